	.target	sm_90a

	.elftype	@"ET_EXEC"


//--------------------- .note.nv.tkinfo           --------------------------
	.section	.note.nv.tkinfo,"",@"SHT_NOTE"
	.sectionflags	@"SHF_NOTE_NV_TKINFO"
	.tkinfo
        /*0018*/ 	.word	0x00000002
        /*0030*/ 	.string	""
        /*0030*/ 	.string	"ptxas"
        /*0030*/ 	.string	"Cuda compilation tools, release 13.0, V13.0.88"
        /*0030*/ 	.string	"Build cuda_13.0.r13.0/compiler.36424714_0"
        /*0030*/ 	.string	"-arch sm_90a -m 64 "



//--------------------- .note.nv.cuinfo           --------------------------
	.section	.note.nv.cuinfo,"",@"SHT_NOTE"
	.sectionflags	@"SHF_NOTE_NV_CUINFO"
        /*0018*/ 	.short	0x0002
        /*001a*/ 	.short	0x005a
        /*001c*/ 	.short	0x0082
	.zero		2


//--------------------- .nv.info                  --------------------------
	.section	.nv.info,"",@"SHT_CUDA_INFO"
	.align	4


	//----- nvinfo : EIATTR_REGCOUNT
	.align		4
        /*0000*/ 	.byte	0x04, 0x2f
        /*0002*/ 	.short	(.L_10 - .L_9)
	.align		4
.L_9:
        /*0004*/ 	.word	index@(_ZN10layer_norm13ln_fwd_kernelINS_13Kernel_traitsIfffffjLj7168ELj1ELj1ELj8ELj16ENS_18Kernel_traits_baseILj7168EfffffjLj256EEEEELb1ELb1ELb1ELb1EEEvNS_9FwdParamsE)
        /*0008*/ 	.word	0x000000b1


	//----- nvinfo : EIATTR_FRAME_SIZE
	.align		4
.L_10:
        /*000c*/ 	.byte	0x04, 0x11
        /*000e*/ 	.short	(.L_12 - .L_11)
	.align		4
.L_11:
        /*0010*/ 	.word	index@(_ZN10layer_norm13ln_fwd_kernelINS_13Kernel_traitsIfffffjLj7168ELj1ELj1ELj8ELj16ENS_18Kernel_traits_baseILj7168EfffffjLj256EEEEELb1ELb1ELb1ELb1EEEvNS_9FwdParamsE)
        /*0014*/ 	.word	0x00000000


	//----- nvinfo : EIATTR_REGCOUNT
	.align		4
.L_12:
        /*0018*/ 	.byte	0x04, 0x2f
        /*001a*/ 	.short	(.L_14 - .L_13)
	.align		4
.L_13:
        /*001c*/ 	.word	index@(_ZN10layer_norm13ln_fwd_kernelINS_13Kernel_traitsIfffffjLj7168ELj1ELj1ELj8ELj16ENS_18Kernel_traits_baseILj7168EfffffjLj256EEEEELb1ELb1ELb1ELb0EEEvNS_9FwdParamsE)
        /*0020*/ 	.word	0x000000bf


	//----- nvinfo : EIATTR_FRAME_SIZE
	.align		4
.L_14:
        /*0024*/ 	.byte	0x04, 0x11
        /*0026*/ 	.short	(.L_16 - .L_15)
	.align		4
.L_15:
        /*0028*/ 	.word	index@(_ZN10layer_norm13ln_fwd_kernelINS_13Kernel_traitsIfffffjLj7168ELj1ELj1ELj8ELj16ENS_18Kernel_traits_baseILj7168EfffffjLj256EEEEELb1ELb1ELb1ELb0EEEvNS_9FwdParamsE)
        /*002c*/ 	.word	0x00000000


	//----- nvinfo : EIATTR_REGCOUNT
	.align		4
.L_16:
        /*0030*/ 	.byte	0x04, 0x2f
        /*0032*/ 	.short	(.L_18 - .L_17)
	.align		4
.L_17:
        /*0034*/ 	.word	index@(_ZN10layer_norm13ln_fwd_kernelINS_13Kernel_traitsIfffffjLj7168ELj1ELj1ELj8ELj16ENS_18Kernel_traits_baseILj7168EfffffjLj256EEEEELb1ELb1ELb0ELb1EEEvNS_9FwdParamsE)
        /*0038*/ 	.word	0x000000b8


	//----- nvinfo : EIATTR_FRAME_SIZE
	.align		4
.L_18:
        /*003c*/ 	.byte	0x04, 0x11
        /*003e*/ 	.short	(.L_20 - .L_19)
	.align		4
.L_19:
        /*0040*/ 	.word	index@(_ZN10layer_norm13ln_fwd_kernelINS_13Kernel_traitsIfffffjLj7168ELj1ELj1ELj8ELj16ENS_18Kernel_traits_baseILj7168EfffffjLj256EEEEELb1ELb1ELb0ELb1EEEvNS_9FwdParamsE)
        /*0044*/ 	.word	0x00000000


	//----- nvinfo : EIATTR_REGCOUNT
	.align		4
.L_20:
        /*0048*/ 	.byte	0x04, 0x2f
        /*004a*/ 	.short	(.L_22 - .L_21)
	.align		4
.L_21:
        /*004c*/ 	.word	index@(_ZN10layer_norm13ln_fwd_kernelINS_13Kernel_traitsIfffffjLj7168ELj1ELj1ELj8ELj16ENS_18Kernel_traits_baseILj7168EfffffjLj256EEEEELb1ELb1ELb0ELb0EEEvNS_9FwdParamsE)
        /*0050*/ 	.word	0x000000b2


	//----- nvinfo : EIATTR_FRAME_SIZE
	.align		4
.L_22:
        /*0054*/ 	.byte	0x04, 0x11
        /*0056*/ 	.short	(.L_24 - .L_23)
	.align		4
.L_23:
        /*0058*/ 	.word	index@(_ZN10layer_norm13ln_fwd_kernelINS_13Kernel_traitsIfffffjLj7168ELj1ELj1ELj8ELj16ENS_18Kernel_traits_baseILj7168EfffffjLj256EEEEELb1ELb1ELb0ELb0EEEvNS_9FwdParamsE)
        /*005c*/ 	.word	0x00000000


	//----- nvinfo : EIATTR_REGCOUNT
	.align		4
.L_24:
        /*0060*/ 	.byte	0x04, 0x2f
        /*0062*/ 	.short	(.L_26 - .L_25)
	.align		4
.L_25:
        /*0064*/ 	.word	index@(_ZN10layer_norm13ln_fwd_kernelINS_13Kernel_traitsIfffffjLj7168ELj1ELj1ELj8ELj16ENS_18Kernel_traits_baseILj7168EfffffjLj256EEEEELb1ELb0ELb1ELb1EEEvNS_9FwdParamsE)
        /*0068*/ 	.word	0x00000080


	//----- nvinfo : EIATTR_FRAME_SIZE
	.align		4
.L_26:
        /*006c*/ 	.byte	0x04, 0x11
        /*006e*/ 	.short	(.L_28 - .L_27)
	.align		4
.L_27:
        /*0070*/ 	.word	index@(_ZN10layer_norm13ln_fwd_kernelINS_13Kernel_traitsIfffffjLj7168ELj1ELj1ELj8ELj16ENS_18Kernel_traits_baseILj7168EfffffjLj256EEEEELb1ELb0ELb1ELb1EEEvNS_9FwdParamsE)
        /*0074*/ 	.word	0x00000000


	//----- nvinfo : EIATTR_REGCOUNT
	.align		4
.L_28:
        /*0078*/ 	.byte	0x04, 0x2f
        /*007a*/ 	.short	(.L_30 - .L_29)
	.align		4
.L_29:
        /*007c*/ 	.word	index@(_ZN10layer_norm13ln_fwd_kernelINS_13Kernel_traitsIfffffjLj7168ELj1ELj1ELj8ELj16ENS_18Kernel_traits_baseILj7168EfffffjLj256EEEEELb1ELb0ELb1ELb0EEEvNS_9FwdParamsE)
        /*0080*/ 	.word	0x00000080


	//----- nvinfo : EIATTR_FRAME_SIZE
	.align		4
.L_30:
        /*0084*/ 	.byte	0x04, 0x11
        /*0086*/ 	.short	(.L_32 - .L_31)
	.align		4
.L_31:
        /*0088*/ 	.word	index@(_ZN10layer_norm13ln_fwd_kernelINS_13Kernel_traitsIfffffjLj7168ELj1ELj1ELj8ELj16ENS_18Kernel_traits_baseILj7168EfffffjLj256EEEEELb1ELb0ELb1ELb0EEEvNS_9FwdParamsE)
        /*008c*/ 	.word	0x00000008


	//----- nvinfo : EIATTR_REGCOUNT
	.align		4
.L_32:
        /*0090*/ 	.byte	0x04, 0x2f
        /*0092*/ 	.short	(.L_34 - .L_33)
	.align		4
.L_33:
        /*0094*/ 	.word	index@(_ZN10layer_norm13ln_fwd_kernelINS_13Kernel_traitsIfffffjLj7168ELj1ELj1ELj8ELj16ENS_18Kernel_traits_baseILj7168EfffffjLj256EEEEELb1ELb0ELb0ELb1EEEvNS_9FwdParamsE)
        /*0098*/ 	.word	0x0000007e


	//----- nvinfo : EIATTR_FRAME_SIZE
	.align		4
.L_34:
        /*009c*/ 	.byte	0x04, 0x11
        /*009e*/ 	.short	(.L_36 - .L_35)
	.align		4
.L_35:
        /*00a0*/ 	.word	index@(_ZN10layer_norm13ln_fwd_kernelINS_13Kernel_traitsIfffffjLj7168ELj1ELj1ELj8ELj16ENS_18Kernel_traits_baseILj7168EfffffjLj256EEEEELb1ELb0ELb0ELb1EEEvNS_9FwdParamsE)
        /*00a4*/ 	.word	0x00000000


	//----- nvinfo : EIATTR_REGCOUNT
	.align		4
.L_36:
        /*00a8*/ 	.byte	0x04, 0x2f
        /*00aa*/ 	.short	(.L_38 - .L_37)
	.align		4
.L_37:
        /*00ac*/ 	.word	index@(_ZN10layer_norm13ln_fwd_kernelINS_13Kernel_traitsIfffffjLj7168ELj1ELj1ELj8ELj16ENS_18Kernel_traits_baseILj7168EfffffjLj256EEEEELb1ELb0ELb0ELb0EEEvNS_9FwdParamsE)
        /*00b0*/ 	.word	0x00000088


	//----- nvinfo : EIATTR_FRAME_SIZE
	.align		4
.L_38:
        /*00b4*/ 	.byte	0x04, 0x11
        /*00b6*/ 	.short	(.L_40 - .L_39)
	.align		4
.L_39:
        /*00b8*/ 	.word	index@(_ZN10layer_norm13ln_fwd_kernelINS_13Kernel_traitsIfffffjLj7168ELj1ELj1ELj8ELj16ENS_18Kernel_traits_baseILj7168EfffffjLj256EEEEELb1ELb0ELb0ELb0EEEvNS_9FwdParamsE)
        /*00bc*/ 	.word	0x00000000


	//----- nvinfo : EIATTR_REGCOUNT
	.align		4
.L_40:
        /*00c0*/ 	.byte	0x04, 0x2f
        /*00c2*/ 	.short	(.L_42 - .L_41)
	.align		4
.L_41:
        /*00c4*/ 	.word	index@(_ZN10layer_norm13ln_fwd_kernelINS_13Kernel_traitsIfffffjLj7168ELj1ELj1ELj8ELj16ENS_18Kernel_traits_baseILj7168EfffffjLj256EEEEELb0ELb1ELb1ELb1EEEvNS_9FwdParamsE)
        /*00c8*/ 	.word	0x00000090


	//----- nvinfo : EIATTR_FRAME_SIZE
	.align		4
.L_42:
        /*00cc*/ 	.byte	0x04, 0x11
        /*00ce*/ 	.short	(.L_44 - .L_43)
	.align		4
.L_43:
        /*00d0*/ 	.word	index@(_ZN10layer_norm13ln_fwd_kernelINS_13Kernel_traitsIfffffjLj7168ELj1ELj1ELj8ELj16ENS_18Kernel_traits_baseILj7168EfffffjLj256EEEEELb0ELb1ELb1ELb1EEEvNS_9FwdParamsE)
        /*00d4*/ 	.word	0x00000000


	//----- nvinfo : EIATTR_REGCOUNT
	.align		4
.L_44:
        /*00d8*/ 	.byte	0x04, 0x2f
        /*00da*/ 	.short	(.L_46 - .L_45)
	.align		4
.L_45:
        /*00dc*/ 	.word	index@(_ZN10layer_norm13ln_fwd_kernelINS_13Kernel_traitsIfffffjLj7168ELj1ELj1ELj8ELj16ENS_18Kernel_traits_baseILj7168EfffffjLj256EEEEELb0ELb1ELb1ELb0EEEvNS_9FwdParamsE)
        /*00e0*/ 	.word	0x0000009f


	//----- nvinfo : EIATTR_FRAME_SIZE
	.align		4
.L_46:
        /*00e4*/ 	.byte	0x04, 0x11
        /*00e6*/ 	.short	(.L_48 - .L_47)
	.align		4
.L_47:
        /*00e8*/ 	.word	index@(_ZN10layer_norm13ln_fwd_kernelINS_13Kernel_traitsIfffffjLj7168ELj1ELj1ELj8ELj16ENS_18Kernel_traits_baseILj7168EfffffjLj256EEEEELb0ELb1ELb1ELb0EEEvNS_9FwdParamsE)
        /*00ec*/ 	.word	0x00000000


	//----- nvinfo : EIATTR_REGCOUNT
	.align		4
.L_48:
        /*00f0*/ 	.byte	0x04, 0x2f
        /*00f2*/ 	.short	(.L_50 - .L_49)
	.align		4
.L_49:
        /*00f4*/ 	.word	index@(_ZN10layer_norm13ln_fwd_kernelINS_13Kernel_traitsIfffffjLj7168ELj1ELj1ELj8ELj16ENS_18Kernel_traits_baseILj7168EfffffjLj256EEEEELb0ELb1ELb0ELb1EEEvNS_9FwdParamsE)
        /*00f8*/ 	.word	0x000000a2


	//----- nvinfo : EIATTR_FRAME_SIZE
	.align		4
.L_50:
        /*00fc*/ 	.byte	0x04, 0x11
        /*00fe*/ 	.short	(.L_52 - .L_51)
	.align		4
.L_51:
        /*0100*/ 	.word	index@(_ZN10layer_norm13ln_fwd_kernelINS_13Kernel_traitsIfffffjLj7168ELj1ELj1ELj8ELj16ENS_18Kernel_traits_baseILj7168EfffffjLj256EEEEELb0ELb1ELb0ELb1EEEvNS_9FwdParamsE)
        /*0104*/ 	.word	0x00000000


	//----- nvinfo : EIATTR_REGCOUNT
	.align		4
.L_52:
        /*0108*/ 	.byte	0x04, 0x2f
        /*010a*/ 	.short	(.L_54 - .L_53)
	.align		4
.L_53:
        /*010c*/ 	.word	index@(_ZN10layer_norm13ln_fwd_kernelINS_13Kernel_traitsIfffffjLj7168ELj1ELj1ELj8ELj16ENS_18Kernel_traits_baseILj7168EfffffjLj256EEEEELb0ELb1ELb0ELb0EEEvNS_9FwdParamsE)
        /*0110*/ 	.word	0x0000008e


	//----- nvinfo : EIATTR_FRAME_SIZE
	.align		4
.L_54:
        /*0114*/ 	.byte	0x04, 0x11
        /*0116*/ 	.short	(.L_56 - .L_55)
	.align		4
.L_55:
        /*0118*/ 	.word	index@(_ZN10layer_norm13ln_fwd_kernelINS_13Kernel_traitsIfffffjLj7168ELj1ELj1ELj8ELj16ENS_18Kernel_traits_baseILj7168EfffffjLj256EEEEELb0ELb1ELb0ELb0EEEvNS_9FwdParamsE)
        /*011c*/ 	.word	0x00000000


	//----- nvinfo : EIATTR_REGCOUNT
	.align		4
.L_56:
        /*0120*/ 	.byte	0x04, 0x2f
        /*0122*/ 	.short	(.L_58 - .L_57)
	.align		4
.L_57:
        /*0124*/ 	.word	index@(_ZN10layer_norm13ln_fwd_kernelINS_13Kernel_traitsIfffffjLj7168ELj1ELj1ELj8ELj16ENS_18Kernel_traits_baseILj7168EfffffjLj256EEEEELb0ELb0ELb1ELb1EEEvNS_9FwdParamsE)
        /*0128*/ 	.word	0x00000080


	//----- nvinfo : EIATTR_FRAME_SIZE
	.align		4
.L_58:
        /*012c*/ 	.byte	0x04, 0x11
        /*012e*/ 	.short	(.L_60 - .L_59)
	.align		4
.L_59:
        /*0130*/ 	.word	index@(_ZN10layer_norm13ln_fwd_kernelINS_13Kernel_traitsIfffffjLj7168ELj1ELj1ELj8ELj16ENS_18Kernel_traits_baseILj7168EfffffjLj256EEEEELb0ELb0ELb1ELb1EEEvNS_9FwdParamsE)
        /*0134*/ 	.word	0x00000000


	//----- nvinfo : EIATTR_REGCOUNT
	.align		4
.L_60:
        /*0138*/ 	.byte	0x04, 0x2f
        /*013a*/ 	.short	(.L_62 - .L_61)
	.align		4
.L_61:
        /*013c*/ 	.word	index@(_ZN10layer_norm13ln_fwd_kernelINS_13Kernel_traitsIfffffjLj7168ELj1ELj1ELj8ELj16ENS_18Kernel_traits_baseILj7168EfffffjLj256EEEEELb0ELb0ELb1ELb0EEEvNS_9FwdParamsE)
        /*0140*/ 	.word	0x00000080


	//----- nvinfo : EIATTR_FRAME_SIZE
	.align		4
.L_62:
        /*0144*/ 	.byte	0x04, 0x11
        /*0146*/ 	.short	(.L_64 - .L_63)
	.align		4
.L_63:
        /*0148*/ 	.word	index@(_ZN10layer_norm13ln_fwd_kernelINS_13Kernel_traitsIfffffjLj7168ELj1ELj1ELj8ELj16ENS_18Kernel_traits_baseILj7168EfffffjLj256EEEEELb0ELb0ELb1ELb0EEEvNS_9FwdParamsE)
        /*014c*/ 	.word	0x00000000


	//----- nvinfo : EIATTR_REGCOUNT
	.align		4
.L_64:
        /*0150*/ 	.byte	0x04, 0x2f
        /*0152*/ 	.short	(.L_66 - .L_65)
	.align		4
.L_65:
        /*0154*/ 	.word	index@(_ZN10layer_norm13ln_fwd_kernelINS_13Kernel_traitsIfffffjLj7168ELj1ELj1ELj8ELj16ENS_18Kernel_traits_baseILj7168EfffffjLj256EEEEELb0ELb0ELb0ELb1EEEvNS_9FwdParamsE)
        /*0158*/ 	.word	0x0000007b


	//----- nvinfo : EIATTR_FRAME_SIZE
	.align		4
.L_66:
        /*015c*/ 	.byte	0x04, 0x11
        /*015e*/ 	.short	(.L_68 - .L_67)
	.align		4
.L_67:
        /*0160*/ 	.word	index@(_ZN10layer_norm13ln_fwd_kernelINS_13Kernel_traitsIfffffjLj7168ELj1ELj1ELj8ELj16ENS_18Kernel_traits_baseILj7168EfffffjLj256EEEEELb0ELb0ELb0ELb1EEEvNS_9FwdParamsE)
        /*0164*/ 	.word	0x00000000


	//----- nvinfo : EIATTR_REGCOUNT
	.align		4
.L_68:
        /*0168*/ 	.byte	0x04, 0x2f
        /*016a*/ 	.short	(.L_70 - .L_69)
	.align		4
.L_69:
        /*016c*/ 	.word	index@(_ZN10layer_norm13ln_fwd_kernelINS_13Kernel_traitsIfffffjLj7168ELj1ELj1ELj8ELj16ENS_18Kernel_traits_baseILj7168EfffffjLj256EEEEELb0ELb0ELb0ELb0EEEvNS_9FwdParamsE)
        /*0170*/ 	.word	0x00000075


	//----- nvinfo : EIATTR_FRAME_SIZE
	.align		4
.L_70:
        /*0174*/ 	.byte	0x04, 0x11
        /*0176*/ 	.short	(.L_72 - .L_71)
	.align		4
.L_71:
        /*0178*/ 	.word	index@(_ZN10layer_norm13ln_fwd_kernelINS_13Kernel_traitsIfffffjLj7168ELj1ELj1ELj8ELj16ENS_18Kernel_traits_baseILj7168EfffffjLj256EEEEELb0ELb0ELb0ELb0EEEvNS_9FwdParamsE)
        /*017c*/ 	.word	0x00000000


	//----- nvinfo : EIATTR_REGCOUNT
	.align		4
.L_72:
        /*0180*/ 	.byte	0x04, 0x2f
        /*0182*/ 	.short	(.L_74 - .L_73)
	.align		4
.L_73:
        /*0184*/ 	.word	index@(_ZN10layer_norm13ln_fwd_kernelINS_13Kernel_traitsI6__halfffffjLj7168ELj1ELj1ELj8ELj16ENS_18Kernel_traits_baseILj7168ES2_ffffjLj256EEEEELb1ELb1ELb1ELb1EEEvNS_9FwdParamsE)
        /*0188*/ 	.word	0x000000b1


	//----- nvinfo : EIATTR_FRAME_SIZE
	.align		4
.L_74:
        /*018c*/ 	.byte	0x04, 0x11
        /*018e*/ 	.short	(.L_76 - .L_75)
	.align		4
.L_75:
        /*0190*/ 	.word	index@(_ZN10layer_norm13ln_fwd_kernelINS_13Kernel_traitsI6__halfffffjLj7168ELj1ELj1ELj8ELj16ENS_18Kernel_traits_baseILj7168ES2_ffffjLj256EEEEELb1ELb1ELb1ELb1EEEvNS_9FwdParamsE)
        /*0194*/ 	.word	0x00000000


	//----- nvinfo : EIATTR_REGCOUNT
	.align		4
.L_76:
        /*0198*/ 	.byte	0x04, 0x2f
        /*019a*/ 	.short	(.L_78 - .L_77)
	.align		4
.L_77:
        /*019c*/ 	.word	index@(_ZN10layer_norm13ln_fwd_kernelINS_13Kernel_traitsI6__halfffffjLj7168ELj1ELj1ELj8ELj16ENS_18Kernel_traits_baseILj7168ES2_ffffjLj256EEEEELb1ELb1ELb1ELb0EEEvNS_9FwdParamsE)
        /*01a0*/ 	.word	0x000000bf


	//----- nvinfo : EIATTR_FRAME_SIZE
	.align		4
.L_78:
        /*01a4*/ 	.byte	0x04, 0x11
        /*01a6*/ 	.short	(.L_80 - .L_79)
	.align		4
.L_79:
        /*01a8*/ 	.word	index@(_ZN10layer_norm13ln_fwd_kernelINS_13Kernel_traitsI6__halfffffjLj7168ELj1ELj1ELj8ELj16ENS_18Kernel_traits_baseILj7168ES2_ffffjLj256EEEEELb1ELb1ELb1ELb0EEEvNS_9FwdParamsE)
        /*01ac*/ 	.word	0x00000000


	//----- nvinfo : EIATTR_REGCOUNT
	.align		4
.L_80:
        /*01b0*/ 	.byte	0x04, 0x2f
        /*01b2*/ 	.short	(.L_82 - .L_81)
	.align		4
.L_81:
        /*01b4*/ 	.word	index@(_ZN10layer_norm13ln_fwd_kernelINS_13Kernel_traitsI6__halfffffjLj7168ELj1ELj1ELj8ELj16ENS_18Kernel_traits_baseILj7168ES2_ffffjLj256EEEEELb1ELb1ELb0ELb1EEEvNS_9FwdParamsE)
        /*01b8*/ 	.word	0x000000b6


	//----- nvinfo : EIATTR_FRAME_SIZE
	.align		4
.L_82:
        /*01bc*/ 	.byte	0x04, 0x11
        /*01be*/ 	.short	(.L_84 - .L_83)
	.align		4
.L_83:
        /*01c0*/ 	.word	index@(_ZN10layer_norm13ln_fwd_kernelINS_13Kernel_traitsI6__halfffffjLj7168ELj1ELj1ELj8ELj16ENS_18Kernel_traits_baseILj7168ES2_ffffjLj256EEEEELb1ELb1ELb0ELb1EEEvNS_9FwdParamsE)
        /*01c4*/ 	.word	0x00000000


	//----- nvinfo : EIATTR_REGCOUNT
	.align		4
.L_84:
        /*01c8*/ 	.byte	0x04, 0x2f
        /*01ca*/ 	.short	(.L_86 - .L_85)
	.align		4
.L_85:
        /*01cc*/ 	.word	index@(_ZN10layer_norm13ln_fwd_kernelINS_13Kernel_traitsI6__halfffffjLj7168ELj1ELj1ELj8ELj16ENS_18Kernel_traits_baseILj7168ES2_ffffjLj256EEEEELb1ELb1ELb0ELb0EEEvNS_9FwdParamsE)
        /*01d0*/ 	.word	0x000000b1


	//----- nvinfo : EIATTR_FRAME_SIZE
	.align		4
.L_86:
        /*01d4*/ 	.byte	0x04, 0x11
        /*01d6*/ 	.short	(.L_88 - .L_87)
	.align		4
.L_87:
        /*01d8*/ 	.word	index@(_ZN10layer_norm13ln_fwd_kernelINS_13Kernel_traitsI6__halfffffjLj7168ELj1ELj1ELj8ELj16ENS_18Kernel_traits_baseILj7168ES2_ffffjLj256EEEEELb1ELb1ELb0ELb0EEEvNS_9FwdParamsE)
        /*01dc*/ 	.word	0x00000000


	//----- nvinfo : EIATTR_REGCOUNT
	.align		4
.L_88:
        /*01e0*/ 	.byte	0x04, 0x2f
        /*01e2*/ 	.short	(.L_90 - .L_89)
	.align		4
.L_89:
        /*01e4*/ 	.word	index@(_ZN10layer_norm13ln_fwd_kernelINS_13Kernel_traitsI6__halfffffjLj7168ELj1ELj1ELj8ELj16ENS_18Kernel_traits_baseILj7168ES2_ffffjLj256EEEEELb1ELb0ELb1ELb1EEEvNS_9FwdParamsE)
        /*01e8*/ 	.word	0x00000080


	//----- nvinfo : EIATTR_FRAME_SIZE
	.align		4
.L_90:
        /*01ec*/ 	.byte	0x04, 0x11
        /*01ee*/ 	.short	(.L_92 - .L_91)
	.align		4
.L_91:
        /*01f0*/ 	.word	index@(_ZN10layer_norm13ln_fwd_kernelINS_13Kernel_traitsI6__halfffffjLj7168ELj1ELj1ELj8ELj16ENS_18Kernel_traits_baseILj7168ES2_ffffjLj256EEEEELb1ELb0ELb1ELb1EEEvNS_9FwdParamsE)
        /*01f4*/ 	.word	0x00000000


	//----- nvinfo : EIATTR_REGCOUNT
	.align		4
.L_92:
        /*01f8*/ 	.byte	0x04, 0x2f
        /*01fa*/ 	.short	(.L_94 - .L_93)
	.align		4
.L_93:
        /*01fc*/ 	.word	index@(_ZN10layer_norm13ln_fwd_kernelINS_13Kernel_traitsI6__halfffffjLj7168ELj1ELj1ELj8ELj16ENS_18Kernel_traits_baseILj7168ES2_ffffjLj256EEEEELb1ELb0ELb1ELb0EEEvNS_9FwdParamsE)
        /*0200*/ 	.word	0x00000080


	//----- nvinfo : EIATTR_FRAME_SIZE
	.align		4
.L_94:
        /*0204*/ 	.byte	0x04, 0x11
        /*0206*/ 	.short	(.L_96 - .L_95)
	.align		4
.L_95:
        /*0208*/ 	.word	index@(_ZN10layer_norm13ln_fwd_kernelINS_13Kernel_traitsI6__halfffffjLj7168ELj1ELj1ELj8ELj16ENS_18Kernel_traits_baseILj7168ES2_ffffjLj256EEEEELb1ELb0ELb1ELb0EEEvNS_9FwdParamsE)
        /*020c*/ 	.word	0x00000010


	//----- nvinfo : EIATTR_REGCOUNT
	.align		4
.L_96:
        /*0210*/ 	.byte	0x04, 0x2f
        /*0212*/ 	.short	(.L_98 - .L_97)
	.align		4
.L_97:
        /*0214*/ 	.word	index@(_ZN10layer_norm13ln_fwd_kernelINS_13Kernel_traitsI6__halfffffjLj7168ELj1ELj1ELj8ELj16ENS_18Kernel_traits_baseILj7168ES2_ffffjLj256EEEEELb1ELb0ELb0ELb1EEEvNS_9FwdParamsE)
        /*0218*/ 	.word	0x00000080


	//----- nvinfo : EIATTR_FRAME_SIZE
	.align		4
.L_98:
        /*021c*/ 	.byte	0x04, 0x11
        /*021e*/ 	.short	(.L_100 - .L_99)
	.align		4
.L_99:
        /*0220*/ 	.word	index@(_ZN10layer_norm13ln_fwd_kernelINS_13Kernel_traitsI6__halfffffjLj7168ELj1ELj1ELj8ELj16ENS_18Kernel_traits_baseILj7168ES2_ffffjLj256EEEEELb1ELb0ELb0ELb1EEEvNS_9FwdParamsE)
        /*0224*/ 	.word	0x00000000


	//----- nvinfo : EIATTR_REGCOUNT
	.align		4
.L_100:
        /*0228*/ 	.byte	0x04, 0x2f
        /*022a*/ 	.short	(.L_102 - .L_101)
	.align		4
.L_101:
        /*022c*/ 	.word	index@(_ZN10layer_norm13ln_fwd_kernelINS_13Kernel_traitsI6__halfffffjLj7168ELj1ELj1ELj8ELj16ENS_18Kernel_traits_baseILj7168ES2_ffffjLj256EEEEELb1ELb0ELb0ELb0EEEvNS_9FwdParamsE)
        /*0230*/ 	.word	0x00000086


	//----- nvinfo : EIATTR_FRAME_SIZE
	.align		4
.L_102:
        /*0234*/ 	.byte	0x04, 0x11
        /*0236*/ 	.short	(.L_104 - .L_103)
	.align		4
.L_103:
        /*0238*/ 	.word	index@(_ZN10layer_norm13ln_fwd_kernelINS_13Kernel_traitsI6__halfffffjLj7168ELj1ELj1ELj8ELj16ENS_18Kernel_traits_baseILj7168ES2_ffffjLj256EEEEELb1ELb0ELb0ELb0EEEvNS_9FwdParamsE)
        /*023c*/ 	.word	0x00000000


	//----- nvinfo : EIATTR_REGCOUNT
	.align		4
.L_104:
        /*0240*/ 	.byte	0x04, 0x2f
        /*0242*/ 	.short	(.L_106 - .L_105)
	.align		4
.L_105:
        /*0244*/ 	.word	index@(_ZN10layer_norm13ln_fwd_kernelINS_13Kernel_traitsI6__halfffffjLj7168ELj1ELj1ELj8ELj16ENS_18Kernel_traits_baseILj7168ES2_ffffjLj256EEEEELb0ELb1ELb1ELb1EEEvNS_9FwdParamsE)
        /*0248*/ 	.word	0x0000008f


	//----- nvinfo : EIATTR_FRAME_SIZE
	.align		4
.L_106:
        /*024c*/ 	.byte	0x04, 0x11
        /*024e*/ 	.short	(.L_108 - .L_107)
	.align		4
.L_107:
        /*0250*/ 	.word	index@(_ZN10layer_norm13ln_fwd_kernelINS_13Kernel_traitsI6__halfffffjLj7168ELj1ELj1ELj8ELj16ENS_18Kernel_traits_baseILj7168ES2_ffffjLj256EEEEELb0ELb1ELb1ELb1EEEvNS_9FwdParamsE)
        /*0254*/ 	.word	0x00000000


	//----- nvinfo : EIATTR_REGCOUNT
	.align		4
.L_108:
        /*0258*/ 	.byte	0x04, 0x2f
        /*025a*/ 	.short	(.L_110 - .L_109)
	.align		4
.L_109:
        /*025c*/ 	.word	index@(_ZN10layer_norm13ln_fwd_kernelINS_13Kernel_traitsI6__halfffffjLj7168ELj1ELj1ELj8ELj16ENS_18Kernel_traits_baseILj7168ES2_ffffjLj256EEEEELb0ELb1ELb1ELb0EEEvNS_9FwdParamsE)
        /*0260*/ 	.word	0x0000009d


	//----- nvinfo : EIATTR_FRAME_SIZE
	.align		4
.L_110:
        /*0264*/ 	.byte	0x04, 0x11
        /*0266*/ 	.short	(.L_112 - .L_111)
	.align		4
.L_111:
        /*0268*/ 	.word	index@(_ZN10layer_norm13ln_fwd_kernelINS_13Kernel_traitsI6__halfffffjLj7168ELj1ELj1ELj8ELj16ENS_18Kernel_traits_baseILj7168ES2_ffffjLj256EEEEELb0ELb1ELb1ELb0EEEvNS_9FwdParamsE)
        /*026c*/ 	.word	0x00000000


	//----- nvinfo : EIATTR_REGCOUNT
	.align		4
.L_112:
        /*0270*/ 	.byte	0x04, 0x2f
        /*0272*/ 	.short	(.L_114 - .L_113)
	.align		4
.L_113:
        /*0274*/ 	.word	index@(_ZN10layer_norm13ln_fwd_kernelINS_13Kernel_traitsI6__halfffffjLj7168ELj1ELj1ELj8ELj16ENS_18Kernel_traits_baseILj7168ES2_ffffjLj256EEEEELb0ELb1ELb0ELb1EEEvNS_9FwdParamsE)
        /*0278*/ 	.word	0x00000098


	//----- nvinfo : EIATTR_FRAME_SIZE
	.align		4
.L_114:
        /*027c*/ 	.byte	0x04, 0x11
        /*027e*/ 	.short	(.L_116 - .L_115)
	.align		4
.L_115:
        /*0280*/ 	.word	index@(_ZN10layer_norm13ln_fwd_kernelINS_13Kernel_traitsI6__halfffffjLj7168ELj1ELj1ELj8ELj16ENS_18Kernel_traits_baseILj7168ES2_ffffjLj256EEEEELb0ELb1ELb0ELb1EEEvNS_9FwdParamsE)
        /*0284*/ 	.word	0x00000000


	//----- nvinfo : EIATTR_REGCOUNT
	.align		4
.L_116:
        /*0288*/ 	.byte	0x04, 0x2f
        /*028a*/ 	.short	(.L_118 - .L_117)
	.align		4
.L_117:
        /*028c*/ 	.word	index@(_ZN10layer_norm13ln_fwd_kernelINS_13Kernel_traitsI6__halfffffjLj7168ELj1ELj1ELj8ELj16ENS_18Kernel_traits_baseILj7168ES2_ffffjLj256EEEEELb0ELb1ELb0ELb0EEEvNS_9FwdParamsE)
        /*0290*/ 	.word	0x0000008e


	//----- nvinfo : EIATTR_FRAME_SIZE
	.align		4
.L_118:
        /*0294*/ 	.byte	0x04, 0x11
        /*0296*/ 	.short	(.L_120 - .L_119)
	.align		4
.L_119:
        /*0298*/ 	.word	index@(_ZN10layer_norm13ln_fwd_kernelINS_13Kernel_traitsI6__halfffffjLj7168ELj1ELj1ELj8ELj16ENS_18Kernel_traits_baseILj7168ES2_ffffjLj256EEEEELb0ELb1ELb0ELb0EEEvNS_9FwdParamsE)
        /*029c*/ 	.word	0x00000000


	//----- nvinfo : EIATTR_REGCOUNT
	.align		4
.L_120:
        /*02a0*/ 	.byte	0x04, 0x2f
        /*02a2*/ 	.short	(.L_122 - .L_121)
	.align		4
.L_121:
        /*02a4*/ 	.word	index@(_ZN10layer_norm13ln_fwd_kernelINS_13Kernel_traitsI6__halfffffjLj7168ELj1ELj1ELj8ELj16ENS_18Kernel_traits_baseILj7168ES2_ffffjLj256EEEEELb0ELb0ELb1ELb1EEEvNS_9FwdParamsE)
        /*02a8*/ 	.word	0x0000007f


	//----- nvinfo : EIATTR_FRAME_SIZE
	.align		4
.L_122:
        /*02ac*/ 	.byte	0x04, 0x11
        /*02ae*/ 	.short	(.L_124 - .L_123)
	.align		4
.L_123:
        /*02b0*/ 	.word	index@(_ZN10layer_norm13ln_fwd_kernelINS_13Kernel_traitsI6__halfffffjLj7168ELj1ELj1ELj8ELj16ENS_18Kernel_traits_baseILj7168ES2_ffffjLj256EEEEELb0ELb0ELb1ELb1EEEvNS_9FwdParamsE)
        /*02b4*/ 	.word	0x00000000


	//----- nvinfo : EIATTR_REGCOUNT
	.align		4
.L_124:
        /*02b8*/ 	.byte	0x04, 0x2f
        /*02ba*/ 	.short	(.L_126 - .L_125)
	.align		4
.L_125:
        /*02bc*/ 	.word	index@(_ZN10layer_norm13ln_fwd_kernelINS_13Kernel_traitsI6__halfffffjLj7168ELj1ELj1ELj8ELj16ENS_18Kernel_traits_baseILj7168ES2_ffffjLj256EEEEELb0ELb0ELb1ELb0EEEvNS_9FwdParamsE)
        /*02c0*/ 	.word	0x00000080


	//----- nvinfo : EIATTR_FRAME_SIZE
	.align		4
.L_126:
        /*02c4*/ 	.byte	0x04, 0x11
        /*02c6*/ 	.short	(.L_128 - .L_127)
	.align		4
.L_127:
        /*02c8*/ 	.word	index@(_ZN10layer_norm13ln_fwd_kernelINS_13Kernel_traitsI6__halfffffjLj7168ELj1ELj1ELj8ELj16ENS_18Kernel_traits_baseILj7168ES2_ffffjLj256EEEEELb0ELb0ELb1ELb0EEEvNS_9FwdParamsE)
        /*02cc*/ 	.word	0x00000000


	//----- nvinfo : EIATTR_REGCOUNT
	.align		4
.L_128:
        /*02d0*/ 	.byte	0x04, 0x2f
        /*02d2*/ 	.short	(.L_130 - .L_129)
	.align		4
.L_129:
        /*02d4*/ 	.word	index@(_ZN10layer_norm13ln_fwd_kernelINS_13Kernel_traitsI6__halfffffjLj7168ELj1ELj1ELj8ELj16ENS_18Kernel_traits_baseILj7168ES2_ffffjLj256EEEEELb0ELb0ELb0ELb1EEEvNS_9FwdParamsE)
        /*02d8*/ 	.word	0x0000007b


	//----- nvinfo : EIATTR_FRAME_SIZE
	.align		4
.L_130:
        /*02dc*/ 	.byte	0x04, 0x11
        /*02de*/ 	.short	(.L_132 - .L_131)
	.align		4
.L_131:
        /*02e0*/ 	.word	index@(_ZN10layer_norm13ln_fwd_kernelINS_13Kernel_traitsI6__halfffffjLj7168ELj1ELj1ELj8ELj16ENS_18Kernel_traits_baseILj7168ES2_ffffjLj256EEEEELb0ELb0ELb0ELb1EEEvNS_9FwdParamsE)
        /*02e4*/ 	.word	0x00000000


	//----- nvinfo : EIATTR_REGCOUNT
	.align		4
.L_132:
        /*02e8*/ 	.byte	0x04, 0x2f
        /*02ea*/ 	.short	(.L_134 - .L_133)
	.align		4
.L_133:
        /*02ec*/ 	.word	index@(_ZN10layer_norm13ln_fwd_kernelINS_13Kernel_traitsI6__halfffffjLj7168ELj1ELj1ELj8ELj16ENS_18Kernel_traits_baseILj7168ES2_ffffjLj256EEEEELb0ELb0ELb0ELb0EEEvNS_9FwdParamsE)
        /*02f0*/ 	.word	0x00000075


	//----- nvinfo : EIATTR_FRAME_SIZE
	.align		4
.L_134:
        /*02f4*/ 	.byte	0x04, 0x11
        /*02f6*/ 	.short	(.L_136 - .L_135)
	.align		4
.L_135:
        /*02f8*/ 	.word	index@(_ZN10layer_norm13ln_fwd_kernelINS_13Kernel_traitsI6__halfffffjLj7168ELj1ELj1ELj8ELj16ENS_18Kernel_traits_baseILj7168ES2_ffffjLj256EEEEELb0ELb0ELb0ELb0EEEvNS_9FwdParamsE)
        /*02fc*/ 	.word	0x00000000


	//----- nvinfo : EIATTR_REGCOUNT
	.align		4
.L_136:
        /*0300*/ 	.byte	0x04, 0x2f
        /*0302*/ 	.short	(.L_138 - .L_137)
	.align		4
.L_137:
        /*0304*/ 	.word	index@(_ZN10layer_norm13ln_fwd_kernelINS_13Kernel_traitsIf6__halffS2_fjLj7168ELj1ELj1ELj4ELj16ENS_18Kernel_traits_baseILj7168EfS2_fS2_fjLj128EEEEELb1ELb1ELb1ELb1EEEvNS_9FwdParamsE)
        /*0308*/ 	.word	0x000000ff


	//----- nvinfo : EIATTR_FRAME_SIZE
	.align		4
.L_138:
        /*030c*/ 	.byte	0x04, 0x11
        /*030e*/ 	.short	(.L_140 - .L_139)
	.align		4
.L_139:
        /*0310*/ 	.word	index@(_ZN10layer_norm13ln_fwd_kernelINS_13Kernel_traitsIf6__halffS2_fjLj7168ELj1ELj1ELj4ELj16ENS_18Kernel_traits_baseILj7168EfS2_fS2_fjLj128EEEEELb1ELb1ELb1ELb1EEEvNS_9FwdParamsE)
        /*0314*/ 	.word	0x00000038


	//----- nvinfo : EIATTR_REGCOUNT
	.align		4
.L_140:
        /*0318*/ 	.byte	0x04, 0x2f
        /*031a*/ 	.short	(.L_142 - .L_141)
	.align		4
.L_141:
        /*031c*/ 	.word	index@(_ZN10layer_norm13ln_fwd_kernelINS_13Kernel_traitsIf6__halffS2_fjLj7168ELj1ELj1ELj4ELj16ENS_18Kernel_traits_baseILj7168EfS2_fS2_fjLj128EEEEELb1ELb1ELb1ELb0EEEvNS_9FwdParamsE)
        /*0320*/ 	.word	0x000000ff


	//----- nvinfo : EIATTR_FRAME_SIZE
	.align		4
.L_142:
        /*0324*/ 	.byte	0x04, 0x11
        /*0326*/ 	.short	(.L_144 - .L_143)
	.align		4
.L_143:
        /*0328*/ 	.word	index@(_ZN10layer_norm13ln_fwd_kernelINS_13Kernel_traitsIf6__halffS2_fjLj7168ELj1ELj1ELj4ELj16ENS_18Kernel_traits_baseILj7168EfS2_fS2_fjLj128EEEEELb1ELb1ELb1ELb0EEEvNS_9FwdParamsE)
        /*032c*/ 	.word	0x00000058


	//----- nvinfo : EIATTR_REGCOUNT
	.align		4
.L_144:
        /*0330*/ 	.byte	0x04, 0x2f
        /*0332*/ 	.short	(.L_146 - .L_145)
	.align		4
.L_145:
        /*0334*/ 	.word	index@(_ZN10layer_norm13ln_fwd_kernelINS_13Kernel_traitsIf6__halffS2_fjLj7168ELj1ELj1ELj4ELj16ENS_18Kernel_traits_baseILj7168EfS2_fS2_fjLj128EEEEELb1ELb1ELb0ELb1EEEvNS_9FwdParamsE)
        /*0338*/ 	.word	0x000000ff


	//----- nvinfo : EIATTR_FRAME_SIZE
	.align		4
.L_146:
        /*033c*/ 	.byte	0x04, 0x11
        /*033e*/ 	.short	(.L_148 - .L_147)
	.align		4
.L_147:
        /*0340*/ 	.word	index@(_ZN10layer_norm13ln_fwd_kernelINS_13Kernel_traitsIf6__halffS2_fjLj7168ELj1ELj1ELj4ELj16ENS_18Kernel_traits_baseILj7168EfS2_fS2_fjLj128EEEEELb1ELb1ELb0ELb1EEEvNS_9FwdParamsE)
        /*0344*/ 	.word	0x00000020


	//----- nvinfo : EIATTR_REGCOUNT
	.align		4
.L_148:
        /*0348*/ 	.byte	0x04, 0x2f
        /*034a*/ 	.short	(.L_150 - .L_149)
	.align		4
.L_149:
        /*034c*/ 	.word	index@(_ZN10layer_norm13ln_fwd_kernelINS_13Kernel_traitsIf6__halffS2_fjLj7168ELj1ELj1ELj4ELj16ENS_18Kernel_traits_baseILj7168EfS2_fS2_fjLj128EEEEELb1ELb1ELb0ELb0EEEvNS_9FwdParamsE)
        /*0350*/ 	.word	0x000000ff


	//----- nvinfo : EIATTR_FRAME_SIZE
	.align		4
.L_150:
        /*0354*/ 	.byte	0x04, 0x11
        /*0356*/ 	.short	(.L_152 - .L_151)
	.align		4
.L_151:
        /*0358*/ 	.word	index@(_ZN10layer_norm13ln_fwd_kernelINS_13Kernel_traitsIf6__halffS2_fjLj7168ELj1ELj1ELj4ELj16ENS_18Kernel_traits_baseILj7168EfS2_fS2_fjLj128EEEEELb1ELb1ELb0ELb0EEEvNS_9FwdParamsE)
        /*035c*/ 	.word	0x00000018


	//----- nvinfo : EIATTR_REGCOUNT
	.align		4
.L_152:
        /*0360*/ 	.byte	0x04, 0x2f
        /*0362*/ 	.short	(.L_154 - .L_153)
	.align		4
.L_153:
        /*0364*/ 	.word	index@(_ZN10layer_norm13ln_fwd_kernelINS_13Kernel_traitsIf6__halffS2_fjLj7168ELj1ELj1ELj4ELj16ENS_18Kernel_traits_baseILj7168EfS2_fS2_fjLj128EEEEELb1ELb0ELb1ELb1EEEvNS_9FwdParamsE)
        /*0368*/ 	.word	0x000000fe


	//----- nvinfo : EIATTR_FRAME_SIZE
	.align		4
.L_154:
        /*036c*/ 	.byte	0x04, 0x11
        /*036e*/ 	.short	(.L_156 - .L_155)
	.align		4
.L_155:
        /*0370*/ 	.word	index@(_ZN10layer_norm13ln_fwd_kernelINS_13Kernel_traitsIf6__halffS2_fjLj7168ELj1ELj1ELj4ELj16ENS_18Kernel_traits_baseILj7168EfS2_fS2_fjLj128EEEEELb1ELb0ELb1ELb1EEEvNS_9FwdParamsE)
        /*0374*/ 	.word	0x00000000


	//----- nvinfo : EIATTR_REGCOUNT
	.align		4
.L_156:
        /*0378*/ 	.byte	0x04, 0x2f
        /*037a*/ 	.short	(.L_158 - .L_157)
	.align		4
.L_157:
        /*037c*/ 	.word	index@(_ZN10layer_norm13ln_fwd_kernelINS_13Kernel_traitsIf6__halffS2_fjLj7168ELj1ELj1ELj4ELj16ENS_18Kernel_traits_baseILj7168EfS2_fS2_fjLj128EEEEELb1ELb0ELb1ELb0EEEvNS_9FwdParamsE)
        /*0380*/ 	.word	0x000000e6


	//----- nvinfo : EIATTR_FRAME_SIZE
	.align		4
.L_158:
        /*0384*/ 	.byte	0x04, 0x11
        /*0386*/ 	.short	(.L_160 - .L_159)
	.align		4
.L_159:
        /*0388*/ 	.word	index@(_ZN10layer_norm13ln_fwd_kernelINS_13Kernel_traitsIf6__halffS2_fjLj7168ELj1ELj1ELj4ELj16ENS_18Kernel_traits_baseILj7168EfS2_fS2_fjLj128EEEEELb1ELb0ELb1ELb0EEEvNS_9FwdParamsE)
        /*038c*/ 	.word	0x00000000


	//----- nvinfo : EIATTR_REGCOUNT
	.align		4
.L_160:
        /*0390*/ 	.byte	0x04, 0x2f
        /*0392*/ 	.short	(.L_162 - .L_161)
	.align		4
.L_161:
        /*0394*/ 	.word	index@(_ZN10layer_norm13ln_fwd_kernelINS_13Kernel_traitsIf6__halffS2_fjLj7168ELj1ELj1ELj4ELj16ENS_18Kernel_traits_baseILj7168EfS2_fS2_fjLj128EEEEELb1ELb0ELb0ELb1EEEvNS_9FwdParamsE)
        /*0398*/ 	.word	0x000000f0


	//----- nvinfo : EIATTR_FRAME_SIZE
	.align		4
.L_162:
        /*039c*/ 	.byte	0x04, 0x11
        /*039e*/ 	.short	(.L_164 - .L_163)
	.align		4
.L_163:
        /*03a0*/ 	.word	index@(_ZN10layer_norm13ln_fwd_kernelINS_13Kernel_traitsIf6__halffS2_fjLj7168ELj1ELj1ELj4ELj16ENS_18Kernel_traits_baseILj7168EfS2_fS2_fjLj128EEEEELb1ELb0ELb0ELb1EEEvNS_9FwdParamsE)
        /*03a4*/ 	.word	0x00000000


	//----- nvinfo : EIATTR_REGCOUNT
	.align		4
.L_164:
        /*03a8*/ 	.byte	0x04, 0x2f
        /*03aa*/ 	.short	(.L_166 - .L_165)
	.align		4
.L_165:
        /*03ac*/ 	.word	index@(_ZN10layer_norm13ln_fwd_kernelINS_13Kernel_traitsIf6__halffS2_fjLj7168ELj1ELj1ELj4ELj16ENS_18Kernel_traits_baseILj7168EfS2_fS2_fjLj128EEEEELb1ELb0ELb0ELb0EEEvNS_9FwdParamsE)
        /*03b0*/ 	.word	0x000000ec


	//----- nvinfo : EIATTR_FRAME_SIZE
	.align		4
.L_166:
        /*03b4*/ 	.byte	0x04, 0x11
        /*03b6*/ 	.short	(.L_168 - .L_167)
	.align		4
.L_167:
        /*03b8*/ 	.word	index@(_ZN10layer_norm13ln_fwd_kernelINS_13Kernel_traitsIf6__halffS2_fjLj7168ELj1ELj1ELj4ELj16ENS_18Kernel_traits_baseILj7168EfS2_fS2_fjLj128EEEEELb1ELb0ELb0ELb0EEEvNS_9FwdParamsE)
        /*03bc*/ 	.word	0x00000000


	//----- nvinfo : EIATTR_REGCOUNT
	.align		4
.L_168:
        /*03c0*/ 	.byte	0x04, 0x2f
        /*03c2*/ 	.short	(.L_170 - .L_169)
	.align		4
.L_169:
        /*03c4*/ 	.word	index@(_ZN10layer_norm13ln_fwd_kernelINS_13Kernel_traitsIf6__halffS2_fjLj7168ELj1ELj1ELj4ELj16ENS_18Kernel_traits_baseILj7168EfS2_fS2_fjLj128EEEEELb0ELb1ELb1ELb1EEEvNS_9FwdParamsE)
        /*03c8*/ 	.word	0x000000ff


	//----- nvinfo : EIATTR_FRAME_SIZE
	.align		4
.L_170:
        /*03cc*/ 	.byte	0x04, 0x11
        /*03ce*/ 	.short	(.L_172 - .L_171)
	.align		4
.L_171:
        /*03d0*/ 	.word	index@(_ZN10layer_norm13ln_fwd_kernelINS_13Kernel_traitsIf6__halffS2_fjLj7168ELj1ELj1ELj4ELj16ENS_18Kernel_traits_baseILj7168EfS2_fS2_fjLj128EEEEELb0ELb1ELb1ELb1EEEvNS_9FwdParamsE)
        /*03d4*/ 	.word	0x00000000


	//----- nvinfo : EIATTR_REGCOUNT
	.align		4
.L_172:
        /*03d8*/ 	.byte	0x04, 0x2f
        /*03da*/ 	.short	(.L_174 - .L_173)
	.align		4
.L_173:
        /*03dc*/ 	.word	index@(_ZN10layer_norm13ln_fwd_kernelINS_13Kernel_traitsIf6__halffS2_fjLj7168ELj1ELj1ELj4ELj16ENS_18Kernel_traits_baseILj7168EfS2_fS2_fjLj128EEEEELb0ELb1ELb1ELb0EEEvNS_9FwdParamsE)
        /*03e0*/ 	.word	0x000000ff


	//----- nvinfo : EIATTR_FRAME_SIZE
	.align		4
.L_174:
        /*03e4*/ 	.byte	0x04, 0x11
        /*03e6*/ 	.short	(.L_176 - .L_175)
	.align		4
.L_175:
        /*03e8*/ 	.word	index@(_ZN10layer_norm13ln_fwd_kernelINS_13Kernel_traitsIf6__halffS2_fjLj7168ELj1ELj1ELj4ELj16ENS_18Kernel_traits_baseILj7168EfS2_fS2_fjLj128EEEEELb0ELb1ELb1ELb0EEEvNS_9FwdParamsE)
        /*03ec*/ 	.word	0x00000008


	//----- nvinfo : EIATTR_REGCOUNT
	.align		4
.L_176:
        /*03f0*/ 	.byte	0x04, 0x2f
        /*03f2*/ 	.short	(.L_178 - .L_177)
	.align		4
.L_177:
        /*03f4*/ 	.word	index@(_ZN10layer_norm13ln_fwd_kernelINS_13Kernel_traitsIf6__halffS2_fjLj7168ELj1ELj1ELj4ELj16ENS_18Kernel_traits_baseILj7168EfS2_fS2_fjLj128EEEEELb0ELb1ELb0ELb1EEEvNS_9FwdParamsE)
        /*03f8*/ 	.word	0x000000ff


	//----- nvinfo : EIATTR_FRAME_SIZE
	.align		4
.L_178:
        /*03fc*/ 	.byte	0x04, 0x11
        /*03fe*/ 	.short	(.L_180 - .L_179)
	.align		4
.L_179:
        /*0400*/ 	.word	index@(_ZN10layer_norm13ln_fwd_kernelINS_13Kernel_traitsIf6__halffS2_fjLj7168ELj1ELj1ELj4ELj16ENS_18Kernel_traits_baseILj7168EfS2_fS2_fjLj128EEEEELb0ELb1ELb0ELb1EEEvNS_9FwdParamsE)
        /*0404*/ 	.word	0x00000000


	//----- nvinfo : EIATTR_REGCOUNT
	.align		4
.L_180:
        /*0408*/ 	.byte	0x04, 0x2f
        /*040a*/ 	.short	(.L_182 - .L_181)
	.align		4
.L_181:
        /*040c*/ 	.word	index@(_ZN10layer_norm13ln_fwd_kernelINS_13Kernel_traitsIf6__halffS2_fjLj7168ELj1ELj1ELj4ELj16ENS_18Kernel_traits_baseILj7168EfS2_fS2_fjLj128EEEEELb0ELb1ELb0ELb0EEEvNS_9FwdParamsE)
        /*0410*/ 	.word	0x000000ff


	//----- nvinfo : EIATTR_FRAME_SIZE
	.align		4
.L_182:
        /*0414*/ 	.byte	0x04, 0x11
        /*0416*/ 	.short	(.L_184 - .L_183)
	.align		4
.L_183:
        /*0418*/ 	.word	index@(_ZN10layer_norm13ln_fwd_kernelINS_13Kernel_traitsIf6__halffS2_fjLj7168ELj1ELj1ELj4ELj16ENS_18Kernel_traits_baseILj7168EfS2_fS2_fjLj128EEEEELb0ELb1ELb0ELb0EEEvNS_9FwdParamsE)
        /*041c*/ 	.word	0x00000000


	//----- nvinfo : EIATTR_REGCOUNT
	.align		4
.L_184:
        /*0420*/ 	.byte	0x04, 0x2f
        /*0422*/ 	.short	(.L_186 - .L_185)
	.align		4
.L_185:
        /*0424*/ 	.word	index@(_ZN10layer_norm13ln_fwd_kernelINS_13Kernel_traitsIf6__halffS2_fjLj7168ELj1ELj1ELj4ELj16ENS_18Kernel_traits_baseILj7168EfS2_fS2_fjLj128EEEEELb0ELb0ELb1ELb1EEEvNS_9FwdParamsE)
        /*0428*/ 	.word	0x000000fe


	//----- nvinfo : EIATTR_FRAME_SIZE
	.align		4
.L_186:
        /*042c*/ 	.byte	0x04, 0x11
        /*042e*/ 	.short	(.L_188 - .L_187)
	.align		4
.L_187:
        /*0430*/ 	.word	index@(_ZN10layer_norm13ln_fwd_kernelINS_13Kernel_traitsIf6__halffS2_fjLj7168ELj1ELj1ELj4ELj16ENS_18Kernel_traits_baseILj7168EfS2_fS2_fjLj128EEEEELb0ELb0ELb1ELb1EEEvNS_9FwdParamsE)
        /*0434*/ 	.word	0x00000000


	//----- nvinfo : EIATTR_REGCOUNT
	.align		4
.L_188:
        /*0438*/ 	.byte	0x04, 0x2f
        /*043a*/ 	.short	(.L_190 - .L_189)
	.align		4
.L_189:
        /*043c*/ 	.word	index@(_ZN10layer_norm13ln_fwd_kernelINS_13Kernel_traitsIf6__halffS2_fjLj7168ELj1ELj1ELj4ELj16ENS_18Kernel_traits_baseILj7168EfS2_fS2_fjLj128EEEEELb0ELb0ELb1ELb0EEEvNS_9FwdParamsE)
        /*0440*/ 	.word	0x000000d3


	//----- nvinfo : EIATTR_FRAME_SIZE
	.align		4
.L_190:
        /*0444*/ 	.byte	0x04, 0x11
        /*0446*/ 	.short	(.L_192 - .L_191)
	.align		4
.L_191:
        /*0448*/ 	.word	index@(_ZN10layer_norm13ln_fwd_kernelINS_13Kernel_traitsIf6__halffS2_fjLj7168ELj1ELj1ELj4ELj16ENS_18Kernel_traits_baseILj7168EfS2_fS2_fjLj128EEEEELb0ELb0ELb1ELb0EEEvNS_9FwdParamsE)
        /*044c*/ 	.word	0x00000000


	//----- nvinfo : EIATTR_REGCOUNT
	.align		4
.L_192:
        /*0450*/ 	.byte	0x04, 0x2f
        /*0452*/ 	.short	(.L_194 - .L_193)
	.align		4
.L_193:
        /*0454*/ 	.word	index@(_ZN10layer_norm13ln_fwd_kernelINS_13Kernel_traitsIf6__halffS2_fjLj7168ELj1ELj1ELj4ELj16ENS_18Kernel_traits_baseILj7168EfS2_fS2_fjLj128EEEEELb0ELb0ELb0ELb1EEEvNS_9FwdParamsE)
        /*0458*/ 	.word	0x000000ff


	//----- nvinfo : EIATTR_FRAME_SIZE
	.align		4
.L_194:
        /*045c*/ 	.byte	0x04, 0x11
        /*045e*/ 	.short	(.L_196 - .L_195)
	.align		4
.L_195:
        /*0460*/ 	.word	index@(_ZN10layer_norm13ln_fwd_kernelINS_13Kernel_traitsIf6__halffS2_fjLj7168ELj1ELj1ELj4ELj16ENS_18Kernel_traits_baseILj7168EfS2_fS2_fjLj128EEEEELb0ELb0ELb0ELb1EEEvNS_9FwdParamsE)
        /*0464*/ 	.word	0x00000000


	//----- nvinfo : EIATTR_REGCOUNT
	.align		4
.L_196:
        /*0468*/ 	.byte	0x04, 0x2f
        /*046a*/ 	.short	(.L_198 - .L_197)
	.align		4
.L_197:
        /*046c*/ 	.word	index@(_ZN10layer_norm13ln_fwd_kernelINS_13Kernel_traitsIf6__halffS2_fjLj7168ELj1ELj1ELj4ELj16ENS_18Kernel_traits_baseILj7168EfS2_fS2_fjLj128EEEEELb0ELb0ELb0ELb0EEEvNS_9FwdParamsE)
        /*0470*/ 	.word	0x000000ce


	//----- nvinfo : EIATTR_FRAME_SIZE
	.align		4
.L_198:
        /*0474*/ 	.byte	0x04, 0x11
        /*0476*/ 	.short	(.L_200 - .L_199)
	.align		4
.L_199:
        /*0478*/ 	.word	index@(_ZN10layer_norm13ln_fwd_kernelINS_13Kernel_traitsIf6__halffS2_fjLj7168ELj1ELj1ELj4ELj16ENS_18Kernel_traits_baseILj7168EfS2_fS2_fjLj128EEEEELb0ELb0ELb0ELb0EEEvNS_9FwdParamsE)
        /*047c*/ 	.word	0x00000000


	//----- nvinfo : EIATTR_REGCOUNT
	.align		4
.L_200:
        /*0480*/ 	.byte	0x04, 0x2f
        /*0482*/ 	.short	(.L_202 - .L_201)
	.align		4
.L_201:
        /*0484*/ 	.word	index@(_ZN10layer_norm13ln_fwd_kernelINS_13Kernel_traitsI6__halfS2_fS2_fjLj7168ELj1ELj1ELj4ELj16ENS_18Kernel_traits_baseILj7168ES2_S2_fS2_fjLj128EEEEELb1ELb1ELb1ELb1EEEvNS_9FwdParamsE)
        /*0488*/ 	.word	0x000000ff


	//----- nvinfo : EIATTR_FRAME_SIZE
	.align		4
.L_202:
        /*048c*/ 	.byte	0x04, 0x11
        /*048e*/ 	.short	(.L_204 - .L_203)
	.align		4
.L_203:
        /*0490*/ 	.word	index@(_ZN10layer_norm13ln_fwd_kernelINS_13Kernel_traitsI6__halfS2_fS2_fjLj7168ELj1ELj1ELj4ELj16ENS_18Kernel_traits_baseILj7168ES2_S2_fS2_fjLj128EEEEELb1ELb1ELb1ELb1EEEvNS_9FwdParamsE)
        /*0494*/ 	.word	0x00000000


	//----- nvinfo : EIATTR_REGCOUNT
	.align		4
.L_204:
        /*0498*/ 	.byte	0x04, 0x2f
        /*049a*/ 	.short	(.L_206 - .L_205)
	.align		4
.L_205:
        /*049c*/ 	.word	index@(_ZN10layer_norm13ln_fwd_kernelINS_13Kernel_traitsI6__halfS2_fS2_fjLj7168ELj1ELj1ELj4ELj16ENS_18Kernel_traits_baseILj7168ES2_S2_fS2_fjLj128EEEEELb1ELb1ELb1ELb0EEEvNS_9FwdParamsE)
        /*04a0*/ 	.word	0x000000ff


	//----- nvinfo : EIATTR_FRAME_SIZE
	.align		4
.L_206:
        /*04a4*/ 	.byte	0x04, 0x11
        /*04a6*/ 	.short	(.L_208 - .L_207)
	.align		4
.L_207:
        /*04a8*/ 	.word	index@(_ZN10layer_norm13ln_fwd_kernelINS_13Kernel_traitsI6__halfS2_fS2_fjLj7168ELj1ELj1ELj4ELj16ENS_18Kernel_traits_baseILj7168ES2_S2_fS2_fjLj128EEEEELb1ELb1ELb1ELb0EEEvNS_9FwdParamsE)
        /*04ac*/ 	.word	0x00000058


	//----- nvinfo : EIATTR_REGCOUNT
	.align		4
.L_208:
        /*04b0*/ 	.byte	0x04, 0x2f
        /*04b2*/ 	.short	(.L_210 - .L_209)
	.align		4
.L_209:
        /*04b4*/ 	.word	index@(_ZN10layer_norm13ln_fwd_kernelINS_13Kernel_traitsI6__halfS2_fS2_fjLj7168ELj1ELj1ELj4ELj16ENS_18Kernel_traits_baseILj7168ES2_S2_fS2_fjLj128EEEEELb1ELb1ELb0ELb1EEEvNS_9FwdParamsE)
        /*04b8*/ 	.word	0x000000e9


	//----- nvinfo : EIATTR_FRAME_SIZE
	.align		4
.L_210:
        /*04bc*/ 	.byte	0x04, 0x11
        /*04be*/ 	.short	(.L_212 - .L_211)
	.align		4
.L_211:
        /*04c0*/ 	.word	index@(_ZN10layer_norm13ln_fwd_kernelINS_13Kernel_traitsI6__halfS2_fS2_fjLj7168ELj1ELj1ELj4ELj16ENS_18Kernel_traits_baseILj7168ES2_S2_fS2_fjLj128EEEEELb1ELb1ELb0ELb1EEEvNS_9FwdParamsE)
        /*04c4*/ 	.word	0x00000000


	//----- nvinfo : EIATTR_REGCOUNT
	.align		4
.L_212:
        /*04c8*/ 	.byte	0x04, 0x2f
        /*04ca*/ 	.short	(.L_214 - .L_213)
	.align		4
.L_213:
        /*04cc*/ 	.word	index@(_ZN10layer_norm13ln_fwd_kernelINS_13Kernel_traitsI6__halfS2_fS2_fjLj7168ELj1ELj1ELj4ELj16ENS_18Kernel_traits_baseILj7168ES2_S2_fS2_fjLj128EEEEELb1ELb1ELb0ELb0EEEvNS_9FwdParamsE)
        /*04d0*/ 	.word	0x000000ff


	//----- nvinfo : EIATTR_FRAME_SIZE
	.align		4
.L_214:
        /*04d4*/ 	.byte	0x04, 0x11
        /*04d6*/ 	.short	(.L_216 - .L_215)
	.align		4
.L_215:
        /*04d8*/ 	.word	index@(_ZN10layer_norm13ln_fwd_kernelINS_13Kernel_traitsI6__halfS2_fS2_fjLj7168ELj1ELj1ELj4ELj16ENS_18Kernel_traits_baseILj7168ES2_S2_fS2_fjLj128EEEEELb1ELb1ELb0ELb0EEEvNS_9FwdParamsE)
        /*04dc*/ 	.word	0x00000020


	//----- nvinfo : EIATTR_REGCOUNT
	.align		4
.L_216:
        /*04e0*/ 	.byte	0x04, 0x2f
        /*04e2*/ 	.short	(.L_218 - .L_217)
	.align		4
.L_217:
        /*04e4*/ 	.word	index@(_ZN10layer_norm13ln_fwd_kernelINS_13Kernel_traitsI6__halfS2_fS2_fjLj7168ELj1ELj1ELj4ELj16ENS_18Kernel_traits_baseILj7168ES2_S2_fS2_fjLj128EEEEELb1ELb0ELb1ELb1EEEvNS_9FwdParamsE)
        /*04e8*/ 	.word	0x000000ff


	//----- nvinfo : EIATTR_FRAME_SIZE
	.align		4
.L_218:
        /*04ec*/ 	.byte	0x04, 0x11
        /*04ee*/ 	.short	(.L_220 - .L_219)
	.align		4
.L_219:
        /*04f0*/ 	.word	index@(_ZN10layer_norm13ln_fwd_kernelINS_13Kernel_traitsI6__halfS2_fS2_fjLj7168ELj1ELj1ELj4ELj16ENS_18Kernel_traits_baseILj7168ES2_S2_fS2_fjLj128EEEEELb1ELb0ELb1ELb1EEEvNS_9FwdParamsE)
        /*04f4*/ 	.word	0x00000000


	//----- nvinfo : EIATTR_REGCOUNT
	.align		4
.L_220:
        /*04f8*/ 	.byte	0x04, 0x2f
        /*04fa*/ 	.short	(.L_222 - .L_221)
	.align		4
.L_221:
        /*04fc*/ 	.word	index@(_ZN10layer_norm13ln_fwd_kernelINS_13Kernel_traitsI6__halfS2_fS2_fjLj7168ELj1ELj1ELj4ELj16ENS_18Kernel_traits_baseILj7168ES2_S2_fS2_fjLj128EEEEELb1ELb0ELb1ELb0EEEvNS_9FwdParamsE)
        /*0500*/ 	.word	0x000000e4


	//----- nvinfo : EIATTR_FRAME_SIZE
	.align		4
.L_222:
        /*0504*/ 	.byte	0x04, 0x11
        /*0506*/ 	.short	(.L_224 - .L_223)
	.align		4
.L_223:
        /*0508*/ 	.word	index@(_ZN10layer_norm13ln_fwd_kernelINS_13Kernel_traitsI6__halfS2_fS2_fjLj7168ELj1ELj1ELj4ELj16ENS_18Kernel_traits_baseILj7168ES2_S2_fS2_fjLj128EEEEELb1ELb0ELb1ELb0EEEvNS_9FwdParamsE)
        /*050c*/ 	.word	0x00000000


	//----- nvinfo : EIATTR_REGCOUNT
	.align		4
.L_224:
        /*0510*/ 	.byte	0x04, 0x2f
        /*0512*/ 	.short	(.L_226 - .L_225)
	.align		4
.L_225:
        /*0514*/ 	.word	index@(_ZN10layer_norm13ln_fwd_kernelINS_13Kernel_traitsI6__halfS2_fS2_fjLj7168ELj1ELj1ELj4ELj16ENS_18Kernel_traits_baseILj7168ES2_S2_fS2_fjLj128EEEEELb1ELb0ELb0ELb1EEEvNS_9FwdParamsE)
        /*0518*/ 	.word	0x000000f1


	//----- nvinfo : EIATTR_FRAME_SIZE
	.align		4
.L_226:
        /*051c*/ 	.byte	0x04, 0x11
        /*051e*/ 	.short	(.L_228 - .L_227)
	.align		4
.L_227:
        /*0520*/ 	.word	index@(_ZN10layer_norm13ln_fwd_kernelINS_13Kernel_traitsI6__halfS2_fS2_fjLj7168ELj1ELj1ELj4ELj16ENS_18Kernel_traits_baseILj7168ES2_S2_fS2_fjLj128EEEEELb1ELb0ELb0ELb1EEEvNS_9FwdParamsE)
        /*0524*/ 	.word	0x00000000


	//----- nvinfo : EIATTR_REGCOUNT
	.align		4
.L_228:
        /*0528*/ 	.byte	0x04, 0x2f
        /*052a*/ 	.short	(.L_230 - .L_229)
	.align		4
.L_229:
        /*052c*/ 	.word	index@(_ZN10layer_norm13ln_fwd_kernelINS_13Kernel_traitsI6__halfS2_fS2_fjLj7168ELj1ELj1ELj4ELj16ENS_18Kernel_traits_baseILj7168ES2_S2_fS2_fjLj128EEEEELb1ELb0ELb0ELb0EEEvNS_9FwdParamsE)
        /*0530*/ 	.word	0x000000ee


	//----- nvinfo : EIATTR_FRAME_SIZE
	.align		4
.L_230:
        /*0534*/ 	.byte	0x04, 0x11
        /*0536*/ 	.short	(.L_232 - .L_231)
	.align		4
.L_231:
        /*0538*/ 	.word	index@(_ZN10layer_norm13ln_fwd_kernelINS_13Kernel_traitsI6__halfS2_fS2_fjLj7168ELj1ELj1ELj4ELj16ENS_18Kernel_traits_baseILj7168ES2_S2_fS2_fjLj128EEEEELb1ELb0ELb0ELb0EEEvNS_9FwdParamsE)
        /*053c*/ 	.word	0x00000000


	//----- nvinfo : EIATTR_REGCOUNT
	.align		4
.L_232:
        /*0540*/ 	.byte	0x04, 0x2f
        /*0542*/ 	.short	(.L_234 - .L_233)
	.align		4
.L_233:
        /*0544*/ 	.word	index@(_ZN10layer_norm13ln_fwd_kernelINS_13Kernel_traitsI6__halfS2_fS2_fjLj7168ELj1ELj1ELj4ELj16ENS_18Kernel_traits_baseILj7168ES2_S2_fS2_fjLj128EEEEELb0ELb1ELb1ELb1EEEvNS_9FwdParamsE)
        /*0548*/ 	.word	0x000000ff


	//----- nvinfo : EIATTR_FRAME_SIZE
	.align		4
.L_234:
        /*054c*/ 	.byte	0x04, 0x11
        /*054e*/ 	.short	(.L_236 - .L_235)
	.align		4
.L_235:
        /*0550*/ 	.word	index@(_ZN10layer_norm13ln_fwd_kernelINS_13Kernel_traitsI6__halfS2_fS2_fjLj7168ELj1ELj1ELj4ELj16ENS_18Kernel_traits_baseILj7168ES2_S2_fS2_fjLj128EEEEELb0ELb1ELb1ELb1EEEvNS_9FwdParamsE)
        /*0554*/ 	.word	0x00000000


	//----- nvinfo : EIATTR_REGCOUNT
	.align		4
.L_236:
        /*0558*/ 	.byte	0x04, 0x2f
        /*055a*/ 	.short	(.L_238 - .L_237)
	.align		4
.L_237:
        /*055c*/ 	.word	index@(_ZN10layer_norm13ln_fwd_kernelINS_13Kernel_traitsI6__halfS2_fS2_fjLj7168ELj1ELj1ELj4ELj16ENS_18Kernel_traits_baseILj7168ES2_S2_fS2_fjLj128EEEEELb0ELb1ELb1ELb0EEEvNS_9FwdParamsE)
        /*0560*/ 	.word	0x000000ff


	//----- nvinfo : EIATTR_FRAME_SIZE
	.align		4
.L_238:
        /*0564*/ 	.byte	0x04, 0x11
        /*0566*/ 	.short	(.L_240 - .L_239)
	.align		4
.L_239:
        /*0568*/ 	.word	index@(_ZN10layer_norm13ln_fwd_kernelINS_13Kernel_traitsI6__halfS2_fS2_fjLj7168ELj1ELj1ELj4ELj16ENS_18Kernel_traits_baseILj7168ES2_S2_fS2_fjLj128EEEEELb0ELb1ELb1ELb0EEEvNS_9FwdParamsE)
        /*056c*/ 	.word	0x00000008


	//----- nvinfo : EIATTR_REGCOUNT
	.align		4
.L_240:
        /*0570*/ 	.byte	0x04, 0x2f
        /*0572*/ 	.short	(.L_242 - .L_241)
	.align		4
.L_241:
        /*0574*/ 	.word	index@(_ZN10layer_norm13ln_fwd_kernelINS_13Kernel_traitsI6__halfS2_fS2_fjLj7168ELj1ELj1ELj4ELj16ENS_18Kernel_traits_baseILj7168ES2_S2_fS2_fjLj128EEEEELb0ELb1ELb0ELb1EEEvNS_9FwdParamsE)
        /*0578*/ 	.word	0x000000eb


	//----- nvinfo : EIATTR_FRAME_SIZE
	.align		4
.L_242:
        /*057c*/ 	.byte	0x04, 0x11
        /*057e*/ 	.short	(.L_244 - .L_243)
	.align		4
.L_243:
        /*0580*/ 	.word	index@(_ZN10layer_norm13ln_fwd_kernelINS_13Kernel_traitsI6__halfS2_fS2_fjLj7168ELj1ELj1ELj4ELj16ENS_18Kernel_traits_baseILj7168ES2_S2_fS2_fjLj128EEEEELb0ELb1ELb0ELb1EEEvNS_9FwdParamsE)
        /*0584*/ 	.word	0x00000000


	//----- nvinfo : EIATTR_REGCOUNT
	.align		4
.L_244:
        /*0588*/ 	.byte	0x04, 0x2f
        /*058a*/ 	.short	(.L_246 - .L_245)
	.align		4
.L_245:
        /*058c*/ 	.word	index@(_ZN10layer_norm13ln_fwd_kernelINS_13Kernel_traitsI6__halfS2_fS2_fjLj7168ELj1ELj1ELj4ELj16ENS_18Kernel_traits_baseILj7168ES2_S2_fS2_fjLj128EEEEELb0ELb1ELb0ELb0EEEvNS_9FwdParamsE)
        /*0590*/ 	.word	0x000000ff


	//----- nvinfo : EIATTR_FRAME_SIZE
	.align		4
.L_246:
        /*0594*/ 	.byte	0x04, 0x11
        /*0596*/ 	.short	(.L_248 - .L_247)
	.align		4
.L_247:
        /*0598*/ 	.word	index@(_ZN10layer_norm13ln_fwd_kernelINS_13Kernel_traitsI6__halfS2_fS2_fjLj7168ELj1ELj1ELj4ELj16ENS_18Kernel_traits_baseILj7168ES2_S2_fS2_fjLj128EEEEELb0ELb1ELb0ELb0EEEvNS_9FwdParamsE)
        /*059c*/ 	.word	0x00000000


	//----- nvinfo : EIATTR_REGCOUNT
	.align		4
.L_248:
        /*05a0*/ 	.byte	0x04, 0x2f
        /*05a2*/ 	.short	(.L_250 - .L_249)
	.align		4
.L_249:
        /*05a4*/ 	.word	index@(_ZN10layer_norm13ln_fwd_kernelINS_13Kernel_traitsI6__halfS2_fS2_fjLj7168ELj1ELj1ELj4ELj16ENS_18Kernel_traits_baseILj7168ES2_S2_fS2_fjLj128EEEEELb0ELb0ELb1ELb1EEEvNS_9FwdParamsE)
        /*05a8*/ 	.word	0x000000f3


	//----- nvinfo : EIATTR_FRAME_SIZE
	.align		4
.L_250:
        /*05ac*/ 	.byte	0x04, 0x11
        /*05ae*/ 	.short	(.L_252 - .L_251)
	.align		4
.L_251:
        /*05b0*/ 	.word	index@(_ZN10layer_norm13ln_fwd_kernelINS_13Kernel_traitsI6__halfS2_fS2_fjLj7168ELj1ELj1ELj4ELj16ENS_18Kernel_traits_baseILj7168ES2_S2_fS2_fjLj128EEEEELb0ELb0ELb1ELb1EEEvNS_9FwdParamsE)
        /*05b4*/ 	.word	0x00000000


	//----- nvinfo : EIATTR_REGCOUNT
	.align		4
.L_252:
        /*05b8*/ 	.byte	0x04, 0x2f
        /*05ba*/ 	.short	(.L_254 - .L_253)
	.align		4
.L_253:
        /*05bc*/ 	.word	index@(_ZN10layer_norm13ln_fwd_kernelINS_13Kernel_traitsI6__halfS2_fS2_fjLj7168ELj1ELj1ELj4ELj16ENS_18Kernel_traits_baseILj7168ES2_S2_fS2_fjLj128EEEEELb0ELb0ELb1ELb0EEEvNS_9FwdParamsE)
        /*05c0*/ 	.word	0x000000d1


	//----- nvinfo : EIATTR_FRAME_SIZE
	.align		4
.L_254:
        /*05c4*/ 	.byte	0x04, 0x11
        /*05c6*/ 	.short	(.L_256 - .L_255)
	.align		4
.L_255:
        /*05c8*/ 	.word	index@(_ZN10layer_norm13ln_fwd_kernelINS_13Kernel_traitsI6__halfS2_fS2_fjLj7168ELj1ELj1ELj4ELj16ENS_18Kernel_traits_baseILj7168ES2_S2_fS2_fjLj128EEEEELb0ELb0ELb1ELb0EEEvNS_9FwdParamsE)
        /*05cc*/ 	.word	0x00000000


	//----- nvinfo : EIATTR_REGCOUNT
	.align		4
.L_256:
        /*05d0*/ 	.byte	0x04, 0x2f
        /*05d2*/ 	.short	(.L_258 - .L_257)
	.align		4
.L_257:
        /*05d4*/ 	.word	index@(_ZN10layer_norm13ln_fwd_kernelINS_13Kernel_traitsI6__halfS2_fS2_fjLj7168ELj1ELj1ELj4ELj16ENS_18Kernel_traits_baseILj7168ES2_S2_fS2_fjLj128EEEEELb0ELb0ELb0ELb1EEEvNS_9FwdParamsE)
        /*05d8*/ 	.word	0x000000a8


	//----- nvinfo : EIATTR_FRAME_SIZE
	.align		4
.L_258:
        /*05dc*/ 	.byte	0x04, 0x11
        /*05de*/ 	.short	(.L_260 - .L_259)
	.align		4
.L_259:
        /*05e0*/ 	.word	index@(_ZN10layer_norm13ln_fwd_kernelINS_13Kernel_traitsI6__halfS2_fS2_fjLj7168ELj1ELj1ELj4ELj16ENS_18Kernel_traits_baseILj7168ES2_S2_fS2_fjLj128EEEEELb0ELb0ELb0ELb1EEEvNS_9FwdParamsE)
        /*05e4*/ 	.word	0x00000000


	//----- nvinfo : EIATTR_REGCOUNT
	.align		4
.L_260:
        /*05e8*/ 	.byte	0x04, 0x2f
        /*05ea*/ 	.short	(.L_262 - .L_261)
	.align		4
.L_261:
        /*05ec*/ 	.word	index@(_ZN10layer_norm13ln_fwd_kernelINS_13Kernel_traitsI6__halfS2_fS2_fjLj7168ELj1ELj1ELj4ELj16ENS_18Kernel_traits_baseILj7168ES2_S2_fS2_fjLj128EEEEELb0ELb0ELb0ELb0EEEvNS_9FwdParamsE)
        /*05f0*/ 	.word	0x000000cd


	//----- nvinfo : EIATTR_FRAME_SIZE
	.align		4
.L_262:
        /*05f4*/ 	.byte	0x04, 0x11
        /*05f6*/ 	.short	(.L_264 - .L_263)
	.align		4
.L_263:
        /*05f8*/ 	.word	index@(_ZN10layer_norm13ln_fwd_kernelINS_13Kernel_traitsI6__halfS2_fS2_fjLj7168ELj1ELj1ELj4ELj16ENS_18Kernel_traits_baseILj7168ES2_S2_fS2_fjLj128EEEEELb0ELb0ELb0ELb0EEEvNS_9FwdParamsE)
        /*05fc*/ 	.word	0x00000000


	//----- nvinfo : EIATTR_REGCOUNT
	.align		4
.L_264:
        /*0600*/ 	.byte	0x04, 0x2f
        /*0602*/ 	.short	(.L_266 - .L_265)
	.align		4
.L_265:
        /*0604*/ 	.word	index@(_ZN10layer_norm13ln_fwd_kernelINS_13Kernel_traitsIf6__halfS2_S2_fjLj7168ELj1ELj1ELj4ELj16ENS_18Kernel_traits_baseILj7168EfS2_S2_S2_fjLj128EEEEELb1ELb1ELb1ELb1EEEvNS_9FwdParamsE)
        /*0608*/ 	.word	0x000000ff


	//----- nvinfo : EIATTR_FRAME_SIZE
	.align		4
.L_266:
        /*060c*/ 	.byte	0x04, 0x11
        /*060e*/ 	.short	(.L_268 - .L_267)
	.align		4
.L_267:
        /*0610*/ 	.word	index@(_ZN10layer_norm13ln_fwd_kernelINS_13Kernel_traitsIf6__halfS2_S2_fjLj7168ELj1ELj1ELj4ELj16ENS_18Kernel_traits_baseILj7168EfS2_S2_S2_fjLj128EEEEELb1ELb1ELb1ELb1EEEvNS_9FwdParamsE)
        /*0614*/ 	.word	0x00000028


	//----- nvinfo : EIATTR_REGCOUNT
	.align		4
.L_268:
        /*0618*/ 	.byte	0x04, 0x2f
        /*061a*/ 	.short	(.L_270 - .L_269)
	.align		4
.L_269:
        /*061c*/ 	.word	index@(_ZN10layer_norm13ln_fwd_kernelINS_13Kernel_traitsIf6__halfS2_S2_fjLj7168ELj1ELj1ELj4ELj16ENS_18Kernel_traits_baseILj7168EfS2_S2_S2_fjLj128EEEEELb1ELb1ELb1ELb0EEEvNS_9FwdParamsE)
        /*0620*/ 	.word	0x000000ff


	//----- nvinfo : EIATTR_FRAME_SIZE
	.align		4
.L_270:
        /*0624*/ 	.byte	0x04, 0x11
        /*0626*/ 	.short	(.L_272 - .L_271)
	.align		4
.L_271:
        /*0628*/ 	.word	index@(_ZN10layer_norm13ln_fwd_kernelINS_13Kernel_traitsIf6__halfS2_S2_fjLj7168ELj1ELj1ELj4ELj16ENS_18Kernel_traits_baseILj7168EfS2_S2_S2_fjLj128EEEEELb1ELb1ELb1ELb0EEEvNS_9FwdParamsE)
        /*062c*/ 	.word	0x00000048


	//----- nvinfo : EIATTR_REGCOUNT
	.align		4
.L_272:
        /*0630*/ 	.byte	0x04, 0x2f
        /*0632*/ 	.short	(.L_274 - .L_273)
	.align		4
.L_273:
        /*0634*/ 	.word	index@(_ZN10layer_norm13ln_fwd_kernelINS_13Kernel_traitsIf6__halfS2_S2_fjLj7168ELj1ELj1ELj4ELj16ENS_18Kernel_traits_baseILj7168EfS2_S2_S2_fjLj128EEEEELb1ELb1ELb0ELb1EEEvNS_9FwdParamsE)
        /*0638*/ 	.word	0x000000ff


	//----- nvinfo : EIATTR_FRAME_SIZE
	.align		4
.L_274:
        /*063c*/ 	.byte	0x04, 0x11
        /*063e*/ 	.short	(.L_276 - .L_275)
	.align		4
.L_275:
        /*0640*/ 	.word	index@(_ZN10layer_norm13ln_fwd_kernelINS_13Kernel_traitsIf6__halfS2_S2_fjLj7168ELj1ELj1ELj4ELj16ENS_18Kernel_traits_baseILj7168EfS2_S2_S2_fjLj128EEEEELb1ELb1ELb0ELb1EEEvNS_9FwdParamsE)
        /*0644*/ 	.word	0x00000010


	//----- nvinfo : EIATTR_REGCOUNT
	.align		4
.L_276:
        /*0648*/ 	.byte	0x04, 0x2f
        /*064a*/ 	.short	(.L_278 - .L_277)
	.align		4
.L_277:
        /*064c*/ 	.word	index@(_ZN10layer_norm13ln_fwd_kernelINS_13Kernel_traitsIf6__halfS2_S2_fjLj7168ELj1ELj1ELj4ELj16ENS_18Kernel_traits_baseILj7168EfS2_S2_S2_fjLj128EEEEELb1ELb1ELb0ELb0EEEvNS_9FwdParamsE)
        /*0650*/ 	.word	0x000000ff


	//----- nvinfo : EIATTR_FRAME_SIZE
	.align		4
.L_278:
        /*0654*/ 	.byte	0x04, 0x11
        /*0656*/ 	.short	(.L_280 - .L_279)
	.align		4
.L_279:
        /*0658*/ 	.word	index@(_ZN10layer_norm13ln_fwd_kernelINS_13Kernel_traitsIf6__halfS2_S2_fjLj7168ELj1ELj1ELj4ELj16ENS_18Kernel_traits_baseILj7168EfS2_S2_S2_fjLj128EEEEELb1ELb1ELb0ELb0EEEvNS_9FwdParamsE)
        /*065c*/ 	.word	0x00000008


	//----- nvinfo : EIATTR_REGCOUNT
	.align		4
.L_280:
        /*0660*/ 	.byte	0x04, 0x2f
        /*0662*/ 	.short	(.L_282 - .L_281)
	.align		4
.L_281:
        /*0664*/ 	.word	index@(_ZN10layer_norm13ln_fwd_kernelINS_13Kernel_traitsIf6__halfS2_S2_fjLj7168ELj1ELj1ELj4ELj16ENS_18Kernel_traits_baseILj7168EfS2_S2_S2_fjLj128EEEEELb1ELb0ELb1ELb1EEEvNS_9FwdParamsE)
        /*0668*/ 	.word	0x000000ff


	//----- nvinfo : EIATTR_FRAME_SIZE
	.align		4
.L_282:
        /*066c*/ 	.byte	0x04, 0x11
        /*066e*/ 	.short	(.L_284 - .L_283)
	.align		4
.L_283:
        /*0670*/ 	.word	index@(_ZN10layer_norm13ln_fwd_kernelINS_13Kernel_traitsIf6__halfS2_S2_fjLj7168ELj1ELj1ELj4ELj16ENS_18Kernel_traits_baseILj7168EfS2_S2_S2_fjLj128EEEEELb1ELb0ELb1ELb1EEEvNS_9FwdParamsE)
        /*0674*/ 	.word	0x00000000


	//----- nvinfo : EIATTR_REGCOUNT
	.align		4
.L_284:
        /*0678*/ 	.byte	0x04, 0x2f
        /*067a*/ 	.short	(.L_286 - .L_285)
	.align		4
.L_285:
        /*067c*/ 	.word	index@(_ZN10layer_norm13ln_fwd_kernelINS_13Kernel_traitsIf6__halfS2_S2_fjLj7168ELj1ELj1ELj4ELj16ENS_18Kernel_traits_baseILj7168EfS2_S2_S2_fjLj128EEEEELb1ELb0ELb1ELb0EEEvNS_9FwdParamsE)
        /*0680*/ 	.word	0x000000fe


	//----- nvinfo : EIATTR_FRAME_SIZE
	.align		4
.L_286:
        /*0684*/ 	.byte	0x04, 0x11
        /*0686*/ 	.short	(.L_288 - .L_287)
	.align		4
.L_287:
        /*0688*/ 	.word	index@(_ZN10layer_norm13ln_fwd_kernelINS_13Kernel_traitsIf6__halfS2_S2_fjLj7168ELj1ELj1ELj4ELj16ENS_18Kernel_traits_baseILj7168EfS2_S2_S2_fjLj128EEEEELb1ELb0ELb1ELb0EEEvNS_9FwdParamsE)
        /*068c*/ 	.word	0x00000000


	//----- nvinfo : EIATTR_REGCOUNT
	.align		4
.L_288:
        /*0690*/ 	.byte	0x04, 0x2f
        /*0692*/ 	.short	(.L_290 - .L_289)
	.align		4
.L_289:
        /*0694*/ 	.word	index@(_ZN10layer_norm13ln_fwd_kernelINS_13Kernel_traitsIf6__halfS2_S2_fjLj7168ELj1ELj1ELj4ELj16ENS_18Kernel_traits_baseILj7168EfS2_S2_S2_fjLj128EEEEELb1ELb0ELb0ELb1EEEvNS_9FwdParamsE)
        /*0698*/ 	.word	0x000000ef


	//----- nvinfo : EIATTR_FRAME_SIZE
	.align		4
.L_290:
        /*069c*/ 	.byte	0x04, 0x11
        /*069e*/ 	.short	(.L_292 - .L_291)
	.align		4
.L_291:
        /*06a0*/ 	.word	index@(_ZN10layer_norm13ln_fwd_kernelINS_13Kernel_traitsIf6__halfS2_S2_fjLj7168ELj1ELj1ELj4ELj16ENS_18Kernel_traits_baseILj7168EfS2_S2_S2_fjLj128EEEEELb1ELb0ELb0ELb1EEEvNS_9FwdParamsE)
        /*06a4*/ 	.word	0x00000000


	//----- nvinfo : EIATTR_REGCOUNT
	.align		4
.L_292:
        /*06a8*/ 	.byte	0x04, 0x2f
        /*06aa*/ 	.short	(.L_294 - .L_293)
	.align		4
.L_293:
        /*06ac*/ 	.word	index@(_ZN10layer_norm13ln_fwd_kernelINS_13Kernel_traitsIf6__halfS2_S2_fjLj7168ELj1ELj1ELj4ELj16ENS_18Kernel_traits_baseILj7168EfS2_S2_S2_fjLj128EEEEELb1ELb0ELb0ELb0EEEvNS_9FwdParamsE)
        /*06b0*/ 	.word	0x000000e8


	//----- nvinfo : EIATTR_FRAME_SIZE
	.align		4
.L_294:
        /*06b4*/ 	.byte	0x04, 0x11
        /*06b6*/ 	.short	(.L_296 - .L_295)
	.align		4
.L_295:
        /*06b8*/ 	.word	index@(_ZN10layer_norm13ln_fwd_kernelINS_13Kernel_traitsIf6__halfS2_S2_fjLj7168ELj1ELj1ELj4ELj16ENS_18Kernel_traits_baseILj7168EfS2_S2_S2_fjLj128EEEEELb1ELb0ELb0ELb0EEEvNS_9FwdParamsE)
        /*06bc*/ 	.word	0x00000000


	//----- nvinfo : EIATTR_REGCOUNT
	.align		4
.L_296:
        /*06c0*/ 	.byte	0x04, 0x2f
        /*06c2*/ 	.short	(.L_298 - .L_297)
	.align		4
.L_297:
        /*06c4*/ 	.word	index@(_ZN10layer_norm13ln_fwd_kernelINS_13Kernel_traitsIf6__halfS2_S2_fjLj7168ELj1ELj1ELj4ELj16ENS_18Kernel_traits_baseILj7168EfS2_S2_S2_fjLj128EEEEELb0ELb1ELb1ELb1EEEvNS_9FwdParamsE)
        /*06c8*/ 	.word	0x000000ff


	//----- nvinfo : EIATTR_FRAME_SIZE
	.align		4
.L_298:
        /*06cc*/ 	.byte	0x04, 0x11
        /*06ce*/ 	.short	(.L_300 - .L_299)
	.align		4
.L_299:
        /*06d0*/ 	.word	index@(_ZN10layer_norm13ln_fwd_kernelINS_13Kernel_traitsIf6__halfS2_S2_fjLj7168ELj1ELj1ELj4ELj16ENS_18Kernel_traits_baseILj7168EfS2_S2_S2_fjLj128EEEEELb0ELb1ELb1ELb1EEEvNS_9FwdParamsE)
        /*06d4*/ 	.word	0x00000000


	//----- nvinfo : EIATTR_REGCOUNT
	.align		4
.L_300:
        /*06d8*/ 	.byte	0x04, 0x2f
        /*06da*/ 	.short	(.L_302 - .L_301)
	.align		4
.L_301:
        /*06dc*/ 	.word	index@(_ZN10layer_norm13ln_fwd_kernelINS_13Kernel_traitsIf6__halfS2_S2_fjLj7168ELj1ELj1ELj4ELj16ENS_18Kernel_traits_baseILj7168EfS2_S2_S2_fjLj128EEEEELb0ELb1ELb1ELb0EEEvNS_9FwdParamsE)
        /*06e0*/ 	.word	0x000000ff


	//----- nvinfo : EIATTR_FRAME_SIZE
	.align		4
.L_302:
        /*06e4*/ 	.byte	0x04, 0x11
        /*06e6*/ 	.short	(.L_304 - .L_303)
	.align		4
.L_303:
        /*06e8*/ 	.word	index@(_ZN10layer_norm13ln_fwd_kernelINS_13Kernel_traitsIf6__halfS2_S2_fjLj7168ELj1ELj1ELj4ELj16ENS_18Kernel_traits_baseILj7168EfS2_S2_S2_fjLj128EEEEELb0ELb1ELb1ELb0EEEvNS_9FwdParamsE)
        /*06ec*/ 	.word	0x00000000


	//----- nvinfo : EIATTR_REGCOUNT
	.align		4
.L_304:
        /*06f0*/ 	.byte	0x04, 0x2f
        /*06f2*/ 	.short	(.L_306 - .L_305)
	.align		4
.L_305:
        /*06f4*/ 	.word	index@(_ZN10layer_norm13ln_fwd_kernelINS_13Kernel_traitsIf6__halfS2_S2_fjLj7168ELj1ELj1ELj4ELj16ENS_18Kernel_traits_baseILj7168EfS2_S2_S2_fjLj128EEEEELb0ELb1ELb0ELb1EEEvNS_9FwdParamsE)
        /*06f8*/ 	.word	0x000000ff


	//----- nvinfo : EIATTR_FRAME_SIZE
	.align		4
.L_306:
        /*06fc*/ 	.byte	0x04, 0x11
        /*06fe*/ 	.short	(.L_308 - .L_307)
	.align		4
.L_307:
        /*0700*/ 	.word	index@(_ZN10layer_norm13ln_fwd_kernelINS_13Kernel_traitsIf6__halfS2_S2_fjLj7168ELj1ELj1ELj4ELj16ENS_18Kernel_traits_baseILj7168EfS2_S2_S2_fjLj128EEEEELb0ELb1ELb0ELb1EEEvNS_9FwdParamsE)
        /*0704*/ 	.word	0x00000000


	//----- nvinfo : EIATTR_REGCOUNT
	.align		4
.L_308:
        /*0708*/ 	.byte	0x04, 0x2f
        /*070a*/ 	.short	(.L_310 - .L_309)
	.align		4
.L_309:
        /*070c*/ 	.word	index@(_ZN10layer_norm13ln_fwd_kernelINS_13Kernel_traitsIf6__halfS2_S2_fjLj7168ELj1ELj1ELj4ELj16ENS_18Kernel_traits_baseILj7168EfS2_S2_S2_fjLj128EEEEELb0ELb1ELb0ELb0EEEvNS_9FwdParamsE)
        /*0710*/ 	.word	0x000000fd


	//----- nvinfo : EIATTR_FRAME_SIZE
	.align		4
.L_310:
        /*0714*/ 	.byte	0x04, 0x11
        /*0716*/ 	.short	(.L_312 - .L_311)
	.align		4
.L_311:
        /*0718*/ 	.word	index@(_ZN10layer_norm13ln_fwd_kernelINS_13Kernel_traitsIf6__halfS2_S2_fjLj7168ELj1ELj1ELj4ELj16ENS_18Kernel_traits_baseILj7168EfS2_S2_S2_fjLj128EEEEELb0ELb1ELb0ELb0EEEvNS_9FwdParamsE)
        /*071c*/ 	.word	0x00000000


	//----- nvinfo : EIATTR_REGCOUNT
	.align		4
.L_312:
        /*0720*/ 	.byte	0x04, 0x2f
        /*0722*/ 	.short	(.L_314 - .L_313)
	.align		4
.L_313:
        /*0724*/ 	.word	index@(_ZN10layer_norm13ln_fwd_kernelINS_13Kernel_traitsIf6__halfS2_S2_fjLj7168ELj1ELj1ELj4ELj16ENS_18Kernel_traits_baseILj7168EfS2_S2_S2_fjLj128EEEEELb0ELb0ELb1ELb1EEEvNS_9FwdParamsE)
        /*0728*/ 	.word	0x000000fe


	//----- nvinfo : EIATTR_FRAME_SIZE
	.align		4
.L_314:
        /*072c*/ 	.byte	0x04, 0x11
        /*072e*/ 	.short	(.L_316 - .L_315)
	.align		4
.L_315:
        /*0730*/ 	.word	index@(_ZN10layer_norm13ln_fwd_kernelINS_13Kernel_traitsIf6__halfS2_S2_fjLj7168ELj1ELj1ELj4ELj16ENS_18Kernel_traits_baseILj7168EfS2_S2_S2_fjLj128EEEEELb0ELb0ELb1ELb1EEEvNS_9FwdParamsE)
        /*0734*/ 	.word	0x00000000


	//----- nvinfo : EIATTR_REGCOUNT
	.align		4
.L_316:
        /*0738*/ 	.byte	0x04, 0x2f
        /*073a*/ 	.short	(.L_318 - .L_317)
	.align		4
.L_317:
        /*073c*/ 	.word	index@(_ZN10layer_norm13ln_fwd_kernelINS_13Kernel_traitsIf6__halfS2_S2_fjLj7168ELj1ELj1ELj4ELj16ENS_18Kernel_traits_baseILj7168EfS2_S2_S2_fjLj128EEEEELb0ELb0ELb1ELb0EEEvNS_9FwdParamsE)
        /*0740*/ 	.word	0x000000fe


	//----- nvinfo : EIATTR_FRAME_SIZE
	.align		4
.L_318:
        /*0744*/ 	.byte	0x04, 0x11
        /*0746*/ 	.short	(.L_320 - .L_319)
	.align		4
.L_319:
        /*0748*/ 	.word	index@(_ZN10layer_norm13ln_fwd_kernelINS_13Kernel_traitsIf6__halfS2_S2_fjLj7168ELj1ELj1ELj4ELj16ENS_18Kernel_traits_baseILj7168EfS2_S2_S2_fjLj128EEEEELb0ELb0ELb1ELb0EEEvNS_9FwdParamsE)
        /*074c*/ 	.word	0x00000000


	//----- nvinfo : EIATTR_REGCOUNT
	.align		4
.L_320:
        /*0750*/ 	.byte	0x04, 0x2f
        /*0752*/ 	.short	(.L_322 - .L_321)
	.align		4
.L_321:
        /*0754*/ 	.word	index@(_ZN10layer_norm13ln_fwd_kernelINS_13Kernel_traitsIf6__halfS2_S2_fjLj7168ELj1ELj1ELj4ELj16ENS_18Kernel_traits_baseILj7168EfS2_S2_S2_fjLj128EEEEELb0ELb0ELb0ELb1EEEvNS_9FwdParamsE)
        /*0758*/ 	.word	0x000000fe


	//----- nvinfo : EIATTR_FRAME_SIZE
	.align		4
.L_322:
        /*075c*/ 	.byte	0x04, 0x11
        /*075e*/ 	.short	(.L_324 - .L_323)
	.align		4
.L_323:
        /*0760*/ 	.word	index@(_ZN10layer_norm13ln_fwd_kernelINS_13Kernel_traitsIf6__halfS2_S2_fjLj7168ELj1ELj1ELj4ELj16ENS_18Kernel_traits_baseILj7168EfS2_S2_S2_fjLj128EEEEELb0ELb0ELb0ELb1EEEvNS_9FwdParamsE)
        /*0764*/ 	.word	0x00000000


	//----- nvinfo : EIATTR_REGCOUNT
	.align		4
.L_324:
        /*0768*/ 	.byte	0x04, 0x2f
        /*076a*/ 	.short	(.L_326 - .L_325)
	.align		4
.L_325:
        /*076c*/ 	.word	index@(_ZN10layer_norm13ln_fwd_kernelINS_13Kernel_traitsIf6__halfS2_S2_fjLj7168ELj1ELj1ELj4ELj16ENS_18Kernel_traits_baseILj7168EfS2_S2_S2_fjLj128EEEEELb0ELb0ELb0ELb0EEEvNS_9FwdParamsE)
        /*0770*/ 	.word	0x000000fe


	//----- nvinfo : EIATTR_FRAME_SIZE
	.align		4
.L_326:
        /*0774*/ 	.byte	0x04, 0x11
        /*0776*/ 	.short	(.L_328 - .L_327)
	.align		4
.L_327:
        /*0778*/ 	.word	index@(_ZN10layer_norm13ln_fwd_kernelINS_13Kernel_traitsIf6__halfS2_S2_fjLj7168ELj1ELj1ELj4ELj16ENS_18Kernel_traits_baseILj7168EfS2_S2_S2_fjLj128EEEEELb0ELb0ELb0ELb0EEEvNS_9FwdParamsE)
        /*077c*/ 	.word	0x00000000


	//----- nvinfo : EIATTR_REGCOUNT
	.align		4
.L_328:
        /*0780*/ 	.byte	0x04, 0x2f
        /*0782*/ 	.short	(.L_330 - .L_329)
	.align		4
.L_329:
        /*0784*/ 	.word	index@(_ZN10layer_norm13ln_fwd_kernelINS_13Kernel_traitsIf13__nv_bfloat16fS2_fjLj7168ELj1ELj1ELj4ELj16ENS_18Kernel_traits_baseILj7168EfS2_fS2_fjLj128EEEEELb1ELb1ELb1ELb1EEEvNS_9FwdParamsE)
        /*0788*/ 	.word	0x000000ff


	//----- nvinfo : EIATTR_FRAME_SIZE
	.align		4
.L_330:
        /*078c*/ 	.byte	0x04, 0x11
        /*078e*/ 	.short	(.L_332 - .L_331)
	.align		4
.L_331:
        /*0790*/ 	.word	index@(_ZN10layer_norm13ln_fwd_kernelINS_13Kernel_traitsIf13__nv_bfloat16fS2_fjLj7168ELj1ELj1ELj4ELj16ENS_18Kernel_traits_baseILj7168EfS2_fS2_fjLj128EEEEELb1ELb1ELb1ELb1EEEvNS_9FwdParamsE)
        /*0794*/ 	.word	0x00000038


	//----- nvinfo : EIATTR_REGCOUNT
	.align		4
.L_332:
        /*0798*/ 	.byte	0x04, 0x2f
        /*079a*/ 	.short	(.L_334 - .L_333)
	.align		4
.L_333:
        /*079c*/ 	.word	index@(_ZN10layer_norm13ln_fwd_kernelINS_13Kernel_traitsIf13__nv_bfloat16fS2_fjLj7168ELj1ELj1ELj4ELj16ENS_18Kernel_traits_baseILj7168EfS2_fS2_fjLj128EEEEELb1ELb1ELb1ELb0EEEvNS_9FwdParamsE)
        /*07a0*/ 	.word	0x000000ff


	//----- nvinfo : EIATTR_FRAME_SIZE
	.align		4
.L_334:
        /*07a4*/ 	.byte	0x04, 0x11
        /*07a6*/ 	.short	(.L_336 - .L_335)
	.align		4
.L_335:
        /*07a8*/ 	.word	index@(_ZN10layer_norm13ln_fwd_kernelINS_13Kernel_traitsIf13__nv_bfloat16fS2_fjLj7168ELj1ELj1ELj4ELj16ENS_18Kernel_traits_baseILj7168EfS2_fS2_fjLj128EEEEELb1ELb1ELb1ELb0EEEvNS_9FwdParamsE)
        /*07ac*/ 	.word	0x00000058


	//----- nvinfo : EIATTR_REGCOUNT
	.align		4
.L_336:
        /*07b0*/ 	.byte	0x04, 0x2f
        /*07b2*/ 	.short	(.L_338 - .L_337)
	.align		4
.L_337:
        /*07b4*/ 	.word	index@(_ZN10layer_norm13ln_fwd_kernelINS_13Kernel_traitsIf13__nv_bfloat16fS2_fjLj7168ELj1ELj1ELj4ELj16ENS_18Kernel_traits_baseILj7168EfS2_fS2_fjLj128EEEEELb1ELb1ELb0ELb1EEEvNS_9FwdParamsE)
        /*07b8*/ 	.word	0x000000ff


	//----- nvinfo : EIATTR_FRAME_SIZE
	.align		4
.L_338:
        /*07bc*/ 	.byte	0x04, 0x11
        /*07be*/ 	.short	(.L_340 - .L_339)
	.align		4
.L_339:
        /*07c0*/ 	.word	index@(_ZN10layer_norm13ln_fwd_kernelINS_13Kernel_traitsIf13__nv_bfloat16fS2_fjLj7168ELj1ELj1ELj4ELj16ENS_18Kernel_traits_baseILj7168EfS2_fS2_fjLj128EEEEELb1ELb1ELb0ELb1EEEvNS_9FwdParamsE)
        /*07c4*/ 	.word	0x00000020


	//----- nvinfo : EIATTR_REGCOUNT
	.align		4
.L_340:
        /*07c8*/ 	.byte	0x04, 0x2f
        /*07ca*/ 	.short	(.L_342 - .L_341)
	.align		4
.L_341:
        /*07cc*/ 	.word	index@(_ZN10layer_norm13ln_fwd_kernelINS_13Kernel_traitsIf13__nv_bfloat16fS2_fjLj7168ELj1ELj1ELj4ELj16ENS_18Kernel_traits_baseILj7168EfS2_fS2_fjLj128EEEEELb1ELb1ELb0ELb0EEEvNS_9FwdParamsE)
        /*07d0*/ 	.word	0x000000ff


	//----- nvinfo : EIATTR_FRAME_SIZE
	.align		4
.L_342:
        /*07d4*/ 	.byte	0x04, 0x11
        /*07d6*/ 	.short	(.L_344 - .L_343)
	.align		4
.L_343:
        /*07d8*/ 	.word	index@(_ZN10layer_norm13ln_fwd_kernelINS_13Kernel_traitsIf13__nv_bfloat16fS2_fjLj7168ELj1ELj1ELj4ELj16ENS_18Kernel_traits_baseILj7168EfS2_fS2_fjLj128EEEEELb1ELb1ELb0ELb0EEEvNS_9FwdParamsE)
        /*07dc*/ 	.word	0x00000018


	//----- nvinfo : EIATTR_REGCOUNT
	.align		4
.L_344:
        /*07e0*/ 	.byte	0x04, 0x2f
        /*07e2*/ 	.short	(.L_346 - .L_345)
	.align		4
.L_345:
        /*07e4*/ 	.word	index@(_ZN10layer_norm13ln_fwd_kernelINS_13Kernel_traitsIf13__nv_bfloat16fS2_fjLj7168ELj1ELj1ELj4ELj16ENS_18Kernel_traits_baseILj7168EfS2_fS2_fjLj128EEEEELb1ELb0ELb1ELb1EEEvNS_9FwdParamsE)
        /*07e8*/ 	.word	0x000000fe


	//----- nvinfo : EIATTR_FRAME_SIZE
	.align		4
.L_346:
        /*07ec*/ 	.byte	0x04, 0x11
        /*07ee*/ 	.short	(.L_348 - .L_347)
	.align		4
.L_347:
        /*07f0*/ 	.word	index@(_ZN10layer_norm13ln_fwd_kernelINS_13Kernel_traitsIf13__nv_bfloat16fS2_fjLj7168ELj1ELj1ELj4ELj16ENS_18Kernel_traits_baseILj7168EfS2_fS2_fjLj128EEEEELb1ELb0ELb1ELb1EEEvNS_9FwdParamsE)
        /*07f4*/ 	.word	0x00000000


	//----- nvinfo : EIATTR_REGCOUNT
	.align		4
.L_348:
        /*07f8*/ 	.byte	0x04, 0x2f
        /*07fa*/ 	.short	(.L_350 - .L_349)
	.align		4
.L_349:
        /*07fc*/ 	.word	index@(_ZN10layer_norm13ln_fwd_kernelINS_13Kernel_traitsIf13__nv_bfloat16fS2_fjLj7168ELj1ELj1ELj4ELj16ENS_18Kernel_traits_baseILj7168EfS2_fS2_fjLj128EEEEELb1ELb0ELb1ELb0EEEvNS_9FwdParamsE)
        /*0800*/ 	.word	0x000000e6


	//----- nvinfo : EIATTR_FRAME_SIZE
	.align		4
.L_350:
        /*0804*/ 	.byte	0x04, 0x11
        /*0806*/ 	.short	(.L_352 - .L_351)
	.align		4
.L_351:
        /*0808*/ 	.word	index@(_ZN10layer_norm13ln_fwd_kernelINS_13Kernel_traitsIf13__nv_bfloat16fS2_fjLj7168ELj1ELj1ELj4ELj16ENS_18Kernel_traits_baseILj7168EfS2_fS2_fjLj128EEEEELb1ELb0ELb1ELb0EEEvNS_9FwdParamsE)
        /*080c*/ 	.word	0x00000000


	//----- nvinfo : EIATTR_REGCOUNT
	.align		4
.L_352:
        /*0810*/ 	.byte	0x04, 0x2f
        /*0812*/ 	.short	(.L_354 - .L_353)
	.align		4
.L_353:
        /*0814*/ 	.word	index@(_ZN10layer_norm13ln_fwd_kernelINS_13Kernel_traitsIf13__nv_bfloat16fS2_fjLj7168ELj1ELj1ELj4ELj16ENS_18Kernel_traits_baseILj7168EfS2_fS2_fjLj128EEEEELb1ELb0ELb0ELb1EEEvNS_9FwdParamsE)
        /*0818*/ 	.word	0x000000f0


	//----- nvinfo : EIATTR_FRAME_SIZE
	.align		4
.L_354:
        /*081c*/ 	.byte	0x04, 0x11
        /*081e*/ 	.short	(.L_356 - .L_355)
	.align		4
.L_355:
        /*0820*/ 	.word	index@(_ZN10layer_norm13ln_fwd_kernelINS_13Kernel_traitsIf13__nv_bfloat16fS2_fjLj7168ELj1ELj1ELj4ELj16ENS_18Kernel_traits_baseILj7168EfS2_fS2_fjLj128EEEEELb1ELb0ELb0ELb1EEEvNS_9FwdParamsE)
        /*0824*/ 	.word	0x00000000


	//----- nvinfo : EIATTR_REGCOUNT
	.align		4
.L_356:
        /*0828*/ 	.byte	0x04, 0x2f
        /*082a*/ 	.short	(.L_358 - .L_357)
	.align		4
.L_357:
        /*082c*/ 	.word	index@(_ZN10layer_norm13ln_fwd_kernelINS_13Kernel_traitsIf13__nv_bfloat16fS2_fjLj7168ELj1ELj1ELj4ELj16ENS_18Kernel_traits_baseILj7168EfS2_fS2_fjLj128EEEEELb1ELb0ELb0ELb0EEEvNS_9FwdParamsE)
        /*0830*/ 	.word	0x000000ee


	//----- nvinfo : EIATTR_FRAME_SIZE
	.align		4
.L_358:
        /*0834*/ 	.byte	0x04, 0x11
        /*0836*/ 	.short	(.L_360 - .L_359)
	.align		4
.L_359:
        /*0838*/ 	.word	index@(_ZN10layer_norm13ln_fwd_kernelINS_13Kernel_traitsIf13__nv_bfloat16fS2_fjLj7168ELj1ELj1ELj4ELj16ENS_18Kernel_traits_baseILj7168EfS2_fS2_fjLj128EEEEELb1ELb0ELb0ELb0EEEvNS_9FwdParamsE)
        /*083c*/ 	.word	0x00000000


	//----- nvinfo : EIATTR_REGCOUNT
	.align		4
.L_360:
        /*0840*/ 	.byte	0x04, 0x2f
        /*0842*/ 	.short	(.L_362 - .L_361)
	.align		4
.L_361:
        /*0844*/ 	.word	index@(_ZN10layer_norm13ln_fwd_kernelINS_13Kernel_traitsIf13__nv_bfloat16fS2_fjLj7168ELj1ELj1ELj4ELj16ENS_18Kernel_traits_baseILj7168EfS2_fS2_fjLj128EEEEELb0ELb1ELb1ELb1EEEvNS_9FwdParamsE)
        /*0848*/ 	.word	0x000000ff


	//----- nvinfo : EIATTR_FRAME_SIZE
	.align		4
.L_362:
        /*084c*/ 	.byte	0x04, 0x11
        /*084e*/ 	.short	(.L_364 - .L_363)
	.align		4
.L_363:
        /*0850*/ 	.word	index@(_ZN10layer_norm13ln_fwd_kernelINS_13Kernel_traitsIf13__nv_bfloat16fS2_fjLj7168ELj1ELj1ELj4ELj16ENS_18Kernel_traits_baseILj7168EfS2_fS2_fjLj128EEEEELb0ELb1ELb1ELb1EEEvNS_9FwdParamsE)
        /*0854*/ 	.word	0x00000000


	//----- nvinfo : EIATTR_REGCOUNT
	.align		4
.L_364:
        /*0858*/ 	.byte	0x04, 0x2f
        /*085a*/ 	.short	(.L_366 - .L_365)
	.align		4
.L_365:
        /*085c*/ 	.word	index@(_ZN10layer_norm13ln_fwd_kernelINS_13Kernel_traitsIf13__nv_bfloat16fS2_fjLj7168ELj1ELj1ELj4ELj16ENS_18Kernel_traits_baseILj7168EfS2_fS2_fjLj128EEEEELb0ELb1ELb1ELb0EEEvNS_9FwdParamsE)
        /*0860*/ 	.word	0x000000ff


	//----- nvinfo : EIATTR_FRAME_SIZE
	.align		4
.L_366:
        /*0864*/ 	.byte	0x04, 0x11
        /*0866*/ 	.short	(.L_368 - .L_367)
	.align		4
.L_367:
        /*0868*/ 	.word	index@(_ZN10layer_norm13ln_fwd_kernelINS_13Kernel_traitsIf13__nv_bfloat16fS2_fjLj7168ELj1ELj1ELj4ELj16ENS_18Kernel_traits_baseILj7168EfS2_fS2_fjLj128EEEEELb0ELb1ELb1ELb0EEEvNS_9FwdParamsE)
        /*086c*/ 	.word	0x00000008


	//----- nvinfo : EIATTR_REGCOUNT
	.align		4
.L_368:
        /*0870*/ 	.byte	0x04, 0x2f
        /*0872*/ 	.short	(.L_370 - .L_369)
	.align		4
.L_369:
        /*0874*/ 	.word	index@(_ZN10layer_norm13ln_fwd_kernelINS_13Kernel_traitsIf13__nv_bfloat16fS2_fjLj7168ELj1ELj1ELj4ELj16ENS_18Kernel_traits_baseILj7168EfS2_fS2_fjLj128EEEEELb0ELb1ELb0ELb1EEEvNS_9FwdParamsE)
        /*0878*/ 	.word	0x000000ff


	//----- nvinfo : EIATTR_FRAME_SIZE
	.align		4
.L_370:
        /*087c*/ 	.byte	0x04, 0x11
        /*087e*/ 	.short	(.L_372 - .L_371)
	.align		4
.L_371:
        /*0880*/ 	.word	index@(_ZN10layer_norm13ln_fwd_kernelINS_13Kernel_traitsIf13__nv_bfloat16fS2_fjLj7168ELj1ELj1ELj4ELj16ENS_18Kernel_traits_baseILj7168EfS2_fS2_fjLj128EEEEELb0ELb1ELb0ELb1EEEvNS_9FwdParamsE)
        /*0884*/ 	.word	0x00000000


	//----- nvinfo : EIATTR_REGCOUNT
	.align		4
.L_372:
        /*0888*/ 	.byte	0x04, 0x2f
        /*088a*/ 	.short	(.L_374 - .L_373)
	.align		4
.L_373:
        /*088c*/ 	.word	index@(_ZN10layer_norm13ln_fwd_kernelINS_13Kernel_traitsIf13__nv_bfloat16fS2_fjLj7168ELj1ELj1ELj4ELj16ENS_18Kernel_traits_baseILj7168EfS2_fS2_fjLj128EEEEELb0ELb1ELb0ELb0EEEvNS_9FwdParamsE)
        /*0890*/ 	.word	0x000000ff


	//----- nvinfo : EIATTR_FRAME_SIZE
	.align		4
.L_374:
        /*0894*/ 	.byte	0x04, 0x11
        /*0896*/ 	.short	(.L_376 - .L_375)
	.align		4
.L_375:
        /*0898*/ 	.word	index@(_ZN10layer_norm13ln_fwd_kernelINS_13Kernel_traitsIf13__nv_bfloat16fS2_fjLj7168ELj1ELj1ELj4ELj16ENS_18Kernel_traits_baseILj7168EfS2_fS2_fjLj128EEEEELb0ELb1ELb0ELb0EEEvNS_9FwdParamsE)
        /*089c*/ 	.word	0x00000000


	//----- nvinfo : EIATTR_REGCOUNT
	.align		4
.L_376:
        /*08a0*/ 	.byte	0x04, 0x2f
        /*08a2*/ 	.short	(.L_378 - .L_377)
	.align		4
.L_377:
        /*08a4*/ 	.word	index@(_ZN10layer_norm13ln_fwd_kernelINS_13Kernel_traitsIf13__nv_bfloat16fS2_fjLj7168ELj1ELj1ELj4ELj16ENS_18Kernel_traits_baseILj7168EfS2_fS2_fjLj128EEEEELb0ELb0ELb1ELb1EEEvNS_9FwdParamsE)
        /*08a8*/ 	.word	0x000000fe


	//----- nvinfo : EIATTR_FRAME_SIZE
	.align		4
.L_378:
        /*08ac*/ 	.byte	0x04, 0x11
        /*08ae*/ 	.short	(.L_380 - .L_379)
	.align		4
.L_379:
        /*08b0*/ 	.word	index@(_ZN10layer_norm13ln_fwd_kernelINS_13Kernel_traitsIf13__nv_bfloat16fS2_fjLj7168ELj1ELj1ELj4ELj16ENS_18Kernel_traits_baseILj7168EfS2_fS2_fjLj128EEEEELb0ELb0ELb1ELb1EEEvNS_9FwdParamsE)
        /*08b4*/ 	.word	0x00000000


	//----- nvinfo : EIATTR_REGCOUNT
	.align		4
.L_380:
        /*08b8*/ 	.byte	0x04, 0x2f
        /*08ba*/ 	.short	(.L_382 - .L_381)
	.align		4
.L_381:
        /*08bc*/ 	.word	index@(_ZN10layer_norm13ln_fwd_kernelINS_13Kernel_traitsIf13__nv_bfloat16fS2_fjLj7168ELj1ELj1ELj4ELj16ENS_18Kernel_traits_baseILj7168EfS2_fS2_fjLj128EEEEELb0ELb0ELb1ELb0EEEvNS_9FwdParamsE)
        /*08c0*/ 	.word	0x000000d3


	//----- nvinfo : EIATTR_FRAME_SIZE
	.align		4
.L_382:
        /*08c4*/ 	.byte	0x04, 0x11
        /*08c6*/ 	.short	(.L_384 - .L_383)
	.align		4
.L_383:
        /*08c8*/ 	.word	index@(_ZN10layer_norm13ln_fwd_kernelINS_13Kernel_traitsIf13__nv_bfloat16fS2_fjLj7168ELj1ELj1ELj4ELj16ENS_18Kernel_traits_baseILj7168EfS2_fS2_fjLj128EEEEELb0ELb0ELb1ELb0EEEvNS_9FwdParamsE)
        /*08cc*/ 	.word	0x00000000


	//----- nvinfo : EIATTR_REGCOUNT
	.align		4
.L_384:
        /*08d0*/ 	.byte	0x04, 0x2f
        /*08d2*/ 	.short	(.L_386 - .L_385)
	.align		4
.L_385:
        /*08d4*/ 	.word	index@(_ZN10layer_norm13ln_fwd_kernelINS_13Kernel_traitsIf13__nv_bfloat16fS2_fjLj7168ELj1ELj1ELj4ELj16ENS_18Kernel_traits_baseILj7168EfS2_fS2_fjLj128EEEEELb0ELb0ELb0ELb1EEEvNS_9FwdParamsE)
        /*08d8*/ 	.word	0x000000ff


	//----- nvinfo : EIATTR_FRAME_SIZE
	.align		4
.L_386:
        /*08dc*/ 	.byte	0x04, 0x11
        /*08de*/ 	.short	(.L_388 - .L_387)
	.align		4
.L_387:
        /*08e0*/ 	.word	index@(_ZN10layer_norm13ln_fwd_kernelINS_13Kernel_traitsIf13__nv_bfloat16fS2_fjLj7168ELj1ELj1ELj4ELj16ENS_18Kernel_traits_baseILj7168EfS2_fS2_fjLj128EEEEELb0ELb0ELb0ELb1EEEvNS_9FwdParamsE)
        /*08e4*/ 	.word	0x00000000


	//----- nvinfo : EIATTR_REGCOUNT
	.align		4
.L_388:
        /*08e8*/ 	.byte	0x04, 0x2f
        /*08ea*/ 	.short	(.L_390 - .L_389)
	.align		4
.L_389:
        /*08ec*/ 	.word	index@(_ZN10layer_norm13ln_fwd_kernelINS_13Kernel_traitsIf13__nv_bfloat16fS2_fjLj7168ELj1ELj1ELj4ELj16ENS_18Kernel_traits_baseILj7168EfS2_fS2_fjLj128EEEEELb0ELb0ELb0ELb0EEEvNS_9FwdParamsE)
        /*08f0*/ 	.word	0x000000ce


	//----- nvinfo : EIATTR_FRAME_SIZE
	.align		4
.L_390:
        /*08f4*/ 	.byte	0x04, 0x11
        /*08f6*/ 	.short	(.L_392 - .L_391)
	.align		4
.L_391:
        /*08f8*/ 	.word	index@(_ZN10layer_norm13ln_fwd_kernelINS_13Kernel_traitsIf13__nv_bfloat16fS2_fjLj7168ELj1ELj1ELj4ELj16ENS_18Kernel_traits_baseILj7168EfS2_fS2_fjLj128EEEEELb0ELb0ELb0ELb0EEEvNS_9FwdParamsE)
        /*08fc*/ 	.word	0x00000000


	//----- nvinfo : EIATTR_REGCOUNT
	.align		4
.L_392:
        /*0900*/ 	.byte	0x04, 0x2f
        /*0902*/ 	.short	(.L_394 - .L_393)
	.align		4
.L_393:
        /*0904*/ 	.word	index@(_ZN10layer_norm13ln_fwd_kernelINS_13Kernel_traitsI13__nv_bfloat16S2_fS2_fjLj7168ELj1ELj1ELj4ELj16ENS_18Kernel_traits_baseILj7168ES2_S2_fS2_fjLj128EEEEELb1ELb1ELb1ELb1EEEvNS_9FwdParamsE)
        /*0908*/ 	.word	0x000000ff


	//----- nvinfo : EIATTR_FRAME_SIZE
	.align		4
.L_394:
        /*090c*/ 	.byte	0x04, 0x11
        /*090e*/ 	.short	(.L_396 - .L_395)
	.align		4
.L_395:
        /*0910*/ 	.word	index@(_ZN10layer_norm13ln_fwd_kernelINS_13Kernel_traitsI13__nv_bfloat16S2_fS2_fjLj7168ELj1ELj1ELj4ELj16ENS_18Kernel_traits_baseILj7168ES2_S2_fS2_fjLj128EEEEELb1ELb1ELb1ELb1EEEvNS_9FwdParamsE)
        /*0914*/ 	.word	0x00000000


	//----- nvinfo : EIATTR_REGCOUNT
	.align		4
.L_396:
        /*0918*/ 	.byte	0x04, 0x2f
        /*091a*/ 	.short	(.L_398 - .L_397)
	.align		4
.L_397:
        /*091c*/ 	.word	index@(_ZN10layer_norm13ln_fwd_kernelINS_13Kernel_traitsI13__nv_bfloat16S2_fS2_fjLj7168ELj1ELj1ELj4ELj16ENS_18Kernel_traits_baseILj7168ES2_S2_fS2_fjLj128EEEEELb1ELb1ELb1ELb0EEEvNS_9FwdParamsE)
        /*0920*/ 	.word	0x000000ff


	//----- nvinfo : EIATTR_FRAME_SIZE
	.align		4
.L_398:
        /*0924*/ 	.byte	0x04, 0x11
        /*0926*/ 	.short	(.L_400 - .L_399)
	.align		4
.L_399:
        /*0928*/ 	.word	index@(_ZN10layer_norm13ln_fwd_kernelINS_13Kernel_traitsI13__nv_bfloat16S2_fS2_fjLj7168ELj1ELj1ELj4ELj16ENS_18Kernel_traits_baseILj7168ES2_S2_fS2_fjLj128EEEEELb1ELb1ELb1ELb0EEEvNS_9FwdParamsE)
        /*092c*/ 	.word	0x00000058


	//----- nvinfo : EIATTR_REGCOUNT
	.align		4
.L_400:
        /*0930*/ 	.byte	0x04, 0x2f
        /*0932*/ 	.short	(.L_402 - .L_401)
	.align		4
.L_401:
        /*0934*/ 	.word	index@(_ZN10layer_norm13ln_fwd_kernelINS_13Kernel_traitsI13__nv_bfloat16S2_fS2_fjLj7168ELj1ELj1ELj4ELj16ENS_18Kernel_traits_baseILj7168ES2_S2_fS2_fjLj128EEEEELb1ELb1ELb0ELb1EEEvNS_9FwdParamsE)
        /*0938*/ 	.word	0x000000eb


	//----- nvinfo : EIATTR_FRAME_SIZE
	.align		4
.L_402:
        /*093c*/ 	.byte	0x04, 0x11
        /*093e*/ 	.short	(.L_404 - .L_403)
	.align		4
.L_403:
        /*0940*/ 	.word	index@(_ZN10layer_norm13ln_fwd_kernelINS_13Kernel_traitsI13__nv_bfloat16S2_fS2_fjLj7168ELj1ELj1ELj4ELj16ENS_18Kernel_traits_baseILj7168ES2_S2_fS2_fjLj128EEEEELb1ELb1ELb0ELb1EEEvNS_9FwdParamsE)
        /*0944*/ 	.word	0x00000000


	//----- nvinfo : EIATTR_REGCOUNT
	.align		4
.L_404:
        /*0948*/ 	.byte	0x04, 0x2f
        /*094a*/ 	.short	(.L_406 - .L_405)
	.align		4
.L_405:
        /*094c*/ 	.word	index@(_ZN10layer_norm13ln_fwd_kernelINS_13Kernel_traitsI13__nv_bfloat16S2_fS2_fjLj7168ELj1ELj1ELj4ELj16ENS_18Kernel_traits_baseILj7168ES2_S2_fS2_fjLj128EEEEELb1ELb1ELb0ELb0EEEvNS_9FwdParamsE)
        /*0950*/ 	.word	0x000000ff


	//----- nvinfo : EIATTR_FRAME_SIZE
	.align		4
.L_406:
        /*0954*/ 	.byte	0x04, 0x11
        /*0956*/ 	.short	(.L_408 - .L_407)
	.align		4
.L_407:
        /*0958*/ 	.word	index@(_ZN10layer_norm13ln_fwd_kernelINS_13Kernel_traitsI13__nv_bfloat16S2_fS2_fjLj7168ELj1ELj1ELj4ELj16ENS_18Kernel_traits_baseILj7168ES2_S2_fS2_fjLj128EEEEELb1ELb1ELb0ELb0EEEvNS_9FwdParamsE)
        /*095c*/ 	.word	0x00000020


	//----- nvinfo : EIATTR_REGCOUNT
	.align		4
.L_408:
        /*0960*/ 	.byte	0x04, 0x2f
        /*0962*/ 	.short	(.L_410 - .L_409)
	.align		4
.L_409:
        /*0964*/ 	.word	index@(_ZN10layer_norm13ln_fwd_kernelINS_13Kernel_traitsI13__nv_bfloat16S2_fS2_fjLj7168ELj1ELj1ELj4ELj16ENS_18Kernel_traits_baseILj7168ES2_S2_fS2_fjLj128EEEEELb1ELb0ELb1ELb1EEEvNS_9FwdParamsE)
        /*0968*/ 	.word	0x000000ff


	//----- nvinfo : EIATTR_FRAME_SIZE
	.align		4
.L_410:
        /*096c*/ 	.byte	0x04, 0x11
        /*096e*/ 	.short	(.L_412 - .L_411)
	.align		4
.L_411:
        /*0970*/ 	.word	index@(_ZN10layer_norm13ln_fwd_kernelINS_13Kernel_traitsI13__nv_bfloat16S2_fS2_fjLj7168ELj1ELj1ELj4ELj16ENS_18Kernel_traits_baseILj7168ES2_S2_fS2_fjLj128EEEEELb1ELb0ELb1ELb1EEEvNS_9FwdParamsE)
        /*0974*/ 	.word	0x00000000


	//----- nvinfo : EIATTR_REGCOUNT
	.align		4
.L_412:
        /*0978*/ 	.byte	0x04, 0x2f
        /*097a*/ 	.short	(.L_414 - .L_413)
	.align		4
.L_413:
        /*097c*/ 	.word	index@(_ZN10layer_norm13ln_fwd_kernelINS_13Kernel_traitsI13__nv_bfloat16S2_fS2_fjLj7168ELj1ELj1ELj4ELj16ENS_18Kernel_traits_baseILj7168ES2_S2_fS2_fjLj128EEEEELb1ELb0ELb1ELb0EEEvNS_9FwdParamsE)
        /*0980*/ 	.word	0x000000e4


	//----- nvinfo : EIATTR_FRAME_SIZE
	.align		4
.L_414:
        /*0984*/ 	.byte	0x04, 0x11
        /*0986*/ 	.short	(.L_416 - .L_415)
	.align		4
.L_415:
        /*0988*/ 	.word	index@(_ZN10layer_norm13ln_fwd_kernelINS_13Kernel_traitsI13__nv_bfloat16S2_fS2_fjLj7168ELj1ELj1ELj4ELj16ENS_18Kernel_traits_baseILj7168ES2_S2_fS2_fjLj128EEEEELb1ELb0ELb1ELb0EEEvNS_9FwdParamsE)
        /*098c*/ 	.word	0x00000000


	//----- nvinfo : EIATTR_REGCOUNT
	.align		4
.L_416:
        /*0990*/ 	.byte	0x04, 0x2f
        /*0992*/ 	.short	(.L_418 - .L_417)
	.align		4
.L_417:
        /*0994*/ 	.word	index@(_ZN10layer_norm13ln_fwd_kernelINS_13Kernel_traitsI13__nv_bfloat16S2_fS2_fjLj7168ELj1ELj1ELj4ELj16ENS_18Kernel_traits_baseILj7168ES2_S2_fS2_fjLj128EEEEELb1ELb0ELb0ELb1EEEvNS_9FwdParamsE)
        /*0998*/ 	.word	0x000000ef


	//----- nvinfo : EIATTR_FRAME_SIZE
	.align		4
.L_418:
        /*099c*/ 	.byte	0x04, 0x11
        /*099e*/ 	.short	(.L_420 - .L_419)
	.align		4
.L_419:
        /*09a0*/ 	.word	index@(_ZN10layer_norm13ln_fwd_kernelINS_13Kernel_traitsI13__nv_bfloat16S2_fS2_fjLj7168ELj1ELj1ELj4ELj16ENS_18Kernel_traits_baseILj7168ES2_S2_fS2_fjLj128EEEEELb1ELb0ELb0ELb1EEEvNS_9FwdParamsE)
        /*09a4*/ 	.word	0x00000000


	//----- nvinfo : EIATTR_REGCOUNT
	.align		4
.L_420:
        /*09a8*/ 	.byte	0x04, 0x2f
        /*09aa*/ 	.short	(.L_422 - .L_421)
	.align		4
.L_421:
        /*09ac*/ 	.word	index@(_ZN10layer_norm13ln_fwd_kernelINS_13Kernel_traitsI13__nv_bfloat16S2_fS2_fjLj7168ELj1ELj1ELj4ELj16ENS_18Kernel_traits_baseILj7168ES2_S2_fS2_fjLj128EEEEELb1ELb0ELb0ELb0EEEvNS_9FwdParamsE)
        /*09b0*/ 	.word	0x000000ec


	//----- nvinfo : EIATTR_FRAME_SIZE
	.align		4
.L_422:
        /*09b4*/ 	.byte	0x04, 0x11
        /*09b6*/ 	.short	(.L_424 - .L_423)
	.align		4
.L_423:
        /*09b8*/ 	.word	index@(_ZN10layer_norm13ln_fwd_kernelINS_13Kernel_traitsI13__nv_bfloat16S2_fS2_fjLj7168ELj1ELj1ELj4ELj16ENS_18Kernel_traits_baseILj7168ES2_S2_fS2_fjLj128EEEEELb1ELb0ELb0ELb0EEEvNS_9FwdParamsE)
        /*09bc*/ 	.word	0x00000000


	//----- nvinfo : EIATTR_REGCOUNT
	.align		4
.L_424:
        /*09c0*/ 	.byte	0x04, 0x2f
        /*09c2*/ 	.short	(.L_426 - .L_425)
	.align		4
.L_425:
        /*09c4*/ 	.word	index@(_ZN10layer_norm13ln_fwd_kernelINS_13Kernel_traitsI13__nv_bfloat16S2_fS2_fjLj7168ELj1ELj1ELj4ELj16ENS_18Kernel_traits_baseILj7168ES2_S2_fS2_fjLj128EEEEELb0ELb1ELb1ELb1EEEvNS_9FwdParamsE)
        /*09c8*/ 	.word	0x000000ff


	//----- nvinfo : EIATTR_FRAME_SIZE
	.align		4
.L_426:
        /*09cc*/ 	.byte	0x04, 0x11
        /*09ce*/ 	.short	(.L_428 - .L_427)
	.align		4
.L_427:
        /*09d0*/ 	.word	index@(_ZN10layer_norm13ln_fwd_kernelINS_13Kernel_traitsI13__nv_bfloat16S2_fS2_fjLj7168ELj1ELj1ELj4ELj16ENS_18Kernel_traits_baseILj7168ES2_S2_fS2_fjLj128EEEEELb0ELb1ELb1ELb1EEEvNS_9FwdParamsE)
        /*09d4*/ 	.word	0x00000000


	//----- nvinfo : EIATTR_REGCOUNT
	.align		4
.L_428:
        /*09d8*/ 	.byte	0x04, 0x2f
        /*09da*/ 	.short	(.L_430 - .L_429)
	.align		4
.L_429:
        /*09dc*/ 	.word	index@(_ZN10layer_norm13ln_fwd_kernelINS_13Kernel_traitsI13__nv_bfloat16S2_fS2_fjLj7168ELj1ELj1ELj4ELj16ENS_18Kernel_traits_baseILj7168ES2_S2_fS2_fjLj128EEEEELb0ELb1ELb1ELb0EEEvNS_9FwdParamsE)
        /*09e0*/ 	.word	0x000000ff


	//----- nvinfo : EIATTR_FRAME_SIZE
	.align		4
.L_430:
        /*09e4*/ 	.byte	0x04, 0x11
        /*09e6*/ 	.short	(.L_432 - .L_431)
	.align		4
.L_431:
        /*09e8*/ 	.word	index@(_ZN10layer_norm13ln_fwd_kernelINS_13Kernel_traitsI13__nv_bfloat16S2_fS2_fjLj7168ELj1ELj1ELj4ELj16ENS_18Kernel_traits_baseILj7168ES2_S2_fS2_fjLj128EEEEELb0ELb1ELb1ELb0EEEvNS_9FwdParamsE)
        /*09ec*/ 	.word	0x00000008


	//----- nvinfo : EIATTR_REGCOUNT
	.align		4
.L_432:
        /*09f0*/ 	.byte	0x04, 0x2f
        /*09f2*/ 	.short	(.L_434 - .L_433)
	.align		4
.L_433:
        /*09f4*/ 	.word	index@(_ZN10layer_norm13ln_fwd_kernelINS_13Kernel_traitsI13__nv_bfloat16S2_fS2_fjLj7168ELj1ELj1ELj4ELj16ENS_18Kernel_traits_baseILj7168ES2_S2_fS2_fjLj128EEEEELb0ELb1ELb0ELb1EEEvNS_9FwdParamsE)
        /*09f8*/ 	.word	0x000000e9


	//----- nvinfo : EIATTR_FRAME_SIZE
	.align		4
.L_434:
        /*09fc*/ 	.byte	0x04, 0x11
        /*09fe*/ 	.short	(.L_436 - .L_435)
	.align		4
.L_435:
        /*0a00*/ 	.word	index@(_ZN10layer_norm13ln_fwd_kernelINS_13Kernel_traitsI13__nv_bfloat16S2_fS2_fjLj7168ELj1ELj1ELj4ELj16ENS_18Kernel_traits_baseILj7168ES2_S2_fS2_fjLj128EEEEELb0ELb1ELb0ELb1EEEvNS_9FwdParamsE)
        /*0a04*/ 	.word	0x00000000


	//----- nvinfo : EIATTR_REGCOUNT
	.align		4
.L_436:
        /*0a08*/ 	.byte	0x04, 0x2f
        /*0a0a*/ 	.short	(.L_438 - .L_437)
	.align		4
.L_437:
        /*0a0c*/ 	.word	index@(_ZN10layer_norm13ln_fwd_kernelINS_13Kernel_traitsI13__nv_bfloat16S2_fS2_fjLj7168ELj1ELj1ELj4ELj16ENS_18Kernel_traits_baseILj7168ES2_S2_fS2_fjLj128EEEEELb0ELb1ELb0ELb0EEEvNS_9FwdParamsE)
        /*0a10*/ 	.word	0x000000ff


	//----- nvinfo : EIATTR_FRAME_SIZE
	.align		4
.L_438:
        /*0a14*/ 	.byte	0x04, 0x11
        /*0a16*/ 	.short	(.L_440 - .L_439)
	.align		4
.L_439:
        /*0a18*/ 	.word	index@(_ZN10layer_norm13ln_fwd_kernelINS_13Kernel_traitsI13__nv_bfloat16S2_fS2_fjLj7168ELj1ELj1ELj4ELj16ENS_18Kernel_traits_baseILj7168ES2_S2_fS2_fjLj128EEEEELb0ELb1ELb0ELb0EEEvNS_9FwdParamsE)
        /*0a1c*/ 	.word	0x00000000


	//----- nvinfo : EIATTR_REGCOUNT
	.align		4
.L_440:
        /*0a20*/ 	.byte	0x04, 0x2f
        /*0a22*/ 	.short	(.L_442 - .L_441)
	.align		4
.L_441:
        /*0a24*/ 	.word	index@(_ZN10layer_norm13ln_fwd_kernelINS_13Kernel_traitsI13__nv_bfloat16S2_fS2_fjLj7168ELj1ELj1ELj4ELj16ENS_18Kernel_traits_baseILj7168ES2_S2_fS2_fjLj128EEEEELb0ELb0ELb1ELb1EEEvNS_9FwdParamsE)
        /*0a28*/ 	.word	0x000000f9


	//----- nvinfo : EIATTR_FRAME_SIZE
	.align		4
.L_442:
        /*0a2c*/ 	.byte	0x04, 0x11
        /*0a2e*/ 	.short	(.L_444 - .L_443)
	.align		4
.L_443:
        /*0a30*/ 	.word	index@(_ZN10layer_norm13ln_fwd_kernelINS_13Kernel_traitsI13__nv_bfloat16S2_fS2_fjLj7168ELj1ELj1ELj4ELj16ENS_18Kernel_traits_baseILj7168ES2_S2_fS2_fjLj128EEEEELb0ELb0ELb1ELb1EEEvNS_9FwdParamsE)
        /*0a34*/ 	.word	0x00000000


	//----- nvinfo : EIATTR_REGCOUNT
	.align		4
.L_444:
        /*0a38*/ 	.byte	0x04, 0x2f
        /*0a3a*/ 	.short	(.L_446 - .L_445)
	.align		4
.L_445:
        /*0a3c*/ 	.word	index@(_ZN10layer_norm13ln_fwd_kernelINS_13Kernel_traitsI13__nv_bfloat16S2_fS2_fjLj7168ELj1ELj1ELj4ELj16ENS_18Kernel_traits_baseILj7168ES2_S2_fS2_fjLj128EEEEELb0ELb0ELb1ELb0EEEvNS_9FwdParamsE)
        /*0a40*/ 	.word	0x000000d1


	//----- nvinfo : EIATTR_FRAME_SIZE
	.align		4
.L_446:
        /*0a44*/ 	.byte	0x04, 0x11
        /*0a46*/ 	.short	(.L_448 - .L_447)
	.align		4
.L_447:
        /*0a48*/ 	.word	index@(_ZN10layer_norm13ln_fwd_kernelINS_13Kernel_traitsI13__nv_bfloat16S2_fS2_fjLj7168ELj1ELj1ELj4ELj16ENS_18Kernel_traits_baseILj7168ES2_S2_fS2_fjLj128EEEEELb0ELb0ELb1ELb0EEEvNS_9FwdParamsE)
        /*0a4c*/ 	.word	0x00000000


	//----- nvinfo : EIATTR_REGCOUNT
	.align		4
.L_448:
        /*0a50*/ 	.byte	0x04, 0x2f
        /*0a52*/ 	.short	(.L_450 - .L_449)
	.align		4
.L_449:
        /*0a54*/ 	.word	index@(_ZN10layer_norm13ln_fwd_kernelINS_13Kernel_traitsI13__nv_bfloat16S2_fS2_fjLj7168ELj1ELj1ELj4ELj16ENS_18Kernel_traits_baseILj7168ES2_S2_fS2_fjLj128EEEEELb0ELb0ELb0ELb1EEEvNS_9FwdParamsE)
        /*0a58*/ 	.word	0x000000a8


	//----- nvinfo : EIATTR_FRAME_SIZE
	.align		4
.L_450:
        /*0a5c*/ 	.byte	0x04, 0x11
        /*0a5e*/ 	.short	(.L_452 - .L_451)
	.align		4
.L_451:
        /*0a60*/ 	.word	index@(_ZN10layer_norm13ln_fwd_kernelINS_13Kernel_traitsI13__nv_bfloat16S2_fS2_fjLj7168ELj1ELj1ELj4ELj16ENS_18Kernel_traits_baseILj7168ES2_S2_fS2_fjLj128EEEEELb0ELb0ELb0ELb1EEEvNS_9FwdParamsE)
        /*0a64*/ 	.word	0x00000000


	//----- nvinfo : EIATTR_REGCOUNT
	.align		4
.L_452:
        /*0a68*/ 	.byte	0x04, 0x2f
        /*0a6a*/ 	.short	(.L_454 - .L_453)
	.align		4
.L_453:
        /*0a6c*/ 	.word	index@(_ZN10layer_norm13ln_fwd_kernelINS_13Kernel_traitsI13__nv_bfloat16S2_fS2_fjLj7168ELj1ELj1ELj4ELj16ENS_18Kernel_traits_baseILj7168ES2_S2_fS2_fjLj128EEEEELb0ELb0ELb0ELb0EEEvNS_9FwdParamsE)
        /*0a70*/ 	.word	0x000000cd


	//----- nvinfo : EIATTR_FRAME_SIZE
	.align		4
.L_454:
        /*0a74*/ 	.byte	0x04, 0x11
        /*0a76*/ 	.short	(.L_456 - .L_455)
	.align		4
.L_455:
        /*0a78*/ 	.word	index@(_ZN10layer_norm13ln_fwd_kernelINS_13Kernel_traitsI13__nv_bfloat16S2_fS2_fjLj7168ELj1ELj1ELj4ELj16ENS_18Kernel_traits_baseILj7168ES2_S2_fS2_fjLj128EEEEELb0ELb0ELb0ELb0EEEvNS_9FwdParamsE)
        /*0a7c*/ 	.word	0x00000000


	//----- nvinfo : EIATTR_REGCOUNT
	.align		4
.L_456:
        /*0a80*/ 	.byte	0x04, 0x2f
        /*0a82*/ 	.short	(.L_458 - .L_457)
	.align		4
.L_457:
        /*0a84*/ 	.word	index@(_ZN10layer_norm13ln_fwd_kernelINS_13Kernel_traitsIf13__nv_bfloat16S2_S2_fjLj7168ELj1ELj1ELj4ELj16ENS_18Kernel_traits_baseILj7168EfS2_S2_S2_fjLj128EEEEELb1ELb1ELb1ELb1EEEvNS_9FwdParamsE)
        /*0a88*/ 	.word	0x000000ff


	//----- nvinfo : EIATTR_FRAME_SIZE
	.align		4
.L_458:
        /*0a8c*/ 	.byte	0x04, 0x11
        /*0a8e*/ 	.short	(.L_460 - .L_459)
	.align		4
.L_459:
        /*0a90*/ 	.word	index@(_ZN10layer_norm13ln_fwd_kernelINS_13Kernel_traitsIf13__nv_bfloat16S2_S2_fjLj7168ELj1ELj1ELj4ELj16ENS_18Kernel_traits_baseILj7168EfS2_S2_S2_fjLj128EEEEELb1ELb1ELb1ELb1EEEvNS_9FwdParamsE)
        /*0a94*/ 	.word	0x00000028


	//----- nvinfo : EIATTR_REGCOUNT
	.align		4
.L_460:
        /*0a98*/ 	.byte	0x04, 0x2f
        /*0a9a*/ 	.short	(.L_462 - .L_461)
	.align		4
.L_461:
        /*0a9c*/ 	.word	index@(_ZN10layer_norm13ln_fwd_kernelINS_13Kernel_traitsIf13__nv_bfloat16S2_S2_fjLj7168ELj1ELj1ELj4ELj16ENS_18Kernel_traits_baseILj7168EfS2_S2_S2_fjLj128EEEEELb1ELb1ELb1ELb0EEEvNS_9FwdParamsE)
        /*0aa0*/ 	.word	0x000000ff


	//----- nvinfo : EIATTR_FRAME_SIZE
	.align		4
.L_462:
        /*0aa4*/ 	.byte	0x04, 0x11
        /*0aa6*/ 	.short	(.L_464 - .L_463)
	.align		4
.L_463:
        /*0aa8*/ 	.word	index@(_ZN10layer_norm13ln_fwd_kernelINS_13Kernel_traitsIf13__nv_bfloat16S2_S2_fjLj7168ELj1ELj1ELj4ELj16ENS_18Kernel_traits_baseILj7168EfS2_S2_S2_fjLj128EEEEELb1ELb1ELb1ELb0EEEvNS_9FwdParamsE)
        /*0aac*/ 	.word	0x00000048


	//----- nvinfo : EIATTR_REGCOUNT
	.align		4
.L_464:
        /*0ab0*/ 	.byte	0x04, 0x2f
        /*0ab2*/ 	.short	(.L_466 - .L_465)
	.align		4
.L_465:
        /*0ab4*/ 	.word	index@(_ZN10layer_norm13ln_fwd_kernelINS_13Kernel_traitsIf13__nv_bfloat16S2_S2_fjLj7168ELj1ELj1ELj4ELj16ENS_18Kernel_traits_baseILj7168EfS2_S2_S2_fjLj128EEEEELb1ELb1ELb0ELb1EEEvNS_9FwdParamsE)
        /*0ab8*/ 	.word	0x000000ff


	//----- nvinfo : EIATTR_FRAME_SIZE
	.align		4
.L_466:
        /*0abc*/ 	.byte	0x04, 0x11
        /*0abe*/ 	.short	(.L_468 - .L_467)
	.align		4
.L_467:
        /*0ac0*/ 	.word	index@(_ZN10layer_norm13ln_fwd_kernelINS_13Kernel_traitsIf13__nv_bfloat16S2_S2_fjLj7168ELj1ELj1ELj4ELj16ENS_18Kernel_traits_baseILj7168EfS2_S2_S2_fjLj128EEEEELb1ELb1ELb0ELb1EEEvNS_9FwdParamsE)
        /*0ac4*/ 	.word	0x00000010


	//----- nvinfo : EIATTR_REGCOUNT
	.align		4
.L_468:
        /*0ac8*/ 	.byte	0x04, 0x2f
        /*0aca*/ 	.short	(.L_470 - .L_469)
	.align		4
.L_469:
        /*0acc*/ 	.word	index@(_ZN10layer_norm13ln_fwd_kernelINS_13Kernel_traitsIf13__nv_bfloat16S2_S2_fjLj7168ELj1ELj1ELj4ELj16ENS_18Kernel_traits_baseILj7168EfS2_S2_S2_fjLj128EEEEELb1ELb1ELb0ELb0EEEvNS_9FwdParamsE)
        /*0ad0*/ 	.word	0x000000ff


	//----- nvinfo : EIATTR_FRAME_SIZE
	.align		4
.L_470:
        /*0ad4*/ 	.byte	0x04, 0x11
        /*0ad6*/ 	.short	(.L_472 - .L_471)
	.align		4
.L_471:
        /*0ad8*/ 	.word	index@(_ZN10layer_norm13ln_fwd_kernelINS_13Kernel_traitsIf13__nv_bfloat16S2_S2_fjLj7168ELj1ELj1ELj4ELj16ENS_18Kernel_traits_baseILj7168EfS2_S2_S2_fjLj128EEEEELb1ELb1ELb0ELb0EEEvNS_9FwdParamsE)
        /*0adc*/ 	.word	0x00000008


	//----- nvinfo : EIATTR_REGCOUNT
	.align		4
.L_472:
        /*0ae0*/ 	.byte	0x04, 0x2f
        /*0ae2*/ 	.short	(.L_474 - .L_473)
	.align		4
.L_473:
        /*0ae4*/ 	.word	index@(_ZN10layer_norm13ln_fwd_kernelINS_13Kernel_traitsIf13__nv_bfloat16S2_S2_fjLj7168ELj1ELj1ELj4ELj16ENS_18Kernel_traits_baseILj7168EfS2_S2_S2_fjLj128EEEEELb1ELb0ELb1ELb1EEEvNS_9FwdParamsE)
        /*0ae8*/ 	.word	0x000000ff


	//----- nvinfo : EIATTR_FRAME_SIZE
	.align		4
.L_474:
        /*0aec*/ 	.byte	0x04, 0x11
        /*0aee*/ 	.short	(.L_476 - .L_475)
	.align		4
.L_475:
        /*0af0*/ 	.word	index@(_ZN10layer_norm13ln_fwd_kernelINS_13Kernel_traitsIf13__nv_bfloat16S2_S2_fjLj7168ELj1ELj1ELj4ELj16ENS_18Kernel_traits_baseILj7168EfS2_S2_S2_fjLj128EEEEELb1ELb0ELb1ELb1EEEvNS_9FwdParamsE)
        /*0af4*/ 	.word	0x00000000


	//----- nvinfo : EIATTR_REGCOUNT
	.align		4
.L_476:
        /*0af8*/ 	.byte	0x04, 0x2f
        /*0afa*/ 	.short	(.L_478 - .L_477)
	.align		4
.L_477:
        /*0afc*/ 	.word	index@(_ZN10layer_norm13ln_fwd_kernelINS_13Kernel_traitsIf13__nv_bfloat16S2_S2_fjLj7168ELj1ELj1ELj4ELj16ENS_18Kernel_traits_baseILj7168EfS2_S2_S2_fjLj128EEEEELb1ELb0ELb1ELb0EEEvNS_9FwdParamsE)
        /*0b00*/ 	.word	0x000000fe


	//----- nvinfo : EIATTR_FRAME_SIZE
	.align		4
.L_478:
        /*0b04*/ 	.byte	0x04, 0x11
        /*0b06*/ 	.short	(.L_480 - .L_479)
	.align		4
.L_479:
        /*0b08*/ 	.word	index@(_ZN10layer_norm13ln_fwd_kernelINS_13Kernel_traitsIf13__nv_bfloat16S2_S2_fjLj7168ELj1ELj1ELj4ELj16ENS_18Kernel_traits_baseILj7168EfS2_S2_S2_fjLj128EEEEELb1ELb0ELb1ELb0EEEvNS_9FwdParamsE)
        /*0b0c*/ 	.word	0x00000000


	//----- nvinfo : EIATTR_REGCOUNT
	.align		4
.L_480:
        /*0b10*/ 	.byte	0x04, 0x2f
        /*0b12*/ 	.short	(.L_482 - .L_481)
	.align		4
.L_481:
        /*0b14*/ 	.word	index@(_ZN10layer_norm13ln_fwd_kernelINS_13Kernel_traitsIf13__nv_bfloat16S2_S2_fjLj7168ELj1ELj1ELj4ELj16ENS_18Kernel_traits_baseILj7168EfS2_S2_S2_fjLj128EEEEELb1ELb0ELb0ELb1EEEvNS_9FwdParamsE)
        /*0b18*/ 	.word	0x000000ed


	//----- nvinfo : EIATTR_FRAME_SIZE
	.align		4
.L_482:
        /*0b1c*/ 	.byte	0x04, 0x11
        /*0b1e*/ 	.short	(.L_484 - .L_483)
	.align		4
.L_483:
        /*0b20*/ 	.word	index@(_ZN10layer_norm13ln_fwd_kernelINS_13Kernel_traitsIf13__nv_bfloat16S2_S2_fjLj7168ELj1ELj1ELj4ELj16ENS_18Kernel_traits_baseILj7168EfS2_S2_S2_fjLj128EEEEELb1ELb0ELb0ELb1EEEvNS_9FwdParamsE)
        /*0b24*/ 	.word	0x00000000


	//----- nvinfo : EIATTR_REGCOUNT
	.align		4
.L_484:
        /*0b28*/ 	.byte	0x04, 0x2f
        /*0b2a*/ 	.short	(.L_486 - .L_485)
	.align		4
.L_485:
        /*0b2c*/ 	.word	index@(_ZN10layer_norm13ln_fwd_kernelINS_13Kernel_traitsIf13__nv_bfloat16S2_S2_fjLj7168ELj1ELj1ELj4ELj16ENS_18Kernel_traits_baseILj7168EfS2_S2_S2_fjLj128EEEEELb1ELb0ELb0ELb0EEEvNS_9FwdParamsE)
        /*0b30*/ 	.word	0x000000e8


	//----- nvinfo : EIATTR_FRAME_SIZE
	.align		4
.L_486:
        /*0b34*/ 	.byte	0x04, 0x11
        /*0b36*/ 	.short	(.L_488 - .L_487)
	.align		4
.L_487:
        /*0b38*/ 	.word	index@(_ZN10layer_norm13ln_fwd_kernelINS_13Kernel_traitsIf13__nv_bfloat16S2_S2_fjLj7168ELj1ELj1ELj4ELj16ENS_18Kernel_traits_baseILj7168EfS2_S2_S2_fjLj128EEEEELb1ELb0ELb0ELb0EEEvNS_9FwdParamsE)
        /*0b3c*/ 	.word	0x00000000


	//----- nvinfo : EIATTR_REGCOUNT
	.align		4
.L_488:
        /*0b40*/ 	.byte	0x04, 0x2f
        /*0b42*/ 	.short	(.L_490 - .L_489)
	.align		4
.L_489:
        /*0b44*/ 	.word	index@(_ZN10layer_norm13ln_fwd_kernelINS_13Kernel_traitsIf13__nv_bfloat16S2_S2_fjLj7168ELj1ELj1ELj4ELj16ENS_18Kernel_traits_baseILj7168EfS2_S2_S2_fjLj128EEEEELb0ELb1ELb1ELb1EEEvNS_9FwdParamsE)
        /*0b48*/ 	.word	0x000000ff


	//----- nvinfo : EIATTR_FRAME_SIZE
	.align		4
.L_490:
        /*0b4c*/ 	.byte	0x04, 0x11
        /*0b4e*/ 	.short	(.L_492 - .L_491)
	.align		4
.L_491:
        /*0b50*/ 	.word	index@(_ZN10layer_norm13ln_fwd_kernelINS_13Kernel_traitsIf13__nv_bfloat16S2_S2_fjLj7168ELj1ELj1ELj4ELj16ENS_18Kernel_traits_baseILj7168EfS2_S2_S2_fjLj128EEEEELb0ELb1ELb1ELb1EEEvNS_9FwdParamsE)
        /*0b54*/ 	.word	0x00000000


	//----- nvinfo : EIATTR_REGCOUNT
	.align		4
.L_492:
        /*0b58*/ 	.byte	0x04, 0x2f
        /*0b5a*/ 	.short	(.L_494 - .L_493)
	.align		4
.L_493:
        /*0b5c*/ 	.word	index@(_ZN10layer_norm13ln_fwd_kernelINS_13Kernel_traitsIf13__nv_bfloat16S2_S2_fjLj7168ELj1ELj1ELj4ELj16ENS_18Kernel_traits_baseILj7168EfS2_S2_S2_fjLj128EEEEELb0ELb1ELb1ELb0EEEvNS_9FwdParamsE)
        /*0b60*/ 	.word	0x000000ff


	//----- nvinfo : EIATTR_FRAME_SIZE
	.align		4
.L_494:
        /*0b64*/ 	.byte	0x04, 0x11
        /*0b66*/ 	.short	(.L_496 - .L_495)
	.align		4
.L_495:
        /*0b68*/ 	.word	index@(_ZN10layer_norm13ln_fwd_kernelINS_13Kernel_traitsIf13__nv_bfloat16S2_S2_fjLj7168ELj1ELj1ELj4ELj16ENS_18Kernel_traits_baseILj7168EfS2_S2_S2_fjLj128EEEEELb0ELb1ELb1ELb0EEEvNS_9FwdParamsE)
        /*0b6c*/ 	.word	0x00000000


	//----- nvinfo : EIATTR_REGCOUNT
	.align		4
.L_496:
        /*0b70*/ 	.byte	0x04, 0x2f
        /*0b72*/ 	.short	(.L_498 - .L_497)
	.align		4
.L_497:
        /*0b74*/ 	.word	index@(_ZN10layer_norm13ln_fwd_kernelINS_13Kernel_traitsIf13__nv_bfloat16S2_S2_fjLj7168ELj1ELj1ELj4ELj16ENS_18Kernel_traits_baseILj7168EfS2_S2_S2_fjLj128EEEEELb0ELb1ELb0ELb1EEEvNS_9FwdParamsE)
        /*0b78*/ 	.word	0x000000ff


	//----- nvinfo : EIATTR_FRAME_SIZE
	.align		4
.L_498:
        /*0b7c*/ 	.byte	0x04, 0x11
        /*0b7e*/ 	.short	(.L_500 - .L_499)
	.align		4
.L_499:
        /*0b80*/ 	.word	index@(_ZN10layer_norm13ln_fwd_kernelINS_13Kernel_traitsIf13__nv_bfloat16S2_S2_fjLj7168ELj1ELj1ELj4ELj16ENS_18Kernel_traits_baseILj7168EfS2_S2_S2_fjLj128EEEEELb0ELb1ELb0ELb1EEEvNS_9FwdParamsE)
        /*0b84*/ 	.word	0x00000000


	//----- nvinfo : EIATTR_REGCOUNT
	.align		4
.L_500:
        /*0b88*/ 	.byte	0x04, 0x2f
        /*0b8a*/ 	.short	(.L_502 - .L_501)
	.align		4
.L_501:
        /*0b8c*/ 	.word	index@(_ZN10layer_norm13ln_fwd_kernelINS_13Kernel_traitsIf13__nv_bfloat16S2_S2_fjLj7168ELj1ELj1ELj4ELj16ENS_18Kernel_traits_baseILj7168EfS2_S2_S2_fjLj128EEEEELb0ELb1ELb0ELb0EEEvNS_9FwdParamsE)
        /*0b90*/ 	.word	0x000000fd


	//----- nvinfo : EIATTR_FRAME_SIZE
	.align		4
.L_502:
        /*0b94*/ 	.byte	0x04, 0x11
        /*0b96*/ 	.short	(.L_504 - .L_503)
	.align		4
.L_503:
        /*0b98*/ 	.word	index@(_ZN10layer_norm13ln_fwd_kernelINS_13Kernel_traitsIf13__nv_bfloat16S2_S2_fjLj7168ELj1ELj1ELj4ELj16ENS_18Kernel_traits_baseILj7168EfS2_S2_S2_fjLj128EEEEELb0ELb1ELb0ELb0EEEvNS_9FwdParamsE)
        /*0b9c*/ 	.word	0x00000000


	//----- nvinfo : EIATTR_REGCOUNT
	.align		4
.L_504:
        /*0ba0*/ 	.byte	0x04, 0x2f
        /*0ba2*/ 	.short	(.L_506 - .L_505)
	.align		4
.L_505:
        /*0ba4*/ 	.word	index@(_ZN10layer_norm13ln_fwd_kernelINS_13Kernel_traitsIf13__nv_bfloat16S2_S2_fjLj7168ELj1ELj1ELj4ELj16ENS_18Kernel_traits_baseILj7168EfS2_S2_S2_fjLj128EEEEELb0ELb0ELb1ELb1EEEvNS_9FwdParamsE)
        /*0ba8*/ 	.word	0x000000fe


	//----- nvinfo : EIATTR_FRAME_SIZE
	.align		4
.L_506:
        /*0bac*/ 	.byte	0x04, 0x11
        /*0bae*/ 	.short	(.L_508 - .L_507)
	.align		4
.L_507:
        /*0bb0*/ 	.word	index@(_ZN10layer_norm13ln_fwd_kernelINS_13Kernel_traitsIf13__nv_bfloat16S2_S2_fjLj7168ELj1ELj1ELj4ELj16ENS_18Kernel_traits_baseILj7168EfS2_S2_S2_fjLj128EEEEELb0ELb0ELb1ELb1EEEvNS_9FwdParamsE)
        /*0bb4*/ 	.word	0x00000000


	//----- nvinfo : EIATTR_REGCOUNT
	.align		4
.L_508:
        /*0bb8*/ 	.byte	0x04, 0x2f
        /*0bba*/ 	.short	(.L_510 - .L_509)
	.align		4
.L_509:
        /*0bbc*/ 	.word	index@(_ZN10layer_norm13ln_fwd_kernelINS_13Kernel_traitsIf13__nv_bfloat16S2_S2_fjLj7168ELj1ELj1ELj4ELj16ENS_18Kernel_traits_baseILj7168EfS2_S2_S2_fjLj128EEEEELb0ELb0ELb1ELb0EEEvNS_9FwdParamsE)
        /*0bc0*/ 	.word	0x000000fe


	//----- nvinfo : EIATTR_FRAME_SIZE
	.align		4
.L_510:
        /*0bc4*/ 	.byte	0x04, 0x11
        /*0bc6*/ 	.short	(.L_512 - .L_511)
	.align		4
.L_511:
        /*0bc8*/ 	.word	index@(_ZN10layer_norm13ln_fwd_kernelINS_13Kernel_traitsIf13__nv_bfloat16S2_S2_fjLj7168ELj1ELj1ELj4ELj16ENS_18Kernel_traits_baseILj7168EfS2_S2_S2_fjLj128EEEEELb0ELb0ELb1ELb0EEEvNS_9FwdParamsE)
        /*0bcc*/ 	.word	0x00000000


	//----- nvinfo : EIATTR_REGCOUNT
	.align		4
.L_512:
        /*0bd0*/ 	.byte	0x04, 0x2f
        /*0bd2*/ 	.short	(.L_514 - .L_513)
	.align		4
.L_513:
        /*0bd4*/ 	.word	index@(_ZN10layer_norm13ln_fwd_kernelINS_13Kernel_traitsIf13__nv_bfloat16S2_S2_fjLj7168ELj1ELj1ELj4ELj16ENS_18Kernel_traits_baseILj7168EfS2_S2_S2_fjLj128EEEEELb0ELb0ELb0ELb1EEEvNS_9FwdParamsE)
        /*0bd8*/ 	.word	0x000000fe


	//----- nvinfo : EIATTR_FRAME_SIZE
	.align		4
.L_514:
        /*0bdc*/ 	.byte	0x04, 0x11
        /*0bde*/ 	.short	(.L_516 - .L_515)
	.align		4
.L_515:
        /*0be0*/ 	.word	index@(_ZN10layer_norm13ln_fwd_kernelINS_13Kernel_traitsIf13__nv_bfloat16S2_S2_fjLj7168ELj1ELj1ELj4ELj16ENS_18Kernel_traits_baseILj7168EfS2_S2_S2_fjLj128EEEEELb0ELb0ELb0ELb1EEEvNS_9FwdParamsE)
        /*0be4*/ 	.word	0x00000000


	//----- nvinfo : EIATTR_REGCOUNT
	.align		4
.L_516:
        /*0be8*/ 	.byte	0x04, 0x2f
        /*0bea*/ 	.short	(.L_518 - .L_517)
	.align		4
.L_517:
        /*0bec*/ 	.word	index@(_ZN10layer_norm13ln_fwd_kernelINS_13Kernel_traitsIf13__nv_bfloat16S2_S2_fjLj7168ELj1ELj1ELj4ELj16ENS_18Kernel_traits_baseILj7168EfS2_S2_S2_fjLj128EEEEELb0ELb0ELb0ELb0EEEvNS_9FwdParamsE)
        /*0bf0*/ 	.word	0x000000fe


	//----- nvinfo : EIATTR_FRAME_SIZE
	.align		4
.L_518:
        /*0bf4*/ 	.byte	0x04, 0x11
        /*0bf6*/ 	.short	(.L_520 - .L_519)
	.align		4
.L_519:
        /*0bf8*/ 	.word	index@(_ZN10layer_norm13ln_fwd_kernelINS_13Kernel_traitsIf13__nv_bfloat16S2_S2_fjLj7168ELj1ELj1ELj4ELj16ENS_18Kernel_traits_baseILj7168EfS2_S2_S2_fjLj128EEEEELb0ELb0ELb0ELb0EEEvNS_9FwdParamsE)
        /*0bfc*/ 	.word	0x00000000


	//----- nvinfo : EIATTR_REGCOUNT
	.align		4
.L_520:
        /*0c00*/ 	.byte	0x04, 0x2f
        /*0c02*/ 	.short	(.L_522 - .L_521)
	.align		4
.L_521:
        /*0c04*/ 	.word	index@(_ZN10layer_norm13ln_fwd_kernelINS_13Kernel_traitsI6__halfS2_S2_S2_fjLj7168ELj1ELj1ELj4ELj16ENS_18Kernel_traits_baseILj7168ES2_S2_S2_S2_fjLj128EEEEELb1ELb1ELb1ELb1EEEvNS_9FwdParamsE)
        /*0c08*/ 	.word	0x000000ff


	//----- nvinfo : EIATTR_FRAME_SIZE
	.align		4
.L_522:
        /*0c0c*/ 	.byte	0x04, 0x11
        /*0c0e*/ 	.short	(.L_524 - .L_523)
	.align		4
.L_523:
        /*0c10*/ 	.word	index@(_ZN10layer_norm13ln_fwd_kernelINS_13Kernel_traitsI6__halfS2_S2_S2_fjLj7168ELj1ELj1ELj4ELj16ENS_18Kernel_traits_baseILj7168ES2_S2_S2_S2_fjLj128EEEEELb1ELb1ELb1ELb1EEEvNS_9FwdParamsE)
        /*0c14*/ 	.word	0x00000000


	//----- nvinfo : EIATTR_REGCOUNT
	.align		4
.L_524:
        /*0c18*/ 	.byte	0x04, 0x2f
        /*0c1a*/ 	.short	(.L_526 - .L_525)
	.align		4
.L_525:
        /*0c1c*/ 	.word	index@(_ZN10layer_norm13ln_fwd_kernelINS_13Kernel_traitsI6__halfS2_S2_S2_fjLj7168ELj1ELj1ELj4ELj16ENS_18Kernel_traits_baseILj7168ES2_S2_S2_S2_fjLj128EEEEELb1ELb1ELb1ELb0EEEvNS_9FwdParamsE)
        /*0c20*/ 	.word	0x000000ff


	//----- nvinfo : EIATTR_FRAME_SIZE
	.align		4
.L_526:
        /*0c24*/ 	.byte	0x04, 0x11
        /*0c26*/ 	.short	(.L_528 - .L_527)
	.align		4
.L_527:
        /*0c28*/ 	.word	index@(_ZN10layer_norm13ln_fwd_kernelINS_13Kernel_traitsI6__halfS2_S2_S2_fjLj7168ELj1ELj1ELj4ELj16ENS_18Kernel_traits_baseILj7168ES2_S2_S2_S2_fjLj128EEEEELb1ELb1ELb1ELb0EEEvNS_9FwdParamsE)
        /*0c2c*/ 	.word	0x00000048


	//----- nvinfo : EIATTR_REGCOUNT
	.align		4
.L_528:
        /*0c30*/ 	.byte	0x04, 0x2f
        /*0c32*/ 	.short	(.L_530 - .L_529)
	.align		4
.L_529:
        /*0c34*/ 	.word	index@(_ZN10layer_norm13ln_fwd_kernelINS_13Kernel_traitsI6__halfS2_S2_S2_fjLj7168ELj1ELj1ELj4ELj16ENS_18Kernel_traits_baseILj7168ES2_S2_S2_S2_fjLj128EEEEELb1ELb1ELb0ELb1EEEvNS_9FwdParamsE)
        /*0c38*/ 	.word	0x000000ec


	//----- nvinfo : EIATTR_FRAME_SIZE
	.align		4
.L_530:
        /*0c3c*/ 	.byte	0x04, 0x11
        /*0c3e*/ 	.short	(.L_532 - .L_531)
	.align		4
.L_531:
        /*0c40*/ 	.word	index@(_ZN10layer_norm13ln_fwd_kernelINS_13Kernel_traitsI6__halfS2_S2_S2_fjLj7168ELj1ELj1ELj4ELj16ENS_18Kernel_traits_baseILj7168ES2_S2_S2_S2_fjLj128EEEEELb1ELb1ELb0ELb1EEEvNS_9FwdParamsE)
        /*0c44*/ 	.word	0x00000000


	//----- nvinfo : EIATTR_REGCOUNT
	.align		4
.L_532:
        /*0c48*/ 	.byte	0x04, 0x2f
        /*0c4a*/ 	.short	(.L_534 - .L_533)
	.align		4
.L_533:
        /*0c4c*/ 	.word	index@(_ZN10layer_norm13ln_fwd_kernelINS_13Kernel_traitsI6__halfS2_S2_S2_fjLj7168ELj1ELj1ELj4ELj16ENS_18Kernel_traits_baseILj7168ES2_S2_S2_S2_fjLj128EEEEELb1ELb1ELb0ELb0EEEvNS_9FwdParamsE)
        /*0c50*/ 	.word	0x000000ff


	//----- nvinfo : EIATTR_FRAME_SIZE
	.align		4
.L_534:
        /*0c54*/ 	.byte	0x04, 0x11
        /*0c56*/ 	.short	(.L_536 - .L_535)
	.align		4
.L_535:
        /*0c58*/ 	.word	index@(_ZN10layer_norm13ln_fwd_kernelINS_13Kernel_traitsI6__halfS2_S2_S2_fjLj7168ELj1ELj1ELj4ELj16ENS_18Kernel_traits_baseILj7168ES2_S2_S2_S2_fjLj128EEEEELb1ELb1ELb0ELb0EEEvNS_9FwdParamsE)
        /*0c5c*/ 	.word	0x00000010


	//----- nvinfo : EIATTR_REGCOUNT
	.align		4
.L_536:
        /*0c60*/ 	.byte	0x04, 0x2f
        /*0c62*/ 	.short	(.L_538 - .L_537)
	.align		4
.L_537:
        /*0c64*/ 	.word	index@(_ZN10layer_norm13ln_fwd_kernelINS_13Kernel_traitsI6__halfS2_S2_S2_fjLj7168ELj1ELj1ELj4ELj16ENS_18Kernel_traits_baseILj7168ES2_S2_S2_S2_fjLj128EEEEELb1ELb0ELb1ELb1EEEvNS_9FwdParamsE)
        /*0c68*/ 	.word	0x000000ff


	//----- nvinfo : EIATTR_FRAME_SIZE
	.align		4
.L_538:
        /*0c6c*/ 	.byte	0x04, 0x11
        /*0c6e*/ 	.short	(.L_540 - .L_539)
	.align		4
.L_539:
        /*0c70*/ 	.word	index@(_ZN10layer_norm13ln_fwd_kernelINS_13Kernel_traitsI6__halfS2_S2_S2_fjLj7168ELj1ELj1ELj4ELj16ENS_18Kernel_traits_baseILj7168ES2_S2_S2_S2_fjLj128EEEEELb1ELb0ELb1ELb1EEEvNS_9FwdParamsE)
        /*0c74*/ 	.word	0x00000000


	//----- nvinfo : EIATTR_REGCOUNT
	.align		4
.L_540:
        /*0c78*/ 	.byte	0x04, 0x2f
        /*0c7a*/ 	.short	(.L_542 - .L_541)
	.align		4
.L_541:
        /*0c7c*/ 	.word	index@(_ZN10layer_norm13ln_fwd_kernelINS_13Kernel_traitsI6__halfS2_S2_S2_fjLj7168ELj1ELj1ELj4ELj16ENS_18Kernel_traits_baseILj7168ES2_S2_S2_S2_fjLj128EEEEELb1ELb0ELb1ELb0EEEvNS_9FwdParamsE)
        /*0c80*/ 	.word	0x000000fe


	//----- nvinfo : EIATTR_FRAME_SIZE
	.align		4
.L_542:
        /*0c84*/ 	.byte	0x04, 0x11
        /*0c86*/ 	.short	(.L_544 - .L_543)
	.align		4
.L_543:
        /*0c88*/ 	.word	index@(_ZN10layer_norm13ln_fwd_kernelINS_13Kernel_traitsI6__halfS2_S2_S2_fjLj7168ELj1ELj1ELj4ELj16ENS_18Kernel_traits_baseILj7168ES2_S2_S2_S2_fjLj128EEEEELb1ELb0ELb1ELb0EEEvNS_9FwdParamsE)
        /*0c8c*/ 	.word	0x00000000


	//----- nvinfo : EIATTR_REGCOUNT
	.align		4
.L_544:
        /*0c90*/ 	.byte	0x04, 0x2f
        /*0c92*/ 	.short	(.L_546 - .L_545)
	.align		4
.L_545:
        /*0c94*/ 	.word	index@(_ZN10layer_norm13ln_fwd_kernelINS_13Kernel_traitsI6__halfS2_S2_S2_fjLj7168ELj1ELj1ELj4ELj16ENS_18Kernel_traits_baseILj7168ES2_S2_S2_S2_fjLj128EEEEELb1ELb0ELb0ELb1EEEvNS_9FwdParamsE)
        /*0c98*/ 	.word	0x000000fe


	//----- nvinfo : EIATTR_FRAME_SIZE
	.align		4
.L_546:
        /*0c9c*/ 	.byte	0x04, 0x11
        /*0c9e*/ 	.short	(.L_548 - .L_547)
	.align		4
.L_547:
        /*0ca0*/ 	.word	index@(_ZN10layer_norm13ln_fwd_kernelINS_13Kernel_traitsI6__halfS2_S2_S2_fjLj7168ELj1ELj1ELj4ELj16ENS_18Kernel_traits_baseILj7168ES2_S2_S2_S2_fjLj128EEEEELb1ELb0ELb0ELb1EEEvNS_9FwdParamsE)
        /*0ca4*/ 	.word	0x00000000


	//----- nvinfo : EIATTR_REGCOUNT
	.align		4
.L_548:
        /*0ca8*/ 	.byte	0x04, 0x2f
        /*0caa*/ 	.short	(.L_550 - .L_549)
	.align		4
.L_549:
        /*0cac*/ 	.word	index@(_ZN10layer_norm13ln_fwd_kernelINS_13Kernel_traitsI6__halfS2_S2_S2_fjLj7168ELj1ELj1ELj4ELj16ENS_18Kernel_traits_baseILj7168ES2_S2_S2_S2_fjLj128EEEEELb1ELb0ELb0ELb0EEEvNS_9FwdParamsE)
        /*0cb0*/ 	.word	0x000000e8


	//----- nvinfo : EIATTR_FRAME_SIZE
	.align		4
.L_550:
        /*0cb4*/ 	.byte	0x04, 0x11
        /*0cb6*/ 	.short	(.L_552 - .L_551)
	.align		4
.L_551:
        /*0cb8*/ 	.word	index@(_ZN10layer_norm13ln_fwd_kernelINS_13Kernel_traitsI6__halfS2_S2_S2_fjLj7168ELj1ELj1ELj4ELj16ENS_18Kernel_traits_baseILj7168ES2_S2_S2_S2_fjLj128EEEEELb1ELb0ELb0ELb0EEEvNS_9FwdParamsE)
        /*0cbc*/ 	.word	0x00000000


	//----- nvinfo : EIATTR_REGCOUNT
	.align		4
.L_552:
        /*0cc0*/ 	.byte	0x04, 0x2f
        /*0cc2*/ 	.short	(.L_554 - .L_553)
	.align		4
.L_553:
        /*0cc4*/ 	.word	index@(_ZN10layer_norm13ln_fwd_kernelINS_13Kernel_traitsI6__halfS2_S2_S2_fjLj7168ELj1ELj1ELj4ELj16ENS_18Kernel_traits_baseILj7168ES2_S2_S2_S2_fjLj128EEEEELb0ELb1ELb1ELb1EEEvNS_9FwdParamsE)
        /*0cc8*/ 	.word	0x000000ff


	//----- nvinfo : EIATTR_FRAME_SIZE
	.align		4
.L_554:
        /*0ccc*/ 	.byte	0x04, 0x11
        /*0cce*/ 	.short	(.L_556 - .L_555)
	.align		4
.L_555:
        /*0cd0*/ 	.word	index@(_ZN10layer_norm13ln_fwd_kernelINS_13Kernel_traitsI6__halfS2_S2_S2_fjLj7168ELj1ELj1ELj4ELj16ENS_18Kernel_traits_baseILj7168ES2_S2_S2_S2_fjLj128EEEEELb0ELb1ELb1ELb1EEEvNS_9FwdParamsE)
        /*0cd4*/ 	.word	0x00000000


	//----- nvinfo : EIATTR_REGCOUNT
	.align		4
.L_556:
        /*0cd8*/ 	.byte	0x04, 0x2f
        /*0cda*/ 	.short	(.L_558 - .L_557)
	.align		4
.L_557:
        /*0cdc*/ 	.word	index@(_ZN10layer_norm13ln_fwd_kernelINS_13Kernel_traitsI6__halfS2_S2_S2_fjLj7168ELj1ELj1ELj4ELj16ENS_18Kernel_traits_baseILj7168ES2_S2_S2_S2_fjLj128EEEEELb0ELb1ELb1ELb0EEEvNS_9FwdParamsE)
        /*0ce0*/ 	.word	0x000000ff


	//----- nvinfo : EIATTR_FRAME_SIZE
	.align		4
.L_558:
        /*0ce4*/ 	.byte	0x04, 0x11
        /*0ce6*/ 	.short	(.L_560 - .L_559)
	.align		4
.L_559:
        /*0ce8*/ 	.word	index@(_ZN10layer_norm13ln_fwd_kernelINS_13Kernel_traitsI6__halfS2_S2_S2_fjLj7168ELj1ELj1ELj4ELj16ENS_18Kernel_traits_baseILj7168ES2_S2_S2_S2_fjLj128EEEEELb0ELb1ELb1ELb0EEEvNS_9FwdParamsE)
        /*0cec*/ 	.word	0x00000000


	//----- nvinfo : EIATTR_REGCOUNT
	.align		4
.L_560:
        /*0cf0*/ 	.byte	0x04, 0x2f
        /*0cf2*/ 	.short	(.L_562 - .L_561)
	.align		4
.L_561:
        /*0cf4*/ 	.word	index@(_ZN10layer_norm13ln_fwd_kernelINS_13Kernel_traitsI6__halfS2_S2_S2_fjLj7168ELj1ELj1ELj4ELj16ENS_18Kernel_traits_baseILj7168ES2_S2_S2_S2_fjLj128EEEEELb0ELb1ELb0ELb1EEEvNS_9FwdParamsE)
        /*0cf8*/ 	.word	0x000000fe


	//----- nvinfo : EIATTR_FRAME_SIZE
	.align		4
.L_562:
        /*0cfc*/ 	.byte	0x04, 0x11
        /*0cfe*/ 	.short	(.L_564 - .L_563)
	.align		4
.L_563:
        /*0d00*/ 	.word	index@(_ZN10layer_norm13ln_fwd_kernelINS_13Kernel_traitsI6__halfS2_S2_S2_fjLj7168ELj1ELj1ELj4ELj16ENS_18Kernel_traits_baseILj7168ES2_S2_S2_S2_fjLj128EEEEELb0ELb1ELb0ELb1EEEvNS_9FwdParamsE)
        /*0d04*/ 	.word	0x00000000


	//----- nvinfo : EIATTR_REGCOUNT
	.align		4
.L_564:
        /*0d08*/ 	.byte	0x04, 0x2f
        /*0d0a*/ 	.short	(.L_566 - .L_565)
	.align		4
.L_565:
        /*0d0c*/ 	.word	index@(_ZN10layer_norm13ln_fwd_kernelINS_13Kernel_traitsI6__halfS2_S2_S2_fjLj7168ELj1ELj1ELj4ELj16ENS_18Kernel_traits_baseILj7168ES2_S2_S2_S2_fjLj128EEEEELb0ELb1ELb0ELb0EEEvNS_9FwdParamsE)
        /*0d10*/ 	.word	0x000000fd


	//----- nvinfo : EIATTR_FRAME_SIZE
	.align		4
.L_566:
        /*0d14*/ 	.byte	0x04, 0x11
        /*0d16*/ 	.short	(.L_568 - .L_567)
	.align		4
.L_567:
        /*0d18*/ 	.word	index@(_ZN10layer_norm13ln_fwd_kernelINS_13Kernel_traitsI6__halfS2_S2_S2_fjLj7168ELj1ELj1ELj4ELj16ENS_18Kernel_traits_baseILj7168ES2_S2_S2_S2_fjLj128EEEEELb0ELb1ELb0ELb0EEEvNS_9FwdParamsE)
        /*0d1c*/ 	.word	0x00000000


	//----- nvinfo : EIATTR_REGCOUNT
	.align		4
.L_568:
        /*0d20*/ 	.byte	0x04, 0x2f
        /*0d22*/ 	.short	(.L_570 - .L_569)
	.align		4
.L_569:
        /*0d24*/ 	.word	index@(_ZN10layer_norm13ln_fwd_kernelINS_13Kernel_traitsI6__halfS2_S2_S2_fjLj7168ELj1ELj1ELj4ELj16ENS_18Kernel_traits_baseILj7168ES2_S2_S2_S2_fjLj128EEEEELb0ELb0ELb1ELb1EEEvNS_9FwdParamsE)
        /*0d28*/ 	.word	0x000000fa


	//----- nvinfo : EIATTR_FRAME_SIZE
	.align		4
.L_570:
        /*0d2c*/ 	.byte	0x04, 0x11
        /*0d2e*/ 	.short	(.L_572 - .L_571)
	.align		4
.L_571:
        /*0d30*/ 	.word	index@(_ZN10layer_norm13ln_fwd_kernelINS_13Kernel_traitsI6__halfS2_S2_S2_fjLj7168ELj1ELj1ELj4ELj16ENS_18Kernel_traits_baseILj7168ES2_S2_S2_S2_fjLj128EEEEELb0ELb0ELb1ELb1EEEvNS_9FwdParamsE)
        /*0d34*/ 	.word	0x00000000


	//----- nvinfo : EIATTR_REGCOUNT
	.align		4
.L_572:
        /*0d38*/ 	.byte	0x04, 0x2f
        /*0d3a*/ 	.short	(.L_574 - .L_573)
	.align		4
.L_573:
        /*0d3c*/ 	.word	index@(_ZN10layer_norm13ln_fwd_kernelINS_13Kernel_traitsI6__halfS2_S2_S2_fjLj7168ELj1ELj1ELj4ELj16ENS_18Kernel_traits_baseILj7168ES2_S2_S2_S2_fjLj128EEEEELb0ELb0ELb1ELb0EEEvNS_9FwdParamsE)
        /*0d40*/ 	.word	0x000000fe


	//----- nvinfo : EIATTR_FRAME_SIZE
	.align		4
.L_574:
        /*0d44*/ 	.byte	0x04, 0x11
        /*0d46*/ 	.short	(.L_576 - .L_575)
	.align		4
.L_575:
        /*0d48*/ 	.word	index@(_ZN10layer_norm13ln_fwd_kernelINS_13Kernel_traitsI6__halfS2_S2_S2_fjLj7168ELj1ELj1ELj4ELj16ENS_18Kernel_traits_baseILj7168ES2_S2_S2_S2_fjLj128EEEEELb0ELb0ELb1ELb0EEEvNS_9FwdParamsE)
        /*0d4c*/ 	.word	0x00000000


	//----- nvinfo : EIATTR_REGCOUNT
	.align		4
.L_576:
        /*0d50*/ 	.byte	0x04, 0x2f
        /*0d52*/ 	.short	(.L_578 - .L_577)
	.align		4
.L_577:
        /*0d54*/ 	.word	index@(_ZN10layer_norm13ln_fwd_kernelINS_13Kernel_traitsI6__halfS2_S2_S2_fjLj7168ELj1ELj1ELj4ELj16ENS_18Kernel_traits_baseILj7168ES2_S2_S2_S2_fjLj128EEEEELb0ELb0ELb0ELb1EEEvNS_9FwdParamsE)
        /*0d58*/ 	.word	0x000000a8


	//----- nvinfo : EIATTR_FRAME_SIZE
	.align		4
.L_578:
        /*0d5c*/ 	.byte	0x04, 0x11
        /*0d5e*/ 	.short	(.L_580 - .L_579)
	.align		4
.L_579:
        /*0d60*/ 	.word	index@(_ZN10layer_norm13ln_fwd_kernelINS_13Kernel_traitsI6__halfS2_S2_S2_fjLj7168ELj1ELj1ELj4ELj16ENS_18Kernel_traits_baseILj7168ES2_S2_S2_S2_fjLj128EEEEELb0ELb0ELb0ELb1EEEvNS_9FwdParamsE)
        /*0d64*/ 	.word	0x00000000


	//----- nvinfo : EIATTR_REGCOUNT
	.align		4
.L_580:
        /*0d68*/ 	.byte	0x04, 0x2f
        /*0d6a*/ 	.short	(.L_582 - .L_581)
	.align		4
.L_581:
        /*0d6c*/ 	.word	index@(_ZN10layer_norm13ln_fwd_kernelINS_13Kernel_traitsI6__halfS2_S2_S2_fjLj7168ELj1ELj1ELj4ELj16ENS_18Kernel_traits_baseILj7168ES2_S2_S2_S2_fjLj128EEEEELb0ELb0ELb0ELb0EEEvNS_9FwdParamsE)
        /*0d70*/ 	.word	0x000000fa


	//----- nvinfo : EIATTR_FRAME_SIZE
	.align		4
.L_582:
        /*0d74*/ 	.byte	0x04, 0x11
        /*0d76*/ 	.short	(.L_584 - .L_583)
	.align		4
.L_583:
        /*0d78*/ 	.word	index@(_ZN10layer_norm13ln_fwd_kernelINS_13Kernel_traitsI6__halfS2_S2_S2_fjLj7168ELj1ELj1ELj4ELj16ENS_18Kernel_traits_baseILj7168ES2_S2_S2_S2_fjLj128EEEEELb0ELb0ELb0ELb0EEEvNS_9FwdParamsE)
        /*0d7c*/ 	.word	0x00000000


	//----- nvinfo : EIATTR_REGCOUNT
	.align		4
.L_584:
        /*0d80*/ 	.byte	0x04, 0x2f
        /*0d82*/ 	.short	(.L_586 - .L_585)
	.align		4
.L_585:
        /*0d84*/ 	.word	index@(_ZN10layer_norm13ln_fwd_kernelINS_13Kernel_traitsI13__nv_bfloat16S2_S2_S2_fjLj7168ELj1ELj1ELj4ELj16ENS_18Kernel_traits_baseILj7168ES2_S2_S2_S2_fjLj128EEEEELb1ELb1ELb1ELb1EEEvNS_9FwdParamsE)
        /*0d88*/ 	.word	0x000000ff


	//----- nvinfo : EIATTR_FRAME_SIZE
	.align		4
.L_586:
        /*0d8c*/ 	.byte	0x04, 0x11
        /*0d8e*/ 	.short	(.L_588 - .L_587)
	.align		4
.L_587:
        /*0d90*/ 	.word	index@(_ZN10layer_norm13ln_fwd_kernelINS_13Kernel_traitsI13__nv_bfloat16S2_S2_S2_fjLj7168ELj1ELj1ELj4ELj16ENS_18Kernel_traits_baseILj7168ES2_S2_S2_S2_fjLj128EEEEELb1ELb1ELb1ELb1EEEvNS_9FwdParamsE)
        /*0d94*/ 	.word	0x00000000


	//----- nvinfo : EIATTR_REGCOUNT
	.align		4
.L_588:
        /*0d98*/ 	.byte	0x04, 0x2f
        /*0d9a*/ 	.short	(.L_590 - .L_589)
	.align		4
.L_589:
        /*0d9c*/ 	.word	index@(_ZN10layer_norm13ln_fwd_kernelINS_13Kernel_traitsI13__nv_bfloat16S2_S2_S2_fjLj7168ELj1ELj1ELj4ELj16ENS_18Kernel_traits_baseILj7168ES2_S2_S2_S2_fjLj128EEEEELb1ELb1ELb1ELb0EEEvNS_9FwdParamsE)
        /*0da0*/ 	.word	0x000000ff


	//----- nvinfo : EIATTR_FRAME_SIZE
	.align		4
.L_590:
        /*0da4*/ 	.byte	0x04, 0x11
        /*0da6*/ 	.short	(.L_592 - .L_591)
	.align		4
.L_591:
        /*0da8*/ 	.word	index@(_ZN10layer_norm13ln_fwd_kernelINS_13Kernel_traitsI13__nv_bfloat16S2_S2_S2_fjLj7168ELj1ELj1ELj4ELj16ENS_18Kernel_traits_baseILj7168ES2_S2_S2_S2_fjLj128EEEEELb1ELb1ELb1ELb0EEEvNS_9FwdParamsE)
        /*0dac*/ 	.word	0x00000048


	//----- nvinfo : EIATTR_REGCOUNT
	.align		4
.L_592:
        /*0db0*/ 	.byte	0x04, 0x2f
        /*0db2*/ 	.short	(.L_594 - .L_593)
	.align		4
.L_593:
        /*0db4*/ 	.word	index@(_ZN10layer_norm13ln_fwd_kernelINS_13Kernel_traitsI13__nv_bfloat16S2_S2_S2_fjLj7168ELj1ELj1ELj4ELj16ENS_18Kernel_traits_baseILj7168ES2_S2_S2_S2_fjLj128EEEEELb1ELb1ELb0ELb1EEEvNS_9FwdParamsE)
        /*0db8*/ 	.word	0x000000ee


	//----- nvinfo : EIATTR_FRAME_SIZE
	.align		4
.L_594:
        /*0dbc*/ 	.byte	0x04, 0x11
        /*0dbe*/ 	.short	(.L_596 - .L_595)
	.align		4
.L_595:
        /*0dc0*/ 	.word	index@(_ZN10layer_norm13ln_fwd_kernelINS_13Kernel_traitsI13__nv_bfloat16S2_S2_S2_fjLj7168ELj1ELj1ELj4ELj16ENS_18Kernel_traits_baseILj7168ES2_S2_S2_S2_fjLj128EEEEELb1ELb1ELb0ELb1EEEvNS_9FwdParamsE)
        /*0dc4*/ 	.word	0x00000000


	//----- nvinfo : EIATTR_REGCOUNT
	.align		4
.L_596:
        /*0dc8*/ 	.byte	0x04, 0x2f
        /*0dca*/ 	.short	(.L_598 - .L_597)
	.align		4
.L_597:
        /*0dcc*/ 	.word	index@(_ZN10layer_norm13ln_fwd_kernelINS_13Kernel_traitsI13__nv_bfloat16S2_S2_S2_fjLj7168ELj1ELj1ELj4ELj16ENS_18Kernel_traits_baseILj7168ES2_S2_S2_S2_fjLj128EEEEELb1ELb1ELb0ELb0EEEvNS_9FwdParamsE)
        /*0dd0*/ 	.word	0x000000ff


	//----- nvinfo : EIATTR_FRAME_SIZE
	.align		4
.L_598:
        /*0dd4*/ 	.byte	0x04, 0x11
        /*0dd6*/ 	.short	(.L_600 - .L_599)
	.align		4
.L_599:
        /*0dd8*/ 	.word	index@(_ZN10layer_norm13ln_fwd_kernelINS_13Kernel_traitsI13__nv_bfloat16S2_S2_S2_fjLj7168ELj1ELj1ELj4ELj16ENS_18Kernel_traits_baseILj7168ES2_S2_S2_S2_fjLj128EEEEELb1ELb1ELb0ELb0EEEvNS_9FwdParamsE)
        /*0ddc*/ 	.word	0x00000010


	//----- nvinfo : EIATTR_REGCOUNT
	.align		4
.L_600:
        /*0de0*/ 	.byte	0x04, 0x2f
        /*0de2*/ 	.short	(.L_602 - .L_601)
	.align		4
.L_601:
        /*0de4*/ 	.word	index@(_ZN10layer_norm13ln_fwd_kernelINS_13Kernel_traitsI13__nv_bfloat16S2_S2_S2_fjLj7168ELj1ELj1ELj4ELj16ENS_18Kernel_traits_baseILj7168ES2_S2_S2_S2_fjLj128EEEEELb1ELb0ELb1ELb1EEEvNS_9FwdParamsE)
        /*0de8*/ 	.word	0x000000fe


	//----- nvinfo : EIATTR_FRAME_SIZE
	.align		4
.L_602:
        /*0dec*/ 	.byte	0x04, 0x11
        /*0dee*/ 	.short	(.L_604 - .L_603)
	.align		4
.L_603:
        /*0df0*/ 	.word	index@(_ZN10layer_norm13ln_fwd_kernelINS_13Kernel_traitsI13__nv_bfloat16S2_S2_S2_fjLj7168ELj1ELj1ELj4ELj16ENS_18Kernel_traits_baseILj7168ES2_S2_S2_S2_fjLj128EEEEELb1ELb0ELb1ELb1EEEvNS_9FwdParamsE)
        /*0df4*/ 	.word	0x00000000


	//----- nvinfo : EIATTR_REGCOUNT
	.align		4
.L_604:
        /*0df8*/ 	.byte	0x04, 0x2f
        /*0dfa*/ 	.short	(.L_606 - .L_605)
	.align		4
.L_605:
        /*0dfc*/ 	.word	index@(_ZN10layer_norm13ln_fwd_kernelINS_13Kernel_traitsI13__nv_bfloat16S2_S2_S2_fjLj7168ELj1ELj1ELj4ELj16ENS_18Kernel_traits_baseILj7168ES2_S2_S2_S2_fjLj128EEEEELb1ELb0ELb1ELb0EEEvNS_9FwdParamsE)
        /*0e00*/ 	.word	0x000000fe


	//----- nvinfo : EIATTR_FRAME_SIZE
	.align		4
.L_606:
        /*0e04*/ 	.byte	0x04, 0x11
        /*0e06*/ 	.short	(.L_608 - .L_607)
	.align		4
.L_607:
        /*0e08*/ 	.word	index@(_ZN10layer_norm13ln_fwd_kernelINS_13Kernel_traitsI13__nv_bfloat16S2_S2_S2_fjLj7168ELj1ELj1ELj4ELj16ENS_18Kernel_traits_baseILj7168ES2_S2_S2_S2_fjLj128EEEEELb1ELb0ELb1ELb0EEEvNS_9FwdParamsE)
        /*0e0c*/ 	.word	0x00000000


	//----- nvinfo : EIATTR_REGCOUNT
	.align		4
.L_608:
        /*0e10*/ 	.byte	0x04, 0x2f
        /*0e12*/ 	.short	(.L_610 - .L_609)
	.align		4
.L_609:
        /*0e14*/ 	.word	index@(_ZN10layer_norm13ln_fwd_kernelINS_13Kernel_traitsI13__nv_bfloat16S2_S2_S2_fjLj7168ELj1ELj1ELj4ELj16ENS_18Kernel_traits_baseILj7168ES2_S2_S2_S2_fjLj128EEEEELb1ELb0ELb0ELb1EEEvNS_9FwdParamsE)
        /*0e18*/ 	.word	0x000000fe


	//----- nvinfo : EIATTR_FRAME_SIZE
	.align		4
.L_610:
        /*0e1c*/ 	.byte	0x04, 0x11
        /*0e1e*/ 	.short	(.L_612 - .L_611)
	.align		4
.L_611:
        /*0e20*/ 	.word	index@(_ZN10layer_norm13ln_fwd_kernelINS_13Kernel_traitsI13__nv_bfloat16S2_S2_S2_fjLj7168ELj1ELj1ELj4ELj16ENS_18Kernel_traits_baseILj7168ES2_S2_S2_S2_fjLj128EEEEELb1ELb0ELb0ELb1EEEvNS_9FwdParamsE)
        /*0e24*/ 	.word	0x00000000


	//----- nvinfo : EIATTR_REGCOUNT
	.align		4
.L_612:
        /*0e28*/ 	.byte	0x04, 0x2f
        /*0e2a*/ 	.short	(.L_614 - .L_613)
	.align		4
.L_613:
        /*0e2c*/ 	.word	index@(_ZN10layer_norm13ln_fwd_kernelINS_13Kernel_traitsI13__nv_bfloat16S2_S2_S2_fjLj7168ELj1ELj1ELj4ELj16ENS_18Kernel_traits_baseILj7168ES2_S2_S2_S2_fjLj128EEEEELb1ELb0ELb0ELb0EEEvNS_9FwdParamsE)
        /*0e30*/ 	.word	0x000000e8


	//----- nvinfo : EIATTR_FRAME_SIZE
	.align		4
.L_614:
        /*0e34*/ 	.byte	0x04, 0x11
        /*0e36*/ 	.short	(.L_616 - .L_615)
	.align		4
.L_615:
        /*0e38*/ 	.word	index@(_ZN10layer_norm13ln_fwd_kernelINS_13Kernel_traitsI13__nv_bfloat16S2_S2_S2_fjLj7168ELj1ELj1ELj4ELj16ENS_18Kernel_traits_baseILj7168ES2_S2_S2_S2_fjLj128EEEEELb1ELb0ELb0ELb0EEEvNS_9FwdParamsE)
        /*0e3c*/ 	.word	0x00000000


	//----- nvinfo : EIATTR_REGCOUNT
	.align		4
.L_616:
        /*0e40*/ 	.byte	0x04, 0x2f
        /*0e42*/ 	.short	(.L_618 - .L_617)
	.align		4
.L_617:
        /*0e44*/ 	.word	index@(_ZN10layer_norm13ln_fwd_kernelINS_13Kernel_traitsI13__nv_bfloat16S2_S2_S2_fjLj7168ELj1ELj1ELj4ELj16ENS_18Kernel_traits_baseILj7168ES2_S2_S2_S2_fjLj128EEEEELb0ELb1ELb1ELb1EEEvNS_9FwdParamsE)
        /*0e48*/ 	.word	0x000000ff


	//----- nvinfo : EIATTR_FRAME_SIZE
	.align		4
.L_618:
        /*0e4c*/ 	.byte	0x04, 0x11
        /*0e4e*/ 	.short	(.L_620 - .L_619)
	.align		4
.L_619:
        /*0e50*/ 	.word	index@(_ZN10layer_norm13ln_fwd_kernelINS_13Kernel_traitsI13__nv_bfloat16S2_S2_S2_fjLj7168ELj1ELj1ELj4ELj16ENS_18Kernel_traits_baseILj7168ES2_S2_S2_S2_fjLj128EEEEELb0ELb1ELb1ELb1EEEvNS_9FwdParamsE)
        /*0e54*/ 	.word	0x00000000


	//----- nvinfo : EIATTR_REGCOUNT
	.align		4
.L_620:
        /*0e58*/ 	.byte	0x04, 0x2f
        /*0e5a*/ 	.short	(.L_622 - .L_621)
	.align		4
.L_621:
        /*0e5c*/ 	.word	index@(_ZN10layer_norm13ln_fwd_kernelINS_13Kernel_traitsI13__nv_bfloat16S2_S2_S2_fjLj7168ELj1ELj1ELj4ELj16ENS_18Kernel_traits_baseILj7168ES2_S2_S2_S2_fjLj128EEEEELb0ELb1ELb1ELb0EEEvNS_9FwdParamsE)
        /*0e60*/ 	.word	0x000000ff


	//----- nvinfo : EIATTR_FRAME_SIZE
	.align		4
.L_622:
        /*0e64*/ 	.byte	0x04, 0x11
        /*0e66*/ 	.short	(.L_624 - .L_623)
	.align		4
.L_623:
        /*0e68*/ 	.word	index@(_ZN10layer_norm13ln_fwd_kernelINS_13Kernel_traitsI13__nv_bfloat16S2_S2_S2_fjLj7168ELj1ELj1ELj4ELj16ENS_18Kernel_traits_baseILj7168ES2_S2_S2_S2_fjLj128EEEEELb0ELb1ELb1ELb0EEEvNS_9FwdParamsE)
        /*0e6c*/ 	.word	0x00000000


	//----- nvinfo : EIATTR_REGCOUNT
	.align		4
.L_624:
        /*0e70*/ 	.byte	0x04, 0x2f
        /*0e72*/ 	.short	(.L_626 - .L_625)
	.align		4
.L_625:
        /*0e74*/ 	.word	index@(_ZN10layer_norm13ln_fwd_kernelINS_13Kernel_traitsI13__nv_bfloat16S2_S2_S2_fjLj7168ELj1ELj1ELj4ELj16ENS_18Kernel_traits_baseILj7168ES2_S2_S2_S2_fjLj128EEEEELb0ELb1ELb0ELb1EEEvNS_9FwdParamsE)
        /*0e78*/ 	.word	0x000000fe


	//----- nvinfo : EIATTR_FRAME_SIZE
	.align		4
.L_626:
        /*0e7c*/ 	.byte	0x04, 0x11
        /*0e7e*/ 	.short	(.L_628 - .L_627)
	.align		4
.L_627:
        /*0e80*/ 	.word	index@(_ZN10layer_norm13ln_fwd_kernelINS_13Kernel_traitsI13__nv_bfloat16S2_S2_S2_fjLj7168ELj1ELj1ELj4ELj16ENS_18Kernel_traits_baseILj7168ES2_S2_S2_S2_fjLj128EEEEELb0ELb1ELb0ELb1EEEvNS_9FwdParamsE)
        /*0e84*/ 	.word	0x00000000


	//----- nvinfo : EIATTR_REGCOUNT
	.align		4
.L_628:
        /*0e88*/ 	.byte	0x04, 0x2f
        /*0e8a*/ 	.short	(.L_630 - .L_629)
	.align		4
.L_629:
        /*0e8c*/ 	.word	index@(_ZN10layer_norm13ln_fwd_kernelINS_13Kernel_traitsI13__nv_bfloat16S2_S2_S2_fjLj7168ELj1ELj1ELj4ELj16ENS_18Kernel_traits_baseILj7168ES2_S2_S2_S2_fjLj128EEEEELb0ELb1ELb0ELb0EEEvNS_9FwdParamsE)
        /*0e90*/ 	.word	0x000000ff


	//----- nvinfo : EIATTR_FRAME_SIZE
	.align		4
.L_630:
        /*0e94*/ 	.byte	0x04, 0x11
        /*0e96*/ 	.short	(.L_632 - .L_631)
	.align		4
.L_631:
        /*0e98*/ 	.word	index@(_ZN10layer_norm13ln_fwd_kernelINS_13Kernel_traitsI13__nv_bfloat16S2_S2_S2_fjLj7168ELj1ELj1ELj4ELj16ENS_18Kernel_traits_baseILj7168ES2_S2_S2_S2_fjLj128EEEEELb0ELb1ELb0ELb0EEEvNS_9FwdParamsE)
        /*0e9c*/ 	.word	0x00000000


	//----- nvinfo : EIATTR_REGCOUNT
	.align		4
.L_632:
        /*0ea0*/ 	.byte	0x04, 0x2f
        /*0ea2*/ 	.short	(.L_634 - .L_633)
	.align		4
.L_633:
        /*0ea4*/ 	.word	index@(_ZN10layer_norm13ln_fwd_kernelINS_13Kernel_traitsI13__nv_bfloat16S2_S2_S2_fjLj7168ELj1ELj1ELj4ELj16ENS_18Kernel_traits_baseILj7168ES2_S2_S2_S2_fjLj128EEEEELb0ELb0ELb1ELb1EEEvNS_9FwdParamsE)
        /*0ea8*/ 	.word	0x000000f5


	//----- nvinfo : EIATTR_FRAME_SIZE
	.align		4
.L_634:
        /*0eac*/ 	.byte	0x04, 0x11
        /*0eae*/ 	.short	(.L_636 - .L_635)
	.align		4
.L_635:
        /*0eb0*/ 	.word	index@(_ZN10layer_norm13ln_fwd_kernelINS_13Kernel_traitsI13__nv_bfloat16S2_S2_S2_fjLj7168ELj1ELj1ELj4ELj16ENS_18Kernel_traits_baseILj7168ES2_S2_S2_S2_fjLj128EEEEELb0ELb0ELb1ELb1EEEvNS_9FwdParamsE)
        /*0eb4*/ 	.word	0x00000000


	//----- nvinfo : EIATTR_REGCOUNT
	.align		4
.L_636:
        /*0eb8*/ 	.byte	0x04, 0x2f
        /*0eba*/ 	.short	(.L_638 - .L_637)
	.align		4
.L_637:
        /*0ebc*/ 	.word	index@(_ZN10layer_norm13ln_fwd_kernelINS_13Kernel_traitsI13__nv_bfloat16S2_S2_S2_fjLj7168ELj1ELj1ELj4ELj16ENS_18Kernel_traits_baseILj7168ES2_S2_S2_S2_fjLj128EEEEELb0ELb0ELb1ELb0EEEvNS_9FwdParamsE)
        /*0ec0*/ 	.word	0x000000fe


	//----- nvinfo : EIATTR_FRAME_SIZE
	.align		4
.L_638:
        /*0ec4*/ 	.byte	0x04, 0x11
        /*0ec6*/ 	.short	(.L_640 - .L_639)
	.align		4
.L_639:
        /*0ec8*/ 	.word	index@(_ZN10layer_norm13ln_fwd_kernelINS_13Kernel_traitsI13__nv_bfloat16S2_S2_S2_fjLj7168ELj1ELj1ELj4ELj16ENS_18Kernel_traits_baseILj7168ES2_S2_S2_S2_fjLj128EEEEELb0ELb0ELb1ELb0EEEvNS_9FwdParamsE)
        /*0ecc*/ 	.word	0x00000000


	//----- nvinfo : EIATTR_REGCOUNT
	.align		4
.L_640:
        /*0ed0*/ 	.byte	0x04, 0x2f
        /*0ed2*/ 	.short	(.L_642 - .L_641)
	.align		4
.L_641:
        /*0ed4*/ 	.word	index@(_ZN10layer_norm13ln_fwd_kernelINS_13Kernel_traitsI13__nv_bfloat16S2_S2_S2_fjLj7168ELj1ELj1ELj4ELj16ENS_18Kernel_traits_baseILj7168ES2_S2_S2_S2_fjLj128EEEEELb0ELb0ELb0ELb1EEEvNS_9FwdParamsE)
        /*0ed8*/ 	.word	0x000000a8


	//----- nvinfo : EIATTR_FRAME_SIZE
	.align		4
.L_642:
        /*0edc*/ 	.byte	0x04, 0x11
        /*0ede*/ 	.short	(.L_644 - .L_643)
	.align		4
.L_643:
        /*0ee0*/ 	.word	index@(_ZN10layer_norm13ln_fwd_kernelINS_13Kernel_traitsI13__nv_bfloat16S2_S2_S2_fjLj7168ELj1ELj1ELj4ELj16ENS_18Kernel_traits_baseILj7168ES2_S2_S2_S2_fjLj128EEEEELb0ELb0ELb0ELb1EEEvNS_9FwdParamsE)
        /*0ee4*/ 	.word	0x00000000


	//----- nvinfo : EIATTR_REGCOUNT
	.align		4
.L_644:
        /*0ee8*/ 	.byte	0x04, 0x2f
        /*0eea*/ 	.short	(.L_646 - .L_645)
	.align		4
.L_645:
        /*0eec*/ 	.word	index@(_ZN10layer_norm13ln_fwd_kernelINS_13Kernel_traitsI13__nv_bfloat16S2_S2_S2_fjLj7168ELj1ELj1ELj4ELj16ENS_18Kernel_traits_baseILj7168ES2_S2_S2_S2_fjLj128EEEEELb0ELb0ELb0ELb0EEEvNS_9FwdParamsE)
        /*0ef0*/ 	.word	0x000000fc


	//----- nvinfo : EIATTR_FRAME_SIZE
	.align		4
.L_646:
        /*0ef4*/ 	.byte	0x04, 0x11
        /*0ef6*/ 	.short	(.L_648 - .L_647)
	.align		4
.L_647:
        /*0ef8*/ 	.word	index@(_ZN10layer_norm13ln_fwd_kernelINS_13Kernel_traitsI13__nv_bfloat16S2_S2_S2_fjLj7168ELj1ELj1ELj4ELj16ENS_18Kernel_traits_baseILj7168ES2_S2_S2_S2_fjLj128EEEEELb0ELb0ELb0ELb0EEEvNS_9FwdParamsE)
        /*0efc*/ 	.word	0x00000000


	//----- nvinfo : EIATTR_MIN_STACK_SIZE
	.align		4
.L_648:
        /*0f00*/ 	.byte	0x04, 0x12
        /*0f02*/ 	.short	(.L_650 - .L_649)
	.align		4
.L_649:
        /*0f04*/ 	.word	index@(_ZN10layer_norm13ln_fwd_kernelINS_13Kernel_traitsI13__nv_bfloat16S2_S2_S2_fjLj7168ELj1ELj1ELj4ELj16ENS_18Kernel_traits_baseILj7168ES2_S2_S2_S2_fjLj128EEEEELb0ELb0ELb0ELb0EEEvNS_9FwdParamsE)
        /*0f08*/ 	.word	0x00000000


	//----- nvinfo : EIATTR_MIN_STACK_SIZE
	.align		4
.L_650:
        /*0f0c*/ 	.byte	0x04, 0x12
        /*0f0e*/ 	.short	(.L_652 - .L_651)
	.align		4
.L_651:
        /*0f10*/ 	.word	index@(_ZN10layer_norm13ln_fwd_kernelINS_13Kernel_traitsI13__nv_bfloat16S2_S2_S2_fjLj7168ELj1ELj1ELj4ELj16ENS_18Kernel_traits_baseILj7168ES2_S2_S2_S2_fjLj128EEEEELb0ELb0ELb0ELb1EEEvNS_9FwdParamsE)
        /*0f14*/ 	.word	0x00000000


	//----- nvinfo : EIATTR_MIN_STACK_SIZE
	.align		4
.L_652:
        /*0f18*/ 	.byte	0x04, 0x12
        /*0f1a*/ 	.short	(.L_654 - .L_653)
	.align		4
.L_653:
        /*0f1c*/ 	.word	index@(_ZN10layer_norm13ln_fwd_kernelINS_13Kernel_traitsI13__nv_bfloat16S2_S2_S2_fjLj7168ELj1ELj1ELj4ELj16ENS_18Kernel_traits_baseILj7168ES2_S2_S2_S2_fjLj128EEEEELb0ELb0ELb1ELb0EEEvNS_9FwdParamsE)
        /*0f20*/ 	.word	0x00000000


	//----- nvinfo : EIATTR_MIN_STACK_SIZE
	.align		4
.L_654:
        /*0f24*/ 	.byte	0x04, 0x12
        /*0f26*/ 	.short	(.L_656 - .L_655)
	.align		4
.L_655:
        /*0f28*/ 	.word	index@(_ZN10layer_norm13ln_fwd_kernelINS_13Kernel_traitsI13__nv_bfloat16S2_S2_S2_fjLj7168ELj1ELj1ELj4ELj16ENS_18Kernel_traits_baseILj7168ES2_S2_S2_S2_fjLj128EEEEELb0ELb0ELb1ELb1EEEvNS_9FwdParamsE)
        /*0f2c*/ 	.word	0x00000000


	//----- nvinfo : EIATTR_MIN_STACK_SIZE
	.align		4
.L_656:
        /*0f30*/ 	.byte	0x04, 0x12
        /*0f32*/ 	.short	(.L_658 - .L_657)
	.align		4
.L_657:
        /*0f34*/ 	.word	index@(_ZN10layer_norm13ln_fwd_kernelINS_13Kernel_traitsI13__nv_bfloat16S2_S2_S2_fjLj7168ELj1ELj1ELj4ELj16ENS_18Kernel_traits_baseILj7168ES2_S2_S2_S2_fjLj128EEEEELb0ELb1ELb0ELb0EEEvNS_9FwdParamsE)
        /*0f38*/ 	.word	0x00000000


	//----- nvinfo : EIATTR_MIN_STACK_SIZE
	.align		4
.L_658:
        /*0f3c*/ 	.byte	0x04, 0x12
        /*0f3e*/ 	.short	(.L_660 - .L_659)
	.align		4
.L_659:
        /*0f40*/ 	.word	index@(_ZN10layer_norm13ln_fwd_kernelINS_13Kernel_traitsI13__nv_bfloat16S2_S2_S2_fjLj7168ELj1ELj1ELj4ELj16ENS_18Kernel_traits_baseILj7168ES2_S2_S2_S2_fjLj128EEEEELb0ELb1ELb0ELb1EEEvNS_9FwdParamsE)
        /*0f44*/ 	.word	0x00000000


	//----- nvinfo : EIATTR_MIN_STACK_SIZE
	.align		4
.L_660:
        /*0f48*/ 	.byte	0x04, 0x12
        /*0f4a*/ 	.short	(.L_662 - .L_661)
	.align		4
.L_661:
        /*0f4c*/ 	.word	index@(_ZN10layer_norm13ln_fwd_kernelINS_13Kernel_traitsI13__nv_bfloat16S2_S2_S2_fjLj7168ELj1ELj1ELj4ELj16ENS_18Kernel_traits_baseILj7168ES2_S2_S2_S2_fjLj128EEEEELb0ELb1ELb1ELb0EEEvNS_9FwdParamsE)
        /*0f50*/ 	.word	0x00000000


	//----- nvinfo : EIATTR_MIN_STACK_SIZE
	.align		4
.L_662:
        /*0f54*/ 	.byte	0x04, 0x12
        /*0f56*/ 	.short	(.L_664 - .L_663)
	.align		4
.L_663:
        /*0f58*/ 	.word	index@(_ZN10layer_norm13ln_fwd_kernelINS_13Kernel_traitsI13__nv_bfloat16S2_S2_S2_fjLj7168ELj1ELj1ELj4ELj16ENS_18Kernel_traits_baseILj7168ES2_S2_S2_S2_fjLj128EEEEELb0ELb1ELb1ELb1EEEvNS_9FwdParamsE)
        /*0f5c*/ 	.word	0x00000000


	//----- nvinfo : EIATTR_MIN_STACK_SIZE
	.align		4
.L_664:
        /*0f60*/ 	.byte	0x04, 0x12
        /*0f62*/ 	.short	(.L_666 - .L_665)
	.align		4
.L_665:
        /*0f64*/ 	.word	index@(_ZN10layer_norm13ln_fwd_kernelINS_13Kernel_traitsI13__nv_bfloat16S2_S2_S2_fjLj7168ELj1ELj1ELj4ELj16ENS_18Kernel_traits_baseILj7168ES2_S2_S2_S2_fjLj128EEEEELb1ELb0ELb0ELb0EEEvNS_9FwdParamsE)
        /*0f68*/ 	.word	0x00000000


	//----- nvinfo : EIATTR_MIN_STACK_SIZE
	.align		4
.L_666:
        /*0f6c*/ 	.byte	0x04, 0x12
        /*0f6e*/ 	.short	(.L_668 - .L_667)
	.align		4
.L_667:
        /*0f70*/ 	.word	index@(_ZN10layer_norm13ln_fwd_kernelINS_13Kernel_traitsI13__nv_bfloat16S2_S2_S2_fjLj7168ELj1ELj1ELj4ELj16ENS_18Kernel_traits_baseILj7168ES2_S2_S2_S2_fjLj128EEEEELb1ELb0ELb0ELb1EEEvNS_9FwdParamsE)
        /*0f74*/ 	.word	0x00000000


	//----- nvinfo : EIATTR_MIN_STACK_SIZE
	.align		4
.L_668:
        /*0f78*/ 	.byte	0x04, 0x12
        /*0f7a*/ 	.short	(.L_670 - .L_669)
	.align		4
.L_669:
        /*0f7c*/ 	.word	index@(_ZN10layer_norm13ln_fwd_kernelINS_13Kernel_traitsI13__nv_bfloat16S2_S2_S2_fjLj7168ELj1ELj1ELj4ELj16ENS_18Kernel_traits_baseILj7168ES2_S2_S2_S2_fjLj128EEEEELb1ELb0ELb1ELb0EEEvNS_9FwdParamsE)
        /*0f80*/ 	.word	0x00000000


	//----- nvinfo : EIATTR_MIN_STACK_SIZE
	.align		4
.L_670:
        /*0f84*/ 	.byte	0x04, 0x12
        /*0f86*/ 	.short	(.L_672 - .L_671)
	.align		4
.L_671:
        /*0f88*/ 	.word	index@(_ZN10layer_norm13ln_fwd_kernelINS_13Kernel_traitsI13__nv_bfloat16S2_S2_S2_fjLj7168ELj1ELj1ELj4ELj16ENS_18Kernel_traits_baseILj7168ES2_S2_S2_S2_fjLj128EEEEELb1ELb0ELb1ELb1EEEvNS_9FwdParamsE)
        /*0f8c*/ 	.word	0x00000000


	//----- nvinfo : EIATTR_MIN_STACK_SIZE
	.align		4
.L_672:
        /*0f90*/ 	.byte	0x04, 0x12
        /*0f92*/ 	.short	(.L_674 - .L_673)
	.align		4
.L_673:
        /*0f94*/ 	.word	index@(_ZN10layer_norm13ln_fwd_kernelINS_13Kernel_traitsI13__nv_bfloat16S2_S2_S2_fjLj7168ELj1ELj1ELj4ELj16ENS_18Kernel_traits_baseILj7168ES2_S2_S2_S2_fjLj128EEEEELb1ELb1ELb0ELb0EEEvNS_9FwdParamsE)
        /*0f98*/ 	.word	0x00000010


	//----- nvinfo : EIATTR_MIN_STACK_SIZE
	.align		4
.L_674:
        /*0f9c*/ 	.byte	0x04, 0x12
        /*0f9e*/ 	.short	(.L_676 - .L_675)
	.align		4
.L_675:
        /*0fa0*/ 	.word	index@(_ZN10layer_norm13ln_fwd_kernelINS_13Kernel_traitsI13__nv_bfloat16S2_S2_S2_fjLj7168ELj1ELj1ELj4ELj16ENS_18Kernel_traits_baseILj7168ES2_S2_S2_S2_fjLj128EEEEELb1ELb1ELb0ELb1EEEvNS_9FwdParamsE)
        /*0fa4*/ 	.word	0x00000000


	//----- nvinfo : EIATTR_MIN_STACK_SIZE
	.align		4
.L_676:
        /*0fa8*/ 	.byte	0x04, 0x12
        /*0faa*/ 	.short	(.L_678 - .L_677)
	.align		4
.L_677:
        /*0fac*/ 	.word	index@(_ZN10layer_norm13ln_fwd_kernelINS_13Kernel_traitsI13__nv_bfloat16S2_S2_S2_fjLj7168ELj1ELj1ELj4ELj16ENS_18Kernel_traits_baseILj7168ES2_S2_S2_S2_fjLj128EEEEELb1ELb1ELb1ELb0EEEvNS_9FwdParamsE)
        /*0fb0*/ 	.word	0x00000048


	//----- nvinfo : EIATTR_MIN_STACK_SIZE
	.align		4
.L_678:
        /*0fb4*/ 	.byte	0x04, 0x12
        /*0fb6*/ 	.short	(.L_680 - .L_679)
	.align		4
.L_679:
        /*0fb8*/ 	.word	index@(_ZN10layer_norm13ln_fwd_kernelINS_13Kernel_traitsI13__nv_bfloat16S2_S2_S2_fjLj7168ELj1ELj1ELj4ELj16ENS_18Kernel_traits_baseILj7168ES2_S2_S2_S2_fjLj128EEEEELb1ELb1ELb1ELb1EEEvNS_9FwdParamsE)
        /*0fbc*/ 	.word	0x00000000


	//----- nvinfo : EIATTR_MIN_STACK_SIZE
	.align		4
.L_680:
        /*0fc0*/ 	.byte	0x04, 0x12
        /*0fc2*/ 	.short	(.L_682 - .L_681)
	.align		4
.L_681:
        /*0fc4*/ 	.word	index@(_ZN10layer_norm13ln_fwd_kernelINS_13Kernel_traitsI6__halfS2_S2_S2_fjLj7168ELj1ELj1ELj4ELj16ENS_18Kernel_traits_baseILj7168ES2_S2_S2_S2_fjLj128EEEEELb0ELb0ELb0ELb0EEEvNS_9FwdParamsE)
        /*0fc8*/ 	.word	0x00000000


	//----- nvinfo : EIATTR_MIN_STACK_SIZE
	.align		4
.L_682:
        /*0fcc*/ 	.byte	0x04, 0x12
        /*0fce*/ 	.short	(.L_684 - .L_683)
	.align		4
.L_683:
        /*0fd0*/ 	.word	index@(_ZN10layer_norm13ln_fwd_kernelINS_13Kernel_traitsI6__halfS2_S2_S2_fjLj7168ELj1ELj1ELj4ELj16ENS_18Kernel_traits_baseILj7168ES2_S2_S2_S2_fjLj128EEEEELb0ELb0ELb0ELb1EEEvNS_9FwdParamsE)
        /*0fd4*/ 	.word	0x00000000


	//----- nvinfo : EIATTR_MIN_STACK_SIZE
	.align		4
.L_684:
        /*0fd8*/ 	.byte	0x04, 0x12
        /*0fda*/ 	.short	(.L_686 - .L_685)
	.align		4
.L_685:
        /*0fdc*/ 	.word	index@(_ZN10layer_norm13ln_fwd_kernelINS_13Kernel_traitsI6__halfS2_S2_S2_fjLj7168ELj1ELj1ELj4ELj16ENS_18Kernel_traits_baseILj7168ES2_S2_S2_S2_fjLj128EEEEELb0ELb0ELb1ELb0EEEvNS_9FwdParamsE)
        /*0fe0*/ 	.word	0x00000000


	//----- nvinfo : EIATTR_MIN_STACK_SIZE
	.align		4
.L_686:
        /*0fe4*/ 	.byte	0x04, 0x12
        /*0fe6*/ 	.short	(.L_688 - .L_687)
	.align		4
.L_687:
        /*0fe8*/ 	.word	index@(_ZN10layer_norm13ln_fwd_kernelINS_13Kernel_traitsI6__halfS2_S2_S2_fjLj7168ELj1ELj1ELj4ELj16ENS_18Kernel_traits_baseILj7168ES2_S2_S2_S2_fjLj128EEEEELb0ELb0ELb1ELb1EEEvNS_9FwdParamsE)
        /*0fec*/ 	.word	0x00000000


	//----- nvinfo : EIATTR_MIN_STACK_SIZE
	.align		4
.L_688:
        /*0ff0*/ 	.byte	0x04, 0x12
        /*0ff2*/ 	.short	(.L_690 - .L_689)
	.align		4
.L_689:
        /*0ff4*/ 	.word	index@(_ZN10layer_norm13ln_fwd_kernelINS_13Kernel_traitsI6__halfS2_S2_S2_fjLj7168ELj1ELj1ELj4ELj16ENS_18Kernel_traits_baseILj7168ES2_S2_S2_S2_fjLj128EEEEELb0ELb1ELb0ELb0EEEvNS_9FwdParamsE)
        /*0ff8*/ 	.word	0x00000000


	//----- nvinfo : EIATTR_MIN_STACK_SIZE
	.align		4
.L_690:
        /*0ffc*/ 	.byte	0x04, 0x12
        /*0ffe*/ 	.short	(.L_692 - .L_691)
	.align		4
.L_691:
        /*1000*/ 	.word	index@(_ZN10layer_norm13ln_fwd_kernelINS_13Kernel_traitsI6__halfS2_S2_S2_fjLj7168ELj1ELj1ELj4ELj16ENS_18Kernel_traits_baseILj7168ES2_S2_S2_S2_fjLj128EEEEELb0ELb1ELb0ELb1EEEvNS_9FwdParamsE)
        /*1004*/ 	.word	0x00000000


	//----- nvinfo : EIATTR_MIN_STACK_SIZE
	.align		4
.L_692:
        /*1008*/ 	.byte	0x04, 0x12
        /*100a*/ 	.short	(.L_694 - .L_693)
	.align		4
.L_693:
        /*100c*/ 	.word	index@(_ZN10layer_norm13ln_fwd_kernelINS_13Kernel_traitsI6__halfS2_S2_S2_fjLj7168ELj1ELj1ELj4ELj16ENS_18Kernel_traits_baseILj7168ES2_S2_S2_S2_fjLj128EEEEELb0ELb1ELb1ELb0EEEvNS_9FwdParamsE)
        /*1010*/ 	.word	0x00000000


	//----- nvinfo : EIATTR_MIN_STACK_SIZE
	.align		4
.L_694:
        /*1014*/ 	.byte	0x04, 0x12
        /*1016*/ 	.short	(.L_696 - .L_695)
	.align		4
.L_695:
        /*1018*/ 	.word	index@(_ZN10layer_norm13ln_fwd_kernelINS_13Kernel_traitsI6__halfS2_S2_S2_fjLj7168ELj1ELj1ELj4ELj16ENS_18Kernel_traits_baseILj7168ES2_S2_S2_S2_fjLj128EEEEELb0ELb1ELb1ELb1EEEvNS_9FwdParamsE)
        /*101c*/ 	.word	0x00000000


	//----- nvinfo : EIATTR_MIN_STACK_SIZE
	.align		4
.L_696:
        /*1020*/ 	.byte	0x04, 0x12
        /*1022*/ 	.short	(.L_698 - .L_697)
	.align		4
.L_697:
        /*1024*/ 	.word	index@(_ZN10layer_norm13ln_fwd_kernelINS_13Kernel_traitsI6__halfS2_S2_S2_fjLj7168ELj1ELj1ELj4ELj16ENS_18Kernel_traits_baseILj7168ES2_S2_S2_S2_fjLj128EEEEELb1ELb0ELb0ELb0EEEvNS_9FwdParamsE)
        /*1028*/ 	.word	0x00000000


	//----- nvinfo : EIATTR_MIN_STACK_SIZE
	.align		4
.L_698:
        /*102c*/ 	.byte	0x04, 0x12
        /*102e*/ 	.short	(.L_700 - .L_699)
	.align		4
.L_699:
        /*1030*/ 	.word	index@(_ZN10layer_norm13ln_fwd_kernelINS_13Kernel_traitsI6__halfS2_S2_S2_fjLj7168ELj1ELj1ELj4ELj16ENS_18Kernel_traits_baseILj7168ES2_S2_S2_S2_fjLj128EEEEELb1ELb0ELb0ELb1EEEvNS_9FwdParamsE)
        /*1034*/ 	.word	0x00000000


	//----- nvinfo : EIATTR_MIN_STACK_SIZE
	.align		4
.L_700:
        /*1038*/ 	.byte	0x04, 0x12
        /*103a*/ 	.short	(.L_702 - .L_701)
	.align		4
.L_701:
        /*103c*/ 	.word	index@(_ZN10layer_norm13ln_fwd_kernelINS_13Kernel_traitsI6__halfS2_S2_S2_fjLj7168ELj1ELj1ELj4ELj16ENS_18Kernel_traits_baseILj7168ES2_S2_S2_S2_fjLj128EEEEELb1ELb0ELb1ELb0EEEvNS_9FwdParamsE)
        /*1040*/ 	.word	0x00000000


	//----- nvinfo : EIATTR_MIN_STACK_SIZE
	.align		4
.L_702:
        /*1044*/ 	.byte	0x04, 0x12
        /*1046*/ 	.short	(.L_704 - .L_703)
	.align		4
.L_703:
        /*1048*/ 	.word	index@(_ZN10layer_norm13ln_fwd_kernelINS_13Kernel_traitsI6__halfS2_S2_S2_fjLj7168ELj1ELj1ELj4ELj16ENS_18Kernel_traits_baseILj7168ES2_S2_S2_S2_fjLj128EEEEELb1ELb0ELb1ELb1EEEvNS_9FwdParamsE)
        /*104c*/ 	.word	0x00000000


	//----- nvinfo : EIATTR_MIN_STACK_SIZE
	.align		4
.L_704:
        /*1050*/ 	.byte	0x04, 0x12
        /*1052*/ 	.short	(.L_706 - .L_705)
	.align		4
.L_705:
        /*1054*/ 	.word	index@(_ZN10layer_norm13ln_fwd_kernelINS_13Kernel_traitsI6__halfS2_S2_S2_fjLj7168ELj1ELj1ELj4ELj16ENS_18Kernel_traits_baseILj7168ES2_S2_S2_S2_fjLj128EEEEELb1ELb1ELb0ELb0EEEvNS_9FwdParamsE)
        /*1058*/ 	.word	0x00000010


	//----- nvinfo : EIATTR_MIN_STACK_SIZE
	.align		4
.L_706:
        /*105c*/ 	.byte	0x04, 0x12
        /*105e*/ 	.short	(.L_708 - .L_707)
	.align		4
.L_707:
        /*1060*/ 	.word	index@(_ZN10layer_norm13ln_fwd_kernelINS_13Kernel_traitsI6__halfS2_S2_S2_fjLj7168ELj1ELj1ELj4ELj16ENS_18Kernel_traits_baseILj7168ES2_S2_S2_S2_fjLj128EEEEELb1ELb1ELb0ELb1EEEvNS_9FwdParamsE)
        /*1064*/ 	.word	0x00000000


	//----- nvinfo : EIATTR_MIN_STACK_SIZE
	.align		4
.L_708:
        /*1068*/ 	.byte	0x04, 0x12
        /*106a*/ 	.short	(.L_710 - .L_709)
	.align		4
.L_709:
        /*106c*/ 	.word	index@(_ZN10layer_norm13ln_fwd_kernelINS_13Kernel_traitsI6__halfS2_S2_S2_fjLj7168ELj1ELj1ELj4ELj16ENS_18Kernel_traits_baseILj7168ES2_S2_S2_S2_fjLj128EEEEELb1ELb1ELb1ELb0EEEvNS_9FwdParamsE)
        /*1070*/ 	.word	0x00000048


	//----- nvinfo : EIATTR_MIN_STACK_SIZE
	.align		4
.L_710:
        /*1074*/ 	.byte	0x04, 0x12
        /*1076*/ 	.short	(.L_712 - .L_711)
	.align		4
.L_711:
        /*1078*/ 	.word	index@(_ZN10layer_norm13ln_fwd_kernelINS_13Kernel_traitsI6__halfS2_S2_S2_fjLj7168ELj1ELj1ELj4ELj16ENS_18Kernel_traits_baseILj7168ES2_S2_S2_S2_fjLj128EEEEELb1ELb1ELb1ELb1EEEvNS_9FwdParamsE)
        /*107c*/ 	.word	0x00000000


	//----- nvinfo : EIATTR_MIN_STACK_SIZE
	.align		4
.L_712:
        /*1080*/ 	.byte	0x04, 0x12
        /*1082*/ 	.short	(.L_714 - .L_713)
	.align		4
.L_713:
        /*1084*/ 	.word	index@(_ZN10layer_norm13ln_fwd_kernelINS_13Kernel_traitsIf13__nv_bfloat16S2_S2_fjLj7168ELj1ELj1ELj4ELj16ENS_18Kernel_traits_baseILj7168EfS2_S2_S2_fjLj128EEEEELb0ELb0ELb0ELb0EEEvNS_9FwdParamsE)
        /*1088*/ 	.word	0x00000000


	//----- nvinfo : EIATTR_MIN_STACK_SIZE
	.align		4
.L_714:
        /*108c*/ 	.byte	0x04, 0x12
        /*108e*/ 	.short	(.L_716 - .L_715)
	.align		4
.L_715:
        /*1090*/ 	.word	index@(_ZN10layer_norm13ln_fwd_kernelINS_13Kernel_traitsIf13__nv_bfloat16S2_S2_fjLj7168ELj1ELj1ELj4ELj16ENS_18Kernel_traits_baseILj7168EfS2_S2_S2_fjLj128EEEEELb0ELb0ELb0ELb1EEEvNS_9FwdParamsE)
        /*1094*/ 	.word	0x00000000


	//----- nvinfo : EIATTR_MIN_STACK_SIZE
	.align		4
.L_716:
        /*1098*/ 	.byte	0x04, 0x12
        /*109a*/ 	.short	(.L_718 - .L_717)
	.align		4
.L_717:
        /*109c*/ 	.word	index@(_ZN10layer_norm13ln_fwd_kernelINS_13Kernel_traitsIf13__nv_bfloat16S2_S2_fjLj7168ELj1ELj1ELj4ELj16ENS_18Kernel_traits_baseILj7168EfS2_S2_S2_fjLj128EEEEELb0ELb0ELb1ELb0EEEvNS_9FwdParamsE)
        /*10a0*/ 	.word	0x00000000


	//----- nvinfo : EIATTR_MIN_STACK_SIZE
	.align		4
.L_718:
        /*10a4*/ 	.byte	0x04, 0x12
        /*10a6*/ 	.short	(.L_720 - .L_719)
	.align		4
.L_719:
        /*10a8*/ 	.word	index@(_ZN10layer_norm13ln_fwd_kernelINS_13Kernel_traitsIf13__nv_bfloat16S2_S2_fjLj7168ELj1ELj1ELj4ELj16ENS_18Kernel_traits_baseILj7168EfS2_S2_S2_fjLj128EEEEELb0ELb0ELb1ELb1EEEvNS_9FwdParamsE)
        /*10ac*/ 	.word	0x00000000


	//----- nvinfo : EIATTR_MIN_STACK_SIZE
	.align		4
.L_720:
        /*10b0*/ 	.byte	0x04, 0x12
        /*10b2*/ 	.short	(.L_722 - .L_721)
	.align		4
.L_721:
        /*10b4*/ 	.word	index@(_ZN10layer_norm13ln_fwd_kernelINS_13Kernel_traitsIf13__nv_bfloat16S2_S2_fjLj7168ELj1ELj1ELj4ELj16ENS_18Kernel_traits_baseILj7168EfS2_S2_S2_fjLj128EEEEELb0ELb1ELb0ELb0EEEvNS_9FwdParamsE)
        /*10b8*/ 	.word	0x00000000


	//----- nvinfo : EIATTR_MIN_STACK_SIZE
	.align		4
.L_722:
        /*10bc*/ 	.byte	0x04, 0x12
        /*10be*/ 	.short	(.L_724 - .L_723)
	.align		4
.L_723:
        /*10c0*/ 	.word	index@(_ZN10layer_norm13ln_fwd_kernelINS_13Kernel_traitsIf13__nv_bfloat16S2_S2_fjLj7168ELj1ELj1ELj4ELj16ENS_18Kernel_traits_baseILj7168EfS2_S2_S2_fjLj128EEEEELb0ELb1ELb0ELb1EEEvNS_9FwdParamsE)
        /*10c4*/ 	.word	0x00000000


	//----- nvinfo : EIATTR_MIN_STACK_SIZE
	.align		4
.L_724:
        /*10c8*/ 	.byte	0x04, 0x12
        /*10ca*/ 	.short	(.L_726 - .L_725)
	.align		4
.L_725:
        /*10cc*/ 	.word	index@(_ZN10layer_norm13ln_fwd_kernelINS_13Kernel_traitsIf13__nv_bfloat16S2_S2_fjLj7168ELj1ELj1ELj4ELj16ENS_18Kernel_traits_baseILj7168EfS2_S2_S2_fjLj128EEEEELb0ELb1ELb1ELb0EEEvNS_9FwdParamsE)
        /*10d0*/ 	.word	0x00000000


	//----- nvinfo : EIATTR_MIN_STACK_SIZE
	.align		4
.L_726:
        /*10d4*/ 	.byte	0x04, 0x12
        /*10d6*/ 	.short	(.L_728 - .L_727)
	.align		4
.L_727:
        /*10d8*/ 	.word	index@(_ZN10layer_norm13ln_fwd_kernelINS_13Kernel_traitsIf13__nv_bfloat16S2_S2_fjLj7168ELj1ELj1ELj4ELj16ENS_18Kernel_traits_baseILj7168EfS2_S2_S2_fjLj128EEEEELb0ELb1ELb1ELb1EEEvNS_9FwdParamsE)
        /*10dc*/ 	.word	0x00000000


	//----- nvinfo : EIATTR_MIN_STACK_SIZE
	.align		4
.L_728:
        /*10e0*/ 	.byte	0x04, 0x12
        /*10e2*/ 	.short	(.L_730 - .L_729)
	.align		4
.L_729:
        /*10e4*/ 	.word	index@(_ZN10layer_norm13ln_fwd_kernelINS_13Kernel_traitsIf13__nv_bfloat16S2_S2_fjLj7168ELj1ELj1ELj4ELj16ENS_18Kernel_traits_baseILj7168EfS2_S2_S2_fjLj128EEEEELb1ELb0ELb0ELb0EEEvNS_9FwdParamsE)
        /*10e8*/ 	.word	0x00000000


	//----- nvinfo : EIATTR_MIN_STACK_SIZE
	.align		4
.L_730:
        /*10ec*/ 	.byte	0x04, 0x12
        /*10ee*/ 	.short	(.L_732 - .L_731)
	.align		4
.L_731:
        /*10f0*/ 	.word	index@(_ZN10layer_norm13ln_fwd_kernelINS_13Kernel_traitsIf13__nv_bfloat16S2_S2_fjLj7168ELj1ELj1ELj4ELj16ENS_18Kernel_traits_baseILj7168EfS2_S2_S2_fjLj128EEEEELb1ELb0ELb0ELb1EEEvNS_9FwdParamsE)
        /*10f4*/ 	.word	0x00000000


	//----- nvinfo : EIATTR_MIN_STACK_SIZE
	.align		4
.L_732:
        /*10f8*/ 	.byte	0x04, 0x12
        /*10fa*/ 	.short	(.L_734 - .L_733)
	.align		4
.L_733:
        /*10fc*/ 	.word	index@(_ZN10layer_norm13ln_fwd_kernelINS_13Kernel_traitsIf13__nv_bfloat16S2_S2_fjLj7168ELj1ELj1ELj4ELj16ENS_18Kernel_traits_baseILj7168EfS2_S2_S2_fjLj128EEEEELb1ELb0ELb1ELb0EEEvNS_9FwdParamsE)
        /*1100*/ 	.word	0x00000000


	//----- nvinfo : EIATTR_MIN_STACK_SIZE
	.align		4
.L_734:
        /*1104*/ 	.byte	0x04, 0x12
        /*1106*/ 	.short	(.L_736 - .L_735)
	.align		4
.L_735:
        /*1108*/ 	.word	index@(_ZN10layer_norm13ln_fwd_kernelINS_13Kernel_traitsIf13__nv_bfloat16S2_S2_fjLj7168ELj1ELj1ELj4ELj16ENS_18Kernel_traits_baseILj7168EfS2_S2_S2_fjLj128EEEEELb1ELb0ELb1ELb1EEEvNS_9FwdParamsE)
        /*110c*/ 	.word	0x00000000


	//----- nvinfo : EIATTR_MIN_STACK_SIZE
	.align		4
.L_736:
        /*1110*/ 	.byte	0x04, 0x12
        /*1112*/ 	.short	(.L_738 - .L_737)
	.align		4
.L_737:
        /*1114*/ 	.word	index@(_ZN10layer_norm13ln_fwd_kernelINS_13Kernel_traitsIf13__nv_bfloat16S2_S2_fjLj7168ELj1ELj1ELj4ELj16ENS_18Kernel_traits_baseILj7168EfS2_S2_S2_fjLj128EEEEELb1ELb1ELb0ELb0EEEvNS_9FwdParamsE)
        /*1118*/ 	.word	0x00000008


	//----- nvinfo : EIATTR_MIN_STACK_SIZE
	.align		4
.L_738:
        /*111c*/ 	.byte	0x04, 0x12
        /*111e*/ 	.short	(.L_740 - .L_739)
	.align		4
.L_739:
        /*1120*/ 	.word	index@(_ZN10layer_norm13ln_fwd_kernelINS_13Kernel_traitsIf13__nv_bfloat16S2_S2_fjLj7168ELj1ELj1ELj4ELj16ENS_18Kernel_traits_baseILj7168EfS2_S2_S2_fjLj128EEEEELb1ELb1ELb0ELb1EEEvNS_9FwdParamsE)
        /*1124*/ 	.word	0x00000010


	//----- nvinfo : EIATTR_MIN_STACK_SIZE
	.align		4
.L_740:
        /*1128*/ 	.byte	0x04, 0x12
        /*112a*/ 	.short	(.L_742 - .L_741)
	.align		4
.L_741:
        /*112c*/ 	.word	index@(_ZN10layer_norm13ln_fwd_kernelINS_13Kernel_traitsIf13__nv_bfloat16S2_S2_fjLj7168ELj1ELj1ELj4ELj16ENS_18Kernel_traits_baseILj7168EfS2_S2_S2_fjLj128EEEEELb1ELb1ELb1ELb0EEEvNS_9FwdParamsE)
        /*1130*/ 	.word	0x00000048


	//----- nvinfo : EIATTR_MIN_STACK_SIZE
	.align		4
.L_742:
        /*1134*/ 	.byte	0x04, 0x12
        /*1136*/ 	.short	(.L_744 - .L_743)
	.align		4
.L_743:
        /*1138*/ 	.word	index@(_ZN10layer_norm13ln_fwd_kernelINS_13Kernel_traitsIf13__nv_bfloat16S2_S2_fjLj7168ELj1ELj1ELj4ELj16ENS_18Kernel_traits_baseILj7168EfS2_S2_S2_fjLj128EEEEELb1ELb1ELb1ELb1EEEvNS_9FwdParamsE)
        /*113c*/ 	.word	0x00000028


	//----- nvinfo : EIATTR_MIN_STACK_SIZE
	.align		4
.L_744:
        /*1140*/ 	.byte	0x04, 0x12
        /*1142*/ 	.short	(.L_746 - .L_745)
	.align		4
.L_745:
        /*1144*/ 	.word	index@(_ZN10layer_norm13ln_fwd_kernelINS_13Kernel_traitsI13__nv_bfloat16S2_fS2_fjLj7168ELj1ELj1ELj4ELj16ENS_18Kernel_traits_baseILj7168ES2_S2_fS2_fjLj128EEEEELb0ELb0ELb0ELb0EEEvNS_9FwdParamsE)
        /*1148*/ 	.word	0x00000000


	//----- nvinfo : EIATTR_MIN_STACK_SIZE
	.align		4
.L_746:
        /*114c*/ 	.byte	0x04, 0x12
        /*114e*/ 	.short	(.L_748 - .L_747)
	.align		4
.L_747:
        /*1150*/ 	.word	index@(_ZN10layer_norm13ln_fwd_kernelINS_13Kernel_traitsI13__nv_bfloat16S2_fS2_fjLj7168ELj1ELj1ELj4ELj16ENS_18Kernel_traits_baseILj7168ES2_S2_fS2_fjLj128EEEEELb0ELb0ELb0ELb1EEEvNS_9FwdParamsE)
        /*1154*/ 	.word	0x00000000


	//----- nvinfo : EIATTR_MIN_STACK_SIZE
	.align		4
.L_748:
        /*1158*/ 	.byte	0x04, 0x12
        /*115a*/ 	.short	(.L_750 - .L_749)
	.align		4
.L_749:
        /*115c*/ 	.word	index@(_ZN10layer_norm13ln_fwd_kernelINS_13Kernel_traitsI13__nv_bfloat16S2_fS2_fjLj7168ELj1ELj1ELj4ELj16ENS_18Kernel_traits_baseILj7168ES2_S2_fS2_fjLj128EEEEELb0ELb0ELb1ELb0EEEvNS_9FwdParamsE)
        /*1160*/ 	.word	0x00000000


	//----- nvinfo : EIATTR_MIN_STACK_SIZE
	.align		4
.L_750:
        /*1164*/ 	.byte	0x04, 0x12
        /*1166*/ 	.short	(.L_752 - .L_751)
	.align		4
.L_751:
        /*1168*/ 	.word	index@(_ZN10layer_norm13ln_fwd_kernelINS_13Kernel_traitsI13__nv_bfloat16S2_fS2_fjLj7168ELj1ELj1ELj4ELj16ENS_18Kernel_traits_baseILj7168ES2_S2_fS2_fjLj128EEEEELb0ELb0ELb1ELb1EEEvNS_9FwdParamsE)
        /*116c*/ 	.word	0x00000000


	//----- nvinfo : EIATTR_MIN_STACK_SIZE
	.align		4
.L_752:
        /*1170*/ 	.byte	0x04, 0x12
        /*1172*/ 	.short	(.L_754 - .L_753)
	.align		4
.L_753:
        /*1174*/ 	.word	index@(_ZN10layer_norm13ln_fwd_kernelINS_13Kernel_traitsI13__nv_bfloat16S2_fS2_fjLj7168ELj1ELj1ELj4ELj16ENS_18Kernel_traits_baseILj7168ES2_S2_fS2_fjLj128EEEEELb0ELb1ELb0ELb0EEEvNS_9FwdParamsE)
        /*1178*/ 	.word	0x00000000


	//----- nvinfo : EIATTR_MIN_STACK_SIZE
	.align		4
.L_754:
        /*117c*/ 	.byte	0x04, 0x12
        /*117e*/ 	.short	(.L_756 - .L_755)
	.align		4
.L_755:
        /*1180*/ 	.word	index@(_ZN10layer_norm13ln_fwd_kernelINS_13Kernel_traitsI13__nv_bfloat16S2_fS2_fjLj7168ELj1ELj1ELj4ELj16ENS_18Kernel_traits_baseILj7168ES2_S2_fS2_fjLj128EEEEELb0ELb1ELb0ELb1EEEvNS_9FwdParamsE)
        /*1184*/ 	.word	0x00000000


	//----- nvinfo : EIATTR_MIN_STACK_SIZE
	.align		4
.L_756:
        /*1188*/ 	.byte	0x04, 0x12
        /*118a*/ 	.short	(.L_758 - .L_757)
	.align		4
.L_757:
        /*118c*/ 	.word	index@(_ZN10layer_norm13ln_fwd_kernelINS_13Kernel_traitsI13__nv_bfloat16S2_fS2_fjLj7168ELj1ELj1ELj4ELj16ENS_18Kernel_traits_baseILj7168ES2_S2_fS2_fjLj128EEEEELb0ELb1ELb1ELb0EEEvNS_9FwdParamsE)
        /*1190*/ 	.word	0x00000008


	//----- nvinfo : EIATTR_MIN_STACK_SIZE
	.align		4
.L_758:
        /*1194*/ 	.byte	0x04, 0x12
        /*1196*/ 	.short	(.L_760 - .L_759)
	.align		4
.L_759:
        /*1198*/ 	.word	index@(_ZN10layer_norm13ln_fwd_kernelINS_13Kernel_traitsI13__nv_bfloat16S2_fS2_fjLj7168ELj1ELj1ELj4ELj16ENS_18Kernel_traits_baseILj7168ES2_S2_fS2_fjLj128EEEEELb0ELb1ELb1ELb1EEEvNS_9FwdParamsE)
        /*119c*/ 	.word	0x00000000


	//----- nvinfo : EIATTR_MIN_STACK_SIZE
	.align		4
.L_760:
        /*11a0*/ 	.byte	0x04, 0x12
        /*11a2*/ 	.short	(.L_762 - .L_761)
	.align		4
.L_761:
        /*11a4*/ 	.word	index@(_ZN10layer_norm13ln_fwd_kernelINS_13Kernel_traitsI13__nv_bfloat16S2_fS2_fjLj7168ELj1ELj1ELj4ELj16ENS_18Kernel_traits_baseILj7168ES2_S2_fS2_fjLj128EEEEELb1ELb0ELb0ELb0EEEvNS_9FwdParamsE)
        /*11a8*/ 	.word	0x00000000


	//----- nvinfo : EIATTR_MIN_STACK_SIZE
	.align		4
.L_762:
        /*11ac*/ 	.byte	0x04, 0x12
        /*11ae*/ 	.short	(.L_764 - .L_763)
	.align		4
.L_763:
        /*11b0*/ 	.word	index@(_ZN10layer_norm13ln_fwd_kernelINS_13Kernel_traitsI13__nv_bfloat16S2_fS2_fjLj7168ELj1ELj1ELj4ELj16ENS_18Kernel_traits_baseILj7168ES2_S2_fS2_fjLj128EEEEELb1ELb0ELb0ELb1EEEvNS_9FwdParamsE)
        /*11b4*/ 	.word	0x00000000


	//----- nvinfo : EIATTR_MIN_STACK_SIZE
	.align		4
.L_764:
        /*11b8*/ 	.byte	0x04, 0x12
        /*11ba*/ 	.short	(.L_766 - .L_765)
	.align		4
.L_765:
        /*11bc*/ 	.word	index@(_ZN10layer_norm13ln_fwd_kernelINS_13Kernel_traitsI13__nv_bfloat16S2_fS2_fjLj7168ELj1ELj1ELj4ELj16ENS_18Kernel_traits_baseILj7168ES2_S2_fS2_fjLj128EEEEELb1ELb0ELb1ELb0EEEvNS_9FwdParamsE)
        /*11c0*/ 	.word	0x00000000


	//----- nvinfo : EIATTR_MIN_STACK_SIZE
	.align		4
.L_766:
        /*11c4*/ 	.byte	0x04, 0x12
        /*11c6*/ 	.short	(.L_768 - .L_767)
	.align		4
.L_767:
        /*11c8*/ 	.word	index@(_ZN10layer_norm13ln_fwd_kernelINS_13Kernel_traitsI13__nv_bfloat16S2_fS2_fjLj7168ELj1ELj1ELj4ELj16ENS_18Kernel_traits_baseILj7168ES2_S2_fS2_fjLj128EEEEELb1ELb0ELb1ELb1EEEvNS_9FwdParamsE)
        /*11cc*/ 	.word	0x00000000


	//----- nvinfo : EIATTR_MIN_STACK_SIZE
	.align		4
.L_768:
        /*11d0*/ 	.byte	0x04, 0x12
        /*11d2*/ 	.short	(.L_770 - .L_769)
	.align		4
.L_769:
        /*11d4*/ 	.word	index@(_ZN10layer_norm13ln_fwd_kernelINS_13Kernel_traitsI13__nv_bfloat16S2_fS2_fjLj7168ELj1ELj1ELj4ELj16ENS_18Kernel_traits_baseILj7168ES2_S2_fS2_fjLj128EEEEELb1ELb1ELb0ELb0EEEvNS_9FwdParamsE)
        /*11d8*/ 	.word	0x00000020


	//----- nvinfo : EIATTR_MIN_STACK_SIZE
	.align		4
.L_770:
        /*11dc*/ 	.byte	0x04, 0x12
        /*11de*/ 	.short	(.L_772 - .L_771)
	.align		4
.L_771:
        /*11e0*/ 	.word	index@(_ZN10layer_norm13ln_fwd_kernelINS_13Kernel_traitsI13__nv_bfloat16S2_fS2_fjLj7168ELj1ELj1ELj4ELj16ENS_18Kernel_traits_baseILj7168ES2_S2_fS2_fjLj128EEEEELb1ELb1ELb0ELb1EEEvNS_9FwdParamsE)
        /*11e4*/ 	.word	0x00000000


	//----- nvinfo : EIATTR_MIN_STACK_SIZE
	.align		4
.L_772:
        /*11e8*/ 	.byte	0x04, 0x12
        /*11ea*/ 	.short	(.L_774 - .L_773)
	.align		4
.L_773:
        /*11ec*/ 	.word	index@(_ZN10layer_norm13ln_fwd_kernelINS_13Kernel_traitsI13__nv_bfloat16S2_fS2_fjLj7168ELj1ELj1ELj4ELj16ENS_18Kernel_traits_baseILj7168ES2_S2_fS2_fjLj128EEEEELb1ELb1ELb1ELb0EEEvNS_9FwdParamsE)
        /*11f0*/ 	.word	0x00000058


	//----- nvinfo : EIATTR_MIN_STACK_SIZE
	.align		4
.L_774:
        /*11f4*/ 	.byte	0x04, 0x12
        /*11f6*/ 	.short	(.L_776 - .L_775)
	.align		4
.L_775:
        /*11f8*/ 	.word	index@(_ZN10layer_norm13ln_fwd_kernelINS_13Kernel_traitsI13__nv_bfloat16S2_fS2_fjLj7168ELj1ELj1ELj4ELj16ENS_18Kernel_traits_baseILj7168ES2_S2_fS2_fjLj128EEEEELb1ELb1ELb1ELb1EEEvNS_9FwdParamsE)
        /*11fc*/ 	.word	0x00000000


	//----- nvinfo : EIATTR_MIN_STACK_SIZE
	.align		4
.L_776:
        /*1200*/ 	.byte	0x04, 0x12
        /*1202*/ 	.short	(.L_778 - .L_777)
	.align		4
.L_777:
        /*1204*/ 	.word	index@(_ZN10layer_norm13ln_fwd_kernelINS_13Kernel_traitsIf13__nv_bfloat16fS2_fjLj7168ELj1ELj1ELj4ELj16ENS_18Kernel_traits_baseILj7168EfS2_fS2_fjLj128EEEEELb0ELb0ELb0ELb0EEEvNS_9FwdParamsE)
        /*1208*/ 	.word	0x00000000


	//----- nvinfo : EIATTR_MIN_STACK_SIZE
	.align		4
.L_778:
        /*120c*/ 	.byte	0x04, 0x12
        /*120e*/ 	.short	(.L_780 - .L_779)
	.align		4
.L_779:
        /*1210*/ 	.word	index@(_ZN10layer_norm13ln_fwd_kernelINS_13Kernel_traitsIf13__nv_bfloat16fS2_fjLj7168ELj1ELj1ELj4ELj16ENS_18Kernel_traits_baseILj7168EfS2_fS2_fjLj128EEEEELb0ELb0ELb0ELb1EEEvNS_9FwdParamsE)
        /*1214*/ 	.word	0x00000000


	//----- nvinfo : EIATTR_MIN_STACK_SIZE
	.align		4
.L_780:
        /*1218*/ 	.byte	0x04, 0x12
        /*121a*/ 	.short	(.L_782 - .L_781)
	.align		4
.L_781:
        /*121c*/ 	.word	index@(_ZN10layer_norm13ln_fwd_kernelINS_13Kernel_traitsIf13__nv_bfloat16fS2_fjLj7168ELj1ELj1ELj4ELj16ENS_18Kernel_traits_baseILj7168EfS2_fS2_fjLj128EEEEELb0ELb0ELb1ELb0EEEvNS_9FwdParamsE)
        /*1220*/ 	.word	0x00000000


	//----- nvinfo : EIATTR_MIN_STACK_SIZE
	.align		4
.L_782:
        /*1224*/ 	.byte	0x04, 0x12
        /*1226*/ 	.short	(.L_784 - .L_783)
	.align		4
.L_783:
        /*1228*/ 	.word	index@(_ZN10layer_norm13ln_fwd_kernelINS_13Kernel_traitsIf13__nv_bfloat16fS2_fjLj7168ELj1ELj1ELj4ELj16ENS_18Kernel_traits_baseILj7168EfS2_fS2_fjLj128EEEEELb0ELb0ELb1ELb1EEEvNS_9FwdParamsE)
        /*122c*/ 	.word	0x00000000


	//----- nvinfo : EIATTR_MIN_STACK_SIZE
	.align		4
.L_784:
        /*1230*/ 	.byte	0x04, 0x12
        /*1232*/ 	.short	(.L_786 - .L_785)
	.align		4
.L_785:
        /*1234*/ 	.word	index@(_ZN10layer_norm13ln_fwd_kernelINS_13Kernel_traitsIf13__nv_bfloat16fS2_fjLj7168ELj1ELj1ELj4ELj16ENS_18Kernel_traits_baseILj7168EfS2_fS2_fjLj128EEEEELb0ELb1ELb0ELb0EEEvNS_9FwdParamsE)
        /*1238*/ 	.word	0x00000000


	//----- nvinfo : EIATTR_MIN_STACK_SIZE
	.align		4
.L_786:
        /*123c*/ 	.byte	0x04, 0x12
        /*123e*/ 	.short	(.L_788 - .L_787)
	.align		4
.L_787:
        /*1240*/ 	.word	index@(_ZN10layer_norm13ln_fwd_kernelINS_13Kernel_traitsIf13__nv_bfloat16fS2_fjLj7168ELj1ELj1ELj4ELj16ENS_18Kernel_traits_baseILj7168EfS2_fS2_fjLj128EEEEELb0ELb1ELb0ELb1EEEvNS_9FwdParamsE)
        /*1244*/ 	.word	0x00000000


	//----- nvinfo : EIATTR_MIN_STACK_SIZE
	.align		4
.L_788:
        /*1248*/ 	.byte	0x04, 0x12
        /*124a*/ 	.short	(.L_790 - .L_789)
	.align		4
.L_789:
        /*124c*/ 	.word	index@(_ZN10layer_norm13ln_fwd_kernelINS_13Kernel_traitsIf13__nv_bfloat16fS2_fjLj7168ELj1ELj1ELj4ELj16ENS_18Kernel_traits_baseILj7168EfS2_fS2_fjLj128EEEEELb0ELb1ELb1ELb0EEEvNS_9FwdParamsE)
        /*1250*/ 	.word	0x00000008


	//----- nvinfo : EIATTR_MIN_STACK_SIZE
	.align		4
.L_790:
        /*1254*/ 	.byte	0x04, 0x12
        /*1256*/ 	.short	(.L_792 - .L_791)
	.align		4
.L_791:
        /*1258*/ 	.word	index@(_ZN10layer_norm13ln_fwd_kernelINS_13Kernel_traitsIf13__nv_bfloat16fS2_fjLj7168ELj1ELj1ELj4ELj16ENS_18Kernel_traits_baseILj7168EfS2_fS2_fjLj128EEEEELb0ELb1ELb1ELb1EEEvNS_9FwdParamsE)
        /*125c*/ 	.word	0x00000000


	//----- nvinfo : EIATTR_MIN_STACK_SIZE
	.align		4
.L_792:
        /*1260*/ 	.byte	0x04, 0x12
        /*1262*/ 	.short	(.L_794 - .L_793)
	.align		4
.L_793:
        /*1264*/ 	.word	index@(_ZN10layer_norm13ln_fwd_kernelINS_13Kernel_traitsIf13__nv_bfloat16fS2_fjLj7168ELj1ELj1ELj4ELj16ENS_18Kernel_traits_baseILj7168EfS2_fS2_fjLj128EEEEELb1ELb0ELb0ELb0EEEvNS_9FwdParamsE)
        /*1268*/ 	.word	0x00000000


	//----- nvinfo : EIATTR_MIN_STACK_SIZE
	.align		4
.L_794:
        /*126c*/ 	.byte	0x04, 0x12
        /*126e*/ 	.short	(.L_796 - .L_795)
	.align		4
.L_795:
        /*1270*/ 	.word	index@(_ZN10layer_norm13ln_fwd_kernelINS_13Kernel_traitsIf13__nv_bfloat16fS2_fjLj7168ELj1ELj1ELj4ELj16ENS_18Kernel_traits_baseILj7168EfS2_fS2_fjLj128EEEEELb1ELb0ELb0ELb1EEEvNS_9FwdParamsE)
        /*1274*/ 	.word	0x00000000


	//----- nvinfo : EIATTR_MIN_STACK_SIZE
	.align		4
.L_796:
        /*1278*/ 	.byte	0x04, 0x12
        /*127a*/ 	.short	(.L_798 - .L_797)
	.align		4
.L_797:
        /*127c*/ 	.word	index@(_ZN10layer_norm13ln_fwd_kernelINS_13Kernel_traitsIf13__nv_bfloat16fS2_fjLj7168ELj1ELj1ELj4ELj16ENS_18Kernel_traits_baseILj7168EfS2_fS2_fjLj128EEEEELb1ELb0ELb1ELb0EEEvNS_9FwdParamsE)
        /*1280*/ 	.word	0x00000000


	//----- nvinfo : EIATTR_MIN_STACK_SIZE
	.align		4
.L_798:
        /*1284*/ 	.byte	0x04, 0x12
        /*1286*/ 	.short	(.L_800 - .L_799)
	.align		4
.L_799:
        /*1288*/ 	.word	index@(_ZN10layer_norm13ln_fwd_kernelINS_13Kernel_traitsIf13__nv_bfloat16fS2_fjLj7168ELj1ELj1ELj4ELj16ENS_18Kernel_traits_baseILj7168EfS2_fS2_fjLj128EEEEELb1ELb0ELb1ELb1EEEvNS_9FwdParamsE)
        /*128c*/ 	.word	0x00000000


	//----- nvinfo : EIATTR_MIN_STACK_SIZE
	.align		4
.L_800:
        /*1290*/ 	.byte	0x04, 0x12
        /*1292*/ 	.short	(.L_802 - .L_801)
	.align		4
.L_801:
        /*1294*/ 	.word	index@(_ZN10layer_norm13ln_fwd_kernelINS_13Kernel_traitsIf13__nv_bfloat16fS2_fjLj7168ELj1ELj1ELj4ELj16ENS_18Kernel_traits_baseILj7168EfS2_fS2_fjLj128EEEEELb1ELb1ELb0ELb0EEEvNS_9FwdParamsE)
        /*1298*/ 	.word	0x00000018


	//----- nvinfo : EIATTR_MIN_STACK_SIZE
	.align		4
.L_802:
        /*129c*/ 	.byte	0x04, 0x12
        /*129e*/ 	.short	(.L_804 - .L_803)
	.align		4
.L_803:
        /*12a0*/ 	.word	index@(_ZN10layer_norm13ln_fwd_kernelINS_13Kernel_traitsIf13__nv_bfloat16fS2_fjLj7168ELj1ELj1ELj4ELj16ENS_18Kernel_traits_baseILj7168EfS2_fS2_fjLj128EEEEELb1ELb1ELb0ELb1EEEvNS_9FwdParamsE)
        /*12a4*/ 	.word	0x00000020


	//----- nvinfo : EIATTR_MIN_STACK_SIZE
	.align		4
.L_804:
        /*12a8*/ 	.byte	0x04, 0x12
        /*12aa*/ 	.short	(.L_806 - .L_805)
	.align		4
.L_805:
        /*12ac*/ 	.word	index@(_ZN10layer_norm13ln_fwd_kernelINS_13Kernel_traitsIf13__nv_bfloat16fS2_fjLj7168ELj1ELj1ELj4ELj16ENS_18Kernel_traits_baseILj7168EfS2_fS2_fjLj128EEEEELb1ELb1ELb1ELb0EEEvNS_9FwdParamsE)
        /*12b0*/ 	.word	0x00000058


	//----- nvinfo : EIATTR_MIN_STACK_SIZE
	.align		4
.L_806:
        /*12b4*/ 	.byte	0x04, 0x12
        /*12b6*/ 	.short	(.L_808 - .L_807)
	.align		4
.L_807:
        /*12b8*/ 	.word	index@(_ZN10layer_norm13ln_fwd_kernelINS_13Kernel_traitsIf13__nv_bfloat16fS2_fjLj7168ELj1ELj1ELj4ELj16ENS_18Kernel_traits_baseILj7168EfS2_fS2_fjLj128EEEEELb1ELb1ELb1ELb1EEEvNS_9FwdParamsE)
        /*12bc*/ 	.word	0x00000038


	//----- nvinfo : EIATTR_MIN_STACK_SIZE
	.align		4
.L_808:
        /*12c0*/ 	.byte	0x04, 0x12
        /*12c2*/ 	.short	(.L_810 - .L_809)
	.align		4
.L_809:
        /*12c4*/ 	.word	index@(_ZN10layer_norm13ln_fwd_kernelINS_13Kernel_traitsIf6__halfS2_S2_fjLj7168ELj1ELj1ELj4ELj16ENS_18Kernel_traits_baseILj7168EfS2_S2_S2_fjLj128EEEEELb0ELb0ELb0ELb0EEEvNS_9FwdParamsE)
        /*12c8*/ 	.word	0x00000000


	//----- nvinfo : EIATTR_MIN_STACK_SIZE
	.align		4
.L_810:
        /*12cc*/ 	.byte	0x04, 0x12
        /*12ce*/ 	.short	(.L_812 - .L_811)
	.align		4
.L_811:
        /*12d0*/ 	.word	index@(_ZN10layer_norm13ln_fwd_kernelINS_13Kernel_traitsIf6__halfS2_S2_fjLj7168ELj1ELj1ELj4ELj16ENS_18Kernel_traits_baseILj7168EfS2_S2_S2_fjLj128EEEEELb0ELb0ELb0ELb1EEEvNS_9FwdParamsE)
        /*12d4*/ 	.word	0x00000000


	//----- nvinfo : EIATTR_MIN_STACK_SIZE
	.align		4
.L_812:
        /*12d8*/ 	.byte	0x04, 0x12
        /*12da*/ 	.short	(.L_814 - .L_813)
	.align		4
.L_813:
        /*12dc*/ 	.word	index@(_ZN10layer_norm13ln_fwd_kernelINS_13Kernel_traitsIf6__halfS2_S2_fjLj7168ELj1ELj1ELj4ELj16ENS_18Kernel_traits_baseILj7168EfS2_S2_S2_fjLj128EEEEELb0ELb0ELb1ELb0EEEvNS_9FwdParamsE)
        /*12e0*/ 	.word	0x00000000


	//----- nvinfo : EIATTR_MIN_STACK_SIZE
	.align		4
.L_814:
        /*12e4*/ 	.byte	0x04, 0x12
        /*12e6*/ 	.short	(.L_816 - .L_815)
	.align		4
.L_815:
        /*12e8*/ 	.word	index@(_ZN10layer_norm13ln_fwd_kernelINS_13Kernel_traitsIf6__halfS2_S2_fjLj7168ELj1ELj1ELj4ELj16ENS_18Kernel_traits_baseILj7168EfS2_S2_S2_fjLj128EEEEELb0ELb0ELb1ELb1EEEvNS_9FwdParamsE)
        /*12ec*/ 	.word	0x00000000


	//----- nvinfo : EIATTR_MIN_STACK_SIZE
	.align		4
.L_816:
        /*12f0*/ 	.byte	0x04, 0x12
        /*12f2*/ 	.short	(.L_818 - .L_817)
	.align		4
.L_817:
        /*12f4*/ 	.word	index@(_ZN10layer_norm13ln_fwd_kernelINS_13Kernel_traitsIf6__halfS2_S2_fjLj7168ELj1ELj1ELj4ELj16ENS_18Kernel_traits_baseILj7168EfS2_S2_S2_fjLj128EEEEELb0ELb1ELb0ELb0EEEvNS_9FwdParamsE)
        /*12f8*/ 	.word	0x00000000


	//----- nvinfo : EIATTR_MIN_STACK_SIZE
	.align		4
.L_818:
        /*12fc*/ 	.byte	0x04, 0x12
        /*12fe*/ 	.short	(.L_820 - .L_819)
	.align		4
.L_819:
        /*1300*/ 	.word	index@(_ZN10layer_norm13ln_fwd_kernelINS_13Kernel_traitsIf6__halfS2_S2_fjLj7168ELj1ELj1ELj4ELj16ENS_18Kernel_traits_baseILj7168EfS2_S2_S2_fjLj128EEEEELb0ELb1ELb0ELb1EEEvNS_9FwdParamsE)
        /*1304*/ 	.word	0x00000000


	//----- nvinfo : EIATTR_MIN_STACK_SIZE
	.align		4
.L_820:
        /*1308*/ 	.byte	0x04, 0x12
        /*130a*/ 	.short	(.L_822 - .L_821)
	.align		4
.L_821:
        /*130c*/ 	.word	index@(_ZN10layer_norm13ln_fwd_kernelINS_13Kernel_traitsIf6__halfS2_S2_fjLj7168ELj1ELj1ELj4ELj16ENS_18Kernel_traits_baseILj7168EfS2_S2_S2_fjLj128EEEEELb0ELb1ELb1ELb0EEEvNS_9FwdParamsE)
        /*1310*/ 	.word	0x00000000


	//----- nvinfo : EIATTR_MIN_STACK_SIZE
	.align		4
.L_822:
        /*1314*/ 	.byte	0x04, 0x12
        /*1316*/ 	.short	(.L_824 - .L_823)
	.align		4
.L_823:
        /*1318*/ 	.word	index@(_ZN10layer_norm13ln_fwd_kernelINS_13Kernel_traitsIf6__halfS2_S2_fjLj7168ELj1ELj1ELj4ELj16ENS_18Kernel_traits_baseILj7168EfS2_S2_S2_fjLj128EEEEELb0ELb1ELb1ELb1EEEvNS_9FwdParamsE)
        /*131c*/ 	.word	0x00000000


	//----- nvinfo : EIATTR_MIN_STACK_SIZE
	.align		4
.L_824:
        /*1320*/ 	.byte	0x04, 0x12
        /*1322*/ 	.short	(.L_826 - .L_825)
	.align		4
.L_825:
        /*1324*/ 	.word	index@(_ZN10layer_norm13ln_fwd_kernelINS_13Kernel_traitsIf6__halfS2_S2_fjLj7168ELj1ELj1ELj4ELj16ENS_18Kernel_traits_baseILj7168EfS2_S2_S2_fjLj128EEEEELb1ELb0ELb0ELb0EEEvNS_9FwdParamsE)
        /*1328*/ 	.word	0x00000000


	//----- nvinfo : EIATTR_MIN_STACK_SIZE
	.align		4
.L_826:
        /*132c*/ 	.byte	0x04, 0x12
        /*132e*/ 	.short	(.L_828 - .L_827)
	.align		4
.L_827:
        /*1330*/ 	.word	index@(_ZN10layer_norm13ln_fwd_kernelINS_13Kernel_traitsIf6__halfS2_S2_fjLj7168ELj1ELj1ELj4ELj16ENS_18Kernel_traits_baseILj7168EfS2_S2_S2_fjLj128EEEEELb1ELb0ELb0ELb1EEEvNS_9FwdParamsE)
        /*1334*/ 	.word	0x00000000


	//----- nvinfo : EIATTR_MIN_STACK_SIZE
	.align		4
.L_828:
        /*1338*/ 	.byte	0x04, 0x12
        /*133a*/ 	.short	(.L_830 - .L_829)
	.align		4
.L_829:
        /*133c*/ 	.word	index@(_ZN10layer_norm13ln_fwd_kernelINS_13Kernel_traitsIf6__halfS2_S2_fjLj7168ELj1ELj1ELj4ELj16ENS_18Kernel_traits_baseILj7168EfS2_S2_S2_fjLj128EEEEELb1ELb0ELb1ELb0EEEvNS_9FwdParamsE)
        /*1340*/ 	.word	0x00000000


	//----- nvinfo : EIATTR_MIN_STACK_SIZE
	.align		4
.L_830:
        /*1344*/ 	.byte	0x04, 0x12
        /*1346*/ 	.short	(.L_832 - .L_831)
	.align		4
.L_831:
        /*1348*/ 	.word	index@(_ZN10layer_norm13ln_fwd_kernelINS_13Kernel_traitsIf6__halfS2_S2_fjLj7168ELj1ELj1ELj4ELj16ENS_18Kernel_traits_baseILj7168EfS2_S2_S2_fjLj128EEEEELb1ELb0ELb1ELb1EEEvNS_9FwdParamsE)
        /*134c*/ 	.word	0x00000000


	//----- nvinfo : EIATTR_MIN_STACK_SIZE
	.align		4
.L_832:
        /*1350*/ 	.byte	0x04, 0x12
        /*1352*/ 	.short	(.L_834 - .L_833)
	.align		4
.L_833:
        /*1354*/ 	.word	index@(_ZN10layer_norm13ln_fwd_kernelINS_13Kernel_traitsIf6__halfS2_S2_fjLj7168ELj1ELj1ELj4ELj16ENS_18Kernel_traits_baseILj7168EfS2_S2_S2_fjLj128EEEEELb1ELb1ELb0ELb0EEEvNS_9FwdParamsE)
        /*1358*/ 	.word	0x00000008


	//----- nvinfo : EIATTR_MIN_STACK_SIZE
	.align		4
.L_834:
        /*135c*/ 	.byte	0x04, 0x12
        /*135e*/ 	.short	(.L_836 - .L_835)
	.align		4
.L_835:
        /*1360*/ 	.word	index@(_ZN10layer_norm13ln_fwd_kernelINS_13Kernel_traitsIf6__halfS2_S2_fjLj7168ELj1ELj1ELj4ELj16ENS_18Kernel_traits_baseILj7168EfS2_S2_S2_fjLj128EEEEELb1ELb1ELb0ELb1EEEvNS_9FwdParamsE)
        /*1364*/ 	.word	0x00000010


	//----- nvinfo : EIATTR_MIN_STACK_SIZE
	.align		4
.L_836:
        /*1368*/ 	.byte	0x04, 0x12
        /*136a*/ 	.short	(.L_838 - .L_837)
	.align		4
.L_837:
        /*136c*/ 	.word	index@(_ZN10layer_norm13ln_fwd_kernelINS_13Kernel_traitsIf6__halfS2_S2_fjLj7168ELj1ELj1ELj4ELj16ENS_18Kernel_traits_baseILj7168EfS2_S2_S2_fjLj128EEEEELb1ELb1ELb1ELb0EEEvNS_9FwdParamsE)
        /*1370*/ 	.word	0x00000048


	//----- nvinfo : EIATTR_MIN_STACK_SIZE
	.align		4
.L_838:
        /*1374*/ 	.byte	0x04, 0x12
        /*1376*/ 	.short	(.L_840 - .L_839)
	.align		4
.L_839:
        /*1378*/ 	.word	index@(_ZN10layer_norm13ln_fwd_kernelINS_13Kernel_traitsIf6__halfS2_S2_fjLj7168ELj1ELj1ELj4ELj16ENS_18Kernel_traits_baseILj7168EfS2_S2_S2_fjLj128EEEEELb1ELb1ELb1ELb1EEEvNS_9FwdParamsE)
        /*137c*/ 	.word	0x00000028


	//----- nvinfo : EIATTR_MIN_STACK_SIZE
	.align		4
.L_840:
        /*1380*/ 	.byte	0x04, 0x12
        /*1382*/ 	.short	(.L_842 - .L_841)
	.align		4
.L_841:
        /*1384*/ 	.word	index@(_ZN10layer_norm13ln_fwd_kernelINS_13Kernel_traitsI6__halfS2_fS2_fjLj7168ELj1ELj1ELj4ELj16ENS_18Kernel_traits_baseILj7168ES2_S2_fS2_fjLj128EEEEELb0ELb0ELb0ELb0EEEvNS_9FwdParamsE)
        /*1388*/ 	.word	0x00000000


	//----- nvinfo : EIATTR_MIN_STACK_SIZE
	.align		4
.L_842:
        /*138c*/ 	.byte	0x04, 0x12
        /*138e*/ 	.short	(.L_844 - .L_843)
	.align		4
.L_843:
        /*1390*/ 	.word	index@(_ZN10layer_norm13ln_fwd_kernelINS_13Kernel_traitsI6__halfS2_fS2_fjLj7168ELj1ELj1ELj4ELj16ENS_18Kernel_traits_baseILj7168ES2_S2_fS2_fjLj128EEEEELb0ELb0ELb0ELb1EEEvNS_9FwdParamsE)
        /*1394*/ 	.word	0x00000000


	//----- nvinfo : EIATTR_MIN_STACK_SIZE
	.align		4
.L_844:
        /*1398*/ 	.byte	0x04, 0x12
        /*139a*/ 	.short	(.L_846 - .L_845)
	.align		4
.L_845:
        /*139c*/ 	.word	index@(_ZN10layer_norm13ln_fwd_kernelINS_13Kernel_traitsI6__halfS2_fS2_fjLj7168ELj1ELj1ELj4ELj16ENS_18Kernel_traits_baseILj7168ES2_S2_fS2_fjLj128EEEEELb0ELb0ELb1ELb0EEEvNS_9FwdParamsE)
        /*13a0*/ 	.word	0x00000000


	//----- nvinfo : EIATTR_MIN_STACK_SIZE
	.align		4
.L_846:
        /*13a4*/ 	.byte	0x04, 0x12
        /*13a6*/ 	.short	(.L_848 - .L_847)
	.align		4
.L_847:
        /*13a8*/ 	.word	index@(_ZN10layer_norm13ln_fwd_kernelINS_13Kernel_traitsI6__halfS2_fS2_fjLj7168ELj1ELj1ELj4ELj16ENS_18Kernel_traits_baseILj7168ES2_S2_fS2_fjLj128EEEEELb0ELb0ELb1ELb1EEEvNS_9FwdParamsE)
        /*13ac*/ 	.word	0x00000000


	//----- nvinfo : EIATTR_MIN_STACK_SIZE
	.align		4
.L_848:
        /*13b0*/ 	.byte	0x04, 0x12
        /*13b2*/ 	.short	(.L_850 - .L_849)
	.align		4
.L_849:
        /*13b4*/ 	.word	index@(_ZN10layer_norm13ln_fwd_kernelINS_13Kernel_traitsI6__halfS2_fS2_fjLj7168ELj1ELj1ELj4ELj16ENS_18Kernel_traits_baseILj7168ES2_S2_fS2_fjLj128EEEEELb0ELb1ELb0ELb0EEEvNS_9FwdParamsE)
        /*13b8*/ 	.word	0x00000000


	//----- nvinfo : EIATTR_MIN_STACK_SIZE
	.align		4
.L_850:
        /*13bc*/ 	.byte	0x04, 0x12
        /*13be*/ 	.short	(.L_852 - .L_851)
	.align		4
.L_851:
        /*13c0*/ 	.word	index@(_ZN10layer_norm13ln_fwd_kernelINS_13Kernel_traitsI6__halfS2_fS2_fjLj7168ELj1ELj1ELj4ELj16ENS_18Kernel_traits_baseILj7168ES2_S2_fS2_fjLj128EEEEELb0ELb1ELb0ELb1EEEvNS_9FwdParamsE)
        /*13c4*/ 	.word	0x00000000


	//----- nvinfo : EIATTR_MIN_STACK_SIZE
	.align		4
.L_852:
        /*13c8*/ 	.byte	0x04, 0x12
        /*13ca*/ 	.short	(.L_854 - .L_853)
	.align		4
.L_853:
        /*13cc*/ 	.word	index@(_ZN10layer_norm13ln_fwd_kernelINS_13Kernel_traitsI6__halfS2_fS2_fjLj7168ELj1ELj1ELj4ELj16ENS_18Kernel_traits_baseILj7168ES2_S2_fS2_fjLj128EEEEELb0ELb1ELb1ELb0EEEvNS_9FwdParamsE)
        /*13d0*/ 	.word	0x00000008


	//----- nvinfo : EIATTR_MIN_STACK_SIZE
	.align		4
.L_854:
        /*13d4*/ 	.byte	0x04, 0x12
        /*13d6*/ 	.short	(.L_856 - .L_855)
	.align		4
.L_855:
        /*13d8*/ 	.word	index@(_ZN10layer_norm13ln_fwd_kernelINS_13Kernel_traitsI6__halfS2_fS2_fjLj7168ELj1ELj1ELj4ELj16ENS_18Kernel_traits_baseILj7168ES2_S2_fS2_fjLj128EEEEELb0ELb1ELb1ELb1EEEvNS_9FwdParamsE)
        /*13dc*/ 	.word	0x00000000


	//----- nvinfo : EIATTR_MIN_STACK_SIZE
	.align		4
.L_856:
        /*13e0*/ 	.byte	0x04, 0x12
        /*13e2*/ 	.short	(.L_858 - .L_857)
	.align		4
.L_857:
        /*13e4*/ 	.word	index@(_ZN10layer_norm13ln_fwd_kernelINS_13Kernel_traitsI6__halfS2_fS2_fjLj7168ELj1ELj1ELj4ELj16ENS_18Kernel_traits_baseILj7168ES2_S2_fS2_fjLj128EEEEELb1ELb0ELb0ELb0EEEvNS_9FwdParamsE)
        /*13e8*/ 	.word	0x00000000


	//----- nvinfo : EIATTR_MIN_STACK_SIZE
	.align		4
.L_858:
        /*13ec*/ 	.byte	0x04, 0x12
        /*13ee*/ 	.short	(.L_860 - .L_859)
	.align		4
.L_859:
        /*13f0*/ 	.word	index@(_ZN10layer_norm13ln_fwd_kernelINS_13Kernel_traitsI6__halfS2_fS2_fjLj7168ELj1ELj1ELj4ELj16ENS_18Kernel_traits_baseILj7168ES2_S2_fS2_fjLj128EEEEELb1ELb0ELb0ELb1EEEvNS_9FwdParamsE)
        /*13f4*/ 	.word	0x00000000


	//----- nvinfo : EIATTR_MIN_STACK_SIZE
	.align		4
.L_860:
        /*13f8*/ 	.byte	0x04, 0x12
        /*13fa*/ 	.short	(.L_862 - .L_861)
	.align		4
.L_861:
        /*13fc*/ 	.word	index@(_ZN10layer_norm13ln_fwd_kernelINS_13Kernel_traitsI6__halfS2_fS2_fjLj7168ELj1ELj1ELj4ELj16ENS_18Kernel_traits_baseILj7168ES2_S2_fS2_fjLj128EEEEELb1ELb0ELb1ELb0EEEvNS_9FwdParamsE)
        /*1400*/ 	.word	0x00000000


	//----- nvinfo : EIATTR_MIN_STACK_SIZE
	.align		4
.L_862:
        /*1404*/ 	.byte	0x04, 0x12
        /*1406*/ 	.short	(.L_864 - .L_863)
	.align		4
.L_863:
        /*1408*/ 	.word	index@(_ZN10layer_norm13ln_fwd_kernelINS_13Kernel_traitsI6__halfS2_fS2_fjLj7168ELj1ELj1ELj4ELj16ENS_18Kernel_traits_baseILj7168ES2_S2_fS2_fjLj128EEEEELb1ELb0ELb1ELb1EEEvNS_9FwdParamsE)
        /*140c*/ 	.word	0x00000000


	//----- nvinfo : EIATTR_MIN_STACK_SIZE
	.align		4
.L_864:
        /*1410*/ 	.byte	0x04, 0x12
        /*1412*/ 	.short	(.L_866 - .L_865)
	.align		4
.L_865:
        /*1414*/ 	.word	index@(_ZN10layer_norm13ln_fwd_kernelINS_13Kernel_traitsI6__halfS2_fS2_fjLj7168ELj1ELj1ELj4ELj16ENS_18Kernel_traits_baseILj7168ES2_S2_fS2_fjLj128EEEEELb1ELb1ELb0ELb0EEEvNS_9FwdParamsE)
        /*1418*/ 	.word	0x00000020


	//----- nvinfo : EIATTR_MIN_STACK_SIZE
	.align		4
.L_866:
        /*141c*/ 	.byte	0x04, 0x12
        /*141e*/ 	.short	(.L_868 - .L_867)
	.align		4
.L_867:
        /*1420*/ 	.word	index@(_ZN10layer_norm13ln_fwd_kernelINS_13Kernel_traitsI6__halfS2_fS2_fjLj7168ELj1ELj1ELj4ELj16ENS_18Kernel_traits_baseILj7168ES2_S2_fS2_fjLj128EEEEELb1ELb1ELb0ELb1EEEvNS_9FwdParamsE)
        /*1424*/ 	.word	0x00000000


	//----- nvinfo : EIATTR_MIN_STACK_SIZE
	.align		4
.L_868:
        /*1428*/ 	.byte	0x04, 0x12
        /*142a*/ 	.short	(.L_870 - .L_869)
	.align		4
.L_869:
        /*142c*/ 	.word	index@(_ZN10layer_norm13ln_fwd_kernelINS_13Kernel_traitsI6__halfS2_fS2_fjLj7168ELj1ELj1ELj4ELj16ENS_18Kernel_traits_baseILj7168ES2_S2_fS2_fjLj128EEEEELb1ELb1ELb1ELb0EEEvNS_9FwdParamsE)
        /*1430*/ 	.word	0x00000058


	//----- nvinfo : EIATTR_MIN_STACK_SIZE
	.align		4
.L_870:
        /*1434*/ 	.byte	0x04, 0x12
        /*1436*/ 	.short	(.L_872 - .L_871)
	.align		4
.L_871:
        /*1438*/ 	.word	index@(_ZN10layer_norm13ln_fwd_kernelINS_13Kernel_traitsI6__halfS2_fS2_fjLj7168ELj1ELj1ELj4ELj16ENS_18Kernel_traits_baseILj7168ES2_S2_fS2_fjLj128EEEEELb1ELb1ELb1ELb1EEEvNS_9FwdParamsE)
        /*143c*/ 	.word	0x00000000


	//----- nvinfo : EIATTR_MIN_STACK_SIZE
	.align		4
.L_872:
        /*1440*/ 	.byte	0x04, 0x12
        /*1442*/ 	.short	(.L_874 - .L_873)
	.align		4
.L_873:
        /*1444*/ 	.word	index@(_ZN10layer_norm13ln_fwd_kernelINS_13Kernel_traitsIf6__halffS2_fjLj7168ELj1ELj1ELj4ELj16ENS_18Kernel_traits_baseILj7168EfS2_fS2_fjLj128EEEEELb0ELb0ELb0ELb0EEEvNS_9FwdParamsE)
        /*1448*/ 	.word	0x00000000


	//----- nvinfo : EIATTR_MIN_STACK_SIZE
	.align		4
.L_874:
        /*144c*/ 	.byte	0x04, 0x12
        /*144e*/ 	.short	(.L_876 - .L_875)
	.align		4
.L_875:
        /*1450*/ 	.word	index@(_ZN10layer_norm13ln_fwd_kernelINS_13Kernel_traitsIf6__halffS2_fjLj7168ELj1ELj1ELj4ELj16ENS_18Kernel_traits_baseILj7168EfS2_fS2_fjLj128EEEEELb0ELb0ELb0ELb1EEEvNS_9FwdParamsE)
        /*1454*/ 	.word	0x00000000


	//----- nvinfo : EIATTR_MIN_STACK_SIZE
	.align		4
.L_876:
        /*1458*/ 	.byte	0x04, 0x12
        /*145a*/ 	.short	(.L_878 - .L_877)
	.align		4
.L_877:
        /*145c*/ 	.word	index@(_ZN10layer_norm13ln_fwd_kernelINS_13Kernel_traitsIf6__halffS2_fjLj7168ELj1ELj1ELj4ELj16ENS_18Kernel_traits_baseILj7168EfS2_fS2_fjLj128EEEEELb0ELb0ELb1ELb0EEEvNS_9FwdParamsE)
        /*1460*/ 	.word	0x00000000


	//----- nvinfo : EIATTR_MIN_STACK_SIZE
	.align		4
.L_878:
        /*1464*/ 	.byte	0x04, 0x12
        /*1466*/ 	.short	(.L_880 - .L_879)
	.align		4
.L_879:
        /*1468*/ 	.word	index@(_ZN10layer_norm13ln_fwd_kernelINS_13Kernel_traitsIf6__halffS2_fjLj7168ELj1ELj1ELj4ELj16ENS_18Kernel_traits_baseILj7168EfS2_fS2_fjLj128EEEEELb0ELb0ELb1ELb1EEEvNS_9FwdParamsE)
        /*146c*/ 	.word	0x00000000


	//----- nvinfo : EIATTR_MIN_STACK_SIZE
	.align		4
.L_880:
        /*1470*/ 	.byte	0x04, 0x12
        /*1472*/ 	.short	(.L_882 - .L_881)
	.align		4
.L_881:
        /*1474*/ 	.word	index@(_ZN10layer_norm13ln_fwd_kernelINS_13Kernel_traitsIf6__halffS2_fjLj7168ELj1ELj1ELj4ELj16ENS_18Kernel_traits_baseILj7168EfS2_fS2_fjLj128EEEEELb0ELb1ELb0ELb0EEEvNS_9FwdParamsE)
        /*1478*/ 	.word	0x00000000


	//----- nvinfo : EIATTR_MIN_STACK_SIZE
	.align		4
.L_882:
        /*147c*/ 	.byte	0x04, 0x12
        /*147e*/ 	.short	(.L_884 - .L_883)
	.align		4
.L_883:
        /*1480*/ 	.word	index@(_ZN10layer_norm13ln_fwd_kernelINS_13Kernel_traitsIf6__halffS2_fjLj7168ELj1ELj1ELj4ELj16ENS_18Kernel_traits_baseILj7168EfS2_fS2_fjLj128EEEEELb0ELb1ELb0ELb1EEEvNS_9FwdParamsE)
        /*1484*/ 	.word	0x00000000


	//----- nvinfo : EIATTR_MIN_STACK_SIZE
	.align		4
.L_884:
        /*1488*/ 	.byte	0x04, 0x12
        /*148a*/ 	.short	(.L_886 - .L_885)
	.align		4
.L_885:
        /*148c*/ 	.word	index@(_ZN10layer_norm13ln_fwd_kernelINS_13Kernel_traitsIf6__halffS2_fjLj7168ELj1ELj1ELj4ELj16ENS_18Kernel_traits_baseILj7168EfS2_fS2_fjLj128EEEEELb0ELb1ELb1ELb0EEEvNS_9FwdParamsE)
        /*1490*/ 	.word	0x00000008


	//----- nvinfo : EIATTR_MIN_STACK_SIZE
	.align		4
.L_886:
        /*1494*/ 	.byte	0x04, 0x12
        /*1496*/ 	.short	(.L_888 - .L_887)
	.align		4
.L_887:
        /*1498*/ 	.word	index@(_ZN10layer_norm13ln_fwd_kernelINS_13Kernel_traitsIf6__halffS2_fjLj7168ELj1ELj1ELj4ELj16ENS_18Kernel_traits_baseILj7168EfS2_fS2_fjLj128EEEEELb0ELb1ELb1ELb1EEEvNS_9FwdParamsE)
        /*149c*/ 	.word	0x00000000


	//----- nvinfo : EIATTR_MIN_STACK_SIZE
	.align		4
.L_888:
        /*14a0*/ 	.byte	0x04, 0x12
        /*14a2*/ 	.short	(.L_890 - .L_889)
	.align		4
.L_889:
        /*14a4*/ 	.word	index@(_ZN10layer_norm13ln_fwd_kernelINS_13Kernel_traitsIf6__halffS2_fjLj7168ELj1ELj1ELj4ELj16ENS_18Kernel_traits_baseILj7168EfS2_fS2_fjLj128EEEEELb1ELb0ELb0ELb0EEEvNS_9FwdParamsE)
        /*14a8*/ 	.word	0x00000000


	//----- nvinfo : EIATTR_MIN_STACK_SIZE
	.align		4
.L_890:
        /*14ac*/ 	.byte	0x04, 0x12
        /*14ae*/ 	.short	(.L_892 - .L_891)
	.align		4
.L_891:
        /*14b0*/ 	.word	index@(_ZN10layer_norm13ln_fwd_kernelINS_13Kernel_traitsIf6__halffS2_fjLj7168ELj1ELj1ELj4ELj16ENS_18Kernel_traits_baseILj7168EfS2_fS2_fjLj128EEEEELb1ELb0ELb0ELb1EEEvNS_9FwdParamsE)
        /*14b4*/ 	.word	0x00000000


	//----- nvinfo : EIATTR_MIN_STACK_SIZE
	.align		4
.L_892:
        /*14b8*/ 	.byte	0x04, 0x12
        /*14ba*/ 	.short	(.L_894 - .L_893)
	.align		4
.L_893:
        /*14bc*/ 	.word	index@(_ZN10layer_norm13ln_fwd_kernelINS_13Kernel_traitsIf6__halffS2_fjLj7168ELj1ELj1ELj4ELj16ENS_18Kernel_traits_baseILj7168EfS2_fS2_fjLj128EEEEELb1ELb0ELb1ELb0EEEvNS_9FwdParamsE)
        /*14c0*/ 	.word	0x00000000


	//----- nvinfo : EIATTR_MIN_STACK_SIZE
	.align		4
.L_894:
        /*14c4*/ 	.byte	0x04, 0x12
        /*14c6*/ 	.short	(.L_896 - .L_895)
	.align		4
.L_895:
        /*14c8*/ 	.word	index@(_ZN10layer_norm13ln_fwd_kernelINS_13Kernel_traitsIf6__halffS2_fjLj7168ELj1ELj1ELj4ELj16ENS_18Kernel_traits_baseILj7168EfS2_fS2_fjLj128EEEEELb1ELb0ELb1ELb1EEEvNS_9FwdParamsE)
        /*14cc*/ 	.word	0x00000000


	//----- nvinfo : EIATTR_MIN_STACK_SIZE
	.align		4
.L_896:
        /*14d0*/ 	.byte	0x04, 0x12
        /*14d2*/ 	.short	(.L_898 - .L_897)
	.align		4
.L_897:
        /*14d4*/ 	.word	index@(_ZN10layer_norm13ln_fwd_kernelINS_13Kernel_traitsIf6__halffS2_fjLj7168ELj1ELj1ELj4ELj16ENS_18Kernel_traits_baseILj7168EfS2_fS2_fjLj128EEEEELb1ELb1ELb0ELb0EEEvNS_9FwdParamsE)
        /*14d8*/ 	.word	0x00000018


	//----- nvinfo : EIATTR_MIN_STACK_SIZE
	.align		4
.L_898:
        /*14dc*/ 	.byte	0x04, 0x12
        /*14de*/ 	.short	(.L_900 - .L_899)
	.align		4
.L_899:
        /*14e0*/ 	.word	index@(_ZN10layer_norm13ln_fwd_kernelINS_13Kernel_traitsIf6__halffS2_fjLj7168ELj1ELj1ELj4ELj16ENS_18Kernel_traits_baseILj7168EfS2_fS2_fjLj128EEEEELb1ELb1ELb0ELb1EEEvNS_9FwdParamsE)
        /*14e4*/ 	.word	0x00000020


	//----- nvinfo : EIATTR_MIN_STACK_SIZE
	.align		4
.L_900:
        /*14e8*/ 	.byte	0x04, 0x12
        /*14ea*/ 	.short	(.L_902 - .L_901)
	.align		4
.L_901:
        /*14ec*/ 	.word	index@(_ZN10layer_norm13ln_fwd_kernelINS_13Kernel_traitsIf6__halffS2_fjLj7168ELj1ELj1ELj4ELj16ENS_18Kernel_traits_baseILj7168EfS2_fS2_fjLj128EEEEELb1ELb1ELb1ELb0EEEvNS_9FwdParamsE)
        /*14f0*/ 	.word	0x00000058


	//----- nvinfo : EIATTR_MIN_STACK_SIZE
	.align		4
.L_902:
        /*14f4*/ 	.byte	0x04, 0x12
        /*14f6*/ 	.short	(.L_904 - .L_903)
	.align		4
.L_903:
        /*14f8*/ 	.word	index@(_ZN10layer_norm13ln_fwd_kernelINS_13Kernel_traitsIf6__halffS2_fjLj7168ELj1ELj1ELj4ELj16ENS_18Kernel_traits_baseILj7168EfS2_fS2_fjLj128EEEEELb1ELb1ELb1ELb1EEEvNS_9FwdParamsE)
        /*14fc*/ 	.word	0x00000038


	//----- nvinfo : EIATTR_MIN_STACK_SIZE
	.align		4
.L_904:
        /*1500*/ 	.byte	0x04, 0x12
        /*1502*/ 	.short	(.L_906 - .L_905)
	.align		4
.L_905:
        /*1504*/ 	.word	index@(_ZN10layer_norm13ln_fwd_kernelINS_13Kernel_traitsI6__halfffffjLj7168ELj1ELj1ELj8ELj16ENS_18Kernel_traits_baseILj7168ES2_ffffjLj256EEEEELb0ELb0ELb0ELb0EEEvNS_9FwdParamsE)
        /*1508*/ 	.word	0x00000000


	//----- nvinfo : EIATTR_MIN_STACK_SIZE
	.align		4
.L_906:
        /*150c*/ 	.byte	0x04, 0x12
        /*150e*/ 	.short	(.L_908 - .L_907)
	.align		4
.L_907:
        /*1510*/ 	.word	index@(_ZN10layer_norm13ln_fwd_kernelINS_13Kernel_traitsI6__halfffffjLj7168ELj1ELj1ELj8ELj16ENS_18Kernel_traits_baseILj7168ES2_ffffjLj256EEEEELb0ELb0ELb0ELb1EEEvNS_9FwdParamsE)
        /*1514*/ 	.word	0x00000000


	//----- nvinfo : EIATTR_MIN_STACK_SIZE
	.align		4
.L_908:
        /*1518*/ 	.byte	0x04, 0x12
        /*151a*/ 	.short	(.L_910 - .L_909)
	.align		4
.L_909:
        /*151c*/ 	.word	index@(_ZN10layer_norm13ln_fwd_kernelINS_13Kernel_traitsI6__halfffffjLj7168ELj1ELj1ELj8ELj16ENS_18Kernel_traits_baseILj7168ES2_ffffjLj256EEEEELb0ELb0ELb1ELb0EEEvNS_9FwdParamsE)
        /*1520*/ 	.word	0x00000000


	//----- nvinfo : EIATTR_MIN_STACK_SIZE
	.align		4
.L_910:
        /*1524*/ 	.byte	0x04, 0x12
        /*1526*/ 	.short	(.L_912 - .L_911)
	.align		4
.L_911:
        /*1528*/ 	.word	index@(_ZN10layer_norm13ln_fwd_kernelINS_13Kernel_traitsI6__halfffffjLj7168ELj1ELj1ELj8ELj16ENS_18Kernel_traits_baseILj7168ES2_ffffjLj256EEEEELb0ELb0ELb1ELb1EEEvNS_9FwdParamsE)
        /*152c*/ 	.word	0x00000000


	//----- nvinfo : EIATTR_MIN_STACK_SIZE
	.align		4
.L_912:
        /*1530*/ 	.byte	0x04, 0x12
        /*1532*/ 	.short	(.L_914 - .L_913)
	.align		4
.L_913:
        /*1534*/ 	.word	index@(_ZN10layer_norm13ln_fwd_kernelINS_13Kernel_traitsI6__halfffffjLj7168ELj1ELj1ELj8ELj16ENS_18Kernel_traits_baseILj7168ES2_ffffjLj256EEEEELb0ELb1ELb0ELb0EEEvNS_9FwdParamsE)
        /*1538*/ 	.word	0x00000000


	//----- nvinfo : EIATTR_MIN_STACK_SIZE
	.align		4
.L_914:
        /*153c*/ 	.byte	0x04, 0x12
        /*153e*/ 	.short	(.L_916 - .L_915)
	.align		4
.L_915:
        /*1540*/ 	.word	index@(_ZN10layer_norm13ln_fwd_kernelINS_13Kernel_traitsI6__halfffffjLj7168ELj1ELj1ELj8ELj16ENS_18Kernel_traits_baseILj7168ES2_ffffjLj256EEEEELb0ELb1ELb0ELb1EEEvNS_9FwdParamsE)
        /*1544*/ 	.word	0x00000000


	//----- nvinfo : EIATTR_MIN_STACK_SIZE
	.align		4
.L_916:
        /*1548*/ 	.byte	0x04, 0x12
        /*154a*/ 	.short	(.L_918 - .L_917)
	.align		4
.L_917:
        /*154c*/ 	.word	index@(_ZN10layer_norm13ln_fwd_kernelINS_13Kernel_traitsI6__halfffffjLj7168ELj1ELj1ELj8ELj16ENS_18Kernel_traits_baseILj7168ES2_ffffjLj256EEEEELb0ELb1ELb1ELb0EEEvNS_9FwdParamsE)
        /*1550*/ 	.word	0x00000000


	//----- nvinfo : EIATTR_MIN_STACK_SIZE
	.align		4
.L_918:
        /*1554*/ 	.byte	0x04, 0x12
        /*1556*/ 	.short	(.L_920 - .L_919)
	.align		4
.L_919:
        /*1558*/ 	.word	index@(_ZN10layer_norm13ln_fwd_kernelINS_13Kernel_traitsI6__halfffffjLj7168ELj1ELj1ELj8ELj16ENS_18Kernel_traits_baseILj7168ES2_ffffjLj256EEEEELb0ELb1ELb1ELb1EEEvNS_9FwdParamsE)
        /*155c*/ 	.word	0x00000000


	//----- nvinfo : EIATTR_MIN_STACK_SIZE
	.align		4
.L_920:
        /*1560*/ 	.byte	0x04, 0x12
        /*1562*/ 	.short	(.L_922 - .L_921)
	.align		4
.L_921:
        /*1564*/ 	.word	index@(_ZN10layer_norm13ln_fwd_kernelINS_13Kernel_traitsI6__halfffffjLj7168ELj1ELj1ELj8ELj16ENS_18Kernel_traits_baseILj7168ES2_ffffjLj256EEEEELb1ELb0ELb0ELb0EEEvNS_9FwdParamsE)
        /*1568*/ 	.word	0x00000000


	//----- nvinfo : EIATTR_MIN_STACK_SIZE
	.align		4
.L_922:
        /*156c*/ 	.byte	0x04, 0x12
        /*156e*/ 	.short	(.L_924 - .L_923)
	.align		4
.L_923:
        /*1570*/ 	.word	index@(_ZN10layer_norm13ln_fwd_kernelINS_13Kernel_traitsI6__halfffffjLj7168ELj1ELj1ELj8ELj16ENS_18Kernel_traits_baseILj7168ES2_ffffjLj256EEEEELb1ELb0ELb0ELb1EEEvNS_9FwdParamsE)
        /*1574*/ 	.word	0x00000000


	//----- nvinfo : EIATTR_MIN_STACK_SIZE
	.align		4
.L_924:
        /*1578*/ 	.byte	0x04, 0x12
        /*157a*/ 	.short	(.L_926 - .L_925)
	.align		4
.L_925:
        /*157c*/ 	.word	index@(_ZN10layer_norm13ln_fwd_kernelINS_13Kernel_traitsI6__halfffffjLj7168ELj1ELj1ELj8ELj16ENS_18Kernel_traits_baseILj7168ES2_ffffjLj256EEEEELb1ELb0ELb1ELb0EEEvNS_9FwdParamsE)
        /*1580*/ 	.word	0x00000010


	//----- nvinfo : EIATTR_MIN_STACK_SIZE
	.align		4
.L_926:
        /*1584*/ 	.byte	0x04, 0x12
        /*1586*/ 	.short	(.L_928 - .L_927)
	.align		4
.L_927:
        /*1588*/ 	.word	index@(_ZN10layer_norm13ln_fwd_kernelINS_13Kernel_traitsI6__halfffffjLj7168ELj1ELj1ELj8ELj16ENS_18Kernel_traits_baseILj7168ES2_ffffjLj256EEEEELb1ELb0ELb1ELb1EEEvNS_9FwdParamsE)
        /*158c*/ 	.word	0x00000000


	//----- nvinfo : EIATTR_MIN_STACK_SIZE
	.align		4
.L_928:
        /*1590*/ 	.byte	0x04, 0x12
        /*1592*/ 	.short	(.L_930 - .L_929)
	.align		4
.L_929:
        /*1594*/ 	.word	index@(_ZN10layer_norm13ln_fwd_kernelINS_13Kernel_traitsI6__halfffffjLj7168ELj1ELj1ELj8ELj16ENS_18Kernel_traits_baseILj7168ES2_ffffjLj256EEEEELb1ELb1ELb0ELb0EEEvNS_9FwdParamsE)
        /*1598*/ 	.word	0x00000000


	//----- nvinfo : EIATTR_MIN_STACK_SIZE
	.align		4
.L_930:
        /*159c*/ 	.byte	0x04, 0x12
        /*159e*/ 	.short	(.L_932 - .L_931)
	.align		4
.L_931:
        /*15a0*/ 	.word	index@(_ZN10layer_norm13ln_fwd_kernelINS_13Kernel_traitsI6__halfffffjLj7168ELj1ELj1ELj8ELj16ENS_18Kernel_traits_baseILj7168ES2_ffffjLj256EEEEELb1ELb1ELb0ELb1EEEvNS_9FwdParamsE)
        /*15a4*/ 	.word	0x00000000


	//----- nvinfo : EIATTR_MIN_STACK_SIZE
	.align		4
.L_932:
        /*15a8*/ 	.byte	0x04, 0x12
        /*15aa*/ 	.short	(.L_934 - .L_933)
	.align		4
.L_933:
        /*15ac*/ 	.word	index@(_ZN10layer_norm13ln_fwd_kernelINS_13Kernel_traitsI6__halfffffjLj7168ELj1ELj1ELj8ELj16ENS_18Kernel_traits_baseILj7168ES2_ffffjLj256EEEEELb1ELb1ELb1ELb0EEEvNS_9FwdParamsE)
        /*15b0*/ 	.word	0x00000000


	//----- nvinfo : EIATTR_MIN_STACK_SIZE
	.align		4
.L_934:
        /*15b4*/ 	.byte	0x04, 0x12
        /*15b6*/ 	.short	(.L_936 - .L_935)
	.align		4
.L_935:
        /*15b8*/ 	.word	index@(_ZN10layer_norm13ln_fwd_kernelINS_13Kernel_traitsI6__halfffffjLj7168ELj1ELj1ELj8ELj16ENS_18Kernel_traits_baseILj7168ES2_ffffjLj256EEEEELb1ELb1ELb1ELb1EEEvNS_9FwdParamsE)
        /*15bc*/ 	.word	0x00000000


	//----- nvinfo : EIATTR_MIN_STACK_SIZE
	.align		4
.L_936:
        /*15c0*/ 	.byte	0x04, 0x12
        /*15c2*/ 	.short	(.L_938 - .L_937)
	.align		4
.L_937:
        /*15c4*/ 	.word	index@(_ZN10layer_norm13ln_fwd_kernelINS_13Kernel_traitsIfffffjLj7168ELj1ELj1ELj8ELj16ENS_18Kernel_traits_baseILj7168EfffffjLj256EEEEELb0ELb0ELb0ELb0EEEvNS_9FwdParamsE)
        /*15c8*/ 	.word	0x00000000


	//----- nvinfo : EIATTR_MIN_STACK_SIZE
	.align		4
.L_938:
        /*15cc*/ 	.byte	0x04, 0x12
        /*15ce*/ 	.short	(.L_940 - .L_939)
	.align		4
.L_939:
        /*15d0*/ 	.word	index@(_ZN10layer_norm13ln_fwd_kernelINS_13Kernel_traitsIfffffjLj7168ELj1ELj1ELj8ELj16ENS_18Kernel_traits_baseILj7168EfffffjLj256EEEEELb0ELb0ELb0ELb1EEEvNS_9FwdParamsE)
        /*15d4*/ 	.word	0x00000000


	//----- nvinfo : EIATTR_MIN_STACK_SIZE
	.align		4
.L_940:
        /*15d8*/ 	.byte	0x04, 0x12
        /*15da*/ 	.short	(.L_942 - .L_941)
	.align		4
.L_941:
        /*15dc*/ 	.word	index@(_ZN10layer_norm13ln_fwd_kernelINS_13Kernel_traitsIfffffjLj7168ELj1ELj1ELj8ELj16ENS_18Kernel_traits_baseILj7168EfffffjLj256EEEEELb0ELb0ELb1ELb0EEEvNS_9FwdParamsE)
        /*15e0*/ 	.word	0x00000000


	//----- nvinfo : EIATTR_MIN_STACK_SIZE
	.align		4
.L_942:
        /*15e4*/ 	.byte	0x04, 0x12
        /*15e6*/ 	.short	(.L_944 - .L_943)
	.align		4
.L_943:
        /*15e8*/ 	.word	index@(_ZN10layer_norm13ln_fwd_kernelINS_13Kernel_traitsIfffffjLj7168ELj1ELj1ELj8ELj16ENS_18Kernel_traits_baseILj7168EfffffjLj256EEEEELb0ELb0ELb1ELb1EEEvNS_9FwdParamsE)
        /*15ec*/ 	.word	0x00000000


	//----- nvinfo : EIATTR_MIN_STACK_SIZE
	.align		4
.L_944:
        /*15f0*/ 	.byte	0x04, 0x12
        /*15f2*/ 	.short	(.L_946 - .L_945)
	.align		4
.L_945:
        /*15f4*/ 	.word	index@(_ZN10layer_norm13ln_fwd_kernelINS_13Kernel_traitsIfffffjLj7168ELj1ELj1ELj8ELj16ENS_18Kernel_traits_baseILj7168EfffffjLj256EEEEELb0ELb1ELb0ELb0EEEvNS_9FwdParamsE)
        /*15f8*/ 	.word	0x00000000


	//----- nvinfo : EIATTR_MIN_STACK_SIZE
	.align		4
.L_946:
        /*15fc*/ 	.byte	0x04, 0x12
        /*15fe*/ 	.short	(.L_948 - .L_947)
	.align		4
.L_947:
        /*1600*/ 	.word	index@(_ZN10layer_norm13ln_fwd_kernelINS_13Kernel_traitsIfffffjLj7168ELj1ELj1ELj8ELj16ENS_18Kernel_traits_baseILj7168EfffffjLj256EEEEELb0ELb1ELb0ELb1EEEvNS_9FwdParamsE)
        /*1604*/ 	.word	0x00000000


	//----- nvinfo : EIATTR_MIN_STACK_SIZE
	.align		4
.L_948:
        /*1608*/ 	.byte	0x04, 0x12
        /*160a*/ 	.short	(.L_950 - .L_949)
	.align		4
.L_949:
        /*160c*/ 	.word	index@(_ZN10layer_norm13ln_fwd_kernelINS_13Kernel_traitsIfffffjLj7168ELj1ELj1ELj8ELj16ENS_18Kernel_traits_baseILj7168EfffffjLj256EEEEELb0ELb1ELb1ELb0EEEvNS_9FwdParamsE)
        /*1610*/ 	.word	0x00000000


	//----- nvinfo : EIATTR_MIN_STACK_SIZE
	.align		4
.L_950:
        /*1614*/ 	.byte	0x04, 0x12
        /*1616*/ 	.short	(.L_952 - .L_951)
	.align		4
.L_951:
        /*1618*/ 	.word	index@(_ZN10layer_norm13ln_fwd_kernelINS_13Kernel_traitsIfffffjLj7168ELj1ELj1ELj8ELj16ENS_18Kernel_traits_baseILj7168EfffffjLj256EEEEELb0ELb1ELb1ELb1EEEvNS_9FwdParamsE)
        /*161c*/ 	.word	0x00000000


	//----- nvinfo : EIATTR_MIN_STACK_SIZE
	.align		4
.L_952:
        /*1620*/ 	.byte	0x04, 0x12
        /*1622*/ 	.short	(.L_954 - .L_953)
	.align		4
.L_953:
        /*1624*/ 	.word	index@(_ZN10layer_norm13ln_fwd_kernelINS_13Kernel_traitsIfffffjLj7168ELj1ELj1ELj8ELj16ENS_18Kernel_traits_baseILj7168EfffffjLj256EEEEELb1ELb0ELb0ELb0EEEvNS_9FwdParamsE)
        /*1628*/ 	.word	0x00000000


	//----- nvinfo : EIATTR_MIN_STACK_SIZE
	.align		4
.L_954:
        /*162c*/ 	.byte	0x04, 0x12
        /*162e*/ 	.short	(.L_956 - .L_955)
	.align		4
.L_955:
        /*1630*/ 	.word	index@(_ZN10layer_norm13ln_fwd_kernelINS_13Kernel_traitsIfffffjLj7168ELj1ELj1ELj8ELj16ENS_18Kernel_traits_baseILj7168EfffffjLj256EEEEELb1ELb0ELb0ELb1EEEvNS_9FwdParamsE)
        /*1634*/ 	.word	0x00000000


	//----- nvinfo : EIATTR_MIN_STACK_SIZE
	.align		4
.L_956:
        /*1638*/ 	.byte	0x04, 0x12
        /*163a*/ 	.short	(.L_958 - .L_957)
	.align		4
.L_957:
        /*163c*/ 	.word	index@(_ZN10layer_norm13ln_fwd_kernelINS_13Kernel_traitsIfffffjLj7168ELj1ELj1ELj8ELj16ENS_18Kernel_traits_baseILj7168EfffffjLj256EEEEELb1ELb0ELb1ELb0EEEvNS_9FwdParamsE)
        /*1640*/ 	.word	0x00000008


	//----- nvinfo : EIATTR_MIN_STACK_SIZE
	.align		4
.L_958:
        /*1644*/ 	.byte	0x04, 0x12
        /*1646*/ 	.short	(.L_960 - .L_959)
	.align		4
.L_959:
        /*1648*/ 	.word	index@(_ZN10layer_norm13ln_fwd_kernelINS_13Kernel_traitsIfffffjLj7168ELj1ELj1ELj8ELj16ENS_18Kernel_traits_baseILj7168EfffffjLj256EEEEELb1ELb0ELb1ELb1EEEvNS_9FwdParamsE)
        /*164c*/ 	.word	0x00000000


	//----- nvinfo : EIATTR_MIN_STACK_SIZE
	.align		4
.L_960:
        /*1650*/ 	.byte	0x04, 0x12
        /*1652*/ 	.short	(.L_962 - .L_961)
	.align		4
.L_961:
        /*1654*/ 	.word	index@(_ZN10layer_norm13ln_fwd_kernelINS_13Kernel_traitsIfffffjLj7168ELj1ELj1ELj8ELj16ENS_18Kernel_traits_baseILj7168EfffffjLj256EEEEELb1ELb1ELb0ELb0EEEvNS_9FwdParamsE)
        /*1658*/ 	.word	0x00000000


	//----- nvinfo : EIATTR_MIN_STACK_SIZE
	.align		4
.L_962:
        /*165c*/ 	.byte	0x04, 0x12
        /*165e*/ 	.short	(.L_964 - .L_963)
	.align		4
.L_963:
        /*1660*/ 	.word	index@(_ZN10layer_norm13ln_fwd_kernelINS_13Kernel_traitsIfffffjLj7168ELj1ELj1ELj8ELj16ENS_18Kernel_traits_baseILj7168EfffffjLj256EEEEELb1ELb1ELb0ELb1EEEvNS_9FwdParamsE)
        /*1664*/ 	.word	0x00000000


	//----- nvinfo : EIATTR_MIN_STACK_SIZE
	.align		4
.L_964:
        /*1668*/ 	.byte	0x04, 0x12
        /*166a*/ 	.short	(.L_966 - .L_965)
	.align		4
.L_965:
        /*166c*/ 	.word	index@(_ZN10layer_norm13ln_fwd_kernelINS_13Kernel_traitsIfffffjLj7168ELj1ELj1ELj8ELj16ENS_18Kernel_traits_baseILj7168EfffffjLj256EEEEELb1ELb1ELb1ELb0EEEvNS_9FwdParamsE)
        /*1670*/ 	.word	0x00000000


	//----- nvinfo : EIATTR_MIN_STACK_SIZE
	.align		4
.L_966:
        /*1674*/ 	.byte	0x04, 0x12
        /*1676*/ 	.short	(.L_968 - .L_967)
	.align		4
.L_967:
        /*1678*/ 	.word	index@(_ZN10layer_norm13ln_fwd_kernelINS_13Kernel_traitsIfffffjLj7168ELj1ELj1ELj8ELj16ENS_18Kernel_traits_baseILj7168EfffffjLj256EEEEELb1ELb1ELb1ELb1EEEvNS_9FwdParamsE)
        /*167c*/ 	.word	0x00000000
.L_968:


//--------------------- .nv.compat                --------------------------
	.section	.nv.compat,"",@"SHT_CUDA_COMPAT_INFO"
	.align	4
        /*0000*/ 	.byte	0x02, 0x09, 0x01, 0x00, 0x02, 0x02, 0x01, 0x00, 0x02, 0x05, 0x05, 0x00, 0x03, 0x07, 0x01, 0x01
        /*0010*/ 	.byte	0x02, 0x03, 0x00, 0x00, 0x02, 0x06, 0x01, 0x00, 0x04, 0x0b, 0x08, 0x00, 0x00, 0x00, 0x00, 0x00
        /*0020*/ 	.byte	0x00, 0x00, 0x00, 0x00


//--------------------- .nv.info._ZN10layer_norm13ln_fwd_kernelINS_13Kernel_traitsI13__nv_bfloat16S2_S2_S2_fjLj7168ELj1ELj1ELj4ELj16ENS_18Kernel_traits_baseILj7168ES2_S2_S2_S2_fjLj128EEEEELb0ELb0ELb0ELb0EEEvNS_9FwdParamsE --------------------------
	.section	.nv.info._ZN10layer_norm13ln_fwd_kernelINS_13Kernel_traitsI13__nv_bfloat16S2_S2_S2_fjLj7168ELj1ELj1ELj4ELj16ENS_18Kernel_traits_baseILj7168ES2_S2_S2_S2_fjLj128EEEEELb0ELb0ELb0ELb0EEEvNS_9FwdParamsE,"",@"SHT_CUDA_INFO"
	.sectionflags	@""
	.align	4


	//----- nvinfo : EIATTR_CUDA_API_VERSION
	.align		4
        /*0000*/ 	.byte	0x04, 0x37
        /*0002*/ 	.short	(.L_970 - .L_969)
.L_969:
        /*0004*/ 	.word	0x00000082


	//----- nvinfo : EIATTR_KPARAM_INFO
	.align		4
.L_970:
        /*0008*/ 	.byte	0x04, 0x17
        /*000a*/ 	.short	(.L_972 - .L_971)
.L_971:
        /*000c*/ 	.word	0x00000000
        /*0010*/ 	.short	0x0000
        /*0012*/ 	.short	0x0000
        /*0014*/ 	.byte	0x00, 0xf0, 0xa1, 0x03


	//----- nvinfo : EIATTR_SPARSE_MMA_MASK
	.align		4
.L_972:
        /*0018*/ 	.byte	0x03, 0x50
        /*001a*/ 	.short	0x0000


	//----- nvinfo : EIATTR_MAXREG_COUNT
	.align		4
        /*001c*/ 	.byte	0x03, 0x1b
        /*001e*/ 	.short	0x00ff


	//----- nvinfo : EIATTR_NUM_BARRIERS
	.align		4
        /*0020*/ 	.byte	0x02, 0x4c
        /*0022*/ 	.byte	0x01
	.zero		1


	//----- nvinfo : EIATTR_MERCURY_ISA_VERSION
	.align		4
        /*0024*/ 	.byte	0x03, 0x5f
        /*0026*/ 	.short	0x0101


	//----- nvinfo : EIATTR_COOP_GROUP_MASK_REGIDS
	.align		4
        /*0028*/ 	.byte	0x04, 0x29
        /*002a*/ 	.short	(.L_974 - .L_973)


	//   ....[0]....
.L_973:
        /*002c*/ 	.word	0xffffffff


	//   ....[1]....
        /*0030*/ 	.word	0xffffffff


	//   ....[2]....
        /*0034*/ 	.word	0xffffffff


	//   ....[3]....
        /*0038*/ 	.word	0xffffffff


	//   ....[4]....
        /*003c*/ 	.word	0xffffffff


	//   ....[5]....
        /*0040*/ 	.word	0xffffffff


	//   ....[6]....
        /*0044*/ 	.word	0xffffffff


	//   ....[7]....
        /*0048*/ 	.word	0xffffffff


	//   ....[8]....
        /*004c*/ 	.word	0xffffffff


	//   ....[9]....
        /*0050*/ 	.word	0xffffffff


	//   ....[10]....
        /*0054*/ 	.word	0xffffffff


	//   ....[11]....
        /*0058*/ 	.word	0xffffffff


	//   ....[12]....
        /*005c*/ 	.word	0xffffffff


	//   ....[13]....
        /*0060*/ 	.word	0xffffffff


	//   ....[14]....
        /*0064*/ 	.word	0xffffffff


	//   ....[15]....
        /*0068*/ 	.word	0xffffffff


	//   ....[16]....
        /*006c*/ 	.word	0xffffffff


	//   ....[17]....
        /*0070*/ 	.word	0xffffffff


	//   ....[18]....
        /*0074*/ 	.word	0x05000090


	//   ....[19]....
        /*0078*/ 	.word	0x05000090


	//   ....[20]....
        /*007c*/ 	.word	0x05000090


	//   ....[21]....
        /*0080*/ 	.word	0x05000090


	//   ....[22]....
        /*0084*/ 	.word	0x05000090


	//   ....[23]....
        /*0088*/ 	.word	0x05000090


	//   ....[24]....
        /*008c*/ 	.word	0x05000090


	//   ....[25]....
        /*0090*/ 	.word	0x05000090


	//   ....[26]....
        /*0094*/ 	.word	0x05000090


	//   ....[27]....
        /*0098*/ 	.word	0x05000090


	//----- nvinfo : EIATTR_COOP_GROUP_INSTR_OFFSETS
	.align		4
.L_974:
        /*009c*/ 	.byte	0x04, 0x28
        /*009e*/ 	.short	(.L_976 - .L_975)


	//   ....[0]....
.L_975:
        /*00a0*/ 	.word	0x00004600


	//   ....[1]....
        /*00a4*/ 	.word	0x00004630


	//   ....[2]....
        /*00a8*/ 	.word	0x00004650


	//   ....[3]....
        /*00ac*/ 	.word	0x00004670


	//   ....[4]....
        /*00b0*/ 	.word	0x00004690


	//   ....[5]....
        /*00b4*/ 	.word	0x00004df0


	//   ....[6]....
        /*00b8*/ 	.word	0x00004e10


	//   ....[7]....
        /*00bc*/ 	.word	0x00004e30


	//   ....[8]....
        /*00c0*/ 	.word	0x00004e50


	//   ....[9]....
        /*00c4*/ 	.word	0x00004e70


	//   ....[10]....
        /*00c8*/ 	.word	0x00005020


	//   ....[11]....
        /*00cc*/ 	.word	0x00005060


	//   ....[12]....
        /*00d0*/ 	.word	0x00005080


	//   ....[13]....
        /*00d4*/ 	.word	0x00005090


	//   ....[14]....
        /*00d8*/ 	.word	0x00005140


	//   ....[15]....
        /*00dc*/ 	.word	0x00005180


	//   ....[16]....
        /*00e0*/ 	.word	0x00005200


	//   ....[17]....
        /*00e4*/ 	.word	0x00005250


	//   ....[18]....
        /*00e8*/ 	.word	0x00006350


	//   ....[19]....
        /*00ec*/ 	.word	0x000063c0


	//   ....[20]....
        /*00f0*/ 	.word	0x00006430


	//   ....[21]....
        /*00f4*/ 	.word	0x000064a0


	//   ....[22]....
        /*00f8*/ 	.word	0x00006510


	//   ....[23]....
        /*00fc*/ 	.word	0x00006cd0


	//   ....[24]....
        /*0100*/ 	.word	0x00006d40


	//   ....[25]....
        /*0104*/ 	.word	0x00006db0


	//   ....[26]....
        /*0108*/ 	.word	0x00006e20


	//   ....[27]....
        /*010c*/ 	.word	0x00006e90


	//----- nvinfo : EIATTR_EXIT_INSTR_OFFSETS
	.align		4
.L_976:
        /*0110*/ 	.byte	0x04, 0x1c
        /*0112*/ 	.short	(.L_978 - .L_977)


	//   ....[0]....
.L_977:
        /*0114*/ 	.word	0x00000a40


	//   ....[1]....
        /*0118*/ 	.word	0x000062f0


	//----- nvinfo : EIATTR_MAX_THREADS
	.align		4
.L_978:
        /*011c*/ 	.byte	0x04, 0x05
        /*011e*/ 	.short	(.L_980 - .L_979)
.L_979:
        /*0120*/ 	.word	0x00000080
        /*0124*/ 	.word	0x00000001
        /*0128*/ 	.word	0x00000001


	//----- nvinfo : EIATTR_CRS_STACK_SIZE
	.align		4
.L_980:
        /*012c*/ 	.byte	0x04, 0x1e
        /*012e*/ 	.short	(.L_982 - .L_981)
.L_981:
        /*0130*/ 	.word	0x00000000


	//----- nvinfo : EIATTR_CBANK_PARAM_SIZE
	.align		4
.L_982:
        /*0134*/ 	.byte	0x03, 0x19
        /*0136*/ 	.short	0x00e8


	//----- nvinfo : EIATTR_PARAM_CBANK
	.align		4
        /*0138*/ 	.byte	0x04, 0x0a
        /*013a*/ 	.short	(.L_984 - .L_983)
	.align		4
.L_983:
        /*013c*/ 	.word	index@(.nv.constant0._ZN10layer_norm13ln_fwd_kernelINS_13Kernel_traitsI13__nv_bfloat16S2_S2_S2_fjLj7168ELj1ELj1ELj4ELj16ENS_18Kernel_traits_baseILj7168ES2_S2_S2_S2_fjLj128EEEEELb0ELb0ELb0ELb0EEEvNS_9FwdParamsE)
        /*0140*/ 	.short	0x0210
        /*0142*/ 	.short	0x00e8


	//----- nvinfo : EIATTR_SW_WAR
	.align		4
.L_984:
        /*0144*/ 	.byte	0x04, 0x36
        /*0146*/ 	.short	(.L_986 - .L_985)
.L_985:
        /*0148*/ 	.word	0x00000008
.L_986:


//--------------------- .nv.info._ZN10layer_norm13ln_fwd_kernelINS_13Kernel_traitsI13__nv_bfloat16S2_S2_S2_fjLj7168ELj1ELj1ELj4ELj16ENS_18Kernel_traits_baseILj7168ES2_S2_S2_S2_fjLj128EEEEELb0ELb0ELb0ELb1EEEvNS_9FwdParamsE --------------------------
	.section	.nv.info._ZN10layer_norm13ln_fwd_kernelINS_13Kernel_traitsI13__nv_bfloat16S2_S2_S2_fjLj7168ELj1ELj1ELj4ELj16ENS_18Kernel_traits_baseILj7168ES2_S2_S2_S2_fjLj128EEEEELb0ELb0ELb0ELb1EEEvNS_9FwdParamsE,"",@"SHT_CUDA_INFO"
	.sectionflags	@""
	.align	4


	//----- nvinfo : EIATTR_CUDA_API_VERSION
	.align		4
        /*0000*/ 	.byte	0x04, 0x37
        /*0002*/ 	.short	(.L_988 - .L_987)
.L_987:
        /*0004*/ 	.word	0x00000082


	//----- nvinfo : EIATTR_KPARAM_INFO
	.align		4
.L_988:
        /*0008*/ 	.byte	0x04, 0x17
        /*000a*/ 	.short	(.L_990 - .L_989)
.L_989:
        /*000c*/ 	.word	0x00000000
        /*0010*/ 	.short	0x0000
        /*0012*/ 	.short	0x0000
        /*0014*/ 	.byte	0x00, 0xf0, 0xa1, 0x03


	//----- nvinfo : EIATTR_SPARSE_MMA_MASK
	.align		4
.L_990:
        /*0018*/ 	.byte	0x03, 0x50
        /*001a*/ 	.short	0x0000


	//----- nvinfo : EIATTR_MAXREG_COUNT
	.align		4
        /*001c*/ 	.byte	0x03, 0x1b
        /*001e*/ 	.short	0x00ff


	//----- nvinfo : EIATTR_NUM_BARRIERS
	.align		4
        /*0020*/ 	.byte	0x02, 0x4c
        /*0022*/ 	.byte	0x01
	.zero		1


	//----- nvinfo : EIATTR_MERCURY_ISA_VERSION
	.align		4
        /*0024*/ 	.byte	0x03, 0x5f
        /*0026*/ 	.short	0x0101


	//----- nvinfo : EIATTR_COOP_GROUP_MASK_REGIDS
	.align		4
        /*0028*/ 	.byte	0x04, 0x29
        /*002a*/ 	.short	(.L_992 - .L_991)


	//   ....[0]....
.L_991:
        /*002c*/ 	.word	0xffffffff


	//   ....[1]....
        /*0030*/ 	.word	0xffffffff


	//   ....[2]....
        /*0034*/ 	.word	0xffffffff


	//   ....[3]....
        /*0038*/ 	.word	0xffffffff


	//   ....[4]....
        /*003c*/ 	.word	0xffffffff


	//   ....[5]....
        /*0040*/ 	.word	0xffffffff


	//   ....[6]....
        /*0044*/ 	.word	0xffffffff


	//   ....[7]....
        /*0048*/ 	.word	0xffffffff


	//   ....[8]....
        /*004c*/ 	.word	0xffffffff


	//   ....[9]....
        /*0050*/ 	.word	0xffffffff


	//   ....[10]....
        /*0054*/ 	.word	0xffffffff


	//   ....[11]....
        /*0058*/ 	.word	0xffffffff


	//   ....[12]....
        /*005c*/ 	.word	0xffffffff


	//   ....[13]....
        /*0060*/ 	.word	0xffffffff


	//   ....[14]....
        /*0064*/ 	.word	0xffffffff


	//   ....[15]....
        /*0068*/ 	.word	0xffffffff


	//   ....[16]....
        /*006c*/ 	.word	0xffffffff


	//   ....[17]....
        /*0070*/ 	.word	0xffffffff


	//   ....[18]....
        /*0074*/ 	.word	0x05000077


	//   ....[19]....
        /*0078*/ 	.word	0x05000077


	//   ....[20]....
        /*007c*/ 	.word	0x05000077


	//   ....[21]....
        /*0080*/ 	.word	0x05000077


	//   ....[22]....
        /*0084*/ 	.word	0x05000077


	//   ....[23]....
        /*0088*/ 	.word	0x05000077


	//   ....[24]....
        /*008c*/ 	.word	0x05000077


	//   ....[25]....
        /*0090*/ 	.word	0x05000077


	//   ....[26]....
        /*0094*/ 	.word	0x05000077


	//   ....[27]....
        /*0098*/ 	.word	0x05000077


	//----- nvinfo : EIATTR_COOP_GROUP_INSTR_OFFSETS
	.align		4
.L_992:
        /*009c*/ 	.byte	0x04, 0x28
        /*009e*/ 	.short	(.L_994 - .L_993)


	//   ....[0]....
.L_993:
        /*00a0*/ 	.word	0x00003500


	//   ....[1]....
        /*00a4*/ 	.word	0x00003520


	//   ....[2]....
        /*00a8*/ 	.word	0x00003540


	//   ....[3]....
        /*00ac*/ 	.word	0x00003560


	//   ....[4]....
        /*00b0*/ 	.word	0x00003580


	//   ....[5]....
        /*00b4*/ 	.word	0x00003cb0


	//   ....[6]....
        /*00b8*/ 	.word	0x00003cd0


	//   ....[7]....
        /*00bc*/ 	.word	0x00003cf0


	//   ....[8]....
        /*00c0*/ 	.word	0x00003d10


	//   ....[9]....
        /*00c4*/ 	.word	0x00003d30


	//   ....[10]....
        /*00c8*/ 	.word	0x00003ea0


	//   ....[11]....
        /*00cc*/ 	.word	0x00003ec0


	//   ....[12]....
        /*00d0*/ 	.word	0x00003f20


	//   ....[13]....
        /*00d4*/ 	.word	0x00003f60


	//   ....[14]....
        /*00d8*/ 	.word	0x00003fc0


	//   ....[15]....
        /*00dc*/ 	.word	0x00004070


	//   ....[16]....
        /*00e0*/ 	.word	0x00004090


	//   ....[17]....
        /*00e4*/ 	.word	0x000040d0


	//   ....[18]....
        /*00e8*/ 	.word	0x000054d0


	//   ....[19]....
        /*00ec*/ 	.word	0x00005520


	//   ....[20]....
        /*00f0*/ 	.word	0x00005570


	//   ....[21]....
        /*00f4*/ 	.word	0x000055d0


	//   ....[22]....
        /*00f8*/ 	.word	0x00005630


	//   ....[23]....
        /*00fc*/ 	.word	0x00005db0


	//   ....[24]....
        /*0100*/ 	.word	0x00005e00


	//   ....[25]....
        /*0104*/ 	.word	0x00005e50


	//   ....[26]....
        /*0108*/ 	.word	0x00005eb0


	//   ....[27]....
        /*010c*/ 	.word	0x00005f10


	//----- nvinfo : EIATTR_EXIT_INSTR_OFFSETS
	.align		4
.L_994:
        /*0110*/ 	.byte	0x04, 0x1c
        /*0112*/ 	.short	(.L_996 - .L_995)


	//   ....[0]....
.L_995:
        /*0114*/ 	.word	0x000001c0


	//   ....[1]....
        /*0118*/ 	.word	0x00005470


	//----- nvinfo : EIATTR_MAX_THREADS
	.align		4
.L_996:
        /*011c*/ 	.byte	0x04, 0x05
        /*011e*/ 	.short	(.L_998 - .L_997)
.L_997:
        /*0120*/ 	.word	0x00000080
        /*0124*/ 	.word	0x00000001
        /*0128*/ 	.word	0x00000001


	//----- nvinfo : EIATTR_CRS_STACK_SIZE
	.align		4
.L_998:
        /*012c*/ 	.byte	0x04, 0x1e
        /*012e*/ 	.short	(.L_1000 - .L_999)
.L_999:
        /*0130*/ 	.word	0x00000000


	//----- nvinfo : EIATTR_CBANK_PARAM_SIZE
	.align		4
.L_1000:
        /*0134*/ 	.byte	0x03, 0x19
        /*0136*/ 	.short	0x00e8


	//----- nvinfo : EIATTR_PARAM_CBANK
	.align		4
        /*0138*/ 	.byte	0x04, 0x0a
        /*013a*/ 	.short	(.L_1002 - .L_1001)
	.align		4
.L_1001:
        /*013c*/ 	.word	index@(.nv.constant0._ZN10layer_norm13ln_fwd_kernelINS_13Kernel_traitsI13__nv_bfloat16S2_S2_S2_fjLj7168ELj1ELj1ELj4ELj16ENS_18Kernel_traits_baseILj7168ES2_S2_S2_S2_fjLj128EEEEELb0ELb0ELb0ELb1EEEvNS_9FwdParamsE)
        /*0140*/ 	.short	0x0210
        /*0142*/ 	.short	0x00e8


	//----- nvinfo : EIATTR_SW_WAR
	.align		4
.L_1002:
        /*0144*/ 	.byte	0x04, 0x36
        /*0146*/ 	.short	(.L_1004 - .L_1003)
.L_1003:
        /*0148*/ 	.word	0x00000008
.L_1004:


//--------------------- .nv.info._ZN10layer_norm13ln_fwd_kernelINS_13Kernel_traitsI13__nv_bfloat16S2_S2_S2_fjLj7168ELj1ELj1ELj4ELj16ENS_18Kernel_traits_baseILj7168ES2_S2_S2_S2_fjLj128EEEEELb0ELb0ELb1ELb0EEEvNS_9FwdParamsE --------------------------
	.section	.nv.info._ZN10layer_norm13ln_fwd_kernelINS_13Kernel_traitsI13__nv_bfloat16S2_S2_S2_fjLj7168ELj1ELj1ELj4ELj16ENS_18Kernel_traits_baseILj7168ES2_S2_S2_S2_fjLj128EEEEELb0ELb0ELb1ELb0EEEvNS_9FwdParamsE,"",@"SHT_CUDA_INFO"
	.sectionflags	@""
	.align	4


	//----- nvinfo : EIATTR_CUDA_API_VERSION
	.align		4
        /*0000*/ 	.byte	0x04, 0x37
        /*0002*/ 	.short	(.L_1006 - .L_1005)
.L_1005:
        /*0004*/ 	.word	0x00000082


	//----- nvinfo : EIATTR_KPARAM_INFO
	.align		4
.L_1006:
        /*0008*/ 	.byte	0x04, 0x17
        /*000a*/ 	.short	(.L_1008 - .L_1007)
.L_1007:
        /*000c*/ 	.word	0x00000000
        /*0010*/ 	.short	0x0000
        /*0012*/ 	.short	0x0000
        /*0014*/ 	.byte	0x00, 0xf0, 0xa1, 0x03


	//----- nvinfo : EIATTR_SPARSE_MMA_MASK
	.align		4
.L_1008:
        /*0018*/ 	.byte	0x03, 0x50
        /*001a*/ 	.short	0x0000


	//----- nvinfo : EIATTR_MAXREG_COUNT
	.align		4
        /*001c*/ 	.byte	0x03, 0x1b
        /*001e*/ 	.short	0x00ff


	//----- nvinfo : EIATTR_NUM_BARRIERS
	.align		4
        /*0020*/ 	.byte	0x02, 0x4c
        /*0022*/ 	.byte	0x01
	.zero		1


	//----- nvinfo : EIATTR_MERCURY_ISA_VERSION
	.align		4
        /*0024*/ 	.byte	0x03, 0x5f
        /*0026*/ 	.short	0x0101


	//----- nvinfo : EIATTR_COOP_GROUP_MASK_REGIDS
	.align		4
        /*0028*/ 	.byte	0x04, 0x29
        /*002a*/ 	.short	(.L_1010 - .L_1009)


	//   ....[0]....
.L_1009:
        /*002c*/ 	.word	0xffffffff


	//   ....[1]....
        /*0030*/ 	.word	0xffffffff


	//   ....[2]....
        /*0034*/ 	.word	0xffffffff


	//   ....[3]....
        /*0038*/ 	.word	0xffffffff


	//   ....[4]....
        /*003c*/ 	.word	0xffffffff


	//   ....[5]....
        /*0040*/ 	.word	0xffffffff


	//   ....[6]....
        /*0044*/ 	.word	0xffffffff


	//   ....[7]....
        /*0048*/ 	.word	0xffffffff


	//   ....[8]....
        /*004c*/ 	.word	0xffffffff


	//   ....[9]....
        /*0050*/ 	.word	0xffffffff


	//   ....[10]....
        /*0054*/ 	.word	0xffffffff


	//   ....[11]....
        /*0058*/ 	.word	0xffffffff


	//   ....[12]....
        /*005c*/ 	.word	0xffffffff


	//   ....[13]....
        /*0060*/ 	.word	0xffffffff


	//   ....[14]....
        /*0064*/ 	.word	0xffffffff


	//   ....[15]....
        /*0068*/ 	.word	0xffffffff


	//   ....[16]....
        /*006c*/ 	.word	0xffffffff


	//   ....[17]....
        /*0070*/ 	.word	0xffffffff


	//   ....[18]....
        /*0074*/ 	.word	0x05000092


	//   ....[19]....
        /*0078*/ 	.word	0x05000092


	//   ....[20]....
        /*007c*/ 	.word	0x05000092


	//   ....[21]....
        /*0080*/ 	.word	0x05000092


	//   ....[22]....
        /*0084*/ 	.word	0x05000092


	//   ....[23]....
        /*0088*/ 	.word	0x05000092


	//   ....[24]....
        /*008c*/ 	.word	0x05000092


	//   ....[25]....
        /*0090*/ 	.word	0x05000092


	//   ....[26]....
        /*0094*/ 	.word	0x05000092


	//   ....[27]....
        /*0098*/ 	.word	0x05000092


	//----- nvinfo : EIATTR_COOP_GROUP_INSTR_OFFSETS
	.align		4
.L_1010:
        /*009c*/ 	.byte	0x04, 0x28
        /*009e*/ 	.short	(.L_1012 - .L_1011)


	//   ....[0]....
.L_1011:
        /*00a0*/ 	.word	0x00004ff0


	//   ....[1]....
        /*00a4*/ 	.word	0x00005020


	//   ....[2]....
        /*00a8*/ 	.word	0x00005040


	//   ....[3]....
        /*00ac*/ 	.word	0x00005060


	//   ....[4]....
        /*00b0*/ 	.word	0x00005080


	//   ....[5]....
        /*00b4*/ 	.word	0x000057c0


	//   ....[6]....
        /*00b8*/ 	.word	0x000057e0


	//   ....[7]....
        /*00bc*/ 	.word	0x00005800


	//   ....[8]....
        /*00c0*/ 	.word	0x00005820


	//   ....[9]....
        /*00c4*/ 	.word	0x00005840


	//   ....[10]....
        /*00c8*/ 	.word	0x000059a0


	//   ....[11]....
        /*00cc*/ 	.word	0x00005a40


	//   ....[12]....
        /*00d0*/ 	.word	0x00005b00


	//   ....[13]....
        /*00d4*/ 	.word	0x00005b10


	//   ....[14]....
        /*00d8*/ 	.word	0x00005b90


	//   ....[15]....
        /*00dc*/ 	.word	0x00005bc0


	//   ....[16]....
        /*00e0*/ 	.word	0x00005c60


	//   ....[17]....
        /*00e4*/ 	.word	0x00005c80


	//   ....[18]....
        /*00e8*/ 	.word	0x00006dc0


	//   ....[19]....
        /*00ec*/ 	.word	0x00006e30


	//   ....[20]....
        /*00f0*/ 	.word	0x00006ea0


	//   ....[21]....
        /*00f4*/ 	.word	0x00006f10


	//   ....[22]....
        /*00f8*/ 	.word	0x00006f80


	//   ....[23]....
        /*00fc*/ 	.word	0x00007720


	//   ....[24]....
        /*0100*/ 	.word	0x00007790


	//   ....[25]....
        /*0104*/ 	.word	0x00007800


	//   ....[26]....
        /*0108*/ 	.word	0x00007870


	//   ....[27]....
        /*010c*/ 	.word	0x000078e0


	//----- nvinfo : EIATTR_EXIT_INSTR_OFFSETS
	.align		4
.L_1012:
        /*0110*/ 	.byte	0x04, 0x1c
        /*0112*/ 	.short	(.L_1014 - .L_1013)


	//   ....[0]....
.L_1013:
        /*0114*/ 	.word	0x00000a10


	//   ....[1]....
        /*0118*/ 	.word	0x00006d60


	//----- nvinfo : EIATTR_MAX_THREADS
	.align		4
.L_1014:
        /*011c*/ 	.byte	0x04, 0x05
        /*011e*/ 	.short	(.L_1016 - .L_1015)
.L_1015:
        /*0120*/ 	.word	0x00000080
        /*0124*/ 	.word	0x00000001
        /*0128*/ 	.word	0x00000001


	//----- nvinfo : EIATTR_CRS_STACK_SIZE
	.align		4
.L_1016:
        /*012c*/ 	.byte	0x04, 0x1e
        /*012e*/ 	.short	(.L_1018 - .L_1017)
.L_1017:
        /*0130*/ 	.word	0x00000000


	//----- nvinfo : EIATTR_CBANK_PARAM_SIZE
	.align		4
.L_1018:
        /*0134*/ 	.byte	0x03, 0x19
        /*0136*/ 	.short	0x00e8


	//----- nvinfo : EIATTR_PARAM_CBANK
	.align		4
        /*0138*/ 	.byte	0x04, 0x0a
        /*013a*/ 	.short	(.L_1020 - .L_1019)
	.align		4
.L_1019:
        /*013c*/ 	.word	index@(.nv.constant0._ZN10layer_norm13ln_fwd_kernelINS_13Kernel_traitsI13__nv_bfloat16S2_S2_S2_fjLj7168ELj1ELj1ELj4ELj16ENS_18Kernel_traits_baseILj7168ES2_S2_S2_S2_fjLj128EEEEELb0ELb0ELb1ELb0EEEvNS_9FwdParamsE)
        /*0140*/ 	.short	0x0210
        /*0142*/ 	.short	0x00e8


	//----- nvinfo : EIATTR_SW_WAR
	.align		4
.L_1020:
        /*0144*/ 	.byte	0x04, 0x36
        /*0146*/ 	.short	(.L_1022 - .L_1021)
.L_1021:
        /*0148*/ 	.word	0x00000008
.L_1022:


//--------------------- .nv.info._ZN10layer_norm13ln_fwd_kernelINS_13Kernel_traitsI13__nv_bfloat16S2_S2_S2_fjLj7168ELj1ELj1ELj4ELj16ENS_18Kernel_traits_baseILj7168ES2_S2_S2_S2_fjLj128EEEEELb0ELb0ELb1ELb1EEEvNS_9FwdParamsE --------------------------
	.section	.nv.info._ZN10layer_norm13ln_fwd_kernelINS_13Kernel_traitsI13__nv_bfloat16S2_S2_S2_fjLj7168ELj1ELj1ELj4ELj16ENS_18Kernel_traits_baseILj7168ES2_S2_S2_S2_fjLj128EEEEELb0ELb0ELb1ELb1EEEvNS_9FwdParamsE,"",@"SHT_CUDA_INFO"
	.sectionflags	@""
	.align	4


	//----- nvinfo : EIATTR_CUDA_API_VERSION
	.align		4
        /*0000*/ 	.byte	0x04, 0x37
        /*0002*/ 	.short	(.L_1024 - .L_1023)
.L_1023:
        /*0004*/ 	.word	0x00000082


	//----- nvinfo : EIATTR_KPARAM_INFO
	.align		4
.L_1024:
        /*0008*/ 	.byte	0x04, 0x17
        /*000a*/ 	.short	(.L_1026 - .L_1025)
.L_1025:
        /*000c*/ 	.word	0x00000000
        /*0010*/ 	.short	0x0000
        /*0012*/ 	.short	0x0000
        /*0014*/ 	.byte	0x00, 0xf0, 0xa1, 0x03


	//----- nvinfo : EIATTR_SPARSE_MMA_MASK
	.align		4
.L_1026:
        /*0018*/ 	.byte	0x03, 0x50
        /*001a*/ 	.short	0x0000


	//----- nvinfo : EIATTR_MAXREG_COUNT
	.align		4
        /*001c*/ 	.byte	0x03, 0x1b
        /*001e*/ 	.short	0x00ff


	//----- nvinfo : EIATTR_NUM_BARRIERS
	.align		4
        /*0020*/ 	.byte	0x02, 0x4c
        /*0022*/ 	.byte	0x01
	.zero		1


	//----- nvinfo : EIATTR_MERCURY_ISA_VERSION
	.align		4
        /*0024*/ 	.byte	0x03, 0x5f
        /*0026*/ 	.short	0x0101


	//----- nvinfo : EIATTR_COOP_GROUP_MASK_REGIDS
	.align		4
        /*0028*/ 	.byte	0x04, 0x29
        /*002a*/ 	.short	(.L_1028 - .L_1027)


	//   ....[0]....
.L_1027:
        /*002c*/ 	.word	0xffffffff


	//   ....[1]....
        /*0030*/ 	.word	0xffffffff


	//   ....[2]....
        /*0034*/ 	.word	0xffffffff


	//   ....[3]....
        /*0038*/ 	.word	0xffffffff


	//   ....[4]....
        /*003c*/ 	.word	0xffffffff


	//   ....[5]....
        /*0040*/ 	.word	0xffffffff


	//   ....[6]....
        /*0044*/ 	.word	0xffffffff


	//   ....[7]....
        /*0048*/ 	.word	0xffffffff


	//   ....[8]....
        /*004c*/ 	.word	0xffffffff


	//   ....[9]....
        /*0050*/ 	.word	0xffffffff


	//   ....[10]....
        /*0054*/ 	.word	0xffffffff


	//   ....[11]....
        /*0058*/ 	.word	0xffffffff


	//   ....[12]....
        /*005c*/ 	.word	0xffffffff


	//   ....[13]....
        /*0060*/ 	.word	0xffffffff


	//   ....[14]....
        /*0064*/ 	.word	0xffffffff


	//   ....[15]....
        /*0068*/ 	.word	0xffffffff


	//   ....[16]....
        /*006c*/ 	.word	0xffffffff


	//   ....[17]....
        /*0070*/ 	.word	0xffffffff


	//   ....[18]....
        /*0074*/ 	.word	0x0500002e


	//   ....[19]....
        /*0078*/ 	.word	0x0500002e


	//   ....[20]....
        /*007c*/ 	.word	0x0500002e


	//   ....[21]....
        /*0080*/ 	.word	0x0500002e


	//   ....[22]....
        /*0084*/ 	.word	0x0500002e


	//   ....[23]....
        /*0088*/ 	.word	0x0500002e


	//   ....[24]....
        /*008c*/ 	.word	0x0500002e


	//   ....[25]....
        /*0090*/ 	.word	0x0500002e


	//   ....[26]....
        /*0094*/ 	.word	0x0500002e


	//   ....[27]....
        /*0098*/ 	.word	0x0500002e


	//----- nvinfo : EIATTR_COOP_GROUP_INSTR_OFFSETS
	.align		4
.L_1028:
        /*009c*/ 	.byte	0x04, 0x28
        /*009e*/ 	.short	(.L_1030 - .L_1029)


	//   ....[0]....
.L_1029:
        /*00a0*/ 	.word	0x000042e0


	//   ....[1]....
        /*00a4*/ 	.word	0x00004300


	//   ....[2]....
        /*00a8*/ 	.word	0x00004320


	//   ....[3]....
        /*00ac*/ 	.word	0x00004340


	//   ....[4]....
        /*00b0*/ 	.word	0x00004360


	//   ....[5]....
        /*00b4*/ 	.word	0x00004a90


	//   ....[6]....
        /*00b8*/ 	.word	0x00004ab0


	//   ....[7]....
        /*00bc*/ 	.word	0x00004ad0


	//   ....[8]....
        /*00c0*/ 	.word	0x00004af0


	//   ....[9]....
        /*00c4*/ 	.word	0x00004b10


	//   ....[10]....
        /*00c8*/ 	.word	0x00004c80


	//   ....[11]....
        /*00cc*/ 	.word	0x00004cc0


	//   ....[12]....
        /*00d0*/ 	.word	0x00004cf0


	//   ....[13]....
        /*00d4*/ 	.word	0x00004d00


	//   ....[14]....
        /*00d8*/ 	.word	0x00004dc0


	//   ....[15]....
        /*00dc*/ 	.word	0x00004df0


	//   ....[16]....
        /*00e0*/ 	.word	0x00004e90


	//   ....[17]....
        /*00e4*/ 	.word	0x00004ec0


	//   ....[18]....
        /*00e8*/ 	.word	0x000060a0


	//   ....[19]....
        /*00ec*/ 	.word	0x00006110


	//   ....[20]....
        /*00f0*/ 	.word	0x00006180


	//   ....[21]....
        /*00f4*/ 	.word	0x000061f0


	//   ....[22]....
        /*00f8*/ 	.word	0x00006260


	//   ....[23]....
        /*00fc*/ 	.word	0x000069d0


	//   ....[24]....
        /*0100*/ 	.word	0x00006a40


	//   ....[25]....
        /*0104*/ 	.word	0x00006ab0


	//   ....[26]....
        /*0108*/ 	.word	0x00006b20


	//   ....[27]....
        /*010c*/ 	.word	0x00006b90


	//----- nvinfo : EIATTR_EXIT_INSTR_OFFSETS
	.align		4
.L_1030:
        /*0110*/ 	.byte	0x04, 0x1c
        /*0112*/ 	.short	(.L_1032 - .L_1031)


	//   ....[0]....
.L_1031:
        /*0114*/ 	.word	0x00000190


	//   ....[1]....
        /*0118*/ 	.word	0x00006040


	//----- nvinfo : EIATTR_MAX_THREADS
	.align		4
.L_1032:
        /*011c*/ 	.byte	0x04, 0x05
        /*011e*/ 	.short	(.L_1034 - .L_1033)
.L_1033:
        /*0120*/ 	.word	0x00000080
        /*0124*/ 	.word	0x00000001
        /*0128*/ 	.word	0x00000001


	//----- nvinfo : EIATTR_CRS_STACK_SIZE
	.align		4
.L_1034:
        /*012c*/ 	.byte	0x04, 0x1e
        /*012e*/ 	.short	(.L_1036 - .L_1035)
.L_1035:
        /*0130*/ 	.word	0x00000000


	//----- nvinfo : EIATTR_CBANK_PARAM_SIZE
	.align		4
.L_1036:
        /*0134*/ 	.byte	0x03, 0x19
        /*0136*/ 	.short	0x00e8


	//----- nvinfo : EIATTR_PARAM_CBANK
	.align		4
        /*0138*/ 	.byte	0x04, 0x0a
        /*013a*/ 	.short	(.L_1038 - .L_1037)
	.align		4
.L_1037:
        /*013c*/ 	.word	index@(.nv.constant0._ZN10layer_norm13ln_fwd_kernelINS_13Kernel_traitsI13__nv_bfloat16S2_S2_S2_fjLj7168ELj1ELj1ELj4ELj16ENS_18Kernel_traits_baseILj7168ES2_S2_S2_S2_fjLj128EEEEELb0ELb0ELb1ELb1EEEvNS_9FwdParamsE)
        /*0140*/ 	.short	0x0210
        /*0142*/ 	.short	0x00e8


	//----- nvinfo : EIATTR_SW_WAR
	.align		4
.L_1038:
        /*0144*/ 	.byte	0x04, 0x36
        /*0146*/ 	.short	(.L_1040 - .L_1039)
.L_1039:
        /*0148*/ 	.word	0x00000008
.L_1040:


//--------------------- .nv.info._ZN10layer_norm13ln_fwd_kernelINS_13Kernel_traitsI13__nv_bfloat16S2_S2_S2_fjLj7168ELj1ELj1ELj4ELj16ENS_18Kernel_traits_baseILj7168ES2_S2_S2_S2_fjLj128EEEEELb0ELb1ELb0ELb0EEEvNS_9FwdParamsE --------------------------
	.section	.nv.info._ZN10layer_norm13ln_fwd_kernelINS_13Kernel_traitsI13__nv_bfloat16S2_S2_S2_fjLj7168ELj1ELj1ELj4ELj16ENS_18Kernel_traits_baseILj7168ES2_S2_S2_S2_fjLj128EEEEELb0ELb1ELb0ELb0EEEvNS_9FwdParamsE,"",@"SHT_CUDA_INFO"
	.sectionflags	@""
	.align	4


	//----- nvinfo : EIATTR_CUDA_API_VERSION
	.align		4
        /*0000*/ 	.byte	0x04, 0x37
        /*0002*/ 	.short	(.L_1042 - .L_1041)
.L_1041:
        /*0004*/ 	.word	0x00000082


	//----- nvinfo : EIATTR_KPARAM_INFO
	.align		4
.L_1042:
        /*0008*/ 	.byte	0x04, 0x17
        /*000a*/ 	.short	(.L_1044 - .L_1043)
.L_1043:
        /*000c*/ 	.word	0x00000000
        /*0010*/ 	.short	0x0000
        /*0012*/ 	.short	0x0000
        /*0014*/ 	.byte	0x00, 0xf0, 0xa1, 0x03


	//----- nvinfo : EIATTR_SPARSE_MMA_MASK
	.align		4
.L_1044:
        /*0018*/ 	.byte	0x03, 0x50
        /*001a*/ 	.short	0x0000


	//----- nvinfo : EIATTR_MAXREG_COUNT
	.align		4
        /*001c*/ 	.byte	0x03, 0x1b
        /*001e*/ 	.short	0x00ff


	//----- nvinfo : EIATTR_NUM_BARRIERS
	.align		4
        /*0020*/ 	.byte	0x02, 0x4c
        /*0022*/ 	.byte	0x01
	.zero		1


	//----- nvinfo : EIATTR_MERCURY_ISA_VERSION
	.align		4
        /*0024*/ 	.byte	0x03, 0x5f
        /*0026*/ 	.short	0x0101


	//----- nvinfo : EIATTR_COOP_GROUP_MASK_REGIDS
	.align		4
        /*0028*/ 	.byte	0x04, 0x29
        /*002a*/ 	.short	(.L_1046 - .L_1045)


	//   ....[0]....
.L_1045:
        /*002c*/ 	.word	0xffffffff


	//   ....[1]....
        /*0030*/ 	.word	0xffffffff


	//   ....[2]....
        /*0034*/ 	.word	0xffffffff


	//   ....[3]....
        /*0038*/ 	.word	0xffffffff


	//   ....[4]....
        /*003c*/ 	.word	0xffffffff


	//   ....[5]....
        /*0040*/ 	.word	0xffffffff


	//   ....[6]....
        /*0044*/ 	.word	0xffffffff


	//   ....[7]....
        /*0048*/ 	.word	0xffffffff


	//   ....[8]....
        /*004c*/ 	.word	0xffffffff


	//   ....[9]....
        /*0050*/ 	.word	0xffffffff


	//   ....[10]....
        /*0054*/ 	.word	0xffffffff


	//   ....[11]....
        /*0058*/ 	.word	0xffffffff


	//   ....[12]....
        /*005c*/ 	.word	0xffffffff


	//   ....[13]....
        /*0060*/ 	.word	0xffffffff


	//   ....[14]....
        /*0064*/ 	.word	0xffffffff


	//   ....[15]....
        /*0068*/ 	.word	0xffffffff


	//   ....[16]....
        /*006c*/ 	.word	0xffffffff


	//   ....[17]....
        /*0070*/ 	.word	0xffffffff


	//   ....[18]....
        /*0074*/ 	.word	0x050000f5


	//   ....[19]....
        /*0078*/ 	.word	0x050000f5


	//   ....[20]....
        /*007c*/ 	.word	0x050000f5


	//   ....[21]....
        /*0080*/ 	.word	0x050000f5


	//   ....[22]....
        /*0084*/ 	.word	0x050000f5


	//   ....[23]....
        /*0088*/ 	.word	0x050000f5


	//   ....[24]....
        /*008c*/ 	.word	0x050000f5


	//   ....[25]....
        /*0090*/ 	.word	0x050000f5


	//   ....[26]....
        /*0094*/ 	.word	0x050000f5


	//   ....[27]....
        /*0098*/ 	.word	0x050000f5


	//----- nvinfo : EIATTR_COOP_GROUP_INSTR_OFFSETS
	.align		4
.L_1046:
        /*009c*/ 	.byte	0x04, 0x28
        /*009e*/ 	.short	(.L_1048 - .L_1047)


	//   ....[0]....
.L_1047:
        /*00a0*/ 	.word	0x00003f20


	//   ....[1]....
        /*00a4*/ 	.word	0x00003f60


	//   ....[2]....
        /*00a8*/ 	.word	0x00003f80


	//   ....[3]....
        /*00ac*/ 	.word	0x00003fa0


	//   ....[4]....
        /*00b0*/ 	.word	0x00003fc0


	//   ....[5]....
        /*00b4*/ 	.word	0x00004700


	//   ....[6]....
        /*00b8*/ 	.word	0x00004720


	//   ....[7]....
        /*00bc*/ 	.word	0x00004740


	//   ....[8]....
        /*00c0*/ 	.word	0x00004760


	//   ....[9]....
        /*00c4*/ 	.word	0x00004780


	//   ....[10]....
        /*00c8*/ 	.word	0x000048d0


	//   ....[11]....
        /*00cc*/ 	.word	0x00004970


	//   ....[12]....
        /*00d0*/ 	.word	0x000049a0


	//   ....[13]....
        /*00d4*/ 	.word	0x000049b0


	//   ....[14]....
        /*00d8*/ 	.word	0x00004a30


	//   ....[15]....
        /*00dc*/ 	.word	0x00004a80


	//   ....[16]....
        /*00e0*/ 	.word	0x00004b10


	//   ....[17]....
        /*00e4*/ 	.word	0x00004b40


	//   ....[18]....
        /*00e8*/ 	.word	0x00005cb0


	//   ....[19]....
        /*00ec*/ 	.word	0x00005d20


	//   ....[20]....
        /*00f0*/ 	.word	0x00005d90


	//   ....[21]....
        /*00f4*/ 	.word	0x00005e00


	//   ....[22]....
        /*00f8*/ 	.word	0x00005e70


	//   ....[23]....
        /*00fc*/ 	.word	0x00006610


	//   ....[24]....
        /*0100*/ 	.word	0x00006680


	//   ....[25]....
        /*0104*/ 	.word	0x000066f0


	//   ....[26]....
        /*0108*/ 	.word	0x00006760


	//   ....[27]....
        /*010c*/ 	.word	0x000067d0


	//----- nvinfo : EIATTR_EXIT_INSTR_OFFSETS
	.align		4
.L_1048:
        /*0110*/ 	.byte	0x04, 0x1c
        /*0112*/ 	.short	(.L_1050 - .L_1049)


	//   ....[0]....
.L_1049:
        /*0114*/ 	.word	0x00000dc0


	//   ....[1]....
        /*0118*/ 	.word	0x00005c40


	//----- nvinfo : EIATTR_MAX_THREADS
	.align		4
.L_1050:
        /*011c*/ 	.byte	0x04, 0x05
        /*011e*/ 	.short	(.L_1052 - .L_1051)
.L_1051:
        /*0120*/ 	.word	0x00000080
        /*0124*/ 	.word	0x00000001
        /*0128*/ 	.word	0x00000001


	//----- nvinfo : EIATTR_CRS_STACK_SIZE
	.align		4
.L_1052:
        /*012c*/ 	.byte	0x04, 0x1e
        /*012e*/ 	.short	(.L_1054 - .L_1053)
.L_1053:
        /*0130*/ 	.word	0x00000000


	//----- nvinfo : EIATTR_CBANK_PARAM_SIZE
	.align		4
.L_1054:
        /*0134*/ 	.byte	0x03, 0x19
        /*0136*/ 	.short	0x00e8


	//----- nvinfo : EIATTR_PARAM_CBANK
	.align		4
        /*0138*/ 	.byte	0x04, 0x0a
        /*013a*/ 	.short	(.L_1056 - .L_1055)
	.align		4
.L_1055:
        /*013c*/ 	.word	index@(.nv.constant0._ZN10layer_norm13ln_fwd_kernelINS_13Kernel_traitsI13__nv_bfloat16S2_S2_S2_fjLj7168ELj1ELj1ELj4ELj16ENS_18Kernel_traits_baseILj7168ES2_S2_S2_S2_fjLj128EEEEELb0ELb1ELb0ELb0EEEvNS_9FwdParamsE)
        /*0140*/ 	.short	0x0210
        /*0142*/ 	.short	0x00e8


	//----- nvinfo : EIATTR_SW_WAR
	.align		4
.L_1056:
        /*0144*/ 	.byte	0x04, 0x36
        /*0146*/ 	.short	(.L_1058 - .L_1057)
.L_1057:
        /*0148*/ 	.word	0x00000008
.L_1058:


//--------------------- .nv.info._ZN10layer_norm13ln_fwd_kernelINS_13Kernel_traitsI13__nv_bfloat16S2_S2_S2_fjLj7168ELj1ELj1ELj4ELj16ENS_18Kernel_traits_baseILj7168ES2_S2_S2_S2_fjLj128EEEEELb0ELb1ELb0ELb1EEEvNS_9FwdParamsE --------------------------
	.section	.nv.info._ZN10layer_norm13ln_fwd_kernelINS_13Kernel_traitsI13__nv_bfloat16S2_S2_S2_fjLj7168ELj1ELj1ELj4ELj16ENS_18Kernel_traits_baseILj7168ES2_S2_S2_S2_fjLj128EEEEELb0ELb1ELb0ELb1EEEvNS_9FwdParamsE,"",@"SHT_CUDA_INFO"
	.sectionflags	@""
	.align	4


	//----- nvinfo : EIATTR_CUDA_API_VERSION
	.align		4
        /*0000*/ 	.byte	0x04, 0x37
        /*0002*/ 	.short	(.L_1060 - .L_1059)
.L_1059:
        /*0004*/ 	.word	0x00000082


	//----- nvinfo : EIATTR_KPARAM_INFO
	.align		4
.L_1060:
        /*0008*/ 	.byte	0x04, 0x17
        /*000a*/ 	.short	(.L_1062 - .L_1061)
.L_1061:
        /*000c*/ 	.word	0x00000000
        /*0010*/ 	.short	0x0000
        /*0012*/ 	.short	0x0000
        /*0014*/ 	.byte	0x00, 0xf0, 0xa1, 0x03


	//----- nvinfo : EIATTR_SPARSE_MMA_MASK
	.align		4
.L_1062:
        /*0018*/ 	.byte	0x03, 0x50
        /*001a*/ 	.short	0x0000


	//----- nvinfo : EIATTR_MAXREG_COUNT
	.align		4
        /*001c*/ 	.byte	0x03, 0x1b
        /*001e*/ 	.short	0x00ff


	//----- nvinfo : EIATTR_NUM_BARRIERS
	.align		4
        /*0020*/ 	.byte	0x02, 0x4c
        /*0022*/ 	.byte	0x01
	.zero		1


	//----- nvinfo : EIATTR_MERCURY_ISA_VERSION
	.align		4
        /*0024*/ 	.byte	0x03, 0x5f
        /*0026*/ 	.short	0x0101


	//----- nvinfo : EIATTR_COOP_GROUP_MASK_REGIDS
	.align		4
        /*0028*/ 	.byte	0x04, 0x29
        /*002a*/ 	.short	(.L_1064 - .L_1063)


	//   ....[0]....
.L_1063:
        /*002c*/ 	.word	0xffffffff


	//   ....[1]....
        /*0030*/ 	.word	0xffffffff


	//   ....[2]....
        /*0034*/ 	.word	0xffffffff


	//   ....[3]....
        /*0038*/ 	.word	0xffffffff


	//   ....[4]....
        /*003c*/ 	.word	0xffffffff


	//   ....[5]....
        /*0040*/ 	.word	0xffffffff


	//   ....[6]....
        /*0044*/ 	.word	0xffffffff


	//   ....[7]....
        /*0048*/ 	.word	0xffffffff


	//   ....[8]....
        /*004c*/ 	.word	0xffffffff


	//   ....[9]....
        /*0050*/ 	.word	0xffffffff


	//   ....[10]....
        /*0054*/ 	.word	0xffffffff


	//   ....[11]....
        /*0058*/ 	.word	0xffffffff


	//   ....[12]....
        /*005c*/ 	.word	0xffffffff


	//   ....[13]....
        /*0060*/ 	.word	0xffffffff


	//   ....[14]....
        /*0064*/ 	.word	0xffffffff


	//   ....[15]....
        /*0068*/ 	.word	0xffffffff


	//   ....[16]....
        /*006c*/ 	.word	0xffffffff


	//   ....[17]....
        /*0070*/ 	.word	0xffffffff


	//   ....[18]....
        /*0074*/ 	.word	0x050000b8


	//   ....[19]....
        /*0078*/ 	.word	0x050000b8


	//   ....[20]....
        /*007c*/ 	.word	0x050000b8


	//   ....[21]....
        /*0080*/ 	.word	0x050000b8


	//   ....[22]....
        /*0084*/ 	.word	0x050000b8


	//   ....[23]....
        /*0088*/ 	.word	0x050000b8


	//   ....[24]....
        /*008c*/ 	.word	0x050000b8


	//   ....[25]....
        /*0090*/ 	.word	0x050000b8


	//   ....[26]....
        /*0094*/ 	.word	0x050000b8


	//   ....[27]....
        /*0098*/ 	.word	0x050000b8


	//----- nvinfo : EIATTR_COOP_GROUP_INSTR_OFFSETS
	.align		4
.L_1064:
        /*009c*/ 	.byte	0x04, 0x28
        /*009e*/ 	.short	(.L_1066 - .L_1065)


	//   ....[0]....
.L_1065:
        /*00a0*/ 	.word	0x00003090


	//   ....[1]....
        /*00a4*/ 	.word	0x000030b0


	//   ....[2]....
        /*00a8*/ 	.word	0x000030d0


	//   ....[3]....
        /*00ac*/ 	.word	0x000030f0


	//   ....[4]....
        /*00b0*/ 	.word	0x00003110


	//   ....[5]....
        /*00b4*/ 	.word	0x00003840


	//   ....[6]....
        /*00b8*/ 	.word	0x00003860


	//   ....[7]....
        /*00bc*/ 	.word	0x00003880


	//   ....[8]....
        /*00c0*/ 	.word	0x000038a0


	//   ....[9]....
        /*00c4*/ 	.word	0x000038c0


	//   ....[10]....
        /*00c8*/ 	.word	0x00003a10


	//   ....[11]....
        /*00cc*/ 	.word	0x00003a70


	//   ....[12]....
        /*00d0*/ 	.word	0x00003aa0


	//   ....[13]....
        /*00d4*/ 	.word	0x00003ac0


	//   ....[14]....
        /*00d8*/ 	.word	0x00003b50


	//   ....[15]....
        /*00dc*/ 	.word	0x00003b90


	//   ....[16]....
        /*00e0*/ 	.word	0x00003c30


	//   ....[17]....
        /*00e4*/ 	.word	0x00003c50


	//   ....[18]....
        /*00e8*/ 	.word	0x00004f50


	//   ....[19]....
        /*00ec*/ 	.word	0x00004fc0


	//   ....[20]....
        /*00f0*/ 	.word	0x00005030


	//   ....[21]....
        /*00f4*/ 	.word	0x000050a0


	//   ....[22]....
        /*00f8*/ 	.word	0x00005110


	//   ....[23]....
        /*00fc*/ 	.word	0x00005880


	//   ....[24]....
        /*0100*/ 	.word	0x000058f0


	//   ....[25]....
        /*0104*/ 	.word	0x00005960


	//   ....[26]....
        /*0108*/ 	.word	0x000059d0


	//   ....[27]....
        /*010c*/ 	.word	0x00005a40


	//----- nvinfo : EIATTR_EXIT_INSTR_OFFSETS
	.align		4
.L_1066:
        /*0110*/ 	.byte	0x04, 0x1c
        /*0112*/ 	.short	(.L_1068 - .L_1067)


	//   ....[0]....
.L_1067:
        /*0114*/ 	.word	0x000001d0


	//   ....[1]....
        /*0118*/ 	.word	0x00004ef0


	//----- nvinfo : EIATTR_MAX_THREADS
	.align		4
.L_1068:
        /*011c*/ 	.byte	0x04, 0x05
        /*011e*/ 	.short	(.L_1070 - .L_1069)
.L_1069:
        /*0120*/ 	.word	0x00000080
        /*0124*/ 	.word	0x00000001
        /*0128*/ 	.word	0x00000001


	//----- nvinfo : EIATTR_CRS_STACK_SIZE
	.align		4
.L_1070:
        /*012c*/ 	.byte	0x04, 0x1e
        /*012e*/ 	.short	(.L_1072 - .L_1071)
.L_1071:
        /*0130*/ 	.word	0x00000000


	//----- nvinfo : EIATTR_CBANK_PARAM_SIZE
	.align		4
.L_1072:
        /*0134*/ 	.byte	0x03, 0x19
        /*0136*/ 	.short	0x00e8


	//----- nvinfo : EIATTR_PARAM_CBANK
	.align		4
        /*0138*/ 	.byte	0x04, 0x0a
        /*013a*/ 	.short	(.L_1074 - .L_1073)
	.align		4
.L_1073:
        /*013c*/ 	.word	index@(.nv.constant0._ZN10layer_norm13ln_fwd_kernelINS_13Kernel_traitsI13__nv_bfloat16S2_S2_S2_fjLj7168ELj1ELj1ELj4ELj16ENS_18Kernel_traits_baseILj7168ES2_S2_S2_S2_fjLj128EEEEELb0ELb1ELb0ELb1EEEvNS_9FwdParamsE)
        /*0140*/ 	.short	0x0210
        /*0142*/ 	.short	0x00e8


	//----- nvinfo : EIATTR_SW_WAR
	.align		4
.L_1074:
        /*0144*/ 	.byte	0x04, 0x36
        /*0146*/ 	.short	(.L_1076 - .L_1075)
.L_1075:
        /*0148*/ 	.word	0x00000008
.L_1076:


//--------------------- .nv.info._ZN10layer_norm13ln_fwd_kernelINS_13Kernel_traitsI13__nv_bfloat16S2_S2_S2_fjLj7168ELj1ELj1ELj4ELj16ENS_18Kernel_traits_baseILj7168ES2_S2_S2_S2_fjLj128EEEEELb0ELb1ELb1ELb0EEEvNS_9FwdParamsE --------------------------
	.section	.nv.info._ZN10layer_norm13ln_fwd_kernelINS_13Kernel_traitsI13__nv_bfloat16S2_S2_S2_fjLj7168ELj1ELj1ELj4ELj16ENS_18Kernel_traits_baseILj7168ES2_S2_S2_S2_fjLj128EEEEELb0ELb1ELb1ELb0EEEvNS_9FwdParamsE,"",@"SHT_CUDA_INFO"
	.sectionflags	@""
	.align	4


	//----- nvinfo : EIATTR_CUDA_API_VERSION
	.align		4
        /*0000*/ 	.byte	0x04, 0x37
        /*0002*/ 	.short	(.L_1078 - .L_1077)
.L_1077:
        /*0004*/ 	.word	0x00000082


	//----- nvinfo : EIATTR_KPARAM_INFO
	.align		4
.L_1078:
        /*0008*/ 	.byte	0x04, 0x17
        /*000a*/ 	.short	(.L_1080 - .L_1079)
.L_1079:
        /*000c*/ 	.word	0x00000000
        /*0010*/ 	.short	0x0000
        /*0012*/ 	.short	0x0000
        /*0014*/ 	.byte	0x00, 0xf0, 0xa1, 0x03


	//----- nvinfo : EIATTR_SPARSE_MMA_MASK
	.align		4
.L_1080:
        /*0018*/ 	.byte	0x03, 0x50
        /*001a*/ 	.short	0x0000


	//----- nvinfo : EIATTR_MAXREG_COUNT
	.align		4
        /*001c*/ 	.byte	0x03, 0x1b
        /*001e*/ 	.short	0x00ff


	//----- nvinfo : EIATTR_NUM_BARRIERS
	.align		4
        /*0020*/ 	.byte	0x02, 0x4c
        /*0022*/ 	.byte	0x01
	.zero		1


	//----- nvinfo : EIATTR_MERCURY_ISA_VERSION
	.align		4
        /*0024*/ 	.byte	0x03, 0x5f
        /*0026*/ 	.short	0x0101


	//----- nvinfo : EIATTR_COOP_GROUP_MASK_REGIDS
	.align		4
        /*0028*/ 	.byte	0x04, 0x29
        /*002a*/ 	.short	(.L_1082 - .L_1081)


	//   ....[0]....
.L_1081:
        /*002c*/ 	.word	0xffffffff


	//   ....[1]....
        /*0030*/ 	.word	0xffffffff


	//   ....[2]....
        /*0034*/ 	.word	0xffffffff


	//   ....[3]....
        /*0038*/ 	.word	0xffffffff


	//   ....[4]....
        /*003c*/ 	.word	0xffffffff


	//   ....[5]....
        /*0040*/ 	.word	0xffffffff


	//   ....[6]....
        /*0044*/ 	.word	0xffffffff


	//   ....[7]....
        /*0048*/ 	.word	0xffffffff


	//   ....[8]....
        /*004c*/ 	.word	0xffffffff


	//   ....[9]....
        /*0050*/ 	.word	0xffffffff


	//   ....[10]....
        /*0054*/ 	.word	0xffffffff


	//   ....[11]....
        /*0058*/ 	.word	0xffffffff


	//   ....[12]....
        /*005c*/ 	.word	0xffffffff


	//   ....[13]....
        /*0060*/ 	.word	0xffffffff


	//   ....[14]....
        /*0064*/ 	.word	0xffffffff


	//   ....[15]....
        /*0068*/ 	.word	0xffffffff


	//   ....[16]....
        /*006c*/ 	.word	0xffffffff


	//   ....[17]....
        /*0070*/ 	.word	0xffffffff


	//   ....[18]....
        /*0074*/ 	.word	0x050000f9


	//   ....[19]....
        /*0078*/ 	.word	0x050000f9


	//   ....[20]....
        /*007c*/ 	.word	0x050000f9


	//   ....[21]....
        /*0080*/ 	.word	0x050000f9


	//   ....[22]....
        /*0084*/ 	.word	0x050000f9


	//   ....[23]....
        /*0088*/ 	.word	0x050000f9


	//   ....[24]....
        /*008c*/ 	.word	0x050000f9


	//   ....[25]....
        /*0090*/ 	.word	0x050000f9


	//   ....[26]....
        /*0094*/ 	.word	0x050000f9


	//   ....[27]....
        /*0098*/ 	.word	0x050000f9


	//----- nvinfo : EIATTR_COOP_GROUP_INSTR_OFFSETS
	.align		4
.L_1082:
        /*009c*/ 	.byte	0x04, 0x28
        /*009e*/ 	.short	(.L_1084 - .L_1083)


	//   ....[0]....
.L_1083:
        /*00a0*/ 	.word	0x00005a30


	//   ....[1]....
        /*00a4*/ 	.word	0x00005a60


	//   ....[2]....
        /*00a8*/ 	.word	0x00005a80


	//   ....[3]....
        /*00ac*/ 	.word	0x00005aa0


	//   ....[4]....
        /*00b0*/ 	.word	0x00005ac0


	//   ....[5]....
        /*00b4*/ 	.word	0x00006200


	//   ....[6]....
        /*00b8*/ 	.word	0x00006220


	//   ....[7]....
        /*00bc*/ 	.word	0x00006240


	//   ....[8]....
        /*00c0*/ 	.word	0x00006260


	//   ....[9]....
        /*00c4*/ 	.word	0x00006280


	//   ....[10]....
        /*00c8*/ 	.word	0x000063d0


	//   ....[11]....
        /*00cc*/ 	.word	0x00006450


	//   ....[12]....
        /*00d0*/ 	.word	0x000064c0


	//   ....[13]....
        /*00d4*/ 	.word	0x00006500


	//   ....[14]....
        /*00d8*/ 	.word	0x00006540


	//   ....[15]....
        /*00dc*/ 	.word	0x00006650


	//   ....[16]....
        /*00e0*/ 	.word	0x000066b0


	//   ....[17]....
        /*00e4*/ 	.word	0x000066c0


	//   ....[18]....
        /*00e8*/ 	.word	0x00007830


	//   ....[19]....
        /*00ec*/ 	.word	0x00007890


	//   ....[20]....
        /*00f0*/ 	.word	0x000078f0


	//   ....[21]....
        /*00f4*/ 	.word	0x00007950


	//   ....[22]....
        /*00f8*/ 	.word	0x000079b0


	//   ....[23]....
        /*00fc*/ 	.word	0x00008150


	//   ....[24]....
        /*0100*/ 	.word	0x000081a0


	//   ....[25]....
        /*0104*/ 	.word	0x00008200


	//   ....[26]....
        /*0108*/ 	.word	0x00008260


	//   ....[27]....
        /*010c*/ 	.word	0x000082c0


	//----- nvinfo : EIATTR_EXIT_INSTR_OFFSETS
	.align		4
.L_1084:
        /*0110*/ 	.byte	0x04, 0x1c
        /*0112*/ 	.short	(.L_1086 - .L_1085)


	//   ....[0]....
.L_1085:
        /*0114*/ 	.word	0x00000dd0


	//   ....[1]....
        /*0118*/ 	.word	0x000077e0


	//----- nvinfo : EIATTR_MAX_THREADS
	.align		4
.L_1086:
        /*011c*/ 	.byte	0x04, 0x05
        /*011e*/ 	.short	(.L_1088 - .L_1087)
.L_1087:
        /*0120*/ 	.word	0x00000080
        /*0124*/ 	.word	0x00000001
        /*0128*/ 	.word	0x00000001


	//----- nvinfo : EIATTR_CRS_STACK_SIZE
	.align		4
.L_1088:
        /*012c*/ 	.byte	0x04, 0x1e
        /*012e*/ 	.short	(.L_1090 - .L_1089)
.L_1089:
        /*0130*/ 	.word	0x00000000


	//----- nvinfo : EIATTR_CBANK_PARAM_SIZE
	.align		4
.L_1090:
        /*0134*/ 	.byte	0x03, 0x19
        /*0136*/ 	.short	0x00e8


	//----- nvinfo : EIATTR_PARAM_CBANK
	.align		4
        /*0138*/ 	.byte	0x04, 0x0a
        /*013a*/ 	.short	(.L_1092 - .L_1091)
	.align		4
.L_1091:
        /*013c*/ 	.word	index@(.nv.constant0._ZN10layer_norm13ln_fwd_kernelINS_13Kernel_traitsI13__nv_bfloat16S2_S2_S2_fjLj7168ELj1ELj1ELj4ELj16ENS_18Kernel_traits_baseILj7168ES2_S2_S2_S2_fjLj128EEEEELb0ELb1ELb1ELb0EEEvNS_9FwdParamsE)
        /*0140*/ 	.short	0x0210
        /*0142*/ 	.short	0x00e8


	//----- nvinfo : EIATTR_SW_WAR
	.align		4
.L_1092:
        /*0144*/ 	.byte	0x04, 0x36
        /*0146*/ 	.short	(.L_1094 - .L_1093)
.L_1093:
        /*0148*/ 	.word	0x00000008
.L_1094:


//--------------------- .nv.info._ZN10layer_norm13ln_fwd_kernelINS_13Kernel_traitsI13__nv_bfloat16S2_S2_S2_fjLj7168ELj1ELj1ELj4ELj16ENS_18Kernel_traits_baseILj7168ES2_S2_S2_S2_fjLj128EEEEELb0ELb1ELb1ELb1EEEvNS_9FwdParamsE --------------------------
	.section	.nv.info._ZN10layer_norm13ln_fwd_kernelINS_13Kernel_traitsI13__nv_bfloat16S2_S2_S2_fjLj7168ELj1ELj1ELj4ELj16ENS_18Kernel_traits_baseILj7168ES2_S2_S2_S2_fjLj128EEEEELb0ELb1ELb1ELb1EEEvNS_9FwdParamsE,"",@"SHT_CUDA_INFO"
	.sectionflags	@""
	.align	4


	//----- nvinfo : EIATTR_CUDA_API_VERSION
	.align		4
        /*0000*/ 	.byte	0x04, 0x37
        /*0002*/ 	.short	(.L_1096 - .L_1095)
.L_1095:
        /*0004*/ 	.word	0x00000082


	//----- nvinfo : EIATTR_KPARAM_INFO
	.align		4
.L_1096:
        /*0008*/ 	.byte	0x04, 0x17
        /*000a*/ 	.short	(.L_1098 - .L_1097)
.L_1097:
        /*000c*/ 	.word	0x00000000
        /*0010*/ 	.short	0x0000
        /*0012*/ 	.short	0x0000
        /*0014*/ 	.byte	0x00, 0xf0, 0xa1, 0x03


	//----- nvinfo : EIATTR_SPARSE_MMA_MASK
	.align		4
.L_1098:
        /*0018*/ 	.byte	0x03, 0x50
        /*001a*/ 	.short	0x0000


	//----- nvinfo : EIATTR_MAXREG_COUNT
	.align		4
        /*001c*/ 	.byte	0x03, 0x1b
        /*001e*/ 	.short	0x00ff


	//----- nvinfo : EIATTR_NUM_BARRIERS
	.align		4
        /*0020*/ 	.byte	0x02, 0x4c
        /*0022*/ 	.byte	0x01
	.zero		1


	//----- nvinfo : EIATTR_MERCURY_ISA_VERSION
	.align		4
        /*0024*/ 	.byte	0x03, 0x5f
        /*0026*/ 	.short	0x0101


	//----- nvinfo : EIATTR_COOP_GROUP_MASK_REGIDS
	.align		4
        /*0028*/ 	.byte	0x04, 0x29
        /*002a*/ 	.short	(.L_1100 - .L_1099)


	//   ....[0]....
.L_1099:
        /*002c*/ 	.word	0xffffffff


	//   ....[1]....
        /*0030*/ 	.word	0xffffffff


	//   ....[2]....
        /*0034*/ 	.word	0xffffffff


	//   ....[3]....
        /*0038*/ 	.word	0xffffffff


	//   ....[4]....
        /*003c*/ 	.word	0xffffffff


	//   ....[5]....
        /*0040*/ 	.word	0xffffffff


	//   ....[6]....
        /*0044*/ 	.word	0xffffffff


	//   ....[7]....
        /*0048*/ 	.word	0xffffffff


	//   ....[8]....
        /*004c*/ 	.word	0xffffffff


	//   ....[9]....
        /*0050*/ 	.word	0xffffffff


	//   ....[10]....
        /*0054*/ 	.word	0xffffffff


	//   ....[11]....
        /*0058*/ 	.word	0xffffffff


	//   ....[12]....
        /*005c*/ 	.word	0xffffffff


	//   ....[13]....
        /*0060*/ 	.word	0xffffffff


	//   ....[14]....
        /*0064*/ 	.word	0xffffffff


	//   ....[15]....
        /*0068*/ 	.word	0xffffffff


	//   ....[16]....
        /*006c*/ 	.word	0xffffffff


	//   ....[17]....
        /*0070*/ 	.word	0xffffffff


	//   ....[18]....
        /*0074*/ 	.word	0x050000aa


	//   ....[19]....
        /*0078*/ 	.word	0x050000aa


	//   ....[20]....
        /*007c*/ 	.word	0x050000aa


	//   ....[21]....
        /*0080*/ 	.word	0x050000aa


	//   ....[22]....
        /*0084*/ 	.word	0x050000aa


	//   ....[23]....
        /*0088*/ 	.word	0x050000aa


	//   ....[24]....
        /*008c*/ 	.word	0x050000aa


	//   ....[25]....
        /*0090*/ 	.word	0x050000aa


	//   ....[26]....
        /*0094*/ 	.word	0x050000aa


	//   ....[27]....
        /*0098*/ 	.word	0x050000aa


	//----- nvinfo : EIATTR_COOP_GROUP_INSTR_OFFSETS
	.align		4
.L_1100:
        /*009c*/ 	.byte	0x04, 0x28
        /*009e*/ 	.short	(.L_1102 - .L_1101)


	//   ....[0]....
.L_1101:
        /*00a0*/ 	.word	0x00004b00


	//   ....[1]....
        /*00a4*/ 	.word	0x00004b20


	//   ....[2]....
        /*00a8*/ 	.word	0x00004b40


	//   ....[3]....
        /*00ac*/ 	.word	0x00004b60


	//   ....[4]....
        /*00b0*/ 	.word	0x00004b80


	//   ....[5]....
        /*00b4*/ 	.word	0x000052b0


	//   ....[6]....
        /*00b8*/ 	.word	0x000052d0


	//   ....[7]....
        /*00bc*/ 	.word	0x000052f0


	//   ....[8]....
        /*00c0*/ 	.word	0x00005310


	//   ....[9]....
        /*00c4*/ 	.word	0x00005330


	//   ....[10]....
        /*00c8*/ 	.word	0x00005480


	//   ....[11]....
        /*00cc*/ 	.word	0x000054e0


	//   ....[12]....
        /*00d0*/ 	.word	0x00005510


	//   ....[13]....
        /*00d4*/ 	.word	0x00005520


	//   ....[14]....
        /*00d8*/ 	.word	0x000055e0


	//   ....[15]....
        /*00dc*/ 	.word	0x00005610


	//   ....[16]....
        /*00e0*/ 	.word	0x000056b0


	//   ....[17]....
        /*00e4*/ 	.word	0x000056e0


	//   ....[18]....
        /*00e8*/ 	.word	0x00006a10


	//   ....[19]....
        /*00ec*/ 	.word	0x00006a80


	//   ....[20]....
        /*00f0*/ 	.word	0x00006af0


	//   ....[21]....
        /*00f4*/ 	.word	0x00006b60


	//   ....[22]....
        /*00f8*/ 	.word	0x00006bd0


	//   ....[23]....
        /*00fc*/ 	.word	0x00007350


	//   ....[24]....
        /*0100*/ 	.word	0x000073c0


	//   ....[25]....
        /*0104*/ 	.word	0x00007430


	//   ....[26]....
        /*0108*/ 	.word	0x000074a0


	//   ....[27]....
        /*010c*/ 	.word	0x00007510


	//----- nvinfo : EIATTR_EXIT_INSTR_OFFSETS
	.align		4
.L_1102:
        /*0110*/ 	.byte	0x04, 0x1c
        /*0112*/ 	.short	(.L_1104 - .L_1103)


	//   ....[0]....
.L_1103:
        /*0114*/ 	.word	0x000001d0


	//   ....[1]....
        /*0118*/ 	.word	0x000069b0


	//----- nvinfo : EIATTR_MAX_THREADS
	.align		4
.L_1104:
        /*011c*/ 	.byte	0x04, 0x05
        /*011e*/ 	.short	(.L_1106 - .L_1105)
.L_1105:
        /*0120*/ 	.word	0x00000080
        /*0124*/ 	.word	0x00000001
        /*0128*/ 	.word	0x00000001


	//----- nvinfo : EIATTR_CRS_STACK_SIZE
	.align		4
.L_1106:
        /*012c*/ 	.byte	0x04, 0x1e
        /*012e*/ 	.short	(.L_1108 - .L_1107)
.L_1107:
        /*0130*/ 	.word	0x00000000


	//----- nvinfo : EIATTR_CBANK_PARAM_SIZE
	.align		4
.L_1108:
        /*0134*/ 	.byte	0x03, 0x19
        /*0136*/ 	.short	0x00e8


	//----- nvinfo : EIATTR_PARAM_CBANK
	.align		4
        /*0138*/ 	.byte	0x04, 0x0a
        /*013a*/ 	.short	(.L_1110 - .L_1109)
	.align		4
.L_1109:
        /*013c*/ 	.word	index@(.nv.constant0._ZN10layer_norm13ln_fwd_kernelINS_13Kernel_traitsI13__nv_bfloat16S2_S2_S2_fjLj7168ELj1ELj1ELj4ELj16ENS_18Kernel_traits_baseILj7168ES2_S2_S2_S2_fjLj128EEEEELb0ELb1ELb1ELb1EEEvNS_9FwdParamsE)
        /*0140*/ 	.short	0x0210
        /*0142*/ 	.short	0x00e8


	//----- nvinfo : EIATTR_SW_WAR
	.align		4
.L_1110:
        /*0144*/ 	.byte	0x04, 0x36
        /*0146*/ 	.short	(.L_1112 - .L_1111)
.L_1111:
        /*0148*/ 	.word	0x00000008
.L_1112:


//--------------------- .nv.info._ZN10layer_norm13ln_fwd_kernelINS_13Kernel_traitsI13__nv_bfloat16S2_S2_S2_fjLj7168ELj1ELj1ELj4ELj16ENS_18Kernel_traits_baseILj7168ES2_S2_S2_S2_fjLj128EEEEELb1ELb0ELb0ELb0EEEvNS_9FwdParamsE --------------------------
	.section	.nv.info._ZN10layer_norm13ln_fwd_kernelINS_13Kernel_traitsI13__nv_bfloat16S2_S2_S2_fjLj7168ELj1ELj1ELj4ELj16ENS_18Kernel_traits_baseILj7168ES2_S2_S2_S2_fjLj128EEEEELb1ELb0ELb0ELb0EEEvNS_9FwdParamsE,"",@"SHT_CUDA_INFO"
	.sectionflags	@""
	.align	4


	//----- nvinfo : EIATTR_CUDA_API_VERSION
	.align		4
        /*0000*/ 	.byte	0x04, 0x37
        /*0002*/ 	.short	(.L_1114 - .L_1113)
.L_1113:
        /*0004*/ 	.word	0x00000082


	//----- nvinfo : EIATTR_KPARAM_INFO
	.align		4
.L_1114:
        /*0008*/ 	.byte	0x04, 0x17
        /*000a*/ 	.short	(.L_1116 - .L_1115)
.L_1115:
        /*000c*/ 	.word	0x00000000
        /*0010*/ 	.short	0x0000
        /*0012*/ 	.short	0x0000
        /*0014*/ 	.byte	0x00, 0xf0, 0xa1, 0x03


	//----- nvinfo : EIATTR_SPARSE_MMA_MASK
	.align		4
.L_1116:
        /*0018*/ 	.byte	0x03, 0x50
        /*001a*/ 	.short	0x0000


	//----- nvinfo : EIATTR_MAXREG_COUNT
	.align		4
        /*001c*/ 	.byte	0x03, 0x1b
        /*001e*/ 	.short	0x00ff


	//----- nvinfo : EIATTR_NUM_BARRIERS
	.align		4
        /*0020*/ 	.byte	0x02, 0x4c
        /*0022*/ 	.byte	0x01
	.zero		1


	//----- nvinfo : EIATTR_MERCURY_ISA_VERSION
	.align		4
        /*0024*/ 	.byte	0x03, 0x5f
        /*0026*/ 	.short	0x0101


	//----- nvinfo : EIATTR_COOP_GROUP_MASK_REGIDS
	.align		4
        /*0028*/ 	.byte	0x04, 0x29
        /*002a*/ 	.short	(.L_1118 - .L_1117)


	//   ....[0]....
.L_1117:
        /*002c*/ 	.word	0xffffffff


	//   ....[1]....
        /*0030*/ 	.word	0xffffffff


	//   ....[2]....
        /*0034*/ 	.word	0xffffffff


	//   ....[3]....
        /*0038*/ 	.word	0xffffffff


	//   ....[4]....
        /*003c*/ 	.word	0xffffffff


	//   ....[5]....
        /*0040*/ 	.word	0xffffffff


	//   ....[6]....
        /*0044*/ 	.word	0xffffffff


	//   ....[7]....
        /*0048*/ 	.word	0xffffffff


	//   ....[8]....
        /*004c*/ 	.word	0xffffffff


	//   ....[9]....
        /*0050*/ 	.word	0xffffffff


	//   ....[10]....
        /*0054*/ 	.word	0xffffffff


	//   ....[11]....
        /*0058*/ 	.word	0xffffffff


	//   ....[12]....
        /*005c*/ 	.word	0xffffffff


	//   ....[13]....
        /*0060*/ 	.word	0xffffffff


	//   ....[14]....
        /*0064*/ 	.word	0xffffffff


	//   ....[15]....
        /*0068*/ 	.word	0xffffffff


	//   ....[16]....
        /*006c*/ 	.word	0xffffffff


	//   ....[17]....
        /*0070*/ 	.word	0xffffffff


	//   ....[18]....
        /*0074*/ 	.word	0x050000db


	//   ....[19]....
        /*0078*/ 	.word	0x050000db


	//   ....[20]....
        /*007c*/ 	.word	0x050000db


	//   ....[21]....
        /*0080*/ 	.word	0x050000db


	//   ....[22]....
        /*0084*/ 	.word	0x050000db


	//   ....[23]....
        /*0088*/ 	.word	0x050000db


	//   ....[24]....
        /*008c*/ 	.word	0x050000db


	//   ....[25]....
        /*0090*/ 	.word	0x050000db


	//   ....[26]....
        /*0094*/ 	.word	0x050000db


	//   ....[27]....
        /*0098*/ 	.word	0x050000db


	//----- nvinfo : EIATTR_COOP_GROUP_INSTR_OFFSETS
	.align		4
.L_1118:
        /*009c*/ 	.byte	0x04, 0x28
        /*009e*/ 	.short	(.L_1120 - .L_1119)


	//   ....[0]....
.L_1119:
        /*00a0*/ 	.word	0x000162a0


	//   ....[1]....
        /*00a4*/ 	.word	0x000162d0


	//   ....[2]....
        /*00a8*/ 	.word	0x000162f0


	//   ....[3]....
        /*00ac*/ 	.word	0x00016310


	//   ....[4]....
        /*00b0*/ 	.word	0x00016330


	//   ....[5]....
        /*00b4*/ 	.word	0x00016a70


	//   ....[6]....
        /*00b8*/ 	.word	0x00016a90


	//   ....[7]....
        /*00bc*/ 	.word	0x00016ab0


	//   ....[8]....
        /*00c0*/ 	.word	0x00016ad0


	//   ....[9]....
        /*00c4*/ 	.word	0x00016af0


	//   ....[10]....
        /*00c8*/ 	.word	0x00016ca0


	//   ....[11]....
        /*00cc*/ 	.word	0x00016cf0


	//   ....[12]....
        /*00d0*/ 	.word	0x00016d10


	//   ....[13]....
        /*00d4*/ 	.word	0x00016d20


	//   ....[14]....
        /*00d8*/ 	.word	0x00016dd0


	//   ....[15]....
        /*00dc*/ 	.word	0x00016e20


	//   ....[16]....
        /*00e0*/ 	.word	0x00016eb0


	//   ....[17]....
        /*00e4*/ 	.word	0x00016ee0


	//   ....[18]....
        /*00e8*/ 	.word	0x00017fe0


	//   ....[19]....
        /*00ec*/ 	.word	0x00018050


	//   ....[20]....
        /*00f0*/ 	.word	0x000180c0


	//   ....[21]....
        /*00f4*/ 	.word	0x00018130


	//   ....[22]....
        /*00f8*/ 	.word	0x000181a0


	//   ....[23]....
        /*00fc*/ 	.word	0x00018930


	//   ....[24]....
        /*0100*/ 	.word	0x000189a0


	//   ....[25]....
        /*0104*/ 	.word	0x00018a10


	//   ....[26]....
        /*0108*/ 	.word	0x00018a80


	//   ....[27]....
        /*010c*/ 	.word	0x00018af0


	//----- nvinfo : EIATTR_EXIT_INSTR_OFFSETS
	.align		4
.L_1120:
        /*0110*/ 	.byte	0x04, 0x1c
        /*0112*/ 	.short	(.L_1122 - .L_1121)


	//   ....[0]....
.L_1121:
        /*0114*/ 	.word	0x00000e80


	//   ....[1]....
        /*0118*/ 	.word	0x00017f80


	//----- nvinfo : EIATTR_MAX_THREADS
	.align		4
.L_1122:
        /*011c*/ 	.byte	0x04, 0x05
        /*011e*/ 	.short	(.L_1124 - .L_1123)
.L_1123:
        /*0120*/ 	.word	0x00000080
        /*0124*/ 	.word	0x00000001
        /*0128*/ 	.word	0x00000001


	//----- nvinfo : EIATTR_CRS_STACK_SIZE
	.align		4
.L_1124:
        /*012c*/ 	.byte	0x04, 0x1e
        /*012e*/ 	.short	(.L_1126 - .L_1125)
.L_1125:
        /*0130*/ 	.word	0x00000000


	//----- nvinfo : EIATTR_CBANK_PARAM_SIZE
	.align		4
.L_1126:
        /*0134*/ 	.byte	0x03, 0x19
        /*0136*/ 	.short	0x00e8


	//----- nvinfo : EIATTR_PARAM_CBANK
	.align		4
        /*0138*/ 	.byte	0x04, 0x0a
        /*013a*/ 	.short	(.L_1128 - .L_1127)
	.align		4
.L_1127:
        /*013c*/ 	.word	index@(.nv.constant0._ZN10layer_norm13ln_fwd_kernelINS_13Kernel_traitsI13__nv_bfloat16S2_S2_S2_fjLj7168ELj1ELj1ELj4ELj16ENS_18Kernel_traits_baseILj7168ES2_S2_S2_S2_fjLj128EEEEELb1ELb0ELb0ELb0EEEvNS_9FwdParamsE)
        /*0140*/ 	.short	0x0210
        /*0142*/ 	.short	0x00e8


	//----- nvinfo : EIATTR_SW_WAR
	.align		4
.L_1128:
        /*0144*/ 	.byte	0x04, 0x36
        /*0146*/ 	.short	(.L_1130 - .L_1129)
.L_1129:
        /*0148*/ 	.word	0x00000008
.L_1130:


//--------------------- .nv.info._ZN10layer_norm13ln_fwd_kernelINS_13Kernel_traitsI13__nv_bfloat16S2_S2_S2_fjLj7168ELj1ELj1ELj4ELj16ENS_18Kernel_traits_baseILj7168ES2_S2_S2_S2_fjLj128EEEEELb1ELb0ELb0ELb1EEEvNS_9FwdParamsE --------------------------
	.section	.nv.info._ZN10layer_norm13ln_fwd_kernelINS_13Kernel_traitsI13__nv_bfloat16S2_S2_S2_fjLj7168ELj1ELj1ELj4ELj16ENS_18Kernel_traits_baseILj7168ES2_S2_S2_S2_fjLj128EEEEELb1ELb0ELb0ELb1EEEvNS_9FwdParamsE,"",@"SHT_CUDA_INFO"
	.sectionflags	@""
	.align	4


	//----- nvinfo : EIATTR_CUDA_API_VERSION
	.align		4
        /*0000*/ 	.byte	0x04, 0x37
        /*0002*/ 	.short	(.L_1132 - .L_1131)
.L_1131:
        /*0004*/ 	.word	0x00000082


	//----- nvinfo : EIATTR_KPARAM_INFO
	.align		4
.L_1132:
        /*0008*/ 	.byte	0x04, 0x17
        /*000a*/ 	.short	(.L_1134 - .L_1133)
.L_1133:
        /*000c*/ 	.word	0x00000000
        /*0010*/ 	.short	0x0000
        /*0012*/ 	.short	0x0000
        /*0014*/ 	.byte	0x00, 0xf0, 0xa1, 0x03


	//----- nvinfo : EIATTR_SPARSE_MMA_MASK
	.align		4
.L_1134:
        /*0018*/ 	.byte	0x03, 0x50
        /*001a*/ 	.short	0x0000


	//----- nvinfo : EIATTR_MAXREG_COUNT
	.align		4
        /*001c*/ 	.byte	0x03, 0x1b
        /*001e*/ 	.short	0x00ff


	//----- nvinfo : EIATTR_NUM_BARRIERS
	.align		4
        /*0020*/ 	.byte	0x02, 0x4c
        /*0022*/ 	.byte	0x01
	.zero		1


	//----- nvinfo : EIATTR_MERCURY_ISA_VERSION
	.align		4
        /*0024*/ 	.byte	0x03, 0x5f
        /*0026*/ 	.short	0x0101


	//----- nvinfo : EIATTR_COOP_GROUP_MASK_REGIDS
	.align		4
        /*0028*/ 	.byte	0x04, 0x29
        /*002a*/ 	.short	(.L_1136 - .L_1135)


	//   ....[0]....
.L_1135:
        /*002c*/ 	.word	0xffffffff


	//   ....[1]....
        /*0030*/ 	.word	0xffffffff


	//   ....[2]....
        /*0034*/ 	.word	0xffffffff


	//   ....[3]....
        /*0038*/ 	.word	0xffffffff


	//   ....[4]....
        /*003c*/ 	.word	0xffffffff


	//   ....[5]....
        /*0040*/ 	.word	0xffffffff


	//   ....[6]....
        /*0044*/ 	.word	0xffffffff


	//   ....[7]....
        /*0048*/ 	.word	0xffffffff


	//   ....[8]....
        /*004c*/ 	.word	0xffffffff


	//   ....[9]....
        /*0050*/ 	.word	0xffffffff


	//   ....[10]....
        /*0054*/ 	.word	0xffffffff


	//   ....[11]....
        /*0058*/ 	.word	0xffffffff


	//   ....[12]....
        /*005c*/ 	.word	0xffffffff


	//   ....[13]....
        /*0060*/ 	.word	0xffffffff


	//   ....[14]....
        /*0064*/ 	.word	0xffffffff


	//   ....[15]....
        /*0068*/ 	.word	0xffffffff


	//   ....[16]....
        /*006c*/ 	.word	0xffffffff


	//   ....[17]....
        /*0070*/ 	.word	0xffffffff


	//   ....[18]....
        /*0074*/ 	.word	0x0500005d


	//   ....[19]....
        /*0078*/ 	.word	0x0500005d


	//   ....[20]....
        /*007c*/ 	.word	0x0500005d


	//   ....[21]....
        /*0080*/ 	.word	0x0500005d


	//   ....[22]....
        /*0084*/ 	.word	0x0500005d


	//   ....[23]....
        /*0088*/ 	.word	0x0500005d


	//   ....[24]....
        /*008c*/ 	.word	0x0500005d


	//   ....[25]....
        /*0090*/ 	.word	0x0500005d


	//   ....[26]....
        /*0094*/ 	.word	0x0500005d


	//   ....[27]....
        /*0098*/ 	.word	0x0500005d


	//----- nvinfo : EIATTR_COOP_GROUP_INSTR_OFFSETS
	.align		4
.L_1136:
        /*009c*/ 	.byte	0x04, 0x28
        /*009e*/ 	.short	(.L_1138 - .L_1137)


	//   ....[0]....
.L_1137:
        /*00a0*/ 	.word	0x00014f80


	//   ....[1]....
        /*00a4*/ 	.word	0x00014fa0


	//   ....[2]....
        /*00a8*/ 	.word	0x00014fc0


	//   ....[3]....
        /*00ac*/ 	.word	0x00014fe0


	//   ....[4]....
        /*00b0*/ 	.word	0x00015000


	//   ....[5]....
        /*00b4*/ 	.word	0x00015730


	//   ....[6]....
        /*00b8*/ 	.word	0x00015750


	//   ....[7]....
        /*00bc*/ 	.word	0x00015770


	//   ....[8]....
        /*00c0*/ 	.word	0x00015790


	//   ....[9]....
        /*00c4*/ 	.word	0x000157b0


	//   ....[10]....
        /*00c8*/ 	.word	0x00015910


	//   ....[11]....
        /*00cc*/ 	.word	0x00015970


	//   ....[12]....
        /*00d0*/ 	.word	0x000159c0


	//   ....[13]....
        /*00d4*/ 	.word	0x000159e0


	//   ....[14]....
        /*00d8*/ 	.word	0x00015a70


	//   ....[15]....
        /*00dc*/ 	.word	0x00015aa0


	//   ....[16]....
        /*00e0*/ 	.word	0x00015b50


	//   ....[17]....
        /*00e4*/ 	.word	0x00015b70


	//   ....[18]....
        /*00e8*/ 	.word	0x00016f50


	//   ....[19]....
        /*00ec*/ 	.word	0x00016fc0


	//   ....[20]....
        /*00f0*/ 	.word	0x00017030


	//   ....[21]....
        /*00f4*/ 	.word	0x000170a0


	//   ....[22]....
        /*00f8*/ 	.word	0x00017110


	//   ....[23]....
        /*00fc*/ 	.word	0x00017890


	//   ....[24]....
        /*0100*/ 	.word	0x00017900


	//   ....[25]....
        /*0104*/ 	.word	0x00017970


	//   ....[26]....
        /*0108*/ 	.word	0x000179e0


	//   ....[27]....
        /*010c*/ 	.word	0x00017a50


	//----- nvinfo : EIATTR_EXIT_INSTR_OFFSETS
	.align		4
.L_1138:
        /*0110*/ 	.byte	0x04, 0x1c
        /*0112*/ 	.short	(.L_1140 - .L_1139)


	//   ....[0]....
.L_1139:
        /*0114*/ 	.word	0x00000250


	//   ....[1]....
        /*0118*/ 	.word	0x00016f00


	//----- nvinfo : EIATTR_MAX_THREADS
	.align		4
.L_1140:
        /*011c*/ 	.byte	0x04, 0x05
        /*011e*/ 	.short	(.L_1142 - .L_1141)
.L_1141:
        /*0120*/ 	.word	0x00000080
        /*0124*/ 	.word	0x00000001
        /*0128*/ 	.word	0x00000001


	//----- nvinfo : EIATTR_CRS_STACK_SIZE
	.align		4
.L_1142:
        /*012c*/ 	.byte	0x04, 0x1e
        /*012e*/ 	.short	(.L_1144 - .L_1143)
.L_1143:
        /*0130*/ 	.word	0x00000000


	//----- nvinfo : EIATTR_CBANK_PARAM_SIZE
	.align		4
.L_1144:
        /*0134*/ 	.byte	0x03, 0x19
        /*0136*/ 	.short	0x00e8


	//----- nvinfo : EIATTR_PARAM_CBANK
	.align		4
        /*0138*/ 	.byte	0x04, 0x0a
        /*013a*/ 	.short	(.L_1146 - .L_1145)
	.align		4
.L_1145:
        /*013c*/ 	.word	index@(.nv.constant0._ZN10layer_norm13ln_fwd_kernelINS_13Kernel_traitsI13__nv_bfloat16S2_S2_S2_fjLj7168ELj1ELj1ELj4ELj16ENS_18Kernel_traits_baseILj7168ES2_S2_S2_S2_fjLj128EEEEELb1ELb0ELb0ELb1EEEvNS_9FwdParamsE)
        /*0140*/ 	.short	0x0210
        /*0142*/ 	.short	0x00e8


	//----- nvinfo : EIATTR_SW_WAR
	.align		4
.L_1146:
        /*0144*/ 	.byte	0x04, 0x36
        /*0146*/ 	.short	(.L_1148 - .L_1147)
.L_1147:
        /*0148*/ 	.word	0x00000008
.L_1148:


//--------------------- .nv.info._ZN10layer_norm13ln_fwd_kernelINS_13Kernel_traitsI13__nv_bfloat16S2_S2_S2_fjLj7168ELj1ELj1ELj4ELj16ENS_18Kernel_traits_baseILj7168ES2_S2_S2_S2_fjLj128EEEEELb1ELb0ELb1ELb0EEEvNS_9FwdParamsE --------------------------
	.section	.nv.info._ZN10layer_norm13ln_fwd_kernelINS_13Kernel_traitsI13__nv_bfloat16S2_S2_S2_fjLj7168ELj1ELj1ELj4ELj16ENS_18Kernel_traits_baseILj7168ES2_S2_S2_S2_fjLj128EEEEELb1ELb0ELb1ELb0EEEvNS_9FwdParamsE,"",@"SHT_CUDA_INFO"
	.sectionflags	@""
	.align	4


	//----- nvinfo : EIATTR_CUDA_API_VERSION
	.align		4
        /*0000*/ 	.byte	0x04, 0x37
        /*0002*/ 	.short	(.L_1150 - .L_1149)
.L_1149:
        /*0004*/ 	.word	0x00000082


	//----- nvinfo : EIATTR_KPARAM_INFO
	.align		4
.L_1150:
        /*0008*/ 	.byte	0x04, 0x17
        /*000a*/ 	.short	(.L_1152 - .L_1151)
.L_1151:
        /*000c*/ 	.word	0x00000000
        /*0010*/ 	.short	0x0000
        /*0012*/ 	.short	0x0000
        /*0014*/ 	.byte	0x00, 0xf0, 0xa1, 0x03


	//----- nvinfo : EIATTR_SPARSE_MMA_MASK
	.align		4
.L_1152:
        /*0018*/ 	.byte	0x03, 0x50
        /*001a*/ 	.short	0x0000


	//----- nvinfo : EIATTR_MAXREG_COUNT
	.align		4
        /*001c*/ 	.byte	0x03, 0x1b
        /*001e*/ 	.short	0x00ff


	//----- nvinfo : EIATTR_NUM_BARRIERS
	.align		4
        /*0020*/ 	.byte	0x02, 0x4c
        /*0022*/ 	.byte	0x01
	.zero		1


	//----- nvinfo : EIATTR_MERCURY_ISA_VERSION
	.align		4
        /*0024*/ 	.byte	0x03, 0x5f
        /*0026*/ 	.short	0x0101


	//----- nvinfo : EIATTR_COOP_GROUP_MASK_REGIDS
	.align		4
        /*0028*/ 	.byte	0x04, 0x29
        /*002a*/ 	.short	(.L_1154 - .L_1153)


	//   ....[0]....
.L_1153:
        /*002c*/ 	.word	0xffffffff


	//   ....[1]....
        /*0030*/ 	.word	0xffffffff


	//   ....[2]....
        /*0034*/ 	.word	0xffffffff


	//   ....[3]....
        /*0038*/ 	.word	0xffffffff


	//   ....[4]....
        /*003c*/ 	.word	0xffffffff


	//   ....[5]....
        /*0040*/ 	.word	0xffffffff


	//   ....[6]....
        /*0044*/ 	.word	0xffffffff


	//   ....[7]....
        /*0048*/ 	.word	0xffffffff


	//   ....[8]....
        /*004c*/ 	.word	0xffffffff


	//   ....[9]....
        /*0050*/ 	.word	0xffffffff


	//   ....[10]....
        /*0054*/ 	.word	0xffffffff


	//   ....[11]....
        /*0058*/ 	.word	0xffffffff


	//   ....[12]....
        /*005c*/ 	.word	0xffffffff


	//   ....[13]....
        /*0060*/ 	.word	0xffffffff


	//   ....[14]....
        /*0064*/ 	.word	0xffffffff


	//   ....[15]....
        /*0068*/ 	.word	0xffffffff


	//   ....[16]....
        /*006c*/ 	.word	0xffffffff


	//   ....[17]....
        /*0070*/ 	.word	0xffffffff


	//   ....[18]....
        /*0074*/ 	.word	0x050000b2


	//   ....[19]....
        /*0078*/ 	.word	0x050000b2


	//   ....[20]....
        /*007c*/ 	.word	0x050000b2


	//   ....[21]....
        /*0080*/ 	.word	0x050000b2


	//   ....[22]....
        /*0084*/ 	.word	0x050000b2


	//   ....[23]....
        /*0088*/ 	.word	0x050000b2


	//   ....[24]....
        /*008c*/ 	.word	0x050000b2


	//   ....[25]....
        /*0090*/ 	.word	0x050000b2


	//   ....[26]....
        /*0094*/ 	.word	0x050000b2


	//   ....[27]....
        /*0098*/ 	.word	0x050000b2


	//----- nvinfo : EIATTR_COOP_GROUP_INSTR_OFFSETS
	.align		4
.L_1154:
        /*009c*/ 	.byte	0x04, 0x28
        /*009e*/ 	.short	(.L_1156 - .L_1155)


	//   ....[0]....
.L_1155:
        /*00a0*/ 	.word	0x00018800


	//   ....[1]....
        /*00a4*/ 	.word	0x00018830


	//   ....[2]....
        /*00a8*/ 	.word	0x00018850


	//   ....[3]....
        /*00ac*/ 	.word	0x00018870


	//   ....[4]....
        /*00b0*/ 	.word	0x00018890


	//   ....[5]....
        /*00b4*/ 	.word	0x00018fd0


	//   ....[6]....
        /*00b8*/ 	.word	0x00018ff0


	//   ....[7]....
        /*00bc*/ 	.word	0x00019010


	//   ....[8]....
        /*00c0*/ 	.word	0x00019030


	//   ....[9]....
        /*00c4*/ 	.word	0x00019050


	//   ....[10]....
        /*00c8*/ 	.word	0x00019190


	//   ....[11]....
        /*00cc*/ 	.word	0x00019210


	//   ....[12]....
        /*00d0*/ 	.word	0x00019300


	//   ....[13]....
        /*00d4*/ 	.word	0x00019360


	//   ....[14]....
        /*00d8*/ 	.word	0x000193f0


	//   ....[15]....
        /*00dc*/ 	.word	0x00019440


	//   ....[16]....
        /*00e0*/ 	.word	0x00019490


	//   ....[17]....
        /*00e4*/ 	.word	0x000194c0


	//   ....[18]....
        /*00e8*/ 	.word	0x0001a5e0


	//   ....[19]....
        /*00ec*/ 	.word	0x0001a650


	//   ....[20]....
        /*00f0*/ 	.word	0x0001a6c0


	//   ....[21]....
        /*00f4*/ 	.word	0x0001a730


	//   ....[22]....
        /*00f8*/ 	.word	0x0001a7a0


	//   ....[23]....
        /*00fc*/ 	.word	0x0001af40


	//   ....[24]....
        /*0100*/ 	.word	0x0001afb0


	//   ....[25]....
        /*0104*/ 	.word	0x0001b020


	//   ....[26]....
        /*0108*/ 	.word	0x0001b090


	//   ....[27]....
        /*010c*/ 	.word	0x0001b100


	//----- nvinfo : EIATTR_EXIT_INSTR_OFFSETS
	.align		4
.L_1156:
        /*0110*/ 	.byte	0x04, 0x1c
        /*0112*/ 	.short	(.L_1158 - .L_1157)


	//   ....[0]....
.L_1157:
        /*0114*/ 	.word	0x00000eb0


	//   ....[1]....
        /*0118*/ 	.word	0x0001a580


	//----- nvinfo : EIATTR_MAX_THREADS
	.align		4
.L_1158:
        /*011c*/ 	.byte	0x04, 0x05
        /*011e*/ 	.short	(.L_1160 - .L_1159)
.L_1159:
        /*0120*/ 	.word	0x00000080
        /*0124*/ 	.word	0x00000001
        /*0128*/ 	.word	0x00000001


	//----- nvinfo : EIATTR_CRS_STACK_SIZE
	.align		4
.L_1160:
        /*012c*/ 	.byte	0x04, 0x1e
        /*012e*/ 	.short	(.L_1162 - .L_1161)
.L_1161:
        /*0130*/ 	.word	0x00000000


	//----- nvinfo : EIATTR_CBANK_PARAM_SIZE
	.align		4
.L_1162:
        /*0134*/ 	.byte	0x03, 0x19
        /*0136*/ 	.short	0x00e8


	//----- nvinfo : EIATTR_PARAM_CBANK
	.align		4
        /*0138*/ 	.byte	0x04, 0x0a
        /*013a*/ 	.short	(.L_1164 - .L_1163)
	.align		4
.L_1163:
        /*013c*/ 	.word	index@(.nv.constant0._ZN10layer_norm13ln_fwd_kernelINS_13Kernel_traitsI13__nv_bfloat16S2_S2_S2_fjLj7168ELj1ELj1ELj4ELj16ENS_18Kernel_traits_baseILj7168ES2_S2_S2_S2_fjLj128EEEEELb1ELb0ELb1ELb0EEEvNS_9FwdParamsE)
        /*0140*/ 	.short	0x0210
        /*0142*/ 	.short	0x00e8


	//----- nvinfo : EIATTR_SW_WAR
	.align		4
.L_1164:
        /*0144*/ 	.byte	0x04, 0x36
        /*0146*/ 	.short	(.L_1166 - .L_1165)
.L_1165:
        /*0148*/ 	.word	0x00000008
.L_1166:


//--------------------- .nv.info._ZN10layer_norm13ln_fwd_kernelINS_13Kernel_traitsI13__nv_bfloat16S2_S2_S2_fjLj7168ELj1ELj1ELj4ELj16ENS_18Kernel_traits_baseILj7168ES2_S2_S2_S2_fjLj128EEEEELb1ELb0ELb1ELb1EEEvNS_9FwdParamsE --------------------------
	.section	.nv.info._ZN10layer_norm13ln_fwd_kernelINS_13Kernel_traitsI13__nv_bfloat16S2_S2_S2_fjLj7168ELj1ELj1ELj4ELj16ENS_18Kernel_traits_baseILj7168ES2_S2_S2_S2_fjLj128EEEEELb1ELb0ELb1ELb1EEEvNS_9FwdParamsE,"",@"SHT_CUDA_INFO"
	.sectionflags	@""
	.align	4


	//----- nvinfo : EIATTR_CUDA_API_VERSION
	.align		4
        /*0000*/ 	.byte	0x04, 0x37
        /*0002*/ 	.short	(.L_1168 - .L_1167)
.L_1167:
        /*0004*/ 	.word	0x00000082


	//----- nvinfo : EIATTR_KPARAM_INFO
	.align		4
.L_1168:
        /*0008*/ 	.byte	0x04, 0x17
        /*000a*/ 	.short	(.L_1170 - .L_1169)
.L_1169:
        /*000c*/ 	.word	0x00000000
        /*0010*/ 	.short	0x0000
        /*0012*/ 	.short	0x0000
        /*0014*/ 	.byte	0x00, 0xf0, 0xa1, 0x03


	//----- nvinfo : EIATTR_SPARSE_MMA_MASK
	.align		4
.L_1170:
        /*0018*/ 	.byte	0x03, 0x50
        /*001a*/ 	.short	0x0000


	//----- nvinfo : EIATTR_MAXREG_COUNT
	.align		4
        /*001c*/ 	.byte	0x03, 0x1b
        /*001e*/ 	.short	0x00ff


	//----- nvinfo : EIATTR_NUM_BARRIERS
	.align		4
        /*0020*/ 	.byte	0x02, 0x4c
        /*0022*/ 	.byte	0x01
	.zero		1


	//----- nvinfo : EIATTR_MERCURY_ISA_VERSION
	.align		4
        /*0024*/ 	.byte	0x03, 0x5f
        /*0026*/ 	.short	0x0101


	//----- nvinfo : EIATTR_COOP_GROUP_MASK_REGIDS
	.align		4
        /*0028*/ 	.byte	0x04, 0x29
        /*002a*/ 	.short	(.L_1172 - .L_1171)


	//   ....[0]....
.L_1171:
        /*002c*/ 	.word	0xffffffff


	//   ....[1]....
        /*0030*/ 	.word	0xffffffff


	//   ....[2]....
        /*0034*/ 	.word	0xffffffff


	//   ....[3]....
        /*0038*/ 	.word	0xffffffff


	//   ....[4]....
        /*003c*/ 	.word	0xffffffff


	//   ....[5]....
        /*0040*/ 	.word	0xffffffff


	//   ....[6]....
        /*0044*/ 	.word	0xffffffff


	//   ....[7]....
        /*0048*/ 	.word	0xffffffff


	//   ....[8]....
        /*004c*/ 	.word	0xffffffff


	//   ....[9]....
        /*0050*/ 	.word	0xffffffff


	//   ....[10]....
        /*0054*/ 	.word	0xffffffff


	//   ....[11]....
        /*0058*/ 	.word	0xffffffff


	//   ....[12]....
        /*005c*/ 	.word	0xffffffff


	//   ....[13]....
        /*0060*/ 	.word	0xffffffff


	//   ....[14]....
        /*0064*/ 	.word	0xffffffff


	//   ....[15]....
        /*0068*/ 	.word	0xffffffff


	//   ....[16]....
        /*006c*/ 	.word	0xffffffff


	//   ....[17]....
        /*0070*/ 	.word	0xffffffff


	//   ....[18]....
        /*0074*/ 	.word	0x05000098


	//   ....[19]....
        /*0078*/ 	.word	0x05000098


	//   ....[20]....
        /*007c*/ 	.word	0x05000098


	//   ....[21]....
        /*0080*/ 	.word	0x05000098


	//   ....[22]....
        /*0084*/ 	.word	0x05000098


	//   ....[23]....
        /*0088*/ 	.word	0x05000098


	//   ....[24]....
        /*008c*/ 	.word	0x05000098


	//   ....[25]....
        /*0090*/ 	.word	0x05000098


	//   ....[26]....
        /*0094*/ 	.word	0x05000098


	//   ....[27]....
        /*0098*/ 	.word	0x05000098


	//----- nvinfo : EIATTR_COOP_GROUP_INSTR_OFFSETS
	.align		4
.L_1172:
        /*009c*/ 	.byte	0x04, 0x28
        /*009e*/ 	.short	(.L_1174 - .L_1173)


	//   ....[0]....
.L_1173:
        /*00a0*/ 	.word	0x00017400


	//   ....[1]....
        /*00a4*/ 	.word	0x00017420


	//   ....[2]....
        /*00a8*/ 	.word	0x00017440


	//   ....[3]....
        /*00ac*/ 	.word	0x00017460


	//   ....[4]....
        /*00b0*/ 	.word	0x00017480


	//   ....[5]....
        /*00b4*/ 	.word	0x00017bb0


	//   ....[6]....
        /*00b8*/ 	.word	0x00017bd0


	//   ....[7]....
        /*00bc*/ 	.word	0x00017bf0


	//   ....[8]....
        /*00c0*/ 	.word	0x00017c10


	//   ....[9]....
        /*00c4*/ 	.word	0x00017c30


	//   ....[10]....
        /*00c8*/ 	.word	0x00017db0


	//   ....[11]....
        /*00cc*/ 	.word	0x00017e00


	//   ....[12]....
        /*00d0*/ 	.word	0x00017e20


	//   ....[13]....
        /*00d4*/ 	.word	0x00017e30


	//   ....[14]....
        /*00d8*/ 	.word	0x00017ef0


	//   ....[15]....
        /*00dc*/ 	.word	0x00017f20


	//   ....[16]....
        /*00e0*/ 	.word	0x00017fc0


	//   ....[17]....
        /*00e4*/ 	.word	0x00017ff0


	//   ....[18]....
        /*00e8*/ 	.word	0x000194c0


	//   ....[19]....
        /*00ec*/ 	.word	0x00019530


	//   ....[20]....
        /*00f0*/ 	.word	0x000195a0


	//   ....[21]....
        /*00f4*/ 	.word	0x00019610


	//   ....[22]....
        /*00f8*/ 	.word	0x00019680


	//   ....[23]....
        /*00fc*/ 	.word	0x00019e00


	//   ....[24]....
        /*0100*/ 	.word	0x00019e70


	//   ....[25]....
        /*0104*/ 	.word	0x00019ee0


	//   ....[26]....
        /*0108*/ 	.word	0x00019f50


	//   ....[27]....
        /*010c*/ 	.word	0x00019fc0


	//----- nvinfo : EIATTR_EXIT_INSTR_OFFSETS
	.align		4
.L_1174:
        /*0110*/ 	.byte	0x04, 0x1c
        /*0112*/ 	.short	(.L_1176 - .L_1175)


	//   ....[0]....
.L_1175:
        /*0114*/ 	.word	0x00000250


	//   ....[1]....
        /*0118*/ 	.word	0x00019470


	//----- nvinfo : EIATTR_MAX_THREADS
	.align		4
.L_1176:
        /*011c*/ 	.byte	0x04, 0x05
        /*011e*/ 	.short	(.L_1178 - .L_1177)
.L_1177:
        /*0120*/ 	.word	0x00000080
        /*0124*/ 	.word	0x00000001
        /*0128*/ 	.word	0x00000001


	//----- nvinfo : EIATTR_CRS_STACK_SIZE
	.align		4
.L_1178:
        /*012c*/ 	.byte	0x04, 0x1e
        /*012e*/ 	.short	(.L_1180 - .L_1179)
.L_1179:
        /*0130*/ 	.word	0x00000000


	//----- nvinfo : EIATTR_CBANK_PARAM_SIZE
	.align		4
.L_1180:
        /*0134*/ 	.byte	0x03, 0x19
        /*0136*/ 	.short	0x00e8


	//----- nvinfo : EIATTR_PARAM_CBANK
	.align		4
        /*0138*/ 	.byte	0x04, 0x0a
        /*013a*/ 	.short	(.L_1182 - .L_1181)
	.align		4
.L_1181:
        /*013c*/ 	.word	index@(.nv.constant0._ZN10layer_norm13ln_fwd_kernelINS_13Kernel_traitsI13__nv_bfloat16S2_S2_S2_fjLj7168ELj1ELj1ELj4ELj16ENS_18Kernel_traits_baseILj7168ES2_S2_S2_S2_fjLj128EEEEELb1ELb0ELb1ELb1EEEvNS_9FwdParamsE)
        /*0140*/ 	.short	0x0210
        /*0142*/ 	.short	0x00e8


	//----- nvinfo : EIATTR_SW_WAR
	.align		4
.L_1182:
        /*0144*/ 	.byte	0x04, 0x36
        /*0146*/ 	.short	(.L_1184 - .L_1183)
.L_1183:
        /*0148*/ 	.word	0x00000008
.L_1184:


//--------------------- .nv.info._ZN10layer_norm13ln_fwd_kernelINS_13Kernel_traitsI13__nv_bfloat16S2_S2_S2_fjLj7168ELj1ELj1ELj4ELj16ENS_18Kernel_traits_baseILj7168ES2_S2_S2_S2_fjLj128EEEEELb1ELb1ELb0ELb0EEEvNS_9FwdParamsE --------------------------
	.section	.nv.info._ZN10layer_norm13ln_fwd_kernelINS_13Kernel_traitsI13__nv_bfloat16S2_S2_S2_fjLj7168ELj1ELj1ELj4ELj16ENS_18Kernel_traits_baseILj7168ES2_S2_S2_S2_fjLj128EEEEELb1ELb1ELb0ELb0EEEvNS_9FwdParamsE,"",@"SHT_CUDA_INFO"
	.sectionflags	@""
	.align	4


	//----- nvinfo : EIATTR_CUDA_API_VERSION
	.align		4
        /*0000*/ 	.byte	0x04, 0x37
        /*0002*/ 	.short	(.L_1186 - .L_1185)
.L_1185:
        /*0004*/ 	.word	0x00000082


	//----- nvinfo : EIATTR_KPARAM_INFO
	.align		4
.L_1186:
        /*0008*/ 	.byte	0x04, 0x17
        /*000a*/ 	.short	(.L_1188 - .L_1187)
.L_1187:
        /*000c*/ 	.word	0x00000000
        /*0010*/ 	.short	0x0000
        /*0012*/ 	.short	0x0000
        /*0014*/ 	.byte	0x00, 0xf0, 0xa1, 0x03


	//----- nvinfo : EIATTR_SPARSE_MMA_MASK
	.align		4
.L_1188:
        /*0018*/ 	.byte	0x03, 0x50
        /*001a*/ 	.short	0x0000


	//----- nvinfo : EIATTR_MAXREG_COUNT
	.align		4
        /*001c*/ 	.byte	0x03, 0x1b
        /*001e*/ 	.short	0x00ff


	//----- nvinfo : EIATTR_NUM_BARRIERS
	.align		4
        /*0020*/ 	.byte	0x02, 0x4c
        /*0022*/ 	.byte	0x01
	.zero		1


	//----- nvinfo : EIATTR_ANNOTATIONS
	.align		4
        /*0024*/ 	.byte	0x04, 0x55
        /*0026*/ 	.short	(.L_1190 - .L_1189)


	//   ....[0]....
.L_1189:
        /*0028*/ 	.word	0x00000001
        /*002c*/ 	.byte	0x40, 0x14, 0x00, 0x00, 0x01, 0x00, 0x00, 0x00, 0x80, 0x14, 0x00, 0x00, 0x01, 0x00, 0x00, 0x00
        /*003c*/ 	.byte	0xc0, 0x14, 0x00, 0x00, 0x01, 0x00, 0x00, 0x00, 0xe0, 0x27, 0x00, 0x00, 0x01, 0x00, 0x00, 0x00
        /*004c*/ 	.byte	0x40, 0x33, 0x00, 0x00, 0x01, 0x00, 0x00, 0x00, 0x30, 0x3e, 0x00, 0x00


	//----- nvinfo : EIATTR_MERCURY_ISA_VERSION
	.align		4
.L_1190:
        /*0058*/ 	.byte	0x03, 0x5f
        /*005a*/ 	.short	0x0101


	//----- nvinfo : EIATTR_COOP_GROUP_MASK_REGIDS
	.align		4
        /*005c*/ 	.byte	0x04, 0x29
        /*005e*/ 	.short	(.L_1192 - .L_1191)


	//   ....[0]....
.L_1191:
        /*0060*/ 	.word	0xffffffff


	//   ....[1]....
        /*0064*/ 	.word	0xffffffff


	//   ....[2]....
        /*0068*/ 	.word	0xffffffff


	//   ....[3]....
        /*006c*/ 	.word	0xffffffff


	//   ....[4]....
        /*0070*/ 	.word	0xffffffff


	//   ....[5]....
        /*0074*/ 	.word	0xffffffff


	//   ....[6]....
        /*0078*/ 	.word	0xffffffff


	//   ....[7]....
        /*007c*/ 	.word	0xffffffff


	//   ....[8]....
        /*0080*/ 	.word	0xffffffff


	//   ....[9]....
        /*0084*/ 	.word	0xffffffff


	//   ....[10]....
        /*0088*/ 	.word	0xffffffff


	//   ....[11]....
        /*008c*/ 	.word	0xffffffff


	//   ....[12]....
        /*0090*/ 	.word	0xffffffff


	//   ....[13]....
        /*0094*/ 	.word	0xffffffff


	//   ....[14]....
        /*0098*/ 	.word	0xffffffff


	//   ....[15]....
        /*009c*/ 	.word	0xffffffff


	//   ....[16]....
        /*00a0*/ 	.word	0xffffffff


	//   ....[17]....
        /*00a4*/ 	.word	0xffffffff


	//   ....[18]....
        /*00a8*/ 	.word	0x05000083


	//   ....[19]....
        /*00ac*/ 	.word	0x05000083


	//   ....[20]....
        /*00b0*/ 	.word	0x05000083


	//   ....[21]....
        /*00b4*/ 	.word	0x05000083


	//   ....[22]....
        /*00b8*/ 	.word	0x05000083


	//   ....[23]....
        /*00bc*/ 	.word	0x05000083


	//   ....[24]....
        /*00c0*/ 	.word	0x05000083


	//   ....[25]....
        /*00c4*/ 	.word	0x05000083


	//   ....[26]....
        /*00c8*/ 	.word	0x05000083


	//   ....[27]....
        /*00cc*/ 	.word	0x05000083


	//----- nvinfo : EIATTR_COOP_GROUP_INSTR_OFFSETS
	.align		4
.L_1192:
        /*00d0*/ 	.byte	0x04, 0x28
        /*00d2*/ 	.short	(.L_1194 - .L_1193)


	//   ....[0]....
.L_1193:
        /*00d4*/ 	.word	0x00016da0


	//   ....[1]....
        /*00d8*/ 	.word	0x00016dd0


	//   ....[2]....
        /*00dc*/ 	.word	0x00016df0


	//   ....[3]....
        /*00e0*/ 	.word	0x00016e10


	//   ....[4]....
        /*00e4*/ 	.word	0x00016e30


	//   ....[5]....
        /*00e8*/ 	.word	0x00017570


	//   ....[6]....
        /*00ec*/ 	.word	0x00017590


	//   ....[7]....
        /*00f0*/ 	.word	0x000175b0


	//   ....[8]....
        /*00f4*/ 	.word	0x000175d0


	//   ....[9]....
        /*00f8*/ 	.word	0x000175f0


	//   ....[10]....
        /*00fc*/ 	.word	0x00017740


	//   ....[11]....
        /*0100*/ 	.word	0x000177d0


	//   ....[12]....
        /*0104*/ 	.word	0x00017850


	//   ....[13]....
        /*0108*/ 	.word	0x000178a0


	//   ....[14]....
        /*010c*/ 	.word	0x000178b0


	//   ....[15]....
        /*0110*/ 	.word	0x00017950


	//   ....[16]....
        /*0114*/ 	.word	0x00017980


	//   ....[17]....
        /*0118*/ 	.word	0x000179c0


	//   ....[18]....
        /*011c*/ 	.word	0x00018b20


	//   ....[19]....
        /*0120*/ 	.word	0x00018b70


	//   ....[20]....
        /*0124*/ 	.word	0x00018bd0


	//   ....[21]....
        /*0128*/ 	.word	0x00018c30


	//   ....[22]....
        /*012c*/ 	.word	0x00018c90


	//   ....[23]....
        /*0130*/ 	.word	0x00019420


	//   ....[24]....
        /*0134*/ 	.word	0x00019480


	//   ....[25]....
        /*0138*/ 	.word	0x000194e0


	//   ....[26]....
        /*013c*/ 	.word	0x00019540


	//   ....[27]....
        /*0140*/ 	.word	0x000195a0


	//----- nvinfo : EIATTR_EXIT_INSTR_OFFSETS
	.align		4
.L_1194:
        /*0144*/ 	.byte	0x04, 0x1c
        /*0146*/ 	.short	(.L_1196 - .L_1195)


	//   ....[0]....
.L_1195:
        /*0148*/ 	.word	0x00001290


	//   ....[1]....
        /*014c*/ 	.word	0x00018ac0


	//----- nvinfo : EIATTR_MAX_THREADS
	.align		4
.L_1196:
        /*0150*/ 	.byte	0x04, 0x05
        /*0152*/ 	.short	(.L_1198 - .L_1197)
.L_1197:
        /*0154*/ 	.word	0x00000080
        /*0158*/ 	.word	0x00000001
        /*015c*/ 	.word	0x00000001


	//----- nvinfo : EIATTR_CRS_STACK_SIZE
	.align		4
.L_1198:
        /*0160*/ 	.byte	0x04, 0x1e
        /*0162*/ 	.short	(.L_1200 - .L_1199)
.L_1199:
        /*0164*/ 	.word	0x00000000


	//----- nvinfo : EIATTR_CBANK_PARAM_SIZE
	.align		4
.L_1200:
        /*0168*/ 	.byte	0x03, 0x19
        /*016a*/ 	.short	0x00e8


	//----- nvinfo : EIATTR_PARAM_CBANK
	.align		4
        /*016c*/ 	.byte	0x04, 0x0a
        /*016e*/ 	.short	(.L_1202 - .L_1201)
	.align		4
.L_1201:
        /*0170*/ 	.word	index@(.nv.constant0._ZN10layer_norm13ln_fwd_kernelINS_13Kernel_traitsI13__nv_bfloat16S2_S2_S2_fjLj7168ELj1ELj1ELj4ELj16ENS_18Kernel_traits_baseILj7168ES2_S2_S2_S2_fjLj128EEEEELb1ELb1ELb0ELb0EEEvNS_9FwdParamsE)
        /*0174*/ 	.short	0x0210
        /*0176*/ 	.short	0x00e8


	//----- nvinfo : EIATTR_SW_WAR
	.align		4
.L_1202:
        /*0178*/ 	.byte	0x04, 0x36
        /*017a*/ 	.short	(.L_1204 - .L_1203)
.L_1203:
        /*017c*/ 	.word	0x00000008
.L_1204:


//--------------------- .nv.info._ZN10layer_norm13ln_fwd_kernelINS_13Kernel_traitsI13__nv_bfloat16S2_S2_S2_fjLj7168ELj1ELj1ELj4ELj16ENS_18Kernel_traits_baseILj7168ES2_S2_S2_S2_fjLj128EEEEELb1ELb1ELb0ELb1EEEvNS_9FwdParamsE --------------------------
	.section	.nv.info._ZN10layer_norm13ln_fwd_kernelINS_13Kernel_traitsI13__nv_bfloat16S2_S2_S2_fjLj7168ELj1ELj1ELj4ELj16ENS_18Kernel_traits_baseILj7168ES2_S2_S2_S2_fjLj128EEEEELb1ELb1ELb0ELb1EEEvNS_9FwdParamsE,"",@"SHT_CUDA_INFO"
	.sectionflags	@""
	.align	4


	//----- nvinfo : EIATTR_CUDA_API_VERSION
	.align		4
        /*0000*/ 	.byte	0x04, 0x37
        /*0002*/ 	.short	(.L_1206 - .L_1205)
.L_1205:
        /*0004*/ 	.word	0x00000082


	//----- nvinfo : EIATTR_KPARAM_INFO
	.align		4
.L_1206:
        /*0008*/ 	.byte	0x04, 0x17
        /*000a*/ 	.short	(.L_1208 - .L_1207)
.L_1207:
        /*000c*/ 	.word	0x00000000
        /*0010*/ 	.short	0x0000
        /*0012*/ 	.short	0x0000
        /*0014*/ 	.byte	0x00, 0xf0, 0xa1, 0x03


	//----- nvinfo : EIATTR_SPARSE_MMA_MASK
	.align		4
.L_1208:
        /*0018*/ 	.byte	0x03, 0x50
        /*001a*/ 	.short	0x0000


	//----- nvinfo : EIATTR_MAXREG_COUNT
	.align		4
        /*001c*/ 	.byte	0x03, 0x1b
        /*001e*/ 	.short	0x00ff


	//----- nvinfo : EIATTR_NUM_BARRIERS
	.align		4
        /*0020*/ 	.byte	0x02, 0x4c
        /*0022*/ 	.byte	0x01
	.zero		1


	//----- nvinfo : EIATTR_MERCURY_ISA_VERSION
	.align		4
        /*0024*/ 	.byte	0x03, 0x5f
        /*0026*/ 	.short	0x0101


	//----- nvinfo : EIATTR_COOP_GROUP_MASK_REGIDS
	.align		4
        /*0028*/ 	.byte	0x04, 0x29
        /*002a*/ 	.short	(.L_1210 - .L_1209)


	//   ....[0]....
.L_1209:
        /*002c*/ 	.word	0xffffffff


	//   ....[1]....
        /*0030*/ 	.word	0xffffffff


	//   ....[2]....
        /*0034*/ 	.word	0xffffffff


	//   ....[3]....
        /*0038*/ 	.word	0xffffffff


	//   ....[4]....
        /*003c*/ 	.word	0xffffffff


	//   ....[5]....
        /*0040*/ 	.word	0xffffffff


	//   ....[6]....
        /*0044*/ 	.word	0xffffffff


	//   ....[7]....
        /*0048*/ 	.word	0xffffffff


	//   ....[8]....
        /*004c*/ 	.word	0xffffffff


	//   ....[9]....
        /*0050*/ 	.word	0xffffffff


	//   ....[10]....
        /*0054*/ 	.word	0xffffffff


	//   ....[11]....
        /*0058*/ 	.word	0xffffffff


	//   ....[12]....
        /*005c*/ 	.word	0xffffffff


	//   ....[13]....
        /*0060*/ 	.word	0xffffffff


	//   ....[14]....
        /*0064*/ 	.word	0xffffffff


	//   ....[15]....
        /*0068*/ 	.word	0xffffffff


	//   ....[16]....
        /*006c*/ 	.word	0xffffffff


	//   ....[17]....
        /*0070*/ 	.word	0xffffffff


	//   ....[18]....
        /*0074*/ 	.word	0x0500006f


	//   ....[19]....
        /*0078*/ 	.word	0x0500006f


	//   ....[20]....
        /*007c*/ 	.word	0x0500006f


	//   ....[21]....
        /*0080*/ 	.word	0x0500006f


	//   ....[22]....
        /*0084*/ 	.word	0x0500006f


	//   ....[23]....
        /*0088*/ 	.word	0x0500006f


	//   ....[24]....
        /*008c*/ 	.word	0x0500006f


	//   ....[25]....
        /*0090*/ 	.word	0x0500006f


	//   ....[26]....
        /*0094*/ 	.word	0x0500006f


	//   ....[27]....
        /*0098*/ 	.word	0x0500006f


	//----- nvinfo : EIATTR_COOP_GROUP_INSTR_OFFSETS
	.align		4
.L_1210:
        /*009c*/ 	.byte	0x04, 0x28
        /*009e*/ 	.short	(.L_1212 - .L_1211)


	//   ....[0]....
.L_1211:
        /*00a0*/ 	.word	0x00015630


	//   ....[1]....
        /*00a4*/ 	.word	0x00015650


	//   ....[2]....
        /*00a8*/ 	.word	0x00015670


	//   ....[3]....
        /*00ac*/ 	.word	0x00015690


	//   ....[4]....
        /*00b0*/ 	.word	0x000156b0


	//   ....[5]....
        /*00b4*/ 	.word	0x00015de0


	//   ....[6]....
        /*00b8*/ 	.word	0x00015e00


	//   ....[7]....
        /*00bc*/ 	.word	0x00015e20


	//   ....[8]....
        /*00c0*/ 	.word	0x00015e40


	//   ....[9]....
        /*00c4*/ 	.word	0x00015e60


	//   ....[10]....
        /*00c8*/ 	.word	0x00015ff0


	//   ....[11]....
        /*00cc*/ 	.word	0x00016060


	//   ....[12]....
        /*00d0*/ 	.word	0x00016080


	//   ....[13]....
        /*00d4*/ 	.word	0x00016090


	//   ....[14]....
        /*00d8*/ 	.word	0x00016150


	//   ....[15]....
        /*00dc*/ 	.word	0x00016190


	//   ....[16]....
        /*00e0*/ 	.word	0x00016250


	//   ....[17]....
        /*00e4*/ 	.word	0x00016270


	//   ....[18]....
        /*00e8*/ 	.word	0x00017620


	//   ....[19]....
        /*00ec*/ 	.word	0x00017690


	//   ....[20]....
        /*00f0*/ 	.word	0x00017700


	//   ....[21]....
        /*00f4*/ 	.word	0x00017770


	//   ....[22]....
        /*00f8*/ 	.word	0x000177e0


	//   ....[23]....
        /*00fc*/ 	.word	0x00017f60


	//   ....[24]....
        /*0100*/ 	.word	0x00017fd0


	//   ....[25]....
        /*0104*/ 	.word	0x00018040


	//   ....[26]....
        /*0108*/ 	.word	0x000180b0


	//   ....[27]....
        /*010c*/ 	.word	0x00018120


	//----- nvinfo : EIATTR_EXIT_INSTR_OFFSETS
	.align		4
.L_1212:
        /*0110*/ 	.byte	0x04, 0x1c
        /*0112*/ 	.short	(.L_1214 - .L_1213)


	//   ....[0]....
.L_1213:
        /*0114*/ 	.word	0x00000220


	//   ....[1]....
        /*0118*/ 	.word	0x000175c0


	//----- nvinfo : EIATTR_MAX_THREADS
	.align		4
.L_1214:
        /*011c*/ 	.byte	0x04, 0x05
        /*011e*/ 	.short	(.L_1216 - .L_1215)
.L_1215:
        /*0120*/ 	.word	0x00000080
        /*0124*/ 	.word	0x00000001
        /*0128*/ 	.word	0x00000001


	//----- nvinfo : EIATTR_CRS_STACK_SIZE
	.align		4
.L_1216:
        /*012c*/ 	.byte	0x04, 0x1e
        /*012e*/ 	.short	(.L_1218 - .L_1217)
.L_1217:
        /*0130*/ 	.word	0x00000000


	//----- nvinfo : EIATTR_CBANK_PARAM_SIZE
	.align		4
.L_1218:
        /*0134*/ 	.byte	0x03, 0x19
        /*0136*/ 	.short	0x00e8


	//----- nvinfo : EIATTR_PARAM_CBANK
	.align		4
        /*0138*/ 	.byte	0x04, 0x0a
        /*013a*/ 	.short	(.L_1220 - .L_1219)
	.align		4
.L_1219:
        /*013c*/ 	.word	index@(.nv.constant0._ZN10layer_norm13ln_fwd_kernelINS_13Kernel_traitsI13__nv_bfloat16S2_S2_S2_fjLj7168ELj1ELj1ELj4ELj16ENS_18Kernel_traits_baseILj7168ES2_S2_S2_S2_fjLj128EEEEELb1ELb1ELb0ELb1EEEvNS_9FwdParamsE)
        /*0140*/ 	.short	0x0210
        /*0142*/ 	.short	0x00e8


	//----- nvinfo : EIATTR_SW_WAR
	.align		4
.L_1220:
        /*0144*/ 	.byte	0x04, 0x36
        /*0146*/ 	.short	(.L_1222 - .L_1221)
.L_1221:
        /*0148*/ 	.word	0x00000008
.L_1222:


//--------------------- .nv.info._ZN10layer_norm13ln_fwd_kernelINS_13Kernel_traitsI13__nv_bfloat16S2_S2_S2_fjLj7168ELj1ELj1ELj4ELj16ENS_18Kernel_traits_baseILj7168ES2_S2_S2_S2_fjLj128EEEEELb1ELb1ELb1ELb0EEEvNS_9FwdParamsE --------------------------
	.section	.nv.info._ZN10layer_norm13ln_fwd_kernelINS_13Kernel_traitsI13__nv_bfloat16S2_S2_S2_fjLj7168ELj1ELj1ELj4ELj16ENS_18Kernel_traits_baseILj7168ES2_S2_S2_S2_fjLj128EEEEELb1ELb1ELb1ELb0EEEvNS_9FwdParamsE,"",@"SHT_CUDA_INFO"
	.sectionflags	@""
	.align	4


	//----- nvinfo : EIATTR_CUDA_API_VERSION
	.align		4
        /*0000*/ 	.byte	0x04, 0x37
        /*0002*/ 	.short	(.L_1224 - .L_1223)
.L_1223:
        /*0004*/ 	.word	0x00000082


	//----- nvinfo : EIATTR_KPARAM_INFO
	.align		4
.L_1224:
        /*0008*/ 	.byte	0x04, 0x17
        /*000a*/ 	.short	(.L_1226 - .L_1225)
.L_1225:
        /*000c*/ 	.word	0x00000000
        /*0010*/ 	.short	0x0000
        /*0012*/ 	.short	0x0000
        /*0014*/ 	.byte	0x00, 0xf0, 0xa1, 0x03


	//----- nvinfo : EIATTR_SPARSE_MMA_MASK
	.align		4
.L_1226:
        /*0018*/ 	.byte	0x03, 0x50
        /*001a*/ 	.short	0x0000


	//----- nvinfo : EIATTR_MAXREG_COUNT
	.align		4
        /*001c*/ 	.byte	0x03, 0x1b
        /*001e*/ 	.short	0x00ff


	//----- nvinfo : EIATTR_NUM_BARRIERS
	.align		4
        /*0020*/ 	.byte	0x02, 0x4c
        /*0022*/ 	.byte	0x01
	.zero		1


	//----- nvinfo : EIATTR_ANNOTATIONS
	.align		4
        /*0024*/ 	.byte	0x04, 0x55
        /*0026*/ 	.short	(.L_1228 - .L_1227)


	//   ....[0]....
.L_1227:
        /*0028*/ 	.word	0x00000001
        /*002c*/ 	.byte	0xe0, 0x12, 0x00, 0x00, 0x01, 0x00, 0x00, 0x00, 0x20, 0x13, 0x00, 0x00, 0x01, 0x00, 0x00, 0x00
        /* <DEDUP_REMOVED lines=15> */
        /*012c*/ 	.byte	0x50, 0xeb, 0x00, 0x00, 0x01, 0x00, 0x00, 0x00, 0x80, 0xfa, 0x00, 0x00


	//----- nvinfo : EIATTR_MERCURY_ISA_VERSION
	.align		4
.L_1228:
        /*0138*/ 	.byte	0x03, 0x5f
        /*013a*/ 	.short	0x0101


	//----- nvinfo : EIATTR_COOP_GROUP_MASK_REGIDS
	.align		4
        /*013c*/ 	.byte	0x04, 0x29
        /*013e*/ 	.short	(.L_1230 - .L_1229)


	//   ....[0]....
.L_1229:
        /*0140*/ 	.word	0xffffffff


	//   ....[1]....
        /*0144*/ 	.word	0xffffffff


	//   ....[2]....
        /*0148*/ 	.word	0xffffffff


	//   ....[3]....
        /*014c*/ 	.word	0xffffffff


	//   ....[4]....
        /*0150*/ 	.word	0xffffffff


	//   ....[5]....
        /*0154*/ 	.word	0xffffffff


	//   ....[6]....
        /*0158*/ 	.word	0xffffffff


	//   ....[7]....
        /*015c*/ 	.word	0xffffffff


	//   ....[8]....
        /*0160*/ 	.word	0xffffffff


	//   ....[9]....
        /*0164*/ 	.word	0xffffffff


	//   ....[10]....
        /*0168*/ 	.word	0xffffffff


	//   ....[11]....
        /*016c*/ 	.word	0xffffffff


	//   ....[12]....
        /*0170*/ 	.word	0xffffffff


	//   ....[13]....
        /*0174*/ 	.word	0xffffffff


	//   ....[14]....
        /*0178*/ 	.word	0xffffffff


	//   ....[15]....
        /*017c*/ 	.word	0xffffffff


	//   ....[16]....
        /*0180*/ 	.word	0xffffffff


	//   ....[17]....
        /*0184*/ 	.word	0xffffffff


	//   ....[18]....
        /*0188*/ 	.word	0x05000085


	//   ....[19]....
        /*018c*/ 	.word	0x05000085


	//   ....[20]....
        /*0190*/ 	.word	0x05000085


	//   ....[21]....
        /*0194*/ 	.word	0x05000085


	//   ....[22]....
        /*0198*/ 	.word	0x05000085


	//   ....[23]....
        /*019c*/ 	.word	0x05000085


	//   ....[24]....
        /*01a0*/ 	.word	0x05000085


	//   ....[25]....
        /*01a4*/ 	.word	0x05000085


	//   ....[26]....
        /*01a8*/ 	.word	0x05000085


	//   ....[27]....
        /*01ac*/ 	.word	0x05000085


	//----- nvinfo : EIATTR_COOP_GROUP_INSTR_OFFSETS
	.align		4
.L_1230:
        /*01b0*/ 	.byte	0x04, 0x28
        /*01b2*/ 	.short	(.L_1232 - .L_1231)


	//   ....[0]....
.L_1231:
        /*01b4*/ 	.word	0x00019540


	//   ....[1]....
        /*01b8*/ 	.word	0x00019570


	//   ....[2]....
        /*01bc*/ 	.word	0x00019590


	//   ....[3]....
        /*01c0*/ 	.word	0x000195b0


	//   ....[4]....
        /*01c4*/ 	.word	0x000195d0


	//   ....[5]....
        /*01c8*/ 	.word	0x00019d10


	//   ....[6]....
        /*01cc*/ 	.word	0x00019d30


	//   ....[7]....
        /*01d0*/ 	.word	0x00019d50


	//   ....[8]....
        /*01d4*/ 	.word	0x00019d70


	//   ....[9]....
        /*01d8*/ 	.word	0x00019d90


	//   ....[10]....
        /*01dc*/ 	.word	0x00019ed0


	//   ....[11]....
        /*01e0*/ 	.word	0x00019f60


	//   ....[12]....
        /*01e4*/ 	.word	0x00019fd0


	//   ....[13]....
        /*01e8*/ 	.word	0x0001a030


	//   ....[14]....
        /*01ec*/ 	.word	0x0001a040


	//   ....[15]....
        /*01f0*/ 	.word	0x0001a0e0


	//   ....[16]....
        /*01f4*/ 	.word	0x0001a110


	//   ....[17]....
        /*01f8*/ 	.word	0x0001a150


	//   ....[18]....
        /*01fc*/ 	.word	0x0001b350


	//   ....[19]....
        /*0200*/ 	.word	0x0001b3b0


	//   ....[20]....
        /*0204*/ 	.word	0x0001b410


	//   ....[21]....
        /*0208*/ 	.word	0x0001b470


	//   ....[22]....
        /*020c*/ 	.word	0x0001b4d0


	//   ....[23]....
        /*0210*/ 	.word	0x0001bc70


	//   ....[24]....
        /*0214*/ 	.word	0x0001bcd0


	//   ....[25]....
        /*0218*/ 	.word	0x0001bd30


	//   ....[26]....
        /*021c*/ 	.word	0x0001bd90


	//   ....[27]....
        /*0220*/ 	.word	0x0001bdf0


	//----- nvinfo : EIATTR_EXIT_INSTR_OFFSETS
	.align		4
.L_1232:
        /*0224*/ 	.byte	0x04, 0x1c
        /*0226*/ 	.short	(.L_1234 - .L_1233)


	//   ....[0]....
.L_1233:
        /*0228*/ 	.word	0x00001280


	//   ....[1]....
        /*022c*/ 	.word	0x0001b2f0


	//----- nvinfo : EIATTR_MAX_THREADS
	.align		4
.L_1234:
        /*0230*/ 	.byte	0x04, 0x05
        /*0232*/ 	.short	(.L_1236 - .L_1235)
.L_1235:
        /*0234*/ 	.word	0x00000080
        /*0238*/ 	.word	0x00000001
        /*023c*/ 	.word	0x00000001


	//----- nvinfo : EIATTR_CRS_STACK_SIZE
	.align		4
.L_1236:
        /*0240*/ 	.byte	0x04, 0x1e
        /*0242*/ 	.short	(.L_1238 - .L_1237)
.L_1237:
        /*0244*/ 	.word	0x00000000


	//----- nvinfo : EIATTR_CBANK_PARAM_SIZE
	.align		4
.L_1238:
        /*0248*/ 	.byte	0x03, 0x19
        /*024a*/ 	.short	0x00e8


	//----- nvinfo : EIATTR_PARAM_CBANK
	.align		4
        /*024c*/ 	.byte	0x04, 0x0a
        /*024e*/ 	.short	(.L_1240 - .L_1239)
	.align		4
.L_1239:
        /*0250*/ 	.word	index@(.nv.constant0._ZN10layer_norm13ln_fwd_kernelINS_13Kernel_traitsI13__nv_bfloat16S2_S2_S2_fjLj7168ELj1ELj1ELj4ELj16ENS_18Kernel_traits_baseILj7168ES2_S2_S2_S2_fjLj128EEEEELb1ELb1ELb1ELb0EEEvNS_9FwdParamsE)
        /*0254*/ 	.short	0x0210
        /*0256*/ 	.short	0x00e8


	//----- nvinfo : EIATTR_SW_WAR
	.align		4
.L_1240:
        /*0258*/ 	.byte	0x04, 0x36
        /*025a*/ 	.short	(.L_1242 - .L_1241)
.L_1241:
        /*025c*/ 	.word	0x00000008
.L_1242:


//--------------------- .nv.info._ZN10layer_norm13ln_fwd_kernelINS_13Kernel_traitsI13__nv_bfloat16S2_S2_S2_fjLj7168ELj1ELj1ELj4ELj16ENS_18Kernel_traits_baseILj7168ES2_S2_S2_S2_fjLj128EEEEELb1ELb1ELb1ELb1EEEvNS_9FwdParamsE --------------------------
	.section	.nv.info._ZN10layer_norm13ln_fwd_kernelINS_13Kernel_traitsI13__nv_bfloat16S2_S2_S2_fjLj7168ELj1ELj1ELj4ELj16ENS_18Kernel_traits_baseILj7168ES2_S2_S2_S2_fjLj128EEEEELb1ELb1ELb1ELb1EEEvNS_9FwdParamsE,"",@"SHT_CUDA_INFO"
	.sectionflags	@""
	.align	4


	//----- nvinfo : EIATTR_CUDA_API_VERSION
	.align		4
        /*0000*/ 	.byte	0x04, 0x37
        /*0002*/ 	.short	(.L_1244 - .L_1243)
.L_1243:
        /*0004*/ 	.word	0x00000082


	//----- nvinfo : EIATTR_KPARAM_INFO
	.align		4
.L_1244:
        /*0008*/ 	.byte	0x04, 0x17
        /*000a*/ 	.short	(.L_1246 - .L_1245)
.L_1245:
        /*000c*/ 	.word	0x00000000
        /*0010*/ 	.short	0x0000
        /*0012*/ 	.short	0x0000
        /*0014*/ 	.byte	0x00, 0xf0, 0xa1, 0x03


	//----- nvinfo : EIATTR_SPARSE_MMA_MASK
	.align		4
.L_1246:
        /*0018*/ 	.byte	0x03, 0x50
        /*001a*/ 	.short	0x0000


	//----- nvinfo : EIATTR_MAXREG_COUNT
	.align		4
        /*001c*/ 	.byte	0x03, 0x1b
        /*001e*/ 	.short	0x00ff


	//----- nvinfo : EIATTR_NUM_BARRIERS
	.align		4
        /*0020*/ 	.byte	0x02, 0x4c
        /*0022*/ 	.byte	0x01
	.zero		1


	//----- nvinfo : EIATTR_MERCURY_ISA_VERSION
	.align		4
        /*0024*/ 	.byte	0x03, 0x5f
        /*0026*/ 	.short	0x0101


	//----- nvinfo : EIATTR_COOP_GROUP_MASK_REGIDS
	.align		4
        /*0028*/ 	.byte	0x04, 0x29
        /*002a*/ 	.short	(.L_1248 - .L_1247)


	//   ....[0]....
.L_1247:
        /*002c*/ 	.word	0xffffffff


	//   ....[1]....
        /*0030*/ 	.word	0xffffffff


	//   ....[2]....
        /*0034*/ 	.word	0xffffffff


	//   ....[3]....
        /*0038*/ 	.word	0xffffffff


	//   ....[4]....
        /*003c*/ 	.word	0xffffffff


	//   ....[5]....
        /*0040*/ 	.word	0xffffffff


	//   ....[6]....
        /*0044*/ 	.word	0xffffffff


	//   ....[7]....
        /*0048*/ 	.word	0xffffffff


	//   ....[8]....
        /*004c*/ 	.word	0xffffffff


	//   ....[9]....
        /*0050*/ 	.word	0xffffffff


	//   ....[10]....
        /*0054*/ 	.word	0xffffffff


	//   ....[11]....
        /*0058*/ 	.word	0xffffffff


	//   ....[12]....
        /*005c*/ 	.word	0xffffffff


	//   ....[13]....
        /*0060*/ 	.word	0xffffffff


	//   ....[14]....
        /*0064*/ 	.word	0xffffffff


	//   ....[15]....
        /*0068*/ 	.word	0xffffffff


	//   ....[16]....
        /*006c*/ 	.word	0xffffffff


	//   ....[17]....
        /*0070*/ 	.word	0xffffffff


	//   ....[18]....
        /*0074*/ 	.word	0x050000a8


	//   ....[19]....
        /*0078*/ 	.word	0x050000a8


	//   ....[20]....
        /*007c*/ 	.word	0x050000a8


	//   ....[21]....
        /*0080*/ 	.word	0x050000a8


	//   ....[22]....
        /*0084*/ 	.word	0x050000a8


	//   ....[23]....
        /*0088*/ 	.word	0x050000a8


	//   ....[24]....
        /*008c*/ 	.word	0x050000a8


	//   ....[25]....
        /*0090*/ 	.word	0x050000a8


	//   ....[26]....
        /*0094*/ 	.word	0x050000a8


	//   ....[27]....
        /*0098*/ 	.word	0x050000a8


	//----- nvinfo : EIATTR_COOP_GROUP_INSTR_OFFSETS
	.align		4
.L_1248:
        /*009c*/ 	.byte	0x04, 0x28
        /*009e*/ 	.short	(.L_1250 - .L_1249)


	//   ....[0]....
.L_1249:
        /*00a0*/ 	.word	0x000181c0


	//   ....[1]....
        /*00a4*/ 	.word	0x000181e0


	//   ....[2]....
        /*00a8*/ 	.word	0x00018200


	//   ....[3]....
        /*00ac*/ 	.word	0x00018220


	//   ....[4]....
        /*00b0*/ 	.word	0x00018240


	//   ....[5]....
        /*00b4*/ 	.word	0x00018970


	//   ....[6]....
        /*00b8*/ 	.word	0x00018990


	//   ....[7]....
        /*00bc*/ 	.word	0x000189b0


	//   ....[8]....
        /*00c0*/ 	.word	0x000189d0


	//   ....[9]....
        /*00c4*/ 	.word	0x000189f0


	//   ....[10]....
        /*00c8*/ 	.word	0x00018b60


	//   ....[11]....
        /*00cc*/ 	.word	0x00018bd0


	//   ....[12]....
        /*00d0*/ 	.word	0x00018bf0


	//   ....[13]....
        /*00d4*/ 	.word	0x00018c00


	//   ....[14]....
        /*00d8*/ 	.word	0x00018cc0


	//   ....[15]....
        /*00dc*/ 	.word	0x00018cf0


	//   ....[16]....
        /*00e0*/ 	.word	0x00018d90


	//   ....[17]....
        /*00e4*/ 	.word	0x00018dc0


	//   ....[18]....
        /*00e8*/ 	.word	0x0001a290


	//   ....[19]....
        /*00ec*/ 	.word	0x0001a300


	//   ....[20]....
        /*00f0*/ 	.word	0x0001a370


	//   ....[21]....
        /*00f4*/ 	.word	0x0001a3e0


	//   ....[22]....
        /*00f8*/ 	.word	0x0001a450


	//   ....[23]....
        /*00fc*/ 	.word	0x0001abd0


	//   ....[24]....
        /*0100*/ 	.word	0x0001ac40


	//   ....[25]....
        /*0104*/ 	.word	0x0001acb0


	//   ....[26]....
        /*0108*/ 	.word	0x0001ad20


	//   ....[27]....
        /*010c*/ 	.word	0x0001ad90


	//----- nvinfo : EIATTR_EXIT_INSTR_OFFSETS
	.align		4
.L_1250:
        /*0110*/ 	.byte	0x04, 0x1c
        /*0112*/ 	.short	(.L_1252 - .L_1251)


	//   ....[0]....
.L_1251:
        /*0114*/ 	.word	0x00000630


	//   ....[1]....
        /*0118*/ 	.word	0x0001a230


	//----- nvinfo : EIATTR_MAX_THREADS
	.align		4
.L_1252:
        /*011c*/ 	.byte	0x04, 0x05
        /*011e*/ 	.short	(.L_1254 - .L_1253)
.L_1253:
        /*0120*/ 	.word	0x00000080
        /*0124*/ 	.word	0x00000001
        /*0128*/ 	.word	0x00000001


	//----- nvinfo : EIATTR_CRS_STACK_SIZE
	.align		4
.L_1254:
        /*012c*/ 	.byte	0x04, 0x1e
        /*012e*/ 	.short	(.L_1256 - .L_1255)
.L_1255:
        /*0130*/ 	.word	0x00000000


	//----- nvinfo : EIATTR_CBANK_PARAM_SIZE
	.align		4
.L_1256:
        /*0134*/ 	.byte	0x03, 0x19
        /*0136*/ 	.short	0x00e8


	//----- nvinfo : EIATTR_PARAM_CBANK
	.align		4
        /*0138*/ 	.byte	0x04, 0x0a
        /*013a*/ 	.short	(.L_1258 - .L_1257)
	.align		4
.L_1257:
        /*013c*/ 	.word	index@(.nv.constant0._ZN10layer_norm13ln_fwd_kernelINS_13Kernel_traitsI13__nv_bfloat16S2_S2_S2_fjLj7168ELj1ELj1ELj4ELj16ENS_18Kernel_traits_baseILj7168ES2_S2_S2_S2_fjLj128EEEEELb1ELb1ELb1ELb1EEEvNS_9FwdParamsE)
        /*0140*/ 	.short	0x0210
        /*0142*/ 	.short	0x00e8


	//----- nvinfo : EIATTR_SW_WAR
	.align		4
.L_1258:
        /*0144*/ 	.byte	0x04, 0x36
        /*0146*/ 	.short	(.L_1260 - .L_1259)
.L_1259:
        /*0148*/ 	.word	0x00000008
.L_1260:


//--------------------- .nv.info._ZN10layer_norm13ln_fwd_kernelINS_13Kernel_traitsI6__halfS2_S2_S2_fjLj7168ELj1ELj1ELj4ELj16ENS_18Kernel_traits_baseILj7168ES2_S2_S2_S2_fjLj128EEEEELb0ELb0ELb0ELb0EEEvNS_9FwdParamsE --------------------------
	.section	.nv.info._ZN10layer_norm13ln_fwd_kernelINS_13Kernel_traitsI6__halfS2_S2_S2_fjLj7168ELj1ELj1ELj4ELj16ENS_18Kernel_traits_baseILj7168ES2_S2_S2_S2_fjLj128EEEEELb0ELb0ELb0ELb0EEEvNS_9FwdParamsE,"",@"SHT_CUDA_INFO"
	.sectionflags	@""
	.align	4


	//----- nvinfo : EIATTR_CUDA_API_VERSION
	.align		4
        /*0000*/ 	.byte	0x04, 0x37
        /*0002*/ 	.short	(.L_1262 - .L_1261)
.L_1261:
        /*0004*/ 	.word	0x00000082


	//----- nvinfo : EIATTR_KPARAM_INFO
	.align		4
.L_1262:
        /*0008*/ 	.byte	0x04, 0x17
        /*000a*/ 	.short	(.L_1264 - .L_1263)
.L_1263:
        /*000c*/ 	.word	0x00000000
        /*0010*/ 	.short	0x0000
        /*0012*/ 	.short	0x0000
        /*0014*/ 	.byte	0x00, 0xf0, 0xa1, 0x03


	//----- nvinfo : EIATTR_SPARSE_MMA_MASK
	.align		4
.L_1264:
        /*0018*/ 	.byte	0x03, 0x50
        /*001a*/ 	.short	0x0000


	//----- nvinfo : EIATTR_MAXREG_COUNT
	.align		4
        /*001c*/ 	.byte	0x03, 0x1b
        /*001e*/ 	.short	0x00ff


	//----- nvinfo : EIATTR_NUM_BARRIERS
	.align		4
        /*0020*/ 	.byte	0x02, 0x4c
        /*0022*/ 	.byte	0x01
	.zero		1


	//----- nvinfo : EIATTR_MERCURY_ISA_VERSION
	.align		4
        /*0024*/ 	.byte	0x03, 0x5f
        /*0026*/ 	.short	0x0101


	//----- nvinfo : EIATTR_COOP_GROUP_MASK_REGIDS
	.align		4
        /*0028*/ 	.byte	0x04, 0x29
        /*002a*/ 	.short	(.L_1266 - .L_1265)


	//   ....[0]....
.L_1265:
        /*002c*/ 	.word	0xffffffff


	//   ....[1]....
        /*0030*/ 	.word	0xffffffff


	//   ....[2]....
        /*0034*/ 	.word	0xffffffff


	//   ....[3]....
        /*0038*/ 	.word	0xffffffff


	//   ....[4]....
        /*003c*/ 	.word	0xffffffff


	//   ....[5]....
        /*0040*/ 	.word	0xffffffff


	//   ....[6]....
        /*0044*/ 	.word	0xffffffff


	//   ....[7]....
        /*0048*/ 	.word	0xffffffff


	//   ....[8]....
        /*004c*/ 	.word	0xffffffff


	//   ....[9]....
        /*0050*/ 	.word	0xffffffff


	//   ....[10]....
        /*0054*/ 	.word	0xffffffff


	//   ....[11]....
        /*0058*/ 	.word	0xffffffff


	//   ....[12]....
        /*005c*/ 	.word	0xffffffff


	//   ....[13]....
        /*0060*/ 	.word	0xffffffff


	//   ....[14]....
        /*0064*/ 	.word	0xffffffff


	//   ....[15]....
        /*0068*/ 	.word	0xffffffff


	//   ....[16]....
        /*006c*/ 	.word	0xffffffff


	//   ....[17]....
        /*0070*/ 	.word	0xffffffff


	//   ....[18]....
        /*0074*/ 	.word	0x05000092


	//   ....[19]....
        /*0078*/ 	.word	0x05000092


	//   ....[20]....
        /*007c*/ 	.word	0x05000092


	//   ....[21]....
        /*0080*/ 	.word	0x05000092


	//   ....[22]....
        /*0084*/ 	.word	0x05000092


	//   ....[23]....
        /*0088*/ 	.word	0x05000092


	//   ....[24]....
        /*008c*/ 	.word	0x05000092


	//   ....[25]....
        /*0090*/ 	.word	0x05000092


	//   ....[26]....
        /*0094*/ 	.word	0x05000092


	//   ....[27]....
        /*0098*/ 	.word	0x05000092


	//----- nvinfo : EIATTR_COOP_GROUP_INSTR_OFFSETS
	.align		4
.L_1266:
        /*009c*/ 	.byte	0x04, 0x28
        /*009e*/ 	.short	(.L_1268 - .L_1267)


	//   ....[0]....
.L_1267:
        /*00a0*/ 	.word	0x00003ef0


	//   ....[1]....
        /*00a4*/ 	.word	0x00003f20


	//   ....[2]....
        /*00a8*/ 	.word	0x00003f40


	//   ....[3]....
        /*00ac*/ 	.word	0x00003f60


	//   ....[4]....
        /*00b0*/ 	.word	0x00003f80


	//   ....[5]....
        /*00b4*/ 	.word	0x000046e0


	//   ....[6]....
        /*00b8*/ 	.word	0x00004700


	//   ....[7]....
        /*00bc*/ 	.word	0x00004720


	//   ....[8]....
        /*00c0*/ 	.word	0x00004740


	//   ....[9]....
        /*00c4*/ 	.word	0x00004760


	//   ....[10]....
        /*00c8*/ 	.word	0x00004910


	//   ....[11]....
        /*00cc*/ 	.word	0x00004950


	//   ....[12]....
        /*00d0*/ 	.word	0x00004970


	//   ....[13]....
        /*00d4*/ 	.word	0x00004980


	//   ....[14]....
        /*00d8*/ 	.word	0x00004a30


	//   ....[15]....
        /*00dc*/ 	.word	0x00004a70


	//   ....[16]....
        /*00e0*/ 	.word	0x00004af0


	//   ....[17]....
        /*00e4*/ 	.word	0x00004b40


	//   ....[18]....
        /*00e8*/ 	.word	0x00005c40


	//   ....[19]....
        /*00ec*/ 	.word	0x00005cb0


	//   ....[20]....
        /*00f0*/ 	.word	0x00005d20


	//   ....[21]....
        /*00f4*/ 	.word	0x00005d90


	//   ....[22]....
        /*00f8*/ 	.word	0x00005e00


	//   ....[23]....
        /*00fc*/ 	.word	0x000065c0


	//   ....[24]....
        /*0100*/ 	.word	0x00006630


	//   ....[25]....
        /*0104*/ 	.word	0x000066a0


	//   ....[26]....
        /*0108*/ 	.word	0x00006710


	//   ....[27]....
        /*010c*/ 	.word	0x00006780


	//----- nvinfo : EIATTR_EXIT_INSTR_OFFSETS
	.align		4
.L_1268:
        /*0110*/ 	.byte	0x04, 0x1c
        /*0112*/ 	.short	(.L_1270 - .L_1269)


	//   ....[0]....
.L_1269:
        /*0114*/ 	.word	0x000008c0


	//   ....[1]....
        /*0118*/ 	.word	0x00005be0


	//----- nvinfo : EIATTR_MAX_THREADS
	.align		4
.L_1270:
        /*011c*/ 	.byte	0x04, 0x05
        /*011e*/ 	.short	(.L_1272 - .L_1271)
.L_1271:
        /*0120*/ 	.word	0x00000080
        /*0124*/ 	.word	0x00000001
        /*0128*/ 	.word	0x00000001


	//----- nvinfo : EIATTR_CRS_STACK_SIZE
	.align		4
.L_1272:
        /*012c*/ 	.byte	0x04, 0x1e
        /*012e*/ 	.short	(.L_1274 - .L_1273)
.L_1273:
        /*0130*/ 	.word	0x00000000


	//----- nvinfo : EIATTR_CBANK_PARAM_SIZE
	.align		4
.L_1274:
        /*0134*/ 	.byte	0x03, 0x19
        /*0136*/ 	.short	0x00e8


	//----- nvinfo : EIATTR_PARAM_CBANK
	.align		4
        /*0138*/ 	.byte	0x04, 0x0a
        /*013a*/ 	.short	(.L_1276 - .L_1275)
	.align		4
.L_1275:
        /*013c*/ 	.word	index@(.nv.constant0._ZN10layer_norm13ln_fwd_kernelINS_13Kernel_traitsI6__halfS2_S2_S2_fjLj7168ELj1ELj1ELj4ELj16ENS_18Kernel_traits_baseILj7168ES2_S2_S2_S2_fjLj128EEEEELb0ELb0ELb0ELb0EEEvNS_9FwdParamsE)
        /*0140*/ 	.short	0x0210
        /*0142*/ 	.short	0x00e8


	//----- nvinfo : EIATTR_SW_WAR
	.align		4
.L_1276:
        /*0144*/ 	.byte	0x04, 0x36
        /*0146*/ 	.short	(.L_1278 - .L_1277)
.L_1277:
        /*0148*/ 	.word	0x00000008
.L_1278:


//--------------------- .nv.info._ZN10layer_norm13ln_fwd_kernelINS_13Kernel_traitsI6__halfS2_S2_S2_fjLj7168ELj1ELj1ELj4ELj16ENS_18Kernel_traits_baseILj7168ES2_S2_S2_S2_fjLj128EEEEELb0ELb0ELb0ELb1EEEvNS_9FwdParamsE --------------------------
	.section	.nv.info._ZN10layer_norm13ln_fwd_kernelINS_13Kernel_traitsI6__halfS2_S2_S2_fjLj7168ELj1ELj1ELj4ELj16ENS_18Kernel_traits_baseILj7168ES2_S2_S2_S2_fjLj128EEEEELb0ELb0ELb0ELb1EEEvNS_9FwdParamsE,"",@"SHT_CUDA_INFO"
	.sectionflags	@""
	.align	4


	//----- nvinfo : EIATTR_CUDA_API_VERSION
	.align		4
        /*0000*/ 	.byte	0x04, 0x37
        /*0002*/ 	.short	(.L_1280 - .L_1279)
.L_1279:
        /*0004*/ 	.word	0x00000082


	//----- nvinfo : EIATTR_KPARAM_INFO
	.align		4
.L_1280:
        /*0008*/ 	.byte	0x04, 0x17
        /*000a*/ 	.short	(.L_1282 - .L_1281)
.L_1281:
        /*000c*/ 	.word	0x00000000
        /*0010*/ 	.short	0x0000
        /*0012*/ 	.short	0x0000
        /*0014*/ 	.byte	0x00, 0xf0, 0xa1, 0x03


	//----- nvinfo : EIATTR_SPARSE_MMA_MASK
	.align		4
.L_1282:
        /*0018*/ 	.byte	0x03, 0x50
        /*001a*/ 	.short	0x0000


	//----- nvinfo : EIATTR_MAXREG_COUNT
	.align		4
        /*001c*/ 	.byte	0x03, 0x1b
        /*001e*/ 	.short	0x00ff


	//----- nvinfo : EIATTR_NUM_BARRIERS
	.align		4
        /*0020*/ 	.byte	0x02, 0x4c
        /*0022*/ 	.byte	0x01
	.zero		1


	//----- nvinfo : EIATTR_MERCURY_ISA_VERSION
	.align		4
        /*0024*/ 	.byte	0x03, 0x5f
        /*0026*/ 	.short	0x0101


	//----- nvinfo : EIATTR_COOP_GROUP_MASK_REGIDS
	.align		4
        /*0028*/ 	.byte	0x04, 0x29
        /*002a*/ 	.short	(.L_1284 - .L_1283)


	//   ....[0]....
.L_1283:
        /*002c*/ 	.word	0xffffffff


	//   ....[1]....
        /*0030*/ 	.word	0xffffffff


	//   ....[2]....
        /*0034*/ 	.word	0xffffffff


	//   ....[3]....
        /*0038*/ 	.word	0xffffffff


	//   ....[4]....
        /*003c*/ 	.word	0xffffffff


	//   ....[5]....
        /*0040*/ 	.word	0xffffffff


	//   ....[6]....
        /*0044*/ 	.word	0xffffffff


	//   ....[7]....
        /*0048*/ 	.word	0xffffffff


	//   ....[8]....
        /*004c*/ 	.word	0xffffffff


	//   ....[9]....
        /*0050*/ 	.word	0xffffffff


	//   ....[10]....
        /*0054*/ 	.word	0xffffffff


	//   ....[11]....
        /*0058*/ 	.word	0xffffffff


	//   ....[12]....
        /*005c*/ 	.word	0xffffffff


	//   ....[13]....
        /*0060*/ 	.word	0xffffffff


	//   ....[14]....
        /*0064*/ 	.word	0xffffffff


	//   ....[15]....
        /*0068*/ 	.word	0xffffffff


	//   ....[16]....
        /*006c*/ 	.word	0xffffffff


	//   ....[17]....
        /*0070*/ 	.word	0xffffffff


	//   ....[18]....
        /*0074*/ 	.word	0x0500006c


	//   ....[19]....
        /*0078*/ 	.word	0x0500006c


	//   ....[20]....
        /*007c*/ 	.word	0x0500006c


	//   ....[21]....
        /*0080*/ 	.word	0x0500006c


	//   ....[22]....
        /*0084*/ 	.word	0x0500006c


	//   ....[23]....
        /*0088*/ 	.word	0x0500006c


	//   ....[24]....
        /*008c*/ 	.word	0x0500006c


	//   ....[25]....
        /*0090*/ 	.word	0x0500006c


	//   ....[26]....
        /*0094*/ 	.word	0x0500006c


	//   ....[27]....
        /*0098*/ 	.word	0x0500006c


	//----- nvinfo : EIATTR_COOP_GROUP_INSTR_OFFSETS
	.align		4
.L_1284:
        /*009c*/ 	.byte	0x04, 0x28
        /*009e*/ 	.short	(.L_1286 - .L_1285)


	//   ....[0]....
.L_1285:
        /*00a0*/ 	.word	0x00002fc0


	//   ....[1]....
        /*00a4*/ 	.word	0x00002fe0


	//   ....[2]....
        /*00a8*/ 	.word	0x00003000


	//   ....[3]....
        /*00ac*/ 	.word	0x00003020


	//   ....[4]....
        /*00b0*/ 	.word	0x00003040


	//   ....[5]....
        /*00b4*/ 	.word	0x00003770


	//   ....[6]....
        /*00b8*/ 	.word	0x00003790


	//   ....[7]....
        /*00bc*/ 	.word	0x000037b0


	//   ....[8]....
        /*00c0*/ 	.word	0x000037d0


	//   ....[9]....
        /*00c4*/ 	.word	0x000037f0


	//   ....[10]....
        /*00c8*/ 	.word	0x00003940


	//   ....[11]....
        /*00cc*/ 	.word	0x00003980


	//   ....[12]....
        /*00d0*/ 	.word	0x00003a10


	//   ....[13]....
        /*00d4*/ 	.word	0x00003a70


	//   ....[14]....
        /*00d8*/ 	.word	0x00003a80


	//   ....[15]....
        /*00dc*/ 	.word	0x00003b30


	//   ....[16]....
        /*00e0*/ 	.word	0x00003b80


	//   ....[17]....
        /*00e4*/ 	.word	0x00003ba0


	//   ....[18]....
        /*00e8*/ 	.word	0x00004dc0


	//   ....[19]....
        /*00ec*/ 	.word	0x00004e10


	//   ....[20]....
        /*00f0*/ 	.word	0x00004e60


	//   ....[21]....
        /*00f4*/ 	.word	0x00004ec0


	//   ....[22]....
        /*00f8*/ 	.word	0x00004f20


	//   ....[23]....
        /*00fc*/ 	.word	0x000056a0


	//   ....[24]....
        /*0100*/ 	.word	0x000056f0


	//   ....[25]....
        /*0104*/ 	.word	0x00005740


	//   ....[26]....
        /*0108*/ 	.word	0x000057a0


	//   ....[27]....
        /*010c*/ 	.word	0x00005800


	//----- nvinfo : EIATTR_EXIT_INSTR_OFFSETS
	.align		4
.L_1286:
        /*0110*/ 	.byte	0x04, 0x1c
        /*0112*/ 	.short	(.L_1288 - .L_1287)


	//   ....[0]....
.L_1287:
        /*0114*/ 	.word	0x000001c0


	//   ....[1]....
        /*0118*/ 	.word	0x00004d60


	//----- nvinfo : EIATTR_MAX_THREADS
	.align		4
.L_1288:
        /*011c*/ 	.byte	0x04, 0x05
        /*011e*/ 	.short	(.L_1290 - .L_1289)
.L_1289:
        /*0120*/ 	.word	0x00000080
        /*0124*/ 	.word	0x00000001
        /*0128*/ 	.word	0x00000001


	//----- nvinfo : EIATTR_CRS_STACK_SIZE
	.align		4
.L_1290:
        /*012c*/ 	.byte	0x04, 0x1e
        /*012e*/ 	.short	(.L_1292 - .L_1291)
.L_1291:
        /*0130*/ 	.word	0x00000000


	//----- nvinfo : EIATTR_CBANK_PARAM_SIZE
	.align		4
.L_1292:
        /*0134*/ 	.byte	0x03, 0x19
        /*0136*/ 	.short	0x00e8


	//----- nvinfo : EIATTR_PARAM_CBANK
	.align		4
        /*0138*/ 	.byte	0x04, 0x0a
        /*013a*/ 	.short	(.L_1294 - .L_1293)
	.align		4
.L_1293:
        /*013c*/ 	.word	index@(.nv.constant0._ZN10layer_norm13ln_fwd_kernelINS_13Kernel_traitsI6__halfS2_S2_S2_fjLj7168ELj1ELj1ELj4ELj16ENS_18Kernel_traits_baseILj7168ES2_S2_S2_S2_fjLj128EEEEELb0ELb0ELb0ELb1EEEvNS_9FwdParamsE)
        /*0140*/ 	.short	0x0210
        /*0142*/ 	.short	0x00e8


	//----- nvinfo : EIATTR_SW_WAR
	.align		4
.L_1294:
        /*0144*/ 	.byte	0x04, 0x36
        /*0146*/ 	.short	(.L_1296 - .L_1295)
.L_1295:
        /*0148*/ 	.word	0x00000008
.L_1296:


//--------------------- .nv.info._ZN10layer_norm13ln_fwd_kernelINS_13Kernel_traitsI6__halfS2_S2_S2_fjLj7168ELj1ELj1ELj4ELj16ENS_18Kernel_traits_baseILj7168ES2_S2_S2_S2_fjLj128EEEEELb0ELb0ELb1ELb0EEEvNS_9FwdParamsE --------------------------
	.section	.nv.info._ZN10layer_norm13ln_fwd_kernelINS_13Kernel_traitsI6__halfS2_S2_S2_fjLj7168ELj1ELj1ELj4ELj16ENS_18Kernel_traits_baseILj7168ES2_S2_S2_S2_fjLj128EEEEELb0ELb0ELb1ELb0EEEvNS_9FwdParamsE,"",@"SHT_CUDA_INFO"
	.sectionflags	@""
	.align	4


	//----- nvinfo : EIATTR_CUDA_API_VERSION
	.align		4
        /*0000*/ 	.byte	0x04, 0x37
        /*0002*/ 	.short	(.L_1298 - .L_1297)
.L_1297:
        /*0004*/ 	.word	0x00000082


	//----- nvinfo : EIATTR_KPARAM_INFO
	.align		4
.L_1298:
        /*0008*/ 	.byte	0x04, 0x17
        /*000a*/ 	.short	(.L_1300 - .L_1299)
.L_1299:
        /*000c*/ 	.word	0x00000000
        /*0010*/ 	.short	0x0000
        /*0012*/ 	.short	0x0000
        /*0014*/ 	.byte	0x00, 0xf0, 0xa1, 0x03


	//----- nvinfo : EIATTR_SPARSE_MMA_MASK
	.align		4
.L_1300:
        /*0018*/ 	.byte	0x03, 0x50
        /*001a*/ 	.short	0x0000


	//----- nvinfo : EIATTR_MAXREG_COUNT
	.align		4
        /*001c*/ 	.byte	0x03, 0x1b
        /*001e*/ 	.short	0x00ff


	//----- nvinfo : EIATTR_NUM_BARRIERS
	.align		4
        /*0020*/ 	.byte	0x02, 0x4c
        /*0022*/ 	.byte	0x01
	.zero		1


	//----- nvinfo : EIATTR_MERCURY_ISA_VERSION
	.align		4
        /*0024*/ 	.byte	0x03, 0x5f
        /*0026*/ 	.short	0x0101


	//----- nvinfo : EIATTR_COOP_GROUP_MASK_REGIDS
	.align		4
        /*0028*/ 	.byte	0x04, 0x29
        /*002a*/ 	.short	(.L_1302 - .L_1301)


	//   ....[0]....
.L_1301:
        /*002c*/ 	.word	0xffffffff


	//   ....[1]....
        /*0030*/ 	.word	0xffffffff


	//   ....[2]....
        /*0034*/ 	.word	0xffffffff


	//   ....[3]....
        /*0038*/ 	.word	0xffffffff


	//   ....[4]....
        /*003c*/ 	.word	0xffffffff


	//   ....[5]....
        /*0040*/ 	.word	0xffffffff


	//   ....[6]....
        /*0044*/ 	.word	0xffffffff


	//   ....[7]....
        /*0048*/ 	.word	0xffffffff


	//   ....[8]....
        /*004c*/ 	.word	0xffffffff


	//   ....[9]....
        /*0050*/ 	.word	0xffffffff


	//   ....[10]....
        /*0054*/ 	.word	0xffffffff


	//   ....[11]....
        /*0058*/ 	.word	0xffffffff


	//   ....[12]....
        /*005c*/ 	.word	0xffffffff


	//   ....[13]....
        /*0060*/ 	.word	0xffffffff


	//   ....[14]....
        /*0064*/ 	.word	0xffffffff


	//   ....[15]....
        /*0068*/ 	.word	0xffffffff


	//   ....[16]....
        /*006c*/ 	.word	0xffffffff


	//   ....[17]....
        /*0070*/ 	.word	0xffffffff


	//   ....[18]....
        /*0074*/ 	.word	0x05000090


	//   ....[19]....
        /*0078*/ 	.word	0x05000090


	//   ....[20]....
        /*007c*/ 	.word	0x05000090


	//   ....[21]....
        /*0080*/ 	.word	0x05000090


	//   ....[22]....
        /*0084*/ 	.word	0x05000090


	//   ....[23]....
        /*0088*/ 	.word	0x05000090


	//   ....[24]....
        /*008c*/ 	.word	0x05000090


	//   ....[25]....
        /*0090*/ 	.word	0x05000090


	//   ....[26]....
        /*0094*/ 	.word	0x05000090


	//   ....[27]....
        /*0098*/ 	.word	0x05000090


	//----- nvinfo : EIATTR_COOP_GROUP_INSTR_OFFSETS
	.align		4
.L_1302:
        /*009c*/ 	.byte	0x04, 0x28
        /*009e*/ 	.short	(.L_1304 - .L_1303)


	//   ....[0]....
.L_1303:
        /*00a0*/ 	.word	0x00004720


	//   ....[1]....
        /*00a4*/ 	.word	0x00004750


	//   ....[2]....
        /*00a8*/ 	.word	0x00004770


	//   ....[3]....
        /*00ac*/ 	.word	0x00004790


	//   ....[4]....
        /*00b0*/ 	.word	0x000047b0


	//   ....[5]....
        /*00b4*/ 	.word	0x00004ef0


	//   ....[6]....
        /*00b8*/ 	.word	0x00004f10


	//   ....[7]....
        /*00bc*/ 	.word	0x00004f30


	//   ....[8]....
        /*00c0*/ 	.word	0x00004f50


	//   ....[9]....
        /*00c4*/ 	.word	0x00004f70


	//   ....[10]....
        /*00c8*/ 	.word	0x000050d0


	//   ....[11]....
        /*00cc*/ 	.word	0x00005170


	//   ....[12]....
        /*00d0*/ 	.word	0x00005230


	//   ....[13]....
        /*00d4*/ 	.word	0x00005240


	//   ....[14]....
        /*00d8*/ 	.word	0x000052c0


	//   ....[15]....
        /*00dc*/ 	.word	0x000052f0


	//   ....[16]....
        /*00e0*/ 	.word	0x00005390


	//   ....[17]....
        /*00e4*/ 	.word	0x000053b0


	//   ....[18]....
        /*00e8*/ 	.word	0x000064f0


	//   ....[19]....
        /*00ec*/ 	.word	0x00006560


	//   ....[20]....
        /*00f0*/ 	.word	0x000065d0


	//   ....[21]....
        /*00f4*/ 	.word	0x00006640


	//   ....[22]....
        /*00f8*/ 	.word	0x000066b0


	//   ....[23]....
        /*00fc*/ 	.word	0x00006e50


	//   ....[24]....
        /*0100*/ 	.word	0x00006ec0


	//   ....[25]....
        /*0104*/ 	.word	0x00006f30


	//   ....[26]....
        /*0108*/ 	.word	0x00006fa0


	//   ....[27]....
        /*010c*/ 	.word	0x00007010


	//----- nvinfo : EIATTR_EXIT_INSTR_OFFSETS
	.align		4
.L_1304:
        /*0110*/ 	.byte	0x04, 0x1c
        /*0112*/ 	.short	(.L_1306 - .L_1305)


	//   ....[0]....
.L_1305:
        /*0114*/ 	.word	0x00000890


	//   ....[1]....
        /*0118*/ 	.word	0x00006490


	//----- nvinfo : EIATTR_MAX_THREADS
	.align		4
.L_1306:
        /*011c*/ 	.byte	0x04, 0x05
        /*011e*/ 	.short	(.L_1308 - .L_1307)
.L_1307:
        /*0120*/ 	.word	0x00000080
        /*0124*/ 	.word	0x00000001
        /*0128*/ 	.word	0x00000001


	//----- nvinfo : EIATTR_CRS_STACK_SIZE
	.align		4
.L_1308:
        /*012c*/ 	.byte	0x04, 0x1e
        /*012e*/ 	.short	(.L_1310 - .L_1309)
.L_1309:
        /*0130*/ 	.word	0x00000000


	//----- nvinfo : EIATTR_CBANK_PARAM_SIZE
	.align		4
.L_1310:
        /*0134*/ 	.byte	0x03, 0x19
        /*0136*/ 	.short	0x00e8


	//----- nvinfo : EIATTR_PARAM_CBANK
	.align		4
        /*0138*/ 	.byte	0x04, 0x0a
        /*013a*/ 	.short	(.L_1312 - .L_1311)
	.align		4
.L_1311:
        /*013c*/ 	.word	index@(.nv.constant0._ZN10layer_norm13ln_fwd_kernelINS_13Kernel_traitsI6__halfS2_S2_S2_fjLj7168ELj1ELj1ELj4ELj16ENS_18Kernel_traits_baseILj7168ES2_S2_S2_S2_fjLj128EEEEELb0ELb0ELb1ELb0EEEvNS_9FwdParamsE)
        /*0140*/ 	.short	0x0210
        /*0142*/ 	.short	0x00e8


	//----- nvinfo : EIATTR_SW_WAR
	.align		4
.L_1312:
        /*0144*/ 	.byte	0x04, 0x36
        /*0146*/ 	.short	(.L_1314 - .L_1313)
.L_1313:
        /*0148*/ 	.word	0x00000008
.L_1314:


//--------------------- .nv.info._ZN10layer_norm13ln_fwd_kernelINS_13Kernel_traitsI6__halfS2_S2_S2_fjLj7168ELj1ELj1ELj4ELj16ENS_18Kernel_traits_baseILj7168ES2_S2_S2_S2_fjLj128EEEEELb0ELb0ELb1ELb1EEEvNS_9FwdParamsE --------------------------
	.section	.nv.info._ZN10layer_norm13ln_fwd_kernelINS_13Kernel_traitsI6__halfS2_S2_S2_fjLj7168ELj1ELj1ELj4ELj16ENS_18Kernel_traits_baseILj7168ES2_S2_S2_S2_fjLj128EEEEELb0ELb0ELb1ELb1EEEvNS_9FwdParamsE,"",@"SHT_CUDA_INFO"
	.sectionflags	@""
	.align	4


	//----- nvinfo : EIATTR_CUDA_API_VERSION
	.align		4
        /*0000*/ 	.byte	0x04, 0x37
        /*0002*/ 	.short	(.L_1316 - .L_1315)
.L_1315:
        /*0004*/ 	.word	0x00000082


	//----- nvinfo : EIATTR_KPARAM_INFO
	.align		4
.L_1316:
        /*0008*/ 	.byte	0x04, 0x17
        /*000a*/ 	.short	(.L_1318 - .L_1317)
.L_1317:
        /*000c*/ 	.word	0x00000000
        /*0010*/ 	.short	0x0000
        /*0012*/ 	.short	0x0000
        /*0014*/ 	.byte	0x00, 0xf0, 0xa1, 0x03


	//----- nvinfo : EIATTR_SPARSE_MMA_MASK
	.align		4
.L_1318:
        /*0018*/ 	.byte	0x03, 0x50
        /*001a*/ 	.short	0x0000


	//----- nvinfo : EIATTR_MAXREG_COUNT
	.align		4
        /*001c*/ 	.byte	0x03, 0x1b
        /*001e*/ 	.short	0x00ff


	//----- nvinfo : EIATTR_NUM_BARRIERS
	.align		4
        /*0020*/ 	.byte	0x02, 0x4c
        /*0022*/ 	.byte	0x01
	.zero		1


	//----- nvinfo : EIATTR_MERCURY_ISA_VERSION
	.align		4
        /*0024*/ 	.byte	0x03, 0x5f
        /*0026*/ 	.short	0x0101


	//----- nvinfo : EIATTR_COOP_GROUP_MASK_REGIDS
	.align		4
        /*0028*/ 	.byte	0x04, 0x29
        /*002a*/ 	.short	(.L_1320 - .L_1319)


	//   ....[0]....
.L_1319:
        /*002c*/ 	.word	0xffffffff


	//   ....[1]....
        /*0030*/ 	.word	0xffffffff


	//   ....[2]....
        /*0034*/ 	.word	0xffffffff


	//   ....[3]....
        /*0038*/ 	.word	0xffffffff


	//   ....[4]....
        /*003c*/ 	.word	0xffffffff


	//   ....[5]....
        /*0040*/ 	.word	0xffffffff


	//   ....[6]....
        /*0044*/ 	.word	0xffffffff


	//   ....[7]....
        /*0048*/ 	.word	0xffffffff


	//   ....[8]....
        /*004c*/ 	.word	0xffffffff


	//   ....[9]....
        /*0050*/ 	.word	0xffffffff


	//   ....[10]....
        /*0054*/ 	.word	0xffffffff


	//   ....[11]....
        /*0058*/ 	.word	0xffffffff


	//   ....[12]....
        /*005c*/ 	.word	0xffffffff


	//   ....[13]....
        /*0060*/ 	.word	0xffffffff


	//   ....[14]....
        /*0064*/ 	.word	0xffffffff


	//   ....[15]....
        /*0068*/ 	.word	0xffffffff


	//   ....[16]....
        /*006c*/ 	.word	0xffffffff


	//   ....[17]....
        /*0070*/ 	.word	0xffffffff


	//   ....[18]....
        /*0074*/ 	.word	0x0500002e


	//   ....[19]....
        /*0078*/ 	.word	0x0500002e


	//   ....[20]....
        /*007c*/ 	.word	0x0500002e


	//   ....[21]....
        /*0080*/ 	.word	0x0500002e


	//   ....[22]....
        /*0084*/ 	.word	0x0500002e


	//   ....[23]....
        /*0088*/ 	.word	0x0500002e


	//   ....[24]....
        /*008c*/ 	.word	0x0500002e


	//   ....[25]....
        /*0090*/ 	.word	0x0500002e


	//   ....[26]....
        /*0094*/ 	.word	0x0500002e


	//   ....[27]....
        /*0098*/ 	.word	0x0500002e


	//----- nvinfo : EIATTR_COOP_GROUP_INSTR_OFFSETS
	.align		4
.L_1320:
        /*009c*/ 	.byte	0x04, 0x28
        /*009e*/ 	.short	(.L_1322 - .L_1321)


	//   ....[0]....
.L_1321:
        /*00a0*/ 	.word	0x00003ae0


	//   ....[1]....
        /*00a4*/ 	.word	0x00003b00


	//   ....[2]....
        /*00a8*/ 	.word	0x00003b20


	//   ....[3]....
        /*00ac*/ 	.word	0x00003b40


	//   ....[4]....
        /*00b0*/ 	.word	0x00003b60


	//   ....[5]....
        /*00b4*/ 	.word	0x00004290


	//   ....[6]....
        /*00b8*/ 	.word	0x000042b0


	//   ....[7]....
        /*00bc*/ 	.word	0x000042d0


	//   ....[8]....
        /*00c0*/ 	.word	0x000042f0


	//   ....[9]....
        /*00c4*/ 	.word	0x00004310


	//   ....[10]....
        /*00c8*/ 	.word	0x00004480


	//   ....[11]....
        /*00cc*/ 	.word	0x000044c0


	//   ....[12]....
        /*00d0*/ 	.word	0x000044f0


	//   ....[13]....
        /*00d4*/ 	.word	0x00004500


	//   ....[14]....
        /*00d8*/ 	.word	0x000045c0


	//   ....[15]....
        /*00dc*/ 	.word	0x000045f0


	//   ....[16]....
        /*00e0*/ 	.word	0x00004690


	//   ....[17]....
        /*00e4*/ 	.word	0x000046c0


	//   ....[18]....
        /*00e8*/ 	.word	0x000057e0


	//   ....[19]....
        /*00ec*/ 	.word	0x00005850


	//   ....[20]....
        /*00f0*/ 	.word	0x000058c0


	//   ....[21]....
        /*00f4*/ 	.word	0x00005930


	//   ....[22]....
        /*00f8*/ 	.word	0x000059a0


	//   ....[23]....
        /*00fc*/ 	.word	0x00006110


	//   ....[24]....
        /*0100*/ 	.word	0x00006180


	//   ....[25]....
        /*0104*/ 	.word	0x000061f0


	//   ....[26]....
        /*0108*/ 	.word	0x00006260


	//   ....[27]....
        /*010c*/ 	.word	0x000062d0


	//----- nvinfo : EIATTR_EXIT_INSTR_OFFSETS
	.align		4
.L_1322:
        /*0110*/ 	.byte	0x04, 0x1c
        /*0112*/ 	.short	(.L_1324 - .L_1323)


	//   ....[0]....
.L_1323:
        /*0114*/ 	.word	0x00000190


	//   ....[1]....
        /*0118*/ 	.word	0x00005780


	//----- nvinfo : EIATTR_MAX_THREADS
	.align		4
.L_1324:
        /*011c*/ 	.byte	0x04, 0x05
        /*011e*/ 	.short	(.L_1326 - .L_1325)
.L_1325:
        /*0120*/ 	.word	0x00000080
        /*0124*/ 	.word	0x00000001
        /*0128*/ 	.word	0x00000001


	//----- nvinfo : EIATTR_CRS_STACK_SIZE
	.align		4
.L_1326:
        /*012c*/ 	.byte	0x04, 0x1e
        /*012e*/ 	.short	(.L_1328 - .L_1327)
.L_1327:
        /*0130*/ 	.word	0x00000000


	//----- nvinfo : EIATTR_CBANK_PARAM_SIZE
	.align		4
.L_1328:
        /*0134*/ 	.byte	0x03, 0x19
        /*0136*/ 	.short	0x00e8


	//----- nvinfo : EIATTR_PARAM_CBANK
	.align		4
        /*0138*/ 	.byte	0x04, 0x0a
        /*013a*/ 	.short	(.L_1330 - .L_1329)
	.align		4
.L_1329:
        /*013c*/ 	.word	index@(.nv.constant0._ZN10layer_norm13ln_fwd_kernelINS_13Kernel_traitsI6__halfS2_S2_S2_fjLj7168ELj1ELj1ELj4ELj16ENS_18Kernel_traits_baseILj7168ES2_S2_S2_S2_fjLj128EEEEELb0ELb0ELb1ELb1EEEvNS_9FwdParamsE)
        /*0140*/ 	.short	0x0210
        /*0142*/ 	.short	0x00e8


	//----- nvinfo : EIATTR_SW_WAR
	.align		4
.L_1330:
        /*0144*/ 	.byte	0x04, 0x36
        /*0146*/ 	.short	(.L_1332 - .L_1331)
.L_1331:
        /*0148*/ 	.word	0x00000008
.L_1332:


//--------------------- .nv.info._ZN10layer_norm13ln_fwd_kernelINS_13Kernel_traitsI6__halfS2_S2_S2_fjLj7168ELj1ELj1ELj4ELj16ENS_18Kernel_traits_baseILj7168ES2_S2_S2_S2_fjLj128EEEEELb0ELb1ELb0ELb0EEEvNS_9FwdParamsE --------------------------
	.section	.nv.info._ZN10layer_norm13ln_fwd_kernelINS_13Kernel_traitsI6__halfS2_S2_S2_fjLj7168ELj1ELj1ELj4ELj16ENS_18Kernel_traits_baseILj7168ES2_S2_S2_S2_fjLj128EEEEELb0ELb1ELb0ELb0EEEvNS_9FwdParamsE,"",@"SHT_CUDA_INFO"
	.sectionflags	@""
	.align	4


	//----- nvinfo : EIATTR_CUDA_API_VERSION
	.align		4
        /*0000*/ 	.byte	0x04, 0x37
        /*0002*/ 	.short	(.L_1334 - .L_1333)
.L_1333:
        /*0004*/ 	.word	0x00000082


	//----- nvinfo : EIATTR_KPARAM_INFO
	.align		4
.L_1334:
        /*0008*/ 	.byte	0x04, 0x17
        /*000a*/ 	.short	(.L_1336 - .L_1335)
.L_1335:
        /*000c*/ 	.word	0x00000000
        /*0010*/ 	.short	0x0000
        /*0012*/ 	.short	0x0000
        /*0014*/ 	.byte	0x00, 0xf0, 0xa1, 0x03


	//----- nvinfo : EIATTR_SPARSE_MMA_MASK
	.align		4
.L_1336:
        /*0018*/ 	.byte	0x03, 0x50
        /*001a*/ 	.short	0x0000


	//----- nvinfo : EIATTR_MAXREG_COUNT
	.align		4
        /*001c*/ 	.byte	0x03, 0x1b
        /*001e*/ 	.short	0x00ff


	//----- nvinfo : EIATTR_NUM_BARRIERS
	.align		4
        /*0020*/ 	.byte	0x02, 0x4c
        /*0022*/ 	.byte	0x01
	.zero		1


	//----- nvinfo : EIATTR_MERCURY_ISA_VERSION
	.align		4
        /*0024*/ 	.byte	0x03, 0x5f
        /*0026*/ 	.short	0x0101


	//----- nvinfo : EIATTR_COOP_GROUP_MASK_REGIDS
	.align		4
        /*0028*/ 	.byte	0x04, 0x29
        /*002a*/ 	.short	(.L_1338 - .L_1337)


	//   ....[0]....
.L_1337:
        /*002c*/ 	.word	0xffffffff


	//   ....[1]....
        /*0030*/ 	.word	0xffffffff


	//   ....[2]....
        /*0034*/ 	.word	0xffffffff


	//   ....[3]....
        /*0038*/ 	.word	0xffffffff


	//   ....[4]....
        /*003c*/ 	.word	0xffffffff


	//   ....[5]....
        /*0040*/ 	.word	0xffffffff


	//   ....[6]....
        /*0044*/ 	.word	0xffffffff


	//   ....[7]....
        /*0048*/ 	.word	0xffffffff


	//   ....[8]....
        /*004c*/ 	.word	0xffffffff


	//   ....[9]....
        /*0050*/ 	.word	0xffffffff


	//   ....[10]....
        /*0054*/ 	.word	0xffffffff


	//   ....[11]....
        /*0058*/ 	.word	0xffffffff


	//   ....[12]....
        /*005c*/ 	.word	0xffffffff


	//   ....[13]....
        /*0060*/ 	.word	0xffffffff


	//   ....[14]....
        /*0064*/ 	.word	0xffffffff


	//   ....[15]....
        /*0068*/ 	.word	0xffffffff


	//   ....[16]....
        /*006c*/ 	.word	0xffffffff


	//   ....[17]....
        /*0070*/ 	.word	0xffffffff


	//   ....[18]....
        /*0074*/ 	.word	0x050000f6


	//   ....[19]....
        /*0078*/ 	.word	0x050000f6


	//   ....[20]....
        /*007c*/ 	.word	0x050000f6


	//   ....[21]....
        /*0080*/ 	.word	0x050000f6


	//   ....[22]....
        /*0084*/ 	.word	0x050000f6


	//   ....[23]....
        /*0088*/ 	.word	0x050000f6


	//   ....[24]....
        /*008c*/ 	.word	0x050000f6


	//   ....[25]....
        /*0090*/ 	.word	0x050000f6


	//   ....[26]....
        /*0094*/ 	.word	0x050000f6


	//   ....[27]....
        /*0098*/ 	.word	0x050000f6


	//----- nvinfo : EIATTR_COOP_GROUP_INSTR_OFFSETS
	.align		4
.L_1338:
        /*009c*/ 	.byte	0x04, 0x28
        /*009e*/ 	.short	(.L_1340 - .L_1339)


	//   ....[0]....
.L_1339:
        /*00a0*/ 	.word	0x00003660


	//   ....[1]....
        /*00a4*/ 	.word	0x000036a0


	//   ....[2]....
        /*00a8*/ 	.word	0x000036c0


	//   ....[3]....
        /*00ac*/ 	.word	0x000036e0


	//   ....[4]....
        /*00b0*/ 	.word	0x00003700


	//   ....[5]....
        /*00b4*/ 	.word	0x00003e40


	//   ....[6]....
        /*00b8*/ 	.word	0x00003e60


	//   ....[7]....
        /*00bc*/ 	.word	0x00003e80


	//   ....[8]....
        /*00c0*/ 	.word	0x00003ea0


	//   ....[9]....
        /*00c4*/ 	.word	0x00003ec0


	//   ....[10]....
        /*00c8*/ 	.word	0x00004010


	//   ....[11]....
        /*00cc*/ 	.word	0x000040a0


	//   ....[12]....
        /*00d0*/ 	.word	0x00004100


	//   ....[13]....
        /*00d4*/ 	.word	0x00004110


	//   ....[14]....
        /*00d8*/ 	.word	0x00004180


	//   ....[15]....
        /*00dc*/ 	.word	0x000041c0


	//   ....[16]....
        /*00e0*/ 	.word	0x00004250


	//   ....[17]....
        /*00e4*/ 	.word	0x00004280


	//   ....[18]....
        /*00e8*/ 	.word	0x000053f0


	//   ....[19]....
        /*00ec*/ 	.word	0x00005460


	//   ....[20]....
        /*00f0*/ 	.word	0x000054d0


	//   ....[21]....
        /*00f4*/ 	.word	0x00005540


	//   ....[22]....
        /*00f8*/ 	.word	0x000055b0


	//   ....[23]....
        /*00fc*/ 	.word	0x00005d40


	//   ....[24]....
        /*0100*/ 	.word	0x00005db0


	//   ....[25]....
        /*0104*/ 	.word	0x00005e20


	//   ....[26]....
        /*0108*/ 	.word	0x00005e90


	//   ....[27]....
        /*010c*/ 	.word	0x00005f00


	//----- nvinfo : EIATTR_EXIT_INSTR_OFFSETS
	.align		4
.L_1340:
        /*0110*/ 	.byte	0x04, 0x1c
        /*0112*/ 	.short	(.L_1342 - .L_1341)


	//   ....[0]....
.L_1341:
        /*0114*/ 	.word	0x00000a40


	//   ....[1]....
        /*0118*/ 	.word	0x00005380


	//----- nvinfo : EIATTR_MAX_THREADS
	.align		4
.L_1342:
        /*011c*/ 	.byte	0x04, 0x05
        /*011e*/ 	.short	(.L_1344 - .L_1343)
.L_1343:
        /*0120*/ 	.word	0x00000080
        /*0124*/ 	.word	0x00000001
        /*0128*/ 	.word	0x00000001


	//----- nvinfo : EIATTR_CRS_STACK_SIZE
	.align		4
.L_1344:
        /*012c*/ 	.byte	0x04, 0x1e
        /*012e*/ 	.short	(.L_1346 - .L_1345)
.L_1345:
        /*0130*/ 	.word	0x00000000


	//----- nvinfo : EIATTR_CBANK_PARAM_SIZE
	.align		4
.L_1346:
        /*0134*/ 	.byte	0x03, 0x19
        /*0136*/ 	.short	0x00e8


	//----- nvinfo : EIATTR_PARAM_CBANK
	.align		4
        /*0138*/ 	.byte	0x04, 0x0a
        /*013a*/ 	.short	(.L_1348 - .L_1347)
	.align		4
.L_1347:
        /*013c*/ 	.word	index@(.nv.constant0._ZN10layer_norm13ln_fwd_kernelINS_13Kernel_traitsI6__halfS2_S2_S2_fjLj7168ELj1ELj1ELj4ELj16ENS_18Kernel_traits_baseILj7168ES2_S2_S2_S2_fjLj128EEEEELb0ELb1ELb0ELb0EEEvNS_9FwdParamsE)
        /*0140*/ 	.short	0x0210
        /*0142*/ 	.short	0x00e8


	//----- nvinfo : EIATTR_SW_WAR
	.align		4
.L_1348:
        /*0144*/ 	.byte	0x04, 0x36
        /*0146*/ 	.short	(.L_1350 - .L_1349)
.L_1349:
        /*0148*/ 	.word	0x00000008
.L_1350:


//--------------------- .nv.info._ZN10layer_norm13ln_fwd_kernelINS_13Kernel_traitsI6__halfS2_S2_S2_fjLj7168ELj1ELj1ELj4ELj16ENS_18Kernel_traits_baseILj7168ES2_S2_S2_S2_fjLj128EEEEELb0ELb1ELb0ELb1EEEvNS_9FwdParamsE --------------------------
	.section	.nv.info._ZN10layer_norm13ln_fwd_kernelINS_13Kernel_traitsI6__halfS2_S2_S2_fjLj7168ELj1ELj1ELj4ELj16ENS_18Kernel_traits_baseILj7168ES2_S2_S2_S2_fjLj128EEEEELb0ELb1ELb0ELb1EEEvNS_9FwdParamsE,"",@"SHT_CUDA_INFO"
	.sectionflags	@""
	.align	4


	//----- nvinfo : EIATTR_CUDA_API_VERSION
	.align		4
        /*0000*/ 	.byte	0x04, 0x37
        /*0002*/ 	.short	(.L_1352 - .L_1351)
.L_1351:
        /*0004*/ 	.word	0x00000082


	//----- nvinfo : EIATTR_KPARAM_INFO
	.align		4
.L_1352:
        /*0008*/ 	.byte	0x04, 0x17
        /*000a*/ 	.short	(.L_1354 - .L_1353)
.L_1353:
        /*000c*/ 	.word	0x00000000
        /*0010*/ 	.short	0x0000
        /*0012*/ 	.short	0x0000
        /*0014*/ 	.byte	0x00, 0xf0, 0xa1, 0x03


	//----- nvinfo : EIATTR_SPARSE_MMA_MASK
	.align		4
.L_1354:
        /*0018*/ 	.byte	0x03, 0x50
        /*001a*/ 	.short	0x0000


	//----- nvinfo : EIATTR_MAXREG_COUNT
	.align		4
        /*001c*/ 	.byte	0x03, 0x1b
        /*001e*/ 	.short	0x00ff


	//----- nvinfo : EIATTR_NUM_BARRIERS
	.align		4
        /*0020*/ 	.byte	0x02, 0x4c
        /*0022*/ 	.byte	0x01
	.zero		1


	//----- nvinfo : EIATTR_MERCURY_ISA_VERSION
	.align		4
        /*0024*/ 	.byte	0x03, 0x5f
        /*0026*/ 	.short	0x0101


	//----- nvinfo : EIATTR_COOP_GROUP_MASK_REGIDS
	.align		4
        /*0028*/ 	.byte	0x04, 0x29
        /*002a*/ 	.short	(.L_1356 - .L_1355)


	//   ....[0]....
.L_1355:
        /*002c*/ 	.word	0xffffffff


	//   ....[1]....
        /*0030*/ 	.word	0xffffffff


	//   ....[2]....
        /*0034*/ 	.word	0xffffffff


	//   ....[3]....
        /*0038*/ 	.word	0xffffffff


	//   ....[4]....
        /*003c*/ 	.word	0xffffffff


	//   ....[5]....
        /*0040*/ 	.word	0xffffffff


	//   ....[6]....
        /*0044*/ 	.word	0xffffffff


	//   ....[7]....
        /*0048*/ 	.word	0xffffffff


	//   ....[8]....
        /*004c*/ 	.word	0xffffffff


	//   ....[9]....
        /*0050*/ 	.word	0xffffffff


	//   ....[10]....
        /*0054*/ 	.word	0xffffffff


	//   ....[11]....
        /*0058*/ 	.word	0xffffffff


	//   ....[12]....
        /*005c*/ 	.word	0xffffffff


	//   ....[13]....
        /*0060*/ 	.word	0xffffffff


	//   ....[14]....
        /*0064*/ 	.word	0xffffffff


	//   ....[15]....
        /*0068*/ 	.word	0xffffffff


	//   ....[16]....
        /*006c*/ 	.word	0xffffffff


	//   ....[17]....
        /*0070*/ 	.word	0xffffffff


	//   ....[18]....
        /*0074*/ 	.word	0x0500003f


	//   ....[19]....
        /*0078*/ 	.word	0x0500003f


	//   ....[20]....
        /*007c*/ 	.word	0x0500003f


	//   ....[21]....
        /*0080*/ 	.word	0x0500003f


	//   ....[22]....
        /*0084*/ 	.word	0x0500003f


	//   ....[23]....
        /*0088*/ 	.word	0x0500003f


	//   ....[24]....
        /*008c*/ 	.word	0x0500003f


	//   ....[25]....
        /*0090*/ 	.word	0x0500003f


	//   ....[26]....
        /*0094*/ 	.word	0x0500003f


	//   ....[27]....
        /*0098*/ 	.word	0x0500003f


	//----- nvinfo : EIATTR_COOP_GROUP_INSTR_OFFSETS
	.align		4
.L_1356:
        /*009c*/ 	.byte	0x04, 0x28
        /*009e*/ 	.short	(.L_1358 - .L_1357)


	//   ....[0]....
.L_1357:
        /*00a0*/ 	.word	0x00002910


	//   ....[1]....
        /*00a4*/ 	.word	0x00002930


	//   ....[2]....
        /*00a8*/ 	.word	0x00002950


	//   ....[3]....
        /*00ac*/ 	.word	0x00002970


	//   ....[4]....
        /*00b0*/ 	.word	0x00002990


	//   ....[5]....
        /*00b4*/ 	.word	0x000030c0


	//   ....[6]....
        /*00b8*/ 	.word	0x000030e0


	//   ....[7]....
        /*00bc*/ 	.word	0x00003100


	//   ....[8]....
        /*00c0*/ 	.word	0x00003120


	//   ....[9]....
        /*00c4*/ 	.word	0x00003140


	//   ....[10]....
        /*00c8*/ 	.word	0x00003310


	//   ....[11]....
        /*00cc*/ 	.word	0x00003370


	//   ....[12]....
        /*00d0*/ 	.word	0x000033a0


	//   ....[13]....
        /*00d4*/ 	.word	0x000033c0


	//   ....[14]....
        /*00d8*/ 	.word	0x00003450


	//   ....[15]....
        /*00dc*/ 	.word	0x00003490


	//   ....[16]....
        /*00e0*/ 	.word	0x00003530


	//   ....[17]....
        /*00e4*/ 	.word	0x00003550


	//   ....[18]....
        /*00e8*/ 	.word	0x00004680


	//   ....[19]....
        /*00ec*/ 	.word	0x000046f0


	//   ....[20]....
        /*00f0*/ 	.word	0x00004760


	//   ....[21]....
        /*00f4*/ 	.word	0x000047d0


	//   ....[22]....
        /*00f8*/ 	.word	0x00004840


	//   ....[23]....
        /*00fc*/ 	.word	0x00004fc0


	//   ....[24]....
        /*0100*/ 	.word	0x00005030


	//   ....[25]....
        /*0104*/ 	.word	0x000050a0


	//   ....[26]....
        /*0108*/ 	.word	0x00005110


	//   ....[27]....
        /*010c*/ 	.word	0x00005180


	//----- nvinfo : EIATTR_EXIT_INSTR_OFFSETS
	.align		4
.L_1358:
        /*0110*/ 	.byte	0x04, 0x1c
        /*0112*/ 	.short	(.L_1360 - .L_1359)


	//   ....[0]....
.L_1359:
        /*0114*/ 	.word	0x000001d0


	//   ....[1]....
        /*0118*/ 	.word	0x00004620


	//----- nvinfo : EIATTR_MAX_THREADS
	.align		4
.L_1360:
        /*011c*/ 	.byte	0x04, 0x05
        /*011e*/ 	.short	(.L_1362 - .L_1361)
.L_1361:
        /*0120*/ 	.word	0x00000080
        /*0124*/ 	.word	0x00000001
        /*0128*/ 	.word	0x00000001


	//----- nvinfo : EIATTR_CRS_STACK_SIZE
	.align		4
.L_1362:
        /*012c*/ 	.byte	0x04, 0x1e
        /*012e*/ 	.short	(.L_1364 - .L_1363)
.L_1363:
        /*0130*/ 	.word	0x00000000


	//----- nvinfo : EIATTR_CBANK_PARAM_SIZE
	.align		4
.L_1364:
        /*0134*/ 	.byte	0x03, 0x19
        /*0136*/ 	.short	0x00e8


	//----- nvinfo : EIATTR_PARAM_CBANK
	.align		4
        /*0138*/ 	.byte	0x04, 0x0a
        /*013a*/ 	.short	(.L_1366 - .L_1365)
	.align		4
.L_1365:
        /*013c*/ 	.word	index@(.nv.constant0._ZN10layer_norm13ln_fwd_kernelINS_13Kernel_traitsI6__halfS2_S2_S2_fjLj7168ELj1ELj1ELj4ELj16ENS_18Kernel_traits_baseILj7168ES2_S2_S2_S2_fjLj128EEEEELb0ELb1ELb0ELb1EEEvNS_9FwdParamsE)
        /*0140*/ 	.short	0x0210
        /*0142*/ 	.short	0x00e8


	//----- nvinfo : EIATTR_SW_WAR
	.align		4
.L_1366:
        /*0144*/ 	.byte	0x04, 0x36
        /*0146*/ 	.short	(.L_1368 - .L_1367)
.L_1367:
        /*0148*/ 	.word	0x00000008
.L_1368:


//--------------------- .nv.info._ZN10layer_norm13ln_fwd_kernelINS_13Kernel_traitsI6__halfS2_S2_S2_fjLj7168ELj1ELj1ELj4ELj16ENS_18Kernel_traits_baseILj7168ES2_S2_S2_S2_fjLj128EEEEELb0ELb1ELb1ELb0EEEvNS_9FwdParamsE --------------------------
	.section	.nv.info._ZN10layer_norm13ln_fwd_kernelINS_13Kernel_traitsI6__halfS2_S2_S2_fjLj7168ELj1ELj1ELj4ELj16ENS_18Kernel_traits_baseILj7168ES2_S2_S2_S2_fjLj128EEEEELb0ELb1ELb1ELb0EEEvNS_9FwdParamsE,"",@"SHT_CUDA_INFO"
	.sectionflags	@""
	.align	4


	//----- nvinfo : EIATTR_CUDA_API_VERSION
	.align		4
        /*0000*/ 	.byte	0x04, 0x37
        /*0002*/ 	.short	(.L_1370 - .L_1369)
.L_1369:
        /*0004*/ 	.word	0x00000082


	//----- nvinfo : EIATTR_KPARAM_INFO
	.align		4
.L_1370:
        /*0008*/ 	.byte	0x04, 0x17
        /*000a*/ 	.short	(.L_1372 - .L_1371)
.L_1371:
        /*000c*/ 	.word	0x00000000
        /*0010*/ 	.short	0x0000
        /*0012*/ 	.short	0x0000
        /*0014*/ 	.byte	0x00, 0xf0, 0xa1, 0x03


	//----- nvinfo : EIATTR_SPARSE_MMA_MASK
	.align		4
.L_1372:
        /*0018*/ 	.byte	0x03, 0x50
        /*001a*/ 	.short	0x0000


	//----- nvinfo : EIATTR_MAXREG_COUNT
	.align		4
        /*001c*/ 	.byte	0x03, 0x1b
        /*001e*/ 	.short	0x00ff


	//----- nvinfo : EIATTR_NUM_BARRIERS
	.align		4
        /*0020*/ 	.byte	0x02, 0x4c
        /*0022*/ 	.byte	0x01
	.zero		1


	//----- nvinfo : EIATTR_MERCURY_ISA_VERSION
	.align		4
        /*0024*/ 	.byte	0x03, 0x5f
        /*0026*/ 	.short	0x0101


	//----- nvinfo : EIATTR_COOP_GROUP_MASK_REGIDS
	.align		4
        /*0028*/ 	.byte	0x04, 0x29
        /*002a*/ 	.short	(.L_1374 - .L_1373)


	//   ....[0]....
.L_1373:
        /*002c*/ 	.word	0xffffffff


	//   ....[1]....
        /*0030*/ 	.word	0xffffffff


	//   ....[2]....
        /*0034*/ 	.word	0xffffffff


	//   ....[3]....
        /*0038*/ 	.word	0xffffffff


	//   ....[4]....
        /*003c*/ 	.word	0xffffffff


	//   ....[5]....
        /*0040*/ 	.word	0xffffffff


	//   ....[6]....
        /*0044*/ 	.word	0xffffffff


	//   ....[7]....
        /*0048*/ 	.word	0xffffffff


	//   ....[8]....
        /*004c*/ 	.word	0xffffffff


	//   ....[9]....
        /*0050*/ 	.word	0xffffffff


	//   ....[10]....
        /*0054*/ 	.word	0xffffffff


	//   ....[11]....
        /*0058*/ 	.word	0xffffffff


	//   ....[12]....
        /*005c*/ 	.word	0xffffffff


	//   ....[13]....
        /*0060*/ 	.word	0xffffffff


	//   ....[14]....
        /*0064*/ 	.word	0xffffffff


	//   ....[15]....
        /*0068*/ 	.word	0xffffffff


	//   ....[16]....
        /*006c*/ 	.word	0xffffffff


	//   ....[17]....
        /*0070*/ 	.word	0xffffffff


	//   ....[18]....
        /*0074*/ 	.word	0x050000f8


	//   ....[19]....
        /*0078*/ 	.word	0x050000f8


	//   ....[20]....
        /*007c*/ 	.word	0x050000f8


	//   ....[21]....
        /*0080*/ 	.word	0x050000f8


	//   ....[22]....
        /*0084*/ 	.word	0x050000f8


	//   ....[23]....
        /*0088*/ 	.word	0x050000f8


	//   ....[24]....
        /*008c*/ 	.word	0x050000f8


	//   ....[25]....
        /*0090*/ 	.word	0x050000f8


	//   ....[26]....
        /*0094*/ 	.word	0x050000f8


	//   ....[27]....
        /*0098*/ 	.word	0x050000f8


	//----- nvinfo : EIATTR_COOP_GROUP_INSTR_OFFSETS
	.align		4
.L_1374:
        /*009c*/ 	.byte	0x04, 0x28
        /*009e*/ 	.short	(.L_1376 - .L_1375)


	//   ....[0]....
.L_1375:
        /*00a0*/ 	.word	0x00004fb0


	//   ....[1]....
        /*00a4*/ 	.word	0x00004fe0


	//   ....[2]....
        /*00a8*/ 	.word	0x00005000


	//   ....[3]....
        /*00ac*/ 	.word	0x00005020


	//   ....[4]....
        /*00b0*/ 	.word	0x00005040


	//   ....[5]....
        /*00b4*/ 	.word	0x00005780


	//   ....[6]....
        /*00b8*/ 	.word	0x000057a0


	//   ....[7]....
        /*00bc*/ 	.word	0x000057c0


	//   ....[8]....
        /*00c0*/ 	.word	0x000057e0


	//   ....[9]....
        /*00c4*/ 	.word	0x00005800


	//   ....[10]....
        /*00c8*/ 	.word	0x00005950


	//   ....[11]....
        /*00cc*/ 	.word	0x000059d0


	//   ....[12]....
        /*00d0*/ 	.word	0x00005a40


	//   ....[13]....
        /*00d4*/ 	.word	0x00005a80


	//   ....[14]....
        /*00d8*/ 	.word	0x00005ac0


	//   ....[15]....
        /*00dc*/ 	.word	0x00005bd0


	//   ....[16]....
        /*00e0*/ 	.word	0x00005c30


	//   ....[17]....
        /*00e4*/ 	.word	0x00005c40


	//   ....[18]....
        /*00e8*/ 	.word	0x00006db0


	//   ....[19]....
        /*00ec*/ 	.word	0x00006e10


	//   ....[20]....
        /*00f0*/ 	.word	0x00006e70


	//   ....[21]....
        /*00f4*/ 	.word	0x00006ed0


	//   ....[22]....
        /*00f8*/ 	.word	0x00006f30


	//   ....[23]....
        /*00fc*/ 	.word	0x000076c0


	//   ....[24]....
        /*0100*/ 	.word	0x00007720


	//   ....[25]....
        /*0104*/ 	.word	0x00007780


	//   ....[26]....
        /*0108*/ 	.word	0x000077e0


	//   ....[27]....
        /*010c*/ 	.word	0x00007840


	//----- nvinfo : EIATTR_EXIT_INSTR_OFFSETS
	.align		4
.L_1376:
        /*0110*/ 	.byte	0x04, 0x1c
        /*0112*/ 	.short	(.L_1378 - .L_1377)


	//   ....[0]....
.L_1377:
        /*0114*/ 	.word	0x00000a50


	//   ....[1]....
        /*0118*/ 	.word	0x00006d60


	//----- nvinfo : EIATTR_MAX_THREADS
	.align		4
.L_1378:
        /*011c*/ 	.byte	0x04, 0x05
        /*011e*/ 	.short	(.L_1380 - .L_1379)
.L_1379:
        /*0120*/ 	.word	0x00000080
        /*0124*/ 	.word	0x00000001
        /*0128*/ 	.word	0x00000001


	//----- nvinfo : EIATTR_CRS_STACK_SIZE
	.align		4
.L_1380:
        /*012c*/ 	.byte	0x04, 0x1e
        /*012e*/ 	.short	(.L_1382 - .L_1381)
.L_1381:
        /*0130*/ 	.word	0x00000000


	//----- nvinfo : EIATTR_CBANK_PARAM_SIZE
	.align		4
.L_1382:
        /*0134*/ 	.byte	0x03, 0x19
        /*0136*/ 	.short	0x00e8


	//----- nvinfo : EIATTR_PARAM_CBANK
	.align		4
        /*0138*/ 	.byte	0x04, 0x0a
        /*013a*/ 	.short	(.L_1384 - .L_1383)
	.align		4
.L_1383:
        /*013c*/ 	.word	index@(.nv.constant0._ZN10layer_norm13ln_fwd_kernelINS_13Kernel_traitsI6__halfS2_S2_S2_fjLj7168ELj1ELj1ELj4ELj16ENS_18Kernel_traits_baseILj7168ES2_S2_S2_S2_fjLj128EEEEELb0ELb1ELb1ELb0EEEvNS_9FwdParamsE)
        /*0140*/ 	.short	0x0210
        /*0142*/ 	.short	0x00e8


	//----- nvinfo : EIATTR_SW_WAR
	.align		4
.L_1384:
        /*0144*/ 	.byte	0x04, 0x36
        /*0146*/ 	.short	(.L_1386 - .L_1385)
.L_1385:
        /*0148*/ 	.word	0x00000008
.L_1386:


//--------------------- .nv.info._ZN10layer_norm13ln_fwd_kernelINS_13Kernel_traitsI6__halfS2_S2_S2_fjLj7168ELj1ELj1ELj4ELj16ENS_18Kernel_traits_baseILj7168ES2_S2_S2_S2_fjLj128EEEEELb0ELb1ELb1ELb1EEEvNS_9FwdParamsE --------------------------
	.section	.nv.info._ZN10layer_norm13ln_fwd_kernelINS_13Kernel_traitsI6__halfS2_S2_S2_fjLj7168ELj1ELj1ELj4ELj16ENS_18Kernel_traits_baseILj7168ES2_S2_S2_S2_fjLj128EEEEELb0ELb1ELb1ELb1EEEvNS_9FwdParamsE,"",@"SHT_CUDA_INFO"
	.sectionflags	@""
	.align	4


	//----- nvinfo : EIATTR_CUDA_API_VERSION
	.align		4
        /*0000*/ 	.byte	0x04, 0x37
        /*0002*/ 	.short	(.L_1388 - .L_1387)
.L_1387:
        /*0004*/ 	.word	0x00000082


	//----- nvinfo : EIATTR_KPARAM_INFO
	.align		4
.L_1388:
        /*0008*/ 	.byte	0x04, 0x17
        /*000a*/ 	.short	(.L_1390 - .L_1389)
.L_1389:
        /*000c*/ 	.word	0x00000000
        /*0010*/ 	.short	0x0000
        /*0012*/ 	.short	0x0000
        /*0014*/ 	.byte	0x00, 0xf0, 0xa1, 0x03


	//----- nvinfo : EIATTR_SPARSE_MMA_MASK
	.align		4
.L_1390:
        /*0018*/ 	.byte	0x03, 0x50
        /*001a*/ 	.short	0x0000


	//----- nvinfo : EIATTR_MAXREG_COUNT
	.align		4
        /*001c*/ 	.byte	0x03, 0x1b
        /*001e*/ 	.short	0x00ff


	//----- nvinfo : EIATTR_NUM_BARRIERS
	.align		4
        /*0020*/ 	.byte	0x02, 0x4c
        /*0022*/ 	.byte	0x01
	.zero		1


	//----- nvinfo : EIATTR_MERCURY_ISA_VERSION
	.align		4
        /*0024*/ 	.byte	0x03, 0x5f
        /*0026*/ 	.short	0x0101


	//----- nvinfo : EIATTR_COOP_GROUP_MASK_REGIDS
	.align		4
        /*0028*/ 	.byte	0x04, 0x29
        /*002a*/ 	.short	(.L_1392 - .L_1391)


	//   ....[0]....
.L_1391:
        /*002c*/ 	.word	0xffffffff


	//   ....[1]....
        /*0030*/ 	.word	0xffffffff


	//   ....[2]....
        /*0034*/ 	.word	0xffffffff


	//   ....[3]....
        /*0038*/ 	.word	0xffffffff


	//   ....[4]....
        /*003c*/ 	.word	0xffffffff


	//   ....[5]....
        /*0040*/ 	.word	0xffffffff


	//   ....[6]....
        /*0044*/ 	.word	0xffffffff


	//   ....[7]....
        /*0048*/ 	.word	0xffffffff


	//   ....[8]....
        /*004c*/ 	.word	0xffffffff


	//   ....[9]....
        /*0050*/ 	.word	0xffffffff


	//   ....[10]....
        /*0054*/ 	.word	0xffffffff


	//   ....[11]....
        /*0058*/ 	.word	0xffffffff


	//   ....[12]....
        /*005c*/ 	.word	0xffffffff


	//   ....[13]....
        /*0060*/ 	.word	0xffffffff


	//   ....[14]....
        /*0064*/ 	.word	0xffffffff


	//   ....[15]....
        /*0068*/ 	.word	0xffffffff


	//   ....[16]....
        /*006c*/ 	.word	0xffffffff


	//   ....[17]....
        /*0070*/ 	.word	0xffffffff


	//   ....[18]....
        /*0074*/ 	.word	0x050000aa


	//   ....[19]....
        /*0078*/ 	.word	0x050000aa


	//   ....[20]....
        /*007c*/ 	.word	0x050000aa


	//   ....[21]....
        /*0080*/ 	.word	0x050000aa


	//   ....[22]....
        /*0084*/ 	.word	0x050000aa


	//   ....[23]....
        /*0088*/ 	.word	0x050000aa


	//   ....[24]....
        /*008c*/ 	.word	0x050000aa


	//   ....[25]....
        /*0090*/ 	.word	0x050000aa


	//   ....[26]....
        /*0094*/ 	.word	0x050000aa


	//   ....[27]....
        /*0098*/ 	.word	0x050000aa


	//----- nvinfo : EIATTR_COOP_GROUP_INSTR_OFFSETS
	.align		4
.L_1392:
        /*009c*/ 	.byte	0x04, 0x28
        /*009e*/ 	.short	(.L_1394 - .L_1393)


	//   ....[0]....
.L_1393:
        /*00a0*/ 	.word	0x000041a0


	//   ....[1]....
        /*00a4*/ 	.word	0x000041c0


	//   ....[2]....
        /*00a8*/ 	.word	0x000041e0


	//   ....[3]....
        /*00ac*/ 	.word	0x00004200


	//   ....[4]....
        /*00b0*/ 	.word	0x00004220


	//   ....[5]....
        /*00b4*/ 	.word	0x00004950


	//   ....[6]....
        /*00b8*/ 	.word	0x00004970


	//   ....[7]....
        /*00bc*/ 	.word	0x00004990


	//   ....[8]....
        /*00c0*/ 	.word	0x000049b0


	//   ....[9]....
        /*00c4*/ 	.word	0x000049d0


	//   ....[10]....
        /*00c8*/ 	.word	0x00004b20


	//   ....[11]....
        /*00cc*/ 	.word	0x00004b80


	//   ....[12]....
        /*00d0*/ 	.word	0x00004bb0


	//   ....[13]....
        /*00d4*/ 	.word	0x00004bc0


	//   ....[14]....
        /*00d8*/ 	.word	0x00004c80


	//   ....[15]....
        /*00dc*/ 	.word	0x00004cb0


	//   ....[16]....
        /*00e0*/ 	.word	0x00004d50


	//   ....[17]....
        /*00e4*/ 	.word	0x00004d80


	//   ....[18]....
        /*00e8*/ 	.word	0x00005f80


	//   ....[19]....
        /*00ec*/ 	.word	0x00005ff0


	//   ....[20]....
        /*00f0*/ 	.word	0x00006060


	//   ....[21]....
        /*00f4*/ 	.word	0x000060d0


	//   ....[22]....
        /*00f8*/ 	.word	0x00006140


	//   ....[23]....
        /*00fc*/ 	.word	0x000068c0


	//   ....[24]....
        /*0100*/ 	.word	0x00006930


	//   ....[25]....
        /*0104*/ 	.word	0x000069a0


	//   ....[26]....
        /*0108*/ 	.word	0x00006a10


	//   ....[27]....
        /*010c*/ 	.word	0x00006a80


	//----- nvinfo : EIATTR_EXIT_INSTR_OFFSETS
	.align		4
.L_1394:
        /*0110*/ 	.byte	0x04, 0x1c
        /*0112*/ 	.short	(.L_1396 - .L_1395)


	//   ....[0]....
.L_1395:
        /*0114*/ 	.word	0x000001d0


	//   ....[1]....
        /*0118*/ 	.word	0x00005f20


	//----- nvinfo : EIATTR_MAX_THREADS
	.align		4
.L_1396:
        /*011c*/ 	.byte	0x04, 0x05
        /*011e*/ 	.short	(.L_1398 - .L_1397)
.L_1397:
        /*0120*/ 	.word	0x00000080
        /*0124*/ 	.word	0x00000001
        /*0128*/ 	.word	0x00000001


	//----- nvinfo : EIATTR_CRS_STACK_SIZE
	.align		4
.L_1398:
        /*012c*/ 	.byte	0x04, 0x1e
        /*012e*/ 	.short	(.L_1400 - .L_1399)
.L_1399:
        /*0130*/ 	.word	0x00000000


	//----- nvinfo : EIATTR_CBANK_PARAM_SIZE
	.align		4
.L_1400:
        /*0134*/ 	.byte	0x03, 0x19
        /*0136*/ 	.short	0x00e8


	//----- nvinfo : EIATTR_PARAM_CBANK
	.align		4
        /*0138*/ 	.byte	0x04, 0x0a
        /*013a*/ 	.short	(.L_1402 - .L_1401)
	.align		4
.L_1401:
        /*013c*/ 	.word	index@(.nv.constant0._ZN10layer_norm13ln_fwd_kernelINS_13Kernel_traitsI6__halfS2_S2_S2_fjLj7168ELj1ELj1ELj4ELj16ENS_18Kernel_traits_baseILj7168ES2_S2_S2_S2_fjLj128EEEEELb0ELb1ELb1ELb1EEEvNS_9FwdParamsE)
        /*0140*/ 	.short	0x0210
        /*0142*/ 	.short	0x00e8


	//----- nvinfo : EIATTR_SW_WAR
	.align		4
.L_1402:
        /*0144*/ 	.byte	0x04, 0x36
        /*0146*/ 	.short	(.L_1404 - .L_1403)
.L_1403:
        /*0148*/ 	.word	0x00000008
.L_1404:


//--------------------- .nv.info._ZN10layer_norm13ln_fwd_kernelINS_13Kernel_traitsI6__halfS2_S2_S2_fjLj7168ELj1ELj1ELj4ELj16ENS_18Kernel_traits_baseILj7168ES2_S2_S2_S2_fjLj128EEEEELb1ELb0ELb0ELb0EEEvNS_9FwdParamsE --------------------------
	.section	.nv.info._ZN10layer_norm13ln_fwd_kernelINS_13Kernel_traitsI6__halfS2_S2_S2_fjLj7168ELj1ELj1ELj4ELj16ENS_18Kernel_traits_baseILj7168ES2_S2_S2_S2_fjLj128EEEEELb1ELb0ELb0ELb0EEEvNS_9FwdParamsE,"",@"SHT_CUDA_INFO"
	.sectionflags	@""
	.align	4


	//----- nvinfo : EIATTR_CUDA_API_VERSION
	.align		4
        /*0000*/ 	.byte	0x04, 0x37
        /*0002*/ 	.short	(.L_1406 - .L_1405)
.L_1405:
        /*0004*/ 	.word	0x00000082


	//----- nvinfo : EIATTR_KPARAM_INFO
	.align		4
.L_1406:
        /*0008*/ 	.byte	0x04, 0x17
        /*000a*/ 	.short	(.L_1408 - .L_1407)
.L_1407:
        /*000c*/ 	.word	0x00000000
        /*0010*/ 	.short	0x0000
        /*0012*/ 	.short	0x0000
        /*0014*/ 	.byte	0x00, 0xf0, 0xa1, 0x03


	//----- nvinfo : EIATTR_SPARSE_MMA_MASK
	.align		4
.L_1408:
        /*0018*/ 	.byte	0x03, 0x50
        /*001a*/ 	.short	0x0000


	//----- nvinfo : EIATTR_MAXREG_COUNT
	.align		4
        /*001c*/ 	.byte	0x03, 0x1b
        /*001e*/ 	.short	0x00ff


	//----- nvinfo : EIATTR_NUM_BARRIERS
	.align		4
        /*0020*/ 	.byte	0x02, 0x4c
        /*0022*/ 	.byte	0x01
	.zero		1


	//----- nvinfo : EIATTR_MERCURY_ISA_VERSION
	.align		4
        /*0024*/ 	.byte	0x03, 0x5f
        /*0026*/ 	.short	0x0101


	//----- nvinfo : EIATTR_COOP_GROUP_MASK_REGIDS
	.align		4
        /*0028*/ 	.byte	0x04, 0x29
        /*002a*/ 	.short	(.L_1410 - .L_1409)


	//   ....[0]....
.L_1409:
        /*002c*/ 	.word	0xffffffff


	//   ....[1]....
        /*0030*/ 	.word	0xffffffff


	//   ....[2]....
        /*0034*/ 	.word	0xffffffff


	//   ....[3]....
        /*0038*/ 	.word	0xffffffff


	//   ....[4]....
        /*003c*/ 	.word	0xffffffff


	//   ....[5]....
        /*0040*/ 	.word	0xffffffff


	//   ....[6]....
        /*0044*/ 	.word	0xffffffff


	//   ....[7]....
        /*0048*/ 	.word	0xffffffff


	//   ....[8]....
        /*004c*/ 	.word	0xffffffff


	//   ....[9]....
        /*0050*/ 	.word	0xffffffff


	//   ....[10]....
        /*0054*/ 	.word	0xffffffff


	//   ....[11]....
        /*0058*/ 	.word	0xffffffff


	//   ....[12]....
        /*005c*/ 	.word	0xffffffff


	//   ....[13]....
        /*0060*/ 	.word	0xffffffff


	//   ....[14]....
        /*0064*/ 	.word	0xffffffff


	//   ....[15]....
        /*0068*/ 	.word	0xffffffff


	//   ....[16]....
        /*006c*/ 	.word	0xffffffff


	//   ....[17]....
        /*0070*/ 	.word	0xffffffff


	//   ....[18]....
        /*0074*/ 	.word	0x050000db


	//   ....[19]....
        /*0078*/ 	.word	0x050000db


	//   ....[20]....
        /*007c*/ 	.word	0x050000db


	//   ....[21]....
        /*0080*/ 	.word	0x050000db


	//   ....[22]....
        /*0084*/ 	.word	0x050000db


	//   ....[23]....
        /*0088*/ 	.word	0x050000db


	//   ....[24]....
        /*008c*/ 	.word	0x050000db


	//   ....[25]....
        /*0090*/ 	.word	0x050000db


	//   ....[26]....
        /*0094*/ 	.word	0x050000db


	//   ....[27]....
        /*0098*/ 	.word	0x050000db


	//----- nvinfo : EIATTR_COOP_GROUP_INSTR_OFFSETS
	.align		4
.L_1410:
        /*009c*/ 	.byte	0x04, 0x28
        /*009e*/ 	.short	(.L_1412 - .L_1411)


	//   ....[0]....
.L_1411:
        /*00a0*/ 	.word	0x000154a0


	//   ....[1]....
        /*00a4*/ 	.word	0x000154d0


	//   ....[2]....
        /*00a8*/ 	.word	0x000154f0


	//   ....[3]....
        /*00ac*/ 	.word	0x00015510


	//   ....[4]....
        /*00b0*/ 	.word	0x00015530


	//   ....[5]....
        /*00b4*/ 	.word	0x00015c70


	//   ....[6]....
        /*00b8*/ 	.word	0x00015c90


	//   ....[7]....
        /*00bc*/ 	.word	0x00015cb0


	//   ....[8]....
        /*00c0*/ 	.word	0x00015cd0


	//   ....[9]....
        /*00c4*/ 	.word	0x00015cf0


	//   ....[10]....
        /*00c8*/ 	.word	0x00015ea0


	//   ....[11]....
        /*00cc*/ 	.word	0x00015ee0


	//   ....[12]....
        /*00d0*/ 	.word	0x00015f10


	//   ....[13]....
        /*00d4*/ 	.word	0x00015f20


	//   ....[14]....
        /*00d8*/ 	.word	0x00015fd0


	//   ....[15]....
        /*00dc*/ 	.word	0x00016020


	//   ....[16]....
        /*00e0*/ 	.word	0x000160b0


	//   ....[17]....
        /*00e4*/ 	.word	0x000160e0


	//   ....[18]....
        /*00e8*/ 	.word	0x000171e0


	//   ....[19]....
        /*00ec*/ 	.word	0x00017250


	//   ....[20]....
        /*00f0*/ 	.word	0x000172c0


	//   ....[21]....
        /*00f4*/ 	.word	0x00017330


	//   ....[22]....
        /*00f8*/ 	.word	0x000173a0


	//   ....[23]....
        /*00fc*/ 	.word	0x00017b30


	//   ....[24]....
        /*0100*/ 	.word	0x00017ba0


	//   ....[25]....
        /*0104*/ 	.word	0x00017c10


	//   ....[26]....
        /*0108*/ 	.word	0x00017c80


	//   ....[27]....
        /*010c*/ 	.word	0x00017cf0


	//----- nvinfo : EIATTR_EXIT_INSTR_OFFSETS
	.align		4
.L_1412:
        /*0110*/ 	.byte	0x04, 0x1c
        /*0112*/ 	.short	(.L_1414 - .L_1413)


	//   ....[0]....
.L_1413:
        /*0114*/ 	.word	0x00000d00


	//   ....[1]....
        /*0118*/ 	.word	0x00017180


	//----- nvinfo : EIATTR_MAX_THREADS
	.align		4
.L_1414:
        /*011c*/ 	.byte	0x04, 0x05
        /*011e*/ 	.short	(.L_1416 - .L_1415)
.L_1415:
        /*0120*/ 	.word	0x00000080
        /*0124*/ 	.word	0x00000001
        /*0128*/ 	.word	0x00000001


	//----- nvinfo : EIATTR_CRS_STACK_SIZE
	.align		4
.L_1416:
        /*012c*/ 	.byte	0x04, 0x1e
        /*012e*/ 	.short	(.L_1418 - .L_1417)
.L_1417:
        /*0130*/ 	.word	0x00000000


	//----- nvinfo : EIATTR_CBANK_PARAM_SIZE
	.align		4
.L_1418:
        /*0134*/ 	.byte	0x03, 0x19
        /*0136*/ 	.short	0x00e8


	//----- nvinfo : EIATTR_PARAM_CBANK
	.align		4
        /*0138*/ 	.byte	0x04, 0x0a
        /*013a*/ 	.short	(.L_1420 - .L_1419)
	.align		4
.L_1419:
        /*013c*/ 	.word	index@(.nv.constant0._ZN10layer_norm13ln_fwd_kernelINS_13Kernel_traitsI6__halfS2_S2_S2_fjLj7168ELj1ELj1ELj4ELj16ENS_18Kernel_traits_baseILj7168ES2_S2_S2_S2_fjLj128EEEEELb1ELb0ELb0ELb0EEEvNS_9FwdParamsE)
        /*0140*/ 	.short	0x0210
        /*0142*/ 	.short	0x00e8


	//----- nvinfo : EIATTR_SW_WAR
	.align		4
.L_1420:
        /*0144*/ 	.byte	0x04, 0x36
        /*0146*/ 	.short	(.L_1422 - .L_1421)
.L_1421:
        /*0148*/ 	.word	0x00000008
.L_1422:


//--------------------- .nv.info._ZN10layer_norm13ln_fwd_kernelINS_13Kernel_traitsI6__halfS2_S2_S2_fjLj7168ELj1ELj1ELj4ELj16ENS_18Kernel_traits_baseILj7168ES2_S2_S2_S2_fjLj128EEEEELb1ELb0ELb0ELb1EEEvNS_9FwdParamsE --------------------------
	.section	.nv.info._ZN10layer_norm13ln_fwd_kernelINS_13Kernel_traitsI6__halfS2_S2_S2_fjLj7168ELj1ELj1ELj4ELj16ENS_18Kernel_traits_baseILj7168ES2_S2_S2_S2_fjLj128EEEEELb1ELb0ELb0ELb1EEEvNS_9FwdParamsE,"",@"SHT_CUDA_INFO"
	.sectionflags	@""
	.align	4


	//----- nvinfo : EIATTR_CUDA_API_VERSION
	.align		4
        /*0000*/ 	.byte	0x04, 0x37
        /*0002*/ 	.short	(.L_1424 - .L_1423)
.L_1423:
        /*0004*/ 	.word	0x00000082


	//----- nvinfo : EIATTR_KPARAM_INFO
	.align		4
.L_1424:
        /*0008*/ 	.byte	0x04, 0x17
        /*000a*/ 	.short	(.L_1426 - .L_1425)
.L_1425:
        /*000c*/ 	.word	0x00000000
        /*0010*/ 	.short	0x0000
        /*0012*/ 	.short	0x0000
        /*0014*/ 	.byte	0x00, 0xf0, 0xa1, 0x03


	//----- nvinfo : EIATTR_SPARSE_MMA_MASK
	.align		4
.L_1426:
        /*0018*/ 	.byte	0x03, 0x50
        /*001a*/ 	.short	0x0000


	//----- nvinfo : EIATTR_MAXREG_COUNT
	.align		4
        /*001c*/ 	.byte	0x03, 0x1b
        /*001e*/ 	.short	0x00ff


	//----- nvinfo : EIATTR_NUM_BARRIERS
	.align		4
        /*0020*/ 	.byte	0x02, 0x4c
        /*0022*/ 	.byte	0x01
	.zero		1


	//----- nvinfo : EIATTR_MERCURY_ISA_VERSION
	.align		4
        /*0024*/ 	.byte	0x03, 0x5f
        /*0026*/ 	.short	0x0101


	//----- nvinfo : EIATTR_COOP_GROUP_MASK_REGIDS
	.align		4
        /*0028*/ 	.byte	0x04, 0x29
        /*002a*/ 	.short	(.L_1428 - .L_1427)


	//   ....[0]....
.L_1427:
        /*002c*/ 	.word	0xffffffff


	//   ....[1]....
        /*0030*/ 	.word	0xffffffff


	//   ....[2]....
        /*0034*/ 	.word	0xffffffff


	//   ....[3]....
        /*0038*/ 	.word	0xffffffff


	//   ....[4]....
        /*003c*/ 	.word	0xffffffff


	//   ....[5]....
        /*0040*/ 	.word	0xffffffff


	//   ....[6]....
        /*0044*/ 	.word	0xffffffff


	//   ....[7]....
        /*0048*/ 	.word	0xffffffff


	//   ....[8]....
        /*004c*/ 	.word	0xffffffff


	//   ....[9]....
        /*0050*/ 	.word	0xffffffff


	//   ....[10]....
        /*0054*/ 	.word	0xffffffff


	//   ....[11]....
        /*0058*/ 	.word	0xffffffff


	//   ....[12]....
        /*005c*/ 	.word	0xffffffff


	//   ....[13]....
        /*0060*/ 	.word	0xffffffff


	//   ....[14]....
        /*0064*/ 	.word	0xffffffff


	//   ....[15]....
        /*0068*/ 	.word	0xffffffff


	//   ....[16]....
        /*006c*/ 	.word	0xffffffff


	//   ....[17]....
        /*0070*/ 	.word	0xffffffff


	//   ....[18]....
        /*0074*/ 	.word	0x0500005d


	//   ....[19]....
        /*0078*/ 	.word	0x0500005d


	//   ....[20]....
        /*007c*/ 	.word	0x0500005d


	//   ....[21]....
        /*0080*/ 	.word	0x0500005d


	//   ....[22]....
        /*0084*/ 	.word	0x0500005d


	//   ....[23]....
        /*0088*/ 	.word	0x0500005d


	//   ....[24]....
        /*008c*/ 	.word	0x0500005d


	//   ....[25]....
        /*0090*/ 	.word	0x0500005d


	//   ....[26]....
        /*0094*/ 	.word	0x0500005d


	//   ....[27]....
        /*0098*/ 	.word	0x0500005d


	//----- nvinfo : EIATTR_COOP_GROUP_INSTR_OFFSETS
	.align		4
.L_1428:
        /*009c*/ 	.byte	0x04, 0x28
        /*009e*/ 	.short	(.L_1430 - .L_1429)


	//   ....[0]....
.L_1429:
        /*00a0*/ 	.word	0x00014a60


	//   ....[1]....
        /*00a4*/ 	.word	0x00014a80


	//   ....[2]....
        /*00a8*/ 	.word	0x00014aa0


	//   ....[3]....
        /*00ac*/ 	.word	0x00014ac0


	//   ....[4]....
        /*00b0*/ 	.word	0x00014ae0


	//   ....[5]....
        /*00b4*/ 	.word	0x00015210


	//   ....[6]....
        /*00b8*/ 	.word	0x00015230


	//   ....[7]....
        /*00bc*/ 	.word	0x00015250


	//   ....[8]....
        /*00c0*/ 	.word	0x00015270


	//   ....[9]....
        /*00c4*/ 	.word	0x00015290


	//   ....[10]....
        /*00c8*/ 	.word	0x00015400


	//   ....[11]....
        /*00cc*/ 	.word	0x00015480


	//   ....[12]....
        /*00d0*/ 	.word	0x000154b0


	//   ....[13]....
        /*00d4*/ 	.word	0x000154e0


	//   ....[14]....
        /*00d8*/ 	.word	0x00015570


	//   ....[15]....
        /*00dc*/ 	.word	0x000155a0


	//   ....[16]....
        /*00e0*/ 	.word	0x00015640


	//   ....[17]....
        /*00e4*/ 	.word	0x00015670


	//   ....[18]....
        /*00e8*/ 	.word	0x00016870


	//   ....[19]....
        /*00ec*/ 	.word	0x000168e0


	//   ....[20]....
        /*00f0*/ 	.word	0x00016950


	//   ....[21]....
        /*00f4*/ 	.word	0x000169c0


	//   ....[22]....
        /*00f8*/ 	.word	0x00016a30


	//   ....[23]....
        /*00fc*/ 	.word	0x000171b0


	//   ....[24]....
        /*0100*/ 	.word	0x00017220


	//   ....[25]....
        /*0104*/ 	.word	0x00017290


	//   ....[26]....
        /*0108*/ 	.word	0x00017300


	//   ....[27]....
        /*010c*/ 	.word	0x00017370


	//----- nvinfo : EIATTR_EXIT_INSTR_OFFSETS
	.align		4
.L_1430:
        /*0110*/ 	.byte	0x04, 0x1c
        /*0112*/ 	.short	(.L_1432 - .L_1431)


	//   ....[0]....
.L_1431:
        /*0114*/ 	.word	0x00000250


	//   ....[1]....
        /*0118*/ 	.word	0x00016820


	//----- nvinfo : EIATTR_MAX_THREADS
	.align		4
.L_1432:
        /*011c*/ 	.byte	0x04, 0x05
        /*011e*/ 	.short	(.L_1434 - .L_1433)
.L_1433:
        /*0120*/ 	.word	0x00000080
        /*0124*/ 	.word	0x00000001
        /*0128*/ 	.word	0x00000001


	//----- nvinfo : EIATTR_CRS_STACK_SIZE
	.align		4
.L_1434:
        /*012c*/ 	.byte	0x04, 0x1e
        /*012e*/ 	.short	(.L_1436 - .L_1435)
.L_1435:
        /*0130*/ 	.word	0x00000000


	//----- nvinfo : EIATTR_CBANK_PARAM_SIZE
	.align		4
.L_1436:
        /*0134*/ 	.byte	0x03, 0x19
        /*0136*/ 	.short	0x00e8


	//----- nvinfo : EIATTR_PARAM_CBANK
	.align		4
        /*0138*/ 	.byte	0x04, 0x0a
        /*013a*/ 	.short	(.L_1438 - .L_1437)
	.align		4
.L_1437:
        /*013c*/ 	.word	index@(.nv.constant0._ZN10layer_norm13ln_fwd_kernelINS_13Kernel_traitsI6__halfS2_S2_S2_fjLj7168ELj1ELj1ELj4ELj16ENS_18Kernel_traits_baseILj7168ES2_S2_S2_S2_fjLj128EEEEELb1ELb0ELb0ELb1EEEvNS_9FwdParamsE)
        /*0140*/ 	.short	0x0210
        /*0142*/ 	.short	0x00e8


	//----- nvinfo : EIATTR_SW_WAR
	.align		4
.L_1438:
        /*0144*/ 	.byte	0x04, 0x36
        /*0146*/ 	.short	(.L_1440 - .L_1439)
.L_1439:
        /*0148*/ 	.word	0x00000008
.L_1440:


//--------------------- .nv.info._ZN10layer_norm13ln_fwd_kernelINS_13Kernel_traitsI6__halfS2_S2_S2_fjLj7168ELj1ELj1ELj4ELj16ENS_18Kernel_traits_baseILj7168ES2_S2_S2_S2_fjLj128EEEEELb1ELb0ELb1ELb0EEEvNS_9FwdParamsE --------------------------
	.section	.nv.info._ZN10layer_norm13ln_fwd_kernelINS_13Kernel_traitsI6__halfS2_S2_S2_fjLj7168ELj1ELj1ELj4ELj16ENS_18Kernel_traits_baseILj7168ES2_S2_S2_S2_fjLj128EEEEELb1ELb0ELb1ELb0EEEvNS_9FwdParamsE,"",@"SHT_CUDA_INFO"
	.sectionflags	@""
	.align	4


	//----- nvinfo : EIATTR_CUDA_API_VERSION
	.align		4
        /*0000*/ 	.byte	0x04, 0x37
        /*0002*/ 	.short	(.L_1442 - .L_1441)
.L_1441:
        /*0004*/ 	.word	0x00000082


	//----- nvinfo : EIATTR_KPARAM_INFO
	.align		4
.L_1442:
        /*0008*/ 	.byte	0x04, 0x17
        /*000a*/ 	.short	(.L_1444 - .L_1443)
.L_1443:
        /*000c*/ 	.word	0x00000000
        /*0010*/ 	.short	0x0000
        /*0012*/ 	.short	0x0000
        /*0014*/ 	.byte	0x00, 0xf0, 0xa1, 0x03


	//----- nvinfo : EIATTR_SPARSE_MMA_MASK
	.align		4
.L_1444:
        /*0018*/ 	.byte	0x03, 0x50
        /*001a*/ 	.short	0x0000


	//----- nvinfo : EIATTR_MAXREG_COUNT
	.align		4
        /*001c*/ 	.byte	0x03, 0x1b
        /*001e*/ 	.short	0x00ff


	//----- nvinfo : EIATTR_NUM_BARRIERS
	.align		4
        /*0020*/ 	.byte	0x02, 0x4c
        /*0022*/ 	.byte	0x01
	.zero		1


	//----- nvinfo : EIATTR_MERCURY_ISA_VERSION
	.align		4
        /*0024*/ 	.byte	0x03, 0x5f
        /*0026*/ 	.short	0x0101


	//----- nvinfo : EIATTR_COOP_GROUP_MASK_REGIDS
	.align		4
        /*0028*/ 	.byte	0x04, 0x29
        /*002a*/ 	.short	(.L_1446 - .L_1445)


	//   ....[0]....
.L_1445:
        /*002c*/ 	.word	0xffffffff


	//   ....[1]....
        /*0030*/ 	.word	0xffffffff


	//   ....[2]....
        /*0034*/ 	.word	0xffffffff


	//   ....[3]....
        /*0038*/ 	.word	0xffffffff


	//   ....[4]....
        /*003c*/ 	.word	0xffffffff


	//   ....[5]....
        /*0040*/ 	.word	0xffffffff


	//   ....[6]....
        /*0044*/ 	.word	0xffffffff


	//   ....[7]....
        /*0048*/ 	.word	0xffffffff


	//   ....[8]....
        /*004c*/ 	.word	0xffffffff


	//   ....[9]....
        /*0050*/ 	.word	0xffffffff


	//   ....[10]....
        /*0054*/ 	.word	0xffffffff


	//   ....[11]....
        /*0058*/ 	.word	0xffffffff


	//   ....[12]....
        /*005c*/ 	.word	0xffffffff


	//   ....[13]....
        /*0060*/ 	.word	0xffffffff


	//   ....[14]....
        /*0064*/ 	.word	0xffffffff


	//   ....[15]....
        /*0068*/ 	.word	0xffffffff


	//   ....[16]....
        /*006c*/ 	.word	0xffffffff


	//   ....[17]....
        /*0070*/ 	.word	0xffffffff


	//   ....[18]....
        /*0074*/ 	.word	0x050000b4


	//   ....[19]....
        /*0078*/ 	.word	0x050000b4


	//   ....[20]....
        /*007c*/ 	.word	0x050000b4


	//   ....[21]....
        /*0080*/ 	.word	0x050000b4


	//   ....[22]....
        /*0084*/ 	.word	0x050000b4


	//   ....[23]....
        /*0088*/ 	.word	0x050000b4


	//   ....[24]....
        /*008c*/ 	.word	0x050000b4


	//   ....[25]....
        /*0090*/ 	.word	0x050000b4


	//   ....[26]....
        /*0094*/ 	.word	0x050000b4


	//   ....[27]....
        /*0098*/ 	.word	0x050000b4


	//----- nvinfo : EIATTR_COOP_GROUP_INSTR_OFFSETS
	.align		4
.L_1446:
        /*009c*/ 	.byte	0x04, 0x28
        /*009e*/ 	.short	(.L_1448 - .L_1447)


	//   ....[0]....
.L_1447:
        /*00a0*/ 	.word	0x00017f40


	//   ....[1]....
        /*00a4*/ 	.word	0x00017f70


	//   ....[2]....
        /*00a8*/ 	.word	0x00017f90


	//   ....[3]....
        /*00ac*/ 	.word	0x00017fb0


	//   ....[4]....
        /*00b0*/ 	.word	0x00017fd0


	//   ....[5]....
        /*00b4*/ 	.word	0x00018710


	//   ....[6]....
        /*00b8*/ 	.word	0x00018730


	//   ....[7]....
        /*00bc*/ 	.word	0x00018750


	//   ....[8]....
        /*00c0*/ 	.word	0x00018770


	//   ....[9]....
        /*00c4*/ 	.word	0x00018790


	//   ....[10]....
        /*00c8*/ 	.word	0x000188c0


	//   ....[11]....
        /*00cc*/ 	.word	0x000189e0


	//   ....[12]....
        /*00d0*/ 	.word	0x00018a00


	//   ....[13]....
        /*00d4*/ 	.word	0x00018aa0


	//   ....[14]....
        /*00d8*/ 	.word	0x00018b40


	//   ....[15]....
        /*00dc*/ 	.word	0x00018b80


	//   ....[16]....
        /*00e0*/ 	.word	0x00018bd0


	//   ....[17]....
        /*00e4*/ 	.word	0x00018c00


	//   ....[18]....
        /*00e8*/ 	.word	0x00019d20


	//   ....[19]....
        /*00ec*/ 	.word	0x00019d90


	//   ....[20]....
        /*00f0*/ 	.word	0x00019e00


	//   ....[21]....
        /*00f4*/ 	.word	0x00019e70


	//   ....[22]....
        /*00f8*/ 	.word	0x00019ee0


	//   ....[23]....
        /*00fc*/ 	.word	0x0001a680


	//   ....[24]....
        /*0100*/ 	.word	0x0001a6f0


	//   ....[25]....
        /*0104*/ 	.word	0x0001a760


	//   ....[26]....
        /*0108*/ 	.word	0x0001a7d0


	//   ....[27]....
        /*010c*/ 	.word	0x0001a840


	//----- nvinfo : EIATTR_EXIT_INSTR_OFFSETS
	.align		4
.L_1448:
        /*0110*/ 	.byte	0x04, 0x1c
        /*0112*/ 	.short	(.L_1450 - .L_1449)


	//   ....[0]....
.L_1449:
        /*0114*/ 	.word	0x00000d30


	//   ....[1]....
        /*0118*/ 	.word	0x00019cc0


	//----- nvinfo : EIATTR_MAX_THREADS
	.align		4
.L_1450:
        /*011c*/ 	.byte	0x04, 0x05
        /*011e*/ 	.short	(.L_1452 - .L_1451)
.L_1451:
        /*0120*/ 	.word	0x00000080
        /*0124*/ 	.word	0x00000001
        /*0128*/ 	.word	0x00000001


	//----- nvinfo : EIATTR_CRS_STACK_SIZE
	.align		4
.L_1452:
        /*012c*/ 	.byte	0x04, 0x1e
        /*012e*/ 	.short	(.L_1454 - .L_1453)
.L_1453:
        /*0130*/ 	.word	0x00000000


	//----- nvinfo : EIATTR_CBANK_PARAM_SIZE
	.align		4
.L_1454:
        /*0134*/ 	.byte	0x03, 0x19
        /*0136*/ 	.short	0x00e8


	//----- nvinfo : EIATTR_PARAM_CBANK
	.align		4
        /*0138*/ 	.byte	0x04, 0x0a
        /*013a*/ 	.short	(.L_1456 - .L_1455)
	.align		4
.L_1455:
        /*013c*/ 	.word	index@(.nv.constant0._ZN10layer_norm13ln_fwd_kernelINS_13Kernel_traitsI6__halfS2_S2_S2_fjLj7168ELj1ELj1ELj4ELj16ENS_18Kernel_traits_baseILj7168ES2_S2_S2_S2_fjLj128EEEEELb1ELb0ELb1ELb0EEEvNS_9FwdParamsE)
        /*0140*/ 	.short	0x0210
        /*0142*/ 	.short	0x00e8


	//----- nvinfo : EIATTR_SW_WAR
	.align		4
.L_1456:
        /*0144*/ 	.byte	0x04, 0x36
        /*0146*/ 	.short	(.L_1458 - .L_1457)
.L_1457:
        /*0148*/ 	.word	0x00000008
.L_1458:


//--------------------- .nv.info._ZN10layer_norm13ln_fwd_kernelINS_13Kernel_traitsI6__halfS2_S2_S2_fjLj7168ELj1ELj1ELj4ELj16ENS_18Kernel_traits_baseILj7168ES2_S2_S2_S2_fjLj128EEEEELb1ELb0ELb1ELb1EEEvNS_9FwdParamsE --------------------------
	.section	.nv.info._ZN10layer_norm13ln_fwd_kernelINS_13Kernel_traitsI6__halfS2_S2_S2_fjLj7168ELj1ELj1ELj4ELj16ENS_18Kernel_traits_baseILj7168ES2_S2_S2_S2_fjLj128EEEEELb1ELb0ELb1ELb1EEEvNS_9FwdParamsE,"",@"SHT_CUDA_INFO"
	.sectionflags	@""
	.align	4


	//----- nvinfo : EIATTR_CUDA_API_VERSION
	.align		4
        /*0000*/ 	.byte	0x04, 0x37
        /*0002*/ 	.short	(.L_1460 - .L_1459)
.L_1459:
        /*0004*/ 	.word	0x00000082


	//----- nvinfo : EIATTR_KPARAM_INFO
	.align		4
.L_1460:
        /*0008*/ 	.byte	0x04, 0x17
        /*000a*/ 	.short	(.L_1462 - .L_1461)
.L_1461:
        /*000c*/ 	.word	0x00000000
        /*0010*/ 	.short	0x0000
        /*0012*/ 	.short	0x0000
        /*0014*/ 	.byte	0x00, 0xf0, 0xa1, 0x03


	//----- nvinfo : EIATTR_SPARSE_MMA_MASK
	.align		4
.L_1462:
        /*0018*/ 	.byte	0x03, 0x50
        /*001a*/ 	.short	0x0000


	//----- nvinfo : EIATTR_MAXREG_COUNT
	.align		4
        /*001c*/ 	.byte	0x03, 0x1b
        /*001e*/ 	.short	0x00ff


	//----- nvinfo : EIATTR_NUM_BARRIERS
	.align		4
        /*0020*/ 	.byte	0x02, 0x4c
        /*0022*/ 	.byte	0x01
	.zero		1


	//----- nvinfo : EIATTR_MERCURY_ISA_VERSION
	.align		4
        /*0024*/ 	.byte	0x03, 0x5f
        /*0026*/ 	.short	0x0101


	//----- nvinfo : EIATTR_COOP_GROUP_MASK_REGIDS
	.align		4
        /*0028*/ 	.byte	0x04, 0x29
        /*002a*/ 	.short	(.L_1464 - .L_1463)


	//   ....[0]....
.L_1463:
        /*002c*/ 	.word	0xffffffff


	//   ....[1]....
        /*0030*/ 	.word	0xffffffff


	//   ....[2]....
        /*0034*/ 	.word	0xffffffff


	//   ....[3]....
        /*0038*/ 	.word	0xffffffff


	//   ....[4]....
        /*003c*/ 	.word	0xffffffff


	//   ....[5]....
        /*0040*/ 	.word	0xffffffff


	//   ....[6]....
        /*0044*/ 	.word	0xffffffff


	//   ....[7]....
        /*0048*/ 	.word	0xffffffff


	//   ....[8]....
        /*004c*/ 	.word	0xffffffff


	//   ....[9]....
        /*0050*/ 	.word	0xffffffff


	//   ....[10]....
        /*0054*/ 	.word	0xffffffff


	//   ....[11]....
        /*0058*/ 	.word	0xffffffff


	//   ....[12]....
        /*005c*/ 	.word	0xffffffff


	//   ....[13]....
        /*0060*/ 	.word	0xffffffff


	//   ....[14]....
        /*0064*/ 	.word	0xffffffff


	//   ....[15]....
        /*0068*/ 	.word	0xffffffff


	//   ....[16]....
        /*006c*/ 	.word	0xffffffff


	//   ....[17]....
        /*0070*/ 	.word	0xffffffff


	//   ....[18]....
        /*0074*/ 	.word	0x0500006a


	//   ....[19]....
        /*0078*/ 	.word	0x0500006a


	//   ....[20]....
        /*007c*/ 	.word	0x0500006a


	//   ....[21]....
        /*0080*/ 	.word	0x0500006a


	//   ....[22]....
        /*0084*/ 	.word	0x0500006a


	//   ....[23]....
        /*0088*/ 	.word	0x0500006a


	//   ....[24]....
        /*008c*/ 	.word	0x0500006a


	//   ....[25]....
        /*0090*/ 	.word	0x0500006a


	//   ....[26]....
        /*0094*/ 	.word	0x0500006a


	//   ....[27]....
        /*0098*/ 	.word	0x0500006a


	//----- nvinfo : EIATTR_COOP_GROUP_INSTR_OFFSETS
	.align		4
.L_1464:
        /*009c*/ 	.byte	0x04, 0x28
        /*009e*/ 	.short	(.L_1466 - .L_1465)


	//   ....[0]....
.L_1465:
        /*00a0*/ 	.word	0x00016e00


	//   ....[1]....
        /*00a4*/ 	.word	0x00016e20


	//   ....[2]....
        /*00a8*/ 	.word	0x00016e40


	//   ....[3]....
        /*00ac*/ 	.word	0x00016e60


	//   ....[4]....
        /*00b0*/ 	.word	0x00016e80


	//   ....[5]....
        /*00b4*/ 	.word	0x000175b0


	//   ....[6]....
        /*00b8*/ 	.word	0x000175d0


	//   ....[7]....
        /*00bc*/ 	.word	0x000175f0


	//   ....[8]....
        /*00c0*/ 	.word	0x00017610


	//   ....[9]....
        /*00c4*/ 	.word	0x00017630


	//   ....[10]....
        /*00c8*/ 	.word	0x000177b0


	//   ....[11]....
        /*00cc*/ 	.word	0x00017800


	//   ....[12]....
        /*00d0*/ 	.word	0x00017820


	//   ....[13]....
        /*00d4*/ 	.word	0x00017830


	//   ....[14]....
        /*00d8*/ 	.word	0x000178e0


	//   ....[15]....
        /*00dc*/ 	.word	0x00017920


	//   ....[16]....
        /*00e0*/ 	.word	0x000179c0


	//   ....[17]....
        /*00e4*/ 	.word	0x000179f0


	//   ....[18]....
        /*00e8*/ 	.word	0x00018d10


	//   ....[19]....
        /*00ec*/ 	.word	0x00018d80


	//   ....[20]....
        /*00f0*/ 	.word	0x00018df0


	//   ....[21]....
        /*00f4*/ 	.word	0x00018e60


	//   ....[22]....
        /*00f8*/ 	.word	0x00018ed0


	//   ....[23]....
        /*00fc*/ 	.word	0x00019650


	//   ....[24]....
        /*0100*/ 	.word	0x000196c0


	//   ....[25]....
        /*0104*/ 	.word	0x00019730


	//   ....[26]....
        /*0108*/ 	.word	0x000197a0


	//   ....[27]....
        /*010c*/ 	.word	0x00019810


	//----- nvinfo : EIATTR_EXIT_INSTR_OFFSETS
	.align		4
.L_1466:
        /*0110*/ 	.byte	0x04, 0x1c
        /*0112*/ 	.short	(.L_1468 - .L_1467)


	//   ....[0]....
.L_1467:
        /*0114*/ 	.word	0x00000250


	//   ....[1]....
        /*0118*/ 	.word	0x00018cb0


	//----- nvinfo : EIATTR_MAX_THREADS
	.align		4
.L_1468:
        /*011c*/ 	.byte	0x04, 0x05
        /*011e*/ 	.short	(.L_1470 - .L_1469)
.L_1469:
        /*0120*/ 	.word	0x00000080
        /*0124*/ 	.word	0x00000001
        /*0128*/ 	.word	0x00000001


	//----- nvinfo : EIATTR_CRS_STACK_SIZE
	.align		4
.L_1470:
        /*012c*/ 	.byte	0x04, 0x1e
        /*012e*/ 	.short	(.L_1472 - .L_1471)
.L_1471:
        /*0130*/ 	.word	0x00000000


	//----- nvinfo : EIATTR_CBANK_PARAM_SIZE
	.align		4
.L_1472:
        /*0134*/ 	.byte	0x03, 0x19
        /*0136*/ 	.short	0x00e8


	//----- nvinfo : EIATTR_PARAM_CBANK
	.align		4
        /*0138*/ 	.byte	0x04, 0x0a
        /*013a*/ 	.short	(.L_1474 - .L_1473)
	.align		4
.L_1473:
        /*013c*/ 	.word	index@(.nv.constant0._ZN10layer_norm13ln_fwd_kernelINS_13Kernel_traitsI6__halfS2_S2_S2_fjLj7168ELj1ELj1ELj4ELj16ENS_18Kernel_traits_baseILj7168ES2_S2_S2_S2_fjLj128EEEEELb1ELb0ELb1ELb1EEEvNS_9FwdParamsE)
        /*0140*/ 	.short	0x0210
        /*0142*/ 	.short	0x00e8


	//----- nvinfo : EIATTR_SW_WAR
	.align		4
.L_1474:
        /*0144*/ 	.byte	0x04, 0x36
        /*0146*/ 	.short	(.L_1476 - .L_1475)
.L_1475:
        /*0148*/ 	.word	0x00000008
.L_1476:


//--------------------- .nv.info._ZN10layer_norm13ln_fwd_kernelINS_13Kernel_traitsI6__halfS2_S2_S2_fjLj7168ELj1ELj1ELj4ELj16ENS_18Kernel_traits_baseILj7168ES2_S2_S2_S2_fjLj128EEEEELb1ELb1ELb0ELb0EEEvNS_9FwdParamsE --------------------------
	.section	.nv.info._ZN10layer_norm13ln_fwd_kernelINS_13Kernel_traitsI6__halfS2_S2_S2_fjLj7168ELj1ELj1ELj4ELj16ENS_18Kernel_traits_baseILj7168ES2_S2_S2_S2_fjLj128EEEEELb1ELb1ELb0ELb0EEEvNS_9FwdParamsE,"",@"SHT_CUDA_INFO"
	.sectionflags	@""
	.align	4


	//----- nvinfo : EIATTR_CUDA_API_VERSION
	.align		4
        /*0000*/ 	.byte	0x04, 0x37
        /*0002*/ 	.short	(.L_1478 - .L_1477)
.L_1477:
        /*0004*/ 	.word	0x00000082


	//----- nvinfo : EIATTR_KPARAM_INFO
	.align		4
.L_1478:
        /*0008*/ 	.byte	0x04, 0x17
        /*000a*/ 	.short	(.L_1480 - .L_1479)
.L_1479:
        /*000c*/ 	.word	0x00000000
        /*0010*/ 	.short	0x0000
        /*0012*/ 	.short	0x0000
        /*0014*/ 	.byte	0x00, 0xf0, 0xa1, 0x03


	//----- nvinfo : EIATTR_SPARSE_MMA_MASK
	.align		4
.L_1480:
        /*0018*/ 	.byte	0x03, 0x50
        /*001a*/ 	.short	0x0000


	//----- nvinfo : EIATTR_MAXREG_COUNT
	.align		4
        /*001c*/ 	.byte	0x03, 0x1b
        /*001e*/ 	.short	0x00ff


	//----- nvinfo : EIATTR_NUM_BARRIERS
	.align		4
        /*0020*/ 	.byte	0x02, 0x4c
        /*0022*/ 	.byte	0x01
	.zero		1


	//----- nvinfo : EIATTR_ANNOTATIONS
	.align		4
        /*0024*/ 	.byte	0x04, 0x55
        /*0026*/ 	.short	(.L_1482 - .L_1481)


	//   ....[0]....
.L_1481:
        /*0028*/ 	.word	0x00000001
        /*002c*/ 	.byte	0xf0, 0x16, 0x00, 0x00, 0x01, 0x00, 0x00, 0x00, 0x30, 0x17, 0x00, 0x00, 0x01, 0x00, 0x00, 0x00
        /*003c*/ 	.byte	0x60, 0x17, 0x00, 0x00, 0x01, 0x00, 0x00, 0x00, 0x90, 0x22, 0x00, 0x00, 0x01, 0x00, 0x00, 0x00
        /*004c*/ 	.byte	0x50, 0x28, 0x00, 0x00, 0x01, 0x00, 0x00, 0x00, 0xe0, 0x2d, 0x00, 0x00


	//----- nvinfo : EIATTR_MERCURY_ISA_VERSION
	.align		4
.L_1482:
        /*0058*/ 	.byte	0x03, 0x5f
        /*005a*/ 	.short	0x0101


	//----- nvinfo : EIATTR_COOP_GROUP_MASK_REGIDS
	.align		4
        /*005c*/ 	.byte	0x04, 0x29
        /*005e*/ 	.short	(.L_1484 - .L_1483)


	//   ....[0]....
.L_1483:
        /*0060*/ 	.word	0xffffffff


	//   ....[1]....
        /*0064*/ 	.word	0xffffffff


	//   ....[2]....
        /*0068*/ 	.word	0xffffffff


	//   ....[3]....
        /*006c*/ 	.word	0xffffffff


	//   ....[4]....
        /*0070*/ 	.word	0xffffffff


	//   ....[5]....
        /*0074*/ 	.word	0xffffffff


	//   ....[6]....
        /*0078*/ 	.word	0xffffffff


	//   ....[7]....
        /*007c*/ 	.word	0xffffffff


	//   ....[8]....
        /*0080*/ 	.word	0xffffffff


	//   ....[9]....
        /*0084*/ 	.word	0xffffffff


	//   ....[10]....
        /*0088*/ 	.word	0xffffffff


	//   ....[11]....
        /*008c*/ 	.word	0xffffffff


	//   ....[12]....
        /*0090*/ 	.word	0xffffffff


	//   ....[13]....
        /*0094*/ 	.word	0xffffffff


	//   ....[14]....
        /*0098*/ 	.word	0xffffffff


	//   ....[15]....
        /*009c*/ 	.word	0xffffffff


	//   ....[16]....
        /*00a0*/ 	.word	0xffffffff


	//   ....[17]....
        /*00a4*/ 	.word	0xffffffff


	//   ....[18]....
        /*00a8*/ 	.word	0x05000083


	//   ....[19]....
        /*00ac*/ 	.word	0x05000083


	//   ....[20]....
        /*00b0*/ 	.word	0x05000083


	//   ....[21]....
        /*00b4*/ 	.word	0x05000083


	//   ....[22]....
        /*00b8*/ 	.word	0x05000083


	//   ....[23]....
        /*00bc*/ 	.word	0x05000083


	//   ....[24]....
        /*00c0*/ 	.word	0x05000083


	//   ....[25]....
        /*00c4*/ 	.word	0x05000083


	//   ....[26]....
        /*00c8*/ 	.word	0x05000083


	//   ....[27]....
        /*00cc*/ 	.word	0x05000083


	//----- nvinfo : EIATTR_COOP_GROUP_INSTR_OFFSETS
	.align		4
.L_1484:
        /*00d0*/ 	.byte	0x04, 0x28
        /*00d2*/ 	.short	(.L_1486 - .L_1485)


	//   ....[0]....
.L_1485:
        /*00d4*/ 	.word	0x000164d0


	//   ....[1]....
        /*00d8*/ 	.word	0x00016500


	//   ....[2]....
        /*00dc*/ 	.word	0x00016520


	//   ....[3]....
        /*00e0*/ 	.word	0x00016540


	//   ....[4]....
        /*00e4*/ 	.word	0x00016560


	//   ....[5]....
        /*00e8*/ 	.word	0x00016ca0


	//   ....[6]....
        /*00ec*/ 	.word	0x00016cc0


	//   ....[7]....
        /*00f0*/ 	.word	0x00016ce0


	//   ....[8]....
        /*00f4*/ 	.word	0x00016d00


	//   ....[9]....
        /*00f8*/ 	.word	0x00016d20


	//   ....[10]....
        /*00fc*/ 	.word	0x00016e80


	//   ....[11]....
        /*0100*/ 	.word	0x00016f00


	//   ....[12]....
        /*0104*/ 	.word	0x00016f90


	//   ....[13]....
        /*0108*/ 	.word	0x00016fd0


	//   ....[14]....
        /*010c*/ 	.word	0x00016fe0


	//   ....[15]....
        /*0110*/ 	.word	0x00017080


	//   ....[16]....
        /*0114*/ 	.word	0x000170b0


	//   ....[17]....
        /*0118*/ 	.word	0x000170f0


	//   ....[18]....
        /*011c*/ 	.word	0x00018250


	//   ....[19]....
        /*0120*/ 	.word	0x000182b0


	//   ....[20]....
        /*0124*/ 	.word	0x00018300


	//   ....[21]....
        /*0128*/ 	.word	0x00018360


	//   ....[22]....
        /*012c*/ 	.word	0x000183c0


	//   ....[23]....
        /*0130*/ 	.word	0x00018b60


	//   ....[24]....
        /*0134*/ 	.word	0x00018bb0


	//   ....[25]....
        /*0138*/ 	.word	0x00018c10


	//   ....[26]....
        /*013c*/ 	.word	0x00018c70


	//   ....[27]....
        /*0140*/ 	.word	0x00018cd0


	//----- nvinfo : EIATTR_EXIT_INSTR_OFFSETS
	.align		4
.L_1486:
        /*0144*/ 	.byte	0x04, 0x1c
        /*0146*/ 	.short	(.L_1488 - .L_1487)


	//   ....[0]....
.L_1487:
        /*0148*/ 	.word	0x00000f10


	//   ....[1]....
        /*014c*/ 	.word	0x000181f0


	//----- nvinfo : EIATTR_MAX_THREADS
	.align		4
.L_1488:
        /*0150*/ 	.byte	0x04, 0x05
        /*0152*/ 	.short	(.L_1490 - .L_1489)
.L_1489:
        /*0154*/ 	.word	0x00000080
        /*0158*/ 	.word	0x00000001
        /*015c*/ 	.word	0x00000001


	//----- nvinfo : EIATTR_CRS_STACK_SIZE
	.align		4
.L_1490:
        /*0160*/ 	.byte	0x04, 0x1e
        /*0162*/ 	.short	(.L_1492 - .L_1491)
.L_1491:
        /*0164*/ 	.word	0x00000000


	//----- nvinfo : EIATTR_CBANK_PARAM_SIZE
	.align		4
.L_1492:
        /*0168*/ 	.byte	0x03, 0x19
        /*016a*/ 	.short	0x00e8


	//----- nvinfo : EIATTR_PARAM_CBANK
	.align		4
        /*016c*/ 	.byte	0x04, 0x0a
        /*016e*/ 	.short	(.L_1494 - .L_1493)
	.align		4
.L_1493:
        /*0170*/ 	.word	index@(.nv.constant0._ZN10layer_norm13ln_fwd_kernelINS_13Kernel_traitsI6__halfS2_S2_S2_fjLj7168ELj1ELj1ELj4ELj16ENS_18Kernel_traits_baseILj7168ES2_S2_S2_S2_fjLj128EEEEELb1ELb1ELb0ELb0EEEvNS_9FwdParamsE)
        /*0174*/ 	.short	0x0210
        /*0176*/ 	.short	0x00e8


	//----- nvinfo : EIATTR_SW_WAR
	.align		4
.L_1494:
        /*0178*/ 	.byte	0x04, 0x36
        /*017a*/ 	.short	(.L_1496 - .L_1495)
.L_1495:
        /*017c*/ 	.word	0x00000008
.L_1496:


//--------------------- .nv.info._ZN10layer_norm13ln_fwd_kernelINS_13Kernel_traitsI6__halfS2_S2_S2_fjLj7168ELj1ELj1ELj4ELj16ENS_18Kernel_traits_baseILj7168ES2_S2_S2_S2_fjLj128EEEEELb1ELb1ELb0ELb1EEEvNS_9FwdParamsE --------------------------
	.section	.nv.info._ZN10layer_norm13ln_fwd_kernelINS_13Kernel_traitsI6__halfS2_S2_S2_fjLj7168ELj1ELj1ELj4ELj16ENS_18Kernel_traits_baseILj7168ES2_S2_S2_S2_fjLj128EEEEELb1ELb1ELb0ELb1EEEvNS_9FwdParamsE,"",@"SHT_CUDA_INFO"
	.sectionflags	@""
	.align	4


	//----- nvinfo : EIATTR_CUDA_API_VERSION
	.align		4
        /*0000*/ 	.byte	0x04, 0x37
        /*0002*/ 	.short	(.L_1498 - .L_1497)
.L_1497:
        /*0004*/ 	.word	0x00000082


	//----- nvinfo : EIATTR_KPARAM_INFO
	.align		4
.L_1498:
        /*0008*/ 	.byte	0x04, 0x17
        /*000a*/ 	.short	(.L_1500 - .L_1499)
.L_1499:
        /*000c*/ 	.word	0x00000000
        /*0010*/ 	.short	0x0000
        /*0012*/ 	.short	0x0000
        /*0014*/ 	.byte	0x00, 0xf0, 0xa1, 0x03


	//----- nvinfo : EIATTR_SPARSE_MMA_MASK
	.align		4
.L_1500:
        /*0018*/ 	.byte	0x03, 0x50
        /*001a*/ 	.short	0x0000


	//----- nvinfo : EIATTR_MAXREG_COUNT
	.align		4
        /*001c*/ 	.byte	0x03, 0x1b
        /*001e*/ 	.short	0x00ff


	//----- nvinfo : EIATTR_NUM_BARRIERS
	.align		4
        /*0020*/ 	.byte	0x02, 0x4c
        /*0022*/ 	.byte	0x01
	.zero		1


	//----- nvinfo : EIATTR_MERCURY_ISA_VERSION
	.align		4
        /*0024*/ 	.byte	0x03, 0x5f
        /*0026*/ 	.short	0x0101


	//----- nvinfo : EIATTR_COOP_GROUP_MASK_REGIDS
	.align		4
        /*0028*/ 	.byte	0x04, 0x29
        /*002a*/ 	.short	(.L_1502 - .L_1501)


	//   ....[0]....
.L_1501:
        /*002c*/ 	.word	0xffffffff


	//   ....[1]....
        /*0030*/ 	.word	0xffffffff


	//   ....[2]....
        /*0034*/ 	.word	0xffffffff


	//   ....[3]....
        /*0038*/ 	.word	0xffffffff


	//   ....[4]....
        /*003c*/ 	.word	0xffffffff


	//   ....[5]....
        /*0040*/ 	.word	0xffffffff


	//   ....[6]....
        /*0044*/ 	.word	0xffffffff


	//   ....[7]....
        /*0048*/ 	.word	0xffffffff


	//   ....[8]....
        /*004c*/ 	.word	0xffffffff


	//   ....[9]....
        /*0050*/ 	.word	0xffffffff


	//   ....[10]....
        /*0054*/ 	.word	0xffffffff


	//   ....[11]....
        /*0058*/ 	.word	0xffffffff


	//   ....[12]....
        /*005c*/ 	.word	0xffffffff


	//   ....[13]....
        /*0060*/ 	.word	0xffffffff


	//   ....[14]....
        /*0064*/ 	.word	0xffffffff


	//   ....[15]....
        /*0068*/ 	.word	0xffffffff


	//   ....[16]....
        /*006c*/ 	.word	0xffffffff


	//   ....[17]....
        /*0070*/ 	.word	0xffffffff


	//   ....[18]....
        /*0074*/ 	.word	0x0500006f


	//   ....[19]....
        /*0078*/ 	.word	0x0500006f


	//   ....[20]....
        /*007c*/ 	.word	0x0500006f


	//   ....[21]....
        /*0080*/ 	.word	0x0500006f


	//   ....[22]....
        /*0084*/ 	.word	0x0500006f


	//   ....[23]....
        /*0088*/ 	.word	0x0500006f


	//   ....[24]....
        /*008c*/ 	.word	0x0500006f


	//   ....[25]....
        /*0090*/ 	.word	0x0500006f


	//   ....[26]....
        /*0094*/ 	.word	0x0500006f


	//   ....[27]....
        /*0098*/ 	.word	0x0500006f


	//----- nvinfo : EIATTR_COOP_GROUP_INSTR_OFFSETS
	.align		4
.L_1502:
        /*009c*/ 	.byte	0x04, 0x28
        /*009e*/ 	.short	(.L_1504 - .L_1503)


	//   ....[0]....
.L_1503:
        /*00a0*/ 	.word	0x000152b0


	//   ....[1]....
        /*00a4*/ 	.word	0x000152d0


	//   ....[2]....
        /*00a8*/ 	.word	0x000152f0


	//   ....[3]....
        /*00ac*/ 	.word	0x00015310


	//   ....[4]....
        /*00b0*/ 	.word	0x00015330


	//   ....[5]....
        /*00b4*/ 	.word	0x00015a60


	//   ....[6]....
        /*00b8*/ 	.word	0x00015a80


	//   ....[7]....
        /*00bc*/ 	.word	0x00015aa0


	//   ....[8]....
        /*00c0*/ 	.word	0x00015ac0


	//   ....[9]....
        /*00c4*/ 	.word	0x00015ae0


	//   ....[10]....
        /*00c8*/ 	.word	0x00015c80


	//   ....[11]....
        /*00cc*/ 	.word	0x00015cf0


	//   ....[12]....
        /*00d0*/ 	.word	0x00015d10


	//   ....[13]....
        /*00d4*/ 	.word	0x00015d20


	//   ....[14]....
        /*00d8*/ 	.word	0x00015df0


	//   ....[15]....
        /*00dc*/ 	.word	0x00015e30


	//   ....[16]....
        /*00e0*/ 	.word	0x00015ee0


	//   ....[17]....
        /*00e4*/ 	.word	0x00015f10


	//   ....[18]....
        /*00e8*/ 	.word	0x000170e0


	//   ....[19]....
        /*00ec*/ 	.word	0x00017150


	//   ....[20]....
        /*00f0*/ 	.word	0x000171c0


	//   ....[21]....
        /*00f4*/ 	.word	0x00017230


	//   ....[22]....
        /*00f8*/ 	.word	0x000172a0


	//   ....[23]....
        /*00fc*/ 	.word	0x00017a20


	//   ....[24]....
        /*0100*/ 	.word	0x00017a90


	//   ....[25]....
        /*0104*/ 	.word	0x00017b00


	//   ....[26]....
        /*0108*/ 	.word	0x00017b70


	//   ....[27]....
        /*010c*/ 	.word	0x00017be0


	//----- nvinfo : EIATTR_EXIT_INSTR_OFFSETS
	.align		4
.L_1504:
        /*0110*/ 	.byte	0x04, 0x1c
        /*0112*/ 	.short	(.L_1506 - .L_1505)


	//   ....[0]....
.L_1505:
        /*0114*/ 	.word	0x00000220


	//   ....[1]....
        /*0118*/ 	.word	0x00017080


	//----- nvinfo : EIATTR_MAX_THREADS
	.align		4
.L_1506:
        /*011c*/ 	.byte	0x04, 0x05
        /*011e*/ 	.short	(.L_1508 - .L_1507)
.L_1507:
        /*0120*/ 	.word	0x00000080
        /*0124*/ 	.word	0x00000001
        /*0128*/ 	.word	0x00000001


	//----- nvinfo : EIATTR_CRS_STACK_SIZE
	.align		4
.L_1508:
        /*012c*/ 	.byte	0x04, 0x1e
        /*012e*/ 	.short	(.L_1510 - .L_1509)
.L_1509:
        /*0130*/ 	.word	0x00000000


	//----- nvinfo : EIATTR_CBANK_PARAM_SIZE
	.align		4
.L_1510:
        /*0134*/ 	.byte	0x03, 0x19
        /*0136*/ 	.short	0x00e8


	//----- nvinfo : EIATTR_PARAM_CBANK
	.align		4
        /*0138*/ 	.byte	0x04, 0x0a
        /*013a*/ 	.short	(.L_1512 - .L_1511)
	.align		4
.L_1511:
        /*013c*/ 	.word	index@(.nv.constant0._ZN10layer_norm13ln_fwd_kernelINS_13Kernel_traitsI6__halfS2_S2_S2_fjLj7168ELj1ELj1ELj4ELj16ENS_18Kernel_traits_baseILj7168ES2_S2_S2_S2_fjLj128EEEEELb1ELb1ELb0ELb1EEEvNS_9FwdParamsE)
        /*0140*/ 	.short	0x0210
        /*0142*/ 	.short	0x00e8


	//----- nvinfo : EIATTR_SW_WAR
	.align		4
.L_1512:
        /*0144*/ 	.byte	0x04, 0x36
        /*0146*/ 	.short	(.L_1514 - .L_1513)
.L_1513:
        /*0148*/ 	.word	0x00000008
.L_1514:


//--------------------- .nv.info._ZN10layer_norm13ln_fwd_kernelINS_13Kernel_traitsI6__halfS2_S2_S2_fjLj7168ELj1ELj1ELj4ELj16ENS_18Kernel_traits_baseILj7168ES2_S2_S2_S2_fjLj128EEEEELb1ELb1ELb1ELb0EEEvNS_9FwdParamsE --------------------------
	.section	.nv.info._ZN10layer_norm13ln_fwd_kernelINS_13Kernel_traitsI6__halfS2_S2_S2_fjLj7168ELj1ELj1ELj4ELj16ENS_18Kernel_traits_baseILj7168ES2_S2_S2_S2_fjLj128EEEEELb1ELb1ELb1ELb0EEEvNS_9FwdParamsE,"",@"SHT_CUDA_INFO"
	.sectionflags	@""
	.align	4


	//----- nvinfo : EIATTR_CUDA_API_VERSION
	.align		4
        /*0000*/ 	.byte	0x04, 0x37
        /*0002*/ 	.short	(.L_1516 - .L_1515)
.L_1515:
        /*0004*/ 	.word	0x00000082


	//----- nvinfo : EIATTR_KPARAM_INFO
	.align		4
.L_1516:
        /*0008*/ 	.byte	0x04, 0x17
        /*000a*/ 	.short	(.L_1518 - .L_1517)
.L_1517:
        /*000c*/ 	.word	0x00000000
        /*0010*/ 	.short	0x0000
        /*0012*/ 	.short	0x0000
        /*0014*/ 	.byte	0x00, 0xf0, 0xa1, 0x03


	//----- nvinfo : EIATTR_SPARSE_MMA_MASK
	.align		4
.L_1518:
        /*0018*/ 	.byte	0x03, 0x50
        /*001a*/ 	.short	0x0000


	//----- nvinfo : EIATTR_MAXREG_COUNT
	.align		4
        /*001c*/ 	.byte	0x03, 0x1b
        /*001e*/ 	.short	0x00ff


	//----- nvinfo : EIATTR_NUM_BARRIERS
	.align		4
        /*0020*/ 	.byte	0x02, 0x4c
        /*0022*/ 	.byte	0x01
	.zero		1


	//----- nvinfo : EIATTR_ANNOTATIONS
	.align		4
        /*0024*/ 	.byte	0x04, 0x55
        /*0026*/ 	.short	(.L_1520 - .L_1519)


	//   ....[0]....
.L_1519:
        /* <DEDUP_REMOVED lines=18> */


	//----- nvinfo : EIATTR_MERCURY_ISA_VERSION
	.align		4
.L_1520:
        /*0138*/ 	.byte	0x03, 0x5f
        /*013a*/ 	.short	0x0101


	//----- nvinfo : EIATTR_COOP_GROUP_MASK_REGIDS
	.align		4
        /*013c*/ 	.byte	0x04, 0x29
        /*013e*/ 	.short	(.L_1522 - .L_1521)


	//   ....[0]....
.L_1521:
        /*0140*/ 	.word	0xffffffff


	//   ....[1]....
        /*0144*/ 	.word	0xffffffff


	//   ....[2]....
        /*0148*/ 	.word	0xffffffff


	//   ....[3]....
        /*014c*/ 	.word	0xffffffff


	//   ....[4]....
        /*0150*/ 	.word	0xffffffff


	//   ....[5]....
        /*0154*/ 	.word	0xffffffff


	//   ....[6]....
        /*0158*/ 	.word	0xffffffff


	//   ....[7]....
        /*015c*/ 	.word	0xffffffff


	//   ....[8]....
        /*0160*/ 	.word	0xffffffff


	//   ....[9]....
        /*0164*/ 	.word	0xffffffff


	//   ....[10]....
        /*0168*/ 	.word	0xffffffff


	//   ....[11]....
        /*016c*/ 	.word	0xffffffff


	//   ....[12]....
        /*0170*/ 	.word	0xffffffff


	//   ....[13]....
        /*0174*/ 	.word	0xffffffff


	//   ....[14]....
        /*0178*/ 	.word	0xffffffff


	//   ....[15]....
        /*017c*/ 	.word	0xffffffff


	//   ....[16]....
        /*0180*/ 	.word	0xffffffff


	//   ....[17]....
        /*0184*/ 	.word	0xffffffff


	//   ....[18]....
        /*0188*/ 	.word	0x05000085


	//   ....[19]....
        /*018c*/ 	.word	0x05000085


	//   ....[20]....
        /*0190*/ 	.word	0x05000085


	//   ....[21]....
        /*0194*/ 	.word	0x05000085


	//   ....[22]....
        /*0198*/ 	.word	0x05000085


	//   ....[23]....
        /*019c*/ 	.word	0x05000085


	//   ....[24]....
        /*01a0*/ 	.word	0x05000085


	//   ....[25]....
        /*01a4*/ 	.word	0x05000085


	//   ....[26]....
        /*01a8*/ 	.word	0x05000085


	//   ....[27]....
        /*01ac*/ 	.word	0x05000085


	//----- nvinfo : EIATTR_COOP_GROUP_INSTR_OFFSETS
	.align		4
.L_1522:
        /*01b0*/ 	.byte	0x04, 0x28
        /*01b2*/ 	.short	(.L_1524 - .L_1523)


	//   ....[0]....
.L_1523:
        /*01b4*/ 	.word	0x00018ab0


	//   ....[1]....
        /*01b8*/ 	.word	0x00018ae0


	//   ....[2]....
        /*01bc*/ 	.word	0x00018b00


	//   ....[3]....
        /*01c0*/ 	.word	0x00018b20


	//   ....[4]....
        /*01c4*/ 	.word	0x00018b40


	//   ....[5]....
        /*01c8*/ 	.word	0x00019280


	//   ....[6]....
        /*01cc*/ 	.word	0x000192a0


	//   ....[7]....
        /*01d0*/ 	.word	0x000192c0


	//   ....[8]....
        /*01d4*/ 	.word	0x000192e0


	//   ....[9]....
        /*01d8*/ 	.word	0x00019300


	//   ....[10]....
        /*01dc*/ 	.word	0x00019440


	//   ....[11]....
        /*01e0*/ 	.word	0x000194d0


	//   ....[12]....
        /*01e4*/ 	.word	0x00019540


	//   ....[13]....
        /*01e8*/ 	.word	0x000195a0


	//   ....[14]....
        /*01ec*/ 	.word	0x000195b0


	//   ....[15]....
        /*01f0*/ 	.word	0x00019650


	//   ....[16]....
        /*01f4*/ 	.word	0x00019680


	//   ....[17]....
        /*01f8*/ 	.word	0x000196c0


	//   ....[18]....
        /*01fc*/ 	.word	0x0001a8c0


	//   ....[19]....
        /*0200*/ 	.word	0x0001a920


	//   ....[20]....
        /*0204*/ 	.word	0x0001a980


	//   ....[21]....
        /*0208*/ 	.word	0x0001a9e0


	//   ....[22]....
        /*020c*/ 	.word	0x0001aa40


	//   ....[23]....
        /*0210*/ 	.word	0x0001b1e0


	//   ....[24]....
        /*0214*/ 	.word	0x0001b240


	//   ....[25]....
        /*0218*/ 	.word	0x0001b2a0


	//   ....[26]....
        /*021c*/ 	.word	0x0001b300


	//   ....[27]....
        /*0220*/ 	.word	0x0001b360


	//----- nvinfo : EIATTR_EXIT_INSTR_OFFSETS
	.align		4
.L_1524:
        /*0224*/ 	.byte	0x04, 0x1c
        /*0226*/ 	.short	(.L_1526 - .L_1525)


	//   ....[0]....
.L_1525:
        /*0228*/ 	.word	0x00000f00


	//   ....[1]....
        /*022c*/ 	.word	0x0001a860


	//----- nvinfo : EIATTR_MAX_THREADS
	.align		4
.L_1526:
        /*0230*/ 	.byte	0x04, 0x05
        /*0232*/ 	.short	(.L_1528 - .L_1527)
.L_1527:
        /*0234*/ 	.word	0x00000080
        /*0238*/ 	.word	0x00000001
        /*023c*/ 	.word	0x00000001


	//----- nvinfo : EIATTR_CRS_STACK_SIZE
	.align		4
.L_1528:
        /*0240*/ 	.byte	0x04, 0x1e
        /*0242*/ 	.short	(.L_1530 - .L_1529)
.L_1529:
        /*0244*/ 	.word	0x00000000


	//----- nvinfo : EIATTR_CBANK_PARAM_SIZE
	.align		4
.L_1530:
        /*0248*/ 	.byte	0x03, 0x19
        /*024a*/ 	.short	0x00e8


	//----- nvinfo : EIATTR_PARAM_CBANK
	.align		4
        /*024c*/ 	.byte	0x04, 0x0a
        /*024e*/ 	.short	(.L_1532 - .L_1531)
	.align		4
.L_1531:
        /*0250*/ 	.word	index@(.nv.constant0._ZN10layer_norm13ln_fwd_kernelINS_13Kernel_traitsI6__halfS2_S2_S2_fjLj7168ELj1ELj1ELj4ELj16ENS_18Kernel_traits_baseILj7168ES2_S2_S2_S2_fjLj128EEEEELb1ELb1ELb1ELb0EEEvNS_9FwdParamsE)
        /*0254*/ 	.short	0x0210
        /*0256*/ 	.short	0x00e8


	//----- nvinfo : EIATTR_SW_WAR
	.align		4
.L_1532:
        /*0258*/ 	.byte	0x04, 0x36
        /*025a*/ 	.short	(.L_1534 - .L_1533)
.L_1533:
        /*025c*/ 	.word	0x00000008
.L_1534:


//--------------------- .nv.info._ZN10layer_norm13ln_fwd_kernelINS_13Kernel_traitsI6__halfS2_S2_S2_fjLj7168ELj1ELj1ELj4ELj16ENS_18Kernel_traits_baseILj7168ES2_S2_S2_S2_fjLj128EEEEELb1ELb1ELb1ELb1EEEvNS_9FwdParamsE --------------------------
	.section	.nv.info._ZN10layer_norm13ln_fwd_kernelINS_13Kernel_traitsI6__halfS2_S2_S2_fjLj7168ELj1ELj1ELj4ELj16ENS_18Kernel_traits_baseILj7168ES2_S2_S2_S2_fjLj128EEEEELb1ELb1ELb1ELb1EEEvNS_9FwdParamsE,"",@"SHT_CUDA_INFO"
	.sectionflags	@""
	.align	4


	//----- nvinfo : EIATTR_CUDA_API_VERSION
	.align		4
        /*0000*/ 	.byte	0x04, 0x37
        /*0002*/ 	.short	(.L_1536 - .L_1535)
.L_1535:
        /*0004*/ 	.word	0x00000082


	//----- nvinfo : EIATTR_KPARAM_INFO
	.align		4
.L_1536:
        /*0008*/ 	.byte	0x04, 0x17
        /*000a*/ 	.short	(.L_1538 - .L_1537)
.L_1537:
        /*000c*/ 	.word	0x00000000
        /*0010*/ 	.short	0x0000
        /*0012*/ 	.short	0x0000
        /*0014*/ 	.byte	0x00, 0xf0, 0xa1, 0x03


	//----- nvinfo : EIATTR_SPARSE_MMA_MASK
	.align		4
.L_1538:
        /*0018*/ 	.byte	0x03, 0x50
        /*001a*/ 	.short	0x0000


	//----- nvinfo : EIATTR_MAXREG_COUNT
	.align		4
        /*001c*/ 	.byte	0x03, 0x1b
        /*001e*/ 	.short	0x00ff


	//----- nvinfo : EIATTR_NUM_BARRIERS
	.align		4
        /*0020*/ 	.byte	0x02, 0x4c
        /*0022*/ 	.byte	0x01
	.zero		1


	//----- nvinfo : EIATTR_MERCURY_ISA_VERSION
	.align		4
        /*0024*/ 	.byte	0x03, 0x5f
        /*0026*/ 	.short	0x0101


	//----- nvinfo : EIATTR_COOP_GROUP_MASK_REGIDS
	.align		4
        /*0028*/ 	.byte	0x04, 0x29
        /*002a*/ 	.short	(.L_1540 - .L_1539)


	//   ....[0]....
.L_1539:
        /*002c*/ 	.word	0xffffffff


	//   ....[1]....
        /*0030*/ 	.word	0xffffffff


	//   ....[2]....
        /*0034*/ 	.word	0xffffffff


	//   ....[3]....
        /*0038*/ 	.word	0xffffffff


	//   ....[4]....
        /*003c*/ 	.word	0xffffffff


	//   ....[5]....
        /*0040*/ 	.word	0xffffffff


	//   ....[6]....
        /*0044*/ 	.word	0xffffffff


	//   ....[7]....
        /*0048*/ 	.word	0xffffffff


	//   ....[8]....
        /*004c*/ 	.word	0xffffffff


	//   ....[9]....
        /*0050*/ 	.word	0xffffffff


	//   ....[10]....
        /*0054*/ 	.word	0xffffffff


	//   ....[11]....
        /*0058*/ 	.word	0xffffffff


	//   ....[12]....
        /*005c*/ 	.word	0xffffffff


	//   ....[13]....
        /*0060*/ 	.word	0xffffffff


	//   ....[14]....
        /*0064*/ 	.word	0xffffffff


	//   ....[15]....
        /*0068*/ 	.word	0xffffffff


	//   ....[16]....
        /*006c*/ 	.word	0xffffffff


	//   ....[17]....
        /*0070*/ 	.word	0xffffffff


	//   ....[18]....
        /*0074*/ 	.word	0x050000a8


	//   ....[19]....
        /*0078*/ 	.word	0x050000a8


	//   ....[20]....
        /*007c*/ 	.word	0x050000a8


	//   ....[21]....
        /*0080*/ 	.word	0x050000a8


	//   ....[22]....
        /*0084*/ 	.word	0x050000a8


	//   ....[23]....
        /*0088*/ 	.word	0x050000a8


	//   ....[24]....
        /*008c*/ 	.word	0x050000a8


	//   ....[25]....
        /*0090*/ 	.word	0x050000a8


	//   ....[26]....
        /*0094*/ 	.word	0x050000a8


	//   ....[27]....
        /*0098*/ 	.word	0x050000a8


	//----- nvinfo : EIATTR_COOP_GROUP_INSTR_OFFSETS
	.align		4
.L_1540:
        /*009c*/ 	.byte	0x04, 0x28
        /*009e*/ 	.short	(.L_1542 - .L_1541)


	//   ....[0]....
.L_1541:
        /*00a0*/ 	.word	0x000178c0


	//   ....[1]....
        /*00a4*/ 	.word	0x000178e0


	//   ....[2]....
        /*00a8*/ 	.word	0x00017900


	//   ....[3]....
        /*00ac*/ 	.word	0x00017920


	//   ....[4]....
        /*00b0*/ 	.word	0x00017940


	//   ....[5]....
        /*00b4*/ 	.word	0x00018070


	//   ....[6]....
        /*00b8*/ 	.word	0x00018090


	//   ....[7]....
        /*00bc*/ 	.word	0x000180b0


	//   ....[8]....
        /*00c0*/ 	.word	0x000180d0


	//   ....[9]....
        /*00c4*/ 	.word	0x000180f0


	//   ....[10]....
        /*00c8*/ 	.word	0x00018260


	//   ....[11]....
        /*00cc*/ 	.word	0x000182d0


	//   ....[12]....
        /*00d0*/ 	.word	0x000182f0


	//   ....[13]....
        /*00d4*/ 	.word	0x00018300


	//   ....[14]....
        /*00d8*/ 	.word	0x000183c0


	//   ....[15]....
        /*00dc*/ 	.word	0x000183f0


	//   ....[16]....
        /*00e0*/ 	.word	0x00018490


	//   ....[17]....
        /*00e4*/ 	.word	0x000184c0


	//   ....[18]....
        /*00e8*/ 	.word	0x000197d0


	//   ....[19]....
        /*00ec*/ 	.word	0x00019840


	//   ....[20]....
        /*00f0*/ 	.word	0x000198b0


	//   ....[21]....
        /*00f4*/ 	.word	0x00019920


	//   ....[22]....
        /*00f8*/ 	.word	0x00019990


	//   ....[23]....
        /*00fc*/ 	.word	0x0001a110


	//   ....[24]....
        /*0100*/ 	.word	0x0001a180


	//   ....[25]....
        /*0104*/ 	.word	0x0001a1f0


	//   ....[26]....
        /*0108*/ 	.word	0x0001a260


	//   ....[27]....
        /*010c*/ 	.word	0x0001a2d0


	//----- nvinfo : EIATTR_EXIT_INSTR_OFFSETS
	.align		4
.L_1542:
        /*0110*/ 	.byte	0x04, 0x1c
        /*0112*/ 	.short	(.L_1544 - .L_1543)


	//   ....[0]....
.L_1543:
        /*0114*/ 	.word	0x00000630


	//   ....[1]....
        /*0118*/ 	.word	0x00019770


	//----- nvinfo : EIATTR_MAX_THREADS
	.align		4
.L_1544:
        /*011c*/ 	.byte	0x04, 0x05
        /*011e*/ 	.short	(.L_1546 - .L_1545)
.L_1545:
        /*0120*/ 	.word	0x00000080
        /*0124*/ 	.word	0x00000001
        /*0128*/ 	.word	0x00000001


	//----- nvinfo : EIATTR_CRS_STACK_SIZE
	.align		4
.L_1546:
        /*012c*/ 	.byte	0x04, 0x1e
        /*012e*/ 	.short	(.L_1548 - .L_1547)
.L_1547:
        /*0130*/ 	.word	0x00000000


	//----- nvinfo : EIATTR_CBANK_PARAM_SIZE
	.align		4
.L_1548:
        /*0134*/ 	.byte	0x03, 0x19
        /*0136*/ 	.short	0x00e8


	//----- nvinfo : EIATTR_PARAM_CBANK
	.align		4
        /*0138*/ 	.byte	0x04, 0x0a
        /*013a*/ 	.short	(.L_1550 - .L_1549)
	.align		4
.L_1549:
        /*013c*/ 	.word	index@(.nv.constant0._ZN10layer_norm13ln_fwd_kernelINS_13Kernel_traitsI6__halfS2_S2_S2_fjLj7168ELj1ELj1ELj4ELj16ENS_18Kernel_traits_baseILj7168ES2_S2_S2_S2_fjLj128EEEEELb1ELb1ELb1ELb1EEEvNS_9FwdParamsE)
        /*0140*/ 	.short	0x0210
        /*0142*/ 	.short	0x00e8


	//----- nvinfo : EIATTR_SW_WAR
	.align		4
.L_1550:
        /*0144*/ 	.byte	0x04, 0x36
        /*0146*/ 	.short	(.L_1552 - .L_1551)
.L_1551:
        /*0148*/ 	.word	0x00000008
.L_1552:


//--------------------- .nv.info._ZN10layer_norm13ln_fwd_kernelINS_13Kernel_traitsIf13__nv_bfloat16S2_S2_fjLj7168ELj1ELj1ELj4ELj16ENS_18Kernel_traits_baseILj7168EfS2_S2_S2_fjLj128EEEEELb0ELb0ELb0ELb0EEEvNS_9FwdParamsE --------------------------
	.section	.nv.info._ZN10layer_norm13ln_fwd_kernelINS_13Kernel_traitsIf13__nv_bfloat16S2_S2_fjLj7168ELj1ELj1ELj4ELj16ENS_18Kernel_traits_baseILj7168EfS2_S2_S2_fjLj128EEEEELb0ELb0ELb0ELb0EEEvNS_9FwdParamsE,"",@"SHT_CUDA_INFO"
	.sectionflags	@""
	.align	4


	//----- nvinfo : EIATTR_CUDA_API_VERSION
	.align		4
        /*0000*/ 	.byte	0x04, 0x37
        /*0002*/ 	.short	(.L_1554 - .L_1553)
.L_1553:
        /*0004*/ 	.word	0x00000082


	//----- nvinfo : EIATTR_KPARAM_INFO
	.align		4
.L_1554:
        /*0008*/ 	.byte	0x04, 0x17
        /*000a*/ 	.short	(.L_1556 - .L_1555)
.L_1555:
        /*000c*/ 	.word	0x00000000
        /*0010*/ 	.short	0x0000
        /*0012*/ 	.short	0x0000
        /*0014*/ 	.byte	0x00, 0xf0, 0xa1, 0x03


	//----- nvinfo : EIATTR_SPARSE_MMA_MASK
	.align		4
.L_1556:
        /*0018*/ 	.byte	0x03, 0x50
        /*001a*/ 	.short	0x0000


	//----- nvinfo : EIATTR_MAXREG_COUNT
	.align		4
        /*001c*/ 	.byte	0x03, 0x1b
        /*001e*/ 	.short	0x00ff


	//----- nvinfo : EIATTR_NUM_BARRIERS
	.align		4
        /*0020*/ 	.byte	0x02, 0x4c
        /*0022*/ 	.byte	0x01
	.zero		1


	//----- nvinfo : EIATTR_MERCURY_ISA_VERSION
	.align		4
        /*0024*/ 	.byte	0x03, 0x5f
        /*0026*/ 	.short	0x0101


	//----- nvinfo : EIATTR_COOP_GROUP_MASK_REGIDS
	.align		4
        /*0028*/ 	.byte	0x04, 0x29
        /*002a*/ 	.short	(.L_1558 - .L_1557)


	//   ....[0]....
.L_1557:
        /*002c*/ 	.word	0xffffffff


	//   ....[1]....
        /*0030*/ 	.word	0xffffffff


	//   ....[2]....
        /*0034*/ 	.word	0xffffffff


	//   ....[3]....
        /*0038*/ 	.word	0xffffffff


	//   ....[4]....
        /*003c*/ 	.word	0xffffffff


	//   ....[5]....
        /*0040*/ 	.word	0xffffffff


	//   ....[6]....
        /*0044*/ 	.word	0xffffffff


	//   ....[7]....
        /*0048*/ 	.word	0xffffffff


	//   ....[8]....
        /*004c*/ 	.word	0xffffffff


	//   ....[9]....
        /*0050*/ 	.word	0xffffffff


	//   ....[10]....
        /*0054*/ 	.word	0xffffffff


	//   ....[11]....
        /*0058*/ 	.word	0xffffffff


	//   ....[12]....
        /*005c*/ 	.word	0xffffffff


	//   ....[13]....
        /*0060*/ 	.word	0xffffffff


	//   ....[14]....
        /*0064*/ 	.word	0xffffffff


	//   ....[15]....
        /*0068*/ 	.word	0xffffffff


	//   ....[16]....
        /*006c*/ 	.word	0xffffffff


	//   ....[17]....
        /*0070*/ 	.word	0xffffffff


	//   ....[18]....
        /*0074*/ 	.word	0x05000014


	//   ....[19]....
        /*0078*/ 	.word	0x05000014


	//   ....[20]....
        /*007c*/ 	.word	0x05000014


	//   ....[21]....
        /*0080*/ 	.word	0x05000014


	//   ....[22]....
        /*0084*/ 	.word	0x05000014


	//   ....[23]....
        /*0088*/ 	.word	0x05000014


	//   ....[24]....
        /*008c*/ 	.word	0x05000014


	//   ....[25]....
        /*0090*/ 	.word	0x05000014


	//   ....[26]....
        /*0094*/ 	.word	0x05000014


	//   ....[27]....
        /*0098*/ 	.word	0x05000014


	//----- nvinfo : EIATTR_COOP_GROUP_INSTR_OFFSETS
	.align		4
.L_1558:
        /*009c*/ 	.byte	0x04, 0x28
        /*009e*/ 	.short	(.L_1560 - .L_1559)


	//   ....[0]....
.L_1559:
        /*00a0*/ 	.word	0x00003d30


	//   ....[1]....
        /*00a4*/ 	.word	0x00003d60


	//   ....[2]....
        /*00a8*/ 	.word	0x00003d80


	//   ....[3]....
        /*00ac*/ 	.word	0x00003da0


	//   ....[4]....
        /*00b0*/ 	.word	0x00003dc0


	//   ....[5]....
        /*00b4*/ 	.word	0x00004520


	//   ....[6]....
        /*00b8*/ 	.word	0x00004540


	//   ....[7]....
        /*00bc*/ 	.word	0x00004560


	//   ....[8]....
        /*00c0*/ 	.word	0x00004580


	//   ....[9]....
        /*00c4*/ 	.word	0x000045a0


	//   ....[10]....
        /*00c8*/ 	.word	0x00004740


	//   ....[11]....
        /*00cc*/ 	.word	0x00004790


	//   ....[12]....
        /*00d0*/ 	.word	0x000047d0


	//   ....[13]....
        /*00d4*/ 	.word	0x000047e0


	//   ....[14]....
        /*00d8*/ 	.word	0x00004870


	//   ....[15]....
        /*00dc*/ 	.word	0x000048d0


	//   ....[16]....
        /*00e0*/ 	.word	0x00004950


	//   ....[17]....
        /*00e4*/ 	.word	0x00004990


	//   ....[18]....
        /*00e8*/ 	.word	0x00005a80


	//   ....[19]....
        /*00ec*/ 	.word	0x00005af0


	//   ....[20]....
        /*00f0*/ 	.word	0x00005b60


	//   ....[21]....
        /*00f4*/ 	.word	0x00005bd0


	//   ....[22]....
        /*00f8*/ 	.word	0x00005c40


	//   ....[23]....
        /*00fc*/ 	.word	0x000063f0


	//   ....[24]....
        /*0100*/ 	.word	0x00006460


	//   ....[25]....
        /*0104*/ 	.word	0x000064d0


	//   ....[26]....
        /*0108*/ 	.word	0x00006540


	//   ....[27]....
        /*010c*/ 	.word	0x000065b0


	//----- nvinfo : EIATTR_EXIT_INSTR_OFFSETS
	.align		4
.L_1560:
        /*0110*/ 	.byte	0x04, 0x1c
        /*0112*/ 	.short	(.L_1562 - .L_1561)


	//   ....[0]....
.L_1561:
        /*0114*/ 	.word	0x00000a80


	//   ....[1]....
        /*0118*/ 	.word	0x00005a20


	//----- nvinfo : EIATTR_MAX_THREADS
	.align		4
.L_1562:
        /*011c*/ 	.byte	0x04, 0x05
        /*011e*/ 	.short	(.L_1564 - .L_1563)
.L_1563:
        /*0120*/ 	.word	0x00000080
        /*0124*/ 	.word	0x00000001
        /*0128*/ 	.word	0x00000001


	//----- nvinfo : EIATTR_CRS_STACK_SIZE
	.align		4
.L_1564:
        /*012c*/ 	.byte	0x04, 0x1e
        /*012e*/ 	.short	(.L_1566 - .L_1565)
.L_1565:
        /*0130*/ 	.word	0x00000000


	//----- nvinfo : EIATTR_CBANK_PARAM_SIZE
	.align		4
.L_1566:
        /*0134*/ 	.byte	0x03, 0x19
        /*0136*/ 	.short	0x00e8


	//----- nvinfo : EIATTR_PARAM_CBANK
	.align		4
        /*0138*/ 	.byte	0x04, 0x0a
        /*013a*/ 	.short	(.L_1568 - .L_1567)
	.align		4
.L_1567:
        /*013c*/ 	.word	index@(.nv.constant0._ZN10layer_norm13ln_fwd_kernelINS_13Kernel_traitsIf13__nv_bfloat16S2_S2_fjLj7168ELj1ELj1ELj4ELj16ENS_18Kernel_traits_baseILj7168EfS2_S2_S2_fjLj128EEEEELb0ELb0ELb0ELb0EEEvNS_9FwdParamsE)
        /*0140*/ 	.short	0x0210
        /*0142*/ 	.short	0x00e8


	//----- nvinfo : EIATTR_SW_WAR
	.align		4
.L_1568:
        /*0144*/ 	.byte	0x04, 0x36
        /*0146*/ 	.short	(.L_1570 - .L_1569)
.L_1569:
        /*0148*/ 	.word	0x00000008
.L_1570:


//--------------------- .nv.info._ZN10layer_norm13ln_fwd_kernelINS_13Kernel_traitsIf13__nv_bfloat16S2_S2_fjLj7168ELj1ELj1ELj4ELj16ENS_18Kernel_traits_baseILj7168EfS2_S2_S2_fjLj128EEEEELb0ELb0ELb0ELb1EEEvNS_9FwdParamsE --------------------------
	.section	.nv.info._ZN10layer_norm13ln_fwd_kernelINS_13Kernel_traitsIf13__nv_bfloat16S2_S2_fjLj7168ELj1ELj1ELj4ELj16ENS_18Kernel_traits_baseILj7168EfS2_S2_S2_fjLj128EEEEELb0ELb0ELb0ELb1EEEvNS_9FwdParamsE,"",@"SHT_CUDA_INFO"
	.sectionflags	@""
	.align	4


	//----- nvinfo : EIATTR_CUDA_API_VERSION
	.align		4
        /*0000*/ 	.byte	0x04, 0x37
        /*0002*/ 	.short	(.L_1572 - .L_1571)
.L_1571:
        /*0004*/ 	.word	0x00000082


	//----- nvinfo : EIATTR_KPARAM_INFO
	.align		4
.L_1572:
        /*0008*/ 	.byte	0x04, 0x17
        /*000a*/ 	.short	(.L_1574 - .L_1573)
.L_1573:
        /*000c*/ 	.word	0x00000000
        /*0010*/ 	.short	0x0000
        /*0012*/ 	.short	0x0000
        /*0014*/ 	.byte	0x00, 0xf0, 0xa1, 0x03


	//----- nvinfo : EIATTR_SPARSE_MMA_MASK
	.align		4
.L_1574:
        /*0018*/ 	.byte	0x03, 0x50
        /*001a*/ 	.short	0x0000


	//----- nvinfo : EIATTR_MAXREG_COUNT
	.align		4
        /*001c*/ 	.byte	0x03, 0x1b
        /*001e*/ 	.short	0x00ff


	//----- nvinfo : EIATTR_NUM_BARRIERS
	.align		4
        /*0020*/ 	.byte	0x02, 0x4c
        /*0022*/ 	.byte	0x01
	.zero		1


	//----- nvinfo : EIATTR_MERCURY_ISA_VERSION
	.align		4
        /*0024*/ 	.byte	0x03, 0x5f
        /*0026*/ 	.short	0x0101


	//----- nvinfo : EIATTR_COOP_GROUP_MASK_REGIDS
	.align		4
        /*0028*/ 	.byte	0x04, 0x29
        /*002a*/ 	.short	(.L_1576 - .L_1575)


	//   ....[0]....
.L_1575:
        /*002c*/ 	.word	0xffffffff


	//   ....[1]....
        /*0030*/ 	.word	0xffffffff


	//   ....[2]....
        /*0034*/ 	.word	0xffffffff


	//   ....[3]....
        /*0038*/ 	.word	0xffffffff


	//   ....[4]....
        /*003c*/ 	.word	0xffffffff


	//   ....[5]....
        /*0040*/ 	.word	0xffffffff


	//   ....[6]....
        /*0044*/ 	.word	0xffffffff


	//   ....[7]....
        /*0048*/ 	.word	0xffffffff


	//   ....[8]....
        /*004c*/ 	.word	0xffffffff


	//   ....[9]....
        /*0050*/ 	.word	0xffffffff


	//   ....[10]....
        /*0054*/ 	.word	0xffffffff


	//   ....[11]....
        /*0058*/ 	.word	0xffffffff


	//   ....[12]....
        /*005c*/ 	.word	0xffffffff


	//   ....[13]....
        /*0060*/ 	.word	0xffffffff


	//   ....[14]....
        /*0064*/ 	.word	0xffffffff


	//   ....[15]....
        /*0068*/ 	.word	0xffffffff


	//   ....[16]....
        /*006c*/ 	.word	0xffffffff


	//   ....[17]....
        /*0070*/ 	.word	0xffffffff


	//   ....[18]....
        /*0074*/ 	.word	0x05000088


	//   ....[19]....
        /*0078*/ 	.word	0x05000088


	//   ....[20]....
        /*007c*/ 	.word	0x05000088


	//   ....[21]....
        /*0080*/ 	.word	0x05000088


	//   ....[22]....
        /*0084*/ 	.word	0x05000088


	//   ....[23]....
        /*0088*/ 	.word	0x05000088


	//   ....[24]....
        /*008c*/ 	.word	0x05000088


	//   ....[25]....
        /*0090*/ 	.word	0x05000088


	//   ....[26]....
        /*0094*/ 	.word	0x05000088


	//   ....[27]....
        /*0098*/ 	.word	0x05000088


	//----- nvinfo : EIATTR_COOP_GROUP_INSTR_OFFSETS
	.align		4
.L_1576:
        /*009c*/ 	.byte	0x04, 0x28
        /*009e*/ 	.short	(.L_1578 - .L_1577)


	//   ....[0]....
.L_1577:
        /*00a0*/ 	.word	0x00003180


	//   ....[1]....
        /*00a4*/ 	.word	0x000031a0


	//   ....[2]....
        /*00a8*/ 	.word	0x000031c0


	//   ....[3]....
        /*00ac*/ 	.word	0x000031e0


	//   ....[4]....
        /*00b0*/ 	.word	0x00003200


	//   ....[5]....
        /*00b4*/ 	.word	0x00003930


	//   ....[6]....
        /*00b8*/ 	.word	0x00003950


	//   ....[7]....
        /*00bc*/ 	.word	0x00003970


	//   ....[8]....
        /*00c0*/ 	.word	0x00003990


	//   ....[9]....
        /*00c4*/ 	.word	0x000039b0


	//   ....[10]....
        /*00c8*/ 	.word	0x00003b10


	//   ....[11]....
        /*00cc*/ 	.word	0x00003b70


	//   ....[12]....
        /*00d0*/ 	.word	0x00003b90


	//   ....[13]....
        /*00d4*/ 	.word	0x00003ba0


	//   ....[14]....
        /*00d8*/ 	.word	0x00003c70


	//   ....[15]....
        /*00dc*/ 	.word	0x00003ca0


	//   ....[16]....
        /*00e0*/ 	.word	0x00003d40


	//   ....[17]....
        /*00e4*/ 	.word	0x00003d60


	//   ....[18]....
        /*00e8*/ 	.word	0x00004c00


	//   ....[19]....
        /*00ec*/ 	.word	0x00004c70


	//   ....[20]....
        /*00f0*/ 	.word	0x00004ce0


	//   ....[21]....
        /*00f4*/ 	.word	0x00004d50


	//   ....[22]....
        /*00f8*/ 	.word	0x00004dc0


	//   ....[23]....
        /*00fc*/ 	.word	0x00005540


	//   ....[24]....
        /*0100*/ 	.word	0x000055b0


	//   ....[25]....
        /*0104*/ 	.word	0x00005620


	//   ....[26]....
        /*0108*/ 	.word	0x00005690


	//   ....[27]....
        /*010c*/ 	.word	0x00005700


	//----- nvinfo : EIATTR_EXIT_INSTR_OFFSETS
	.align		4
.L_1578:
        /*0110*/ 	.byte	0x04, 0x1c
        /*0112*/ 	.short	(.L_1580 - .L_1579)


	//   ....[0]....
.L_1579:
        /*0114*/ 	.word	0x000003f0


	//   ....[1]....
        /*0118*/ 	.word	0x00004ba0


	//----- nvinfo : EIATTR_MAX_THREADS
	.align		4
.L_1580:
        /*011c*/ 	.byte	0x04, 0x05
        /*011e*/ 	.short	(.L_1582 - .L_1581)
.L_1581:
        /*0120*/ 	.word	0x00000080
        /*0124*/ 	.word	0x00000001
        /*0128*/ 	.word	0x00000001


	//----- nvinfo : EIATTR_CRS_STACK_SIZE
	.align		4
.L_1582:
        /*012c*/ 	.byte	0x04, 0x1e
        /*012e*/ 	.short	(.L_1584 - .L_1583)
.L_1583:
        /*0130*/ 	.word	0x00000000


	//----- nvinfo : EIATTR_CBANK_PARAM_SIZE
	.align		4
.L_1584:
        /*0134*/ 	.byte	0x03, 0x19
        /*0136*/ 	.short	0x00e8


	//----- nvinfo : EIATTR_PARAM_CBANK
	.align		4
        /*0138*/ 	.byte	0x04, 0x0a
        /*013a*/ 	.short	(.L_1586 - .L_1585)
	.align		4
.L_1585:
        /*013c*/ 	.word	index@(.nv.constant0._ZN10layer_norm13ln_fwd_kernelINS_13Kernel_traitsIf13__nv_bfloat16S2_S2_fjLj7168ELj1ELj1ELj4ELj16ENS_18Kernel_traits_baseILj7168EfS2_S2_S2_fjLj128EEEEELb0ELb0ELb0ELb1EEEvNS_9FwdParamsE)
        /*0140*/ 	.short	0x0210
        /*0142*/ 	.short	0x00e8


	//----- nvinfo : EIATTR_SW_WAR
	.align		4
.L_1586:
        /*0144*/ 	.byte	0x04, 0x36
        /*0146*/ 	.short	(.L_1588 - .L_1587)
.L_1587:
        /*0148*/ 	.word	0x00000008
.L_1588:


//--------------------- .nv.info._ZN10layer_norm13ln_fwd_kernelINS_13Kernel_traitsIf13__nv_bfloat16S2_S2_fjLj7168ELj1ELj1ELj4ELj16ENS_18Kernel_traits_baseILj7168EfS2_S2_S2_fjLj128EEEEELb0ELb0ELb1ELb0EEEvNS_9FwdParamsE --------------------------
	.section	.nv.info._ZN10layer_norm13ln_fwd_kernelINS_13Kernel_traitsIf13__nv_bfloat16S2_S2_fjLj7168ELj1ELj1ELj4ELj16ENS_18Kernel_traits_baseILj7168EfS2_S2_S2_fjLj128EEEEELb0ELb0ELb1ELb0EEEvNS_9FwdParamsE,"",@"SHT_CUDA_INFO"
	.sectionflags	@""
	.align	4


	//----- nvinfo : EIATTR_CUDA_API_VERSION
	.align		4
        /*0000*/ 	.byte	0x04, 0x37
        /*0002*/ 	.short	(.L_1590 - .L_1589)
.L_1589:
        /*0004*/ 	.word	0x00000082


	//----- nvinfo : EIATTR_KPARAM_INFO
	.align		4
.L_1590:
        /*0008*/ 	.byte	0x04, 0x17
        /*000a*/ 	.short	(.L_1592 - .L_1591)
.L_1591:
        /*000c*/ 	.word	0x00000000
        /*0010*/ 	.short	0x0000
        /*0012*/ 	.short	0x0000
        /*0014*/ 	.byte	0x00, 0xf0, 0xa1, 0x03


	//----- nvinfo : EIATTR_SPARSE_MMA_MASK
	.align		4
.L_1592:
        /*0018*/ 	.byte	0x03, 0x50
        /*001a*/ 	.short	0x0000


	//----- nvinfo : EIATTR_MAXREG_COUNT
	.align		4
        /*001c*/ 	.byte	0x03, 0x1b
        /*001e*/ 	.short	0x00ff


	//----- nvinfo : EIATTR_NUM_BARRIERS
	.align		4
        /*0020*/ 	.byte	0x02, 0x4c
        /*0022*/ 	.byte	0x01
	.zero		1


	//----- nvinfo : EIATTR_MERCURY_ISA_VERSION
	.align		4
        /*0024*/ 	.byte	0x03, 0x5f
        /*0026*/ 	.short	0x0101


	//----- nvinfo : EIATTR_COOP_GROUP_MASK_REGIDS
	.align		4
        /*0028*/ 	.byte	0x04, 0x29
        /*002a*/ 	.short	(.L_1594 - .L_1593)


	//   ....[0]....
.L_1593:
        /*002c*/ 	.word	0xffffffff


	//   ....[1]....
        /*0030*/ 	.word	0xffffffff


	//   ....[2]....
        /*0034*/ 	.word	0xffffffff


	//   ....[3]....
        /*0038*/ 	.word	0xffffffff


	//   ....[4]....
        /*003c*/ 	.word	0xffffffff


	//   ....[5]....
        /*0040*/ 	.word	0xffffffff


	//   ....[6]....
        /*0044*/ 	.word	0xffffffff


	//   ....[7]....
        /*0048*/ 	.word	0xffffffff


	//   ....[8]....
        /*004c*/ 	.word	0xffffffff


	//   ....[9]....
        /*0050*/ 	.word	0xffffffff


	//   ....[10]....
        /*0054*/ 	.word	0xffffffff


	//   ....[11]....
        /*0058*/ 	.word	0xffffffff


	//   ....[12]....
        /*005c*/ 	.word	0xffffffff


	//   ....[13]....
        /*0060*/ 	.word	0xffffffff


	//   ....[14]....
        /*0064*/ 	.word	0xffffffff


	//   ....[15]....
        /*0068*/ 	.word	0xffffffff


	//   ....[16]....
        /*006c*/ 	.word	0xffffffff


	//   ....[17]....
        /*0070*/ 	.word	0xffffffff


	//   ....[18]....
        /*0074*/ 	.word	0x0500001a


	//   ....[19]....
        /*0078*/ 	.word	0x0500001a


	//   ....[20]....
        /*007c*/ 	.word	0x0500001a


	//   ....[21]....
        /*0080*/ 	.word	0x0500001a


	//   ....[22]....
        /*0084*/ 	.word	0x0500001a


	//   ....[23]....
        /*0088*/ 	.word	0x0500001a


	//   ....[24]....
        /*008c*/ 	.word	0x0500001a


	//   ....[25]....
        /*0090*/ 	.word	0x0500001a


	//   ....[26]....
        /*0094*/ 	.word	0x0500001a


	//   ....[27]....
        /*0098*/ 	.word	0x0500001a


	//----- nvinfo : EIATTR_COOP_GROUP_INSTR_OFFSETS
	.align		4
.L_1594:
        /*009c*/ 	.byte	0x04, 0x28
        /*009e*/ 	.short	(.L_1596 - .L_1595)


	//   ....[0]....
.L_1595:
        /*00a0*/ 	.word	0x00004730


	//   ....[1]....
        /*00a4*/ 	.word	0x00004760


	//   ....[2]....
        /*00a8*/ 	.word	0x00004780


	//   ....[3]....
        /*00ac*/ 	.word	0x000047a0


	//   ....[4]....
        /*00b0*/ 	.word	0x000047c0


	//   ....[5]....
        /*00b4*/ 	.word	0x00004f00


	//   ....[6]....
        /*00b8*/ 	.word	0x00004f20


	//   ....[7]....
        /*00bc*/ 	.word	0x00004f40


	//   ....[8]....
        /*00c0*/ 	.word	0x00004f60


	//   ....[9]....
        /*00c4*/ 	.word	0x00004f80


	//   ....[10]....
        /*00c8*/ 	.word	0x00005170


	//   ....[11]....
        /*00cc*/ 	.word	0x000051e0


	//   ....[12]....
        /*00d0*/ 	.word	0x00005200


	//   ....[13]....
        /*00d4*/ 	.word	0x00005210


	//   ....[14]....
        /*00d8*/ 	.word	0x000052d0


	//   ....[15]....
        /*00dc*/ 	.word	0x00005300


	//   ....[16]....
        /*00e0*/ 	.word	0x000053a0


	//   ....[17]....
        /*00e4*/ 	.word	0x000053c0


	//   ....[18]....
        /*00e8*/ 	.word	0x00006500


	//   ....[19]....
        /*00ec*/ 	.word	0x00006570


	//   ....[20]....
        /*00f0*/ 	.word	0x000065e0


	//   ....[21]....
        /*00f4*/ 	.word	0x00006650


	//   ....[22]....
        /*00f8*/ 	.word	0x000066c0


	//   ....[23]....
        /*00fc*/ 	.word	0x00006e50


	//   ....[24]....
        /*0100*/ 	.word	0x00006ec0


	//   ....[25]....
        /*0104*/ 	.word	0x00006f30


	//   ....[26]....
        /*0108*/ 	.word	0x00006fa0


	//   ....[27]....
        /*010c*/ 	.word	0x00007010


	//----- nvinfo : EIATTR_EXIT_INSTR_OFFSETS
	.align		4
.L_1596:
        /*0110*/ 	.byte	0x04, 0x1c
        /*0112*/ 	.short	(.L_1598 - .L_1597)


	//   ....[0]....
.L_1597:
        /*0114*/ 	.word	0x00000a50


	//   ....[1]....
        /*0118*/ 	.word	0x000064a0


	//----- nvinfo : EIATTR_MAX_THREADS
	.align		4
.L_1598:
        /*011c*/ 	.byte	0x04, 0x05
        /*011e*/ 	.short	(.L_1600 - .L_1599)
.L_1599:
        /*0120*/ 	.word	0x00000080
        /*0124*/ 	.word	0x00000001
        /*0128*/ 	.word	0x00000001


	//----- nvinfo : EIATTR_CRS_STACK_SIZE
	.align		4
.L_1600:
        /*012c*/ 	.byte	0x04, 0x1e
        /*012e*/ 	.short	(.L_1602 - .L_1601)
.L_1601:
        /*0130*/ 	.word	0x00000000


	//----- nvinfo : EIATTR_CBANK_PARAM_SIZE
	.align		4
.L_1602:
        /*0134*/ 	.byte	0x03, 0x19
        /*0136*/ 	.short	0x00e8


	//----- nvinfo : EIATTR_PARAM_CBANK
	.align		4
        /*0138*/ 	.byte	0x04, 0x0a
        /*013a*/ 	.short	(.L_1604 - .L_1603)
	.align		4
.L_1603:
        /*013c*/ 	.word	index@(.nv.constant0._ZN10layer_norm13ln_fwd_kernelINS_13Kernel_traitsIf13__nv_bfloat16S2_S2_fjLj7168ELj1ELj1ELj4ELj16ENS_18Kernel_traits_baseILj7168EfS2_S2_S2_fjLj128EEEEELb0ELb0ELb1ELb0EEEvNS_9FwdParamsE)
        /*0140*/ 	.short	0x0210
        /*0142*/ 	.short	0x00e8


	//----- nvinfo : EIATTR_SW_WAR
	.align		4
.L_1604:
        /*0144*/ 	.byte	0x04, 0x36
        /*0146*/ 	.short	(.L_1606 - .L_1605)
.L_1605:
        /*0148*/ 	.word	0x00000008
.L_1606:


//--------------------- .nv.info._ZN10layer_norm13ln_fwd_kernelINS_13Kernel_traitsIf13__nv_bfloat16S2_S2_fjLj7168ELj1ELj1ELj4ELj16ENS_18Kernel_traits_baseILj7168EfS2_S2_S2_fjLj128EEEEELb0ELb0ELb1ELb1EEEvNS_9FwdParamsE --------------------------
	.section	.nv.info._ZN10layer_norm13ln_fwd_kernelINS_13Kernel_traitsIf13__nv_bfloat16S2_S2_fjLj7168ELj1ELj1ELj4ELj16ENS_18Kernel_traits_baseILj7168EfS2_S2_S2_fjLj128EEEEELb0ELb0ELb1ELb1EEEvNS_9FwdParamsE,"",@"SHT_CUDA_INFO"
	.sectionflags	@""
	.align	4


	//----- nvinfo : EIATTR_CUDA_API_VERSION
	.align		4
        /*0000*/ 	.byte	0x04, 0x37
        /*0002*/ 	.short	(.L_1608 - .L_1607)
.L_1607:
        /*0004*/ 	.word	0x00000082


	//----- nvinfo : EIATTR_KPARAM_INFO
	.align		4
.L_1608:
        /*0008*/ 	.byte	0x04, 0x17
        /*000a*/ 	.short	(.L_1610 - .L_1609)
.L_1609:
        /*000c*/ 	.word	0x00000000
        /*0010*/ 	.short	0x0000
        /*0012*/ 	.short	0x0000
        /*0014*/ 	.byte	0x00, 0xf0, 0xa1, 0x03


	//----- nvinfo : EIATTR_SPARSE_MMA_MASK
	.align		4
.L_1610:
        /*0018*/ 	.byte	0x03, 0x50
        /*001a*/ 	.short	0x0000


	//----- nvinfo : EIATTR_MAXREG_COUNT
	.align		4
        /*001c*/ 	.byte	0x03, 0x1b
        /*001e*/ 	.short	0x00ff


	//----- nvinfo : EIATTR_NUM_BARRIERS
	.align		4
        /*0020*/ 	.byte	0x02, 0x4c
        /*0022*/ 	.byte	0x01
	.zero		1


	//----- nvinfo : EIATTR_MERCURY_ISA_VERSION
	.align		4
        /*0024*/ 	.byte	0x03, 0x5f
        /*0026*/ 	.short	0x0101


	//----- nvinfo : EIATTR_COOP_GROUP_MASK_REGIDS
	.align		4
        /*0028*/ 	.byte	0x04, 0x29
        /*002a*/ 	.short	(.L_1612 - .L_1611)


	//   ....[0]....
.L_1611:
        /*002c*/ 	.word	0xffffffff


	//   ....[1]....
        /*0030*/ 	.word	0xffffffff


	//   ....[2]....
        /*0034*/ 	.word	0xffffffff


	//   ....[3]....
        /*0038*/ 	.word	0xffffffff


	//   ....[4]....
        /*003c*/ 	.word	0xffffffff


	//   ....[5]....
        /*0040*/ 	.word	0xffffffff


	//   ....[6]....
        /*0044*/ 	.word	0xffffffff


	//   ....[7]....
        /*0048*/ 	.word	0xffffffff


	//   ....[8]....
        /*004c*/ 	.word	0xffffffff


	//   ....[9]....
        /*0050*/ 	.word	0xffffffff


	//   ....[10]....
        /*0054*/ 	.word	0xffffffff


	//   ....[11]....
        /*0058*/ 	.word	0xffffffff


	//   ....[12]....
        /*005c*/ 	.word	0xffffffff


	//   ....[13]....
        /*0060*/ 	.word	0xffffffff


	//   ....[14]....
        /*0064*/ 	.word	0xffffffff


	//   ....[15]....
        /*0068*/ 	.word	0xffffffff


	//   ....[16]....
        /*006c*/ 	.word	0xffffffff


	//   ....[17]....
        /*0070*/ 	.word	0xffffffff


	//   ....[18]....
        /*0074*/ 	.word	0x05000082


	//   ....[19]....
        /*0078*/ 	.word	0x05000082


	//   ....[20]....
        /*007c*/ 	.word	0x05000082


	//   ....[21]....
        /*0080*/ 	.word	0x05000082


	//   ....[22]....
        /*0084*/ 	.word	0x05000082


	//   ....[23]....
        /*0088*/ 	.word	0x05000082


	//   ....[24]....
        /*008c*/ 	.word	0x05000082


	//   ....[25]....
        /*0090*/ 	.word	0x05000082


	//   ....[26]....
        /*0094*/ 	.word	0x05000082


	//   ....[27]....
        /*0098*/ 	.word	0x05000082


	//----- nvinfo : EIATTR_COOP_GROUP_INSTR_OFFSETS
	.align		4
.L_1612:
        /*009c*/ 	.byte	0x04, 0x28
        /*009e*/ 	.short	(.L_1614 - .L_1613)


	//   ....[0]....
.L_1613:
        /*00a0*/ 	.word	0x00003c70


	//   ....[1]....
        /*00a4*/ 	.word	0x00003c90


	//   ....[2]....
        /*00a8*/ 	.word	0x00003cb0


	//   ....[3]....
        /*00ac*/ 	.word	0x00003cd0


	//   ....[4]....
        /*00b0*/ 	.word	0x00003cf0


	//   ....[5]....
        /*00b4*/ 	.word	0x00004420


	//   ....[6]....
        /*00b8*/ 	.word	0x00004440


	//   ....[7]....
        /*00bc*/ 	.word	0x00004460


	//   ....[8]....
        /*00c0*/ 	.word	0x00004480


	//   ....[9]....
        /*00c4*/ 	.word	0x000044a0


	//   ....[10]....
        /*00c8*/ 	.word	0x00004610


	//   ....[11]....
        /*00cc*/ 	.word	0x00004650


	//   ....[12]....
        /*00d0*/ 	.word	0x00004680


	//   ....[13]....
        /*00d4*/ 	.word	0x00004690


	//   ....[14]....
        /*00d8*/ 	.word	0x00004750


	//   ....[15]....
        /*00dc*/ 	.word	0x00004780


	//   ....[16]....
        /*00e0*/ 	.word	0x00004820


	//   ....[17]....
        /*00e4*/ 	.word	0x00004850


	//   ....[18]....
        /*00e8*/ 	.word	0x000057e0


	//   ....[19]....
        /*00ec*/ 	.word	0x00005850


	//   ....[20]....
        /*00f0*/ 	.word	0x000058c0


	//   ....[21]....
        /*00f4*/ 	.word	0x00005930


	//   ....[22]....
        /*00f8*/ 	.word	0x000059a0


	//   ....[23]....
        /*00fc*/ 	.word	0x00006110


	//   ....[24]....
        /*0100*/ 	.word	0x00006180


	//   ....[25]....
        /*0104*/ 	.word	0x000061f0


	//   ....[26]....
        /*0108*/ 	.word	0x00006260


	//   ....[27]....
        /*010c*/ 	.word	0x000062d0


	//----- nvinfo : EIATTR_EXIT_INSTR_OFFSETS
	.align		4
.L_1614:
        /*0110*/ 	.byte	0x04, 0x1c
        /*0112*/ 	.short	(.L_1616 - .L_1615)


	//   ....[0]....
.L_1615:
        /*0114*/ 	.word	0x000003b0


	//   ....[1]....
        /*0118*/ 	.word	0x00005780


	//----- nvinfo : EIATTR_MAX_THREADS
	.align		4
.L_1616:
        /*011c*/ 	.byte	0x04, 0x05
        /*011e*/ 	.short	(.L_1618 - .L_1617)
.L_1617:
        /*0120*/ 	.word	0x00000080
        /*0124*/ 	.word	0x00000001
        /*0128*/ 	.word	0x00000001


	//----- nvinfo : EIATTR_CRS_STACK_SIZE
	.align		4
.L_1618:
        /*012c*/ 	.byte	0x04, 0x1e
        /*012e*/ 	.short	(.L_1620 - .L_1619)
.L_1619:
        /*0130*/ 	.word	0x00000000


	//----- nvinfo : EIATTR_CBANK_PARAM_SIZE
	.align		4
.L_1620:
        /*0134*/ 	.byte	0x03, 0x19
        /*0136*/ 	.short	0x00e8


	//----- nvinfo : EIATTR_PARAM_CBANK
	.align		4
        /*0138*/ 	.byte	0x04, 0x0a
        /*013a*/ 	.short	(.L_1622 - .L_1621)
	.align		4
.L_1621:
        /*013c*/ 	.word	index@(.nv.constant0._ZN10layer_norm13ln_fwd_kernelINS_13Kernel_traitsIf13__nv_bfloat16S2_S2_fjLj7168ELj1ELj1ELj4ELj16ENS_18Kernel_traits_baseILj7168EfS2_S2_S2_fjLj128EEEEELb0ELb0ELb1ELb1EEEvNS_9FwdParamsE)
        /*0140*/ 	.short	0x0210
        /*0142*/ 	.short	0x00e8


	//----- nvinfo : EIATTR_SW_WAR
	.align		4
.L_1622:
        /*0144*/ 	.byte	0x04, 0x36
        /*0146*/ 	.short	(.L_1624 - .L_1623)
.L_1623:
        /*0148*/ 	.word	0x00000008
.L_1624:


//--------------------- .nv.info._ZN10layer_norm13ln_fwd_kernelINS_13Kernel_traitsIf13__nv_bfloat16S2_S2_fjLj7168ELj1ELj1ELj4ELj16ENS_18Kernel_traits_baseILj7168EfS2_S2_S2_fjLj128EEEEELb0ELb1ELb0ELb0EEEvNS_9FwdParamsE --------------------------
	.section	.nv.info._ZN10layer_norm13ln_fwd_kernelINS_13Kernel_traitsIf13__nv_bfloat16S2_S2_fjLj7168ELj1ELj1ELj4ELj16ENS_18Kernel_traits_baseILj7168EfS2_S2_S2_fjLj128EEEEELb0ELb1ELb0ELb0EEEvNS_9FwdParamsE,"",@"SHT_CUDA_INFO"
	.sectionflags	@""
	.align	4


	//----- nvinfo : EIATTR_CUDA_API_VERSION
	.align		4
        /*0000*/ 	.byte	0x04, 0x37
        /*0002*/ 	.short	(.L_1626 - .L_1625)
.L_1625:
        /*0004*/ 	.word	0x00000082


	//----- nvinfo : EIATTR_KPARAM_INFO
	.align		4
.L_1626:
        /*0008*/ 	.byte	0x04, 0x17
        /*000a*/ 	.short	(.L_1628 - .L_1627)
.L_1627:
        /*000c*/ 	.word	0x00000000
        /*0010*/ 	.short	0x0000
        /*0012*/ 	.short	0x0000
        /*0014*/ 	.byte	0x00, 0xf0, 0xa1, 0x03


	//----- nvinfo : EIATTR_SPARSE_MMA_MASK
	.align		4
.L_1628:
        /*0018*/ 	.byte	0x03, 0x50
        /*001a*/ 	.short	0x0000


	//----- nvinfo : EIATTR_MAXREG_COUNT
	.align		4
        /*001c*/ 	.byte	0x03, 0x1b
        /*001e*/ 	.short	0x00ff


	//----- nvinfo : EIATTR_NUM_BARRIERS
	.align		4
        /*0020*/ 	.byte	0x02, 0x4c
        /*0022*/ 	.byte	0x01
	.zero		1


	//----- nvinfo : EIATTR_MERCURY_ISA_VERSION
	.align		4
        /*0024*/ 	.byte	0x03, 0x5f
        /*0026*/ 	.short	0x0101


	//----- nvinfo : EIATTR_COOP_GROUP_MASK_REGIDS
	.align		4
        /*0028*/ 	.byte	0x04, 0x29
        /*002a*/ 	.short	(.L_1630 - .L_1629)


	//   ....[0]....
.L_1629:
        /*002c*/ 	.word	0xffffffff


	//   ....[1]....
        /*0030*/ 	.word	0xffffffff


	//   ....[2]....
        /*0034*/ 	.word	0xffffffff


	//   ....[3]....
        /*0038*/ 	.word	0xffffffff


	//   ....[4]....
        /*003c*/ 	.word	0xffffffff


	//   ....[5]....
        /*0040*/ 	.word	0xffffffff


	//   ....[6]....
        /*0044*/ 	.word	0xffffffff


	//   ....[7]....
        /*0048*/ 	.word	0xffffffff


	//   ....[8]....
        /*004c*/ 	.word	0xffffffff


	//   ....[9]....
        /*0050*/ 	.word	0xffffffff


	//   ....[10]....
        /*0054*/ 	.word	0xffffffff


	//   ....[11]....
        /*0058*/ 	.word	0xffffffff


	//   ....[12]....
        /*005c*/ 	.word	0xffffffff


	//   ....[13]....
        /*0060*/ 	.word	0xffffffff


	//   ....[14]....
        /*0064*/ 	.word	0xffffffff


	//   ....[15]....
        /*0068*/ 	.word	0xffffffff


	//   ....[16]....
        /*006c*/ 	.word	0xffffffff


	//   ....[17]....
        /*0070*/ 	.word	0xffffffff


	//   ....[18]....
        /*0074*/ 	.word	0x050000f6


	//   ....[19]....
        /*0078*/ 	.word	0x050000f6


	//   ....[20]....
        /*007c*/ 	.word	0x050000f6


	//   ....[21]....
        /*0080*/ 	.word	0x050000f6


	//   ....[22]....
        /*0084*/ 	.word	0x050000f6


	//   ....[23]....
        /*0088*/ 	.word	0x050000f6


	//   ....[24]....
        /*008c*/ 	.word	0x050000f6


	//   ....[25]....
        /*0090*/ 	.word	0x050000f6


	//   ....[26]....
        /*0094*/ 	.word	0x050000f6


	//   ....[27]....
        /*0098*/ 	.word	0x050000f6


	//----- nvinfo : EIATTR_COOP_GROUP_INSTR_OFFSETS
	.align		4
.L_1630:
        /*009c*/ 	.byte	0x04, 0x28
        /*009e*/ 	.short	(.L_1632 - .L_1631)


	//   ....[0]....
.L_1631:
        /*00a0*/ 	.word	0x000031c0


	//   ....[1]....
        /*00a4*/ 	.word	0x00003200


	//   ....[2]....
        /*00a8*/ 	.word	0x00003220


	//   ....[3]....
        /*00ac*/ 	.word	0x00003240


	//   ....[4]....
        /*00b0*/ 	.word	0x00003260


	//   ....[5]....
        /*00b4*/ 	.word	0x000039a0


	//   ....[6]....
        /*00b8*/ 	.word	0x000039c0


	//   ....[7]....
        /*00bc*/ 	.word	0x000039e0


	//   ....[8]....
        /*00c0*/ 	.word	0x00003a00


	//   ....[9]....
        /*00c4*/ 	.word	0x00003a20


	//   ....[10]....
        /*00c8*/ 	.word	0x00003b70


	//   ....[11]....
        /*00cc*/ 	.word	0x00003c00


	//   ....[12]....
        /*00d0*/ 	.word	0x00003c60


	//   ....[13]....
        /*00d4*/ 	.word	0x00003c70


	//   ....[14]....
        /*00d8*/ 	.word	0x00003ce0


	//   ....[15]....
        /*00dc*/ 	.word	0x00003d20


	//   ....[16]....
        /*00e0*/ 	.word	0x00003db0


	//   ....[17]....
        /*00e4*/ 	.word	0x00003de0


	//   ....[18]....
        /*00e8*/ 	.word	0x00004f50


	//   ....[19]....
        /*00ec*/ 	.word	0x00004fc0


	//   ....[20]....
        /*00f0*/ 	.word	0x00005030


	//   ....[21]....
        /*00f4*/ 	.word	0x000050a0


	//   ....[22]....
        /*00f8*/ 	.word	0x00005110


	//   ....[23]....
        /*00fc*/ 	.word	0x000058a0


	//   ....[24]....
        /*0100*/ 	.word	0x00005910


	//   ....[25]....
        /*0104*/ 	.word	0x00005980


	//   ....[26]....
        /*0108*/ 	.word	0x000059f0


	//   ....[27]....
        /*010c*/ 	.word	0x00005a60


	//----- nvinfo : EIATTR_EXIT_INSTR_OFFSETS
	.align		4
.L_1632:
        /*0110*/ 	.byte	0x04, 0x1c
        /*0112*/ 	.short	(.L_1634 - .L_1633)


	//   ....[0]....
.L_1633:
        /*0114*/ 	.word	0x00000c80


	//   ....[1]....
        /*0118*/ 	.word	0x00004ee0


	//----- nvinfo : EIATTR_MAX_THREADS
	.align		4
.L_1634:
        /*011c*/ 	.byte	0x04, 0x05
        /*011e*/ 	.short	(.L_1636 - .L_1635)
.L_1635:
        /*0120*/ 	.word	0x00000080
        /*0124*/ 	.word	0x00000001
        /*0128*/ 	.word	0x00000001


	//----- nvinfo : EIATTR_CRS_STACK_SIZE
	.align		4
.L_1636:
        /*012c*/ 	.byte	0x04, 0x1e
        /*012e*/ 	.short	(.L_1638 - .L_1637)
.L_1637:
        /*0130*/ 	.word	0x00000000


	//----- nvinfo : EIATTR_CBANK_PARAM_SIZE
	.align		4
.L_1638:
        /*0134*/ 	.byte	0x03, 0x19
        /*0136*/ 	.short	0x00e8


	//----- nvinfo : EIATTR_PARAM_CBANK
	.align		4
        /*0138*/ 	.byte	0x04, 0x0a
        /*013a*/ 	.short	(.L_1640 - .L_1639)
	.align		4
.L_1639:
        /*013c*/ 	.word	index@(.nv.constant0._ZN10layer_norm13ln_fwd_kernelINS_13Kernel_traitsIf13__nv_bfloat16S2_S2_fjLj7168ELj1ELj1ELj4ELj16ENS_18Kernel_traits_baseILj7168EfS2_S2_S2_fjLj128EEEEELb0ELb1ELb0ELb0EEEvNS_9FwdParamsE)
        /*0140*/ 	.short	0x0210
        /*0142*/ 	.short	0x00e8


	//----- nvinfo : EIATTR_SW_WAR
	.align		4
.L_1640:
        /*0144*/ 	.byte	0x04, 0x36
        /*0146*/ 	.short	(.L_1642 - .L_1641)
.L_1641:
        /*0148*/ 	.word	0x00000008
.L_1642:


//--------------------- .nv.info._ZN10layer_norm13ln_fwd_kernelINS_13Kernel_traitsIf13__nv_bfloat16S2_S2_fjLj7168ELj1ELj1ELj4ELj16ENS_18Kernel_traits_baseILj7168EfS2_S2_S2_fjLj128EEEEELb0ELb1ELb0ELb1EEEvNS_9FwdParamsE --------------------------
	.section	.nv.info._ZN10layer_norm13ln_fwd_kernelINS_13Kernel_traitsIf13__nv_bfloat16S2_S2_fjLj7168ELj1ELj1ELj4ELj16ENS_18Kernel_traits_baseILj7168EfS2_S2_S2_fjLj128EEEEELb0ELb1ELb0ELb1EEEvNS_9FwdParamsE,"",@"SHT_CUDA_INFO"
	.sectionflags	@""
	.align	4


	//----- nvinfo : EIATTR_CUDA_API_VERSION
	.align		4
        /*0000*/ 	.byte	0x04, 0x37
        /*0002*/ 	.short	(.L_1644 - .L_1643)
.L_1643:
        /*0004*/ 	.word	0x00000082


	//----- nvinfo : EIATTR_KPARAM_INFO
	.align		4
.L_1644:
        /*0008*/ 	.byte	0x04, 0x17
        /*000a*/ 	.short	(.L_1646 - .L_1645)
.L_1645:
        /*000c*/ 	.word	0x00000000
        /*0010*/ 	.short	0x0000
        /*0012*/ 	.short	0x0000
        /*0014*/ 	.byte	0x00, 0xf0, 0xa1, 0x03


	//----- nvinfo : EIATTR_SPARSE_MMA_MASK
	.align		4
.L_1646:
        /*0018*/ 	.byte	0x03, 0x50
        /*001a*/ 	.short	0x0000


	//----- nvinfo : EIATTR_MAXREG_COUNT
	.align		4
        /*001c*/ 	.byte	0x03, 0x1b
        /*001e*/ 	.short	0x00ff


	//----- nvinfo : EIATTR_NUM_BARRIERS
	.align		4
        /*0020*/ 	.byte	0x02, 0x4c
        /*0022*/ 	.byte	0x01
	.zero		1


	//----- nvinfo : EIATTR_MERCURY_ISA_VERSION
	.align		4
        /*0024*/ 	.byte	0x03, 0x5f
        /*0026*/ 	.short	0x0101


	//----- nvinfo : EIATTR_COOP_GROUP_MASK_REGIDS
	.align		4
        /*0028*/ 	.byte	0x04, 0x29
        /*002a*/ 	.short	(.L_1648 - .L_1647)


	//   ....[0]....
.L_1647:
        /*002c*/ 	.word	0xffffffff


	//   ....[1]....
        /*0030*/ 	.word	0xffffffff


	//   ....[2]....
        /*0034*/ 	.word	0xffffffff


	//   ....[3]....
        /*0038*/ 	.word	0xffffffff


	//   ....[4]....
        /*003c*/ 	.word	0xffffffff


	//   ....[5]....
        /*0040*/ 	.word	0xffffffff


	//   ....[6]....
        /*0044*/ 	.word	0xffffffff


	//   ....[7]....
        /*0048*/ 	.word	0xffffffff


	//   ....[8]....
        /*004c*/ 	.word	0xffffffff


	//   ....[9]....
        /*0050*/ 	.word	0xffffffff


	//   ....[10]....
        /*0054*/ 	.word	0xffffffff


	//   ....[11]....
        /*0058*/ 	.word	0xffffffff


	//   ....[12]....
        /*005c*/ 	.word	0xffffffff


	//   ....[13]....
        /*0060*/ 	.word	0xffffffff


	//   ....[14]....
        /*0064*/ 	.word	0xffffffff


	//   ....[15]....
        /*0068*/ 	.word	0xffffffff


	//   ....[16]....
        /*006c*/ 	.word	0xffffffff


	//   ....[17]....
        /*0070*/ 	.word	0xffffffff


	//   ....[18]....
        /*0074*/ 	.word	0x050000c5


	//   ....[19]....
        /*0078*/ 	.word	0x050000c5


	//   ....[20]....
        /*007c*/ 	.word	0x050000c5


	//   ....[21]....
        /*0080*/ 	.word	0x050000c5


	//   ....[22]....
        /*0084*/ 	.word	0x050000c5


	//   ....[23]....
        /*0088*/ 	.word	0x050000c5


	//   ....[24]....
        /*008c*/ 	.word	0x050000c5


	//   ....[25]....
        /*0090*/ 	.word	0x050000c5


	//   ....[26]....
        /*0094*/ 	.word	0x050000c5


	//   ....[27]....
        /*0098*/ 	.word	0x050000c5


	//----- nvinfo : EIATTR_COOP_GROUP_INSTR_OFFSETS
	.align		4
.L_1648:
        /*009c*/ 	.byte	0x04, 0x28
        /*009e*/ 	.short	(.L_1650 - .L_1649)


	//   ....[0]....
.L_1649:
        /*00a0*/ 	.word	0x00002570


	//   ....[1]....
        /*00a4*/ 	.word	0x00002590


	//   ....[2]....
        /*00a8*/ 	.word	0x000025b0


	//   ....[3]....
        /*00ac*/ 	.word	0x000025d0


	//   ....[4]....
        /*00b0*/ 	.word	0x000025f0


	//   ....[5]....
        /*00b4*/ 	.word	0x00002d20


	//   ....[6]....
        /*00b8*/ 	.word	0x00002d40


	//   ....[7]....
        /*00bc*/ 	.word	0x00002d60


	//   ....[8]....
        /*00c0*/ 	.word	0x00002d80


	//   ....[9]....
        /*00c4*/ 	.word	0x00002da0


	//   ....[10]....
        /*00c8*/ 	.word	0x00002f00


	//   ....[11]....
        /*00cc*/ 	.word	0x00002f90


	//   ....[12]....
        /*00d0*/ 	.word	0x00002fa0


	//   ....[13]....
        /*00d4*/ 	.word	0x00002ff0


	//   ....[14]....
        /*00d8*/ 	.word	0x00003030


	//   ....[15]....
        /*00dc*/ 	.word	0x00003060


	//   ....[16]....
        /*00e0*/ 	.word	0x00003150


	//   ....[17]....
        /*00e4*/ 	.word	0x00003160


	//   ....[18]....
        /*00e8*/ 	.word	0x00004000


	//   ....[19]....
        /*00ec*/ 	.word	0x00004070


	//   ....[20]....
        /*00f0*/ 	.word	0x000040e0


	//   ....[21]....
        /*00f4*/ 	.word	0x00004150


	//   ....[22]....
        /*00f8*/ 	.word	0x000041c0


	//   ....[23]....
        /*00fc*/ 	.word	0x00004950


	//   ....[24]....
        /*0100*/ 	.word	0x000049c0


	//   ....[25]....
        /*0104*/ 	.word	0x00004a30


	//   ....[26]....
        /*0108*/ 	.word	0x00004aa0


	//   ....[27]....
        /*010c*/ 	.word	0x00004b10


	//----- nvinfo : EIATTR_EXIT_INSTR_OFFSETS
	.align		4
.L_1650:
        /*0110*/ 	.byte	0x04, 0x1c
        /*0112*/ 	.short	(.L_1652 - .L_1651)


	//   ....[0]....
.L_1651:
        /*0114*/ 	.word	0x000003f0


	//   ....[1]....
        /*0118*/ 	.word	0x00003fa0


	//----- nvinfo : EIATTR_MAX_THREADS
	.align		4
.L_1652:
        /*011c*/ 	.byte	0x04, 0x05
        /*011e*/ 	.short	(.L_1654 - .L_1653)
.L_1653:
        /*0120*/ 	.word	0x00000080
        /*0124*/ 	.word	0x00000001
        /*0128*/ 	.word	0x00000001


	//----- nvinfo : EIATTR_CRS_STACK_SIZE
	.align		4
.L_1654:
        /*012c*/ 	.byte	0x04, 0x1e
        /*012e*/ 	.short	(.L_1656 - .L_1655)
.L_1655:
        /*0130*/ 	.word	0x00000000


	//----- nvinfo : EIATTR_CBANK_PARAM_SIZE
	.align		4
.L_1656:
        /*0134*/ 	.byte	0x03, 0x19
        /*0136*/ 	.short	0x00e8


	//----- nvinfo : EIATTR_PARAM_CBANK
	.align		4
        /*0138*/ 	.byte	0x04, 0x0a
        /*013a*/ 	.short	(.L_1658 - .L_1657)
	.align		4
.L_1657:
        /*013c*/ 	.word	index@(.nv.constant0._ZN10layer_norm13ln_fwd_kernelINS_13Kernel_traitsIf13__nv_bfloat16S2_S2_fjLj7168ELj1ELj1ELj4ELj16ENS_18Kernel_traits_baseILj7168EfS2_S2_S2_fjLj128EEEEELb0ELb1ELb0ELb1EEEvNS_9FwdParamsE)
        /*0140*/ 	.short	0x0210
        /*0142*/ 	.short	0x00e8


	//----- nvinfo : EIATTR_SW_WAR
	.align		4
.L_1658:
        /*0144*/ 	.byte	0x04, 0x36
        /*0146*/ 	.short	(.L_1660 - .L_1659)
.L_1659:
        /*0148*/ 	.word	0x00000008
.L_1660:


//--------------------- .nv.info._ZN10layer_norm13ln_fwd_kernelINS_13Kernel_traitsIf13__nv_bfloat16S2_S2_fjLj7168ELj1ELj1ELj4ELj16ENS_18Kernel_traits_baseILj7168EfS2_S2_S2_fjLj128EEEEELb0ELb1ELb1ELb0EEEvNS_9FwdParamsE --------------------------
	.section	.nv.info._ZN10layer_norm13ln_fwd_kernelINS_13Kernel_traitsIf13__nv_bfloat16S2_S2_fjLj7168ELj1ELj1ELj4ELj16ENS_18Kernel_traits_baseILj7168EfS2_S2_S2_fjLj128EEEEELb0ELb1ELb1ELb0EEEvNS_9FwdParamsE,"",@"SHT_CUDA_INFO"
	.sectionflags	@""
	.align	4


	//----- nvinfo : EIATTR_CUDA_API_VERSION
	.align		4
        /*0000*/ 	.byte	0x04, 0x37
        /*0002*/ 	.short	(.L_1662 - .L_1661)
.L_1661:
        /*0004*/ 	.word	0x00000082


	//----- nvinfo : EIATTR_KPARAM_INFO
	.align		4
.L_1662:
        /*0008*/ 	.byte	0x04, 0x17
        /*000a*/ 	.short	(.L_1664 - .L_1663)
.L_1663:
        /*000c*/ 	.word	0x00000000
        /*0010*/ 	.short	0x0000
        /*0012*/ 	.short	0x0000
        /*0014*/ 	.byte	0x00, 0xf0, 0xa1, 0x03


	//----- nvinfo : EIATTR_SPARSE_MMA_MASK
	.align		4
.L_1664:
        /*0018*/ 	.byte	0x03, 0x50
        /*001a*/ 	.short	0x0000


	//----- nvinfo : EIATTR_MAXREG_COUNT
	.align		4
        /*001c*/ 	.byte	0x03, 0x1b
        /*001e*/ 	.short	0x00ff


	//----- nvinfo : EIATTR_NUM_BARRIERS
	.align		4
        /*0020*/ 	.byte	0x02, 0x4c
        /*0022*/ 	.byte	0x01
	.zero		1


	//----- nvinfo : EIATTR_MERCURY_ISA_VERSION
	.align		4
        /*0024*/ 	.byte	0x03, 0x5f
        /*0026*/ 	.short	0x0101


	//----- nvinfo : EIATTR_COOP_GROUP_MASK_REGIDS
	.align		4
        /*0028*/ 	.byte	0x04, 0x29
        /*002a*/ 	.short	(.L_1666 - .L_1665)


	//   ....[0]....
.L_1665:
        /*002c*/ 	.word	0xffffffff


	//   ....[1]....
        /*0030*/ 	.word	0xffffffff


	//   ....[2]....
        /*0034*/ 	.word	0xffffffff


	//   ....[3]....
        /*0038*/ 	.word	0xffffffff


	//   ....[4]....
        /*003c*/ 	.word	0xffffffff


	//   ....[5]....
        /*0040*/ 	.word	0xffffffff


	//   ....[6]....
        /*0044*/ 	.word	0xffffffff


	//   ....[7]....
        /*0048*/ 	.word	0xffffffff


	//   ....[8]....
        /*004c*/ 	.word	0xffffffff


	//   ....[9]....
        /*0050*/ 	.word	0xffffffff


	//   ....[10]....
        /*0054*/ 	.word	0xffffffff


	//   ....[11]....
        /*0058*/ 	.word	0xffffffff


	//   ....[12]....
        /*005c*/ 	.word	0xffffffff


	//   ....[13]....
        /*0060*/ 	.word	0xffffffff


	//   ....[14]....
        /*0064*/ 	.word	0xffffffff


	//   ....[15]....
        /*0068*/ 	.word	0xffffffff


	//   ....[16]....
        /*006c*/ 	.word	0xffffffff


	//   ....[17]....
        /*0070*/ 	.word	0xffffffff


	//   ....[18]....
        /*0074*/ 	.word	0x050000f9


	//   ....[19]....
        /*0078*/ 	.word	0x050000f9


	//   ....[20]....
        /*007c*/ 	.word	0x050000f9


	//   ....[21]....
        /*0080*/ 	.word	0x050000f9


	//   ....[22]....
        /*0084*/ 	.word	0x050000f9


	//   ....[23]....
        /*0088*/ 	.word	0x050000f9


	//   ....[24]....
        /*008c*/ 	.word	0x050000f9


	//   ....[25]....
        /*0090*/ 	.word	0x050000f9


	//   ....[26]....
        /*0094*/ 	.word	0x050000f9


	//   ....[27]....
        /*0098*/ 	.word	0x050000f9


	//----- nvinfo : EIATTR_COOP_GROUP_INSTR_OFFSETS
	.align		4
.L_1666:
        /*009c*/ 	.byte	0x04, 0x28
        /*009e*/ 	.short	(.L_1668 - .L_1667)


	//   ....[0]....
.L_1667:
        /*00a0*/ 	.word	0x00004ca0


	//   ....[1]....
        /*00a4*/ 	.word	0x00004cd0


	//   ....[2]....
        /*00a8*/ 	.word	0x00004cf0


	//   ....[3]....
        /*00ac*/ 	.word	0x00004d10


	//   ....[4]....
        /*00b0*/ 	.word	0x00004d30


	//   ....[5]....
        /*00b4*/ 	.word	0x00005470


	//   ....[6]....
        /*00b8*/ 	.word	0x00005490


	//   ....[7]....
        /*00bc*/ 	.word	0x000054b0


	//   ....[8]....
        /*00c0*/ 	.word	0x000054d0


	//   ....[9]....
        /*00c4*/ 	.word	0x000054f0


	//   ....[10]....
        /*00c8*/ 	.word	0x00005640


	//   ....[11]....
        /*00cc*/ 	.word	0x000056c0


	//   ....[12]....
        /*00d0*/ 	.word	0x00005730


	//   ....[13]....
        /*00d4*/ 	.word	0x00005770


	//   ....[14]....
        /*00d8*/ 	.word	0x000057b0


	//   ....[15]....
        /*00dc*/ 	.word	0x000058c0


	//   ....[16]....
        /*00e0*/ 	.word	0x00005920


	//   ....[17]....
        /*00e4*/ 	.word	0x00005930


	//   ....[18]....
        /*00e8*/ 	.word	0x00006aa0


	//   ....[19]....
        /*00ec*/ 	.word	0x00006b00


	//   ....[20]....
        /*00f0*/ 	.word	0x00006b60


	//   ....[21]....
        /*00f4*/ 	.word	0x00006bc0


	//   ....[22]....
        /*00f8*/ 	.word	0x00006c20


	//   ....[23]....
        /*00fc*/ 	.word	0x000073c0


	//   ....[24]....
        /*0100*/ 	.word	0x00007410


	//   ....[25]....
        /*0104*/ 	.word	0x00007470


	//   ....[26]....
        /*0108*/ 	.word	0x000074d0


	//   ....[27]....
        /*010c*/ 	.word	0x00007530


	//----- nvinfo : EIATTR_EXIT_INSTR_OFFSETS
	.align		4
.L_1668:
        /*0110*/ 	.byte	0x04, 0x1c
        /*0112*/ 	.short	(.L_1670 - .L_1669)


	//   ....[0]....
.L_1669:
        /*0114*/ 	.word	0x00000c80


	//   ....[1]....
        /*0118*/ 	.word	0x00006a50


	//----- nvinfo : EIATTR_MAX_THREADS
	.align		4
.L_1670:
        /*011c*/ 	.byte	0x04, 0x05
        /*011e*/ 	.short	(.L_1672 - .L_1671)
.L_1671:
        /*0120*/ 	.word	0x00000080
        /*0124*/ 	.word	0x00000001
        /*0128*/ 	.word	0x00000001


	//----- nvinfo : EIATTR_CRS_STACK_SIZE
	.align		4
.L_1672:
        /*012c*/ 	.byte	0x04, 0x1e
        /*012e*/ 	.short	(.L_1674 - .L_1673)
.L_1673:
        /*0130*/ 	.word	0x00000000


	//----- nvinfo : EIATTR_CBANK_PARAM_SIZE
	.align		4
.L_1674:
        /*0134*/ 	.byte	0x03, 0x19
        /*0136*/ 	.short	0x00e8


	//----- nvinfo : EIATTR_PARAM_CBANK
	.align		4
        /*0138*/ 	.byte	0x04, 0x0a
        /*013a*/ 	.short	(.L_1676 - .L_1675)
	.align		4
.L_1675:
        /*013c*/ 	.word	index@(.nv.constant0._ZN10layer_norm13ln_fwd_kernelINS_13Kernel_traitsIf13__nv_bfloat16S2_S2_fjLj7168ELj1ELj1ELj4ELj16ENS_18Kernel_traits_baseILj7168EfS2_S2_S2_fjLj128EEEEELb0ELb1ELb1ELb0EEEvNS_9FwdParamsE)
        /*0140*/ 	.short	0x0210
        /*0142*/ 	.short	0x00e8


	//----- nvinfo : EIATTR_SW_WAR
	.align		4
.L_1676:
        /*0144*/ 	.byte	0x04, 0x36
        /*0146*/ 	.short	(.L_1678 - .L_1677)
.L_1677:
        /*0148*/ 	.word	0x00000008
.L_1678:


//--------------------- .nv.info._ZN10layer_norm13ln_fwd_kernelINS_13Kernel_traitsIf13__nv_bfloat16S2_S2_fjLj7168ELj1ELj1ELj4ELj16ENS_18Kernel_traits_baseILj7168EfS2_S2_S2_fjLj128EEEEELb0ELb1ELb1ELb1EEEvNS_9FwdParamsE --------------------------
	.section	.nv.info._ZN10layer_norm13ln_fwd_kernelINS_13Kernel_traitsIf13__nv_bfloat16S2_S2_fjLj7168ELj1ELj1ELj4ELj16ENS_18Kernel_traits_baseILj7168EfS2_S2_S2_fjLj128EEEEELb0ELb1ELb1ELb1EEEvNS_9FwdParamsE,"",@"SHT_CUDA_INFO"
	.sectionflags	@""
	.align	4


	//----- nvinfo : EIATTR_CUDA_API_VERSION
	.align		4
        /*0000*/ 	.byte	0x04, 0x37
        /*0002*/ 	.short	(.L_1680 - .L_1679)
.L_1679:
        /*0004*/ 	.word	0x00000082


	//----- nvinfo : EIATTR_KPARAM_INFO
	.align		4
.L_1680:
        /*0008*/ 	.byte	0x04, 0x17
        /*000a*/ 	.short	(.L_1682 - .L_1681)
.L_1681:
        /*000c*/ 	.word	0x00000000
        /*0010*/ 	.short	0x0000
        /*0012*/ 	.short	0x0000
        /*0014*/ 	.byte	0x00, 0xf0, 0xa1, 0x03


	//----- nvinfo : EIATTR_SPARSE_MMA_MASK
	.align		4
.L_1682:
        /*0018*/ 	.byte	0x03, 0x50
        /*001a*/ 	.short	0x0000


	//----- nvinfo : EIATTR_MAXREG_COUNT
	.align		4
        /*001c*/ 	.byte	0x03, 0x1b
        /*001e*/ 	.short	0x00ff


	//----- nvinfo : EIATTR_NUM_BARRIERS
	.align		4
        /*0020*/ 	.byte	0x02, 0x4c
        /*0022*/ 	.byte	0x01
	.zero		1


	//----- nvinfo : EIATTR_MERCURY_ISA_VERSION
	.align		4
        /*0024*/ 	.byte	0x03, 0x5f
        /*0026*/ 	.short	0x0101


	//----- nvinfo : EIATTR_COOP_GROUP_MASK_REGIDS
	.align		4
        /*0028*/ 	.byte	0x04, 0x29
        /*002a*/ 	.short	(.L_1684 - .L_1683)


	//   ....[0]....
.L_1683:
        /*002c*/ 	.word	0xffffffff


	//   ....[1]....
        /*0030*/ 	.word	0xffffffff


	//   ....[2]....
        /*0034*/ 	.word	0xffffffff


	//   ....[3]....
        /*0038*/ 	.word	0xffffffff


	//   ....[4]....
        /*003c*/ 	.word	0xffffffff


	//   ....[5]....
        /*0040*/ 	.word	0xffffffff


	//   ....[6]....
        /*0044*/ 	.word	0xffffffff


	//   ....[7]....
        /*0048*/ 	.word	0xffffffff


	//   ....[8]....
        /*004c*/ 	.word	0xffffffff


	//   ....[9]....
        /*0050*/ 	.word	0xffffffff


	//   ....[10]....
        /*0054*/ 	.word	0xffffffff


	//   ....[11]....
        /*0058*/ 	.word	0xffffffff


	//   ....[12]....
        /*005c*/ 	.word	0xffffffff


	//   ....[13]....
        /*0060*/ 	.word	0xffffffff


	//   ....[14]....
        /*0064*/ 	.word	0xffffffff


	//   ....[15]....
        /*0068*/ 	.word	0xffffffff


	//   ....[16]....
        /*006c*/ 	.word	0xffffffff


	//   ....[17]....
        /*0070*/ 	.word	0xffffffff


	//   ....[18]....
        /*0074*/ 	.word	0x050000d1


	//   ....[19]....
        /*0078*/ 	.word	0x050000d1


	//   ....[20]....
        /*007c*/ 	.word	0x050000d1


	//   ....[21]....
        /*0080*/ 	.word	0x050000d1


	//   ....[22]....
        /*0084*/ 	.word	0x050000d1


	//   ....[23]....
        /*0088*/ 	.word	0x050000d1


	//   ....[24]....
        /*008c*/ 	.word	0x050000d1


	//   ....[25]....
        /*0090*/ 	.word	0x050000d1


	//   ....[26]....
        /*0094*/ 	.word	0x050000d1


	//   ....[27]....
        /*0098*/ 	.word	0x050000d1


	//----- nvinfo : EIATTR_COOP_GROUP_INSTR_OFFSETS
	.align		4
.L_1684:
        /*009c*/ 	.byte	0x04, 0x28
        /*009e*/ 	.short	(.L_1686 - .L_1685)


	//   ....[0]....
.L_1685:
        /*00a0*/ 	.word	0x000040e0


	//   ....[1]....
        /*00a4*/ 	.word	0x00004100


	//   ....[2]....
        /*00a8*/ 	.word	0x00004120


	//   ....[3]....
        /*00ac*/ 	.word	0x00004140


	//   ....[4]....
        /*00b0*/ 	.word	0x00004160


	//   ....[5]....
        /*00b4*/ 	.word	0x00004890


	//   ....[6]....
        /*00b8*/ 	.word	0x000048b0


	//   ....[7]....
        /*00bc*/ 	.word	0x000048d0


	//   ....[8]....
        /*00c0*/ 	.word	0x000048f0


	//   ....[9]....
        /*00c4*/ 	.word	0x00004910


	//   ....[10]....
        /*00c8*/ 	.word	0x00004a50


	//   ....[11]....
        /*00cc*/ 	.word	0x00004af0


	//   ....[12]....
        /*00d0*/ 	.word	0x00004b20


	//   ....[13]....
        /*00d4*/ 	.word	0x00004b40


	//   ....[14]....
        /*00d8*/ 	.word	0x00004be0


	//   ....[15]....
        /*00dc*/ 	.word	0x00004c20


	//   ....[16]....
        /*00e0*/ 	.word	0x00004ce0


	//   ....[17]....
        /*00e4*/ 	.word	0x00004cf0


	//   ....[18]....
        /*00e8*/ 	.word	0x00005c60


	//   ....[19]....
        /*00ec*/ 	.word	0x00005cd0


	//   ....[20]....
        /*00f0*/ 	.word	0x00005d40


	//   ....[21]....
        /*00f4*/ 	.word	0x00005db0


	//   ....[22]....
        /*00f8*/ 	.word	0x00005e20


	//   ....[23]....
        /*00fc*/ 	.word	0x000065b0


	//   ....[24]....
        /*0100*/ 	.word	0x00006620


	//   ....[25]....
        /*0104*/ 	.word	0x00006690


	//   ....[26]....
        /*0108*/ 	.word	0x00006700


	//   ....[27]....
        /*010c*/ 	.word	0x00006770


	//----- nvinfo : EIATTR_EXIT_INSTR_OFFSETS
	.align		4
.L_1686:
        /*0110*/ 	.byte	0x04, 0x1c
        /*0112*/ 	.short	(.L_1688 - .L_1687)


	//   ....[0]....
.L_1687:
        /*0114*/ 	.word	0x000003f0


	//   ....[1]....
        /*0118*/ 	.word	0x00005c00


	//----- nvinfo : EIATTR_MAX_THREADS
	.align		4
.L_1688:
        /*011c*/ 	.byte	0x04, 0x05
        /*011e*/ 	.short	(.L_1690 - .L_1689)
.L_1689:
        /*0120*/ 	.word	0x00000080
        /*0124*/ 	.word	0x00000001
        /*0128*/ 	.word	0x00000001


	//----- nvinfo : EIATTR_CRS_STACK_SIZE
	.align		4
.L_1690:
        /*012c*/ 	.byte	0x04, 0x1e
        /*012e*/ 	.short	(.L_1692 - .L_1691)
.L_1691:
        /*0130*/ 	.word	0x00000000


	//----- nvinfo : EIATTR_CBANK_PARAM_SIZE
	.align		4
.L_1692:
        /*0134*/ 	.byte	0x03, 0x19
        /*0136*/ 	.short	0x00e8


	//----- nvinfo : EIATTR_PARAM_CBANK
	.align		4
        /*0138*/ 	.byte	0x04, 0x0a
        /*013a*/ 	.short	(.L_1694 - .L_1693)
	.align		4
.L_1693:
        /*013c*/ 	.word	index@(.nv.constant0._ZN10layer_norm13ln_fwd_kernelINS_13Kernel_traitsIf13__nv_bfloat16S2_S2_fjLj7168ELj1ELj1ELj4ELj16ENS_18Kernel_traits_baseILj7168EfS2_S2_S2_fjLj128EEEEELb0ELb1ELb1ELb1EEEvNS_9FwdParamsE)
        /*0140*/ 	.short	0x0210
        /*0142*/ 	.short	0x00e8


	//----- nvinfo : EIATTR_SW_WAR
	.align		4
.L_1694:
        /*0144*/ 	.byte	0x04, 0x36
        /*0146*/ 	.short	(.L_1696 - .L_1695)
.L_1695:
        /*0148*/ 	.word	0x00000008
.L_1696:


//--------------------- .nv.info._ZN10layer_norm13ln_fwd_kernelINS_13Kernel_traitsIf13__nv_bfloat16S2_S2_fjLj7168ELj1ELj1ELj4ELj16ENS_18Kernel_traits_baseILj7168EfS2_S2_S2_fjLj128EEEEELb1ELb0ELb0ELb0EEEvNS_9FwdParamsE --------------------------
	.section	.nv.info._ZN10layer_norm13ln_fwd_kernelINS_13Kernel_traitsIf13__nv_bfloat16S2_S2_fjLj7168ELj1ELj1ELj4ELj16ENS_18Kernel_traits_baseILj7168EfS2_S2_S2_fjLj128EEEEELb1ELb0ELb0ELb0EEEvNS_9FwdParamsE,"",@"SHT_CUDA_INFO"
	.sectionflags	@""
	.align	4


	//----- nvinfo : EIATTR_CUDA_API_VERSION
	.align		4
        /*0000*/ 	.byte	0x04, 0x37
        /*0002*/ 	.short	(.L_1698 - .L_1697)
.L_1697:
        /*0004*/ 	.word	0x00000082


	//----- nvinfo : EIATTR_KPARAM_INFO
	.align		4
.L_1698:
        /*0008*/ 	.byte	0x04, 0x17
        /*000a*/ 	.short	(.L_1700 - .L_1699)
.L_1699:
        /*000c*/ 	.word	0x00000000
        /*0010*/ 	.short	0x0000
        /*0012*/ 	.short	0x0000
        /*0014*/ 	.byte	0x00, 0xf0, 0xa1, 0x03


	//----- nvinfo : EIATTR_SPARSE_MMA_MASK
	.align		4
.L_1700:
        /*0018*/ 	.byte	0x03, 0x50
        /*001a*/ 	.short	0x0000


	//----- nvinfo : EIATTR_MAXREG_COUNT
	.align		4
        /*001c*/ 	.byte	0x03, 0x1b
        /*001e*/ 	.short	0x00ff


	//----- nvinfo : EIATTR_NUM_BARRIERS
	.align		4
        /*0020*/ 	.byte	0x02, 0x4c
        /*0022*/ 	.byte	0x01
	.zero		1


	//----- nvinfo : EIATTR_MERCURY_ISA_VERSION
	.align		4
        /*0024*/ 	.byte	0x03, 0x5f
        /*0026*/ 	.short	0x0101


	//----- nvinfo : EIATTR_COOP_GROUP_MASK_REGIDS
	.align		4
        /*0028*/ 	.byte	0x04, 0x29
        /*002a*/ 	.short	(.L_1702 - .L_1701)


	//   ....[0]....
.L_1701:
        /*002c*/ 	.word	0xffffffff


	//   ....[1]....
        /*0030*/ 	.word	0xffffffff


	//   ....[2]....
        /*0034*/ 	.word	0xffffffff


	//   ....[3]....
        /*0038*/ 	.word	0xffffffff


	//   ....[4]....
        /*003c*/ 	.word	0xffffffff


	//   ....[5]....
        /*0040*/ 	.word	0xffffffff


	//   ....[6]....
        /*0044*/ 	.word	0xffffffff


	//   ....[7]....
        /*0048*/ 	.word	0xffffffff


	//   ....[8]....
        /*004c*/ 	.word	0xffffffff


	//   ....[9]....
        /*0050*/ 	.word	0xffffffff


	//   ....[10]....
        /*0054*/ 	.word	0xffffffff


	//   ....[11]....
        /*0058*/ 	.word	0xffffffff


	//   ....[12]....
        /*005c*/ 	.word	0xffffffff


	//   ....[13]....
        /*0060*/ 	.word	0xffffffff


	//   ....[14]....
        /*0064*/ 	.word	0xffffffff


	//   ....[15]....
        /*0068*/ 	.word	0xffffffff


	//   ....[16]....
        /*006c*/ 	.word	0xffffffff


	//   ....[17]....
        /*0070*/ 	.word	0xffffffff


	//   ....[18]....
        /*0074*/ 	.word	0x050000db


	//   ....[19]....
        /*0078*/ 	.word	0x050000db


	//   ....[20]....
        /*007c*/ 	.word	0x050000db


	//   ....[21]....
        /*0080*/ 	.word	0x050000db


	//   ....[22]....
        /*0084*/ 	.word	0x050000db


	//   ....[23]....
        /*0088*/ 	.word	0x050000db


	//   ....[24]....
        /*008c*/ 	.word	0x050000db


	//   ....[25]....
        /*0090*/ 	.word	0x050000db


	//   ....[26]....
        /*0094*/ 	.word	0x050000db


	//   ....[27]....
        /*0098*/ 	.word	0x050000db


	//----- nvinfo : EIATTR_COOP_GROUP_INSTR_OFFSETS
	.align		4
.L_1702:
        /*009c*/ 	.byte	0x04, 0x28
        /*009e*/ 	.short	(.L_1704 - .L_1703)


	//   ....[0]....
.L_1703:
        /*00a0*/ 	.word	0x00015660


	//   ....[1]....
        /*00a4*/ 	.word	0x00015690


	//   ....[2]....
        /*00a8*/ 	.word	0x000156b0


	//   ....[3]....
        /*00ac*/ 	.word	0x000156d0


	//   ....[4]....
        /*00b0*/ 	.word	0x000156f0


	//   ....[5]....
        /*00b4*/ 	.word	0x00015e30


	//   ....[6]....
        /*00b8*/ 	.word	0x00015e50


	//   ....[7]....
        /*00bc*/ 	.word	0x00015e70


	//   ....[8]....
        /*00c0*/ 	.word	0x00015e90


	//   ....[9]....
        /*00c4*/ 	.word	0x00015eb0


	//   ....[10]....
        /*00c8*/ 	.word	0x00016060


	//   ....[11]....
        /*00cc*/ 	.word	0x000160b0


	//   ....[12]....
        /*00d0*/ 	.word	0x000160d0


	//   ....[13]....
        /*00d4*/ 	.word	0x000160e0


	//   ....[14]....
        /*00d8*/ 	.word	0x00016190


	//   ....[15]....
        /*00dc*/ 	.word	0x000161e0


	//   ....[16]....
        /*00e0*/ 	.word	0x00016270


	//   ....[17]....
        /*00e4*/ 	.word	0x000162a0


	//   ....[18]....
        /*00e8*/ 	.word	0x000173a0


	//   ....[19]....
        /*00ec*/ 	.word	0x00017410


	//   ....[20]....
        /*00f0*/ 	.word	0x00017480


	//   ....[21]....
        /*00f4*/ 	.word	0x000174f0


	//   ....[22]....
        /*00f8*/ 	.word	0x00017560


	//   ....[23]....
        /*00fc*/ 	.word	0x00017cf0


	//   ....[24]....
        /*0100*/ 	.word	0x00017d60


	//   ....[25]....
        /*0104*/ 	.word	0x00017dd0


	//   ....[26]....
        /*0108*/ 	.word	0x00017e40


	//   ....[27]....
        /*010c*/ 	.word	0x00017eb0


	//----- nvinfo : EIATTR_EXIT_INSTR_OFFSETS
	.align		4
.L_1704:
        /*0110*/ 	.byte	0x04, 0x1c
        /*0112*/ 	.short	(.L_1706 - .L_1705)


	//   ....[0]....
.L_1705:
        /*0114*/ 	.word	0x00000ec0


	//   ....[1]....
        /*0118*/ 	.word	0x00017340


	//----- nvinfo : EIATTR_MAX_THREADS
	.align		4
.L_1706:
        /*011c*/ 	.byte	0x04, 0x05
        /*011e*/ 	.short	(.L_1708 - .L_1707)
.L_1707:
        /*0120*/ 	.word	0x00000080
        /*0124*/ 	.word	0x00000001
        /*0128*/ 	.word	0x00000001


	//----- nvinfo : EIATTR_CRS_STACK_SIZE
	.align		4
.L_1708:
        /*012c*/ 	.byte	0x04, 0x1e
        /*012e*/ 	.short	(.L_1710 - .L_1709)
.L_1709:
        /*0130*/ 	.word	0x00000000


	//----- nvinfo : EIATTR_CBANK_PARAM_SIZE
	.align		4
.L_1710:
        /*0134*/ 	.byte	0x03, 0x19
        /*0136*/ 	.short	0x00e8


	//----- nvinfo : EIATTR_PARAM_CBANK
	.align		4
        /*0138*/ 	.byte	0x04, 0x0a
        /*013a*/ 	.short	(.L_1712 - .L_1711)
	.align		4
.L_1711:
        /*013c*/ 	.word	index@(.nv.constant0._ZN10layer_norm13ln_fwd_kernelINS_13Kernel_traitsIf13__nv_bfloat16S2_S2_fjLj7168ELj1ELj1ELj4ELj16ENS_18Kernel_traits_baseILj7168EfS2_S2_S2_fjLj128EEEEELb1ELb0ELb0ELb0EEEvNS_9FwdParamsE)
        /*0140*/ 	.short	0x0210
        /*0142*/ 	.short	0x00e8


	//----- nvinfo : EIATTR_SW_WAR
	.align		4
.L_1712:
        /*0144*/ 	.byte	0x04, 0x36
        /*0146*/ 	.short	(.L_1714 - .L_1713)
.L_1713:
        /*0148*/ 	.word	0x00000008
.L_1714:


//--------------------- .nv.info._ZN10layer_norm13ln_fwd_kernelINS_13Kernel_traitsIf13__nv_bfloat16S2_S2_fjLj7168ELj1ELj1ELj4ELj16ENS_18Kernel_traits_baseILj7168EfS2_S2_S2_fjLj128EEEEELb1ELb0ELb0ELb1EEEvNS_9FwdParamsE --------------------------
	.section	.nv.info._ZN10layer_norm13ln_fwd_kernelINS_13Kernel_traitsIf13__nv_bfloat16S2_S2_fjLj7168ELj1ELj1ELj4ELj16ENS_18Kernel_traits_baseILj7168EfS2_S2_S2_fjLj128EEEEELb1ELb0ELb0ELb1EEEvNS_9FwdParamsE,"",@"SHT_CUDA_INFO"
	.sectionflags	@""
	.align	4


	//----- nvinfo : EIATTR_CUDA_API_VERSION
	.align		4
        /*0000*/ 	.byte	0x04, 0x37
        /*0002*/ 	.short	(.L_1716 - .L_1715)
.L_1715:
        /*0004*/ 	.word	0x00000082


	//----- nvinfo : EIATTR_KPARAM_INFO
	.align		4
.L_1716:
        /*0008*/ 	.byte	0x04, 0x17
        /*000a*/ 	.short	(.L_1718 - .L_1717)
.L_1717:
        /*000c*/ 	.word	0x00000000
        /*0010*/ 	.short	0x0000
        /*0012*/ 	.short	0x0000
        /*0014*/ 	.byte	0x00, 0xf0, 0xa1, 0x03


	//----- nvinfo : EIATTR_SPARSE_MMA_MASK
	.align		4
.L_1718:
        /*0018*/ 	.byte	0x03, 0x50
        /*001a*/ 	.short	0x0000


	//----- nvinfo : EIATTR_MAXREG_COUNT
	.align		4
        /*001c*/ 	.byte	0x03, 0x1b
        /*001e*/ 	.short	0x00ff


	//----- nvinfo : EIATTR_NUM_BARRIERS
	.align		4
        /*0020*/ 	.byte	0x02, 0x4c
        /*0022*/ 	.byte	0x01
	.zero		1


	//----- nvinfo : EIATTR_MERCURY_ISA_VERSION
	.align		4
        /*0024*/ 	.byte	0x03, 0x5f
        /*0026*/ 	.short	0x0101


	//----- nvinfo : EIATTR_COOP_GROUP_MASK_REGIDS
	.align		4
        /*0028*/ 	.byte	0x04, 0x29
        /*002a*/ 	.short	(.L_1720 - .L_1719)


	//   ....[0]....
.L_1719:
        /*002c*/ 	.word	0xffffffff


	//   ....[1]....
        /*0030*/ 	.word	0xffffffff


	//   ....[2]....
        /*0034*/ 	.word	0xffffffff


	//   ....[3]....
        /*0038*/ 	.word	0xffffffff


	//   ....[4]....
        /*003c*/ 	.word	0xffffffff


	//   ....[5]....
        /*0040*/ 	.word	0xffffffff


	//   ....[6]....
        /*0044*/ 	.word	0xffffffff


	//   ....[7]....
        /*0048*/ 	.word	0xffffffff


	//   ....[8]....
        /*004c*/ 	.word	0xffffffff


	//   ....[9]....
        /*0050*/ 	.word	0xffffffff


	//   ....[10]....
        /*0054*/ 	.word	0xffffffff


	//   ....[11]....
        /*0058*/ 	.word	0xffffffff


	//   ....[12]....
        /*005c*/ 	.word	0xffffffff


	//   ....[13]....
        /*0060*/ 	.word	0xffffffff


	//   ....[14]....
        /*0064*/ 	.word	0xffffffff


	//   ....[15]....
        /*0068*/ 	.word	0xffffffff


	//   ....[16]....
        /*006c*/ 	.word	0xffffffff


	//   ....[17]....
        /*0070*/ 	.word	0xffffffff


	//   ....[18]....
        /*0074*/ 	.word	0x050000a1


	//   ....[19]....
        /*0078*/ 	.word	0x050000a1


	//   ....[20]....
        /*007c*/ 	.word	0x050000a1


	//   ....[21]....
        /*0080*/ 	.word	0x050000a1


	//   ....[22]....
        /*0084*/ 	.word	0x050000a1


	//   ....[23]....
        /*0088*/ 	.word	0x050000a1


	//   ....[24]....
        /*008c*/ 	.word	0x050000a1


	//   ....[25]....
        /*0090*/ 	.word	0x050000a1


	//   ....[26]....
        /*0094*/ 	.word	0x050000a1


	//   ....[27]....
        /*0098*/ 	.word	0x050000a1


	//----- nvinfo : EIATTR_COOP_GROUP_INSTR_OFFSETS
	.align		4
.L_1720:
        /*009c*/ 	.byte	0x04, 0x28
        /*009e*/ 	.short	(.L_1722 - .L_1721)


	//   ....[0]....
.L_1721:
        /*00a0*/ 	.word	0x00014a10


	//   ....[1]....
        /*00a4*/ 	.word	0x00014a30


	//   ....[2]....
        /*00a8*/ 	.word	0x00014a50


	//   ....[3]....
        /*00ac*/ 	.word	0x00014a70


	//   ....[4]....
        /*00b0*/ 	.word	0x00014a90


	//   ....[5]....
        /*00b4*/ 	.word	0x000151c0


	//   ....[6]....
        /*00b8*/ 	.word	0x000151e0


	//   ....[7]....
        /*00bc*/ 	.word	0x00015200


	//   ....[8]....
        /*00c0*/ 	.word	0x00015220


	//   ....[9]....
        /*00c4*/ 	.word	0x00015240


	//   ....[10]....
        /*00c8*/ 	.word	0x000153b0


	//   ....[11]....
        /*00cc*/ 	.word	0x00015400


	//   ....[12]....
        /*00d0*/ 	.word	0x00015430


	//   ....[13]....
        /*00d4*/ 	.word	0x00015440


	//   ....[14]....
        /*00d8*/ 	.word	0x00015500


	//   ....[15]....
        /*00dc*/ 	.word	0x00015530


	//   ....[16]....
        /*00e0*/ 	.word	0x000155d0


	//   ....[17]....
        /*00e4*/ 	.word	0x00015600


	//   ....[18]....
        /*00e8*/ 	.word	0x000164a0


	//   ....[19]....
        /*00ec*/ 	.word	0x00016510


	//   ....[20]....
        /*00f0*/ 	.word	0x00016580


	//   ....[21]....
        /*00f4*/ 	.word	0x000165f0


	//   ....[22]....
        /*00f8*/ 	.word	0x00016660


	//   ....[23]....
        /*00fc*/ 	.word	0x00016de0


	//   ....[24]....
        /*0100*/ 	.word	0x00016e50


	//   ....[25]....
        /*0104*/ 	.word	0x00016ec0


	//   ....[26]....
        /*0108*/ 	.word	0x00016f30


	//   ....[27]....
        /*010c*/ 	.word	0x00016fa0


	//----- nvinfo : EIATTR_EXIT_INSTR_OFFSETS
	.align		4
.L_1722:
        /*0110*/ 	.byte	0x04, 0x1c
        /*0112*/ 	.short	(.L_1724 - .L_1723)


	//   ....[0]....
.L_1723:
        /*0114*/ 	.word	0x00000480


	//   ....[1]....
        /*0118*/ 	.word	0x00016450


	//----- nvinfo : EIATTR_MAX_THREADS
	.align		4
.L_1724:
        /*011c*/ 	.byte	0x04, 0x05
        /*011e*/ 	.short	(.L_1726 - .L_1725)
.L_1725:
        /*0120*/ 	.word	0x00000080
        /*0124*/ 	.word	0x00000001
        /*0128*/ 	.word	0x00000001


	//----- nvinfo : EIATTR_CRS_STACK_SIZE
	.align		4
.L_1726:
        /*012c*/ 	.byte	0x04, 0x1e
        /*012e*/ 	.short	(.L_1728 - .L_1727)
.L_1727:
        /*0130*/ 	.word	0x00000000


	//----- nvinfo : EIATTR_CBANK_PARAM_SIZE
	.align		4
.L_1728:
        /*0134*/ 	.byte	0x03, 0x19
        /*0136*/ 	.short	0x00e8


	//----- nvinfo : EIATTR_PARAM_CBANK
	.align		4
        /*0138*/ 	.byte	0x04, 0x0a
        /*013a*/ 	.short	(.L_1730 - .L_1729)
	.align		4
.L_1729:
        /*013c*/ 	.word	index@(.nv.constant0._ZN10layer_norm13ln_fwd_kernelINS_13Kernel_traitsIf13__nv_bfloat16S2_S2_fjLj7168ELj1ELj1ELj4ELj16ENS_18Kernel_traits_baseILj7168EfS2_S2_S2_fjLj128EEEEELb1ELb0ELb0ELb1EEEvNS_9FwdParamsE)
        /*0140*/ 	.short	0x0210
        /*0142*/ 	.short	0x00e8


	//----- nvinfo : EIATTR_SW_WAR
	.align		4
.L_1730:
        /*0144*/ 	.byte	0x04, 0x36
        /*0146*/ 	.short	(.L_1732 - .L_1731)
.L_1731:
        /*0148*/ 	.word	0x00000008
.L_1732:


//--------------------- .nv.info._ZN10layer_norm13ln_fwd_kernelINS_13Kernel_traitsIf13__nv_bfloat16S2_S2_fjLj7168ELj1ELj1ELj4ELj16ENS_18Kernel_traits_baseILj7168EfS2_S2_S2_fjLj128EEEEELb1ELb0ELb1ELb0EEEvNS_9FwdParamsE --------------------------
	.section	.nv.info._ZN10layer_norm13ln_fwd_kernelINS_13Kernel_traitsIf13__nv_bfloat16S2_S2_fjLj7168ELj1ELj1ELj4ELj16ENS_18Kernel_traits_baseILj7168EfS2_S2_S2_fjLj128EEEEELb1ELb0ELb1ELb0EEEvNS_9FwdParamsE,"",@"SHT_CUDA_INFO"
	.sectionflags	@""
	.align	4


	//----- nvinfo : EIATTR_CUDA_API_VERSION
	.align		4
        /*0000*/ 	.byte	0x04, 0x37
        /*0002*/ 	.short	(.L_1734 - .L_1733)
.L_1733:
        /*0004*/ 	.word	0x00000082


	//----- nvinfo : EIATTR_KPARAM_INFO
	.align		4
.L_1734:
        /*0008*/ 	.byte	0x04, 0x17
        /*000a*/ 	.short	(.L_1736 - .L_1735)
.L_1735:
        /*000c*/ 	.word	0x00000000
        /*0010*/ 	.short	0x0000
        /*0012*/ 	.short	0x0000
        /*0014*/ 	.byte	0x00, 0xf0, 0xa1, 0x03


	//----- nvinfo : EIATTR_SPARSE_MMA_MASK
	.align		4
.L_1736:
        /*0018*/ 	.byte	0x03, 0x50
        /*001a*/ 	.short	0x0000


	//----- nvinfo : EIATTR_MAXREG_COUNT
	.align		4
        /*001c*/ 	.byte	0x03, 0x1b
        /*001e*/ 	.short	0x00ff


	//----- nvinfo : EIATTR_NUM_BARRIERS
	.align		4
        /*0020*/ 	.byte	0x02, 0x4c
        /*0022*/ 	.byte	0x01
	.zero		1


	//----- nvinfo : EIATTR_MERCURY_ISA_VERSION
	.align		4
        /*0024*/ 	.byte	0x03, 0x5f
        /*0026*/ 	.short	0x0101


	//----- nvinfo : EIATTR_COOP_GROUP_MASK_REGIDS
	.align		4
        /*0028*/ 	.byte	0x04, 0x29
        /*002a*/ 	.short	(.L_1738 - .L_1737)


	//   ....[0]....
.L_1737:
        /*002c*/ 	.word	0xffffffff


	//   ....[1]....
        /*0030*/ 	.word	0xffffffff


	//   ....[2]....
        /*0034*/ 	.word	0xffffffff


	//   ....[3]....
        /*0038*/ 	.word	0xffffffff


	//   ....[4]....
        /*003c*/ 	.word	0xffffffff


	//   ....[5]....
        /*0040*/ 	.word	0xffffffff


	//   ....[6]....
        /*0044*/ 	.word	0xffffffff


	//   ....[7]....
        /*0048*/ 	.word	0xffffffff


	//   ....[8]....
        /*004c*/ 	.word	0xffffffff


	//   ....[9]....
        /*0050*/ 	.word	0xffffffff


	//   ....[10]....
        /*0054*/ 	.word	0xffffffff


	//   ....[11]....
        /*0058*/ 	.word	0xffffffff


	//   ....[12]....
        /*005c*/ 	.word	0xffffffff


	//   ....[13]....
        /*0060*/ 	.word	0xffffffff


	//   ....[14]....
        /*0064*/ 	.word	0xffffffff


	//   ....[15]....
        /*0068*/ 	.word	0xffffffff


	//   ....[16]....
        /*006c*/ 	.word	0xffffffff


	//   ....[17]....
        /*0070*/ 	.word	0xffffffff


	//   ....[18]....
        /*0074*/ 	.word	0x050000b8


	//   ....[19]....
        /*0078*/ 	.word	0x050000b8


	//   ....[20]....
        /*007c*/ 	.word	0x050000b8


	//   ....[21]....
        /*0080*/ 	.word	0x050000b8


	//   ....[22]....
        /*0084*/ 	.word	0x050000b8


	//   ....[23]....
        /*0088*/ 	.word	0x050000b8


	//   ....[24]....
        /*008c*/ 	.word	0x050000b8


	//   ....[25]....
        /*0090*/ 	.word	0x050000b8


	//   ....[26]....
        /*0094*/ 	.word	0x050000b8


	//   ....[27]....
        /*0098*/ 	.word	0x050000b8


	//----- nvinfo : EIATTR_COOP_GROUP_INSTR_OFFSETS
	.align		4
.L_1738:
        /*009c*/ 	.byte	0x04, 0x28
        /*009e*/ 	.short	(.L_1740 - .L_1739)


	//   ....[0]....
.L_1739:
        /*00a0*/ 	.word	0x00017f40


	//   ....[1]....
        /*00a4*/ 	.word	0x00017f70


	//   ....[2]....
        /*00a8*/ 	.word	0x00017f90


	//   ....[3]....
        /*00ac*/ 	.word	0x00017fb0


	//   ....[4]....
        /*00b0*/ 	.word	0x00017fd0


	//   ....[5]....
        /*00b4*/ 	.word	0x00018710


	//   ....[6]....
        /*00b8*/ 	.word	0x00018730


	//   ....[7]....
        /*00bc*/ 	.word	0x00018750


	//   ....[8]....
        /*00c0*/ 	.word	0x00018770


	//   ....[9]....
        /*00c4*/ 	.word	0x00018790


	//   ....[10]....
        /*00c8*/ 	.word	0x000188d0


	//   ....[11]....
        /*00cc*/ 	.word	0x000189e0


	//   ....[12]....
        /*00d0*/ 	.word	0x00018a00


	//   ....[13]....
        /*00d4*/ 	.word	0x00018a90


	//   ....[14]....
        /*00d8*/ 	.word	0x00018b40


	//   ....[15]....
        /*00dc*/ 	.word	0x00018b80


	//   ....[16]....
        /*00e0*/ 	.word	0x00018bd0


	//   ....[17]....
        /*00e4*/ 	.word	0x00018c00


	//   ....[18]....
        /*00e8*/ 	.word	0x00019d20


	//   ....[19]....
        /*00ec*/ 	.word	0x00019d90


	//   ....[20]....
        /*00f0*/ 	.word	0x00019e00


	//   ....[21]....
        /*00f4*/ 	.word	0x00019e70


	//   ....[22]....
        /*00f8*/ 	.word	0x00019ee0


	//   ....[23]....
        /*00fc*/ 	.word	0x0001a680


	//   ....[24]....
        /*0100*/ 	.word	0x0001a6f0


	//   ....[25]....
        /*0104*/ 	.word	0x0001a760


	//   ....[26]....
        /*0108*/ 	.word	0x0001a7d0


	//   ....[27]....
        /*010c*/ 	.word	0x0001a840


	//----- nvinfo : EIATTR_EXIT_INSTR_OFFSETS
	.align		4
.L_1740:
        /*0110*/ 	.byte	0x04, 0x1c
        /*0112*/ 	.short	(.L_1742 - .L_1741)


	//   ....[0]....
.L_1741:
        /*0114*/ 	.word	0x00000ef0


	//   ....[1]....
        /*0118*/ 	.word	0x00019cc0


	//----- nvinfo : EIATTR_MAX_THREADS
	.align		4
.L_1742:
        /*011c*/ 	.byte	0x04, 0x05
        /*011e*/ 	.short	(.L_1744 - .L_1743)
.L_1743:
        /*0120*/ 	.word	0x00000080
        /*0124*/ 	.word	0x00000001
        /*0128*/ 	.word	0x00000001


	//----- nvinfo : EIATTR_CRS_STACK_SIZE
	.align		4
.L_1744:
        /*012c*/ 	.byte	0x04, 0x1e
        /*012e*/ 	.short	(.L_1746 - .L_1745)
.L_1745:
        /*0130*/ 	.word	0x00000000


	//----- nvinfo : EIATTR_CBANK_PARAM_SIZE
	.align		4
.L_1746:
        /*0134*/ 	.byte	0x03, 0x19
        /*0136*/ 	.short	0x00e8


	//----- nvinfo : EIATTR_PARAM_CBANK
	.align		4
        /*0138*/ 	.byte	0x04, 0x0a
        /*013a*/ 	.short	(.L_1748 - .L_1747)
	.align		4
.L_1747:
        /*013c*/ 	.word	index@(.nv.constant0._ZN10layer_norm13ln_fwd_kernelINS_13Kernel_traitsIf13__nv_bfloat16S2_S2_fjLj7168ELj1ELj1ELj4ELj16ENS_18Kernel_traits_baseILj7168EfS2_S2_S2_fjLj128EEEEELb1ELb0ELb1ELb0EEEvNS_9FwdParamsE)
        /*0140*/ 	.short	0x0210
        /*0142*/ 	.short	0x00e8


	//----- nvinfo : EIATTR_SW_WAR
	.align		4
.L_1748:
        /*0144*/ 	.byte	0x04, 0x36
        /*0146*/ 	.short	(.L_1750 - .L_1749)
.L_1749:
        /*0148*/ 	.word	0x00000008
.L_1750:


//--------------------- .nv.info._ZN10layer_norm13ln_fwd_kernelINS_13Kernel_traitsIf13__nv_bfloat16S2_S2_fjLj7168ELj1ELj1ELj4ELj16ENS_18Kernel_traits_baseILj7168EfS2_S2_S2_fjLj128EEEEELb1ELb0ELb1ELb1EEEvNS_9FwdParamsE --------------------------
	.section	.nv.info._ZN10layer_norm13ln_fwd_kernelINS_13Kernel_traitsIf13__nv_bfloat16S2_S2_fjLj7168ELj1ELj1ELj4ELj16ENS_18Kernel_traits_baseILj7168EfS2_S2_S2_fjLj128EEEEELb1ELb0ELb1ELb1EEEvNS_9FwdParamsE,"",@"SHT_CUDA_INFO"
	.sectionflags	@""
	.align	4


	//----- nvinfo : EIATTR_CUDA_API_VERSION
	.align		4
        /*0000*/ 	.byte	0x04, 0x37
        /*0002*/ 	.short	(.L_1752 - .L_1751)
.L_1751:
        /*0004*/ 	.word	0x00000082


	//----- nvinfo : EIATTR_KPARAM_INFO
	.align		4
.L_1752:
        /*0008*/ 	.byte	0x04, 0x17
        /*000a*/ 	.short	(.L_1754 - .L_1753)
.L_1753:
        /*000c*/ 	.word	0x00000000
        /*0010*/ 	.short	0x0000
        /*0012*/ 	.short	0x0000
        /*0014*/ 	.byte	0x00, 0xf0, 0xa1, 0x03


	//----- nvinfo : EIATTR_SPARSE_MMA_MASK
	.align		4
.L_1754:
        /*0018*/ 	.byte	0x03, 0x50
        /*001a*/ 	.short	0x0000


	//----- nvinfo : EIATTR_MAXREG_COUNT
	.align		4
        /*001c*/ 	.byte	0x03, 0x1b
        /*001e*/ 	.short	0x00ff


	//----- nvinfo : EIATTR_NUM_BARRIERS
	.align		4
        /*0020*/ 	.byte	0x02, 0x4c
        /*0022*/ 	.byte	0x01
	.zero		1


	//----- nvinfo : EIATTR_MERCURY_ISA_VERSION
	.align		4
        /*0024*/ 	.byte	0x03, 0x5f
        /*0026*/ 	.short	0x0101


	//----- nvinfo : EIATTR_COOP_GROUP_MASK_REGIDS
	.align		4
        /*0028*/ 	.byte	0x04, 0x29
        /*002a*/ 	.short	(.L_1756 - .L_1755)


	//   ....[0]....
.L_1755:
        /*002c*/ 	.word	0xffffffff


	//   ....[1]....
        /*0030*/ 	.word	0xffffffff


	//   ....[2]....
        /*0034*/ 	.word	0xffffffff


	//   ....[3]....
        /*0038*/ 	.word	0xffffffff


	//   ....[4]....
        /*003c*/ 	.word	0xffffffff


	//   ....[5]....
        /*0040*/ 	.word	0xffffffff


	//   ....[6]....
        /*0044*/ 	.word	0xffffffff


	//   ....[7]....
        /*0048*/ 	.word	0xffffffff


	//   ....[8]....
        /*004c*/ 	.word	0xffffffff


	//   ....[9]....
        /*0050*/ 	.word	0xffffffff


	//   ....[10]....
        /*0054*/ 	.word	0xffffffff


	//   ....[11]....
        /*0058*/ 	.word	0xffffffff


	//   ....[12]....
        /*005c*/ 	.word	0xffffffff


	//   ....[13]....
        /*0060*/ 	.word	0xffffffff


	//   ....[14]....
        /*0064*/ 	.word	0xffffffff


	//   ....[15]....
        /*0068*/ 	.word	0xffffffff


	//   ....[16]....
        /*006c*/ 	.word	0xffffffff


	//   ....[17]....
        /*0070*/ 	.word	0xffffffff


	//   ....[18]....
        /*0074*/ 	.word	0x050000a8


	//   ....[19]....
        /*0078*/ 	.word	0x050000a8


	//   ....[20]....
        /*007c*/ 	.word	0x050000a8


	//   ....[21]....
        /*0080*/ 	.word	0x050000a8


	//   ....[22]....
        /*0084*/ 	.word	0x050000a8


	//   ....[23]....
        /*0088*/ 	.word	0x050000a8


	//   ....[24]....
        /*008c*/ 	.word	0x050000a8


	//   ....[25]....
        /*0090*/ 	.word	0x050000a8


	//   ....[26]....
        /*0094*/ 	.word	0x050000a8


	//   ....[27]....
        /*0098*/ 	.word	0x050000a8


	//----- nvinfo : EIATTR_COOP_GROUP_INSTR_OFFSETS
	.align		4
.L_1756:
        /*009c*/ 	.byte	0x04, 0x28
        /*009e*/ 	.short	(.L_1758 - .L_1757)


	//   ....[0]....
.L_1757:
        /*00a0*/ 	.word	0x00017190


	//   ....[1]....
        /*00a4*/ 	.word	0x000171b0


	//   ....[2]....
        /*00a8*/ 	.word	0x000171d0


	//   ....[3]....
        /*00ac*/ 	.word	0x000171f0


	//   ....[4]....
        /*00b0*/ 	.word	0x00017210


	//   ....[5]....
        /*00b4*/ 	.word	0x00017940


	//   ....[6]....
        /*00b8*/ 	.word	0x00017960


	//   ....[7]....
        /*00bc*/ 	.word	0x00017980


	//   ....[8]....
        /*00c0*/ 	.word	0x000179a0


	//   ....[9]....
        /*00c4*/ 	.word	0x000179c0


	//   ....[10]....
        /*00c8*/ 	.word	0x00017b20


	//   ....[11]....
        /*00cc*/ 	.word	0x00017b90


	//   ....[12]....
        /*00d0*/ 	.word	0x00017bb0


	//   ....[13]....
        /*00d4*/ 	.word	0x00017bc0


	//   ....[14]....
        /*00d8*/ 	.word	0x00017c90


	//   ....[15]....
        /*00dc*/ 	.word	0x00017cc0


	//   ....[16]....
        /*00e0*/ 	.word	0x00017d80


	//   ....[17]....
        /*00e4*/ 	.word	0x00017db0


	//   ....[18]....
        /*00e8*/ 	.word	0x00018d20


	//   ....[19]....
        /*00ec*/ 	.word	0x00018d90


	//   ....[20]....
        /*00f0*/ 	.word	0x00018e00


	//   ....[21]....
        /*00f4*/ 	.word	0x00018e70


	//   ....[22]....
        /*00f8*/ 	.word	0x00018ee0


	//   ....[23]....
        /*00fc*/ 	.word	0x00019650


	//   ....[24]....
        /*0100*/ 	.word	0x000196c0


	//   ....[25]....
        /*0104*/ 	.word	0x00019730


	//   ....[26]....
        /*0108*/ 	.word	0x000197a0


	//   ....[27]....
        /*010c*/ 	.word	0x00019810


	//----- nvinfo : EIATTR_EXIT_INSTR_OFFSETS
	.align		4
.L_1758:
        /*0110*/ 	.byte	0x04, 0x1c
        /*0112*/ 	.short	(.L_1760 - .L_1759)


	//   ....[0]....
.L_1759:
        /*0114*/ 	.word	0x00000830


	//   ....[1]....
        /*0118*/ 	.word	0x00018cc0


	//----- nvinfo : EIATTR_MAX_THREADS
	.align		4
.L_1760:
        /*011c*/ 	.byte	0x04, 0x05
        /*011e*/ 	.short	(.L_1762 - .L_1761)
.L_1761:
        /*0120*/ 	.word	0x00000080
        /*0124*/ 	.word	0x00000001
        /*0128*/ 	.word	0x00000001


	//----- nvinfo : EIATTR_CRS_STACK_SIZE
	.align		4
.L_1762:
        /*012c*/ 	.byte	0x04, 0x1e
        /*012e*/ 	.short	(.L_1764 - .L_1763)
.L_1763:
        /*0130*/ 	.word	0x00000000


	//----- nvinfo : EIATTR_CBANK_PARAM_SIZE
	.align		4
.L_1764:
        /*0134*/ 	.byte	0x03, 0x19
        /*0136*/ 	.short	0x00e8


	//----- nvinfo : EIATTR_PARAM_CBANK
	.align		4
        /*0138*/ 	.byte	0x04, 0x0a
        /*013a*/ 	.short	(.L_1766 - .L_1765)
	.align		4
.L_1765:
        /*013c*/ 	.word	index@(.nv.constant0._ZN10layer_norm13ln_fwd_kernelINS_13Kernel_traitsIf13__nv_bfloat16S2_S2_fjLj7168ELj1ELj1ELj4ELj16ENS_18Kernel_traits_baseILj7168EfS2_S2_S2_fjLj128EEEEELb1ELb0ELb1ELb1EEEvNS_9FwdParamsE)
        /*0140*/ 	.short	0x0210
        /*0142*/ 	.short	0x00e8


	//----- nvinfo : EIATTR_SW_WAR
	.align		4
.L_1766:
        /*0144*/ 	.byte	0x04, 0x36
        /*0146*/ 	.short	(.L_1768 - .L_1767)
.L_1767:
        /*0148*/ 	.word	0x00000008
.L_1768:


//--------------------- .nv.info._ZN10layer_norm13ln_fwd_kernelINS_13Kernel_traitsIf13__nv_bfloat16S2_S2_fjLj7168ELj1ELj1ELj4ELj16ENS_18Kernel_traits_baseILj7168EfS2_S2_S2_fjLj128EEEEELb1ELb1ELb0ELb0EEEvNS_9FwdParamsE --------------------------
	.section	.nv.info._ZN10layer_norm13ln_fwd_kernelINS_13Kernel_traitsIf13__nv_bfloat16S2_S2_fjLj7168ELj1ELj1ELj4ELj16ENS_18Kernel_traits_baseILj7168EfS2_S2_S2_fjLj128EEEEELb1ELb1ELb0ELb0EEEvNS_9FwdParamsE,"",@"SHT_CUDA_INFO"
	.sectionflags	@""
	.align	4


	//----- nvinfo : EIATTR_CUDA_API_VERSION
	.align		4
        /*0000*/ 	.byte	0x04, 0x37
        /*0002*/ 	.short	(.L_1770 - .L_1769)
.L_1769:
        /*0004*/ 	.word	0x00000082


	//----- nvinfo : EIATTR_KPARAM_INFO
	.align		4
.L_1770:
        /*0008*/ 	.byte	0x04, 0x17
        /*000a*/ 	.short	(.L_1772 - .L_1771)
.L_1771:
        /*000c*/ 	.word	0x00000000
        /*0010*/ 	.short	0x0000
        /*0012*/ 	.short	0x0000
        /*0014*/ 	.byte	0x00, 0xf0, 0xa1, 0x03


	//----- nvinfo : EIATTR_SPARSE_MMA_MASK
	.align		4
.L_1772:
        /*0018*/ 	.byte	0x03, 0x50
        /*001a*/ 	.short	0x0000


	//----- nvinfo : EIATTR_MAXREG_COUNT
	.align		4
        /*001c*/ 	.byte	0x03, 0x1b
        /*001e*/ 	.short	0x00ff


	//----- nvinfo : EIATTR_NUM_BARRIERS
	.align		4
        /*0020*/ 	.byte	0x02, 0x4c
        /*0022*/ 	.byte	0x01
	.zero		1


	//----- nvinfo : EIATTR_ANNOTATIONS
	.align		4
        /*0024*/ 	.byte	0x04, 0x55
        /*0026*/ 	.short	(.L_1774 - .L_1773)


	//   ....[0]....
.L_1773:
        /*0028*/ 	.word	0x00000001
        /*002c*/ 	.byte	0x40, 0x13, 0x00, 0x00, 0x01, 0x00, 0x00, 0x00, 0x60, 0x65, 0x01, 0x00


	//----- nvinfo : EIATTR_MERCURY_ISA_VERSION
	.align		4
.L_1774:
        /*0038*/ 	.byte	0x03, 0x5f
        /*003a*/ 	.short	0x0101


	//----- nvinfo : EIATTR_COOP_GROUP_MASK_REGIDS
	.align		4
        /*003c*/ 	.byte	0x04, 0x29
        /*003e*/ 	.short	(.L_1776 - .L_1775)


	//   ....[0]....
.L_1775:
        /*0040*/ 	.word	0xffffffff


	//   ....[1]....
        /*0044*/ 	.word	0xffffffff


	//   ....[2]....
        /*0048*/ 	.word	0xffffffff


	//   ....[3]....
        /*004c*/ 	.word	0xffffffff


	//   ....[4]....
        /*0050*/ 	.word	0xffffffff


	//   ....[5]....
        /*0054*/ 	.word	0xffffffff


	//   ....[6]....
        /*0058*/ 	.word	0xffffffff


	//   ....[7]....
        /*005c*/ 	.word	0xffffffff


	//   ....[8]....
        /*0060*/ 	.word	0xffffffff


	//   ....[9]....
        /*0064*/ 	.word	0xffffffff


	//   ....[10]....
        /*0068*/ 	.word	0xffffffff


	//   ....[11]....
        /*006c*/ 	.word	0xffffffff


	//   ....[12]....
        /*0070*/ 	.word	0xffffffff


	//   ....[13]....
        /*0074*/ 	.word	0xffffffff


	//   ....[14]....
        /*0078*/ 	.word	0xffffffff


	//   ....[15]....
        /*007c*/ 	.word	0xffffffff


	//   ....[16]....
        /*0080*/ 	.word	0xffffffff


	//   ....[17]....
        /*0084*/ 	.word	0xffffffff


	//   ....[18]....
        /*0088*/ 	.word	0x050000b4


	//   ....[19]....
        /*008c*/ 	.word	0x050000b4


	//   ....[20]....
        /*0090*/ 	.word	0x050000b4


	//   ....[21]....
        /*0094*/ 	.word	0x050000b4


	//   ....[22]....
        /*0098*/ 	.word	0x050000b4


	//   ....[23]....
        /*009c*/ 	.word	0x050000b4


	//   ....[24]....
        /*00a0*/ 	.word	0x050000b4


	//   ....[25]....
        /*00a4*/ 	.word	0x050000b4


	//   ....[26]....
        /*00a8*/ 	.word	0x050000b4


	//   ....[27]....
        /*00ac*/ 	.word	0x050000b4


	//----- nvinfo : EIATTR_COOP_GROUP_INSTR_OFFSETS
	.align		4
.L_1776:
        /*00b0*/ 	.byte	0x04, 0x28
        /*00b2*/ 	.short	(.L_1778 - .L_1777)


	//   ....[0]....
.L_1777:
        /*00b4*/ 	.word	0x00015c40


	//   ....[1]....
        /*00b8*/ 	.word	0x00015c70


	//   ....[2]....
        /*00bc*/ 	.word	0x00015c90


	//   ....[3]....
        /*00c0*/ 	.word	0x00015cb0


	//   ....[4]....
        /*00c4*/ 	.word	0x00015cd0


	//   ....[5]....
        /*00c8*/ 	.word	0x00016410


	//   ....[6]....
        /*00cc*/ 	.word	0x00016430


	//   ....[7]....
        /*00d0*/ 	.word	0x00016450


	//   ....[8]....
        /*00d4*/ 	.word	0x00016470


	//   ....[9]....
        /*00d8*/ 	.word	0x00016490


	//   ....[10]....
        /*00dc*/ 	.word	0x00016640


	//   ....[11]....
        /*00e0*/ 	.word	0x00016660


	//   ....[12]....
        /*00e4*/ 	.word	0x00016700


	//   ....[13]....
        /*00e8*/ 	.word	0x00016750


	//   ....[14]....
        /*00ec*/ 	.word	0x00016760


	//   ....[15]....
        /*00f0*/ 	.word	0x00016820


	//   ....[16]....
        /*00f4*/ 	.word	0x00016840


	//   ....[17]....
        /*00f8*/ 	.word	0x00016870


	//   ....[18]....
        /*00fc*/ 	.word	0x000179c0


	//   ....[19]....
        /*0100*/ 	.word	0x00017a20


	//   ....[20]....
        /*0104*/ 	.word	0x00017a80


	//   ....[21]....
        /*0108*/ 	.word	0x00017ae0


	//   ....[22]....
        /*010c*/ 	.word	0x00017b30


	//   ....[23]....
        /*0110*/ 	.word	0x000182c0


	//   ....[24]....
        /*0114*/ 	.word	0x00018320


	//   ....[25]....
        /*0118*/ 	.word	0x00018370


	//   ....[26]....
        /*011c*/ 	.word	0x000183c0


	//   ....[27]....
        /*0120*/ 	.word	0x00018410


	//----- nvinfo : EIATTR_EXIT_INSTR_OFFSETS
	.align		4
.L_1778:
        /*0124*/ 	.byte	0x04, 0x1c
        /*0126*/ 	.short	(.L_1780 - .L_1779)


	//   ....[0]....
.L_1779:
        /*0128*/ 	.word	0x00001140


	//   ....[1]....
        /*012c*/ 	.word	0x00017970


	//----- nvinfo : EIATTR_MAX_THREADS
	.align		4
.L_1780:
        /*0130*/ 	.byte	0x04, 0x05
        /*0132*/ 	.short	(.L_1782 - .L_1781)
.L_1781:
        /*0134*/ 	.word	0x00000080
        /*0138*/ 	.word	0x00000001
        /*013c*/ 	.word	0x00000001


	//----- nvinfo : EIATTR_CRS_STACK_SIZE
	.align		4
.L_1782:
        /*0140*/ 	.byte	0x04, 0x1e
        /*0142*/ 	.short	(.L_1784 - .L_1783)
.L_1783:
        /*0144*/ 	.word	0x00000000


	//----- nvinfo : EIATTR_CBANK_PARAM_SIZE
	.align		4
.L_1784:
        /*0148*/ 	.byte	0x03, 0x19
        /*014a*/ 	.short	0x00e8


	//----- nvinfo : EIATTR_PARAM_CBANK
	.align		4
        /*014c*/ 	.byte	0x04, 0x0a
        /*014e*/ 	.short	(.L_1786 - .L_1785)
	.align		4
.L_1785:
        /*0150*/ 	.word	index@(.nv.constant0._ZN10layer_norm13ln_fwd_kernelINS_13Kernel_traitsIf13__nv_bfloat16S2_S2_fjLj7168ELj1ELj1ELj4ELj16ENS_18Kernel_traits_baseILj7168EfS2_S2_S2_fjLj128EEEEELb1ELb1ELb0ELb0EEEvNS_9FwdParamsE)
        /*0154*/ 	.short	0x0210
        /*0156*/ 	.short	0x00e8


	//----- nvinfo : EIATTR_SW_WAR
	.align		4
.L_1786:
        /*0158*/ 	.byte	0x04, 0x36
        /*015a*/ 	.short	(.L_1788 - .L_1787)
.L_1787:
        /*015c*/ 	.word	0x00000008
.L_1788:


//--------------------- .nv.info._ZN10layer_norm13ln_fwd_kernelINS_13Kernel_traitsIf13__nv_bfloat16S2_S2_fjLj7168ELj1ELj1ELj4ELj16ENS_18Kernel_traits_baseILj7168EfS2_S2_S2_fjLj128EEEEELb1ELb1ELb0ELb1EEEvNS_9FwdParamsE --------------------------
	.section	.nv.info._ZN10layer_norm13ln_fwd_kernelINS_13Kernel_traitsIf13__nv_bfloat16S2_S2_fjLj7168ELj1ELj1ELj4ELj16ENS_18Kernel_traits_baseILj7168EfS2_S2_S2_fjLj128EEEEELb1ELb1ELb0ELb1EEEvNS_9FwdParamsE,"",@"SHT_CUDA_INFO"
	.sectionflags	@""
	.align	4


	//----- nvinfo : EIATTR_CUDA_API_VERSION
	.align		4
        /*0000*/ 	.byte	0x04, 0x37
        /*0002*/ 	.short	(.L_1790 - .L_1789)
.L_1789:
        /*0004*/ 	.word	0x00000082


	//----- nvinfo : EIATTR_KPARAM_INFO
	.align		4
.L_1790:
        /*0008*/ 	.byte	0x04, 0x17
        /*000a*/ 	.short	(.L_1792 - .L_1791)
.L_1791:
        /*000c*/ 	.word	0x00000000
        /*0010*/ 	.short	0x0000
        /*0012*/ 	.short	0x0000
        /*0014*/ 	.byte	0x00, 0xf0, 0xa1, 0x03


	//----- nvinfo : EIATTR_SPARSE_MMA_MASK
	.align		4
.L_1792:
        /*0018*/ 	.byte	0x03, 0x50
        /*001a*/ 	.short	0x0000


	//----- nvinfo : EIATTR_MAXREG_COUNT
	.align		4
        /*001c*/ 	.byte	0x03, 0x1b
        /*001e*/ 	.short	0x00ff


	//----- nvinfo : EIATTR_NUM_BARRIERS
	.align		4
        /*0020*/ 	.byte	0x02, 0x4c
        /*0022*/ 	.byte	0x01
	.zero		1


	//----- nvinfo : EIATTR_ANNOTATIONS
	.align		4
        /*0024*/ 	.byte	0x04, 0x55
        /*0026*/ 	.short	(.L_1794 - .L_1793)


	//   ....[0]....
.L_1793:
        /*0028*/ 	.word	0x00000001
        /*002c*/ 	.byte	0xe0, 0x0b, 0x00, 0x00, 0x01, 0x00, 0x00, 0x00, 0xf0, 0x0b, 0x00, 0x00, 0x01, 0x00, 0x00, 0x00
        /*003c*/ 	.byte	0xe0, 0x58, 0x01, 0x00, 0x01, 0x00, 0x00, 0x00, 0x20, 0x59, 0x01, 0x00, 0x01, 0x00, 0x00, 0x00
        /*004c*/ 	.byte	0xb0, 0x5b, 0x01, 0x00, 0x01, 0x00, 0x00, 0x00, 0x40, 0x5c, 0x01, 0x00


	//----- nvinfo : EIATTR_MERCURY_ISA_VERSION
	.align		4
.L_1794:
        /*0058*/ 	.byte	0x03, 0x5f
        /*005a*/ 	.short	0x0101


	//----- nvinfo : EIATTR_COOP_GROUP_MASK_REGIDS
	.align		4
        /*005c*/ 	.byte	0x04, 0x29
        /*005e*/ 	.short	(.L_1796 - .L_1795)


	//   ....[0]....
.L_1795:
        /*0060*/ 	.word	0xffffffff


	//   ....[1]....
        /*0064*/ 	.word	0xffffffff


	//   ....[2]....
        /*0068*/ 	.word	0xffffffff


	//   ....[3]....
        /*006c*/ 	.word	0xffffffff


	//   ....[4]....
        /*0070*/ 	.word	0xffffffff


	//   ....[5]....
        /*0074*/ 	.word	0xffffffff


	//   ....[6]....
        /*0078*/ 	.word	0xffffffff


	//   ....[7]....
        /*007c*/ 	.word	0xffffffff


	//   ....[8]....
        /*0080*/ 	.word	0xffffffff


	//   ....[9]....
        /*0084*/ 	.word	0xffffffff


	//   ....[10]....
        /*0088*/ 	.word	0xffffffff


	//   ....[11]....
        /*008c*/ 	.word	0xffffffff


	//   ....[12]....
        /*0090*/ 	.word	0xffffffff


	//   ....[13]....
        /*0094*/ 	.word	0xffffffff


	//   ....[14]....
        /*0098*/ 	.word	0xffffffff


	//   ....[15]....
        /*009c*/ 	.word	0xffffffff


	//   ....[16]....
        /*00a0*/ 	.word	0xffffffff


	//   ....[17]....
        /*00a4*/ 	.word	0xffffffff


	//   ....[18]....
        /*00a8*/ 	.word	0x050000b6


	//   ....[19]....
        /*00ac*/ 	.word	0x050000b6


	//   ....[20]....
        /*00b0*/ 	.word	0x050000b6


	//   ....[21]....
        /*00b4*/ 	.word	0x050000b6


	//   ....[22]....
        /*00b8*/ 	.word	0x050000b6


	//   ....[23]....
        /*00bc*/ 	.word	0x050000b6


	//   ....[24]....
        /*00c0*/ 	.word	0x050000b6


	//   ....[25]....
        /*00c4*/ 	.word	0x050000b6


	//   ....[26]....
        /*00c8*/ 	.word	0x050000b6


	//   ....[27]....
        /*00cc*/ 	.word	0x050000b6


	//----- nvinfo : EIATTR_COOP_GROUP_INSTR_OFFSETS
	.align		4
.L_1796:
        /*00d0*/ 	.byte	0x04, 0x28
        /*00d2*/ 	.short	(.L_1798 - .L_1797)


	//   ....[0]....
.L_1797:
        /*00d4*/ 	.word	0x00014f70


	//   ....[1]....
        /*00d8*/ 	.word	0x00014f90


	//   ....[2]....
        /*00dc*/ 	.word	0x00014fb0


	//   ....[3]....
        /*00e0*/ 	.word	0x00014fd0


	//   ....[4]....
        /*00e4*/ 	.word	0x00014ff0


	//   ....[5]....
        /*00e8*/ 	.word	0x00015720


	//   ....[6]....
        /*00ec*/ 	.word	0x00015740


	//   ....[7]....
        /*00f0*/ 	.word	0x00015760


	//   ....[8]....
        /*00f4*/ 	.word	0x00015780


	//   ....[9]....
        /*00f8*/ 	.word	0x000157a0


	//   ....[10]....
        /*00fc*/ 	.word	0x00015950


	//   ....[11]....
        /*0100*/ 	.word	0x00015980


	//   ....[12]....
        /*0104*/ 	.word	0x000159e0


	//   ....[13]....
        /*0108*/ 	.word	0x00015a50


	//   ....[14]....
        /*010c*/ 	.word	0x00015a60


	//   ....[15]....
        /*0110*/ 	.word	0x00015af0


	//   ....[16]....
        /*0114*/ 	.word	0x00015b60


	//   ....[17]....
        /*0118*/ 	.word	0x00015b80


	//   ....[18]....
        /*011c*/ 	.word	0x00016a60


	//   ....[19]....
        /*0120*/ 	.word	0x00016ac0


	//   ....[20]....
        /*0124*/ 	.word	0x00016b20


	//   ....[21]....
        /*0128*/ 	.word	0x00016b80


	//   ....[22]....
        /*012c*/ 	.word	0x00016be0


	//   ....[23]....
        /*0130*/ 	.word	0x00017360


	//   ....[24]....
        /*0134*/ 	.word	0x000173c0


	//   ....[25]....
        /*0138*/ 	.word	0x00017420


	//   ....[26]....
        /*013c*/ 	.word	0x00017480


	//   ....[27]....
        /*0140*/ 	.word	0x000174e0


	//----- nvinfo : EIATTR_EXIT_INSTR_OFFSETS
	.align		4
.L_1798:
        /*0144*/ 	.byte	0x04, 0x1c
        /*0146*/ 	.short	(.L_1800 - .L_1799)


	//   ....[0]....
.L_1799:
        /*0148*/ 	.word	0x00000880


	//   ....[1]....
        /*014c*/ 	.word	0x00016a00


	//----- nvinfo : EIATTR_MAX_THREADS
	.align		4
.L_1800:
        /*0150*/ 	.byte	0x04, 0x05
        /*0152*/ 	.short	(.L_1802 - .L_1801)
.L_1801:
        /*0154*/ 	.word	0x00000080
        /*0158*/ 	.word	0x00000001
        /*015c*/ 	.word	0x00000001


	//----- nvinfo : EIATTR_CRS_STACK_SIZE
	.align		4
.L_1802:
        /*0160*/ 	.byte	0x04, 0x1e
        /*0162*/ 	.short	(.L_1804 - .L_1803)
.L_1803:
        /*0164*/ 	.word	0x00000000


	//----- nvinfo : EIATTR_CBANK_PARAM_SIZE
	.align		4
.L_1804:
        /*0168*/ 	.byte	0x03, 0x19
        /*016a*/ 	.short	0x00e8


	//----- nvinfo : EIATTR_PARAM_CBANK
	.align		4
        /*016c*/ 	.byte	0x04, 0x0a
        /*016e*/ 	.short	(.L_1806 - .L_1805)
	.align		4
.L_1805:
        /*0170*/ 	.word	index@(.nv.constant0._ZN10layer_norm13ln_fwd_kernelINS_13Kernel_traitsIf13__nv_bfloat16S2_S2_fjLj7168ELj1ELj1ELj4ELj16ENS_18Kernel_traits_baseILj7168EfS2_S2_S2_fjLj128EEEEELb1ELb1ELb0ELb1EEEvNS_9FwdParamsE)
        /*0174*/ 	.short	0x0210
        /*0176*/ 	.short	0x00e8


	//----- nvinfo : EIATTR_SW_WAR
	.align		4
.L_1806:
        /*0178*/ 	.byte	0x04, 0x36
        /*017a*/ 	.short	(.L_1808 - .L_1807)
.L_1807:
        /*017c*/ 	.word	0x00000008
.L_1808:


//--------------------- .nv.info._ZN10layer_norm13ln_fwd_kernelINS_13Kernel_traitsIf13__nv_bfloat16S2_S2_fjLj7168ELj1ELj1ELj4ELj16ENS_18Kernel_traits_baseILj7168EfS2_S2_S2_fjLj128EEEEELb1ELb1ELb1ELb0EEEvNS_9FwdParamsE --------------------------
	.section	.nv.info._ZN10layer_norm13ln_fwd_kernelINS_13Kernel_traitsIf13__nv_bfloat16S2_S2_fjLj7168ELj1ELj1ELj4ELj16ENS_18Kernel_traits_baseILj7168EfS2_S2_S2_fjLj128EEEEELb1ELb1ELb1ELb0EEEvNS_9FwdParamsE,"",@"SHT_CUDA_INFO"
	.sectionflags	@""
	.align	4


	//----- nvinfo : EIATTR_CUDA_API_VERSION
	.align		4
        /*0000*/ 	.byte	0x04, 0x37
        /*0002*/ 	.short	(.L_1810 - .L_1809)
.L_1809:
        /*0004*/ 	.word	0x00000082


	//----- nvinfo : EIATTR_KPARAM_INFO
	.align		4
.L_1810:
        /*0008*/ 	.byte	0x04, 0x17
        /*000a*/ 	.short	(.L_1812 - .L_1811)
.L_1811:
        /*000c*/ 	.word	0x00000000
        /*0010*/ 	.short	0x0000
        /*0012*/ 	.short	0x0000
        /*0014*/ 	.byte	0x00, 0xf0, 0xa1, 0x03


	//----- nvinfo : EIATTR_SPARSE_MMA_MASK
	.align		4
.L_1812:
        /*0018*/ 	.byte	0x03, 0x50
        /*001a*/ 	.short	0x0000


	//----- nvinfo : EIATTR_MAXREG_COUNT
	.align		4
        /*001c*/ 	.byte	0x03, 0x1b
        /*001e*/ 	.short	0x00ff


	//----- nvinfo : EIATTR_NUM_BARRIERS
	.align		4
        /*0020*/ 	.byte	0x02, 0x4c
        /*0022*/ 	.byte	0x01
	.zero		1


	//----- nvinfo : EIATTR_ANNOTATIONS
	.align		4
        /*0024*/ 	.byte	0x04, 0x55
        /*0026*/ 	.short	(.L_1814 - .L_1813)


	//   ....[0]....
.L_1813:
        /* <DEDUP_REMOVED lines=16> */


	//----- nvinfo : EIATTR_MERCURY_ISA_VERSION
	.align		4
.L_1814:
        /*0118*/ 	.byte	0x03, 0x5f
        /*011a*/ 	.short	0x0101


	//----- nvinfo : EIATTR_COOP_GROUP_MASK_REGIDS
	.align		4
        /*011c*/ 	.byte	0x04, 0x29
        /*011e*/ 	.short	(.L_1816 - .L_1815)


	//   ....[0]....
.L_1815:
        /*0120*/ 	.word	0xffffffff


	//   ....[1]....
        /*0124*/ 	.word	0xffffffff


	//   ....[2]....
        /*0128*/ 	.word	0xffffffff


	//   ....[3]....
        /*012c*/ 	.word	0xffffffff


	//   ....[4]....
        /*0130*/ 	.word	0xffffffff


	//   ....[5]....
        /*0134*/ 	.word	0xffffffff


	//   ....[6]....
        /*0138*/ 	.word	0xffffffff


	//   ....[7]....
        /*013c*/ 	.word	0xffffffff


	//   ....[8]....
        /*0140*/ 	.word	0xffffffff


	//   ....[9]....
        /*0144*/ 	.word	0xffffffff


	//   ....[10]....
        /*0148*/ 	.word	0xffffffff


	//   ....[11]....
        /*014c*/ 	.word	0xffffffff


	//   ....[12]....
        /*0150*/ 	.word	0xffffffff


	//   ....[13]....
        /*0154*/ 	.word	0xffffffff


	//   ....[14]....
        /*0158*/ 	.word	0xffffffff


	//   ....[15]....
        /*015c*/ 	.word	0xffffffff


	//   ....[16]....
        /*0160*/ 	.word	0xffffffff


	//   ....[17]....
        /*0164*/ 	.word	0xffffffff


	//   ....[18]....
        /*0168*/ 	.word	0x050000a6


	//   ....[19]....
        /*016c*/ 	.word	0x050000a6


	//   ....[20]....
        /*0170*/ 	.word	0x050000a6


	//   ....[21]....
        /*0174*/ 	.word	0x050000a6


	//   ....[22]....
        /*0178*/ 	.word	0x050000a6


	//   ....[23]....
        /*017c*/ 	.word	0x050000a6


	//   ....[24]....
        /*0180*/ 	.word	0x050000a6


	//   ....[25]....
        /*0184*/ 	.word	0x050000a6


	//   ....[26]....
        /*0188*/ 	.word	0x050000a6


	//   ....[27]....
        /*018c*/ 	.word	0x050000a6


	//----- nvinfo : EIATTR_COOP_GROUP_INSTR_OFFSETS
	.align		4
.L_1816:
        /*0190*/ 	.byte	0x04, 0x28
        /*0192*/ 	.short	(.L_1818 - .L_1817)


	//   ....[0]....
.L_1817:
        /*0194*/ 	.word	0x00018860


	//   ....[1]....
        /*0198*/ 	.word	0x00018880


	//   ....[2]....
        /*019c*/ 	.word	0x000188a0


	//   ....[3]....
        /*01a0*/ 	.word	0x000188c0


	//   ....[4]....
        /*01a4*/ 	.word	0x000188e0


	//   ....[5]....
        /*01a8*/ 	.word	0x00019020


	//   ....[6]....
        /*01ac*/ 	.word	0x00019040


	//   ....[7]....
        /*01b0*/ 	.word	0x00019060


	//   ....[8]....
        /*01b4*/ 	.word	0x00019080


	//   ....[9]....
        /*01b8*/ 	.word	0x000190a0


	//   ....[10]....
        /*01bc*/ 	.word	0x00019220


	//   ....[11]....
        /*01c0*/ 	.word	0x00019250


	//   ....[12]....
        /*01c4*/ 	.word	0x000192c0


	//   ....[13]....
        /*01c8*/ 	.word	0x00019340


	//   ....[14]....
        /*01cc*/ 	.word	0x00019350


	//   ....[15]....
        /*01d0*/ 	.word	0x000193e0


	//   ....[16]....
        /*01d4*/ 	.word	0x00019430


	//   ....[17]....
        /*01d8*/ 	.word	0x00019460


	//   ....[18]....
        /*01dc*/ 	.word	0x0001a740


	//   ....[19]....
        /*01e0*/ 	.word	0x0001a7b0


	//   ....[20]....
        /*01e4*/ 	.word	0x0001a820


	//   ....[21]....
        /*01e8*/ 	.word	0x0001a890


	//   ....[22]....
        /*01ec*/ 	.word	0x0001a900


	//   ....[23]....
        /*01f0*/ 	.word	0x0001b0b0


	//   ....[24]....
        /*01f4*/ 	.word	0x0001b120


	//   ....[25]....
        /*01f8*/ 	.word	0x0001b190


	//   ....[26]....
        /*01fc*/ 	.word	0x0001b200


	//   ....[27]....
        /*0200*/ 	.word	0x0001b270


	//----- nvinfo : EIATTR_EXIT_INSTR_OFFSETS
	.align		4
.L_1818:
        /*0204*/ 	.byte	0x04, 0x1c
        /*0206*/ 	.short	(.L_1820 - .L_1819)


	//   ....[0]....
.L_1819:
        /*0208*/ 	.word	0x00001190


	//   ....[1]....
        /*020c*/ 	.word	0x0001a6d0


	//----- nvinfo : EIATTR_MAX_THREADS
	.align		4
.L_1820:
        /*0210*/ 	.byte	0x04, 0x05
        /*0212*/ 	.short	(.L_1822 - .L_1821)
.L_1821:
        /*0214*/ 	.word	0x00000080
        /*0218*/ 	.word	0x00000001
        /*021c*/ 	.word	0x00000001


	//----- nvinfo : EIATTR_CRS_STACK_SIZE
	.align		4
.L_1822:
        /*0220*/ 	.byte	0x04, 0x1e
        /*0222*/ 	.short	(.L_1824 - .L_1823)
.L_1823:
        /*0224*/ 	.word	0x00000000


	//----- nvinfo : EIATTR_CBANK_PARAM_SIZE
	.align		4
.L_1824:
        /*0228*/ 	.byte	0x03, 0x19
        /*022a*/ 	.short	0x00e8


	//----- nvinfo : EIATTR_PARAM_CBANK
	.align		4
        /*022c*/ 	.byte	0x04, 0x0a
        /*022e*/ 	.short	(.L_1826 - .L_1825)
	.align		4
.L_1825:
        /*0230*/ 	.word	index@(.nv.constant0._ZN10layer_norm13ln_fwd_kernelINS_13Kernel_traitsIf13__nv_bfloat16S2_S2_fjLj7168ELj1ELj1ELj4ELj16ENS_18Kernel_traits_baseILj7168EfS2_S2_S2_fjLj128EEEEELb1ELb1ELb1ELb0EEEvNS_9FwdParamsE)
        /*0234*/ 	.short	0x0210
        /*0236*/ 	.short	0x00e8


	//----- nvinfo : EIATTR_SW_WAR
	.align		4
.L_1826:
        /*0238*/ 	.byte	0x04, 0x36
        /*023a*/ 	.short	(.L_1828 - .L_1827)
.L_1827:
        /*023c*/ 	.word	0x00000008
.L_1828:


//--------------------- .nv.info._ZN10layer_norm13ln_fwd_kernelINS_13Kernel_traitsIf13__nv_bfloat16S2_S2_fjLj7168ELj1ELj1ELj4ELj16ENS_18Kernel_traits_baseILj7168EfS2_S2_S2_fjLj128EEEEELb1ELb1ELb1ELb1EEEvNS_9FwdParamsE --------------------------
	.section	.nv.info._ZN10layer_norm13ln_fwd_kernelINS_13Kernel_traitsIf13__nv_bfloat16S2_S2_fjLj7168ELj1ELj1ELj4ELj16ENS_18Kernel_traits_baseILj7168EfS2_S2_S2_fjLj128EEEEELb1ELb1ELb1ELb1EEEvNS_9FwdParamsE,"",@"SHT_CUDA_INFO"
	.sectionflags	@""
	.align	4


	//----- nvinfo : EIATTR_CUDA_API_VERSION
	.align		4
        /*0000*/ 	.byte	0x04, 0x37
        /*0002*/ 	.short	(.L_1830 - .L_1829)
.L_1829:
        /*0004*/ 	.word	0x00000082


	//----- nvinfo : EIATTR_KPARAM_INFO
	.align		4
.L_1830:
        /*0008*/ 	.byte	0x04, 0x17
        /*000a*/ 	.short	(.L_1832 - .L_1831)
.L_1831:
        /*000c*/ 	.word	0x00000000
        /*0010*/ 	.short	0x0000
        /*0012*/ 	.short	0x0000
        /*0014*/ 	.byte	0x00, 0xf0, 0xa1, 0x03


	//----- nvinfo : EIATTR_SPARSE_MMA_MASK
	.align		4
.L_1832:
        /*0018*/ 	.byte	0x03, 0x50
        /*001a*/ 	.short	0x0000


	//----- nvinfo : EIATTR_MAXREG_COUNT
	.align		4
        /*001c*/ 	.byte	0x03, 0x1b
        /*001e*/ 	.short	0x00ff


	//----- nvinfo : EIATTR_NUM_BARRIERS
	.align		4
        /*0020*/ 	.byte	0x02, 0x4c
        /*0022*/ 	.byte	0x01
	.zero		1


	//----- nvinfo : EIATTR_ANNOTATIONS
	.align		4
        /*0024*/ 	.byte	0x04, 0x55
        /*0026*/ 	.short	(.L_1834 - .L_1833)


	//   ....[0]....
.L_1833:
        /*0028*/ 	.word	0x00000001
        /*002c*/ 	.byte	0xc0, 0x0b, 0x00, 0x00, 0x01, 0x00, 0x00, 0x00, 0xd0, 0x0b, 0x00, 0x00, 0x01, 0x00, 0x00, 0x00
        /*003c*/ 	.byte	0xe0, 0x0b, 0x00, 0x00, 0x01, 0x00, 0x00, 0x00, 0xf0, 0x0b, 0x00, 0x00, 0x01, 0x00, 0x00, 0x00
        /*004c*/ 	.byte	0xd0, 0x0d, 0x00, 0x00, 0x01, 0x00, 0x00, 0x00, 0x60, 0x82, 0x01, 0x00, 0x01, 0x00, 0x00, 0x00
        /*005c*/ 	.byte	0x80, 0x86, 0x01, 0x00, 0x01, 0x00, 0x00, 0x00, 0xa0, 0x86, 0x01, 0x00, 0x01, 0x00, 0x00, 0x00
        /*006c*/ 	.byte	0xd0, 0x86, 0x01, 0x00, 0x01, 0x00, 0x00, 0x00, 0x00, 0x87, 0x01, 0x00, 0x01, 0x00, 0x00, 0x00
        /*007c*/ 	.byte	0x20, 0x87, 0x01, 0x00, 0x01, 0x00, 0x00, 0x00, 0x40, 0x87, 0x01, 0x00, 0x01, 0x00, 0x00, 0x00
        /*008c*/ 	.byte	0x70, 0x87, 0x01, 0x00, 0x01, 0x00, 0x00, 0x00, 0xa0, 0x87, 0x01, 0x00


	//----- nvinfo : EIATTR_MERCURY_ISA_VERSION
	.align		4
.L_1834:
        /*0098*/ 	.byte	0x03, 0x5f
        /*009a*/ 	.short	0x0101


	//----- nvinfo : EIATTR_COOP_GROUP_MASK_REGIDS
	.align		4
        /*009c*/ 	.byte	0x04, 0x29
        /*009e*/ 	.short	(.L_1836 - .L_1835)


	//   ....[0]....
.L_1835:
        /*00a0*/ 	.word	0xffffffff


	//   ....[1]....
        /*00a4*/ 	.word	0xffffffff


	//   ....[2]....
        /*00a8*/ 	.word	0xffffffff


	//   ....[3]....
        /*00ac*/ 	.word	0xffffffff


	//   ....[4]....
        /*00b0*/ 	.word	0xffffffff


	//   ....[5]....
        /*00b4*/ 	.word	0xffffffff


	//   ....[6]....
        /*00b8*/ 	.word	0xffffffff


	//   ....[7]....
        /*00bc*/ 	.word	0xffffffff


	//   ....[8]....
        /*00c0*/ 	.word	0xffffffff


	//   ....[9]....
        /*00c4*/ 	.word	0xffffffff


	//   ....[10]....
        /*00c8*/ 	.word	0xffffffff


	//   ....[11]....
        /*00cc*/ 	.word	0xffffffff


	//   ....[12]....
        /*00d0*/ 	.word	0xffffffff


	//   ....[13]....
        /*00d4*/ 	.word	0xffffffff


	//   ....[14]....
        /*00d8*/ 	.word	0xffffffff


	//   ....[15]....
        /*00dc*/ 	.word	0xffffffff


	//   ....[16]....
        /*00e0*/ 	.word	0xffffffff


	//   ....[17]....
        /*00e4*/ 	.word	0xffffffff


	//   ....[18]....
        /*00e8*/ 	.word	0x05000095


	//   ....[19]....
        /*00ec*/ 	.word	0x05000095


	//   ....[20]....
        /*00f0*/ 	.word	0x05000095


	//   ....[21]....
        /*00f4*/ 	.word	0x05000095


	//   ....[22]....
        /*00f8*/ 	.word	0x05000095


	//   ....[23]....
        /*00fc*/ 	.word	0x05000095


	//   ....[24]....
        /*0100*/ 	.word	0x05000095


	//   ....[25]....
        /*0104*/ 	.word	0x05000095


	//   ....[26]....
        /*0108*/ 	.word	0x05000095


	//   ....[27]....
        /*010c*/ 	.word	0x05000095


	//----- nvinfo : EIATTR_COOP_GROUP_INSTR_OFFSETS
	.align		4
.L_1836:
        /*0110*/ 	.byte	0x04, 0x28
        /*0112*/ 	.short	(.L_1838 - .L_1837)


	//   ....[0]....
.L_1837:
        /*0114*/ 	.word	0x00017960


	//   ....[1]....
        /*0118*/ 	.word	0x00017980


	//   ....[2]....
        /*011c*/ 	.word	0x000179a0


	//   ....[3]....
        /*0120*/ 	.word	0x000179c0


	//   ....[4]....
        /*0124*/ 	.word	0x000179e0


	//   ....[5]....
        /*0128*/ 	.word	0x00018110


	//   ....[6]....
        /*012c*/ 	.word	0x00018130


	//   ....[7]....
        /*0130*/ 	.word	0x00018150


	//   ....[8]....
        /*0134*/ 	.word	0x00018170


	//   ....[9]....
        /*0138*/ 	.word	0x00018190


	//   ....[10]....
        /*013c*/ 	.word	0x00018330


	//   ....[11]....
        /*0140*/ 	.word	0x00018350


	//   ....[12]....
        /*0144*/ 	.word	0x000183d0


	//   ....[13]....
        /*0148*/ 	.word	0x00018440


	//   ....[14]....
        /*014c*/ 	.word	0x00018450


	//   ....[15]....
        /*0150*/ 	.word	0x000184f0


	//   ....[16]....
        /*0154*/ 	.word	0x00018550


	//   ....[17]....
        /*0158*/ 	.word	0x00018560


	//   ....[18]....
        /*015c*/ 	.word	0x000195d0


	//   ....[19]....
        /*0160*/ 	.word	0x00019650


	//   ....[20]....
        /*0164*/ 	.word	0x000196d0


	//   ....[21]....
        /*0168*/ 	.word	0x00019750


	//   ....[22]....
        /*016c*/ 	.word	0x000197d0


	//   ....[23]....
        /*0170*/ 	.word	0x00019f70


	//   ....[24]....
        /*0174*/ 	.word	0x00019ff0


	//   ....[25]....
        /*0178*/ 	.word	0x0001a070


	//   ....[26]....
        /*017c*/ 	.word	0x0001a0f0


	//   ....[27]....
        /*0180*/ 	.word	0x0001a170


	//----- nvinfo : EIATTR_EXIT_INSTR_OFFSETS
	.align		4
.L_1838:
        /*0184*/ 	.byte	0x04, 0x1c
        /*0186*/ 	.short	(.L_1840 - .L_1839)


	//   ....[0]....
.L_1839:
        /*0188*/ 	.word	0x00000880


	//   ....[1]....
        /*018c*/ 	.word	0x00019570


	//----- nvinfo : EIATTR_MAX_THREADS
	.align		4
.L_1840:
        /*0190*/ 	.byte	0x04, 0x05
        /*0192*/ 	.short	(.L_1842 - .L_1841)
.L_1841:
        /*0194*/ 	.word	0x00000080
        /*0198*/ 	.word	0x00000001
        /*019c*/ 	.word	0x00000001


	//----- nvinfo : EIATTR_CRS_STACK_SIZE
	.align		4
.L_1842:
        /*01a0*/ 	.byte	0x04, 0x1e
        /*01a2*/ 	.short	(.L_1844 - .L_1843)
.L_1843:
        /*01a4*/ 	.word	0x00000000


	//----- nvinfo : EIATTR_CBANK_PARAM_SIZE
	.align		4
.L_1844:
        /*01a8*/ 	.byte	0x03, 0x19
        /*01aa*/ 	.short	0x00e8


	//----- nvinfo : EIATTR_PARAM_CBANK
	.align		4
        /*01ac*/ 	.byte	0x04, 0x0a
        /*01ae*/ 	.short	(.L_1846 - .L_1845)
	.align		4
.L_1845:
        /*01b0*/ 	.word	index@(.nv.constant0._ZN10layer_norm13ln_fwd_kernelINS_13Kernel_traitsIf13__nv_bfloat16S2_S2_fjLj7168ELj1ELj1ELj4ELj16ENS_18Kernel_traits_baseILj7168EfS2_S2_S2_fjLj128EEEEELb1ELb1ELb1ELb1EEEvNS_9FwdParamsE)
        /*01b4*/ 	.short	0x0210
        /*01b6*/ 	.short	0x00e8


	//----- nvinfo : EIATTR_SW_WAR
	.align		4
.L_1846:
        /*01b8*/ 	.byte	0x04, 0x36
        /*01ba*/ 	.short	(.L_1848 - .L_1847)
.L_1847:
        /*01bc*/ 	.word	0x00000008
.L_1848:


//--------------------- .nv.info._ZN10layer_norm13ln_fwd_kernelINS_13Kernel_traitsI13__nv_bfloat16S2_fS2_fjLj7168ELj1ELj1ELj4ELj16ENS_18Kernel_traits_baseILj7168ES2_S2_fS2_fjLj128EEEEELb0ELb0ELb0ELb0EEEvNS_9FwdParamsE --------------------------
	.section	.nv.info._ZN10layer_norm13ln_fwd_kernelINS_13Kernel_traitsI13__nv_bfloat16S2_fS2_fjLj7168ELj1ELj1ELj4ELj16ENS_18Kernel_traits_baseILj7168ES2_S2_fS2_fjLj128EEEEELb0ELb0ELb0ELb0EEEvNS_9FwdParamsE,"",@"SHT_CUDA_INFO"
	.sectionflags	@""
	.align	4


	//----- nvinfo : EIATTR_CUDA_API_VERSION
	.align		4
        /*0000*/ 	.byte	0x04, 0x37
        /*0002*/ 	.short	(.L_1850 - .L_1849)
.L_1849:
        /*0004*/ 	.word	0x00000082


	//----- nvinfo : EIATTR_KPARAM_INFO
	.align		4
.L_1850:
        /*0008*/ 	.byte	0x04, 0x17
        /*000a*/ 	.short	(.L_1852 - .L_1851)
.L_1851:
        /*000c*/ 	.word	0x00000000
        /*0010*/ 	.short	0x0000
        /*0012*/ 	.short	0x0000
        /*0014*/ 	.byte	0x00, 0xf0, 0xa1, 0x03


	//----- nvinfo : EIATTR_SPARSE_MMA_MASK
	.align		4
.L_1852:
        /*0018*/ 	.byte	0x03, 0x50
        /*001a*/ 	.short	0x0000


	//----- nvinfo : EIATTR_MAXREG_COUNT
	.align		4
        /*001c*/ 	.byte	0x03, 0x1b
        /*001e*/ 	.short	0x00ff


	//----- nvinfo : EIATTR_NUM_BARRIERS
	.align		4
        /*0020*/ 	.byte	0x02, 0x4c
        /*0022*/ 	.byte	0x01
	.zero		1


	//----- nvinfo : EIATTR_MERCURY_ISA_VERSION
	.align		4
        /*0024*/ 	.byte	0x03, 0x5f
        /*0026*/ 	.short	0x0101


	//----- nvinfo : EIATTR_COOP_GROUP_MASK_REGIDS
	.align		4
        /*0028*/ 	.byte	0x04, 0x29
        /*002a*/ 	.short	(.L_1854 - .L_1853)


	//   ....[0]....
.L_1853:
        /*002c*/ 	.word	0xffffffff


	//   ....[1]....
        /*0030*/ 	.word	0xffffffff


	//   ....[2]....
        /*0034*/ 	.word	0xffffffff


	//   ....[3]....
        /*0038*/ 	.word	0xffffffff


	//   ....[4]....
        /*003c*/ 	.word	0xffffffff


	//   ....[5]....
        /*0040*/ 	.word	0xffffffff


	//   ....[6]....
        /*0044*/ 	.word	0xffffffff


	//   ....[7]....
        /*0048*/ 	.word	0xffffffff


	//   ....[8]....
        /*004c*/ 	.word	0xffffffff


	//   ....[9]....
        /*0050*/ 	.word	0xffffffff


	//   ....[10]....
        /*0054*/ 	.word	0xffffffff


	//   ....[11]....
        /*0058*/ 	.word	0xffffffff


	//   ....[12]....
        /*005c*/ 	.word	0xffffffff


	//   ....[13]....
        /*0060*/ 	.word	0xffffffff


	//   ....[14]....
        /*0064*/ 	.word	0xffffffff


	//   ....[15]....
        /*0068*/ 	.word	0xffffffff


	//   ....[16]....
        /*006c*/ 	.word	0xffffffff


	//   ....[17]....
        /*0070*/ 	.word	0xffffffff


	//   ....[18]....
        /*0074*/ 	.word	0x050000c1


	//   ....[19]....
        /*0078*/ 	.word	0x050000c1


	//   ....[20]....
        /*007c*/ 	.word	0x050000c1


	//   ....[21]....
        /*0080*/ 	.word	0x050000c1


	//   ....[22]....
        /*0084*/ 	.word	0x050000c1


	//   ....[23]....
        /*0088*/ 	.word	0x050000c1


	//   ....[24]....
        /*008c*/ 	.word	0x050000c1


	//   ....[25]....
        /*0090*/ 	.word	0x050000c1


	//   ....[26]....
        /*0094*/ 	.word	0x050000c1


	//   ....[27]....
        /*0098*/ 	.word	0x050000c1


	//----- nvinfo : EIATTR_COOP_GROUP_INSTR_OFFSETS
	.align		4
.L_1854:
        /*009c*/ 	.byte	0x04, 0x28
        /*009e*/ 	.short	(.L_1856 - .L_1855)


	//   ....[0]....
.L_1855:
        /*00a0*/ 	.word	0x00002f60


	//   ....[1]....
        /*00a4*/ 	.word	0x00002f90


	//   ....[2]....
        /*00a8*/ 	.word	0x00002fb0


	//   ....[3]....
        /*00ac*/ 	.word	0x00002fd0


	//   ....[4]....
        /*00b0*/ 	.word	0x00002ff0


	//   ....[5]....
        /*00b4*/ 	.word	0x00003740


	//   ....[6]....
        /*00b8*/ 	.word	0x00003760


	//   ....[7]....
        /*00bc*/ 	.word	0x00003780


	//   ....[8]....
        /*00c0*/ 	.word	0x000037a0


	//   ....[9]....
        /*00c4*/ 	.word	0x000037c0


	//   ....[10]....
        /*00c8*/ 	.word	0x00003940


	//   ....[11]....
        /*00cc*/ 	.word	0x000039a0


	//   ....[12]....
        /*00d0*/ 	.word	0x000039d0


	//   ....[13]....
        /*00d4*/ 	.word	0x000039e0


	//   ....[14]....
        /*00d8*/ 	.word	0x00003a80


	//   ....[15]....
        /*00dc*/ 	.word	0x00003ad0


	//   ....[16]....
        /*00e0*/ 	.word	0x00003b70


	//   ....[17]....
        /*00e4*/ 	.word	0x00003ba0


	//   ....[18]....
        /*00e8*/ 	.word	0x00004ca0


	//   ....[19]....
        /*00ec*/ 	.word	0x00004d10


	//   ....[20]....
        /*00f0*/ 	.word	0x00004d80


	//   ....[21]....
        /*00f4*/ 	.word	0x00004df0


	//   ....[22]....
        /*00f8*/ 	.word	0x00004e60


	//   ....[23]....
        /*00fc*/ 	.word	0x00005610


	//   ....[24]....
        /*0100*/ 	.word	0x00005680


	//   ....[25]....
        /*0104*/ 	.word	0x000056f0


	//   ....[26]....
        /*0108*/ 	.word	0x00005760


	//   ....[27]....
        /*010c*/ 	.word	0x000057d0


	//----- nvinfo : EIATTR_EXIT_INSTR_OFFSETS
	.align		4
.L_1856:
        /*0110*/ 	.byte	0x04, 0x1c
        /*0112*/ 	.short	(.L_1858 - .L_1857)


	//   ....[0]....
.L_1857:
        /*0114*/ 	.word	0x00000a00


	//   ....[1]....
        /*0118*/ 	.word	0x00004c40


	//----- nvinfo : EIATTR_MAX_THREADS
	.align		4
.L_1858:
        /*011c*/ 	.byte	0x04, 0x05
        /*011e*/ 	.short	(.L_1860 - .L_1859)
.L_1859:
        /*0120*/ 	.word	0x00000080
        /*0124*/ 	.word	0x00000001
        /*0128*/ 	.word	0x00000001


	//----- nvinfo : EIATTR_CRS_STACK_SIZE
	.align		4
.L_1860:
        /*012c*/ 	.byte	0x04, 0x1e
        /*012e*/ 	.short	(.L_1862 - .L_1861)
.L_1861:
        /*0130*/ 	.word	0x00000000


	//----- nvinfo : EIATTR_CBANK_PARAM_SIZE
	.align		4
.L_1862:
        /*0134*/ 	.byte	0x03, 0x19
        /*0136*/ 	.short	0x00e8


	//----- nvinfo : EIATTR_PARAM_CBANK
	.align		4
        /*0138*/ 	.byte	0x04, 0x0a
        /*013a*/ 	.short	(.L_1864 - .L_1863)
	.align		4
.L_1863:
        /*013c*/ 	.word	index@(.nv.constant0._ZN10layer_norm13ln_fwd_kernelINS_13Kernel_traitsI13__nv_bfloat16S2_fS2_fjLj7168ELj1ELj1ELj4ELj16ENS_18Kernel_traits_baseILj7168ES2_S2_fS2_fjLj128EEEEELb0ELb0ELb0ELb0EEEvNS_9FwdParamsE)
        /*0140*/ 	.short	0x0210
        /*0142*/ 	.short	0x00e8


	//----- nvinfo : EIATTR_SW_WAR
	.align		4
.L_1864:
        /*0144*/ 	.byte	0x04, 0x36
        /*0146*/ 	.short	(.L_1866 - .L_1865)
.L_1865:
        /*0148*/ 	.word	0x00000008
.L_1866:


//--------------------- .nv.info._ZN10layer_norm13ln_fwd_kernelINS_13Kernel_traitsI13__nv_bfloat16S2_fS2_fjLj7168ELj1ELj1ELj4ELj16ENS_18Kernel_traits_baseILj7168ES2_S2_fS2_fjLj128EEEEELb0ELb0ELb0ELb1EEEvNS_9FwdParamsE --------------------------
	.section	.nv.info._ZN10layer_norm13ln_fwd_kernelINS_13Kernel_traitsI13__nv_bfloat16S2_fS2_fjLj7168ELj1ELj1ELj4ELj16ENS_18Kernel_traits_baseILj7168ES2_S2_fS2_fjLj128EEEEELb0ELb0ELb0ELb1EEEvNS_9FwdParamsE,"",@"SHT_CUDA_INFO"
	.sectionflags	@""
	.align	4


	//----- nvinfo : EIATTR_CUDA_API_VERSION
	.align		4
        /*0000*/ 	.byte	0x04, 0x37
        /*0002*/ 	.short	(.L_1868 - .L_1867)
.L_1867:
        /*0004*/ 	.word	0x00000082


	//----- nvinfo : EIATTR_KPARAM_INFO
	.align		4
.L_1868:
        /*0008*/ 	.byte	0x04, 0x17
        /*000a*/ 	.short	(.L_1870 - .L_1869)
.L_1869:
        /*000c*/ 	.word	0x00000000
        /*0010*/ 	.short	0x0000
        /*0012*/ 	.short	0x0000
        /*0014*/ 	.byte	0x00, 0xf0, 0xa1, 0x03


	//----- nvinfo : EIATTR_SPARSE_MMA_MASK
	.align		4
.L_1870:
        /*0018*/ 	.byte	0x03, 0x50
        /*001a*/ 	.short	0x0000


	//----- nvinfo : EIATTR_MAXREG_COUNT
	.align		4
        /*001c*/ 	.byte	0x03, 0x1b
        /*001e*/ 	.short	0x00ff


	//----- nvinfo : EIATTR_NUM_BARRIERS
	.align		4
        /*0020*/ 	.byte	0x02, 0x4c
        /*0022*/ 	.byte	0x01
	.zero		1


	//----- nvinfo : EIATTR_MERCURY_ISA_VERSION
	.align		4
        /*0024*/ 	.byte	0x03, 0x5f
        /*0026*/ 	.short	0x0101


	//----- nvinfo : EIATTR_COOP_GROUP_MASK_REGIDS
	.align		4
        /*0028*/ 	.byte	0x04, 0x29
        /*002a*/ 	.short	(.L_1872 - .L_1871)


	//   ....[0]....
.L_1871:
        /*002c*/ 	.word	0xffffffff


	//   ....[1]....
        /*0030*/ 	.word	0xffffffff


	//   ....[2]....
        /*0034*/ 	.word	0xffffffff


	//   ....[3]....
        /*0038*/ 	.word	0xffffffff


	//   ....[4]....
        /*003c*/ 	.word	0xffffffff


	//   ....[5]....
        /*0040*/ 	.word	0xffffffff


	//   ....[6]....
        /*0044*/ 	.word	0xffffffff


	//   ....[7]....
        /*0048*/ 	.word	0xffffffff


	//   ....[8]....
        /*004c*/ 	.word	0xffffffff


	//   ....[9]....
        /*0050*/ 	.word	0xffffffff


	//   ....[10]....
        /*0054*/ 	.word	0xffffffff


	//   ....[11]....
        /*0058*/ 	.word	0xffffffff


	//   ....[12]....
        /*005c*/ 	.word	0xffffffff


	//   ....[13]....
        /*0060*/ 	.word	0xffffffff


	//   ....[14]....
        /*0064*/ 	.word	0xffffffff


	//   ....[15]....
        /*0068*/ 	.word	0xffffffff


	//   ....[16]....
        /*006c*/ 	.word	0xffffffff


	//   ....[17]....
        /*0070*/ 	.word	0xffffffff


	//   ....[18]....
        /*0074*/ 	.word	0x05000070


	//   ....[19]....
        /*0078*/ 	.word	0x05000070


	//   ....[20]....
        /*007c*/ 	.word	0x05000070


	//   ....[21]....
        /*0080*/ 	.word	0x05000070


	//   ....[22]....
        /*0084*/ 	.word	0x05000070


	//   ....[23]....
        /*0088*/ 	.word	0x05000070


	//   ....[24]....
        /*008c*/ 	.word	0x05000070


	//   ....[25]....
        /*0090*/ 	.word	0x05000070


	//   ....[26]....
        /*0094*/ 	.word	0x05000070


	//   ....[27]....
        /*0098*/ 	.word	0x05000070


	//----- nvinfo : EIATTR_COOP_GROUP_INSTR_OFFSETS
	.align		4
.L_1872:
        /*009c*/ 	.byte	0x04, 0x28
        /*009e*/ 	.short	(.L_1874 - .L_1873)


	//   ....[0]....
.L_1873:
        /*00a0*/ 	.word	0x00002220


	//   ....[1]....
        /*00a4*/ 	.word	0x00002240


	//   ....[2]....
        /*00a8*/ 	.word	0x00002260


	//   ....[3]....
        /*00ac*/ 	.word	0x00002280


	//   ....[4]....
        /*00b0*/ 	.word	0x000022a0


	//   ....[5]....
        /*00b4*/ 	.word	0x000029d0


	//   ....[6]....
        /*00b8*/ 	.word	0x000029f0


	//   ....[7]....
        /*00bc*/ 	.word	0x00002a10


	//   ....[8]....
        /*00c0*/ 	.word	0x00002a30


	//   ....[9]....
        /*00c4*/ 	.word	0x00002a50


	//   ....[10]....
        /*00c8*/ 	.word	0x00002be0


	//   ....[11]....
        /*00cc*/ 	.word	0x00002bf0


	//   ....[12]....
        /*00d0*/ 	.word	0x00002c80


	//   ....[13]....
        /*00d4*/ 	.word	0x00002ce0


	//   ....[14]....
        /*00d8*/ 	.word	0x00002cf0


	//   ....[15]....
        /*00dc*/ 	.word	0x00002da0


	//   ....[16]....
        /*00e0*/ 	.word	0x00002dc0


	//   ....[17]....
        /*00e4*/ 	.word	0x00002e10


	//   ....[18]....
        /*00e8*/ 	.word	0x000041e0


	//   ....[19]....
        /*00ec*/ 	.word	0x00004230


	//   ....[20]....
        /*00f0*/ 	.word	0x00004280


	//   ....[21]....
        /*00f4*/ 	.word	0x000042e0


	//   ....[22]....
        /*00f8*/ 	.word	0x00004340


	//   ....[23]....
        /*00fc*/ 	.word	0x00004ac0


	//   ....[24]....
        /*0100*/ 	.word	0x00004b10


	//   ....[25]....
        /*0104*/ 	.word	0x00004b60


	//   ....[26]....
        /*0108*/ 	.word	0x00004bc0


	//   ....[27]....
        /*010c*/ 	.word	0x00004c20


	//----- nvinfo : EIATTR_EXIT_INSTR_OFFSETS
	.align		4
.L_1874:
        /*0110*/ 	.byte	0x04, 0x1c
        /*0112*/ 	.short	(.L_1876 - .L_1875)


	//   ....[0]....
.L_1875:
        /*0114*/ 	.word	0x00000180


	//   ....[1]....
        /*0118*/ 	.word	0x00004180


	//----- nvinfo : EIATTR_MAX_THREADS
	.align		4
.L_1876:
        /*011c*/ 	.byte	0x04, 0x05
        /*011e*/ 	.short	(.L_1878 - .L_1877)
.L_1877:
        /*0120*/ 	.word	0x00000080
        /*0124*/ 	.word	0x00000001
        /*0128*/ 	.word	0x00000001


	//----- nvinfo : EIATTR_CRS_STACK_SIZE
	.align		4
.L_1878:
        /*012c*/ 	.byte	0x04, 0x1e
        /*012e*/ 	.short	(.L_1880 - .L_1879)
.L_1879:
        /*0130*/ 	.word	0x00000000


	//----- nvinfo : EIATTR_CBANK_PARAM_SIZE
	.align		4
.L_1880:
        /*0134*/ 	.byte	0x03, 0x19
        /*0136*/ 	.short	0x00e8


	//----- nvinfo : EIATTR_PARAM_CBANK
	.align		4
        /*0138*/ 	.byte	0x04, 0x0a
        /*013a*/ 	.short	(.L_1882 - .L_1881)
	.align		4
.L_1881:
        /*013c*/ 	.word	index@(.nv.constant0._ZN10layer_norm13ln_fwd_kernelINS_13Kernel_traitsI13__nv_bfloat16S2_fS2_fjLj7168ELj1ELj1ELj4ELj16ENS_18Kernel_traits_baseILj7168ES2_S2_fS2_fjLj128EEEEELb0ELb0ELb0ELb1EEEvNS_9FwdParamsE)
        /*0140*/ 	.short	0x0210
        /*0142*/ 	.short	0x00e8


	//----- nvinfo : EIATTR_SW_WAR
	.align		4
.L_1882:
        /*0144*/ 	.byte	0x04, 0x36
        /*0146*/ 	.short	(.L_1884 - .L_1883)
.L_1883:
        /*0148*/ 	.word	0x00000008
.L_1884:


//--------------------- .nv.info._ZN10layer_norm13ln_fwd_kernelINS_13Kernel_traitsI13__nv_bfloat16S2_fS2_fjLj7168ELj1ELj1ELj4ELj16ENS_18Kernel_traits_baseILj7168ES2_S2_fS2_fjLj128EEEEELb0ELb0ELb1ELb0EEEvNS_9FwdParamsE --------------------------
	.section	.nv.info._ZN10layer_norm13ln_fwd_kernelINS_13Kernel_traitsI13__nv_bfloat16S2_fS2_fjLj7168ELj1ELj1ELj4ELj16ENS_18Kernel_traits_baseILj7168ES2_S2_fS2_fjLj128EEEEELb0ELb0ELb1ELb0EEEvNS_9FwdParamsE,"",@"SHT_CUDA_INFO"
	.sectionflags	@""
	.align	4


	//----- nvinfo : EIATTR_CUDA_API_VERSION
	.align		4
        /*0000*/ 	.byte	0x04, 0x37
        /*0002*/ 	.short	(.L_1886 - .L_1885)
.L_1885:
        /*0004*/ 	.word	0x00000082


	//----- nvinfo : EIATTR_KPARAM_INFO
	.align		4
.L_1886:
        /*0008*/ 	.byte	0x04, 0x17
        /*000a*/ 	.short	(.L_1888 - .L_1887)
.L_1887:
        /*000c*/ 	.word	0x00000000
        /*0010*/ 	.short	0x0000
        /*0012*/ 	.short	0x0000
        /*0014*/ 	.byte	0x00, 0xf0, 0xa1, 0x03


	//----- nvinfo : EIATTR_SPARSE_MMA_MASK
	.align		4
.L_1888:
        /*0018*/ 	.byte	0x03, 0x50
        /*001a*/ 	.short	0x0000


	//----- nvinfo : EIATTR_MAXREG_COUNT
	.align		4
        /*001c*/ 	.byte	0x03, 0x1b
        /*001e*/ 	.short	0x00ff


	//----- nvinfo : EIATTR_NUM_BARRIERS
	.align		4
        /*0020*/ 	.byte	0x02, 0x4c
        /*0022*/ 	.byte	0x01
	.zero		1


	//----- nvinfo : EIATTR_MERCURY_ISA_VERSION
	.align		4
        /*0024*/ 	.byte	0x03, 0x5f
        /*0026*/ 	.short	0x0101


	//----- nvinfo : EIATTR_COOP_GROUP_MASK_REGIDS
	.align		4
        /*0028*/ 	.byte	0x04, 0x29
        /*002a*/ 	.short	(.L_1890 - .L_1889)


	//   ....[0]....
.L_1889:
        /*002c*/ 	.word	0xffffffff


	//   ....[1]....
        /*0030*/ 	.word	0xffffffff


	//   ....[2]....
        /*0034*/ 	.word	0xffffffff


	//   ....[3]....
        /*0038*/ 	.word	0xffffffff


	//   ....[4]....
        /*003c*/ 	.word	0xffffffff


	//   ....[5]....
        /*0040*/ 	.word	0xffffffff


	//   ....[6]....
        /*0044*/ 	.word	0xffffffff


	//   ....[7]....
        /*0048*/ 	.word	0xffffffff


	//   ....[8]....
        /*004c*/ 	.word	0xffffffff


	//   ....[9]....
        /*0050*/ 	.word	0xffffffff


	//   ....[10]....
        /*0054*/ 	.word	0xffffffff


	//   ....[11]....
        /*0058*/ 	.word	0xffffffff


	//   ....[12]....
        /*005c*/ 	.word	0xffffffff


	//   ....[13]....
        /*0060*/ 	.word	0xffffffff


	//   ....[14]....
        /*0064*/ 	.word	0xffffffff


	//   ....[15]....
        /*0068*/ 	.word	0xffffffff


	//   ....[16]....
        /*006c*/ 	.word	0xffffffff


	//   ....[17]....
        /*0070*/ 	.word	0xffffffff


	//   ....[18]....
        /*0074*/ 	.word	0x050000c9


	//   ....[19]....
        /*0078*/ 	.word	0x050000c9


	//   ....[20]....
        /*007c*/ 	.word	0x050000c9


	//   ....[21]....
        /*0080*/ 	.word	0x050000c9


	//   ....[22]....
        /*0084*/ 	.word	0x050000c9


	//   ....[23]....
        /*0088*/ 	.word	0x050000c9


	//   ....[24]....
        /*008c*/ 	.word	0x050000c9


	//   ....[25]....
        /*0090*/ 	.word	0x050000c9


	//   ....[26]....
        /*0094*/ 	.word	0x050000c9


	//   ....[27]....
        /*0098*/ 	.word	0x050000c9


	//----- nvinfo : EIATTR_COOP_GROUP_INSTR_OFFSETS
	.align		4
.L_1890:
        /*009c*/ 	.byte	0x04, 0x28
        /*009e*/ 	.short	(.L_1892 - .L_1891)


	//   ....[0]....
.L_1891:
        /*00a0*/ 	.word	0x000044e0


	//   ....[1]....
        /*00a4*/ 	.word	0x00004510


	//   ....[2]....
        /*00a8*/ 	.word	0x00004530


	//   ....[3]....
        /*00ac*/ 	.word	0x00004550


	//   ....[4]....
        /*00b0*/ 	.word	0x00004570


	//   ....[5]....
        /*00b4*/ 	.word	0x00004cb0


	//   ....[6]....
        /*00b8*/ 	.word	0x00004cd0


	//   ....[7]....
        /*00bc*/ 	.word	0x00004cf0


	//   ....[8]....
        /*00c0*/ 	.word	0x00004d10


	//   ....[9]....
        /*00c4*/ 	.word	0x00004d30


	//   ....[10]....
        /*00c8*/ 	.word	0x00004f40


	//   ....[11]....
        /*00cc*/ 	.word	0x00004f60


	//   ....[12]....
        /*00d0*/ 	.word	0x00004f70


	//   ....[13]....
        /*00d4*/ 	.word	0x00004fb0


	//   ....[14]....
        /*00d8*/ 	.word	0x00005060


	//   ....[15]....
        /*00dc*/ 	.word	0x000050a0


	//   ....[16]....
        /*00e0*/ 	.word	0x00005150


	//   ....[17]....
        /*00e4*/ 	.word	0x00005170


	//   ....[18]....
        /*00e8*/ 	.word	0x000062b0


	//   ....[19]....
        /*00ec*/ 	.word	0x00006320


	//   ....[20]....
        /*00f0*/ 	.word	0x00006390


	//   ....[21]....
        /*00f4*/ 	.word	0x00006400


	//   ....[22]....
        /*00f8*/ 	.word	0x00006470


	//   ....[23]....
        /*00fc*/ 	.word	0x00006c00


	//   ....[24]....
        /*0100*/ 	.word	0x00006c70


	//   ....[25]....
        /*0104*/ 	.word	0x00006ce0


	//   ....[26]....
        /*0108*/ 	.word	0x00006d50


	//   ....[27]....
        /*010c*/ 	.word	0x00006dc0


	//----- nvinfo : EIATTR_EXIT_INSTR_OFFSETS
	.align		4
.L_1892:
        /*0110*/ 	.byte	0x04, 0x1c
        /*0112*/ 	.short	(.L_1894 - .L_1893)


	//   ....[0]....
.L_1893:
        /*0114*/ 	.word	0x00000a10


	//   ....[1]....
        /*0118*/ 	.word	0x00006250


	//----- nvinfo : EIATTR_MAX_THREADS
	.align		4
.L_1894:
        /*011c*/ 	.byte	0x04, 0x05
        /*011e*/ 	.short	(.L_1896 - .L_1895)
.L_1895:
        /*0120*/ 	.word	0x00000080
        /*0124*/ 	.word	0x00000001
        /*0128*/ 	.word	0x00000001


	//----- nvinfo : EIATTR_CRS_STACK_SIZE
	.align		4
.L_1896:
        /*012c*/ 	.byte	0x04, 0x1e
        /*012e*/ 	.short	(.L_1898 - .L_1897)
.L_1897:
        /*0130*/ 	.word	0x00000000


	//----- nvinfo : EIATTR_CBANK_PARAM_SIZE
	.align		4
.L_1898:
        /*0134*/ 	.byte	0x03, 0x19
        /*0136*/ 	.short	0x00e8


	//----- nvinfo : EIATTR_PARAM_CBANK
	.align		4
        /*0138*/ 	.byte	0x04, 0x0a
        /*013a*/ 	.short	(.L_1900 - .L_1899)
	.align		4
.L_1899:
        /*013c*/ 	.word	index@(.nv.constant0._ZN10layer_norm13ln_fwd_kernelINS_13Kernel_traitsI13__nv_bfloat16S2_fS2_fjLj7168ELj1ELj1ELj4ELj16ENS_18Kernel_traits_baseILj7168ES2_S2_fS2_fjLj128EEEEELb0ELb0ELb1ELb0EEEvNS_9FwdParamsE)
        /*0140*/ 	.short	0x0210
        /*0142*/ 	.short	0x00e8


	//----- nvinfo : EIATTR_SW_WAR
	.align		4
.L_1900:
        /*0144*/ 	.byte	0x04, 0x36
        /*0146*/ 	.short	(.L_1902 - .L_1901)
.L_1901:
        /*0148*/ 	.word	0x00000008
.L_1902:


//--------------------- .nv.info._ZN10layer_norm13ln_fwd_kernelINS_13Kernel_traitsI13__nv_bfloat16S2_fS2_fjLj7168ELj1ELj1ELj4ELj16ENS_18Kernel_traits_baseILj7168ES2_S2_fS2_fjLj128EEEEELb0ELb0ELb1ELb1EEEvNS_9FwdParamsE --------------------------
	.section	.nv.info._ZN10layer_norm13ln_fwd_kernelINS_13Kernel_traitsI13__nv_bfloat16S2_fS2_fjLj7168ELj1ELj1ELj4ELj16ENS_18Kernel_traits_baseILj7168ES2_S2_fS2_fjLj128EEEEELb0ELb0ELb1ELb1EEEvNS_9FwdParamsE,"",@"SHT_CUDA_INFO"
	.sectionflags	@""
	.align	4


	//----- nvinfo : EIATTR_CUDA_API_VERSION
	.align		4
        /*0000*/ 	.byte	0x04, 0x37
        /*0002*/ 	.short	(.L_1904 - .L_1903)
.L_1903:
        /*0004*/ 	.word	0x00000082


	//----- nvinfo : EIATTR_KPARAM_INFO
	.align		4
.L_1904:
        /*0008*/ 	.byte	0x04, 0x17
        /*000a*/ 	.short	(.L_1906 - .L_1905)
.L_1905:
        /*000c*/ 	.word	0x00000000
        /*0010*/ 	.short	0x0000
        /*0012*/ 	.short	0x0000
        /*0014*/ 	.byte	0x00, 0xf0, 0xa1, 0x03


	//----- nvinfo : EIATTR_SPARSE_MMA_MASK
	.align		4
.L_1906:
        /*0018*/ 	.byte	0x03, 0x50
        /*001a*/ 	.short	0x0000


	//----- nvinfo : EIATTR_MAXREG_COUNT
	.align		4
        /*001c*/ 	.byte	0x03, 0x1b
        /*001e*/ 	.short	0x00ff


	//----- nvinfo : EIATTR_NUM_BARRIERS
	.align		4
        /*0020*/ 	.byte	0x02, 0x4c
        /*0022*/ 	.byte	0x01
	.zero		1


	//----- nvinfo : EIATTR_MERCURY_ISA_VERSION
	.align		4
        /*0024*/ 	.byte	0x03, 0x5f
        /*0026*/ 	.short	0x0101


	//----- nvinfo : EIATTR_COOP_GROUP_MASK_REGIDS
	.align		4
        /*0028*/ 	.byte	0x04, 0x29
        /*002a*/ 	.short	(.L_1908 - .L_1907)


	//   ....[0]....
.L_1907:
        /*002c*/ 	.word	0xffffffff


	//   ....[1]....
        /*0030*/ 	.word	0xffffffff


	//   ....[2]....
        /*0034*/ 	.word	0xffffffff


	//   ....[3]....
        /*0038*/ 	.word	0xffffffff


	//   ....[4]....
        /*003c*/ 	.word	0xffffffff


	//   ....[5]....
        /*0040*/ 	.word	0xffffffff


	//   ....[6]....
        /*0044*/ 	.word	0xffffffff


	//   ....[7]....
        /*0048*/ 	.word	0xffffffff


	//   ....[8]....
        /*004c*/ 	.word	0xffffffff


	//   ....[9]....
        /*0050*/ 	.word	0xffffffff


	//   ....[10]....
        /*0054*/ 	.word	0xffffffff


	//   ....[11]....
        /*0058*/ 	.word	0xffffffff


	//   ....[12]....
        /*005c*/ 	.word	0xffffffff


	//   ....[13]....
        /*0060*/ 	.word	0xffffffff


	//   ....[14]....
        /*0064*/ 	.word	0xffffffff


	//   ....[15]....
        /*0068*/ 	.word	0xffffffff


	//   ....[16]....
        /*006c*/ 	.word	0xffffffff


	//   ....[17]....
        /*0070*/ 	.word	0xffffffff


	//   ....[18]....
        /*0074*/ 	.word	0x05000029


	//   ....[19]....
        /*0078*/ 	.word	0x05000029


	//   ....[20]....
        /*007c*/ 	.word	0x05000029


	//   ....[21]....
        /*0080*/ 	.word	0x05000029


	//   ....[22]....
        /*0084*/ 	.word	0x05000029


	//   ....[23]....
        /*0088*/ 	.word	0x05000029


	//   ....[24]....
        /*008c*/ 	.word	0x05000029


	//   ....[25]....
        /*0090*/ 	.word	0x05000029


	//   ....[26]....
        /*0094*/ 	.word	0x05000029


	//   ....[27]....
        /*0098*/ 	.word	0x05000029


	//----- nvinfo : EIATTR_COOP_GROUP_INSTR_OFFSETS
	.align		4
.L_1908:
        /*009c*/ 	.byte	0x04, 0x28
        /*009e*/ 	.short	(.L_1910 - .L_1909)


	//   ....[0]....
.L_1909:
        /*00a0*/ 	.word	0x000036f0


	//   ....[1]....
        /*00a4*/ 	.word	0x00003710


	//   ....[2]....
        /*00a8*/ 	.word	0x00003730


	//   ....[3]....
        /*00ac*/ 	.word	0x00003750


	//   ....[4]....
        /*00b0*/ 	.word	0x00003770


	//   ....[5]....
        /*00b4*/ 	.word	0x00003ea0


	//   ....[6]....
        /*00b8*/ 	.word	0x00003ec0


	//   ....[7]....
        /*00bc*/ 	.word	0x00003ee0


	//   ....[8]....
        /*00c0*/ 	.word	0x00003f00


	//   ....[9]....
        /*00c4*/ 	.word	0x00003f20


	//   ....[10]....
        /*00c8*/ 	.word	0x00004090


	//   ....[11]....
        /*00cc*/ 	.word	0x000040e0


	//   ....[12]....
        /*00d0*/ 	.word	0x00004100


	//   ....[13]....
        /*00d4*/ 	.word	0x00004110


	//   ....[14]....
        /*00d8*/ 	.word	0x000041d0


	//   ....[15]....
        /*00dc*/ 	.word	0x00004200


	//   ....[16]....
        /*00e0*/ 	.word	0x000042a0


	//   ....[17]....
        /*00e4*/ 	.word	0x000042d0


	//   ....[18]....
        /*00e8*/ 	.word	0x00005540


	//   ....[19]....
        /*00ec*/ 	.word	0x000055b0


	//   ....[20]....
        /*00f0*/ 	.word	0x00005620


	//   ....[21]....
        /*00f4*/ 	.word	0x00005690


	//   ....[22]....
        /*00f8*/ 	.word	0x00005700


	//   ....[23]....
        /*00fc*/ 	.word	0x00005e70


	//   ....[24]....
        /*0100*/ 	.word	0x00005ee0


	//   ....[25]....
        /*0104*/ 	.word	0x00005f50


	//   ....[26]....
        /*0108*/ 	.word	0x00005fc0


	//   ....[27]....
        /*010c*/ 	.word	0x00006030


	//----- nvinfo : EIATTR_EXIT_INSTR_OFFSETS
	.align		4
.L_1910:
        /*0110*/ 	.byte	0x04, 0x1c
        /*0112*/ 	.short	(.L_1912 - .L_1911)


	//   ....[0]....
.L_1911:
        /*0114*/ 	.word	0x00000190


	//   ....[1]....
        /*0118*/ 	.word	0x000054e0


	//----- nvinfo : EIATTR_MAX_THREADS
	.align		4
.L_1912:
        /*011c*/ 	.byte	0x04, 0x05
        /*011e*/ 	.short	(.L_1914 - .L_1913)
.L_1913:
        /*0120*/ 	.word	0x00000080
        /*0124*/ 	.word	0x00000001
        /*0128*/ 	.word	0x00000001


	//----- nvinfo : EIATTR_CRS_STACK_SIZE
	.align		4
.L_1914:
        /*012c*/ 	.byte	0x04, 0x1e
        /*012e*/ 	.short	(.L_1916 - .L_1915)
.L_1915:
        /*0130*/ 	.word	0x00000000


	//----- nvinfo : EIATTR_CBANK_PARAM_SIZE
	.align		4
.L_1916:
        /*0134*/ 	.byte	0x03, 0x19
        /*0136*/ 	.short	0x00e8


	//----- nvinfo : EIATTR_PARAM_CBANK
	.align		4
        /*0138*/ 	.byte	0x04, 0x0a
        /*013a*/ 	.short	(.L_1918 - .L_1917)
	.align		4
.L_1917:
        /*013c*/ 	.word	index@(.nv.constant0._ZN10layer_norm13ln_fwd_kernelINS_13Kernel_traitsI13__nv_bfloat16S2_fS2_fjLj7168ELj1ELj1ELj4ELj16ENS_18Kernel_traits_baseILj7168ES2_S2_fS2_fjLj128EEEEELb0ELb0ELb1ELb1EEEvNS_9FwdParamsE)
        /*0140*/ 	.short	0x0210
        /*0142*/ 	.short	0x00e8


	//----- nvinfo : EIATTR_SW_WAR
	.align		4
.L_1918:
        /*0144*/ 	.byte	0x04, 0x36
        /*0146*/ 	.short	(.L_1920 - .L_1919)
.L_1919:
        /*0148*/ 	.word	0x00000008
.L_1920:


//--------------------- .nv.info._ZN10layer_norm13ln_fwd_kernelINS_13Kernel_traitsI13__nv_bfloat16S2_fS2_fjLj7168ELj1ELj1ELj4ELj16ENS_18Kernel_traits_baseILj7168ES2_S2_fS2_fjLj128EEEEELb0ELb1ELb0ELb0EEEvNS_9FwdParamsE --------------------------
	.section	.nv.info._ZN10layer_norm13ln_fwd_kernelINS_13Kernel_traitsI13__nv_bfloat16S2_fS2_fjLj7168ELj1ELj1ELj4ELj16ENS_18Kernel_traits_baseILj7168ES2_S2_fS2_fjLj128EEEEELb0ELb1ELb0ELb0EEEvNS_9FwdParamsE,"",@"SHT_CUDA_INFO"
	.sectionflags	@""
	.align	4


	//----- nvinfo : EIATTR_CUDA_API_VERSION
	.align		4
        /*0000*/ 	.byte	0x04, 0x37
        /*0002*/ 	.short	(.L_1922 - .L_1921)
.L_1921:
        /*0004*/ 	.word	0x00000082


	//----- nvinfo : EIATTR_KPARAM_INFO
	.align		4
.L_1922:
        /*0008*/ 	.byte	0x04, 0x17
        /*000a*/ 	.short	(.L_1924 - .L_1923)
.L_1923:
        /*000c*/ 	.word	0x00000000
        /*0010*/ 	.short	0x0000
        /*0012*/ 	.short	0x0000
        /*0014*/ 	.byte	0x00, 0xf0, 0xa1, 0x03


	//----- nvinfo : EIATTR_SPARSE_MMA_MASK
	.align		4
.L_1924:
        /*0018*/ 	.byte	0x03, 0x50
        /*001a*/ 	.short	0x0000


	//----- nvinfo : EIATTR_MAXREG_COUNT
	.align		4
        /*001c*/ 	.byte	0x03, 0x1b
        /*001e*/ 	.short	0x00ff


	//----- nvinfo : EIATTR_NUM_BARRIERS
	.align		4
        /*0020*/ 	.byte	0x02, 0x4c
        /*0022*/ 	.byte	0x01
	.zero		1


	//----- nvinfo : EIATTR_MERCURY_ISA_VERSION
	.align		4
        /*0024*/ 	.byte	0x03, 0x5f
        /*0026*/ 	.short	0x0101


	//----- nvinfo : EIATTR_COOP_GROUP_MASK_REGIDS
	.align		4
        /*0028*/ 	.byte	0x04, 0x29
        /*002a*/ 	.short	(.L_1926 - .L_1925)


	//   ....[0]....
.L_1925:
        /*002c*/ 	.word	0xffffffff


	//   ....[1]....
        /*0030*/ 	.word	0xffffffff


	//   ....[2]....
        /*0034*/ 	.word	0xffffffff


	//   ....[3]....
        /*0038*/ 	.word	0xffffffff


	//   ....[4]....
        /*003c*/ 	.word	0xffffffff


	//   ....[5]....
        /*0040*/ 	.word	0xffffffff


	//   ....[6]....
        /*0044*/ 	.word	0xffffffff


	//   ....[7]....
        /*0048*/ 	.word	0xffffffff


	//   ....[8]....
        /*004c*/ 	.word	0xffffffff


	//   ....[9]....
        /*0050*/ 	.word	0xffffffff


	//   ....[10]....
        /*0054*/ 	.word	0xffffffff


	//   ....[11]....
        /*0058*/ 	.word	0xffffffff


	//   ....[12]....
        /*005c*/ 	.word	0xffffffff


	//   ....[13]....
        /*0060*/ 	.word	0xffffffff


	//   ....[14]....
        /*0064*/ 	.word	0xffffffff


	//   ....[15]....
        /*0068*/ 	.word	0xffffffff


	//   ....[16]....
        /*006c*/ 	.word	0xffffffff


	//   ....[17]....
        /*0070*/ 	.word	0xffffffff


	//   ....[18]....
        /*0074*/ 	.word	0x050000f4


	//   ....[19]....
        /*0078*/ 	.word	0x050000f4


	//   ....[20]....
        /*007c*/ 	.word	0x050000f4


	//   ....[21]....
        /*0080*/ 	.word	0x050000f4


	//   ....[22]....
        /*0084*/ 	.word	0x050000f4


	//   ....[23]....
        /*0088*/ 	.word	0x050000f4


	//   ....[24]....
        /*008c*/ 	.word	0x050000f4


	//   ....[25]....
        /*0090*/ 	.word	0x050000f4


	//   ....[26]....
        /*0094*/ 	.word	0x050000f4


	//   ....[27]....
        /*0098*/ 	.word	0x050000f4


	//----- nvinfo : EIATTR_COOP_GROUP_INSTR_OFFSETS
	.align		4
.L_1926:
        /*009c*/ 	.byte	0x04, 0x28
        /*009e*/ 	.short	(.L_1928 - .L_1927)


	//   ....[0]....
.L_1927:
        /*00a0*/ 	.word	0x000039e0


	//   ....[1]....
        /*00a4*/ 	.word	0x00003a20


	//   ....[2]....
        /*00a8*/ 	.word	0x00003a40


	//   ....[3]....
        /*00ac*/ 	.word	0x00003a60


	//   ....[4]....
        /*00b0*/ 	.word	0x00003a80


	//   ....[5]....
        /*00b4*/ 	.word	0x000041c0


	//   ....[6]....
        /*00b8*/ 	.word	0x000041e0


	//   ....[7]....
        /*00bc*/ 	.word	0x00004200


	//   ....[8]....
        /*00c0*/ 	.word	0x00004220


	//   ....[9]....
        /*00c4*/ 	.word	0x00004240


	//   ....[10]....
        /*00c8*/ 	.word	0x00004390


	//   ....[11]....
        /*00cc*/ 	.word	0x00004430


	//   ....[12]....
        /*00d0*/ 	.word	0x00004440


	//   ....[13]....
        /*00d4*/ 	.word	0x000044f0


	//   ....[14]....
        /*00d8*/ 	.word	0x00004510


	//   ....[15]....
        /*00dc*/ 	.word	0x00004550


	//   ....[16]....
        /*00e0*/ 	.word	0x000045b0


	//   ....[17]....
        /*00e4*/ 	.word	0x00004600


	//   ....[18]....
        /*00e8*/ 	.word	0x00005760


	//   ....[19]....
        /*00ec*/ 	.word	0x000057d0


	//   ....[20]....
        /*00f0*/ 	.word	0x00005840


	//   ....[21]....
        /*00f4*/ 	.word	0x000058b0


	//   ....[22]....
        /*00f8*/ 	.word	0x00005920


	//   ....[23]....
        /*00fc*/ 	.word	0x000060c0


	//   ....[24]....
        /*0100*/ 	.word	0x00006130


	//   ....[25]....
        /*0104*/ 	.word	0x000061a0


	//   ....[26]....
        /*0108*/ 	.word	0x00006210


	//   ....[27]....
        /*010c*/ 	.word	0x00006280


	//----- nvinfo : EIATTR_EXIT_INSTR_OFFSETS
	.align		4
.L_1928:
        /*0110*/ 	.byte	0x04, 0x1c
        /*0112*/ 	.short	(.L_1930 - .L_1929)


	//   ....[0]....
.L_1929:
        /*0114*/ 	.word	0x00000dc0


	//   ....[1]....
        /*0118*/ 	.word	0x00005700


	//----- nvinfo : EIATTR_MAX_THREADS
	.align		4
.L_1930:
        /*011c*/ 	.byte	0x04, 0x05
        /*011e*/ 	.short	(.L_1932 - .L_1931)
.L_1931:
        /*0120*/ 	.word	0x00000080
        /*0124*/ 	.word	0x00000001
        /*0128*/ 	.word	0x00000001


	//----- nvinfo : EIATTR_CRS_STACK_SIZE
	.align		4
.L_1932:
        /*012c*/ 	.byte	0x04, 0x1e
        /*012e*/ 	.short	(.L_1934 - .L_1933)
.L_1933:
        /*0130*/ 	.word	0x00000000


	//----- nvinfo : EIATTR_CBANK_PARAM_SIZE
	.align		4
.L_1934:
        /*0134*/ 	.byte	0x03, 0x19
        /*0136*/ 	.short	0x00e8


	//----- nvinfo : EIATTR_PARAM_CBANK
	.align		4
        /*0138*/ 	.byte	0x04, 0x0a
        /*013a*/ 	.short	(.L_1936 - .L_1935)
	.align		4
.L_1935:
        /*013c*/ 	.word	index@(.nv.constant0._ZN10layer_norm13ln_fwd_kernelINS_13Kernel_traitsI13__nv_bfloat16S2_fS2_fjLj7168ELj1ELj1ELj4ELj16ENS_18Kernel_traits_baseILj7168ES2_S2_fS2_fjLj128EEEEELb0ELb1ELb0ELb0EEEvNS_9FwdParamsE)
        /*0140*/ 	.short	0x0210
        /*0142*/ 	.short	0x00e8


	//----- nvinfo : EIATTR_SW_WAR
	.align		4
.L_1936:
        /*0144*/ 	.byte	0x04, 0x36
        /*0146*/ 	.short	(.L_1938 - .L_1937)
.L_1937:
        /*0148*/ 	.word	0x00000008
.L_1938:


//--------------------- .nv.info._ZN10layer_norm13ln_fwd_kernelINS_13Kernel_traitsI13__nv_bfloat16S2_fS2_fjLj7168ELj1ELj1ELj4ELj16ENS_18Kernel_traits_baseILj7168ES2_S2_fS2_fjLj128EEEEELb0ELb1ELb0ELb1EEEvNS_9FwdParamsE --------------------------
	.section	.nv.info._ZN10layer_norm13ln_fwd_kernelINS_13Kernel_traitsI13__nv_bfloat16S2_fS2_fjLj7168ELj1ELj1ELj4ELj16ENS_18Kernel_traits_baseILj7168ES2_S2_fS2_fjLj128EEEEELb0ELb1ELb0ELb1EEEvNS_9FwdParamsE,"",@"SHT_CUDA_INFO"
	.sectionflags	@""
	.align	4


	//----- nvinfo : EIATTR_CUDA_API_VERSION
	.align		4
        /*0000*/ 	.byte	0x04, 0x37
        /*0002*/ 	.short	(.L_1940 - .L_1939)
.L_1939:
        /*0004*/ 	.word	0x00000082


	//----- nvinfo : EIATTR_KPARAM_INFO
	.align		4
.L_1940:
        /*0008*/ 	.byte	0x04, 0x17
        /*000a*/ 	.short	(.L_1942 - .L_1941)
.L_1941:
        /*000c*/ 	.word	0x00000000
        /*0010*/ 	.short	0x0000
        /*0012*/ 	.short	0x0000
        /*0014*/ 	.byte	0x00, 0xf0, 0xa1, 0x03


	//----- nvinfo : EIATTR_SPARSE_MMA_MASK
	.align		4
.L_1942:
        /*0018*/ 	.byte	0x03, 0x50
        /*001a*/ 	.short	0x0000


	//----- nvinfo : EIATTR_MAXREG_COUNT
	.align		4
        /*001c*/ 	.byte	0x03, 0x1b
        /*001e*/ 	.short	0x00ff


	//----- nvinfo : EIATTR_NUM_BARRIERS
	.align		4
        /*0020*/ 	.byte	0x02, 0x4c
        /*0022*/ 	.byte	0x01
	.zero		1


	//----- nvinfo : EIATTR_MERCURY_ISA_VERSION
	.align		4
        /*0024*/ 	.byte	0x03, 0x5f
        /*0026*/ 	.short	0x0101


	//----- nvinfo : EIATTR_COOP_GROUP_MASK_REGIDS
	.align		4
        /*0028*/ 	.byte	0x04, 0x29
        /*002a*/ 	.short	(.L_1944 - .L_1943)


	//   ....[0]....
.L_1943:
        /*002c*/ 	.word	0xffffffff


	//   ....[1]....
        /*0030*/ 	.word	0xffffffff


	//   ....[2]....
        /*0034*/ 	.word	0xffffffff


	//   ....[3]....
        /*0038*/ 	.word	0xffffffff


	//   ....[4]....
        /*003c*/ 	.word	0xffffffff


	//   ....[5]....
        /*0040*/ 	.word	0xffffffff


	//   ....[6]....
        /*0044*/ 	.word	0xffffffff


	//   ....[7]....
        /*0048*/ 	.word	0xffffffff


	//   ....[8]....
        /*004c*/ 	.word	0xffffffff


	//   ....[9]....
        /*0050*/ 	.word	0xffffffff


	//   ....[10]....
        /*0054*/ 	.word	0xffffffff


	//   ....[11]....
        /*0058*/ 	.word	0xffffffff


	//   ....[12]....
        /*005c*/ 	.word	0xffffffff


	//   ....[13]....
        /*0060*/ 	.word	0xffffffff


	//   ....[14]....
        /*0064*/ 	.word	0xffffffff


	//   ....[15]....
        /*0068*/ 	.word	0xffffffff


	//   ....[16]....
        /*006c*/ 	.word	0xffffffff


	//   ....[17]....
        /*0070*/ 	.word	0xffffffff


	//   ....[18]....
        /*0074*/ 	.word	0x050000c4


	//   ....[19]....
        /*0078*/ 	.word	0x050000c4


	//   ....[20]....
        /*007c*/ 	.word	0x050000c4


	//   ....[21]....
        /*0080*/ 	.word	0x050000c4


	//   ....[22]....
        /*0084*/ 	.word	0x050000c4


	//   ....[23]....
        /*0088*/ 	.word	0x050000c4


	//   ....[24]....
        /*008c*/ 	.word	0x050000c4


	//   ....[25]....
        /*0090*/ 	.word	0x050000c4


	//   ....[26]....
        /*0094*/ 	.word	0x050000c4


	//   ....[27]....
        /*0098*/ 	.word	0x050000c4


	//----- nvinfo : EIATTR_COOP_GROUP_INSTR_OFFSETS
	.align		4
.L_1944:
        /*009c*/ 	.byte	0x04, 0x28
        /*009e*/ 	.short	(.L_1946 - .L_1945)


	//   ....[0]....
.L_1945:
        /*00a0*/ 	.word	0x00002b80


	//   ....[1]....
        /*00a4*/ 	.word	0x00002ba0


	//   ....[2]....
        /*00a8*/ 	.word	0x00002bc0


	//   ....[3]....
        /*00ac*/ 	.word	0x00002be0


	//   ....[4]....
        /*00b0*/ 	.word	0x00002c00


	//   ....[5]....
        /*00b4*/ 	.word	0x00003330


	//   ....[6]....
        /*00b8*/ 	.word	0x00003350


	//   ....[7]....
        /*00bc*/ 	.word	0x00003370


	//   ....[8]....
        /*00c0*/ 	.word	0x00003390


	//   ....[9]....
        /*00c4*/ 	.word	0x000033b0


	//   ....[10]....
        /*00c8*/ 	.word	0x00003510


	//   ....[11]....
        /*00cc*/ 	.word	0x00003570


	//   ....[12]....
        /*00d0*/ 	.word	0x000035b0


	//   ....[13]....
        /*00d4*/ 	.word	0x00003610


	//   ....[14]....
        /*00d8*/ 	.word	0x00003640


	//   ....[15]....
        /*00dc*/ 	.word	0x000036b0


	//   ....[16]....
        /*00e0*/ 	.word	0x00003710


	//   ....[17]....
        /*00e4*/ 	.word	0x00003750


	//   ....[18]....
        /*00e8*/ 	.word	0x00004b30


	//   ....[19]....
        /*00ec*/ 	.word	0x00004ba0


	//   ....[20]....
        /*00f0*/ 	.word	0x00004c10


	//   ....[21]....
        /*00f4*/ 	.word	0x00004c80


	//   ....[22]....
        /*00f8*/ 	.word	0x00004cf0


	//   ....[23]....
        /*00fc*/ 	.word	0x00005460


	//   ....[24]....
        /*0100*/ 	.word	0x000054d0


	//   ....[25]....
        /*0104*/ 	.word	0x00005540


	//   ....[26]....
        /*0108*/ 	.word	0x000055b0


	//   ....[27]....
        /*010c*/ 	.word	0x00005620


	//----- nvinfo : EIATTR_EXIT_INSTR_OFFSETS
	.align		4
.L_1946:
        /*0110*/ 	.byte	0x04, 0x1c
        /*0112*/ 	.short	(.L_1948 - .L_1947)


	//   ....[0]....
.L_1947:
        /*0114*/ 	.word	0x00000210


	//   ....[1]....
        /*0118*/ 	.word	0x00004ad0


	//----- nvinfo : EIATTR_MAX_THREADS
	.align		4
.L_1948:
        /*011c*/ 	.byte	0x04, 0x05
        /*011e*/ 	.short	(.L_1950 - .L_1949)
.L_1949:
        /*0120*/ 	.word	0x00000080
        /*0124*/ 	.word	0x00000001
        /*0128*/ 	.word	0x00000001


	//----- nvinfo : EIATTR_CRS_STACK_SIZE
	.align		4
.L_1950:
        /*012c*/ 	.byte	0x04, 0x1e
        /*012e*/ 	.short	(.L_1952 - .L_1951)
.L_1951:
        /*0130*/ 	.word	0x00000000


	//----- nvinfo : EIATTR_CBANK_PARAM_SIZE
	.align		4
.L_1952:
        /*0134*/ 	.byte	0x03, 0x19
        /*0136*/ 	.short	0x00e8


	//----- nvinfo : EIATTR_PARAM_CBANK
	.align		4
        /*0138*/ 	.byte	0x04, 0x0a
        /*013a*/ 	.short	(.L_1954 - .L_1953)
	.align		4
.L_1953:
        /*013c*/ 	.word	index@(.nv.constant0._ZN10layer_norm13ln_fwd_kernelINS_13Kernel_traitsI13__nv_bfloat16S2_fS2_fjLj7168ELj1ELj1ELj4ELj16ENS_18Kernel_traits_baseILj7168ES2_S2_fS2_fjLj128EEEEELb0ELb1ELb0ELb1EEEvNS_9FwdParamsE)
        /*0140*/ 	.short	0x0210
        /*0142*/ 	.short	0x00e8


	//----- nvinfo : EIATTR_SW_WAR
	.align		4
.L_1954:
        /*0144*/ 	.byte	0x04, 0x36
        /*0146*/ 	.short	(.L_1956 - .L_1955)
.L_1955:
        /*0148*/ 	.word	0x00000008
.L_1956:


//--------------------- .nv.info._ZN10layer_norm13ln_fwd_kernelINS_13Kernel_traitsI13__nv_bfloat16S2_fS2_fjLj7168ELj1ELj1ELj4ELj16ENS_18Kernel_traits_baseILj7168ES2_S2_fS2_fjLj128EEEEELb0ELb1ELb1ELb0EEEvNS_9FwdParamsE --------------------------
	.section	.nv.info._ZN10layer_norm13ln_fwd_kernelINS_13Kernel_traitsI13__nv_bfloat16S2_fS2_fjLj7168ELj1ELj1ELj4ELj16ENS_18Kernel_traits_baseILj7168ES2_S2_fS2_fjLj128EEEEELb0ELb1ELb1ELb0EEEvNS_9FwdParamsE,"",@"SHT_CUDA_INFO"
	.sectionflags	@""
	.align	4


	//----- nvinfo : EIATTR_CUDA_API_VERSION
	.align		4
        /*0000*/ 	.byte	0x04, 0x37
        /*0002*/ 	.short	(.L_1958 - .L_1957)
.L_1957:
        /*0004*/ 	.word	0x00000082


	//----- nvinfo : EIATTR_KPARAM_INFO
	.align		4
.L_1958:
        /*0008*/ 	.byte	0x04, 0x17
        /*000a*/ 	.short	(.L_1960 - .L_1959)
.L_1959:
        /*000c*/ 	.word	0x00000000
        /*0010*/ 	.short	0x0000
        /*0012*/ 	.short	0x0000
        /*0014*/ 	.byte	0x00, 0xf0, 0xa1, 0x03


	//----- nvinfo : EIATTR_SPARSE_MMA_MASK
	.align		4
.L_1960:
        /*0018*/ 	.byte	0x03, 0x50
        /*001a*/ 	.short	0x0000


	//----- nvinfo : EIATTR_MAXREG_COUNT
	.align		4
        /*001c*/ 	.byte	0x03, 0x1b
        /*001e*/ 	.short	0x00ff


	//----- nvinfo : EIATTR_NUM_BARRIERS
	.align		4
        /*0020*/ 	.byte	0x02, 0x4c
        /*0022*/ 	.byte	0x01
	.zero		1


	//----- nvinfo : EIATTR_ANNOTATIONS
	.align		4
        /*0024*/ 	.byte	0x04, 0x55
        /*0026*/ 	.short	(.L_1962 - .L_1961)


	//   ....[0]....
.L_1961:
        /*0028*/ 	.word	0x00000001
        /*002c*/ 	.byte	0xe0, 0x13, 0x00, 0x00, 0x01, 0x00, 0x00, 0x00, 0x50, 0x1f, 0x00, 0x00


	//----- nvinfo : EIATTR_MERCURY_ISA_VERSION
	.align		4
.L_1962:
        /*0038*/ 	.byte	0x03, 0x5f
        /*003a*/ 	.short	0x0101


	//----- nvinfo : EIATTR_COOP_GROUP_MASK_REGIDS
	.align		4
        /*003c*/ 	.byte	0x04, 0x29
        /*003e*/ 	.short	(.L_1964 - .L_1963)


	//   ....[0]....
.L_1963:
        /*0040*/ 	.word	0xffffffff


	//   ....[1]....
        /*0044*/ 	.word	0xffffffff


	//   ....[2]....
        /*0048*/ 	.word	0xffffffff


	//   ....[3]....
        /*004c*/ 	.word	0xffffffff


	//   ....[4]....
        /*0050*/ 	.word	0xffffffff


	//   ....[5]....
        /*0054*/ 	.word	0xffffffff


	//   ....[6]....
        /*0058*/ 	.word	0xffffffff


	//   ....[7]....
        /*005c*/ 	.word	0xffffffff


	//   ....[8]....
        /*0060*/ 	.word	0xffffffff


	//   ....[9]....
        /*0064*/ 	.word	0xffffffff


	//   ....[10]....
        /*0068*/ 	.word	0xffffffff


	//   ....[11]....
        /*006c*/ 	.word	0xffffffff


	//   ....[12]....
        /*0070*/ 	.word	0xffffffff


	//   ....[13]....
        /*0074*/ 	.word	0xffffffff


	//   ....[14]....
        /*0078*/ 	.word	0xffffffff


	//   ....[15]....
        /*007c*/ 	.word	0xffffffff


	//   ....[16]....
        /*0080*/ 	.word	0xffffffff


	//   ....[17]....
        /*0084*/ 	.word	0xffffffff


	//   ....[18]....
        /*0088*/ 	.word	0x050000b4


	//   ....[19]....
        /*008c*/ 	.word	0x050000b4


	//   ....[20]....
        /*0090*/ 	.word	0x050000b4


	//   ....[21]....
        /*0094*/ 	.word	0x050000b4


	//   ....[22]....
        /*0098*/ 	.word	0x050000b4


	//   ....[23]....
        /*009c*/ 	.word	0x050000b4


	//   ....[24]....
        /*00a0*/ 	.word	0x050000b4


	//   ....[25]....
        /*00a4*/ 	.word	0x050000b4


	//   ....[26]....
        /*00a8*/ 	.word	0x050000b4


	//   ....[27]....
        /*00ac*/ 	.word	0x050000b4


	//----- nvinfo : EIATTR_COOP_GROUP_INSTR_OFFSETS
	.align		4
.L_1964:
        /*00b0*/ 	.byte	0x04, 0x28
        /*00b2*/ 	.short	(.L_1966 - .L_1965)


	//   ....[0]....
.L_1965:
        /*00b4*/ 	.word	0x00004f80


	//   ....[1]....
        /*00b8*/ 	.word	0x00004fb0


	//   ....[2]....
        /*00bc*/ 	.word	0x00004fd0


	//   ....[3]....
        /*00c0*/ 	.word	0x00004ff0


	//   ....[4]....
        /*00c4*/ 	.word	0x00005010


	//   ....[5]....
        /*00c8*/ 	.word	0x00005750


	//   ....[6]....
        /*00cc*/ 	.word	0x00005770


	//   ....[7]....
        /*00d0*/ 	.word	0x00005790


	//   ....[8]....
        /*00d4*/ 	.word	0x000057b0


	//   ....[9]....
        /*00d8*/ 	.word	0x000057d0


	//   ....[10]....
        /*00dc*/ 	.word	0x00005910


	//   ....[11]....
        /*00e0*/ 	.word	0x000059a0


	//   ....[12]....
        /*00e4*/ 	.word	0x00005a00


	//   ....[13]....
        /*00e8*/ 	.word	0x00005a70


	//   ....[14]....
        /*00ec*/ 	.word	0x00005a80


	//   ....[15]....
        /*00f0*/ 	.word	0x00005b20


	//   ....[16]....
        /*00f4*/ 	.word	0x00005b50


	//   ....[17]....
        /*00f8*/ 	.word	0x00005b90


	//   ....[18]....
        /*00fc*/ 	.word	0x00006d90


	//   ....[19]....
        /*0100*/ 	.word	0x00006df0


	//   ....[20]....
        /*0104*/ 	.word	0x00006e50


	//   ....[21]....
        /*0108*/ 	.word	0x00006eb0


	//   ....[22]....
        /*010c*/ 	.word	0x00006f10


	//   ....[23]....
        /*0110*/ 	.word	0x000076a0


	//   ....[24]....
        /*0114*/ 	.word	0x000076f0


	//   ....[25]....
        /*0118*/ 	.word	0x00007740


	//   ....[26]....
        /*011c*/ 	.word	0x00007790


	//   ....[27]....
        /*0120*/ 	.word	0x000077e0


	//----- nvinfo : EIATTR_EXIT_INSTR_OFFSETS
	.align		4
.L_1966:
        /*0124*/ 	.byte	0x04, 0x1c
        /*0126*/ 	.short	(.L_1968 - .L_1967)


	//   ....[0]....
.L_1967:
        /*0128*/ 	.word	0x00000de0


	//   ....[1]....
        /*012c*/ 	.word	0x00006d30


	//----- nvinfo : EIATTR_MAX_THREADS
	.align		4
.L_1968:
        /*0130*/ 	.byte	0x04, 0x05
        /*0132*/ 	.short	(.L_1970 - .L_1969)
.L_1969:
        /*0134*/ 	.word	0x00000080
        /*0138*/ 	.word	0x00000001
        /*013c*/ 	.word	0x00000001


	//----- nvinfo : EIATTR_CRS_STACK_SIZE
	.align		4
.L_1970:
        /*0140*/ 	.byte	0x04, 0x1e
        /*0142*/ 	.short	(.L_1972 - .L_1971)
.L_1971:
        /*0144*/ 	.word	0x00000000


	//----- nvinfo : EIATTR_CBANK_PARAM_SIZE
	.align		4
.L_1972:
        /*0148*/ 	.byte	0x03, 0x19
        /*014a*/ 	.short	0x00e8


	//----- nvinfo : EIATTR_PARAM_CBANK
	.align		4
        /*014c*/ 	.byte	0x04, 0x0a
        /*014e*/ 	.short	(.L_1974 - .L_1973)
	.align		4
.L_1973:
        /*0150*/ 	.word	index@(.nv.constant0._ZN10layer_norm13ln_fwd_kernelINS_13Kernel_traitsI13__nv_bfloat16S2_fS2_fjLj7168ELj1ELj1ELj4ELj16ENS_18Kernel_traits_baseILj7168ES2_S2_fS2_fjLj128EEEEELb0ELb1ELb1ELb0EEEvNS_9FwdParamsE)
        /*0154*/ 	.short	0x0210
        /*0156*/ 	.short	0x00e8


	//----- nvinfo : EIATTR_SW_WAR
	.align		4
.L_1974:
        /*0158*/ 	.byte	0x04, 0x36
        /*015a*/ 	.short	(.L_1976 - .L_1975)
.L_1975:
        /*015c*/ 	.word	0x00000008
.L_1976:


//--------------------- .nv.info._ZN10layer_norm13ln_fwd_kernelINS_13Kernel_traitsI13__nv_bfloat16S2_fS2_fjLj7168ELj1ELj1ELj4ELj16ENS_18Kernel_traits_baseILj7168ES2_S2_fS2_fjLj128EEEEELb0ELb1ELb1ELb1EEEvNS_9FwdParamsE --------------------------
	.section	.nv.info._ZN10layer_norm13ln_fwd_kernelINS_13Kernel_traitsI13__nv_bfloat16S2_fS2_fjLj7168ELj1ELj1ELj4ELj16ENS_18Kernel_traits_baseILj7168ES2_S2_fS2_fjLj128EEEEELb0ELb1ELb1ELb1EEEvNS_9FwdParamsE,"",@"SHT_CUDA_INFO"
	.sectionflags	@""
	.align	4


	//----- nvinfo : EIATTR_CUDA_API_VERSION
	.align		4
        /*0000*/ 	.byte	0x04, 0x37
        /*0002*/ 	.short	(.L_1978 - .L_1977)
.L_1977:
        /*0004*/ 	.word	0x00000082


	//----- nvinfo : EIATTR_KPARAM_INFO
	.align		4
.L_1978:
        /*0008*/ 	.byte	0x04, 0x17
        /*000a*/ 	.short	(.L_1980 - .L_1979)
.L_1979:
        /*000c*/ 	.word	0x00000000
        /*0010*/ 	.short	0x0000
        /*0012*/ 	.short	0x0000
        /*0014*/ 	.byte	0x00, 0xf0, 0xa1, 0x03


	//----- nvinfo : EIATTR_SPARSE_MMA_MASK
	.align		4
.L_1980:
        /*0018*/ 	.byte	0x03, 0x50
        /*001a*/ 	.short	0x0000


	//----- nvinfo : EIATTR_MAXREG_COUNT
	.align		4
        /*001c*/ 	.byte	0x03, 0x1b
        /*001e*/ 	.short	0x00ff


	//----- nvinfo : EIATTR_NUM_BARRIERS
	.align		4
        /*0020*/ 	.byte	0x02, 0x4c
        /*0022*/ 	.byte	0x01
	.zero		1


	//----- nvinfo : EIATTR_MERCURY_ISA_VERSION
	.align		4
        /*0024*/ 	.byte	0x03, 0x5f
        /*0026*/ 	.short	0x0101


	//----- nvinfo : EIATTR_COOP_GROUP_MASK_REGIDS
	.align		4
        /*0028*/ 	.byte	0x04, 0x29
        /*002a*/ 	.short	(.L_1982 - .L_1981)


	//   ....[0]....
.L_1981:
        /*002c*/ 	.word	0xffffffff


	//   ....[1]....
        /*0030*/ 	.word	0xffffffff


	//   ....[2]....
        /*0034*/ 	.word	0xffffffff


	//   ....[3]....
        /*0038*/ 	.word	0xffffffff


	//   ....[4]....
        /*003c*/ 	.word	0xffffffff


	//   ....[5]....
        /*0040*/ 	.word	0xffffffff


	//   ....[6]....
        /*0044*/ 	.word	0xffffffff


	//   ....[7]....
        /*0048*/ 	.word	0xffffffff


	//   ....[8]....
        /*004c*/ 	.word	0xffffffff


	//   ....[9]....
        /*0050*/ 	.word	0xffffffff


	//   ....[10]....
        /*0054*/ 	.word	0xffffffff


	//   ....[11]....
        /*0058*/ 	.word	0xffffffff


	//   ....[12]....
        /*005c*/ 	.word	0xffffffff


	//   ....[13]....
        /*0060*/ 	.word	0xffffffff


	//   ....[14]....
        /*0064*/ 	.word	0xffffffff


	//   ....[15]....
        /*0068*/ 	.word	0xffffffff


	//   ....[16]....
        /*006c*/ 	.word	0xffffffff


	//   ....[17]....
        /*0070*/ 	.word	0xffffffff


	//   ....[18]....
        /*0074*/ 	.word	0x050000d4


	//   ....[19]....
        /*0078*/ 	.word	0x050000d4


	//   ....[20]....
        /*007c*/ 	.word	0x050000d4


	//   ....[21]....
        /*0080*/ 	.word	0x050000d4


	//   ....[22]....
        /*0084*/ 	.word	0x050000d4


	//   ....[23]....
        /*0088*/ 	.word	0x050000d4


	//   ....[24]....
        /*008c*/ 	.word	0x050000d4


	//   ....[25]....
        /*0090*/ 	.word	0x050000d4


	//   ....[26]....
        /*0094*/ 	.word	0x050000d4


	//   ....[27]....
        /*0098*/ 	.word	0x050000d4


	//----- nvinfo : EIATTR_COOP_GROUP_INSTR_OFFSETS
	.align		4
.L_1982:
        /*009c*/ 	.byte	0x04, 0x28
        /*009e*/ 	.short	(.L_1984 - .L_1983)


	//   ....[0]....
.L_1983:
        /*00a0*/ 	.word	0x00003f10


	//   ....[1]....
        /*00a4*/ 	.word	0x00003f30


	//   ....[2]....
        /*00a8*/ 	.word	0x00003f50


	//   ....[3]....
        /*00ac*/ 	.word	0x00003f70


	//   ....[4]....
        /*00b0*/ 	.word	0x00003f90


	//   ....[5]....
        /*00b4*/ 	.word	0x000046c0


	//   ....[6]....
        /*00b8*/ 	.word	0x000046e0


	//   ....[7]....
        /*00bc*/ 	.word	0x00004700


	//   ....[8]....
        /*00c0*/ 	.word	0x00004720


	//   ....[9]....
        /*00c4*/ 	.word	0x00004740


	//   ....[10]....
        /*00c8*/ 	.word	0x000048b0


	//   ....[11]....
        /*00cc*/ 	.word	0x00004900


	//   ....[12]....
        /*00d0*/ 	.word	0x00004920


	//   ....[13]....
        /*00d4*/ 	.word	0x00004930


	//   ....[14]....
        /*00d8*/ 	.word	0x000049f0


	//   ....[15]....
        /*00dc*/ 	.word	0x00004a20


	//   ....[16]....
        /*00e0*/ 	.word	0x00004ac0


	//   ....[17]....
        /*00e4*/ 	.word	0x00004af0


	//   ....[18]....
        /*00e8*/ 	.word	0x00005eb0


	//   ....[19]....
        /*00ec*/ 	.word	0x00005f20


	//   ....[20]....
        /*00f0*/ 	.word	0x00005f90


	//   ....[21]....
        /*00f4*/ 	.word	0x00006000


	//   ....[22]....
        /*00f8*/ 	.word	0x00006070


	//   ....[23]....
        /*00fc*/ 	.word	0x000067f0


	//   ....[24]....
        /*0100*/ 	.word	0x00006860


	//   ....[25]....
        /*0104*/ 	.word	0x000068d0


	//   ....[26]....
        /*0108*/ 	.word	0x00006940


	//   ....[27]....
        /*010c*/ 	.word	0x000069b0


	//----- nvinfo : EIATTR_EXIT_INSTR_OFFSETS
	.align		4
.L_1984:
        /*0110*/ 	.byte	0x04, 0x1c
        /*0112*/ 	.short	(.L_1986 - .L_1985)


	//   ....[0]....
.L_1985:
        /*0114*/ 	.word	0x000001d0


	//   ....[1]....
        /*0118*/ 	.word	0x00005e50


	//----- nvinfo : EIATTR_MAX_THREADS
	.align		4
.L_1986:
        /*011c*/ 	.byte	0x04, 0x05
        /*011e*/ 	.short	(.L_1988 - .L_1987)
.L_1987:
        /*0120*/ 	.word	0x00000080
        /*0124*/ 	.word	0x00000001
        /*0128*/ 	.word	0x00000001


	//----- nvinfo : EIATTR_CRS_STACK_SIZE
	.align		4
.L_1988:
        /*012c*/ 	.byte	0x04, 0x1e
        /*012e*/ 	.short	(.L_1990 - .L_1989)
.L_1989:
        /*0130*/ 	.word	0x00000000


	//----- nvinfo : EIATTR_CBANK_PARAM_SIZE
	.align		4
.L_1990:
        /*0134*/ 	.byte	0x03, 0x19
        /*0136*/ 	.short	0x00e8


	//----- nvinfo : EIATTR_PARAM_CBANK
	.align		4
        /*0138*/ 	.byte	0x04, 0x0a
        /*013a*/ 	.short	(.L_1992 - .L_1991)
	.align		4
.L_1991:
        /*013c*/ 	.word	index@(.nv.constant0._ZN10layer_norm13ln_fwd_kernelINS_13Kernel_traitsI13__nv_bfloat16S2_fS2_fjLj7168ELj1ELj1ELj4ELj16ENS_18Kernel_traits_baseILj7168ES2_S2_fS2_fjLj128EEEEELb0ELb1ELb1ELb1EEEvNS_9FwdParamsE)
        /*0140*/ 	.short	0x0210
        /*0142*/ 	.short	0x00e8


	//----- nvinfo : EIATTR_SW_WAR
	.align		4
.L_1992:
        /*0144*/ 	.byte	0x04, 0x36
        /*0146*/ 	.short	(.L_1994 - .L_1993)
.L_1993:
        /*0148*/ 	.word	0x00000008
.L_1994:


//--------------------- .nv.info._ZN10layer_norm13ln_fwd_kernelINS_13Kernel_traitsI13__nv_bfloat16S2_fS2_fjLj7168ELj1ELj1ELj4ELj16ENS_18Kernel_traits_baseILj7168ES2_S2_fS2_fjLj128EEEEELb1ELb0ELb0ELb0EEEvNS_9FwdParamsE --------------------------
	.section	.nv.info._ZN10layer_norm13ln_fwd_kernelINS_13Kernel_traitsI13__nv_bfloat16S2_fS2_fjLj7168ELj1ELj1ELj4ELj16ENS_18Kernel_traits_baseILj7168ES2_S2_fS2_fjLj128EEEEELb1ELb0ELb0ELb0EEEvNS_9FwdParamsE,"",@"SHT_CUDA_INFO"
	.sectionflags	@""
	.align	4


	//----- nvinfo : EIATTR_CUDA_API_VERSION
	.align		4
        /*0000*/ 	.byte	0x04, 0x37
        /*0002*/ 	.short	(.L_1996 - .L_1995)
.L_1995:
        /*0004*/ 	.word	0x00000082


	//----- nvinfo : EIATTR_KPARAM_INFO
	.align		4
.L_1996:
        /*0008*/ 	.byte	0x04, 0x17
        /*000a*/ 	.short	(.L_1998 - .L_1997)
.L_1997:
        /*000c*/ 	.word	0x00000000
        /*0010*/ 	.short	0x0000
        /*0012*/ 	.short	0x0000
        /*0014*/ 	.byte	0x00, 0xf0, 0xa1, 0x03


	//----- nvinfo : EIATTR_SPARSE_MMA_MASK
	.align		4
.L_1998:
        /*0018*/ 	.byte	0x03, 0x50
        /*001a*/ 	.short	0x0000


	//----- nvinfo : EIATTR_MAXREG_COUNT
	.align		4
        /*001c*/ 	.byte	0x03, 0x1b
        /*001e*/ 	.short	0x00ff


	//----- nvinfo : EIATTR_NUM_BARRIERS
	.align		4
        /*0020*/ 	.byte	0x02, 0x4c
        /*0022*/ 	.byte	0x01
	.zero		1


	//----- nvinfo : EIATTR_MERCURY_ISA_VERSION
	.align		4
        /*0024*/ 	.byte	0x03, 0x5f
        /*0026*/ 	.short	0x0101


	//----- nvinfo : EIATTR_COOP_GROUP_MASK_REGIDS
	.align		4
        /*0028*/ 	.byte	0x04, 0x29
        /*002a*/ 	.short	(.L_2000 - .L_1999)


	//   ....[0]....
.L_1999:
        /*002c*/ 	.word	0xffffffff


	//   ....[1]....
        /*0030*/ 	.word	0xffffffff


	//   ....[2]....
        /*0034*/ 	.word	0xffffffff


	//   ....[3]....
        /*0038*/ 	.word	0xffffffff


	//   ....[4]....
        /*003c*/ 	.word	0xffffffff


	//   ....[5]....
        /*0040*/ 	.word	0xffffffff


	//   ....[6]....
        /*0044*/ 	.word	0xffffffff


	//   ....[7]....
        /*0048*/ 	.word	0xffffffff


	//   ....[8]....
        /*004c*/ 	.word	0xffffffff


	//   ....[9]....
        /*0050*/ 	.word	0xffffffff


	//   ....[10]....
        /*0054*/ 	.word	0xffffffff


	//   ....[11]....
        /*0058*/ 	.word	0xffffffff


	//   ....[12]....
        /*005c*/ 	.word	0xffffffff


	//   ....[13]....
        /*0060*/ 	.word	0xffffffff


	//   ....[14]....
        /*0064*/ 	.word	0xffffffff


	//   ....[15]....
        /*0068*/ 	.word	0xffffffff


	//   ....[16]....
        /*006c*/ 	.word	0xffffffff


	//   ....[17]....
        /*0070*/ 	.word	0xffffffff


	//   ....[18]....
        /*0074*/ 	.word	0x050000df


	//   ....[19]....
        /*0078*/ 	.word	0x050000df


	//   ....[20]....
        /*007c*/ 	.word	0x050000df


	//   ....[21]....
        /*0080*/ 	.word	0x050000df


	//   ....[22]....
        /*0084*/ 	.word	0x050000df


	//   ....[23]....
        /*0088*/ 	.word	0x050000df


	//   ....[24]....
        /*008c*/ 	.word	0x050000df


	//   ....[25]....
        /*0090*/ 	.word	0x050000df


	//   ....[26]....
        /*0094*/ 	.word	0x050000df


	//   ....[27]....
        /*0098*/ 	.word	0x050000df


	//----- nvinfo : EIATTR_COOP_GROUP_INSTR_OFFSETS
	.align		4
.L_2000:
        /*009c*/ 	.byte	0x04, 0x28
        /*009e*/ 	.short	(.L_2002 - .L_2001)


	//   ....[0]....
.L_2001:
        /*00a0*/ 	.word	0x00015dc0


	//   ....[1]....
        /*00a4*/ 	.word	0x00015df0


	//   ....[2]....
        /*00a8*/ 	.word	0x00015e10


	//   ....[3]....
        /*00ac*/ 	.word	0x00015e30


	//   ....[4]....
        /*00b0*/ 	.word	0x00015e50


	//   ....[5]....
        /*00b4*/ 	.word	0x00016590


	//   ....[6]....
        /*00b8*/ 	.word	0x000165b0


	//   ....[7]....
        /*00bc*/ 	.word	0x000165d0


	//   ....[8]....
        /*00c0*/ 	.word	0x000165f0


	//   ....[9]....
        /*00c4*/ 	.word	0x00016610


	//   ....[10]....
        /*00c8*/ 	.word	0x000167c0


	//   ....[11]....
        /*00cc*/ 	.word	0x00016810


	//   ....[12]....
        /*00d0*/ 	.word	0x00016830


	//   ....[13]....
        /*00d4*/ 	.word	0x00016840


	//   ....[14]....
        /*00d8*/ 	.word	0x000168f0


	//   ....[15]....
        /*00dc*/ 	.word	0x00016940


	//   ....[16]....
        /*00e0*/ 	.word	0x000169d0


	//   ....[17]....
        /*00e4*/ 	.word	0x00016a00


	//   ....[18]....
        /*00e8*/ 	.word	0x00017b00


	//   ....[19]....
        /*00ec*/ 	.word	0x00017b70


	//   ....[20]....
        /*00f0*/ 	.word	0x00017be0


	//   ....[21]....
        /*00f4*/ 	.word	0x00017c50


	//   ....[22]....
        /*00f8*/ 	.word	0x00017cc0


	//   ....[23]....
        /*00fc*/ 	.word	0x00018460


	//   ....[24]....
        /*0100*/ 	.word	0x000184d0


	//   ....[25]....
        /*0104*/ 	.word	0x00018540


	//   ....[26]....
        /*0108*/ 	.word	0x000185b0


	//   ....[27]....
        /*010c*/ 	.word	0x00018620


	//----- nvinfo : EIATTR_EXIT_INSTR_OFFSETS
	.align		4
.L_2002:
        /*0110*/ 	.byte	0x04, 0x1c
        /*0112*/ 	.short	(.L_2004 - .L_2003)


	//   ....[0]....
.L_2003:
        /*0114*/ 	.word	0x00000e80


	//   ....[1]....
        /*0118*/ 	.word	0x00017aa0


	//----- nvinfo : EIATTR_MAX_THREADS
	.align		4
.L_2004:
        /*011c*/ 	.byte	0x04, 0x05
        /*011e*/ 	.short	(.L_2006 - .L_2005)
.L_2005:
        /*0120*/ 	.word	0x00000080
        /*0124*/ 	.word	0x00000001
        /*0128*/ 	.word	0x00000001


	//----- nvinfo : EIATTR_CRS_STACK_SIZE
	.align		4
.L_2006:
        /*012c*/ 	.byte	0x04, 0x1e
        /*012e*/ 	.short	(.L_2008 - .L_2007)
.L_2007:
        /*0130*/ 	.word	0x00000000


	//----- nvinfo : EIATTR_CBANK_PARAM_SIZE
	.align		4
.L_2008:
        /*0134*/ 	.byte	0x03, 0x19
        /*0136*/ 	.short	0x00e8


	//----- nvinfo : EIATTR_PARAM_CBANK
	.align		4
        /*0138*/ 	.byte	0x04, 0x0a
        /*013a*/ 	.short	(.L_2010 - .L_2009)
	.align		4
.L_2009:
        /*013c*/ 	.word	index@(.nv.constant0._ZN10layer_norm13ln_fwd_kernelINS_13Kernel_traitsI13__nv_bfloat16S2_fS2_fjLj7168ELj1ELj1ELj4ELj16ENS_18Kernel_traits_baseILj7168ES2_S2_fS2_fjLj128EEEEELb1ELb0ELb0ELb0EEEvNS_9FwdParamsE)
        /*0140*/ 	.short	0x0210
        /*0142*/ 	.short	0x00e8


	//----- nvinfo : EIATTR_SW_WAR
	.align		4
.L_2010:
        /*0144*/ 	.byte	0x04, 0x36
        /*0146*/ 	.short	(.L_2012 - .L_2011)
.L_2011:
        /*0148*/ 	.word	0x00000008
.L_2012:


//--------------------- .nv.info._ZN10layer_norm13ln_fwd_kernelINS_13Kernel_traitsI13__nv_bfloat16S2_fS2_fjLj7168ELj1ELj1ELj4ELj16ENS_18Kernel_traits_baseILj7168ES2_S2_fS2_fjLj128EEEEELb1ELb0ELb0ELb1EEEvNS_9FwdParamsE --------------------------
	.section	.nv.info._ZN10layer_norm13ln_fwd_kernelINS_13Kernel_traitsI13__nv_bfloat16S2_fS2_fjLj7168ELj1ELj1ELj4ELj16ENS_18Kernel_traits_baseILj7168ES2_S2_fS2_fjLj128EEEEELb1ELb0ELb0ELb1EEEvNS_9FwdParamsE,"",@"SHT_CUDA_INFO"
	.sectionflags	@""
	.align	4


	//----- nvinfo : EIATTR_CUDA_API_VERSION
	.align		4
        /*0000*/ 	.byte	0x04, 0x37
        /*0002*/ 	.short	(.L_2014 - .L_2013)
.L_2013:
        /*0004*/ 	.word	0x00000082


	//----- nvinfo : EIATTR_KPARAM_INFO
	.align		4
.L_2014:
        /*0008*/ 	.byte	0x04, 0x17
        /*000a*/ 	.short	(.L_2016 - .L_2015)
.L_2015:
        /*000c*/ 	.word	0x00000000
        /*0010*/ 	.short	0x0000
        /*0012*/ 	.short	0x0000
        /*0014*/ 	.byte	0x00, 0xf0, 0xa1, 0x03


	//----- nvinfo : EIATTR_SPARSE_MMA_MASK
	.align		4
.L_2016:
        /*0018*/ 	.byte	0x03, 0x50
        /*001a*/ 	.short	0x0000


	//----- nvinfo : EIATTR_MAXREG_COUNT
	.align		4
        /*001c*/ 	.byte	0x03, 0x1b
        /*001e*/ 	.short	0x00ff


	//----- nvinfo : EIATTR_NUM_BARRIERS
	.align		4
        /*0020*/ 	.byte	0x02, 0x4c
        /*0022*/ 	.byte	0x01
	.zero		1


	//----- nvinfo : EIATTR_MERCURY_ISA_VERSION
	.align		4
        /*0024*/ 	.byte	0x03, 0x5f
        /*0026*/ 	.short	0x0101


	//----- nvinfo : EIATTR_COOP_GROUP_MASK_REGIDS
	.align		4
        /*0028*/ 	.byte	0x04, 0x29
        /*002a*/ 	.short	(.L_2018 - .L_2017)


	//   ....[0]....
.L_2017:
        /*002c*/ 	.word	0xffffffff


	//   ....[1]....
        /*0030*/ 	.word	0xffffffff


	//   ....[2]....
        /*0034*/ 	.word	0xffffffff


	//   ....[3]....
        /*0038*/ 	.word	0xffffffff


	//   ....[4]....
        /*003c*/ 	.word	0xffffffff


	//   ....[5]....
        /*0040*/ 	.word	0xffffffff


	//   ....[6]....
        /*0044*/ 	.word	0xffffffff


	//   ....[7]....
        /*0048*/ 	.word	0xffffffff


	//   ....[8]....
        /*004c*/ 	.word	0xffffffff


	//   ....[9]....
        /*0050*/ 	.word	0xffffffff


	//   ....[10]....
        /*0054*/ 	.word	0xffffffff


	//   ....[11]....
        /*0058*/ 	.word	0xffffffff


	//   ....[12]....
        /*005c*/ 	.word	0xffffffff


	//   ....[13]....
        /*0060*/ 	.word	0xffffffff


	//   ....[14]....
        /*0064*/ 	.word	0xffffffff


	//   ....[15]....
        /*0068*/ 	.word	0xffffffff


	//   ....[16]....
        /*006c*/ 	.word	0xffffffff


	//   ....[17]....
        /*0070*/ 	.word	0xffffffff


	//   ....[18]....
        /*0074*/ 	.word	0x050000bd


	//   ....[19]....
        /*0078*/ 	.word	0x050000bd


	//   ....[20]....
        /*007c*/ 	.word	0x050000bd


	//   ....[21]....
        /*0080*/ 	.word	0x050000bd


	//   ....[22]....
        /*0084*/ 	.word	0x050000bd


	//   ....[23]....
        /*0088*/ 	.word	0x050000bd


	//   ....[24]....
        /*008c*/ 	.word	0x050000bd


	//   ....[25]....
        /*0090*/ 	.word	0x050000bd


	//   ....[26]....
        /*0094*/ 	.word	0x050000bd


	//   ....[27]....
        /*0098*/ 	.word	0x050000bd


	//----- nvinfo : EIATTR_COOP_GROUP_INSTR_OFFSETS
	.align		4
.L_2018:
        /*009c*/ 	.byte	0x04, 0x28
        /*009e*/ 	.short	(.L_2020 - .L_2019)


	//   ....[0]....
.L_2019:
        /*00a0*/ 	.word	0x00014bf0


	//   ....[1]....
        /*00a4*/ 	.word	0x00014c10


	//   ....[2]....
        /*00a8*/ 	.word	0x00014c30


	//   ....[3]....
        /*00ac*/ 	.word	0x00014c50


	//   ....[4]....
        /*00b0*/ 	.word	0x00014c70


	//   ....[5]....
        /*00b4*/ 	.word	0x000153a0


	//   ....[6]....
        /*00b8*/ 	.word	0x000153c0


	//   ....[7]....
        /*00bc*/ 	.word	0x000153e0


	//   ....[8]....
        /*00c0*/ 	.word	0x00015400


	//   ....[9]....
        /*00c4*/ 	.word	0x00015420


	//   ....[10]....
        /*00c8*/ 	.word	0x00015580


	//   ....[11]....
        /*00cc*/ 	.word	0x000155f0


	//   ....[12]....
        /*00d0*/ 	.word	0x00015630


	//   ....[13]....
        /*00d4*/ 	.word	0x00015690


	//   ....[14]....
        /*00d8*/ 	.word	0x000156c0


	//   ....[15]....
        /*00dc*/ 	.word	0x00015720


	//   ....[16]....
        /*00e0*/ 	.word	0x00015780


	//   ....[17]....
        /*00e4*/ 	.word	0x000157c0


	//   ....[18]....
        /*00e8*/ 	.word	0x00016bd0


	//   ....[19]....
        /*00ec*/ 	.word	0x00016c40


	//   ....[20]....
        /*00f0*/ 	.word	0x00016cb0


	//   ....[21]....
        /*00f4*/ 	.word	0x00016d20


	//   ....[22]....
        /*00f8*/ 	.word	0x00016d90


	//   ....[23]....
        /*00fc*/ 	.word	0x00017510


	//   ....[24]....
        /*0100*/ 	.word	0x00017580


	//   ....[25]....
        /*0104*/ 	.word	0x000175f0


	//   ....[26]....
        /*0108*/ 	.word	0x00017660


	//   ....[27]....
        /*010c*/ 	.word	0x000176d0


	//----- nvinfo : EIATTR_EXIT_INSTR_OFFSETS
	.align		4
.L_2020:
        /*0110*/ 	.byte	0x04, 0x1c
        /*0112*/ 	.short	(.L_2022 - .L_2021)


	//   ....[0]....
.L_2021:
        /*0114*/ 	.word	0x00000250


	//   ....[1]....
        /*0118*/ 	.word	0x00016b70


	//----- nvinfo : EIATTR_MAX_THREADS
	.align		4
.L_2022:
        /*011c*/ 	.byte	0x04, 0x05
        /*011e*/ 	.short	(.L_2024 - .L_2023)
.L_2023:
        /*0120*/ 	.word	0x00000080
        /*0124*/ 	.word	0x00000001
        /*0128*/ 	.word	0x00000001


	//----- nvinfo : EIATTR_CRS_STACK_SIZE
	.align		4
.L_2024:
        /*012c*/ 	.byte	0x04, 0x1e
        /*012e*/ 	.short	(.L_2026 - .L_2025)
.L_2025:
        /*0130*/ 	.word	0x00000000


	//----- nvinfo : EIATTR_CBANK_PARAM_SIZE
	.align		4
.L_2026:
        /*0134*/ 	.byte	0x03, 0x19
        /*0136*/ 	.short	0x00e8


	//----- nvinfo : EIATTR_PARAM_CBANK
	.align		4
        /*0138*/ 	.byte	0x04, 0x0a
        /*013a*/ 	.short	(.L_2028 - .L_2027)
	.align		4
.L_2027:
        /*013c*/ 	.word	index@(.nv.constant0._ZN10layer_norm13ln_fwd_kernelINS_13Kernel_traitsI13__nv_bfloat16S2_fS2_fjLj7168ELj1ELj1ELj4ELj16ENS_18Kernel_traits_baseILj7168ES2_S2_fS2_fjLj128EEEEELb1ELb0ELb0ELb1EEEvNS_9FwdParamsE)
        /*0140*/ 	.short	0x0210
        /*0142*/ 	.short	0x00e8


	//----- nvinfo : EIATTR_SW_WAR
	.align		4
.L_2028:
        /*0144*/ 	.byte	0x04, 0x36
        /*0146*/ 	.short	(.L_2030 - .L_2029)
.L_2029:
        /*0148*/ 	.word	0x00000008
.L_2030:


//--------------------- .nv.info._ZN10layer_norm13ln_fwd_kernelINS_13Kernel_traitsI13__nv_bfloat16S2_fS2_fjLj7168ELj1ELj1ELj4ELj16ENS_18Kernel_traits_baseILj7168ES2_S2_fS2_fjLj128EEEEELb1ELb0ELb1ELb0EEEvNS_9FwdParamsE --------------------------
	.section	.nv.info._ZN10layer_norm13ln_fwd_kernelINS_13Kernel_traitsI13__nv_bfloat16S2_fS2_fjLj7168ELj1ELj1ELj4ELj16ENS_18Kernel_traits_baseILj7168ES2_S2_fS2_fjLj128EEEEELb1ELb0ELb1ELb0EEEvNS_9FwdParamsE,"",@"SHT_CUDA_INFO"
	.sectionflags	@""
	.align	4


	//----- nvinfo : EIATTR_CUDA_API_VERSION
	.align		4
        /*0000*/ 	.byte	0x04, 0x37
        /*0002*/ 	.short	(.L_2032 - .L_2031)
.L_2031:
        /*0004*/ 	.word	0x00000082


	//----- nvinfo : EIATTR_KPARAM_INFO
	.align		4
.L_2032:
        /*0008*/ 	.byte	0x04, 0x17
        /*000a*/ 	.short	(.L_2034 - .L_2033)
.L_2033:
        /*000c*/ 	.word	0x00000000
        /*0010*/ 	.short	0x0000
        /*0012*/ 	.short	0x0000
        /*0014*/ 	.byte	0x00, 0xf0, 0xa1, 0x03


	//----- nvinfo : EIATTR_SPARSE_MMA_MASK
	.align		4
.L_2034:
        /*0018*/ 	.byte	0x03, 0x50
        /*001a*/ 	.short	0x0000


	//----- nvinfo : EIATTR_MAXREG_COUNT
	.align		4
        /*001c*/ 	.byte	0x03, 0x1b
        /*001e*/ 	.short	0x00ff


	//----- nvinfo : EIATTR_NUM_BARRIERS
	.align		4
        /*0020*/ 	.byte	0x02, 0x4c
        /*0022*/ 	.byte	0x01
	.zero		1


	//----- nvinfo : EIATTR_MERCURY_ISA_VERSION
	.align		4
        /*0024*/ 	.byte	0x03, 0x5f
        /*0026*/ 	.short	0x0101


	//----- nvinfo : EIATTR_COOP_GROUP_MASK_REGIDS
	.align		4
        /*0028*/ 	.byte	0x04, 0x29
        /*002a*/ 	.short	(.L_2036 - .L_2035)


	//   ....[0]....
.L_2035:
        /*002c*/ 	.word	0xffffffff


	//   ....[1]....
        /*0030*/ 	.word	0xffffffff


	//   ....[2]....
        /*0034*/ 	.word	0xffffffff


	//   ....[3]....
        /*0038*/ 	.word	0xffffffff


	//   ....[4]....
        /*003c*/ 	.word	0xffffffff


	//   ....[5]....
        /*0040*/ 	.word	0xffffffff


	//   ....[6]....
        /*0044*/ 	.word	0xffffffff


	//   ....[7]....
        /*0048*/ 	.word	0xffffffff


	//   ....[8]....
        /*004c*/ 	.word	0xffffffff


	//   ....[9]....
        /*0050*/ 	.word	0xffffffff


	//   ....[10]....
        /*0054*/ 	.word	0xffffffff


	//   ....[11]....
        /*0058*/ 	.word	0xffffffff


	//   ....[12]....
        /*005c*/ 	.word	0xffffffff


	//   ....[13]....
        /*0060*/ 	.word	0xffffffff


	//   ....[14]....
        /*0064*/ 	.word	0xffffffff


	//   ....[15]....
        /*0068*/ 	.word	0xffffffff


	//   ....[16]....
        /*006c*/ 	.word	0xffffffff


	//   ....[17]....
        /*0070*/ 	.word	0xffffffff


	//   ....[18]....
        /*0074*/ 	.word	0x050000d9


	//   ....[19]....
        /*0078*/ 	.word	0x050000d9


	//   ....[20]....
        /*007c*/ 	.word	0x050000d9


	//   ....[21]....
        /*0080*/ 	.word	0x050000d9


	//   ....[22]....
        /*0084*/ 	.word	0x050000d9


	//   ....[23]....
        /*0088*/ 	.word	0x050000d9


	//   ....[24]....
        /*008c*/ 	.word	0x050000d9


	//   ....[25]....
        /*0090*/ 	.word	0x050000d9


	//   ....[26]....
        /*0094*/ 	.word	0x050000d9


	//   ....[27]....
        /*0098*/ 	.word	0x050000d9


	//----- nvinfo : EIATTR_COOP_GROUP_INSTR_OFFSETS
	.align		4
.L_2036:
        /*009c*/ 	.byte	0x04, 0x28
        /*009e*/ 	.short	(.L_2038 - .L_2037)


	//   ....[0]....
.L_2037:
        /*00a0*/ 	.word	0x00017a10


	//   ....[1]....
        /*00a4*/ 	.word	0x00017a40


	//   ....[2]....
        /*00a8*/ 	.word	0x00017a60


	//   ....[3]....
        /*00ac*/ 	.word	0x00017a80


	//   ....[4]....
        /*00b0*/ 	.word	0x00017aa0


	//   ....[5]....
        /*00b4*/ 	.word	0x000181e0


	//   ....[6]....
        /*00b8*/ 	.word	0x00018200


	//   ....[7]....
        /*00bc*/ 	.word	0x00018220


	//   ....[8]....
        /*00c0*/ 	.word	0x00018240


	//   ....[9]....
        /*00c4*/ 	.word	0x00018260


	//   ....[10]....
        /*00c8*/ 	.word	0x00018390


	//   ....[11]....
        /*00cc*/ 	.word	0x000184a0


	//   ....[12]....
        /*00d0*/ 	.word	0x000184d0


	//   ....[13]....
        /*00d4*/ 	.word	0x00018570


	//   ....[14]....
        /*00d8*/ 	.word	0x00018610


	//   ....[15]....
        /*00dc*/ 	.word	0x00018650


	//   ....[16]....
        /*00e0*/ 	.word	0x000186a0


	//   ....[17]....
        /*00e4*/ 	.word	0x000186d0


	//   ....[18]....
        /*00e8*/ 	.word	0x000197f0


	//   ....[19]....
        /*00ec*/ 	.word	0x00019860


	//   ....[20]....
        /*00f0*/ 	.word	0x000198d0


	//   ....[21]....
        /*00f4*/ 	.word	0x00019940


	//   ....[22]....
        /*00f8*/ 	.word	0x000199b0


	//   ....[23]....
        /*00fc*/ 	.word	0x0001a150


	//   ....[24]....
        /*0100*/ 	.word	0x0001a1c0


	//   ....[25]....
        /*0104*/ 	.word	0x0001a230


	//   ....[26]....
        /*0108*/ 	.word	0x0001a2a0


	//   ....[27]....
        /*010c*/ 	.word	0x0001a310


	//----- nvinfo : EIATTR_EXIT_INSTR_OFFSETS
	.align		4
.L_2038:
        /*0110*/ 	.byte	0x04, 0x1c
        /*0112*/ 	.short	(.L_2040 - .L_2039)


	//   ....[0]....
.L_2039:
        /*0114*/ 	.word	0x00000eb0


	//   ....[1]....
        /*0118*/ 	.word	0x00019790


	//----- nvinfo : EIATTR_MAX_THREADS
	.align		4
.L_2040:
        /*011c*/ 	.byte	0x04, 0x05
        /*011e*/ 	.short	(.L_2042 - .L_2041)
.L_2041:
        /*0120*/ 	.word	0x00000080
        /*0124*/ 	.word	0x00000001
        /*0128*/ 	.word	0x00000001


	//----- nvinfo : EIATTR_CRS_STACK_SIZE
	.align		4
.L_2042:
        /*012c*/ 	.byte	0x04, 0x1e
        /*012e*/ 	.short	(.L_2044 - .L_2043)
.L_2043:
        /*0130*/ 	.word	0x00000000


	//----- nvinfo : EIATTR_CBANK_PARAM_SIZE
	.align		4
.L_2044:
        /*0134*/ 	.byte	0x03, 0x19
        /*0136*/ 	.short	0x00e8


	//----- nvinfo : EIATTR_PARAM_CBANK
	.align		4
        /*0138*/ 	.byte	0x04, 0x0a
        /*013a*/ 	.short	(.L_2046 - .L_2045)
	.align		4
.L_2045:
        /*013c*/ 	.word	index@(.nv.constant0._ZN10layer_norm13ln_fwd_kernelINS_13Kernel_traitsI13__nv_bfloat16S2_fS2_fjLj7168ELj1ELj1ELj4ELj16ENS_18Kernel_traits_baseILj7168ES2_S2_fS2_fjLj128EEEEELb1ELb0ELb1ELb0EEEvNS_9FwdParamsE)
        /*0140*/ 	.short	0x0210
        /*0142*/ 	.short	0x00e8


	//----- nvinfo : EIATTR_SW_WAR
	.align		4
.L_2046:
        /*0144*/ 	.byte	0x04, 0x36
        /*0146*/ 	.short	(.L_2048 - .L_2047)
.L_2047:
        /*0148*/ 	.word	0x00000008
.L_2048:


//--------------------- .nv.info._ZN10layer_norm13ln_fwd_kernelINS_13Kernel_traitsI13__nv_bfloat16S2_fS2_fjLj7168ELj1ELj1ELj4ELj16ENS_18Kernel_traits_baseILj7168ES2_S2_fS2_fjLj128EEEEELb1ELb0ELb1ELb1EEEvNS_9FwdParamsE --------------------------
	.section	.nv.info._ZN10layer_norm13ln_fwd_kernelINS_13Kernel_traitsI13__nv_bfloat16S2_fS2_fjLj7168ELj1ELj1ELj4ELj16ENS_18Kernel_traits_baseILj7168ES2_S2_fS2_fjLj128EEEEELb1ELb0ELb1ELb1EEEvNS_9FwdParamsE,"",@"SHT_CUDA_INFO"
	.sectionflags	@""
	.align	4


	//----- nvinfo : EIATTR_CUDA_API_VERSION
	.align		4
        /*0000*/ 	.byte	0x04, 0x37
        /*0002*/ 	.short	(.L_2050 - .L_2049)
.L_2049:
        /*0004*/ 	.word	0x00000082


	//----- nvinfo : EIATTR_KPARAM_INFO
	.align		4
.L_2050:
        /*0008*/ 	.byte	0x04, 0x17
        /*000a*/ 	.short	(.L_2052 - .L_2051)
.L_2051:
        /*000c*/ 	.word	0x00000000
        /*0010*/ 	.short	0x0000
        /*0012*/ 	.short	0x0000
        /*0014*/ 	.byte	0x00, 0xf0, 0xa1, 0x03


	//----- nvinfo : EIATTR_SPARSE_MMA_MASK
	.align		4
.L_2052:
        /*0018*/ 	.byte	0x03, 0x50
        /*001a*/ 	.short	0x0000


	//----- nvinfo : EIATTR_MAXREG_COUNT
	.align		4
        /*001c*/ 	.byte	0x03, 0x1b
        /*001e*/ 	.short	0x00ff


	//----- nvinfo : EIATTR_NUM_BARRIERS
	.align		4
        /*0020*/ 	.byte	0x02, 0x4c
        /*0022*/ 	.byte	0x01
	.zero		1


	//----- nvinfo : EIATTR_MERCURY_ISA_VERSION
	.align		4
        /*0024*/ 	.byte	0x03, 0x5f
        /*0026*/ 	.short	0x0101


	//----- nvinfo : EIATTR_COOP_GROUP_MASK_REGIDS
	.align		4
        /*0028*/ 	.byte	0x04, 0x29
        /*002a*/ 	.short	(.L_2054 - .L_2053)


	//   ....[0]....
.L_2053:
        /*002c*/ 	.word	0xffffffff


	//   ....[1]....
        /*0030*/ 	.word	0xffffffff


	//   ....[2]....
        /*0034*/ 	.word	0xffffffff


	//   ....[3]....
        /*0038*/ 	.word	0xffffffff


	//   ....[4]....
        /*003c*/ 	.word	0xffffffff


	//   ....[5]....
        /*0040*/ 	.word	0xffffffff


	//   ....[6]....
        /*0044*/ 	.word	0xffffffff


	//   ....[7]....
        /*0048*/ 	.word	0xffffffff


	//   ....[8]....
        /*004c*/ 	.word	0xffffffff


	//   ....[9]....
        /*0050*/ 	.word	0xffffffff


	//   ....[10]....
        /*0054*/ 	.word	0xffffffff


	//   ....[11]....
        /*0058*/ 	.word	0xffffffff


	//   ....[12]....
        /*005c*/ 	.word	0xffffffff


	//   ....[13]....
        /*0060*/ 	.word	0xffffffff


	//   ....[14]....
        /*0064*/ 	.word	0xffffffff


	//   ....[15]....
        /*0068*/ 	.word	0xffffffff


	//   ....[16]....
        /*006c*/ 	.word	0xffffffff


	//   ....[17]....
        /*0070*/ 	.word	0xffffffff


	//   ....[18]....
        /*0074*/ 	.word	0x050000b3


	//   ....[19]....
        /*0078*/ 	.word	0x050000b3


	//   ....[20]....
        /*007c*/ 	.word	0x050000b3


	//   ....[21]....
        /*0080*/ 	.word	0x050000b3


	//   ....[22]....
        /*0084*/ 	.word	0x050000b3


	//   ....[23]....
        /*0088*/ 	.word	0x050000b3


	//   ....[24]....
        /*008c*/ 	.word	0x050000b3


	//   ....[25]....
        /*0090*/ 	.word	0x050000b3


	//   ....[26]....
        /*0094*/ 	.word	0x050000b3


	//   ....[27]....
        /*0098*/ 	.word	0x050000b3


	//----- nvinfo : EIATTR_COOP_GROUP_INSTR_OFFSETS
	.align		4
.L_2054:
        /*009c*/ 	.byte	0x04, 0x28
        /*009e*/ 	.short	(.L_2056 - .L_2055)


	//   ....[0]....
.L_2055:
        /*00a0*/ 	.word	0x00016930


	//   ....[1]....
        /*00a4*/ 	.word	0x00016950


	//   ....[2]....
        /*00a8*/ 	.word	0x00016970


	//   ....[3]....
        /*00ac*/ 	.word	0x00016990


	//   ....[4]....
        /*00b0*/ 	.word	0x000169b0


	//   ....[5]....
        /*00b4*/ 	.word	0x000170e0


	//   ....[6]....
        /*00b8*/ 	.word	0x00017100


	//   ....[7]....
        /*00bc*/ 	.word	0x00017120


	//   ....[8]....
        /*00c0*/ 	.word	0x00017140


	//   ....[9]....
        /*00c4*/ 	.word	0x00017160


	//   ....[10]....
        /*00c8*/ 	.word	0x000172e0


	//   ....[11]....
        /*00cc*/ 	.word	0x00017330


	//   ....[12]....
        /*00d0*/ 	.word	0x00017350


	//   ....[13]....
        /*00d4*/ 	.word	0x00017360


	//   ....[14]....
        /*00d8*/ 	.word	0x00017420


	//   ....[15]....
        /*00dc*/ 	.word	0x00017450


	//   ....[16]....
        /*00e0*/ 	.word	0x000174f0


	//   ....[17]....
        /*00e4*/ 	.word	0x00017520


	//   ....[18]....
        /*00e8*/ 	.word	0x000189f0


	//   ....[19]....
        /*00ec*/ 	.word	0x00018a60


	//   ....[20]....
        /*00f0*/ 	.word	0x00018ad0


	//   ....[21]....
        /*00f4*/ 	.word	0x00018b40


	//   ....[22]....
        /*00f8*/ 	.word	0x00018bb0


	//   ....[23]....
        /*00fc*/ 	.word	0x00019330


	//   ....[24]....
        /*0100*/ 	.word	0x000193a0


	//   ....[25]....
        /*0104*/ 	.word	0x00019410


	//   ....[26]....
        /*0108*/ 	.word	0x00019480


	//   ....[27]....
        /*010c*/ 	.word	0x000194f0


	//----- nvinfo : EIATTR_EXIT_INSTR_OFFSETS
	.align		4
.L_2056:
        /*0110*/ 	.byte	0x04, 0x1c
        /*0112*/ 	.short	(.L_2058 - .L_2057)


	//   ....[0]....
.L_2057:
        /*0114*/ 	.word	0x00000250


	//   ....[1]....
        /*0118*/ 	.word	0x000189a0


	//----- nvinfo : EIATTR_MAX_THREADS
	.align		4
.L_2058:
        /*011c*/ 	.byte	0x04, 0x05
        /*011e*/ 	.short	(.L_2060 - .L_2059)
.L_2059:
        /*0120*/ 	.word	0x00000080
        /*0124*/ 	.word	0x00000001
        /*0128*/ 	.word	0x00000001


	//----- nvinfo : EIATTR_CRS_STACK_SIZE
	.align		4
.L_2060:
        /*012c*/ 	.byte	0x04, 0x1e
        /*012e*/ 	.short	(.L_2062 - .L_2061)
.L_2061:
        /*0130*/ 	.word	0x00000000


	//----- nvinfo : EIATTR_CBANK_PARAM_SIZE
	.align		4
.L_2062:
        /*0134*/ 	.byte	0x03, 0x19
        /*0136*/ 	.short	0x00e8


	//----- nvinfo : EIATTR_PARAM_CBANK
	.align		4
        /*0138*/ 	.byte	0x04, 0x0a
        /*013a*/ 	.short	(.L_2064 - .L_2063)
	.align		4
.L_2063:
        /*013c*/ 	.word	index@(.nv.constant0._ZN10layer_norm13ln_fwd_kernelINS_13Kernel_traitsI13__nv_bfloat16S2_fS2_fjLj7168ELj1ELj1ELj4ELj16ENS_18Kernel_traits_baseILj7168ES2_S2_fS2_fjLj128EEEEELb1ELb0ELb1ELb1EEEvNS_9FwdParamsE)
        /*0140*/ 	.short	0x0210
        /*0142*/ 	.short	0x00e8


	//----- nvinfo : EIATTR_SW_WAR
	.align		4
.L_2064:
        /*0144*/ 	.byte	0x04, 0x36
        /*0146*/ 	.short	(.L_2066 - .L_2065)
.L_2065:
        /*0148*/ 	.word	0x00000008
.L_2066:


//--------------------- .nv.info._ZN10layer_norm13ln_fwd_kernelINS_13Kernel_traitsI13__nv_bfloat16S2_fS2_fjLj7168ELj1ELj1ELj4ELj16ENS_18Kernel_traits_baseILj7168ES2_S2_fS2_fjLj128EEEEELb1ELb1ELb0ELb0EEEvNS_9FwdParamsE --------------------------
	.section	.nv.info._ZN10layer_norm13ln_fwd_kernelINS_13Kernel_traitsI13__nv_bfloat16S2_fS2_fjLj7168ELj1ELj1ELj4ELj16ENS_18Kernel_traits_baseILj7168ES2_S2_fS2_fjLj128EEEEELb1ELb1ELb0ELb0EEEvNS_9FwdParamsE,"",@"SHT_CUDA_INFO"
	.sectionflags	@""
	.align	4


	//----- nvinfo : EIATTR_CUDA_API_VERSION
	.align		4
        /*0000*/ 	.byte	0x04, 0x37
        /*0002*/ 	.short	(.L_2068 - .L_2067)
.L_2067:
        /*0004*/ 	.word	0x00000082


	//----- nvinfo : EIATTR_KPARAM_INFO
	.align		4
.L_2068:
        /*0008*/ 	.byte	0x04, 0x17
        /*000a*/ 	.short	(.L_2070 - .L_2069)
.L_2069:
        /*000c*/ 	.word	0x00000000
        /*0010*/ 	.short	0x0000
        /*0012*/ 	.short	0x0000
        /*0014*/ 	.byte	0x00, 0xf0, 0xa1, 0x03


	//----- nvinfo : EIATTR_SPARSE_MMA_MASK
	.align		4
.L_2070:
        /*0018*/ 	.byte	0x03, 0x50
        /*001a*/ 	.short	0x0000


	//----- nvinfo : EIATTR_MAXREG_COUNT
	.align		4
        /*001c*/ 	.byte	0x03, 0x1b
        /*001e*/ 	.short	0x00ff


	//----- nvinfo : EIATTR_NUM_BARRIERS
	.align		4
        /*0020*/ 	.byte	0x02, 0x4c
        /*0022*/ 	.byte	0x01
	.zero		1


	//----- nvinfo : EIATTR_ANNOTATIONS
	.align		4
        /*0024*/ 	.byte	0x04, 0x55
        /*0026*/ 	.short	(.L_2072 - .L_2071)


	//   ....[0]....
.L_2071:
        /* <DEDUP_REMOVED lines=8> */


	//----- nvinfo : EIATTR_MERCURY_ISA_VERSION
	.align		4
.L_2072:
        /*0098*/ 	.byte	0x03, 0x5f
        /*009a*/ 	.short	0x0101


	//----- nvinfo : EIATTR_COOP_GROUP_MASK_REGIDS
	.align		4
        /*009c*/ 	.byte	0x04, 0x29
        /*009e*/ 	.short	(.L_2074 - .L_2073)


	//   ....[0]....
.L_2073:
        /*00a0*/ 	.word	0xffffffff


	//   ....[1]....
        /*00a4*/ 	.word	0xffffffff


	//   ....[2]....
        /*00a8*/ 	.word	0xffffffff


	//   ....[3]....
        /*00ac*/ 	.word	0xffffffff


	//   ....[4]....
        /*00b0*/ 	.word	0xffffffff


	//   ....[5]....
        /*00b4*/ 	.word	0xffffffff


	//   ....[6]....
        /*00b8*/ 	.word	0xffffffff


	//   ....[7]....
        /*00bc*/ 	.word	0xffffffff


	//   ....[8]....
        /*00c0*/ 	.word	0xffffffff


	//   ....[9]....
        /*00c4*/ 	.word	0xffffffff


	//   ....[10]....
        /*00c8*/ 	.word	0xffffffff


	//   ....[11]....
        /*00cc*/ 	.word	0xffffffff


	//   ....[12]....
        /*00d0*/ 	.word	0xffffffff


	//   ....[13]....
        /*00d4*/ 	.word	0xffffffff


	//   ....[14]....
        /*00d8*/ 	.word	0xffffffff


	//   ....[15]....
        /*00dc*/ 	.word	0xffffffff


	//   ....[16]....
        /*00e0*/ 	.word	0xffffffff


	//   ....[17]....
        /*00e4*/ 	.word	0xffffffff


	//   ....[18]....
        /*00e8*/ 	.word	0x0500009f


	//   ....[19]....
        /*00ec*/ 	.word	0x0500009f


	//   ....[20]....
        /*00f0*/ 	.word	0x0500009f


	//   ....[21]....
        /*00f4*/ 	.word	0x0500009f


	//   ....[22]....
        /*00f8*/ 	.word	0x0500009f


	//   ....[23]....
        /*00fc*/ 	.word	0x0500009f


	//   ....[24]....
        /*0100*/ 	.word	0x0500009f


	//   ....[25]....
        /*0104*/ 	.word	0x0500009f


	//   ....[26]....
        /*0108*/ 	.word	0x0500009f


	//   ....[27]....
        /*010c*/ 	.word	0x0500009f


	//----- nvinfo : EIATTR_COOP_GROUP_INSTR_OFFSETS
	.align		4
.L_2074:
        /*0110*/ 	.byte	0x04, 0x28
        /*0112*/ 	.short	(.L_2076 - .L_2075)


	//   ....[0]....
.L_2075:
        /*0114*/ 	.word	0x000169b0


	//   ....[1]....
        /*0118*/ 	.word	0x000169e0


	//   ....[2]....
        /*011c*/ 	.word	0x00016a00


	//   ....[3]....
        /*0120*/ 	.word	0x00016a20


	//   ....[4]....
        /*0124*/ 	.word	0x00016a40


	//   ....[5]....
        /*0128*/ 	.word	0x00017180


	//   ....[6]....
        /*012c*/ 	.word	0x000171a0


	//   ....[7]....
        /*0130*/ 	.word	0x000171c0


	//   ....[8]....
        /*0134*/ 	.word	0x000171e0


	//   ....[9]....
        /*0138*/ 	.word	0x00017200


	//   ....[10]....
        /*013c*/ 	.word	0x00017360


	//   ....[11]....
        /*0140*/ 	.word	0x000173e0


	//   ....[12]....
        /*0144*/ 	.word	0x00017450


	//   ....[13]....
        /*0148*/ 	.word	0x000174b0


	//   ....[14]....
        /*014c*/ 	.word	0x000174c0


	//   ....[15]....
        /*0150*/ 	.word	0x00017560


	//   ....[16]....
        /*0154*/ 	.word	0x000175b0


	//   ....[17]....
        /*0158*/ 	.word	0x000175d0


	//   ....[18]....
        /*015c*/ 	.word	0x00018730


	//   ....[19]....
        /*0160*/ 	.word	0x00018790


	//   ....[20]....
        /*0164*/ 	.word	0x000187f0


	//   ....[21]....
        /*0168*/ 	.word	0x00018850


	//   ....[22]....
        /*016c*/ 	.word	0x000188b0


	//   ....[23]....
        /*0170*/ 	.word	0x00019050


	//   ....[24]....
        /*0174*/ 	.word	0x000190b0


	//   ....[25]....
        /*0178*/ 	.word	0x00019110


	//   ....[26]....
        /*017c*/ 	.word	0x00019170


	//   ....[27]....
        /*0180*/ 	.word	0x000191d0


	//----- nvinfo : EIATTR_EXIT_INSTR_OFFSETS
	.align		4
.L_2076:
        /*0184*/ 	.byte	0x04, 0x1c
        /*0186*/ 	.short	(.L_2078 - .L_2077)


	//   ....[0]....
.L_2077:
        /*0188*/ 	.word	0x00001290


	//   ....[1]....
        /*018c*/ 	.word	0x000186d0


	//----- nvinfo : EIATTR_MAX_THREADS
	.align		4
.L_2078:
        /*0190*/ 	.byte	0x04, 0x05
        /*0192*/ 	.short	(.L_2080 - .L_2079)
.L_2079:
        /*0194*/ 	.word	0x00000080
        /*0198*/ 	.word	0x00000001
        /*019c*/ 	.word	0x00000001


	//----- nvinfo : EIATTR_CRS_STACK_SIZE
	.align		4
.L_2080:
        /*01a0*/ 	.byte	0x04, 0x1e
        /*01a2*/ 	.short	(.L_2082 - .L_2081)
.L_2081:
        /*01a4*/ 	.word	0x00000000


	//----- nvinfo : EIATTR_CBANK_PARAM_SIZE
	.align		4
.L_2082:
        /*01a8*/ 	.byte	0x03, 0x19
        /*01aa*/ 	.short	0x00e8


	//----- nvinfo : EIATTR_PARAM_CBANK
	.align		4
        /*01ac*/ 	.byte	0x04, 0x0a
        /*01ae*/ 	.short	(.L_2084 - .L_2083)
	.align		4
.L_2083:
        /*01b0*/ 	.word	index@(.nv.constant0._ZN10layer_norm13ln_fwd_kernelINS_13Kernel_traitsI13__nv_bfloat16S2_fS2_fjLj7168ELj1ELj1ELj4ELj16ENS_18Kernel_traits_baseILj7168ES2_S2_fS2_fjLj128EEEEELb1ELb1ELb0ELb0EEEvNS_9FwdParamsE)
        /*01b4*/ 	.short	0x0210
        /*01b6*/ 	.short	0x00e8


	//----- nvinfo : EIATTR_SW_WAR
	.align		4
.L_2084:
        /*01b8*/ 	.byte	0x04, 0x36
        /*01ba*/ 	.short	(.L_2086 - .L_2085)
.L_2085:
        /*01bc*/ 	.word	0x00000008
.L_2086:


//--------------------- .nv.info._ZN10layer_norm13ln_fwd_kernelINS_13Kernel_traitsI13__nv_bfloat16S2_fS2_fjLj7168ELj1ELj1ELj4ELj16ENS_18Kernel_traits_baseILj7168ES2_S2_fS2_fjLj128EEEEELb1ELb1ELb0ELb1EEEvNS_9FwdParamsE --------------------------
	.section	.nv.info._ZN10layer_norm13ln_fwd_kernelINS_13Kernel_traitsI13__nv_bfloat16S2_fS2_fjLj7168ELj1ELj1ELj4ELj16ENS_18Kernel_traits_baseILj7168ES2_S2_fS2_fjLj128EEEEELb1ELb1ELb0ELb1EEEvNS_9FwdParamsE,"",@"SHT_CUDA_INFO"
	.sectionflags	@""
	.align	4


	//----- nvinfo : EIATTR_CUDA_API_VERSION
	.align		4
        /*0000*/ 	.byte	0x04, 0x37
        /*0002*/ 	.short	(.L_2088 - .L_2087)
.L_2087:
        /*0004*/ 	.word	0x00000082


	//----- nvinfo : EIATTR_KPARAM_INFO
	.align		4
.L_2088:
        /*0008*/ 	.byte	0x04, 0x17
        /*000a*/ 	.short	(.L_2090 - .L_2089)
.L_2089:
        /*000c*/ 	.word	0x00000000
        /*0010*/ 	.short	0x0000
        /*0012*/ 	.short	0x0000
        /*0014*/ 	.byte	0x00, 0xf0, 0xa1, 0x03


	//----- nvinfo : EIATTR_SPARSE_MMA_MASK
	.align		4
.L_2090:
        /*0018*/ 	.byte	0x03, 0x50
        /*001a*/ 	.short	0x0000


	//----- nvinfo : EIATTR_MAXREG_COUNT
	.align		4
        /*001c*/ 	.byte	0x03, 0x1b
        /*001e*/ 	.short	0x00ff


	//----- nvinfo : EIATTR_NUM_BARRIERS
	.align		4
        /*0020*/ 	.byte	0x02, 0x4c
        /*0022*/ 	.byte	0x01
	.zero		1


	//----- nvinfo : EIATTR_MERCURY_ISA_VERSION
	.align		4
        /*0024*/ 	.byte	0x03, 0x5f
        /*0026*/ 	.short	0x0101


	//----- nvinfo : EIATTR_COOP_GROUP_MASK_REGIDS
	.align		4
        /*0028*/ 	.byte	0x04, 0x29
        /*002a*/ 	.short	(.L_2092 - .L_2091)


	//   ....[0]....
.L_2091:
        /*002c*/ 	.word	0xffffffff


	//   ....[1]....
        /*0030*/ 	.word	0xffffffff


	//   ....[2]....
        /*0034*/ 	.word	0xffffffff


	//   ....[3]....
        /*0038*/ 	.word	0xffffffff


	//   ....[4]....
        /*003c*/ 	.word	0xffffffff


	//   ....[5]....
        /*0040*/ 	.word	0xffffffff


	//   ....[6]....
        /*0044*/ 	.word	0xffffffff


	//   ....[7]....
        /*0048*/ 	.word	0xffffffff


	//   ....[8]....
        /*004c*/ 	.word	0xffffffff


	//   ....[9]....
        /*0050*/ 	.word	0xffffffff


	//   ....[10]....
        /*0054*/ 	.word	0xffffffff


	//   ....[11]....
        /*0058*/ 	.word	0xffffffff


	//   ....[12]....
        /*005c*/ 	.word	0xffffffff


	//   ....[13]....
        /*0060*/ 	.word	0xffffffff


	//   ....[14]....
        /*0064*/ 	.word	0xffffffff


	//   ....[15]....
        /*0068*/ 	.word	0xffffffff


	//   ....[16]....
        /*006c*/ 	.word	0xffffffff


	//   ....[17]....
        /*0070*/ 	.word	0xffffffff


	//   ....[18]....
        /*0074*/ 	.word	0x050000cc


	//   ....[19]....
        /*0078*/ 	.word	0x050000cc


	//   ....[20]....
        /*007c*/ 	.word	0x050000cc


	//   ....[21]....
        /*0080*/ 	.word	0x050000cc


	//   ....[22]....
        /*0084*/ 	.word	0x050000cc


	//   ....[23]....
        /*0088*/ 	.word	0x050000cc


	//   ....[24]....
        /*008c*/ 	.word	0x050000cc


	//   ....[25]....
        /*0090*/ 	.word	0x050000cc


	//   ....[26]....
        /*0094*/ 	.word	0x050000cc


	//   ....[27]....
        /*0098*/ 	.word	0x050000cc


	//----- nvinfo : EIATTR_COOP_GROUP_INSTR_OFFSETS
	.align		4
.L_2092:
        /*009c*/ 	.byte	0x04, 0x28
        /*009e*/ 	.short	(.L_2094 - .L_2093)


	//   ....[0]....
.L_2093:
        /*00a0*/ 	.word	0x000151e0


	//   ....[1]....
        /*00a4*/ 	.word	0x00015200


	//   ....[2]....
        /*00a8*/ 	.word	0x00015220


	//   ....[3]....
        /*00ac*/ 	.word	0x00015240


	//   ....[4]....
        /*00b0*/ 	.word	0x00015260


	//   ....[5]....
        /*00b4*/ 	.word	0x00015990


	//   ....[6]....
        /*00b8*/ 	.word	0x000159b0


	//   ....[7]....
        /*00bc*/ 	.word	0x000159d0


	//   ....[8]....
        /*00c0*/ 	.word	0x000159f0


	//   ....[9]....
        /*00c4*/ 	.word	0x00015a10


	//   ....[10]....
        /*00c8*/ 	.word	0x00015b70


	//   ....[11]....
        /*00cc*/ 	.word	0x00015be0


	//   ....[12]....
        /*00d0*/ 	.word	0x00015c20


	//   ....[13]....
        /*00d4*/ 	.word	0x00015c80


	//   ....[14]....
        /*00d8*/ 	.word	0x00015cb0


	//   ....[15]....
        /*00dc*/ 	.word	0x00015d20


	//   ....[16]....
        /*00e0*/ 	.word	0x00015d80


	//   ....[17]....
        /*00e4*/ 	.word	0x00015dc0


	//   ....[18]....
        /*00e8*/ 	.word	0x000171c0


	//   ....[19]....
        /*00ec*/ 	.word	0x00017230


	//   ....[20]....
        /*00f0*/ 	.word	0x000172a0


	//   ....[21]....
        /*00f4*/ 	.word	0x00017310


	//   ....[22]....
        /*00f8*/ 	.word	0x00017380


	//   ....[23]....
        /*00fc*/ 	.word	0x00017b00


	//   ....[24]....
        /*0100*/ 	.word	0x00017b70


	//   ....[25]....
        /*0104*/ 	.word	0x00017be0


	//   ....[26]....
        /*0108*/ 	.word	0x00017c50


	//   ....[27]....
        /*010c*/ 	.word	0x00017cc0


	//----- nvinfo : EIATTR_EXIT_INSTR_OFFSETS
	.align		4
.L_2094:
        /*0110*/ 	.byte	0x04, 0x1c
        /*0112*/ 	.short	(.L_2096 - .L_2095)


	//   ....[0]....
.L_2095:
        /*0114*/ 	.word	0x000005f0


	//   ....[1]....
        /*0118*/ 	.word	0x00017160


	//----- nvinfo : EIATTR_MAX_THREADS
	.align		4
.L_2096:
        /*011c*/ 	.byte	0x04, 0x05
        /*011e*/ 	.short	(.L_2098 - .L_2097)
.L_2097:
        /*0120*/ 	.word	0x00000080
        /*0124*/ 	.word	0x00000001
        /*0128*/ 	.word	0x00000001


	//----- nvinfo : EIATTR_CRS_STACK_SIZE
	.align		4
.L_2098:
        /*012c*/ 	.byte	0x04, 0x1e
        /*012e*/ 	.short	(.L_2100 - .L_2099)
.L_2099:
        /*0130*/ 	.word	0x00000000


	//----- nvinfo : EIATTR_CBANK_PARAM_SIZE
	.align		4
.L_2100:
        /*0134*/ 	.byte	0x03, 0x19
        /*0136*/ 	.short	0x00e8


	//----- nvinfo : EIATTR_PARAM_CBANK
	.align		4
        /*0138*/ 	.byte	0x04, 0x0a
        /*013a*/ 	.short	(.L_2102 - .L_2101)
	.align		4
.L_2101:
        /*013c*/ 	.word	index@(.nv.constant0._ZN10layer_norm13ln_fwd_kernelINS_13Kernel_traitsI13__nv_bfloat16S2_fS2_fjLj7168ELj1ELj1ELj4ELj16ENS_18Kernel_traits_baseILj7168ES2_S2_fS2_fjLj128EEEEELb1ELb1ELb0ELb1EEEvNS_9FwdParamsE)
        /*0140*/ 	.short	0x0210
        /*0142*/ 	.short	0x00e8


	//----- nvinfo : EIATTR_SW_WAR
	.align		4
.L_2102:
        /*0144*/ 	.byte	0x04, 0x36
        /*0146*/ 	.short	(.L_2104 - .L_2103)
.L_2103:
        /*0148*/ 	.word	0x00000008
.L_2104:


//--------------------- .nv.info._ZN10layer_norm13ln_fwd_kernelINS_13Kernel_traitsI13__nv_bfloat16S2_fS2_fjLj7168ELj1ELj1ELj4ELj16ENS_18Kernel_traits_baseILj7168ES2_S2_fS2_fjLj128EEEEELb1ELb1ELb1ELb0EEEvNS_9FwdParamsE --------------------------
	.section	.nv.info._ZN10layer_norm13ln_fwd_kernelINS_13Kernel_traitsI13__nv_bfloat16S2_fS2_fjLj7168ELj1ELj1ELj4ELj16ENS_18Kernel_traits_baseILj7168ES2_S2_fS2_fjLj128EEEEELb1ELb1ELb1ELb0EEEvNS_9FwdParamsE,"",@"SHT_CUDA_INFO"
	.sectionflags	@""
	.align	4


	//----- nvinfo : EIATTR_CUDA_API_VERSION
	.align		4
        /*0000*/ 	.byte	0x04, 0x37
        /*0002*/ 	.short	(.L_2106 - .L_2105)
.L_2105:
        /*0004*/ 	.word	0x00000082


	//----- nvinfo : EIATTR_KPARAM_INFO
	.align		4
.L_2106:
        /*0008*/ 	.byte	0x04, 0x17
        /*000a*/ 	.short	(.L_2108 - .L_2107)
.L_2107:
        /*000c*/ 	.word	0x00000000
        /*0010*/ 	.short	0x0000
        /*0012*/ 	.short	0x0000
        /*0014*/ 	.byte	0x00, 0xf0, 0xa1, 0x03


	//----- nvinfo : EIATTR_SPARSE_MMA_MASK
	.align		4
.L_2108:
        /*0018*/ 	.byte	0x03, 0x50
        /*001a*/ 	.short	0x0000


	//----- nvinfo : EIATTR_MAXREG_COUNT
	.align		4
        /*001c*/ 	.byte	0x03, 0x1b
        /*001e*/ 	.short	0x00ff


	//----- nvinfo : EIATTR_NUM_BARRIERS
	.align		4
        /*0020*/ 	.byte	0x02, 0x4c
        /*0022*/ 	.byte	0x01
	.zero		1


	//----- nvinfo : EIATTR_ANNOTATIONS
	.align		4
        /*0024*/ 	.byte	0x04, 0x55
        /*0026*/ 	.short	(.L_2110 - .L_2109)


	//   ....[0]....
.L_2109:
        /* <DEDUP_REMOVED lines=22> */


	//----- nvinfo : EIATTR_MERCURY_ISA_VERSION
	.align		4
.L_2110:
        /*0178*/ 	.byte	0x03, 0x5f
        /*017a*/ 	.short	0x0101


	//----- nvinfo : EIATTR_COOP_GROUP_MASK_REGIDS
	.align		4
        /*017c*/ 	.byte	0x04, 0x29
        /*017e*/ 	.short	(.L_2112 - .L_2111)


	//   ....[0]....
.L_2111:
        /*0180*/ 	.word	0xffffffff


	//   ....[1]....
        /*0184*/ 	.word	0xffffffff


	//   ....[2]....
        /*0188*/ 	.word	0xffffffff


	//   ....[3]....
        /*018c*/ 	.word	0xffffffff


	//   ....[4]....
        /*0190*/ 	.word	0xffffffff


	//   ....[5]....
        /*0194*/ 	.word	0xffffffff


	//   ....[6]....
        /*0198*/ 	.word	0xffffffff


	//   ....[7]....
        /*019c*/ 	.word	0xffffffff


	//   ....[8]....
        /*01a0*/ 	.word	0xffffffff


	//   ....[9]....
        /*01a4*/ 	.word	0xffffffff


	//   ....[10]....
        /*01a8*/ 	.word	0xffffffff


	//   ....[11]....
        /*01ac*/ 	.word	0xffffffff


	//   ....[12]....
        /*01b0*/ 	.word	0xffffffff


	//   ....[13]....
        /*01b4*/ 	.word	0xffffffff


	//   ....[14]....
        /*01b8*/ 	.word	0xffffffff


	//   ....[15]....
        /*01bc*/ 	.word	0xffffffff


	//   ....[16]....
        /*01c0*/ 	.word	0xffffffff


	//   ....[17]....
        /*01c4*/ 	.word	0xffffffff


	//   ....[18]....
        /*01c8*/ 	.word	0x050000a1


	//   ....[19]....
        /*01cc*/ 	.word	0x050000a1


	//   ....[20]....
        /*01d0*/ 	.word	0x050000a1


	//   ....[21]....
        /*01d4*/ 	.word	0x050000a1


	//   ....[22]....
        /*01d8*/ 	.word	0x050000a1


	//   ....[23]....
        /*01dc*/ 	.word	0x050000a1


	//   ....[24]....
        /*01e0*/ 	.word	0x050000a1


	//   ....[25]....
        /*01e4*/ 	.word	0x050000a1


	//   ....[26]....
        /*01e8*/ 	.word	0x050000a1


	//   ....[27]....
        /*01ec*/ 	.word	0x050000a1


	//----- nvinfo : EIATTR_COOP_GROUP_INSTR_OFFSETS
	.align		4
.L_2112:
        /*01f0*/ 	.byte	0x04, 0x28
        /*01f2*/ 	.short	(.L_2114 - .L_2113)


	//   ....[0]....
.L_2113:
        /*01f4*/ 	.word	0x00018740


	//   ....[1]....
        /*01f8*/ 	.word	0x00018770


	//   ....[2]....
        /*01fc*/ 	.word	0x00018790


	//   ....[3]....
        /*0200*/ 	.word	0x000187b0


	//   ....[4]....
        /*0204*/ 	.word	0x000187d0


	//   ....[5]....
        /*0208*/ 	.word	0x00018f10


	//   ....[6]....
        /*020c*/ 	.word	0x00018f30


	//   ....[7]....
        /*0210*/ 	.word	0x00018f50


	//   ....[8]....
        /*0214*/ 	.word	0x00018f70


	//   ....[9]....
        /*0218*/ 	.word	0x00018f90


	//   ....[10]....
        /*021c*/ 	.word	0x000190d0


	//   ....[11]....
        /*0220*/ 	.word	0x00019160


	//   ....[12]....
        /*0224*/ 	.word	0x000191d0


	//   ....[13]....
        /*0228*/ 	.word	0x00019230


	//   ....[14]....
        /*022c*/ 	.word	0x00019240


	//   ....[15]....
        /*0230*/ 	.word	0x000192e0


	//   ....[16]....
        /*0234*/ 	.word	0x00019340


	//   ....[17]....
        /*0238*/ 	.word	0x00019350


	//   ....[18]....
        /*023c*/ 	.word	0x0001a550


	//   ....[19]....
        /*0240*/ 	.word	0x0001a5b0


	//   ....[20]....
        /*0244*/ 	.word	0x0001a610


	//   ....[21]....
        /*0248*/ 	.word	0x0001a670


	//   ....[22]....
        /*024c*/ 	.word	0x0001a6d0


	//   ....[23]....
        /*0250*/ 	.word	0x0001ae70


	//   ....[24]....
        /*0254*/ 	.word	0x0001aed0


	//   ....[25]....
        /*0258*/ 	.word	0x0001af30


	//   ....[26]....
        /*025c*/ 	.word	0x0001af90


	//   ....[27]....
        /*0260*/ 	.word	0x0001aff0


	//----- nvinfo : EIATTR_EXIT_INSTR_OFFSETS
	.align		4
.L_2114:
        /*0264*/ 	.byte	0x04, 0x1c
        /*0266*/ 	.short	(.L_2116 - .L_2115)


	//   ....[0]....
.L_2115:
        /*0268*/ 	.word	0x00001280


	//   ....[1]....
        /*026c*/ 	.word	0x0001a4f0


	//----- nvinfo : EIATTR_MAX_THREADS
	.align		4
.L_2116:
        /*0270*/ 	.byte	0x04, 0x05
        /*0272*/ 	.short	(.L_2118 - .L_2117)
.L_2117:
        /*0274*/ 	.word	0x00000080
        /*0278*/ 	.word	0x00000001
        /*027c*/ 	.word	0x00000001


	//----- nvinfo : EIATTR_CRS_STACK_SIZE
	.align		4
.L_2118:
        /*0280*/ 	.byte	0x04, 0x1e
        /*0282*/ 	.short	(.L_2120 - .L_2119)
.L_2119:
        /*0284*/ 	.word	0x00000000


	//----- nvinfo : EIATTR_CBANK_PARAM_SIZE
	.align		4
.L_2120:
        /*0288*/ 	.byte	0x03, 0x19
        /*028a*/ 	.short	0x00e8


	//----- nvinfo : EIATTR_PARAM_CBANK
	.align		4
        /*028c*/ 	.byte	0x04, 0x0a
        /*028e*/ 	.short	(.L_2122 - .L_2121)
	.align		4
.L_2121:
        /*0290*/ 	.word	index@(.nv.constant0._ZN10layer_norm13ln_fwd_kernelINS_13Kernel_traitsI13__nv_bfloat16S2_fS2_fjLj7168ELj1ELj1ELj4ELj16ENS_18Kernel_traits_baseILj7168ES2_S2_fS2_fjLj128EEEEELb1ELb1ELb1ELb0EEEvNS_9FwdParamsE)
        /*0294*/ 	.short	0x0210
        /*0296*/ 	.short	0x00e8


	//----- nvinfo : EIATTR_SW_WAR
	.align		4
.L_2122:
        /*0298*/ 	.byte	0x04, 0x36
        /*029a*/ 	.short	(.L_2124 - .L_2123)
.L_2123:
        /*029c*/ 	.word	0x00000008
.L_2124:


//--------------------- .nv.info._ZN10layer_norm13ln_fwd_kernelINS_13Kernel_traitsI13__nv_bfloat16S2_fS2_fjLj7168ELj1ELj1ELj4ELj16ENS_18Kernel_traits_baseILj7168ES2_S2_fS2_fjLj128EEEEELb1ELb1ELb1ELb1EEEvNS_9FwdParamsE --------------------------
	.section	.nv.info._ZN10layer_norm13ln_fwd_kernelINS_13Kernel_traitsI13__nv_bfloat16S2_fS2_fjLj7168ELj1ELj1ELj4ELj16ENS_18Kernel_traits_baseILj7168ES2_S2_fS2_fjLj128EEEEELb1ELb1ELb1ELb1EEEvNS_9FwdParamsE,"",@"SHT_CUDA_INFO"
	.sectionflags	@""
	.align	4


	//----- nvinfo : EIATTR_CUDA_API_VERSION
	.align		4
        /*0000*/ 	.byte	0x04, 0x37
        /*0002*/ 	.short	(.L_2126 - .L_2125)
.L_2125:
        /*0004*/ 	.word	0x00000082


	//----- nvinfo : EIATTR_KPARAM_INFO
	.align		4
.L_2126:
        /*0008*/ 	.byte	0x04, 0x17
        /*000a*/ 	.short	(.L_2128 - .L_2127)
.L_2127:
        /*000c*/ 	.word	0x00000000
        /*0010*/ 	.short	0x0000
        /*0012*/ 	.short	0x0000
        /*0014*/ 	.byte	0x00, 0xf0, 0xa1, 0x03


	//----- nvinfo : EIATTR_SPARSE_MMA_MASK
	.align		4
.L_2128:
        /*0018*/ 	.byte	0x03, 0x50
        /*001a*/ 	.short	0x0000


	//----- nvinfo : EIATTR_MAXREG_COUNT
	.align		4
        /*001c*/ 	.byte	0x03, 0x1b
        /*001e*/ 	.short	0x00ff


	//----- nvinfo : EIATTR_NUM_BARRIERS
	.align		4
        /*0020*/ 	.byte	0x02, 0x4c
        /*0022*/ 	.byte	0x01
	.zero		1


	//----- nvinfo : EIATTR_MERCURY_ISA_VERSION
	.align		4
        /*0024*/ 	.byte	0x03, 0x5f
        /*0026*/ 	.short	0x0101


	//----- nvinfo : EIATTR_COOP_GROUP_MASK_REGIDS
	.align		4
        /*0028*/ 	.byte	0x04, 0x29
        /*002a*/ 	.short	(.L_2130 - .L_2129)


	//   ....[0]....
.L_2129:
        /*002c*/ 	.word	0xffffffff


	//   ....[1]....
        /*0030*/ 	.word	0xffffffff


	//   ....[2]....
        /*0034*/ 	.word	0xffffffff


	//   ....[3]....
        /*0038*/ 	.word	0xffffffff


	//   ....[4]....
        /*003c*/ 	.word	0xffffffff


	//   ....[5]....
        /*0040*/ 	.word	0xffffffff


	//   ....[6]....
        /*0044*/ 	.word	0xffffffff


	//   ....[7]....
        /*0048*/ 	.word	0xffffffff


	//   ....[8]....
        /*004c*/ 	.word	0xffffffff


	//   ....[9]....
        /*0050*/ 	.word	0xffffffff


	//   ....[10]....
        /*0054*/ 	.word	0xffffffff


	//   ....[11]....
        /*0058*/ 	.word	0xffffffff


	//   ....[12]....
        /*005c*/ 	.word	0xffffffff


	//   ....[13]....
        /*0060*/ 	.word	0xffffffff


	//   ....[14]....
        /*0064*/ 	.word	0xffffffff


	//   ....[15]....
        /*0068*/ 	.word	0xffffffff


	//   ....[16]....
        /*006c*/ 	.word	0xffffffff


	//   ....[17]....
        /*0070*/ 	.word	0xffffffff


	//   ....[18]....
        /*0074*/ 	.word	0x050000bf


	//   ....[19]....
        /*0078*/ 	.word	0x050000bf


	//   ....[20]....
        /*007c*/ 	.word	0x050000bf


	//   ....[21]....
        /*0080*/ 	.word	0x050000bf


	//   ....[22]....
        /*0084*/ 	.word	0x050000bf


	//   ....[23]....
        /*0088*/ 	.word	0x050000bf


	//   ....[24]....
        /*008c*/ 	.word	0x050000bf


	//   ....[25]....
        /*0090*/ 	.word	0x050000bf


	//   ....[26]....
        /*0094*/ 	.word	0x050000bf


	//   ....[27]....
        /*0098*/ 	.word	0x050000bf


	//----- nvinfo : EIATTR_COOP_GROUP_INSTR_OFFSETS
	.align		4
.L_2130:
        /*009c*/ 	.byte	0x04, 0x28
        /*009e*/ 	.short	(.L_2132 - .L_2131)


	//   ....[0]....
.L_2131:
        /*00a0*/ 	.word	0x00017330


	//   ....[1]....
        /*00a4*/ 	.word	0x00017350


	//   ....[2]....
        /*00a8*/ 	.word	0x00017370


	//   ....[3]....
        /*00ac*/ 	.word	0x00017390


	//   ....[4]....
        /*00b0*/ 	.word	0x000173b0


	//   ....[5]....
        /*00b4*/ 	.word	0x00017ae0


	//   ....[6]....
        /*00b8*/ 	.word	0x00017b00


	//   ....[7]....
        /*00bc*/ 	.word	0x00017b20


	//   ....[8]....
        /*00c0*/ 	.word	0x00017b40


	//   ....[9]....
        /*00c4*/ 	.word	0x00017b60


	//   ....[10]....
        /*00c8*/ 	.word	0x00017cf0


	//   ....[11]....
        /*00cc*/ 	.word	0x00017d40


	//   ....[12]....
        /*00d0*/ 	.word	0x00017d60


	//   ....[13]....
        /*00d4*/ 	.word	0x00017d70


	//   ....[14]....
        /*00d8*/ 	.word	0x00017e30


	//   ....[15]....
        /*00dc*/ 	.word	0x00017e60


	//   ....[16]....
        /*00e0*/ 	.word	0x00017f00


	//   ....[17]....
        /*00e4*/ 	.word	0x00017f30


	//   ....[18]....
        /*00e8*/ 	.word	0x000193f0


	//   ....[19]....
        /*00ec*/ 	.word	0x00019460


	//   ....[20]....
        /*00f0*/ 	.word	0x000194d0


	//   ....[21]....
        /*00f4*/ 	.word	0x00019540


	//   ....[22]....
        /*00f8*/ 	.word	0x000195b0


	//   ....[23]....
        /*00fc*/ 	.word	0x00019d30


	//   ....[24]....
        /*0100*/ 	.word	0x00019da0


	//   ....[25]....
        /*0104*/ 	.word	0x00019e10


	//   ....[26]....
        /*0108*/ 	.word	0x00019e80


	//   ....[27]....
        /*010c*/ 	.word	0x00019ef0


	//----- nvinfo : EIATTR_EXIT_INSTR_OFFSETS
	.align		4
.L_2132:
        /*0110*/ 	.byte	0x04, 0x1c
        /*0112*/ 	.short	(.L_2134 - .L_2133)


	//   ....[0]....
.L_2133:
        /*0114*/ 	.word	0x00000630


	//   ....[1]....
        /*0118*/ 	.word	0x000193a0


	//----- nvinfo : EIATTR_MAX_THREADS
	.align		4
.L_2134:
        /*011c*/ 	.byte	0x04, 0x05
        /*011e*/ 	.short	(.L_2136 - .L_2135)
.L_2135:
        /*0120*/ 	.word	0x00000080
        /*0124*/ 	.word	0x00000001
        /*0128*/ 	.word	0x00000001


	//----- nvinfo : EIATTR_CRS_STACK_SIZE
	.align		4
.L_2136:
        /*012c*/ 	.byte	0x04, 0x1e
        /*012e*/ 	.short	(.L_2138 - .L_2137)
.L_2137:
        /*0130*/ 	.word	0x00000000


	//----- nvinfo : EIATTR_CBANK_PARAM_SIZE
	.align		4
.L_2138:
        /*0134*/ 	.byte	0x03, 0x19
        /*0136*/ 	.short	0x00e8


	//----- nvinfo : EIATTR_PARAM_CBANK
	.align		4
        /*0138*/ 	.byte	0x04, 0x0a
        /*013a*/ 	.short	(.L_2140 - .L_2139)
	.align		4
.L_2139:
        /*013c*/ 	.word	index@(.nv.constant0._ZN10layer_norm13ln_fwd_kernelINS_13Kernel_traitsI13__nv_bfloat16S2_fS2_fjLj7168ELj1ELj1ELj4ELj16ENS_18Kernel_traits_baseILj7168ES2_S2_fS2_fjLj128EEEEELb1ELb1ELb1ELb1EEEvNS_9FwdParamsE)
        /*0140*/ 	.short	0x0210
        /*0142*/ 	.short	0x00e8


	//----- nvinfo : EIATTR_SW_WAR
	.align		4
.L_2140:
        /*0144*/ 	.byte	0x04, 0x36
        /*0146*/ 	.short	(.L_2142 - .L_2141)
.L_2141:
        /*0148*/ 	.word	0x00000008
.L_2142:


//--------------------- .nv.info._ZN10layer_norm13ln_fwd_kernelINS_13Kernel_traitsIf13__nv_bfloat16fS2_fjLj7168ELj1ELj1ELj4ELj16ENS_18Kernel_traits_baseILj7168EfS2_fS2_fjLj128EEEEELb0ELb0ELb0ELb0EEEvNS_9FwdParamsE --------------------------
	.section	.nv.info._ZN10layer_norm13ln_fwd_kernelINS_13Kernel_traitsIf13__nv_bfloat16fS2_fjLj7168ELj1ELj1ELj4ELj16ENS_18Kernel_traits_baseILj7168EfS2_fS2_fjLj128EEEEELb0ELb0ELb0ELb0EEEvNS_9FwdParamsE,"",@"SHT_CUDA_INFO"
	.sectionflags	@""
	.align	4


	//----- nvinfo : EIATTR_CUDA_API_VERSION
	.align		4
        /*0000*/ 	.byte	0x04, 0x37
        /*0002*/ 	.short	(.L_2144 - .L_2143)
.L_2143:
        /*0004*/ 	.word	0x00000082


	//----- nvinfo : EIATTR_KPARAM_INFO
	.align		4
.L_2144:
        /*0008*/ 	.byte	0x04, 0x17
        /*000a*/ 	.short	(.L_2146 - .L_2145)
.L_2145:
        /*000c*/ 	.word	0x00000000
        /*0010*/ 	.short	0x0000
        /*0012*/ 	.short	0x0000
        /*0014*/ 	.byte	0x00, 0xf0, 0xa1, 0x03


	//----- nvinfo : EIATTR_SPARSE_MMA_MASK
	.align		4
.L_2146:
        /*0018*/ 	.byte	0x03, 0x50
        /*001a*/ 	.short	0x0000


	//----- nvinfo : EIATTR_MAXREG_COUNT
	.align		4
        /*001c*/ 	.byte	0x03, 0x1b
        /*001e*/ 	.short	0x00ff


	//----- nvinfo : EIATTR_NUM_BARRIERS
	.align		4
        /*0020*/ 	.byte	0x02, 0x4c
        /*0022*/ 	.byte	0x01
	.zero		1


	//----- nvinfo : EIATTR_MERCURY_ISA_VERSION
	.align		4
        /*0024*/ 	.byte	0x03, 0x5f
        /*0026*/ 	.short	0x0101


	//----- nvinfo : EIATTR_COOP_GROUP_MASK_REGIDS
	.align		4
        /*0028*/ 	.byte	0x04, 0x29
        /*002a*/ 	.short	(.L_2148 - .L_2147)


	//   ....[0]....
.L_2147:
        /*002c*/ 	.word	0xffffffff


	//   ....[1]....
        /*0030*/ 	.word	0xffffffff


	//   ....[2]....
        /*0034*/ 	.word	0xffffffff


	//   ....[3]....
        /*0038*/ 	.word	0xffffffff


	//   ....[4]....
        /*003c*/ 	.word	0xffffffff


	//   ....[5]....
        /*0040*/ 	.word	0xffffffff


	//   ....[6]....
        /*0044*/ 	.word	0xffffffff


	//   ....[7]....
        /*0048*/ 	.word	0xffffffff


	//   ....[8]....
        /*004c*/ 	.word	0xffffffff


	//   ....[9]....
        /*0050*/ 	.word	0xffffffff


	//   ....[10]....
        /*0054*/ 	.word	0xffffffff


	//   ....[11]....
        /*0058*/ 	.word	0xffffffff


	//   ....[12]....
        /*005c*/ 	.word	0xffffffff


	//   ....[13]....
        /*0060*/ 	.word	0xffffffff


	//   ....[14]....
        /*0064*/ 	.word	0xffffffff


	//   ....[15]....
        /*0068*/ 	.word	0xffffffff


	//   ....[16]....
        /*006c*/ 	.word	0xffffffff


	//   ....[17]....
        /*0070*/ 	.word	0xffffffff


	//   ....[18]....
        /*0074*/ 	.word	0x050000c2


	//   ....[19]....
        /*0078*/ 	.word	0x050000c2


	//   ....[20]....
        /*007c*/ 	.word	0x050000c2


	//   ....[21]....
        /*0080*/ 	.word	0x050000c2


	//   ....[22]....
        /*0084*/ 	.word	0x050000c2


	//   ....[23]....
        /*0088*/ 	.word	0x050000c2


	//   ....[24]....
        /*008c*/ 	.word	0x050000c2


	//   ....[25]....
        /*0090*/ 	.word	0x050000c2


	//   ....[26]....
        /*0094*/ 	.word	0x050000c2


	//   ....[27]....
        /*0098*/ 	.word	0x050000c2


	//----- nvinfo : EIATTR_COOP_GROUP_INSTR_OFFSETS
	.align		4
.L_2148:
        /*009c*/ 	.byte	0x04, 0x28
        /*009e*/ 	.short	(.L_2150 - .L_2149)


	//   ....[0]....
.L_2149:
        /*00a0*/ 	.word	0x000026a0


	//   ....[1]....
        /*00a4*/ 	.word	0x000026d0


	//   ....[2]....
        /*00a8*/ 	.word	0x000026f0


	//   ....[3]....
        /*00ac*/ 	.word	0x00002710


	//   ....[4]....
        /*00b0*/ 	.word	0x00002730


	//   ....[5]....
        /*00b4*/ 	.word	0x00002e80


	//   ....[6]....
        /*00b8*/ 	.word	0x00002ea0


	//   ....[7]....
        /*00bc*/ 	.word	0x00002ec0


	//   ....[8]....
        /*00c0*/ 	.word	0x00002ee0


	//   ....[9]....
        /*00c4*/ 	.word	0x00002f00


	//   ....[10]....
        /*00c8*/ 	.word	0x000030a0


	//   ....[11]....
        /*00cc*/ 	.word	0x000030e0


	//   ....[12]....
        /*00d0*/ 	.word	0x00003110


	//   ....[13]....
        /*00d4*/ 	.word	0x00003120


	//   ....[14]....
        /*00d8*/ 	.word	0x000031c0


	//   ....[15]....
        /*00dc*/ 	.word	0x00003210


	//   ....[16]....
        /*00e0*/ 	.word	0x000032b0


	//   ....[17]....
        /*00e4*/ 	.word	0x000032e0


	//   ....[18]....
        /*00e8*/ 	.word	0x000043e0


	//   ....[19]....
        /*00ec*/ 	.word	0x00004450


	//   ....[20]....
        /*00f0*/ 	.word	0x000044c0


	//   ....[21]....
        /*00f4*/ 	.word	0x00004530


	//   ....[22]....
        /*00f8*/ 	.word	0x000045a0


	//   ....[23]....
        /*00fc*/ 	.word	0x00004d40


	//   ....[24]....
        /*0100*/ 	.word	0x00004db0


	//   ....[25]....
        /*0104*/ 	.word	0x00004e20


	//   ....[26]....
        /*0108*/ 	.word	0x00004e90


	//   ....[27]....
        /*010c*/ 	.word	0x00004f00


	//----- nvinfo : EIATTR_EXIT_INSTR_OFFSETS
	.align		4
.L_2150:
        /*0110*/ 	.byte	0x04, 0x1c
        /*0112*/ 	.short	(.L_2152 - .L_2151)


	//   ....[0]....
.L_2151:
        /*0114*/ 	.word	0x00000a40


	//   ....[1]....
        /*0118*/ 	.word	0x00004380


	//----- nvinfo : EIATTR_MAX_THREADS
	.align		4
.L_2152:
        /*011c*/ 	.byte	0x04, 0x05
        /*011e*/ 	.short	(.L_2154 - .L_2153)
.L_2153:
        /*0120*/ 	.word	0x00000080
        /*0124*/ 	.word	0x00000001
        /*0128*/ 	.word	0x00000001


	//----- nvinfo : EIATTR_CRS_STACK_SIZE
	.align		4
.L_2154:
        /*012c*/ 	.byte	0x04, 0x1e
        /*012e*/ 	.short	(.L_2156 - .L_2155)
.L_2155:
        /*0130*/ 	.word	0x00000000


	//----- nvinfo : EIATTR_CBANK_PARAM_SIZE
	.align		4
.L_2156:
        /*0134*/ 	.byte	0x03, 0x19
        /*0136*/ 	.short	0x00e8


	//----- nvinfo : EIATTR_PARAM_CBANK
	.align		4
        /*0138*/ 	.byte	0x04, 0x0a
        /*013a*/ 	.short	(.L_2158 - .L_2157)
	.align		4
.L_2157:
        /*013c*/ 	.word	index@(.nv.constant0._ZN10layer_norm13ln_fwd_kernelINS_13Kernel_traitsIf13__nv_bfloat16fS2_fjLj7168ELj1ELj1ELj4ELj16ENS_18Kernel_traits_baseILj7168EfS2_fS2_fjLj128EEEEELb0ELb0ELb0ELb0EEEvNS_9FwdParamsE)
        /*0140*/ 	.short	0x0210
        /*0142*/ 	.short	0x00e8


	//----- nvinfo : EIATTR_SW_WAR
	.align		4
.L_2158:
        /*0144*/ 	.byte	0x04, 0x36
        /*0146*/ 	.short	(.L_2160 - .L_2159)
.L_2159:
        /*0148*/ 	.word	0x00000008
.L_2160:


//--------------------- .nv.info._ZN10layer_norm13ln_fwd_kernelINS_13Kernel_traitsIf13__nv_bfloat16fS2_fjLj7168ELj1ELj1ELj4ELj16ENS_18Kernel_traits_baseILj7168EfS2_fS2_fjLj128EEEEELb0ELb0ELb0ELb1EEEvNS_9FwdParamsE --------------------------
	.section	.nv.info._ZN10layer_norm13ln_fwd_kernelINS_13Kernel_traitsIf13__nv_bfloat16fS2_fjLj7168ELj1ELj1ELj4ELj16ENS_18Kernel_traits_baseILj7168EfS2_fS2_fjLj128EEEEELb0ELb0ELb0ELb1EEEvNS_9FwdParamsE,"",@"SHT_CUDA_INFO"
	.sectionflags	@""
	.align	4


	//----- nvinfo : EIATTR_CUDA_API_VERSION
	.align		4
        /*0000*/ 	.byte	0x04, 0x37
        /*0002*/ 	.short	(.L_2162 - .L_2161)
.L_2161:
        /*0004*/ 	.word	0x00000082


	//----- nvinfo : EIATTR_KPARAM_INFO
	.align		4
.L_2162:
        /*0008*/ 	.byte	0x04, 0x17
        /*000a*/ 	.short	(.L_2164 - .L_2163)
.L_2163:
        /*000c*/ 	.word	0x00000000
        /*0010*/ 	.short	0x0000
        /*0012*/ 	.short	0x0000
        /*0014*/ 	.byte	0x00, 0xf0, 0xa1, 0x03


	//----- nvinfo : EIATTR_SPARSE_MMA_MASK
	.align		4
.L_2164:
        /*0018*/ 	.byte	0x03, 0x50
        /*001a*/ 	.short	0x0000


	//----- nvinfo : EIATTR_MAXREG_COUNT
	.align		4
        /*001c*/ 	.byte	0x03, 0x1b
        /*001e*/ 	.short	0x00ff


	//----- nvinfo : EIATTR_NUM_BARRIERS
	.align		4
        /*0020*/ 	.byte	0x02, 0x4c
        /*0022*/ 	.byte	0x01
	.zero		1


	//----- nvinfo : EIATTR_MERCURY_ISA_VERSION
	.align		4
        /*0024*/ 	.byte	0x03, 0x5f
        /*0026*/ 	.short	0x0101


	//----- nvinfo : EIATTR_COOP_GROUP_MASK_REGIDS
	.align		4
        /*0028*/ 	.byte	0x04, 0x29
        /*002a*/ 	.short	(.L_2166 - .L_2165)


	//   ....[0]....
.L_2165:
        /*002c*/ 	.word	0xffffffff


	//   ....[1]....
        /*0030*/ 	.word	0xffffffff


	//   ....[2]....
        /*0034*/ 	.word	0xffffffff


	//   ....[3]....
        /*0038*/ 	.word	0xffffffff


	//   ....[4]....
        /*003c*/ 	.word	0xffffffff


	//   ....[5]....
        /*0040*/ 	.word	0xffffffff


	//   ....[6]....
        /*0044*/ 	.word	0xffffffff


	//   ....[7]....
        /*0048*/ 	.word	0xffffffff


	//   ....[8]....
        /*004c*/ 	.word	0xffffffff


	//   ....[9]....
        /*0050*/ 	.word	0xffffffff


	//   ....[10]....
        /*0054*/ 	.word	0xffffffff


	//   ....[11]....
        /*0058*/ 	.word	0xffffffff


	//   ....[12]....
        /*005c*/ 	.word	0xffffffff


	//   ....[13]....
        /*0060*/ 	.word	0xffffffff


	//   ....[14]....
        /*0064*/ 	.word	0xffffffff


	//   ....[15]....
        /*0068*/ 	.word	0xffffffff


	//   ....[16]....
        /*006c*/ 	.word	0xffffffff


	//   ....[17]....
        /*0070*/ 	.word	0xffffffff


	//   ....[18]....
        /*0074*/ 	.word	0x050000c3


	//   ....[19]....
        /*0078*/ 	.word	0x050000c3


	//   ....[20]....
        /*007c*/ 	.word	0x050000c3


	//   ....[21]....
        /*0080*/ 	.word	0x050000c3


	//   ....[22]....
        /*0084*/ 	.word	0x050000c3


	//   ....[23]....
        /*0088*/ 	.word	0x050000c3


	//   ....[24]....
        /*008c*/ 	.word	0x050000c3


	//   ....[25]....
        /*0090*/ 	.word	0x050000c3


	//   ....[26]....
        /*0094*/ 	.word	0x050000c3


	//   ....[27]....
        /*0098*/ 	.word	0x050000c3


	//----- nvinfo : EIATTR_COOP_GROUP_INSTR_OFFSETS
	.align		4
.L_2166:
        /*009c*/ 	.byte	0x04, 0x28
        /*009e*/ 	.short	(.L_2168 - .L_2167)


	//   ....[0]....
.L_2167:
        /*00a0*/ 	.word	0x00001e40


	//   ....[1]....
        /*00a4*/ 	.word	0x00001e60


	//   ....[2]....
        /*00a8*/ 	.word	0x00001e80


	//   ....[3]....
        /*00ac*/ 	.word	0x00001ea0


	//   ....[4]....
        /*00b0*/ 	.word	0x00001ec0


	//   ....[5]....
        /*00b4*/ 	.word	0x000025f0


	//   ....[6]....
        /*00b8*/ 	.word	0x00002610


	//   ....[7]....
        /*00bc*/ 	.word	0x00002630


	//   ....[8]....
        /*00c0*/ 	.word	0x00002650


	//   ....[9]....
        /*00c4*/ 	.word	0x00002670


	//   ....[10]....
        /*00c8*/ 	.word	0x000027e0


	//   ....[11]....
        /*00cc*/ 	.word	0x00002830


	//   ....[12]....
        /*00d0*/ 	.word	0x00002850


	//   ....[13]....
        /*00d4*/ 	.word	0x000028d0


	//   ....[14]....
        /*00d8*/ 	.word	0x00002900


	//   ....[15]....
        /*00dc*/ 	.word	0x000029a0


	//   ....[16]....
        /*00e0*/ 	.word	0x000029c0


	//   ....[17]....
        /*00e4*/ 	.word	0x00002a20


	//   ....[18]....
        /*00e8*/ 	.word	0x000038b0


	//   ....[19]....
        /*00ec*/ 	.word	0x00003920


	//   ....[20]....
        /*00f0*/ 	.word	0x00003990


	//   ....[21]....
        /*00f4*/ 	.word	0x00003a00


	//   ....[22]....
        /*00f8*/ 	.word	0x00003a70


	//   ....[23]....
        /*00fc*/ 	.word	0x000041f0


	//   ....[24]....
        /*0100*/ 	.word	0x00004260


	//   ....[25]....
        /*0104*/ 	.word	0x000042d0


	//   ....[26]....
        /*0108*/ 	.word	0x00004340


	//   ....[27]....
        /*010c*/ 	.word	0x000043b0


	//----- nvinfo : EIATTR_EXIT_INSTR_OFFSETS
	.align		4
.L_2168:
        /*0110*/ 	.byte	0x04, 0x1c
        /*0112*/ 	.short	(.L_2170 - .L_2169)


	//   ....[0]....
.L_2169:
        /*0114*/ 	.word	0x000003b0


	//   ....[1]....
        /*0118*/ 	.word	0x00003850


	//----- nvinfo : EIATTR_MAX_THREADS
	.align		4
.L_2170:
        /*011c*/ 	.byte	0x04, 0x05
        /*011e*/ 	.short	(.L_2172 - .L_2171)
.L_2171:
        /*0120*/ 	.word	0x00000080
        /*0124*/ 	.word	0x00000001
        /*0128*/ 	.word	0x00000001


	//----- nvinfo : EIATTR_CRS_STACK_SIZE
	.align		4
.L_2172:
        /*012c*/ 	.byte	0x04, 0x1e
        /*012e*/ 	.short	(.L_2174 - .L_2173)
.L_2173:
        /*0130*/ 	.word	0x00000000


	//----- nvinfo : EIATTR_CBANK_PARAM_SIZE
	.align		4
.L_2174:
        /*0134*/ 	.byte	0x03, 0x19
        /*0136*/ 	.short	0x00e8


	//----- nvinfo : EIATTR_PARAM_CBANK
	.align		4
        /*0138*/ 	.byte	0x04, 0x0a
        /*013a*/ 	.short	(.L_2176 - .L_2175)
	.align		4
.L_2175:
        /*013c*/ 	.word	index@(.nv.constant0._ZN10layer_norm13ln_fwd_kernelINS_13Kernel_traitsIf13__nv_bfloat16fS2_fjLj7168ELj1ELj1ELj4ELj16ENS_18Kernel_traits_baseILj7168EfS2_fS2_fjLj128EEEEELb0ELb0ELb0ELb1EEEvNS_9FwdParamsE)
        /*0140*/ 	.short	0x0210
        /*0142*/ 	.short	0x00e8


	//----- nvinfo : EIATTR_SW_WAR
	.align		4
.L_2176:
        /*0144*/ 	.byte	0x04, 0x36
        /*0146*/ 	.short	(.L_2178 - .L_2177)
.L_2177:
        /*0148*/ 	.word	0x00000008
.L_2178:


//--------------------- .nv.info._ZN10layer_norm13ln_fwd_kernelINS_13Kernel_traitsIf13__nv_bfloat16fS2_fjLj7168ELj1ELj1ELj4ELj16ENS_18Kernel_traits_baseILj7168EfS2_fS2_fjLj128EEEEELb0ELb0ELb1ELb0EEEvNS_9FwdParamsE --------------------------
	.section	.nv.info._ZN10layer_norm13ln_fwd_kernelINS_13Kernel_traitsIf13__nv_bfloat16fS2_fjLj7168ELj1ELj1ELj4ELj16ENS_18Kernel_traits_baseILj7168EfS2_fS2_fjLj128EEEEELb0ELb0ELb1ELb0EEEvNS_9FwdParamsE,"",@"SHT_CUDA_INFO"
	.sectionflags	@""
	.align	4


	//----- nvinfo : EIATTR_CUDA_API_VERSION
	.align		4
        /*0000*/ 	.byte	0x04, 0x37
        /*0002*/ 	.short	(.L_2180 - .L_2179)
.L_2179:
        /*0004*/ 	.word	0x00000082


	//----- nvinfo : EIATTR_KPARAM_INFO
	.align		4
.L_2180:
        /*0008*/ 	.byte	0x04, 0x17
        /*000a*/ 	.short	(.L_2182 - .L_2181)
.L_2181:
        /*000c*/ 	.word	0x00000000
        /*0010*/ 	.short	0x0000
        /*0012*/ 	.short	0x0000
        /*0014*/ 	.byte	0x00, 0xf0, 0xa1, 0x03


	//----- nvinfo : EIATTR_SPARSE_MMA_MASK
	.align		4
.L_2182:
        /*0018*/ 	.byte	0x03, 0x50
        /*001a*/ 	.short	0x0000


	//----- nvinfo : EIATTR_MAXREG_COUNT
	.align		4
        /*001c*/ 	.byte	0x03, 0x1b
        /*001e*/ 	.short	0x00ff


	//----- nvinfo : EIATTR_NUM_BARRIERS
	.align		4
        /*0020*/ 	.byte	0x02, 0x4c
        /*0022*/ 	.byte	0x01
	.zero		1


	//----- nvinfo : EIATTR_MERCURY_ISA_VERSION
	.align		4
        /*0024*/ 	.byte	0x03, 0x5f
        /*0026*/ 	.short	0x0101


	//----- nvinfo : EIATTR_COOP_GROUP_MASK_REGIDS
	.align		4
        /*0028*/ 	.byte	0x04, 0x29
        /*002a*/ 	.short	(.L_2184 - .L_2183)


	//   ....[0]....
.L_2183:
        /*002c*/ 	.word	0xffffffff


	//   ....[1]....
        /*0030*/ 	.word	0xffffffff


	//   ....[2]....
        /*0034*/ 	.word	0xffffffff


	//   ....[3]....
        /*0038*/ 	.word	0xffffffff


	//   ....[4]....
        /*003c*/ 	.word	0xffffffff


	//   ....[5]....
        /*0040*/ 	.word	0xffffffff


	//   ....[6]....
        /*0044*/ 	.word	0xffffffff


	//   ....[7]....
        /*0048*/ 	.word	0xffffffff


	//   ....[8]....
        /*004c*/ 	.word	0xffffffff


	//   ....[9]....
        /*0050*/ 	.word	0xffffffff


	//   ....[10]....
        /*0054*/ 	.word	0xffffffff


	//   ....[11]....
        /*0058*/ 	.word	0xffffffff


	//   ....[12]....
        /*005c*/ 	.word	0xffffffff


	//   ....[13]....
        /*0060*/ 	.word	0xffffffff


	//   ....[14]....
        /*0064*/ 	.word	0xffffffff


	//   ....[15]....
        /*0068*/ 	.word	0xffffffff


	//   ....[16]....
        /*006c*/ 	.word	0xffffffff


	//   ....[17]....
        /*0070*/ 	.word	0xffffffff


	//   ....[18]....
        /*0074*/ 	.word	0x050000c9


	//   ....[19]....
        /*0078*/ 	.word	0x050000c9


	//   ....[20]....
        /*007c*/ 	.word	0x050000c9


	//   ....[21]....
        /*0080*/ 	.word	0x050000c9


	//   ....[22]....
        /*0084*/ 	.word	0x050000c9


	//   ....[23]....
        /*0088*/ 	.word	0x050000c9


	//   ....[24]....
        /*008c*/ 	.word	0x050000c9


	//   ....[25]....
        /*0090*/ 	.word	0x050000c9


	//   ....[26]....
        /*0094*/ 	.word	0x050000c9


	//   ....[27]....
        /*0098*/ 	.word	0x050000c9


	//----- nvinfo : EIATTR_COOP_GROUP_INSTR_OFFSETS
	.align		4
.L_2184:
        /*009c*/ 	.byte	0x04, 0x28
        /*009e*/ 	.short	(.L_2186 - .L_2185)


	//   ....[0]....
.L_2185:
        /*00a0*/ 	.word	0x00003c20


	//   ....[1]....
        /*00a4*/ 	.word	0x00003c50


	//   ....[2]....
        /*00a8*/ 	.word	0x00003c70


	//   ....[3]....
        /*00ac*/ 	.word	0x00003c90


	//   ....[4]....
        /*00b0*/ 	.word	0x00003cb0


	//   ....[5]....
        /*00b4*/ 	.word	0x000043f0


	//   ....[6]....
        /*00b8*/ 	.word	0x00004410


	//   ....[7]....
        /*00bc*/ 	.word	0x00004430


	//   ....[8]....
        /*00c0*/ 	.word	0x00004450


	//   ....[9]....
        /*00c4*/ 	.word	0x00004470


	//   ....[10]....
        /*00c8*/ 	.word	0x00004650


	//   ....[11]....
        /*00cc*/ 	.word	0x000046d0


	//   ....[12]....
        /*00d0*/ 	.word	0x000046f0


	//   ....[13]....
        /*00d4*/ 	.word	0x00004700


	//   ....[14]....
        /*00d8*/ 	.word	0x000047c0


	//   ....[15]....
        /*00dc*/ 	.word	0x000047f0


	//   ....[16]....
        /*00e0*/ 	.word	0x00004880


	//   ....[17]....
        /*00e4*/ 	.word	0x000048b0


	//   ....[18]....
        /*00e8*/ 	.word	0x000059f0


	//   ....[19]....
        /*00ec*/ 	.word	0x00005a60


	//   ....[20]....
        /*00f0*/ 	.word	0x00005ad0


	//   ....[21]....
        /*00f4*/ 	.word	0x00005b40


	//   ....[22]....
        /*00f8*/ 	.word	0x00005bb0


	//   ....[23]....
        /*00fc*/ 	.word	0x00006350


	//   ....[24]....
        /*0100*/ 	.word	0x000063c0


	//   ....[25]....
        /*0104*/ 	.word	0x00006430


	//   ....[26]....
        /*0108*/ 	.word	0x000064a0


	//   ....[27]....
        /*010c*/ 	.word	0x00006510


	//----- nvinfo : EIATTR_EXIT_INSTR_OFFSETS
	.align		4
.L_2186:
        /*0110*/ 	.byte	0x04, 0x1c
        /*0112*/ 	.short	(.L_2188 - .L_2187)


	//   ....[0]....
.L_2187:
        /*0114*/ 	.word	0x00000a50


	//   ....[1]....
        /*0118*/ 	.word	0x00005990


	//----- nvinfo : EIATTR_MAX_THREADS
	.align		4
.L_2188:
        /*011c*/ 	.byte	0x04, 0x05
        /*011e*/ 	.short	(.L_2190 - .L_2189)
.L_2189:
        /*0120*/ 	.word	0x00000080
        /*0124*/ 	.word	0x00000001
        /*0128*/ 	.word	0x00000001


	//----- nvinfo : EIATTR_CRS_STACK_SIZE
	.align		4
.L_2190:
        /*012c*/ 	.byte	0x04, 0x1e
        /*012e*/ 	.short	(.L_2192 - .L_2191)
.L_2191:
        /*0130*/ 	.word	0x00000000


	//----- nvinfo : EIATTR_CBANK_PARAM_SIZE
	.align		4
.L_2192:
        /*0134*/ 	.byte	0x03, 0x19
        /*0136*/ 	.short	0x00e8


	//----- nvinfo : EIATTR_PARAM_CBANK
	.align		4
        /*0138*/ 	.byte	0x04, 0x0a
        /*013a*/ 	.short	(.L_2194 - .L_2193)
	.align		4
.L_2193:
        /*013c*/ 	.word	index@(.nv.constant0._ZN10layer_norm13ln_fwd_kernelINS_13Kernel_traitsIf13__nv_bfloat16fS2_fjLj7168ELj1ELj1ELj4ELj16ENS_18Kernel_traits_baseILj7168EfS2_fS2_fjLj128EEEEELb0ELb0ELb1ELb0EEEvNS_9FwdParamsE)
        /*0140*/ 	.short	0x0210
        /*0142*/ 	.short	0x00e8


	//----- nvinfo : EIATTR_SW_WAR
	.align		4
.L_2194:
        /*0144*/ 	.byte	0x04, 0x36
        /*0146*/ 	.short	(.L_2196 - .L_2195)
.L_2195:
        /*0148*/ 	.word	0x00000008
.L_2196:


//--------------------- .nv.info._ZN10layer_norm13ln_fwd_kernelINS_13Kernel_traitsIf13__nv_bfloat16fS2_fjLj7168ELj1ELj1ELj4ELj16ENS_18Kernel_traits_baseILj7168EfS2_fS2_fjLj128EEEEELb0ELb0ELb1ELb1EEEvNS_9FwdParamsE --------------------------
	.section	.nv.info._ZN10layer_norm13ln_fwd_kernelINS_13Kernel_traitsIf13__nv_bfloat16fS2_fjLj7168ELj1ELj1ELj4ELj16ENS_18Kernel_traits_baseILj7168EfS2_fS2_fjLj128EEEEELb0ELb0ELb1ELb1EEEvNS_9FwdParamsE,"",@"SHT_CUDA_INFO"
	.sectionflags	@""
	.align	4


	//----- nvinfo : EIATTR_CUDA_API_VERSION
	.align		4
        /*0000*/ 	.byte	0x04, 0x37
        /*0002*/ 	.short	(.L_2198 - .L_2197)
.L_2197:
        /*0004*/ 	.word	0x00000082


	//----- nvinfo : EIATTR_KPARAM_INFO
	.align		4
.L_2198:
        /*0008*/ 	.byte	0x04, 0x17
        /*000a*/ 	.short	(.L_2200 - .L_2199)
.L_2199:
        /*000c*/ 	.word	0x00000000
        /*0010*/ 	.short	0x0000
        /*0012*/ 	.short	0x0000
        /*0014*/ 	.byte	0x00, 0xf0, 0xa1, 0x03


	//----- nvinfo : EIATTR_SPARSE_MMA_MASK
	.align		4
.L_2200:
        /*0018*/ 	.byte	0x03, 0x50
        /*001a*/ 	.short	0x0000


	//----- nvinfo : EIATTR_MAXREG_COUNT
	.align		4
        /*001c*/ 	.byte	0x03, 0x1b
        /*001e*/ 	.short	0x00ff


	//----- nvinfo : EIATTR_NUM_BARRIERS
	.align		4
        /*0020*/ 	.byte	0x02, 0x4c
        /*0022*/ 	.byte	0x01
	.zero		1


	//----- nvinfo : EIATTR_MERCURY_ISA_VERSION
	.align		4
        /*0024*/ 	.byte	0x03, 0x5f
        /*0026*/ 	.short	0x0101


	//----- nvinfo : EIATTR_COOP_GROUP_MASK_REGIDS
	.align		4
        /*0028*/ 	.byte	0x04, 0x29
        /*002a*/ 	.short	(.L_2202 - .L_2201)


	//   ....[0]....
.L_2201:
        /*002c*/ 	.word	0xffffffff


	//   ....[1]....
        /*0030*/ 	.word	0xffffffff


	//   ....[2]....
        /*0034*/ 	.word	0xffffffff


	//   ....[3]....
        /*0038*/ 	.word	0xffffffff


	//   ....[4]....
        /*003c*/ 	.word	0xffffffff


	//   ....[5]....
        /*0040*/ 	.word	0xffffffff


	//   ....[6]....
        /*0044*/ 	.word	0xffffffff


	//   ....[7]....
        /*0048*/ 	.word	0xffffffff


	//   ....[8]....
        /*004c*/ 	.word	0xffffffff


	//   ....[9]....
        /*0050*/ 	.word	0xffffffff


	//   ....[10]....
        /*0054*/ 	.word	0xffffffff


	//   ....[11]....
        /*0058*/ 	.word	0xffffffff


	//   ....[12]....
        /*005c*/ 	.word	0xffffffff


	//   ....[13]....
        /*0060*/ 	.word	0xffffffff


	//   ....[14]....
        /*0064*/ 	.word	0xffffffff


	//   ....[15]....
        /*0068*/ 	.word	0xffffffff


	//   ....[16]....
        /*006c*/ 	.word	0xffffffff


	//   ....[17]....
        /*0070*/ 	.word	0xffffffff


	//   ....[18]....
        /*0074*/ 	.word	0x050000c4


	//   ....[19]....
        /*0078*/ 	.word	0x050000c4


	//   ....[20]....
        /*007c*/ 	.word	0x050000c4


	//   ....[21]....
        /*0080*/ 	.word	0x050000c4


	//   ....[22]....
        /*0084*/ 	.word	0x050000c4


	//   ....[23]....
        /*0088*/ 	.word	0x050000c4


	//   ....[24]....
        /*008c*/ 	.word	0x050000c4


	//   ....[25]....
        /*0090*/ 	.word	0x050000c4


	//   ....[26]....
        /*0094*/ 	.word	0x050000c4


	//   ....[27]....
        /*0098*/ 	.word	0x050000c4


	//----- nvinfo : EIATTR_COOP_GROUP_INSTR_OFFSETS
	.align		4
.L_2202:
        /*009c*/ 	.byte	0x04, 0x28
        /*009e*/ 	.short	(.L_2204 - .L_2203)


	//   ....[0]....
.L_2203:
        /*00a0*/ 	.word	0x000030e0


	//   ....[1]....
        /*00a4*/ 	.word	0x00003100


	//   ....[2]....
        /*00a8*/ 	.word	0x00003120


	//   ....[3]....
        /*00ac*/ 	.word	0x00003140


	//   ....[4]....
        /*00b0*/ 	.word	0x00003160


	//   ....[5]....
        /*00b4*/ 	.word	0x00003890


	//   ....[6]....
        /*00b8*/ 	.word	0x000038b0


	//   ....[7]....
        /*00bc*/ 	.word	0x000038d0


	//   ....[8]....
        /*00c0*/ 	.word	0x000038f0


	//   ....[9]....
        /*00c4*/ 	.word	0x00003910


	//   ....[10]....
        /*00c8*/ 	.word	0x00003a90


	//   ....[11]....
        /*00cc*/ 	.word	0x00003ae0


	//   ....[12]....
        /*00d0*/ 	.word	0x00003b00


	//   ....[13]....
        /*00d4*/ 	.word	0x00003b10


	//   ....[14]....
        /*00d8*/ 	.word	0x00003bd0


	//   ....[15]....
        /*00dc*/ 	.word	0x00003c00


	//   ....[16]....
        /*00e0*/ 	.word	0x00003ca0


	//   ....[17]....
        /*00e4*/ 	.word	0x00003cd0


	//   ....[18]....
        /*00e8*/ 	.word	0x00004c70


	//   ....[19]....
        /*00ec*/ 	.word	0x00004ce0


	//   ....[20]....
        /*00f0*/ 	.word	0x00004d50


	//   ....[21]....
        /*00f4*/ 	.word	0x00004dc0


	//   ....[22]....
        /*00f8*/ 	.word	0x00004e30


	//   ....[23]....
        /*00fc*/ 	.word	0x000055a0


	//   ....[24]....
        /*0100*/ 	.word	0x00005610


	//   ....[25]....
        /*0104*/ 	.word	0x00005680


	//   ....[26]....
        /*0108*/ 	.word	0x000056f0


	//   ....[27]....
        /*010c*/ 	.word	0x00005760


	//----- nvinfo : EIATTR_EXIT_INSTR_OFFSETS
	.align		4
.L_2204:
        /*0110*/ 	.byte	0x04, 0x1c
        /*0112*/ 	.short	(.L_2206 - .L_2205)


	//   ....[0]....
.L_2205:
        /*0114*/ 	.word	0x000003b0


	//   ....[1]....
        /*0118*/ 	.word	0x00004c10


	//----- nvinfo : EIATTR_MAX_THREADS
	.align		4
.L_2206:
        /*011c*/ 	.byte	0x04, 0x05
        /*011e*/ 	.short	(.L_2208 - .L_2207)
.L_2207:
        /*0120*/ 	.word	0x00000080
        /*0124*/ 	.word	0x00000001
        /*0128*/ 	.word	0x00000001


	//----- nvinfo : EIATTR_CRS_STACK_SIZE
	.align		4
.L_2208:
        /*012c*/ 	.byte	0x04, 0x1e
        /*012e*/ 	.short	(.L_2210 - .L_2209)
.L_2209:
        /*0130*/ 	.word	0x00000000


	//----- nvinfo : EIATTR_CBANK_PARAM_SIZE
	.align		4
.L_2210:
        /*0134*/ 	.byte	0x03, 0x19
        /*0136*/ 	.short	0x00e8


	//----- nvinfo : EIATTR_PARAM_CBANK
	.align		4
        /*0138*/ 	.byte	0x04, 0x0a
        /*013a*/ 	.short	(.L_2212 - .L_2211)
	.align		4
.L_2211:
        /*013c*/ 	.word	index@(.nv.constant0._ZN10layer_norm13ln_fwd_kernelINS_13Kernel_traitsIf13__nv_bfloat16fS2_fjLj7168ELj1ELj1ELj4ELj16ENS_18Kernel_traits_baseILj7168EfS2_fS2_fjLj128EEEEELb0ELb0ELb1ELb1EEEvNS_9FwdParamsE)
        /*0140*/ 	.short	0x0210
        /*0142*/ 	.short	0x00e8


	//----- nvinfo : EIATTR_SW_WAR
	.align		4
.L_2212:
        /*0144*/ 	.byte	0x04, 0x36
        /*0146*/ 	.short	(.L_2214 - .L_2213)
.L_2213:
        /*0148*/ 	.word	0x00000008
.L_2214:


//--------------------- .nv.info._ZN10layer_norm13ln_fwd_kernelINS_13Kernel_traitsIf13__nv_bfloat16fS2_fjLj7168ELj1ELj1ELj4ELj16ENS_18Kernel_traits_baseILj7168EfS2_fS2_fjLj128EEEEELb0ELb1ELb0ELb0EEEvNS_9FwdParamsE --------------------------
	.section	.nv.info._ZN10layer_norm13ln_fwd_kernelINS_13Kernel_traitsIf13__nv_bfloat16fS2_fjLj7168ELj1ELj1ELj4ELj16ENS_18Kernel_traits_baseILj7168EfS2_fS2_fjLj128EEEEELb0ELb1ELb0ELb0EEEvNS_9FwdParamsE,"",@"SHT_CUDA_INFO"
	.sectionflags	@""
	.align	4


	//----- nvinfo : EIATTR_CUDA_API_VERSION
	.align		4
        /*0000*/ 	.byte	0x04, 0x37
        /*0002*/ 	.short	(.L_2216 - .L_2215)
.L_2215:
        /*0004*/ 	.word	0x00000082


	//----- nvinfo : EIATTR_KPARAM_INFO
	.align		4
.L_2216:
        /*0008*/ 	.byte	0x04, 0x17
        /*000a*/ 	.short	(.L_2218 - .L_2217)
.L_2217:
        /*000c*/ 	.word	0x00000000
        /*0010*/ 	.short	0x0000
        /*0012*/ 	.short	0x0000
        /*0014*/ 	.byte	0x00, 0xf0, 0xa1, 0x03


	//----- nvinfo : EIATTR_SPARSE_MMA_MASK
	.align		4
.L_2218:
        /*0018*/ 	.byte	0x03, 0x50
        /*001a*/ 	.short	0x0000


	//----- nvinfo : EIATTR_MAXREG_COUNT
	.align		4
        /*001c*/ 	.byte	0x03, 0x1b
        /*001e*/ 	.short	0x00ff


	//----- nvinfo : EIATTR_NUM_BARRIERS
	.align		4
        /*0020*/ 	.byte	0x02, 0x4c
        /*0022*/ 	.byte	0x01
	.zero		1


	//----- nvinfo : EIATTR_MERCURY_ISA_VERSION
	.align		4
        /*0024*/ 	.byte	0x03, 0x5f
        /*0026*/ 	.short	0x0101


	//----- nvinfo : EIATTR_COOP_GROUP_MASK_REGIDS
	.align		4
        /*0028*/ 	.byte	0x04, 0x29
        /*002a*/ 	.short	(.L_2220 - .L_2219)


	//   ....[0]....
.L_2219:
        /*002c*/ 	.word	0xffffffff


	//   ....[1]....
        /*0030*/ 	.word	0xffffffff


	//   ....[2]....
        /*0034*/ 	.word	0xffffffff


	//   ....[3]....
        /*0038*/ 	.word	0xffffffff


	//   ....[4]....
        /*003c*/ 	.word	0xffffffff


	//   ....[5]....
        /*0040*/ 	.word	0xffffffff


	//   ....[6]....
        /*0044*/ 	.word	0xffffffff


	//   ....[7]....
        /*0048*/ 	.word	0xffffffff


	//   ....[8]....
        /*004c*/ 	.word	0xffffffff


	//   ....[9]....
        /*0050*/ 	.word	0xffffffff


	//   ....[10]....
        /*0054*/ 	.word	0xffffffff


	//   ....[11]....
        /*0058*/ 	.word	0xffffffff


	//   ....[12]....
        /*005c*/ 	.word	0xffffffff


	//   ....[13]....
        /*0060*/ 	.word	0xffffffff


	//   ....[14]....
        /*0064*/ 	.word	0xffffffff


	//   ....[15]....
        /*0068*/ 	.word	0xffffffff


	//   ....[16]....
        /*006c*/ 	.word	0xffffffff


	//   ....[17]....
        /*0070*/ 	.word	0xffffffff


	//   ....[18]....
        /*0074*/ 	.word	0x050000f5


	//   ....[19]....
        /*0078*/ 	.word	0x050000f5


	//   ....[20]....
        /*007c*/ 	.word	0x050000f5


	//   ....[21]....
        /*0080*/ 	.word	0x050000f5


	//   ....[22]....
        /*0084*/ 	.word	0x050000f5


	//   ....[23]....
        /*0088*/ 	.word	0x050000f5


	//   ....[24]....
        /*008c*/ 	.word	0x050000f5


	//   ....[25]....
        /*0090*/ 	.word	0x050000f5


	//   ....[26]....
        /*0094*/ 	.word	0x050000f5


	//   ....[27]....
        /*0098*/ 	.word	0x050000f5


	//----- nvinfo : EIATTR_COOP_GROUP_INSTR_OFFSETS
	.align		4
.L_2220:
        /*009c*/ 	.byte	0x04, 0x28
        /*009e*/ 	.short	(.L_2222 - .L_2221)


	//   ....[0]....
.L_2221:
        /*00a0*/ 	.word	0x00002c50


	//   ....[1]....
        /*00a4*/ 	.word	0x00002c80


	//   ....[2]....
        /*00a8*/ 	.word	0x00002ca0


	//   ....[3]....
        /*00ac*/ 	.word	0x00002cc0


	//   ....[4]....
        /*00b0*/ 	.word	0x00002ce0


	//   ....[5]....
        /*00b4*/ 	.word	0x00003430


	//   ....[6]....
        /*00b8*/ 	.word	0x00003450


	//   ....[7]....
        /*00bc*/ 	.word	0x00003470


	//   ....[8]....
        /*00c0*/ 	.word	0x00003490


	//   ....[9]....
        /*00c4*/ 	.word	0x000034b0


	//   ....[10]....
        /*00c8*/ 	.word	0x000035f0


	//   ....[11]....
        /*00cc*/ 	.word	0x00003690


	//   ....[12]....
        /*00d0*/ 	.word	0x000036e0


	//   ....[13]....
        /*00d4*/ 	.word	0x00003740


	//   ....[14]....
        /*00d8*/ 	.word	0x000037e0


	//   ....[15]....
        /*00dc*/ 	.word	0x00003800


	//   ....[16]....
        /*00e0*/ 	.word	0x00003840


	//   ....[17]....
        /*00e4*/ 	.word	0x000038a0


	//   ....[18]....
        /*00e8*/ 	.word	0x000049d0


	//   ....[19]....
        /*00ec*/ 	.word	0x00004a40


	//   ....[20]....
        /*00f0*/ 	.word	0x00004ab0


	//   ....[21]....
        /*00f4*/ 	.word	0x00004b20


	//   ....[22]....
        /*00f8*/ 	.word	0x00004b90


	//   ....[23]....
        /*00fc*/ 	.word	0x00005330


	//   ....[24]....
        /*0100*/ 	.word	0x000053a0


	//   ....[25]....
        /*0104*/ 	.word	0x00005410


	//   ....[26]....
        /*0108*/ 	.word	0x00005480


	//   ....[27]....
        /*010c*/ 	.word	0x000054f0


	//----- nvinfo : EIATTR_EXIT_INSTR_OFFSETS
	.align		4
.L_2222:
        /*0110*/ 	.byte	0x04, 0x1c
        /*0112*/ 	.short	(.L_2224 - .L_2223)


	//   ....[0]....
.L_2223:
        /*0114*/ 	.word	0x00000c70


	//   ....[1]....
        /*0118*/ 	.word	0x00004970


	//----- nvinfo : EIATTR_MAX_THREADS
	.align		4
.L_2224:
        /*011c*/ 	.byte	0x04, 0x05
        /*011e*/ 	.short	(.L_2226 - .L_2225)
.L_2225:
        /*0120*/ 	.word	0x00000080
        /*0124*/ 	.word	0x00000001
        /*0128*/ 	.word	0x00000001


	//----- nvinfo : EIATTR_CRS_STACK_SIZE
	.align		4
.L_2226:
        /*012c*/ 	.byte	0x04, 0x1e
        /*012e*/ 	.short	(.L_2228 - .L_2227)
.L_2227:
        /*0130*/ 	.word	0x00000000


	//----- nvinfo : EIATTR_CBANK_PARAM_SIZE
	.align		4
.L_2228:
        /*0134*/ 	.byte	0x03, 0x19
        /*0136*/ 	.short	0x00e8


	//----- nvinfo : EIATTR_PARAM_CBANK
	.align		4
        /*0138*/ 	.byte	0x04, 0x0a
        /*013a*/ 	.short	(.L_2230 - .L_2229)
	.align		4
.L_2229:
        /*013c*/ 	.word	index@(.nv.constant0._ZN10layer_norm13ln_fwd_kernelINS_13Kernel_traitsIf13__nv_bfloat16fS2_fjLj7168ELj1ELj1ELj4ELj16ENS_18Kernel_traits_baseILj7168EfS2_fS2_fjLj128EEEEELb0ELb1ELb0ELb0EEEvNS_9FwdParamsE)
        /*0140*/ 	.short	0x0210
        /*0142*/ 	.short	0x00e8


	//----- nvinfo : EIATTR_SW_WAR
	.align		4
.L_2230:
        /*0144*/ 	.byte	0x04, 0x36
        /*0146*/ 	.short	(.L_2232 - .L_2231)
.L_2231:
        /*0148*/ 	.word	0x00000008
.L_2232:


//--------------------- .nv.info._ZN10layer_norm13ln_fwd_kernelINS_13Kernel_traitsIf13__nv_bfloat16fS2_fjLj7168ELj1ELj1ELj4ELj16ENS_18Kernel_traits_baseILj7168EfS2_fS2_fjLj128EEEEELb0ELb1ELb0ELb1EEEvNS_9FwdParamsE --------------------------
	.section	.nv.info._ZN10layer_norm13ln_fwd_kernelINS_13Kernel_traitsIf13__nv_bfloat16fS2_fjLj7168ELj1ELj1ELj4ELj16ENS_18Kernel_traits_baseILj7168EfS2_fS2_fjLj128EEEEELb0ELb1ELb0ELb1EEEvNS_9FwdParamsE,"",@"SHT_CUDA_INFO"
	.sectionflags	@""
	.align	4


	//----- nvinfo : EIATTR_CUDA_API_VERSION
	.align		4
        /*0000*/ 	.byte	0x04, 0x37
        /*0002*/ 	.short	(.L_2234 - .L_2233)
.L_2233:
        /*0004*/ 	.word	0x00000082


	//----- nvinfo : EIATTR_KPARAM_INFO
	.align		4
.L_2234:
        /*0008*/ 	.byte	0x04, 0x17
        /*000a*/ 	.short	(.L_2236 - .L_2235)
.L_2235:
        /*000c*/ 	.word	0x00000000
        /*0010*/ 	.short	0x0000
        /*0012*/ 	.short	0x0000
        /*0014*/ 	.byte	0x00, 0xf0, 0xa1, 0x03


	//----- nvinfo : EIATTR_SPARSE_MMA_MASK
	.align		4
.L_2236:
        /*0018*/ 	.byte	0x03, 0x50
        /*001a*/ 	.short	0x0000


	//----- nvinfo : EIATTR_MAXREG_COUNT
	.align		4
        /*001c*/ 	.byte	0x03, 0x1b
        /*001e*/ 	.short	0x00ff


	//----- nvinfo : EIATTR_NUM_BARRIERS
	.align		4
        /*0020*/ 	.byte	0x02, 0x4c
        /*0022*/ 	.byte	0x01
	.zero		1


	//----- nvinfo : EIATTR_MERCURY_ISA_VERSION
	.align		4
        /*0024*/ 	.byte	0x03, 0x5f
        /*0026*/ 	.short	0x0101


	//----- nvinfo : EIATTR_COOP_GROUP_MASK_REGIDS
	.align		4
        /*0028*/ 	.byte	0x04, 0x29
        /*002a*/ 	.short	(.L_2238 - .L_2237)


	//   ....[0]....
.L_2237:
        /*002c*/ 	.word	0xffffffff


	//   ....[1]....
        /*0030*/ 	.word	0xffffffff


	//   ....[2]....
        /*0034*/ 	.word	0xffffffff


	//   ....[3]....
        /*0038*/ 	.word	0xffffffff


	//   ....[4]....
        /*003c*/ 	.word	0xffffffff


	//   ....[5]....
        /*0040*/ 	.word	0xffffffff


	//   ....[6]....
        /*0044*/ 	.word	0xffffffff


	//   ....[7]....
        /*0048*/ 	.word	0xffffffff


	//   ....[8]....
        /*004c*/ 	.word	0xffffffff


	//   ....[9]....
        /*0050*/ 	.word	0xffffffff


	//   ....[10]....
        /*0054*/ 	.word	0xffffffff


	//   ....[11]....
        /*0058*/ 	.word	0xffffffff


	//   ....[12]....
        /*005c*/ 	.word	0xffffffff


	//   ....[13]....
        /*0060*/ 	.word	0xffffffff


	//   ....[14]....
        /*0064*/ 	.word	0xffffffff


	//   ....[15]....
        /*0068*/ 	.word	0xffffffff


	//   ....[16]....
        /*006c*/ 	.word	0xffffffff


	//   ....[17]....
        /*0070*/ 	.word	0xffffffff


	//   ....[18]....
        /*0074*/ 	.word	0x050000ed


	//   ....[19]....
        /*0078*/ 	.word	0x050000ed


	//   ....[20]....
        /*007c*/ 	.word	0x050000ed


	//   ....[21]....
        /*0080*/ 	.word	0x050000ed


	//   ....[22]....
        /*0084*/ 	.word	0x050000ed


	//   ....[23]....
        /*0088*/ 	.word	0x050000ed


	//   ....[24]....
        /*008c*/ 	.word	0x050000ed


	//   ....[25]....
        /*0090*/ 	.word	0x050000ed


	//   ....[26]....
        /*0094*/ 	.word	0x050000ed


	//   ....[27]....
        /*0098*/ 	.word	0x050000ed


	//----- nvinfo : EIATTR_COOP_GROUP_INSTR_OFFSETS
	.align		4
.L_2238:
        /*009c*/ 	.byte	0x04, 0x28
        /*009e*/ 	.short	(.L_2240 - .L_2239)


	//   ....[0]....
.L_2239:
        /*00a0*/ 	.word	0x00002300


	//   ....[1]....
        /*00a4*/ 	.word	0x00002320


	//   ....[2]....
        /*00a8*/ 	.word	0x00002340


	//   ....[3]....
        /*00ac*/ 	.word	0x00002360


	//   ....[4]....
        /*00b0*/ 	.word	0x00002380


	//   ....[5]....
        /*00b4*/ 	.word	0x00002ab0


	//   ....[6]....
        /*00b8*/ 	.word	0x00002ad0


	//   ....[7]....
        /*00bc*/ 	.word	0x00002af0


	//   ....[8]....
        /*00c0*/ 	.word	0x00002b10


	//   ....[9]....
        /*00c4*/ 	.word	0x00002b30


	//   ....[10]....
        /*00c8*/ 	.word	0x00002ca0


	//   ....[11]....
        /*00cc*/ 	.word	0x00002ce0


	//   ....[12]....
        /*00d0*/ 	.word	0x00002cf0


	//   ....[13]....
        /*00d4*/ 	.word	0x00002d90


	//   ....[14]....
        /*00d8*/ 	.word	0x00002dc0


	//   ....[15]....
        /*00dc*/ 	.word	0x00002de0


	//   ....[16]....
        /*00e0*/ 	.word	0x00002ea0


	//   ....[17]....
        /*00e4*/ 	.word	0x00002ed0


	//   ....[18]....
        /*00e8*/ 	.word	0x00003d70


	//   ....[19]....
        /*00ec*/ 	.word	0x00003dc0


	//   ....[20]....
        /*00f0*/ 	.word	0x00003e20


	//   ....[21]....
        /*00f4*/ 	.word	0x00003e80


	//   ....[22]....
        /*00f8*/ 	.word	0x00003ee0


	//   ....[23]....
        /*00fc*/ 	.word	0x00004660


	//   ....[24]....
        /*0100*/ 	.word	0x000046b0


	//   ....[25]....
        /*0104*/ 	.word	0x00004710


	//   ....[26]....
        /*0108*/ 	.word	0x00004770


	//   ....[27]....
        /*010c*/ 	.word	0x000047d0


	//----- nvinfo : EIATTR_EXIT_INSTR_OFFSETS
	.align		4
.L_2240:
        /*0110*/ 	.byte	0x04, 0x1c
        /*0112*/ 	.short	(.L_2242 - .L_2241)


	//   ....[0]....
.L_2241:
        /*0114*/ 	.word	0x000003f0


	//   ....[1]....
        /*0118*/ 	.word	0x00003d10


	//----- nvinfo : EIATTR_MAX_THREADS
	.align		4
.L_2242:
        /*011c*/ 	.byte	0x04, 0x05
        /*011e*/ 	.short	(.L_2244 - .L_2243)
.L_2243:
        /*0120*/ 	.word	0x00000080
        /*0124*/ 	.word	0x00000001
        /*0128*/ 	.word	0x00000001


	//----- nvinfo : EIATTR_CRS_STACK_SIZE
	.align		4
.L_2244:
        /*012c*/ 	.byte	0x04, 0x1e
        /*012e*/ 	.short	(.L_2246 - .L_2245)
.L_2245:
        /*0130*/ 	.word	0x00000000


	//----- nvinfo : EIATTR_CBANK_PARAM_SIZE
	.align		4
.L_2246:
        /*0134*/ 	.byte	0x03, 0x19
        /*0136*/ 	.short	0x00e8


	//----- nvinfo : EIATTR_PARAM_CBANK
	.align		4
        /*0138*/ 	.byte	0x04, 0x0a
        /*013a*/ 	.short	(.L_2248 - .L_2247)
	.align		4
.L_2247:
        /*013c*/ 	.word	index@(.nv.constant0._ZN10layer_norm13ln_fwd_kernelINS_13Kernel_traitsIf13__nv_bfloat16fS2_fjLj7168ELj1ELj1ELj4ELj16ENS_18Kernel_traits_baseILj7168EfS2_fS2_fjLj128EEEEELb0ELb1ELb0ELb1EEEvNS_9FwdParamsE)
        /*0140*/ 	.short	0x0210
        /*0142*/ 	.short	0x00e8


	//----- nvinfo : EIATTR_SW_WAR
	.align		4
.L_2248:
        /*0144*/ 	.byte	0x04, 0x36
        /*0146*/ 	.short	(.L_2250 - .L_2249)
.L_2249:
        /*0148*/ 	.word	0x00000008
.L_2250:


//--------------------- .nv.info._ZN10layer_norm13ln_fwd_kernelINS_13Kernel_traitsIf13__nv_bfloat16fS2_fjLj7168ELj1ELj1ELj4ELj16ENS_18Kernel_traits_baseILj7168EfS2_fS2_fjLj128EEEEELb0ELb1ELb1ELb0EEEvNS_9FwdParamsE --------------------------
	.section	.nv.info._ZN10layer_norm13ln_fwd_kernelINS_13Kernel_traitsIf13__nv_bfloat16fS2_fjLj7168ELj1ELj1ELj4ELj16ENS_18Kernel_traits_baseILj7168EfS2_fS2_fjLj128EEEEELb0ELb1ELb1ELb0EEEvNS_9FwdParamsE,"",@"SHT_CUDA_INFO"
	.sectionflags	@""
	.align	4


	//----- nvinfo : EIATTR_CUDA_API_VERSION
	.align		4
        /*0000*/ 	.byte	0x04, 0x37
        /*0002*/ 	.short	(.L_2252 - .L_2251)
.L_2251:
        /*0004*/ 	.word	0x00000082


	//----- nvinfo : EIATTR_KPARAM_INFO
	.align		4
.L_2252:
        /*0008*/ 	.byte	0x04, 0x17
        /*000a*/ 	.short	(.L_2254 - .L_2253)
.L_2253:
        /*000c*/ 	.word	0x00000000
        /*0010*/ 	.short	0x0000
        /*0012*/ 	.short	0x0000
        /*0014*/ 	.byte	0x00, 0xf0, 0xa1, 0x03


	//----- nvinfo : EIATTR_SPARSE_MMA_MASK
	.align		4
.L_2254:
        /*0018*/ 	.byte	0x03, 0x50
        /*001a*/ 	.short	0x0000


	//----- nvinfo : EIATTR_MAXREG_COUNT
	.align		4
        /*001c*/ 	.byte	0x03, 0x1b
        /*001e*/ 	.short	0x00ff


	//----- nvinfo : EIATTR_NUM_BARRIERS
	.align		4
        /*0020*/ 	.byte	0x02, 0x4c
        /*0022*/ 	.byte	0x01
	.zero		1


	//----- nvinfo : EIATTR_ANNOTATIONS
	.align		4
        /*0024*/ 	.byte	0x04, 0x55
        /*0026*/ 	.short	(.L_2256 - .L_2255)


	//   ....[0]....
.L_2255:
        /*0028*/ 	.word	0x00000001
        /*002c*/ 	.byte	0x10, 0x0e, 0x00, 0x00, 0x01, 0x00, 0x00, 0x00, 0xf0, 0x4a, 0x00, 0x00


	//----- nvinfo : EIATTR_MERCURY_ISA_VERSION
	.align		4
.L_2256:
        /*0038*/ 	.byte	0x03, 0x5f
        /*003a*/ 	.short	0x0101


	//----- nvinfo : EIATTR_COOP_GROUP_MASK_REGIDS
	.align		4
        /*003c*/ 	.byte	0x04, 0x29
        /*003e*/ 	.short	(.L_2258 - .L_2257)


	//   ....[0]....
.L_2257:
        /*0040*/ 	.word	0xffffffff


	//   ....[1]....
        /*0044*/ 	.word	0xffffffff


	//   ....[2]....
        /*0048*/ 	.word	0xffffffff


	//   ....[3]....
        /*004c*/ 	.word	0xffffffff


	//   ....[4]....
        /*0050*/ 	.word	0xffffffff


	//   ....[5]....
        /*0054*/ 	.word	0xffffffff


	//   ....[6]....
        /*0058*/ 	.word	0xffffffff


	//   ....[7]....
        /*005c*/ 	.word	0xffffffff


	//   ....[8]....
        /*0060*/ 	.word	0xffffffff


	//   ....[9]....
        /*0064*/ 	.word	0xffffffff


	//   ....[10]....
        /*0068*/ 	.word	0xffffffff


	//   ....[11]....
        /*006c*/ 	.word	0xffffffff


	//   ....[12]....
        /*0070*/ 	.word	0xffffffff


	//   ....[13]....
        /*0074*/ 	.word	0xffffffff


	//   ....[14]....
        /*0078*/ 	.word	0xffffffff


	//   ....[15]....
        /*007c*/ 	.word	0xffffffff


	//   ....[16]....
        /*0080*/ 	.word	0xffffffff


	//   ....[17]....
        /*0084*/ 	.word	0xffffffff


	//   ....[18]....
        /*0088*/ 	.word	0x050000ed


	//   ....[19]....
        /*008c*/ 	.word	0x050000ed


	//   ....[20]....
        /*0090*/ 	.word	0x050000ed


	//   ....[21]....
        /*0094*/ 	.word	0x050000ed


	//   ....[22]....
        /*0098*/ 	.word	0x050000ed


	//   ....[23]....
        /*009c*/ 	.word	0x050000ed


	//   ....[24]....
        /*00a0*/ 	.word	0x050000ed


	//   ....[25]....
        /*00a4*/ 	.word	0x050000ed


	//   ....[26]....
        /*00a8*/ 	.word	0x050000ed


	//   ....[27]....
        /*00ac*/ 	.word	0x050000ed


	//----- nvinfo : EIATTR_COOP_GROUP_INSTR_OFFSETS
	.align		4
.L_2258:
        /*00b0*/ 	.byte	0x04, 0x28
        /*00b2*/ 	.short	(.L_2260 - .L_2259)


	//   ....[0]....
.L_2259:
        /*00b4*/ 	.word	0x000041d0


	//   ....[1]....
        /*00b8*/ 	.word	0x00004200


	//   ....[2]....
        /*00bc*/ 	.word	0x00004220


	//   ....[3]....
        /*00c0*/ 	.word	0x00004240


	//   ....[4]....
        /*00c4*/ 	.word	0x00004260


	//   ....[5]....
        /*00c8*/ 	.word	0x000049a0


	//   ....[6]....
        /*00cc*/ 	.word	0x000049c0


	//   ....[7]....
        /*00d0*/ 	.word	0x000049e0


	//   ....[8]....
        /*00d4*/ 	.word	0x00004a00


	//   ....[9]....
        /*00d8*/ 	.word	0x00004a20


	//   ....[10]....
        /*00dc*/ 	.word	0x00004ba0


	//   ....[11]....
        /*00e0*/ 	.word	0x00004c00


	//   ....[12]....
        /*00e4*/ 	.word	0x00004c70


	//   ....[13]....
        /*00e8*/ 	.word	0x00004cd0


	//   ....[14]....
        /*00ec*/ 	.word	0x00004ce0


	//   ....[15]....
        /*00f0*/ 	.word	0x00004d80


	//   ....[16]....
        /*00f4*/ 	.word	0x00004dd0


	//   ....[17]....
        /*00f8*/ 	.word	0x00004df0


	//   ....[18]....
        /*00fc*/ 	.word	0x00005ff0


	//   ....[19]....
        /*0100*/ 	.word	0x00006050


	//   ....[20]....
        /*0104*/ 	.word	0x000060b0


	//   ....[21]....
        /*0108*/ 	.word	0x00006110


	//   ....[22]....
        /*010c*/ 	.word	0x00006170


	//   ....[23]....
        /*0110*/ 	.word	0x00006900


	//   ....[24]....
        /*0114*/ 	.word	0x00006950


	//   ....[25]....
        /*0118*/ 	.word	0x000069a0


	//   ....[26]....
        /*011c*/ 	.word	0x000069f0


	//   ....[27]....
        /*0120*/ 	.word	0x00006a40


	//----- nvinfo : EIATTR_EXIT_INSTR_OFFSETS
	.align		4
.L_2260:
        /*0124*/ 	.byte	0x04, 0x1c
        /*0126*/ 	.short	(.L_2262 - .L_2261)


	//   ....[0]....
.L_2261:
        /*0128*/ 	.word	0x00000c90


	//   ....[1]....
        /*012c*/ 	.word	0x00005f90


	//----- nvinfo : EIATTR_MAX_THREADS
	.align		4
.L_2262:
        /*0130*/ 	.byte	0x04, 0x05
        /*0132*/ 	.short	(.L_2264 - .L_2263)
.L_2263:
        /*0134*/ 	.word	0x00000080
        /*0138*/ 	.word	0x00000001
        /*013c*/ 	.word	0x00000001


	//----- nvinfo : EIATTR_CRS_STACK_SIZE
	.align		4
.L_2264:
        /*0140*/ 	.byte	0x04, 0x1e
        /*0142*/ 	.short	(.L_2266 - .L_2265)
.L_2265:
        /*0144*/ 	.word	0x00000000


	//----- nvinfo : EIATTR_CBANK_PARAM_SIZE
	.align		4
.L_2266:
        /*0148*/ 	.byte	0x03, 0x19
        /*014a*/ 	.short	0x00e8


	//----- nvinfo : EIATTR_PARAM_CBANK
	.align		4
        /*014c*/ 	.byte	0x04, 0x0a
        /*014e*/ 	.short	(.L_2268 - .L_2267)
	.align		4
.L_2267:
        /*0150*/ 	.word	index@(.nv.constant0._ZN10layer_norm13ln_fwd_kernelINS_13Kernel_traitsIf13__nv_bfloat16fS2_fjLj7168ELj1ELj1ELj4ELj16ENS_18Kernel_traits_baseILj7168EfS2_fS2_fjLj128EEEEELb0ELb1ELb1ELb0EEEvNS_9FwdParamsE)
        /*0154*/ 	.short	0x0210
        /*0156*/ 	.short	0x00e8


	//----- nvinfo : EIATTR_SW_WAR
	.align		4
.L_2268:
        /*0158*/ 	.byte	0x04, 0x36
        /*015a*/ 	.short	(.L_2270 - .L_2269)
.L_2269:
        /*015c*/ 	.word	0x00000008
.L_2270:


//--------------------- .nv.info._ZN10layer_norm13ln_fwd_kernelINS_13Kernel_traitsIf13__nv_bfloat16fS2_fjLj7168ELj1ELj1ELj4ELj16ENS_18Kernel_traits_baseILj7168EfS2_fS2_fjLj128EEEEELb0ELb1ELb1ELb1EEEvNS_9FwdParamsE --------------------------
	.section	.nv.info._ZN10layer_norm13ln_fwd_kernelINS_13Kernel_traitsIf13__nv_bfloat16fS2_fjLj7168ELj1ELj1ELj4ELj16ENS_18Kernel_traits_baseILj7168EfS2_fS2_fjLj128EEEEELb0ELb1ELb1ELb1EEEvNS_9FwdParamsE,"",@"SHT_CUDA_INFO"
	.sectionflags	@""
	.align	4


	//----- nvinfo : EIATTR_CUDA_API_VERSION
	.align		4
        /*0000*/ 	.byte	0x04, 0x37
        /*0002*/ 	.short	(.L_2272 - .L_2271)
.L_2271:
        /*0004*/ 	.word	0x00000082


	//----- nvinfo : EIATTR_KPARAM_INFO
	.align		4
.L_2272:
        /*0008*/ 	.byte	0x04, 0x17
        /*000a*/ 	.short	(.L_2274 - .L_2273)
.L_2273:
        /*000c*/ 	.word	0x00000000
        /*0010*/ 	.short	0x0000
        /*0012*/ 	.short	0x0000
        /*0014*/ 	.byte	0x00, 0xf0, 0xa1, 0x03


	//----- nvinfo : EIATTR_SPARSE_MMA_MASK
	.align		4
.L_2274:
        /*0018*/ 	.byte	0x03, 0x50
        /*001a*/ 	.short	0x0000


	//----- nvinfo : EIATTR_MAXREG_COUNT
	.align		4
        /*001c*/ 	.byte	0x03, 0x1b
        /*001e*/ 	.short	0x00ff


	//----- nvinfo : EIATTR_NUM_BARRIERS
	.align		4
        /*0020*/ 	.byte	0x02, 0x4c
        /*0022*/ 	.byte	0x01
	.zero		1


	//----- nvinfo : EIATTR_MERCURY_ISA_VERSION
	.align		4
        /*0024*/ 	.byte	0x03, 0x5f
        /*0026*/ 	.short	0x0101


	//----- nvinfo : EIATTR_COOP_GROUP_MASK_REGIDS
	.align		4
        /*0028*/ 	.byte	0x04, 0x29
        /*002a*/ 	.short	(.L_2276 - .L_2275)


	//   ....[0]....
.L_2275:
        /*002c*/ 	.word	0xffffffff


	//   ....[1]....
        /*0030*/ 	.word	0xffffffff


	//   ....[2]....
        /*0034*/ 	.word	0xffffffff


	//   ....[3]....
        /*0038*/ 	.word	0xffffffff


	//   ....[4]....
        /*003c*/ 	.word	0xffffffff


	//   ....[5]....
        /*0040*/ 	.word	0xffffffff


	//   ....[6]....
        /*0044*/ 	.word	0xffffffff


	//   ....[7]....
        /*0048*/ 	.word	0xffffffff


	//   ....[8]....
        /*004c*/ 	.word	0xffffffff


	//   ....[9]....
        /*0050*/ 	.word	0xffffffff


	//   ....[10]....
        /*0054*/ 	.word	0xffffffff


	//   ....[11]....
        /*0058*/ 	.word	0xffffffff


	//   ....[12]....
        /*005c*/ 	.word	0xffffffff


	//   ....[13]....
        /*0060*/ 	.word	0xffffffff


	//   ....[14]....
        /*0064*/ 	.word	0xffffffff


	//   ....[15]....
        /*0068*/ 	.word	0xffffffff


	//   ....[16]....
        /*006c*/ 	.word	0xffffffff


	//   ....[17]....
        /*0070*/ 	.word	0xffffffff


	//   ....[18]....
        /*0074*/ 	.word	0x050000f1


	//   ....[19]....
        /*0078*/ 	.word	0x050000f1


	//   ....[20]....
        /*007c*/ 	.word	0x050000f1


	//   ....[21]....
        /*0080*/ 	.word	0x050000f1


	//   ....[22]....
        /*0084*/ 	.word	0x050000f1


	//   ....[23]....
        /*0088*/ 	.word	0x050000f1


	//   ....[24]....
        /*008c*/ 	.word	0x050000f1


	//   ....[25]....
        /*0090*/ 	.word	0x050000f1


	//   ....[26]....
        /*0094*/ 	.word	0x050000f1


	//   ....[27]....
        /*0098*/ 	.word	0x050000f1


	//----- nvinfo : EIATTR_COOP_GROUP_INSTR_OFFSETS
	.align		4
.L_2276:
        /*009c*/ 	.byte	0x04, 0x28
        /*009e*/ 	.short	(.L_2278 - .L_2277)


	//   ....[0]....
.L_2277:
        /*00a0*/ 	.word	0x00003580


	//   ....[1]....
        /*00a4*/ 	.word	0x000035a0


	//   ....[2]....
        /*00a8*/ 	.word	0x000035c0


	//   ....[3]....
        /*00ac*/ 	.word	0x000035e0


	//   ....[4]....
        /*00b0*/ 	.word	0x00003600


	//   ....[5]....
        /*00b4*/ 	.word	0x00003d30


	//   ....[6]....
        /*00b8*/ 	.word	0x00003d50


	//   ....[7]....
        /*00bc*/ 	.word	0x00003d70


	//   ....[8]....
        /*00c0*/ 	.word	0x00003d90


	//   ....[9]....
        /*00c4*/ 	.word	0x00003db0


	//   ....[10]....
        /*00c8*/ 	.word	0x00003ef0


	//   ....[11]....
        /*00cc*/ 	.word	0x00003f90


	//   ....[12]....
        /*00d0*/ 	.word	0x00003fc0


	//   ....[13]....
        /*00d4*/ 	.word	0x00004010


	//   ....[14]....
        /*00d8*/ 	.word	0x00004050


	//   ....[15]....
        /*00dc*/ 	.word	0x00004080


	//   ....[16]....
        /*00e0*/ 	.word	0x00004170


	//   ....[17]....
        /*00e4*/ 	.word	0x00004180


	//   ....[18]....
        /*00e8*/ 	.word	0x00005110


	//   ....[19]....
        /*00ec*/ 	.word	0x00005170


	//   ....[20]....
        /*00f0*/ 	.word	0x000051d0


	//   ....[21]....
        /*00f4*/ 	.word	0x00005230


	//   ....[22]....
        /*00f8*/ 	.word	0x00005290


	//   ....[23]....
        /*00fc*/ 	.word	0x00005a00


	//   ....[24]....
        /*0100*/ 	.word	0x00005a60


	//   ....[25]....
        /*0104*/ 	.word	0x00005ac0


	//   ....[26]....
        /*0108*/ 	.word	0x00005b20


	//   ....[27]....
        /*010c*/ 	.word	0x00005b80


	//----- nvinfo : EIATTR_EXIT_INSTR_OFFSETS
	.align		4
.L_2278:
        /*0110*/ 	.byte	0x04, 0x1c
        /*0112*/ 	.short	(.L_2280 - .L_2279)


	//   ....[0]....
.L_2279:
        /*0114*/ 	.word	0x000003f0


	//   ....[1]....
        /*0118*/ 	.word	0x000050c0


	//----- nvinfo : EIATTR_MAX_THREADS
	.align		4
.L_2280:
        /*011c*/ 	.byte	0x04, 0x05
        /*011e*/ 	.short	(.L_2282 - .L_2281)
.L_2281:
        /*0120*/ 	.word	0x00000080
        /*0124*/ 	.word	0x00000001
        /*0128*/ 	.word	0x00000001


	//----- nvinfo : EIATTR_CRS_STACK_SIZE
	.align		4
.L_2282:
        /*012c*/ 	.byte	0x04, 0x1e
        /*012e*/ 	.short	(.L_2284 - .L_2283)
.L_2283:
        /*0130*/ 	.word	0x00000000


	//----- nvinfo : EIATTR_CBANK_PARAM_SIZE
	.align		4
.L_2284:
        /*0134*/ 	.byte	0x03, 0x19
        /*0136*/ 	.short	0x00e8


	//----- nvinfo : EIATTR_PARAM_CBANK
	.align		4
        /*0138*/ 	.byte	0x04, 0x0a
        /*013a*/ 	.short	(.L_2286 - .L_2285)
	.align		4
.L_2285:
        /*013c*/ 	.word	index@(.nv.constant0._ZN10layer_norm13ln_fwd_kernelINS_13Kernel_traitsIf13__nv_bfloat16fS2_fjLj7168ELj1ELj1ELj4ELj16ENS_18Kernel_traits_baseILj7168EfS2_fS2_fjLj128EEEEELb0ELb1ELb1ELb1EEEvNS_9FwdParamsE)
        /*0140*/ 	.short	0x0210
        /*0142*/ 	.short	0x00e8


	//----- nvinfo : EIATTR_SW_WAR
	.align		4
.L_2286:
        /*0144*/ 	.byte	0x04, 0x36
        /*0146*/ 	.short	(.L_2288 - .L_2287)
.L_2287:
        /*0148*/ 	.word	0x00000008
.L_2288:


//--------------------- .nv.info._ZN10layer_norm13ln_fwd_kernelINS_13Kernel_traitsIf13__nv_bfloat16fS2_fjLj7168ELj1ELj1ELj4ELj16ENS_18Kernel_traits_baseILj7168EfS2_fS2_fjLj128EEEEELb1ELb0ELb0ELb0EEEvNS_9FwdParamsE --------------------------
	.section	.nv.info._ZN10layer_norm13ln_fwd_kernelINS_13Kernel_traitsIf13__nv_bfloat16fS2_fjLj7168ELj1ELj1ELj4ELj16ENS_18Kernel_traits_baseILj7168EfS2_fS2_fjLj128EEEEELb1ELb0ELb0ELb0EEEvNS_9FwdParamsE,"",@"SHT_CUDA_INFO"
	.sectionflags	@""
	.align	4


	//----- nvinfo : EIATTR_CUDA_API_VERSION
	.align		4
        /*0000*/ 	.byte	0x04, 0x37
        /*0002*/ 	.short	(.L_2290 - .L_2289)
.L_2289:
        /*0004*/ 	.word	0x00000082


	//----- nvinfo : EIATTR_KPARAM_INFO
	.align		4
.L_2290:
        /*0008*/ 	.byte	0x04, 0x17
        /*000a*/ 	.short	(.L_2292 - .L_2291)
.L_2291:
        /*000c*/ 	.word	0x00000000
        /*0010*/ 	.short	0x0000
        /*0012*/ 	.short	0x0000
        /*0014*/ 	.byte	0x00, 0xf0, 0xa1, 0x03


	//----- nvinfo : EIATTR_SPARSE_MMA_MASK
	.align		4
.L_2292:
        /*0018*/ 	.byte	0x03, 0x50
        /*001a*/ 	.short	0x0000


	//----- nvinfo : EIATTR_MAXREG_COUNT
	.align		4
        /*001c*/ 	.byte	0x03, 0x1b
        /*001e*/ 	.short	0x00ff


	//----- nvinfo : EIATTR_NUM_BARRIERS
	.align		4
        /*0020*/ 	.byte	0x02, 0x4c
        /*0022*/ 	.byte	0x01
	.zero		1


	//----- nvinfo : EIATTR_MERCURY_ISA_VERSION
	.align		4
        /*0024*/ 	.byte	0x03, 0x5f
        /*0026*/ 	.short	0x0101


	//----- nvinfo : EIATTR_COOP_GROUP_MASK_REGIDS
	.align		4
        /*0028*/ 	.byte	0x04, 0x29
        /*002a*/ 	.short	(.L_2294 - .L_2293)


	//   ....[0]....
.L_2293:
        /*002c*/ 	.word	0xffffffff


	//   ....[1]....
        /*0030*/ 	.word	0xffffffff


	//   ....[2]....
        /*0034*/ 	.word	0xffffffff


	//   ....[3]....
        /*0038*/ 	.word	0xffffffff


	//   ....[4]....
        /*003c*/ 	.word	0xffffffff


	//   ....[5]....
        /*0040*/ 	.word	0xffffffff


	//   ....[6]....
        /*0044*/ 	.word	0xffffffff


	//   ....[7]....
        /*0048*/ 	.word	0xffffffff


	//   ....[8]....
        /*004c*/ 	.word	0xffffffff


	//   ....[9]....
        /*0050*/ 	.word	0xffffffff


	//   ....[10]....
        /*0054*/ 	.word	0xffffffff


	//   ....[11]....
        /*0058*/ 	.word	0xffffffff


	//   ....[12]....
        /*005c*/ 	.word	0xffffffff


	//   ....[13]....
        /*0060*/ 	.word	0xffffffff


	//   ....[14]....
        /*0064*/ 	.word	0xffffffff


	//   ....[15]....
        /*0068*/ 	.word	0xffffffff


	//   ....[16]....
        /*006c*/ 	.word	0xffffffff


	//   ....[17]....
        /*0070*/ 	.word	0xffffffff


	//   ....[18]....
        /*0074*/ 	.word	0x050000df


	//   ....[19]....
        /*0078*/ 	.word	0x050000df


	//   ....[20]....
        /*007c*/ 	.word	0x050000df


	//   ....[21]....
        /*0080*/ 	.word	0x050000df


	//   ....[22]....
        /*0084*/ 	.word	0x050000df


	//   ....[23]....
        /*0088*/ 	.word	0x050000df


	//   ....[24]....
        /*008c*/ 	.word	0x050000df


	//   ....[25]....
        /*0090*/ 	.word	0x050000df


	//   ....[26]....
        /*0094*/ 	.word	0x050000df


	//   ....[27]....
        /*0098*/ 	.word	0x050000df


	//----- nvinfo : EIATTR_COOP_GROUP_INSTR_OFFSETS
	.align		4
.L_2294:
        /*009c*/ 	.byte	0x04, 0x28
        /*009e*/ 	.short	(.L_2296 - .L_2295)


	//   ....[0]....
.L_2295:
        /*00a0*/ 	.word	0x00015500


	//   ....[1]....
        /*00a4*/ 	.word	0x00015530


	//   ....[2]....
        /*00a8*/ 	.word	0x00015550


	//   ....[3]....
        /*00ac*/ 	.word	0x00015570


	//   ....[4]....
        /*00b0*/ 	.word	0x00015590


	//   ....[5]....
        /*00b4*/ 	.word	0x00015cd0


	//   ....[6]....
        /*00b8*/ 	.word	0x00015cf0


	//   ....[7]....
        /*00bc*/ 	.word	0x00015d10


	//   ....[8]....
        /*00c0*/ 	.word	0x00015d30


	//   ....[9]....
        /*00c4*/ 	.word	0x00015d50


	//   ....[10]....
        /*00c8*/ 	.word	0x00015ee0


	//   ....[11]....
        /*00cc*/ 	.word	0x00015f40


	//   ....[12]....
        /*00d0*/ 	.word	0x00015f70


	//   ....[13]....
        /*00d4*/ 	.word	0x00015f80


	//   ....[14]....
        /*00d8*/ 	.word	0x00016000


	//   ....[15]....
        /*00dc*/ 	.word	0x00016070


	//   ....[16]....
        /*00e0*/ 	.word	0x000160f0


	//   ....[17]....
        /*00e4*/ 	.word	0x00016140


	//   ....[18]....
        /*00e8*/ 	.word	0x00017240


	//   ....[19]....
        /*00ec*/ 	.word	0x000172b0


	//   ....[20]....
        /*00f0*/ 	.word	0x00017320


	//   ....[21]....
        /*00f4*/ 	.word	0x00017390


	//   ....[22]....
        /*00f8*/ 	.word	0x00017400


	//   ....[23]....
        /*00fc*/ 	.word	0x00017ba0


	//   ....[24]....
        /*0100*/ 	.word	0x00017c10


	//   ....[25]....
        /*0104*/ 	.word	0x00017c80


	//   ....[26]....
        /*0108*/ 	.word	0x00017cf0


	//   ....[27]....
        /*010c*/ 	.word	0x00017d60


	//----- nvinfo : EIATTR_EXIT_INSTR_OFFSETS
	.align		4
.L_2296:
        /*0110*/ 	.byte	0x04, 0x1c
        /*0112*/ 	.short	(.L_2298 - .L_2297)


	//   ....[0]....
.L_2297:
        /*0114*/ 	.word	0x00000ec0


	//   ....[1]....
        /*0118*/ 	.word	0x000171e0


	//----- nvinfo : EIATTR_MAX_THREADS
	.align		4
.L_2298:
        /*011c*/ 	.byte	0x04, 0x05
        /*011e*/ 	.short	(.L_2300 - .L_2299)
.L_2299:
        /*0120*/ 	.word	0x00000080
        /*0124*/ 	.word	0x00000001
        /*0128*/ 	.word	0x00000001


	//----- nvinfo : EIATTR_CRS_STACK_SIZE
	.align		4
.L_2300:
        /*012c*/ 	.byte	0x04, 0x1e
        /*012e*/ 	.short	(.L_2302 - .L_2301)
.L_2301:
        /*0130*/ 	.word	0x00000000


	//----- nvinfo : EIATTR_CBANK_PARAM_SIZE
	.align		4
.L_2302:
        /*0134*/ 	.byte	0x03, 0x19
        /*0136*/ 	.short	0x00e8


	//----- nvinfo : EIATTR_PARAM_CBANK
	.align		4
        /*0138*/ 	.byte	0x04, 0x0a
        /*013a*/ 	.short	(.L_2304 - .L_2303)
	.align		4
.L_2303:
        /*013c*/ 	.word	index@(.nv.constant0._ZN10layer_norm13ln_fwd_kernelINS_13Kernel_traitsIf13__nv_bfloat16fS2_fjLj7168ELj1ELj1ELj4ELj16ENS_18Kernel_traits_baseILj7168EfS2_fS2_fjLj128EEEEELb1ELb0ELb0ELb0EEEvNS_9FwdParamsE)
        /*0140*/ 	.short	0x0210
        /*0142*/ 	.short	0x00e8


	//----- nvinfo : EIATTR_SW_WAR
	.align		4
.L_2304:
        /*0144*/ 	.byte	0x04, 0x36
        /*0146*/ 	.short	(.L_2306 - .L_2305)
.L_2305:
        /*0148*/ 	.word	0x00000008
.L_2306:


//--------------------- .nv.info._ZN10layer_norm13ln_fwd_kernelINS_13Kernel_traitsIf13__nv_bfloat16fS2_fjLj7168ELj1ELj1ELj4ELj16ENS_18Kernel_traits_baseILj7168EfS2_fS2_fjLj128EEEEELb1ELb0ELb0ELb1EEEvNS_9FwdParamsE --------------------------
	.section	.nv.info._ZN10layer_norm13ln_fwd_kernelINS_13Kernel_traitsIf13__nv_bfloat16fS2_fjLj7168ELj1ELj1ELj4ELj16ENS_18Kernel_traits_baseILj7168EfS2_fS2_fjLj128EEEEELb1ELb0ELb0ELb1EEEvNS_9FwdParamsE,"",@"SHT_CUDA_INFO"
	.sectionflags	@""
	.align	4


	//----- nvinfo : EIATTR_CUDA_API_VERSION
	.align		4
        /*0000*/ 	.byte	0x04, 0x37
        /*0002*/ 	.short	(.L_2308 - .L_2307)
.L_2307:
        /*0004*/ 	.word	0x00000082


	//----- nvinfo : EIATTR_KPARAM_INFO
	.align		4
.L_2308:
        /*0008*/ 	.byte	0x04, 0x17
        /*000a*/ 	.short	(.L_2310 - .L_2309)
.L_2309:
        /*000c*/ 	.word	0x00000000
        /*0010*/ 	.short	0x0000
        /*0012*/ 	.short	0x0000
        /*0014*/ 	.byte	0x00, 0xf0, 0xa1, 0x03


	//----- nvinfo : EIATTR_SPARSE_MMA_MASK
	.align		4
.L_2310:
        /*0018*/ 	.byte	0x03, 0x50
        /*001a*/ 	.short	0x0000


	//----- nvinfo : EIATTR_MAXREG_COUNT
	.align		4
        /*001c*/ 	.byte	0x03, 0x1b
        /*001e*/ 	.short	0x00ff


	//----- nvinfo : EIATTR_NUM_BARRIERS
	.align		4
        /*0020*/ 	.byte	0x02, 0x4c
        /*0022*/ 	.byte	0x01
	.zero		1


	//----- nvinfo : EIATTR_MERCURY_ISA_VERSION
	.align		4
        /*0024*/ 	.byte	0x03, 0x5f
        /*0026*/ 	.short	0x0101


	//----- nvinfo : EIATTR_COOP_GROUP_MASK_REGIDS
	.align		4
        /*0028*/ 	.byte	0x04, 0x29
        /*002a*/ 	.short	(.L_2312 - .L_2311)


	//   ....[0]....
.L_2311:
        /*002c*/ 	.word	0xffffffff


	//   ....[1]....
        /*0030*/ 	.word	0xffffffff


	//   ....[2]....
        /*0034*/ 	.word	0xffffffff


	//   ....[3]....
        /*0038*/ 	.word	0xffffffff


	//   ....[4]....
        /*003c*/ 	.word	0xffffffff


	//   ....[5]....
        /*0040*/ 	.word	0xffffffff


	//   ....[6]....
        /*0044*/ 	.word	0xffffffff


	//   ....[7]....
        /*0048*/ 	.word	0xffffffff


	//   ....[8]....
        /*004c*/ 	.word	0xffffffff


	//   ....[9]....
        /*0050*/ 	.word	0xffffffff


	//   ....[10]....
        /*0054*/ 	.word	0xffffffff


	//   ....[11]....
        /*0058*/ 	.word	0xffffffff


	//   ....[12]....
        /*005c*/ 	.word	0xffffffff


	//   ....[13]....
        /*0060*/ 	.word	0xffffffff


	//   ....[14]....
        /*0064*/ 	.word	0xffffffff


	//   ....[15]....
        /*0068*/ 	.word	0xffffffff


	//   ....[16]....
        /*006c*/ 	.word	0xffffffff


	//   ....[17]....
        /*0070*/ 	.word	0xffffffff


	//   ....[18]....
        /*0074*/ 	.word	0x050000e0


	//   ....[19]....
        /*0078*/ 	.word	0x050000e0


	//   ....[20]....
        /*007c*/ 	.word	0x050000e0


	//   ....[21]....
        /*0080*/ 	.word	0x050000e0


	//   ....[22]....
        /*0084*/ 	.word	0x050000e0


	//   ....[23]....
        /*0088*/ 	.word	0x050000e0


	//   ....[24]....
        /*008c*/ 	.word	0x050000e0


	//   ....[25]....
        /*0090*/ 	.word	0x050000e0


	//   ....[26]....
        /*0094*/ 	.word	0x050000e0


	//   ....[27]....
        /*0098*/ 	.word	0x050000e0


	//----- nvinfo : EIATTR_COOP_GROUP_INSTR_OFFSETS
	.align		4
.L_2312:
        /*009c*/ 	.byte	0x04, 0x28
        /*009e*/ 	.short	(.L_2314 - .L_2313)


	//   ....[0]....
.L_2313:
        /*00a0*/ 	.word	0x00014580


	//   ....[1]....
        /*00a4*/ 	.word	0x000145a0


	//   ....[2]....
        /*00a8*/ 	.word	0x000145c0


	//   ....[3]....
        /*00ac*/ 	.word	0x000145e0


	//   ....[4]....
        /*00b0*/ 	.word	0x00014600


	//   ....[5]....
        /*00b4*/ 	.word	0x00014d30


	//   ....[6]....
        /*00b8*/ 	.word	0x00014d50


	//   ....[7]....
        /*00bc*/ 	.word	0x00014d70


	//   ....[8]....
        /*00c0*/ 	.word	0x00014d90


	//   ....[9]....
        /*00c4*/ 	.word	0x00014db0


	//   ....[10]....
        /*00c8*/ 	.word	0x00014f20


	//   ....[11]....
        /*00cc*/ 	.word	0x00014f70


	//   ....[12]....
        /*00d0*/ 	.word	0x00014fa0


	//   ....[13]....
        /*00d4*/ 	.word	0x00015020


	//   ....[14]....
        /*00d8*/ 	.word	0x00015050


	//   ....[15]....
        /*00dc*/ 	.word	0x000150c0


	//   ....[16]....
        /*00e0*/ 	.word	0x00015110


	//   ....[17]....
        /*00e4*/ 	.word	0x00015160


	//   ....[18]....
        /*00e8*/ 	.word	0x00016020


	//   ....[19]....
        /*00ec*/ 	.word	0x00016090


	//   ....[20]....
        /*00f0*/ 	.word	0x00016100


	//   ....[21]....
        /*00f4*/ 	.word	0x00016170


	//   ....[22]....
        /*00f8*/ 	.word	0x000161e0


	//   ....[23]....
        /*00fc*/ 	.word	0x00016960


	//   ....[24]....
        /*0100*/ 	.word	0x000169d0


	//   ....[25]....
        /*0104*/ 	.word	0x00016a40


	//   ....[26]....
        /*0108*/ 	.word	0x00016ab0


	//   ....[27]....
        /*010c*/ 	.word	0x00016b20


	//----- nvinfo : EIATTR_EXIT_INSTR_OFFSETS
	.align		4
.L_2314:
        /*0110*/ 	.byte	0x04, 0x1c
        /*0112*/ 	.short	(.L_2316 - .L_2315)


	//   ....[0]....
.L_2315:
        /*0114*/ 	.word	0x00000480


	//   ....[1]....
        /*0118*/ 	.word	0x00015fc0


	//----- nvinfo : EIATTR_MAX_THREADS
	.align		4
.L_2316:
        /*011c*/ 	.byte	0x04, 0x05
        /*011e*/ 	.short	(.L_2318 - .L_2317)
.L_2317:
        /*0120*/ 	.word	0x00000080
        /*0124*/ 	.word	0x00000001
        /*0128*/ 	.word	0x00000001


	//----- nvinfo : EIATTR_CRS_STACK_SIZE
	.align		4
.L_2318:
        /*012c*/ 	.byte	0x04, 0x1e
        /*012e*/ 	.short	(.L_2320 - .L_2319)
.L_2319:
        /*0130*/ 	.word	0x00000000


	//----- nvinfo : EIATTR_CBANK_PARAM_SIZE
	.align		4
.L_2320:
        /*0134*/ 	.byte	0x03, 0x19
        /*0136*/ 	.short	0x00e8


	//----- nvinfo : EIATTR_PARAM_CBANK
	.align		4
        /*0138*/ 	.byte	0x04, 0x0a
        /*013a*/ 	.short	(.L_2322 - .L_2321)
	.align		4
.L_2321:
        /*013c*/ 	.word	index@(.nv.constant0._ZN10layer_norm13ln_fwd_kernelINS_13Kernel_traitsIf13__nv_bfloat16fS2_fjLj7168ELj1ELj1ELj4ELj16ENS_18Kernel_traits_baseILj7168EfS2_fS2_fjLj128EEEEELb1ELb0ELb0ELb1EEEvNS_9FwdParamsE)
        /*0140*/ 	.short	0x0210
        /*0142*/ 	.short	0x00e8


	//----- nvinfo : EIATTR_SW_WAR
	.align		4
.L_2322:
        /*0144*/ 	.byte	0x04, 0x36
        /*0146*/ 	.short	(.L_2324 - .L_2323)
.L_2323:
        /*0148*/ 	.word	0x00000008
.L_2324:


//--------------------- .nv.info._ZN10layer_norm13ln_fwd_kernelINS_13Kernel_traitsIf13__nv_bfloat16fS2_fjLj7168ELj1ELj1ELj4ELj16ENS_18Kernel_traits_baseILj7168EfS2_fS2_fjLj128EEEEELb1ELb0ELb1ELb0EEEvNS_9FwdParamsE --------------------------
	.section	.nv.info._ZN10layer_norm13ln_fwd_kernelINS_13Kernel_traitsIf13__nv_bfloat16fS2_fjLj7168ELj1ELj1ELj4ELj16ENS_18Kernel_traits_baseILj7168EfS2_fS2_fjLj128EEEEELb1ELb0ELb1ELb0EEEvNS_9FwdParamsE,"",@"SHT_CUDA_INFO"
	.sectionflags	@""
	.align	4


	//----- nvinfo : EIATTR_CUDA_API_VERSION
	.align		4
        /*0000*/ 	.byte	0x04, 0x37
        /*0002*/ 	.short	(.L_2326 - .L_2325)
.L_2325:
        /*0004*/ 	.word	0x00000082


	//----- nvinfo : EIATTR_KPARAM_INFO
	.align		4
.L_2326:
        /*0008*/ 	.byte	0x04, 0x17
        /*000a*/ 	.short	(.L_2328 - .L_2327)
.L_2327:
        /*000c*/ 	.word	0x00000000
        /*0010*/ 	.short	0x0000
        /*0012*/ 	.short	0x0000
        /*0014*/ 	.byte	0x00, 0xf0, 0xa1, 0x03


	//----- nvinfo : EIATTR_SPARSE_MMA_MASK
	.align		4
.L_2328:
        /*0018*/ 	.byte	0x03, 0x50
        /*001a*/ 	.short	0x0000


	//----- nvinfo : EIATTR_MAXREG_COUNT
	.align		4
        /*001c*/ 	.byte	0x03, 0x1b
        /*001e*/ 	.short	0x00ff


	//----- nvinfo : EIATTR_NUM_BARRIERS
	.align		4
        /*0020*/ 	.byte	0x02, 0x4c
        /*0022*/ 	.byte	0x01
	.zero		1


	//----- nvinfo : EIATTR_MERCURY_ISA_VERSION
	.align		4
        /*0024*/ 	.byte	0x03, 0x5f
        /*0026*/ 	.short	0x0101


	//----- nvinfo : EIATTR_COOP_GROUP_MASK_REGIDS
	.align		4
        /*0028*/ 	.byte	0x04, 0x29
        /*002a*/ 	.short	(.L_2330 - .L_2329)


	//   ....[0]....
.L_2329:
        /*002c*/ 	.word	0xffffffff


	//   ....[1]....
        /*0030*/ 	.word	0xffffffff


	//   ....[2]....
        /*0034*/ 	.word	0xffffffff


	//   ....[3]....
        /*0038*/ 	.word	0xffffffff


	//   ....[4]....
        /*003c*/ 	.word	0xffffffff


	//   ....[5]....
        /*0040*/ 	.word	0xffffffff


	//   ....[6]....
        /*0044*/ 	.word	0xffffffff


	//   ....[7]....
        /*0048*/ 	.word	0xffffffff


	//   ....[8]....
        /*004c*/ 	.word	0xffffffff


	//   ....[9]....
        /*0050*/ 	.word	0xffffffff


	//   ....[10]....
        /*0054*/ 	.word	0xffffffff


	//   ....[11]....
        /*0058*/ 	.word	0xffffffff


	//   ....[12]....
        /*005c*/ 	.word	0xffffffff


	//   ....[13]....
        /*0060*/ 	.word	0xffffffff


	//   ....[14]....
        /*0064*/ 	.word	0xffffffff


	//   ....[15]....
        /*0068*/ 	.word	0xffffffff


	//   ....[16]....
        /*006c*/ 	.word	0xffffffff


	//   ....[17]....
        /*0070*/ 	.word	0xffffffff


	//   ....[18]....
        /*0074*/ 	.word	0x050000da


	//   ....[19]....
        /*0078*/ 	.word	0x050000da


	//   ....[20]....
        /*007c*/ 	.word	0x050000da


	//   ....[21]....
        /*0080*/ 	.word	0x050000da


	//   ....[22]....
        /*0084*/ 	.word	0x050000da


	//   ....[23]....
        /*0088*/ 	.word	0x050000da


	//   ....[24]....
        /*008c*/ 	.word	0x050000da


	//   ....[25]....
        /*0090*/ 	.word	0x050000da


	//   ....[26]....
        /*0094*/ 	.word	0x050000da


	//   ....[27]....
        /*0098*/ 	.word	0x050000da


	//----- nvinfo : EIATTR_COOP_GROUP_INSTR_OFFSETS
	.align		4
.L_2330:
        /*009c*/ 	.byte	0x04, 0x28
        /*009e*/ 	.short	(.L_2332 - .L_2331)


	//   ....[0]....
.L_2331:
        /*00a0*/ 	.word	0x000170e0


	//   ....[1]....
        /*00a4*/ 	.word	0x00017110


	//   ....[2]....
        /*00a8*/ 	.word	0x00017130


	//   ....[3]....
        /*00ac*/ 	.word	0x00017150


	//   ....[4]....
        /*00b0*/ 	.word	0x00017170


	//   ....[5]....
        /*00b4*/ 	.word	0x000178b0


	//   ....[6]....
        /*00b8*/ 	.word	0x000178d0


	//   ....[7]....
        /*00bc*/ 	.word	0x000178f0


	//   ....[8]....
        /*00c0*/ 	.word	0x00017910


	//   ....[9]....
        /*00c4*/ 	.word	0x00017930


	//   ....[10]....
        /*00c8*/ 	.word	0x00017ad0


	//   ....[11]....
        /*00cc*/ 	.word	0x00017b70


	//   ....[12]....
        /*00d0*/ 	.word	0x00017ba0


	//   ....[13]....
        /*00d4*/ 	.word	0x00017c40


	//   ....[14]....
        /*00d8*/ 	.word	0x00017cc0


	//   ....[15]....
        /*00dc*/ 	.word	0x00017d20


	//   ....[16]....
        /*00e0*/ 	.word	0x00017d60


	//   ....[17]....
        /*00e4*/ 	.word	0x00017da0


	//   ....[18]....
        /*00e8*/ 	.word	0x00018ec0


	//   ....[19]....
        /*00ec*/ 	.word	0x00018f30


	//   ....[20]....
        /*00f0*/ 	.word	0x00018fa0


	//   ....[21]....
        /*00f4*/ 	.word	0x00019010


	//   ....[22]....
        /*00f8*/ 	.word	0x00019080


	//   ....[23]....
        /*00fc*/ 	.word	0x00019810


	//   ....[24]....
        /*0100*/ 	.word	0x00019880


	//   ....[25]....
        /*0104*/ 	.word	0x000198f0


	//   ....[26]....
        /*0108*/ 	.word	0x00019960


	//   ....[27]....
        /*010c*/ 	.word	0x000199d0


	//----- nvinfo : EIATTR_EXIT_INSTR_OFFSETS
	.align		4
.L_2332:
        /*0110*/ 	.byte	0x04, 0x1c
        /*0112*/ 	.short	(.L_2334 - .L_2333)


	//   ....[0]....
.L_2333:
        /*0114*/ 	.word	0x00000ef0


	//   ....[1]....
        /*0118*/ 	.word	0x00018e60


	//----- nvinfo : EIATTR_MAX_THREADS
	.align		4
.L_2334:
        /*011c*/ 	.byte	0x04, 0x05
        /*011e*/ 	.short	(.L_2336 - .L_2335)
.L_2335:
        /*0120*/ 	.word	0x00000080
        /*0124*/ 	.word	0x00000001
        /*0128*/ 	.word	0x00000001


	//----- nvinfo : EIATTR_CRS_STACK_SIZE
	.align		4
.L_2336:
        /*012c*/ 	.byte	0x04, 0x1e
        /*012e*/ 	.short	(.L_2338 - .L_2337)
.L_2337:
        /*0130*/ 	.word	0x00000000


	//----- nvinfo : EIATTR_CBANK_PARAM_SIZE
	.align		4
.L_2338:
        /*0134*/ 	.byte	0x03, 0x19
        /*0136*/ 	.short	0x00e8


	//----- nvinfo : EIATTR_PARAM_CBANK
	.align		4
        /*0138*/ 	.byte	0x04, 0x0a
        /*013a*/ 	.short	(.L_2340 - .L_2339)
	.align		4
.L_2339:
        /*013c*/ 	.word	index@(.nv.constant0._ZN10layer_norm13ln_fwd_kernelINS_13Kernel_traitsIf13__nv_bfloat16fS2_fjLj7168ELj1ELj1ELj4ELj16ENS_18Kernel_traits_baseILj7168EfS2_fS2_fjLj128EEEEELb1ELb0ELb1ELb0EEEvNS_9FwdParamsE)
        /*0140*/ 	.short	0x0210
        /*0142*/ 	.short	0x00e8


	//----- nvinfo : EIATTR_SW_WAR
	.align		4
.L_2340:
        /*0144*/ 	.byte	0x04, 0x36
        /*0146*/ 	.short	(.L_2342 - .L_2341)
.L_2341:
        /*0148*/ 	.word	0x00000008
.L_2342:


//--------------------- .nv.info._ZN10layer_norm13ln_fwd_kernelINS_13Kernel_traitsIf13__nv_bfloat16fS2_fjLj7168ELj1ELj1ELj4ELj16ENS_18Kernel_traits_baseILj7168EfS2_fS2_fjLj128EEEEELb1ELb0ELb1ELb1EEEvNS_9FwdParamsE --------------------------
	.section	.nv.info._ZN10layer_norm13ln_fwd_kernelINS_13Kernel_traitsIf13__nv_bfloat16fS2_fjLj7168ELj1ELj1ELj4ELj16ENS_18Kernel_traits_baseILj7168EfS2_fS2_fjLj128EEEEELb1ELb0ELb1ELb1EEEvNS_9FwdParamsE,"",@"SHT_CUDA_INFO"
	.sectionflags	@""
	.align	4


	//----- nvinfo : EIATTR_CUDA_API_VERSION
	.align		4
        /*0000*/ 	.byte	0x04, 0x37
        /*0002*/ 	.short	(.L_2344 - .L_2343)
.L_2343:
        /*0004*/ 	.word	0x00000082


	//----- nvinfo : EIATTR_KPARAM_INFO
	.align		4
.L_2344:
        /*0008*/ 	.byte	0x04, 0x17
        /*000a*/ 	.short	(.L_2346 - .L_2345)
.L_2345:
        /*000c*/ 	.word	0x00000000
        /*0010*/ 	.short	0x0000
        /*0012*/ 	.short	0x0000
        /*0014*/ 	.byte	0x00, 0xf0, 0xa1, 0x03


	//----- nvinfo : EIATTR_SPARSE_MMA_MASK
	.align		4
.L_2346:
        /*0018*/ 	.byte	0x03, 0x50
        /*001a*/ 	.short	0x0000


	//----- nvinfo : EIATTR_MAXREG_COUNT
	.align		4
        /*001c*/ 	.byte	0x03, 0x1b
        /*001e*/ 	.short	0x00ff


	//----- nvinfo : EIATTR_NUM_BARRIERS
	.align		4
        /*0020*/ 	.byte	0x02, 0x4c
        /*0022*/ 	.byte	0x01
	.zero		1


	//----- nvinfo : EIATTR_MERCURY_ISA_VERSION
	.align		4
        /*0024*/ 	.byte	0x03, 0x5f
        /*0026*/ 	.short	0x0101


	//----- nvinfo : EIATTR_COOP_GROUP_MASK_REGIDS
	.align		4
        /*0028*/ 	.byte	0x04, 0x29
        /*002a*/ 	.short	(.L_2348 - .L_2347)


	//   ....[0]....
.L_2347:
        /*002c*/ 	.word	0xffffffff


	//   ....[1]....
        /*0030*/ 	.word	0xffffffff


	//   ....[2]....
        /*0034*/ 	.word	0xffffffff


	//   ....[3]....
        /*0038*/ 	.word	0xffffffff


	//   ....[4]....
        /*003c*/ 	.word	0xffffffff


	//   ....[5]....
        /*0040*/ 	.word	0xffffffff


	//   ....[6]....
        /*0044*/ 	.word	0xffffffff


	//   ....[7]....
        /*0048*/ 	.word	0xffffffff


	//   ....[8]....
        /*004c*/ 	.word	0xffffffff


	//   ....[9]....
        /*0050*/ 	.word	0xffffffff


	//   ....[10]....
        /*0054*/ 	.word	0xffffffff


	//   ....[11]....
        /*0058*/ 	.word	0xffffffff


	//   ....[12]....
        /*005c*/ 	.word	0xffffffff


	//   ....[13]....
        /*0060*/ 	.word	0xffffffff


	//   ....[14]....
        /*0064*/ 	.word	0xffffffff


	//   ....[15]....
        /*0068*/ 	.word	0xffffffff


	//   ....[16]....
        /*006c*/ 	.word	0xffffffff


	//   ....[17]....
        /*0070*/ 	.word	0xffffffff


	//   ....[18]....
        /*0074*/ 	.word	0x050000d5


	//   ....[19]....
        /*0078*/ 	.word	0x050000d5


	//   ....[20]....
        /*007c*/ 	.word	0x050000d5


	//   ....[21]....
        /*0080*/ 	.word	0x050000d5


	//   ....[22]....
        /*0084*/ 	.word	0x050000d5


	//   ....[23]....
        /*0088*/ 	.word	0x050000d5


	//   ....[24]....
        /*008c*/ 	.word	0x050000d5


	//   ....[25]....
        /*0090*/ 	.word	0x050000d5


	//   ....[26]....
        /*0094*/ 	.word	0x050000d5


	//   ....[27]....
        /*0098*/ 	.word	0x050000d5


	//----- nvinfo : EIATTR_COOP_GROUP_INSTR_OFFSETS
	.align		4
.L_2348:
        /*009c*/ 	.byte	0x04, 0x28
        /*009e*/ 	.short	(.L_2350 - .L_2349)


	//   ....[0]....
.L_2349:
        /*00a0*/ 	.word	0x000165e0


	//   ....[1]....
        /*00a4*/ 	.word	0x00016600


	//   ....[2]....
        /*00a8*/ 	.word	0x00016620


	//   ....[3]....
        /*00ac*/ 	.word	0x00016640


	//   ....[4]....
        /*00b0*/ 	.word	0x00016660


	//   ....[5]....
        /*00b4*/ 	.word	0x00016d90


	//   ....[6]....
        /*00b8*/ 	.word	0x00016db0


	//   ....[7]....
        /*00bc*/ 	.word	0x00016dd0


	//   ....[8]....
        /*00c0*/ 	.word	0x00016df0


	//   ....[9]....
        /*00c4*/ 	.word	0x00016e10


	//   ....[10]....
        /*00c8*/ 	.word	0x00016f70


	//   ....[11]....
        /*00cc*/ 	.word	0x00016fe0


	//   ....[12]....
        /*00d0*/ 	.word	0x00017000


	//   ....[13]....
        /*00d4*/ 	.word	0x00017010


	//   ....[14]....
        /*00d8*/ 	.word	0x000170d0


	//   ....[15]....
        /*00dc*/ 	.word	0x00017100


	//   ....[16]....
        /*00e0*/ 	.word	0x000171a0


	//   ....[17]....
        /*00e4*/ 	.word	0x000171d0


	//   ....[18]....
        /*00e8*/ 	.word	0x00018170


	//   ....[19]....
        /*00ec*/ 	.word	0x000181e0


	//   ....[20]....
        /*00f0*/ 	.word	0x00018250


	//   ....[21]....
        /*00f4*/ 	.word	0x000182c0


	//   ....[22]....
        /*00f8*/ 	.word	0x00018330


	//   ....[23]....
        /*00fc*/ 	.word	0x00018ab0


	//   ....[24]....
        /*0100*/ 	.word	0x00018b20


	//   ....[25]....
        /*0104*/ 	.word	0x00018b90


	//   ....[26]....
        /*0108*/ 	.word	0x00018c00


	//   ....[27]....
        /*010c*/ 	.word	0x00018c70


	//----- nvinfo : EIATTR_EXIT_INSTR_OFFSETS
	.align		4
.L_2350:
        /*0110*/ 	.byte	0x04, 0x1c
        /*0112*/ 	.short	(.L_2352 - .L_2351)


	//   ....[0]....
.L_2351:
        /*0114*/ 	.word	0x00000830


	//   ....[1]....
        /*0118*/ 	.word	0x00018110


	//----- nvinfo : EIATTR_MAX_THREADS
	.align		4
.L_2352:
        /*011c*/ 	.byte	0x04, 0x05
        /*011e*/ 	.short	(.L_2354 - .L_2353)
.L_2353:
        /*0120*/ 	.word	0x00000080
        /*0124*/ 	.word	0x00000001
        /*0128*/ 	.word	0x00000001


	//----- nvinfo : EIATTR_CRS_STACK_SIZE
	.align		4
.L_2354:
        /*012c*/ 	.byte	0x04, 0x1e
        /*012e*/ 	.short	(.L_2356 - .L_2355)
.L_2355:
        /*0130*/ 	.word	0x00000000


	//----- nvinfo : EIATTR_CBANK_PARAM_SIZE
	.align		4
.L_2356:
        /*0134*/ 	.byte	0x03, 0x19
        /*0136*/ 	.short	0x00e8


	//----- nvinfo : EIATTR_PARAM_CBANK
	.align		4
        /*0138*/ 	.byte	0x04, 0x0a
        /*013a*/ 	.short	(.L_2358 - .L_2357)
	.align		4
.L_2357:
        /*013c*/ 	.word	index@(.nv.constant0._ZN10layer_norm13ln_fwd_kernelINS_13Kernel_traitsIf13__nv_bfloat16fS2_fjLj7168ELj1ELj1ELj4ELj16ENS_18Kernel_traits_baseILj7168EfS2_fS2_fjLj128EEEEELb1ELb0ELb1ELb1EEEvNS_9FwdParamsE)
        /*0140*/ 	.short	0x0210
        /*0142*/ 	.short	0x00e8


	//----- nvinfo : EIATTR_SW_WAR
	.align		4
.L_2358:
        /*0144*/ 	.byte	0x04, 0x36
        /*0146*/ 	.short	(.L_2360 - .L_2359)
.L_2359:
        /*0148*/ 	.word	0x00000008
.L_2360:


//--------------------- .nv.info._ZN10layer_norm13ln_fwd_kernelINS_13Kernel_traitsIf13__nv_bfloat16fS2_fjLj7168ELj1ELj1ELj4ELj16ENS_18Kernel_traits_baseILj7168EfS2_fS2_fjLj128EEEEELb1ELb1ELb0ELb0EEEvNS_9FwdParamsE --------------------------
	.section	.nv.info._ZN10layer_norm13ln_fwd_kernelINS_13Kernel_traitsIf13__nv_bfloat16fS2_fjLj7168ELj1ELj1ELj4ELj16ENS_18Kernel_traits_baseILj7168EfS2_fS2_fjLj128EEEEELb1ELb1ELb0ELb0EEEvNS_9FwdParamsE,"",@"SHT_CUDA_INFO"
	.sectionflags	@""
	.align	4


	//----- nvinfo : EIATTR_CUDA_API_VERSION
	.align		4
        /*0000*/ 	.byte	0x04, 0x37
        /*0002*/ 	.short	(.L_2362 - .L_2361)
.L_2361:
        /*0004*/ 	.word	0x00000082


	//----- nvinfo : EIATTR_KPARAM_INFO
	.align		4
.L_2362:
        /*0008*/ 	.byte	0x04, 0x17
        /*000a*/ 	.short	(.L_2364 - .L_2363)
.L_2363:
        /*000c*/ 	.word	0x00000000
        /*0010*/ 	.short	0x0000
        /*0012*/ 	.short	0x0000
        /*0014*/ 	.byte	0x00, 0xf0, 0xa1, 0x03


	//----- nvinfo : EIATTR_SPARSE_MMA_MASK
	.align		4
.L_2364:
        /*0018*/ 	.byte	0x03, 0x50
        /*001a*/ 	.short	0x0000


	//----- nvinfo : EIATTR_MAXREG_COUNT
	.align		4
        /*001c*/ 	.byte	0x03, 0x1b
        /*001e*/ 	.short	0x00ff


	//----- nvinfo : EIATTR_NUM_BARRIERS
	.align		4
        /*0020*/ 	.byte	0x02, 0x4c
        /*0022*/ 	.byte	0x01
	.zero		1


	//----- nvinfo : EIATTR_ANNOTATIONS
	.align		4
        /*0024*/ 	.byte	0x04, 0x55
        /*0026*/ 	.short	(.L_2366 - .L_2365)


	//   ....[0]....
.L_2365:
        /*0028*/ 	.word	0x00000001
        /*002c*/ 	.byte	0x30, 0x07, 0x00, 0x00, 0x01, 0x00, 0x00, 0x00, 0x40, 0x07, 0x00, 0x00, 0x01, 0x00, 0x00, 0x00
        /*003c*/ 	.byte	0x80, 0x13, 0x00, 0x00, 0x01, 0x00, 0x00, 0x00, 0x90, 0x5d, 0x01, 0x00, 0x01, 0x00, 0x00, 0x00
        /*004c*/ 	.byte	0xd0, 0x61, 0x01, 0x00, 0x01, 0x00, 0x00, 0x00, 0xe0, 0x61, 0x01, 0x00, 0x01, 0x00, 0x00, 0x00
        /*005c*/ 	.byte	0xf0, 0x61, 0x01, 0x00, 0x01, 0x00, 0x00, 0x00, 0x00, 0x62, 0x01, 0x00


	//----- nvinfo : EIATTR_MERCURY_ISA_VERSION
	.align		4
.L_2366:
        /*0068*/ 	.byte	0x03, 0x5f
        /*006a*/ 	.short	0x0101


	//----- nvinfo : EIATTR_COOP_GROUP_MASK_REGIDS
	.align		4
        /*006c*/ 	.byte	0x04, 0x29
        /*006e*/ 	.short	(.L_2368 - .L_2367)


	//   ....[0]....
.L_2367:
        /*0070*/ 	.word	0xffffffff


	//   ....[1]....
        /*0074*/ 	.word	0xffffffff


	//   ....[2]....
        /*0078*/ 	.word	0xffffffff


	//   ....[3]....
        /*007c*/ 	.word	0xffffffff


	//   ....[4]....
        /*0080*/ 	.word	0xffffffff


	//   ....[5]....
        /*0084*/ 	.word	0xffffffff


	//   ....[6]....
        /*0088*/ 	.word	0xffffffff


	//   ....[7]....
        /*008c*/ 	.word	0xffffffff


	//   ....[8]....
        /*0090*/ 	.word	0xffffffff


	//   ....[9]....
        /*0094*/ 	.word	0xffffffff


	//   ....[10]....
        /*0098*/ 	.word	0xffffffff


	//   ....[11]....
        /*009c*/ 	.word	0xffffffff


	//   ....[12]....
        /*00a0*/ 	.word	0xffffffff


	//   ....[13]....
        /*00a4*/ 	.word	0xffffffff


	//   ....[14]....
        /*00a8*/ 	.word	0xffffffff


	//   ....[15]....
        /*00ac*/ 	.word	0xffffffff


	//   ....[16]....
        /*00b0*/ 	.word	0xffffffff


	//   ....[17]....
        /*00b4*/ 	.word	0xffffffff


	//   ....[18]....
        /*00b8*/ 	.word	0x050000ea


	//   ....[19]....
        /*00bc*/ 	.word	0x050000ea


	//   ....[20]....
        /*00c0*/ 	.word	0x050000ea


	//   ....[21]....
        /*00c4*/ 	.word	0x050000ea


	//   ....[22]....
        /*00c8*/ 	.word	0x050000ea


	//   ....[23]....
        /*00cc*/ 	.word	0x050000ea


	//   ....[24]....
        /*00d0*/ 	.word	0x050000ea


	//   ....[25]....
        /*00d4*/ 	.word	0x050000ea


	//   ....[26]....
        /*00d8*/ 	.word	0x050000ea


	//   ....[27]....
        /*00dc*/ 	.word	0x050000ea


	//----- nvinfo : EIATTR_COOP_GROUP_INSTR_OFFSETS
	.align		4
.L_2368:
        /*00e0*/ 	.byte	0x04, 0x28
        /*00e2*/ 	.short	(.L_2370 - .L_2369)


	//   ....[0]....
.L_2369:
        /*00e4*/ 	.word	0x00015470


	//   ....[1]....
        /*00e8*/ 	.word	0x000154a0


	//   ....[2]....
        /*00ec*/ 	.word	0x000154c0


	//   ....[3]....
        /*00f0*/ 	.word	0x000154e0


	//   ....[4]....
        /*00f4*/ 	.word	0x00015500


	//   ....[5]....
        /*00f8*/ 	.word	0x00015c40


	//   ....[6]....
        /*00fc*/ 	.word	0x00015c60


	//   ....[7]....
        /*0100*/ 	.word	0x00015c80


	//   ....[8]....
        /*0104*/ 	.word	0x00015ca0


	//   ....[9]....
        /*0108*/ 	.word	0x00015cc0


	//   ....[10]....
        /*010c*/ 	.word	0x00015e50


	//   ....[11]....
        /*0110*/ 	.word	0x00015e90


	//   ....[12]....
        /*0114*/ 	.word	0x00015f20


	//   ....[13]....
        /*0118*/ 	.word	0x00015f80


	//   ....[14]....
        /*011c*/ 	.word	0x00015f90


	//   ....[15]....
        /*0120*/ 	.word	0x00016040


	//   ....[16]....
        /*0124*/ 	.word	0x00016090


	//   ....[17]....
        /*0128*/ 	.word	0x000160a0


	//   ....[18]....
        /*012c*/ 	.word	0x00017240


	//   ....[19]....
        /*0130*/ 	.word	0x000172a0


	//   ....[20]....
        /*0134*/ 	.word	0x00017300


	//   ....[21]....
        /*0138*/ 	.word	0x00017360


	//   ....[22]....
        /*013c*/ 	.word	0x000173c0


	//   ....[23]....
        /*0140*/ 	.word	0x00017b70


	//   ....[24]....
        /*0144*/ 	.word	0x00017bd0


	//   ....[25]....
        /*0148*/ 	.word	0x00017c30


	//   ....[26]....
        /*014c*/ 	.word	0x00017c90


	//   ....[27]....
        /*0150*/ 	.word	0x00017cf0


	//----- nvinfo : EIATTR_EXIT_INSTR_OFFSETS
	.align		4
.L_2370:
        /*0154*/ 	.byte	0x04, 0x1c
        /*0156*/ 	.short	(.L_2372 - .L_2371)


	//   ....[0]....
.L_2371:
        /*0158*/ 	.word	0x00001160


	//   ....[1]....
        /*015c*/ 	.word	0x000171e0


	//----- nvinfo : EIATTR_MAX_THREADS
	.align		4
.L_2372:
        /*0160*/ 	.byte	0x04, 0x05
        /*0162*/ 	.short	(.L_2374 - .L_2373)
.L_2373:
        /*0164*/ 	.word	0x00000080
        /*0168*/ 	.word	0x00000001
        /*016c*/ 	.word	0x00000001


	//----- nvinfo : EIATTR_CRS_STACK_SIZE
	.align		4
.L_2374:
        /*0170*/ 	.byte	0x04, 0x1e
        /*0172*/ 	.short	(.L_2376 - .L_2375)
.L_2375:
        /*0174*/ 	.word	0x00000000


	//----- nvinfo : EIATTR_CBANK_PARAM_SIZE
	.align		4
.L_2376:
        /*0178*/ 	.byte	0x03, 0x19
        /*017a*/ 	.short	0x00e8


	//----- nvinfo : EIATTR_PARAM_CBANK
	.align		4
        /*017c*/ 	.byte	0x04, 0x0a
        /*017e*/ 	.short	(.L_2378 - .L_2377)
	.align		4
.L_2377:
        /*0180*/ 	.word	index@(.nv.constant0._ZN10layer_norm13ln_fwd_kernelINS_13Kernel_traitsIf13__nv_bfloat16fS2_fjLj7168ELj1ELj1ELj4ELj16ENS_18Kernel_traits_baseILj7168EfS2_fS2_fjLj128EEEEELb1ELb1ELb0ELb0EEEvNS_9FwdParamsE)
        /*0184*/ 	.short	0x0210
        /*0186*/ 	.short	0x00e8


	//----- nvinfo : EIATTR_SW_WAR
	.align		4
.L_2378:
        /*0188*/ 	.byte	0x04, 0x36
        /*018a*/ 	.short	(.L_2380 - .L_2379)
.L_2379:
        /*018c*/ 	.word	0x00000008
.L_2380:


//--------------------- .nv.info._ZN10layer_norm13ln_fwd_kernelINS_13Kernel_traitsIf13__nv_bfloat16fS2_fjLj7168ELj1ELj1ELj4ELj16ENS_18Kernel_traits_baseILj7168EfS2_fS2_fjLj128EEEEELb1ELb1ELb0ELb1EEEvNS_9FwdParamsE --------------------------
	.section	.nv.info._ZN10layer_norm13ln_fwd_kernelINS_13Kernel_traitsIf13__nv_bfloat16fS2_fjLj7168ELj1ELj1ELj4ELj16ENS_18Kernel_traits_baseILj7168EfS2_fS2_fjLj128EEEEELb1ELb1ELb0ELb1EEEvNS_9FwdParamsE,"",@"SHT_CUDA_INFO"
	.sectionflags	@""
	.align	4


	//----- nvinfo : EIATTR_CUDA_API_VERSION
	.align		4
        /*0000*/ 	.byte	0x04, 0x37
        /*0002*/ 	.short	(.L_2382 - .L_2381)
.L_2381:
        /*0004*/ 	.word	0x00000082


	//----- nvinfo : EIATTR_KPARAM_INFO
	.align		4
.L_2382:
        /*0008*/ 	.byte	0x04, 0x17
        /*000a*/ 	.short	(.L_2384 - .L_2383)
.L_2383:
        /*000c*/ 	.word	0x00000000
        /*0010*/ 	.short	0x0000
        /*0012*/ 	.short	0x0000
        /*0014*/ 	.byte	0x00, 0xf0, 0xa1, 0x03


	//----- nvinfo : EIATTR_SPARSE_MMA_MASK
	.align		4
.L_2384:
        /*0018*/ 	.byte	0x03, 0x50
        /*001a*/ 	.short	0x0000


	//----- nvinfo : EIATTR_MAXREG_COUNT
	.align		4
        /*001c*/ 	.byte	0x03, 0x1b
        /*001e*/ 	.short	0x00ff


	//----- nvinfo : EIATTR_NUM_BARRIERS
	.align		4
        /*0020*/ 	.byte	0x02, 0x4c
        /*0022*/ 	.byte	0x01
	.zero		1


	//----- nvinfo : EIATTR_ANNOTATIONS
	.align		4
        /*0024*/ 	.byte	0x04, 0x55
        /*0026*/ 	.short	(.L_2386 - .L_2385)


	//   ....[0]....
.L_2385:
        /*0028*/ 	.word	0x00000001
        /*002c*/ 	.byte	0xd0, 0x0b, 0x00, 0x00, 0x01, 0x00, 0x00, 0x00, 0xe0, 0x0b, 0x00, 0x00, 0x01, 0x00, 0x00, 0x00
        /*003c*/ 	.byte	0xf0, 0x0b, 0x00, 0x00, 0x01, 0x00, 0x00, 0x00, 0x00, 0x0c, 0x00, 0x00, 0x01, 0x00, 0x00, 0x00
        /*004c*/ 	.byte	0xe0, 0x55, 0x01, 0x00, 0x01, 0x00, 0x00, 0x00, 0xf0, 0x55, 0x01, 0x00, 0x01, 0x00, 0x00, 0x00
        /*005c*/ 	.byte	0x70, 0x56, 0x01, 0x00, 0x01, 0x00, 0x00, 0x00, 0x10, 0x59, 0x01, 0x00, 0x01, 0x00, 0x00, 0x00
        /*006c*/ 	.byte	0x70, 0x59, 0x01, 0x00, 0x01, 0x00, 0x00, 0x00, 0x80, 0x59, 0x01, 0x00, 0x01, 0x00, 0x00, 0x00
        /*007c*/ 	.byte	0x70, 0x5a, 0x01, 0x00, 0x01, 0x00, 0x00, 0x00, 0x80, 0x5a, 0x01, 0x00


	//----- nvinfo : EIATTR_MERCURY_ISA_VERSION
	.align		4
.L_2386:
        /*0088*/ 	.byte	0x03, 0x5f
        /*008a*/ 	.short	0x0101


	//----- nvinfo : EIATTR_COOP_GROUP_MASK_REGIDS
	.align		4
        /*008c*/ 	.byte	0x04, 0x29
        /*008e*/ 	.short	(.L_2388 - .L_2387)


	//   ....[0]....
.L_2387:
        /*0090*/ 	.word	0xffffffff


	//   ....[1]....
        /*0094*/ 	.word	0xffffffff


	//   ....[2]....
        /*0098*/ 	.word	0xffffffff


	//   ....[3]....
        /*009c*/ 	.word	0xffffffff


	//   ....[4]....
        /*00a0*/ 	.word	0xffffffff


	//   ....[5]....
        /*00a4*/ 	.word	0xffffffff


	//   ....[6]....
        /*00a8*/ 	.word	0xffffffff


	//   ....[7]....
        /*00ac*/ 	.word	0xffffffff


	//   ....[8]....
        /*00b0*/ 	.word	0xffffffff


	//   ....[9]....
        /*00b4*/ 	.word	0xffffffff


	//   ....[10]....
        /*00b8*/ 	.word	0xffffffff


	//   ....[11]....
        /*00bc*/ 	.word	0xffffffff


	//   ....[12]....
        /*00c0*/ 	.word	0xffffffff


	//   ....[13]....
        /*00c4*/ 	.word	0xffffffff


	//   ....[14]....
        /*00c8*/ 	.word	0xffffffff


	//   ....[15]....
        /*00cc*/ 	.word	0xffffffff


	//   ....[16]....
        /*00d0*/ 	.word	0xffffffff


	//   ....[17]....
        /*00d4*/ 	.word	0xffffffff


	//   ....[18]....
        /*00d8*/ 	.word	0x050000eb


	//   ....[19]....
        /*00dc*/ 	.word	0x050000eb


	//   ....[20]....
        /*00e0*/ 	.word	0x050000eb


	//   ....[21]....
        /*00e4*/ 	.word	0x050000eb


	//   ....[22]....
        /*00e8*/ 	.word	0x050000eb


	//   ....[23]....
        /*00ec*/ 	.word	0x050000eb


	//   ....[24]....
        /*00f0*/ 	.word	0x050000eb


	//   ....[25]....
        /*00f4*/ 	.word	0x050000eb


	//   ....[26]....
        /*00f8*/ 	.word	0x050000eb


	//   ....[27]....
        /*00fc*/ 	.word	0x050000eb


	//----- nvinfo : EIATTR_COOP_GROUP_INSTR_OFFSETS
	.align		4
.L_2388:
        /*0100*/ 	.byte	0x04, 0x28
        /*0102*/ 	.short	(.L_2390 - .L_2389)


	//   ....[0]....
.L_2389:
        /*0104*/ 	.word	0x00014d50


	//   ....[1]....
        /*0108*/ 	.word	0x00014d70


	//   ....[2]....
        /*010c*/ 	.word	0x00014d90


	//   ....[3]....
        /*0110*/ 	.word	0x00014db0


	//   ....[4]....
        /*0114*/ 	.word	0x00014dd0


	//   ....[5]....
        /*0118*/ 	.word	0x00015500


	//   ....[6]....
        /*011c*/ 	.word	0x00015520


	//   ....[7]....
        /*0120*/ 	.word	0x00015540


	//   ....[8]....
        /*0124*/ 	.word	0x00015560


	//   ....[9]....
        /*0128*/ 	.word	0x00015580


	//   ....[10]....
        /*012c*/ 	.word	0x00015720


	//   ....[11]....
        /*0130*/ 	.word	0x00015730


	//   ....[12]....
        /*0134*/ 	.word	0x000157c0


	//   ....[13]....
        /*0138*/ 	.word	0x00015830


	//   ....[14]....
        /*013c*/ 	.word	0x00015840


	//   ....[15]....
        /*0140*/ 	.word	0x000158c0


	//   ....[16]....
        /*0144*/ 	.word	0x00015960


	//   ....[17]....
        /*0148*/ 	.word	0x000159b0


	//   ....[18]....
        /*014c*/ 	.word	0x00016880


	//   ....[19]....
        /*0150*/ 	.word	0x000168f0


	//   ....[20]....
        /*0154*/ 	.word	0x00016960


	//   ....[21]....
        /*0158*/ 	.word	0x000169d0


	//   ....[22]....
        /*015c*/ 	.word	0x00016a40


	//   ....[23]....
        /*0160*/ 	.word	0x000171d0


	//   ....[24]....
        /*0164*/ 	.word	0x00017240


	//   ....[25]....
        /*0168*/ 	.word	0x000172b0


	//   ....[26]....
        /*016c*/ 	.word	0x00017320


	//   ....[27]....
        /*0170*/ 	.word	0x00017390


	//----- nvinfo : EIATTR_EXIT_INSTR_OFFSETS
	.align		4
.L_2390:
        /*0174*/ 	.byte	0x04, 0x1c
        /*0176*/ 	.short	(.L_2392 - .L_2391)


	//   ....[0]....
.L_2391:
        /*0178*/ 	.word	0x00000880


	//   ....[1]....
        /*017c*/ 	.word	0x00016820


	//----- nvinfo : EIATTR_MAX_THREADS
	.align		4
.L_2392:
        /*0180*/ 	.byte	0x04, 0x05
        /*0182*/ 	.short	(.L_2394 - .L_2393)
.L_2393:
        /*0184*/ 	.word	0x00000080
        /*0188*/ 	.word	0x00000001
        /*018c*/ 	.word	0x00000001


	//----- nvinfo : EIATTR_CRS_STACK_SIZE
	.align		4
.L_2394:
        /*0190*/ 	.byte	0x04, 0x1e
        /*0192*/ 	.short	(.L_2396 - .L_2395)
.L_2395:
        /*0194*/ 	.word	0x00000000


	//----- nvinfo : EIATTR_CBANK_PARAM_SIZE
	.align		4
.L_2396:
        /*0198*/ 	.byte	0x03, 0x19
        /*019a*/ 	.short	0x00e8


	//----- nvinfo : EIATTR_PARAM_CBANK
	.align		4
        /*019c*/ 	.byte	0x04, 0x0a
        /*019e*/ 	.short	(.L_2398 - .L_2397)
	.align		4
.L_2397:
        /*01a0*/ 	.word	index@(.nv.constant0._ZN10layer_norm13ln_fwd_kernelINS_13Kernel_traitsIf13__nv_bfloat16fS2_fjLj7168ELj1ELj1ELj4ELj16ENS_18Kernel_traits_baseILj7168EfS2_fS2_fjLj128EEEEELb1ELb1ELb0ELb1EEEvNS_9FwdParamsE)
        /*01a4*/ 	.short	0x0210
        /*01a6*/ 	.short	0x00e8


	//----- nvinfo : EIATTR_SW_WAR
	.align		4
.L_2398:
        /*01a8*/ 	.byte	0x04, 0x36
        /*01aa*/ 	.short	(.L_2400 - .L_2399)
.L_2399:
        /*01ac*/ 	.word	0x00000008
.L_2400:


//--------------------- .nv.info._ZN10layer_norm13ln_fwd_kernelINS_13Kernel_traitsIf13__nv_bfloat16fS2_fjLj7168ELj1ELj1ELj4ELj16ENS_18Kernel_traits_baseILj7168EfS2_fS2_fjLj128EEEEELb1ELb1ELb1ELb0EEEvNS_9FwdParamsE --------------------------
	.section	.nv.info._ZN10layer_norm13ln_fwd_kernelINS_13Kernel_traitsIf13__nv_bfloat16fS2_fjLj7168ELj1ELj1ELj4ELj16ENS_18Kernel_traits_baseILj7168EfS2_fS2_fjLj128EEEEELb1ELb1ELb1ELb0EEEvNS_9FwdParamsE,"",@"SHT_CUDA_INFO"
	.sectionflags	@""
	.align	4


	//----- nvinfo : EIATTR_CUDA_API_VERSION
	.align		4
        /*0000*/ 	.byte	0x04, 0x37
        /*0002*/ 	.short	(.L_2402 - .L_2401)
.L_2401:
        /*0004*/ 	.word	0x00000082


	//----- nvinfo : EIATTR_KPARAM_INFO
	.align		4
.L_2402:
        /*0008*/ 	.byte	0x04, 0x17
        /*000a*/ 	.short	(.L_2404 - .L_2403)
.L_2403:
        /*000c*/ 	.word	0x00000000
        /*0010*/ 	.short	0x0000
        /*0012*/ 	.short	0x0000
        /*0014*/ 	.byte	0x00, 0xf0, 0xa1, 0x03


	//----- nvinfo : EIATTR_SPARSE_MMA_MASK
	.align		4
.L_2404:
        /*0018*/ 	.byte	0x03, 0x50
        /*001a*/ 	.short	0x0000


	//----- nvinfo : EIATTR_MAXREG_COUNT
	.align		4
        /*001c*/ 	.byte	0x03, 0x1b
        /*001e*/ 	.short	0x00ff


	//----- nvinfo : EIATTR_NUM_BARRIERS
	.align		4
        /*0020*/ 	.byte	0x02, 0x4c
        /*0022*/ 	.byte	0x01
	.zero		1


	//----- nvinfo : EIATTR_ANNOTATIONS
	.align		4
        /*0024*/ 	.byte	0x04, 0x55
        /*0026*/ 	.short	(.L_2406 - .L_2405)


	//   ....[0]....
.L_2405:
        /* <DEDUP_REMOVED lines=18> */


	//----- nvinfo : EIATTR_MERCURY_ISA_VERSION
	.align		4
.L_2406:
        /*0138*/ 	.byte	0x03, 0x5f
        /*013a*/ 	.short	0x0101


	//----- nvinfo : EIATTR_COOP_GROUP_MASK_REGIDS
	.align		4
        /*013c*/ 	.byte	0x04, 0x29
        /*013e*/ 	.short	(.L_2408 - .L_2407)


	//   ....[0]....
.L_2407:
        /*0140*/ 	.word	0xffffffff


	//   ....[1]....
        /*0144*/ 	.word	0xffffffff


	//   ....[2]....
        /*0148*/ 	.word	0xffffffff


	//   ....[3]....
        /*014c*/ 	.word	0xffffffff


	//   ....[4]....
        /*0150*/ 	.word	0xffffffff


	//   ....[5]....
        /*0154*/ 	.word	0xffffffff


	//   ....[6]....
        /*0158*/ 	.word	0xffffffff


	//   ....[7]....
        /*015c*/ 	.word	0xffffffff


	//   ....[8]....
        /*0160*/ 	.word	0xffffffff


	//   ....[9]....
        /*0164*/ 	.word	0xffffffff


	//   ....[10]....
        /*0168*/ 	.word	0xffffffff


	//   ....[11]....
        /*016c*/ 	.word	0xffffffff


	//   ....[12]....
        /*0170*/ 	.word	0xffffffff


	//   ....[13]....
        /*0174*/ 	.word	0xffffffff


	//   ....[14]....
        /*0178*/ 	.word	0xffffffff


	//   ....[15]....
        /*017c*/ 	.word	0xffffffff


	//   ....[16]....
        /*0180*/ 	.word	0xffffffff


	//   ....[17]....
        /*0184*/ 	.word	0xffffffff


	//   ....[18]....
        /*0188*/ 	.word	0x050000dd


	//   ....[19]....
        /*018c*/ 	.word	0x050000dd


	//   ....[20]....
        /*0190*/ 	.word	0x050000dd


	//   ....[21]....
        /*0194*/ 	.word	0x050000dd


	//   ....[22]....
        /*0198*/ 	.word	0x050000dd


	//   ....[23]....
        /*019c*/ 	.word	0x050000dd


	//   ....[24]....
        /*01a0*/ 	.word	0x050000dd


	//   ....[25]....
        /*01a4*/ 	.word	0x050000dd


	//   ....[26]....
        /*01a8*/ 	.word	0x050000dd


	//   ....[27]....
        /*01ac*/ 	.word	0x050000dd


	//----- nvinfo : EIATTR_COOP_GROUP_INSTR_OFFSETS
	.align		4
.L_2408:
        /*01b0*/ 	.byte	0x04, 0x28
        /*01b2*/ 	.short	(.L_2410 - .L_2409)


	//   ....[0]....
.L_2409:
        /*01b4*/ 	.word	0x00017c20


	//   ....[1]....
        /*01b8*/ 	.word	0x00017c50


	//   ....[2]....
        /*01bc*/ 	.word	0x00017c70


	//   ....[3]....
        /*01c0*/ 	.word	0x00017c90


	//   ....[4]....
        /*01c4*/ 	.word	0x00017cb0


	//   ....[5]....
        /*01c8*/ 	.word	0x000183f0


	//   ....[6]....
        /*01cc*/ 	.word	0x00018410


	//   ....[7]....
        /*01d0*/ 	.word	0x00018430


	//   ....[8]....
        /*01d4*/ 	.word	0x00018450


	//   ....[9]....
        /*01d8*/ 	.word	0x00018470


	//   ....[10]....
        /*01dc*/ 	.word	0x000185f0


	//   ....[11]....
        /*01e0*/ 	.word	0x00018640


	//   ....[12]....
        /*01e4*/ 	.word	0x000186c0


	//   ....[13]....
        /*01e8*/ 	.word	0x00018720


	//   ....[14]....
        /*01ec*/ 	.word	0x00018730


	//   ....[15]....
        /*01f0*/ 	.word	0x000187d0


	//   ....[16]....
        /*01f4*/ 	.word	0x00018800


	//   ....[17]....
        /*01f8*/ 	.word	0x00018840


	//   ....[18]....
        /*01fc*/ 	.word	0x00019ad0


	//   ....[19]....
        /*0200*/ 	.word	0x00019b40


	//   ....[20]....
        /*0204*/ 	.word	0x00019bb0


	//   ....[21]....
        /*0208*/ 	.word	0x00019c20


	//   ....[22]....
        /*020c*/ 	.word	0x00019c90


	//   ....[23]....
        /*0210*/ 	.word	0x0001a440


	//   ....[24]....
        /*0214*/ 	.word	0x0001a4b0


	//   ....[25]....
        /*0218*/ 	.word	0x0001a520


	//   ....[26]....
        /*021c*/ 	.word	0x0001a590


	//   ....[27]....
        /*0220*/ 	.word	0x0001a600


	//----- nvinfo : EIATTR_EXIT_INSTR_OFFSETS
	.align		4
.L_2410:
        /*0224*/ 	.byte	0x04, 0x1c
        /*0226*/ 	.short	(.L_2412 - .L_2411)


	//   ....[0]....
.L_2411:
        /*0228*/ 	.word	0x000011d0


	//   ....[1]....
        /*022c*/ 	.word	0x00019a70


	//----- nvinfo : EIATTR_MAX_THREADS
	.align		4
.L_2412:
        /*0230*/ 	.byte	0x04, 0x05
        /*0232*/ 	.short	(.L_2414 - .L_2413)
.L_2413:
        /*0234*/ 	.word	0x00000080
        /*0238*/ 	.word	0x00000001
        /*023c*/ 	.word	0x00000001


	//----- nvinfo : EIATTR_CRS_STACK_SIZE
	.align		4
.L_2414:
        /*0240*/ 	.byte	0x04, 0x1e
        /*0242*/ 	.short	(.L_2416 - .L_2415)
.L_2415:
        /*0244*/ 	.word	0x00000000


	//----- nvinfo : EIATTR_CBANK_PARAM_SIZE
	.align		4
.L_2416:
        /*0248*/ 	.byte	0x03, 0x19
        /*024a*/ 	.short	0x00e8


	//----- nvinfo : EIATTR_PARAM_CBANK
	.align		4
        /*024c*/ 	.byte	0x04, 0x0a
        /*024e*/ 	.short	(.L_2418 - .L_2417)
	.align		4
.L_2417:
        /*0250*/ 	.word	index@(.nv.constant0._ZN10layer_norm13ln_fwd_kernelINS_13Kernel_traitsIf13__nv_bfloat16fS2_fjLj7168ELj1ELj1ELj4ELj16ENS_18Kernel_traits_baseILj7168EfS2_fS2_fjLj128EEEEELb1ELb1ELb1ELb0EEEvNS_9FwdParamsE)
        /*0254*/ 	.short	0x0210
        /*0256*/ 	.short	0x00e8


	//----- nvinfo : EIATTR_SW_WAR
	.align		4
.L_2418:
        /*0258*/ 	.byte	0x04, 0x36
        /*025a*/ 	.short	(.L_2420 - .L_2419)
.L_2419:
        /*025c*/ 	.word	0x00000008
.L_2420:


//--------------------- .nv.info._ZN10layer_norm13ln_fwd_kernelINS_13Kernel_traitsIf13__nv_bfloat16fS2_fjLj7168ELj1ELj1ELj4ELj16ENS_18Kernel_traits_baseILj7168EfS2_fS2_fjLj128EEEEELb1ELb1ELb1ELb1EEEvNS_9FwdParamsE --------------------------
	.section	.nv.info._ZN10layer_norm13ln_fwd_kernelINS_13Kernel_traitsIf13__nv_bfloat16fS2_fjLj7168ELj1ELj1ELj4ELj16ENS_18Kernel_traits_baseILj7168EfS2_fS2_fjLj128EEEEELb1ELb1ELb1ELb1EEEvNS_9FwdParamsE,"",@"SHT_CUDA_INFO"
	.sectionflags	@""
	.align	4


	//----- nvinfo : EIATTR_CUDA_API_VERSION
	.align		4
        /*0000*/ 	.byte	0x04, 0x37
        /*0002*/ 	.short	(.L_2422 - .L_2421)
.L_2421:
        /*0004*/ 	.word	0x00000082


	//----- nvinfo : EIATTR_KPARAM_INFO
	.align		4
.L_2422:
        /*0008*/ 	.byte	0x04, 0x17
        /*000a*/ 	.short	(.L_2424 - .L_2423)
.L_2423:
        /*000c*/ 	.word	0x00000000
        /*0010*/ 	.short	0x0000
        /*0012*/ 	.short	0x0000
        /*0014*/ 	.byte	0x00, 0xf0, 0xa1, 0x03


	//----- nvinfo : EIATTR_SPARSE_MMA_MASK
	.align		4
.L_2424:
        /*0018*/ 	.byte	0x03, 0x50
        /*001a*/ 	.short	0x0000


	//----- nvinfo : EIATTR_MAXREG_COUNT
	.align		4
        /*001c*/ 	.byte	0x03, 0x1b
        /*001e*/ 	.short	0x00ff


	//----- nvinfo : EIATTR_NUM_BARRIERS
	.align		4
        /*0020*/ 	.byte	0x02, 0x4c
        /*0022*/ 	.byte	0x01
	.zero		1


	//----- nvinfo : EIATTR_ANNOTATIONS
	.align		4
        /*0024*/ 	.byte	0x04, 0x55
        /*0026*/ 	.short	(.L_2426 - .L_2425)


	//   ....[0]....
.L_2425:
        /* <DEDUP_REMOVED lines=12> */


	//----- nvinfo : EIATTR_MERCURY_ISA_VERSION
	.align		4
.L_2426:
        /*00d8*/ 	.byte	0x03, 0x5f
        /*00da*/ 	.short	0x0101


	//----- nvinfo : EIATTR_COOP_GROUP_MASK_REGIDS
	.align		4
        /*00dc*/ 	.byte	0x04, 0x29
        /*00de*/ 	.short	(.L_2428 - .L_2427)


	//   ....[0]....
.L_2427:
        /*00e0*/ 	.word	0xffffffff


	//   ....[1]....
        /*00e4*/ 	.word	0xffffffff


	//   ....[2]....
        /*00e8*/ 	.word	0xffffffff


	//   ....[3]....
        /*00ec*/ 	.word	0xffffffff


	//   ....[4]....
        /*00f0*/ 	.word	0xffffffff


	//   ....[5]....
        /*00f4*/ 	.word	0xffffffff


	//   ....[6]....
        /*00f8*/ 	.word	0xffffffff


	//   ....[7]....
        /*00fc*/ 	.word	0xffffffff


	//   ....[8]....
        /*0100*/ 	.word	0xffffffff


	//   ....[9]....
        /*0104*/ 	.word	0xffffffff


	//   ....[10]....
        /*0108*/ 	.word	0xffffffff


	//   ....[11]....
        /*010c*/ 	.word	0xffffffff


	//   ....[12]....
        /*0110*/ 	.word	0xffffffff


	//   ....[13]....
        /*0114*/ 	.word	0xffffffff


	//   ....[14]....
        /*0118*/ 	.word	0xffffffff


	//   ....[15]....
        /*011c*/ 	.word	0xffffffff


	//   ....[16]....
        /*0120*/ 	.word	0xffffffff


	//   ....[17]....
        /*0124*/ 	.word	0xffffffff


	//   ....[18]....
        /*0128*/ 	.word	0x050000e9


	//   ....[19]....
        /*012c*/ 	.word	0x050000e9


	//   ....[20]....
        /*0130*/ 	.word	0x050000e9


	//   ....[21]....
        /*0134*/ 	.word	0x050000e9


	//   ....[22]....
        /*0138*/ 	.word	0x050000e9


	//   ....[23]....
        /*013c*/ 	.word	0x050000e9


	//   ....[24]....
        /*0140*/ 	.word	0x050000e9


	//   ....[25]....
        /*0144*/ 	.word	0x050000e9


	//   ....[26]....
        /*0148*/ 	.word	0x050000e9


	//   ....[27]....
        /*014c*/ 	.word	0x050000e9


	//----- nvinfo : EIATTR_COOP_GROUP_INSTR_OFFSETS
	.align		4
.L_2428:
        /*0150*/ 	.byte	0x04, 0x28
        /*0152*/ 	.short	(.L_2430 - .L_2429)


	//   ....[0]....
.L_2429:
        /*0154*/ 	.word	0x00016c10


	//   ....[1]....
        /*0158*/ 	.word	0x00016c30


	//   ....[2]....
        /*015c*/ 	.word	0x00016c50


	//   ....[3]....
        /*0160*/ 	.word	0x00016c70


	//   ....[4]....
        /*0164*/ 	.word	0x00016c90


	//   ....[5]....
        /*0168*/ 	.word	0x000173c0


	//   ....[6]....
        /*016c*/ 	.word	0x000173e0


	//   ....[7]....
        /*0170*/ 	.word	0x00017400


	//   ....[8]....
        /*0174*/ 	.word	0x00017420


	//   ....[9]....
        /*0178*/ 	.word	0x00017440


	//   ....[10]....
        /*017c*/ 	.word	0x000175e0


	//   ....[11]....
        /*0180*/ 	.word	0x00017600


	//   ....[12]....
        /*0184*/ 	.word	0x00017680


	//   ....[13]....
        /*0188*/ 	.word	0x000176f0


	//   ....[14]....
        /*018c*/ 	.word	0x00017700


	//   ....[15]....
        /*0190*/ 	.word	0x000177a0


	//   ....[16]....
        /*0194*/ 	.word	0x00017800


	//   ....[17]....
        /*0198*/ 	.word	0x00017810


	//   ....[18]....
        /*019c*/ 	.word	0x000188a0


	//   ....[19]....
        /*01a0*/ 	.word	0x00018920


	//   ....[20]....
        /*01a4*/ 	.word	0x000189a0


	//   ....[21]....
        /*01a8*/ 	.word	0x00018a20


	//   ....[22]....
        /*01ac*/ 	.word	0x00018aa0


	//   ....[23]....
        /*01b0*/ 	.word	0x00019240


	//   ....[24]....
        /*01b4*/ 	.word	0x000192c0


	//   ....[25]....
        /*01b8*/ 	.word	0x00019340


	//   ....[26]....
        /*01bc*/ 	.word	0x000193c0


	//   ....[27]....
        /*01c0*/ 	.word	0x00019440


	//----- nvinfo : EIATTR_EXIT_INSTR_OFFSETS
	.align		4
.L_2430:
        /*01c4*/ 	.byte	0x04, 0x1c
        /*01c6*/ 	.short	(.L_2432 - .L_2431)


	//   ....[0]....
.L_2431:
        /*01c8*/ 	.word	0x00000880


	//   ....[1]....
        /*01cc*/ 	.word	0x00018840


	//----- nvinfo : EIATTR_MAX_THREADS
	.align		4
.L_2432:
        /*01d0*/ 	.byte	0x04, 0x05
        /*01d2*/ 	.short	(.L_2434 - .L_2433)
.L_2433:
        /*01d4*/ 	.word	0x00000080
        /*01d8*/ 	.word	0x00000001
        /*01dc*/ 	.word	0x00000001


	//----- nvinfo : EIATTR_CRS_STACK_SIZE
	.align		4
.L_2434:
        /*01e0*/ 	.byte	0x04, 0x1e
        /*01e2*/ 	.short	(.L_2436 - .L_2435)
.L_2435:
        /*01e4*/ 	.word	0x00000000


	//----- nvinfo : EIATTR_CBANK_PARAM_SIZE
	.align		4
.L_2436:
        /*01e8*/ 	.byte	0x03, 0x19
        /*01ea*/ 	.short	0x00e8


	//----- nvinfo : EIATTR_PARAM_CBANK
	.align		4
        /*01ec*/ 	.byte	0x04, 0x0a
        /*01ee*/ 	.short	(.L_2438 - .L_2437)
	.align		4
.L_2437:
        /*01f0*/ 	.word	index@(.nv.constant0._ZN10layer_norm13ln_fwd_kernelINS_13Kernel_traitsIf13__nv_bfloat16fS2_fjLj7168ELj1ELj1ELj4ELj16ENS_18Kernel_traits_baseILj7168EfS2_fS2_fjLj128EEEEELb1ELb1ELb1ELb1EEEvNS_9FwdParamsE)
        /*01f4*/ 	.short	0x0210
        /*01f6*/ 	.short	0x00e8


	//----- nvinfo : EIATTR_SW_WAR
	.align		4
.L_2438:
        /*01f8*/ 	.byte	0x04, 0x36
        /*01fa*/ 	.short	(.L_2440 - .L_2439)
.L_2439:
        /*01fc*/ 	.word	0x00000008
.L_2440:


//--------------------- .nv.info._ZN10layer_norm13ln_fwd_kernelINS_13Kernel_traitsIf6__halfS2_S2_fjLj7168ELj1ELj1ELj4ELj16ENS_18Kernel_traits_baseILj7168EfS2_S2_S2_fjLj128EEEEELb0ELb0ELb0ELb0EEEvNS_9FwdParamsE --------------------------
	.section	.nv.info._ZN10layer_norm13ln_fwd_kernelINS_13Kernel_traitsIf6__halfS2_S2_fjLj7168ELj1ELj1ELj4ELj16ENS_18Kernel_traits_baseILj7168EfS2_S2_S2_fjLj128EEEEELb0ELb0ELb0ELb0EEEvNS_9FwdParamsE,"",@"SHT_CUDA_INFO"
	.sectionflags	@""
	.align	4


	//----- nvinfo : EIATTR_CUDA_API_VERSION
	.align		4
        /*0000*/ 	.byte	0x04, 0x37
        /*0002*/ 	.short	(.L_2442 - .L_2441)
.L_2441:
        /*0004*/ 	.word	0x00000082


	//----- nvinfo : EIATTR_KPARAM_INFO
	.align		4
.L_2442:
        /*0008*/ 	.byte	0x04, 0x17
        /*000a*/ 	.short	(.L_2444 - .L_2443)
.L_2443:
        /*000c*/ 	.word	0x00000000
        /*0010*/ 	.short	0x0000
        /*0012*/ 	.short	0x0000
        /*0014*/ 	.byte	0x00, 0xf0, 0xa1, 0x03


	//----- nvinfo : EIATTR_SPARSE_MMA_MASK
	.align		4
.L_2444:
        /*0018*/ 	.byte	0x03, 0x50
        /*001a*/ 	.short	0x0000


	//----- nvinfo : EIATTR_MAXREG_COUNT
	.align		4
        /*001c*/ 	.byte	0x03, 0x1b
        /*001e*/ 	.short	0x00ff


	//----- nvinfo : EIATTR_NUM_BARRIERS
	.align		4
        /*0020*/ 	.byte	0x02, 0x4c
        /*0022*/ 	.byte	0x01
	.zero		1


	//----- nvinfo : EIATTR_MERCURY_ISA_VERSION
	.align		4
        /*0024*/ 	.byte	0x03, 0x5f
        /*0026*/ 	.short	0x0101


	//----- nvinfo : EIATTR_COOP_GROUP_MASK_REGIDS
	.align		4
        /*0028*/ 	.byte	0x04, 0x29
        /*002a*/ 	.short	(.L_2446 - .L_2445)


	//   ....[0]....
.L_2445:
        /*002c*/ 	.word	0xffffffff


	//   ....[1]....
        /*0030*/ 	.word	0xffffffff


	//   ....[2]....
        /*0034*/ 	.word	0xffffffff


	//   ....[3]....
        /*0038*/ 	.word	0xffffffff


	//   ....[4]....
        /*003c*/ 	.word	0xffffffff


	//   ....[5]....
        /*0040*/ 	.word	0xffffffff


	//   ....[6]....
        /*0044*/ 	.word	0xffffffff


	//   ....[7]....
        /*0048*/ 	.word	0xffffffff


	//   ....[8]....
        /*004c*/ 	.word	0xffffffff


	//   ....[9]....
        /*0050*/ 	.word	0xffffffff


	//   ....[10]....
        /*0054*/ 	.word	0xffffffff


	//   ....[11]....
        /*0058*/ 	.word	0xffffffff


	//   ....[12]....
        /*005c*/ 	.word	0xffffffff


	//   ....[13]....
        /*0060*/ 	.word	0xffffffff


	//   ....[14]....
        /*0064*/ 	.word	0xffffffff


	//   ....[15]....
        /*0068*/ 	.word	0xffffffff


	//   ....[16]....
        /*006c*/ 	.word	0xffffffff


	//   ....[17]....
        /*0070*/ 	.word	0xffffffff


	//   ....[18]....
        /*0074*/ 	.word	0x05000014


	//   ....[19]....
        /*0078*/ 	.word	0x05000014


	//   ....[20]....
        /*007c*/ 	.word	0x05000014


	//   ....[21]....
        /*0080*/ 	.word	0x05000014


	//   ....[22]....
        /*0084*/ 	.word	0x05000014


	//   ....[23]....
        /*0088*/ 	.word	0x05000014


	//   ....[24]....
        /*008c*/ 	.word	0x05000014


	//   ....[25]....
        /*0090*/ 	.word	0x05000014


	//   ....[26]....
        /*0094*/ 	.word	0x05000014


	//   ....[27]....
        /*0098*/ 	.word	0x05000014


	//----- nvinfo : EIATTR_COOP_GROUP_INSTR_OFFSETS
	.align		4
.L_2446:
        /*009c*/ 	.byte	0x04, 0x28
        /*009e*/ 	.short	(.L_2448 - .L_2447)


	//   ....[0]....
.L_2447:
        /*00a0*/ 	.word	0x000039b0


	//   ....[1]....
        /*00a4*/ 	.word	0x000039e0


	//   ....[2]....
        /*00a8*/ 	.word	0x00003a00


	//   ....[3]....
        /*00ac*/ 	.word	0x00003a20


	//   ....[4]....
        /*00b0*/ 	.word	0x00003a40


	//   ....[5]....
        /*00b4*/ 	.word	0x000041a0


	//   ....[6]....
        /*00b8*/ 	.word	0x000041c0


	//   ....[7]....
        /*00bc*/ 	.word	0x000041e0


	//   ....[8]....
        /*00c0*/ 	.word	0x00004200


	//   ....[9]....
        /*00c4*/ 	.word	0x00004220


	//   ....[10]....
        /*00c8*/ 	.word	0x000043c0


	//   ....[11]....
        /*00cc*/ 	.word	0x00004410


	//   ....[12]....
        /*00d0*/ 	.word	0x00004450


	//   ....[13]....
        /*00d4*/ 	.word	0x00004460


	//   ....[14]....
        /*00d8*/ 	.word	0x000044f0


	//   ....[15]....
        /*00dc*/ 	.word	0x00004550


	//   ....[16]....
        /*00e0*/ 	.word	0x000045d0


	//   ....[17]....
        /*00e4*/ 	.word	0x00004610


	//   ....[18]....
        /*00e8*/ 	.word	0x00005700


	//   ....[19]....
        /*00ec*/ 	.word	0x00005770


	//   ....[20]....
        /*00f0*/ 	.word	0x000057e0


	//   ....[21]....
        /*00f4*/ 	.word	0x00005850


	//   ....[22]....
        /*00f8*/ 	.word	0x000058c0


	//   ....[23]....
        /*00fc*/ 	.word	0x00006070


	//   ....[24]....
        /*0100*/ 	.word	0x000060e0


	//   ....[25]....
        /*0104*/ 	.word	0x00006150


	//   ....[26]....
        /*0108*/ 	.word	0x000061c0


	//   ....[27]....
        /*010c*/ 	.word	0x00006230


	//----- nvinfo : EIATTR_EXIT_INSTR_OFFSETS
	.align		4
.L_2448:
        /*0110*/ 	.byte	0x04, 0x1c
        /*0112*/ 	.short	(.L_2450 - .L_2449)


	//   ....[0]....
.L_2449:
        /*0114*/ 	.word	0x00000a80


	//   ....[1]....
        /*0118*/ 	.word	0x000056a0


	//----- nvinfo : EIATTR_MAX_THREADS
	.align		4
.L_2450:
        /*011c*/ 	.byte	0x04, 0x05
        /*011e*/ 	.short	(.L_2452 - .L_2451)
.L_2451:
        /*0120*/ 	.word	0x00000080
        /*0124*/ 	.word	0x00000001
        /*0128*/ 	.word	0x00000001


	//----- nvinfo : EIATTR_CRS_STACK_SIZE
	.align		4
.L_2452:
        /*012c*/ 	.byte	0x04, 0x1e
        /*012e*/ 	.short	(.L_2454 - .L_2453)
.L_2453:
        /*0130*/ 	.word	0x00000000


	//----- nvinfo : EIATTR_CBANK_PARAM_SIZE
	.align		4
.L_2454:
        /*0134*/ 	.byte	0x03, 0x19
        /*0136*/ 	.short	0x00e8


	//----- nvinfo : EIATTR_PARAM_CBANK
	.align		4
        /*0138*/ 	.byte	0x04, 0x0a
        /*013a*/ 	.short	(.L_2456 - .L_2455)
	.align		4
.L_2455:
        /*013c*/ 	.word	index@(.nv.constant0._ZN10layer_norm13ln_fwd_kernelINS_13Kernel_traitsIf6__halfS2_S2_fjLj7168ELj1ELj1ELj4ELj16ENS_18Kernel_traits_baseILj7168EfS2_S2_S2_fjLj128EEEEELb0ELb0ELb0ELb0EEEvNS_9FwdParamsE)
        /*0140*/ 	.short	0x0210
        /*0142*/ 	.short	0x00e8


	//----- nvinfo : EIATTR_SW_WAR
	.align		4
.L_2456:
        /*0144*/ 	.byte	0x04, 0x36
        /*0146*/ 	.short	(.L_2458 - .L_2457)
.L_2457:
        /*0148*/ 	.word	0x00000008
.L_2458:


//--------------------- .nv.info._ZN10layer_norm13ln_fwd_kernelINS_13Kernel_traitsIf6__halfS2_S2_fjLj7168ELj1ELj1ELj4ELj16ENS_18Kernel_traits_baseILj7168EfS2_S2_S2_fjLj128EEEEELb0ELb0ELb0ELb1EEEvNS_9FwdParamsE --------------------------
	.section	.nv.info._ZN10layer_norm13ln_fwd_kernelINS_13Kernel_traitsIf6__halfS2_S2_fjLj7168ELj1ELj1ELj4ELj16ENS_18Kernel_traits_baseILj7168EfS2_S2_S2_fjLj128EEEEELb0ELb0ELb0ELb1EEEvNS_9FwdParamsE,"",@"SHT_CUDA_INFO"
	.sectionflags	@""
	.align	4


	//----- nvinfo : EIATTR_CUDA_API_VERSION
	.align		4
        /*0000*/ 	.byte	0x04, 0x37
        /*0002*/ 	.short	(.L_2460 - .L_2459)
.L_2459:
        /*0004*/ 	.word	0x00000082


	//----- nvinfo : EIATTR_KPARAM_INFO
	.align		4
.L_2460:
        /*0008*/ 	.byte	0x04, 0x17
        /*000a*/ 	.short	(.L_2462 - .L_2461)
.L_2461:
        /*000c*/ 	.word	0x00000000
        /*0010*/ 	.short	0x0000
        /*0012*/ 	.short	0x0000
        /*0014*/ 	.byte	0x00, 0xf0, 0xa1, 0x03


	//----- nvinfo : EIATTR_SPARSE_MMA_MASK
	.align		4
.L_2462:
        /*0018*/ 	.byte	0x03, 0x50
        /*001a*/ 	.short	0x0000


	//----- nvinfo : EIATTR_MAXREG_COUNT
	.align		4
        /*001c*/ 	.byte	0x03, 0x1b
        /*001e*/ 	.short	0x00ff


	//----- nvinfo : EIATTR_NUM_BARRIERS
	.align		4
        /*0020*/ 	.byte	0x02, 0x4c
        /*0022*/ 	.byte	0x01
	.zero		1


	//----- nvinfo : EIATTR_MERCURY_ISA_VERSION
	.align		4
        /*0024*/ 	.byte	0x03, 0x5f
        /*0026*/ 	.short	0x0101


	//----- nvinfo : EIATTR_COOP_GROUP_MASK_REGIDS
	.align		4
        /*0028*/ 	.byte	0x04, 0x29
        /*002a*/ 	.short	(.L_2464 - .L_2463)


	//   ....[0]....
.L_2463:
        /*002c*/ 	.word	0xffffffff


	//   ....[1]....
        /*0030*/ 	.word	0xffffffff


	//   ....[2]....
        /*0034*/ 	.word	0xffffffff


	//   ....[3]....
        /*0038*/ 	.word	0xffffffff


	//   ....[4]....
        /*003c*/ 	.word	0xffffffff


	//   ....[5]....
        /*0040*/ 	.word	0xffffffff


	//   ....[6]....
        /*0044*/ 	.word	0xffffffff


	//   ....[7]....
        /*0048*/ 	.word	0xffffffff


	//   ....[8]....
        /*004c*/ 	.word	0xffffffff


	//   ....[9]....
        /*0050*/ 	.word	0xffffffff


	//   ....[10]....
        /*0054*/ 	.word	0xffffffff


	//   ....[11]....
        /*0058*/ 	.word	0xffffffff


	//   ....[12]....
        /*005c*/ 	.word	0xffffffff


	//   ....[13]....
        /*0060*/ 	.word	0xffffffff


	//   ....[14]....
        /*0064*/ 	.word	0xffffffff


	//   ....[15]....
        /*0068*/ 	.word	0xffffffff


	//   ....[16]....
        /*006c*/ 	.word	0xffffffff


	//   ....[17]....
        /*0070*/ 	.word	0xffffffff


	//   ....[18]....
        /*0074*/ 	.word	0x05000088


	//   ....[19]....
        /*0078*/ 	.word	0x05000088


	//   ....[20]....
        /*007c*/ 	.word	0x05000088


	//   ....[21]....
        /*0080*/ 	.word	0x05000088


	//   ....[22]....
        /*0084*/ 	.word	0x05000088


	//   ....[23]....
        /*0088*/ 	.word	0x05000088


	//   ....[24]....
        /*008c*/ 	.word	0x05000088


	//   ....[25]....
        /*0090*/ 	.word	0x05000088


	//   ....[26]....
        /*0094*/ 	.word	0x05000088


	//   ....[27]....
        /*0098*/ 	.word	0x05000088


	//----- nvinfo : EIATTR_COOP_GROUP_INSTR_OFFSETS
	.align		4
.L_2464:
        /*009c*/ 	.byte	0x04, 0x28
        /*009e*/ 	.short	(.L_2466 - .L_2465)


	//   ....[0]....
.L_2465:
        /*00a0*/ 	.word	0x00002e00


	//   ....[1]....
        /*00a4*/ 	.word	0x00002e20


	//   ....[2]....
        /*00a8*/ 	.word	0x00002e40


	//   ....[3]....
        /*00ac*/ 	.word	0x00002e60


	//   ....[4]....
        /*00b0*/ 	.word	0x00002e80


	//   ....[5]....
        /*00b4*/ 	.word	0x000035b0


	//   ....[6]....
        /*00b8*/ 	.word	0x000035d0


	//   ....[7]....
        /*00bc*/ 	.word	0x000035f0


	//   ....[8]....
        /*00c0*/ 	.word	0x00003610


	//   ....[9]....
        /*00c4*/ 	.word	0x00003630


	//   ....[10]....
        /*00c8*/ 	.word	0x00003790


	//   ....[11]....
        /*00cc*/ 	.word	0x000037f0


	//   ....[12]....
        /*00d0*/ 	.word	0x00003810


	//   ....[13]....
        /*00d4*/ 	.word	0x00003820


	//   ....[14]....
        /*00d8*/ 	.word	0x000038f0


	//   ....[15]....
        /*00dc*/ 	.word	0x00003920


	//   ....[16]....
        /*00e0*/ 	.word	0x000039c0


	//   ....[17]....
        /*00e4*/ 	.word	0x000039e0


	//   ....[18]....
        /*00e8*/ 	.word	0x00004880


	//   ....[19]....
        /*00ec*/ 	.word	0x000048f0


	//   ....[20]....
        /*00f0*/ 	.word	0x00004960


	//   ....[21]....
        /*00f4*/ 	.word	0x000049d0


	//   ....[22]....
        /*00f8*/ 	.word	0x00004a40


	//   ....[23]....
        /*00fc*/ 	.word	0x000051c0


	//   ....[24]....
        /*0100*/ 	.word	0x00005230


	//   ....[25]....
        /*0104*/ 	.word	0x000052a0


	//   ....[26]....
        /*0108*/ 	.word	0x00005310


	//   ....[27]....
        /*010c*/ 	.word	0x00005380


	//----- nvinfo : EIATTR_EXIT_INSTR_OFFSETS
	.align		4
.L_2466:
        /*0110*/ 	.byte	0x04, 0x1c
        /*0112*/ 	.short	(.L_2468 - .L_2467)


	//   ....[0]....
.L_2467:
        /*0114*/ 	.word	0x000003f0


	//   ....[1]....
        /*0118*/ 	.word	0x00004820


	//----- nvinfo : EIATTR_MAX_THREADS
	.align		4
.L_2468:
        /*011c*/ 	.byte	0x04, 0x05
        /*011e*/ 	.short	(.L_2470 - .L_2469)
.L_2469:
        /*0120*/ 	.word	0x00000080
        /*0124*/ 	.word	0x00000001
        /*0128*/ 	.word	0x00000001


	//----- nvinfo : EIATTR_CRS_STACK_SIZE
	.align		4
.L_2470:
        /*012c*/ 	.byte	0x04, 0x1e
        /*012e*/ 	.short	(.L_2472 - .L_2471)
.L_2471:
        /*0130*/ 	.word	0x00000000


	//----- nvinfo : EIATTR_CBANK_PARAM_SIZE
	.align		4
.L_2472:
        /*0134*/ 	.byte	0x03, 0x19
        /*0136*/ 	.short	0x00e8


	//----- nvinfo : EIATTR_PARAM_CBANK
	.align		4
        /*0138*/ 	.byte	0x04, 0x0a
        /*013a*/ 	.short	(.L_2474 - .L_2473)
	.align		4
.L_2473:
        /*013c*/ 	.word	index@(.nv.constant0._ZN10layer_norm13ln_fwd_kernelINS_13Kernel_traitsIf6__halfS2_S2_fjLj7168ELj1ELj1ELj4ELj16ENS_18Kernel_traits_baseILj7168EfS2_S2_S2_fjLj128EEEEELb0ELb0ELb0ELb1EEEvNS_9FwdParamsE)
        /*0140*/ 	.short	0x0210
        /*0142*/ 	.short	0x00e8


	//----- nvinfo : EIATTR_SW_WAR
	.align		4
.L_2474:
        /*0144*/ 	.byte	0x04, 0x36
        /*0146*/ 	.short	(.L_2476 - .L_2475)
.L_2475:
        /*0148*/ 	.word	0x00000008
.L_2476:


//--------------------- .nv.info._ZN10layer_norm13ln_fwd_kernelINS_13Kernel_traitsIf6__halfS2_S2_fjLj7168ELj1ELj1ELj4ELj16ENS_18Kernel_traits_baseILj7168EfS2_S2_S2_fjLj128EEEEELb0ELb0ELb1ELb0EEEvNS_9FwdParamsE --------------------------
	.section	.nv.info._ZN10layer_norm13ln_fwd_kernelINS_13Kernel_traitsIf6__halfS2_S2_fjLj7168ELj1ELj1ELj4ELj16ENS_18Kernel_traits_baseILj7168EfS2_S2_S2_fjLj128EEEEELb0ELb0ELb1ELb0EEEvNS_9FwdParamsE,"",@"SHT_CUDA_INFO"
	.sectionflags	@""
	.align	4


	//----- nvinfo : EIATTR_CUDA_API_VERSION
	.align		4
        /*0000*/ 	.byte	0x04, 0x37
        /*0002*/ 	.short	(.L_2478 - .L_2477)
.L_2477:
        /*0004*/ 	.word	0x00000082


	//----- nvinfo : EIATTR_KPARAM_INFO
	.align		4
.L_2478:
        /*0008*/ 	.byte	0x04, 0x17
        /*000a*/ 	.short	(.L_2480 - .L_2479)
.L_2479:
        /*000c*/ 	.word	0x00000000
        /*0010*/ 	.short	0x0000
        /*0012*/ 	.short	0x0000
        /*0014*/ 	.byte	0x00, 0xf0, 0xa1, 0x03


	//----- nvinfo : EIATTR_SPARSE_MMA_MASK
	.align		4
.L_2480:
        /*0018*/ 	.byte	0x03, 0x50
        /*001a*/ 	.short	0x0000


	//----- nvinfo : EIATTR_MAXREG_COUNT
	.align		4
        /*001c*/ 	.byte	0x03, 0x1b
        /*001e*/ 	.short	0x00ff


	//----- nvinfo : EIATTR_NUM_BARRIERS
	.align		4
        /*0020*/ 	.byte	0x02, 0x4c
        /*0022*/ 	.byte	0x01
	.zero		1


	//----- nvinfo : EIATTR_MERCURY_ISA_VERSION
	.align		4
        /*0024*/ 	.byte	0x03, 0x5f
        /*0026*/ 	.short	0x0101


	//----- nvinfo : EIATTR_COOP_GROUP_MASK_REGIDS
	.align		4
        /*0028*/ 	.byte	0x04, 0x29
        /*002a*/ 	.short	(.L_2482 - .L_2481)


	//   ....[0]....
.L_2481:
        /*002c*/ 	.word	0xffffffff


	//   ....[1]....
        /*0030*/ 	.word	0xffffffff


	//   ....[2]....
        /*0034*/ 	.word	0xffffffff


	//   ....[3]....
        /*0038*/ 	.word	0xffffffff


	//   ....[4]....
        /*003c*/ 	.word	0xffffffff


	//   ....[5]....
        /*0040*/ 	.word	0xffffffff


	//   ....[6]....
        /*0044*/ 	.word	0xffffffff


	//   ....[7]....
        /*0048*/ 	.word	0xffffffff


	//   ....[8]....
        /*004c*/ 	.word	0xffffffff


	//   ....[9]....
        /*0050*/ 	.word	0xffffffff


	//   ....[10]....
        /*0054*/ 	.word	0xffffffff


	//   ....[11]....
        /*0058*/ 	.word	0xffffffff


	//   ....[12]....
        /*005c*/ 	.word	0xffffffff


	//   ....[13]....
        /*0060*/ 	.word	0xffffffff


	//   ....[14]....
        /*0064*/ 	.word	0xffffffff


	//   ....[15]....
        /*0068*/ 	.word	0xffffffff


	//   ....[16]....
        /*006c*/ 	.word	0xffffffff


	//   ....[17]....
        /*0070*/ 	.word	0xffffffff


	//   ....[18]....
        /*0074*/ 	.word	0x0500001a


	//   ....[19]....
        /*0078*/ 	.word	0x0500001a


	//   ....[20]....
        /*007c*/ 	.word	0x0500001a


	//   ....[21]....
        /*0080*/ 	.word	0x0500001a


	//   ....[22]....
        /*0084*/ 	.word	0x0500001a


	//   ....[23]....
        /*0088*/ 	.word	0x0500001a


	//   ....[24]....
        /*008c*/ 	.word	0x0500001a


	//   ....[25]....
        /*0090*/ 	.word	0x0500001a


	//   ....[26]....
        /*0094*/ 	.word	0x0500001a


	//   ....[27]....
        /*0098*/ 	.word	0x0500001a


	//----- nvinfo : EIATTR_COOP_GROUP_INSTR_OFFSETS
	.align		4
.L_2482:
        /*009c*/ 	.byte	0x04, 0x28
        /*009e*/ 	.short	(.L_2484 - .L_2483)


	//   ....[0]....
.L_2483:
        /*00a0*/ 	.word	0x000041f0


	//   ....[1]....
        /*00a4*/ 	.word	0x00004220


	//   ....[2]....
        /*00a8*/ 	.word	0x00004240


	//   ....[3]....
        /*00ac*/ 	.word	0x00004260


	//   ....[4]....
        /*00b0*/ 	.word	0x00004280


	//   ....[5]....
        /*00b4*/ 	.word	0x000049c0


	//   ....[6]....
        /*00b8*/ 	.word	0x000049e0


	//   ....[7]....
        /*00bc*/ 	.word	0x00004a00


	//   ....[8]....
        /*00c0*/ 	.word	0x00004a20


	//   ....[9]....
        /*00c4*/ 	.word	0x00004a40


	//   ....[10]....
        /*00c8*/ 	.word	0x00004c30


	//   ....[11]....
        /*00cc*/ 	.word	0x00004ca0


	//   ....[12]....
        /*00d0*/ 	.word	0x00004cc0


	//   ....[13]....
        /*00d4*/ 	.word	0x00004cd0


	//   ....[14]....
        /*00d8*/ 	.word	0x00004d90


	//   ....[15]....
        /*00dc*/ 	.word	0x00004dc0


	//   ....[16]....
        /*00e0*/ 	.word	0x00004e60


	//   ....[17]....
        /*00e4*/ 	.word	0x00004e80


	//   ....[18]....
        /*00e8*/ 	.word	0x00005fc0


	//   ....[19]....
        /*00ec*/ 	.word	0x00006030


	//   ....[20]....
        /*00f0*/ 	.word	0x000060a0


	//   ....[21]....
        /*00f4*/ 	.word	0x00006110


	//   ....[22]....
        /*00f8*/ 	.word	0x00006180


	//   ....[23]....
        /*00fc*/ 	.word	0x00006910


	//   ....[24]....
        /*0100*/ 	.word	0x00006980


	//   ....[25]....
        /*0104*/ 	.word	0x000069f0


	//   ....[26]....
        /*0108*/ 	.word	0x00006a60


	//   ....[27]....
        /*010c*/ 	.word	0x00006ad0


	//----- nvinfo : EIATTR_EXIT_INSTR_OFFSETS
	.align		4
.L_2484:
        /*0110*/ 	.byte	0x04, 0x1c
        /*0112*/ 	.short	(.L_2486 - .L_2485)


	//   ....[0]....
.L_2485:
        /*0114*/ 	.word	0x00000a50


	//   ....[1]....
        /*0118*/ 	.word	0x00005f60


	//----- nvinfo : EIATTR_MAX_THREADS
	.align		4
.L_2486:
        /*011c*/ 	.byte	0x04, 0x05
        /*011e*/ 	.short	(.L_2488 - .L_2487)
.L_2487:
        /*0120*/ 	.word	0x00000080
        /*0124*/ 	.word	0x00000001
        /*0128*/ 	.word	0x00000001


	//----- nvinfo : EIATTR_CRS_STACK_SIZE
	.align		4
.L_2488:
        /*012c*/ 	.byte	0x04, 0x1e
        /*012e*/ 	.short	(.L_2490 - .L_2489)
.L_2489:
        /*0130*/ 	.word	0x00000000


	//----- nvinfo : EIATTR_CBANK_PARAM_SIZE
	.align		4
.L_2490:
        /*0134*/ 	.byte	0x03, 0x19
        /*0136*/ 	.short	0x00e8


	//----- nvinfo : EIATTR_PARAM_CBANK
	.align		4
        /*0138*/ 	.byte	0x04, 0x0a
        /*013a*/ 	.short	(.L_2492 - .L_2491)
	.align		4
.L_2491:
        /*013c*/ 	.word	index@(.nv.constant0._ZN10layer_norm13ln_fwd_kernelINS_13Kernel_traitsIf6__halfS2_S2_fjLj7168ELj1ELj1ELj4ELj16ENS_18Kernel_traits_baseILj7168EfS2_S2_S2_fjLj128EEEEELb0ELb0ELb1ELb0EEEvNS_9FwdParamsE)
        /*0140*/ 	.short	0x0210
        /*0142*/ 	.short	0x00e8


	//----- nvinfo : EIATTR_SW_WAR
	.align		4
.L_2492:
        /*0144*/ 	.byte	0x04, 0x36
        /*0146*/ 	.short	(.L_2494 - .L_2493)
.L_2493:
        /*0148*/ 	.word	0x00000008
.L_2494:


//--------------------- .nv.info._ZN10layer_norm13ln_fwd_kernelINS_13Kernel_traitsIf6__halfS2_S2_fjLj7168ELj1ELj1ELj4ELj16ENS_18Kernel_traits_baseILj7168EfS2_S2_S2_fjLj128EEEEELb0ELb0ELb1ELb1EEEvNS_9FwdParamsE --------------------------
	.section	.nv.info._ZN10layer_norm13ln_fwd_kernelINS_13Kernel_traitsIf6__halfS2_S2_fjLj7168ELj1ELj1ELj4ELj16ENS_18Kernel_traits_baseILj7168EfS2_S2_S2_fjLj128EEEEELb0ELb0ELb1ELb1EEEvNS_9FwdParamsE,"",@"SHT_CUDA_INFO"
	.sectionflags	@""
	.align	4


	//----- nvinfo : EIATTR_CUDA_API_VERSION
	.align		4
        /*0000*/ 	.byte	0x04, 0x37
        /*0002*/ 	.short	(.L_2496 - .L_2495)
.L_2495:
        /*0004*/ 	.word	0x00000082


	//----- nvinfo : EIATTR_KPARAM_INFO
	.align		4
.L_2496:
        /*0008*/ 	.byte	0x04, 0x17
        /*000a*/ 	.short	(.L_2498 - .L_2497)
.L_2497:
        /*000c*/ 	.word	0x00000000
        /*0010*/ 	.short	0x0000
        /*0012*/ 	.short	0x0000
        /*0014*/ 	.byte	0x00, 0xf0, 0xa1, 0x03


	//----- nvinfo : EIATTR_SPARSE_MMA_MASK
	.align		4
.L_2498:
        /*0018*/ 	.byte	0x03, 0x50
        /*001a*/ 	.short	0x0000


	//----- nvinfo : EIATTR_MAXREG_COUNT
	.align		4
        /*001c*/ 	.byte	0x03, 0x1b
        /*001e*/ 	.short	0x00ff


	//----- nvinfo : EIATTR_NUM_BARRIERS
	.align		4
        /*0020*/ 	.byte	0x02, 0x4c
        /*0022*/ 	.byte	0x01
	.zero		1


	//----- nvinfo : EIATTR_MERCURY_ISA_VERSION
	.align		4
        /*0024*/ 	.byte	0x03, 0x5f
        /*0026*/ 	.short	0x0101


	//----- nvinfo : EIATTR_COOP_GROUP_MASK_REGIDS
	.align		4
        /*0028*/ 	.byte	0x04, 0x29
        /*002a*/ 	.short	(.L_2500 - .L_2499)


	//   ....[0]....
.L_2499:
        /*002c*/ 	.word	0xffffffff


	//   ....[1]....
        /*0030*/ 	.word	0xffffffff


	//   ....[2]....
        /*0034*/ 	.word	0xffffffff


	//   ....[3]....
        /*0038*/ 	.word	0xffffffff


	//   ....[4]....
        /*003c*/ 	.word	0xffffffff


	//   ....[5]....
        /*0040*/ 	.word	0xffffffff


	//   ....[6]....
        /*0044*/ 	.word	0xffffffff


	//   ....[7]....
        /*0048*/ 	.word	0xffffffff


	//   ....[8]....
        /*004c*/ 	.word	0xffffffff


	//   ....[9]....
        /*0050*/ 	.word	0xffffffff


	//   ....[10]....
        /*0054*/ 	.word	0xffffffff


	//   ....[11]....
        /*0058*/ 	.word	0xffffffff


	//   ....[12]....
        /*005c*/ 	.word	0xffffffff


	//   ....[13]....
        /*0060*/ 	.word	0xffffffff


	//   ....[14]....
        /*0064*/ 	.word	0xffffffff


	//   ....[15]....
        /*0068*/ 	.word	0xffffffff


	//   ....[16]....
        /*006c*/ 	.word	0xffffffff


	//   ....[17]....
        /*0070*/ 	.word	0xffffffff


	//   ....[18]....
        /*0074*/ 	.word	0x05000088


	//   ....[19]....
        /*0078*/ 	.word	0x05000088


	//   ....[20]....
        /*007c*/ 	.word	0x05000088


	//   ....[21]....
        /*0080*/ 	.word	0x05000088


	//   ....[22]....
        /*0084*/ 	.word	0x05000088


	//   ....[23]....
        /*0088*/ 	.word	0x05000088


	//   ....[24]....
        /*008c*/ 	.word	0x05000088


	//   ....[25]....
        /*0090*/ 	.word	0x05000088


	//   ....[26]....
        /*0094*/ 	.word	0x05000088


	//   ....[27]....
        /*0098*/ 	.word	0x05000088


	//----- nvinfo : EIATTR_COOP_GROUP_INSTR_OFFSETS
	.align		4
.L_2500:
        /*009c*/ 	.byte	0x04, 0x28
        /*009e*/ 	.short	(.L_2502 - .L_2501)


	//   ....[0]....
.L_2501:
        /*00a0*/ 	.word	0x00003730


	//   ....[1]....
        /*00a4*/ 	.word	0x00003750


	//   ....[2]....
        /*00a8*/ 	.word	0x00003770


	//   ....[3]....
        /*00ac*/ 	.word	0x00003790


	//   ....[4]....
        /*00b0*/ 	.word	0x000037b0


	//   ....[5]....
        /*00b4*/ 	.word	0x00003ee0


	//   ....[6]....
        /*00b8*/ 	.word	0x00003f00


	//   ....[7]....
        /*00bc*/ 	.word	0x00003f20


	//   ....[8]....
        /*00c0*/ 	.word	0x00003f40


	//   ....[9]....
        /*00c4*/ 	.word	0x00003f60


	//   ....[10]....
        /*00c8*/ 	.word	0x000040d0


	//   ....[11]....
        /*00cc*/ 	.word	0x00004110


	//   ....[12]....
        /*00d0*/ 	.word	0x00004140


	//   ....[13]....
        /*00d4*/ 	.word	0x00004150


	//   ....[14]....
        /*00d8*/ 	.word	0x00004210


	//   ....[15]....
        /*00dc*/ 	.word	0x00004240


	//   ....[16]....
        /*00e0*/ 	.word	0x000042e0


	//   ....[17]....
        /*00e4*/ 	.word	0x00004310


	//   ....[18]....
        /*00e8*/ 	.word	0x000052a0


	//   ....[19]....
        /*00ec*/ 	.word	0x00005310


	//   ....[20]....
        /*00f0*/ 	.word	0x00005380


	//   ....[21]....
        /*00f4*/ 	.word	0x000053f0


	//   ....[22]....
        /*00f8*/ 	.word	0x00005460


	//   ....[23]....
        /*00fc*/ 	.word	0x00005bd0


	//   ....[24]....
        /*0100*/ 	.word	0x00005c40


	//   ....[25]....
        /*0104*/ 	.word	0x00005cb0


	//   ....[26]....
        /*0108*/ 	.word	0x00005d20


	//   ....[27]....
        /*010c*/ 	.word	0x00005d90


	//----- nvinfo : EIATTR_EXIT_INSTR_OFFSETS
	.align		4
.L_2502:
        /*0110*/ 	.byte	0x04, 0x1c
        /*0112*/ 	.short	(.L_2504 - .L_2503)


	//   ....[0]....
.L_2503:
        /*0114*/ 	.word	0x000003b0


	//   ....[1]....
        /*0118*/ 	.word	0x00005240


	//----- nvinfo : EIATTR_MAX_THREADS
	.align		4
.L_2504:
        /*011c*/ 	.byte	0x04, 0x05
        /*011e*/ 	.short	(.L_2506 - .L_2505)
.L_2505:
        /*0120*/ 	.word	0x00000080
        /*0124*/ 	.word	0x00000001
        /*0128*/ 	.word	0x00000001


	//----- nvinfo : EIATTR_CRS_STACK_SIZE
	.align		4
.L_2506:
        /*012c*/ 	.byte	0x04, 0x1e
        /*012e*/ 	.short	(.L_2508 - .L_2507)
.L_2507:
        /*0130*/ 	.word	0x00000000


	//----- nvinfo : EIATTR_CBANK_PARAM_SIZE
	.align		4
.L_2508:
        /*0134*/ 	.byte	0x03, 0x19
        /*0136*/ 	.short	0x00e8


	//----- nvinfo : EIATTR_PARAM_CBANK
	.align		4
        /*0138*/ 	.byte	0x04, 0x0a
        /*013a*/ 	.short	(.L_2510 - .L_2509)
	.align		4
.L_2509:
        /*013c*/ 	.word	index@(.nv.constant0._ZN10layer_norm13ln_fwd_kernelINS_13Kernel_traitsIf6__halfS2_S2_fjLj7168ELj1ELj1ELj4ELj16ENS_18Kernel_traits_baseILj7168EfS2_S2_S2_fjLj128EEEEELb0ELb0ELb1ELb1EEEvNS_9FwdParamsE)
        /*0140*/ 	.short	0x0210
        /*0142*/ 	.short	0x00e8


	//----- nvinfo : EIATTR_SW_WAR
	.align		4
.L_2510:
        /*0144*/ 	.byte	0x04, 0x36
        /*0146*/ 	.short	(.L_2512 - .L_2511)
.L_2511:
        /*0148*/ 	.word	0x00000008
.L_2512:


//--------------------- .nv.info._ZN10layer_norm13ln_fwd_kernelINS_13Kernel_traitsIf6__halfS2_S2_fjLj7168ELj1ELj1ELj4ELj16ENS_18Kernel_traits_baseILj7168EfS2_S2_S2_fjLj128EEEEELb0ELb1ELb0ELb0EEEvNS_9FwdParamsE --------------------------
	.section	.nv.info._ZN10layer_norm13ln_fwd_kernelINS_13Kernel_traitsIf6__halfS2_S2_fjLj7168ELj1ELj1ELj4ELj16ENS_18Kernel_traits_baseILj7168EfS2_S2_S2_fjLj128EEEEELb0ELb1ELb0ELb0EEEvNS_9FwdParamsE,"",@"SHT_CUDA_INFO"
	.sectionflags	@""
	.align	4


	//----- nvinfo : EIATTR_CUDA_API_VERSION
	.align		4
        /*0000*/ 	.byte	0x04, 0x37
        /*0002*/ 	.short	(.L_2514 - .L_2513)
.L_2513:
        /*0004*/ 	.word	0x00000082


	//----- nvinfo : EIATTR_KPARAM_INFO
	.align		4
.L_2514:
        /*0008*/ 	.byte	0x04, 0x17
        /*000a*/ 	.short	(.L_2516 - .L_2515)
.L_2515:
        /*000c*/ 	.word	0x00000000
        /*0010*/ 	.short	0x0000
        /*0012*/ 	.short	0x0000
        /*0014*/ 	.byte	0x00, 0xf0, 0xa1, 0x03


	//----- nvinfo : EIATTR_SPARSE_MMA_MASK
	.align		4
.L_2516:
        /*0018*/ 	.byte	0x03, 0x50
        /*001a*/ 	.short	0x0000


	//----- nvinfo : EIATTR_MAXREG_COUNT
	.align		4
        /*001c*/ 	.byte	0x03, 0x1b
        /*001e*/ 	.short	0x00ff


	//----- nvinfo : EIATTR_NUM_BARRIERS
	.align		4
        /*0020*/ 	.byte	0x02, 0x4c
        /*0022*/ 	.byte	0x01
	.zero		1


	//----- nvinfo : EIATTR_MERCURY_ISA_VERSION
	.align		4
        /*0024*/ 	.byte	0x03, 0x5f
        /*0026*/ 	.short	0x0101


	//----- nvinfo : EIATTR_COOP_GROUP_MASK_REGIDS
	.align		4
        /*0028*/ 	.byte	0x04, 0x29
        /*002a*/ 	.short	(.L_2518 - .L_2517)


	//   ....[0]....
.L_2517:
        /*002c*/ 	.word	0xffffffff


	//   ....[1]....
        /*0030*/ 	.word	0xffffffff


	//   ....[2]....
        /*0034*/ 	.word	0xffffffff


	//   ....[3]....
        /*0038*/ 	.word	0xffffffff


	//   ....[4]....
        /*003c*/ 	.word	0xffffffff


	//   ....[5]....
        /*0040*/ 	.word	0xffffffff


	//   ....[6]....
        /*0044*/ 	.word	0xffffffff


	//   ....[7]....
        /*0048*/ 	.word	0xffffffff


	//   ....[8]....
        /*004c*/ 	.word	0xffffffff


	//   ....[9]....
        /*0050*/ 	.word	0xffffffff


	//   ....[10]....
        /*0054*/ 	.word	0xffffffff


	//   ....[11]....
        /*0058*/ 	.word	0xffffffff


	//   ....[12]....
        /*005c*/ 	.word	0xffffffff


	//   ....[13]....
        /*0060*/ 	.word	0xffffffff


	//   ....[14]....
        /*0064*/ 	.word	0xffffffff


	//   ....[15]....
        /*0068*/ 	.word	0xffffffff


	//   ....[16]....
        /*006c*/ 	.word	0xffffffff


	//   ....[17]....
        /*0070*/ 	.word	0xffffffff


	//   ....[18]....
        /*0074*/ 	.word	0x050000f6


	//   ....[19]....
        /*0078*/ 	.word	0x050000f6


	//   ....[20]....
        /*007c*/ 	.word	0x050000f6


	//   ....[21]....
        /*0080*/ 	.word	0x050000f6


	//   ....[22]....
        /*0084*/ 	.word	0x050000f6


	//   ....[23]....
        /*0088*/ 	.word	0x050000f6


	//   ....[24]....
        /*008c*/ 	.word	0x050000f6


	//   ....[25]....
        /*0090*/ 	.word	0x050000f6


	//   ....[26]....
        /*0094*/ 	.word	0x050000f6


	//   ....[27]....
        /*0098*/ 	.word	0x050000f6


	//----- nvinfo : EIATTR_COOP_GROUP_INSTR_OFFSETS
	.align		4
.L_2518:
        /*009c*/ 	.byte	0x04, 0x28
        /*009e*/ 	.short	(.L_2520 - .L_2519)


	//   ....[0]....
.L_2519:
        /*00a0*/ 	.word	0x00002e40


	//   ....[1]....
        /*00a4*/ 	.word	0x00002e80


	//   ....[2]....
        /*00a8*/ 	.word	0x00002ea0


	//   ....[3]....
        /*00ac*/ 	.word	0x00002ec0


	//   ....[4]....
        /*00b0*/ 	.word	0x00002ee0


	//   ....[5]....
        /*00b4*/ 	.word	0x00003620


	//   ....[6]....
        /*00b8*/ 	.word	0x00003640


	//   ....[7]....
        /*00bc*/ 	.word	0x00003660


	//   ....[8]....
        /*00c0*/ 	.word	0x00003680


	//   ....[9]....
        /*00c4*/ 	.word	0x000036a0


	//   ....[10]....
        /*00c8*/ 	.word	0x000037f0


	//   ....[11]....
        /*00cc*/ 	.word	0x00003880


	//   ....[12]....
        /*00d0*/ 	.word	0x000038e0


	//   ....[13]....
        /*00d4*/ 	.word	0x000038f0


	//   ....[14]....
        /*00d8*/ 	.word	0x00003960


	//   ....[15]....
        /*00dc*/ 	.word	0x000039a0


	//   ....[16]....
        /*00e0*/ 	.word	0x00003a30


	//   ....[17]....
        /*00e4*/ 	.word	0x00003a60


	//   ....[18]....
        /*00e8*/ 	.word	0x00004bd0


	//   ....[19]....
        /*00ec*/ 	.word	0x00004c40


	//   ....[20]....
        /*00f0*/ 	.word	0x00004cb0


	//   ....[21]....
        /*00f4*/ 	.word	0x00004d20


	//   ....[22]....
        /*00f8*/ 	.word	0x00004d90


	//   ....[23]....
        /*00fc*/ 	.word	0x00005520


	//   ....[24]....
        /*0100*/ 	.word	0x00005590


	//   ....[25]....
        /*0104*/ 	.word	0x00005600


	//   ....[26]....
        /*0108*/ 	.word	0x00005670


	//   ....[27]....
        /*010c*/ 	.word	0x000056e0


	//----- nvinfo : EIATTR_EXIT_INSTR_OFFSETS
	.align		4
.L_2520:
        /*0110*/ 	.byte	0x04, 0x1c
        /*0112*/ 	.short	(.L_2522 - .L_2521)


	//   ....[0]....
.L_2521:
        /*0114*/ 	.word	0x00000c80


	//   ....[1]....
        /*0118*/ 	.word	0x00004b60


	//----- nvinfo : EIATTR_MAX_THREADS
	.align		4
.L_2522:
        /*011c*/ 	.byte	0x04, 0x05
        /*011e*/ 	.short	(.L_2524 - .L_2523)
.L_2523:
        /*0120*/ 	.word	0x00000080
        /*0124*/ 	.word	0x00000001
        /*0128*/ 	.word	0x00000001


	//----- nvinfo : EIATTR_CRS_STACK_SIZE
	.align		4
.L_2524:
        /*012c*/ 	.byte	0x04, 0x1e
        /*012e*/ 	.short	(.L_2526 - .L_2525)
.L_2525:
        /*0130*/ 	.word	0x00000000


	//----- nvinfo : EIATTR_CBANK_PARAM_SIZE
	.align		4
.L_2526:
        /*0134*/ 	.byte	0x03, 0x19
        /*0136*/ 	.short	0x00e8


	//----- nvinfo : EIATTR_PARAM_CBANK
	.align		4
        /*0138*/ 	.byte	0x04, 0x0a
        /*013a*/ 	.short	(.L_2528 - .L_2527)
	.align		4
.L_2527:
        /*013c*/ 	.word	index@(.nv.constant0._ZN10layer_norm13ln_fwd_kernelINS_13Kernel_traitsIf6__halfS2_S2_fjLj7168ELj1ELj1ELj4ELj16ENS_18Kernel_traits_baseILj7168EfS2_S2_S2_fjLj128EEEEELb0ELb1ELb0ELb0EEEvNS_9FwdParamsE)
        /*0140*/ 	.short	0x0210
        /*0142*/ 	.short	0x00e8


	//----- nvinfo : EIATTR_SW_WAR
	.align		4
.L_2528:
        /*0144*/ 	.byte	0x04, 0x36
        /*0146*/ 	.short	(.L_2530 - .L_2529)
.L_2529:
        /*0148*/ 	.word	0x00000008
.L_2530:


//--------------------- .nv.info._ZN10layer_norm13ln_fwd_kernelINS_13Kernel_traitsIf6__halfS2_S2_fjLj7168ELj1ELj1ELj4ELj16ENS_18Kernel_traits_baseILj7168EfS2_S2_S2_fjLj128EEEEELb0ELb1ELb0ELb1EEEvNS_9FwdParamsE --------------------------
	.section	.nv.info._ZN10layer_norm13ln_fwd_kernelINS_13Kernel_traitsIf6__halfS2_S2_fjLj7168ELj1ELj1ELj4ELj16ENS_18Kernel_traits_baseILj7168EfS2_S2_S2_fjLj128EEEEELb0ELb1ELb0ELb1EEEvNS_9FwdParamsE,"",@"SHT_CUDA_INFO"
	.sectionflags	@""
	.align	4


	//----- nvinfo : EIATTR_CUDA_API_VERSION
	.align		4
        /*0000*/ 	.byte	0x04, 0x37
        /*0002*/ 	.short	(.L_2532 - .L_2531)
.L_2531:
        /*0004*/ 	.word	0x00000082


	//----- nvinfo : EIATTR_KPARAM_INFO
	.align		4
.L_2532:
        /*0008*/ 	.byte	0x04, 0x17
        /*000a*/ 	.short	(.L_2534 - .L_2533)
.L_2533:
        /*000c*/ 	.word	0x00000000
        /*0010*/ 	.short	0x0000
        /*0012*/ 	.short	0x0000
        /*0014*/ 	.byte	0x00, 0xf0, 0xa1, 0x03


	//----- nvinfo : EIATTR_SPARSE_MMA_MASK
	.align		4
.L_2534:
        /*0018*/ 	.byte	0x03, 0x50
        /*001a*/ 	.short	0x0000


	//----- nvinfo : EIATTR_MAXREG_COUNT
	.align		4
        /*001c*/ 	.byte	0x03, 0x1b
        /*001e*/ 	.short	0x00ff


	//----- nvinfo : EIATTR_NUM_BARRIERS
	.align		4
        /*0020*/ 	.byte	0x02, 0x4c
        /*0022*/ 	.byte	0x01
	.zero		1


	//----- nvinfo : EIATTR_MERCURY_ISA_VERSION
	.align		4
        /*0024*/ 	.byte	0x03, 0x5f
        /*0026*/ 	.short	0x0101


	//----- nvinfo : EIATTR_COOP_GROUP_MASK_REGIDS
	.align		4
        /*0028*/ 	.byte	0x04, 0x29
        /*002a*/ 	.short	(.L_2536 - .L_2535)


	//   ....[0]....
.L_2535:
        /*002c*/ 	.word	0xffffffff


	//   ....[1]....
        /*0030*/ 	.word	0xffffffff


	//   ....[2]....
        /*0034*/ 	.word	0xffffffff


	//   ....[3]....
        /*0038*/ 	.word	0xffffffff


	//   ....[4]....
        /*003c*/ 	.word	0xffffffff


	//   ....[5]....
        /*0040*/ 	.word	0xffffffff


	//   ....[6]....
        /*0044*/ 	.word	0xffffffff


	//   ....[7]....
        /*0048*/ 	.word	0xffffffff


	//   ....[8]....
        /*004c*/ 	.word	0xffffffff


	//   ....[9]....
        /*0050*/ 	.word	0xffffffff


	//   ....[10]....
        /*0054*/ 	.word	0xffffffff


	//   ....[11]....
        /*0058*/ 	.word	0xffffffff


	//   ....[12]....
        /*005c*/ 	.word	0xffffffff


	//   ....[13]....
        /*0060*/ 	.word	0xffffffff


	//   ....[14]....
        /*0064*/ 	.word	0xffffffff


	//   ....[15]....
        /*0068*/ 	.word	0xffffffff


	//   ....[16]....
        /*006c*/ 	.word	0xffffffff


	//   ....[17]....
        /*0070*/ 	.word	0xffffffff


	//   ....[18]....
        /*0074*/ 	.word	0x050000c5


	//   ....[19]....
        /*0078*/ 	.word	0x050000c5


	//   ....[20]....
        /*007c*/ 	.word	0x050000c5


	//   ....[21]....
        /*0080*/ 	.word	0x050000c5


	//   ....[22]....
        /*0084*/ 	.word	0x050000c5


	//   ....[23]....
        /*0088*/ 	.word	0x050000c5


	//   ....[24]....
        /*008c*/ 	.word	0x050000c5


	//   ....[25]....
        /*0090*/ 	.word	0x050000c5


	//   ....[26]....
        /*0094*/ 	.word	0x050000c5


	//   ....[27]....
        /*0098*/ 	.word	0x050000c5


	//----- nvinfo : EIATTR_COOP_GROUP_INSTR_OFFSETS
	.align		4
.L_2536:
        /*009c*/ 	.byte	0x04, 0x28
        /*009e*/ 	.short	(.L_2538 - .L_2537)


	//   ....[0]....
.L_2537:
        /*00a0*/ 	.word	0x000021f0


	//   ....[1]....
        /*00a4*/ 	.word	0x00002210


	//   ....[2]....
        /*00a8*/ 	.word	0x00002230


	//   ....[3]....
        /*00ac*/ 	.word	0x00002250


	//   ....[4]....
        /*00b0*/ 	.word	0x00002270


	//   ....[5]....
        /*00b4*/ 	.word	0x000029a0


	//   ....[6]....
        /*00b8*/ 	.word	0x000029c0


	//   ....[7]....
        /*00bc*/ 	.word	0x000029e0


	//   ....[8]....
        /*00c0*/ 	.word	0x00002a00


	//   ....[9]....
        /*00c4*/ 	.word	0x00002a20


	//   ....[10]....
        /*00c8*/ 	.word	0x00002b80


	//   ....[11]....
        /*00cc*/ 	.word	0x00002c10


	//   ....[12]....
        /*00d0*/ 	.word	0x00002c20


	//   ....[13]....
        /*00d4*/ 	.word	0x00002c70


	//   ....[14]....
        /*00d8*/ 	.word	0x00002cb0


	//   ....[15]....
        /*00dc*/ 	.word	0x00002ce0


	//   ....[16]....
        /*00e0*/ 	.word	0x00002dd0


	//   ....[17]....
        /*00e4*/ 	.word	0x00002de0


	//   ....[18]....
        /*00e8*/ 	.word	0x00003c80


	//   ....[19]....
        /*00ec*/ 	.word	0x00003cf0


	//   ....[20]....
        /*00f0*/ 	.word	0x00003d60


	//   ....[21]....
        /*00f4*/ 	.word	0x00003dd0


	//   ....[22]....
        /*00f8*/ 	.word	0x00003e40


	//   ....[23]....
        /*00fc*/ 	.word	0x000045d0


	//   ....[24]....
        /*0100*/ 	.word	0x00004640


	//   ....[25]....
        /*0104*/ 	.word	0x000046b0


	//   ....[26]....
        /*0108*/ 	.word	0x00004720


	//   ....[27]....
        /*010c*/ 	.word	0x00004790


	//----- nvinfo : EIATTR_EXIT_INSTR_OFFSETS
	.align		4
.L_2538:
        /*0110*/ 	.byte	0x04, 0x1c
        /*0112*/ 	.short	(.L_2540 - .L_2539)


	//   ....[0]....
.L_2539:
        /*0114*/ 	.word	0x000003f0


	//   ....[1]....
        /*0118*/ 	.word	0x00003c20


	//----- nvinfo : EIATTR_MAX_THREADS
	.align		4
.L_2540:
        /*011c*/ 	.byte	0x04, 0x05
        /*011e*/ 	.short	(.L_2542 - .L_2541)
.L_2541:
        /*0120*/ 	.word	0x00000080
        /*0124*/ 	.word	0x00000001
        /*0128*/ 	.word	0x00000001


	//----- nvinfo : EIATTR_CRS_STACK_SIZE
	.align		4
.L_2542:
        /*012c*/ 	.byte	0x04, 0x1e
        /*012e*/ 	.short	(.L_2544 - .L_2543)
.L_2543:
        /*0130*/ 	.word	0x00000000


	//----- nvinfo : EIATTR_CBANK_PARAM_SIZE
	.align		4
.L_2544:
        /*0134*/ 	.byte	0x03, 0x19
        /*0136*/ 	.short	0x00e8


	//----- nvinfo : EIATTR_PARAM_CBANK
	.align		4
        /*0138*/ 	.byte	0x04, 0x0a
        /*013a*/ 	.short	(.L_2546 - .L_2545)
	.align		4
.L_2545:
        /*013c*/ 	.word	index@(.nv.constant0._ZN10layer_norm13ln_fwd_kernelINS_13Kernel_traitsIf6__halfS2_S2_fjLj7168ELj1ELj1ELj4ELj16ENS_18Kernel_traits_baseILj7168EfS2_S2_S2_fjLj128EEEEELb0ELb1ELb0ELb1EEEvNS_9FwdParamsE)
        /*0140*/ 	.short	0x0210
        /*0142*/ 	.short	0x00e8


	//----- nvinfo : EIATTR_SW_WAR
	.align		4
.L_2546:
        /*0144*/ 	.byte	0x04, 0x36
        /*0146*/ 	.short	(.L_2548 - .L_2547)
.L_2547:
        /*0148*/ 	.word	0x00000008
.L_2548:


//--------------------- .nv.info._ZN10layer_norm13ln_fwd_kernelINS_13Kernel_traitsIf6__halfS2_S2_fjLj7168ELj1ELj1ELj4ELj16ENS_18Kernel_traits_baseILj7168EfS2_S2_S2_fjLj128EEEEELb0ELb1ELb1ELb0EEEvNS_9FwdParamsE --------------------------
	.section	.nv.info._ZN10layer_norm13ln_fwd_kernelINS_13Kernel_traitsIf6__halfS2_S2_fjLj7168ELj1ELj1ELj4ELj16ENS_18Kernel_traits_baseILj7168EfS2_S2_S2_fjLj128EEEEELb0ELb1ELb1ELb0EEEvNS_9FwdParamsE,"",@"SHT_CUDA_INFO"
	.sectionflags	@""
	.align	4


	//----- nvinfo : EIATTR_CUDA_API_VERSION
	.align		4
        /*0000*/ 	.byte	0x04, 0x37
        /*0002*/ 	.short	(.L_2550 - .L_2549)
.L_2549:
        /*0004*/ 	.word	0x00000082


	//----- nvinfo : EIATTR_KPARAM_INFO
	.align		4
.L_2550:
        /*0008*/ 	.byte	0x04, 0x17
        /*000a*/ 	.short	(.L_2552 - .L_2551)
.L_2551:
        /*000c*/ 	.word	0x00000000
        /*0010*/ 	.short	0x0000
        /*0012*/ 	.short	0x0000
        /*0014*/ 	.byte	0x00, 0xf0, 0xa1, 0x03


	//----- nvinfo : EIATTR_SPARSE_MMA_MASK
	.align		4
.L_2552:
        /*0018*/ 	.byte	0x03, 0x50
        /*001a*/ 	.short	0x0000


	//----- nvinfo : EIATTR_MAXREG_COUNT
	.align		4
        /*001c*/ 	.byte	0x03, 0x1b
        /*001e*/ 	.short	0x00ff


	//----- nvinfo : EIATTR_NUM_BARRIERS
	.align		4
        /*0020*/ 	.byte	0x02, 0x4c
        /*0022*/ 	.byte	0x01
	.zero		1


	//----- nvinfo : EIATTR_MERCURY_ISA_VERSION
	.align		4
        /*0024*/ 	.byte	0x03, 0x5f
        /*0026*/ 	.short	0x0101


	//----- nvinfo : EIATTR_COOP_GROUP_MASK_REGIDS
	.align		4
        /*0028*/ 	.byte	0x04, 0x29
        /*002a*/ 	.short	(.L_2554 - .L_2553)


	//   ....[0]....
.L_2553:
        /*002c*/ 	.word	0xffffffff


	//   ....[1]....
        /*0030*/ 	.word	0xffffffff


	//   ....[2]....
        /*0034*/ 	.word	0xffffffff


	//   ....[3]....
        /*0038*/ 	.word	0xffffffff


	//   ....[4]....
        /*003c*/ 	.word	0xffffffff


	//   ....[5]....
        /*0040*/ 	.word	0xffffffff


	//   ....[6]....
        /*0044*/ 	.word	0xffffffff


	//   ....[7]....
        /*0048*/ 	.word	0xffffffff


	//   ....[8]....
        /*004c*/ 	.word	0xffffffff


	//   ....[9]....
        /*0050*/ 	.word	0xffffffff


	//   ....[10]....
        /*0054*/ 	.word	0xffffffff


	//   ....[11]....
        /*0058*/ 	.word	0xffffffff


	//   ....[12]....
        /*005c*/ 	.word	0xffffffff


	//   ....[13]....
        /*0060*/ 	.word	0xffffffff


	//   ....[14]....
        /*0064*/ 	.word	0xffffffff


	//   ....[15]....
        /*0068*/ 	.word	0xffffffff


	//   ....[16]....
        /*006c*/ 	.word	0xffffffff


	//   ....[17]....
        /*0070*/ 	.word	0xffffffff


	//   ....[18]....
        /*0074*/ 	.word	0x050000f9


	//   ....[19]....
        /*0078*/ 	.word	0x050000f9


	//   ....[20]....
        /*007c*/ 	.word	0x050000f9


	//   ....[21]....
        /*0080*/ 	.word	0x050000f9


	//   ....[22]....
        /*0084*/ 	.word	0x050000f9


	//   ....[23]....
        /*0088*/ 	.word	0x050000f9


	//   ....[24]....
        /*008c*/ 	.word	0x050000f9


	//   ....[25]....
        /*0090*/ 	.word	0x050000f9


	//   ....[26]....
        /*0094*/ 	.word	0x050000f9


	//   ....[27]....
        /*0098*/ 	.word	0x050000f9


	//----- nvinfo : EIATTR_COOP_GROUP_INSTR_OFFSETS
	.align		4
.L_2554:
        /*009c*/ 	.byte	0x04, 0x28
        /*009e*/ 	.short	(.L_2556 - .L_2555)


	//   ....[0]....
.L_2555:
        /*00a0*/ 	.word	0x00004760


	//   ....[1]....
        /*00a4*/ 	.word	0x00004790


	//   ....[2]....
        /*00a8*/ 	.word	0x000047b0


	//   ....[3]....
        /*00ac*/ 	.word	0x000047d0


	//   ....[4]....
        /*00b0*/ 	.word	0x000047f0


	//   ....[5]....
        /*00b4*/ 	.word	0x00004f30


	//   ....[6]....
        /*00b8*/ 	.word	0x00004f50


	//   ....[7]....
        /*00bc*/ 	.word	0x00004f70


	//   ....[8]....
        /*00c0*/ 	.word	0x00004f90


	//   ....[9]....
        /*00c4*/ 	.word	0x00004fb0


	//   ....[10]....
        /*00c8*/ 	.word	0x00005100


	//   ....[11]....
        /*00cc*/ 	.word	0x00005180


	//   ....[12]....
        /*00d0*/ 	.word	0x000051f0


	//   ....[13]....
        /*00d4*/ 	.word	0x00005230


	//   ....[14]....
        /*00d8*/ 	.word	0x00005270


	//   ....[15]....
        /*00dc*/ 	.word	0x00005380


	//   ....[16]....
        /*00e0*/ 	.word	0x000053e0


	//   ....[17]....
        /*00e4*/ 	.word	0x000053f0


	//   ....[18]....
        /*00e8*/ 	.word	0x00006560


	//   ....[19]....
        /*00ec*/ 	.word	0x000065c0


	//   ....[20]....
        /*00f0*/ 	.word	0x00006620


	//   ....[21]....
        /*00f4*/ 	.word	0x00006680


	//   ....[22]....
        /*00f8*/ 	.word	0x000066e0


	//   ....[23]....
        /*00fc*/ 	.word	0x00006e80


	//   ....[24]....
        /*0100*/ 	.word	0x00006ed0


	//   ....[25]....
        /*0104*/ 	.word	0x00006f30


	//   ....[26]....
        /*0108*/ 	.word	0x00006f90


	//   ....[27]....
        /*010c*/ 	.word	0x00006ff0


	//----- nvinfo : EIATTR_EXIT_INSTR_OFFSETS
	.align		4
.L_2556:
        /*0110*/ 	.byte	0x04, 0x1c
        /*0112*/ 	.short	(.L_2558 - .L_2557)


	//   ....[0]....
.L_2557:
        /*0114*/ 	.word	0x00000c80


	//   ....[1]....
        /*0118*/ 	.word	0x00006510


	//----- nvinfo : EIATTR_MAX_THREADS
	.align		4
.L_2558:
        /*011c*/ 	.byte	0x04, 0x05
        /*011e*/ 	.short	(.L_2560 - .L_2559)
.L_2559:
        /*0120*/ 	.word	0x00000080
        /*0124*/ 	.word	0x00000001
        /*0128*/ 	.word	0x00000001


	//----- nvinfo : EIATTR_CRS_STACK_SIZE
	.align		4
.L_2560:
        /*012c*/ 	.byte	0x04, 0x1e
        /*012e*/ 	.short	(.L_2562 - .L_2561)
.L_2561:
        /*0130*/ 	.word	0x00000000


	//----- nvinfo : EIATTR_CBANK_PARAM_SIZE
	.align		4
.L_2562:
        /*0134*/ 	.byte	0x03, 0x19
        /*0136*/ 	.short	0x00e8


	//----- nvinfo : EIATTR_PARAM_CBANK
	.align		4
        /*0138*/ 	.byte	0x04, 0x0a
        /*013a*/ 	.short	(.L_2564 - .L_2563)
	.align		4
.L_2563:
        /*013c*/ 	.word	index@(.nv.constant0._ZN10layer_norm13ln_fwd_kernelINS_13Kernel_traitsIf6__halfS2_S2_fjLj7168ELj1ELj1ELj4ELj16ENS_18Kernel_traits_baseILj7168EfS2_S2_S2_fjLj128EEEEELb0ELb1ELb1ELb0EEEvNS_9FwdParamsE)
        /*0140*/ 	.short	0x0210
        /*0142*/ 	.short	0x00e8


	//----- nvinfo : EIATTR_SW_WAR
	.align		4
.L_2564:
        /*0144*/ 	.byte	0x04, 0x36
        /*0146*/ 	.short	(.L_2566 - .L_2565)
.L_2565:
        /*0148*/ 	.word	0x00000008
.L_2566:


//--------------------- .nv.info._ZN10layer_norm13ln_fwd_kernelINS_13Kernel_traitsIf6__halfS2_S2_fjLj7168ELj1ELj1ELj4ELj16ENS_18Kernel_traits_baseILj7168EfS2_S2_S2_fjLj128EEEEELb0ELb1ELb1ELb1EEEvNS_9FwdParamsE --------------------------
	.section	.nv.info._ZN10layer_norm13ln_fwd_kernelINS_13Kernel_traitsIf6__halfS2_S2_fjLj7168ELj1ELj1ELj4ELj16ENS_18Kernel_traits_baseILj7168EfS2_S2_S2_fjLj128EEEEELb0ELb1ELb1ELb1EEEvNS_9FwdParamsE,"",@"SHT_CUDA_INFO"
	.sectionflags	@""
	.align	4


	//----- nvinfo : EIATTR_CUDA_API_VERSION
	.align		4
        /*0000*/ 	.byte	0x04, 0x37
        /*0002*/ 	.short	(.L_2568 - .L_2567)
.L_2567:
        /*0004*/ 	.word	0x00000082


	//----- nvinfo : EIATTR_KPARAM_INFO
	.align		4
.L_2568:
        /*0008*/ 	.byte	0x04, 0x17
        /*000a*/ 	.short	(.L_2570 - .L_2569)
.L_2569:
        /*000c*/ 	.word	0x00000000
        /*0010*/ 	.short	0x0000
        /*0012*/ 	.short	0x0000
        /*0014*/ 	.byte	0x00, 0xf0, 0xa1, 0x03


	//----- nvinfo : EIATTR_SPARSE_MMA_MASK
	.align		4
.L_2570:
        /*0018*/ 	.byte	0x03, 0x50
        /*001a*/ 	.short	0x0000


	//----- nvinfo : EIATTR_MAXREG_COUNT
	.align		4
        /*001c*/ 	.byte	0x03, 0x1b
        /*001e*/ 	.short	0x00ff


	//----- nvinfo : EIATTR_NUM_BARRIERS
	.align		4
        /*0020*/ 	.byte	0x02, 0x4c
        /*0022*/ 	.byte	0x01
	.zero		1


	//----- nvinfo : EIATTR_MERCURY_ISA_VERSION
	.align		4
        /*0024*/ 	.byte	0x03, 0x5f
        /*0026*/ 	.short	0x0101


	//----- nvinfo : EIATTR_COOP_GROUP_MASK_REGIDS
	.align		4
        /*0028*/ 	.byte	0x04, 0x29
        /*002a*/ 	.short	(.L_2572 - .L_2571)


	//   ....[0]....
.L_2571:
        /*002c*/ 	.word	0xffffffff


	//   ....[1]....
        /*0030*/ 	.word	0xffffffff


	//   ....[2]....
        /*0034*/ 	.word	0xffffffff


	//   ....[3]....
        /*0038*/ 	.word	0xffffffff


	//   ....[4]....
        /*003c*/ 	.word	0xffffffff


	//   ....[5]....
        /*0040*/ 	.word	0xffffffff


	//   ....[6]....
        /*0044*/ 	.word	0xffffffff


	//   ....[7]....
        /*0048*/ 	.word	0xffffffff


	//   ....[8]....
        /*004c*/ 	.word	0xffffffff


	//   ....[9]....
        /*0050*/ 	.word	0xffffffff


	//   ....[10]....
        /*0054*/ 	.word	0xffffffff


	//   ....[11]....
        /*0058*/ 	.word	0xffffffff


	//   ....[12]....
        /*005c*/ 	.word	0xffffffff


	//   ....[13]....
        /*0060*/ 	.word	0xffffffff


	//   ....[14]....
        /*0064*/ 	.word	0xffffffff


	//   ....[15]....
        /*0068*/ 	.word	0xffffffff


	//   ....[16]....
        /*006c*/ 	.word	0xffffffff


	//   ....[17]....
        /*0070*/ 	.word	0xffffffff


	//   ....[18]....
        /*0074*/ 	.word	0x050000d1


	//   ....[19]....
        /*0078*/ 	.word	0x050000d1


	//   ....[20]....
        /*007c*/ 	.word	0x050000d1


	//   ....[21]....
        /*0080*/ 	.word	0x050000d1


	//   ....[22]....
        /*0084*/ 	.word	0x050000d1


	//   ....[23]....
        /*0088*/ 	.word	0x050000d1


	//   ....[24]....
        /*008c*/ 	.word	0x050000d1


	//   ....[25]....
        /*0090*/ 	.word	0x050000d1


	//   ....[26]....
        /*0094*/ 	.word	0x050000d1


	//   ....[27]....
        /*0098*/ 	.word	0x050000d1


	//----- nvinfo : EIATTR_COOP_GROUP_INSTR_OFFSETS
	.align		4
.L_2572:
        /*009c*/ 	.byte	0x04, 0x28
        /*009e*/ 	.short	(.L_2574 - .L_2573)


	//   ....[0]....
.L_2573:
        /*00a0*/ 	.word	0x00003ba0


	//   ....[1]....
        /*00a4*/ 	.word	0x00003bc0


	//   ....[2]....
        /*00a8*/ 	.word	0x00003be0


	//   ....[3]....
        /*00ac*/ 	.word	0x00003c00


	//   ....[4]....
        /*00b0*/ 	.word	0x00003c20


	//   ....[5]....
        /*00b4*/ 	.word	0x00004350


	//   ....[6]....
        /*00b8*/ 	.word	0x00004370


	//   ....[7]....
        /*00bc*/ 	.word	0x00004390


	//   ....[8]....
        /*00c0*/ 	.word	0x000043b0


	//   ....[9]....
        /*00c4*/ 	.word	0x000043d0


	//   ....[10]....
        /*00c8*/ 	.word	0x00004510


	//   ....[11]....
        /*00cc*/ 	.word	0x000045b0


	//   ....[12]....
        /*00d0*/ 	.word	0x000045e0


	//   ....[13]....
        /*00d4*/ 	.word	0x00004600


	//   ....[14]....
        /*00d8*/ 	.word	0x000046a0


	//   ....[15]....
        /*00dc*/ 	.word	0x000046e0


	//   ....[16]....
        /*00e0*/ 	.word	0x000047a0


	//   ....[17]....
        /*00e4*/ 	.word	0x000047b0


	//   ....[18]....
        /*00e8*/ 	.word	0x00005720


	//   ....[19]....
        /*00ec*/ 	.word	0x00005790


	//   ....[20]....
        /*00f0*/ 	.word	0x00005800


	//   ....[21]....
        /*00f4*/ 	.word	0x00005870


	//   ....[22]....
        /*00f8*/ 	.word	0x000058e0


	//   ....[23]....
        /*00fc*/ 	.word	0x00006070


	//   ....[24]....
        /*0100*/ 	.word	0x000060e0


	//   ....[25]....
        /*0104*/ 	.word	0x00006150


	//   ....[26]....
        /*0108*/ 	.word	0x000061c0


	//   ....[27]....
        /*010c*/ 	.word	0x00006230


	//----- nvinfo : EIATTR_EXIT_INSTR_OFFSETS
	.align		4
.L_2574:
        /*0110*/ 	.byte	0x04, 0x1c
        /*0112*/ 	.short	(.L_2576 - .L_2575)


	//   ....[0]....
.L_2575:
        /*0114*/ 	.word	0x000003f0


	//   ....[1]....
        /*0118*/ 	.word	0x000056c0


	//----- nvinfo : EIATTR_MAX_THREADS
	.align		4
.L_2576:
        /*011c*/ 	.byte	0x04, 0x05
        /*011e*/ 	.short	(.L_2578 - .L_2577)
.L_2577:
        /*0120*/ 	.word	0x00000080
        /*0124*/ 	.word	0x00000001
        /*0128*/ 	.word	0x00000001


	//----- nvinfo : EIATTR_CRS_STACK_SIZE
	.align		4
.L_2578:
        /*012c*/ 	.byte	0x04, 0x1e
        /*012e*/ 	.short	(.L_2580 - .L_2579)
.L_2579:
        /*0130*/ 	.word	0x00000000


	//----- nvinfo : EIATTR_CBANK_PARAM_SIZE
	.align		4
.L_2580:
        /*0134*/ 	.byte	0x03, 0x19
        /*0136*/ 	.short	0x00e8


	//----- nvinfo : EIATTR_PARAM_CBANK
	.align		4
        /*0138*/ 	.byte	0x04, 0x0a
        /*013a*/ 	.short	(.L_2582 - .L_2581)
	.align		4
.L_2581:
        /*013c*/ 	.word	index@(.nv.constant0._ZN10layer_norm13ln_fwd_kernelINS_13Kernel_traitsIf6__halfS2_S2_fjLj7168ELj1ELj1ELj4ELj16ENS_18Kernel_traits_baseILj7168EfS2_S2_S2_fjLj128EEEEELb0ELb1ELb1ELb1EEEvNS_9FwdParamsE)
        /*0140*/ 	.short	0x0210
        /*0142*/ 	.short	0x00e8


	//----- nvinfo : EIATTR_SW_WAR
	.align		4
.L_2582:
        /*0144*/ 	.byte	0x04, 0x36
        /*0146*/ 	.short	(.L_2584 - .L_2583)
.L_2583:
        /*0148*/ 	.word	0x00000008
.L_2584:


//--------------------- .nv.info._ZN10layer_norm13ln_fwd_kernelINS_13Kernel_traitsIf6__halfS2_S2_fjLj7168ELj1ELj1ELj4ELj16ENS_18Kernel_traits_baseILj7168EfS2_S2_S2_fjLj128EEEEELb1ELb0ELb0ELb0EEEvNS_9FwdParamsE --------------------------
	.section	.nv.info._ZN10layer_norm13ln_fwd_kernelINS_13Kernel_traitsIf6__halfS2_S2_fjLj7168ELj1ELj1ELj4ELj16ENS_18Kernel_traits_baseILj7168EfS2_S2_S2_fjLj128EEEEELb1ELb0ELb0ELb0EEEvNS_9FwdParamsE,"",@"SHT_CUDA_INFO"
	.sectionflags	@""
	.align	4


	//----- nvinfo : EIATTR_CUDA_API_VERSION
	.align		4
        /*0000*/ 	.byte	0x04, 0x37
        /*0002*/ 	.short	(.L_2586 - .L_2585)
.L_2585:
        /*0004*/ 	.word	0x00000082


	//----- nvinfo : EIATTR_KPARAM_INFO
	.align		4
.L_2586:
        /*0008*/ 	.byte	0x04, 0x17
        /*000a*/ 	.short	(.L_2588 - .L_2587)
.L_2587:
        /*000c*/ 	.word	0x00000000
        /*0010*/ 	.short	0x0000
        /*0012*/ 	.short	0x0000
        /*0014*/ 	.byte	0x00, 0xf0, 0xa1, 0x03


	//----- nvinfo : EIATTR_SPARSE_MMA_MASK
	.align		4
.L_2588:
        /*0018*/ 	.byte	0x03, 0x50
        /*001a*/ 	.short	0x0000


	//----- nvinfo : EIATTR_MAXREG_COUNT
	.align		4
        /*001c*/ 	.byte	0x03, 0x1b
        /*001e*/ 	.short	0x00ff


	//----- nvinfo : EIATTR_NUM_BARRIERS
	.align		4
        /*0020*/ 	.byte	0x02, 0x4c
        /*0022*/ 	.byte	0x01
	.zero		1


	//----- nvinfo : EIATTR_MERCURY_ISA_VERSION
	.align		4
        /*0024*/ 	.byte	0x03, 0x5f
        /*0026*/ 	.short	0x0101


	//----- nvinfo : EIATTR_COOP_GROUP_MASK_REGIDS
	.align		4
        /*0028*/ 	.byte	0x04, 0x29
        /*002a*/ 	.short	(.L_2590 - .L_2589)


	//   ....[0]....
.L_2589:
        /*002c*/ 	.word	0xffffffff


	//   ....[1]....
        /*0030*/ 	.word	0xffffffff


	//   ....[2]....
        /*0034*/ 	.word	0xffffffff


	//   ....[3]....
        /*0038*/ 	.word	0xffffffff


	//   ....[4]....
        /*003c*/ 	.word	0xffffffff


	//   ....[5]....
        /*0040*/ 	.word	0xffffffff


	//   ....[6]....
        /*0044*/ 	.word	0xffffffff


	//   ....[7]....
        /*0048*/ 	.word	0xffffffff


	//   ....[8]....
        /*004c*/ 	.word	0xffffffff


	//   ....[9]....
        /*0050*/ 	.word	0xffffffff


	//   ....[10]....
        /*0054*/ 	.word	0xffffffff


	//   ....[11]....
        /*0058*/ 	.word	0xffffffff


	//   ....[12]....
        /*005c*/ 	.word	0xffffffff


	//   ....[13]....
        /*0060*/ 	.word	0xffffffff


	//   ....[14]....
        /*0064*/ 	.word	0xffffffff


	//   ....[15]....
        /*0068*/ 	.word	0xffffffff


	//   ....[16]....
        /*006c*/ 	.word	0xffffffff


	//   ....[17]....
        /*0070*/ 	.word	0xffffffff


	//   ....[18]....
        /*0074*/ 	.word	0x050000db


	//   ....[19]....
        /*0078*/ 	.word	0x050000db


	//   ....[20]....
        /*007c*/ 	.word	0x050000db


	//   ....[21]....
        /*0080*/ 	.word	0x050000db


	//   ....[22]....
        /*0084*/ 	.word	0x050000db


	//   ....[23]....
        /*0088*/ 	.word	0x050000db


	//   ....[24]....
        /*008c*/ 	.word	0x050000db


	//   ....[25]....
        /*0090*/ 	.word	0x050000db


	//   ....[26]....
        /*0094*/ 	.word	0x050000db


	//   ....[27]....
        /*0098*/ 	.word	0x050000db


	//----- nvinfo : EIATTR_COOP_GROUP_INSTR_OFFSETS
	.align		4
.L_2590:
        /*009c*/ 	.byte	0x04, 0x28
        /*009e*/ 	.short	(.L_2592 - .L_2591)


	//   ....[0]....
.L_2591:
        /*00a0*/ 	.word	0x000152e0


	//   ....[1]....
        /*00a4*/ 	.word	0x00015310


	//   ....[2]....
        /*00a8*/ 	.word	0x00015330


	//   ....[3]....
        /*00ac*/ 	.word	0x00015350


	//   ....[4]....
        /*00b0*/ 	.word	0x00015370


	//   ....[5]....
        /*00b4*/ 	.word	0x00015ab0


	//   ....[6]....
        /*00b8*/ 	.word	0x00015ad0


	//   ....[7]....
        /*00bc*/ 	.word	0x00015af0


	//   ....[8]....
        /*00c0*/ 	.word	0x00015b10


	//   ....[9]....
        /*00c4*/ 	.word	0x00015b30


	//   ....[10]....
        /*00c8*/ 	.word	0x00015ce0


	//   ....[11]....
        /*00cc*/ 	.word	0x00015d30


	//   ....[12]....
        /*00d0*/ 	.word	0x00015d50


	//   ....[13]....
        /*00d4*/ 	.word	0x00015d60


	//   ....[14]....
        /*00d8*/ 	.word	0x00015e10


	//   ....[15]....
        /*00dc*/ 	.word	0x00015e60


	//   ....[16]....
        /*00e0*/ 	.word	0x00015ef0


	//   ....[17]....
        /*00e4*/ 	.word	0x00015f20


	//   ....[18]....
        /*00e8*/ 	.word	0x00017020


	//   ....[19]....
        /*00ec*/ 	.word	0x00017090


	//   ....[20]....
        /*00f0*/ 	.word	0x00017100


	//   ....[21]....
        /*00f4*/ 	.word	0x00017170


	//   ....[22]....
        /*00f8*/ 	.word	0x000171e0


	//   ....[23]....
        /*00fc*/ 	.word	0x00017970


	//   ....[24]....
        /*0100*/ 	.word	0x000179e0


	//   ....[25]....
        /*0104*/ 	.word	0x00017a50


	//   ....[26]....
        /*0108*/ 	.word	0x00017ac0


	//   ....[27]....
        /*010c*/ 	.word	0x00017b30


	//----- nvinfo : EIATTR_EXIT_INSTR_OFFSETS
	.align		4
.L_2592:
        /*0110*/ 	.byte	0x04, 0x1c
        /*0112*/ 	.short	(.L_2594 - .L_2593)


	//   ....[0]....
.L_2593:
        /*0114*/ 	.word	0x00000ec0


	//   ....[1]....
        /*0118*/ 	.word	0x00016fc0


	//----- nvinfo : EIATTR_MAX_THREADS
	.align		4
.L_2594:
        /*011c*/ 	.byte	0x04, 0x05
        /*011e*/ 	.short	(.L_2596 - .L_2595)
.L_2595:
        /*0120*/ 	.word	0x00000080
        /*0124*/ 	.word	0x00000001
        /*0128*/ 	.word	0x00000001


	//----- nvinfo : EIATTR_CRS_STACK_SIZE
	.align		4
.L_2596:
        /*012c*/ 	.byte	0x04, 0x1e
        /*012e*/ 	.short	(.L_2598 - .L_2597)
.L_2597:
        /*0130*/ 	.word	0x00000000


	//----- nvinfo : EIATTR_CBANK_PARAM_SIZE
	.align		4
.L_2598:
        /*0134*/ 	.byte	0x03, 0x19
        /*0136*/ 	.short	0x00e8


	//----- nvinfo : EIATTR_PARAM_CBANK
	.align		4
        /*0138*/ 	.byte	0x04, 0x0a
        /*013a*/ 	.short	(.L_2600 - .L_2599)
	.align		4
.L_2599:
        /*013c*/ 	.word	index@(.nv.constant0._ZN10layer_norm13ln_fwd_kernelINS_13Kernel_traitsIf6__halfS2_S2_fjLj7168ELj1ELj1ELj4ELj16ENS_18Kernel_traits_baseILj7168EfS2_S2_S2_fjLj128EEEEELb1ELb0ELb0ELb0EEEvNS_9FwdParamsE)
        /*0140*/ 	.short	0x0210
        /*0142*/ 	.short	0x00e8


	//----- nvinfo : EIATTR_SW_WAR
	.align		4
.L_2600:
        /*0144*/ 	.byte	0x04, 0x36
        /*0146*/ 	.short	(.L_2602 - .L_2601)
.L_2601:
        /*0148*/ 	.word	0x00000008
.L_2602:


//--------------------- .nv.info._ZN10layer_norm13ln_fwd_kernelINS_13Kernel_traitsIf6__halfS2_S2_fjLj7168ELj1ELj1ELj4ELj16ENS_18Kernel_traits_baseILj7168EfS2_S2_S2_fjLj128EEEEELb1ELb0ELb0ELb1EEEvNS_9FwdParamsE --------------------------
	.section	.nv.info._ZN10layer_norm13ln_fwd_kernelINS_13Kernel_traitsIf6__halfS2_S2_fjLj7168ELj1ELj1ELj4ELj16ENS_18Kernel_traits_baseILj7168EfS2_S2_S2_fjLj128EEEEELb1ELb0ELb0ELb1EEEvNS_9FwdParamsE,"",@"SHT_CUDA_INFO"
	.sectionflags	@""
	.align	4


	//----- nvinfo : EIATTR_CUDA_API_VERSION
	.align		4
        /*0000*/ 	.byte	0x04, 0x37
        /*0002*/ 	.short	(.L_2604 - .L_2603)
.L_2603:
        /*0004*/ 	.word	0x00000082


	//----- nvinfo : EIATTR_KPARAM_INFO
	.align		4
.L_2604:
        /*0008*/ 	.byte	0x04, 0x17
        /*000a*/ 	.short	(.L_2606 - .L_2605)
.L_2605:
        /*000c*/ 	.word	0x00000000
        /*0010*/ 	.short	0x0000
        /*0012*/ 	.short	0x0000
        /*0014*/ 	.byte	0x00, 0xf0, 0xa1, 0x03


	//----- nvinfo : EIATTR_SPARSE_MMA_MASK
	.align		4
.L_2606:
        /*0018*/ 	.byte	0x03, 0x50
        /*001a*/ 	.short	0x0000


	//----- nvinfo : EIATTR_MAXREG_COUNT
	.align		4
        /*001c*/ 	.byte	0x03, 0x1b
        /*001e*/ 	.short	0x00ff


	//----- nvinfo : EIATTR_NUM_BARRIERS
	.align		4
        /*0020*/ 	.byte	0x02, 0x4c
        /*0022*/ 	.byte	0x01
	.zero		1


	//----- nvinfo : EIATTR_MERCURY_ISA_VERSION
	.align		4
        /*0024*/ 	.byte	0x03, 0x5f
        /*0026*/ 	.short	0x0101


	//----- nvinfo : EIATTR_COOP_GROUP_MASK_REGIDS
	.align		4
        /*0028*/ 	.byte	0x04, 0x29
        /*002a*/ 	.short	(.L_2608 - .L_2607)


	//   ....[0]....
.L_2607:
        /*002c*/ 	.word	0xffffffff


	//   ....[1]....
        /*0030*/ 	.word	0xffffffff


	//   ....[2]....
        /*0034*/ 	.word	0xffffffff


	//   ....[3]....
        /*0038*/ 	.word	0xffffffff


	//   ....[4]....
        /*003c*/ 	.word	0xffffffff


	//   ....[5]....
        /*0040*/ 	.word	0xffffffff


	//   ....[6]....
        /*0044*/ 	.word	0xffffffff


	//   ....[7]....
        /*0048*/ 	.word	0xffffffff


	//   ....[8]....
        /*004c*/ 	.word	0xffffffff


	//   ....[9]....
        /*0050*/ 	.word	0xffffffff


	//   ....[10]....
        /*0054*/ 	.word	0xffffffff


	//   ....[11]....
        /*0058*/ 	.word	0xffffffff


	//   ....[12]....
        /*005c*/ 	.word	0xffffffff


	//   ....[13]....
        /*0060*/ 	.word	0xffffffff


	//   ....[14]....
        /*0064*/ 	.word	0xffffffff


	//   ....[15]....
        /*0068*/ 	.word	0xffffffff


	//   ....[16]....
        /*006c*/ 	.word	0xffffffff


	//   ....[17]....
        /*0070*/ 	.word	0xffffffff


	//   ....[18]....
        /*0074*/ 	.word	0x050000a1


	//   ....[19]....
        /*0078*/ 	.word	0x050000a1


	//   ....[20]....
        /*007c*/ 	.word	0x050000a1


	//   ....[21]....
        /*0080*/ 	.word	0x050000a1


	//   ....[22]....
        /*0084*/ 	.word	0x050000a1


	//   ....[23]....
        /*0088*/ 	.word	0x050000a1


	//   ....[24]....
        /*008c*/ 	.word	0x050000a1


	//   ....[25]....
        /*0090*/ 	.word	0x050000a1


	//   ....[26]....
        /*0094*/ 	.word	0x050000a1


	//   ....[27]....
        /*0098*/ 	.word	0x050000a1


	//----- nvinfo : EIATTR_COOP_GROUP_INSTR_OFFSETS
	.align		4
.L_2608:
        /*009c*/ 	.byte	0x04, 0x28
        /*009e*/ 	.short	(.L_2610 - .L_2609)


	//   ....[0]....
.L_2609:
        /*00a0*/ 	.word	0x00014690


	//   ....[1]....
        /*00a4*/ 	.word	0x000146b0


	//   ....[2]....
        /*00a8*/ 	.word	0x000146d0


	//   ....[3]....
        /*00ac*/ 	.word	0x000146f0


	//   ....[4]....
        /*00b0*/ 	.word	0x00014710


	//   ....[5]....
        /*00b4*/ 	.word	0x00014e40


	//   ....[6]....
        /*00b8*/ 	.word	0x00014e60


	//   ....[7]....
        /*00bc*/ 	.word	0x00014e80


	//   ....[8]....
        /*00c0*/ 	.word	0x00014ea0


	//   ....[9]....
        /*00c4*/ 	.word	0x00014ec0


	//   ....[10]....
        /*00c8*/ 	.word	0x00015040


	//   ....[11]....
        /*00cc*/ 	.word	0x00015090


	//   ....[12]....
        /*00d0*/ 	.word	0x000150b0


	//   ....[13]....
        /*00d4*/ 	.word	0x000150c0


	//   ....[14]....
        /*00d8*/ 	.word	0x00015180


	//   ....[15]....
        /*00dc*/ 	.word	0x000151b0


	//   ....[16]....
        /*00e0*/ 	.word	0x00015250


	//   ....[17]....
        /*00e4*/ 	.word	0x00015280


	//   ....[18]....
        /*00e8*/ 	.word	0x00016120


	//   ....[19]....
        /*00ec*/ 	.word	0x00016190


	//   ....[20]....
        /*00f0*/ 	.word	0x00016200


	//   ....[21]....
        /*00f4*/ 	.word	0x00016270


	//   ....[22]....
        /*00f8*/ 	.word	0x000162e0


	//   ....[23]....
        /*00fc*/ 	.word	0x00016a60


	//   ....[24]....
        /*0100*/ 	.word	0x00016ad0


	//   ....[25]....
        /*0104*/ 	.word	0x00016b40


	//   ....[26]....
        /*0108*/ 	.word	0x00016bb0


	//   ....[27]....
        /*010c*/ 	.word	0x00016c20


	//----- nvinfo : EIATTR_EXIT_INSTR_OFFSETS
	.align		4
.L_2610:
        /*0110*/ 	.byte	0x04, 0x1c
        /*0112*/ 	.short	(.L_2612 - .L_2611)


	//   ....[0]....
.L_2611:
        /*0114*/ 	.word	0x00000480


	//   ....[1]....
        /*0118*/ 	.word	0x000160d0


	//----- nvinfo : EIATTR_MAX_THREADS
	.align		4
.L_2612:
        /*011c*/ 	.byte	0x04, 0x05
        /*011e*/ 	.short	(.L_2614 - .L_2613)
.L_2613:
        /*0120*/ 	.word	0x00000080
        /*0124*/ 	.word	0x00000001
        /*0128*/ 	.word	0x00000001


	//----- nvinfo : EIATTR_CRS_STACK_SIZE
	.align		4
.L_2614:
        /*012c*/ 	.byte	0x04, 0x1e
        /*012e*/ 	.short	(.L_2616 - .L_2615)
.L_2615:
        /*0130*/ 	.word	0x00000000


	//----- nvinfo : EIATTR_CBANK_PARAM_SIZE
	.align		4
.L_2616:
        /*0134*/ 	.byte	0x03, 0x19
        /*0136*/ 	.short	0x00e8


	//----- nvinfo : EIATTR_PARAM_CBANK
	.align		4
        /*0138*/ 	.byte	0x04, 0x0a
        /*013a*/ 	.short	(.L_2618 - .L_2617)
	.align		4
.L_2617:
        /*013c*/ 	.word	index@(.nv.constant0._ZN10layer_norm13ln_fwd_kernelINS_13Kernel_traitsIf6__halfS2_S2_fjLj7168ELj1ELj1ELj4ELj16ENS_18Kernel_traits_baseILj7168EfS2_S2_S2_fjLj128EEEEELb1ELb0ELb0ELb1EEEvNS_9FwdParamsE)
        /*0140*/ 	.short	0x0210
        /*0142*/ 	.short	0x00e8


	//----- nvinfo : EIATTR_SW_WAR
	.align		4
.L_2618:
        /*0144*/ 	.byte	0x04, 0x36
        /*0146*/ 	.short	(.L_2620 - .L_2619)
.L_2619:
        /*0148*/ 	.word	0x00000008
.L_2620:


//--------------------- .nv.info._ZN10layer_norm13ln_fwd_kernelINS_13Kernel_traitsIf6__halfS2_S2_fjLj7168ELj1ELj1ELj4ELj16ENS_18Kernel_traits_baseILj7168EfS2_S2_S2_fjLj128EEEEELb1ELb0ELb1ELb0EEEvNS_9FwdParamsE --------------------------
	.section	.nv.info._ZN10layer_norm13ln_fwd_kernelINS_13Kernel_traitsIf6__halfS2_S2_fjLj7168ELj1ELj1ELj4ELj16ENS_18Kernel_traits_baseILj7168EfS2_S2_S2_fjLj128EEEEELb1ELb0ELb1ELb0EEEvNS_9FwdParamsE,"",@"SHT_CUDA_INFO"
	.sectionflags	@""
	.align	4


	//----- nvinfo : EIATTR_CUDA_API_VERSION
	.align		4
        /*0000*/ 	.byte	0x04, 0x37
        /*0002*/ 	.short	(.L_2622 - .L_2621)
.L_2621:
        /*0004*/ 	.word	0x00000082


	//----- nvinfo : EIATTR_KPARAM_INFO
	.align		4
.L_2622:
        /*0008*/ 	.byte	0x04, 0x17
        /*000a*/ 	.short	(.L_2624 - .L_2623)
.L_2623:
        /*000c*/ 	.word	0x00000000
        /*0010*/ 	.short	0x0000
        /*0012*/ 	.short	0x0000
        /*0014*/ 	.byte	0x00, 0xf0, 0xa1, 0x03


	//----- nvinfo : EIATTR_SPARSE_MMA_MASK
	.align		4
.L_2624:
        /*0018*/ 	.byte	0x03, 0x50
        /*001a*/ 	.short	0x0000


	//----- nvinfo : EIATTR_MAXREG_COUNT
	.align		4
        /*001c*/ 	.byte	0x03, 0x1b
        /*001e*/ 	.short	0x00ff


	//----- nvinfo : EIATTR_NUM_BARRIERS
	.align		4
        /*0020*/ 	.byte	0x02, 0x4c
        /*0022*/ 	.byte	0x01
	.zero		1


	//----- nvinfo : EIATTR_MERCURY_ISA_VERSION
	.align		4
        /*0024*/ 	.byte	0x03, 0x5f
        /*0026*/ 	.short	0x0101


	//----- nvinfo : EIATTR_COOP_GROUP_MASK_REGIDS
	.align		4
        /*0028*/ 	.byte	0x04, 0x29
        /*002a*/ 	.short	(.L_2626 - .L_2625)


	//   ....[0]....
.L_2625:
        /*002c*/ 	.word	0xffffffff


	//   ....[1]....
        /*0030*/ 	.word	0xffffffff


	//   ....[2]....
        /*0034*/ 	.word	0xffffffff


	//   ....[3]....
        /*0038*/ 	.word	0xffffffff


	//   ....[4]....
        /*003c*/ 	.word	0xffffffff


	//   ....[5]....
        /*0040*/ 	.word	0xffffffff


	//   ....[6]....
        /*0044*/ 	.word	0xffffffff


	//   ....[7]....
        /*0048*/ 	.word	0xffffffff


	//   ....[8]....
        /*004c*/ 	.word	0xffffffff


	//   ....[9]....
        /*0050*/ 	.word	0xffffffff


	//   ....[10]....
        /*0054*/ 	.word	0xffffffff


	//   ....[11]....
        /*0058*/ 	.word	0xffffffff


	//   ....[12]....
        /*005c*/ 	.word	0xffffffff


	//   ....[13]....
        /*0060*/ 	.word	0xffffffff


	//   ....[14]....
        /*0064*/ 	.word	0xffffffff


	//   ....[15]....
        /*0068*/ 	.word	0xffffffff


	//   ....[16]....
        /*006c*/ 	.word	0xffffffff


	//   ....[17]....
        /*0070*/ 	.word	0xffffffff


	//   ....[18]....
        /*0074*/ 	.word	0x050000b8


	//   ....[19]....
        /*0078*/ 	.word	0x050000b8


	//   ....[20]....
        /*007c*/ 	.word	0x050000b8


	//   ....[21]....
        /*0080*/ 	.word	0x050000b8


	//   ....[22]....
        /*0084*/ 	.word	0x050000b8


	//   ....[23]....
        /*0088*/ 	.word	0x050000b8


	//   ....[24]....
        /*008c*/ 	.word	0x050000b8


	//   ....[25]....
        /*0090*/ 	.word	0x050000b8


	//   ....[26]....
        /*0094*/ 	.word	0x050000b8


	//   ....[27]....
        /*0098*/ 	.word	0x050000b8


	//----- nvinfo : EIATTR_COOP_GROUP_INSTR_OFFSETS
	.align		4
.L_2626:
        /*009c*/ 	.byte	0x04, 0x28
        /*009e*/ 	.short	(.L_2628 - .L_2627)


	//   ....[0]....
.L_2627:
        /*00a0*/ 	.word	0x00017a00


	//   ....[1]....
        /*00a4*/ 	.word	0x00017a30


	//   ....[2]....
        /*00a8*/ 	.word	0x00017a50


	//   ....[3]....
        /*00ac*/ 	.word	0x00017a70


	//   ....[4]....
        /*00b0*/ 	.word	0x00017a90


	//   ....[5]....
        /*00b4*/ 	.word	0x000181d0


	//   ....[6]....
        /*00b8*/ 	.word	0x000181f0


	//   ....[7]....
        /*00bc*/ 	.word	0x00018210


	//   ....[8]....
        /*00c0*/ 	.word	0x00018230


	//   ....[9]....
        /*00c4*/ 	.word	0x00018250


	//   ....[10]....
        /*00c8*/ 	.word	0x00018380


	//   ....[11]....
        /*00cc*/ 	.word	0x000184a0


	//   ....[12]....
        /*00d0*/ 	.word	0x000184c0


	//   ....[13]....
        /*00d4*/ 	.word	0x00018550


	//   ....[14]....
        /*00d8*/ 	.word	0x00018600


	//   ....[15]....
        /*00dc*/ 	.word	0x00018640


	//   ....[16]....
        /*00e0*/ 	.word	0x00018690


	//   ....[17]....
        /*00e4*/ 	.word	0x000186c0


	//   ....[18]....
        /*00e8*/ 	.word	0x000197e0


	//   ....[19]....
        /*00ec*/ 	.word	0x00019850


	//   ....[20]....
        /*00f0*/ 	.word	0x000198c0


	//   ....[21]....
        /*00f4*/ 	.word	0x00019930


	//   ....[22]....
        /*00f8*/ 	.word	0x000199a0


	//   ....[23]....
        /*00fc*/ 	.word	0x0001a140


	//   ....[24]....
        /*0100*/ 	.word	0x0001a1b0


	//   ....[25]....
        /*0104*/ 	.word	0x0001a220


	//   ....[26]....
        /*0108*/ 	.word	0x0001a290


	//   ....[27]....
        /*010c*/ 	.word	0x0001a300


	//----- nvinfo : EIATTR_EXIT_INSTR_OFFSETS
	.align		4
.L_2628:
        /*0110*/ 	.byte	0x04, 0x1c
        /*0112*/ 	.short	(.L_2630 - .L_2629)


	//   ....[0]....
.L_2629:
        /*0114*/ 	.word	0x00000ef0


	//   ....[1]....
        /*0118*/ 	.word	0x00019780


	//----- nvinfo : EIATTR_MAX_THREADS
	.align		4
.L_2630:
        /*011c*/ 	.byte	0x04, 0x05
        /*011e*/ 	.short	(.L_2632 - .L_2631)
.L_2631:
        /*0120*/ 	.word	0x00000080
        /*0124*/ 	.word	0x00000001
        /*0128*/ 	.word	0x00000001


	//----- nvinfo : EIATTR_CRS_STACK_SIZE
	.align		4
.L_2632:
        /*012c*/ 	.byte	0x04, 0x1e
        /*012e*/ 	.short	(.L_2634 - .L_2633)
.L_2633:
        /*0130*/ 	.word	0x00000000


	//----- nvinfo : EIATTR_CBANK_PARAM_SIZE
	.align		4
.L_2634:
        /*0134*/ 	.byte	0x03, 0x19
        /*0136*/ 	.short	0x00e8


	//----- nvinfo : EIATTR_PARAM_CBANK
	.align		4
        /*0138*/ 	.byte	0x04, 0x0a
        /*013a*/ 	.short	(.L_2636 - .L_2635)
	.align		4
.L_2635:
        /*013c*/ 	.word	index@(.nv.constant0._ZN10layer_norm13ln_fwd_kernelINS_13Kernel_traitsIf6__halfS2_S2_fjLj7168ELj1ELj1ELj4ELj16ENS_18Kernel_traits_baseILj7168EfS2_S2_S2_fjLj128EEEEELb1ELb0ELb1ELb0EEEvNS_9FwdParamsE)
        /*0140*/ 	.short	0x0210
        /*0142*/ 	.short	0x00e8


	//----- nvinfo : EIATTR_SW_WAR
	.align		4
.L_2636:
        /*0144*/ 	.byte	0x04, 0x36
        /*0146*/ 	.short	(.L_2638 - .L_2637)
.L_2637:
        /*0148*/ 	.word	0x00000008
.L_2638:


//--------------------- .nv.info._ZN10layer_norm13ln_fwd_kernelINS_13Kernel_traitsIf6__halfS2_S2_fjLj7168ELj1ELj1ELj4ELj16ENS_18Kernel_traits_baseILj7168EfS2_S2_S2_fjLj128EEEEELb1ELb0ELb1ELb1EEEvNS_9FwdParamsE --------------------------
	.section	.nv.info._ZN10layer_norm13ln_fwd_kernelINS_13Kernel_traitsIf6__halfS2_S2_fjLj7168ELj1ELj1ELj4ELj16ENS_18Kernel_traits_baseILj7168EfS2_S2_S2_fjLj128EEEEELb1ELb0ELb1ELb1EEEvNS_9FwdParamsE,"",@"SHT_CUDA_INFO"
	.sectionflags	@""
	.align	4


	//----- nvinfo : EIATTR_CUDA_API_VERSION
	.align		4
        /*0000*/ 	.byte	0x04, 0x37
        /*0002*/ 	.short	(.L_2640 - .L_2639)
.L_2639:
        /*0004*/ 	.word	0x00000082


	//----- nvinfo : EIATTR_KPARAM_INFO
	.align		4
.L_2640:
        /*0008*/ 	.byte	0x04, 0x17
        /*000a*/ 	.short	(.L_2642 - .L_2641)
.L_2641:
        /*000c*/ 	.word	0x00000000
        /*0010*/ 	.short	0x0000
        /*0012*/ 	.short	0x0000
        /*0014*/ 	.byte	0x00, 0xf0, 0xa1, 0x03


	//----- nvinfo : EIATTR_SPARSE_MMA_MASK
	.align		4
.L_2642:
        /*0018*/ 	.byte	0x03, 0x50
        /*001a*/ 	.short	0x0000


	//----- nvinfo : EIATTR_MAXREG_COUNT
	.align		4
        /*001c*/ 	.byte	0x03, 0x1b
        /*001e*/ 	.short	0x00ff


	//----- nvinfo : EIATTR_NUM_BARRIERS
	.align		4
        /*0020*/ 	.byte	0x02, 0x4c
        /*0022*/ 	.byte	0x01
	.zero		1


	//----- nvinfo : EIATTR_MERCURY_ISA_VERSION
	.align		4
        /*0024*/ 	.byte	0x03, 0x5f
        /*0026*/ 	.short	0x0101


	//----- nvinfo : EIATTR_COOP_GROUP_MASK_REGIDS
	.align		4
        /*0028*/ 	.byte	0x04, 0x29
        /*002a*/ 	.short	(.L_2644 - .L_2643)


	//   ....[0]....
.L_2643:
        /*002c*/ 	.word	0xffffffff


	//   ....[1]....
        /*0030*/ 	.word	0xffffffff


	//   ....[2]....
        /*0034*/ 	.word	0xffffffff


	//   ....[3]....
        /*0038*/ 	.word	0xffffffff


	//   ....[4]....
        /*003c*/ 	.word	0xffffffff


	//   ....[5]....
        /*0040*/ 	.word	0xffffffff


	//   ....[6]....
        /*0044*/ 	.word	0xffffffff


	//   ....[7]....
        /*0048*/ 	.word	0xffffffff


	//   ....[8]....
        /*004c*/ 	.word	0xffffffff


	//   ....[9]....
        /*0050*/ 	.word	0xffffffff


	//   ....[10]....
        /*0054*/ 	.word	0xffffffff


	//   ....[11]....
        /*0058*/ 	.word	0xffffffff


	//   ....[12]....
        /*005c*/ 	.word	0xffffffff


	//   ....[13]....
        /*0060*/ 	.word	0xffffffff


	//   ....[14]....
        /*0064*/ 	.word	0xffffffff


	//   ....[15]....
        /*0068*/ 	.word	0xffffffff


	//   ....[16]....
        /*006c*/ 	.word	0xffffffff


	//   ....[17]....
        /*0070*/ 	.word	0xffffffff


	//   ....[18]....
        /*0074*/ 	.word	0x050000a8


	//   ....[19]....
        /*0078*/ 	.word	0x050000a8


	//   ....[20]....
        /*007c*/ 	.word	0x050000a8


	//   ....[21]....
        /*0080*/ 	.word	0x050000a8


	//   ....[22]....
        /*0084*/ 	.word	0x050000a8


	//   ....[23]....
        /*0088*/ 	.word	0x050000a8


	//   ....[24]....
        /*008c*/ 	.word	0x050000a8


	//   ....[25]....
        /*0090*/ 	.word	0x050000a8


	//   ....[26]....
        /*0094*/ 	.word	0x050000a8


	//   ....[27]....
        /*0098*/ 	.word	0x050000a8


	//----- nvinfo : EIATTR_COOP_GROUP_INSTR_OFFSETS
	.align		4
.L_2644:
        /*009c*/ 	.byte	0x04, 0x28
        /*009e*/ 	.short	(.L_2646 - .L_2645)


	//   ....[0]....
.L_2645:
        /*00a0*/ 	.word	0x00016c50


	//   ....[1]....
        /*00a4*/ 	.word	0x00016c70


	//   ....[2]....
        /*00a8*/ 	.word	0x00016c90


	//   ....[3]....
        /*00ac*/ 	.word	0x00016cb0


	//   ....[4]....
        /*00b0*/ 	.word	0x00016cd0


	//   ....[5]....
        /*00b4*/ 	.word	0x00017400


	//   ....[6]....
        /*00b8*/ 	.word	0x00017420


	//   ....[7]....
        /*00bc*/ 	.word	0x00017440


	//   ....[8]....
        /*00c0*/ 	.word	0x00017460


	//   ....[9]....
        /*00c4*/ 	.word	0x00017480


	//   ....[10]....
        /*00c8*/ 	.word	0x000175e0


	//   ....[11]....
        /*00cc*/ 	.word	0x00017650


	//   ....[12]....
        /*00d0*/ 	.word	0x00017670


	//   ....[13]....
        /*00d4*/ 	.word	0x00017680


	//   ....[14]....
        /*00d8*/ 	.word	0x00017750


	//   ....[15]....
        /*00dc*/ 	.word	0x00017780


	//   ....[16]....
        /*00e0*/ 	.word	0x00017840


	//   ....[17]....
        /*00e4*/ 	.word	0x00017870


	//   ....[18]....
        /*00e8*/ 	.word	0x000187e0


	//   ....[19]....
        /*00ec*/ 	.word	0x00018850


	//   ....[20]....
        /*00f0*/ 	.word	0x000188c0


	//   ....[21]....
        /*00f4*/ 	.word	0x00018930


	//   ....[22]....
        /*00f8*/ 	.word	0x000189a0


	//   ....[23]....
        /*00fc*/ 	.word	0x00019110


	//   ....[24]....
        /*0100*/ 	.word	0x00019180


	//   ....[25]....
        /*0104*/ 	.word	0x000191f0


	//   ....[26]....
        /*0108*/ 	.word	0x00019260


	//   ....[27]....
        /*010c*/ 	.word	0x000192d0


	//----- nvinfo : EIATTR_EXIT_INSTR_OFFSETS
	.align		4
.L_2646:
        /*0110*/ 	.byte	0x04, 0x1c
        /*0112*/ 	.short	(.L_2648 - .L_2647)


	//   ....[0]....
.L_2647:
        /*0114*/ 	.word	0x00000830


	//   ....[1]....
        /*0118*/ 	.word	0x00018780


	//----- nvinfo : EIATTR_MAX_THREADS
	.align		4
.L_2648:
        /*011c*/ 	.byte	0x04, 0x05
        /*011e*/ 	.short	(.L_2650 - .L_2649)
.L_2649:
        /*0120*/ 	.word	0x00000080
        /*0124*/ 	.word	0x00000001
        /*0128*/ 	.word	0x00000001


	//----- nvinfo : EIATTR_CRS_STACK_SIZE
	.align		4
.L_2650:
        /*012c*/ 	.byte	0x04, 0x1e
        /*012e*/ 	.short	(.L_2652 - .L_2651)
.L_2651:
        /*0130*/ 	.word	0x00000000


	//----- nvinfo : EIATTR_CBANK_PARAM_SIZE
	.align		4
.L_2652:
        /*0134*/ 	.byte	0x03, 0x19
        /*0136*/ 	.short	0x00e8


	//----- nvinfo : EIATTR_PARAM_CBANK
	.align		4
        /*0138*/ 	.byte	0x04, 0x0a
        /*013a*/ 	.short	(.L_2654 - .L_2653)
	.align		4
.L_2653:
        /*013c*/ 	.word	index@(.nv.constant0._ZN10layer_norm13ln_fwd_kernelINS_13Kernel_traitsIf6__halfS2_S2_fjLj7168ELj1ELj1ELj4ELj16ENS_18Kernel_traits_baseILj7168EfS2_S2_S2_fjLj128EEEEELb1ELb0ELb1ELb1EEEvNS_9FwdParamsE)
        /*0140*/ 	.short	0x0210
        /*0142*/ 	.short	0x00e8


	//----- nvinfo : EIATTR_SW_WAR
	.align		4
.L_2654:
        /*0144*/ 	.byte	0x04, 0x36
        /*0146*/ 	.short	(.L_2656 - .L_2655)
.L_2655:
        /*0148*/ 	.word	0x00000008
.L_2656:


//--------------------- .nv.info._ZN10layer_norm13ln_fwd_kernelINS_13Kernel_traitsIf6__halfS2_S2_fjLj7168ELj1ELj1ELj4ELj16ENS_18Kernel_traits_baseILj7168EfS2_S2_S2_fjLj128EEEEELb1ELb1ELb0ELb0EEEvNS_9FwdParamsE --------------------------
	.section	.nv.info._ZN10layer_norm13ln_fwd_kernelINS_13Kernel_traitsIf6__halfS2_S2_fjLj7168ELj1ELj1ELj4ELj16ENS_18Kernel_traits_baseILj7168EfS2_S2_S2_fjLj128EEEEELb1ELb1ELb0ELb0EEEvNS_9FwdParamsE,"",@"SHT_CUDA_INFO"
	.sectionflags	@""
	.align	4


	//----- nvinfo : EIATTR_CUDA_API_VERSION
	.align		4
        /*0000*/ 	.byte	0x04, 0x37
        /*0002*/ 	.short	(.L_2658 - .L_2657)
.L_2657:
        /*0004*/ 	.word	0x00000082


	//----- nvinfo : EIATTR_KPARAM_INFO
	.align		4
.L_2658:
        /*0008*/ 	.byte	0x04, 0x17
        /*000a*/ 	.short	(.L_2660 - .L_2659)
.L_2659:
        /*000c*/ 	.word	0x00000000
        /*0010*/ 	.short	0x0000
        /*0012*/ 	.short	0x0000
        /*0014*/ 	.byte	0x00, 0xf0, 0xa1, 0x03


	//----- nvinfo : EIATTR_SPARSE_MMA_MASK
	.align		4
.L_2660:
        /*0018*/ 	.byte	0x03, 0x50
        /*001a*/ 	.short	0x0000


	//----- nvinfo : EIATTR_MAXREG_COUNT
	.align		4
        /*001c*/ 	.byte	0x03, 0x1b
        /*001e*/ 	.short	0x00ff


	//----- nvinfo : EIATTR_NUM_BARRIERS
	.align		4
        /*0020*/ 	.byte	0x02, 0x4c
        /*0022*/ 	.byte	0x01
	.zero		1


	//----- nvinfo : EIATTR_ANNOTATIONS
	.align		4
        /*0024*/ 	.byte	0x04, 0x55
        /*0026*/ 	.short	(.L_2662 - .L_2661)


	//   ....[0]....
.L_2661:
        /*0028*/ 	.word	0x00000001
        /*002c*/ 	.byte	0x40, 0x13, 0x00, 0x00, 0x01, 0x00, 0x00, 0x00, 0xe0, 0x61, 0x01, 0x00


	//----- nvinfo : EIATTR_MERCURY_ISA_VERSION
	.align		4
.L_2662:
        /*0038*/ 	.byte	0x03, 0x5f
        /*003a*/ 	.short	0x0101


	//----- nvinfo : EIATTR_COOP_GROUP_MASK_REGIDS
	.align		4
        /*003c*/ 	.byte	0x04, 0x29
        /*003e*/ 	.short	(.L_2664 - .L_2663)


	//   ....[0]....
.L_2663:
        /*0040*/ 	.word	0xffffffff


	//   ....[1]....
        /*0044*/ 	.word	0xffffffff


	//   ....[2]....
        /*0048*/ 	.word	0xffffffff


	//   ....[3]....
        /*004c*/ 	.word	0xffffffff


	//   ....[4]....
        /*0050*/ 	.word	0xffffffff


	//   ....[5]....
        /*0054*/ 	.word	0xffffffff


	//   ....[6]....
        /*0058*/ 	.word	0xffffffff


	//   ....[7]....
        /*005c*/ 	.word	0xffffffff


	//   ....[8]....
        /*0060*/ 	.word	0xffffffff


	//   ....[9]....
        /*0064*/ 	.word	0xffffffff


	//   ....[10]....
        /*0068*/ 	.word	0xffffffff


	//   ....[11]....
        /*006c*/ 	.word	0xffffffff


	//   ....[12]....
        /*0070*/ 	.word	0xffffffff


	//   ....[13]....
        /*0074*/ 	.word	0xffffffff


	//   ....[14]....
        /*0078*/ 	.word	0xffffffff


	//   ....[15]....
        /*007c*/ 	.word	0xffffffff


	//   ....[16]....
        /*0080*/ 	.word	0xffffffff


	//   ....[17]....
        /*0084*/ 	.word	0xffffffff


	//   ....[18]....
        /*0088*/ 	.word	0x050000b4


	//   ....[19]....
        /*008c*/ 	.word	0x050000b4


	//   ....[20]....
        /*0090*/ 	.word	0x050000b4


	//   ....[21]....
        /*0094*/ 	.word	0x050000b4


	//   ....[22]....
        /*0098*/ 	.word	0x050000b4


	//   ....[23]....
        /*009c*/ 	.word	0x050000b4


	//   ....[24]....
        /*00a0*/ 	.word	0x050000b4


	//   ....[25]....
        /*00a4*/ 	.word	0x050000b4


	//   ....[26]....
        /*00a8*/ 	.word	0x050000b4


	//   ....[27]....
        /*00ac*/ 	.word	0x050000b4


	//----- nvinfo : EIATTR_COOP_GROUP_INSTR_OFFSETS
	.align		4
.L_2664:
        /*00b0*/ 	.byte	0x04, 0x28
        /*00b2*/ 	.short	(.L_2666 - .L_2665)


	//   ....[0]....
.L_2665:
        /*00b4*/ 	.word	0x000158c0


	//   ....[1]....
        /*00b8*/ 	.word	0x000158f0


	//   ....[2]....
        /*00bc*/ 	.word	0x00015910


	//   ....[3]....
        /*00c0*/ 	.word	0x00015930


	//   ....[4]....
        /*00c4*/ 	.word	0x00015950


	//   ....[5]....
        /*00c8*/ 	.word	0x00016090


	//   ....[6]....
        /*00cc*/ 	.word	0x000160b0


	//   ....[7]....
        /*00d0*/ 	.word	0x000160d0


	//   ....[8]....
        /*00d4*/ 	.word	0x000160f0


	//   ....[9]....
        /*00d8*/ 	.word	0x00016110


	//   ....[10]....
        /*00dc*/ 	.word	0x000162b0


	//   ....[11]....
        /*00e0*/ 	.word	0x000162e0


	//   ....[12]....
        /*00e4*/ 	.word	0x00016380


	//   ....[13]....
        /*00e8*/ 	.word	0x000163d0


	//   ....[14]....
        /*00ec*/ 	.word	0x000163e0


	//   ....[15]....
        /*00f0*/ 	.word	0x000164a0


	//   ....[16]....
        /*00f4*/ 	.word	0x000164c0


	//   ....[17]....
        /*00f8*/ 	.word	0x000164f0


	//   ....[18]....
        /*00fc*/ 	.word	0x00017640


	//   ....[19]....
        /*0100*/ 	.word	0x000176a0


	//   ....[20]....
        /*0104*/ 	.word	0x00017700


	//   ....[21]....
        /*0108*/ 	.word	0x00017760


	//   ....[22]....
        /*010c*/ 	.word	0x000177b0


	//   ....[23]....
        /*0110*/ 	.word	0x00017f40


	//   ....[24]....
        /*0114*/ 	.word	0x00017fa0


	//   ....[25]....
        /*0118*/ 	.word	0x00017ff0


	//   ....[26]....
        /*011c*/ 	.word	0x00018040


	//   ....[27]....
        /*0120*/ 	.word	0x00018090


	//----- nvinfo : EIATTR_EXIT_INSTR_OFFSETS
	.align		4
.L_2666:
        /*0124*/ 	.byte	0x04, 0x1c
        /*0126*/ 	.short	(.L_2668 - .L_2667)


	//   ....[0]....
.L_2667:
        /*0128*/ 	.word	0x00001140


	//   ....[1]....
        /*012c*/ 	.word	0x000175f0


	//----- nvinfo : EIATTR_MAX_THREADS
	.align		4
.L_2668:
        /*0130*/ 	.byte	0x04, 0x05
        /*0132*/ 	.short	(.L_2670 - .L_2669)
.L_2669:
        /*0134*/ 	.word	0x00000080
        /*0138*/ 	.word	0x00000001
        /*013c*/ 	.word	0x00000001


	//----- nvinfo : EIATTR_CRS_STACK_SIZE
	.align		4
.L_2670:
        /*0140*/ 	.byte	0x04, 0x1e
        /*0142*/ 	.short	(.L_2672 - .L_2671)
.L_2671:
        /*0144*/ 	.word	0x00000000


	//----- nvinfo : EIATTR_CBANK_PARAM_SIZE
	.align		4
.L_2672:
        /*0148*/ 	.byte	0x03, 0x19
        /*014a*/ 	.short	0x00e8


	//----- nvinfo : EIATTR_PARAM_CBANK
	.align		4
        /*014c*/ 	.byte	0x04, 0x0a
        /*014e*/ 	.short	(.L_2674 - .L_2673)
	.align		4
.L_2673:
        /*0150*/ 	.word	index@(.nv.constant0._ZN10layer_norm13ln_fwd_kernelINS_13Kernel_traitsIf6__halfS2_S2_fjLj7168ELj1ELj1ELj4ELj16ENS_18Kernel_traits_baseILj7168EfS2_S2_S2_fjLj128EEEEELb1ELb1ELb0ELb0EEEvNS_9FwdParamsE)
        /*0154*/ 	.short	0x0210
        /*0156*/ 	.short	0x00e8


	//----- nvinfo : EIATTR_SW_WAR
	.align		4
.L_2674:
        /*0158*/ 	.byte	0x04, 0x36
        /*015a*/ 	.short	(.L_2676 - .L_2675)
.L_2675:
        /*015c*/ 	.word	0x00000008
.L_2676:


//--------------------- .nv.info._ZN10layer_norm13ln_fwd_kernelINS_13Kernel_traitsIf6__halfS2_S2_fjLj7168ELj1ELj1ELj4ELj16ENS_18Kernel_traits_baseILj7168EfS2_S2_S2_fjLj128EEEEELb1ELb1ELb0ELb1EEEvNS_9FwdParamsE --------------------------
	.section	.nv.info._ZN10layer_norm13ln_fwd_kernelINS_13Kernel_traitsIf6__halfS2_S2_fjLj7168ELj1ELj1ELj4ELj16ENS_18Kernel_traits_baseILj7168EfS2_S2_S2_fjLj128EEEEELb1ELb1ELb0ELb1EEEvNS_9FwdParamsE,"",@"SHT_CUDA_INFO"
	.sectionflags	@""
	.align	4


	//----- nvinfo : EIATTR_CUDA_API_VERSION
	.align		4
        /*0000*/ 	.byte	0x04, 0x37
        /*0002*/ 	.short	(.L_2678 - .L_2677)
.L_2677:
        /*0004*/ 	.word	0x00000082


	//----- nvinfo : EIATTR_KPARAM_INFO
	.align		4
.L_2678:
        /*0008*/ 	.byte	0x04, 0x17
        /*000a*/ 	.short	(.L_2680 - .L_2679)
.L_2679:
        /*000c*/ 	.word	0x00000000
        /*0010*/ 	.short	0x0000
        /*0012*/ 	.short	0x0000
        /*0014*/ 	.byte	0x00, 0xf0, 0xa1, 0x03


	//----- nvinfo : EIATTR_SPARSE_MMA_MASK
	.align		4
.L_2680:
        /*0018*/ 	.byte	0x03, 0x50
        /*001a*/ 	.short	0x0000


	//----- nvinfo : EIATTR_MAXREG_COUNT
	.align		4
        /*001c*/ 	.byte	0x03, 0x1b
        /*001e*/ 	.short	0x00ff


	//----- nvinfo : EIATTR_NUM_BARRIERS
	.align		4
        /*0020*/ 	.byte	0x02, 0x4c
        /*0022*/ 	.byte	0x01
	.zero		1


	//----- nvinfo : EIATTR_ANNOTATIONS
	.align		4
        /*0024*/ 	.byte	0x04, 0x55
        /*0026*/ 	.short	(.L_2682 - .L_2681)


	//   ....[0]....
.L_2681:
        /*0028*/ 	.word	0x00000001
        /*002c*/ 	.byte	0xe0, 0x0b, 0x00, 0x00, 0x01, 0x00, 0x00, 0x00, 0xf0, 0x0b, 0x00, 0x00, 0x01, 0x00, 0x00, 0x00
        /*003c*/ 	.byte	0x40, 0x55, 0x01, 0x00, 0x01, 0x00, 0x00, 0x00, 0x50, 0x55, 0x01, 0x00, 0x01, 0x00, 0x00, 0x00
        /*004c*/ 	.byte	0xe0, 0x57, 0x01, 0x00, 0x01, 0x00, 0x00, 0x00, 0x20, 0x58, 0x01, 0x00


	//----- nvinfo : EIATTR_MERCURY_ISA_VERSION
	.align		4
.L_2682:
        /*0058*/ 	.byte	0x03, 0x5f
        /*005a*/ 	.short	0x0101


	//----- nvinfo : EIATTR_COOP_GROUP_MASK_REGIDS
	.align		4
        /*005c*/ 	.byte	0x04, 0x29
        /*005e*/ 	.short	(.L_2684 - .L_2683)


	//   ....[0]....
.L_2683:
        /*0060*/ 	.word	0xffffffff


	//   ....[1]....
        /*0064*/ 	.word	0xffffffff


	//   ....[2]....
        /*0068*/ 	.word	0xffffffff


	//   ....[3]....
        /*006c*/ 	.word	0xffffffff


	//   ....[4]....
        /*0070*/ 	.word	0xffffffff


	//   ....[5]....
        /*0074*/ 	.word	0xffffffff


	//   ....[6]....
        /*0078*/ 	.word	0xffffffff


	//   ....[7]....
        /*007c*/ 	.word	0xffffffff


	//   ....[8]....
        /*0080*/ 	.word	0xffffffff


	//   ....[9]....
        /*0084*/ 	.word	0xffffffff


	//   ....[10]....
        /*0088*/ 	.word	0xffffffff


	//   ....[11]....
        /*008c*/ 	.word	0xffffffff


	//   ....[12]....
        /*0090*/ 	.word	0xffffffff


	//   ....[13]....
        /*0094*/ 	.word	0xffffffff


	//   ....[14]....
        /*0098*/ 	.word	0xffffffff


	//   ....[15]....
        /*009c*/ 	.word	0xffffffff


	//   ....[16]....
        /*00a0*/ 	.word	0xffffffff


	//   ....[17]....
        /*00a4*/ 	.word	0xffffffff


	//   ....[18]....
        /*00a8*/ 	.word	0x050000b6


	//   ....[19]....
        /*00ac*/ 	.word	0x050000b6


	//   ....[20]....
        /*00b0*/ 	.word	0x050000b6


	//   ....[21]....
        /*00b4*/ 	.word	0x050000b6


	//   ....[22]....
        /*00b8*/ 	.word	0x050000b6


	//   ....[23]....
        /*00bc*/ 	.word	0x050000b6


	//   ....[24]....
        /*00c0*/ 	.word	0x050000b6


	//   ....[25]....
        /*00c4*/ 	.word	0x050000b6


	//   ....[26]....
        /*00c8*/ 	.word	0x050000b6


	//   ....[27]....
        /*00cc*/ 	.word	0x050000b6


	//----- nvinfo : EIATTR_COOP_GROUP_INSTR_OFFSETS
	.align		4
.L_2684:
        /*00d0*/ 	.byte	0x04, 0x28
        /*00d2*/ 	.short	(.L_2686 - .L_2685)


	//   ....[0]....
.L_2685:
        /*00d4*/ 	.word	0x00014bd0


	//   ....[1]....
        /*00d8*/ 	.word	0x00014bf0


	//   ....[2]....
        /*00dc*/ 	.word	0x00014c10


	//   ....[3]....
        /*00e0*/ 	.word	0x00014c30


	//   ....[4]....
        /*00e4*/ 	.word	0x00014c50


	//   ....[5]....
        /*00e8*/ 	.word	0x00015380


	//   ....[6]....
        /*00ec*/ 	.word	0x000153a0


	//   ....[7]....
        /*00f0*/ 	.word	0x000153c0


	//   ....[8]....
        /*00f4*/ 	.word	0x000153e0


	//   ....[9]....
        /*00f8*/ 	.word	0x00015400


	//   ....[10]....
        /*00fc*/ 	.word	0x000155a0


	//   ....[11]....
        /*0100*/ 	.word	0x000155d0


	//   ....[12]....
        /*0104*/ 	.word	0x00015630


	//   ....[13]....
        /*0108*/ 	.word	0x000156a0


	//   ....[14]....
        /*010c*/ 	.word	0x000156b0


	//   ....[15]....
        /*0110*/ 	.word	0x00015740


	//   ....[16]....
        /*0114*/ 	.word	0x000157b0


	//   ....[17]....
        /*0118*/ 	.word	0x000157d0


	//   ....[18]....
        /*011c*/ 	.word	0x000166c0


	//   ....[19]....
        /*0120*/ 	.word	0x00016720


	//   ....[20]....
        /*0124*/ 	.word	0x00016780


	//   ....[21]....
        /*0128*/ 	.word	0x000167e0


	//   ....[22]....
        /*012c*/ 	.word	0x00016840


	//   ....[23]....
        /*0130*/ 	.word	0x00016fc0


	//   ....[24]....
        /*0134*/ 	.word	0x00017020


	//   ....[25]....
        /*0138*/ 	.word	0x00017080


	//   ....[26]....
        /*013c*/ 	.word	0x000170e0


	//   ....[27]....
        /*0140*/ 	.word	0x00017140


	//----- nvinfo : EIATTR_EXIT_INSTR_OFFSETS
	.align		4
.L_2686:
        /*0144*/ 	.byte	0x04, 0x1c
        /*0146*/ 	.short	(.L_2688 - .L_2687)


	//   ....[0]....
.L_2687:
        /*0148*/ 	.word	0x00000880


	//   ....[1]....
        /*014c*/ 	.word	0x00016660


	//----- nvinfo : EIATTR_MAX_THREADS
	.align		4
.L_2688:
        /*0150*/ 	.byte	0x04, 0x05
        /*0152*/ 	.short	(.L_2690 - .L_2689)
.L_2689:
        /*0154*/ 	.word	0x00000080
        /*0158*/ 	.word	0x00000001
        /*015c*/ 	.word	0x00000001


	//----- nvinfo : EIATTR_CRS_STACK_SIZE
	.align		4
.L_2690:
        /*0160*/ 	.byte	0x04, 0x1e
        /*0162*/ 	.short	(.L_2692 - .L_2691)
.L_2691:
        /*0164*/ 	.word	0x00000000


	//----- nvinfo : EIATTR_CBANK_PARAM_SIZE
	.align		4
.L_2692:
        /*0168*/ 	.byte	0x03, 0x19
        /*016a*/ 	.short	0x00e8


	//----- nvinfo : EIATTR_PARAM_CBANK
	.align		4
        /*016c*/ 	.byte	0x04, 0x0a
        /*016e*/ 	.short	(.L_2694 - .L_2693)
	.align		4
.L_2693:
        /*0170*/ 	.word	index@(.nv.constant0._ZN10layer_norm13ln_fwd_kernelINS_13Kernel_traitsIf6__halfS2_S2_fjLj7168ELj1ELj1ELj4ELj16ENS_18Kernel_traits_baseILj7168EfS2_S2_S2_fjLj128EEEEELb1ELb1ELb0ELb1EEEvNS_9FwdParamsE)
        /*0174*/ 	.short	0x0210
        /*0176*/ 	.short	0x00e8


	//----- nvinfo : EIATTR_SW_WAR
	.align		4
.L_2694:
        /*0178*/ 	.byte	0x04, 0x36
        /*017a*/ 	.short	(.L_2696 - .L_2695)
.L_2695:
        /*017c*/ 	.word	0x00000008
.L_2696:


//--------------------- .nv.info._ZN10layer_norm13ln_fwd_kernelINS_13Kernel_traitsIf6__halfS2_S2_fjLj7168ELj1ELj1ELj4ELj16ENS_18Kernel_traits_baseILj7168EfS2_S2_S2_fjLj128EEEEELb1ELb1ELb1ELb0EEEvNS_9FwdParamsE --------------------------
	.section	.nv.info._ZN10layer_norm13ln_fwd_kernelINS_13Kernel_traitsIf6__halfS2_S2_fjLj7168ELj1ELj1ELj4ELj16ENS_18Kernel_traits_baseILj7168EfS2_S2_S2_fjLj128EEEEELb1ELb1ELb1ELb0EEEvNS_9FwdParamsE,"",@"SHT_CUDA_INFO"
	.sectionflags	@""
	.align	4


	//----- nvinfo : EIATTR_CUDA_API_VERSION
	.align		4
        /*0000*/ 	.byte	0x04, 0x37
        /*0002*/ 	.short	(.L_2698 - .L_2697)
.L_2697:
        /*0004*/ 	.word	0x00000082


	//----- nvinfo : EIATTR_KPARAM_INFO
	.align		4
.L_2698:
        /*0008*/ 	.byte	0x04, 0x17
        /*000a*/ 	.short	(.L_2700 - .L_2699)
.L_2699:
        /*000c*/ 	.word	0x00000000
        /*0010*/ 	.short	0x0000
        /*0012*/ 	.short	0x0000
        /*0014*/ 	.byte	0x00, 0xf0, 0xa1, 0x03


	//----- nvinfo : EIATTR_SPARSE_MMA_MASK
	.align		4
.L_2700:
        /*0018*/ 	.byte	0x03, 0x50
        /*001a*/ 	.short	0x0000


	//----- nvinfo : EIATTR_MAXREG_COUNT
	.align		4
        /*001c*/ 	.byte	0x03, 0x1b
        /*001e*/ 	.short	0x00ff


	//----- nvinfo : EIATTR_NUM_BARRIERS
	.align		4
        /*0020*/ 	.byte	0x02, 0x4c
        /*0022*/ 	.byte	0x01
	.zero		1


	//----- nvinfo : EIATTR_ANNOTATIONS
	.align		4
        /*0024*/ 	.byte	0x04, 0x55
        /*0026*/ 	.short	(.L_2702 - .L_2701)


	//   ....[0]....
.L_2701:
        /* <DEDUP_REMOVED lines=16> */


	//----- nvinfo : EIATTR_MERCURY_ISA_VERSION
	.align		4
.L_2702:
        /*0118*/ 	.byte	0x03, 0x5f
        /*011a*/ 	.short	0x0101


	//----- nvinfo : EIATTR_COOP_GROUP_MASK_REGIDS
	.align		4
        /*011c*/ 	.byte	0x04, 0x29
        /*011e*/ 	.short	(.L_2704 - .L_2703)


	//   ....[0]....
.L_2703:
        /*0120*/ 	.word	0xffffffff


	//   ....[1]....
        /*0124*/ 	.word	0xffffffff


	//   ....[2]....
        /*0128*/ 	.word	0xffffffff


	//   ....[3]....
        /*012c*/ 	.word	0xffffffff


	//   ....[4]....
        /*0130*/ 	.word	0xffffffff


	//   ....[5]....
        /*0134*/ 	.word	0xffffffff


	//   ....[6]....
        /*0138*/ 	.word	0xffffffff


	//   ....[7]....
        /*013c*/ 	.word	0xffffffff


	//   ....[8]....
        /*0140*/ 	.word	0xffffffff


	//   ....[9]....
        /*0144*/ 	.word	0xffffffff


	//   ....[10]....
        /*0148*/ 	.word	0xffffffff


	//   ....[11]....
        /*014c*/ 	.word	0xffffffff


	//   ....[12]....
        /*0150*/ 	.word	0xffffffff


	//   ....[13]....
        /*0154*/ 	.word	0xffffffff


	//   ....[14]....
        /*0158*/ 	.word	0xffffffff


	//   ....[15]....
        /*015c*/ 	.word	0xffffffff


	//   ....[16]....
        /*0160*/ 	.word	0xffffffff


	//   ....[17]....
        /*0164*/ 	.word	0xffffffff


	//   ....[18]....
        /*0168*/ 	.word	0x050000a6


	//   ....[19]....
        /*016c*/ 	.word	0x050000a6


	//   ....[20]....
        /*0170*/ 	.word	0x050000a6


	//   ....[21]....
        /*0174*/ 	.word	0x050000a6


	//   ....[22]....
        /*0178*/ 	.word	0x050000a6


	//   ....[23]....
        /*017c*/ 	.word	0x050000a6


	//   ....[24]....
        /*0180*/ 	.word	0x050000a6


	//   ....[25]....
        /*0184*/ 	.word	0x050000a6


	//   ....[26]....
        /*0188*/ 	.word	0x050000a6


	//   ....[27]....
        /*018c*/ 	.word	0x050000a6


	//----- nvinfo : EIATTR_COOP_GROUP_INSTR_OFFSETS
	.align		4
.L_2704:
        /*0190*/ 	.byte	0x04, 0x28
        /*0192*/ 	.short	(.L_2706 - .L_2705)


	//   ....[0]....
.L_2705:
        /*0194*/ 	.word	0x00018320


	//   ....[1]....
        /*0198*/ 	.word	0x00018340


	//   ....[2]....
        /*019c*/ 	.word	0x00018360


	//   ....[3]....
        /*01a0*/ 	.word	0x00018380


	//   ....[4]....
        /*01a4*/ 	.word	0x000183a0


	//   ....[5]....
        /*01a8*/ 	.word	0x00018ae0


	//   ....[6]....
        /*01ac*/ 	.word	0x00018b00


	//   ....[7]....
        /*01b0*/ 	.word	0x00018b20


	//   ....[8]....
        /*01b4*/ 	.word	0x00018b40


	//   ....[9]....
        /*01b8*/ 	.word	0x00018b60


	//   ....[10]....
        /*01bc*/ 	.word	0x00018ce0


	//   ....[11]....
        /*01c0*/ 	.word	0x00018d10


	//   ....[12]....
        /*01c4*/ 	.word	0x00018d80


	//   ....[13]....
        /*01c8*/ 	.word	0x00018e00


	//   ....[14]....
        /*01cc*/ 	.word	0x00018e10


	//   ....[15]....
        /*01d0*/ 	.word	0x00018ea0


	//   ....[16]....
        /*01d4*/ 	.word	0x00018ef0


	//   ....[17]....
        /*01d8*/ 	.word	0x00018f20


	//   ....[18]....
        /*01dc*/ 	.word	0x0001a200


	//   ....[19]....
        /*01e0*/ 	.word	0x0001a270


	//   ....[20]....
        /*01e4*/ 	.word	0x0001a2e0


	//   ....[21]....
        /*01e8*/ 	.word	0x0001a350


	//   ....[22]....
        /*01ec*/ 	.word	0x0001a3c0


	//   ....[23]....
        /*01f0*/ 	.word	0x0001ab70


	//   ....[24]....
        /*01f4*/ 	.word	0x0001abe0


	//   ....[25]....
        /*01f8*/ 	.word	0x0001ac50


	//   ....[26]....
        /*01fc*/ 	.word	0x0001acc0


	//   ....[27]....
        /*0200*/ 	.word	0x0001ad30


	//----- nvinfo : EIATTR_EXIT_INSTR_OFFSETS
	.align		4
.L_2706:
        /*0204*/ 	.byte	0x04, 0x1c
        /*0206*/ 	.short	(.L_2708 - .L_2707)


	//   ....[0]....
.L_2707:
        /*0208*/ 	.word	0x00001190


	//   ....[1]....
        /*020c*/ 	.word	0x0001a190


	//----- nvinfo : EIATTR_MAX_THREADS
	.align		4
.L_2708:
        /*0210*/ 	.byte	0x04, 0x05
        /*0212*/ 	.short	(.L_2710 - .L_2709)
.L_2709:
        /*0214*/ 	.word	0x00000080
        /*0218*/ 	.word	0x00000001
        /*021c*/ 	.word	0x00000001


	//----- nvinfo : EIATTR_CRS_STACK_SIZE
	.align		4
.L_2710:
        /*0220*/ 	.byte	0x04, 0x1e
        /*0222*/ 	.short	(.L_2712 - .L_2711)
.L_2711:
        /*0224*/ 	.word	0x00000000


	//----- nvinfo : EIATTR_CBANK_PARAM_SIZE
	.align		4
.L_2712:
        /*0228*/ 	.byte	0x03, 0x19
        /*022a*/ 	.short	0x00e8


	//----- nvinfo : EIATTR_PARAM_CBANK
	.align		4
        /*022c*/ 	.byte	0x04, 0x0a
        /*022e*/ 	.short	(.L_2714 - .L_2713)
	.align		4
.L_2713:
        /*0230*/ 	.word	index@(.nv.constant0._ZN10layer_norm13ln_fwd_kernelINS_13Kernel_traitsIf6__halfS2_S2_fjLj7168ELj1ELj1ELj4ELj16ENS_18Kernel_traits_baseILj7168EfS2_S2_S2_fjLj128EEEEELb1ELb1ELb1ELb0EEEvNS_9FwdParamsE)
        /*0234*/ 	.short	0x0210
        /*0236*/ 	.short	0x00e8


	//----- nvinfo : EIATTR_SW_WAR
	.align		4
.L_2714:
        /*0238*/ 	.byte	0x04, 0x36
        /*023a*/ 	.short	(.L_2716 - .L_2715)
.L_2715:
        /*023c*/ 	.word	0x00000008
.L_2716:


//--------------------- .nv.info._ZN10layer_norm13ln_fwd_kernelINS_13Kernel_traitsIf6__halfS2_S2_fjLj7168ELj1ELj1ELj4ELj16ENS_18Kernel_traits_baseILj7168EfS2_S2_S2_fjLj128EEEEELb1ELb1ELb1ELb1EEEvNS_9FwdParamsE --------------------------
	.section	.nv.info._ZN10layer_norm13ln_fwd_kernelINS_13Kernel_traitsIf6__halfS2_S2_fjLj7168ELj1ELj1ELj4ELj16ENS_18Kernel_traits_baseILj7168EfS2_S2_S2_fjLj128EEEEELb1ELb1ELb1ELb1EEEvNS_9FwdParamsE,"",@"SHT_CUDA_INFO"
	.sectionflags	@""
	.align	4


	//----- nvinfo : EIATTR_CUDA_API_VERSION
	.align		4
        /*0000*/ 	.byte	0x04, 0x37
        /*0002*/ 	.short	(.L_2718 - .L_2717)
.L_2717:
        /*0004*/ 	.word	0x00000082


	//----- nvinfo : EIATTR_KPARAM_INFO
	.align		4
.L_2718:
        /*0008*/ 	.byte	0x04, 0x17
        /*000a*/ 	.short	(.L_2720 - .L_2719)
.L_2719:
        /*000c*/ 	.word	0x00000000
        /*0010*/ 	.short	0x0000
        /*0012*/ 	.short	0x0000
        /*0014*/ 	.byte	0x00, 0xf0, 0xa1, 0x03


	//----- nvinfo : EIATTR_SPARSE_MMA_MASK
	.align		4
.L_2720:
        /*0018*/ 	.byte	0x03, 0x50
        /*001a*/ 	.short	0x0000


	//----- nvinfo : EIATTR_MAXREG_COUNT
	.align		4
        /*001c*/ 	.byte	0x03, 0x1b
        /*001e*/ 	.short	0x00ff


	//----- nvinfo : EIATTR_NUM_BARRIERS
	.align		4
        /*0020*/ 	.byte	0x02, 0x4c
        /*0022*/ 	.byte	0x01
	.zero		1


	//----- nvinfo : EIATTR_ANNOTATIONS
	.align		4
        /*0024*/ 	.byte	0x04, 0x55
        /*0026*/ 	.short	(.L_2722 - .L_2721)


	//   ....[0]....
.L_2721:
        /* <DEDUP_REMOVED lines=8> */


	//----- nvinfo : EIATTR_MERCURY_ISA_VERSION
	.align		4
.L_2722:
        /*0098*/ 	.byte	0x03, 0x5f
        /*009a*/ 	.short	0x0101


	//----- nvinfo : EIATTR_COOP_GROUP_MASK_REGIDS
	.align		4
        /*009c*/ 	.byte	0x04, 0x29
        /*009e*/ 	.short	(.L_2724 - .L_2723)


	//   ....[0]....
.L_2723:
        /*00a0*/ 	.word	0xffffffff


	//   ....[1]....
        /*00a4*/ 	.word	0xffffffff


	//   ....[2]....
        /*00a8*/ 	.word	0xffffffff


	//   ....[3]....
        /*00ac*/ 	.word	0xffffffff


	//   ....[4]....
        /*00b0*/ 	.word	0xffffffff


	//   ....[5]....
        /*00b4*/ 	.word	0xffffffff


	//   ....[6]....
        /*00b8*/ 	.word	0xffffffff


	//   ....[7]....
        /*00bc*/ 	.word	0xffffffff


	//   ....[8]....
        /*00c0*/ 	.word	0xffffffff


	//   ....[9]....
        /*00c4*/ 	.word	0xffffffff


	//   ....[10]....
        /*00c8*/ 	.word	0xffffffff


	//   ....[11]....
        /*00cc*/ 	.word	0xffffffff


	//   ....[12]....
        /*00d0*/ 	.word	0xffffffff


	//   ....[13]....
        /*00d4*/ 	.word	0xffffffff


	//   ....[14]....
        /*00d8*/ 	.word	0xffffffff


	//   ....[15]....
        /*00dc*/ 	.word	0xffffffff


	//   ....[16]....
        /*00e0*/ 	.word	0xffffffff


	//   ....[17]....
        /*00e4*/ 	.word	0xffffffff


	//   ....[18]....
        /*00e8*/ 	.word	0x05000095


	//   ....[19]....
        /*00ec*/ 	.word	0x05000095


	//   ....[20]....
        /*00f0*/ 	.word	0x05000095


	//   ....[21]....
        /*00f4*/ 	.word	0x05000095


	//   ....[22]....
        /*00f8*/ 	.word	0x05000095


	//   ....[23]....
        /*00fc*/ 	.word	0x05000095


	//   ....[24]....
        /*0100*/ 	.word	0x05000095


	//   ....[25]....
        /*0104*/ 	.word	0x05000095


	//   ....[26]....
        /*0108*/ 	.word	0x05000095


	//   ....[27]....
        /*010c*/ 	.word	0x05000095


	//----- nvinfo : EIATTR_COOP_GROUP_INSTR_OFFSETS
	.align		4
.L_2724:
        /*0110*/ 	.byte	0x04, 0x28
        /*0112*/ 	.short	(.L_2726 - .L_2725)


	//   ....[0]....
.L_2725:
        /*0114*/ 	.word	0x00017420


	//   ....[1]....
        /*0118*/ 	.word	0x00017440


	//   ....[2]....
        /*011c*/ 	.word	0x00017460


	//   ....[3]....
        /*0120*/ 	.word	0x00017480


	//   ....[4]....
        /*0124*/ 	.word	0x000174a0


	//   ....[5]....
        /*0128*/ 	.word	0x00017bd0


	//   ....[6]....
        /*012c*/ 	.word	0x00017bf0


	//   ....[7]....
        /*0130*/ 	.word	0x00017c10


	//   ....[8]....
        /*0134*/ 	.word	0x00017c30


	//   ....[9]....
        /*0138*/ 	.word	0x00017c50


	//   ....[10]....
        /*013c*/ 	.word	0x00017df0


	//   ....[11]....
        /*0140*/ 	.word	0x00017e10


	//   ....[12]....
        /*0144*/ 	.word	0x00017e90


	//   ....[13]....
        /*0148*/ 	.word	0x00017f00


	//   ....[14]....
        /*014c*/ 	.word	0x00017f10


	//   ....[15]....
        /*0150*/ 	.word	0x00017fb0


	//   ....[16]....
        /*0154*/ 	.word	0x00018010


	//   ....[17]....
        /*0158*/ 	.word	0x00018020


	//   ....[18]....
        /*015c*/ 	.word	0x00019090


	//   ....[19]....
        /*0160*/ 	.word	0x00019110


	//   ....[20]....
        /*0164*/ 	.word	0x00019190


	//   ....[21]....
        /*0168*/ 	.word	0x00019210


	//   ....[22]....
        /*016c*/ 	.word	0x00019290


	//   ....[23]....
        /*0170*/ 	.word	0x00019a30


	//   ....[24]....
        /*0174*/ 	.word	0x00019ab0


	//   ....[25]....
        /*0178*/ 	.word	0x00019b30


	//   ....[26]....
        /*017c*/ 	.word	0x00019bb0


	//   ....[27]....
        /*0180*/ 	.word	0x00019c30


	//----- nvinfo : EIATTR_EXIT_INSTR_OFFSETS
	.align		4
.L_2726:
        /*0184*/ 	.byte	0x04, 0x1c
        /*0186*/ 	.short	(.L_2728 - .L_2727)


	//   ....[0]....
.L_2727:
        /*0188*/ 	.word	0x00000880


	//   ....[1]....
        /*018c*/ 	.word	0x00019030


	//----- nvinfo : EIATTR_MAX_THREADS
	.align		4
.L_2728:
        /*0190*/ 	.byte	0x04, 0x05
        /*0192*/ 	.short	(.L_2730 - .L_2729)
.L_2729:
        /*0194*/ 	.word	0x00000080
        /*0198*/ 	.word	0x00000001
        /*019c*/ 	.word	0x00000001


	//----- nvinfo : EIATTR_CRS_STACK_SIZE
	.align		4
.L_2730:
        /*01a0*/ 	.byte	0x04, 0x1e
        /*01a2*/ 	.short	(.L_2732 - .L_2731)
.L_2731:
        /*01a4*/ 	.word	0x00000000


	//----- nvinfo : EIATTR_CBANK_PARAM_SIZE
	.align		4
.L_2732:
        /*01a8*/ 	.byte	0x03, 0x19
        /*01aa*/ 	.short	0x00e8


	//----- nvinfo : EIATTR_PARAM_CBANK
	.align		4
        /*01ac*/ 	.byte	0x04, 0x0a
        /*01ae*/ 	.short	(.L_2734 - .L_2733)
	.align		4
.L_2733:
        /*01b0*/ 	.word	index@(.nv.constant0._ZN10layer_norm13ln_fwd_kernelINS_13Kernel_traitsIf6__halfS2_S2_fjLj7168ELj1ELj1ELj4ELj16ENS_18Kernel_traits_baseILj7168EfS2_S2_S2_fjLj128EEEEELb1ELb1ELb1ELb1EEEvNS_9FwdParamsE)
        /*01b4*/ 	.short	0x0210
        /*01b6*/ 	.short	0x00e8


	//----- nvinfo : EIATTR_SW_WAR
	.align		4
.L_2734:
        /*01b8*/ 	.byte	0x04, 0x36
        /*01ba*/ 	.short	(.L_2736 - .L_2735)
.L_2735:
        /*01bc*/ 	.word	0x00000008
.L_2736:


//--------------------- .nv.info._ZN10layer_norm13ln_fwd_kernelINS_13Kernel_traitsI6__halfS2_fS2_fjLj7168ELj1ELj1ELj4ELj16ENS_18Kernel_traits_baseILj7168ES2_S2_fS2_fjLj128EEEEELb0ELb0ELb0ELb0EEEvNS_9FwdParamsE --------------------------
	.section	.nv.info._ZN10layer_norm13ln_fwd_kernelINS_13Kernel_traitsI6__halfS2_fS2_fjLj7168ELj1ELj1ELj4ELj16ENS_18Kernel_traits_baseILj7168ES2_S2_fS2_fjLj128EEEEELb0ELb0ELb0ELb0EEEvNS_9FwdParamsE,"",@"SHT_CUDA_INFO"
	.sectionflags	@""
	.align	4


	//----- nvinfo : EIATTR_CUDA_API_VERSION
	.align		4
        /*0000*/ 	.byte	0x04, 0x37
        /*0002*/ 	.short	(.L_2738 - .L_2737)
.L_2737:
        /*0004*/ 	.word	0x00000082


	//----- nvinfo : EIATTR_KPARAM_INFO
	.align		4
.L_2738:
        /*0008*/ 	.byte	0x04, 0x17
        /*000a*/ 	.short	(.L_2740 - .L_2739)
.L_2739:
        /*000c*/ 	.word	0x00000000
        /*0010*/ 	.short	0x0000
        /*0012*/ 	.short	0x0000
        /*0014*/ 	.byte	0x00, 0xf0, 0xa1, 0x03


	//----- nvinfo : EIATTR_SPARSE_MMA_MASK
	.align		4
.L_2740:
        /*0018*/ 	.byte	0x03, 0x50
        /*001a*/ 	.short	0x0000


	//----- nvinfo : EIATTR_MAXREG_COUNT
	.align		4
        /*001c*/ 	.byte	0x03, 0x1b
        /*001e*/ 	.short	0x00ff


	//----- nvinfo : EIATTR_NUM_BARRIERS
	.align		4
        /*0020*/ 	.byte	0x02, 0x4c
        /*0022*/ 	.byte	0x01
	.zero		1


	//----- nvinfo : EIATTR_MERCURY_ISA_VERSION
	.align		4
        /*0024*/ 	.byte	0x03, 0x5f
        /*0026*/ 	.short	0x0101


	//----- nvinfo : EIATTR_COOP_GROUP_MASK_REGIDS
	.align		4
        /*0028*/ 	.byte	0x04, 0x29
        /*002a*/ 	.short	(.L_2742 - .L_2741)


	//   ....[0]....
.L_2741:
        /*002c*/ 	.word	0xffffffff


	//   ....[1]....
        /*0030*/ 	.word	0xffffffff


	//   ....[2]....
        /*0034*/ 	.word	0xffffffff


	//   ....[3]....
        /*0038*/ 	.word	0xffffffff


	//   ....[4]....
        /*003c*/ 	.word	0xffffffff


	//   ....[5]....
        /*0040*/ 	.word	0xffffffff


	//   ....[6]....
        /*0044*/ 	.word	0xffffffff


	//   ....[7]....
        /*0048*/ 	.word	0xffffffff


	//   ....[8]....
        /*004c*/ 	.word	0xffffffff


	//   ....[9]....
        /*0050*/ 	.word	0xffffffff


	//   ....[10]....
        /*0054*/ 	.word	0xffffffff


	//   ....[11]....
        /*0058*/ 	.word	0xffffffff


	//   ....[12]....
        /*005c*/ 	.word	0xffffffff


	//   ....[13]....
        /*0060*/ 	.word	0xffffffff


	//   ....[14]....
        /*0064*/ 	.word	0xffffffff


	//   ....[15]....
        /*0068*/ 	.word	0xffffffff


	//   ....[16]....
        /*006c*/ 	.word	0xffffffff


	//   ....[17]....
        /*0070*/ 	.word	0xffffffff


	//   ....[18]....
        /*0074*/ 	.word	0x050000c1


	//   ....[19]....
        /*0078*/ 	.word	0x050000c1


	//   ....[20]....
        /*007c*/ 	.word	0x050000c1


	//   ....[21]....
        /*0080*/ 	.word	0x050000c1


	//   ....[22]....
        /*0084*/ 	.word	0x050000c1


	//   ....[23]....
        /*0088*/ 	.word	0x050000c1


	//   ....[24]....
        /*008c*/ 	.word	0x050000c1


	//   ....[25]....
        /*0090*/ 	.word	0x050000c1


	//   ....[26]....
        /*0094*/ 	.word	0x050000c1


	//   ....[27]....
        /*0098*/ 	.word	0x050000c1


	//----- nvinfo : EIATTR_COOP_GROUP_INSTR_OFFSETS
	.align		4
.L_2742:
        /*009c*/ 	.byte	0x04, 0x28
        /*009e*/ 	.short	(.L_2744 - .L_2743)


	//   ....[0]....
.L_2743:
        /*00a0*/ 	.word	0x00002a20


	//   ....[1]....
        /*00a4*/ 	.word	0x00002a50


	//   ....[2]....
        /*00a8*/ 	.word	0x00002a70


	//   ....[3]....
        /*00ac*/ 	.word	0x00002a90


	//   ....[4]....
        /*00b0*/ 	.word	0x00002ab0


	//   ....[5]....
        /*00b4*/ 	.word	0x00003200


	//   ....[6]....
        /*00b8*/ 	.word	0x00003220


	//   ....[7]....
        /*00bc*/ 	.word	0x00003240


	//   ....[8]....
        /*00c0*/ 	.word	0x00003260


	//   ....[9]....
        /*00c4*/ 	.word	0x00003280


	//   ....[10]....
        /*00c8*/ 	.word	0x00003400


	//   ....[11]....
        /*00cc*/ 	.word	0x00003460


	//   ....[12]....
        /*00d0*/ 	.word	0x00003490


	//   ....[13]....
        /*00d4*/ 	.word	0x000034a0


	//   ....[14]....
        /*00d8*/ 	.word	0x00003540


	//   ....[15]....
        /*00dc*/ 	.word	0x00003590


	//   ....[16]....
        /*00e0*/ 	.word	0x00003630


	//   ....[17]....
        /*00e4*/ 	.word	0x00003660


	//   ....[18]....
        /*00e8*/ 	.word	0x00004760


	//   ....[19]....
        /*00ec*/ 	.word	0x000047d0


	//   ....[20]....
        /*00f0*/ 	.word	0x00004840


	//   ....[21]....
        /*00f4*/ 	.word	0x000048b0


	//   ....[22]....
        /*00f8*/ 	.word	0x00004920


	//   ....[23]....
        /*00fc*/ 	.word	0x000050d0


	//   ....[24]....
        /*0100*/ 	.word	0x00005140


	//   ....[25]....
        /*0104*/ 	.word	0x000051b0


	//   ....[26]....
        /*0108*/ 	.word	0x00005220


	//   ....[27]....
        /*010c*/ 	.word	0x00005290


	//----- nvinfo : EIATTR_EXIT_INSTR_OFFSETS
	.align		4
.L_2744:
        /*0110*/ 	.byte	0x04, 0x1c
        /*0112*/ 	.short	(.L_2746 - .L_2745)


	//   ....[0]....
.L_2745:
        /*0114*/ 	.word	0x00000880


	//   ....[1]....
        /*0118*/ 	.word	0x00004700


	//----- nvinfo : EIATTR_MAX_THREADS
	.align		4
.L_2746:
        /*011c*/ 	.byte	0x04, 0x05
        /*011e*/ 	.short	(.L_2748 - .L_2747)
.L_2747:
        /*0120*/ 	.word	0x00000080
        /*0124*/ 	.word	0x00000001
        /*0128*/ 	.word	0x00000001


	//----- nvinfo : EIATTR_CRS_STACK_SIZE
	.align		4
.L_2748:
        /*012c*/ 	.byte	0x04, 0x1e
        /*012e*/ 	.short	(.L_2750 - .L_2749)
.L_2749:
        /*0130*/ 	.word	0x00000000


	//----- nvinfo : EIATTR_CBANK_PARAM_SIZE
	.align		4
.L_2750:
        /*0134*/ 	.byte	0x03, 0x19
        /*0136*/ 	.short	0x00e8


	//----- nvinfo : EIATTR_PARAM_CBANK
	.align		4
        /*0138*/ 	.byte	0x04, 0x0a
        /*013a*/ 	.short	(.L_2752 - .L_2751)
	.align		4
.L_2751:
        /*013c*/ 	.word	index@(.nv.constant0._ZN10layer_norm13ln_fwd_kernelINS_13Kernel_traitsI6__halfS2_fS2_fjLj7168ELj1ELj1ELj4ELj16ENS_18Kernel_traits_baseILj7168ES2_S2_fS2_fjLj128EEEEELb0ELb0ELb0ELb0EEEvNS_9FwdParamsE)
        /*0140*/ 	.short	0x0210
        /*0142*/ 	.short	0x00e8


	//----- nvinfo : EIATTR_SW_WAR
	.align		4
.L_2752:
        /*0144*/ 	.byte	0x04, 0x36
        /*0146*/ 	.short	(.L_2754 - .L_2753)
.L_2753:
        /*0148*/ 	.word	0x00000008
.L_2754:


//--------------------- .nv.info._ZN10layer_norm13ln_fwd_kernelINS_13Kernel_traitsI6__halfS2_fS2_fjLj7168ELj1ELj1ELj4ELj16ENS_18Kernel_traits_baseILj7168ES2_S2_fS2_fjLj128EEEEELb0ELb0ELb0ELb1EEEvNS_9FwdParamsE --------------------------
	.section	.nv.info._ZN10layer_norm13ln_fwd_kernelINS_13Kernel_traitsI6__halfS2_fS2_fjLj7168ELj1ELj1ELj4ELj16ENS_18Kernel_traits_baseILj7168ES2_S2_fS2_fjLj128EEEEELb0ELb0ELb0ELb1EEEvNS_9FwdParamsE,"",@"SHT_CUDA_INFO"
	.sectionflags	@""
	.align	4


	//----- nvinfo : EIATTR_CUDA_API_VERSION
	.align		4
        /*0000*/ 	.byte	0x04, 0x37
        /*0002*/ 	.short	(.L_2756 - .L_2755)
.L_2755:
        /*0004*/ 	.word	0x00000082


	//----- nvinfo : EIATTR_KPARAM_INFO
	.align		4
.L_2756:
        /*0008*/ 	.byte	0x04, 0x17
        /*000a*/ 	.short	(.L_2758 - .L_2757)
.L_2757:
        /*000c*/ 	.word	0x00000000
        /*0010*/ 	.short	0x0000
        /*0012*/ 	.short	0x0000
        /*0014*/ 	.byte	0x00, 0xf0, 0xa1, 0x03


	//----- nvinfo : EIATTR_SPARSE_MMA_MASK
	.align		4
.L_2758:
        /*0018*/ 	.byte	0x03, 0x50
        /*001a*/ 	.short	0x0000


	//----- nvinfo : EIATTR_MAXREG_COUNT
	.align		4
        /*001c*/ 	.byte	0x03, 0x1b
        /*001e*/ 	.short	0x00ff


	//----- nvinfo : EIATTR_NUM_BARRIERS
	.align		4
        /*0020*/ 	.byte	0x02, 0x4c
        /*0022*/ 	.byte	0x01
	.zero		1


	//----- nvinfo : EIATTR_MERCURY_ISA_VERSION
	.align		4
        /*0024*/ 	.byte	0x03, 0x5f
        /*0026*/ 	.short	0x0101


	//----- nvinfo : EIATTR_COOP_GROUP_MASK_REGIDS
	.align		4
        /*0028*/ 	.byte	0x04, 0x29
        /*002a*/ 	.short	(.L_2760 - .L_2759)


	//   ....[0]....
.L_2759:
        /*002c*/ 	.word	0xffffffff


	//   ....[1]....
        /*0030*/ 	.word	0xffffffff


	//   ....[2]....
        /*0034*/ 	.word	0xffffffff


	//   ....[3]....
        /*0038*/ 	.word	0xffffffff


	//   ....[4]....
        /*003c*/ 	.word	0xffffffff


	//   ....[5]....
        /*0040*/ 	.word	0xffffffff


	//   ....[6]....
        /*0044*/ 	.word	0xffffffff


	//   ....[7]....
        /*0048*/ 	.word	0xffffffff


	//   ....[8]....
        /*004c*/ 	.word	0xffffffff


	//   ....[9]....
        /*0050*/ 	.word	0xffffffff


	//   ....[10]....
        /*0054*/ 	.word	0xffffffff


	//   ....[11]....
        /*0058*/ 	.word	0xffffffff


	//   ....[12]....
        /*005c*/ 	.word	0xffffffff


	//   ....[13]....
        /*0060*/ 	.word	0xffffffff


	//   ....[14]....
        /*0064*/ 	.word	0xffffffff


	//   ....[15]....
        /*0068*/ 	.word	0xffffffff


	//   ....[16]....
        /*006c*/ 	.word	0xffffffff


	//   ....[17]....
        /*0070*/ 	.word	0xffffffff


	//   ....[18]....
        /*0074*/ 	.word	0x05000070


	//   ....[19]....
        /*0078*/ 	.word	0x05000070


	//   ....[20]....
        /*007c*/ 	.word	0x05000070


	//   ....[21]....
        /*0080*/ 	.word	0x05000070


	//   ....[22]....
        /*0084*/ 	.word	0x05000070


	//   ....[23]....
        /*0088*/ 	.word	0x05000070


	//   ....[24]....
        /*008c*/ 	.word	0x05000070


	//   ....[25]....
        /*0090*/ 	.word	0x05000070


	//   ....[26]....
        /*0094*/ 	.word	0x05000070


	//   ....[27]....
        /*0098*/ 	.word	0x05000070


	//----- nvinfo : EIATTR_COOP_GROUP_INSTR_OFFSETS
	.align		4
.L_2760:
        /*009c*/ 	.byte	0x04, 0x28
        /*009e*/ 	.short	(.L_2762 - .L_2761)


	//   ....[0]....
.L_2761:
        /*00a0*/ 	.word	0x00001e90


	//   ....[1]....
        /*00a4*/ 	.word	0x00001eb0


	//   ....[2]....
        /*00a8*/ 	.word	0x00001ed0


	//   ....[3]....
        /*00ac*/ 	.word	0x00001ef0


	//   ....[4]....
        /*00b0*/ 	.word	0x00001f10


	//   ....[5]....
        /*00b4*/ 	.word	0x00002640


	//   ....[6]....
        /*00b8*/ 	.word	0x00002660


	//   ....[7]....
        /*00bc*/ 	.word	0x00002680


	//   ....[8]....
        /*00c0*/ 	.word	0x000026a0


	//   ....[9]....
        /*00c4*/ 	.word	0x000026c0


	//   ....[10]....
        /*00c8*/ 	.word	0x00002850


	//   ....[11]....
        /*00cc*/ 	.word	0x00002860


	//   ....[12]....
        /*00d0*/ 	.word	0x000028f0


	//   ....[13]....
        /*00d4*/ 	.word	0x00002950


	//   ....[14]....
        /*00d8*/ 	.word	0x00002960


	//   ....[15]....
        /*00dc*/ 	.word	0x00002a10


	//   ....[16]....
        /*00e0*/ 	.word	0x00002a30


	//   ....[17]....
        /*00e4*/ 	.word	0x00002a80


	//   ....[18]....
        /*00e8*/ 	.word	0x00003c90


	//   ....[19]....
        /*00ec*/ 	.word	0x00003ce0


	//   ....[20]....
        /*00f0*/ 	.word	0x00003d30


	//   ....[21]....
        /*00f4*/ 	.word	0x00003d90


	//   ....[22]....
        /*00f8*/ 	.word	0x00003df0


	//   ....[23]....
        /*00fc*/ 	.word	0x00004570


	//   ....[24]....
        /*0100*/ 	.word	0x000045c0


	//   ....[25]....
        /*0104*/ 	.word	0x00004610


	//   ....[26]....
        /*0108*/ 	.word	0x00004670


	//   ....[27]....
        /*010c*/ 	.word	0x000046d0


	//----- nvinfo : EIATTR_EXIT_INSTR_OFFSETS
	.align		4
.L_2762:
        /*0110*/ 	.byte	0x04, 0x1c
        /*0112*/ 	.short	(.L_2764 - .L_2763)


	//   ....[0]....
.L_2763:
        /*0114*/ 	.word	0x00000180


	//   ....[1]....
        /*0118*/ 	.word	0x00003c30


	//----- nvinfo : EIATTR_MAX_THREADS
	.align		4
.L_2764:
        /*011c*/ 	.byte	0x04, 0x05
        /*011e*/ 	.short	(.L_2766 - .L_2765)
.L_2765:
        /*0120*/ 	.word	0x00000080
        /*0124*/ 	.word	0x00000001
        /*0128*/ 	.word	0x00000001


	//----- nvinfo : EIATTR_CRS_STACK_SIZE
	.align		4
.L_2766:
        /*012c*/ 	.byte	0x04, 0x1e
        /*012e*/ 	.short	(.L_2768 - .L_2767)
.L_2767:
        /*0130*/ 	.word	0x00000000


	//----- nvinfo : EIATTR_CBANK_PARAM_SIZE
	.align		4
.L_2768:
        /*0134*/ 	.byte	0x03, 0x19
        /*0136*/ 	.short	0x00e8


	//----- nvinfo : EIATTR_PARAM_CBANK
	.align		4
        /*0138*/ 	.byte	0x04, 0x0a
        /*013a*/ 	.short	(.L_2770 - .L_2769)
	.align		4
.L_2769:
        /*013c*/ 	.word	index@(.nv.constant0._ZN10layer_norm13ln_fwd_kernelINS_13Kernel_traitsI6__halfS2_fS2_fjLj7168ELj1ELj1ELj4ELj16ENS_18Kernel_traits_baseILj7168ES2_S2_fS2_fjLj128EEEEELb0ELb0ELb0ELb1EEEvNS_9FwdParamsE)
        /*0140*/ 	.short	0x0210
        /*0142*/ 	.short	0x00e8


	//----- nvinfo : EIATTR_SW_WAR
	.align		4
.L_2770:
        /*0144*/ 	.byte	0x04, 0x36
        /*0146*/ 	.short	(.L_2772 - .L_2771)
.L_2771:
        /*0148*/ 	.word	0x00000008
.L_2772:


//--------------------- .nv.info._ZN10layer_norm13ln_fwd_kernelINS_13Kernel_traitsI6__halfS2_fS2_fjLj7168ELj1ELj1ELj4ELj16ENS_18Kernel_traits_baseILj7168ES2_S2_fS2_fjLj128EEEEELb0ELb0ELb1ELb0EEEvNS_9FwdParamsE --------------------------
	.section	.nv.info._ZN10layer_norm13ln_fwd_kernelINS_13Kernel_traitsI6__halfS2_fS2_fjLj7168ELj1ELj1ELj4ELj16ENS_18Kernel_traits_baseILj7168ES2_S2_fS2_fjLj128EEEEELb0ELb0ELb1ELb0EEEvNS_9FwdParamsE,"",@"SHT_CUDA_INFO"
	.sectionflags	@""
	.align	4


	//----- nvinfo : EIATTR_CUDA_API_VERSION
	.align		4
        /*0000*/ 	.byte	0x04, 0x37
        /*0002*/ 	.short	(.L_2774 - .L_2773)
.L_2773:
        /*0004*/ 	.word	0x00000082


	//----- nvinfo : EIATTR_KPARAM_INFO
	.align		4
.L_2774:
        /*0008*/ 	.byte	0x04, 0x17
        /*000a*/ 	.short	(.L_2776 - .L_2775)
.L_2775:
        /*000c*/ 	.word	0x00000000
        /*0010*/ 	.short	0x0000
        /*0012*/ 	.short	0x0000
        /*0014*/ 	.byte	0x00, 0xf0, 0xa1, 0x03


	//----- nvinfo : EIATTR_SPARSE_MMA_MASK
	.align		4
.L_2776:
        /*0018*/ 	.byte	0x03, 0x50
        /*001a*/ 	.short	0x0000


	//----- nvinfo : EIATTR_MAXREG_COUNT
	.align		4
        /*001c*/ 	.byte	0x03, 0x1b
        /*001e*/ 	.short	0x00ff


	//----- nvinfo : EIATTR_NUM_BARRIERS
	.align		4
        /*0020*/ 	.byte	0x02, 0x4c
        /*0022*/ 	.byte	0x01
	.zero		1


	//----- nvinfo : EIATTR_MERCURY_ISA_VERSION
	.align		4
        /*0024*/ 	.byte	0x03, 0x5f
        /*0026*/ 	.short	0x0101


	//----- nvinfo : EIATTR_COOP_GROUP_MASK_REGIDS
	.align		4
        /*0028*/ 	.byte	0x04, 0x29
        /*002a*/ 	.short	(.L_2778 - .L_2777)


	//   ....[0]....
.L_2777:
        /*002c*/ 	.word	0xffffffff


	//   ....[1]....
        /*0030*/ 	.word	0xffffffff


	//   ....[2]....
        /*0034*/ 	.word	0xffffffff


	//   ....[3]....
        /*0038*/ 	.word	0xffffffff


	//   ....[4]....
        /*003c*/ 	.word	0xffffffff


	//   ....[5]....
        /*0040*/ 	.word	0xffffffff


	//   ....[6]....
        /*0044*/ 	.word	0xffffffff


	//   ....[7]....
        /*0048*/ 	.word	0xffffffff


	//   ....[8]....
        /*004c*/ 	.word	0xffffffff


	//   ....[9]....
        /*0050*/ 	.word	0xffffffff


	//   ....[10]....
        /*0054*/ 	.word	0xffffffff


	//   ....[11]....
        /*0058*/ 	.word	0xffffffff


	//   ....[12]....
        /*005c*/ 	.word	0xffffffff


	//   ....[13]....
        /*0060*/ 	.word	0xffffffff


	//   ....[14]....
        /*0064*/ 	.word	0xffffffff


	//   ....[15]....
        /*0068*/ 	.word	0xffffffff


	//   ....[16]....
        /*006c*/ 	.word	0xffffffff


	//   ....[17]....
        /*0070*/ 	.word	0xffffffff


	//   ....[18]....
        /*0074*/ 	.word	0x050000c9


	//   ....[19]....
        /*0078*/ 	.word	0x050000c9


	//   ....[20]....
        /*007c*/ 	.word	0x050000c9


	//   ....[21]....
        /*0080*/ 	.word	0x050000c9


	//   ....[22]....
        /*0084*/ 	.word	0x050000c9


	//   ....[23]....
        /*0088*/ 	.word	0x050000c9


	//   ....[24]....
        /*008c*/ 	.word	0x050000c9


	//   ....[25]....
        /*0090*/ 	.word	0x050000c9


	//   ....[26]....
        /*0094*/ 	.word	0x050000c9


	//   ....[27]....
        /*0098*/ 	.word	0x050000c9


	//----- nvinfo : EIATTR_COOP_GROUP_INSTR_OFFSETS
	.align		4
.L_2778:
        /*009c*/ 	.byte	0x04, 0x28
        /*009e*/ 	.short	(.L_2780 - .L_2779)


	//   ....[0]....
.L_2779:
        /*00a0*/ 	.word	0x00003fa0


	//   ....[1]....
        /*00a4*/ 	.word	0x00003fd0


	//   ....[2]....
        /*00a8*/ 	.word	0x00003ff0


	//   ....[3]....
        /*00ac*/ 	.word	0x00004010


	//   ....[4]....
        /*00b0*/ 	.word	0x00004030


	//   ....[5]....
        /*00b4*/ 	.word	0x00004770


	//   ....[6]....
        /*00b8*/ 	.word	0x00004790


	//   ....[7]....
        /*00bc*/ 	.word	0x000047b0


	//   ....[8]....
        /*00c0*/ 	.word	0x000047d0


	//   ....[9]....
        /*00c4*/ 	.word	0x000047f0


	//   ....[10]....
        /*00c8*/ 	.word	0x00004a00


	//   ....[11]....
        /*00cc*/ 	.word	0x00004a20


	//   ....[12]....
        /*00d0*/ 	.word	0x00004a30


	//   ....[13]....
        /*00d4*/ 	.word	0x00004a70


	//   ....[14]....
        /*00d8*/ 	.word	0x00004b20


	//   ....[15]....
        /*00dc*/ 	.word	0x00004b60


	//   ....[16]....
        /*00e0*/ 	.word	0x00004c10


	//   ....[17]....
        /*00e4*/ 	.word	0x00004c30


	//   ....[18]....
        /*00e8*/ 	.word	0x00005d70


	//   ....[19]....
        /*00ec*/ 	.word	0x00005de0


	//   ....[20]....
        /*00f0*/ 	.word	0x00005e50


	//   ....[21]....
        /*00f4*/ 	.word	0x00005ec0


	//   ....[22]....
        /*00f8*/ 	.word	0x00005f30


	//   ....[23]....
        /*00fc*/ 	.word	0x000066c0


	//   ....[24]....
        /*0100*/ 	.word	0x00006730


	//   ....[25]....
        /*0104*/ 	.word	0x000067a0


	//   ....[26]....
        /*0108*/ 	.word	0x00006810


	//   ....[27]....
        /*010c*/ 	.word	0x00006880


	//----- nvinfo : EIATTR_EXIT_INSTR_OFFSETS
	.align		4
.L_2780:
        /*0110*/ 	.byte	0x04, 0x1c
        /*0112*/ 	.short	(.L_2782 - .L_2781)


	//   ....[0]....
.L_2781:
        /*0114*/ 	.word	0x00000890


	//   ....[1]....
        /*0118*/ 	.word	0x00005d10


	//----- nvinfo : EIATTR_MAX_THREADS
	.align		4
.L_2782:
        /*011c*/ 	.byte	0x04, 0x05
        /*011e*/ 	.short	(.L_2784 - .L_2783)
.L_2783:
        /*0120*/ 	.word	0x00000080
        /*0124*/ 	.word	0x00000001
        /*0128*/ 	.word	0x00000001


	//----- nvinfo : EIATTR_CRS_STACK_SIZE
	.align		4
.L_2784:
        /*012c*/ 	.byte	0x04, 0x1e
        /*012e*/ 	.short	(.L_2786 - .L_2785)
.L_2785:
        /*0130*/ 	.word	0x00000000


	//----- nvinfo : EIATTR_CBANK_PARAM_SIZE
	.align		4
.L_2786:
        /*0134*/ 	.byte	0x03, 0x19
        /*0136*/ 	.short	0x00e8


	//----- nvinfo : EIATTR_PARAM_CBANK
	.align		4
        /*0138*/ 	.byte	0x04, 0x0a
        /*013a*/ 	.short	(.L_2788 - .L_2787)
	.align		4
.L_2787:
        /*013c*/ 	.word	index@(.nv.constant0._ZN10layer_norm13ln_fwd_kernelINS_13Kernel_traitsI6__halfS2_fS2_fjLj7168ELj1ELj1ELj4ELj16ENS_18Kernel_traits_baseILj7168ES2_S2_fS2_fjLj128EEEEELb0ELb0ELb1ELb0EEEvNS_9FwdParamsE)
        /*0140*/ 	.short	0x0210
        /*0142*/ 	.short	0x00e8


	//----- nvinfo : EIATTR_SW_WAR
	.align		4
.L_2788:
        /*0144*/ 	.byte	0x04, 0x36
        /*0146*/ 	.short	(.L_2790 - .L_2789)
.L_2789:
        /*0148*/ 	.word	0x00000008
.L_2790:


//--------------------- .nv.info._ZN10layer_norm13ln_fwd_kernelINS_13Kernel_traitsI6__halfS2_fS2_fjLj7168ELj1ELj1ELj4ELj16ENS_18Kernel_traits_baseILj7168ES2_S2_fS2_fjLj128EEEEELb0ELb0ELb1ELb1EEEvNS_9FwdParamsE --------------------------
	.section	.nv.info._ZN10layer_norm13ln_fwd_kernelINS_13Kernel_traitsI6__halfS2_fS2_fjLj7168ELj1ELj1ELj4ELj16ENS_18Kernel_traits_baseILj7168ES2_S2_fS2_fjLj128EEEEELb0ELb0ELb1ELb1EEEvNS_9FwdParamsE,"",@"SHT_CUDA_INFO"
	.sectionflags	@""
	.align	4


	//----- nvinfo : EIATTR_CUDA_API_VERSION
	.align		4
        /*0000*/ 	.byte	0x04, 0x37
        /*0002*/ 	.short	(.L_2792 - .L_2791)
.L_2791:
        /*0004*/ 	.word	0x00000082


	//----- nvinfo : EIATTR_KPARAM_INFO
	.align		4
.L_2792:
        /*0008*/ 	.byte	0x04, 0x17
        /*000a*/ 	.short	(.L_2794 - .L_2793)
.L_2793:
        /*000c*/ 	.word	0x00000000
        /*0010*/ 	.short	0x0000
        /*0012*/ 	.short	0x0000
        /*0014*/ 	.byte	0x00, 0xf0, 0xa1, 0x03


	//----- nvinfo : EIATTR_SPARSE_MMA_MASK
	.align		4
.L_2794:
        /*0018*/ 	.byte	0x03, 0x50
        /*001a*/ 	.short	0x0000


	//----- nvinfo : EIATTR_MAXREG_COUNT
	.align		4
        /*001c*/ 	.byte	0x03, 0x1b
        /*001e*/ 	.short	0x00ff


	//----- nvinfo : EIATTR_NUM_BARRIERS
	.align		4
        /*0020*/ 	.byte	0x02, 0x4c
        /*0022*/ 	.byte	0x01
	.zero		1


	//----- nvinfo : EIATTR_MERCURY_ISA_VERSION
	.align		4
        /*0024*/ 	.byte	0x03, 0x5f
        /*0026*/ 	.short	0x0101


	//----- nvinfo : EIATTR_COOP_GROUP_MASK_REGIDS
	.align		4
        /*0028*/ 	.byte	0x04, 0x29
        /*002a*/ 	.short	(.L_2796 - .L_2795)


	//   ....[0]....
.L_2795:
        /*002c*/ 	.word	0xffffffff


	//   ....[1]....
        /*0030*/ 	.word	0xffffffff


	//   ....[2]....
        /*0034*/ 	.word	0xffffffff


	//   ....[3]....
        /*0038*/ 	.word	0xffffffff


	//   ....[4]....
        /*003c*/ 	.word	0xffffffff


	//   ....[5]....
        /*0040*/ 	.word	0xffffffff


	//   ....[6]....
        /*0044*/ 	.word	0xffffffff


	//   ....[7]....
        /*0048*/ 	.word	0xffffffff


	//   ....[8]....
        /*004c*/ 	.word	0xffffffff


	//   ....[9]....
        /*0050*/ 	.word	0xffffffff


	//   ....[10]....
        /*0054*/ 	.word	0xffffffff


	//   ....[11]....
        /*0058*/ 	.word	0xffffffff


	//   ....[12]....
        /*005c*/ 	.word	0xffffffff


	//   ....[13]....
        /*0060*/ 	.word	0xffffffff


	//   ....[14]....
        /*0064*/ 	.word	0xffffffff


	//   ....[15]....
        /*0068*/ 	.word	0xffffffff


	//   ....[16]....
        /*006c*/ 	.word	0xffffffff


	//   ....[17]....
        /*0070*/ 	.word	0xffffffff


	//   ....[18]....
        /*0074*/ 	.word	0x0500001c


	//   ....[19]....
        /*0078*/ 	.word	0x0500001c


	//   ....[20]....
        /*007c*/ 	.word	0x0500001c


	//   ....[21]....
        /*0080*/ 	.word	0x0500001c


	//   ....[22]....
        /*0084*/ 	.word	0x0500001c


	//   ....[23]....
        /*0088*/ 	.word	0x0500001c


	//   ....[24]....
        /*008c*/ 	.word	0x0500001c


	//   ....[25]....
        /*0090*/ 	.word	0x0500001c


	//   ....[26]....
        /*0094*/ 	.word	0x0500001c


	//   ....[27]....
        /*0098*/ 	.word	0x0500001c


	//----- nvinfo : EIATTR_COOP_GROUP_INSTR_OFFSETS
	.align		4
.L_2796:
        /*009c*/ 	.byte	0x04, 0x28
        /*009e*/ 	.short	(.L_2798 - .L_2797)


	//   ....[0]....
.L_2797:
        /*00a0*/ 	.word	0x000032a0


	//   ....[1]....
        /*00a4*/ 	.word	0x000032c0


	//   ....[2]....
        /*00a8*/ 	.word	0x000032e0


	//   ....[3]....
        /*00ac*/ 	.word	0x00003300


	//   ....[4]....
        /*00b0*/ 	.word	0x00003320


	//   ....[5]....
        /*00b4*/ 	.word	0x00003a50


	//   ....[6]....
        /*00b8*/ 	.word	0x00003a70


	//   ....[7]....
        /*00bc*/ 	.word	0x00003a90


	//   ....[8]....
        /*00c0*/ 	.word	0x00003ab0


	//   ....[9]....
        /*00c4*/ 	.word	0x00003ad0


	//   ....[10]....
        /*00c8*/ 	.word	0x00003c40


	//   ....[11]....
        /*00cc*/ 	.word	0x00003c90


	//   ....[12]....
        /*00d0*/ 	.word	0x00003cb0


	//   ....[13]....
        /*00d4*/ 	.word	0x00003cc0


	//   ....[14]....
        /*00d8*/ 	.word	0x00003d80


	//   ....[15]....
        /*00dc*/ 	.word	0x00003db0


	//   ....[16]....
        /*00e0*/ 	.word	0x00003e50


	//   ....[17]....
        /*00e4*/ 	.word	0x00003e80


	//   ....[18]....
        /*00e8*/ 	.word	0x00005000


	//   ....[19]....
        /*00ec*/ 	.word	0x00005070


	//   ....[20]....
        /*00f0*/ 	.word	0x000050e0


	//   ....[21]....
        /*00f4*/ 	.word	0x00005150


	//   ....[22]....
        /*00f8*/ 	.word	0x000051c0


	//   ....[23]....
        /*00fc*/ 	.word	0x00005930


	//   ....[24]....
        /*0100*/ 	.word	0x000059a0


	//   ....[25]....
        /*0104*/ 	.word	0x00005a10


	//   ....[26]....
        /*0108*/ 	.word	0x00005a80


	//   ....[27]....
        /*010c*/ 	.word	0x00005af0


	//----- nvinfo : EIATTR_EXIT_INSTR_OFFSETS
	.align		4
.L_2798:
        /*0110*/ 	.byte	0x04, 0x1c
        /*0112*/ 	.short	(.L_2800 - .L_2799)


	//   ....[0]....
.L_2799:
        /*0114*/ 	.word	0x00000190


	//   ....[1]....
        /*0118*/ 	.word	0x00004fa0


	//----- nvinfo : EIATTR_MAX_THREADS
	.align		4
.L_2800:
        /*011c*/ 	.byte	0x04, 0x05
        /*011e*/ 	.short	(.L_2802 - .L_2801)
.L_2801:
        /*0120*/ 	.word	0x00000080
        /*0124*/ 	.word	0x00000001
        /*0128*/ 	.word	0x00000001


	//----- nvinfo : EIATTR_CRS_STACK_SIZE
	.align		4
.L_2802:
        /*012c*/ 	.byte	0x04, 0x1e
        /*012e*/ 	.short	(.L_2804 - .L_2803)
.L_2803:
        /*0130*/ 	.word	0x00000000


	//----- nvinfo : EIATTR_CBANK_PARAM_SIZE
	.align		4
.L_2804:
        /*0134*/ 	.byte	0x03, 0x19
        /*0136*/ 	.short	0x00e8


	//----- nvinfo : EIATTR_PARAM_CBANK
	.align		4
        /*0138*/ 	.byte	0x04, 0x0a
        /*013a*/ 	.short	(.L_2806 - .L_2805)
	.align		4
.L_2805:
        /*013c*/ 	.word	index@(.nv.constant0._ZN10layer_norm13ln_fwd_kernelINS_13Kernel_traitsI6__halfS2_fS2_fjLj7168ELj1ELj1ELj4ELj16ENS_18Kernel_traits_baseILj7168ES2_S2_fS2_fjLj128EEEEELb0ELb0ELb1ELb1EEEvNS_9FwdParamsE)
        /*0140*/ 	.short	0x0210
        /*0142*/ 	.short	0x00e8


	//----- nvinfo : EIATTR_SW_WAR
	.align		4
.L_2806:
        /*0144*/ 	.byte	0x04, 0x36
        /*0146*/ 	.short	(.L_2808 - .L_2807)
.L_2807:
        /*0148*/ 	.word	0x00000008
.L_2808:


//--------------------- .nv.info._ZN10layer_norm13ln_fwd_kernelINS_13Kernel_traitsI6__halfS2_fS2_fjLj7168ELj1ELj1ELj4ELj16ENS_18Kernel_traits_baseILj7168ES2_S2_fS2_fjLj128EEEEELb0ELb1ELb0ELb0EEEvNS_9FwdParamsE --------------------------
	.section	.nv.info._ZN10layer_norm13ln_fwd_kernelINS_13Kernel_traitsI6__halfS2_fS2_fjLj7168ELj1ELj1ELj4ELj16ENS_18Kernel_traits_baseILj7168ES2_S2_fS2_fjLj128EEEEELb0ELb1ELb0ELb0EEEvNS_9FwdParamsE,"",@"SHT_CUDA_INFO"
	.sectionflags	@""
	.align	4


	//----- nvinfo : EIATTR_CUDA_API_VERSION
	.align		4
        /*0000*/ 	.byte	0x04, 0x37
        /*0002*/ 	.short	(.L_2810 - .L_2809)
.L_2809:
        /*0004*/ 	.word	0x00000082


	//----- nvinfo : EIATTR_KPARAM_INFO
	.align		4
.L_2810:
        /*0008*/ 	.byte	0x04, 0x17
        /*000a*/ 	.short	(.L_2812 - .L_2811)
.L_2811:
        /*000c*/ 	.word	0x00000000
        /*0010*/ 	.short	0x0000
        /*0012*/ 	.short	0x0000
        /*0014*/ 	.byte	0x00, 0xf0, 0xa1, 0x03


	//----- nvinfo : EIATTR_SPARSE_MMA_MASK
	.align		4
.L_2812:
        /*0018*/ 	.byte	0x03, 0x50
        /*001a*/ 	.short	0x0000


	//----- nvinfo : EIATTR_MAXREG_COUNT
	.align		4
        /*001c*/ 	.byte	0x03, 0x1b
        /*001e*/ 	.short	0x00ff


	//----- nvinfo : EIATTR_NUM_BARRIERS
	.align		4
        /*0020*/ 	.byte	0x02, 0x4c
        /*0022*/ 	.byte	0x01
	.zero		1


	//----- nvinfo : EIATTR_MERCURY_ISA_VERSION
	.align		4
        /*0024*/ 	.byte	0x03, 0x5f
        /*0026*/ 	.short	0x0101


	//----- nvinfo : EIATTR_COOP_GROUP_MASK_REGIDS
	.align		4
        /*0028*/ 	.byte	0x04, 0x29
        /*002a*/ 	.short	(.L_2814 - .L_2813)


	//   ....[0]....
.L_2813:
        /*002c*/ 	.word	0xffffffff


	//   ....[1]....
        /*0030*/ 	.word	0xffffffff


	//   ....[2]....
        /*0034*/ 	.word	0xffffffff


	//   ....[3]....
        /*0038*/ 	.word	0xffffffff


	//   ....[4]....
        /*003c*/ 	.word	0xffffffff


	//   ....[5]....
        /*0040*/ 	.word	0xffffffff


	//   ....[6]....
        /*0044*/ 	.word	0xffffffff


	//   ....[7]....
        /*0048*/ 	.word	0xffffffff


	//   ....[8]....
        /*004c*/ 	.word	0xffffffff


	//   ....[9]....
        /*0050*/ 	.word	0xffffffff


	//   ....[10]....
        /*0054*/ 	.word	0xffffffff


	//   ....[11]....
        /*0058*/ 	.word	0xffffffff


	//   ....[12]....
        /*005c*/ 	.word	0xffffffff


	//   ....[13]....
        /*0060*/ 	.word	0xffffffff


	//   ....[14]....
        /*0064*/ 	.word	0xffffffff


	//   ....[15]....
        /*0068*/ 	.word	0xffffffff


	//   ....[16]....
        /*006c*/ 	.word	0xffffffff


	//   ....[17]....
        /*0070*/ 	.word	0xffffffff


	//   ....[18]....
        /*0074*/ 	.word	0x050000f6


	//   ....[19]....
        /*0078*/ 	.word	0x050000f6


	//   ....[20]....
        /*007c*/ 	.word	0x050000f6


	//   ....[21]....
        /*0080*/ 	.word	0x050000f6


	//   ....[22]....
        /*0084*/ 	.word	0x050000f6


	//   ....[23]....
        /*0088*/ 	.word	0x050000f6


	//   ....[24]....
        /*008c*/ 	.word	0x050000f6


	//   ....[25]....
        /*0090*/ 	.word	0x050000f6


	//   ....[26]....
        /*0094*/ 	.word	0x050000f6


	//   ....[27]....
        /*0098*/ 	.word	0x050000f6


	//----- nvinfo : EIATTR_COOP_GROUP_INSTR_OFFSETS
	.align		4
.L_2814:
        /*009c*/ 	.byte	0x04, 0x28
        /*009e*/ 	.short	(.L_2816 - .L_2815)


	//   ....[0]....
.L_2815:
        /*00a0*/ 	.word	0x000032e0


	//   ....[1]....
        /*00a4*/ 	.word	0x00003310


	//   ....[2]....
        /*00a8*/ 	.word	0x00003330


	//   ....[3]....
        /*00ac*/ 	.word	0x00003350


	//   ....[4]....
        /*00b0*/ 	.word	0x00003380


	//   ....[5]....
        /*00b4*/ 	.word	0x00003ac0


	//   ....[6]....
        /*00b8*/ 	.word	0x00003ae0


	//   ....[7]....
        /*00bc*/ 	.word	0x00003b00


	//   ....[8]....
        /*00c0*/ 	.word	0x00003b20


	//   ....[9]....
        /*00c4*/ 	.word	0x00003b40


	//   ....[10]....
        /*00c8*/ 	.word	0x00003c90


	//   ....[11]....
        /*00cc*/ 	.word	0x00003d30


	//   ....[12]....
        /*00d0*/ 	.word	0x00003d50


	//   ....[13]....
        /*00d4*/ 	.word	0x00003db0


	//   ....[14]....
        /*00d8*/ 	.word	0x00003de0


	//   ....[15]....
        /*00dc*/ 	.word	0x00003e80


	//   ....[16]....
        /*00e0*/ 	.word	0x00003ed0


	//   ....[17]....
        /*00e4*/ 	.word	0x00003f40


	//   ....[18]....
        /*00e8*/ 	.word	0x00005060


	//   ....[19]....
        /*00ec*/ 	.word	0x000050d0


	//   ....[20]....
        /*00f0*/ 	.word	0x00005140


	//   ....[21]....
        /*00f4*/ 	.word	0x000051b0


	//   ....[22]....
        /*00f8*/ 	.word	0x00005230


	//   ....[23]....
        /*00fc*/ 	.word	0x000059d0


	//   ....[24]....
        /*0100*/ 	.word	0x00005a40


	//   ....[25]....
        /*0104*/ 	.word	0x00005ab0


	//   ....[26]....
        /*0108*/ 	.word	0x00005b20


	//   ....[27]....
        /*010c*/ 	.word	0x00005b90


	//----- nvinfo : EIATTR_EXIT_INSTR_OFFSETS
	.align		4
.L_2816:
        /*0110*/ 	.byte	0x04, 0x1c
        /*0112*/ 	.short	(.L_2818 - .L_2817)


	//   ....[0]....
.L_2817:
        /*0114*/ 	.word	0x00000a40


	//   ....[1]....
        /*0118*/ 	.word	0x00005000


	//----- nvinfo : EIATTR_MAX_THREADS
	.align		4
.L_2818:
        /*011c*/ 	.byte	0x04, 0x05
        /*011e*/ 	.short	(.L_2820 - .L_2819)
.L_2819:
        /*0120*/ 	.word	0x00000080
        /*0124*/ 	.word	0x00000001
        /*0128*/ 	.word	0x00000001


	//----- nvinfo : EIATTR_CRS_STACK_SIZE
	.align		4
.L_2820:
        /*012c*/ 	.byte	0x04, 0x1e
        /*012e*/ 	.short	(.L_2822 - .L_2821)
.L_2821:
        /*0130*/ 	.word	0x00000000


	//----- nvinfo : EIATTR_CBANK_PARAM_SIZE
	.align		4
.L_2822:
        /*0134*/ 	.byte	0x03, 0x19
        /*0136*/ 	.short	0x00e8


	//----- nvinfo : EIATTR_PARAM_CBANK
	.align		4
        /*0138*/ 	.byte	0x04, 0x0a
        /*013a*/ 	.short	(.L_2824 - .L_2823)
	.align		4
.L_2823:
        /*013c*/ 	.word	index@(.nv.constant0._ZN10layer_norm13ln_fwd_kernelINS_13Kernel_traitsI6__halfS2_fS2_fjLj7168ELj1ELj1ELj4ELj16ENS_18Kernel_traits_baseILj7168ES2_S2_fS2_fjLj128EEEEELb0ELb1ELb0ELb0EEEvNS_9FwdParamsE)
        /*0140*/ 	.short	0x0210
        /*0142*/ 	.short	0x00e8


	//----- nvinfo : EIATTR_SW_WAR
	.align		4
.L_2824:
        /*0144*/ 	.byte	0x04, 0x36
        /*0146*/ 	.short	(.L_2826 - .L_2825)
.L_2825:
        /*0148*/ 	.word	0x00000008
.L_2826:


//--------------------- .nv.info._ZN10layer_norm13ln_fwd_kernelINS_13Kernel_traitsI6__halfS2_fS2_fjLj7168ELj1ELj1ELj4ELj16ENS_18Kernel_traits_baseILj7168ES2_S2_fS2_fjLj128EEEEELb0ELb1ELb0ELb1EEEvNS_9FwdParamsE --------------------------
	.section	.nv.info._ZN10layer_norm13ln_fwd_kernelINS_13Kernel_traitsI6__halfS2_fS2_fjLj7168ELj1ELj1ELj4ELj16ENS_18Kernel_traits_baseILj7168ES2_S2_fS2_fjLj128EEEEELb0ELb1ELb0ELb1EEEvNS_9FwdParamsE,"",@"SHT_CUDA_INFO"
	.sectionflags	@""
	.align	4


	//----- nvinfo : EIATTR_CUDA_API_VERSION
	.align		4
        /*0000*/ 	.byte	0x04, 0x37
        /*0002*/ 	.short	(.L_2828 - .L_2827)
.L_2827:
        /*0004*/ 	.word	0x00000082


	//----- nvinfo : EIATTR_KPARAM_INFO
	.align		4
.L_2828:
        /*0008*/ 	.byte	0x04, 0x17
        /*000a*/ 	.short	(.L_2830 - .L_2829)
.L_2829:
        /*000c*/ 	.word	0x00000000
        /*0010*/ 	.short	0x0000
        /*0012*/ 	.short	0x0000
        /*0014*/ 	.byte	0x00, 0xf0, 0xa1, 0x03


	//----- nvinfo : EIATTR_SPARSE_MMA_MASK
	.align		4
.L_2830:
        /*0018*/ 	.byte	0x03, 0x50
        /*001a*/ 	.short	0x0000


	//----- nvinfo : EIATTR_MAXREG_COUNT
	.align		4
        /*001c*/ 	.byte	0x03, 0x1b
        /*001e*/ 	.short	0x00ff


	//----- nvinfo : EIATTR_NUM_BARRIERS
	.align		4
        /*0020*/ 	.byte	0x02, 0x4c
        /*0022*/ 	.byte	0x01
	.zero		1


	//----- nvinfo : EIATTR_MERCURY_ISA_VERSION
	.align		4
        /*0024*/ 	.byte	0x03, 0x5f
        /*0026*/ 	.short	0x0101


	//----- nvinfo : EIATTR_COOP_GROUP_MASK_REGIDS
	.align		4
        /*0028*/ 	.byte	0x04, 0x29
        /*002a*/ 	.short	(.L_2832 - .L_2831)


	//   ....[0]....
.L_2831:
        /*002c*/ 	.word	0xffffffff


	//   ....[1]....
        /*0030*/ 	.word	0xffffffff


	//   ....[2]....
        /*0034*/ 	.word	0xffffffff


	//   ....[3]....
        /*0038*/ 	.word	0xffffffff


	//   ....[4]....
        /*003c*/ 	.word	0xffffffff


	//   ....[5]....
        /*0040*/ 	.word	0xffffffff


	//   ....[6]....
        /*0044*/ 	.word	0xffffffff


	//   ....[7]....
        /*0048*/ 	.word	0xffffffff


	//   ....[8]....
        /*004c*/ 	.word	0xffffffff


	//   ....[9]....
        /*0050*/ 	.word	0xffffffff


	//   ....[10]....
        /*0054*/ 	.word	0xffffffff


	//   ....[11]....
        /*0058*/ 	.word	0xffffffff


	//   ....[12]....
        /*005c*/ 	.word	0xffffffff


	//   ....[13]....
        /*0060*/ 	.word	0xffffffff


	//   ....[14]....
        /*0064*/ 	.word	0xffffffff


	//   ....[15]....
        /*0068*/ 	.word	0xffffffff


	//   ....[16]....
        /*006c*/ 	.word	0xffffffff


	//   ....[17]....
        /*0070*/ 	.word	0xffffffff


	//   ....[18]....
        /*0074*/ 	.word	0x050000c3


	//   ....[19]....
        /*0078*/ 	.word	0x050000c3


	//   ....[20]....
        /*007c*/ 	.word	0x050000c3


	//   ....[21]....
        /*0080*/ 	.word	0x050000c3


	//   ....[22]....
        /*0084*/ 	.word	0x050000c3


	//   ....[23]....
        /*0088*/ 	.word	0x050000c3


	//   ....[24]....
        /*008c*/ 	.word	0x050000c3


	//   ....[25]....
        /*0090*/ 	.word	0x050000c3


	//   ....[26]....
        /*0094*/ 	.word	0x050000c3


	//   ....[27]....
        /*0098*/ 	.word	0x050000c3


	//----- nvinfo : EIATTR_COOP_GROUP_INSTR_OFFSETS
	.align		4
.L_2832:
        /*009c*/ 	.byte	0x04, 0x28
        /*009e*/ 	.short	(.L_2834 - .L_2833)


	//   ....[0]....
.L_2833:
        /*00a0*/ 	.word	0x00002640


	//   ....[1]....
        /*00a4*/ 	.word	0x00002660


	//   ....[2]....
        /*00a8*/ 	.word	0x00002680


	//   ....[3]....
        /*00ac*/ 	.word	0x000026a0


	//   ....[4]....
        /*00b0*/ 	.word	0x000026c0


	//   ....[5]....
        /*00b4*/ 	.word	0x00002df0


	//   ....[6]....
        /*00b8*/ 	.word	0x00002e10


	//   ....[7]....
        /*00bc*/ 	.word	0x00002e30


	//   ....[8]....
        /*00c0*/ 	.word	0x00002e50


	//   ....[9]....
        /*00c4*/ 	.word	0x00002e70


	//   ....[10]....
        /*00c8*/ 	.word	0x00002fd0


	//   ....[11]....
        /*00cc*/ 	.word	0x00003030


	//   ....[12]....
        /*00d0*/ 	.word	0x00003070


	//   ....[13]....
        /*00d4*/ 	.word	0x000030f0


	//   ....[14]....
        /*00d8*/ 	.word	0x00003110


	//   ....[15]....
        /*00dc*/ 	.word	0x00003180


	//   ....[16]....
        /*00e0*/ 	.word	0x000031c0


	//   ....[17]....
        /*00e4*/ 	.word	0x00003210


	//   ....[18]....
        /*00e8*/ 	.word	0x00004430


	//   ....[19]....
        /*00ec*/ 	.word	0x000044a0


	//   ....[20]....
        /*00f0*/ 	.word	0x00004510


	//   ....[21]....
        /*00f4*/ 	.word	0x00004580


	//   ....[22]....
        /*00f8*/ 	.word	0x000045f0


	//   ....[23]....
        /*00fc*/ 	.word	0x00004d60


	//   ....[24]....
        /*0100*/ 	.word	0x00004dd0


	//   ....[25]....
        /*0104*/ 	.word	0x00004e40


	//   ....[26]....
        /*0108*/ 	.word	0x00004eb0


	//   ....[27]....
        /*010c*/ 	.word	0x00004f20


	//----- nvinfo : EIATTR_EXIT_INSTR_OFFSETS
	.align		4
.L_2834:
        /*0110*/ 	.byte	0x04, 0x1c
        /*0112*/ 	.short	(.L_2836 - .L_2835)


	//   ....[0]....
.L_2835:
        /*0114*/ 	.word	0x00000210


	//   ....[1]....
        /*0118*/ 	.word	0x000043d0


	//----- nvinfo : EIATTR_MAX_THREADS
	.align		4
.L_2836:
        /*011c*/ 	.byte	0x04, 0x05
        /*011e*/ 	.short	(.L_2838 - .L_2837)
.L_2837:
        /*0120*/ 	.word	0x00000080
        /*0124*/ 	.word	0x00000001
        /*0128*/ 	.word	0x00000001


	//----- nvinfo : EIATTR_CRS_STACK_SIZE
	.align		4
.L_2838:
        /*012c*/ 	.byte	0x04, 0x1e
        /*012e*/ 	.short	(.L_2840 - .L_2839)
.L_2839:
        /*0130*/ 	.word	0x00000000


	//----- nvinfo : EIATTR_CBANK_PARAM_SIZE
	.align		4
.L_2840:
        /*0134*/ 	.byte	0x03, 0x19
        /*0136*/ 	.short	0x00e8


	//----- nvinfo : EIATTR_PARAM_CBANK
	.align		4
        /*0138*/ 	.byte	0x04, 0x0a
        /*013a*/ 	.short	(.L_2842 - .L_2841)
	.align		4
.L_2841:
        /*013c*/ 	.word	index@(.nv.constant0._ZN10layer_norm13ln_fwd_kernelINS_13Kernel_traitsI6__halfS2_fS2_fjLj7168ELj1ELj1ELj4ELj16ENS_18Kernel_traits_baseILj7168ES2_S2_fS2_fjLj128EEEEELb0ELb1ELb0ELb1EEEvNS_9FwdParamsE)
        /*0140*/ 	.short	0x0210
        /*0142*/ 	.short	0x00e8


	//----- nvinfo : EIATTR_SW_WAR
	.align		4
.L_2842:
        /*0144*/ 	.byte	0x04, 0x36
        /*0146*/ 	.short	(.L_2844 - .L_2843)
.L_2843:
        /*0148*/ 	.word	0x00000008
.L_2844:


//--------------------- .nv.info._ZN10layer_norm13ln_fwd_kernelINS_13Kernel_traitsI6__halfS2_fS2_fjLj7168ELj1ELj1ELj4ELj16ENS_18Kernel_traits_baseILj7168ES2_S2_fS2_fjLj128EEEEELb0ELb1ELb1ELb0EEEvNS_9FwdParamsE --------------------------
	.section	.nv.info._ZN10layer_norm13ln_fwd_kernelINS_13Kernel_traitsI6__halfS2_fS2_fjLj7168ELj1ELj1ELj4ELj16ENS_18Kernel_traits_baseILj7168ES2_S2_fS2_fjLj128EEEEELb0ELb1ELb1ELb0EEEvNS_9FwdParamsE,"",@"SHT_CUDA_INFO"
	.sectionflags	@""
	.align	4


	//----- nvinfo : EIATTR_CUDA_API_VERSION
	.align		4
        /*0000*/ 	.byte	0x04, 0x37
        /*0002*/ 	.short	(.L_2846 - .L_2845)
.L_2845:
        /*0004*/ 	.word	0x00000082


	//----- nvinfo : EIATTR_KPARAM_INFO
	.align		4
.L_2846:
        /*0008*/ 	.byte	0x04, 0x17
        /*000a*/ 	.short	(.L_2848 - .L_2847)
.L_2847:
        /*000c*/ 	.word	0x00000000
        /*0010*/ 	.short	0x0000
        /*0012*/ 	.short	0x0000
        /*0014*/ 	.byte	0x00, 0xf0, 0xa1, 0x03


	//----- nvinfo : EIATTR_SPARSE_MMA_MASK
	.align		4
.L_2848:
        /*0018*/ 	.byte	0x03, 0x50
        /*001a*/ 	.short	0x0000


	//----- nvinfo : EIATTR_MAXREG_COUNT
	.align		4
        /*001c*/ 	.byte	0x03, 0x1b
        /*001e*/ 	.short	0x00ff


	//----- nvinfo : EIATTR_NUM_BARRIERS
	.align		4
        /*0020*/ 	.byte	0x02, 0x4c
        /*0022*/ 	.byte	0x01
	.zero		1


	//----- nvinfo : EIATTR_ANNOTATIONS
	.align		4
        /*0024*/ 	.byte	0x04, 0x55
        /*0026*/ 	.short	(.L_2850 - .L_2849)


	//   ....[0]....
.L_2849:
        /*0028*/ 	.word	0x00000001
        /*002c*/ 	.byte	0x50, 0x0c, 0x00, 0x00, 0x01, 0x00, 0x00, 0x00, 0x00, 0x1a, 0x00, 0x00


	//----- nvinfo : EIATTR_MERCURY_ISA_VERSION
	.align		4
.L_2850:
        /*0038*/ 	.byte	0x03, 0x5f
        /*003a*/ 	.short	0x0101


	//----- nvinfo : EIATTR_COOP_GROUP_MASK_REGIDS
	.align		4
        /*003c*/ 	.byte	0x04, 0x29
        /*003e*/ 	.short	(.L_2852 - .L_2851)


	//   ....[0]....
.L_2851:
        /*0040*/ 	.word	0xffffffff


	//   ....[1]....
        /*0044*/ 	.word	0xffffffff


	//   ....[2]....
        /*0048*/ 	.word	0xffffffff


	//   ....[3]....
        /*004c*/ 	.word	0xffffffff


	//   ....[4]....
        /*0050*/ 	.word	0xffffffff


	//   ....[5]....
        /*0054*/ 	.word	0xffffffff


	//   ....[6]....
        /*0058*/ 	.word	0xffffffff


	//   ....[7]....
        /*005c*/ 	.word	0xffffffff


	//   ....[8]....
        /*0060*/ 	.word	0xffffffff


	//   ....[9]....
        /*0064*/ 	.word	0xffffffff


	//   ....[10]....
        /*0068*/ 	.word	0xffffffff


	//   ....[11]....
        /*006c*/ 	.word	0xffffffff


	//   ....[12]....
        /*0070*/ 	.word	0xffffffff


	//   ....[13]....
        /*0074*/ 	.word	0xffffffff


	//   ....[14]....
        /*0078*/ 	.word	0xffffffff


	//   ....[15]....
        /*007c*/ 	.word	0xffffffff


	//   ....[16]....
        /*0080*/ 	.word	0xffffffff


	//   ....[17]....
        /*0084*/ 	.word	0xffffffff


	//   ....[18]....
        /*0088*/ 	.word	0x050000b4


	//   ....[19]....
        /*008c*/ 	.word	0x050000b4


	//   ....[20]....
        /*0090*/ 	.word	0x050000b4


	//   ....[21]....
        /*0094*/ 	.word	0x050000b4


	//   ....[22]....
        /*0098*/ 	.word	0x050000b4


	//   ....[23]....
        /*009c*/ 	.word	0x050000b4


	//   ....[24]....
        /*00a0*/ 	.word	0x050000b4


	//   ....[25]....
        /*00a4*/ 	.word	0x050000b4


	//   ....[26]....
        /*00a8*/ 	.word	0x050000b4


	//   ....[27]....
        /*00ac*/ 	.word	0x050000b4


	//----- nvinfo : EIATTR_COOP_GROUP_INSTR_OFFSETS
	.align		4
.L_2852:
        /*00b0*/ 	.byte	0x04, 0x28
        /*00b2*/ 	.short	(.L_2854 - .L_2853)


	//   ....[0]....
.L_2853:
        /*00b4*/ 	.word	0x00004870


	//   ....[1]....
        /*00b8*/ 	.word	0x000048a0


	//   ....[2]....
        /*00bc*/ 	.word	0x000048c0


	//   ....[3]....
        /*00c0*/ 	.word	0x000048e0


	//   ....[4]....
        /*00c4*/ 	.word	0x00004900


	//   ....[5]....
        /*00c8*/ 	.word	0x00005040


	//   ....[6]....
        /*00cc*/ 	.word	0x00005060


	//   ....[7]....
        /*00d0*/ 	.word	0x00005080


	//   ....[8]....
        /*00d4*/ 	.word	0x000050a0


	//   ....[9]....
        /*00d8*/ 	.word	0x000050c0


	//   ....[10]....
        /*00dc*/ 	.word	0x00005200


	//   ....[11]....
        /*00e0*/ 	.word	0x00005290


	//   ....[12]....
        /*00e4*/ 	.word	0x000052f0


	//   ....[13]....
        /*00e8*/ 	.word	0x00005360


	//   ....[14]....
        /*00ec*/ 	.word	0x00005370


	//   ....[15]....
        /*00f0*/ 	.word	0x00005410


	//   ....[16]....
        /*00f4*/ 	.word	0x00005440


	//   ....[17]....
        /*00f8*/ 	.word	0x00005480


	//   ....[18]....
        /*00fc*/ 	.word	0x00006680


	//   ....[19]....
        /*0100*/ 	.word	0x000066e0


	//   ....[20]....
        /*0104*/ 	.word	0x00006740


	//   ....[21]....
        /*0108*/ 	.word	0x000067a0


	//   ....[22]....
        /*010c*/ 	.word	0x00006800


	//   ....[23]....
        /*0110*/ 	.word	0x00006f90


	//   ....[24]....
        /*0114*/ 	.word	0x00006fe0


	//   ....[25]....
        /*0118*/ 	.word	0x00007030


	//   ....[26]....
        /*011c*/ 	.word	0x00007080


	//   ....[27]....
        /*0120*/ 	.word	0x000070d0


	//----- nvinfo : EIATTR_EXIT_INSTR_OFFSETS
	.align		4
.L_2854:
        /*0124*/ 	.byte	0x04, 0x1c
        /*0126*/ 	.short	(.L_2856 - .L_2855)


	//   ....[0]....
.L_2855:
        /*0128*/ 	.word	0x00000a60


	//   ....[1]....
        /*012c*/ 	.word	0x00006620


	//----- nvinfo : EIATTR_MAX_THREADS
	.align		4
.L_2856:
        /*0130*/ 	.byte	0x04, 0x05
        /*0132*/ 	.short	(.L_2858 - .L_2857)
.L_2857:
        /*0134*/ 	.word	0x00000080
        /*0138*/ 	.word	0x00000001
        /*013c*/ 	.word	0x00000001


	//----- nvinfo : EIATTR_CRS_STACK_SIZE
	.align		4
.L_2858:
        /*0140*/ 	.byte	0x04, 0x1e
        /*0142*/ 	.short	(.L_2860 - .L_2859)
.L_2859:
        /*0144*/ 	.word	0x00000000


	//----- nvinfo : EIATTR_CBANK_PARAM_SIZE
	.align		4
.L_2860:
        /*0148*/ 	.byte	0x03, 0x19
        /*014a*/ 	.short	0x00e8


	//----- nvinfo : EIATTR_PARAM_CBANK
	.align		4
        /*014c*/ 	.byte	0x04, 0x0a
        /*014e*/ 	.short	(.L_2862 - .L_2861)
	.align		4
.L_2861:
        /*0150*/ 	.word	index@(.nv.constant0._ZN10layer_norm13ln_fwd_kernelINS_13Kernel_traitsI6__halfS2_fS2_fjLj7168ELj1ELj1ELj4ELj16ENS_18Kernel_traits_baseILj7168ES2_S2_fS2_fjLj128EEEEELb0ELb1ELb1ELb0EEEvNS_9FwdParamsE)
        /*0154*/ 	.short	0x0210
        /*0156*/ 	.short	0x00e8


	//----- nvinfo : EIATTR_SW_WAR
	.align		4
.L_2862:
        /*0158*/ 	.byte	0x04, 0x36
        /*015a*/ 	.short	(.L_2864 - .L_2863)
.L_2863:
        /*015c*/ 	.word	0x00000008
.L_2864:


//--------------------- .nv.info._ZN10layer_norm13ln_fwd_kernelINS_13Kernel_traitsI6__halfS2_fS2_fjLj7168ELj1ELj1ELj4ELj16ENS_18Kernel_traits_baseILj7168ES2_S2_fS2_fjLj128EEEEELb0ELb1ELb1ELb1EEEvNS_9FwdParamsE --------------------------
	.section	.nv.info._ZN10layer_norm13ln_fwd_kernelINS_13Kernel_traitsI6__halfS2_fS2_fjLj7168ELj1ELj1ELj4ELj16ENS_18Kernel_traits_baseILj7168ES2_S2_fS2_fjLj128EEEEELb0ELb1ELb1ELb1EEEvNS_9FwdParamsE,"",@"SHT_CUDA_INFO"
	.sectionflags	@""
	.align	4


	//----- nvinfo : EIATTR_CUDA_API_VERSION
	.align		4
        /*0000*/ 	.byte	0x04, 0x37
        /*0002*/ 	.short	(.L_2866 - .L_2865)
.L_2865:
        /*0004*/ 	.word	0x00000082


	//----- nvinfo : EIATTR_KPARAM_INFO
	.align		4
.L_2866:
        /*0008*/ 	.byte	0x04, 0x17
        /*000a*/ 	.short	(.L_2868 - .L_2867)
.L_2867:
        /*000c*/ 	.word	0x00000000
        /*0010*/ 	.short	0x0000
        /*0012*/ 	.short	0x0000
        /*0014*/ 	.byte	0x00, 0xf0, 0xa1, 0x03


	//----- nvinfo : EIATTR_SPARSE_MMA_MASK
	.align		4
.L_2868:
        /*0018*/ 	.byte	0x03, 0x50
        /*001a*/ 	.short	0x0000


	//----- nvinfo : EIATTR_MAXREG_COUNT
	.align		4
        /*001c*/ 	.byte	0x03, 0x1b
        /*001e*/ 	.short	0x00ff


	//----- nvinfo : EIATTR_NUM_BARRIERS
	.align		4
        /*0020*/ 	.byte	0x02, 0x4c
        /*0022*/ 	.byte	0x01
	.zero		1


	//----- nvinfo : EIATTR_MERCURY_ISA_VERSION
	.align		4
        /*0024*/ 	.byte	0x03, 0x5f
        /*0026*/ 	.short	0x0101


	//----- nvinfo : EIATTR_COOP_GROUP_MASK_REGIDS
	.align		4
        /*0028*/ 	.byte	0x04, 0x29
        /*002a*/ 	.short	(.L_2870 - .L_2869)


	//   ....[0]....
.L_2869:
        /*002c*/ 	.word	0xffffffff


	//   ....[1]....
        /*0030*/ 	.word	0xffffffff


	//   ....[2]....
        /*0034*/ 	.word	0xffffffff


	//   ....[3]....
        /*0038*/ 	.word	0xffffffff


	//   ....[4]....
        /*003c*/ 	.word	0xffffffff


	//   ....[5]....
        /*0040*/ 	.word	0xffffffff


	//   ....[6]....
        /*0044*/ 	.word	0xffffffff


	//   ....[7]....
        /*0048*/ 	.word	0xffffffff


	//   ....[8]....
        /*004c*/ 	.word	0xffffffff


	//   ....[9]....
        /*0050*/ 	.word	0xffffffff


	//   ....[10]....
        /*0054*/ 	.word	0xffffffff


	//   ....[11]....
        /*0058*/ 	.word	0xffffffff


	//   ....[12]....
        /*005c*/ 	.word	0xffffffff


	//   ....[13]....
        /*0060*/ 	.word	0xffffffff


	//   ....[14]....
        /*0064*/ 	.word	0xffffffff


	//   ....[15]....
        /*0068*/ 	.word	0xffffffff


	//   ....[16]....
        /*006c*/ 	.word	0xffffffff


	//   ....[17]....
        /*0070*/ 	.word	0xffffffff


	//   ....[18]....
        /*0074*/ 	.word	0x050000d5


	//   ....[19]....
        /*0078*/ 	.word	0x050000d5


	//   ....[20]....
        /*007c*/ 	.word	0x050000d5


	//   ....[21]....
        /*0080*/ 	.word	0x050000d5


	//   ....[22]....
        /*0084*/ 	.word	0x050000d5


	//   ....[23]....
        /*0088*/ 	.word	0x050000d5


	//   ....[24]....
        /*008c*/ 	.word	0x050000d5


	//   ....[25]....
        /*0090*/ 	.word	0x050000d5


	//   ....[26]....
        /*0094*/ 	.word	0x050000d5


	//   ....[27]....
        /*0098*/ 	.word	0x050000d5


	//----- nvinfo : EIATTR_COOP_GROUP_INSTR_OFFSETS
	.align		4
.L_2870:
        /*009c*/ 	.byte	0x04, 0x28
        /*009e*/ 	.short	(.L_2872 - .L_2871)


	//   ....[0]....
.L_2871:
        /*00a0*/ 	.word	0x00003960


	//   ....[1]....
        /*00a4*/ 	.word	0x00003980


	//   ....[2]....
        /*00a8*/ 	.word	0x000039a0


	//   ....[3]....
        /*00ac*/ 	.word	0x000039c0


	//   ....[4]....
        /*00b0*/ 	.word	0x000039e0


	//   ....[5]....
        /*00b4*/ 	.word	0x00004110


	//   ....[6]....
        /*00b8*/ 	.word	0x00004130


	//   ....[7]....
        /*00bc*/ 	.word	0x00004150


	//   ....[8]....
        /*00c0*/ 	.word	0x00004170


	//   ....[9]....
        /*00c4*/ 	.word	0x00004190


	//   ....[10]....
        /*00c8*/ 	.word	0x00004300


	//   ....[11]....
        /*00cc*/ 	.word	0x00004350


	//   ....[12]....
        /*00d0*/ 	.word	0x00004370


	//   ....[13]....
        /*00d4*/ 	.word	0x00004380


	//   ....[14]....
        /*00d8*/ 	.word	0x00004440


	//   ....[15]....
        /*00dc*/ 	.word	0x00004470


	//   ....[16]....
        /*00e0*/ 	.word	0x00004510


	//   ....[17]....
        /*00e4*/ 	.word	0x00004540


	//   ....[18]....
        /*00e8*/ 	.word	0x000057a0


	//   ....[19]....
        /*00ec*/ 	.word	0x00005810


	//   ....[20]....
        /*00f0*/ 	.word	0x00005880


	//   ....[21]....
        /*00f4*/ 	.word	0x000058f0


	//   ....[22]....
        /*00f8*/ 	.word	0x00005960


	//   ....[23]....
        /*00fc*/ 	.word	0x000060e0


	//   ....[24]....
        /*0100*/ 	.word	0x00006150


	//   ....[25]....
        /*0104*/ 	.word	0x000061c0


	//   ....[26]....
        /*0108*/ 	.word	0x00006230


	//   ....[27]....
        /*010c*/ 	.word	0x000062a0


	//----- nvinfo : EIATTR_EXIT_INSTR_OFFSETS
	.align		4
.L_2872:
        /*0110*/ 	.byte	0x04, 0x1c
        /*0112*/ 	.short	(.L_2874 - .L_2873)


	//   ....[0]....
.L_2873:
        /*0114*/ 	.word	0x000001d0


	//   ....[1]....
        /*0118*/ 	.word	0x00005740


	//----- nvinfo : EIATTR_MAX_THREADS
	.align		4
.L_2874:
        /*011c*/ 	.byte	0x04, 0x05
        /*011e*/ 	.short	(.L_2876 - .L_2875)
.L_2875:
        /*0120*/ 	.word	0x00000080
        /*0124*/ 	.word	0x00000001
        /*0128*/ 	.word	0x00000001


	//----- nvinfo : EIATTR_CRS_STACK_SIZE
	.align		4
.L_2876:
        /*012c*/ 	.byte	0x04, 0x1e
        /*012e*/ 	.short	(.L_2878 - .L_2877)
.L_2877:
        /*0130*/ 	.word	0x00000000


	//----- nvinfo : EIATTR_CBANK_PARAM_SIZE
	.align		4
.L_2878:
        /*0134*/ 	.byte	0x03, 0x19
        /*0136*/ 	.short	0x00e8


	//----- nvinfo : EIATTR_PARAM_CBANK
	.align		4
        /*0138*/ 	.byte	0x04, 0x0a
        /*013a*/ 	.short	(.L_2880 - .L_2879)
	.align		4
.L_2879:
        /*013c*/ 	.word	index@(.nv.constant0._ZN10layer_norm13ln_fwd_kernelINS_13Kernel_traitsI6__halfS2_fS2_fjLj7168ELj1ELj1ELj4ELj16ENS_18Kernel_traits_baseILj7168ES2_S2_fS2_fjLj128EEEEELb0ELb1ELb1ELb1EEEvNS_9FwdParamsE)
        /*0140*/ 	.short	0x0210
        /*0142*/ 	.short	0x00e8


	//----- nvinfo : EIATTR_SW_WAR
	.align		4
.L_2880:
        /*0144*/ 	.byte	0x04, 0x36
        /*0146*/ 	.short	(.L_2882 - .L_2881)
.L_2881:
        /*0148*/ 	.word	0x00000008
.L_2882:


//--------------------- .nv.info._ZN10layer_norm13ln_fwd_kernelINS_13Kernel_traitsI6__halfS2_fS2_fjLj7168ELj1ELj1ELj4ELj16ENS_18Kernel_traits_baseILj7168ES2_S2_fS2_fjLj128EEEEELb1ELb0ELb0ELb0EEEvNS_9FwdParamsE --------------------------
	.section	.nv.info._ZN10layer_norm13ln_fwd_kernelINS_13Kernel_traitsI6__halfS2_fS2_fjLj7168ELj1ELj1ELj4ELj16ENS_18Kernel_traits_baseILj7168ES2_S2_fS2_fjLj128EEEEELb1ELb0ELb0ELb0EEEvNS_9FwdParamsE,"",@"SHT_CUDA_INFO"
	.sectionflags	@""
	.align	4


	//----- nvinfo : EIATTR_CUDA_API_VERSION
	.align		4
        /*0000*/ 	.byte	0x04, 0x37
        /*0002*/ 	.short	(.L_2884 - .L_2883)
.L_2883:
        /*0004*/ 	.word	0x00000082


	//----- nvinfo : EIATTR_KPARAM_INFO
	.align		4
.L_2884:
        /*0008*/ 	.byte	0x04, 0x17
        /*000a*/ 	.short	(.L_2886 - .L_2885)
.L_2885:
        /*000c*/ 	.word	0x00000000
        /*0010*/ 	.short	0x0000
        /*0012*/ 	.short	0x0000
        /*0014*/ 	.byte	0x00, 0xf0, 0xa1, 0x03


	//----- nvinfo : EIATTR_SPARSE_MMA_MASK
	.align		4
.L_2886:
        /*0018*/ 	.byte	0x03, 0x50
        /*001a*/ 	.short	0x0000


	//----- nvinfo : EIATTR_MAXREG_COUNT
	.align		4
        /*001c*/ 	.byte	0x03, 0x1b
        /*001e*/ 	.short	0x00ff


	//----- nvinfo : EIATTR_NUM_BARRIERS
	.align		4
        /*0020*/ 	.byte	0x02, 0x4c
        /*0022*/ 	.byte	0x01
	.zero		1


	//----- nvinfo : EIATTR_MERCURY_ISA_VERSION
	.align		4
        /*0024*/ 	.byte	0x03, 0x5f
        /*0026*/ 	.short	0x0101


	//----- nvinfo : EIATTR_COOP_GROUP_MASK_REGIDS
	.align		4
        /*0028*/ 	.byte	0x04, 0x29
        /*002a*/ 	.short	(.L_2888 - .L_2887)


	//   ....[0]....
.L_2887:
        /*002c*/ 	.word	0xffffffff


	//   ....[1]....
        /*0030*/ 	.word	0xffffffff


	//   ....[2]....
        /*0034*/ 	.word	0xffffffff


	//   ....[3]....
        /*0038*/ 	.word	0xffffffff


	//   ....[4]....
        /*003c*/ 	.word	0xffffffff


	//   ....[5]....
        /*0040*/ 	.word	0xffffffff


	//   ....[6]....
        /*0044*/ 	.word	0xffffffff


	//   ....[7]....
        /*0048*/ 	.word	0xffffffff


	//   ....[8]....
        /*004c*/ 	.word	0xffffffff


	//   ....[9]....
        /*0050*/ 	.word	0xffffffff


	//   ....[10]....
        /*0054*/ 	.word	0xffffffff


	//   ....[11]....
        /*0058*/ 	.word	0xffffffff


	//   ....[12]....
        /*005c*/ 	.word	0xffffffff


	//   ....[13]....
        /*0060*/ 	.word	0xffffffff


	//   ....[14]....
        /*0064*/ 	.word	0xffffffff


	//   ....[15]....
        /*0068*/ 	.word	0xffffffff


	//   ....[16]....
        /*006c*/ 	.word	0xffffffff


	//   ....[17]....
        /*0070*/ 	.word	0xffffffff


	//   ....[18]....
        /*0074*/ 	.word	0x050000df


	//   ....[19]....
        /*0078*/ 	.word	0x050000df


	//   ....[20]....
        /*007c*/ 	.word	0x050000df


	//   ....[21]....
        /*0080*/ 	.word	0x050000df


	//   ....[22]....
        /*0084*/ 	.word	0x050000df


	//   ....[23]....
        /*0088*/ 	.word	0x050000df


	//   ....[24]....
        /*008c*/ 	.word	0x050000df


	//   ....[25]....
        /*0090*/ 	.word	0x050000df


	//   ....[26]....
        /*0094*/ 	.word	0x050000df


	//   ....[27]....
        /*0098*/ 	.word	0x050000df


	//----- nvinfo : EIATTR_COOP_GROUP_INSTR_OFFSETS
	.align		4
.L_2888:
        /*009c*/ 	.byte	0x04, 0x28
        /*009e*/ 	.short	(.L_2890 - .L_2889)


	//   ....[0]....
.L_2889:
        /*00a0*/ 	.word	0x00015880


	//   ....[1]....
        /*00a4*/ 	.word	0x000158b0


	//   ....[2]....
        /*00a8*/ 	.word	0x000158d0


	//   ....[3]....
        /*00ac*/ 	.word	0x000158f0


	//   ....[4]....
        /*00b0*/ 	.word	0x00015910


	//   ....[5]....
        /*00b4*/ 	.word	0x00016050


	//   ....[6]....
        /*00b8*/ 	.word	0x00016070


	//   ....[7]....
        /*00bc*/ 	.word	0x00016090


	//   ....[8]....
        /*00c0*/ 	.word	0x000160b0


	//   ....[9]....
        /*00c4*/ 	.word	0x000160d0


	//   ....[10]....
        /*00c8*/ 	.word	0x00016280


	//   ....[11]....
        /*00cc*/ 	.word	0x000162c0


	//   ....[12]....
        /*00d0*/ 	.word	0x000162f0


	//   ....[13]....
        /*00d4*/ 	.word	0x00016300


	//   ....[14]....
        /*00d8*/ 	.word	0x000163b0


	//   ....[15]....
        /*00dc*/ 	.word	0x00016400


	//   ....[16]....
        /*00e0*/ 	.word	0x00016490


	//   ....[17]....
        /*00e4*/ 	.word	0x000164c0


	//   ....[18]....
        /*00e8*/ 	.word	0x000175c0


	//   ....[19]....
        /*00ec*/ 	.word	0x00017630


	//   ....[20]....
        /*00f0*/ 	.word	0x000176a0


	//   ....[21]....
        /*00f4*/ 	.word	0x00017710


	//   ....[22]....
        /*00f8*/ 	.word	0x00017780


	//   ....[23]....
        /*00fc*/ 	.word	0x00017f20


	//   ....[24]....
        /*0100*/ 	.word	0x00017f90


	//   ....[25]....
        /*0104*/ 	.word	0x00018000


	//   ....[26]....
        /*0108*/ 	.word	0x00018070


	//   ....[27]....
        /*010c*/ 	.word	0x000180e0


	//----- nvinfo : EIATTR_EXIT_INSTR_OFFSETS
	.align		4
.L_2890:
        /*0110*/ 	.byte	0x04, 0x1c
        /*0112*/ 	.short	(.L_2892 - .L_2891)


	//   ....[0]....
.L_2891:
        /*0114*/ 	.word	0x00000d00


	//   ....[1]....
        /*0118*/ 	.word	0x00017560


	//----- nvinfo : EIATTR_MAX_THREADS
	.align		4
.L_2892:
        /*011c*/ 	.byte	0x04, 0x05
        /*011e*/ 	.short	(.L_2894 - .L_2893)
.L_2893:
        /*0120*/ 	.word	0x00000080
        /*0124*/ 	.word	0x00000001
        /*0128*/ 	.word	0x00000001


	//----- nvinfo : EIATTR_CRS_STACK_SIZE
	.align		4
.L_2894:
        /*012c*/ 	.byte	0x04, 0x1e
        /*012e*/ 	.short	(.L_2896 - .L_2895)
.L_2895:
        /*0130*/ 	.word	0x00000000


	//----- nvinfo : EIATTR_CBANK_PARAM_SIZE
	.align		4
.L_2896:
        /*0134*/ 	.byte	0x03, 0x19
        /*0136*/ 	.short	0x00e8


	//----- nvinfo : EIATTR_PARAM_CBANK
	.align		4
        /*0138*/ 	.byte	0x04, 0x0a
        /*013a*/ 	.short	(.L_2898 - .L_2897)
	.align		4
.L_2897:
        /*013c*/ 	.word	index@(.nv.constant0._ZN10layer_norm13ln_fwd_kernelINS_13Kernel_traitsI6__halfS2_fS2_fjLj7168ELj1ELj1ELj4ELj16ENS_18Kernel_traits_baseILj7168ES2_S2_fS2_fjLj128EEEEELb1ELb0ELb0ELb0EEEvNS_9FwdParamsE)
        /*0140*/ 	.short	0x0210
        /*0142*/ 	.short	0x00e8


	//----- nvinfo : EIATTR_SW_WAR
	.align		4
.L_2898:
        /*0144*/ 	.byte	0x04, 0x36
        /*0146*/ 	.short	(.L_2900 - .L_2899)
.L_2899:
        /*0148*/ 	.word	0x00000008
.L_2900:


//--------------------- .nv.info._ZN10layer_norm13ln_fwd_kernelINS_13Kernel_traitsI6__halfS2_fS2_fjLj7168ELj1ELj1ELj4ELj16ENS_18Kernel_traits_baseILj7168ES2_S2_fS2_fjLj128EEEEELb1ELb0ELb0ELb1EEEvNS_9FwdParamsE --------------------------
	.section	.nv.info._ZN10layer_norm13ln_fwd_kernelINS_13Kernel_traitsI6__halfS2_fS2_fjLj7168ELj1ELj1ELj4ELj16ENS_18Kernel_traits_baseILj7168ES2_S2_fS2_fjLj128EEEEELb1ELb0ELb0ELb1EEEvNS_9FwdParamsE,"",@"SHT_CUDA_INFO"
	.sectionflags	@""
	.align	4


	//----- nvinfo : EIATTR_CUDA_API_VERSION
	.align		4
        /*0000*/ 	.byte	0x04, 0x37
        /*0002*/ 	.short	(.L_2902 - .L_2901)
.L_2901:
        /*0004*/ 	.word	0x00000082


	//----- nvinfo : EIATTR_KPARAM_INFO
	.align		4
.L_2902:
        /*0008*/ 	.byte	0x04, 0x17
        /*000a*/ 	.short	(.L_2904 - .L_2903)
.L_2903:
        /*000c*/ 	.word	0x00000000
        /*0010*/ 	.short	0x0000
        /*0012*/ 	.short	0x0000
        /*0014*/ 	.byte	0x00, 0xf0, 0xa1, 0x03


	//----- nvinfo : EIATTR_SPARSE_MMA_MASK
	.align		4
.L_2904:
        /*0018*/ 	.byte	0x03, 0x50
        /*001a*/ 	.short	0x0000


	//----- nvinfo : EIATTR_MAXREG_COUNT
	.align		4
        /*001c*/ 	.byte	0x03, 0x1b
        /*001e*/ 	.short	0x00ff


	//----- nvinfo : EIATTR_NUM_BARRIERS
	.align		4
        /*0020*/ 	.byte	0x02, 0x4c
        /*0022*/ 	.byte	0x01
	.zero		1


	//----- nvinfo : EIATTR_MERCURY_ISA_VERSION
	.align		4
        /*0024*/ 	.byte	0x03, 0x5f
        /*0026*/ 	.short	0x0101


	//----- nvinfo : EIATTR_COOP_GROUP_MASK_REGIDS
	.align		4
        /*0028*/ 	.byte	0x04, 0x29
        /*002a*/ 	.short	(.L_2906 - .L_2905)


	//   ....[0]....
.L_2905:
        /*002c*/ 	.word	0xffffffff


	//   ....[1]....
        /*0030*/ 	.word	0xffffffff


	//   ....[2]....
        /*0034*/ 	.word	0xffffffff


	//   ....[3]....
        /*0038*/ 	.word	0xffffffff


	//   ....[4]....
        /*003c*/ 	.word	0xffffffff


	//   ....[5]....
        /*0040*/ 	.word	0xffffffff


	//   ....[6]....
        /*0044*/ 	.word	0xffffffff


	//   ....[7]....
        /*0048*/ 	.word	0xffffffff


	//   ....[8]....
        /*004c*/ 	.word	0xffffffff


	//   ....[9]....
        /*0050*/ 	.word	0xffffffff


	//   ....[10]....
        /*0054*/ 	.word	0xffffffff


	//   ....[11]....
        /*0058*/ 	.word	0xffffffff


	//   ....[12]....
        /*005c*/ 	.word	0xffffffff


	//   ....[13]....
        /*0060*/ 	.word	0xffffffff


	//   ....[14]....
        /*0064*/ 	.word	0xffffffff


	//   ....[15]....
        /*0068*/ 	.word	0xffffffff


	//   ....[16]....
        /*006c*/ 	.word	0xffffffff


	//   ....[17]....
        /*0070*/ 	.word	0xffffffff


	//   ....[18]....
        /*0074*/ 	.word	0x050000be


	//   ....[19]....
        /*0078*/ 	.word	0x050000be


	//   ....[20]....
        /*007c*/ 	.word	0x050000be


	//   ....[21]....
        /*0080*/ 	.word	0x050000be


	//   ....[22]....
        /*0084*/ 	.word	0x050000be


	//   ....[23]....
        /*0088*/ 	.word	0x050000be


	//   ....[24]....
        /*008c*/ 	.word	0x050000be


	//   ....[25]....
        /*0090*/ 	.word	0x050000be


	//   ....[26]....
        /*0094*/ 	.word	0x050000be


	//   ....[27]....
        /*0098*/ 	.word	0x050000be


	//----- nvinfo : EIATTR_COOP_GROUP_INSTR_OFFSETS
	.align		4
.L_2906:
        /*009c*/ 	.byte	0x04, 0x28
        /*009e*/ 	.short	(.L_2908 - .L_2907)


	//   ....[0]....
.L_2907:
        /*00a0*/ 	.word	0x00014170


	//   ....[1]....
        /*00a4*/ 	.word	0x00014190


	//   ....[2]....
        /*00a8*/ 	.word	0x000141b0


	//   ....[3]....
        /*00ac*/ 	.word	0x000141d0


	//   ....[4]....
        /*00b0*/ 	.word	0x000141f0


	//   ....[5]....
        /*00b4*/ 	.word	0x00014920


	//   ....[6]....
        /*00b8*/ 	.word	0x00014940


	//   ....[7]....
        /*00bc*/ 	.word	0x00014960


	//   ....[8]....
        /*00c0*/ 	.word	0x00014980


	//   ....[9]....
        /*00c4*/ 	.word	0x000149a0


	//   ....[10]....
        /*00c8*/ 	.word	0x00014b10


	//   ....[11]....
        /*00cc*/ 	.word	0x00014b70


	//   ....[12]....
        /*00d0*/ 	.word	0x00014b90


	//   ....[13]....
        /*00d4*/ 	.word	0x00014bd0


	//   ....[14]....
        /*00d8*/ 	.word	0x00014c20


	//   ....[15]....
        /*00dc*/ 	.word	0x00014cb0


	//   ....[16]....
        /*00e0*/ 	.word	0x00014d10


	//   ....[17]....
        /*00e4*/ 	.word	0x00014d70


	//   ....[18]....
        /*00e8*/ 	.word	0x00015f90


	//   ....[19]....
        /*00ec*/ 	.word	0x00016000


	//   ....[20]....
        /*00f0*/ 	.word	0x00016070


	//   ....[21]....
        /*00f4*/ 	.word	0x000160e0


	//   ....[22]....
        /*00f8*/ 	.word	0x00016150


	//   ....[23]....
        /*00fc*/ 	.word	0x000168d0


	//   ....[24]....
        /*0100*/ 	.word	0x00016940


	//   ....[25]....
        /*0104*/ 	.word	0x000169b0


	//   ....[26]....
        /*0108*/ 	.word	0x00016a20


	//   ....[27]....
        /*010c*/ 	.word	0x00016a90


	//----- nvinfo : EIATTR_EXIT_INSTR_OFFSETS
	.align		4
.L_2908:
        /*0110*/ 	.byte	0x04, 0x1c
        /*0112*/ 	.short	(.L_2910 - .L_2909)


	//   ....[0]....
.L_2909:
        /*0114*/ 	.word	0x00000250


	//   ....[1]....
        /*0118*/ 	.word	0x00015f30


	//----- nvinfo : EIATTR_MAX_THREADS
	.align		4
.L_2910:
        /*011c*/ 	.byte	0x04, 0x05
        /*011e*/ 	.short	(.L_2912 - .L_2911)
.L_2911:
        /*0120*/ 	.word	0x00000080
        /*0124*/ 	.word	0x00000001
        /*0128*/ 	.word	0x00000001


	//----- nvinfo : EIATTR_CRS_STACK_SIZE
	.align		4
.L_2912:
        /*012c*/ 	.byte	0x04, 0x1e
        /*012e*/ 	.short	(.L_2914 - .L_2913)
.L_2913:
        /*0130*/ 	.word	0x00000000


	//----- nvinfo : EIATTR_CBANK_PARAM_SIZE
	.align		4
.L_2914:
        /*0134*/ 	.byte	0x03, 0x19
        /*0136*/ 	.short	0x00e8


	//----- nvinfo : EIATTR_PARAM_CBANK
	.align		4
        /*0138*/ 	.byte	0x04, 0x0a
        /*013a*/ 	.short	(.L_2916 - .L_2915)
	.align		4
.L_2915:
        /*013c*/ 	.word	index@(.nv.constant0._ZN10layer_norm13ln_fwd_kernelINS_13Kernel_traitsI6__halfS2_fS2_fjLj7168ELj1ELj1ELj4ELj16ENS_18Kernel_traits_baseILj7168ES2_S2_fS2_fjLj128EEEEELb1ELb0ELb0ELb1EEEvNS_9FwdParamsE)
        /*0140*/ 	.short	0x0210
        /*0142*/ 	.short	0x00e8


	//----- nvinfo : EIATTR_SW_WAR
	.align		4
.L_2916:
        /*0144*/ 	.byte	0x04, 0x36
        /*0146*/ 	.short	(.L_2918 - .L_2917)
.L_2917:
        /*0148*/ 	.word	0x00000008
.L_2918:


//--------------------- .nv.info._ZN10layer_norm13ln_fwd_kernelINS_13Kernel_traitsI6__halfS2_fS2_fjLj7168ELj1ELj1ELj4ELj16ENS_18Kernel_traits_baseILj7168ES2_S2_fS2_fjLj128EEEEELb1ELb0ELb1ELb0EEEvNS_9FwdParamsE --------------------------
	.section	.nv.info._ZN10layer_norm13ln_fwd_kernelINS_13Kernel_traitsI6__halfS2_fS2_fjLj7168ELj1ELj1ELj4ELj16ENS_18Kernel_traits_baseILj7168ES2_S2_fS2_fjLj128EEEEELb1ELb0ELb1ELb0EEEvNS_9FwdParamsE,"",@"SHT_CUDA_INFO"
	.sectionflags	@""
	.align	4


	//----- nvinfo : EIATTR_CUDA_API_VERSION
	.align		4
        /*0000*/ 	.byte	0x04, 0x37
        /*0002*/ 	.short	(.L_2920 - .L_2919)
.L_2919:
        /*0004*/ 	.word	0x00000082


	//----- nvinfo : EIATTR_KPARAM_INFO
	.align		4
.L_2920:
        /*0008*/ 	.byte	0x04, 0x17
        /*000a*/ 	.short	(.L_2922 - .L_2921)
.L_2921:
        /*000c*/ 	.word	0x00000000
        /*0010*/ 	.short	0x0000
        /*0012*/ 	.short	0x0000
        /*0014*/ 	.byte	0x00, 0xf0, 0xa1, 0x03


	//----- nvinfo : EIATTR_SPARSE_MMA_MASK
	.align		4
.L_2922:
        /*0018*/ 	.byte	0x03, 0x50
        /*001a*/ 	.short	0x0000


	//----- nvinfo : EIATTR_MAXREG_COUNT
	.align		4
        /*001c*/ 	.byte	0x03, 0x1b
        /*001e*/ 	.short	0x00ff


	//----- nvinfo : EIATTR_NUM_BARRIERS
	.align		4
        /*0020*/ 	.byte	0x02, 0x4c
        /*0022*/ 	.byte	0x01
	.zero		1


	//----- nvinfo : EIATTR_MERCURY_ISA_VERSION
	.align		4
        /*0024*/ 	.byte	0x03, 0x5f
        /*0026*/ 	.short	0x0101


	//----- nvinfo : EIATTR_COOP_GROUP_MASK_REGIDS
	.align		4
        /*0028*/ 	.byte	0x04, 0x29
        /*002a*/ 	.short	(.L_2924 - .L_2923)


	//   ....[0]....
.L_2923:
        /*002c*/ 	.word	0xffffffff


	//   ....[1]....
        /*0030*/ 	.word	0xffffffff


	//   ....[2]....
        /*0034*/ 	.word	0xffffffff


	//   ....[3]....
        /*0038*/ 	.word	0xffffffff


	//   ....[4]....
        /*003c*/ 	.word	0xffffffff


	//   ....[5]....
        /*0040*/ 	.word	0xffffffff


	//   ....[6]....
        /*0044*/ 	.word	0xffffffff


	//   ....[7]....
        /*0048*/ 	.word	0xffffffff


	//   ....[8]....
        /*004c*/ 	.word	0xffffffff


	//   ....[9]....
        /*0050*/ 	.word	0xffffffff


	//   ....[10]....
        /*0054*/ 	.word	0xffffffff


	//   ....[11]....
        /*0058*/ 	.word	0xffffffff


	//   ....[12]....
        /*005c*/ 	.word	0xffffffff


	//   ....[13]....
        /*0060*/ 	.word	0xffffffff


	//   ....[14]....
        /*0064*/ 	.word	0xffffffff


	//   ....[15]....
        /*0068*/ 	.word	0xffffffff


	//   ....[16]....
        /*006c*/ 	.word	0xffffffff


	//   ....[17]....
        /*0070*/ 	.word	0xffffffff


	//   ....[18]....
        /*0074*/ 	.word	0x050000d7


	//   ....[19]....
        /*0078*/ 	.word	0x050000d7


	//   ....[20]....
        /*007c*/ 	.word	0x050000d7


	//   ....[21]....
        /*0080*/ 	.word	0x050000d7


	//   ....[22]....
        /*0084*/ 	.word	0x050000d7


	//   ....[23]....
        /*0088*/ 	.word	0x050000d7


	//   ....[24]....
        /*008c*/ 	.word	0x050000d7


	//   ....[25]....
        /*0090*/ 	.word	0x050000d7


	//   ....[26]....
        /*0094*/ 	.word	0x050000d7


	//   ....[27]....
        /*0098*/ 	.word	0x050000d7


	//----- nvinfo : EIATTR_COOP_GROUP_INSTR_OFFSETS
	.align		4
.L_2924:
        /*009c*/ 	.byte	0x04, 0x28
        /*009e*/ 	.short	(.L_2926 - .L_2925)


	//   ....[0]....
.L_2925:
        /*00a0*/ 	.word	0x00016dd0


	//   ....[1]....
        /*00a4*/ 	.word	0x00016e00


	//   ....[2]....
        /*00a8*/ 	.word	0x00016e20


	//   ....[3]....
        /*00ac*/ 	.word	0x00016e40


	//   ....[4]....
        /*00b0*/ 	.word	0x00016e60


	//   ....[5]....
        /*00b4*/ 	.word	0x000175a0


	//   ....[6]....
        /*00b8*/ 	.word	0x000175c0


	//   ....[7]....
        /*00bc*/ 	.word	0x000175e0


	//   ....[8]....
        /*00c0*/ 	.word	0x00017600


	//   ....[9]....
        /*00c4*/ 	.word	0x00017620


	//   ....[10]....
        /*00c8*/ 	.word	0x00017750


	//   ....[11]....
        /*00cc*/ 	.word	0x00017860


	//   ....[12]....
        /*00d0*/ 	.word	0x00017890


	//   ....[13]....
        /*00d4*/ 	.word	0x00017930


	//   ....[14]....
        /*00d8*/ 	.word	0x000179d0


	//   ....[15]....
        /*00dc*/ 	.word	0x00017a10


	//   ....[16]....
        /*00e0*/ 	.word	0x00017a60


	//   ....[17]....
        /*00e4*/ 	.word	0x00017a90


	//   ....[18]....
        /*00e8*/ 	.word	0x00018bb0


	//   ....[19]....
        /*00ec*/ 	.word	0x00018c20


	//   ....[20]....
        /*00f0*/ 	.word	0x00018c90


	//   ....[21]....
        /*00f4*/ 	.word	0x00018d00


	//   ....[22]....
        /*00f8*/ 	.word	0x00018d70


	//   ....[23]....
        /*00fc*/ 	.word	0x00019510


	//   ....[24]....
        /*0100*/ 	.word	0x00019580


	//   ....[25]....
        /*0104*/ 	.word	0x000195f0


	//   ....[26]....
        /*0108*/ 	.word	0x00019660


	//   ....[27]....
        /*010c*/ 	.word	0x000196d0


	//----- nvinfo : EIATTR_EXIT_INSTR_OFFSETS
	.align		4
.L_2926:
        /*0110*/ 	.byte	0x04, 0x1c
        /*0112*/ 	.short	(.L_2928 - .L_2927)


	//   ....[0]....
.L_2927:
        /*0114*/ 	.word	0x00000d30


	//   ....[1]....
        /*0118*/ 	.word	0x00018b50


	//----- nvinfo : EIATTR_MAX_THREADS
	.align		4
.L_2928:
        /*011c*/ 	.byte	0x04, 0x05
        /*011e*/ 	.short	(.L_2930 - .L_2929)
.L_2929:
        /*0120*/ 	.word	0x00000080
        /*0124*/ 	.word	0x00000001
        /*0128*/ 	.word	0x00000001


	//----- nvinfo : EIATTR_CRS_STACK_SIZE
	.align		4
.L_2930:
        /*012c*/ 	.byte	0x04, 0x1e
        /*012e*/ 	.short	(.L_2932 - .L_2931)
.L_2931:
        /*0130*/ 	.word	0x00000000


	//----- nvinfo : EIATTR_CBANK_PARAM_SIZE
	.align		4
.L_2932:
        /*0134*/ 	.byte	0x03, 0x19
        /*0136*/ 	.short	0x00e8


	//----- nvinfo : EIATTR_PARAM_CBANK
	.align		4
        /*0138*/ 	.byte	0x04, 0x0a
        /*013a*/ 	.short	(.L_2934 - .L_2933)
	.align		4
.L_2933:
        /*013c*/ 	.word	index@(.nv.constant0._ZN10layer_norm13ln_fwd_kernelINS_13Kernel_traitsI6__halfS2_fS2_fjLj7168ELj1ELj1ELj4ELj16ENS_18Kernel_traits_baseILj7168ES2_S2_fS2_fjLj128EEEEELb1ELb0ELb1ELb0EEEvNS_9FwdParamsE)
        /*0140*/ 	.short	0x0210
        /*0142*/ 	.short	0x00e8


	//----- nvinfo : EIATTR_SW_WAR
	.align		4
.L_2934:
        /*0144*/ 	.byte	0x04, 0x36
        /*0146*/ 	.short	(.L_2936 - .L_2935)
.L_2935:
        /*0148*/ 	.word	0x00000008
.L_2936:


//--------------------- .nv.info._ZN10layer_norm13ln_fwd_kernelINS_13Kernel_traitsI6__halfS2_fS2_fjLj7168ELj1ELj1ELj4ELj16ENS_18Kernel_traits_baseILj7168ES2_S2_fS2_fjLj128EEEEELb1ELb0ELb1ELb1EEEvNS_9FwdParamsE --------------------------
	.section	.nv.info._ZN10layer_norm13ln_fwd_kernelINS_13Kernel_traitsI6__halfS2_fS2_fjLj7168ELj1ELj1ELj4ELj16ENS_18Kernel_traits_baseILj7168ES2_S2_fS2_fjLj128EEEEELb1ELb0ELb1ELb1EEEvNS_9FwdParamsE,"",@"SHT_CUDA_INFO"
	.sectionflags	@""
	.align	4


	//----- nvinfo : EIATTR_CUDA_API_VERSION
	.align		4
        /*0000*/ 	.byte	0x04, 0x37
        /*0002*/ 	.short	(.L_2938 - .L_2937)
.L_2937:
        /*0004*/ 	.word	0x00000082


	//----- nvinfo : EIATTR_KPARAM_INFO
	.align		4
.L_2938:
        /*0008*/ 	.byte	0x04, 0x17
        /*000a*/ 	.short	(.L_2940 - .L_2939)
.L_2939:
        /*000c*/ 	.word	0x00000000
        /*0010*/ 	.short	0x0000
        /*0012*/ 	.short	0x0000
        /*0014*/ 	.byte	0x00, 0xf0, 0xa1, 0x03


	//----- nvinfo : EIATTR_SPARSE_MMA_MASK
	.align		4
.L_2940:
        /*0018*/ 	.byte	0x03, 0x50
        /*001a*/ 	.short	0x0000


	//----- nvinfo : EIATTR_MAXREG_COUNT
	.align		4
        /*001c*/ 	.byte	0x03, 0x1b
        /*001e*/ 	.short	0x00ff


	//----- nvinfo : EIATTR_NUM_BARRIERS
	.align		4
        /*0020*/ 	.byte	0x02, 0x4c
        /*0022*/ 	.byte	0x01
	.zero		1


	//----- nvinfo : EIATTR_MERCURY_ISA_VERSION
	.align		4
        /*0024*/ 	.byte	0x03, 0x5f
        /*0026*/ 	.short	0x0101


	//----- nvinfo : EIATTR_COOP_GROUP_MASK_REGIDS
	.align		4
        /*0028*/ 	.byte	0x04, 0x29
        /*002a*/ 	.short	(.L_2942 - .L_2941)


	//   ....[0]....
.L_2941:
        /*002c*/ 	.word	0xffffffff


	//   ....[1]....
        /*0030*/ 	.word	0xffffffff


	//   ....[2]....
        /*0034*/ 	.word	0xffffffff


	//   ....[3]....
        /*0038*/ 	.word	0xffffffff


	//   ....[4]....
        /*003c*/ 	.word	0xffffffff


	//   ....[5]....
        /*0040*/ 	.word	0xffffffff


	//   ....[6]....
        /*0044*/ 	.word	0xffffffff


	//   ....[7]....
        /*0048*/ 	.word	0xffffffff


	//   ....[8]....
        /*004c*/ 	.word	0xffffffff


	//   ....[9]....
        /*0050*/ 	.word	0xffffffff


	//   ....[10]....
        /*0054*/ 	.word	0xffffffff


	//   ....[11]....
        /*0058*/ 	.word	0xffffffff


	//   ....[12]....
        /*005c*/ 	.word	0xffffffff


	//   ....[13]....
        /*0060*/ 	.word	0xffffffff


	//   ....[14]....
        /*0064*/ 	.word	0xffffffff


	//   ....[15]....
        /*0068*/ 	.word	0xffffffff


	//   ....[16]....
        /*006c*/ 	.word	0xffffffff


	//   ....[17]....
        /*0070*/ 	.word	0xffffffff


	//   ....[18]....
        /*0074*/ 	.word	0x050000b3


	//   ....[19]....
        /*0078*/ 	.word	0x050000b3


	//   ....[20]....
        /*007c*/ 	.word	0x050000b3


	//   ....[21]....
        /*0080*/ 	.word	0x050000b3


	//   ....[22]....
        /*0084*/ 	.word	0x050000b3


	//   ....[23]....
        /*0088*/ 	.word	0x050000b3


	//   ....[24]....
        /*008c*/ 	.word	0x050000b3


	//   ....[25]....
        /*0090*/ 	.word	0x050000b3


	//   ....[26]....
        /*0094*/ 	.word	0x050000b3


	//   ....[27]....
        /*0098*/ 	.word	0x050000b3


	//----- nvinfo : EIATTR_COOP_GROUP_INSTR_OFFSETS
	.align		4
.L_2942:
        /*009c*/ 	.byte	0x04, 0x28
        /*009e*/ 	.short	(.L_2944 - .L_2943)


	//   ....[0]....
.L_2943:
        /*00a0*/ 	.word	0x00016620


	//   ....[1]....
        /*00a4*/ 	.word	0x00016640


	//   ....[2]....
        /*00a8*/ 	.word	0x00016660


	//   ....[3]....
        /*00ac*/ 	.word	0x00016680


	//   ....[4]....
        /*00b0*/ 	.word	0x000166a0


	//   ....[5]....
        /*00b4*/ 	.word	0x00016dd0


	//   ....[6]....
        /*00b8*/ 	.word	0x00016df0


	//   ....[7]....
        /*00bc*/ 	.word	0x00016e10


	//   ....[8]....
        /*00c0*/ 	.word	0x00016e30


	//   ....[9]....
        /*00c4*/ 	.word	0x00016e50


	//   ....[10]....
        /*00c8*/ 	.word	0x00016fd0


	//   ....[11]....
        /*00cc*/ 	.word	0x00017020


	//   ....[12]....
        /*00d0*/ 	.word	0x00017040


	//   ....[13]....
        /*00d4*/ 	.word	0x00017050


	//   ....[14]....
        /*00d8*/ 	.word	0x00017110


	//   ....[15]....
        /*00dc*/ 	.word	0x00017140


	//   ....[16]....
        /*00e0*/ 	.word	0x000171e0


	//   ....[17]....
        /*00e4*/ 	.word	0x00017210


	//   ....[18]....
        /*00e8*/ 	.word	0x00018520


	//   ....[19]....
        /*00ec*/ 	.word	0x00018590


	//   ....[20]....
        /*00f0*/ 	.word	0x00018600


	//   ....[21]....
        /*00f4*/ 	.word	0x00018670


	//   ....[22]....
        /*00f8*/ 	.word	0x000186e0


	//   ....[23]....
        /*00fc*/ 	.word	0x00018e60


	//   ....[24]....
        /*0100*/ 	.word	0x00018ed0


	//   ....[25]....
        /*0104*/ 	.word	0x00018f40


	//   ....[26]....
        /*0108*/ 	.word	0x00018fb0


	//   ....[27]....
        /*010c*/ 	.word	0x00019020


	//----- nvinfo : EIATTR_EXIT_INSTR_OFFSETS
	.align		4
.L_2944:
        /*0110*/ 	.byte	0x04, 0x1c
        /*0112*/ 	.short	(.L_2946 - .L_2945)


	//   ....[0]....
.L_2945:
        /*0114*/ 	.word	0x00000250


	//   ....[1]....
        /*0118*/ 	.word	0x000184d0


	//----- nvinfo : EIATTR_MAX_THREADS
	.align		4
.L_2946:
        /*011c*/ 	.byte	0x04, 0x05
        /*011e*/ 	.short	(.L_2948 - .L_2947)
.L_2947:
        /*0120*/ 	.word	0x00000080
        /*0124*/ 	.word	0x00000001
        /*0128*/ 	.word	0x00000001


	//----- nvinfo : EIATTR_CRS_STACK_SIZE
	.align		4
.L_2948:
        /*012c*/ 	.byte	0x04, 0x1e
        /*012e*/ 	.short	(.L_2950 - .L_2949)
.L_2949:
        /*0130*/ 	.word	0x00000000


	//----- nvinfo : EIATTR_CBANK_PARAM_SIZE
	.align		4
.L_2950:
        /*0134*/ 	.byte	0x03, 0x19
        /*0136*/ 	.short	0x00e8


	//----- nvinfo : EIATTR_PARAM_CBANK
	.align		4
        /*0138*/ 	.byte	0x04, 0x0a
        /*013a*/ 	.short	(.L_2952 - .L_2951)
	.align		4
.L_2951:
        /*013c*/ 	.word	index@(.nv.constant0._ZN10layer_norm13ln_fwd_kernelINS_13Kernel_traitsI6__halfS2_fS2_fjLj7168ELj1ELj1ELj4ELj16ENS_18Kernel_traits_baseILj7168ES2_S2_fS2_fjLj128EEEEELb1ELb0ELb1ELb1EEEvNS_9FwdParamsE)
        /*0140*/ 	.short	0x0210
        /*0142*/ 	.short	0x00e8


	//----- nvinfo : EIATTR_SW_WAR
	.align		4
.L_2952:
        /*0144*/ 	.byte	0x04, 0x36
        /*0146*/ 	.short	(.L_2954 - .L_2953)
.L_2953:
        /*0148*/ 	.word	0x00000008
.L_2954:


//--------------------- .nv.info._ZN10layer_norm13ln_fwd_kernelINS_13Kernel_traitsI6__halfS2_fS2_fjLj7168ELj1ELj1ELj4ELj16ENS_18Kernel_traits_baseILj7168ES2_S2_fS2_fjLj128EEEEELb1ELb1ELb0ELb0EEEvNS_9FwdParamsE --------------------------
	.section	.nv.info._ZN10layer_norm13ln_fwd_kernelINS_13Kernel_traitsI6__halfS2_fS2_fjLj7168ELj1ELj1ELj4ELj16ENS_18Kernel_traits_baseILj7168ES2_S2_fS2_fjLj128EEEEELb1ELb1ELb0ELb0EEEvNS_9FwdParamsE,"",@"SHT_CUDA_INFO"
	.sectionflags	@""
	.align	4


	//----- nvinfo : EIATTR_CUDA_API_VERSION
	.align		4
        /*0000*/ 	.byte	0x04, 0x37
        /*0002*/ 	.short	(.L_2956 - .L_2955)
.L_2955:
        /*0004*/ 	.word	0x00000082


	//----- nvinfo : EIATTR_KPARAM_INFO
	.align		4
.L_2956:
        /*0008*/ 	.byte	0x04, 0x17
        /*000a*/ 	.short	(.L_2958 - .L_2957)
.L_2957:
        /*000c*/ 	.word	0x00000000
        /*0010*/ 	.short	0x0000
        /*0012*/ 	.short	0x0000
        /*0014*/ 	.byte	0x00, 0xf0, 0xa1, 0x03


	//----- nvinfo : EIATTR_SPARSE_MMA_MASK
	.align		4
.L_2958:
        /*0018*/ 	.byte	0x03, 0x50
        /*001a*/ 	.short	0x0000


	//----- nvinfo : EIATTR_MAXREG_COUNT
	.align		4
        /*001c*/ 	.byte	0x03, 0x1b
        /*001e*/ 	.short	0x00ff


	//----- nvinfo : EIATTR_NUM_BARRIERS
	.align		4
        /*0020*/ 	.byte	0x02, 0x4c
        /*0022*/ 	.byte	0x01
	.zero		1


	//----- nvinfo : EIATTR_ANNOTATIONS
	.align		4
        /*0024*/ 	.byte	0x04, 0x55
        /*0026*/ 	.short	(.L_2960 - .L_2959)


	//   ....[0]....
.L_2959:
        /* <DEDUP_REMOVED lines=8> */


	//----- nvinfo : EIATTR_MERCURY_ISA_VERSION
	.align		4
.L_2960:
        /*0098*/ 	.byte	0x03, 0x5f
        /*009a*/ 	.short	0x0101


	//----- nvinfo : EIATTR_COOP_GROUP_MASK_REGIDS
	.align		4
        /*009c*/ 	.byte	0x04, 0x29
        /*009e*/ 	.short	(.L_2962 - .L_2961)


	//   ....[0]....
.L_2961:
        /*00a0*/ 	.word	0xffffffff


	//   ....[1]....
        /*00a4*/ 	.word	0xffffffff


	//   ....[2]....
        /*00a8*/ 	.word	0xffffffff


	//   ....[3]....
        /*00ac*/ 	.word	0xffffffff


	//   ....[4]....
        /*00b0*/ 	.word	0xffffffff


	//   ....[5]....
        /*00b4*/ 	.word	0xffffffff


	//   ....[6]....
        /*00b8*/ 	.word	0xffffffff


	//   ....[7]....
        /*00bc*/ 	.word	0xffffffff


	//   ....[8]....
        /*00c0*/ 	.word	0xffffffff


	//   ....[9]....
        /*00c4*/ 	.word	0xffffffff


	//   ....[10]....
        /*00c8*/ 	.word	0xffffffff


	//   ....[11]....
        /*00cc*/ 	.word	0xffffffff


	//   ....[12]....
        /*00d0*/ 	.word	0xffffffff


	//   ....[13]....
        /*00d4*/ 	.word	0xffffffff


	//   ....[14]....
        /*00d8*/ 	.word	0xffffffff


	//   ....[15]....
        /*00dc*/ 	.word	0xffffffff


	//   ....[16]....
        /*00e0*/ 	.word	0xffffffff


	//   ....[17]....
        /*00e4*/ 	.word	0xffffffff


	//   ....[18]....
        /*00e8*/ 	.word	0x0500009f


	//   ....[19]....
        /*00ec*/ 	.word	0x0500009f


	//   ....[20]....
        /*00f0*/ 	.word	0x0500009f


	//   ....[21]....
        /*00f4*/ 	.word	0x0500009f


	//   ....[22]....
        /*00f8*/ 	.word	0x0500009f


	//   ....[23]....
        /*00fc*/ 	.word	0x0500009f


	//   ....[24]....
        /*0100*/ 	.word	0x0500009f


	//   ....[25]....
        /*0104*/ 	.word	0x0500009f


	//   ....[26]....
        /*0108*/ 	.word	0x0500009f


	//   ....[27]....
        /*010c*/ 	.word	0x0500009f


	//----- nvinfo : EIATTR_COOP_GROUP_INSTR_OFFSETS
	.align		4
.L_2962:
        /*0110*/ 	.byte	0x04, 0x28
        /*0112*/ 	.short	(.L_2964 - .L_2963)


	//   ....[0]....
.L_2963:
        /*0114*/ 	.word	0x000162b0


	//   ....[1]....
        /*0118*/ 	.word	0x000162e0


	//   ....[2]....
        /*011c*/ 	.word	0x00016300


	//   ....[3]....
        /*0120*/ 	.word	0x00016320


	//   ....[4]....
        /*0124*/ 	.word	0x00016340


	//   ....[5]....
        /*0128*/ 	.word	0x00016a80


	//   ....[6]....
        /*012c*/ 	.word	0x00016aa0


	//   ....[7]....
        /*0130*/ 	.word	0x00016ac0


	//   ....[8]....
        /*0134*/ 	.word	0x00016ae0


	//   ....[9]....
        /*0138*/ 	.word	0x00016b00


	//   ....[10]....
        /*013c*/ 	.word	0x00016c60


	//   ....[11]....
        /*0140*/ 	.word	0x00016ce0


	//   ....[12]....
        /*0144*/ 	.word	0x00016d50


	//   ....[13]....
        /*0148*/ 	.word	0x00016db0


	//   ....[14]....
        /*014c*/ 	.word	0x00016dc0


	//   ....[15]....
        /*0150*/ 	.word	0x00016e60


	//   ....[16]....
        /*0154*/ 	.word	0x00016eb0


	//   ....[17]....
        /*0158*/ 	.word	0x00016ed0


	//   ....[18]....
        /*015c*/ 	.word	0x00018030


	//   ....[19]....
        /*0160*/ 	.word	0x00018090


	//   ....[20]....
        /*0164*/ 	.word	0x000180f0


	//   ....[21]....
        /*0168*/ 	.word	0x00018150


	//   ....[22]....
        /*016c*/ 	.word	0x000181b0


	//   ....[23]....
        /*0170*/ 	.word	0x00018950


	//   ....[24]....
        /*0174*/ 	.word	0x000189b0


	//   ....[25]....
        /*0178*/ 	.word	0x00018a10


	//   ....[26]....
        /*017c*/ 	.word	0x00018a70


	//   ....[27]....
        /*0180*/ 	.word	0x00018ad0


	//----- nvinfo : EIATTR_EXIT_INSTR_OFFSETS
	.align		4
.L_2964:
        /*0184*/ 	.byte	0x04, 0x1c
        /*0186*/ 	.short	(.L_2966 - .L_2965)


	//   ....[0]....
.L_2965:
        /*0188*/ 	.word	0x00000f10


	//   ....[1]....
        /*018c*/ 	.word	0x00017fd0


	//----- nvinfo : EIATTR_MAX_THREADS
	.align		4
.L_2966:
        /*0190*/ 	.byte	0x04, 0x05
        /*0192*/ 	.short	(.L_2968 - .L_2967)
.L_2967:
        /*0194*/ 	.word	0x00000080
        /*0198*/ 	.word	0x00000001
        /*019c*/ 	.word	0x00000001


	//----- nvinfo : EIATTR_CRS_STACK_SIZE
	.align		4
.L_2968:
        /*01a0*/ 	.byte	0x04, 0x1e
        /*01a2*/ 	.short	(.L_2970 - .L_2969)
.L_2969:
        /*01a4*/ 	.word	0x00000000


	//----- nvinfo : EIATTR_CBANK_PARAM_SIZE
	.align		4
.L_2970:
        /*01a8*/ 	.byte	0x03, 0x19
        /*01aa*/ 	.short	0x00e8


	//----- nvinfo : EIATTR_PARAM_CBANK
	.align		4
        /*01ac*/ 	.byte	0x04, 0x0a
        /*01ae*/ 	.short	(.L_2972 - .L_2971)
	.align		4
.L_2971:
        /*01b0*/ 	.word	index@(.nv.constant0._ZN10layer_norm13ln_fwd_kernelINS_13Kernel_traitsI6__halfS2_fS2_fjLj7168ELj1ELj1ELj4ELj16ENS_18Kernel_traits_baseILj7168ES2_S2_fS2_fjLj128EEEEELb1ELb1ELb0ELb0EEEvNS_9FwdParamsE)
        /*01b4*/ 	.short	0x0210
        /*01b6*/ 	.short	0x00e8


	//----- nvinfo : EIATTR_SW_WAR
	.align		4
.L_2972:
        /*01b8*/ 	.byte	0x04, 0x36
        /*01ba*/ 	.short	(.L_2974 - .L_2973)
.L_2973:
        /*01bc*/ 	.word	0x00000008
.L_2974:


//--------------------- .nv.info._ZN10layer_norm13ln_fwd_kernelINS_13Kernel_traitsI6__halfS2_fS2_fjLj7168ELj1ELj1ELj4ELj16ENS_18Kernel_traits_baseILj7168ES2_S2_fS2_fjLj128EEEEELb1ELb1ELb0ELb1EEEvNS_9FwdParamsE --------------------------
	.section	.nv.info._ZN10layer_norm13ln_fwd_kernelINS_13Kernel_traitsI6__halfS2_fS2_fjLj7168ELj1ELj1ELj4ELj16ENS_18Kernel_traits_baseILj7168ES2_S2_fS2_fjLj128EEEEELb1ELb1ELb0ELb1EEEvNS_9FwdParamsE,"",@"SHT_CUDA_INFO"
	.sectionflags	@""
	.align	4


	//----- nvinfo : EIATTR_CUDA_API_VERSION
	.align		4
        /*0000*/ 	.byte	0x04, 0x37
        /*0002*/ 	.short	(.L_2976 - .L_2975)
.L_2975:
        /*0004*/ 	.word	0x00000082


	//----- nvinfo : EIATTR_KPARAM_INFO
	.align		4
.L_2976:
        /*0008*/ 	.byte	0x04, 0x17
        /*000a*/ 	.short	(.L_2978 - .L_2977)
.L_2977:
        /*000c*/ 	.word	0x00000000
        /*0010*/ 	.short	0x0000
        /*0012*/ 	.short	0x0000
        /*0014*/ 	.byte	0x00, 0xf0, 0xa1, 0x03


	//----- nvinfo : EIATTR_SPARSE_MMA_MASK
	.align		4
.L_2978:
        /*0018*/ 	.byte	0x03, 0x50
        /*001a*/ 	.short	0x0000


	//----- nvinfo : EIATTR_MAXREG_COUNT
	.align		4
        /*001c*/ 	.byte	0x03, 0x1b
        /*001e*/ 	.short	0x00ff


	//----- nvinfo : EIATTR_NUM_BARRIERS
	.align		4
        /*0020*/ 	.byte	0x02, 0x4c
        /*0022*/ 	.byte	0x01
	.zero		1


	//----- nvinfo : EIATTR_MERCURY_ISA_VERSION
	.align		4
        /*0024*/ 	.byte	0x03, 0x5f
        /*0026*/ 	.short	0x0101


	//----- nvinfo : EIATTR_COOP_GROUP_MASK_REGIDS
	.align		4
        /*0028*/ 	.byte	0x04, 0x29
        /*002a*/ 	.short	(.L_2980 - .L_2979)


	//   ....[0]....
.L_2979:
        /*002c*/ 	.word	0xffffffff


	//   ....[1]....
        /*0030*/ 	.word	0xffffffff


	//   ....[2]....
        /*0034*/ 	.word	0xffffffff


	//   ....[3]....
        /*0038*/ 	.word	0xffffffff


	//   ....[4]....
        /*003c*/ 	.word	0xffffffff


	//   ....[5]....
        /*0040*/ 	.word	0xffffffff


	//   ....[6]....
        /*0044*/ 	.word	0xffffffff


	//   ....[7]....
        /*0048*/ 	.word	0xffffffff


	//   ....[8]....
        /*004c*/ 	.word	0xffffffff


	//   ....[9]....
        /*0050*/ 	.word	0xffffffff


	//   ....[10]....
        /*0054*/ 	.word	0xffffffff


	//   ....[11]....
        /*0058*/ 	.word	0xffffffff


	//   ....[12]....
        /*005c*/ 	.word	0xffffffff


	//   ....[13]....
        /*0060*/ 	.word	0xffffffff


	//   ....[14]....
        /*0064*/ 	.word	0xffffffff


	//   ....[15]....
        /*0068*/ 	.word	0xffffffff


	//   ....[16]....
        /*006c*/ 	.word	0xffffffff


	//   ....[17]....
        /*0070*/ 	.word	0xffffffff


	//   ....[18]....
        /*0074*/ 	.word	0x050000c9


	//   ....[19]....
        /*0078*/ 	.word	0x050000c9


	//   ....[20]....
        /*007c*/ 	.word	0x050000c9


	//   ....[21]....
        /*0080*/ 	.word	0x050000c9


	//   ....[22]....
        /*0084*/ 	.word	0x050000c9


	//   ....[23]....
        /*0088*/ 	.word	0x050000c9


	//   ....[24]....
        /*008c*/ 	.word	0x050000c9


	//   ....[25]....
        /*0090*/ 	.word	0x050000c9


	//   ....[26]....
        /*0094*/ 	.word	0x050000c9


	//   ....[27]....
        /*0098*/ 	.word	0x050000c9


	//----- nvinfo : EIATTR_COOP_GROUP_INSTR_OFFSETS
	.align		4
.L_2980:
        /*009c*/ 	.byte	0x04, 0x28
        /*009e*/ 	.short	(.L_2982 - .L_2981)


	//   ....[0]....
.L_2981:
        /*00a0*/ 	.word	0x00014ca0


	//   ....[1]....
        /*00a4*/ 	.word	0x00014cc0


	//   ....[2]....
        /*00a8*/ 	.word	0x00014ce0


	//   ....[3]....
        /*00ac*/ 	.word	0x00014d00


	//   ....[4]....
        /*00b0*/ 	.word	0x00014d20


	//   ....[5]....
        /*00b4*/ 	.word	0x00015450


	//   ....[6]....
        /*00b8*/ 	.word	0x00015470


	//   ....[7]....
        /*00bc*/ 	.word	0x00015490


	//   ....[8]....
        /*00c0*/ 	.word	0x000154b0


	//   ....[9]....
        /*00c4*/ 	.word	0x000154d0


	//   ....[10]....
        /*00c8*/ 	.word	0x00015640


	//   ....[11]....
        /*00cc*/ 	.word	0x000156a0


	//   ....[12]....
        /*00d0*/ 	.word	0x000156d0


	//   ....[13]....
        /*00d4*/ 	.word	0x00015740


	//   ....[14]....
        /*00d8*/ 	.word	0x00015770


	//   ....[15]....
        /*00dc*/ 	.word	0x000157e0


	//   ....[16]....
        /*00e0*/ 	.word	0x00015840


	//   ....[17]....
        /*00e4*/ 	.word	0x00015890


	//   ....[18]....
        /*00e8*/ 	.word	0x00016ac0


	//   ....[19]....
        /*00ec*/ 	.word	0x00016b30


	//   ....[20]....
        /*00f0*/ 	.word	0x00016ba0


	//   ....[21]....
        /*00f4*/ 	.word	0x00016c10


	//   ....[22]....
        /*00f8*/ 	.word	0x00016c80


	//   ....[23]....
        /*00fc*/ 	.word	0x00017400


	//   ....[24]....
        /*0100*/ 	.word	0x00017470


	//   ....[25]....
        /*0104*/ 	.word	0x000174e0


	//   ....[26]....
        /*0108*/ 	.word	0x00017550


	//   ....[27]....
        /*010c*/ 	.word	0x000175c0


	//----- nvinfo : EIATTR_EXIT_INSTR_OFFSETS
	.align		4
.L_2982:
        /*0110*/ 	.byte	0x04, 0x1c
        /*0112*/ 	.short	(.L_2984 - .L_2983)


	//   ....[0]....
.L_2983:
        /*0114*/ 	.word	0x000005f0


	//   ....[1]....
        /*0118*/ 	.word	0x00016a60


	//----- nvinfo : EIATTR_MAX_THREADS
	.align		4
.L_2984:
        /*011c*/ 	.byte	0x04, 0x05
        /*011e*/ 	.short	(.L_2986 - .L_2985)
.L_2985:
        /*0120*/ 	.word	0x00000080
        /*0124*/ 	.word	0x00000001
        /*0128*/ 	.word	0x00000001


	//----- nvinfo : EIATTR_CRS_STACK_SIZE
	.align		4
.L_2986:
        /*012c*/ 	.byte	0x04, 0x1e
        /*012e*/ 	.short	(.L_2988 - .L_2987)
.L_2987:
        /*0130*/ 	.word	0x00000000


	//----- nvinfo : EIATTR_CBANK_PARAM_SIZE
	.align		4
.L_2988:
        /*0134*/ 	.byte	0x03, 0x19
        /*0136*/ 	.short	0x00e8


	//----- nvinfo : EIATTR_PARAM_CBANK
	.align		4
        /*0138*/ 	.byte	0x04, 0x0a
        /*013a*/ 	.short	(.L_2990 - .L_2989)
	.align		4
.L_2989:
        /*013c*/ 	.word	index@(.nv.constant0._ZN10layer_norm13ln_fwd_kernelINS_13Kernel_traitsI6__halfS2_fS2_fjLj7168ELj1ELj1ELj4ELj16ENS_18Kernel_traits_baseILj7168ES2_S2_fS2_fjLj128EEEEELb1ELb1ELb0ELb1EEEvNS_9FwdParamsE)
        /*0140*/ 	.short	0x0210
        /*0142*/ 	.short	0x00e8


	//----- nvinfo : EIATTR_SW_WAR
	.align		4
.L_2990:
        /*0144*/ 	.byte	0x04, 0x36
        /*0146*/ 	.short	(.L_2992 - .L_2991)
.L_2991:
        /*0148*/ 	.word	0x00000008
.L_2992:


//--------------------- .nv.info._ZN10layer_norm13ln_fwd_kernelINS_13Kernel_traitsI6__halfS2_fS2_fjLj7168ELj1ELj1ELj4ELj16ENS_18Kernel_traits_baseILj7168ES2_S2_fS2_fjLj128EEEEELb1ELb1ELb1ELb0EEEvNS_9FwdParamsE --------------------------
	.section	.nv.info._ZN10layer_norm13ln_fwd_kernelINS_13Kernel_traitsI6__halfS2_fS2_fjLj7168ELj1ELj1ELj4ELj16ENS_18Kernel_traits_baseILj7168ES2_S2_fS2_fjLj128EEEEELb1ELb1ELb1ELb0EEEvNS_9FwdParamsE,"",@"SHT_CUDA_INFO"
	.sectionflags	@""
	.align	4


	//----- nvinfo : EIATTR_CUDA_API_VERSION
	.align		4
        /*0000*/ 	.byte	0x04, 0x37
        /*0002*/ 	.short	(.L_2994 - .L_2993)
.L_2993:
        /*0004*/ 	.word	0x00000082


	//----- nvinfo : EIATTR_KPARAM_INFO
	.align		4
.L_2994:
        /*0008*/ 	.byte	0x04, 0x17
        /*000a*/ 	.short	(.L_2996 - .L_2995)
.L_2995:
        /*000c*/ 	.word	0x00000000
        /*0010*/ 	.short	0x0000
        /*0012*/ 	.short	0x0000
        /*0014*/ 	.byte	0x00, 0xf0, 0xa1, 0x03


	//----- nvinfo : EIATTR_SPARSE_MMA_MASK
	.align		4
.L_2996:
        /*0018*/ 	.byte	0x03, 0x50
        /*001a*/ 	.short	0x0000


	//----- nvinfo : EIATTR_MAXREG_COUNT
	.align		4
        /*001c*/ 	.byte	0x03, 0x1b
        /*001e*/ 	.short	0x00ff


	//----- nvinfo : EIATTR_NUM_BARRIERS
	.align		4
        /*0020*/ 	.byte	0x02, 0x4c
        /*0022*/ 	.byte	0x01
	.zero		1


	//----- nvinfo : EIATTR_ANNOTATIONS
	.align		4
        /*0024*/ 	.byte	0x04, 0x55
        /*0026*/ 	.short	(.L_2998 - .L_2997)


	//   ....[0]....
.L_2997:
        /* <DEDUP_REMOVED lines=22> */


	//----- nvinfo : EIATTR_MERCURY_ISA_VERSION
	.align		4
.L_2998:
        /*0178*/ 	.byte	0x03, 0x5f
        /*017a*/ 	.short	0x0101


	//----- nvinfo : EIATTR_COOP_GROUP_MASK_REGIDS
	.align		4
        /*017c*/ 	.byte	0x04, 0x29
        /*017e*/ 	.short	(.L_3000 - .L_2999)


	//   ....[0]....
.L_2999:
        /*0180*/ 	.word	0xffffffff


	//   ....[1]....
        /*0184*/ 	.word	0xffffffff


	//   ....[2]....
        /*0188*/ 	.word	0xffffffff


	//   ....[3]....
        /*018c*/ 	.word	0xffffffff


	//   ....[4]....
        /*0190*/ 	.word	0xffffffff


	//   ....[5]....
        /*0194*/ 	.word	0xffffffff


	//   ....[6]....
        /*0198*/ 	.word	0xffffffff


	//   ....[7]....
        /*019c*/ 	.word	0xffffffff


	//   ....[8]....
        /*01a0*/ 	.word	0xffffffff


	//   ....[9]....
        /*01a4*/ 	.word	0xffffffff


	//   ....[10]....
        /*01a8*/ 	.word	0xffffffff


	//   ....[11]....
        /*01ac*/ 	.word	0xffffffff


	//   ....[12]....
        /*01b0*/ 	.word	0xffffffff


	//   ....[13]....
        /*01b4*/ 	.word	0xffffffff


	//   ....[14]....
        /*01b8*/ 	.word	0xffffffff


	//   ....[15]....
        /*01bc*/ 	.word	0xffffffff


	//   ....[16]....
        /*01c0*/ 	.word	0xffffffff


	//   ....[17]....
        /*01c4*/ 	.word	0xffffffff


	//   ....[18]....
        /*01c8*/ 	.word	0x050000a1


	//   ....[19]....
        /*01cc*/ 	.word	0x050000a1


	//   ....[20]....
        /*01d0*/ 	.word	0x050000a1


	//   ....[21]....
        /*01d4*/ 	.word	0x050000a1


	//   ....[22]....
        /*01d8*/ 	.word	0x050000a1


	//   ....[23]....
        /*01dc*/ 	.word	0x050000a1


	//   ....[24]....
        /*01e0*/ 	.word	0x050000a1


	//   ....[25]....
        /*01e4*/ 	.word	0x050000a1


	//   ....[26]....
        /*01e8*/ 	.word	0x050000a1


	//   ....[27]....
        /*01ec*/ 	.word	0x050000a1


	//----- nvinfo : EIATTR_COOP_GROUP_INSTR_OFFSETS
	.align		4
.L_3000:
        /*01f0*/ 	.byte	0x04, 0x28
        /*01f2*/ 	.short	(.L_3002 - .L_3001)


	//   ....[0]....
.L_3001:
        /*01f4*/ 	.word	0x00017fd0


	//   ....[1]....
        /*01f8*/ 	.word	0x00018000


	//   ....[2]....
        /*01fc*/ 	.word	0x00018020


	//   ....[3]....
        /*0200*/ 	.word	0x00018040


	//   ....[4]....
        /*0204*/ 	.word	0x00018060


	//   ....[5]....
        /*0208*/ 	.word	0x000187a0


	//   ....[6]....
        /*020c*/ 	.word	0x000187c0


	//   ....[7]....
        /*0210*/ 	.word	0x000187e0


	//   ....[8]....
        /*0214*/ 	.word	0x00018800


	//   ....[9]....
        /*0218*/ 	.word	0x00018820


	//   ....[10]....
        /*021c*/ 	.word	0x00018960


	//   ....[11]....
        /*0220*/ 	.word	0x000189f0


	//   ....[12]....
        /*0224*/ 	.word	0x00018a60


	//   ....[13]....
        /*0228*/ 	.word	0x00018ac0


	//   ....[14]....
        /*022c*/ 	.word	0x00018ad0


	//   ....[15]....
        /*0230*/ 	.word	0x00018b70


	//   ....[16]....
        /*0234*/ 	.word	0x00018bd0


	//   ....[17]....
        /*0238*/ 	.word	0x00018be0


	//   ....[18]....
        /*023c*/ 	.word	0x00019de0


	//   ....[19]....
        /*0240*/ 	.word	0x00019e40


	//   ....[20]....
        /*0244*/ 	.word	0x00019ea0


	//   ....[21]....
        /*0248*/ 	.word	0x00019f00


	//   ....[22]....
        /*024c*/ 	.word	0x00019f60


	//   ....[23]....
        /*0250*/ 	.word	0x0001a700


	//   ....[24]....
        /*0254*/ 	.word	0x0001a760


	//   ....[25]....
        /*0258*/ 	.word	0x0001a7c0


	//   ....[26]....
        /*025c*/ 	.word	0x0001a820


	//   ....[27]....
        /*0260*/ 	.word	0x0001a880


	//----- nvinfo : EIATTR_EXIT_INSTR_OFFSETS
	.align		4
.L_3002:
        /*0264*/ 	.byte	0x04, 0x1c
        /*0266*/ 	.short	(.L_3004 - .L_3003)


	//   ....[0]....
.L_3003:
        /*0268*/ 	.word	0x00000f00


	//   ....[1]....
        /*026c*/ 	.word	0x00019d80


	//----- nvinfo : EIATTR_MAX_THREADS
	.align		4
.L_3004:
        /*0270*/ 	.byte	0x04, 0x05
        /*0272*/ 	.short	(.L_3006 - .L_3005)
.L_3005:
        /*0274*/ 	.word	0x00000080
        /*0278*/ 	.word	0x00000001
        /*027c*/ 	.word	0x00000001


	//----- nvinfo : EIATTR_CRS_STACK_SIZE
	.align		4
.L_3006:
        /*0280*/ 	.byte	0x04, 0x1e
        /*0282*/ 	.short	(.L_3008 - .L_3007)
.L_3007:
        /*0284*/ 	.word	0x00000000


	//----- nvinfo : EIATTR_CBANK_PARAM_SIZE
	.align		4
.L_3008:
        /*0288*/ 	.byte	0x03, 0x19
        /*028a*/ 	.short	0x00e8


	//----- nvinfo : EIATTR_PARAM_CBANK
	.align		4
        /*028c*/ 	.byte	0x04, 0x0a
        /*028e*/ 	.short	(.L_3010 - .L_3009)
	.align		4
.L_3009:
        /*0290*/ 	.word	index@(.nv.constant0._ZN10layer_norm13ln_fwd_kernelINS_13Kernel_traitsI6__halfS2_fS2_fjLj7168ELj1ELj1ELj4ELj16ENS_18Kernel_traits_baseILj7168ES2_S2_fS2_fjLj128EEEEELb1ELb1ELb1ELb0EEEvNS_9FwdParamsE)
        /*0294*/ 	.short	0x0210
        /*0296*/ 	.short	0x00e8


	//----- nvinfo : EIATTR_SW_WAR
	.align		4
.L_3010:
        /*0298*/ 	.byte	0x04, 0x36
        /*029a*/ 	.short	(.L_3012 - .L_3011)
.L_3011:
        /*029c*/ 	.word	0x00000008
.L_3012:


//--------------------- .nv.info._ZN10layer_norm13ln_fwd_kernelINS_13Kernel_traitsI6__halfS2_fS2_fjLj7168ELj1ELj1ELj4ELj16ENS_18Kernel_traits_baseILj7168ES2_S2_fS2_fjLj128EEEEELb1ELb1ELb1ELb1EEEvNS_9FwdParamsE --------------------------
	.section	.nv.info._ZN10layer_norm13ln_fwd_kernelINS_13Kernel_traitsI6__halfS2_fS2_fjLj7168ELj1ELj1ELj4ELj16ENS_18Kernel_traits_baseILj7168ES2_S2_fS2_fjLj128EEEEELb1ELb1ELb1ELb1EEEvNS_9FwdParamsE,"",@"SHT_CUDA_INFO"
	.sectionflags	@""
	.align	4


	//----- nvinfo : EIATTR_CUDA_API_VERSION
	.align		4
        /*0000*/ 	.byte	0x04, 0x37
        /*0002*/ 	.short	(.L_3014 - .L_3013)
.L_3013:
        /*0004*/ 	.word	0x00000082


	//----- nvinfo : EIATTR_KPARAM_INFO
	.align		4
.L_3014:
        /*0008*/ 	.byte	0x04, 0x17
        /*000a*/ 	.short	(.L_3016 - .L_3015)
.L_3015:
        /*000c*/ 	.word	0x00000000
        /*0010*/ 	.short	0x0000
        /*0012*/ 	.short	0x0000
        /*0014*/ 	.byte	0x00, 0xf0, 0xa1, 0x03


	//----- nvinfo : EIATTR_SPARSE_MMA_MASK
	.align		4
.L_3016:
        /*0018*/ 	.byte	0x03, 0x50
        /*001a*/ 	.short	0x0000


	//----- nvinfo : EIATTR_MAXREG_COUNT
	.align		4
        /*001c*/ 	.byte	0x03, 0x1b
        /*001e*/ 	.short	0x00ff


	//----- nvinfo : EIATTR_NUM_BARRIERS
	.align		4
        /*0020*/ 	.byte	0x02, 0x4c
        /*0022*/ 	.byte	0x01
	.zero		1


	//----- nvinfo : EIATTR_MERCURY_ISA_VERSION
	.align		4
        /*0024*/ 	.byte	0x03, 0x5f
        /*0026*/ 	.short	0x0101


	//----- nvinfo : EIATTR_COOP_GROUP_MASK_REGIDS
	.align		4
        /*0028*/ 	.byte	0x04, 0x29
        /*002a*/ 	.short	(.L_3018 - .L_3017)


	//   ....[0]....
.L_3017:
        /*002c*/ 	.word	0xffffffff


	//   ....[1]....
        /*0030*/ 	.word	0xffffffff


	//   ....[2]....
        /*0034*/ 	.word	0xffffffff


	//   ....[3]....
        /*0038*/ 	.word	0xffffffff


	//   ....[4]....
        /*003c*/ 	.word	0xffffffff


	//   ....[5]....
        /*0040*/ 	.word	0xffffffff


	//   ....[6]....
        /*0044*/ 	.word	0xffffffff


	//   ....[7]....
        /*0048*/ 	.word	0xffffffff


	//   ....[8]....
        /*004c*/ 	.word	0xffffffff


	//   ....[9]....
        /*0050*/ 	.word	0xffffffff


	//   ....[10]....
        /*0054*/ 	.word	0xffffffff


	//   ....[11]....
        /*0058*/ 	.word	0xffffffff


	//   ....[12]....
        /*005c*/ 	.word	0xffffffff


	//   ....[13]....
        /*0060*/ 	.word	0xffffffff


	//   ....[14]....
        /*0064*/ 	.word	0xffffffff


	//   ....[15]....
        /*0068*/ 	.word	0xffffffff


	//   ....[16]....
        /*006c*/ 	.word	0xffffffff


	//   ....[17]....
        /*0070*/ 	.word	0xffffffff


	//   ....[18]....
        /*0074*/ 	.word	0x050000bf


	//   ....[19]....
        /*0078*/ 	.word	0x050000bf


	//   ....[20]....
        /*007c*/ 	.word	0x050000bf


	//   ....[21]....
        /*0080*/ 	.word	0x050000bf


	//   ....[22]....
        /*0084*/ 	.word	0x050000bf


	//   ....[23]....
        /*0088*/ 	.word	0x050000bf


	//   ....[24]....
        /*008c*/ 	.word	0x050000bf


	//   ....[25]....
        /*0090*/ 	.word	0x050000bf


	//   ....[26]....
        /*0094*/ 	.word	0x050000bf


	//   ....[27]....
        /*0098*/ 	.word	0x050000bf


	//----- nvinfo : EIATTR_COOP_GROUP_INSTR_OFFSETS
	.align		4
.L_3018:
        /*009c*/ 	.byte	0x04, 0x28
        /*009e*/ 	.short	(.L_3020 - .L_3019)


	//   ....[0]....
.L_3019:
        /*00a0*/ 	.word	0x00016d80


	//   ....[1]....
        /*00a4*/ 	.word	0x00016da0


	//   ....[2]....
        /*00a8*/ 	.word	0x00016dc0


	//   ....[3]....
        /*00ac*/ 	.word	0x00016de0


	//   ....[4]....
        /*00b0*/ 	.word	0x00016e00


	//   ....[5]....
        /*00b4*/ 	.word	0x00017530


	//   ....[6]....
        /*00b8*/ 	.word	0x00017550


	//   ....[7]....
        /*00bc*/ 	.word	0x00017570


	//   ....[8]....
        /*00c0*/ 	.word	0x00017590


	//   ....[9]....
        /*00c4*/ 	.word	0x000175b0


	//   ....[10]....
        /*00c8*/ 	.word	0x00017740


	//   ....[11]....
        /*00cc*/ 	.word	0x00017790


	//   ....[12]....
        /*00d0*/ 	.word	0x000177b0


	//   ....[13]....
        /*00d4*/ 	.word	0x000177c0


	//   ....[14]....
        /*00d8*/ 	.word	0x00017880


	//   ....[15]....
        /*00dc*/ 	.word	0x000178b0


	//   ....[16]....
        /*00e0*/ 	.word	0x00017950


	//   ....[17]....
        /*00e4*/ 	.word	0x00017980


	//   ....[18]....
        /*00e8*/ 	.word	0x00018c80


	//   ....[19]....
        /*00ec*/ 	.word	0x00018cf0


	//   ....[20]....
        /*00f0*/ 	.word	0x00018d60


	//   ....[21]....
        /*00f4*/ 	.word	0x00018dd0


	//   ....[22]....
        /*00f8*/ 	.word	0x00018e40


	//   ....[23]....
        /*00fc*/ 	.word	0x000195c0


	//   ....[24]....
        /*0100*/ 	.word	0x00019630


	//   ....[25]....
        /*0104*/ 	.word	0x000196a0


	//   ....[26]....
        /*0108*/ 	.word	0x00019710


	//   ....[27]....
        /*010c*/ 	.word	0x00019780


	//----- nvinfo : EIATTR_EXIT_INSTR_OFFSETS
	.align		4
.L_3020:
        /*0110*/ 	.byte	0x04, 0x1c
        /*0112*/ 	.short	(.L_3022 - .L_3021)


	//   ....[0]....
.L_3021:
        /*0114*/ 	.word	0x00000630


	//   ....[1]....
        /*0118*/ 	.word	0x00018c30


	//----- nvinfo : EIATTR_MAX_THREADS
	.align		4
.L_3022:
        /*011c*/ 	.byte	0x04, 0x05
        /*011e*/ 	.short	(.L_3024 - .L_3023)
.L_3023:
        /*0120*/ 	.word	0x00000080
        /*0124*/ 	.word	0x00000001
        /*0128*/ 	.word	0x00000001


	//----- nvinfo : EIATTR_CRS_STACK_SIZE
	.align		4
.L_3024:
        /*012c*/ 	.byte	0x04, 0x1e
        /*012e*/ 	.short	(.L_3026 - .L_3025)
.L_3025:
        /*0130*/ 	.word	0x00000000


	//----- nvinfo : EIATTR_CBANK_PARAM_SIZE
	.align		4
.L_3026:
        /*0134*/ 	.byte	0x03, 0x19
        /*0136*/ 	.short	0x00e8


	//----- nvinfo : EIATTR_PARAM_CBANK
	.align		4
        /*0138*/ 	.byte	0x04, 0x0a
        /*013a*/ 	.short	(.L_3028 - .L_3027)
	.align		4
.L_3027:
        /*013c*/ 	.word	index@(.nv.constant0._ZN10layer_norm13ln_fwd_kernelINS_13Kernel_traitsI6__halfS2_fS2_fjLj7168ELj1ELj1ELj4ELj16ENS_18Kernel_traits_baseILj7168ES2_S2_fS2_fjLj128EEEEELb1ELb1ELb1ELb1EEEvNS_9FwdParamsE)
        /*0140*/ 	.short	0x0210
        /*0142*/ 	.short	0x00e8


	//----- nvinfo : EIATTR_SW_WAR
	.align		4
.L_3028:
        /*0144*/ 	.byte	0x04, 0x36
        /*0146*/ 	.short	(.L_3030 - .L_3029)
.L_3029:
        /*0148*/ 	.word	0x00000008
.L_3030:


//--------------------- .nv.info._ZN10layer_norm13ln_fwd_kernelINS_13Kernel_traitsIf6__halffS2_fjLj7168ELj1ELj1ELj4ELj16ENS_18Kernel_traits_baseILj7168EfS2_fS2_fjLj128EEEEELb0ELb0ELb0ELb0EEEvNS_9FwdParamsE --------------------------
	.section	.nv.info._ZN10layer_norm13ln_fwd_kernelINS_13Kernel_traitsIf6__halffS2_fjLj7168ELj1ELj1ELj4ELj16ENS_18Kernel_traits_baseILj7168EfS2_fS2_fjLj128EEEEELb0ELb0ELb0ELb0EEEvNS_9FwdParamsE,"",@"SHT_CUDA_INFO"
	.sectionflags	@""
	.align	4


	//----- nvinfo : EIATTR_CUDA_API_VERSION
	.align		4
        /*0000*/ 	.byte	0x04, 0x37
        /*0002*/ 	.short	(.L_3032 - .L_3031)
.L_3031:
        /*0004*/ 	.word	0x00000082


	//----- nvinfo : EIATTR_KPARAM_INFO
	.align		4
.L_3032:
        /*0008*/ 	.byte	0x04, 0x17
        /*000a*/ 	.short	(.L_3034 - .L_3033)
.L_3033:
        /*000c*/ 	.word	0x00000000
        /*0010*/ 	.short	0x0000
        /*0012*/ 	.short	0x0000
        /*0014*/ 	.byte	0x00, 0xf0, 0xa1, 0x03


	//----- nvinfo : EIATTR_SPARSE_MMA_MASK
	.align		4
.L_3034:
        /*0018*/ 	.byte	0x03, 0x50
        /*001a*/ 	.short	0x0000


	//----- nvinfo : EIATTR_MAXREG_COUNT
	.align		4
        /*001c*/ 	.byte	0x03, 0x1b
        /*001e*/ 	.short	0x00ff


	//----- nvinfo : EIATTR_NUM_BARRIERS
	.align		4
        /*0020*/ 	.byte	0x02, 0x4c
        /*0022*/ 	.byte	0x01
	.zero		1


	//----- nvinfo : EIATTR_MERCURY_ISA_VERSION
	.align		4
        /*0024*/ 	.byte	0x03, 0x5f
        /*0026*/ 	.short	0x0101


	//----- nvinfo : EIATTR_COOP_GROUP_MASK_REGIDS
	.align		4
        /*0028*/ 	.byte	0x04, 0x29
        /*002a*/ 	.short	(.L_3036 - .L_3035)


	//   ....[0]....
.L_3035:
        /*002c*/ 	.word	0xffffffff


	//   ....[1]....
        /*0030*/ 	.word	0xffffffff


	//   ....[2]....
        /*0034*/ 	.word	0xffffffff


	//   ....[3]....
        /*0038*/ 	.word	0xffffffff


	//   ....[4]....
        /*003c*/ 	.word	0xffffffff


	//   ....[5]....
        /*0040*/ 	.word	0xffffffff


	//   ....[6]....
        /*0044*/ 	.word	0xffffffff


	//   ....[7]....
        /*0048*/ 	.word	0xffffffff


	//   ....[8]....
        /*004c*/ 	.word	0xffffffff


	//   ....[9]....
        /*0050*/ 	.word	0xffffffff


	//   ....[10]....
        /*0054*/ 	.word	0xffffffff


	//   ....[11]....
        /*0058*/ 	.word	0xffffffff


	//   ....[12]....
        /*005c*/ 	.word	0xffffffff


	//   ....[13]....
        /*0060*/ 	.word	0xffffffff


	//   ....[14]....
        /*0064*/ 	.word	0xffffffff


	//   ....[15]....
        /*0068*/ 	.word	0xffffffff


	//   ....[16]....
        /*006c*/ 	.word	0xffffffff


	//   ....[17]....
        /*0070*/ 	.word	0xffffffff


	//   ....[18]....
        /*0074*/ 	.word	0x050000c2


	//   ....[19]....
        /*0078*/ 	.word	0x050000c2


	//   ....[20]....
        /*007c*/ 	.word	0x050000c2


	//   ....[21]....
        /*0080*/ 	.word	0x050000c2


	//   ....[22]....
        /*0084*/ 	.word	0x050000c2


	//   ....[23]....
        /*0088*/ 	.word	0x050000c2


	//   ....[24]....
        /*008c*/ 	.word	0x050000c2


	//   ....[25]....
        /*0090*/ 	.word	0x050000c2


	//   ....[26]....
        /*0094*/ 	.word	0x050000c2


	//   ....[27]....
        /*0098*/ 	.word	0x050000c2


	//----- nvinfo : EIATTR_COOP_GROUP_INSTR_OFFSETS
	.align		4
.L_3036:
        /*009c*/ 	.byte	0x04, 0x28
        /*009e*/ 	.short	(.L_3038 - .L_3037)


	//   ....[0]....
.L_3037:
        /*00a0*/ 	.word	0x000024e0


	//   ....[1]....
        /*00a4*/ 	.word	0x00002510


	//   ....[2]....
        /*00a8*/ 	.word	0x00002530


	//   ....[3]....
        /*00ac*/ 	.word	0x00002550


	//   ....[4]....
        /*00b0*/ 	.word	0x00002570


	//   ....[5]....
        /*00b4*/ 	.word	0x00002cc0


	//   ....[6]....
        /*00b8*/ 	.word	0x00002ce0


	//   ....[7]....
        /*00bc*/ 	.word	0x00002d00


	//   ....[8]....
        /*00c0*/ 	.word	0x00002d20


	//   ....[9]....
        /*00c4*/ 	.word	0x00002d40


	//   ....[10]....
        /*00c8*/ 	.word	0x00002ee0


	//   ....[11]....
        /*00cc*/ 	.word	0x00002f20


	//   ....[12]....
        /*00d0*/ 	.word	0x00002f50


	//   ....[13]....
        /*00d4*/ 	.word	0x00002f60


	//   ....[14]....
        /*00d8*/ 	.word	0x00003000


	//   ....[15]....
        /*00dc*/ 	.word	0x00003050


	//   ....[16]....
        /*00e0*/ 	.word	0x000030f0


	//   ....[17]....
        /*00e4*/ 	.word	0x00003120


	//   ....[18]....
        /*00e8*/ 	.word	0x00004220


	//   ....[19]....
        /*00ec*/ 	.word	0x00004290


	//   ....[20]....
        /*00f0*/ 	.word	0x00004300


	//   ....[21]....
        /*00f4*/ 	.word	0x00004370


	//   ....[22]....
        /*00f8*/ 	.word	0x000043e0


	//   ....[23]....
        /*00fc*/ 	.word	0x00004b80


	//   ....[24]....
        /*0100*/ 	.word	0x00004bf0


	//   ....[25]....
        /*0104*/ 	.word	0x00004c60


	//   ....[26]....
        /*0108*/ 	.word	0x00004cd0


	//   ....[27]....
        /*010c*/ 	.word	0x00004d40


	//----- nvinfo : EIATTR_EXIT_INSTR_OFFSETS
	.align		4
.L_3038:
        /*0110*/ 	.byte	0x04, 0x1c
        /*0112*/ 	.short	(.L_3040 - .L_3039)


	//   ....[0]....
.L_3039:
        /*0114*/ 	.word	0x00000a40


	//   ....[1]....
        /*0118*/ 	.word	0x000041c0


	//----- nvinfo : EIATTR_MAX_THREADS
	.align		4
.L_3040:
        /*011c*/ 	.byte	0x04, 0x05
        /*011e*/ 	.short	(.L_3042 - .L_3041)
.L_3041:
        /*0120*/ 	.word	0x00000080
        /*0124*/ 	.word	0x00000001
        /*0128*/ 	.word	0x00000001


	//----- nvinfo : EIATTR_CRS_STACK_SIZE
	.align		4
.L_3042:
        /*012c*/ 	.byte	0x04, 0x1e
        /*012e*/ 	.short	(.L_3044 - .L_3043)
.L_3043:
        /*0130*/ 	.word	0x00000000


	//----- nvinfo : EIATTR_CBANK_PARAM_SIZE
	.align		4
.L_3044:
        /*0134*/ 	.byte	0x03, 0x19
        /*0136*/ 	.short	0x00e8


	//----- nvinfo : EIATTR_PARAM_CBANK
	.align		4
        /*0138*/ 	.byte	0x04, 0x0a
        /*013a*/ 	.short	(.L_3046 - .L_3045)
	.align		4
.L_3045:
        /*013c*/ 	.word	index@(.nv.constant0._ZN10layer_norm13ln_fwd_kernelINS_13Kernel_traitsIf6__halffS2_fjLj7168ELj1ELj1ELj4ELj16ENS_18Kernel_traits_baseILj7168EfS2_fS2_fjLj128EEEEELb0ELb0ELb0ELb0EEEvNS_9FwdParamsE)
        /*0140*/ 	.short	0x0210
        /*0142*/ 	.short	0x00e8


	//----- nvinfo : EIATTR_SW_WAR
	.align		4
.L_3046:
        /*0144*/ 	.byte	0x04, 0x36
        /*0146*/ 	.short	(.L_3048 - .L_3047)
.L_3047:
        /*0148*/ 	.word	0x00000008
.L_3048:


//--------------------- .nv.info._ZN10layer_norm13ln_fwd_kernelINS_13Kernel_traitsIf6__halffS2_fjLj7168ELj1ELj1ELj4ELj16ENS_18Kernel_traits_baseILj7168EfS2_fS2_fjLj128EEEEELb0ELb0ELb0ELb1EEEvNS_9FwdParamsE --------------------------
	.section	.nv.info._ZN10layer_norm13ln_fwd_kernelINS_13Kernel_traitsIf6__halffS2_fjLj7168ELj1ELj1ELj4ELj16ENS_18Kernel_traits_baseILj7168EfS2_fS2_fjLj128EEEEELb0ELb0ELb0ELb1EEEvNS_9FwdParamsE,"",@"SHT_CUDA_INFO"
	.sectionflags	@""
	.align	4


	//----- nvinfo : EIATTR_CUDA_API_VERSION
	.align		4
        /*0000*/ 	.byte	0x04, 0x37
        /*0002*/ 	.short	(.L_3050 - .L_3049)
.L_3049:
        /*0004*/ 	.word	0x00000082


	//----- nvinfo : EIATTR_KPARAM_INFO
	.align		4
.L_3050:
        /*0008*/ 	.byte	0x04, 0x17
        /*000a*/ 	.short	(.L_3052 - .L_3051)
.L_3051:
        /*000c*/ 	.word	0x00000000
        /*0010*/ 	.short	0x0000
        /*0012*/ 	.short	0x0000
        /*0014*/ 	.byte	0x00, 0xf0, 0xa1, 0x03


	//----- nvinfo : EIATTR_SPARSE_MMA_MASK
	.align		4
.L_3052:
        /*0018*/ 	.byte	0x03, 0x50
        /*001a*/ 	.short	0x0000


	//----- nvinfo : EIATTR_MAXREG_COUNT
	.align		4
        /*001c*/ 	.byte	0x03, 0x1b
        /*001e*/ 	.short	0x00ff


	//----- nvinfo : EIATTR_NUM_BARRIERS
	.align		4
        /*0020*/ 	.byte	0x02, 0x4c
        /*0022*/ 	.byte	0x01
	.zero		1


	//----- nvinfo : EIATTR_MERCURY_ISA_VERSION
	.align		4
        /*0024*/ 	.byte	0x03, 0x5f
        /*0026*/ 	.short	0x0101


	//----- nvinfo : EIATTR_COOP_GROUP_MASK_REGIDS
	.align		4
        /*0028*/ 	.byte	0x04, 0x29
        /*002a*/ 	.short	(.L_3054 - .L_3053)


	//   ....[0]....
.L_3053:
        /*002c*/ 	.word	0xffffffff


	//   ....[1]....
        /*0030*/ 	.word	0xffffffff


	//   ....[2]....
        /*0034*/ 	.word	0xffffffff


	//   ....[3]....
        /*0038*/ 	.word	0xffffffff


	//   ....[4]....
        /*003c*/ 	.word	0xffffffff


	//   ....[5]....
        /*0040*/ 	.word	0xffffffff


	//   ....[6]....
        /*0044*/ 	.word	0xffffffff


	//   ....[7]....
        /*0048*/ 	.word	0xffffffff


	//   ....[8]....
        /*004c*/ 	.word	0xffffffff


	//   ....[9]....
        /*0050*/ 	.word	0xffffffff


	//   ....[10]....
        /*0054*/ 	.word	0xffffffff


	//   ....[11]....
        /*0058*/ 	.word	0xffffffff


	//   ....[12]....
        /*005c*/ 	.word	0xffffffff


	//   ....[13]....
        /*0060*/ 	.word	0xffffffff


	//   ....[14]....
        /*0064*/ 	.word	0xffffffff


	//   ....[15]....
        /*0068*/ 	.word	0xffffffff


	//   ....[16]....
        /*006c*/ 	.word	0xffffffff


	//   ....[17]....
        /*0070*/ 	.word	0xffffffff


	//   ....[18]....
        /*0074*/ 	.word	0x050000c3


	//   ....[19]....
        /*0078*/ 	.word	0x050000c3


	//   ....[20]....
        /*007c*/ 	.word	0x050000c3


	//   ....[21]....
        /*0080*/ 	.word	0x050000c3


	//   ....[22]....
        /*0084*/ 	.word	0x050000c3


	//   ....[23]....
        /*0088*/ 	.word	0x050000c3


	//   ....[24]....
        /*008c*/ 	.word	0x050000c3


	//   ....[25]....
        /*0090*/ 	.word	0x050000c3


	//   ....[26]....
        /*0094*/ 	.word	0x050000c3


	//   ....[27]....
        /*0098*/ 	.word	0x050000c3


	//----- nvinfo : EIATTR_COOP_GROUP_INSTR_OFFSETS
	.align		4
.L_3054:
        /*009c*/ 	.byte	0x04, 0x28
        /*009e*/ 	.short	(.L_3056 - .L_3055)


	//   ....[0]....
.L_3055:
        /*00a0*/ 	.word	0x00001c80


	//   ....[1]....
        /*00a4*/ 	.word	0x00001ca0


	//   ....[2]....
        /*00a8*/ 	.word	0x00001cc0


	//   ....[3]....
        /*00ac*/ 	.word	0x00001ce0


	//   ....[4]....
        /*00b0*/ 	.word	0x00001d00


	//   ....[5]....
        /*00b4*/ 	.word	0x00002430


	//   ....[6]....
        /*00b8*/ 	.word	0x00002450


	//   ....[7]....
        /*00bc*/ 	.word	0x00002470


	//   ....[8]....
        /*00c0*/ 	.word	0x00002490


	//   ....[9]....
        /*00c4*/ 	.word	0x000024b0


	//   ....[10]....
        /*00c8*/ 	.word	0x00002620


	//   ....[11]....
        /*00cc*/ 	.word	0x00002670


	//   ....[12]....
        /*00d0*/ 	.word	0x00002690


	//   ....[13]....
        /*00d4*/ 	.word	0x00002710


	//   ....[14]....
        /*00d8*/ 	.word	0x00002740


	//   ....[15]....
        /*00dc*/ 	.word	0x000027e0


	//   ....[16]....
        /*00e0*/ 	.word	0x00002800


	//   ....[17]....
        /*00e4*/ 	.word	0x00002860


	//   ....[18]....
        /*00e8*/ 	.word	0x000036f0


	//   ....[19]....
        /*00ec*/ 	.word	0x00003760


	//   ....[20]....
        /*00f0*/ 	.word	0x000037d0


	//   ....[21]....
        /*00f4*/ 	.word	0x00003840


	//   ....[22]....
        /*00f8*/ 	.word	0x000038b0


	//   ....[23]....
        /*00fc*/ 	.word	0x00004030


	//   ....[24]....
        /*0100*/ 	.word	0x000040a0


	//   ....[25]....
        /*0104*/ 	.word	0x00004110


	//   ....[26]....
        /*0108*/ 	.word	0x00004180


	//   ....[27]....
        /*010c*/ 	.word	0x000041f0


	//----- nvinfo : EIATTR_EXIT_INSTR_OFFSETS
	.align		4
.L_3056:
        /*0110*/ 	.byte	0x04, 0x1c
        /*0112*/ 	.short	(.L_3058 - .L_3057)


	//   ....[0]....
.L_3057:
        /*0114*/ 	.word	0x000003b0


	//   ....[1]....
        /*0118*/ 	.word	0x00003690


	//----- nvinfo : EIATTR_MAX_THREADS
	.align		4
.L_3058:
        /*011c*/ 	.byte	0x04, 0x05
        /*011e*/ 	.short	(.L_3060 - .L_3059)
.L_3059:
        /*0120*/ 	.word	0x00000080
        /*0124*/ 	.word	0x00000001
        /*0128*/ 	.word	0x00000001


	//----- nvinfo : EIATTR_CRS_STACK_SIZE
	.align		4
.L_3060:
        /*012c*/ 	.byte	0x04, 0x1e
        /*012e*/ 	.short	(.L_3062 - .L_3061)
.L_3061:
        /*0130*/ 	.word	0x00000000


	//----- nvinfo : EIATTR_CBANK_PARAM_SIZE
	.align		4
.L_3062:
        /*0134*/ 	.byte	0x03, 0x19
        /*0136*/ 	.short	0x00e8


	//----- nvinfo : EIATTR_PARAM_CBANK
	.align		4
        /*0138*/ 	.byte	0x04, 0x0a
        /*013a*/ 	.short	(.L_3064 - .L_3063)
	.align		4
.L_3063:
        /*013c*/ 	.word	index@(.nv.constant0._ZN10layer_norm13ln_fwd_kernelINS_13Kernel_traitsIf6__halffS2_fjLj7168ELj1ELj1ELj4ELj16ENS_18Kernel_traits_baseILj7168EfS2_fS2_fjLj128EEEEELb0ELb0ELb0ELb1EEEvNS_9FwdParamsE)
        /*0140*/ 	.short	0x0210
        /*0142*/ 	.short	0x00e8


	//----- nvinfo : EIATTR_SW_WAR
	.align		4
.L_3064:
        /*0144*/ 	.byte	0x04, 0x36
        /*0146*/ 	.short	(.L_3066 - .L_3065)
.L_3065:
        /*0148*/ 	.word	0x00000008
.L_3066:


//--------------------- .nv.info._ZN10layer_norm13ln_fwd_kernelINS_13Kernel_traitsIf6__halffS2_fjLj7168ELj1ELj1ELj4ELj16ENS_18Kernel_traits_baseILj7168EfS2_fS2_fjLj128EEEEELb0ELb0ELb1ELb0EEEvNS_9FwdParamsE --------------------------
	.section	.nv.info._ZN10layer_norm13ln_fwd_kernelINS_13Kernel_traitsIf6__halffS2_fjLj7168ELj1ELj1ELj4ELj16ENS_18Kernel_traits_baseILj7168EfS2_fS2_fjLj128EEEEELb0ELb0ELb1ELb0EEEvNS_9FwdParamsE,"",@"SHT_CUDA_INFO"
	.sectionflags	@""
	.align	4


	//----- nvinfo : EIATTR_CUDA_API_VERSION
	.align		4
        /*0000*/ 	.byte	0x04, 0x37
        /*0002*/ 	.short	(.L_3068 - .L_3067)
.L_3067:
        /*0004*/ 	.word	0x00000082


	//----- nvinfo : EIATTR_KPARAM_INFO
	.align		4
.L_3068:
        /*0008*/ 	.byte	0x04, 0x17
        /*000a*/ 	.short	(.L_3070 - .L_3069)
.L_3069:
        /*000c*/ 	.word	0x00000000
        /*0010*/ 	.short	0x0000
        /*0012*/ 	.short	0x0000
        /*0014*/ 	.byte	0x00, 0xf0, 0xa1, 0x03


	//----- nvinfo : EIATTR_SPARSE_MMA_MASK
	.align		4
.L_3070:
        /*0018*/ 	.byte	0x03, 0x50
        /*001a*/ 	.short	0x0000


	//----- nvinfo : EIATTR_MAXREG_COUNT
	.align		4
        /*001c*/ 	.byte	0x03, 0x1b
        /*001e*/ 	.short	0x00ff


	//----- nvinfo : EIATTR_NUM_BARRIERS
	.align		4
        /*0020*/ 	.byte	0x02, 0x4c
        /*0022*/ 	.byte	0x01
	.zero		1


	//----- nvinfo : EIATTR_MERCURY_ISA_VERSION
	.align		4
        /*0024*/ 	.byte	0x03, 0x5f
        /*0026*/ 	.short	0x0101


	//----- nvinfo : EIATTR_COOP_GROUP_MASK_REGIDS
	.align		4
        /*0028*/ 	.byte	0x04, 0x29
        /*002a*/ 	.short	(.L_3072 - .L_3071)


	//   ....[0]....
.L_3071:
        /*002c*/ 	.word	0xffffffff


	//   ....[1]....
        /*0030*/ 	.word	0xffffffff


	//   ....[2]....
        /*0034*/ 	.word	0xffffffff


	//   ....[3]....
        /*0038*/ 	.word	0xffffffff


	//   ....[4]....
        /*003c*/ 	.word	0xffffffff


	//   ....[5]....
        /*0040*/ 	.word	0xffffffff


	//   ....[6]....
        /*0044*/ 	.word	0xffffffff


	//   ....[7]....
        /*0048*/ 	.word	0xffffffff


	//   ....[8]....
        /*004c*/ 	.word	0xffffffff


	//   ....[9]....
        /*0050*/ 	.word	0xffffffff


	//   ....[10]....
        /*0054*/ 	.word	0xffffffff


	//   ....[11]....
        /*0058*/ 	.word	0xffffffff


	//   ....[12]....
        /*005c*/ 	.word	0xffffffff


	//   ....[13]....
        /*0060*/ 	.word	0xffffffff


	//   ....[14]....
        /*0064*/ 	.word	0xffffffff


	//   ....[15]....
        /*0068*/ 	.word	0xffffffff


	//   ....[16]....
        /*006c*/ 	.word	0xffffffff


	//   ....[17]....
        /*0070*/ 	.word	0xffffffff


	//   ....[18]....
        /*0074*/ 	.word	0x050000c9


	//   ....[19]....
        /*0078*/ 	.word	0x050000c9


	//   ....[20]....
        /*007c*/ 	.word	0x050000c9


	//   ....[21]....
        /*0080*/ 	.word	0x050000c9


	//   ....[22]....
        /*0084*/ 	.word	0x050000c9


	//   ....[23]....
        /*0088*/ 	.word	0x050000c9


	//   ....[24]....
        /*008c*/ 	.word	0x050000c9


	//   ....[25]....
        /*0090*/ 	.word	0x050000c9


	//   ....[26]....
        /*0094*/ 	.word	0x050000c9


	//   ....[27]....
        /*0098*/ 	.word	0x050000c9


	//----- nvinfo : EIATTR_COOP_GROUP_INSTR_OFFSETS
	.align		4
.L_3072:
        /*009c*/ 	.byte	0x04, 0x28
        /*009e*/ 	.short	(.L_3074 - .L_3073)


	//   ....[0]....
.L_3073:
        /*00a0*/ 	.word	0x00003a60


	//   ....[1]....
        /*00a4*/ 	.word	0x00003a90


	//   ....[2]....
        /*00a8*/ 	.word	0x00003ab0


	//   ....[3]....
        /*00ac*/ 	.word	0x00003ad0


	//   ....[4]....
        /*00b0*/ 	.word	0x00003af0


	//   ....[5]....
        /*00b4*/ 	.word	0x00004230


	//   ....[6]....
        /*00b8*/ 	.word	0x00004250


	//   ....[7]....
        /*00bc*/ 	.word	0x00004270


	//   ....[8]....
        /*00c0*/ 	.word	0x00004290


	//   ....[9]....
        /*00c4*/ 	.word	0x000042b0


	//   ....[10]....
        /*00c8*/ 	.word	0x00004490


	//   ....[11]....
        /*00cc*/ 	.word	0x00004510


	//   ....[12]....
        /*00d0*/ 	.word	0x00004530


	//   ....[13]....
        /*00d4*/ 	.word	0x00004540


	//   ....[14]....
        /*00d8*/ 	.word	0x00004600


	//   ....[15]....
        /*00dc*/ 	.word	0x00004630


	//   ....[16]....
        /*00e0*/ 	.word	0x000046c0


	//   ....[17]....
        /*00e4*/ 	.word	0x000046f0


	//   ....[18]....
        /*00e8*/ 	.word	0x00005830


	//   ....[19]....
        /*00ec*/ 	.word	0x000058a0


	//   ....[20]....
        /*00f0*/ 	.word	0x00005910


	//   ....[21]....
        /*00f4*/ 	.word	0x00005980


	//   ....[22]....
        /*00f8*/ 	.word	0x000059f0


	//   ....[23]....
        /*00fc*/ 	.word	0x00006190


	//   ....[24]....
        /*0100*/ 	.word	0x00006200


	//   ....[25]....
        /*0104*/ 	.word	0x00006270


	//   ....[26]....
        /*0108*/ 	.word	0x000062e0


	//   ....[27]....
        /*010c*/ 	.word	0x00006350


	//----- nvinfo : EIATTR_EXIT_INSTR_OFFSETS
	.align		4
.L_3074:
        /*0110*/ 	.byte	0x04, 0x1c
        /*0112*/ 	.short	(.L_3076 - .L_3075)


	//   ....[0]....
.L_3075:
        /*0114*/ 	.word	0x00000a50


	//   ....[1]....
        /*0118*/ 	.word	0x000057d0


	//----- nvinfo : EIATTR_MAX_THREADS
	.align		4
.L_3076:
        /*011c*/ 	.byte	0x04, 0x05
        /*011e*/ 	.short	(.L_3078 - .L_3077)
.L_3077:
        /*0120*/ 	.word	0x00000080
        /*0124*/ 	.word	0x00000001
        /*0128*/ 	.word	0x00000001


	//----- nvinfo : EIATTR_CRS_STACK_SIZE
	.align		4
.L_3078:
        /*012c*/ 	.byte	0x04, 0x1e
        /*012e*/ 	.short	(.L_3080 - .L_3079)
.L_3079:
        /*0130*/ 	.word	0x00000000


	//----- nvinfo : EIATTR_CBANK_PARAM_SIZE
	.align		4
.L_3080:
        /*0134*/ 	.byte	0x03, 0x19
        /*0136*/ 	.short	0x00e8


	//----- nvinfo : EIATTR_PARAM_CBANK
	.align		4
        /*0138*/ 	.byte	0x04, 0x0a
        /*013a*/ 	.short	(.L_3082 - .L_3081)
	.align		4
.L_3081:
        /*013c*/ 	.word	index@(.nv.constant0._ZN10layer_norm13ln_fwd_kernelINS_13Kernel_traitsIf6__halffS2_fjLj7168ELj1ELj1ELj4ELj16ENS_18Kernel_traits_baseILj7168EfS2_fS2_fjLj128EEEEELb0ELb0ELb1ELb0EEEvNS_9FwdParamsE)
        /*0140*/ 	.short	0x0210
        /*0142*/ 	.short	0x00e8


	//----- nvinfo : EIATTR_SW_WAR
	.align		4
.L_3082:
        /*0144*/ 	.byte	0x04, 0x36
        /*0146*/ 	.short	(.L_3084 - .L_3083)
.L_3083:
        /*0148*/ 	.word	0x00000008
.L_3084:


//--------------------- .nv.info._ZN10layer_norm13ln_fwd_kernelINS_13Kernel_traitsIf6__halffS2_fjLj7168ELj1ELj1ELj4ELj16ENS_18Kernel_traits_baseILj7168EfS2_fS2_fjLj128EEEEELb0ELb0ELb1ELb1EEEvNS_9FwdParamsE --------------------------
	.section	.nv.info._ZN10layer_norm13ln_fwd_kernelINS_13Kernel_traitsIf6__halffS2_fjLj7168ELj1ELj1ELj4ELj16ENS_18Kernel_traits_baseILj7168EfS2_fS2_fjLj128EEEEELb0ELb0ELb1ELb1EEEvNS_9FwdParamsE,"",@"SHT_CUDA_INFO"
	.sectionflags	@""
	.align	4


	//----- nvinfo : EIATTR_CUDA_API_VERSION
	.align		4
        /*0000*/ 	.byte	0x04, 0x37
        /*0002*/ 	.short	(.L_3086 - .L_3085)
.L_3085:
        /*0004*/ 	.word	0x00000082


	//----- nvinfo : EIATTR_KPARAM_INFO
	.align		4
.L_3086:
        /*0008*/ 	.byte	0x04, 0x17
        /*000a*/ 	.short	(.L_3088 - .L_3087)
.L_3087:
        /*000c*/ 	.word	0x00000000
        /*0010*/ 	.short	0x0000
        /*0012*/ 	.short	0x0000
        /*0014*/ 	.byte	0x00, 0xf0, 0xa1, 0x03


	//----- nvinfo : EIATTR_SPARSE_MMA_MASK
	.align		4
.L_3088:
        /*0018*/ 	.byte	0x03, 0x50
        /*001a*/ 	.short	0x0000


	//----- nvinfo : EIATTR_MAXREG_COUNT
	.align		4
        /*001c*/ 	.byte	0x03, 0x1b
        /*001e*/ 	.short	0x00ff


	//----- nvinfo : EIATTR_NUM_BARRIERS
	.align		4
        /*0020*/ 	.byte	0x02, 0x4c
        /*0022*/ 	.byte	0x01
	.zero		1


	//----- nvinfo : EIATTR_MERCURY_ISA_VERSION
	.align		4
        /*0024*/ 	.byte	0x03, 0x5f
        /*0026*/ 	.short	0x0101


	//----- nvinfo : EIATTR_COOP_GROUP_MASK_REGIDS
	.align		4
        /*0028*/ 	.byte	0x04, 0x29
        /*002a*/ 	.short	(.L_3090 - .L_3089)


	//   ....[0]....
.L_3089:
        /*002c*/ 	.word	0xffffffff


	//   ....[1]....
        /*0030*/ 	.word	0xffffffff


	//   ....[2]....
        /*0034*/ 	.word	0xffffffff


	//   ....[3]....
        /*0038*/ 	.word	0xffffffff


	//   ....[4]....
        /*003c*/ 	.word	0xffffffff


	//   ....[5]....
        /*0040*/ 	.word	0xffffffff


	//   ....[6]....
        /*0044*/ 	.word	0xffffffff


	//   ....[7]....
        /*0048*/ 	.word	0xffffffff


	//   ....[8]....
        /*004c*/ 	.word	0xffffffff


	//   ....[9]....
        /*0050*/ 	.word	0xffffffff


	//   ....[10]....
        /*0054*/ 	.word	0xffffffff


	//   ....[11]....
        /*0058*/ 	.word	0xffffffff


	//   ....[12]....
        /*005c*/ 	.word	0xffffffff


	//   ....[13]....
        /*0060*/ 	.word	0xffffffff


	//   ....[14]....
        /*0064*/ 	.word	0xffffffff


	//   ....[15]....
        /*0068*/ 	.word	0xffffffff


	//   ....[16]....
        /*006c*/ 	.word	0xffffffff


	//   ....[17]....
        /*0070*/ 	.word	0xffffffff


	//   ....[18]....
        /*0074*/ 	.word	0x050000c4


	//   ....[19]....
        /*0078*/ 	.word	0x050000c4


	//   ....[20]....
        /*007c*/ 	.word	0x050000c4


	//   ....[21]....
        /*0080*/ 	.word	0x050000c4


	//   ....[22]....
        /*0084*/ 	.word	0x050000c4


	//   ....[23]....
        /*0088*/ 	.word	0x050000c4


	//   ....[24]....
        /*008c*/ 	.word	0x050000c4


	//   ....[25]....
        /*0090*/ 	.word	0x050000c4


	//   ....[26]....
        /*0094*/ 	.word	0x050000c4


	//   ....[27]....
        /*0098*/ 	.word	0x050000c4


	//----- nvinfo : EIATTR_COOP_GROUP_INSTR_OFFSETS
	.align		4
.L_3090:
        /*009c*/ 	.byte	0x04, 0x28
        /*009e*/ 	.short	(.L_3092 - .L_3091)


	//   ....[0]....
.L_3091:
        /*00a0*/ 	.word	0x00002f20


	//   ....[1]....
        /*00a4*/ 	.word	0x00002f40


	//   ....[2]....
        /*00a8*/ 	.word	0x00002f60


	//   ....[3]....
        /*00ac*/ 	.word	0x00002f80


	//   ....[4]....
        /*00b0*/ 	.word	0x00002fa0


	//   ....[5]....
        /*00b4*/ 	.word	0x000036d0


	//   ....[6]....
        /*00b8*/ 	.word	0x000036f0


	//   ....[7]....
        /*00bc*/ 	.word	0x00003710


	//   ....[8]....
        /*00c0*/ 	.word	0x00003730


	//   ....[9]....
        /*00c4*/ 	.word	0x00003750


	//   ....[10]....
        /*00c8*/ 	.word	0x000038d0


	//   ....[11]....
        /*00cc*/ 	.word	0x00003920


	//   ....[12]....
        /*00d0*/ 	.word	0x00003940


	//   ....[13]....
        /*00d4*/ 	.word	0x00003950


	//   ....[14]....
        /*00d8*/ 	.word	0x00003a10


	//   ....[15]....
        /*00dc*/ 	.word	0x00003a40


	//   ....[16]....
        /*00e0*/ 	.word	0x00003ae0


	//   ....[17]....
        /*00e4*/ 	.word	0x00003b10


	//   ....[18]....
        /*00e8*/ 	.word	0x00004ab0


	//   ....[19]....
        /*00ec*/ 	.word	0x00004b20


	//   ....[20]....
        /*00f0*/ 	.word	0x00004b90


	//   ....[21]....
        /*00f4*/ 	.word	0x00004c00


	//   ....[22]....
        /*00f8*/ 	.word	0x00004c70


	//   ....[23]....
        /*00fc*/ 	.word	0x000053e0


	//   ....[24]....
        /*0100*/ 	.word	0x00005450


	//   ....[25]....
        /*0104*/ 	.word	0x000054c0


	//   ....[26]....
        /*0108*/ 	.word	0x00005530


	//   ....[27]....
        /*010c*/ 	.word	0x000055a0


	//----- nvinfo : EIATTR_EXIT_INSTR_OFFSETS
	.align		4
.L_3092:
        /*0110*/ 	.byte	0x04, 0x1c
        /*0112*/ 	.short	(.L_3094 - .L_3093)


	//   ....[0]....
.L_3093:
        /*0114*/ 	.word	0x000003b0


	//   ....[1]....
        /*0118*/ 	.word	0x00004a50


	//----- nvinfo : EIATTR_MAX_THREADS
	.align		4
.L_3094:
        /*011c*/ 	.byte	0x04, 0x05
        /*011e*/ 	.short	(.L_3096 - .L_3095)
.L_3095:
        /*0120*/ 	.word	0x00000080
        /*0124*/ 	.word	0x00000001
        /*0128*/ 	.word	0x00000001


	//----- nvinfo : EIATTR_CRS_STACK_SIZE
	.align		4
.L_3096:
        /*012c*/ 	.byte	0x04, 0x1e
        /*012e*/ 	.short	(.L_3098 - .L_3097)
.L_3097:
        /*0130*/ 	.word	0x00000000


	//----- nvinfo : EIATTR_CBANK_PARAM_SIZE
	.align		4
.L_3098:
        /*0134*/ 	.byte	0x03, 0x19
        /*0136*/ 	.short	0x00e8


	//----- nvinfo : EIATTR_PARAM_CBANK
	.align		4
        /*0138*/ 	.byte	0x04, 0x0a
        /*013a*/ 	.short	(.L_3100 - .L_3099)
	.align		4
.L_3099:
        /*013c*/ 	.word	index@(.nv.constant0._ZN10layer_norm13ln_fwd_kernelINS_13Kernel_traitsIf6__halffS2_fjLj7168ELj1ELj1ELj4ELj16ENS_18Kernel_traits_baseILj7168EfS2_fS2_fjLj128EEEEELb0ELb0ELb1ELb1EEEvNS_9FwdParamsE)
        /*0140*/ 	.short	0x0210
        /*0142*/ 	.short	0x00e8


	//----- nvinfo : EIATTR_SW_WAR
	.align		4
.L_3100:
        /*0144*/ 	.byte	0x04, 0x36
        /*0146*/ 	.short	(.L_3102 - .L_3101)
.L_3101:
        /*0148*/ 	.word	0x00000008
.L_3102:


//--------------------- .nv.info._ZN10layer_norm13ln_fwd_kernelINS_13Kernel_traitsIf6__halffS2_fjLj7168ELj1ELj1ELj4ELj16ENS_18Kernel_traits_baseILj7168EfS2_fS2_fjLj128EEEEELb0ELb1ELb0ELb0EEEvNS_9FwdParamsE --------------------------
	.section	.nv.info._ZN10layer_norm13ln_fwd_kernelINS_13Kernel_traitsIf6__halffS2_fjLj7168ELj1ELj1ELj4ELj16ENS_18Kernel_traits_baseILj7168EfS2_fS2_fjLj128EEEEELb0ELb1ELb0ELb0EEEvNS_9FwdParamsE,"",@"SHT_CUDA_INFO"
	.sectionflags	@""
	.align	4


	//----- nvinfo : EIATTR_CUDA_API_VERSION
	.align		4
        /*0000*/ 	.byte	0x04, 0x37
        /*0002*/ 	.short	(.L_3104 - .L_3103)
.L_3103:
        /*0004*/ 	.word	0x00000082


	//----- nvinfo : EIATTR_KPARAM_INFO
	.align		4
.L_3104:
        /*0008*/ 	.byte	0x04, 0x17
        /*000a*/ 	.short	(.L_3106 - .L_3105)
.L_3105:
        /*000c*/ 	.word	0x00000000
        /*0010*/ 	.short	0x0000
        /*0012*/ 	.short	0x0000
        /*0014*/ 	.byte	0x00, 0xf0, 0xa1, 0x03


	//----- nvinfo : EIATTR_SPARSE_MMA_MASK
	.align		4
.L_3106:
        /*0018*/ 	.byte	0x03, 0x50
        /*001a*/ 	.short	0x0000


	//----- nvinfo : EIATTR_MAXREG_COUNT
	.align		4
        /*001c*/ 	.byte	0x03, 0x1b
        /*001e*/ 	.short	0x00ff


	//----- nvinfo : EIATTR_NUM_BARRIERS
	.align		4
        /*0020*/ 	.byte	0x02, 0x4c
        /*0022*/ 	.byte	0x01
	.zero		1


	//----- nvinfo : EIATTR_MERCURY_ISA_VERSION
	.align		4
        /*0024*/ 	.byte	0x03, 0x5f
        /*0026*/ 	.short	0x0101


	//----- nvinfo : EIATTR_COOP_GROUP_MASK_REGIDS
	.align		4
        /*0028*/ 	.byte	0x04, 0x29
        /*002a*/ 	.short	(.L_3108 - .L_3107)


	//   ....[0]....
.L_3107:
        /*002c*/ 	.word	0xffffffff


	//   ....[1]....
        /*0030*/ 	.word	0xffffffff


	//   ....[2]....
        /*0034*/ 	.word	0xffffffff


	//   ....[3]....
        /*0038*/ 	.word	0xffffffff


	//   ....[4]....
        /*003c*/ 	.word	0xffffffff


	//   ....[5]....
        /*0040*/ 	.word	0xffffffff


	//   ....[6]....
        /*0044*/ 	.word	0xffffffff


	//   ....[7]....
        /*0048*/ 	.word	0xffffffff


	//   ....[8]....
        /*004c*/ 	.word	0xffffffff


	//   ....[9]....
        /*0050*/ 	.word	0xffffffff


	//   ....[10]....
        /*0054*/ 	.word	0xffffffff


	//   ....[11]....
        /*0058*/ 	.word	0xffffffff


	//   ....[12]....
        /*005c*/ 	.word	0xffffffff


	//   ....[13]....
        /*0060*/ 	.word	0xffffffff


	//   ....[14]....
        /*0064*/ 	.word	0xffffffff


	//   ....[15]....
        /*0068*/ 	.word	0xffffffff


	//   ....[16]....
        /*006c*/ 	.word	0xffffffff


	//   ....[17]....
        /*0070*/ 	.word	0xffffffff


	//   ....[18]....
        /*0074*/ 	.word	0x050000f5


	//   ....[19]....
        /*0078*/ 	.word	0x050000f5


	//   ....[20]....
        /*007c*/ 	.word	0x050000f5


	//   ....[21]....
        /*0080*/ 	.word	0x050000f5


	//   ....[22]....
        /*0084*/ 	.word	0x050000f5


	//   ....[23]....
        /*0088*/ 	.word	0x050000f5


	//   ....[24]....
        /*008c*/ 	.word	0x050000f5


	//   ....[25]....
        /*0090*/ 	.word	0x050000f5


	//   ....[26]....
        /*0094*/ 	.word	0x050000f5


	//   ....[27]....
        /*0098*/ 	.word	0x050000f5


	//----- nvinfo : EIATTR_COOP_GROUP_INSTR_OFFSETS
	.align		4
.L_3108:
        /*009c*/ 	.byte	0x04, 0x28
        /*009e*/ 	.short	(.L_3110 - .L_3109)


	//   ....[0]....
.L_3109:
        /*00a0*/ 	.word	0x00002a90


	//   ....[1]....
        /*00a4*/ 	.word	0x00002ac0


	//   ....[2]....
        /*00a8*/ 	.word	0x00002ae0


	//   ....[3]....
        /*00ac*/ 	.word	0x00002b00


	//   ....[4]....
        /*00b0*/ 	.word	0x00002b20


	//   ....[5]....
        /*00b4*/ 	.word	0x00003270


	//   ....[6]....
        /*00b8*/ 	.word	0x00003290


	//   ....[7]....
        /*00bc*/ 	.word	0x000032b0


	//   ....[8]....
        /*00c0*/ 	.word	0x000032d0


	//   ....[9]....
        /*00c4*/ 	.word	0x000032f0


	//   ....[10]....
        /*00c8*/ 	.word	0x00003430


	//   ....[11]....
        /*00cc*/ 	.word	0x000034d0


	//   ....[12]....
        /*00d0*/ 	.word	0x00003520


	//   ....[13]....
        /*00d4*/ 	.word	0x00003580


	//   ....[14]....
        /*00d8*/ 	.word	0x00003620


	//   ....[15]....
        /*00dc*/ 	.word	0x00003640


	//   ....[16]....
        /*00e0*/ 	.word	0x00003680


	//   ....[17]....
        /*00e4*/ 	.word	0x000036e0


	//   ....[18]....
        /*00e8*/ 	.word	0x00004810


	//   ....[19]....
        /*00ec*/ 	.word	0x00004880


	//   ....[20]....
        /*00f0*/ 	.word	0x000048f0


	//   ....[21]....
        /*00f4*/ 	.word	0x00004960


	//   ....[22]....
        /*00f8*/ 	.word	0x000049d0


	//   ....[23]....
        /*00fc*/ 	.word	0x00005170


	//   ....[24]....
        /*0100*/ 	.word	0x000051e0


	//   ....[25]....
        /*0104*/ 	.word	0x00005250


	//   ....[26]....
        /*0108*/ 	.word	0x000052c0


	//   ....[27]....
        /*010c*/ 	.word	0x00005330


	//----- nvinfo : EIATTR_EXIT_INSTR_OFFSETS
	.align		4
.L_3110:
        /*0110*/ 	.byte	0x04, 0x1c
        /*0112*/ 	.short	(.L_3112 - .L_3111)


	//   ....[0]....
.L_3111:
        /*0114*/ 	.word	0x00000c70


	//   ....[1]....
        /*0118*/ 	.word	0x000047b0


	//----- nvinfo : EIATTR_MAX_THREADS
	.align		4
.L_3112:
        /*011c*/ 	.byte	0x04, 0x05
        /*011e*/ 	.short	(.L_3114 - .L_3113)
.L_3113:
        /*0120*/ 	.word	0x00000080
        /*0124*/ 	.word	0x00000001
        /*0128*/ 	.word	0x00000001


	//----- nvinfo : EIATTR_CRS_STACK_SIZE
	.align		4
.L_3114:
        /*012c*/ 	.byte	0x04, 0x1e
        /*012e*/ 	.short	(.L_3116 - .L_3115)
.L_3115:
        /*0130*/ 	.word	0x00000000


	//----- nvinfo : EIATTR_CBANK_PARAM_SIZE
	.align		4
.L_3116:
        /*0134*/ 	.byte	0x03, 0x19
        /*0136*/ 	.short	0x00e8


	//----- nvinfo : EIATTR_PARAM_CBANK
	.align		4
        /*0138*/ 	.byte	0x04, 0x0a
        /*013a*/ 	.short	(.L_3118 - .L_3117)
	.align		4
.L_3117:
        /*013c*/ 	.word	index@(.nv.constant0._ZN10layer_norm13ln_fwd_kernelINS_13Kernel_traitsIf6__halffS2_fjLj7168ELj1ELj1ELj4ELj16ENS_18Kernel_traits_baseILj7168EfS2_fS2_fjLj128EEEEELb0ELb1ELb0ELb0EEEvNS_9FwdParamsE)
        /*0140*/ 	.short	0x0210
        /*0142*/ 	.short	0x00e8


	//----- nvinfo : EIATTR_SW_WAR
	.align		4
.L_3118:
        /*0144*/ 	.byte	0x04, 0x36
        /*0146*/ 	.short	(.L_3120 - .L_3119)
.L_3119:
        /*0148*/ 	.word	0x00000008
.L_3120:


//--------------------- .nv.info._ZN10layer_norm13ln_fwd_kernelINS_13Kernel_traitsIf6__halffS2_fjLj7168ELj1ELj1ELj4ELj16ENS_18Kernel_traits_baseILj7168EfS2_fS2_fjLj128EEEEELb0ELb1ELb0ELb1EEEvNS_9FwdParamsE --------------------------
	.section	.nv.info._ZN10layer_norm13ln_fwd_kernelINS_13Kernel_traitsIf6__halffS2_fjLj7168ELj1ELj1ELj4ELj16ENS_18Kernel_traits_baseILj7168EfS2_fS2_fjLj128EEEEELb0ELb1ELb0ELb1EEEvNS_9FwdParamsE,"",@"SHT_CUDA_INFO"
	.sectionflags	@""
	.align	4


	//----- nvinfo : EIATTR_CUDA_API_VERSION
	.align		4
        /*0000*/ 	.byte	0x04, 0x37
        /*0002*/ 	.short	(.L_3122 - .L_3121)
.L_3121:
        /*0004*/ 	.word	0x00000082


	//----- nvinfo : EIATTR_KPARAM_INFO
	.align		4
.L_3122:
        /*0008*/ 	.byte	0x04, 0x17
        /*000a*/ 	.short	(.L_3124 - .L_3123)
.L_3123:
        /*000c*/ 	.word	0x00000000
        /*0010*/ 	.short	0x0000
        /*0012*/ 	.short	0x0000
        /*0014*/ 	.byte	0x00, 0xf0, 0xa1, 0x03


	//----- nvinfo : EIATTR_SPARSE_MMA_MASK
	.align		4
.L_3124:
        /*0018*/ 	.byte	0x03, 0x50
        /*001a*/ 	.short	0x0000


	//----- nvinfo : EIATTR_MAXREG_COUNT
	.align		4
        /*001c*/ 	.byte	0x03, 0x1b
        /*001e*/ 	.short	0x00ff


	//----- nvinfo : EIATTR_NUM_BARRIERS
	.align		4
        /*0020*/ 	.byte	0x02, 0x4c
        /*0022*/ 	.byte	0x01
	.zero		1


	//----- nvinfo : EIATTR_MERCURY_ISA_VERSION
	.align		4
        /*0024*/ 	.byte	0x03, 0x5f
        /*0026*/ 	.short	0x0101


	//----- nvinfo : EIATTR_COOP_GROUP_MASK_REGIDS
	.align		4
        /*0028*/ 	.byte	0x04, 0x29
        /*002a*/ 	.short	(.L_3126 - .L_3125)


	//   ....[0]....
.L_3125:
        /*002c*/ 	.word	0xffffffff


	//   ....[1]....
        /*0030*/ 	.word	0xffffffff


	//   ....[2]....
        /*0034*/ 	.word	0xffffffff


	//   ....[3]....
        /*0038*/ 	.word	0xffffffff


	//   ....[4]....
        /*003c*/ 	.word	0xffffffff


	//   ....[5]....
        /*0040*/ 	.word	0xffffffff


	//   ....[6]....
        /*0044*/ 	.word	0xffffffff


	//   ....[7]....
        /*0048*/ 	.word	0xffffffff


	//   ....[8]....
        /*004c*/ 	.word	0xffffffff


	//   ....[9]....
        /*0050*/ 	.word	0xffffffff


	//   ....[10]....
        /*0054*/ 	.word	0xffffffff


	//   ....[11]....
        /*0058*/ 	.word	0xffffffff


	//   ....[12]....
        /*005c*/ 	.word	0xffffffff


	//   ....[13]....
        /*0060*/ 	.word	0xffffffff


	//   ....[14]....
        /*0064*/ 	.word	0xffffffff


	//   ....[15]....
        /*0068*/ 	.word	0xffffffff


	//   ....[16]....
        /*006c*/ 	.word	0xffffffff


	//   ....[17]....
        /*0070*/ 	.word	0xffffffff


	//   ....[18]....
        /*0074*/ 	.word	0x050000f1


	//   ....[19]....
        /*0078*/ 	.word	0x050000f1


	//   ....[20]....
        /*007c*/ 	.word	0x050000f1


	//   ....[21]....
        /*0080*/ 	.word	0x050000f1


	//   ....[22]....
        /*0084*/ 	.word	0x050000f1


	//   ....[23]....
        /*0088*/ 	.word	0x050000f1


	//   ....[24]....
        /*008c*/ 	.word	0x050000f1


	//   ....[25]....
        /*0090*/ 	.word	0x050000f1


	//   ....[26]....
        /*0094*/ 	.word	0x050000f1


	//   ....[27]....
        /*0098*/ 	.word	0x050000f1


	//----- nvinfo : EIATTR_COOP_GROUP_INSTR_OFFSETS
	.align		4
.L_3126:
        /*009c*/ 	.byte	0x04, 0x28
        /*009e*/ 	.short	(.L_3128 - .L_3127)


	//   ....[0]....
.L_3127:
        /*00a0*/ 	.word	0x00002130


	//   ....[1]....
        /*00a4*/ 	.word	0x00002150


	//   ....[2]....
        /*00a8*/ 	.word	0x00002170


	//   ....[3]....
        /*00ac*/ 	.word	0x00002190


	//   ....[4]....
        /*00b0*/ 	.word	0x000021b0


	//   ....[5]....
        /*00b4*/ 	.word	0x000028e0


	//   ....[6]....
        /*00b8*/ 	.word	0x00002900


	//   ....[7]....
        /*00bc*/ 	.word	0x00002920


	//   ....[8]....
        /*00c0*/ 	.word	0x00002940


	//   ....[9]....
        /*00c4*/ 	.word	0x00002960


	//   ....[10]....
        /*00c8*/ 	.word	0x00002ac0


	//   ....[11]....
        /*00cc*/ 	.word	0x00002b30


	//   ....[12]....
        /*00d0*/ 	.word	0x00002ba0


	//   ....[13]....
        /*00d4*/ 	.word	0x00002bc0


	//   ....[14]....
        /*00d8*/ 	.word	0x00002bd0


	//   ....[15]....
        /*00dc*/ 	.word	0x00002c20


	//   ....[16]....
        /*00e0*/ 	.word	0x00002ce0


	//   ....[17]....
        /*00e4*/ 	.word	0x00002d00


	//   ....[18]....
        /*00e8*/ 	.word	0x00003ba0


	//   ....[19]....
        /*00ec*/ 	.word	0x00003bf0


	//   ....[20]....
        /*00f0*/ 	.word	0x00003c50


	//   ....[21]....
        /*00f4*/ 	.word	0x00003cb0


	//   ....[22]....
        /*00f8*/ 	.word	0x00003d10


	//   ....[23]....
        /*00fc*/ 	.word	0x00004490


	//   ....[24]....
        /*0100*/ 	.word	0x000044e0


	//   ....[25]....
        /*0104*/ 	.word	0x00004540


	//   ....[26]....
        /*0108*/ 	.word	0x000045a0


	//   ....[27]....
        /*010c*/ 	.word	0x00004600


	//----- nvinfo : EIATTR_EXIT_INSTR_OFFSETS
	.align		4
.L_3128:
        /*0110*/ 	.byte	0x04, 0x1c
        /*0112*/ 	.short	(.L_3130 - .L_3129)


	//   ....[0]....
.L_3129:
        /*0114*/ 	.word	0x000003f0


	//   ....[1]....
        /*0118*/ 	.word	0x00003b40


	//----- nvinfo : EIATTR_MAX_THREADS
	.align		4
.L_3130:
        /*011c*/ 	.byte	0x04, 0x05
        /*011e*/ 	.short	(.L_3132 - .L_3131)
.L_3131:
        /*0120*/ 	.word	0x00000080
        /*0124*/ 	.word	0x00000001
        /*0128*/ 	.word	0x00000001


	//----- nvinfo : EIATTR_CRS_STACK_SIZE
	.align		4
.L_3132:
        /*012c*/ 	.byte	0x04, 0x1e
        /*012e*/ 	.short	(.L_3134 - .L_3133)
.L_3133:
        /*0130*/ 	.word	0x00000000


	//----- nvinfo : EIATTR_CBANK_PARAM_SIZE
	.align		4
.L_3134:
        /*0134*/ 	.byte	0x03, 0x19
        /*0136*/ 	.short	0x00e8


	//----- nvinfo : EIATTR_PARAM_CBANK
	.align		4
        /*0138*/ 	.byte	0x04, 0x0a
        /*013a*/ 	.short	(.L_3136 - .L_3135)
	.align		4
.L_3135:
        /*013c*/ 	.word	index@(.nv.constant0._ZN10layer_norm13ln_fwd_kernelINS_13Kernel_traitsIf6__halffS2_fjLj7168ELj1ELj1ELj4ELj16ENS_18Kernel_traits_baseILj7168EfS2_fS2_fjLj128EEEEELb0ELb1ELb0ELb1EEEvNS_9FwdParamsE)
        /*0140*/ 	.short	0x0210
        /*0142*/ 	.short	0x00e8


	//----- nvinfo : EIATTR_SW_WAR
	.align		4
.L_3136:
        /*0144*/ 	.byte	0x04, 0x36
        /*0146*/ 	.short	(.L_3138 - .L_3137)
.L_3137:
        /*0148*/ 	.word	0x00000008
.L_3138:


//--------------------- .nv.info._ZN10layer_norm13ln_fwd_kernelINS_13Kernel_traitsIf6__halffS2_fjLj7168ELj1ELj1ELj4ELj16ENS_18Kernel_traits_baseILj7168EfS2_fS2_fjLj128EEEEELb0ELb1ELb1ELb0EEEvNS_9FwdParamsE --------------------------
	.section	.nv.info._ZN10layer_norm13ln_fwd_kernelINS_13Kernel_traitsIf6__halffS2_fjLj7168ELj1ELj1ELj4ELj16ENS_18Kernel_traits_baseILj7168EfS2_fS2_fjLj128EEEEELb0ELb1ELb1ELb0EEEvNS_9FwdParamsE,"",@"SHT_CUDA_INFO"
	.sectionflags	@""
	.align	4


	//----- nvinfo : EIATTR_CUDA_API_VERSION
	.align		4
        /*0000*/ 	.byte	0x04, 0x37
        /*0002*/ 	.short	(.L_3140 - .L_3139)
.L_3139:
        /*0004*/ 	.word	0x00000082


	//----- nvinfo : EIATTR_KPARAM_INFO
	.align		4
.L_3140:
        /*0008*/ 	.byte	0x04, 0x17
        /*000a*/ 	.short	(.L_3142 - .L_3141)
.L_3141:
        /*000c*/ 	.word	0x00000000
        /*0010*/ 	.short	0x0000
        /*0012*/ 	.short	0x0000
        /*0014*/ 	.byte	0x00, 0xf0, 0xa1, 0x03


	//----- nvinfo : EIATTR_SPARSE_MMA_MASK
	.align		4
.L_3142:
        /*0018*/ 	.byte	0x03, 0x50
        /*001a*/ 	.short	0x0000


	//----- nvinfo : EIATTR_MAXREG_COUNT
	.align		4
        /*001c*/ 	.byte	0x03, 0x1b
        /*001e*/ 	.short	0x00ff


	//----- nvinfo : EIATTR_NUM_BARRIERS
	.align		4
        /*0020*/ 	.byte	0x02, 0x4c
        /*0022*/ 	.byte	0x01
	.zero		1


	//----- nvinfo : EIATTR_ANNOTATIONS
	.align		4
        /*0024*/ 	.byte	0x04, 0x55
        /*0026*/ 	.short	(.L_3144 - .L_3143)


	//   ....[0]....
.L_3143:
        /*0028*/ 	.word	0x00000001
        /*002c*/ 	.byte	0x10, 0x0e, 0x00, 0x00, 0x01, 0x00, 0x00, 0x00, 0x30, 0x49, 0x00, 0x00


	//----- nvinfo : EIATTR_MERCURY_ISA_VERSION
	.align		4
.L_3144:
        /*0038*/ 	.byte	0x03, 0x5f
        /*003a*/ 	.short	0x0101


	//----- nvinfo : EIATTR_COOP_GROUP_MASK_REGIDS
	.align		4
        /*003c*/ 	.byte	0x04, 0x29
        /*003e*/ 	.short	(.L_3146 - .L_3145)


	//   ....[0]....
.L_3145:
        /*0040*/ 	.word	0xffffffff


	//   ....[1]....
        /*0044*/ 	.word	0xffffffff


	//   ....[2]....
        /*0048*/ 	.word	0xffffffff


	//   ....[3]....
        /*004c*/ 	.word	0xffffffff


	//   ....[4]....
        /*0050*/ 	.word	0xffffffff


	//   ....[5]....
        /*0054*/ 	.word	0xffffffff


	//   ....[6]....
        /*0058*/ 	.word	0xffffffff


	//   ....[7]....
        /*005c*/ 	.word	0xffffffff


	//   ....[8]....
        /*0060*/ 	.word	0xffffffff


	//   ....[9]....
        /*0064*/ 	.word	0xffffffff


	//   ....[10]....
        /*0068*/ 	.word	0xffffffff


	//   ....[11]....
        /*006c*/ 	.word	0xffffffff


	//   ....[12]....
        /*0070*/ 	.word	0xffffffff


	//   ....[13]....
        /*0074*/ 	.word	0xffffffff


	//   ....[14]....
        /*0078*/ 	.word	0xffffffff


	//   ....[15]....
        /*007c*/ 	.word	0xffffffff


	//   ....[16]....
        /*0080*/ 	.word	0xffffffff


	//   ....[17]....
        /*0084*/ 	.word	0xffffffff


	//   ....[18]....
        /*0088*/ 	.word	0x050000ed


	//   ....[19]....
        /*008c*/ 	.word	0x050000ed


	//   ....[20]....
        /*0090*/ 	.word	0x050000ed


	//   ....[21]....
        /*0094*/ 	.word	0x050000ed


	//   ....[22]....
        /*0098*/ 	.word	0x050000ed


	//   ....[23]....
        /*009c*/ 	.word	0x050000ed


	//   ....[24]....
        /*00a0*/ 	.word	0x050000ed


	//   ....[25]....
        /*00a4*/ 	.word	0x050000ed


	//   ....[26]....
        /*00a8*/ 	.word	0x050000ed


	//   ....[27]....
        /*00ac*/ 	.word	0x050000ed


	//----- nvinfo : EIATTR_COOP_GROUP_INSTR_OFFSETS
	.align		4
.L_3146:
        /*00b0*/ 	.byte	0x04, 0x28
        /*00b2*/ 	.short	(.L_3148 - .L_3147)


	//   ....[0]....
.L_3147:
        /*00b4*/ 	.word	0x00004010


	//   ....[1]....
        /*00b8*/ 	.word	0x00004040


	//   ....[2]....
        /*00bc*/ 	.word	0x00004060


	//   ....[3]....
        /*00c0*/ 	.word	0x00004080


	//   ....[4]....
        /*00c4*/ 	.word	0x000040a0


	//   ....[5]....
        /*00c8*/ 	.word	0x000047e0


	//   ....[6]....
        /*00cc*/ 	.word	0x00004800


	//   ....[7]....
        /*00d0*/ 	.word	0x00004820


	//   ....[8]....
        /*00d4*/ 	.word	0x00004840


	//   ....[9]....
        /*00d8*/ 	.word	0x00004860


	//   ....[10]....
        /*00dc*/ 	.word	0x000049e0


	//   ....[11]....
        /*00e0*/ 	.word	0x00004a40


	//   ....[12]....
        /*00e4*/ 	.word	0x00004ab0


	//   ....[13]....
        /*00e8*/ 	.word	0x00004b10


	//   ....[14]....
        /*00ec*/ 	.word	0x00004b20


	//   ....[15]....
        /*00f0*/ 	.word	0x00004bc0


	//   ....[16]....
        /*00f4*/ 	.word	0x00004c10


	//   ....[17]....
        /*00f8*/ 	.word	0x00004c30


	//   ....[18]....
        /*00fc*/ 	.word	0x00005e30


	//   ....[19]....
        /*0100*/ 	.word	0x00005e90


	//   ....[20]....
        /*0104*/ 	.word	0x00005ef0


	//   ....[21]....
        /*0108*/ 	.word	0x00005f50


	//   ....[22]....
        /*010c*/ 	.word	0x00005fb0


	//   ....[23]....
        /*0110*/ 	.word	0x00006740


	//   ....[24]....
        /*0114*/ 	.word	0x00006790


	//   ....[25]....
        /*0118*/ 	.word	0x000067e0


	//   ....[26]....
        /*011c*/ 	.word	0x00006830


	//   ....[27]....
        /*0120*/ 	.word	0x00006880


	//----- nvinfo : EIATTR_EXIT_INSTR_OFFSETS
	.align		4
.L_3148:
        /*0124*/ 	.byte	0x04, 0x1c
        /*0126*/ 	.short	(.L_3150 - .L_3149)


	//   ....[0]....
.L_3149:
        /*0128*/ 	.word	0x00000c90


	//   ....[1]....
        /*012c*/ 	.word	0x00005dd0


	//----- nvinfo : EIATTR_MAX_THREADS
	.align		4
.L_3150:
        /*0130*/ 	.byte	0x04, 0x05
        /*0132*/ 	.short	(.L_3152 - .L_3151)
.L_3151:
        /*0134*/ 	.word	0x00000080
        /*0138*/ 	.word	0x00000001
        /*013c*/ 	.word	0x00000001


	//----- nvinfo : EIATTR_CRS_STACK_SIZE
	.align		4
.L_3152:
        /*0140*/ 	.byte	0x04, 0x1e
        /*0142*/ 	.short	(.L_3154 - .L_3153)
.L_3153:
        /*0144*/ 	.word	0x00000000


	//----- nvinfo : EIATTR_CBANK_PARAM_SIZE
	.align		4
.L_3154:
        /*0148*/ 	.byte	0x03, 0x19
        /*014a*/ 	.short	0x00e8


	//----- nvinfo : EIATTR_PARAM_CBANK
	.align		4
        /*014c*/ 	.byte	0x04, 0x0a
        /*014e*/ 	.short	(.L_3156 - .L_3155)
	.align		4
.L_3155:
        /*0150*/ 	.word	index@(.nv.constant0._ZN10layer_norm13ln_fwd_kernelINS_13Kernel_traitsIf6__halffS2_fjLj7168ELj1ELj1ELj4ELj16ENS_18Kernel_traits_baseILj7168EfS2_fS2_fjLj128EEEEELb0ELb1ELb1ELb0EEEvNS_9FwdParamsE)
        /*0154*/ 	.short	0x0210
        /*0156*/ 	.short	0x00e8


	//----- nvinfo : EIATTR_SW_WAR
	.align		4
.L_3156:
        /*0158*/ 	.byte	0x04, 0x36
        /*015a*/ 	.short	(.L_3158 - .L_3157)
.L_3157:
        /*015c*/ 	.word	0x00000008
.L_3158:


//--------------------- .nv.info._ZN10layer_norm13ln_fwd_kernelINS_13Kernel_traitsIf6__halffS2_fjLj7168ELj1ELj1ELj4ELj16ENS_18Kernel_traits_baseILj7168EfS2_fS2_fjLj128EEEEELb0ELb1ELb1ELb1EEEvNS_9FwdParamsE --------------------------
	.section	.nv.info._ZN10layer_norm13ln_fwd_kernelINS_13Kernel_traitsIf6__halffS2_fjLj7168ELj1ELj1ELj4ELj16ENS_18Kernel_traits_baseILj7168EfS2_fS2_fjLj128EEEEELb0ELb1ELb1ELb1EEEvNS_9FwdParamsE,"",@"SHT_CUDA_INFO"
	.sectionflags	@""
	.align	4


	//----- nvinfo : EIATTR_CUDA_API_VERSION
	.align		4
        /*0000*/ 	.byte	0x04, 0x37
        /*0002*/ 	.short	(.L_3160 - .L_3159)
.L_3159:
        /*0004*/ 	.word	0x00000082


	//----- nvinfo : EIATTR_KPARAM_INFO
	.align		4
.L_3160:
        /*0008*/ 	.byte	0x04, 0x17
        /*000a*/ 	.short	(.L_3162 - .L_3161)
.L_3161:
        /*000c*/ 	.word	0x00000000
        /*0010*/ 	.short	0x0000
        /*0012*/ 	.short	0x0000
        /*0014*/ 	.byte	0x00, 0xf0, 0xa1, 0x03


	//----- nvinfo : EIATTR_SPARSE_MMA_MASK
	.align		4
.L_3162:
        /*0018*/ 	.byte	0x03, 0x50
        /*001a*/ 	.short	0x0000


	//----- nvinfo : EIATTR_MAXREG_COUNT
	.align		4
        /*001c*/ 	.byte	0x03, 0x1b
        /*001e*/ 	.short	0x00ff


	//----- nvinfo : EIATTR_NUM_BARRIERS
	.align		4
        /*0020*/ 	.byte	0x02, 0x4c
        /*0022*/ 	.byte	0x01
	.zero		1


	//----- nvinfo : EIATTR_MERCURY_ISA_VERSION
	.align		4
        /*0024*/ 	.byte	0x03, 0x5f
        /*0026*/ 	.short	0x0101


	//----- nvinfo : EIATTR_COOP_GROUP_MASK_REGIDS
	.align		4
        /*0028*/ 	.byte	0x04, 0x29
        /*002a*/ 	.short	(.L_3164 - .L_3163)


	//   ....[0]....
.L_3163:
        /*002c*/ 	.word	0xffffffff


	//   ....[1]....
        /*0030*/ 	.word	0xffffffff


	//   ....[2]....
        /*0034*/ 	.word	0xffffffff


	//   ....[3]....
        /*0038*/ 	.word	0xffffffff


	//   ....[4]....
        /*003c*/ 	.word	0xffffffff


	//   ....[5]....
        /*0040*/ 	.word	0xffffffff


	//   ....[6]....
        /*0044*/ 	.word	0xffffffff


	//   ....[7]....
        /*0048*/ 	.word	0xffffffff


	//   ....[8]....
        /*004c*/ 	.word	0xffffffff


	//   ....[9]....
        /*0050*/ 	.word	0xffffffff


	//   ....[10]....
        /*0054*/ 	.word	0xffffffff


	//   ....[11]....
        /*0058*/ 	.word	0xffffffff


	//   ....[12]....
        /*005c*/ 	.word	0xffffffff


	//   ....[13]....
        /*0060*/ 	.word	0xffffffff


	//   ....[14]....
        /*0064*/ 	.word	0xffffffff


	//   ....[15]....
        /*0068*/ 	.word	0xffffffff


	//   ....[16]....
        /*006c*/ 	.word	0xffffffff


	//   ....[17]....
        /*0070*/ 	.word	0xffffffff


	//   ....[18]....
        /*0074*/ 	.word	0x050000f1


	//   ....[19]....
        /*0078*/ 	.word	0x050000f1


	//   ....[20]....
        /*007c*/ 	.word	0x050000f1


	//   ....[21]....
        /*0080*/ 	.word	0x050000f1


	//   ....[22]....
        /*0084*/ 	.word	0x050000f1


	//   ....[23]....
        /*0088*/ 	.word	0x050000f1


	//   ....[24]....
        /*008c*/ 	.word	0x050000f1


	//   ....[25]....
        /*0090*/ 	.word	0x050000f1


	//   ....[26]....
        /*0094*/ 	.word	0x050000f1


	//   ....[27]....
        /*0098*/ 	.word	0x050000f1


	//----- nvinfo : EIATTR_COOP_GROUP_INSTR_OFFSETS
	.align		4
.L_3164:
        /*009c*/ 	.byte	0x04, 0x28
        /*009e*/ 	.short	(.L_3166 - .L_3165)


	//   ....[0]....
.L_3165:
        /*00a0*/ 	.word	0x000033c0


	//   ....[1]....
        /*00a4*/ 	.word	0x000033e0


	//   ....[2]....
        /*00a8*/ 	.word	0x00003400


	//   ....[3]....
        /*00ac*/ 	.word	0x00003420


	//   ....[4]....
        /*00b0*/ 	.word	0x00003440


	//   ....[5]....
        /*00b4*/ 	.word	0x00003b70


	//   ....[6]....
        /*00b8*/ 	.word	0x00003b90


	//   ....[7]....
        /*00bc*/ 	.word	0x00003bb0


	//   ....[8]....
        /*00c0*/ 	.word	0x00003bd0


	//   ....[9]....
        /*00c4*/ 	.word	0x00003bf0


	//   ....[10]....
        /*00c8*/ 	.word	0x00003d30


	//   ....[11]....
        /*00cc*/ 	.word	0x00003dd0


	//   ....[12]....
        /*00d0*/ 	.word	0x00003e00


	//   ....[13]....
        /*00d4*/ 	.word	0x00003e50


	//   ....[14]....
        /*00d8*/ 	.word	0x00003e90


	//   ....[15]....
        /*00dc*/ 	.word	0x00003ec0


	//   ....[16]....
        /*00e0*/ 	.word	0x00003fb0


	//   ....[17]....
        /*00e4*/ 	.word	0x00003fc0


	//   ....[18]....
        /*00e8*/ 	.word	0x00004f50


	//   ....[19]....
        /*00ec*/ 	.word	0x00004fb0


	//   ....[20]....
        /*00f0*/ 	.word	0x00005010


	//   ....[21]....
        /*00f4*/ 	.word	0x00005070


	//   ....[22]....
        /*00f8*/ 	.word	0x000050d0


	//   ....[23]....
        /*00fc*/ 	.word	0x00005840


	//   ....[24]....
        /*0100*/ 	.word	0x000058a0


	//   ....[25]....
        /*0104*/ 	.word	0x00005900


	//   ....[26]....
        /*0108*/ 	.word	0x00005960


	//   ....[27]....
        /*010c*/ 	.word	0x000059c0


	//----- nvinfo : EIATTR_EXIT_INSTR_OFFSETS
	.align		4
.L_3166:
        /*0110*/ 	.byte	0x04, 0x1c
        /*0112*/ 	.short	(.L_3168 - .L_3167)


	//   ....[0]....
.L_3167:
        /*0114*/ 	.word	0x000003f0


	//   ....[1]....
        /*0118*/ 	.word	0x00004f00


	//----- nvinfo : EIATTR_MAX_THREADS
	.align		4
.L_3168:
        /*011c*/ 	.byte	0x04, 0x05
        /*011e*/ 	.short	(.L_3170 - .L_3169)
.L_3169:
        /*0120*/ 	.word	0x00000080
        /*0124*/ 	.word	0x00000001
        /*0128*/ 	.word	0x00000001


	//----- nvinfo : EIATTR_CRS_STACK_SIZE
	.align		4
.L_3170:
        /*012c*/ 	.byte	0x04, 0x1e
        /*012e*/ 	.short	(.L_3172 - .L_3171)
.L_3171:
        /*0130*/ 	.word	0x00000000


	//----- nvinfo : EIATTR_CBANK_PARAM_SIZE
	.align		4
.L_3172:
        /*0134*/ 	.byte	0x03, 0x19
        /*0136*/ 	.short	0x00e8


	//----- nvinfo : EIATTR_PARAM_CBANK
	.align		4
        /*0138*/ 	.byte	0x04, 0x0a
        /*013a*/ 	.short	(.L_3174 - .L_3173)
	.align		4
.L_3173:
        /*013c*/ 	.word	index@(.nv.constant0._ZN10layer_norm13ln_fwd_kernelINS_13Kernel_traitsIf6__halffS2_fjLj7168ELj1ELj1ELj4ELj16ENS_18Kernel_traits_baseILj7168EfS2_fS2_fjLj128EEEEELb0ELb1ELb1ELb1EEEvNS_9FwdParamsE)
        /*0140*/ 	.short	0x0210
        /*0142*/ 	.short	0x00e8


	//----- nvinfo : EIATTR_SW_WAR
	.align		4
.L_3174:
        /*0144*/ 	.byte	0x04, 0x36
        /*0146*/ 	.short	(.L_3176 - .L_3175)
.L_3175:
        /*0148*/ 	.word	0x00000008
.L_3176:


//--------------------- .nv.info._ZN10layer_norm13ln_fwd_kernelINS_13Kernel_traitsIf6__halffS2_fjLj7168ELj1ELj1ELj4ELj16ENS_18Kernel_traits_baseILj7168EfS2_fS2_fjLj128EEEEELb1ELb0ELb0ELb0EEEvNS_9FwdParamsE --------------------------
	.section	.nv.info._ZN10layer_norm13ln_fwd_kernelINS_13Kernel_traitsIf6__halffS2_fjLj7168ELj1ELj1ELj4ELj16ENS_18Kernel_traits_baseILj7168EfS2_fS2_fjLj128EEEEELb1ELb0ELb0ELb0EEEvNS_9FwdParamsE,"",@"SHT_CUDA_INFO"
	.sectionflags	@""
	.align	4


	//----- nvinfo : EIATTR_CUDA_API_VERSION
	.align		4
        /*0000*/ 	.byte	0x04, 0x37
        /*0002*/ 	.short	(.L_3178 - .L_3177)
.L_3177:
        /*0004*/ 	.word	0x00000082


	//----- nvinfo : EIATTR_KPARAM_INFO
	.align		4
.L_3178:
        /*0008*/ 	.byte	0x04, 0x17
        /*000a*/ 	.short	(.L_3180 - .L_3179)
.L_3179:
        /*000c*/ 	.word	0x00000000
        /*0010*/ 	.short	0x0000
        /*0012*/ 	.short	0x0000
        /*0014*/ 	.byte	0x00, 0xf0, 0xa1, 0x03


	//----- nvinfo : EIATTR_SPARSE_MMA_MASK
	.align		4
.L_3180:
        /*0018*/ 	.byte	0x03, 0x50
        /*001a*/ 	.short	0x0000


	//----- nvinfo : EIATTR_MAXREG_COUNT
	.align		4
        /*001c*/ 	.byte	0x03, 0x1b
        /*001e*/ 	.short	0x00ff


	//----- nvinfo : EIATTR_NUM_BARRIERS
	.align		4
        /*0020*/ 	.byte	0x02, 0x4c
        /*0022*/ 	.byte	0x01
	.zero		1


	//----- nvinfo : EIATTR_MERCURY_ISA_VERSION
	.align		4
        /*0024*/ 	.byte	0x03, 0x5f
        /*0026*/ 	.short	0x0101


	//----- nvinfo : EIATTR_COOP_GROUP_MASK_REGIDS
	.align		4
        /*0028*/ 	.byte	0x04, 0x29
        /*002a*/ 	.short	(.L_3182 - .L_3181)


	//   ....[0]....
.L_3181:
        /*002c*/ 	.word	0xffffffff


	//   ....[1]....
        /*0030*/ 	.word	0xffffffff


	//   ....[2]....
        /*0034*/ 	.word	0xffffffff


	//   ....[3]....
        /*0038*/ 	.word	0xffffffff


	//   ....[4]....
        /*003c*/ 	.word	0xffffffff


	//   ....[5]....
        /*0040*/ 	.word	0xffffffff


	//   ....[6]....
        /*0044*/ 	.word	0xffffffff


	//   ....[7]....
        /*0048*/ 	.word	0xffffffff


	//   ....[8]....
        /*004c*/ 	.word	0xffffffff


	//   ....[9]....
        /*0050*/ 	.word	0xffffffff


	//   ....[10]....
        /*0054*/ 	.word	0xffffffff


	//   ....[11]....
        /*0058*/ 	.word	0xffffffff


	//   ....[12]....
        /*005c*/ 	.word	0xffffffff


	//   ....[13]....
        /*0060*/ 	.word	0xffffffff


	//   ....[14]....
        /*0064*/ 	.word	0xffffffff


	//   ....[15]....
        /*0068*/ 	.word	0xffffffff


	//   ....[16]....
        /*006c*/ 	.word	0xffffffff


	//   ....[17]....
        /*0070*/ 	.word	0xffffffff


	//   ....[18]....
        /*0074*/ 	.word	0x050000df


	//   ....[19]....
        /*0078*/ 	.word	0x050000df


	//   ....[20]....
        /*007c*/ 	.word	0x050000df


	//   ....[21]....
        /*0080*/ 	.word	0x050000df


	//   ....[22]....
        /*0084*/ 	.word	0x050000df


	//   ....[23]....
        /*0088*/ 	.word	0x050000df


	//   ....[24]....
        /*008c*/ 	.word	0x050000df


	//   ....[25]....
        /*0090*/ 	.word	0x050000df


	//   ....[26]....
        /*0094*/ 	.word	0x050000df


	//   ....[27]....
        /*0098*/ 	.word	0x050000df


	//----- nvinfo : EIATTR_COOP_GROUP_INSTR_OFFSETS
	.align		4
.L_3182:
        /*009c*/ 	.byte	0x04, 0x28
        /*009e*/ 	.short	(.L_3184 - .L_3183)


	//   ....[0]....
.L_3183:
        /*00a0*/ 	.word	0x00015340


	//   ....[1]....
        /*00a4*/ 	.word	0x00015370


	//   ....[2]....
        /*00a8*/ 	.word	0x00015390


	//   ....[3]....
        /*00ac*/ 	.word	0x000153b0


	//   ....[4]....
        /*00b0*/ 	.word	0x000153d0


	//   ....[5]....
        /*00b4*/ 	.word	0x00015b10


	//   ....[6]....
        /*00b8*/ 	.word	0x00015b30


	//   ....[7]....
        /*00bc*/ 	.word	0x00015b50


	//   ....[8]....
        /*00c0*/ 	.word	0x00015b70


	//   ....[9]....
        /*00c4*/ 	.word	0x00015b90


	//   ....[10]....
        /*00c8*/ 	.word	0x00015d20


	//   ....[11]....
        /*00cc*/ 	.word	0x00015d80


	//   ....[12]....
        /*00d0*/ 	.word	0x00015db0


	//   ....[13]....
        /*00d4*/ 	.word	0x00015dc0


	//   ....[14]....
        /*00d8*/ 	.word	0x00015e40


	//   ....[15]....
        /*00dc*/ 	.word	0x00015eb0


	//   ....[16]....
        /*00e0*/ 	.word	0x00015f30


	//   ....[17]....
        /*00e4*/ 	.word	0x00015f80


	//   ....[18]....
        /*00e8*/ 	.word	0x00017080


	//   ....[19]....
        /*00ec*/ 	.word	0x000170f0


	//   ....[20]....
        /*00f0*/ 	.word	0x00017160


	//   ....[21]....
        /*00f4*/ 	.word	0x000171d0


	//   ....[22]....
        /*00f8*/ 	.word	0x00017240


	//   ....[23]....
        /*00fc*/ 	.word	0x000179e0


	//   ....[24]....
        /*0100*/ 	.word	0x00017a50


	//   ....[25]....
        /*0104*/ 	.word	0x00017ac0


	//   ....[26]....
        /*0108*/ 	.word	0x00017b30


	//   ....[27]....
        /*010c*/ 	.word	0x00017ba0


	//----- nvinfo : EIATTR_EXIT_INSTR_OFFSETS
	.align		4
.L_3184:
        /*0110*/ 	.byte	0x04, 0x1c
        /*0112*/ 	.short	(.L_3186 - .L_3185)


	//   ....[0]....
.L_3185:
        /*0114*/ 	.word	0x00000ec0


	//   ....[1]....
        /*0118*/ 	.word	0x00017020


	//----- nvinfo : EIATTR_MAX_THREADS
	.align		4
.L_3186:
        /*011c*/ 	.byte	0x04, 0x05
        /*011e*/ 	.short	(.L_3188 - .L_3187)
.L_3187:
        /*0120*/ 	.word	0x00000080
        /*0124*/ 	.word	0x00000001
        /*0128*/ 	.word	0x00000001


	//----- nvinfo : EIATTR_CRS_STACK_SIZE
	.align		4
.L_3188:
        /*012c*/ 	.byte	0x04, 0x1e
        /*012e*/ 	.short	(.L_3190 - .L_3189)
.L_3189:
        /*0130*/ 	.word	0x00000000


	//----- nvinfo : EIATTR_CBANK_PARAM_SIZE
	.align		4
.L_3190:
        /*0134*/ 	.byte	0x03, 0x19
        /*0136*/ 	.short	0x00e8


	//----- nvinfo : EIATTR_PARAM_CBANK
	.align		4
        /*0138*/ 	.byte	0x04, 0x0a
        /*013a*/ 	.short	(.L_3192 - .L_3191)
	.align		4
.L_3191:
        /*013c*/ 	.word	index@(.nv.constant0._ZN10layer_norm13ln_fwd_kernelINS_13Kernel_traitsIf6__halffS2_fjLj7168ELj1ELj1ELj4ELj16ENS_18Kernel_traits_baseILj7168EfS2_fS2_fjLj128EEEEELb1ELb0ELb0ELb0EEEvNS_9FwdParamsE)
        /*0140*/ 	.short	0x0210
        /*0142*/ 	.short	0x00e8


	//----- nvinfo : EIATTR_SW_WAR
	.align		4
.L_3192:
        /*0144*/ 	.byte	0x04, 0x36
        /*0146*/ 	.short	(.L_3194 - .L_3193)
.L_3193:
        /*0148*/ 	.word	0x00000008
.L_3194:


//--------------------- .nv.info._ZN10layer_norm13ln_fwd_kernelINS_13Kernel_traitsIf6__halffS2_fjLj7168ELj1ELj1ELj4ELj16ENS_18Kernel_traits_baseILj7168EfS2_fS2_fjLj128EEEEELb1ELb0ELb0ELb1EEEvNS_9FwdParamsE --------------------------
	.section	.nv.info._ZN10layer_norm13ln_fwd_kernelINS_13Kernel_traitsIf6__halffS2_fjLj7168ELj1ELj1ELj4ELj16ENS_18Kernel_traits_baseILj7168EfS2_fS2_fjLj128EEEEELb1ELb0ELb0ELb1EEEvNS_9FwdParamsE,"",@"SHT_CUDA_INFO"
	.sectionflags	@""
	.align	4


	//----- nvinfo : EIATTR_CUDA_API_VERSION
	.align		4
        /*0000*/ 	.byte	0x04, 0x37
        /*0002*/ 	.short	(.L_3196 - .L_3195)
.L_3195:
        /*0004*/ 	.word	0x00000082


	//----- nvinfo : EIATTR_KPARAM_INFO
	.align		4
.L_3196:
        /*0008*/ 	.byte	0x04, 0x17
        /*000a*/ 	.short	(.L_3198 - .L_3197)
.L_3197:
        /*000c*/ 	.word	0x00000000
        /*0010*/ 	.short	0x0000
        /*0012*/ 	.short	0x0000
        /*0014*/ 	.byte	0x00, 0xf0, 0xa1, 0x03


	//----- nvinfo : EIATTR_SPARSE_MMA_MASK
	.align		4
.L_3198:
        /*0018*/ 	.byte	0x03, 0x50
        /*001a*/ 	.short	0x0000


	//----- nvinfo : EIATTR_MAXREG_COUNT
	.align		4
        /*001c*/ 	.byte	0x03, 0x1b
        /*001e*/ 	.short	0x00ff


	//----- nvinfo : EIATTR_NUM_BARRIERS
	.align		4
        /*0020*/ 	.byte	0x02, 0x4c
        /*0022*/ 	.byte	0x01
	.zero		1


	//----- nvinfo : EIATTR_MERCURY_ISA_VERSION
	.align		4
        /*0024*/ 	.byte	0x03, 0x5f
        /*0026*/ 	.short	0x0101


	//----- nvinfo : EIATTR_COOP_GROUP_MASK_REGIDS
	.align		4
        /*0028*/ 	.byte	0x04, 0x29
        /*002a*/ 	.short	(.L_3200 - .L_3199)


	//   ....[0]....
.L_3199:
        /*002c*/ 	.word	0xffffffff


	//   ....[1]....
        /*0030*/ 	.word	0xffffffff


	//   ....[2]....
        /*0034*/ 	.word	0xffffffff


	//   ....[3]....
        /*0038*/ 	.word	0xffffffff


	//   ....[4]....
        /*003c*/ 	.word	0xffffffff


	//   ....[5]....
        /*0040*/ 	.word	0xffffffff


	//   ....[6]....
        /*0044*/ 	.word	0xffffffff


	//   ....[7]....
        /*0048*/ 	.word	0xffffffff


	//   ....[8]....
        /*004c*/ 	.word	0xffffffff


	//   ....[9]....
        /*0050*/ 	.word	0xffffffff


	//   ....[10]....
        /*0054*/ 	.word	0xffffffff


	//   ....[11]....
        /*0058*/ 	.word	0xffffffff


	//   ....[12]....
        /*005c*/ 	.word	0xffffffff


	//   ....[13]....
        /*0060*/ 	.word	0xffffffff


	//   ....[14]....
        /*0064*/ 	.word	0xffffffff


	//   ....[15]....
        /*0068*/ 	.word	0xffffffff


	//   ....[16]....
        /*006c*/ 	.word	0xffffffff


	//   ....[17]....
        /*0070*/ 	.word	0xffffffff


	//   ....[18]....
        /*0074*/ 	.word	0x050000e0


	//   ....[19]....
        /*0078*/ 	.word	0x050000e0


	//   ....[20]....
        /*007c*/ 	.word	0x050000e0


	//   ....[21]....
        /*0080*/ 	.word	0x050000e0


	//   ....[22]....
        /*0084*/ 	.word	0x050000e0


	//   ....[23]....
        /*0088*/ 	.word	0x050000e0


	//   ....[24]....
        /*008c*/ 	.word	0x050000e0


	//   ....[25]....
        /*0090*/ 	.word	0x050000e0


	//   ....[26]....
        /*0094*/ 	.word	0x050000e0


	//   ....[27]....
        /*0098*/ 	.word	0x050000e0


	//----- nvinfo : EIATTR_COOP_GROUP_INSTR_OFFSETS
	.align		4
.L_3200:
        /*009c*/ 	.byte	0x04, 0x28
        /*009e*/ 	.short	(.L_3202 - .L_3201)


	//   ....[0]....
.L_3201:
        /*00a0*/ 	.word	0x000143b0


	//   ....[1]....
        /*00a4*/ 	.word	0x000143d0


	//   ....[2]....
        /*00a8*/ 	.word	0x000143f0


	//   ....[3]....
        /*00ac*/ 	.word	0x00014410


	//   ....[4]....
        /*00b0*/ 	.word	0x00014430


	//   ....[5]....
        /*00b4*/ 	.word	0x00014b60


	//   ....[6]....
        /*00b8*/ 	.word	0x00014b80


	//   ....[7]....
        /*00bc*/ 	.word	0x00014ba0


	//   ....[8]....
        /*00c0*/ 	.word	0x00014bc0


	//   ....[9]....
        /*00c4*/ 	.word	0x00014be0


	//   ....[10]....
        /*00c8*/ 	.word	0x00014d50


	//   ....[11]....
        /*00cc*/ 	.word	0x00014da0


	//   ....[12]....
        /*00d0*/ 	.word	0x00014dd0


	//   ....[13]....
        /*00d4*/ 	.word	0x00014e50


	//   ....[14]....
        /*00d8*/ 	.word	0x00014e80


	//   ....[15]....
        /*00dc*/ 	.word	0x00014ef0


	//   ....[16]....
        /*00e0*/ 	.word	0x00014f40


	//   ....[17]....
        /*00e4*/ 	.word	0x00014f90


	//   ....[18]....
        /*00e8*/ 	.word	0x00015e50


	//   ....[19]....
        /*00ec*/ 	.word	0x00015ec0


	//   ....[20]....
        /*00f0*/ 	.word	0x00015f30


	//   ....[21]....
        /*00f4*/ 	.word	0x00015fa0


	//   ....[22]....
        /*00f8*/ 	.word	0x00016010


	//   ....[23]....
        /*00fc*/ 	.word	0x00016790


	//   ....[24]....
        /*0100*/ 	.word	0x00016800


	//   ....[25]....
        /*0104*/ 	.word	0x00016870


	//   ....[26]....
        /*0108*/ 	.word	0x000168e0


	//   ....[27]....
        /*010c*/ 	.word	0x00016950


	//----- nvinfo : EIATTR_EXIT_INSTR_OFFSETS
	.align		4
.L_3202:
        /*0110*/ 	.byte	0x04, 0x1c
        /*0112*/ 	.short	(.L_3204 - .L_3203)


	//   ....[0]....
.L_3203:
        /*0114*/ 	.word	0x00000480


	//   ....[1]....
        /*0118*/ 	.word	0x00015df0


	//----- nvinfo : EIATTR_MAX_THREADS
	.align		4
.L_3204:
        /*011c*/ 	.byte	0x04, 0x05
        /*011e*/ 	.short	(.L_3206 - .L_3205)
.L_3205:
        /*0120*/ 	.word	0x00000080
        /*0124*/ 	.word	0x00000001
        /*0128*/ 	.word	0x00000001


	//----- nvinfo : EIATTR_CRS_STACK_SIZE
	.align		4
.L_3206:
        /*012c*/ 	.byte	0x04, 0x1e
        /*012e*/ 	.short	(.L_3208 - .L_3207)
.L_3207:
        /*0130*/ 	.word	0x00000000


	//----- nvinfo : EIATTR_CBANK_PARAM_SIZE
	.align		4
.L_3208:
        /*0134*/ 	.byte	0x03, 0x19
        /*0136*/ 	.short	0x00e8


	//----- nvinfo : EIATTR_PARAM_CBANK
	.align		4
        /*0138*/ 	.byte	0x04, 0x0a
        /*013a*/ 	.short	(.L_3210 - .L_3209)
	.align		4
.L_3209:
        /*013c*/ 	.word	index@(.nv.constant0._ZN10layer_norm13ln_fwd_kernelINS_13Kernel_traitsIf6__halffS2_fjLj7168ELj1ELj1ELj4ELj16ENS_18Kernel_traits_baseILj7168EfS2_fS2_fjLj128EEEEELb1ELb0ELb0ELb1EEEvNS_9FwdParamsE)
        /*0140*/ 	.short	0x0210
        /*0142*/ 	.short	0x00e8


	//----- nvinfo : EIATTR_SW_WAR
	.align		4
.L_3210:
        /*0144*/ 	.byte	0x04, 0x36
        /*0146*/ 	.short	(.L_3212 - .L_3211)
.L_3211:
        /*0148*/ 	.word	0x00000008
.L_3212:


//--------------------- .nv.info._ZN10layer_norm13ln_fwd_kernelINS_13Kernel_traitsIf6__halffS2_fjLj7168ELj1ELj1ELj4ELj16ENS_18Kernel_traits_baseILj7168EfS2_fS2_fjLj128EEEEELb1ELb0ELb1ELb0EEEvNS_9FwdParamsE --------------------------
	.section	.nv.info._ZN10layer_norm13ln_fwd_kernelINS_13Kernel_traitsIf6__halffS2_fjLj7168ELj1ELj1ELj4ELj16ENS_18Kernel_traits_baseILj7168EfS2_fS2_fjLj128EEEEELb1ELb0ELb1ELb0EEEvNS_9FwdParamsE,"",@"SHT_CUDA_INFO"
	.sectionflags	@""
	.align	4


	//----- nvinfo : EIATTR_CUDA_API_VERSION
	.align		4
        /*0000*/ 	.byte	0x04, 0x37
        /*0002*/ 	.short	(.L_3214 - .L_3213)
.L_3213:
        /*0004*/ 	.word	0x00000082


	//----- nvinfo : EIATTR_KPARAM_INFO
	.align		4
.L_3214:
        /*0008*/ 	.byte	0x04, 0x17
        /*000a*/ 	.short	(.L_3216 - .L_3215)
.L_3215:
        /*000c*/ 	.word	0x00000000
        /*0010*/ 	.short	0x0000
        /*0012*/ 	.short	0x0000
        /*0014*/ 	.byte	0x00, 0xf0, 0xa1, 0x03


	//----- nvinfo : EIATTR_SPARSE_MMA_MASK
	.align		4
.L_3216:
        /*0018*/ 	.byte	0x03, 0x50
        /*001a*/ 	.short	0x0000


	//----- nvinfo : EIATTR_MAXREG_COUNT
	.align		4
        /*001c*/ 	.byte	0x03, 0x1b
        /*001e*/ 	.short	0x00ff


	//----- nvinfo : EIATTR_NUM_BARRIERS
	.align		4
        /*0020*/ 	.byte	0x02, 0x4c
        /*0022*/ 	.byte	0x01
	.zero		1


	//----- nvinfo : EIATTR_MERCURY_ISA_VERSION
	.align		4
        /*0024*/ 	.byte	0x03, 0x5f
        /*0026*/ 	.short	0x0101


	//----- nvinfo : EIATTR_COOP_GROUP_MASK_REGIDS
	.align		4
        /*0028*/ 	.byte	0x04, 0x29
        /*002a*/ 	.short	(.L_3218 - .L_3217)


	//   ....[0]....
.L_3217:
        /*002c*/ 	.word	0xffffffff


	//   ....[1]....
        /*0030*/ 	.word	0xffffffff


	//   ....[2]....
        /*0034*/ 	.word	0xffffffff


	//   ....[3]....
        /*0038*/ 	.word	0xffffffff


	//   ....[4]....
        /*003c*/ 	.word	0xffffffff


	//   ....[5]....
        /*0040*/ 	.word	0xffffffff


	//   ....[6]....
        /*0044*/ 	.word	0xffffffff


	//   ....[7]....
        /*0048*/ 	.word	0xffffffff


	//   ....[8]....
        /*004c*/ 	.word	0xffffffff


	//   ....[9]....
        /*0050*/ 	.word	0xffffffff


	//   ....[10]....
        /*0054*/ 	.word	0xffffffff


	//   ....[11]....
        /*0058*/ 	.word	0xffffffff


	//   ....[12]....
        /*005c*/ 	.word	0xffffffff


	//   ....[13]....
        /*0060*/ 	.word	0xffffffff


	//   ....[14]....
        /*0064*/ 	.word	0xffffffff


	//   ....[15]....
        /*0068*/ 	.word	0xffffffff


	//   ....[16]....
        /*006c*/ 	.word	0xffffffff


	//   ....[17]....
        /*0070*/ 	.word	0xffffffff


	//   ....[18]....
        /*0074*/ 	.word	0x050000da


	//   ....[19]....
        /*0078*/ 	.word	0x050000da


	//   ....[20]....
        /*007c*/ 	.word	0x050000da


	//   ....[21]....
        /*0080*/ 	.word	0x050000da


	//   ....[22]....
        /*0084*/ 	.word	0x050000da


	//   ....[23]....
        /*0088*/ 	.word	0x050000da


	//   ....[24]....
        /*008c*/ 	.word	0x050000da


	//   ....[25]....
        /*0090*/ 	.word	0x050000da


	//   ....[26]....
        /*0094*/ 	.word	0x050000da


	//   ....[27]....
        /*0098*/ 	.word	0x050000da


	//----- nvinfo : EIATTR_COOP_GROUP_INSTR_OFFSETS
	.align		4
.L_3218:
        /*009c*/ 	.byte	0x04, 0x28
        /*009e*/ 	.short	(.L_3220 - .L_3219)


	//   ....[0]....
.L_3219:
        /*00a0*/ 	.word	0x00016f20


	//   ....[1]....
        /*00a4*/ 	.word	0x00016f50


	//   ....[2]....
        /*00a8*/ 	.word	0x00016f70


	//   ....[3]....
        /*00ac*/ 	.word	0x00016f90


	//   ....[4]....
        /*00b0*/ 	.word	0x00016fb0


	//   ....[5]....
        /*00b4*/ 	.word	0x000176f0


	//   ....[6]....
        /*00b8*/ 	.word	0x00017710


	//   ....[7]....
        /*00bc*/ 	.word	0x00017730


	//   ....[8]....
        /*00c0*/ 	.word	0x00017750


	//   ....[9]....
        /*00c4*/ 	.word	0x00017770


	//   ....[10]....
        /*00c8*/ 	.word	0x00017910


	//   ....[11]....
        /*00cc*/ 	.word	0x000179b0


	//   ....[12]....
        /*00d0*/ 	.word	0x000179e0


	//   ....[13]....
        /*00d4*/ 	.word	0x00017a80


	//   ....[14]....
        /*00d8*/ 	.word	0x00017b00


	//   ....[15]....
        /*00dc*/ 	.word	0x00017b60


	//   ....[16]....
        /*00e0*/ 	.word	0x00017ba0


	//   ....[17]....
        /*00e4*/ 	.word	0x00017be0


	//   ....[18]....
        /*00e8*/ 	.word	0x00018d00


	//   ....[19]....
        /*00ec*/ 	.word	0x00018d70


	//   ....[20]....
        /*00f0*/ 	.word	0x00018de0


	//   ....[21]....
        /*00f4*/ 	.word	0x00018e50


	//   ....[22]....
        /*00f8*/ 	.word	0x00018ec0


	//   ....[23]....
        /*00fc*/ 	.word	0x00019650


	//   ....[24]....
        /*0100*/ 	.word	0x000196c0


	//   ....[25]....
        /*0104*/ 	.word	0x00019730


	//   ....[26]....
        /*0108*/ 	.word	0x000197a0


	//   ....[27]....
        /*010c*/ 	.word	0x00019810


	//----- nvinfo : EIATTR_EXIT_INSTR_OFFSETS
	.align		4
.L_3220:
        /*0110*/ 	.byte	0x04, 0x1c
        /*0112*/ 	.short	(.L_3222 - .L_3221)


	//   ....[0]....
.L_3221:
        /*0114*/ 	.word	0x00000ef0


	//   ....[1]....
        /*0118*/ 	.word	0x00018ca0


	//----- nvinfo : EIATTR_MAX_THREADS
	.align		4
.L_3222:
        /*011c*/ 	.byte	0x04, 0x05
        /*011e*/ 	.short	(.L_3224 - .L_3223)
.L_3223:
        /*0120*/ 	.word	0x00000080
        /*0124*/ 	.word	0x00000001
        /*0128*/ 	.word	0x00000001


	//----- nvinfo : EIATTR_CRS_STACK_SIZE
	.align		4
.L_3224:
        /*012c*/ 	.byte	0x04, 0x1e
        /*012e*/ 	.short	(.L_3226 - .L_3225)
.L_3225:
        /*0130*/ 	.word	0x00000000


	//----- nvinfo : EIATTR_CBANK_PARAM_SIZE
	.align		4
.L_3226:
        /*0134*/ 	.byte	0x03, 0x19
        /*0136*/ 	.short	0x00e8


	//----- nvinfo : EIATTR_PARAM_CBANK
	.align		4
        /*0138*/ 	.byte	0x04, 0x0a
        /*013a*/ 	.short	(.L_3228 - .L_3227)
	.align		4
.L_3227:
        /*013c*/ 	.word	index@(.nv.constant0._ZN10layer_norm13ln_fwd_kernelINS_13Kernel_traitsIf6__halffS2_fjLj7168ELj1ELj1ELj4ELj16ENS_18Kernel_traits_baseILj7168EfS2_fS2_fjLj128EEEEELb1ELb0ELb1ELb0EEEvNS_9FwdParamsE)
        /*0140*/ 	.short	0x0210
        /*0142*/ 	.short	0x00e8


	//----- nvinfo : EIATTR_SW_WAR
	.align		4
.L_3228:
        /*0144*/ 	.byte	0x04, 0x36
        /*0146*/ 	.short	(.L_3230 - .L_3229)
.L_3229:
        /*0148*/ 	.word	0x00000008
.L_3230:


//--------------------- .nv.info._ZN10layer_norm13ln_fwd_kernelINS_13Kernel_traitsIf6__halffS2_fjLj7168ELj1ELj1ELj4ELj16ENS_18Kernel_traits_baseILj7168EfS2_fS2_fjLj128EEEEELb1ELb0ELb1ELb1EEEvNS_9FwdParamsE --------------------------
	.section	.nv.info._ZN10layer_norm13ln_fwd_kernelINS_13Kernel_traitsIf6__halffS2_fjLj7168ELj1ELj1ELj4ELj16ENS_18Kernel_traits_baseILj7168EfS2_fS2_fjLj128EEEEELb1ELb0ELb1ELb1EEEvNS_9FwdParamsE,"",@"SHT_CUDA_INFO"
	.sectionflags	@""
	.align	4


	//----- nvinfo : EIATTR_CUDA_API_VERSION
	.align		4
        /*0000*/ 	.byte	0x04, 0x37
        /*0002*/ 	.short	(.L_3232 - .L_3231)
.L_3231:
        /*0004*/ 	.word	0x00000082


	//----- nvinfo : EIATTR_KPARAM_INFO
	.align		4
.L_3232:
        /*0008*/ 	.byte	0x04, 0x17
        /*000a*/ 	.short	(.L_3234 - .L_3233)
.L_3233:
        /*000c*/ 	.word	0x00000000
        /*0010*/ 	.short	0x0000
        /*0012*/ 	.short	0x0000
        /*0014*/ 	.byte	0x00, 0xf0, 0xa1, 0x03


	//----- nvinfo : EIATTR_SPARSE_MMA_MASK
	.align		4
.L_3234:
        /*0018*/ 	.byte	0x03, 0x50
        /*001a*/ 	.short	0x0000


	//----- nvinfo : EIATTR_MAXREG_COUNT
	.align		4
        /*001c*/ 	.byte	0x03, 0x1b
        /*001e*/ 	.short	0x00ff


	//----- nvinfo : EIATTR_NUM_BARRIERS
	.align		4
        /*0020*/ 	.byte	0x02, 0x4c
        /*0022*/ 	.byte	0x01
	.zero		1


	//----- nvinfo : EIATTR_MERCURY_ISA_VERSION
	.align		4
        /*0024*/ 	.byte	0x03, 0x5f
        /*0026*/ 	.short	0x0101


	//----- nvinfo : EIATTR_COOP_GROUP_MASK_REGIDS
	.align		4
        /*0028*/ 	.byte	0x04, 0x29
        /*002a*/ 	.short	(.L_3236 - .L_3235)


	//   ....[0]....
.L_3235:
        /*002c*/ 	.word	0xffffffff


	//   ....[1]....
        /*0030*/ 	.word	0xffffffff


	//   ....[2]....
        /*0034*/ 	.word	0xffffffff


	//   ....[3]....
        /*0038*/ 	.word	0xffffffff


	//   ....[4]....
        /*003c*/ 	.word	0xffffffff


	//   ....[5]....
        /*0040*/ 	.word	0xffffffff


	//   ....[6]....
        /*0044*/ 	.word	0xffffffff


	//   ....[7]....
        /*0048*/ 	.word	0xffffffff


	//   ....[8]....
        /*004c*/ 	.word	0xffffffff


	//   ....[9]....
        /*0050*/ 	.word	0xffffffff


	//   ....[10]....
        /*0054*/ 	.word	0xffffffff


	//   ....[11]....
        /*0058*/ 	.word	0xffffffff


	//   ....[12]....
        /*005c*/ 	.word	0xffffffff


	//   ....[13]....
        /*0060*/ 	.word	0xffffffff


	//   ....[14]....
        /*0064*/ 	.word	0xffffffff


	//   ....[15]....
        /*0068*/ 	.word	0xffffffff


	//   ....[16]....
        /*006c*/ 	.word	0xffffffff


	//   ....[17]....
        /*0070*/ 	.word	0xffffffff


	//   ....[18]....
        /*0074*/ 	.word	0x050000d5


	//   ....[19]....
        /*0078*/ 	.word	0x050000d5


	//   ....[20]....
        /*007c*/ 	.word	0x050000d5


	//   ....[21]....
        /*0080*/ 	.word	0x050000d5


	//   ....[22]....
        /*0084*/ 	.word	0x050000d5


	//   ....[23]....
        /*0088*/ 	.word	0x050000d5


	//   ....[24]....
        /*008c*/ 	.word	0x050000d5


	//   ....[25]....
        /*0090*/ 	.word	0x050000d5


	//   ....[26]....
        /*0094*/ 	.word	0x050000d5


	//   ....[27]....
        /*0098*/ 	.word	0x050000d5


	//----- nvinfo : EIATTR_COOP_GROUP_INSTR_OFFSETS
	.align		4
.L_3236:
        /*009c*/ 	.byte	0x04, 0x28
        /*009e*/ 	.short	(.L_3238 - .L_3237)


	//   ....[0]....
.L_3237:
        /*00a0*/ 	.word	0x00016420


	//   ....[1]....
        /*00a4*/ 	.word	0x00016440


	//   ....[2]....
        /*00a8*/ 	.word	0x00016460


	//   ....[3]....
        /*00ac*/ 	.word	0x00016480


	//   ....[4]....
        /*00b0*/ 	.word	0x000164a0


	//   ....[5]....
        /*00b4*/ 	.word	0x00016bd0


	//   ....[6]....
        /*00b8*/ 	.word	0x00016bf0


	//   ....[7]....
        /*00bc*/ 	.word	0x00016c10


	//   ....[8]....
        /*00c0*/ 	.word	0x00016c30


	//   ....[9]....
        /*00c4*/ 	.word	0x00016c50


	//   ....[10]....
        /*00c8*/ 	.word	0x00016db0


	//   ....[11]....
        /*00cc*/ 	.word	0x00016e20


	//   ....[12]....
        /*00d0*/ 	.word	0x00016e40


	//   ....[13]....
        /*00d4*/ 	.word	0x00016e50


	//   ....[14]....
        /*00d8*/ 	.word	0x00016f10


	//   ....[15]....
        /*00dc*/ 	.word	0x00016f40


	//   ....[16]....
        /*00e0*/ 	.word	0x00016fe0


	//   ....[17]....
        /*00e4*/ 	.word	0x00017010


	//   ....[18]....
        /*00e8*/ 	.word	0x00017fb0


	//   ....[19]....
        /*00ec*/ 	.word	0x00018020


	//   ....[20]....
        /*00f0*/ 	.word	0x00018090


	//   ....[21]....
        /*00f4*/ 	.word	0x00018100


	//   ....[22]....
        /*00f8*/ 	.word	0x00018170


	//   ....[23]....
        /*00fc*/ 	.word	0x000188f0


	//   ....[24]....
        /*0100*/ 	.word	0x00018960


	//   ....[25]....
        /*0104*/ 	.word	0x000189d0


	//   ....[26]....
        /*0108*/ 	.word	0x00018a40


	//   ....[27]....
        /*010c*/ 	.word	0x00018ab0


	//----- nvinfo : EIATTR_EXIT_INSTR_OFFSETS
	.align		4
.L_3238:
        /*0110*/ 	.byte	0x04, 0x1c
        /*0112*/ 	.short	(.L_3240 - .L_3239)


	//   ....[0]....
.L_3239:
        /*0114*/ 	.word	0x00000830


	//   ....[1]....
        /*0118*/ 	.word	0x00017f50


	//----- nvinfo : EIATTR_MAX_THREADS
	.align		4
.L_3240:
        /*011c*/ 	.byte	0x04, 0x05
        /*011e*/ 	.short	(.L_3242 - .L_3241)
.L_3241:
        /*0120*/ 	.word	0x00000080
        /*0124*/ 	.word	0x00000001
        /*0128*/ 	.word	0x00000001


	//----- nvinfo : EIATTR_CRS_STACK_SIZE
	.align		4
.L_3242:
        /*012c*/ 	.byte	0x04, 0x1e
        /*012e*/ 	.short	(.L_3244 - .L_3243)
.L_3243:
        /*0130*/ 	.word	0x00000000


	//----- nvinfo : EIATTR_CBANK_PARAM_SIZE
	.align		4
.L_3244:
        /*0134*/ 	.byte	0x03, 0x19
        /*0136*/ 	.short	0x00e8


	//----- nvinfo : EIATTR_PARAM_CBANK
	.align		4
        /*0138*/ 	.byte	0x04, 0x0a
        /*013a*/ 	.short	(.L_3246 - .L_3245)
	.align		4
.L_3245:
        /*013c*/ 	.word	index@(.nv.constant0._ZN10layer_norm13ln_fwd_kernelINS_13Kernel_traitsIf6__halffS2_fjLj7168ELj1ELj1ELj4ELj16ENS_18Kernel_traits_baseILj7168EfS2_fS2_fjLj128EEEEELb1ELb0ELb1ELb1EEEvNS_9FwdParamsE)
        /*0140*/ 	.short	0x0210
        /*0142*/ 	.short	0x00e8


	//----- nvinfo : EIATTR_SW_WAR
	.align		4
.L_3246:
        /*0144*/ 	.byte	0x04, 0x36
        /*0146*/ 	.short	(.L_3248 - .L_3247)
.L_3247:
        /*0148*/ 	.word	0x00000008
.L_3248:


//--------------------- .nv.info._ZN10layer_norm13ln_fwd_kernelINS_13Kernel_traitsIf6__halffS2_fjLj7168ELj1ELj1ELj4ELj16ENS_18Kernel_traits_baseILj7168EfS2_fS2_fjLj128EEEEELb1ELb1ELb0ELb0EEEvNS_9FwdParamsE --------------------------
	.section	.nv.info._ZN10layer_norm13ln_fwd_kernelINS_13Kernel_traitsIf6__halffS2_fjLj7168ELj1ELj1ELj4ELj16ENS_18Kernel_traits_baseILj7168EfS2_fS2_fjLj128EEEEELb1ELb1ELb0ELb0EEEvNS_9FwdParamsE,"",@"SHT_CUDA_INFO"
	.sectionflags	@""
	.align	4


	//----- nvinfo : EIATTR_CUDA_API_VERSION
	.align		4
        /*0000*/ 	.byte	0x04, 0x37
        /*0002*/ 	.short	(.L_3250 - .L_3249)
.L_3249:
        /*0004*/ 	.word	0x00000082


	//----- nvinfo : EIATTR_KPARAM_INFO
	.align		4
.L_3250:
        /*0008*/ 	.byte	0x04, 0x17
        /*000a*/ 	.short	(.L_3252 - .L_3251)
.L_3251:
        /*000c*/ 	.word	0x00000000
        /*0010*/ 	.short	0x0000
        /*0012*/ 	.short	0x0000
        /*0014*/ 	.byte	0x00, 0xf0, 0xa1, 0x03


	//----- nvinfo : EIATTR_SPARSE_MMA_MASK
	.align		4
.L_3252:
        /*0018*/ 	.byte	0x03, 0x50
        /*001a*/ 	.short	0x0000


	//----- nvinfo : EIATTR_MAXREG_COUNT
	.align		4
        /*001c*/ 	.byte	0x03, 0x1b
        /*001e*/ 	.short	0x00ff


	//----- nvinfo : EIATTR_NUM_BARRIERS
	.align		4
        /*0020*/ 	.byte	0x02, 0x4c
        /*0022*/ 	.byte	0x01
	.zero		1


	//----- nvinfo : EIATTR_ANNOTATIONS
	.align		4
        /*0024*/ 	.byte	0x04, 0x55
        /*0026*/ 	.short	(.L_3254 - .L_3253)


	//   ....[0]....
.L_3253:
        /*0028*/ 	.word	0x00000001
        /*002c*/ 	.byte	0x30, 0x07, 0x00, 0x00, 0x01, 0x00, 0x00, 0x00, 0x40, 0x07, 0x00, 0x00, 0x01, 0x00, 0x00, 0x00
        /*003c*/ 	.byte	0xa0, 0x13, 0x00, 0x00, 0x01, 0x00, 0x00, 0x00, 0xd0, 0x5b, 0x01, 0x00, 0x01, 0x00, 0x00, 0x00
        /*004c*/ 	.byte	0x10, 0x60, 0x01, 0x00, 0x01, 0x00, 0x00, 0x00, 0x20, 0x60, 0x01, 0x00, 0x01, 0x00, 0x00, 0x00
        /*005c*/ 	.byte	0x30, 0x60, 0x01, 0x00, 0x01, 0x00, 0x00, 0x00, 0x40, 0x60, 0x01, 0x00


	//----- nvinfo : EIATTR_MERCURY_ISA_VERSION
	.align		4
.L_3254:
        /*0068*/ 	.byte	0x03, 0x5f
        /*006a*/ 	.short	0x0101


	//----- nvinfo : EIATTR_COOP_GROUP_MASK_REGIDS
	.align		4
        /*006c*/ 	.byte	0x04, 0x29
        /*006e*/ 	.short	(.L_3256 - .L_3255)


	//   ....[0]....
.L_3255:
        /*0070*/ 	.word	0xffffffff


	//   ....[1]....
        /*0074*/ 	.word	0xffffffff


	//   ....[2]....
        /*0078*/ 	.word	0xffffffff


	//   ....[3]....
        /*007c*/ 	.word	0xffffffff


	//   ....[4]....
        /*0080*/ 	.word	0xffffffff


	//   ....[5]....
        /*0084*/ 	.word	0xffffffff


	//   ....[6]....
        /*0088*/ 	.word	0xffffffff


	//   ....[7]....
        /*008c*/ 	.word	0xffffffff


	//   ....[8]....
        /*0090*/ 	.word	0xffffffff


	//   ....[9]....
        /*0094*/ 	.word	0xffffffff


	//   ....[10]....
        /*0098*/ 	.word	0xffffffff


	//   ....[11]....
        /*009c*/ 	.word	0xffffffff


	//   ....[12]....
        /*00a0*/ 	.word	0xffffffff


	//   ....[13]....
        /*00a4*/ 	.word	0xffffffff


	//   ....[14]....
        /*00a8*/ 	.word	0xffffffff


	//   ....[15]....
        /*00ac*/ 	.word	0xffffffff


	//   ....[16]....
        /*00b0*/ 	.word	0xffffffff


	//   ....[17]....
        /*00b4*/ 	.word	0xffffffff


	//   ....[18]....
        /*00b8*/ 	.word	0x050000ea


	//   ....[19]....
        /*00bc*/ 	.word	0x050000ea


	//   ....[20]....
        /*00c0*/ 	.word	0x050000ea


	//   ....[21]....
        /*00c4*/ 	.word	0x050000ea


	//   ....[22]....
        /*00c8*/ 	.word	0x050000ea


	//   ....[23]....
        /*00cc*/ 	.word	0x050000ea


	//   ....[24]....
        /*00d0*/ 	.word	0x050000ea


	//   ....[25]....
        /*00d4*/ 	.word	0x050000ea


	//   ....[26]....
        /*00d8*/ 	.word	0x050000ea


	//   ....[27]....
        /*00dc*/ 	.word	0x050000ea


	//----- nvinfo : EIATTR_COOP_GROUP_INSTR_OFFSETS
	.align		4
.L_3256:
        /*00e0*/ 	.byte	0x04, 0x28
        /*00e2*/ 	.short	(.L_3258 - .L_3257)


	//   ....[0]....
.L_3257:
        /*00e4*/ 	.word	0x000152b0


	//   ....[1]....
        /*00e8*/ 	.word	0x000152e0


	//   ....[2]....
        /*00ec*/ 	.word	0x00015300


	//   ....[3]....
        /*00f0*/ 	.word	0x00015320


	//   ....[4]....
        /*00f4*/ 	.word	0x00015340


	//   ....[5]....
        /*00f8*/ 	.word	0x00015a80


	//   ....[6]....
        /*00fc*/ 	.word	0x00015aa0


	//   ....[7]....
        /*0100*/ 	.word	0x00015ac0


	//   ....[8]....
        /*0104*/ 	.word	0x00015ae0


	//   ....[9]....
        /*0108*/ 	.word	0x00015b00


	//   ....[10]....
        /*010c*/ 	.word	0x00015c90


	//   ....[11]....
        /*0110*/ 	.word	0x00015cd0


	//   ....[12]....
        /*0114*/ 	.word	0x00015d60


	//   ....[13]....
        /*0118*/ 	.word	0x00015dc0


	//   ....[14]....
        /*011c*/ 	.word	0x00015dd0


	//   ....[15]....
        /*0120*/ 	.word	0x00015e80


	//   ....[16]....
        /*0124*/ 	.word	0x00015ed0


	//   ....[17]....
        /*0128*/ 	.word	0x00015ee0


	//   ....[18]....
        /*012c*/ 	.word	0x00017080


	//   ....[19]....
        /*0130*/ 	.word	0x000170e0


	//   ....[20]....
        /*0134*/ 	.word	0x00017140


	//   ....[21]....
        /*0138*/ 	.word	0x000171a0


	//   ....[22]....
        /*013c*/ 	.word	0x00017200


	//   ....[23]....
        /*0140*/ 	.word	0x000179b0


	//   ....[24]....
        /*0144*/ 	.word	0x00017a10


	//   ....[25]....
        /*0148*/ 	.word	0x00017a70


	//   ....[26]....
        /*014c*/ 	.word	0x00017ad0


	//   ....[27]....
        /*0150*/ 	.word	0x00017b30


	//----- nvinfo : EIATTR_EXIT_INSTR_OFFSETS
	.align		4
.L_3258:
        /*0154*/ 	.byte	0x04, 0x1c
        /*0156*/ 	.short	(.L_3260 - .L_3259)


	//   ....[0]....
.L_3259:
        /*0158*/ 	.word	0x00001160


	//   ....[1]....
        /*015c*/ 	.word	0x00017020


	//----- nvinfo : EIATTR_MAX_THREADS
	.align		4
.L_3260:
        /*0160*/ 	.byte	0x04, 0x05
        /*0162*/ 	.short	(.L_3262 - .L_3261)
.L_3261:
        /*0164*/ 	.word	0x00000080
        /*0168*/ 	.word	0x00000001
        /*016c*/ 	.word	0x00000001


	//----- nvinfo : EIATTR_CRS_STACK_SIZE
	.align		4
.L_3262:
        /*0170*/ 	.byte	0x04, 0x1e
        /*0172*/ 	.short	(.L_3264 - .L_3263)
.L_3263:
        /*0174*/ 	.word	0x00000000


	//----- nvinfo : EIATTR_CBANK_PARAM_SIZE
	.align		4
.L_3264:
        /*0178*/ 	.byte	0x03, 0x19
        /*017a*/ 	.short	0x00e8


	//----- nvinfo : EIATTR_PARAM_CBANK
	.align		4
        /*017c*/ 	.byte	0x04, 0x0a
        /*017e*/ 	.short	(.L_3266 - .L_3265)
	.align		4
.L_3265:
        /*0180*/ 	.word	index@(.nv.constant0._ZN10layer_norm13ln_fwd_kernelINS_13Kernel_traitsIf6__halffS2_fjLj7168ELj1ELj1ELj4ELj16ENS_18Kernel_traits_baseILj7168EfS2_fS2_fjLj128EEEEELb1ELb1ELb0ELb0EEEvNS_9FwdParamsE)
        /*0184*/ 	.short	0x0210
        /*0186*/ 	.short	0x00e8


	//----- nvinfo : EIATTR_SW_WAR
	.align		4
.L_3266:
        /*0188*/ 	.byte	0x04, 0x36
        /*018a*/ 	.short	(.L_3268 - .L_3267)
.L_3267:
        /*018c*/ 	.word	0x00000008
.L_3268:


//--------------------- .nv.info._ZN10layer_norm13ln_fwd_kernelINS_13Kernel_traitsIf6__halffS2_fjLj7168ELj1ELj1ELj4ELj16ENS_18Kernel_traits_baseILj7168EfS2_fS2_fjLj128EEEEELb1ELb1ELb0ELb1EEEvNS_9FwdParamsE --------------------------
	.section	.nv.info._ZN10layer_norm13ln_fwd_kernelINS_13Kernel_traitsIf6__halffS2_fjLj7168ELj1ELj1ELj4ELj16ENS_18Kernel_traits_baseILj7168EfS2_fS2_fjLj128EEEEELb1ELb1ELb0ELb1EEEvNS_9FwdParamsE,"",@"SHT_CUDA_INFO"
	.sectionflags	@""
	.align	4


	//----- nvinfo : EIATTR_CUDA_API_VERSION
	.align		4
        /*0000*/ 	.byte	0x04, 0x37
        /*0002*/ 	.short	(.L_3270 - .L_3269)
.L_3269:
        /*0004*/ 	.word	0x00000082


	//----- nvinfo : EIATTR_KPARAM_INFO
	.align		4
.L_3270:
        /*0008*/ 	.byte	0x04, 0x17
        /*000a*/ 	.short	(.L_3272 - .L_3271)
.L_3271:
        /*000c*/ 	.word	0x00000000
        /*0010*/ 	.short	0x0000
        /*0012*/ 	.short	0x0000
        /*0014*/ 	.byte	0x00, 0xf0, 0xa1, 0x03


	//----- nvinfo : EIATTR_SPARSE_MMA_MASK
	.align		4
.L_3272:
        /*0018*/ 	.byte	0x03, 0x50
        /*001a*/ 	.short	0x0000


	//----- nvinfo : EIATTR_MAXREG_COUNT
	.align		4
        /*001c*/ 	.byte	0x03, 0x1b
        /*001e*/ 	.short	0x00ff


	//----- nvinfo : EIATTR_NUM_BARRIERS
	.align		4
        /*0020*/ 	.byte	0x02, 0x4c
        /*0022*/ 	.byte	0x01
	.zero		1


	//----- nvinfo : EIATTR_ANNOTATIONS
	.align		4
        /*0024*/ 	.byte	0x04, 0x55
        /*0026*/ 	.short	(.L_3274 - .L_3273)


	//   ....[0]....
.L_3273:
        /*0028*/ 	.word	0x00000001
        /*002c*/ 	.byte	0xd0, 0x0b, 0x00, 0x00, 0x01, 0x00, 0x00, 0x00, 0xe0, 0x0b, 0x00, 0x00, 0x01, 0x00, 0x00, 0x00
        /*003c*/ 	.byte	0xf0, 0x0b, 0x00, 0x00, 0x01, 0x00, 0x00, 0x00, 0x00, 0x0c, 0x00, 0x00, 0x01, 0x00, 0x00, 0x00
        /*004c*/ 	.byte	0x10, 0x54, 0x01, 0x00, 0x01, 0x00, 0x00, 0x00, 0x20, 0x54, 0x01, 0x00, 0x01, 0x00, 0x00, 0x00
        /*005c*/ 	.byte	0xa0, 0x54, 0x01, 0x00, 0x01, 0x00, 0x00, 0x00, 0x40, 0x57, 0x01, 0x00, 0x01, 0x00, 0x00, 0x00
        /*006c*/ 	.byte	0xa0, 0x57, 0x01, 0x00, 0x01, 0x00, 0x00, 0x00, 0xb0, 0x57, 0x01, 0x00, 0x01, 0x00, 0x00, 0x00
        /*007c*/ 	.byte	0xa0, 0x58, 0x01, 0x00, 0x01, 0x00, 0x00, 0x00, 0xb0, 0x58, 0x01, 0x00


	//----- nvinfo : EIATTR_MERCURY_ISA_VERSION
	.align		4
.L_3274:
        /*0088*/ 	.byte	0x03, 0x5f
        /*008a*/ 	.short	0x0101


	//----- nvinfo : EIATTR_COOP_GROUP_MASK_REGIDS
	.align		4
        /*008c*/ 	.byte	0x04, 0x29
        /*008e*/ 	.short	(.L_3276 - .L_3275)


	//   ....[0]....
.L_3275:
        /*0090*/ 	.word	0xffffffff


	//   ....[1]....
        /*0094*/ 	.word	0xffffffff


	//   ....[2]....
        /*0098*/ 	.word	0xffffffff


	//   ....[3]....
        /*009c*/ 	.word	0xffffffff


	//   ....[4]....
        /*00a0*/ 	.word	0xffffffff


	//   ....[5]....
        /*00a4*/ 	.word	0xffffffff


	//   ....[6]....
        /*00a8*/ 	.word	0xffffffff


	//   ....[7]....
        /*00ac*/ 	.word	0xffffffff


	//   ....[8]....
        /*00b0*/ 	.word	0xffffffff


	//   ....[9]....
        /*00b4*/ 	.word	0xffffffff


	//   ....[10]....
        /*00b8*/ 	.word	0xffffffff


	//   ....[11]....
        /*00bc*/ 	.word	0xffffffff


	//   ....[12]....
        /*00c0*/ 	.word	0xffffffff


	//   ....[13]....
        /*00c4*/ 	.word	0xffffffff


	//   ....[14]....
        /*00c8*/ 	.word	0xffffffff


	//   ....[15]....
        /*00cc*/ 	.word	0xffffffff


	//   ....[16]....
        /*00d0*/ 	.word	0xffffffff


	//   ....[17]....
        /*00d4*/ 	.word	0xffffffff


	//   ....[18]....
        /*00d8*/ 	.word	0x050000eb


	//   ....[19]....
        /*00dc*/ 	.word	0x050000eb


	//   ....[20]....
        /*00e0*/ 	.word	0x050000eb


	//   ....[21]....
        /*00e4*/ 	.word	0x050000eb


	//   ....[22]....
        /*00e8*/ 	.word	0x050000eb


	//   ....[23]....
        /*00ec*/ 	.word	0x050000eb


	//   ....[24]....
        /*00f0*/ 	.word	0x050000eb


	//   ....[25]....
        /*00f4*/ 	.word	0x050000eb


	//   ....[26]....
        /*00f8*/ 	.word	0x050000eb


	//   ....[27]....
        /*00fc*/ 	.word	0x050000eb


	//----- nvinfo : EIATTR_COOP_GROUP_INSTR_OFFSETS
	.align		4
.L_3276:
        /*0100*/ 	.byte	0x04, 0x28
        /*0102*/ 	.short	(.L_3278 - .L_3277)


	//   ....[0]....
.L_3277:
        /*0104*/ 	.word	0x00014b80


	//   ....[1]....
        /*0108*/ 	.word	0x00014ba0


	//   ....[2]....
        /*010c*/ 	.word	0x00014bc0


	//   ....[3]....
        /*0110*/ 	.word	0x00014be0


	//   ....[4]....
        /*0114*/ 	.word	0x00014c00


	//   ....[5]....
        /*0118*/ 	.word	0x00015330


	//   ....[6]....
        /*011c*/ 	.word	0x00015350


	//   ....[7]....
        /*0120*/ 	.word	0x00015370


	//   ....[8]....
        /*0124*/ 	.word	0x00015390


	//   ....[9]....
        /*0128*/ 	.word	0x000153b0


	//   ....[10]....
        /*012c*/ 	.word	0x00015550


	//   ....[11]....
        /*0130*/ 	.word	0x00015560


	//   ....[12]....
        /*0134*/ 	.word	0x000155f0


	//   ....[13]....
        /*0138*/ 	.word	0x00015660


	//   ....[14]....
        /*013c*/ 	.word	0x00015670


	//   ....[15]....
        /*0140*/ 	.word	0x000156f0


	//   ....[16]....
        /*0144*/ 	.word	0x00015790


	//   ....[17]....
        /*0148*/ 	.word	0x000157e0


	//   ....[18]....
        /*014c*/ 	.word	0x000166b0


	//   ....[19]....
        /*0150*/ 	.word	0x00016720


	//   ....[20]....
        /*0154*/ 	.word	0x00016790


	//   ....[21]....
        /*0158*/ 	.word	0x00016800


	//   ....[22]....
        /*015c*/ 	.word	0x00016870


	//   ....[23]....
        /*0160*/ 	.word	0x00017000


	//   ....[24]....
        /*0164*/ 	.word	0x00017070


	//   ....[25]....
        /*0168*/ 	.word	0x000170e0


	//   ....[26]....
        /*016c*/ 	.word	0x00017150


	//   ....[27]....
        /*0170*/ 	.word	0x000171c0


	//----- nvinfo : EIATTR_EXIT_INSTR_OFFSETS
	.align		4
.L_3278:
        /*0174*/ 	.byte	0x04, 0x1c
        /*0176*/ 	.short	(.L_3280 - .L_3279)


	//   ....[0]....
.L_3279:
        /*0178*/ 	.word	0x00000880


	//   ....[1]....
        /*017c*/ 	.word	0x00016650


	//----- nvinfo : EIATTR_MAX_THREADS
	.align		4
.L_3280:
        /*0180*/ 	.byte	0x04, 0x05
        /*0182*/ 	.short	(.L_3282 - .L_3281)
.L_3281:
        /*0184*/ 	.word	0x00000080
        /*0188*/ 	.word	0x00000001
        /*018c*/ 	.word	0x00000001


	//----- nvinfo : EIATTR_CRS_STACK_SIZE
	.align		4
.L_3282:
        /*0190*/ 	.byte	0x04, 0x1e
        /*0192*/ 	.short	(.L_3284 - .L_3283)
.L_3283:
        /*0194*/ 	.word	0x00000000


	//----- nvinfo : EIATTR_CBANK_PARAM_SIZE
	.align		4
.L_3284:
        /*0198*/ 	.byte	0x03, 0x19
        /*019a*/ 	.short	0x00e8


	//----- nvinfo : EIATTR_PARAM_CBANK
	.align		4
        /*019c*/ 	.byte	0x04, 0x0a
        /*019e*/ 	.short	(.L_3286 - .L_3285)
	.align		4
.L_3285:
        /*01a0*/ 	.word	index@(.nv.constant0._ZN10layer_norm13ln_fwd_kernelINS_13Kernel_traitsIf6__halffS2_fjLj7168ELj1ELj1ELj4ELj16ENS_18Kernel_traits_baseILj7168EfS2_fS2_fjLj128EEEEELb1ELb1ELb0ELb1EEEvNS_9FwdParamsE)
        /*01a4*/ 	.short	0x0210
        /*01a6*/ 	.short	0x00e8


	//----- nvinfo : EIATTR_SW_WAR
	.align		4
.L_3286:
        /*01a8*/ 	.byte	0x04, 0x36
        /*01aa*/ 	.short	(.L_3288 - .L_3287)
.L_3287:
        /*01ac*/ 	.word	0x00000008
.L_3288:


//--------------------- .nv.info._ZN10layer_norm13ln_fwd_kernelINS_13Kernel_traitsIf6__halffS2_fjLj7168ELj1ELj1ELj4ELj16ENS_18Kernel_traits_baseILj7168EfS2_fS2_fjLj128EEEEELb1ELb1ELb1ELb0EEEvNS_9FwdParamsE --------------------------
	.section	.nv.info._ZN10layer_norm13ln_fwd_kernelINS_13Kernel_traitsIf6__halffS2_fjLj7168ELj1ELj1ELj4ELj16ENS_18Kernel_traits_baseILj7168EfS2_fS2_fjLj128EEEEELb1ELb1ELb1ELb0EEEvNS_9FwdParamsE,"",@"SHT_CUDA_INFO"
	.sectionflags	@""
	.align	4


	//----- nvinfo : EIATTR_CUDA_API_VERSION
	.align		4
        /*0000*/ 	.byte	0x04, 0x37
        /*0002*/ 	.short	(.L_3290 - .L_3289)
.L_3289:
        /*0004*/ 	.word	0x00000082


	//----- nvinfo : EIATTR_KPARAM_INFO
	.align		4
.L_3290:
        /*0008*/ 	.byte	0x04, 0x17
        /*000a*/ 	.short	(.L_3292 - .L_3291)
.L_3291:
        /*000c*/ 	.word	0x00000000
        /*0010*/ 	.short	0x0000
        /*0012*/ 	.short	0x0000
        /*0014*/ 	.byte	0x00, 0xf0, 0xa1, 0x03


	//----- nvinfo : EIATTR_SPARSE_MMA_MASK
	.align		4
.L_3292:
        /*0018*/ 	.byte	0x03, 0x50
        /*001a*/ 	.short	0x0000


	//----- nvinfo : EIATTR_MAXREG_COUNT
	.align		4
        /*001c*/ 	.byte	0x03, 0x1b
        /*001e*/ 	.short	0x00ff


	//----- nvinfo : EIATTR_NUM_BARRIERS
	.align		4
        /*0020*/ 	.byte	0x02, 0x4c
        /*0022*/ 	.byte	0x01
	.zero		1


	//----- nvinfo : EIATTR_ANNOTATIONS
	.align		4
        /*0024*/ 	.byte	0x04, 0x55
        /*0026*/ 	.short	(.L_3294 - .L_3293)


	//   ....[0]....
.L_3293:
        /* <DEDUP_REMOVED lines=18> */


	//----- nvinfo : EIATTR_MERCURY_ISA_VERSION
	.align		4
.L_3294:
        /*0138*/ 	.byte	0x03, 0x5f
        /*013a*/ 	.short	0x0101


	//----- nvinfo : EIATTR_COOP_GROUP_MASK_REGIDS
	.align		4
        /*013c*/ 	.byte	0x04, 0x29
        /*013e*/ 	.short	(.L_3296 - .L_3295)


	//   ....[0]....
.L_3295:
        /*0140*/ 	.word	0xffffffff


	//   ....[1]....
        /*0144*/ 	.word	0xffffffff


	//   ....[2]....
        /*0148*/ 	.word	0xffffffff


	//   ....[3]....
        /*014c*/ 	.word	0xffffffff


	//   ....[4]....
        /*0150*/ 	.word	0xffffffff


	//   ....[5]....
        /*0154*/ 	.word	0xffffffff


	//   ....[6]....
        /*0158*/ 	.word	0xffffffff


	//   ....[7]....
        /*015c*/ 	.word	0xffffffff


	//   ....[8]....
        /*0160*/ 	.word	0xffffffff


	//   ....[9]....
        /*0164*/ 	.word	0xffffffff


	//   ....[10]....
        /*0168*/ 	.word	0xffffffff


	//   ....[11]....
        /*016c*/ 	.word	0xffffffff


	//   ....[12]....
        /*0170*/ 	.word	0xffffffff


	//   ....[13]....
        /*0174*/ 	.word	0xffffffff


	//   ....[14]....
        /*0178*/ 	.word	0xffffffff


	//   ....[15]....
        /*017c*/ 	.word	0xffffffff


	//   ....[16]....
        /*0180*/ 	.word	0xffffffff


	//   ....[17]....
        /*0184*/ 	.word	0xffffffff


	//   ....[18]....
        /*0188*/ 	.word	0x050000dd


	//   ....[19]....
        /*018c*/ 	.word	0x050000dd


	//   ....[20]....
        /*0190*/ 	.word	0x050000dd


	//   ....[21]....
        /*0194*/ 	.word	0x050000dd


	//   ....[22]....
        /*0198*/ 	.word	0x050000dd


	//   ....[23]....
        /*019c*/ 	.word	0x050000dd


	//   ....[24]....
        /*01a0*/ 	.word	0x050000dd


	//   ....[25]....
        /*01a4*/ 	.word	0x050000dd


	//   ....[26]....
        /*01a8*/ 	.word	0x050000dd


	//   ....[27]....
        /*01ac*/ 	.word	0x050000dd


	//----- nvinfo : EIATTR_COOP_GROUP_INSTR_OFFSETS
	.align		4
.L_3296:
        /*01b0*/ 	.byte	0x04, 0x28
        /*01b2*/ 	.short	(.L_3298 - .L_3297)


	//   ....[0]....
.L_3297:
        /*01b4*/ 	.word	0x00017a60


	//   ....[1]....
        /*01b8*/ 	.word	0x00017a90


	//   ....[2]....
        /*01bc*/ 	.word	0x00017ab0


	//   ....[3]....
        /*01c0*/ 	.word	0x00017ad0


	//   ....[4]....
        /*01c4*/ 	.word	0x00017af0


	//   ....[5]....
        /*01c8*/ 	.word	0x00018230


	//   ....[6]....
        /*01cc*/ 	.word	0x00018250


	//   ....[7]....
        /*01d0*/ 	.word	0x00018270


	//   ....[8]....
        /*01d4*/ 	.word	0x00018290


	//   ....[9]....
        /*01d8*/ 	.word	0x000182b0


	//   ....[10]....
        /*01dc*/ 	.word	0x00018430


	//   ....[11]....
        /*01e0*/ 	.word	0x00018480


	//   ....[12]....
        /*01e4*/ 	.word	0x00018500


	//   ....[13]....
        /*01e8*/ 	.word	0x00018560


	//   ....[14]....
        /*01ec*/ 	.word	0x00018570


	//   ....[15]....
        /*01f0*/ 	.word	0x00018610


	//   ....[16]....
        /*01f4*/ 	.word	0x00018640


	//   ....[17]....
        /*01f8*/ 	.word	0x00018680


	//   ....[18]....
        /*01fc*/ 	.word	0x00019910


	//   ....[19]....
        /*0200*/ 	.word	0x00019980


	//   ....[20]....
        /*0204*/ 	.word	0x000199f0


	//   ....[21]....
        /*0208*/ 	.word	0x00019a60


	//   ....[22]....
        /*020c*/ 	.word	0x00019ad0


	//   ....[23]....
        /*0210*/ 	.word	0x0001a280


	//   ....[24]....
        /*0214*/ 	.word	0x0001a2f0


	//   ....[25]....
        /*0218*/ 	.word	0x0001a360


	//   ....[26]....
        /*021c*/ 	.word	0x0001a3d0


	//   ....[27]....
        /*0220*/ 	.word	0x0001a440


	//----- nvinfo : EIATTR_EXIT_INSTR_OFFSETS
	.align		4
.L_3298:
        /*0224*/ 	.byte	0x04, 0x1c
        /*0226*/ 	.short	(.L_3300 - .L_3299)


	//   ....[0]....
.L_3299:
        /*0228*/ 	.word	0x000011d0


	//   ....[1]....
        /*022c*/ 	.word	0x000198b0


	//----- nvinfo : EIATTR_MAX_THREADS
	.align		4
.L_3300:
        /*0230*/ 	.byte	0x04, 0x05
        /*0232*/ 	.short	(.L_3302 - .L_3301)
.L_3301:
        /*0234*/ 	.word	0x00000080
        /*0238*/ 	.word	0x00000001
        /*023c*/ 	.word	0x00000001


	//----- nvinfo : EIATTR_CRS_STACK_SIZE
	.align		4
.L_3302:
        /*0240*/ 	.byte	0x04, 0x1e
        /*0242*/ 	.short	(.L_3304 - .L_3303)
.L_3303:
        /*0244*/ 	.word	0x00000000


	//----- nvinfo : EIATTR_CBANK_PARAM_SIZE
	.align		4
.L_3304:
        /*0248*/ 	.byte	0x03, 0x19
        /*024a*/ 	.short	0x00e8


	//----- nvinfo : EIATTR_PARAM_CBANK
	.align		4
        /*024c*/ 	.byte	0x04, 0x0a
        /*024e*/ 	.short	(.L_3306 - .L_3305)
	.align		4
.L_3305:
        /*0250*/ 	.word	index@(.nv.constant0._ZN10layer_norm13ln_fwd_kernelINS_13Kernel_traitsIf6__halffS2_fjLj7168ELj1ELj1ELj4ELj16ENS_18Kernel_traits_baseILj7168EfS2_fS2_fjLj128EEEEELb1ELb1ELb1ELb0EEEvNS_9FwdParamsE)
        /*0254*/ 	.short	0x0210
        /*0256*/ 	.short	0x00e8


	//----- nvinfo : EIATTR_SW_WAR
	.align		4
.L_3306:
        /*0258*/ 	.byte	0x04, 0x36
        /*025a*/ 	.short	(.L_3308 - .L_3307)
.L_3307:
        /*025c*/ 	.word	0x00000008
.L_3308:


//--------------------- .nv.info._ZN10layer_norm13ln_fwd_kernelINS_13Kernel_traitsIf6__halffS2_fjLj7168ELj1ELj1ELj4ELj16ENS_18Kernel_traits_baseILj7168EfS2_fS2_fjLj128EEEEELb1ELb1ELb1ELb1EEEvNS_9FwdParamsE --------------------------
	.section	.nv.info._ZN10layer_norm13ln_fwd_kernelINS_13Kernel_traitsIf6__halffS2_fjLj7168ELj1ELj1ELj4ELj16ENS_18Kernel_traits_baseILj7168EfS2_fS2_fjLj128EEEEELb1ELb1ELb1ELb1EEEvNS_9FwdParamsE,"",@"SHT_CUDA_INFO"
	.sectionflags	@""
	.align	4


	//----- nvinfo : EIATTR_CUDA_API_VERSION
	.align		4
        /*0000*/ 	.byte	0x04, 0x37
        /*0002*/ 	.short	(.L_3310 - .L_3309)
.L_3309:
        /*0004*/ 	.word	0x00000082


	//----- nvinfo : EIATTR_KPARAM_INFO
	.align		4
.L_3310:
        /*0008*/ 	.byte	0x04, 0x17
        /*000a*/ 	.short	(.L_3312 - .L_3311)
.L_3311:
        /*000c*/ 	.word	0x00000000
        /*0010*/ 	.short	0x0000
        /*0012*/ 	.short	0x0000
        /*0014*/ 	.byte	0x00, 0xf0, 0xa1, 0x03


	//----- nvinfo : EIATTR_SPARSE_MMA_MASK
	.align		4
.L_3312:
        /*0018*/ 	.byte	0x03, 0x50
        /*001a*/ 	.short	0x0000


	//----- nvinfo : EIATTR_MAXREG_COUNT
	.align		4
        /*001c*/ 	.byte	0x03, 0x1b
        /*001e*/ 	.short	0x00ff


	//----- nvinfo : EIATTR_NUM_BARRIERS
	.align		4
        /*0020*/ 	.byte	0x02, 0x4c
        /*0022*/ 	.byte	0x01
	.zero		1


	//----- nvinfo : EIATTR_ANNOTATIONS
	.align		4
        /*0024*/ 	.byte	0x04, 0x55
        /*0026*/ 	.short	(.L_3314 - .L_3313)


	//   ....[0]....
.L_3313:
        /* <DEDUP_REMOVED lines=12> */


	//----- nvinfo : EIATTR_MERCURY_ISA_VERSION
	.align		4
.L_3314:
        /*00d8*/ 	.byte	0x03, 0x5f
        /*00da*/ 	.short	0x0101


	//----- nvinfo : EIATTR_COOP_GROUP_MASK_REGIDS
	.align		4
        /*00dc*/ 	.byte	0x04, 0x29
        /*00de*/ 	.short	(.L_3316 - .L_3315)


	//   ....[0]....
.L_3315:
        /*00e0*/ 	.word	0xffffffff


	//   ....[1]....
        /*00e4*/ 	.word	0xffffffff


	//   ....[2]....
        /*00e8*/ 	.word	0xffffffff


	//   ....[3]....
        /*00ec*/ 	.word	0xffffffff


	//   ....[4]....
        /*00f0*/ 	.word	0xffffffff


	//   ....[5]....
        /*00f4*/ 	.word	0xffffffff


	//   ....[6]....
        /*00f8*/ 	.word	0xffffffff


	//   ....[7]....
        /*00fc*/ 	.word	0xffffffff


	//   ....[8]....
        /*0100*/ 	.word	0xffffffff


	//   ....[9]....
        /*0104*/ 	.word	0xffffffff


	//   ....[10]....
        /*0108*/ 	.word	0xffffffff


	//   ....[11]....
        /*010c*/ 	.word	0xffffffff


	//   ....[12]....
        /*0110*/ 	.word	0xffffffff


	//   ....[13]....
        /*0114*/ 	.word	0xffffffff


	//   ....[14]....
        /*0118*/ 	.word	0xffffffff


	//   ....[15]....
        /*011c*/ 	.word	0xffffffff


	//   ....[16]....
        /*0120*/ 	.word	0xffffffff


	//   ....[17]....
        /*0124*/ 	.word	0xffffffff


	//   ....[18]....
        /*0128*/ 	.word	0x050000e9


	//   ....[19]....
        /*012c*/ 	.word	0x050000e9


	//   ....[20]....
        /*0130*/ 	.word	0x050000e9


	//   ....[21]....
        /*0134*/ 	.word	0x050000e9


	//   ....[22]....
        /*0138*/ 	.word	0x050000e9


	//   ....[23]....
        /*013c*/ 	.word	0x050000e9


	//   ....[24]....
        /*0140*/ 	.word	0x050000e9


	//   ....[25]....
        /*0144*/ 	.word	0x050000e9


	//   ....[26]....
        /*0148*/ 	.word	0x050000e9


	//   ....[27]....
        /*014c*/ 	.word	0x050000e9


	//----- nvinfo : EIATTR_COOP_GROUP_INSTR_OFFSETS
	.align		4
.L_3316:
        /*0150*/ 	.byte	0x04, 0x28
        /*0152*/ 	.short	(.L_3318 - .L_3317)


	//   ....[0]....
.L_3317:
        /*0154*/ 	.word	0x00016a50


	//   ....[1]....
        /*0158*/ 	.word	0x00016a70


	//   ....[2]....
        /*015c*/ 	.word	0x00016a90


	//   ....[3]....
        /*0160*/ 	.word	0x00016ab0


	//   ....[4]....
        /*0164*/ 	.word	0x00016ad0


	//   ....[5]....
        /*0168*/ 	.word	0x00017200


	//   ....[6]....
        /*016c*/ 	.word	0x00017220


	//   ....[7]....
        /*0170*/ 	.word	0x00017240


	//   ....[8]....
        /*0174*/ 	.word	0x00017260


	//   ....[9]....
        /*0178*/ 	.word	0x00017280


	//   ....[10]....
        /*017c*/ 	.word	0x00017420


	//   ....[11]....
        /*0180*/ 	.word	0x00017440


	//   ....[12]....
        /*0184*/ 	.word	0x000174c0


	//   ....[13]....
        /*0188*/ 	.word	0x00017530


	//   ....[14]....
        /*018c*/ 	.word	0x00017540


	//   ....[15]....
        /*0190*/ 	.word	0x000175e0


	//   ....[16]....
        /*0194*/ 	.word	0x00017640


	//   ....[17]....
        /*0198*/ 	.word	0x00017650


	//   ....[18]....
        /*019c*/ 	.word	0x000186e0


	//   ....[19]....
        /*01a0*/ 	.word	0x00018760


	//   ....[20]....
        /*01a4*/ 	.word	0x000187e0


	//   ....[21]....
        /*01a8*/ 	.word	0x00018860


	//   ....[22]....
        /*01ac*/ 	.word	0x000188e0


	//   ....[23]....
        /*01b0*/ 	.word	0x00019080


	//   ....[24]....
        /*01b4*/ 	.word	0x00019100


	//   ....[25]....
        /*01b8*/ 	.word	0x00019180


	//   ....[26]....
        /*01bc*/ 	.word	0x00019200


	//   ....[27]....
        /*01c0*/ 	.word	0x00019280


	//----- nvinfo : EIATTR_EXIT_INSTR_OFFSETS
	.align		4
.L_3318:
        /*01c4*/ 	.byte	0x04, 0x1c
        /*01c6*/ 	.short	(.L_3320 - .L_3319)


	//   ....[0]....
.L_3319:
        /*01c8*/ 	.word	0x00000880


	//   ....[1]....
        /*01cc*/ 	.word	0x00018680


	//----- nvinfo : EIATTR_MAX_THREADS
	.align		4
.L_3320:
        /*01d0*/ 	.byte	0x04, 0x05
        /*01d2*/ 	.short	(.L_3322 - .L_3321)
.L_3321:
        /*01d4*/ 	.word	0x00000080
        /*01d8*/ 	.word	0x00000001
        /*01dc*/ 	.word	0x00000001


	//----- nvinfo : EIATTR_CRS_STACK_SIZE
	.align		4
.L_3322:
        /*01e0*/ 	.byte	0x04, 0x1e
        /*01e2*/ 	.short	(.L_3324 - .L_3323)
.L_3323:
        /*01e4*/ 	.word	0x00000000


	//----- nvinfo : EIATTR_CBANK_PARAM_SIZE
	.align		4
.L_3324:
        /*01e8*/ 	.byte	0x03, 0x19
        /*01ea*/ 	.short	0x00e8


	//----- nvinfo : EIATTR_PARAM_CBANK
	.align		4
        /*01ec*/ 	.byte	0x04, 0x0a
        /*01ee*/ 	.short	(.L_3326 - .L_3325)
	.align		4
.L_3325:
        /*01f0*/ 	.word	index@(.nv.constant0._ZN10layer_norm13ln_fwd_kernelINS_13Kernel_traitsIf6__halffS2_fjLj7168ELj1ELj1ELj4ELj16ENS_18Kernel_traits_baseILj7168EfS2_fS2_fjLj128EEEEELb1ELb1ELb1ELb1EEEvNS_9FwdParamsE)
        /*01f4*/ 	.short	0x0210
        /*01f6*/ 	.short	0x00e8


	//----- nvinfo : EIATTR_SW_WAR
	.align		4
.L_3326:
        /*01f8*/ 	.byte	0x04, 0x36
        /*01fa*/ 	.short	(.L_3328 - .L_3327)
.L_3327:
        /*01fc*/ 	.word	0x00000008
.L_3328:


//--------------------- .nv.info._ZN10layer_norm13ln_fwd_kernelINS_13Kernel_traitsI6__halfffffjLj7168ELj1ELj1ELj8ELj16ENS_18Kernel_traits_baseILj7168ES2_ffffjLj256EEEEELb0ELb0ELb0ELb0EEEvNS_9FwdParamsE --------------------------
	.section	.nv.info._ZN10layer_norm13ln_fwd_kernelINS_13Kernel_traitsI6__halfffffjLj7168ELj1ELj1ELj8ELj16ENS_18Kernel_traits_baseILj7168ES2_ffffjLj256EEEEELb0ELb0ELb0ELb0EEEvNS_9FwdParamsE,"",@"SHT_CUDA_INFO"
	.sectionflags	@""
	.align	4


	//----- nvinfo : EIATTR_CUDA_API_VERSION
	.align		4
        /*0000*/ 	.byte	0x04, 0x37
        /*0002*/ 	.short	(.L_3330 - .L_3329)
.L_3329:
        /*0004*/ 	.word	0x00000082


	//----- nvinfo : EIATTR_KPARAM_INFO
	.align		4
.L_3330:
        /*0008*/ 	.byte	0x04, 0x17
        /*000a*/ 	.short	(.L_3332 - .L_3331)
.L_3331:
        /*000c*/ 	.word	0x00000000
        /*0010*/ 	.short	0x0000
        /*0012*/ 	.short	0x0000
        /*0014*/ 	.byte	0x00, 0xf0, 0xa1, 0x03


	//----- nvinfo : EIATTR_SPARSE_MMA_MASK
	.align		4
.L_3332:
        /*0018*/ 	.byte	0x03, 0x50
        /*001a*/ 	.short	0x0000


	//----- nvinfo : EIATTR_MAXREG_COUNT
	.align		4
        /*001c*/ 	.byte	0x03, 0x1b
        /*001e*/ 	.short	0x00ff


	//----- nvinfo : EIATTR_NUM_BARRIERS
	.align		4
        /*0020*/ 	.byte	0x02, 0x4c
        /*0022*/ 	.byte	0x01
	.zero		1


	//----- nvinfo : EIATTR_MERCURY_ISA_VERSION
	.align		4
        /*0024*/ 	.byte	0x03, 0x5f
        /*0026*/ 	.short	0x0101


	//----- nvinfo : EIATTR_COOP_GROUP_MASK_REGIDS
	.align		4
        /*0028*/ 	.byte	0x04, 0x29
        /*002a*/ 	.short	(.L_3334 - .L_3333)


	//   ....[0]....
.L_3333:
        /*002c*/ 	.word	0xffffffff


	//   ....[1]....
        /*0030*/ 	.word	0xffffffff


	//   ....[2]....
        /*0034*/ 	.word	0xffffffff


	//   ....[3]....
        /*0038*/ 	.word	0xffffffff


	//   ....[4]....
        /*003c*/ 	.word	0xffffffff


	//   ....[5]....
        /*0040*/ 	.word	0xffffffff


	//   ....[6]....
        /*0044*/ 	.word	0xffffffff


	//   ....[7]....
        /*0048*/ 	.word	0xffffffff


	//   ....[8]....
        /*004c*/ 	.word	0xffffffff


	//   ....[9]....
        /*0050*/ 	.word	0xffffffff


	//   ....[10]....
        /*0054*/ 	.word	0xffffffff


	//   ....[11]....
        /*0058*/ 	.word	0xffffffff


	//   ....[12]....
        /*005c*/ 	.word	0xffffffff


	//   ....[13]....
        /*0060*/ 	.word	0xffffffff


	//   ....[14]....
        /*0064*/ 	.word	0xffffffff


	//   ....[15]....
        /*0068*/ 	.word	0xffffffff


	//   ....[16]....
        /*006c*/ 	.word	0xffffffff


	//   ....[17]....
        /*0070*/ 	.word	0xffffffff


	//   ....[18]....
        /*0074*/ 	.word	0xffffffff


	//   ....[19]....
        /*0078*/ 	.word	0xffffffff


	//   ....[20]....
        /*007c*/ 	.word	0xffffffff


	//   ....[21]....
        /*0080*/ 	.word	0x0500006f


	//   ....[22]....
        /*0084*/ 	.word	0x0500006f


	//   ....[23]....
        /*0088*/ 	.word	0x0500006f


	//   ....[24]....
        /*008c*/ 	.word	0x0500006f


	//   ....[25]....
        /*0090*/ 	.word	0x0500006f


	//   ....[26]....
        /*0094*/ 	.word	0x0500006f


	//   ....[27]....
        /*0098*/ 	.word	0x0500006f


	//   ....[28]....
        /*009c*/ 	.word	0x0500006f


	//   ....[29]....
        /*00a0*/ 	.word	0x0500006f


	//   ....[30]....
        /*00a4*/ 	.word	0x0500006f


	//----- nvinfo : EIATTR_COOP_GROUP_INSTR_OFFSETS
	.align		4
.L_3334:
        /*00a8*/ 	.byte	0x04, 0x28
        /*00aa*/ 	.short	(.L_3336 - .L_3335)


	//   ....[0]....
.L_3335:
        /*00ac*/ 	.word	0x00002610


	//   ....[1]....
        /*00b0*/ 	.word	0x00002640


	//   ....[2]....
        /*00b4*/ 	.word	0x00002660


	//   ....[3]....
        /*00b8*/ 	.word	0x00002680


	//   ....[4]....
        /*00bc*/ 	.word	0x000026a0


	//   ....[5]....
        /*00c0*/ 	.word	0x00002a80


	//   ....[6]....
        /*00c4*/ 	.word	0x00002aa0


	//   ....[7]....
        /*00c8*/ 	.word	0x00002ac0


	//   ....[8]....
        /*00cc*/ 	.word	0x00002ae0


	//   ....[9]....
        /*00d0*/ 	.word	0x00002b00


	//   ....[10]....
        /*00d4*/ 	.word	0x00002cb0


	//   ....[11]....
        /*00d8*/ 	.word	0x00002cf0


	//   ....[12]....
        /*00dc*/ 	.word	0x00002d10


	//   ....[13]....
        /*00e0*/ 	.word	0x00002d20


	//   ....[14]....
        /*00e4*/ 	.word	0x00002db0


	//   ....[15]....
        /*00e8*/ 	.word	0x00002e00


	//   ....[16]....
        /*00ec*/ 	.word	0x00002e20


	//   ....[17]....
        /*00f0*/ 	.word	0x00002eb0


	//   ....[18]....
        /*00f4*/ 	.word	0x00002f10


	//   ....[19]....
        /*00f8*/ 	.word	0x00002fa0


	//   ....[20]....
        /*00fc*/ 	.word	0x00002ff0


	//   ....[21]....
        /*0100*/ 	.word	0x000039e0


	//   ....[22]....
        /*0104*/ 	.word	0x00003a50


	//   ....[23]....
        /*0108*/ 	.word	0x00003ac0


	//   ....[24]....
        /*010c*/ 	.word	0x00003b30


	//   ....[25]....
        /*0110*/ 	.word	0x00003ba0


	//   ....[26]....
        /*0114*/ 	.word	0x00003fd0


	//   ....[27]....
        /*0118*/ 	.word	0x00004040


	//   ....[28]....
        /*011c*/ 	.word	0x000040b0


	//   ....[29]....
        /*0120*/ 	.word	0x00004120


	//   ....[30]....
        /*0124*/ 	.word	0x00004190


	//----- nvinfo : EIATTR_EXIT_INSTR_OFFSETS
	.align		4
.L_3336:
        /*0128*/ 	.byte	0x04, 0x1c
        /*012a*/ 	.short	(.L_3338 - .L_3337)


	//   ....[0]....
.L_3337:
        /*012c*/ 	.word	0x000007f0


	//   ....[1]....
        /*0130*/ 	.word	0x00003980


	//----- nvinfo : EIATTR_MAX_THREADS
	.align		4
.L_3338:
        /*0134*/ 	.byte	0x04, 0x05
        /*0136*/ 	.short	(.L_3340 - .L_3339)
.L_3339:
        /*0138*/ 	.word	0x00000100
        /*013c*/ 	.word	0x00000001
        /*0140*/ 	.word	0x00000001


	//----- nvinfo : EIATTR_CRS_STACK_SIZE
	.align		4
.L_3340:
        /*0144*/ 	.byte	0x04, 0x1e
        /*0146*/ 	.short	(.L_3342 - .L_3341)
.L_3341:
        /*0148*/ 	.word	0x00000000


	//----- nvinfo : EIATTR_CBANK_PARAM_SIZE
	.align		4
.L_3342:
        /*014c*/ 	.byte	0x03, 0x19
        /*014e*/ 	.short	0x00e8


	//----- nvinfo : EIATTR_PARAM_CBANK
	.align		4
        /*0150*/ 	.byte	0x04, 0x0a
        /*0152*/ 	.short	(.L_3344 - .L_3343)
	.align		4
.L_3343:
        /*0154*/ 	.word	index@(.nv.constant0._ZN10layer_norm13ln_fwd_kernelINS_13Kernel_traitsI6__halfffffjLj7168ELj1ELj1ELj8ELj16ENS_18Kernel_traits_baseILj7168ES2_ffffjLj256EEEEELb0ELb0ELb0ELb0EEEvNS_9FwdParamsE)
        /*0158*/ 	.short	0x0210
        /*015a*/ 	.short	0x00e8


	//----- nvinfo : EIATTR_SW_WAR
	.align		4
.L_3344:
        /*015c*/ 	.byte	0x04, 0x36
        /*015e*/ 	.short	(.L_3346 - .L_3345)
.L_3345:
        /*0160*/ 	.word	0x00000008
.L_3346:


//--------------------- .nv.info._ZN10layer_norm13ln_fwd_kernelINS_13Kernel_traitsI6__halfffffjLj7168ELj1ELj1ELj8ELj16ENS_18Kernel_traits_baseILj7168ES2_ffffjLj256EEEEELb0ELb0ELb0ELb1EEEvNS_9FwdParamsE --------------------------
	.section	.nv.info._ZN10layer_norm13ln_fwd_kernelINS_13Kernel_traitsI6__halfffffjLj7168ELj1ELj1ELj8ELj16ENS_18Kernel_traits_baseILj7168ES2_ffffjLj256EEEEELb0ELb0ELb0ELb1EEEvNS_9FwdParamsE,"",@"SHT_CUDA_INFO"
	.sectionflags	@""
	.align	4


	//----- nvinfo : EIATTR_CUDA_API_VERSION
	.align		4
        /*0000*/ 	.byte	0x04, 0x37
        /*0002*/ 	.short	(.L_3348 - .L_3347)
.L_3347:
        /*0004*/ 	.word	0x00000082


	//----- nvinfo : EIATTR_KPARAM_INFO
	.align		4
.L_3348:
        /*0008*/ 	.byte	0x04, 0x17
        /*000a*/ 	.short	(.L_3350 - .L_3349)
.L_3349:
        /*000c*/ 	.word	0x00000000
        /*0010*/ 	.short	0x0000
        /*0012*/ 	.short	0x0000
        /*0014*/ 	.byte	0x00, 0xf0, 0xa1, 0x03


	//----- nvinfo : EIATTR_SPARSE_MMA_MASK
	.align		4
.L_3350:
        /*0018*/ 	.byte	0x03, 0x50
        /*001a*/ 	.short	0x0000


	//----- nvinfo : EIATTR_MAXREG_COUNT
	.align		4
        /*001c*/ 	.byte	0x03, 0x1b
        /*001e*/ 	.short	0x00ff


	//----- nvinfo : EIATTR_NUM_BARRIERS
	.align		4
        /*0020*/ 	.byte	0x02, 0x4c
        /*0022*/ 	.byte	0x01
	.zero		1


	//----- nvinfo : EIATTR_MERCURY_ISA_VERSION
	.align		4
        /*0024*/ 	.byte	0x03, 0x5f
        /*0026*/ 	.short	0x0101


	//----- nvinfo : EIATTR_COOP_GROUP_MASK_REGIDS
	.align		4
        /*0028*/ 	.byte	0x04, 0x29
        /*002a*/ 	.short	(.L_3352 - .L_3351)


	//   ....[0]....
.L_3351:
        /*002c*/ 	.word	0xffffffff


	//   ....[1]....
        /*0030*/ 	.word	0xffffffff


	//   ....[2]....
        /*0034*/ 	.word	0xffffffff


	//   ....[3]....
        /*0038*/ 	.word	0xffffffff


	//   ....[4]....
        /*003c*/ 	.word	0xffffffff


	//   ....[5]....
        /*0040*/ 	.word	0xffffffff


	//   ....[6]....
        /*0044*/ 	.word	0xffffffff


	//   ....[7]....
        /*0048*/ 	.word	0xffffffff


	//   ....[8]....
        /*004c*/ 	.word	0xffffffff


	//   ....[9]....
        /*0050*/ 	.word	0xffffffff


	//   ....[10]....
        /*0054*/ 	.word	0xffffffff


	//   ....[11]....
        /*0058*/ 	.word	0xffffffff


	//   ....[12]....
        /*005c*/ 	.word	0xffffffff


	//   ....[13]....
        /*0060*/ 	.word	0xffffffff


	//   ....[14]....
        /*0064*/ 	.word	0xffffffff


	//   ....[15]....
        /*0068*/ 	.word	0xffffffff


	//   ....[16]....
        /*006c*/ 	.word	0xffffffff


	//   ....[17]....
        /*0070*/ 	.word	0xffffffff


	//   ....[18]....
        /*0074*/ 	.word	0xffffffff


	//   ....[19]....
        /*0078*/ 	.word	0xffffffff


	//   ....[20]....
        /*007c*/ 	.word	0xffffffff


	//   ....[21]....
        /*0080*/ 	.word	0x05000073


	//   ....[22]....
        /*0084*/ 	.word	0x05000073


	//   ....[23]....
        /*0088*/ 	.word	0x05000073


	//   ....[24]....
        /*008c*/ 	.word	0x05000073


	//   ....[25]....
        /*0090*/ 	.word	0x05000073


	//   ....[26]....
        /*0094*/ 	.word	0x05000073


	//   ....[27]....
        /*0098*/ 	.word	0x05000073


	//   ....[28]....
        /*009c*/ 	.word	0x05000073


	//   ....[29]....
        /*00a0*/ 	.word	0x05000073


	//   ....[30]....
        /*00a4*/ 	.word	0x05000073


	//----- nvinfo : EIATTR_COOP_GROUP_INSTR_OFFSETS
	.align		4
.L_3352:
        /*00a8*/ 	.byte	0x04, 0x28
        /*00aa*/ 	.short	(.L_3354 - .L_3353)


	//   ....[0]....
.L_3353:
        /*00ac*/ 	.word	0x00001ab0


	//   ....[1]....
        /*00b0*/ 	.word	0x00001ad0


	//   ....[2]....
        /*00b4*/ 	.word	0x00001af0


	//   ....[3]....
        /*00b8*/ 	.word	0x00001b10


	//   ....[4]....
        /*00bc*/ 	.word	0x00001b30


	//   ....[5]....
        /*00c0*/ 	.word	0x00001ee0


	//   ....[6]....
        /*00c4*/ 	.word	0x00001f00


	//   ....[7]....
        /*00c8*/ 	.word	0x00001f20


	//   ....[8]....
        /*00cc*/ 	.word	0x00001f40


	//   ....[9]....
        /*00d0*/ 	.word	0x00001f60


	//   ....[10]....
        /*00d4*/ 	.word	0x00002040


	//   ....[11]....
        /*00d8*/ 	.word	0x000020e0


	//   ....[12]....
        /*00dc*/ 	.word	0x00002120


	//   ....[13]....
        /*00e0*/ 	.word	0x00002130


	//   ....[14]....
        /*00e4*/ 	.word	0x000021e0


	//   ....[15]....
        /*00e8*/ 	.word	0x00002220


	//   ....[16]....
        /*00ec*/ 	.word	0x00002270


	//   ....[17]....
        /*00f0*/ 	.word	0x000022c0


	//   ....[18]....
        /*00f4*/ 	.word	0x000022e0


	//   ....[19]....
        /*00f8*/ 	.word	0x000023e0


	//   ....[20]....
        /*00fc*/ 	.word	0x000023f0


	//   ....[21]....
        /*0100*/ 	.word	0x00002bf0


	//   ....[22]....
        /*0104*/ 	.word	0x00002c60


	//   ....[23]....
        /*0108*/ 	.word	0x00002cd0


	//   ....[24]....
        /*010c*/ 	.word	0x00002d40


	//   ....[25]....
        /*0110*/ 	.word	0x00002db0


	//   ....[26]....
        /*0114*/ 	.word	0x000031b0


	//   ....[27]....
        /*0118*/ 	.word	0x00003220


	//   ....[28]....
        /*011c*/ 	.word	0x00003290


	//   ....[29]....
        /*0120*/ 	.word	0x00003300


	//   ....[30]....
        /*0124*/ 	.word	0x00003370


	//----- nvinfo : EIATTR_EXIT_INSTR_OFFSETS
	.align		4
.L_3354:
        /*0128*/ 	.byte	0x04, 0x1c
        /*012a*/ 	.short	(.L_3356 - .L_3355)


	//   ....[0]....
.L_3355:
        /*012c*/ 	.word	0x000001d0


	//   ....[1]....
        /*0130*/ 	.word	0x00002b90


	//----- nvinfo : EIATTR_MAX_THREADS
	.align		4
.L_3356:
        /*0134*/ 	.byte	0x04, 0x05
        /*0136*/ 	.short	(.L_3358 - .L_3357)
.L_3357:
        /*0138*/ 	.word	0x00000100
        /*013c*/ 	.word	0x00000001
        /*0140*/ 	.word	0x00000001


	//----- nvinfo : EIATTR_CRS_STACK_SIZE
	.align		4
.L_3358:
        /*0144*/ 	.byte	0x04, 0x1e
        /*0146*/ 	.short	(.L_3360 - .L_3359)
.L_3359:
        /*0148*/ 	.word	0x00000000


	//----- nvinfo : EIATTR_CBANK_PARAM_SIZE
	.align		4
.L_3360:
        /*014c*/ 	.byte	0x03, 0x19
        /*014e*/ 	.short	0x00e8


	//----- nvinfo : EIATTR_PARAM_CBANK
	.align		4
        /*0150*/ 	.byte	0x04, 0x0a
        /*0152*/ 	.short	(.L_3362 - .L_3361)
	.align		4
.L_3361:
        /*0154*/ 	.word	index@(.nv.constant0._ZN10layer_norm13ln_fwd_kernelINS_13Kernel_traitsI6__halfffffjLj7168ELj1ELj1ELj8ELj16ENS_18Kernel_traits_baseILj7168ES2_ffffjLj256EEEEELb0ELb0ELb0ELb1EEEvNS_9FwdParamsE)
        /*0158*/ 	.short	0x0210
        /*015a*/ 	.short	0x00e8


	//----- nvinfo : EIATTR_SW_WAR
	.align		4
.L_3362:
        /*015c*/ 	.byte	0x04, 0x36
        /*015e*/ 	.short	(.L_3364 - .L_3363)
.L_3363:
        /*0160*/ 	.word	0x00000008
.L_3364:


//--------------------- .nv.info._ZN10layer_norm13ln_fwd_kernelINS_13Kernel_traitsI6__halfffffjLj7168ELj1ELj1ELj8ELj16ENS_18Kernel_traits_baseILj7168ES2_ffffjLj256EEEEELb0ELb0ELb1ELb0EEEvNS_9FwdParamsE --------------------------
	.section	.nv.info._ZN10layer_norm13ln_fwd_kernelINS_13Kernel_traitsI6__halfffffjLj7168ELj1ELj1ELj8ELj16ENS_18Kernel_traits_baseILj7168ES2_ffffjLj256EEEEELb0ELb0ELb1ELb0EEEvNS_9FwdParamsE,"",@"SHT_CUDA_INFO"
	.sectionflags	@""
	.align	4


	//----- nvinfo : EIATTR_CUDA_API_VERSION
	.align		4
        /*0000*/ 	.byte	0x04, 0x37
        /*0002*/ 	.short	(.L_3366 - .L_3365)
.L_3365:
        /*0004*/ 	.word	0x00000082


	//----- nvinfo : EIATTR_KPARAM_INFO
	.align		4
.L_3366:
        /*0008*/ 	.byte	0x04, 0x17
        /*000a*/ 	.short	(.L_3368 - .L_3367)
.L_3367:
        /*000c*/ 	.word	0x00000000
        /*0010*/ 	.short	0x0000
        /*0012*/ 	.short	0x0000
        /*0014*/ 	.byte	0x00, 0xf0, 0xa1, 0x03


	//----- nvinfo : EIATTR_SPARSE_MMA_MASK
	.align		4
.L_3368:
        /*0018*/ 	.byte	0x03, 0x50
        /*001a*/ 	.short	0x0000


	//----- nvinfo : EIATTR_MAXREG_COUNT
	.align		4
        /*001c*/ 	.byte	0x03, 0x1b
        /*001e*/ 	.short	0x00ff


	//----- nvinfo : EIATTR_NUM_BARRIERS
	.align		4
        /*0020*/ 	.byte	0x02, 0x4c
        /*0022*/ 	.byte	0x01
	.zero		1


	//----- nvinfo : EIATTR_MERCURY_ISA_VERSION
	.align		4
        /*0024*/ 	.byte	0x03, 0x5f
        /*0026*/ 	.short	0x0101


	//----- nvinfo : EIATTR_COOP_GROUP_MASK_REGIDS
	.align		4
        /*0028*/ 	.byte	0x04, 0x29
        /*002a*/ 	.short	(.L_3370 - .L_3369)


	//   ....[0]....
.L_3369:
        /*002c*/ 	.word	0xffffffff


	//   ....[1]....
        /*0030*/ 	.word	0xffffffff


	//   ....[2]....
        /*0034*/ 	.word	0xffffffff


	//   ....[3]....
        /*0038*/ 	.word	0xffffffff


	//   ....[4]....
        /*003c*/ 	.word	0xffffffff


	//   ....[5]....
        /*0040*/ 	.word	0xffffffff


	//   ....[6]....
        /*0044*/ 	.word	0xffffffff


	//   ....[7]....
        /*0048*/ 	.word	0xffffffff


	//   ....[8]....
        /*004c*/ 	.word	0xffffffff


	//   ....[9]....
        /*0050*/ 	.word	0xffffffff


	//   ....[10]....
        /*0054*/ 	.word	0xffffffff


	//   ....[11]....
        /*0058*/ 	.word	0xffffffff


	//   ....[12]....
        /*005c*/ 	.word	0xffffffff


	//   ....[13]....
        /*0060*/ 	.word	0xffffffff


	//   ....[14]....
        /*0064*/ 	.word	0xffffffff


	//   ....[15]....
        /*0068*/ 	.word	0xffffffff


	//   ....[16]....
        /*006c*/ 	.word	0xffffffff


	//   ....[17]....
        /*0070*/ 	.word	0xffffffff


	//   ....[18]....
        /*0074*/ 	.word	0xffffffff


	//   ....[19]....
        /*0078*/ 	.word	0xffffffff


	//   ....[20]....
        /*007c*/ 	.word	0xffffffff


	//   ....[21]....
        /*0080*/ 	.word	0x05000073


	//   ....[22]....
        /*0084*/ 	.word	0x05000073


	//   ....[23]....
        /*0088*/ 	.word	0x05000073


	//   ....[24]....
        /*008c*/ 	.word	0x05000073


	//   ....[25]....
        /*0090*/ 	.word	0x05000073


	//   ....[26]....
        /*0094*/ 	.word	0x05000073


	//   ....[27]....
        /*0098*/ 	.word	0x05000073


	//   ....[28]....
        /*009c*/ 	.word	0x05000073


	//   ....[29]....
        /*00a0*/ 	.word	0x05000073


	//   ....[30]....
        /*00a4*/ 	.word	0x05000073


	//----- nvinfo : EIATTR_COOP_GROUP_INSTR_OFFSETS
	.align		4
.L_3370:
        /*00a8*/ 	.byte	0x04, 0x28
        /*00aa*/ 	.short	(.L_3372 - .L_3371)


	//   ....[0]....
.L_3371:
        /*00ac*/ 	.word	0x00002990


	//   ....[1]....
        /*00b0*/ 	.word	0x000029c0


	//   ....[2]....
        /*00b4*/ 	.word	0x000029e0


	//   ....[3]....
        /*00b8*/ 	.word	0x00002a00


	//   ....[4]....
        /*00bc*/ 	.word	0x00002a20


	//   ....[5]....
        /*00c0*/ 	.word	0x00002de0


	//   ....[6]....
        /*00c4*/ 	.word	0x00002e00


	//   ....[7]....
        /*00c8*/ 	.word	0x00002e20


	//   ....[8]....
        /*00cc*/ 	.word	0x00002e40


	//   ....[9]....
        /*00d0*/ 	.word	0x00002e60


	//   ....[10]....
        /*00d4*/ 	.word	0x00002fb0


	//   ....[11]....
        /*00d8*/ 	.word	0x00003080


	//   ....[12]....
        /*00dc*/ 	.word	0x000030e0


	//   ....[13]....
        /*00e0*/ 	.word	0x000030f0


	//   ....[14]....
        /*00e4*/ 	.word	0x00003180


	//   ....[15]....
        /*00e8*/ 	.word	0x000031b0


	//   ....[16]....
        /*00ec*/ 	.word	0x000031f0


	//   ....[17]....
        /*00f0*/ 	.word	0x00003290


	//   ....[18]....
        /*00f4*/ 	.word	0x000032f0


	//   ....[19]....
        /*00f8*/ 	.word	0x00003380


	//   ....[20]....
        /*00fc*/ 	.word	0x000033a0


	//   ....[21]....
        /*0100*/ 	.word	0x00003de0


	//   ....[22]....
        /*0104*/ 	.word	0x00003e50


	//   ....[23]....
        /*0108*/ 	.word	0x00003ec0


	//   ....[24]....
        /*010c*/ 	.word	0x00003f30


	//   ....[25]....
        /*0110*/ 	.word	0x00003fa0


	//   ....[26]....
        /*0114*/ 	.word	0x000043d0


	//   ....[27]....
        /*0118*/ 	.word	0x00004440


	//   ....[28]....
        /*011c*/ 	.word	0x000044b0


	//   ....[29]....
        /*0120*/ 	.word	0x00004520


	//   ....[30]....
        /*0124*/ 	.word	0x00004590


	//----- nvinfo : EIATTR_EXIT_INSTR_OFFSETS
	.align		4
.L_3372:
        /*0128*/ 	.byte	0x04, 0x1c
        /*012a*/ 	.short	(.L_3374 - .L_3373)


	//   ....[0]....
.L_3373:
        /*012c*/ 	.word	0x000007c0


	//   ....[1]....
        /*0130*/ 	.word	0x00003d80


	//----- nvinfo : EIATTR_MAX_THREADS
	.align		4
.L_3374:
        /*0134*/ 	.byte	0x04, 0x05
        /*0136*/ 	.short	(.L_3376 - .L_3375)
.L_3375:
        /*0138*/ 	.word	0x00000100
        /*013c*/ 	.word	0x00000001
        /*0140*/ 	.word	0x00000001


	//----- nvinfo : EIATTR_CRS_STACK_SIZE
	.align		4
.L_3376:
        /*0144*/ 	.byte	0x04, 0x1e
        /*0146*/ 	.short	(.L_3378 - .L_3377)
.L_3377:
        /*0148*/ 	.word	0x00000000


	//----- nvinfo : EIATTR_CBANK_PARAM_SIZE
	.align		4
.L_3378:
        /*014c*/ 	.byte	0x03, 0x19
        /*014e*/ 	.short	0x00e8


	//----- nvinfo : EIATTR_PARAM_CBANK
	.align		4
        /*0150*/ 	.byte	0x04, 0x0a
        /*0152*/ 	.short	(.L_3380 - .L_3379)
	.align		4
.L_3379:
        /*0154*/ 	.word	index@(.nv.constant0._ZN10layer_norm13ln_fwd_kernelINS_13Kernel_traitsI6__halfffffjLj7168ELj1ELj1ELj8ELj16ENS_18Kernel_traits_baseILj7168ES2_ffffjLj256EEEEELb0ELb0ELb1ELb0EEEvNS_9FwdParamsE)
        /*0158*/ 	.short	0x0210
        /*015a*/ 	.short	0x00e8


	//----- nvinfo : EIATTR_SW_WAR
	.align		4
.L_3380:
        /*015c*/ 	.byte	0x04, 0x36
        /*015e*/ 	.short	(.L_3382 - .L_3381)
.L_3381:
        /*0160*/ 	.word	0x00000008
.L_3382:


//--------------------- .nv.info._ZN10layer_norm13ln_fwd_kernelINS_13Kernel_traitsI6__halfffffjLj7168ELj1ELj1ELj8ELj16ENS_18Kernel_traits_baseILj7168ES2_ffffjLj256EEEEELb0ELb0ELb1ELb1EEEvNS_9FwdParamsE --------------------------
	.section	.nv.info._ZN10layer_norm13ln_fwd_kernelINS_13Kernel_traitsI6__halfffffjLj7168ELj1ELj1ELj8ELj16ENS_18Kernel_traits_baseILj7168ES2_ffffjLj256EEEEELb0ELb0ELb1ELb1EEEvNS_9FwdParamsE,"",@"SHT_CUDA_INFO"
	.sectionflags	@""
	.align	4


	//----- nvinfo : EIATTR_CUDA_API_VERSION
	.align		4
        /*0000*/ 	.byte	0x04, 0x37
        /*0002*/ 	.short	(.L_3384 - .L_3383)
.L_3383:
        /*0004*/ 	.word	0x00000082


	//----- nvinfo : EIATTR_KPARAM_INFO
	.align		4
.L_3384:
        /*0008*/ 	.byte	0x04, 0x17
        /*000a*/ 	.short	(.L_3386 - .L_3385)
.L_3385:
        /*000c*/ 	.word	0x00000000
        /*0010*/ 	.short	0x0000
        /*0012*/ 	.short	0x0000
        /*0014*/ 	.byte	0x00, 0xf0, 0xa1, 0x03


	//----- nvinfo : EIATTR_SPARSE_MMA_MASK
	.align		4
.L_3386:
        /*0018*/ 	.byte	0x03, 0x50
        /*001a*/ 	.short	0x0000


	//----- nvinfo : EIATTR_MAXREG_COUNT
	.align		4
        /*001c*/ 	.byte	0x03, 0x1b
        /*001e*/ 	.short	0x00ff


	//----- nvinfo : EIATTR_NUM_BARRIERS
	.align		4
        /*0020*/ 	.byte	0x02, 0x4c
        /*0022*/ 	.byte	0x01
	.zero		1


	//----- nvinfo : EIATTR_MERCURY_ISA_VERSION
	.align		4
        /*0024*/ 	.byte	0x03, 0x5f
        /*0026*/ 	.short	0x0101


	//----- nvinfo : EIATTR_COOP_GROUP_MASK_REGIDS
	.align		4
        /*0028*/ 	.byte	0x04, 0x29
        /*002a*/ 	.short	(.L_3388 - .L_3387)


	//   ....[0]....
.L_3387:
        /*002c*/ 	.word	0xffffffff


	//   ....[1]....
        /*0030*/ 	.word	0xffffffff


	//   ....[2]....
        /*0034*/ 	.word	0xffffffff


	//   ....[3]....
        /*0038*/ 	.word	0xffffffff


	//   ....[4]....
        /*003c*/ 	.word	0xffffffff


	//   ....[5]....
        /*0040*/ 	.word	0xffffffff


	//   ....[6]....
        /*0044*/ 	.word	0xffffffff


	//   ....[7]....
        /*0048*/ 	.word	0xffffffff


	//   ....[8]....
        /*004c*/ 	.word	0xffffffff


	//   ....[9]....
        /*0050*/ 	.word	0xffffffff


	//   ....[10]....
        /*0054*/ 	.word	0xffffffff


	//   ....[11]....
        /*0058*/ 	.word	0xffffffff


	//   ....[12]....
        /*005c*/ 	.word	0xffffffff


	//   ....[13]....
        /*0060*/ 	.word	0xffffffff


	//   ....[14]....
        /*0064*/ 	.word	0xffffffff


	//   ....[15]....
        /*0068*/ 	.word	0xffffffff


	//   ....[16]....
        /*006c*/ 	.word	0xffffffff


	//   ....[17]....
        /*0070*/ 	.word	0xffffffff


	//   ....[18]....
        /*0074*/ 	.word	0xffffffff


	//   ....[19]....
        /*0078*/ 	.word	0xffffffff


	//   ....[20]....
        /*007c*/ 	.word	0xffffffff


	//   ....[21]....
        /*0080*/ 	.word	0x0500006d


	//   ....[22]....
        /*0084*/ 	.word	0x0500006d


	//   ....[23]....
        /*0088*/ 	.word	0x0500006d


	//   ....[24]....
        /*008c*/ 	.word	0x0500006d


	//   ....[25]....
        /*0090*/ 	.word	0x0500006d


	//   ....[26]....
        /*0094*/ 	.word	0x0500006d


	//   ....[27]....
        /*0098*/ 	.word	0x0500006d


	//   ....[28]....
        /*009c*/ 	.word	0x0500006d


	//   ....[29]....
        /*00a0*/ 	.word	0x0500006d


	//   ....[30]....
        /*00a4*/ 	.word	0x0500006d


	//----- nvinfo : EIATTR_COOP_GROUP_INSTR_OFFSETS
	.align		4
.L_3388:
        /*00a8*/ 	.byte	0x04, 0x28
        /*00aa*/ 	.short	(.L_3390 - .L_3389)


	//   ....[0]....
.L_3389:
        /*00ac*/ 	.word	0x00001e10


	//   ....[1]....
        /*00b0*/ 	.word	0x00001e30


	//   ....[2]....
        /*00b4*/ 	.word	0x00001e50


	//   ....[3]....
        /*00b8*/ 	.word	0x00001e70


	//   ....[4]....
        /*00bc*/ 	.word	0x00001e90


	//   ....[5]....
        /*00c0*/ 	.word	0x00002240


	//   ....[6]....
        /*00c4*/ 	.word	0x00002260


	//   ....[7]....
        /*00c8*/ 	.word	0x00002280


	//   ....[8]....
        /*00cc*/ 	.word	0x000022a0


	//   ....[9]....
        /*00d0*/ 	.word	0x000022c0


	//   ....[10]....
        /*00d4*/ 	.word	0x00002440


	//   ....[11]....
        /*00d8*/ 	.word	0x00002490


	//   ....[12]....
        /*00dc*/ 	.word	0x000024b0


	//   ....[13]....
        /*00e0*/ 	.word	0x000024c0


	//   ....[14]....
        /*00e4*/ 	.word	0x00002580


	//   ....[15]....
        /*00e8*/ 	.word	0x000025b0


	//   ....[16]....
        /*00ec*/ 	.word	0x000025c0


	//   ....[17]....
        /*00f0*/ 	.word	0x00002670


	//   ....[18]....
        /*00f4*/ 	.word	0x000026b0


	//   ....[19]....
        /*00f8*/ 	.word	0x00002750


	//   ....[20]....
        /*00fc*/ 	.word	0x00002780


	//   ....[21]....
        /*0100*/ 	.word	0x00003020


	//   ....[22]....
        /*0104*/ 	.word	0x00003090


	//   ....[23]....
        /*0108*/ 	.word	0x00003100


	//   ....[24]....
        /*010c*/ 	.word	0x00003170


	//   ....[25]....
        /*0110*/ 	.word	0x000031e0


	//   ....[26]....
        /*0114*/ 	.word	0x000035e0


	//   ....[27]....
        /*0118*/ 	.word	0x00003650


	//   ....[28]....
        /*011c*/ 	.word	0x000036c0


	//   ....[29]....
        /*0120*/ 	.word	0x00003730


	//   ....[30]....
        /*0124*/ 	.word	0x000037a0


	//----- nvinfo : EIATTR_EXIT_INSTR_OFFSETS
	.align		4
.L_3390:
        /*0128*/ 	.byte	0x04, 0x1c
        /*012a*/ 	.short	(.L_3392 - .L_3391)


	//   ....[0]....
.L_3391:
        /*012c*/ 	.word	0x00000180


	//   ....[1]....
        /*0130*/ 	.word	0x00002fc0


	//----- nvinfo : EIATTR_MAX_THREADS
	.align		4
.L_3392:
        /*0134*/ 	.byte	0x04, 0x05
        /*0136*/ 	.short	(.L_3394 - .L_3393)
.L_3393:
        /*0138*/ 	.word	0x00000100
        /*013c*/ 	.word	0x00000001
        /*0140*/ 	.word	0x00000001


	//----- nvinfo : EIATTR_CRS_STACK_SIZE
	.align		4
.L_3394:
        /*0144*/ 	.byte	0x04, 0x1e
        /*0146*/ 	.short	(.L_3396 - .L_3395)
.L_3395:
        /*0148*/ 	.word	0x00000000


	//----- nvinfo : EIATTR_CBANK_PARAM_SIZE
	.align		4
.L_3396:
        /*014c*/ 	.byte	0x03, 0x19
        /*014e*/ 	.short	0x00e8


	//----- nvinfo : EIATTR_PARAM_CBANK
	.align		4
        /*0150*/ 	.byte	0x04, 0x0a
        /*0152*/ 	.short	(.L_3398 - .L_3397)
	.align		4
.L_3397:
        /*0154*/ 	.word	index@(.nv.constant0._ZN10layer_norm13ln_fwd_kernelINS_13Kernel_traitsI6__halfffffjLj7168ELj1ELj1ELj8ELj16ENS_18Kernel_traits_baseILj7168ES2_ffffjLj256EEEEELb0ELb0ELb1ELb1EEEvNS_9FwdParamsE)
        /*0158*/ 	.short	0x0210
        /*015a*/ 	.short	0x00e8


	//----- nvinfo : EIATTR_SW_WAR
	.align		4
.L_3398:
        /*015c*/ 	.byte	0x04, 0x36
        /*015e*/ 	.short	(.L_3400 - .L_3399)
.L_3399:
        /*0160*/ 	.word	0x00000008
.L_3400:


//--------------------- .nv.info._ZN10layer_norm13ln_fwd_kernelINS_13Kernel_traitsI6__halfffffjLj7168ELj1ELj1ELj8ELj16ENS_18Kernel_traits_baseILj7168ES2_ffffjLj256EEEEELb0ELb1ELb0ELb0EEEvNS_9FwdParamsE --------------------------
	.section	.nv.info._ZN10layer_norm13ln_fwd_kernelINS_13Kernel_traitsI6__halfffffjLj7168ELj1ELj1ELj8ELj16ENS_18Kernel_traits_baseILj7168ES2_ffffjLj256EEEEELb0ELb1ELb0ELb0EEEvNS_9FwdParamsE,"",@"SHT_CUDA_INFO"
	.sectionflags	@""
	.align	4


	//----- nvinfo : EIATTR_CUDA_API_VERSION
	.align		4
        /*0000*/ 	.byte	0x04, 0x37
        /*0002*/ 	.short	(.L_3402 - .L_3401)
.L_3401:
        /*0004*/ 	.word	0x00000082


	//----- nvinfo : EIATTR_KPARAM_INFO
	.align		4
.L_3402:
        /*0008*/ 	.byte	0x04, 0x17
        /*000a*/ 	.short	(.L_3404 - .L_3403)
.L_3403:
        /*000c*/ 	.word	0x00000000
        /*0010*/ 	.short	0x0000
        /*0012*/ 	.short	0x0000
        /*0014*/ 	.byte	0x00, 0xf0, 0xa1, 0x03


	//----- nvinfo : EIATTR_SPARSE_MMA_MASK
	.align		4
.L_3404:
        /*0018*/ 	.byte	0x03, 0x50
        /*001a*/ 	.short	0x0000


	//----- nvinfo : EIATTR_MAXREG_COUNT
	.align		4
        /*001c*/ 	.byte	0x03, 0x1b
        /*001e*/ 	.short	0x00ff


	//----- nvinfo : EIATTR_NUM_BARRIERS
	.align		4
        /*0020*/ 	.byte	0x02, 0x4c
        /*0022*/ 	.byte	0x01
	.zero		1


	//----- nvinfo : EIATTR_MERCURY_ISA_VERSION
	.align		4
        /*0024*/ 	.byte	0x03, 0x5f
        /*0026*/ 	.short	0x0101


	//----- nvinfo : EIATTR_COOP_GROUP_MASK_REGIDS
	.align		4
        /*0028*/ 	.byte	0x04, 0x29
        /*002a*/ 	.short	(.L_3406 - .L_3405)


	//   ....[0]....
.L_3405:
        /*002c*/ 	.word	0xffffffff


	//   ....[1]....
        /*0030*/ 	.word	0xffffffff


	//   ....[2]....
        /*0034*/ 	.word	0xffffffff


	//   ....[3]....
        /*0038*/ 	.word	0xffffffff


	//   ....[4]....
        /*003c*/ 	.word	0xffffffff


	//   ....[5]....
        /*0040*/ 	.word	0xffffffff


	//   ....[6]....
        /*0044*/ 	.word	0xffffffff


	//   ....[7]....
        /*0048*/ 	.word	0xffffffff


	//   ....[8]....
        /*004c*/ 	.word	0xffffffff


	//   ....[9]....
        /*0050*/ 	.word	0xffffffff


	//   ....[10]....
        /*0054*/ 	.word	0xffffffff


	//   ....[11]....
        /*0058*/ 	.word	0xffffffff


	//   ....[12]....
        /*005c*/ 	.word	0xffffffff


	//   ....[13]....
        /*0060*/ 	.word	0xffffffff


	//   ....[14]....
        /*0064*/ 	.word	0xffffffff


	//   ....[15]....
        /*0068*/ 	.word	0xffffffff


	//   ....[16]....
        /*006c*/ 	.word	0xffffffff


	//   ....[17]....
        /*0070*/ 	.word	0xffffffff


	//   ....[18]....
        /*0074*/ 	.word	0xffffffff


	//   ....[19]....
        /*0078*/ 	.word	0xffffffff


	//   ....[20]....
        /*007c*/ 	.word	0xffffffff


	//   ....[21]....
        /*0080*/ 	.word	0x05000087


	//   ....[22]....
        /*0084*/ 	.word	0x05000087


	//   ....[23]....
        /*0088*/ 	.word	0x05000087


	//   ....[24]....
        /*008c*/ 	.word	0x05000087


	//   ....[25]....
        /*0090*/ 	.word	0x05000087


	//   ....[26]....
        /*0094*/ 	.word	0x05000087


	//   ....[27]....
        /*0098*/ 	.word	0x05000087


	//   ....[28]....
        /*009c*/ 	.word	0x05000087


	//   ....[29]....
        /*00a0*/ 	.word	0x05000087


	//   ....[30]....
        /*00a4*/ 	.word	0x05000087


	//----- nvinfo : EIATTR_COOP_GROUP_INSTR_OFFSETS
	.align		4
.L_3406:
        /*00a8*/ 	.byte	0x04, 0x28
        /*00aa*/ 	.short	(.L_3408 - .L_3407)


	//   ....[0]....
.L_3407:
        /*00ac*/ 	.word	0x00002570


	//   ....[1]....
        /*00b0*/ 	.word	0x000025a0


	//   ....[2]....
        /*00b4*/ 	.word	0x000025c0


	//   ....[3]....
        /*00b8*/ 	.word	0x000025e0


	//   ....[4]....
        /*00bc*/ 	.word	0x00002600


	//   ....[5]....
        /*00c0*/ 	.word	0x000029d0


	//   ....[6]....
        /*00c4*/ 	.word	0x000029f0


	//   ....[7]....
        /*00c8*/ 	.word	0x00002a10


	//   ....[8]....
        /*00cc*/ 	.word	0x00002a30


	//   ....[9]....
        /*00d0*/ 	.word	0x00002a50


	//   ....[10]....
        /*00d4*/ 	.word	0x00002bf0


	//   ....[11]....
        /*00d8*/ 	.word	0x00002c30


	//   ....[12]....
        /*00dc*/ 	.word	0x00002c60


	//   ....[13]....
        /*00e0*/ 	.word	0x00002c70


	//   ....[14]....
        /*00e4*/ 	.word	0x00002d00


	//   ....[15]....
        /*00e8*/ 	.word	0x00002d30


	//   ....[16]....
        /*00ec*/ 	.word	0x00002d70


	//   ....[17]....
        /*00f0*/ 	.word	0x00002e20


	//   ....[18]....
        /*00f4*/ 	.word	0x00002e60


	//   ....[19]....
        /*00f8*/ 	.word	0x00002ef0


	//   ....[20]....
        /*00fc*/ 	.word	0x00002f30


	//   ....[21]....
        /*0100*/ 	.word	0x00003930


	//   ....[22]....
        /*0104*/ 	.word	0x000039a0


	//   ....[23]....
        /*0108*/ 	.word	0x00003a10


	//   ....[24]....
        /*010c*/ 	.word	0x00003a80


	//   ....[25]....
        /*0110*/ 	.word	0x00003af0


	//   ....[26]....
        /*0114*/ 	.word	0x00003f10


	//   ....[27]....
        /*0118*/ 	.word	0x00003f80


	//   ....[28]....
        /*011c*/ 	.word	0x00003ff0


	//   ....[29]....
        /*0120*/ 	.word	0x00004060


	//   ....[30]....
        /*0124*/ 	.word	0x000040d0


	//----- nvinfo : EIATTR_EXIT_INSTR_OFFSETS
	.align		4
.L_3408:
        /*0128*/ 	.byte	0x04, 0x1c
        /*012a*/ 	.short	(.L_3410 - .L_3409)


	//   ....[0]....
.L_3409:
        /*012c*/ 	.word	0x00000970


	//   ....[1]....
        /*0130*/ 	.word	0x000038d0


	//----- nvinfo : EIATTR_MAX_THREADS
	.align		4
.L_3410:
        /*0134*/ 	.byte	0x04, 0x05
        /*0136*/ 	.short	(.L_3412 - .L_3411)
.L_3411:
        /*0138*/ 	.word	0x00000100
        /*013c*/ 	.word	0x00000001
        /*0140*/ 	.word	0x00000001


	//----- nvinfo : EIATTR_CRS_STACK_SIZE
	.align		4
.L_3412:
        /*0144*/ 	.byte	0x04, 0x1e
        /*0146*/ 	.short	(.L_3414 - .L_3413)
.L_3413:
        /*0148*/ 	.word	0x00000000


	//----- nvinfo : EIATTR_CBANK_PARAM_SIZE
	.align		4
.L_3414:
        /*014c*/ 	.byte	0x03, 0x19
        /*014e*/ 	.short	0x00e8


	//----- nvinfo : EIATTR_PARAM_CBANK
	.align		4
        /*0150*/ 	.byte	0x04, 0x0a
        /*0152*/ 	.short	(.L_3416 - .L_3415)
	.align		4
.L_3415:
        /*0154*/ 	.word	index@(.nv.constant0._ZN10layer_norm13ln_fwd_kernelINS_13Kernel_traitsI6__halfffffjLj7168ELj1ELj1ELj8ELj16ENS_18Kernel_traits_baseILj7168ES2_ffffjLj256EEEEELb0ELb1ELb0ELb0EEEvNS_9FwdParamsE)
        /*0158*/ 	.short	0x0210
        /*015a*/ 	.short	0x00e8


	//----- nvinfo : EIATTR_SW_WAR
	.align		4
.L_3416:
        /*015c*/ 	.byte	0x04, 0x36
        /*015e*/ 	.short	(.L_3418 - .L_3417)
.L_3417:
        /*0160*/ 	.word	0x00000008
.L_3418:


//--------------------- .nv.info._ZN10layer_norm13ln_fwd_kernelINS_13Kernel_traitsI6__halfffffjLj7168ELj1ELj1ELj8ELj16ENS_18Kernel_traits_baseILj7168ES2_ffffjLj256EEEEELb0ELb1ELb0ELb1EEEvNS_9FwdParamsE --------------------------
	.section	.nv.info._ZN10layer_norm13ln_fwd_kernelINS_13Kernel_traitsI6__halfffffjLj7168ELj1ELj1ELj8ELj16ENS_18Kernel_traits_baseILj7168ES2_ffffjLj256EEEEELb0ELb1ELb0ELb1EEEvNS_9FwdParamsE,"",@"SHT_CUDA_INFO"
	.sectionflags	@""
	.align	4


	//----- nvinfo : EIATTR_CUDA_API_VERSION
	.align		4
        /*0000*/ 	.byte	0x04, 0x37
        /*0002*/ 	.short	(.L_3420 - .L_3419)
.L_3419:
        /*0004*/ 	.word	0x00000082


	//----- nvinfo : EIATTR_KPARAM_INFO
	.align		4
.L_3420:
        /*0008*/ 	.byte	0x04, 0x17
        /*000a*/ 	.short	(.L_3422 - .L_3421)
.L_3421:
        /*000c*/ 	.word	0x00000000
        /*0010*/ 	.short	0x0000
        /*0012*/ 	.short	0x0000
        /*0014*/ 	.byte	0x00, 0xf0, 0xa1, 0x03


	//----- nvinfo : EIATTR_SPARSE_MMA_MASK
	.align		4
.L_3422:
        /*0018*/ 	.byte	0x03, 0x50
        /*001a*/ 	.short	0x0000


	//----- nvinfo : EIATTR_MAXREG_COUNT
	.align		4
        /*001c*/ 	.byte	0x03, 0x1b
        /*001e*/ 	.short	0x00ff


	//----- nvinfo : EIATTR_NUM_BARRIERS
	.align		4
        /*0020*/ 	.byte	0x02, 0x4c
        /*0022*/ 	.byte	0x01
	.zero		1


	//----- nvinfo : EIATTR_MERCURY_ISA_VERSION
	.align		4
        /*0024*/ 	.byte	0x03, 0x5f
        /*0026*/ 	.short	0x0101


	//----- nvinfo : EIATTR_COOP_GROUP_MASK_REGIDS
	.align		4
        /*0028*/ 	.byte	0x04, 0x29
        /*002a*/ 	.short	(.L_3424 - .L_3423)


	//   ....[0]....
.L_3423:
        /*002c*/ 	.word	0xffffffff


	//   ....[1]....
        /*0030*/ 	.word	0xffffffff


	//   ....[2]....
        /*0034*/ 	.word	0xffffffff


	//   ....[3]....
        /*0038*/ 	.word	0xffffffff


	//   ....[4]....
        /*003c*/ 	.word	0xffffffff


	//   ....[5]....
        /*0040*/ 	.word	0xffffffff


	//   ....[6]....
        /*0044*/ 	.word	0xffffffff


	//   ....[7]....
        /*0048*/ 	.word	0xffffffff


	//   ....[8]....
        /*004c*/ 	.word	0xffffffff


	//   ....[9]....
        /*0050*/ 	.word	0xffffffff


	//   ....[10]....
        /*0054*/ 	.word	0xffffffff


	//   ....[11]....
        /*0058*/ 	.word	0xffffffff


	//   ....[12]....
        /*005c*/ 	.word	0xffffffff


	//   ....[13]....
        /*0060*/ 	.word	0xffffffff


	//   ....[14]....
        /*0064*/ 	.word	0xffffffff


	//   ....[15]....
        /*0068*/ 	.word	0xffffffff


	//   ....[16]....
        /*006c*/ 	.word	0xffffffff


	//   ....[17]....
        /*0070*/ 	.word	0xffffffff


	//   ....[18]....
        /*0074*/ 	.word	0xffffffff


	//   ....[19]....
        /*0078*/ 	.word	0xffffffff


	//   ....[20]....
        /*007c*/ 	.word	0xffffffff


	//   ....[21]....
        /*0080*/ 	.word	0x05000082


	//   ....[22]....
        /*0084*/ 	.word	0x05000082


	//   ....[23]....
        /*0088*/ 	.word	0x05000082


	//   ....[24]....
        /*008c*/ 	.word	0x05000082


	//   ....[25]....
        /*0090*/ 	.word	0x05000082


	//   ....[26]....
        /*0094*/ 	.word	0x05000082


	//   ....[27]....
        /*0098*/ 	.word	0x05000082


	//   ....[28]....
        /*009c*/ 	.word	0x05000082


	//   ....[29]....
        /*00a0*/ 	.word	0x05000082


	//   ....[30]....
        /*00a4*/ 	.word	0x05000082


	//----- nvinfo : EIATTR_COOP_GROUP_INSTR_OFFSETS
	.align		4
.L_3424:
        /*00a8*/ 	.byte	0x04, 0x28
        /*00aa*/ 	.short	(.L_3426 - .L_3425)


	//   ....[0]....
.L_3425:
        /*00ac*/ 	.word	0x00001930


	//   ....[1]....
        /*00b0*/ 	.word	0x00001950


	//   ....[2]....
        /*00b4*/ 	.word	0x00001970


	//   ....[3]....
        /*00b8*/ 	.word	0x00001990


	//   ....[4]....
        /*00bc*/ 	.word	0x000019b0


	//   ....[5]....
        /*00c0*/ 	.word	0x00001d60


	//   ....[6]....
        /*00c4*/ 	.word	0x00001d80


	//   ....[7]....
        /*00c8*/ 	.word	0x00001da0


	//   ....[8]....
        /*00cc*/ 	.word	0x00001dc0


	//   ....[9]....
        /*00d0*/ 	.word	0x00001de0


	//   ....[10]....
        /*00d4*/ 	.word	0x00001f40


	//   ....[11]....
        /*00d8*/ 	.word	0x00001f90


	//   ....[12]....
        /*00dc*/ 	.word	0x00001fc0


	//   ....[13]....
        /*00e0*/ 	.word	0x00001fd0


	//   ....[14]....
        /*00e4*/ 	.word	0x00002050


	//   ....[15]....
        /*00e8*/ 	.word	0x00002080


	//   ....[16]....
        /*00ec*/ 	.word	0x000020d0


	//   ....[17]....
        /*00f0*/ 	.word	0x00002140


	//   ....[18]....
        /*00f4*/ 	.word	0x000021c0


	//   ....[19]....
        /*00f8*/ 	.word	0x00002240


	//   ....[20]....
        /*00fc*/ 	.word	0x00002290


	//   ....[21]....
        /*0100*/ 	.word	0x00002a20


	//   ....[22]....
        /*0104*/ 	.word	0x00002a90


	//   ....[23]....
        /*0108*/ 	.word	0x00002b00


	//   ....[24]....
        /*010c*/ 	.word	0x00002b70


	//   ....[25]....
        /*0110*/ 	.word	0x00002be0


	//   ....[26]....
        /*0114*/ 	.word	0x00002fd0


	//   ....[27]....
        /*0118*/ 	.word	0x00003040


	//   ....[28]....
        /*011c*/ 	.word	0x000030b0


	//   ....[29]....
        /*0120*/ 	.word	0x00003120


	//   ....[30]....
        /*0124*/ 	.word	0x00003190


	//----- nvinfo : EIATTR_EXIT_INSTR_OFFSETS
	.align		4
.L_3426:
        /*0128*/ 	.byte	0x04, 0x1c
        /*012a*/ 	.short	(.L_3428 - .L_3427)


	//   ....[0]....
.L_3427:
        /*012c*/ 	.word	0x000001c0


	//   ....[1]....
        /*0130*/ 	.word	0x000029c0


	//----- nvinfo : EIATTR_MAX_THREADS
	.align		4
.L_3428:
        /*0134*/ 	.byte	0x04, 0x05
        /*0136*/ 	.short	(.L_3430 - .L_3429)
.L_3429:
        /*0138*/ 	.word	0x00000100
        /*013c*/ 	.word	0x00000001
        /*0140*/ 	.word	0x00000001


	//----- nvinfo : EIATTR_CRS_STACK_SIZE
	.align		4
.L_3430:
        /*0144*/ 	.byte	0x04, 0x1e
        /*0146*/ 	.short	(.L_3432 - .L_3431)
.L_3431:
        /*0148*/ 	.word	0x00000000


	//----- nvinfo : EIATTR_CBANK_PARAM_SIZE
	.align		4
.L_3432:
        /*014c*/ 	.byte	0x03, 0x19
        /*014e*/ 	.short	0x00e8


	//----- nvinfo : EIATTR_PARAM_CBANK
	.align		4
        /*0150*/ 	.byte	0x04, 0x0a
        /*0152*/ 	.short	(.L_3434 - .L_3433)
	.align		4
.L_3433:
        /*0154*/ 	.word	index@(.nv.constant0._ZN10layer_norm13ln_fwd_kernelINS_13Kernel_traitsI6__halfffffjLj7168ELj1ELj1ELj8ELj16ENS_18Kernel_traits_baseILj7168ES2_ffffjLj256EEEEELb0ELb1ELb0ELb1EEEvNS_9FwdParamsE)
        /*0158*/ 	.short	0x0210
        /*015a*/ 	.short	0x00e8


	//----- nvinfo : EIATTR_SW_WAR
	.align		4
.L_3434:
        /*015c*/ 	.byte	0x04, 0x36
        /*015e*/ 	.short	(.L_3436 - .L_3435)
.L_3435:
        /*0160*/ 	.word	0x00000008
.L_3436:


//--------------------- .nv.info._ZN10layer_norm13ln_fwd_kernelINS_13Kernel_traitsI6__halfffffjLj7168ELj1ELj1ELj8ELj16ENS_18Kernel_traits_baseILj7168ES2_ffffjLj256EEEEELb0ELb1ELb1ELb0EEEvNS_9FwdParamsE --------------------------
	.section	.nv.info._ZN10layer_norm13ln_fwd_kernelINS_13Kernel_traitsI6__halfffffjLj7168ELj1ELj1ELj8ELj16ENS_18Kernel_traits_baseILj7168ES2_ffffjLj256EEEEELb0ELb1ELb1ELb0EEEvNS_9FwdParamsE,"",@"SHT_CUDA_INFO"
	.sectionflags	@""
	.align	4


	//----- nvinfo : EIATTR_CUDA_API_VERSION
	.align		4
        /*0000*/ 	.byte	0x04, 0x37
        /*0002*/ 	.short	(.L_3438 - .L_3437)
.L_3437:
        /*0004*/ 	.word	0x00000082


	//----- nvinfo : EIATTR_KPARAM_INFO
	.align		4
.L_3438:
        /*0008*/ 	.byte	0x04, 0x17
        /*000a*/ 	.short	(.L_3440 - .L_3439)
.L_3439:
        /*000c*/ 	.word	0x00000000
        /*0010*/ 	.short	0x0000
        /*0012*/ 	.short	0x0000
        /*0014*/ 	.byte	0x00, 0xf0, 0xa1, 0x03


	//----- nvinfo : EIATTR_SPARSE_MMA_MASK
	.align		4
.L_3440:
        /*0018*/ 	.byte	0x03, 0x50
        /*001a*/ 	.short	0x0000


	//----- nvinfo : EIATTR_MAXREG_COUNT
	.align		4
        /*001c*/ 	.byte	0x03, 0x1b
        /*001e*/ 	.short	0x00ff


	//----- nvinfo : EIATTR_NUM_BARRIERS
	.align		4
        /*0020*/ 	.byte	0x02, 0x4c
        /*0022*/ 	.byte	0x01
	.zero		1


	//----- nvinfo : EIATTR_MERCURY_ISA_VERSION
	.align		4
        /*0024*/ 	.byte	0x03, 0x5f
        /*0026*/ 	.short	0x0101


	//----- nvinfo : EIATTR_COOP_GROUP_MASK_REGIDS
	.align		4
        /*0028*/ 	.byte	0x04, 0x29
        /*002a*/ 	.short	(.L_3442 - .L_3441)


	//   ....[0]....
.L_3441:
        /*002c*/ 	.word	0xffffffff


	//   ....[1]....
        /*0030*/ 	.word	0xffffffff


	//   ....[2]....
        /*0034*/ 	.word	0xffffffff


	//   ....[3]....
        /*0038*/ 	.word	0xffffffff


	//   ....[4]....
        /*003c*/ 	.word	0xffffffff


	//   ....[5]....
        /*0040*/ 	.word	0xffffffff


	//   ....[6]....
        /*0044*/ 	.word	0xffffffff


	//   ....[7]....
        /*0048*/ 	.word	0xffffffff


	//   ....[8]....
        /*004c*/ 	.word	0xffffffff


	//   ....[9]....
        /*0050*/ 	.word	0xffffffff


	//   ....[10]....
        /*0054*/ 	.word	0xffffffff


	//   ....[11]....
        /*0058*/ 	.word	0xffffffff


	//   ....[12]....
        /*005c*/ 	.word	0xffffffff


	//   ....[13]....
        /*0060*/ 	.word	0xffffffff


	//   ....[14]....
        /*0064*/ 	.word	0xffffffff


	//   ....[15]....
        /*0068*/ 	.word	0xffffffff


	//   ....[16]....
        /*006c*/ 	.word	0xffffffff


	//   ....[17]....
        /*0070*/ 	.word	0xffffffff


	//   ....[18]....
        /*0074*/ 	.word	0xffffffff


	//   ....[19]....
        /*0078*/ 	.word	0xffffffff


	//   ....[20]....
        /*007c*/ 	.word	0xffffffff


	//   ....[21]....
        /*0080*/ 	.word	0x05000093


	//   ....[22]....
        /*0084*/ 	.word	0x05000093


	//   ....[23]....
        /*0088*/ 	.word	0x05000093


	//   ....[24]....
        /*008c*/ 	.word	0x05000093


	//   ....[25]....
        /*0090*/ 	.word	0x05000093


	//   ....[26]....
        /*0094*/ 	.word	0x05000093


	//   ....[27]....
        /*0098*/ 	.word	0x05000093


	//   ....[28]....
        /*009c*/ 	.word	0x05000093


	//   ....[29]....
        /*00a0*/ 	.word	0x05000093


	//   ....[30]....
        /*00a4*/ 	.word	0x05000093


	//----- nvinfo : EIATTR_COOP_GROUP_INSTR_OFFSETS
	.align		4
.L_3442:
        /*00a8*/ 	.byte	0x04, 0x28
        /*00aa*/ 	.short	(.L_3444 - .L_3443)


	//   ....[0]....
.L_3443:
        /*00ac*/ 	.word	0x00003090


	//   ....[1]....
        /*00b0*/ 	.word	0x000030c0


	//   ....[2]....
        /*00b4*/ 	.word	0x000030e0


	//   ....[3]....
        /*00b8*/ 	.word	0x00003100


	//   ....[4]....
        /*00bc*/ 	.word	0x00003120


	//   ....[5]....
        /*00c0*/ 	.word	0x000034e0


	//   ....[6]....
        /*00c4*/ 	.word	0x00003500


	//   ....[7]....
        /*00c8*/ 	.word	0x00003520


	//   ....[8]....
        /*00cc*/ 	.word	0x00003540


	//   ....[9]....
        /*00d0*/ 	.word	0x00003560


	//   ....[10]....
        /*00d4*/ 	.word	0x00003730


	//   ....[11]....
        /*00d8*/ 	.word	0x000037c0


	//   ....[12]....
        /*00dc*/ 	.word	0x000037e0


	//   ....[13]....
        /*00e0*/ 	.word	0x000037f0


	//   ....[14]....
        /*00e4*/ 	.word	0x00003820


	//   ....[15]....
        /*00e8*/ 	.word	0x000038b0


	//   ....[16]....
        /*00ec*/ 	.word	0x000038f0


	//   ....[17]....
        /*00f0*/ 	.word	0x000039b0


	//   ....[18]....
        /*00f4*/ 	.word	0x000039e0


	//   ....[19]....
        /*00f8*/ 	.word	0x00003a80


	//   ....[20]....
        /*00fc*/ 	.word	0x00003aa0


	//   ....[21]....
        /*0100*/ 	.word	0x000044e0


	//   ....[22]....
        /*0104*/ 	.word	0x00004550


	//   ....[23]....
        /*0108*/ 	.word	0x000045c0


	//   ....[24]....
        /*010c*/ 	.word	0x00004630


	//   ....[25]....
        /*0110*/ 	.word	0x000046a0


	//   ....[26]....
        /*0114*/ 	.word	0x00004ac0


	//   ....[27]....
        /*0118*/ 	.word	0x00004b30


	//   ....[28]....
        /*011c*/ 	.word	0x00004ba0


	//   ....[29]....
        /*0120*/ 	.word	0x00004c10


	//   ....[30]....
        /*0124*/ 	.word	0x00004c80


	//----- nvinfo : EIATTR_EXIT_INSTR_OFFSETS
	.align		4
.L_3444:
        /*0128*/ 	.byte	0x04, 0x1c
        /*012a*/ 	.short	(.L_3446 - .L_3445)


	//   ....[0]....
.L_3445:
        /*012c*/ 	.word	0x00000980


	//   ....[1]....
        /*0130*/ 	.word	0x00004480


	//----- nvinfo : EIATTR_MAX_THREADS
	.align		4
.L_3446:
        /*0134*/ 	.byte	0x04, 0x05
        /*0136*/ 	.short	(.L_3448 - .L_3447)
.L_3447:
        /*0138*/ 	.word	0x00000100
        /*013c*/ 	.word	0x00000001
        /*0140*/ 	.word	0x00000001


	//----- nvinfo : EIATTR_CRS_STACK_SIZE
	.align		4
.L_3448:
        /*0144*/ 	.byte	0x04, 0x1e
        /*0146*/ 	.short	(.L_3450 - .L_3449)
.L_3449:
        /*0148*/ 	.word	0x00000000


	//----- nvinfo : EIATTR_CBANK_PARAM_SIZE
	.align		4
.L_3450:
        /*014c*/ 	.byte	0x03, 0x19
        /*014e*/ 	.short	0x00e8


	//----- nvinfo : EIATTR_PARAM_CBANK
	.align		4
        /*0150*/ 	.byte	0x04, 0x0a
        /*0152*/ 	.short	(.L_3452 - .L_3451)
	.align		4
.L_3451:
        /*0154*/ 	.word	index@(.nv.constant0._ZN10layer_norm13ln_fwd_kernelINS_13Kernel_traitsI6__halfffffjLj7168ELj1ELj1ELj8ELj16ENS_18Kernel_traits_baseILj7168ES2_ffffjLj256EEEEELb0ELb1ELb1ELb0EEEvNS_9FwdParamsE)
        /*0158*/ 	.short	0x0210
        /*015a*/ 	.short	0x00e8


	//----- nvinfo : EIATTR_SW_WAR
	.align		4
.L_3452:
        /*015c*/ 	.byte	0x04, 0x36
        /*015e*/ 	.short	(.L_3454 - .L_3453)
.L_3453:
        /*0160*/ 	.word	0x00000008
.L_3454:


//--------------------- .nv.info._ZN10layer_norm13ln_fwd_kernelINS_13Kernel_traitsI6__halfffffjLj7168ELj1ELj1ELj8ELj16ENS_18Kernel_traits_baseILj7168ES2_ffffjLj256EEEEELb0ELb1ELb1ELb1EEEvNS_9FwdParamsE --------------------------
	.section	.nv.info._ZN10layer_norm13ln_fwd_kernelINS_13Kernel_traitsI6__halfffffjLj7168ELj1ELj1ELj8ELj16ENS_18Kernel_traits_baseILj7168ES2_ffffjLj256EEEEELb0ELb1ELb1ELb1EEEvNS_9FwdParamsE,"",@"SHT_CUDA_INFO"
	.sectionflags	@""
	.align	4


	//----- nvinfo : EIATTR_CUDA_API_VERSION
	.align		4
        /*0000*/ 	.byte	0x04, 0x37
        /*0002*/ 	.short	(.L_3456 - .L_3455)
.L_3455:
        /*0004*/ 	.word	0x00000082


	//----- nvinfo : EIATTR_KPARAM_INFO
	.align		4
.L_3456:
        /*0008*/ 	.byte	0x04, 0x17
        /*000a*/ 	.short	(.L_3458 - .L_3457)
.L_3457:
        /*000c*/ 	.word	0x00000000
        /*0010*/ 	.short	0x0000
        /*0012*/ 	.short	0x0000
        /*0014*/ 	.byte	0x00, 0xf0, 0xa1, 0x03


	//----- nvinfo : EIATTR_SPARSE_MMA_MASK
	.align		4
.L_3458:
        /*0018*/ 	.byte	0x03, 0x50
        /*001a*/ 	.short	0x0000


	//----- nvinfo : EIATTR_MAXREG_COUNT
	.align		4
        /*001c*/ 	.byte	0x03, 0x1b
        /*001e*/ 	.short	0x00ff


	//----- nvinfo : EIATTR_NUM_BARRIERS
	.align		4
        /*0020*/ 	.byte	0x02, 0x4c
        /*0022*/ 	.byte	0x01
	.zero		1


	//----- nvinfo : EIATTR_MERCURY_ISA_VERSION
	.align		4
        /*0024*/ 	.byte	0x03, 0x5f
        /*0026*/ 	.short	0x0101


	//----- nvinfo : EIATTR_COOP_GROUP_MASK_REGIDS
	.align		4
        /*0028*/ 	.byte	0x04, 0x29
        /*002a*/ 	.short	(.L_3460 - .L_3459)


	//   ....[0]....
.L_3459:
        /*002c*/ 	.word	0xffffffff


	//   ....[1]....
        /*0030*/ 	.word	0xffffffff


	//   ....[2]....
        /*0034*/ 	.word	0xffffffff


	//   ....[3]....
        /*0038*/ 	.word	0xffffffff


	//   ....[4]....
        /*003c*/ 	.word	0xffffffff


	//   ....[5]....
        /*0040*/ 	.word	0xffffffff


	//   ....[6]....
        /*0044*/ 	.word	0xffffffff


	//   ....[7]....
        /*0048*/ 	.word	0xffffffff


	//   ....[8]....
        /*004c*/ 	.word	0xffffffff


	//   ....[9]....
        /*0050*/ 	.word	0xffffffff


	//   ....[10]....
        /*0054*/ 	.word	0xffffffff


	//   ....[11]....
        /*0058*/ 	.word	0xffffffff


	//   ....[12]....
        /*005c*/ 	.word	0xffffffff


	//   ....[13]....
        /*0060*/ 	.word	0xffffffff


	//   ....[14]....
        /*0064*/ 	.word	0xffffffff


	//   ....[15]....
        /*0068*/ 	.word	0xffffffff


	//   ....[16]....
        /*006c*/ 	.word	0xffffffff


	//   ....[17]....
        /*0070*/ 	.word	0xffffffff


	//   ....[18]....
        /*0074*/ 	.word	0xffffffff


	//   ....[19]....
        /*0078*/ 	.word	0xffffffff


	//   ....[20]....
        /*007c*/ 	.word	0xffffffff


	//   ....[21]....
        /*0080*/ 	.word	0x05000088


	//   ....[22]....
        /*0084*/ 	.word	0x05000088


	//   ....[23]....
        /*0088*/ 	.word	0x05000088


	//   ....[24]....
        /*008c*/ 	.word	0x05000088


	//   ....[25]....
        /*0090*/ 	.word	0x05000088


	//   ....[26]....
        /*0094*/ 	.word	0x05000088


	//   ....[27]....
        /*0098*/ 	.word	0x05000088


	//   ....[28]....
        /*009c*/ 	.word	0x05000088


	//   ....[29]....
        /*00a0*/ 	.word	0x05000088


	//   ....[30]....
        /*00a4*/ 	.word	0x05000088


	//----- nvinfo : EIATTR_COOP_GROUP_INSTR_OFFSETS
	.align		4
.L_3460:
        /*00a8*/ 	.byte	0x04, 0x28
        /*00aa*/ 	.short	(.L_3462 - .L_3461)


	//   ....[0]....
.L_3461:
        /*00ac*/ 	.word	0x00002320


	//   ....[1]....
        /*00b0*/ 	.word	0x00002340


	//   ....[2]....
        /*00b4*/ 	.word	0x00002360


	//   ....[3]....
        /*00b8*/ 	.word	0x00002380


	//   ....[4]....
        /*00bc*/ 	.word	0x000023a0


	//   ....[5]....
        /*00c0*/ 	.word	0x00002750


	//   ....[6]....
        /*00c4*/ 	.word	0x00002770


	//   ....[7]....
        /*00c8*/ 	.word	0x00002790


	//   ....[8]....
        /*00cc*/ 	.word	0x000027b0


	//   ....[9]....
        /*00d0*/ 	.word	0x000027d0


	//   ....[10]....
        /*00d4*/ 	.word	0x00002950


	//   ....[11]....
        /*00d8*/ 	.word	0x000029a0


	//   ....[12]....
        /*00dc*/ 	.word	0x000029c0


	//   ....[13]....
        /*00e0*/ 	.word	0x000029d0


	//   ....[14]....
        /*00e4*/ 	.word	0x00002a80


	//   ....[15]....
        /*00e8*/ 	.word	0x00002ab0


	//   ....[16]....
        /*00ec*/ 	.word	0x00002ad0


	//   ....[17]....
        /*00f0*/ 	.word	0x00002b90


	//   ....[18]....
        /*00f4*/ 	.word	0x00002bc0


	//   ....[19]....
        /*00f8*/ 	.word	0x00002c60


	//   ....[20]....
        /*00fc*/ 	.word	0x00002c90


	//   ....[21]....
        /*0100*/ 	.word	0x00003520


	//   ....[22]....
        /*0104*/ 	.word	0x00003590


	//   ....[23]....
        /*0108*/ 	.word	0x00003600


	//   ....[24]....
        /*010c*/ 	.word	0x00003670


	//   ....[25]....
        /*0110*/ 	.word	0x000036e0


	//   ....[26]....
        /*0114*/ 	.word	0x00003ad0


	//   ....[27]....
        /*0118*/ 	.word	0x00003b40


	//   ....[28]....
        /*011c*/ 	.word	0x00003bb0


	//   ....[29]....
        /*0120*/ 	.word	0x00003c20


	//   ....[30]....
        /*0124*/ 	.word	0x00003c90


	//----- nvinfo : EIATTR_EXIT_INSTR_OFFSETS
	.align		4
.L_3462:
        /*0128*/ 	.byte	0x04, 0x1c
        /*012a*/ 	.short	(.L_3464 - .L_3463)


	//   ....[0]....
.L_3463:
        /*012c*/ 	.word	0x000001c0


	//   ....[1]....
        /*0130*/ 	.word	0x000034c0


	//----- nvinfo : EIATTR_MAX_THREADS
	.align		4
.L_3464:
        /*0134*/ 	.byte	0x04, 0x05
        /*0136*/ 	.short	(.L_3466 - .L_3465)
.L_3465:
        /*0138*/ 	.word	0x00000100
        /*013c*/ 	.word	0x00000001
        /*0140*/ 	.word	0x00000001


	//----- nvinfo : EIATTR_CRS_STACK_SIZE
	.align		4
.L_3466:
        /*0144*/ 	.byte	0x04, 0x1e
        /*0146*/ 	.short	(.L_3468 - .L_3467)
.L_3467:
        /*0148*/ 	.word	0x00000000


	//----- nvinfo : EIATTR_CBANK_PARAM_SIZE
	.align		4
.L_3468:
        /*014c*/ 	.byte	0x03, 0x19
        /*014e*/ 	.short	0x00e8


	//----- nvinfo : EIATTR_PARAM_CBANK
	.align		4
        /*0150*/ 	.byte	0x04, 0x0a
        /*0152*/ 	.short	(.L_3470 - .L_3469)
	.align		4
.L_3469:
        /*0154*/ 	.word	index@(.nv.constant0._ZN10layer_norm13ln_fwd_kernelINS_13Kernel_traitsI6__halfffffjLj7168ELj1ELj1ELj8ELj16ENS_18Kernel_traits_baseILj7168ES2_ffffjLj256EEEEELb0ELb1ELb1ELb1EEEvNS_9FwdParamsE)
        /*0158*/ 	.short	0x0210
        /*015a*/ 	.short	0x00e8


	//----- nvinfo : EIATTR_SW_WAR
	.align		4
.L_3470:
        /*015c*/ 	.byte	0x04, 0x36
        /*015e*/ 	.short	(.L_3472 - .L_3471)
.L_3471:
        /*0160*/ 	.word	0x00000008
.L_3472:


//--------------------- .nv.info._ZN10layer_norm13ln_fwd_kernelINS_13Kernel_traitsI6__halfffffjLj7168ELj1ELj1ELj8ELj16ENS_18Kernel_traits_baseILj7168ES2_ffffjLj256EEEEELb1ELb0ELb0ELb0EEEvNS_9FwdParamsE --------------------------
	.section	.nv.info._ZN10layer_norm13ln_fwd_kernelINS_13Kernel_traitsI6__halfffffjLj7168ELj1ELj1ELj8ELj16ENS_18Kernel_traits_baseILj7168ES2_ffffjLj256EEEEELb1ELb0ELb0ELb0EEEvNS_9FwdParamsE,"",@"SHT_CUDA_INFO"
	.sectionflags	@""
	.align	4


	//----- nvinfo : EIATTR_CUDA_API_VERSION
	.align		4
        /*0000*/ 	.byte	0x04, 0x37
        /*0002*/ 	.short	(.L_3474 - .L_3473)
.L_3473:
        /*0004*/ 	.word	0x00000082


	//----- nvinfo : EIATTR_KPARAM_INFO
	.align		4
.L_3474:
        /*0008*/ 	.byte	0x04, 0x17
        /*000a*/ 	.short	(.L_3476 - .L_3475)
.L_3475:
        /*000c*/ 	.word	0x00000000
        /*0010*/ 	.short	0x0000
        /*0012*/ 	.short	0x0000
        /*0014*/ 	.byte	0x00, 0xf0, 0xa1, 0x03


	//----- nvinfo : EIATTR_SPARSE_MMA_MASK
	.align		4
.L_3476:
        /*0018*/ 	.byte	0x03, 0x50
        /*001a*/ 	.short	0x0000


	//----- nvinfo : EIATTR_MAXREG_COUNT
	.align		4
        /*001c*/ 	.byte	0x03, 0x1b
        /*001e*/ 	.short	0x00ff


	//----- nvinfo : EIATTR_NUM_BARRIERS
	.align		4
        /*0020*/ 	.byte	0x02, 0x4c
        /*0022*/ 	.byte	0x01
	.zero		1


	//----- nvinfo : EIATTR_MERCURY_ISA_VERSION
	.align		4
        /*0024*/ 	.byte	0x03, 0x5f
        /*0026*/ 	.short	0x0101


	//----- nvinfo : EIATTR_COOP_GROUP_MASK_REGIDS
	.align		4
        /*0028*/ 	.byte	0x04, 0x29
        /*002a*/ 	.short	(.L_3478 - .L_3477)


	//   ....[0]....
.L_3477:
        /*002c*/ 	.word	0xffffffff


	//   ....[1]....
        /*0030*/ 	.word	0xffffffff


	//   ....[2]....
        /*0034*/ 	.word	0xffffffff


	//   ....[3]....
        /*0038*/ 	.word	0xffffffff


	//   ....[4]....
        /*003c*/ 	.word	0xffffffff


	//   ....[5]....
        /*0040*/ 	.word	0xffffffff


	//   ....[6]....
        /*0044*/ 	.word	0xffffffff


	//   ....[7]....
        /*0048*/ 	.word	0xffffffff


	//   ....[8]....
        /*004c*/ 	.word	0xffffffff


	//   ....[9]....
        /*0050*/ 	.word	0xffffffff


	//   ....[10]....
        /*0054*/ 	.word	0xffffffff


	//   ....[11]....
        /*0058*/ 	.word	0xffffffff


	//   ....[12]....
        /*005c*/ 	.word	0xffffffff


	//   ....[13]....
        /*0060*/ 	.word	0xffffffff


	//   ....[14]....
        /*0064*/ 	.word	0xffffffff


	//   ....[15]....
        /*0068*/ 	.word	0xffffffff


	//   ....[16]....
        /*006c*/ 	.word	0xffffffff


	//   ....[17]....
        /*0070*/ 	.word	0xffffffff


	//   ....[18]....
        /*0074*/ 	.word	0xffffffff


	//   ....[19]....
        /*0078*/ 	.word	0xffffffff


	//   ....[20]....
        /*007c*/ 	.word	0xffffffff


	//   ....[21]....
        /*0080*/ 	.word	0x05000079


	//   ....[22]....
        /*0084*/ 	.word	0x05000079


	//   ....[23]....
        /*0088*/ 	.word	0x05000079


	//   ....[24]....
        /*008c*/ 	.word	0x05000079


	//   ....[25]....
        /*0090*/ 	.word	0x05000079


	//   ....[26]....
        /*0094*/ 	.word	0x05000079


	//   ....[27]....
        /*0098*/ 	.word	0x05000079


	//   ....[28]....
        /*009c*/ 	.word	0x05000079


	//   ....[29]....
        /*00a0*/ 	.word	0x05000079


	//   ....[30]....
        /*00a4*/ 	.word	0x05000079


	//----- nvinfo : EIATTR_COOP_GROUP_INSTR_OFFSETS
	.align		4
.L_3478:
        /*00a8*/ 	.byte	0x04, 0x28
        /*00aa*/ 	.short	(.L_3480 - .L_3479)


	//   ....[0]....
.L_3479:
        /*00ac*/ 	.word	0x0000b6c0


	//   ....[1]....
        /*00b0*/ 	.word	0x0000b6f0


	//   ....[2]....
        /*00b4*/ 	.word	0x0000b710


	//   ....[3]....
        /*00b8*/ 	.word	0x0000b730


	//   ....[4]....
        /*00bc*/ 	.word	0x0000b750


	//   ....[5]....
        /*00c0*/ 	.word	0x0000bb10


	//   ....[6]....
        /*00c4*/ 	.word	0x0000bb30


	//   ....[7]....
        /*00c8*/ 	.word	0x0000bb50


	//   ....[8]....
        /*00cc*/ 	.word	0x0000bb70


	//   ....[9]....
        /*00d0*/ 	.word	0x0000bb90


	//   ....[10]....
        /*00d4*/ 	.word	0x0000bd20


	//   ....[11]....
        /*00d8*/ 	.word	0x0000bd60


	//   ....[12]....
        /*00dc*/ 	.word	0x0000bd90


	//   ....[13]....
        /*00e0*/ 	.word	0x0000bdd0


	//   ....[14]....
        /*00e4*/ 	.word	0x0000be50


	//   ....[15]....
        /*00e8*/ 	.word	0x0000be70


	//   ....[16]....
        /*00ec*/ 	.word	0x0000bf40


	//   ....[17]....
        /*00f0*/ 	.word	0x0000bf60


	//   ....[18]....
        /*00f4*/ 	.word	0x0000c000


	//   ....[19]....
        /*00f8*/ 	.word	0x0000c020


	//   ....[20]....
        /*00fc*/ 	.word	0x0000c070


	//   ....[21]....
        /*0100*/ 	.word	0x0000ca80


	//   ....[22]....
        /*0104*/ 	.word	0x0000caf0


	//   ....[23]....
        /*0108*/ 	.word	0x0000cb60


	//   ....[24]....
        /*010c*/ 	.word	0x0000cbd0


	//   ....[25]....
        /*0110*/ 	.word	0x0000cc40


	//   ....[26]....
        /*0114*/ 	.word	0x0000d050


	//   ....[27]....
        /*0118*/ 	.word	0x0000d0c0


	//   ....[28]....
        /*011c*/ 	.word	0x0000d130


	//   ....[29]....
        /*0120*/ 	.word	0x0000d1a0


	//   ....[30]....
        /*0124*/ 	.word	0x0000d210


	//----- nvinfo : EIATTR_EXIT_INSTR_OFFSETS
	.align		4
.L_3480:
        /*0128*/ 	.byte	0x04, 0x1c
        /*012a*/ 	.short	(.L_3482 - .L_3481)


	//   ....[0]....
.L_3481:
        /*012c*/ 	.word	0x00000c50


	//   ....[1]....
        /*0130*/ 	.word	0x0000ca20


	//----- nvinfo : EIATTR_MAX_THREADS
	.align		4
.L_3482:
        /*0134*/ 	.byte	0x04, 0x05
        /*0136*/ 	.short	(.L_3484 - .L_3483)
.L_3483:
        /*0138*/ 	.word	0x00000100
        /*013c*/ 	.word	0x00000001
        /*0140*/ 	.word	0x00000001


	//----- nvinfo : EIATTR_CRS_STACK_SIZE
	.align		4
.L_3484:
        /*0144*/ 	.byte	0x04, 0x1e
        /*0146*/ 	.short	(.L_3486 - .L_3485)
.L_3485:
        /*0148*/ 	.word	0x00000000


	//----- nvinfo : EIATTR_CBANK_PARAM_SIZE
	.align		4
.L_3486:
        /*014c*/ 	.byte	0x03, 0x19
        /*014e*/ 	.short	0x00e8


	//----- nvinfo : EIATTR_PARAM_CBANK
	.align		4
        /*0150*/ 	.byte	0x04, 0x0a
        /*0152*/ 	.short	(.L_3488 - .L_3487)
	.align		4
.L_3487:
        /*0154*/ 	.word	index@(.nv.constant0._ZN10layer_norm13ln_fwd_kernelINS_13Kernel_traitsI6__halfffffjLj7168ELj1ELj1ELj8ELj16ENS_18Kernel_traits_baseILj7168ES2_ffffjLj256EEEEELb1ELb0ELb0ELb0EEEvNS_9FwdParamsE)
        /*0158*/ 	.short	0x0210
        /*015a*/ 	.short	0x00e8


	//----- nvinfo : EIATTR_SW_WAR
	.align		4
.L_3488:
        /*015c*/ 	.byte	0x04, 0x36
        /*015e*/ 	.short	(.L_3490 - .L_3489)
.L_3489:
        /*0160*/ 	.word	0x00000008
.L_3490:


//--------------------- .nv.info._ZN10layer_norm13ln_fwd_kernelINS_13Kernel_traitsI6__halfffffjLj7168ELj1ELj1ELj8ELj16ENS_18Kernel_traits_baseILj7168ES2_ffffjLj256EEEEELb1ELb0ELb0ELb1EEEvNS_9FwdParamsE --------------------------
	.section	.nv.info._ZN10layer_norm13ln_fwd_kernelINS_13Kernel_traitsI6__halfffffjLj7168ELj1ELj1ELj8ELj16ENS_18Kernel_traits_baseILj7168ES2_ffffjLj256EEEEELb1ELb0ELb0ELb1EEEvNS_9FwdParamsE,"",@"SHT_CUDA_INFO"
	.sectionflags	@""
	.align	4


	//----- nvinfo : EIATTR_CUDA_API_VERSION
	.align		4
        /*0000*/ 	.byte	0x04, 0x37
        /*0002*/ 	.short	(.L_3492 - .L_3491)
.L_3491:
        /*0004*/ 	.word	0x00000082


	//----- nvinfo : EIATTR_KPARAM_INFO
	.align		4
.L_3492:
        /*0008*/ 	.byte	0x04, 0x17
        /*000a*/ 	.short	(.L_3494 - .L_3493)
.L_3493:
        /*000c*/ 	.word	0x00000000
        /*0010*/ 	.short	0x0000
        /*0012*/ 	.short	0x0000
        /*0014*/ 	.byte	0x00, 0xf0, 0xa1, 0x03


	//----- nvinfo : EIATTR_SPARSE_MMA_MASK
	.align		4
.L_3494:
        /*0018*/ 	.byte	0x03, 0x50
        /*001a*/ 	.short	0x0000


	//----- nvinfo : EIATTR_MAXREG_COUNT
	.align		4
        /*001c*/ 	.byte	0x03, 0x1b
        /*001e*/ 	.short	0x00ff


	//----- nvinfo : EIATTR_NUM_BARRIERS
	.align		4
        /*0020*/ 	.byte	0x02, 0x4c
        /*0022*/ 	.byte	0x01
	.zero		1


	//----- nvinfo : EIATTR_MERCURY_ISA_VERSION
	.align		4
        /*0024*/ 	.byte	0x03, 0x5f
        /*0026*/ 	.short	0x0101


	//----- nvinfo : EIATTR_COOP_GROUP_MASK_REGIDS
	.align		4
        /*0028*/ 	.byte	0x04, 0x29
        /*002a*/ 	.short	(.L_3496 - .L_3495)


	//   ....[0]....
.L_3495:
        /*002c*/ 	.word	0xffffffff


	//   ....[1]....
        /*0030*/ 	.word	0xffffffff


	//   ....[2]....
        /*0034*/ 	.word	0xffffffff


	//   ....[3]....
        /*0038*/ 	.word	0xffffffff


	//   ....[4]....
        /*003c*/ 	.word	0xffffffff


	//   ....[5]....
        /*0040*/ 	.word	0xffffffff


	//   ....[6]....
        /*0044*/ 	.word	0xffffffff


	//   ....[7]....
        /*0048*/ 	.word	0xffffffff


	//   ....[8]....
        /*004c*/ 	.word	0xffffffff


	//   ....[9]....
        /*0050*/ 	.word	0xffffffff


	//   ....[10]....
        /*0054*/ 	.word	0xffffffff


	//   ....[11]....
        /*0058*/ 	.word	0xffffffff


	//   ....[12]....
        /*005c*/ 	.word	0xffffffff


	//   ....[13]....
        /*0060*/ 	.word	0xffffffff


	//   ....[14]....
        /*0064*/ 	.word	0xffffffff


	//   ....[15]....
        /*0068*/ 	.word	0xffffffff


	//   ....[16]....
        /*006c*/ 	.word	0xffffffff


	//   ....[17]....
        /*0070*/ 	.word	0xffffffff


	//   ....[18]....
        /*0074*/ 	.word	0xffffffff


	//   ....[19]....
        /*0078*/ 	.word	0xffffffff


	//   ....[20]....
        /*007c*/ 	.word	0xffffffff


	//   ....[21]....
        /*0080*/ 	.word	0x05000073


	//   ....[22]....
        /*0084*/ 	.word	0x05000073


	//   ....[23]....
        /*0088*/ 	.word	0x05000073


	//   ....[24]....
        /*008c*/ 	.word	0x05000073


	//   ....[25]....
        /*0090*/ 	.word	0x05000073


	//   ....[26]....
        /*0094*/ 	.word	0x05000073


	//   ....[27]....
        /*0098*/ 	.word	0x05000073


	//   ....[28]....
        /*009c*/ 	.word	0x05000073


	//   ....[29]....
        /*00a0*/ 	.word	0x05000073


	//   ....[30]....
        /*00a4*/ 	.word	0x05000073


	//----- nvinfo : EIATTR_COOP_GROUP_INSTR_OFFSETS
	.align		4
.L_3496:
        /*00a8*/ 	.byte	0x04, 0x28
        /*00aa*/ 	.short	(.L_3498 - .L_3497)


	//   ....[0]....
.L_3497:
        /*00ac*/ 	.word	0x0000a960


	//   ....[1]....
        /*00b0*/ 	.word	0x0000a980


	//   ....[2]....
        /*00b4*/ 	.word	0x0000a9a0


	//   ....[3]....
        /*00b8*/ 	.word	0x0000a9c0


	//   ....[4]....
        /*00bc*/ 	.word	0x0000a9e0


	//   ....[5]....
        /*00c0*/ 	.word	0x0000ad90


	//   ....[6]....
        /*00c4*/ 	.word	0x0000adb0


	//   ....[7]....
        /*00c8*/ 	.word	0x0000add0


	//   ....[8]....
        /*00cc*/ 	.word	0x0000adf0


	//   ....[9]....
        /*00d0*/ 	.word	0x0000ae10


	//   ....[10]....
        /*00d4*/ 	.word	0x0000af00


	//   ....[11]....
        /*00d8*/ 	.word	0x0000afb0


	//   ....[12]....
        /*00dc*/ 	.word	0x0000b020


	//   ....[13]....
        /*00e0*/ 	.word	0x0000b030


	//   ....[14]....
        /*00e4*/ 	.word	0x0000b0b0


	//   ....[15]....
        /*00e8*/ 	.word	0x0000b0d0


	//   ....[16]....
        /*00ec*/ 	.word	0x0000b110


	//   ....[17]....
        /*00f0*/ 	.word	0x0000b1a0


	//   ....[18]....
        /*00f4*/ 	.word	0x0000b210


	//   ....[19]....
        /*00f8*/ 	.word	0x0000b2a0


	//   ....[20]....
        /*00fc*/ 	.word	0x0000b2f0


	//   ....[21]....
        /*0100*/ 	.word	0x0000ba80


	//   ....[22]....
        /*0104*/ 	.word	0x0000baf0


	//   ....[23]....
        /*0108*/ 	.word	0x0000bb60


	//   ....[24]....
        /*010c*/ 	.word	0x0000bbd0


	//   ....[25]....
        /*0110*/ 	.word	0x0000bc40


	//   ....[26]....
        /*0114*/ 	.word	0x0000c040


	//   ....[27]....
        /*0118*/ 	.word	0x0000c0b0


	//   ....[28]....
        /*011c*/ 	.word	0x0000c120


	//   ....[29]....
        /*0120*/ 	.word	0x0000c190


	//   ....[30]....
        /*0124*/ 	.word	0x0000c200


	//----- nvinfo : EIATTR_EXIT_INSTR_OFFSETS
	.align		4
.L_3498:
        /*0128*/ 	.byte	0x04, 0x1c
        /*012a*/ 	.short	(.L_3500 - .L_3499)


	//   ....[0]....
.L_3499:
        /*012c*/ 	.word	0x00000600


	//   ....[1]....
        /*0130*/ 	.word	0x0000ba20


	//----- nvinfo : EIATTR_MAX_THREADS
	.align		4
.L_3500:
        /*0134*/ 	.byte	0x04, 0x05
        /*0136*/ 	.short	(.L_3502 - .L_3501)
.L_3501:
        /*0138*/ 	.word	0x00000100
        /*013c*/ 	.word	0x00000001
        /*0140*/ 	.word	0x00000001


	//----- nvinfo : EIATTR_CRS_STACK_SIZE
	.align		4
.L_3502:
        /*0144*/ 	.byte	0x04, 0x1e
        /*0146*/ 	.short	(.L_3504 - .L_3503)
.L_3503:
        /*0148*/ 	.word	0x00000000


	//----- nvinfo : EIATTR_CBANK_PARAM_SIZE
	.align		4
.L_3504:
        /*014c*/ 	.byte	0x03, 0x19
        /*014e*/ 	.short	0x00e8


	//----- nvinfo : EIATTR_PARAM_CBANK
	.align		4
        /*0150*/ 	.byte	0x04, 0x0a
        /*0152*/ 	.short	(.L_3506 - .L_3505)
	.align		4
.L_3505:
        /*0154*/ 	.word	index@(.nv.constant0._ZN10layer_norm13ln_fwd_kernelINS_13Kernel_traitsI6__halfffffjLj7168ELj1ELj1ELj8ELj16ENS_18Kernel_traits_baseILj7168ES2_ffffjLj256EEEEELb1ELb0ELb0ELb1EEEvNS_9FwdParamsE)
        /*0158*/ 	.short	0x0210
        /*015a*/ 	.short	0x00e8


	//----- nvinfo : EIATTR_SW_WAR
	.align		4
.L_3506:
        /*015c*/ 	.byte	0x04, 0x36
        /*015e*/ 	.short	(.L_3508 - .L_3507)
.L_3507:
        /*0160*/ 	.word	0x00000008
.L_3508:


//--------------------- .nv.info._ZN10layer_norm13ln_fwd_kernelINS_13Kernel_traitsI6__halfffffjLj7168ELj1ELj1ELj8ELj16ENS_18Kernel_traits_baseILj7168ES2_ffffjLj256EEEEELb1ELb0ELb1ELb0EEEvNS_9FwdParamsE --------------------------
	.section	.nv.info._ZN10layer_norm13ln_fwd_kernelINS_13Kernel_traitsI6__halfffffjLj7168ELj1ELj1ELj8ELj16ENS_18Kernel_traits_baseILj7168ES2_ffffjLj256EEEEELb1ELb0ELb1ELb0EEEvNS_9FwdParamsE,"",@"SHT_CUDA_INFO"
	.sectionflags	@""
	.align	4


	//----- nvinfo : EIATTR_CUDA_API_VERSION
	.align		4
        /*0000*/ 	.byte	0x04, 0x37
        /*0002*/ 	.short	(.L_3510 - .L_3509)
.L_3509:
        /*0004*/ 	.word	0x00000082


	//----- nvinfo : EIATTR_KPARAM_INFO
	.align		4
.L_3510:
        /*0008*/ 	.byte	0x04, 0x17
        /*000a*/ 	.short	(.L_3512 - .L_3511)
.L_3511:
        /*000c*/ 	.word	0x00000000
        /*0010*/ 	.short	0x0000
        /*0012*/ 	.short	0x0000
        /*0014*/ 	.byte	0x00, 0xf0, 0xa1, 0x03


	//----- nvinfo : EIATTR_SPARSE_MMA_MASK
	.align		4
.L_3512:
        /*0018*/ 	.byte	0x03, 0x50
        /*001a*/ 	.short	0x0000


	//----- nvinfo : EIATTR_MAXREG_COUNT
	.align		4
        /*001c*/ 	.byte	0x03, 0x1b
        /*001e*/ 	.short	0x00ff


	//----- nvinfo : EIATTR_NUM_BARRIERS
	.align		4
        /*0020*/ 	.byte	0x02, 0x4c
        /*0022*/ 	.byte	0x01
	.zero		1


	//----- nvinfo : EIATTR_ANNOTATIONS
	.align		4
        /*0024*/ 	.byte	0x04, 0x55
        /*0026*/ 	.short	(.L_3514 - .L_3513)


	//   ....[0]....
.L_3513:
        /*0028*/ 	.word	0x00000001
        /*002c*/ 	.byte	0x50, 0x10, 0x00, 0x00, 0x01, 0x00, 0x00, 0x00, 0x90, 0x10, 0x00, 0x00, 0x01, 0x00, 0x00, 0x00
        /*003c*/ 	.byte	0xd0, 0x10, 0x00, 0x00, 0x01, 0x00, 0x00, 0x00, 0xf0, 0xcb, 0x00, 0x00, 0x01, 0x00, 0x00, 0x00
        /*004c*/ 	.byte	0xb0, 0xd1, 0x00, 0x00, 0x01, 0x00, 0x00, 0x00, 0xd0, 0xd1, 0x00, 0x00


	//----- nvinfo : EIATTR_MERCURY_ISA_VERSION
	.align		4
.L_3514:
        /*0058*/ 	.byte	0x03, 0x5f
        /*005a*/ 	.short	0x0101


	//----- nvinfo : EIATTR_COOP_GROUP_MASK_REGIDS
	.align		4
        /*005c*/ 	.byte	0x04, 0x29
        /*005e*/ 	.short	(.L_3516 - .L_3515)


	//   ....[0]....
.L_3515:
        /*0060*/ 	.word	0xffffffff


	//   ....[1]....
        /*0064*/ 	.word	0xffffffff


	//   ....[2]....
        /*0068*/ 	.word	0xffffffff


	//   ....[3]....
        /*006c*/ 	.word	0xffffffff


	//   ....[4]....
        /*0070*/ 	.word	0xffffffff


	//   ....[5]....
        /*0074*/ 	.word	0xffffffff


	//   ....[6]....
        /*0078*/ 	.word	0xffffffff


	//   ....[7]....
        /*007c*/ 	.word	0xffffffff


	//   ....[8]....
        /*0080*/ 	.word	0xffffffff


	//   ....[9]....
        /*0084*/ 	.word	0xffffffff


	//   ....[10]....
        /*0088*/ 	.word	0xffffffff


	//   ....[11]....
        /*008c*/ 	.word	0xffffffff


	//   ....[12]....
        /*0090*/ 	.word	0xffffffff


	//   ....[13]....
        /*0094*/ 	.word	0xffffffff


	//   ....[14]....
        /*0098*/ 	.word	0xffffffff


	//   ....[15]....
        /*009c*/ 	.word	0xffffffff


	//   ....[16]....
        /*00a0*/ 	.word	0xffffffff


	//   ....[17]....
        /*00a4*/ 	.word	0xffffffff


	//   ....[18]....
        /*00a8*/ 	.word	0xffffffff


	//   ....[19]....
        /*00ac*/ 	.word	0xffffffff


	//   ....[20]....
        /*00b0*/ 	.word	0xffffffff


	//   ....[21]....
        /*00b4*/ 	.word	0x05000057


	//   ....[22]....
        /*00b8*/ 	.word	0x05000057


	//   ....[23]....
        /*00bc*/ 	.word	0x05000057


	//   ....[24]....
        /*00c0*/ 	.word	0x05000057


	//   ....[25]....
        /*00c4*/ 	.word	0x05000057


	//   ....[26]....
        /*00c8*/ 	.word	0x05000057


	//   ....[27]....
        /*00cc*/ 	.word	0x05000057


	//   ....[28]....
        /*00d0*/ 	.word	0x05000057


	//   ....[29]....
        /*00d4*/ 	.word	0x05000057


	//   ....[30]....
        /*00d8*/ 	.word	0x05000057


	//----- nvinfo : EIATTR_COOP_GROUP_INSTR_OFFSETS
	.align		4
.L_3516:
        /*00dc*/ 	.byte	0x04, 0x28
        /*00de*/ 	.short	(.L_3518 - .L_3517)


	//   ....[0]....
.L_3517:
        /*00e0*/ 	.word	0x0000c650


	//   ....[1]....
        /*00e4*/ 	.word	0x0000c680


	//   ....[2]....
        /*00e8*/ 	.word	0x0000c6a0


	//   ....[3]....
        /*00ec*/ 	.word	0x0000c6c0


	//   ....[4]....
        /*00f0*/ 	.word	0x0000c6e0


	//   ....[5]....
        /*00f4*/ 	.word	0x0000caa0


	//   ....[6]....
        /*00f8*/ 	.word	0x0000cac0


	//   ....[7]....
        /*00fc*/ 	.word	0x0000cae0


	//   ....[8]....
        /*0100*/ 	.word	0x0000cb00


	//   ....[9]....
        /*0104*/ 	.word	0x0000cb20


	//   ....[10]....
        /*0108*/ 	.word	0x0000cca0


	//   ....[11]....
        /*010c*/ 	.word	0x0000cd00


	//   ....[12]....
        /*0110*/ 	.word	0x0000cd60


	//   ....[13]....
        /*0114*/ 	.word	0x0000cd80


	//   ....[14]....
        /*0118*/ 	.word	0x0000ce00


	//   ....[15]....
        /*011c*/ 	.word	0x0000ce60


	//   ....[16]....
        /*0120*/ 	.word	0x0000ced0


	//   ....[17]....
        /*0124*/ 	.word	0x0000cee0


	//   ....[18]....
        /*0128*/ 	.word	0x0000cfa0


	//   ....[19]....
        /*012c*/ 	.word	0x0000d010


	//   ....[20]....
        /*0130*/ 	.word	0x0000d020


	//   ....[21]....
        /*0134*/ 	.word	0x0000daf0


	//   ....[22]....
        /*0138*/ 	.word	0x0000db40


	//   ....[23]....
        /*013c*/ 	.word	0x0000db90


	//   ....[24]....
        /*0140*/ 	.word	0x0000dbe0


	//   ....[25]....
        /*0144*/ 	.word	0x0000dc30


	//   ....[26]....
        /*0148*/ 	.word	0x0000e060


	//   ....[27]....
        /*014c*/ 	.word	0x0000e0c0


	//   ....[28]....
        /*0150*/ 	.word	0x0000e120


	//   ....[29]....
        /*0154*/ 	.word	0x0000e180


	//   ....[30]....
        /*0158*/ 	.word	0x0000e1e0


	//----- nvinfo : EIATTR_EXIT_INSTR_OFFSETS
	.align		4
.L_3518:
        /*015c*/ 	.byte	0x04, 0x1c
        /*015e*/ 	.short	(.L_3520 - .L_3519)


	//   ....[0]....
.L_3519:
        /*0160*/ 	.word	0x00000c70


	//   ....[1]....
        /*0164*/ 	.word	0x0000daa0


	//----- nvinfo : EIATTR_MAX_THREADS
	.align		4
.L_3520:
        /*0168*/ 	.byte	0x04, 0x05
        /*016a*/ 	.short	(.L_3522 - .L_3521)
.L_3521:
        /*016c*/ 	.word	0x00000100
        /*0170*/ 	.word	0x00000001
        /*0174*/ 	.word	0x00000001


	//----- nvinfo : EIATTR_CRS_STACK_SIZE
	.align		4
.L_3522:
        /*0178*/ 	.byte	0x04, 0x1e
        /*017a*/ 	.short	(.L_3524 - .L_3523)
.L_3523:
        /*017c*/ 	.word	0x00000000


	//----- nvinfo : EIATTR_CBANK_PARAM_SIZE
	.align		4
.L_3524:
        /*0180*/ 	.byte	0x03, 0x19
        /*0182*/ 	.short	0x00e8


	//----- nvinfo : EIATTR_PARAM_CBANK
	.align		4
        /*0184*/ 	.byte	0x04, 0x0a
        /*0186*/ 	.short	(.L_3526 - .L_3525)
	.align		4
.L_3525:
        /*0188*/ 	.word	index@(.nv.constant0._ZN10layer_norm13ln_fwd_kernelINS_13Kernel_traitsI6__halfffffjLj7168ELj1ELj1ELj8ELj16ENS_18Kernel_traits_baseILj7168ES2_ffffjLj256EEEEELb1ELb0ELb1ELb0EEEvNS_9FwdParamsE)
        /*018c*/ 	.short	0x0210
        /*018e*/ 	.short	0x00e8


	//----- nvinfo : EIATTR_SW_WAR
	.align		4
.L_3526:
        /*0190*/ 	.byte	0x04, 0x36
        /*0192*/ 	.short	(.L_3528 - .L_3527)
.L_3527:
        /*0194*/ 	.word	0x00000008
.L_3528:


//--------------------- .nv.info._ZN10layer_norm13ln_fwd_kernelINS_13Kernel_traitsI6__halfffffjLj7168ELj1ELj1ELj8ELj16ENS_18Kernel_traits_baseILj7168ES2_ffffjLj256EEEEELb1ELb0ELb1ELb1EEEvNS_9FwdParamsE --------------------------
	.section	.nv.info._ZN10layer_norm13ln_fwd_kernelINS_13Kernel_traitsI6__halfffffjLj7168ELj1ELj1ELj8ELj16ENS_18Kernel_traits_baseILj7168ES2_ffffjLj256EEEEELb1ELb0ELb1ELb1EEEvNS_9FwdParamsE,"",@"SHT_CUDA_INFO"
	.sectionflags	@""
	.align	4


	//----- nvinfo : EIATTR_CUDA_API_VERSION
	.align		4
        /*0000*/ 	.byte	0x04, 0x37
        /*0002*/ 	.short	(.L_3530 - .L_3529)
.L_3529:
        /*0004*/ 	.word	0x00000082


	//----- nvinfo : EIATTR_KPARAM_INFO
	.align		4
.L_3530:
        /*0008*/ 	.byte	0x04, 0x17
        /*000a*/ 	.short	(.L_3532 - .L_3531)
.L_3531:
        /*000c*/ 	.word	0x00000000
        /*0010*/ 	.short	0x0000
        /*0012*/ 	.short	0x0000
        /*0014*/ 	.byte	0x00, 0xf0, 0xa1, 0x03


	//----- nvinfo : EIATTR_SPARSE_MMA_MASK
	.align		4
.L_3532:
        /*0018*/ 	.byte	0x03, 0x50
        /*001a*/ 	.short	0x0000


	//----- nvinfo : EIATTR_MAXREG_COUNT
	.align		4
        /*001c*/ 	.byte	0x03, 0x1b
        /*001e*/ 	.short	0x00ff


	//----- nvinfo : EIATTR_NUM_BARRIERS
	.align		4
        /*0020*/ 	.byte	0x02, 0x4c
        /*0022*/ 	.byte	0x01
	.zero		1


	//----- nvinfo : EIATTR_MERCURY_ISA_VERSION
	.align		4
        /*0024*/ 	.byte	0x03, 0x5f
        /*0026*/ 	.short	0x0101


	//----- nvinfo : EIATTR_COOP_GROUP_MASK_REGIDS
	.align		4
        /*0028*/ 	.byte	0x04, 0x29
        /*002a*/ 	.short	(.L_3534 - .L_3533)


	//   ....[0]....
.L_3533:
        /*002c*/ 	.word	0xffffffff


	//   ....[1]....
        /*0030*/ 	.word	0xffffffff


	//   ....[2]....
        /*0034*/ 	.word	0xffffffff


	//   ....[3]....
        /*0038*/ 	.word	0xffffffff


	//   ....[4]....
        /*003c*/ 	.word	0xffffffff


	//   ....[5]....
        /*0040*/ 	.word	0xffffffff


	//   ....[6]....
        /*0044*/ 	.word	0xffffffff


	//   ....[7]....
        /*0048*/ 	.word	0xffffffff


	//   ....[8]....
        /*004c*/ 	.word	0xffffffff


	//   ....[9]....
        /*0050*/ 	.word	0xffffffff


	//   ....[10]....
        /*0054*/ 	.word	0xffffffff


	//   ....[11]....
        /*0058*/ 	.word	0xffffffff


	//   ....[12]....
        /*005c*/ 	.word	0xffffffff


	//   ....[13]....
        /*0060*/ 	.word	0xffffffff


	//   ....[14]....
        /*0064*/ 	.word	0xffffffff


	//   ....[15]....
        /*0068*/ 	.word	0xffffffff


	//   ....[16]....
        /*006c*/ 	.word	0xffffffff


	//   ....[17]....
        /*0070*/ 	.word	0xffffffff


	//   ....[18]....
        /*0074*/ 	.word	0xffffffff


	//   ....[19]....
        /*0078*/ 	.word	0xffffffff


	//   ....[20]....
        /*007c*/ 	.word	0xffffffff


	//   ....[21]....
        /*0080*/ 	.word	0x05000071


	//   ....[22]....
        /*0084*/ 	.word	0x05000071


	//   ....[23]....
        /*0088*/ 	.word	0x05000071


	//   ....[24]....
        /*008c*/ 	.word	0x05000071


	//   ....[25]....
        /*0090*/ 	.word	0x05000071


	//   ....[26]....
        /*0094*/ 	.word	0x05000071


	//   ....[27]....
        /*0098*/ 	.word	0x05000071


	//   ....[28]....
        /*009c*/ 	.word	0x05000071


	//   ....[29]....
        /*00a0*/ 	.word	0x05000071


	//   ....[30]....
        /*00a4*/ 	.word	0x05000071


	//----- nvinfo : EIATTR_COOP_GROUP_INSTR_OFFSETS
	.align		4
.L_3534:
        /*00a8*/ 	.byte	0x04, 0x28
        /*00aa*/ 	.short	(.L_3536 - .L_3535)


	//   ....[0]....
.L_3535:
        /*00ac*/ 	.word	0x0000bc90


	//   ....[1]....
        /*00b0*/ 	.word	0x0000bcb0


	//   ....[2]....
        /*00b4*/ 	.word	0x0000bcd0


	//   ....[3]....
        /*00b8*/ 	.word	0x0000bcf0


	//   ....[4]....
        /*00bc*/ 	.word	0x0000bd10


	//   ....[5]....
        /*00c0*/ 	.word	0x0000c0c0


	//   ....[6]....
        /*00c4*/ 	.word	0x0000c0e0


	//   ....[7]....
        /*00c8*/ 	.word	0x0000c100


	//   ....[8]....
        /*00cc*/ 	.word	0x0000c120


	//   ....[9]....
        /*00d0*/ 	.word	0x0000c140


	//   ....[10]....
        /*00d4*/ 	.word	0x0000c280


	//   ....[11]....
        /*00d8*/ 	.word	0x0000c320


	//   ....[12]....
        /*00dc*/ 	.word	0x0000c370


	//   ....[13]....
        /*00e0*/ 	.word	0x0000c3b0


	//   ....[14]....
        /*00e4*/ 	.word	0x0000c3c0


	//   ....[15]....
        /*00e8*/ 	.word	0x0000c410


	//   ....[16]....
        /*00ec*/ 	.word	0x0000c450


	//   ....[17]....
        /*00f0*/ 	.word	0x0000c4f0


	//   ....[18]....
        /*00f4*/ 	.word	0x0000c520


	//   ....[19]....
        /*00f8*/ 	.word	0x0000c5f0


	//   ....[20]....
        /*00fc*/ 	.word	0x0000c610


	//   ....[21]....
        /*0100*/ 	.word	0x0000cea0


	//   ....[22]....
        /*0104*/ 	.word	0x0000cf10


	//   ....[23]....
        /*0108*/ 	.word	0x0000cf80


	//   ....[24]....
        /*010c*/ 	.word	0x0000cff0


	//   ....[25]....
        /*0110*/ 	.word	0x0000d060


	//   ....[26]....
        /*0114*/ 	.word	0x0000d460


	//   ....[27]....
        /*0118*/ 	.word	0x0000d4d0


	//   ....[28]....
        /*011c*/ 	.word	0x0000d540


	//   ....[29]....
        /*0120*/ 	.word	0x0000d5b0


	//   ....[30]....
        /*0124*/ 	.word	0x0000d620


	//----- nvinfo : EIATTR_EXIT_INSTR_OFFSETS
	.align		4
.L_3536:
        /*0128*/ 	.byte	0x04, 0x1c
        /*012a*/ 	.short	(.L_3538 - .L_3537)


	//   ....[0]....
.L_3537:
        /*012c*/ 	.word	0x00000600


	//   ....[1]....
        /*0130*/ 	.word	0x0000ce40


	//----- nvinfo : EIATTR_MAX_THREADS
	.align		4
.L_3538:
        /*0134*/ 	.byte	0x04, 0x05
        /*0136*/ 	.short	(.L_3540 - .L_3539)
.L_3539:
        /*0138*/ 	.word	0x00000100
        /*013c*/ 	.word	0x00000001
        /*0140*/ 	.word	0x00000001


	//----- nvinfo : EIATTR_CRS_STACK_SIZE
	.align		4
.L_3540:
        /*0144*/ 	.byte	0x04, 0x1e
        /*0146*/ 	.short	(.L_3542 - .L_3541)
.L_3541:
        /*0148*/ 	.word	0x00000000


	//----- nvinfo : EIATTR_CBANK_PARAM_SIZE
	.align		4
.L_3542:
        /*014c*/ 	.byte	0x03, 0x19
        /*014e*/ 	.short	0x00e8


	//----- nvinfo : EIATTR_PARAM_CBANK
	.align		4
        /*0150*/ 	.byte	0x04, 0x0a
        /*0152*/ 	.short	(.L_3544 - .L_3543)
	.align		4
.L_3543:
        /*0154*/ 	.word	index@(.nv.constant0._ZN10layer_norm13ln_fwd_kernelINS_13Kernel_traitsI6__halfffffjLj7168ELj1ELj1ELj8ELj16ENS_18Kernel_traits_baseILj7168ES2_ffffjLj256EEEEELb1ELb0ELb1ELb1EEEvNS_9FwdParamsE)
        /*0158*/ 	.short	0x0210
        /*015a*/ 	.short	0x00e8


	//----- nvinfo : EIATTR_SW_WAR
	.align		4
.L_3544:
        /*015c*/ 	.byte	0x04, 0x36
        /*015e*/ 	.short	(.L_3546 - .L_3545)
.L_3545:
        /*0160*/ 	.word	0x00000008
.L_3546:


//--------------------- .nv.info._ZN10layer_norm13ln_fwd_kernelINS_13Kernel_traitsI6__halfffffjLj7168ELj1ELj1ELj8ELj16ENS_18Kernel_traits_baseILj7168ES2_ffffjLj256EEEEELb1ELb1ELb0ELb0EEEvNS_9FwdParamsE --------------------------
	.section	.nv.info._ZN10layer_norm13ln_fwd_kernelINS_13Kernel_traitsI6__halfffffjLj7168ELj1ELj1ELj8ELj16ENS_18Kernel_traits_baseILj7168ES2_ffffjLj256EEEEELb1ELb1ELb0ELb0EEEvNS_9FwdParamsE,"",@"SHT_CUDA_INFO"
	.sectionflags	@""
	.align	4


	//----- nvinfo : EIATTR_CUDA_API_VERSION
	.align		4
        /*0000*/ 	.byte	0x04, 0x37
        /*0002*/ 	.short	(.L_3548 - .L_3547)
.L_3547:
        /*0004*/ 	.word	0x00000082


	//----- nvinfo : EIATTR_KPARAM_INFO
	.align		4
.L_3548:
        /*0008*/ 	.byte	0x04, 0x17
        /*000a*/ 	.short	(.L_3550 - .L_3549)
.L_3549:
        /*000c*/ 	.word	0x00000000
        /*0010*/ 	.short	0x0000
        /*0012*/ 	.short	0x0000
        /*0014*/ 	.byte	0x00, 0xf0, 0xa1, 0x03


	//----- nvinfo : EIATTR_SPARSE_MMA_MASK
	.align		4
.L_3550:
        /*0018*/ 	.byte	0x03, 0x50
        /*001a*/ 	.short	0x0000


	//----- nvinfo : EIATTR_MAXREG_COUNT
	.align		4
        /*001c*/ 	.byte	0x03, 0x1b
        /*001e*/ 	.short	0x00ff


	//----- nvinfo : EIATTR_NUM_BARRIERS
	.align		4
        /*0020*/ 	.byte	0x02, 0x4c
        /*0022*/ 	.byte	0x01
	.zero		1


	//----- nvinfo : EIATTR_MERCURY_ISA_VERSION
	.align		4
        /*0024*/ 	.byte	0x03, 0x5f
        /*0026*/ 	.short	0x0101


	//----- nvinfo : EIATTR_COOP_GROUP_MASK_REGIDS
	.align		4
        /*0028*/ 	.byte	0x04, 0x29
        /*002a*/ 	.short	(.L_3552 - .L_3551)


	//   ....[0]....
.L_3551:
        /*002c*/ 	.word	0xffffffff


	//   ....[1]....
        /*0030*/ 	.word	0xffffffff


	//   ....[2]....
        /*0034*/ 	.word	0xffffffff


	//   ....[3]....
        /*0038*/ 	.word	0xffffffff


	//   ....[4]....
        /*003c*/ 	.word	0xffffffff


	//   ....[5]....
        /*0040*/ 	.word	0xffffffff


	//   ....[6]....
        /*0044*/ 	.word	0xffffffff


	//   ....[7]....
        /*0048*/ 	.word	0xffffffff


	//   ....[8]....
        /*004c*/ 	.word	0xffffffff


	//   ....[9]....
        /*0050*/ 	.word	0xffffffff


	//   ....[10]....
        /*0054*/ 	.word	0xffffffff


	//   ....[11]....
        /*0058*/ 	.word	0xffffffff


	//   ....[12]....
        /*005c*/ 	.word	0xffffffff


	//   ....[13]....
        /*0060*/ 	.word	0xffffffff


	//   ....[14]....
        /*0064*/ 	.word	0xffffffff


	//   ....[15]....
        /*0068*/ 	.word	0xffffffff


	//   ....[16]....
        /*006c*/ 	.word	0xffffffff


	//   ....[17]....
        /*0070*/ 	.word	0xffffffff


	//   ....[18]....
        /*0074*/ 	.word	0xffffffff


	//   ....[19]....
        /*0078*/ 	.word	0xffffffff


	//   ....[20]....
        /*007c*/ 	.word	0xffffffff


	//   ....[21]....
        /*0080*/ 	.word	0x050000a9


	//   ....[22]....
        /*0084*/ 	.word	0x050000a9


	//   ....[23]....
        /*0088*/ 	.word	0x050000a9


	//   ....[24]....
        /*008c*/ 	.word	0x050000a9


	//   ....[25]....
        /*0090*/ 	.word	0x050000a9


	//   ....[26]....
        /*0094*/ 	.word	0x050000a9


	//   ....[27]....
        /*0098*/ 	.word	0x050000a9


	//   ....[28]....
        /*009c*/ 	.word	0x050000a9


	//   ....[29]....
        /*00a0*/ 	.word	0x050000a9


	//   ....[30]....
        /*00a4*/ 	.word	0x050000a9


	//----- nvinfo : EIATTR_COOP_GROUP_INSTR_OFFSETS
	.align		4
.L_3552:
        /*00a8*/ 	.byte	0x04, 0x28
        /*00aa*/ 	.short	(.L_3554 - .L_3553)


	//   ....[0]....
.L_3553:
        /*00ac*/ 	.word	0x0000be10


	//   ....[1]....
        /*00b0*/ 	.word	0x0000be40


	//   ....[2]....
        /*00b4*/ 	.word	0x0000be60


	//   ....[3]....
        /*00b8*/ 	.word	0x0000be80


	//   ....[4]....
        /*00bc*/ 	.word	0x0000bea0


	//   ....[5]....
        /*00c0*/ 	.word	0x0000c260


	//   ....[6]....
        /*00c4*/ 	.word	0x0000c280


	//   ....[7]....
        /*00c8*/ 	.word	0x0000c2a0


	//   ....[8]....
        /*00cc*/ 	.word	0x0000c2c0


	//   ....[9]....
        /*00d0*/ 	.word	0x0000c2e0


	//   ....[10]....
        /*00d4*/ 	.word	0x0000c480


	//   ....[11]....
        /*00d8*/ 	.word	0x0000c4d0


	//   ....[12]....
        /*00dc*/ 	.word	0x0000c4e0


	//   ....[13]....
        /*00e0*/ 	.word	0x0000c560


	//   ....[14]....
        /*00e4*/ 	.word	0x0000c5a0


	//   ....[15]....
        /*00e8*/ 	.word	0x0000c5d0


	//   ....[16]....
        /*00ec*/ 	.word	0x0000c640


	//   ....[17]....
        /*00f0*/ 	.word	0x0000c6a0


	//   ....[18]....
        /*00f4*/ 	.word	0x0000c6d0


	//   ....[19]....
        /*00f8*/ 	.word	0x0000c7b0


	//   ....[20]....
        /*00fc*/ 	.word	0x0000c7c0


	//   ....[21]....
        /*0100*/ 	.word	0x0000d1c0


	//   ....[22]....
        /*0104*/ 	.word	0x0000d230


	//   ....[23]....
        /*0108*/ 	.word	0x0000d2a0


	//   ....[24]....
        /*010c*/ 	.word	0x0000d310


	//   ....[25]....
        /*0110*/ 	.word	0x0000d380


	//   ....[26]....
        /*0114*/ 	.word	0x0000d7a0


	//   ....[27]....
        /*0118*/ 	.word	0x0000d810


	//   ....[28]....
        /*011c*/ 	.word	0x0000d880


	//   ....[29]....
        /*0120*/ 	.word	0x0000d8f0


	//   ....[30]....
        /*0124*/ 	.word	0x0000d960


	//----- nvinfo : EIATTR_EXIT_INSTR_OFFSETS
	.align		4
.L_3554:
        /*0128*/ 	.byte	0x04, 0x1c
        /*012a*/ 	.short	(.L_3556 - .L_3555)


	//   ....[0]....
.L_3555:
        /*012c*/ 	.word	0x00000dd0


	//   ....[1]....
        /*0130*/ 	.word	0x0000d160


	//----- nvinfo : EIATTR_MAX_THREADS
	.align		4
.L_3556:
        /*0134*/ 	.byte	0x04, 0x05
        /*0136*/ 	.short	(.L_3558 - .L_3557)
.L_3557:
        /*0138*/ 	.word	0x00000100
        /*013c*/ 	.word	0x00000001
        /*0140*/ 	.word	0x00000001


	//----- nvinfo : EIATTR_CRS_STACK_SIZE
	.align		4
.L_3558:
        /*0144*/ 	.byte	0x04, 0x1e
        /*0146*/ 	.short	(.L_3560 - .L_3559)
.L_3559:
        /*0148*/ 	.word	0x00000000


	//----- nvinfo : EIATTR_CBANK_PARAM_SIZE
	.align		4
.L_3560:
        /*014c*/ 	.byte	0x03, 0x19
        /*014e*/ 	.short	0x00e8


	//----- nvinfo : EIATTR_PARAM_CBANK
	.align		4
        /*0150*/ 	.byte	0x04, 0x0a
        /*0152*/ 	.short	(.L_3562 - .L_3561)
	.align		4
.L_3561:
        /*0154*/ 	.word	index@(.nv.constant0._ZN10layer_norm13ln_fwd_kernelINS_13Kernel_traitsI6__halfffffjLj7168ELj1ELj1ELj8ELj16ENS_18Kernel_traits_baseILj7168ES2_ffffjLj256EEEEELb1ELb1ELb0ELb0EEEvNS_9FwdParamsE)
        /*0158*/ 	.short	0x0210
        /*015a*/ 	.short	0x00e8


	//----- nvinfo : EIATTR_SW_WAR
	.align		4
.L_3562:
        /*015c*/ 	.byte	0x04, 0x36
        /*015e*/ 	.short	(.L_3564 - .L_3563)
.L_3563:
        /*0160*/ 	.word	0x00000008
.L_3564:


//--------------------- .nv.info._ZN10layer_norm13ln_fwd_kernelINS_13Kernel_traitsI6__halfffffjLj7168ELj1ELj1ELj8ELj16ENS_18Kernel_traits_baseILj7168ES2_ffffjLj256EEEEELb1ELb1ELb0ELb1EEEvNS_9FwdParamsE --------------------------
	.section	.nv.info._ZN10layer_norm13ln_fwd_kernelINS_13Kernel_traitsI6__halfffffjLj7168ELj1ELj1ELj8ELj16ENS_18Kernel_traits_baseILj7168ES2_ffffjLj256EEEEELb1ELb1ELb0ELb1EEEvNS_9FwdParamsE,"",@"SHT_CUDA_INFO"
	.sectionflags	@""
	.align	4


	//----- nvinfo : EIATTR_CUDA_API_VERSION
	.align		4
        /*0000*/ 	.byte	0x04, 0x37
        /*0002*/ 	.short	(.L_3566 - .L_3565)
.L_3565:
        /*0004*/ 	.word	0x00000082


	//----- nvinfo : EIATTR_KPARAM_INFO
	.align		4
.L_3566:
        /*0008*/ 	.byte	0x04, 0x17
        /*000a*/ 	.short	(.L_3568 - .L_3567)
.L_3567:
        /*000c*/ 	.word	0x00000000
        /*0010*/ 	.short	0x0000
        /*0012*/ 	.short	0x0000
        /*0014*/ 	.byte	0x00, 0xf0, 0xa1, 0x03


	//----- nvinfo : EIATTR_SPARSE_MMA_MASK
	.align		4
.L_3568:
        /*0018*/ 	.byte	0x03, 0x50
        /*001a*/ 	.short	0x0000


	//----- nvinfo : EIATTR_MAXREG_COUNT
	.align		4
        /*001c*/ 	.byte	0x03, 0x1b
        /*001e*/ 	.short	0x00ff


	//----- nvinfo : EIATTR_NUM_BARRIERS
	.align		4
        /*0020*/ 	.byte	0x02, 0x4c
        /*0022*/ 	.byte	0x01
	.zero		1


	//----- nvinfo : EIATTR_MERCURY_ISA_VERSION
	.align		4
        /*0024*/ 	.byte	0x03, 0x5f
        /*0026*/ 	.short	0x0101


	//----- nvinfo : EIATTR_COOP_GROUP_MASK_REGIDS
	.align		4
        /*0028*/ 	.byte	0x04, 0x29
        /*002a*/ 	.short	(.L_3570 - .L_3569)


	//   ....[0]....
.L_3569:
        /*002c*/ 	.word	0xffffffff


	//   ....[1]....
        /*0030*/ 	.word	0xffffffff


	//   ....[2]....
        /*0034*/ 	.word	0xffffffff


	//   ....[3]....
        /*0038*/ 	.word	0xffffffff


	//   ....[4]....
        /*003c*/ 	.word	0xffffffff


	//   ....[5]....
        /*0040*/ 	.word	0xffffffff


	//   ....[6]....
        /*0044*/ 	.word	0xffffffff


	//   ....[7]....
        /*0048*/ 	.word	0xffffffff


	//   ....[8]....
        /*004c*/ 	.word	0xffffffff


	//   ....[9]....
        /*0050*/ 	.word	0xffffffff


	//   ....[10]....
        /*0054*/ 	.word	0xffffffff


	//   ....[11]....
        /*0058*/ 	.word	0xffffffff


	//   ....[12]....
        /*005c*/ 	.word	0xffffffff


	//   ....[13]....
        /*0060*/ 	.word	0xffffffff


	//   ....[14]....
        /*0064*/ 	.word	0xffffffff


	//   ....[15]....
        /*0068*/ 	.word	0xffffffff


	//   ....[16]....
        /*006c*/ 	.word	0xffffffff


	//   ....[17]....
        /*0070*/ 	.word	0xffffffff


	//   ....[18]....
        /*0074*/ 	.word	0xffffffff


	//   ....[19]....
        /*0078*/ 	.word	0xffffffff


	//   ....[20]....
        /*007c*/ 	.word	0xffffffff


	//   ....[21]....
        /*0080*/ 	.word	0x050000a0


	//   ....[22]....
        /*0084*/ 	.word	0x050000a0


	//   ....[23]....
        /*0088*/ 	.word	0x050000a0


	//   ....[24]....
        /*008c*/ 	.word	0x050000a0


	//   ....[25]....
        /*0090*/ 	.word	0x050000a0


	//   ....[26]....
        /*0094*/ 	.word	0x050000a0


	//   ....[27]....
        /*0098*/ 	.word	0x050000a0


	//   ....[28]....
        /*009c*/ 	.word	0x050000a0


	//   ....[29]....
        /*00a0*/ 	.word	0x050000a0


	//   ....[30]....
        /*00a4*/ 	.word	0x050000a0


	//----- nvinfo : EIATTR_COOP_GROUP_INSTR_OFFSETS
	.align		4
.L_3570:
        /*00a8*/ 	.byte	0x04, 0x28
        /*00aa*/ 	.short	(.L_3572 - .L_3571)


	//   ....[0]....
.L_3571:
        /*00ac*/ 	.word	0x0000ad00


	//   ....[1]....
        /*00b0*/ 	.word	0x0000ad20


	//   ....[2]....
        /*00b4*/ 	.word	0x0000ad40


	//   ....[3]....
        /*00b8*/ 	.word	0x0000ad60


	//   ....[4]....
        /*00bc*/ 	.word	0x0000ad80


	//   ....[5]....
        /*00c0*/ 	.word	0x0000b130


	//   ....[6]....
        /*00c4*/ 	.word	0x0000b150


	//   ....[7]....
        /*00c8*/ 	.word	0x0000b170


	//   ....[8]....
        /*00cc*/ 	.word	0x0000b190


	//   ....[9]....
        /*00d0*/ 	.word	0x0000b1b0


	//   ....[10]....
        /*00d4*/ 	.word	0x0000b330


	//   ....[11]....
        /*00d8*/ 	.word	0x0000b380


	//   ....[12]....
        /*00dc*/ 	.word	0x0000b3a0


	//   ....[13]....
        /*00e0*/ 	.word	0x0000b3b0


	//   ....[14]....
        /*00e4*/ 	.word	0x0000b460


	//   ....[15]....
        /*00e8*/ 	.word	0x0000b490


	//   ....[16]....
        /*00ec*/ 	.word	0x0000b4b0


	//   ....[17]....
        /*00f0*/ 	.word	0x0000b510


	//   ....[18]....
        /*00f4*/ 	.word	0x0000b5a0


	//   ....[19]....
        /*00f8*/ 	.word	0x0000b610


	//   ....[20]....
        /*00fc*/ 	.word	0x0000b660


	//   ....[21]....
        /*0100*/ 	.word	0x0000be10


	//   ....[22]....
        /*0104*/ 	.word	0x0000be80


	//   ....[23]....
        /*0108*/ 	.word	0x0000bef0


	//   ....[24]....
        /*010c*/ 	.word	0x0000bf60


	//   ....[25]....
        /*0110*/ 	.word	0x0000bfd0


	//   ....[26]....
        /*0114*/ 	.word	0x0000c3d0


	//   ....[27]....
        /*0118*/ 	.word	0x0000c440


	//   ....[28]....
        /*011c*/ 	.word	0x0000c4b0


	//   ....[29]....
        /*0120*/ 	.word	0x0000c520


	//   ....[30]....
        /*0124*/ 	.word	0x0000c590


	//----- nvinfo : EIATTR_EXIT_INSTR_OFFSETS
	.align		4
.L_3572:
        /*0128*/ 	.byte	0x04, 0x1c
        /*012a*/ 	.short	(.L_3574 - .L_3573)


	//   ....[0]....
.L_3573:
        /*012c*/ 	.word	0x00000290


	//   ....[1]....
        /*0130*/ 	.word	0x0000bdb0


	//----- nvinfo : EIATTR_MAX_THREADS
	.align		4
.L_3574:
        /*0134*/ 	.byte	0x04, 0x05
        /*0136*/ 	.short	(.L_3576 - .L_3575)
.L_3575:
        /*0138*/ 	.word	0x00000100
        /*013c*/ 	.word	0x00000001
        /*0140*/ 	.word	0x00000001


	//----- nvinfo : EIATTR_CRS_STACK_SIZE
	.align		4
.L_3576:
        /*0144*/ 	.byte	0x04, 0x1e
        /*0146*/ 	.short	(.L_3578 - .L_3577)
.L_3577:
        /*0148*/ 	.word	0x00000000


	//----- nvinfo : EIATTR_CBANK_PARAM_SIZE
	.align		4
.L_3578:
        /*014c*/ 	.byte	0x03, 0x19
        /*014e*/ 	.short	0x00e8


	//----- nvinfo : EIATTR_PARAM_CBANK
	.align		4
        /*0150*/ 	.byte	0x04, 0x0a
        /*0152*/ 	.short	(.L_3580 - .L_3579)
	.align		4
.L_3579:
        /*0154*/ 	.word	index@(.nv.constant0._ZN10layer_norm13ln_fwd_kernelINS_13Kernel_traitsI6__halfffffjLj7168ELj1ELj1ELj8ELj16ENS_18Kernel_traits_baseILj7168ES2_ffffjLj256EEEEELb1ELb1ELb0ELb1EEEvNS_9FwdParamsE)
        /*0158*/ 	.short	0x0210
        /*015a*/ 	.short	0x00e8


	//----- nvinfo : EIATTR_SW_WAR
	.align		4
.L_3580:
        /*015c*/ 	.byte	0x04, 0x36
        /*015e*/ 	.short	(.L_3582 - .L_3581)
.L_3581:
        /*0160*/ 	.word	0x00000008
.L_3582:


//--------------------- .nv.info._ZN10layer_norm13ln_fwd_kernelINS_13Kernel_traitsI6__halfffffjLj7168ELj1ELj1ELj8ELj16ENS_18Kernel_traits_baseILj7168ES2_ffffjLj256EEEEELb1ELb1ELb1ELb0EEEvNS_9FwdParamsE --------------------------
	.section	.nv.info._ZN10layer_norm13ln_fwd_kernelINS_13Kernel_traitsI6__halfffffjLj7168ELj1ELj1ELj8ELj16ENS_18Kernel_traits_baseILj7168ES2_ffffjLj256EEEEELb1ELb1ELb1ELb0EEEvNS_9FwdParamsE,"",@"SHT_CUDA_INFO"
	.sectionflags	@""
	.align	4


	//----- nvinfo : EIATTR_CUDA_API_VERSION
	.align		4
        /*0000*/ 	.byte	0x04, 0x37
        /*0002*/ 	.short	(.L_3584 - .L_3583)
.L_3583:
        /*0004*/ 	.word	0x00000082


	//----- nvinfo : EIATTR_KPARAM_INFO
	.align		4
.L_3584:
        /*0008*/ 	.byte	0x04, 0x17
        /*000a*/ 	.short	(.L_3586 - .L_3585)
.L_3585:
        /*000c*/ 	.word	0x00000000
        /*0010*/ 	.short	0x0000
        /*0012*/ 	.short	0x0000
        /*0014*/ 	.byte	0x00, 0xf0, 0xa1, 0x03


	//----- nvinfo : EIATTR_SPARSE_MMA_MASK
	.align		4
.L_3586:
        /*0018*/ 	.byte	0x03, 0x50
        /*001a*/ 	.short	0x0000


	//----- nvinfo : EIATTR_MAXREG_COUNT
	.align		4
        /*001c*/ 	.byte	0x03, 0x1b
        /*001e*/ 	.short	0x00ff


	//----- nvinfo : EIATTR_NUM_BARRIERS
	.align		4
        /*0020*/ 	.byte	0x02, 0x4c
        /*0022*/ 	.byte	0x01
	.zero		1


	//----- nvinfo : EIATTR_MERCURY_ISA_VERSION
	.align		4
        /*0024*/ 	.byte	0x03, 0x5f
        /*0026*/ 	.short	0x0101


	//----- nvinfo : EIATTR_COOP_GROUP_MASK_REGIDS
	.align		4
        /*0028*/ 	.byte	0x04, 0x29
        /*002a*/ 	.short	(.L_3588 - .L_3587)


	//   ....[0]....
.L_3587:
        /*002c*/ 	.word	0xffffffff


	//   ....[1]....
        /*0030*/ 	.word	0xffffffff


	//   ....[2]....
        /*0034*/ 	.word	0xffffffff


	//   ....[3]....
        /*0038*/ 	.word	0xffffffff


	//   ....[4]....
        /*003c*/ 	.word	0xffffffff


	//   ....[5]....
        /*0040*/ 	.word	0xffffffff


	//   ....[6]....
        /*0044*/ 	.word	0xffffffff


	//   ....[7]....
        /*0048*/ 	.word	0xffffffff


	//   ....[8]....
        /*004c*/ 	.word	0xffffffff


	//   ....[9]....
        /*0050*/ 	.word	0xffffffff


	//   ....[10]....
        /*0054*/ 	.word	0xffffffff


	//   ....[11]....
        /*0058*/ 	.word	0xffffffff


	//   ....[12]....
        /*005c*/ 	.word	0xffffffff


	//   ....[13]....
        /*0060*/ 	.word	0xffffffff


	//   ....[14]....
        /*0064*/ 	.word	0xffffffff


	//   ....[15]....
        /*0068*/ 	.word	0xffffffff


	//   ....[16]....
        /*006c*/ 	.word	0xffffffff


	//   ....[17]....
        /*0070*/ 	.word	0xffffffff


	//   ....[18]....
        /*0074*/ 	.word	0xffffffff


	//   ....[19]....
        /*0078*/ 	.word	0xffffffff


	//   ....[20]....
        /*007c*/ 	.word	0xffffffff


	//   ....[21]....
        /*0080*/ 	.word	0x050000b3


	//   ....[22]....
        /*0084*/ 	.word	0x050000b3


	//   ....[23]....
        /*0088*/ 	.word	0x050000b3


	//   ....[24]....
        /*008c*/ 	.word	0x050000b3


	//   ....[25]....
        /*0090*/ 	.word	0x050000b3


	//   ....[26]....
        /*0094*/ 	.word	0x050000b3


	//   ....[27]....
        /*0098*/ 	.word	0x050000b3


	//   ....[28]....
        /*009c*/ 	.word	0x050000b3


	//   ....[29]....
        /*00a0*/ 	.word	0x050000b3


	//   ....[30]....
        /*00a4*/ 	.word	0x050000b3


	//----- nvinfo : EIATTR_COOP_GROUP_INSTR_OFFSETS
	.align		4
.L_3588:
        /*00a8*/ 	.byte	0x04, 0x28
        /*00aa*/ 	.short	(.L_3590 - .L_3589)


	//   ....[0]....
.L_3589:
        /*00ac*/ 	.word	0x0000ced0


	//   ....[1]....
        /*00b0*/ 	.word	0x0000cf00


	//   ....[2]....
        /*00b4*/ 	.word	0x0000cf20


	//   ....[3]....
        /*00b8*/ 	.word	0x0000cf40


	//   ....[4]....
        /*00bc*/ 	.word	0x0000cf60


	//   ....[5]....
        /*00c0*/ 	.word	0x0000d320


	//   ....[6]....
        /*00c4*/ 	.word	0x0000d340


	//   ....[7]....
        /*00c8*/ 	.word	0x0000d360


	//   ....[8]....
        /*00cc*/ 	.word	0x0000d380


	//   ....[9]....
        /*00d0*/ 	.word	0x0000d3a0


	//   ....[10]....
        /*00d4*/ 	.word	0x0000d5a0


	//   ....[11]....
        /*00d8*/ 	.word	0x0000d5c0


	//   ....[12]....
        /*00dc*/ 	.word	0x0000d5d0


	//   ....[13]....
        /*00e0*/ 	.word	0x0000d620


	//   ....[14]....
        /*00e4*/ 	.word	0x0000d6d0


	//   ....[15]....
        /*00e8*/ 	.word	0x0000d710


	//   ....[16]....
        /*00ec*/ 	.word	0x0000d730


	//   ....[17]....
        /*00f0*/ 	.word	0x0000d7e0


	//   ....[18]....
        /*00f4*/ 	.word	0x0000d820


	//   ....[19]....
        /*00f8*/ 	.word	0x0000d8c0


	//   ....[20]....
        /*00fc*/ 	.word	0x0000d8e0


	//   ....[21]....
        /*0100*/ 	.word	0x0000e320


	//   ....[22]....
        /*0104*/ 	.word	0x0000e390


	//   ....[23]....
        /*0108*/ 	.word	0x0000e400


	//   ....[24]....
        /*010c*/ 	.word	0x0000e470


	//   ....[25]....
        /*0110*/ 	.word	0x0000e4e0


	//   ....[26]....
        /*0114*/ 	.word	0x0000e900


	//   ....[27]....
        /*0118*/ 	.word	0x0000e970


	//   ....[28]....
        /*011c*/ 	.word	0x0000e9e0


	//   ....[29]....
        /*0120*/ 	.word	0x0000ea50


	//   ....[30]....
        /*0124*/ 	.word	0x0000eac0


	//----- nvinfo : EIATTR_EXIT_INSTR_OFFSETS
	.align		4
.L_3590:
        /*0128*/ 	.byte	0x04, 0x1c
        /*012a*/ 	.short	(.L_3592 - .L_3591)


	//   ....[0]....
.L_3591:
        /*012c*/ 	.word	0x00000de0


	//   ....[1]....
        /*0130*/ 	.word	0x0000e2c0


	//----- nvinfo : EIATTR_MAX_THREADS
	.align		4
.L_3592:
        /*0134*/ 	.byte	0x04, 0x05
        /*0136*/ 	.short	(.L_3594 - .L_3593)
.L_3593:
        /*0138*/ 	.word	0x00000100
        /*013c*/ 	.word	0x00000001
        /*0140*/ 	.word	0x00000001


	//----- nvinfo : EIATTR_CRS_STACK_SIZE
	.align		4
.L_3594:
        /*0144*/ 	.byte	0x04, 0x1e
        /*0146*/ 	.short	(.L_3596 - .L_3595)
.L_3595:
        /*0148*/ 	.word	0x00000000


	//----- nvinfo : EIATTR_CBANK_PARAM_SIZE
	.align		4
.L_3596:
        /*014c*/ 	.byte	0x03, 0x19
        /*014e*/ 	.short	0x00e8


	//----- nvinfo : EIATTR_PARAM_CBANK
	.align		4
        /*0150*/ 	.byte	0x04, 0x0a
        /*0152*/ 	.short	(.L_3598 - .L_3597)
	.align		4
.L_3597:
        /*0154*/ 	.word	index@(.nv.constant0._ZN10layer_norm13ln_fwd_kernelINS_13Kernel_traitsI6__halfffffjLj7168ELj1ELj1ELj8ELj16ENS_18Kernel_traits_baseILj7168ES2_ffffjLj256EEEEELb1ELb1ELb1ELb0EEEvNS_9FwdParamsE)
        /*0158*/ 	.short	0x0210
        /*015a*/ 	.short	0x00e8


	//----- nvinfo : EIATTR_SW_WAR
	.align		4
.L_3598:
        /*015c*/ 	.byte	0x04, 0x36
        /*015e*/ 	.short	(.L_3600 - .L_3599)
.L_3599:
        /*0160*/ 	.word	0x00000008
.L_3600:


//--------------------- .nv.info._ZN10layer_norm13ln_fwd_kernelINS_13Kernel_traitsI6__halfffffjLj7168ELj1ELj1ELj8ELj16ENS_18Kernel_traits_baseILj7168ES2_ffffjLj256EEEEELb1ELb1ELb1ELb1EEEvNS_9FwdParamsE --------------------------
	.section	.nv.info._ZN10layer_norm13ln_fwd_kernelINS_13Kernel_traitsI6__halfffffjLj7168ELj1ELj1ELj8ELj16ENS_18Kernel_traits_baseILj7168ES2_ffffjLj256EEEEELb1ELb1ELb1ELb1EEEvNS_9FwdParamsE,"",@"SHT_CUDA_INFO"
	.sectionflags	@""
	.align	4


	//----- nvinfo : EIATTR_CUDA_API_VERSION
	.align		4
        /*0000*/ 	.byte	0x04, 0x37
        /*0002*/ 	.short	(.L_3602 - .L_3601)
.L_3601:
        /*0004*/ 	.word	0x00000082


	//----- nvinfo : EIATTR_KPARAM_INFO
	.align		4
.L_3602:
        /*0008*/ 	.byte	0x04, 0x17
        /*000a*/ 	.short	(.L_3604 - .L_3603)
.L_3603:
        /*000c*/ 	.word	0x00000000
        /*0010*/ 	.short	0x0000
        /*0012*/ 	.short	0x0000
        /*0014*/ 	.byte	0x00, 0xf0, 0xa1, 0x03


	//----- nvinfo : EIATTR_SPARSE_MMA_MASK
	.align		4
.L_3604:
        /*0018*/ 	.byte	0x03, 0x50
        /*001a*/ 	.short	0x0000


	//----- nvinfo : EIATTR_MAXREG_COUNT
	.align		4
        /*001c*/ 	.byte	0x03, 0x1b
        /*001e*/ 	.short	0x00ff


	//----- nvinfo : EIATTR_NUM_BARRIERS
	.align		4
        /*0020*/ 	.byte	0x02, 0x4c
        /*0022*/ 	.byte	0x01
	.zero		1


	//----- nvinfo : EIATTR_MERCURY_ISA_VERSION
	.align		4
        /*0024*/ 	.byte	0x03, 0x5f
        /*0026*/ 	.short	0x0101


	//----- nvinfo : EIATTR_COOP_GROUP_MASK_REGIDS
	.align		4
        /*0028*/ 	.byte	0x04, 0x29
        /*002a*/ 	.short	(.L_3606 - .L_3605)


	//   ....[0]....
.L_3605:
        /*002c*/ 	.word	0xffffffff


	//   ....[1]....
        /*0030*/ 	.word	0xffffffff


	//   ....[2]....
        /*0034*/ 	.word	0xffffffff


	//   ....[3]....
        /*0038*/ 	.word	0xffffffff


	//   ....[4]....
        /*003c*/ 	.word	0xffffffff


	//   ....[5]....
        /*0040*/ 	.word	0xffffffff


	//   ....[6]....
        /*0044*/ 	.word	0xffffffff


	//   ....[7]....
        /*0048*/ 	.word	0xffffffff


	//   ....[8]....
        /*004c*/ 	.word	0xffffffff


	//   ....[9]....
        /*0050*/ 	.word	0xffffffff


	//   ....[10]....
        /*0054*/ 	.word	0xffffffff


	//   ....[11]....
        /*0058*/ 	.word	0xffffffff


	//   ....[12]....
        /*005c*/ 	.word	0xffffffff


	//   ....[13]....
        /*0060*/ 	.word	0xffffffff


	//   ....[14]....
        /*0064*/ 	.word	0xffffffff


	//   ....[15]....
        /*0068*/ 	.word	0xffffffff


	//   ....[16]....
        /*006c*/ 	.word	0xffffffff


	//   ....[17]....
        /*0070*/ 	.word	0xffffffff


	//   ....[18]....
        /*0074*/ 	.word	0xffffffff


	//   ....[19]....
        /*0078*/ 	.word	0xffffffff


	//   ....[20]....
        /*007c*/ 	.word	0xffffffff


	//   ....[21]....
        /*0080*/ 	.word	0x050000a9


	//   ....[22]....
        /*0084*/ 	.word	0x050000a9


	//   ....[23]....
        /*0088*/ 	.word	0x050000a9


	//   ....[24]....
        /*008c*/ 	.word	0x050000a9


	//   ....[25]....
        /*0090*/ 	.word	0x050000a9


	//   ....[26]....
        /*0094*/ 	.word	0x050000a9


	//   ....[27]....
        /*0098*/ 	.word	0x050000a9


	//   ....[28]....
        /*009c*/ 	.word	0x050000a9


	//   ....[29]....
        /*00a0*/ 	.word	0x050000a9


	//   ....[30]....
        /*00a4*/ 	.word	0x050000a9


	//----- nvinfo : EIATTR_COOP_GROUP_INSTR_OFFSETS
	.align		4
.L_3606:
        /*00a8*/ 	.byte	0x04, 0x28
        /*00aa*/ 	.short	(.L_3608 - .L_3607)


	//   ....[0]....
.L_3607:
        /*00ac*/ 	.word	0x0000c020


	//   ....[1]....
        /*00b0*/ 	.word	0x0000c040


	//   ....[2]....
        /*00b4*/ 	.word	0x0000c060


	//   ....[3]....
        /*00b8*/ 	.word	0x0000c080


	//   ....[4]....
        /*00bc*/ 	.word	0x0000c0a0


	//   ....[5]....
        /*00c0*/ 	.word	0x0000c450


	//   ....[6]....
        /*00c4*/ 	.word	0x0000c470


	//   ....[7]....
        /*00c8*/ 	.word	0x0000c490


	//   ....[8]....
        /*00cc*/ 	.word	0x0000c4b0


	//   ....[9]....
        /*00d0*/ 	.word	0x0000c4d0


	//   ....[10]....
        /*00d4*/ 	.word	0x0000c660


	//   ....[11]....
        /*00d8*/ 	.word	0x0000c6a0


	//   ....[12]....
        /*00dc*/ 	.word	0x0000c6f0


	//   ....[13]....
        /*00e0*/ 	.word	0x0000c710


	//   ....[14]....
        /*00e4*/ 	.word	0x0000c790


	//   ....[15]....
        /*00e8*/ 	.word	0x0000c800


	//   ....[16]....
        /*00ec*/ 	.word	0x0000c860


	//   ....[17]....
        /*00f0*/ 	.word	0x0000c890


	//   ....[18]....
        /*00f4*/ 	.word	0x0000c900


	//   ....[19]....
        /*00f8*/ 	.word	0x0000c950


	//   ....[20]....
        /*00fc*/ 	.word	0x0000c980


	//   ....[21]....
        /*0100*/ 	.word	0x0000d220


	//   ....[22]....
        /*0104*/ 	.word	0x0000d290


	//   ....[23]....
        /*0108*/ 	.word	0x0000d300


	//   ....[24]....
        /*010c*/ 	.word	0x0000d370


	//   ....[25]....
        /*0110*/ 	.word	0x0000d3e0


	//   ....[26]....
        /*0114*/ 	.word	0x0000d7e0


	//   ....[27]....
        /*0118*/ 	.word	0x0000d850


	//   ....[28]....
        /*011c*/ 	.word	0x0000d8c0


	//   ....[29]....
        /*0120*/ 	.word	0x0000d930


	//   ....[30]....
        /*0124*/ 	.word	0x0000d9a0


	//----- nvinfo : EIATTR_EXIT_INSTR_OFFSETS
	.align		4
.L_3608:
        /*0128*/ 	.byte	0x04, 0x1c
        /*012a*/ 	.short	(.L_3610 - .L_3609)


	//   ....[0]....
.L_3609:
        /*012c*/ 	.word	0x00000280


	//   ....[1]....
        /*0130*/ 	.word	0x0000d1c0


	//----- nvinfo : EIATTR_MAX_THREADS
	.align		4
.L_3610:
        /*0134*/ 	.byte	0x04, 0x05
        /*0136*/ 	.short	(.L_3612 - .L_3611)
.L_3611:
        /*0138*/ 	.word	0x00000100
        /*013c*/ 	.word	0x00000001
        /*0140*/ 	.word	0x00000001


	//----- nvinfo : EIATTR_CRS_STACK_SIZE
	.align		4
.L_3612:
        /*0144*/ 	.byte	0x04, 0x1e
        /*0146*/ 	.short	(.L_3614 - .L_3613)
.L_3613:
        /*0148*/ 	.word	0x00000000


	//----- nvinfo : EIATTR_CBANK_PARAM_SIZE
	.align		4
.L_3614:
        /*014c*/ 	.byte	0x03, 0x19
        /*014e*/ 	.short	0x00e8


	//----- nvinfo : EIATTR_PARAM_CBANK
	.align		4
        /*0150*/ 	.byte	0x04, 0x0a
        /*0152*/ 	.short	(.L_3616 - .L_3615)
	.align		4
.L_3615:
        /*0154*/ 	.word	index@(.nv.constant0._ZN10layer_norm13ln_fwd_kernelINS_13Kernel_traitsI6__halfffffjLj7168ELj1ELj1ELj8ELj16ENS_18Kernel_traits_baseILj7168ES2_ffffjLj256EEEEELb1ELb1ELb1ELb1EEEvNS_9FwdParamsE)
        /*0158*/ 	.short	0x0210
        /*015a*/ 	.short	0x00e8


	//----- nvinfo : EIATTR_SW_WAR
	.align		4
.L_3616:
        /*015c*/ 	.byte	0x04, 0x36
        /*015e*/ 	.short	(.L_3618 - .L_3617)
.L_3617:
        /*0160*/ 	.word	0x00000008
.L_3618:


//--------------------- .nv.info._ZN10layer_norm13ln_fwd_kernelINS_13Kernel_traitsIfffffjLj7168ELj1ELj1ELj8ELj16ENS_18Kernel_traits_baseILj7168EfffffjLj256EEEEELb0ELb0ELb0ELb0EEEvNS_9FwdParamsE --------------------------
	.section	.nv.info._ZN10layer_norm13ln_fwd_kernelINS_13Kernel_traitsIfffffjLj7168ELj1ELj1ELj8ELj16ENS_18Kernel_traits_baseILj7168EfffffjLj256EEEEELb0ELb0ELb0ELb0EEEvNS_9FwdParamsE,"",@"SHT_CUDA_INFO"
	.sectionflags	@""
	.align	4


	//----- nvinfo : EIATTR_CUDA_API_VERSION
	.align		4
        /*0000*/ 	.byte	0x04, 0x37
        /*0002*/ 	.short	(.L_3620 - .L_3619)
.L_3619:
        /*0004*/ 	.word	0x00000082


	//----- nvinfo : EIATTR_KPARAM_INFO
	.align		4
.L_3620:
        /*0008*/ 	.byte	0x04, 0x17
        /*000a*/ 	.short	(.L_3622 - .L_3621)
.L_3621:
        /*000c*/ 	.word	0x00000000
        /*0010*/ 	.short	0x0000
        /*0012*/ 	.short	0x0000
        /*0014*/ 	.byte	0x00, 0xf0, 0xa1, 0x03


	//----- nvinfo : EIATTR_SPARSE_MMA_MASK
	.align		4
.L_3622:
        /*0018*/ 	.byte	0x03, 0x50
        /*001a*/ 	.short	0x0000


	//----- nvinfo : EIATTR_MAXREG_COUNT
	.align		4
        /*001c*/ 	.byte	0x03, 0x1b
        /*001e*/ 	.short	0x00ff


	//----- nvinfo : EIATTR_NUM_BARRIERS
	.align		4
        /*0020*/ 	.byte	0x02, 0x4c
        /*0022*/ 	.byte	0x01
	.zero		1


	//----- nvinfo : EIATTR_MERCURY_ISA_VERSION
	.align		4
        /*0024*/ 	.byte	0x03, 0x5f
        /*0026*/ 	.short	0x0101


	//----- nvinfo : EIATTR_COOP_GROUP_MASK_REGIDS
	.align		4
        /*0028*/ 	.byte	0x04, 0x29
        /*002a*/ 	.short	(.L_3624 - .L_3623)


	//   ....[0]....
.L_3623:
        /*002c*/ 	.word	0xffffffff


	//   ....[1]....
        /*0030*/ 	.word	0xffffffff


	//   ....[2]....
        /*0034*/ 	.word	0xffffffff


	//   ....[3]....
        /*0038*/ 	.word	0xffffffff


	//   ....[4]....
        /*003c*/ 	.word	0xffffffff


	//   ....[5]....
        /*0040*/ 	.word	0xffffffff


	//   ....[6]....
        /*0044*/ 	.word	0xffffffff


	//   ....[7]....
        /*0048*/ 	.word	0xffffffff


	//   ....[8]....
        /*004c*/ 	.word	0xffffffff


	//   ....[9]....
        /*0050*/ 	.word	0xffffffff


	//   ....[10]....
        /*0054*/ 	.word	0xffffffff


	//   ....[11]....
        /*0058*/ 	.word	0xffffffff


	//   ....[12]....
        /*005c*/ 	.word	0xffffffff


	//   ....[13]....
        /*0060*/ 	.word	0xffffffff


	//   ....[14]....
        /*0064*/ 	.word	0xffffffff


	//   ....[15]....
        /*0068*/ 	.word	0xffffffff


	//   ....[16]....
        /*006c*/ 	.word	0xffffffff


	//   ....[17]....
        /*0070*/ 	.word	0xffffffff


	//   ....[18]....
        /*0074*/ 	.word	0xffffffff


	//   ....[19]....
        /*0078*/ 	.word	0xffffffff


	//   ....[20]....
        /*007c*/ 	.word	0xffffffff


	//   ....[21]....
        /*0080*/ 	.word	0x0500006f


	//   ....[22]....
        /*0084*/ 	.word	0x0500006f


	//   ....[23]....
        /*0088*/ 	.word	0x0500006f


	//   ....[24]....
        /*008c*/ 	.word	0x0500006f


	//   ....[25]....
        /*0090*/ 	.word	0x0500006f


	//   ....[26]....
        /*0094*/ 	.word	0x0500006f


	//   ....[27]....
        /*0098*/ 	.word	0x0500006f


	//   ....[28]....
        /*009c*/ 	.word	0x0500006f


	//   ....[29]....
        /*00a0*/ 	.word	0x0500006f


	//   ....[30]....
        /*00a4*/ 	.word	0x0500006f


	//----- nvinfo : EIATTR_COOP_GROUP_INSTR_OFFSETS
	.align		4
.L_3624:
        /*00a8*/ 	.byte	0x04, 0x28
        /*00aa*/ 	.short	(.L_3626 - .L_3625)


	//   ....[0]....
.L_3625:
        /*00ac*/ 	.word	0x00002070


	//   ....[1]....
        /*00b0*/ 	.word	0x000020a0


	//   ....[2]....
        /*00b4*/ 	.word	0x000020c0


	//   ....[3]....
        /*00b8*/ 	.word	0x000020e0


	//   ....[4]....
        /*00bc*/ 	.word	0x00002100


	//   ....[5]....
        /*00c0*/ 	.word	0x000024e0


	//   ....[6]....
        /*00c4*/ 	.word	0x00002500


	//   ....[7]....
        /*00c8*/ 	.word	0x00002520


	//   ....[8]....
        /*00cc*/ 	.word	0x00002540


	//   ....[9]....
        /*00d0*/ 	.word	0x00002560


	//   ....[10]....
        /*00d4*/ 	.word	0x00002710


	//   ....[11]....
        /*00d8*/ 	.word	0x00002750


	//   ....[12]....
        /*00dc*/ 	.word	0x00002770


	//   ....[13]....
        /*00e0*/ 	.word	0x00002780


	//   ....[14]....
        /*00e4*/ 	.word	0x00002810


	//   ....[15]....
        /*00e8*/ 	.word	0x00002860


	//   ....[16]....
        /*00ec*/ 	.word	0x00002880


	//   ....[17]....
        /*00f0*/ 	.word	0x00002910


	//   ....[18]....
        /*00f4*/ 	.word	0x00002970


	//   ....[19]....
        /*00f8*/ 	.word	0x00002a00


	//   ....[20]....
        /*00fc*/ 	.word	0x00002a50


	//   ....[21]....
        /*0100*/ 	.word	0x00003440


	//   ....[22]....
        /*0104*/ 	.word	0x000034b0


	//   ....[23]....
        /*0108*/ 	.word	0x00003520


	//   ....[24]....
        /*010c*/ 	.word	0x00003590


	//   ....[25]....
        /*0110*/ 	.word	0x00003600


	//   ....[26]....
        /*0114*/ 	.word	0x00003a30


	//   ....[27]....
        /*0118*/ 	.word	0x00003aa0


	//   ....[28]....
        /*011c*/ 	.word	0x00003b10


	//   ....[29]....
        /*0120*/ 	.word	0x00003b80


	//   ....[30]....
        /*0124*/ 	.word	0x00003bf0


	//----- nvinfo : EIATTR_EXIT_INSTR_OFFSETS
	.align		4
.L_3626:
        /*0128*/ 	.byte	0x04, 0x1c
        /*012a*/ 	.short	(.L_3628 - .L_3627)


	//   ....[0]....
.L_3627:
        /*012c*/ 	.word	0x00000860


	//   ....[1]....
        /*0130*/ 	.word	0x000033e0


	//----- nvinfo : EIATTR_MAX_THREADS
	.align		4
.L_3628:
        /*0134*/ 	.byte	0x04, 0x05
        /*0136*/ 	.short	(.L_3630 - .L_3629)
.L_3629:
        /*0138*/ 	.word	0x00000100
        /*013c*/ 	.word	0x00000001
        /*0140*/ 	.word	0x00000001


	//----- nvinfo : EIATTR_CRS_STACK_SIZE
	.align		4
.L_3630:
        /*0144*/ 	.byte	0x04, 0x1e
        /*0146*/ 	.short	(.L_3632 - .L_3631)
.L_3631:
        /*0148*/ 	.word	0x00000000


	//----- nvinfo : EIATTR_CBANK_PARAM_SIZE
	.align		4
.L_3632:
        /*014c*/ 	.byte	0x03, 0x19
        /*014e*/ 	.short	0x00e8


	//----- nvinfo : EIATTR_PARAM_CBANK
	.align		4
        /*0150*/ 	.byte	0x04, 0x0a
        /*0152*/ 	.short	(.L_3634 - .L_3633)
	.align		4
.L_3633:
        /*0154*/ 	.word	index@(.nv.constant0._ZN10layer_norm13ln_fwd_kernelINS_13Kernel_traitsIfffffjLj7168ELj1ELj1ELj8ELj16ENS_18Kernel_traits_baseILj7168EfffffjLj256EEEEELb0ELb0ELb0ELb0EEEvNS_9FwdParamsE)
        /*0158*/ 	.short	0x0210
        /*015a*/ 	.short	0x00e8


	//----- nvinfo : EIATTR_SW_WAR
	.align		4
.L_3634:
        /*015c*/ 	.byte	0x04, 0x36
        /*015e*/ 	.short	(.L_3636 - .L_3635)
.L_3635:
        /*0160*/ 	.word	0x00000008
.L_3636:


//--------------------- .nv.info._ZN10layer_norm13ln_fwd_kernelINS_13Kernel_traitsIfffffjLj7168ELj1ELj1ELj8ELj16ENS_18Kernel_traits_baseILj7168EfffffjLj256EEEEELb0ELb0ELb0ELb1EEEvNS_9FwdParamsE --------------------------
	.section	.nv.info._ZN10layer_norm13ln_fwd_kernelINS_13Kernel_traitsIfffffjLj7168ELj1ELj1ELj8ELj16ENS_18Kernel_traits_baseILj7168EfffffjLj256EEEEELb0ELb0ELb0ELb1EEEvNS_9FwdParamsE,"",@"SHT_CUDA_INFO"
	.sectionflags	@""
	.align	4


	//----- nvinfo : EIATTR_CUDA_API_VERSION
	.align		4
        /*0000*/ 	.byte	0x04, 0x37
        /*0002*/ 	.short	(.L_3638 - .L_3637)
.L_3637:
        /*0004*/ 	.word	0x00000082


	//----- nvinfo : EIATTR_KPARAM_INFO
	.align		4
.L_3638:
        /*0008*/ 	.byte	0x04, 0x17
        /*000a*/ 	.short	(.L_3640 - .L_3639)
.L_3639:
        /*000c*/ 	.word	0x00000000
        /*0010*/ 	.short	0x0000
        /*0012*/ 	.short	0x0000
        /*0014*/ 	.byte	0x00, 0xf0, 0xa1, 0x03


	//----- nvinfo : EIATTR_SPARSE_MMA_MASK
	.align		4
.L_3640:
        /*0018*/ 	.byte	0x03, 0x50
        /*001a*/ 	.short	0x0000


	//----- nvinfo : EIATTR_MAXREG_COUNT
	.align		4
        /*001c*/ 	.byte	0x03, 0x1b
        /*001e*/ 	.short	0x00ff


	//----- nvinfo : EIATTR_NUM_BARRIERS
	.align		4
        /*0020*/ 	.byte	0x02, 0x4c
        /*0022*/ 	.byte	0x01
	.zero		1


	//----- nvinfo : EIATTR_MERCURY_ISA_VERSION
	.align		4
        /*0024*/ 	.byte	0x03, 0x5f
        /*0026*/ 	.short	0x0101


	//----- nvinfo : EIATTR_COOP_GROUP_MASK_REGIDS
	.align		4
        /*0028*/ 	.byte	0x04, 0x29
        /*002a*/ 	.short	(.L_3642 - .L_3641)


	//   ....[0]....
.L_3641:
        /*002c*/ 	.word	0xffffffff


	//   ....[1]....
        /*0030*/ 	.word	0xffffffff


	//   ....[2]....
        /*0034*/ 	.word	0xffffffff


	//   ....[3]....
        /*0038*/ 	.word	0xffffffff


	//   ....[4]....
        /*003c*/ 	.word	0xffffffff


	//   ....[5]....
        /*0040*/ 	.word	0xffffffff


	//   ....[6]....
        /*0044*/ 	.word	0xffffffff


	//   ....[7]....
        /*0048*/ 	.word	0xffffffff


	//   ....[8]....
        /*004c*/ 	.word	0xffffffff


	//   ....[9]....
        /*0050*/ 	.word	0xffffffff


	//   ....[10]....
        /*0054*/ 	.word	0xffffffff


	//   ....[11]....
        /*0058*/ 	.word	0xffffffff


	//   ....[12]....
        /*005c*/ 	.word	0xffffffff


	//   ....[13]....
        /*0060*/ 	.word	0xffffffff


	//   ....[14]....
        /*0064*/ 	.word	0xffffffff


	//   ....[15]....
        /*0068*/ 	.word	0xffffffff


	//   ....[16]....
        /*006c*/ 	.word	0xffffffff


	//   ....[17]....
        /*0070*/ 	.word	0xffffffff


	//   ....[18]....
        /*0074*/ 	.word	0xffffffff


	//   ....[19]....
        /*0078*/ 	.word	0xffffffff


	//   ....[20]....
        /*007c*/ 	.word	0xffffffff


	//   ....[21]....
        /*0080*/ 	.word	0x05000073


	//   ....[22]....
        /*0084*/ 	.word	0x05000073


	//   ....[23]....
        /*0088*/ 	.word	0x05000073


	//   ....[24]....
        /*008c*/ 	.word	0x05000073


	//   ....[25]....
        /*0090*/ 	.word	0x05000073


	//   ....[26]....
        /*0094*/ 	.word	0x05000073


	//   ....[27]....
        /*0098*/ 	.word	0x05000073


	//   ....[28]....
        /*009c*/ 	.word	0x05000073


	//   ....[29]....
        /*00a0*/ 	.word	0x05000073


	//   ....[30]....
        /*00a4*/ 	.word	0x05000073


	//----- nvinfo : EIATTR_COOP_GROUP_INSTR_OFFSETS
	.align		4
.L_3642:
        /*00a8*/ 	.byte	0x04, 0x28
        /*00aa*/ 	.short	(.L_3644 - .L_3643)


	//   ....[0]....
.L_3643:
        /*00ac*/ 	.word	0x000015f0


	//   ....[1]....
        /*00b0*/ 	.word	0x00001610


	//   ....[2]....
        /*00b4*/ 	.word	0x00001630


	//   ....[3]....
        /*00b8*/ 	.word	0x00001650


	//   ....[4]....
        /*00bc*/ 	.word	0x00001670


	//   ....[5]....
        /*00c0*/ 	.word	0x00001a20


	//   ....[6]....
        /*00c4*/ 	.word	0x00001a40


	//   ....[7]....
        /*00c8*/ 	.word	0x00001a60


	//   ....[8]....
        /*00cc*/ 	.word	0x00001a80


	//   ....[9]....
        /*00d0*/ 	.word	0x00001aa0


	//   ....[10]....
        /*00d4*/ 	.word	0x00001bf0


	//   ....[11]....
        /*00d8*/ 	.word	0x00001c40


	//   ....[12]....
        /*00dc*/ 	.word	0x00001c60


	//   ....[13]....
        /*00e0*/ 	.word	0x00001c70


	//   ....[14]....
        /*00e4*/ 	.word	0x00001d10


	//   ....[15]....
        /*00e8*/ 	.word	0x00001d60


	//   ....[16]....
        /*00ec*/ 	.word	0x00001db0


	//   ....[17]....
        /*00f0*/ 	.word	0x00001e00


	//   ....[18]....
        /*00f4*/ 	.word	0x00001e20


	//   ....[19]....
        /*00f8*/ 	.word	0x00001f20


	//   ....[20]....
        /*00fc*/ 	.word	0x00001f30


	//   ....[21]....
        /*0100*/ 	.word	0x00002730


	//   ....[22]....
        /*0104*/ 	.word	0x000027a0


	//   ....[23]....
        /*0108*/ 	.word	0x00002810


	//   ....[24]....
        /*010c*/ 	.word	0x00002880


	//   ....[25]....
        /*0110*/ 	.word	0x000028f0


	//   ....[26]....
        /*0114*/ 	.word	0x00002cf0


	//   ....[27]....
        /*0118*/ 	.word	0x00002d60


	//   ....[28]....
        /*011c*/ 	.word	0x00002dd0


	//   ....[29]....
        /*0120*/ 	.word	0x00002e40


	//   ....[30]....
        /*0124*/ 	.word	0x00002eb0


	//----- nvinfo : EIATTR_EXIT_INSTR_OFFSETS
	.align		4
.L_3644:
        /*0128*/ 	.byte	0x04, 0x1c
        /*012a*/ 	.short	(.L_3646 - .L_3645)


	//   ....[0]....
.L_3645:
        /*012c*/ 	.word	0x000002b0


	//   ....[1]....
        /*0130*/ 	.word	0x000026d0


	//----- nvinfo : EIATTR_MAX_THREADS
	.align		4
.L_3646:
        /*0134*/ 	.byte	0x04, 0x05
        /*0136*/ 	.short	(.L_3648 - .L_3647)
.L_3647:
        /*0138*/ 	.word	0x00000100
        /*013c*/ 	.word	0x00000001
        /*0140*/ 	.word	0x00000001


	//----- nvinfo : EIATTR_CRS_STACK_SIZE
	.align		4
.L_3648:
        /*0144*/ 	.byte	0x04, 0x1e
        /*0146*/ 	.short	(.L_3650 - .L_3649)
.L_3649:
        /*0148*/ 	.word	0x00000000


	//----- nvinfo : EIATTR_CBANK_PARAM_SIZE
	.align		4
.L_3650:
        /*014c*/ 	.byte	0x03, 0x19
        /*014e*/ 	.short	0x00e8


	//----- nvinfo : EIATTR_PARAM_CBANK
	.align		4
        /*0150*/ 	.byte	0x04, 0x0a
        /*0152*/ 	.short	(.L_3652 - .L_3651)
	.align		4
.L_3651:
        /*0154*/ 	.word	index@(.nv.constant0._ZN10layer_norm13ln_fwd_kernelINS_13Kernel_traitsIfffffjLj7168ELj1ELj1ELj8ELj16ENS_18Kernel_traits_baseILj7168EfffffjLj256EEEEELb0ELb0ELb0ELb1EEEvNS_9FwdParamsE)
        /*0158*/ 	.short	0x0210
        /*015a*/ 	.short	0x00e8


	//----- nvinfo : EIATTR_SW_WAR
	.align		4
.L_3652:
        /*015c*/ 	.byte	0x04, 0x36
        /*015e*/ 	.short	(.L_3654 - .L_3653)
.L_3653:
        /*0160*/ 	.word	0x00000008
.L_3654:


//--------------------- .nv.info._ZN10layer_norm13ln_fwd_kernelINS_13Kernel_traitsIfffffjLj7168ELj1ELj1ELj8ELj16ENS_18Kernel_traits_baseILj7168EfffffjLj256EEEEELb0ELb0ELb1ELb0EEEvNS_9FwdParamsE --------------------------
	.section	.nv.info._ZN10layer_norm13ln_fwd_kernelINS_13Kernel_traitsIfffffjLj7168ELj1ELj1ELj8ELj16ENS_18Kernel_traits_baseILj7168EfffffjLj256EEEEELb0ELb0ELb1ELb0EEEvNS_9FwdParamsE,"",@"SHT_CUDA_INFO"
	.sectionflags	@""
	.align	4


	//----- nvinfo : EIATTR_CUDA_API_VERSION
	.align		4
        /*0000*/ 	.byte	0x04, 0x37
        /*0002*/ 	.short	(.L_3656 - .L_3655)
.L_3655:
        /*0004*/ 	.word	0x00000082


	//----- nvinfo : EIATTR_KPARAM_INFO
	.align		4
.L_3656:
        /*0008*/ 	.byte	0x04, 0x17
        /*000a*/ 	.short	(.L_3658 - .L_3657)
.L_3657:
        /*000c*/ 	.word	0x00000000
        /*0010*/ 	.short	0x0000
        /*0012*/ 	.short	0x0000
        /*0014*/ 	.byte	0x00, 0xf0, 0xa1, 0x03


	//----- nvinfo : EIATTR_SPARSE_MMA_MASK
	.align		4
.L_3658:
        /*0018*/ 	.byte	0x03, 0x50
        /*001a*/ 	.short	0x0000


	//----- nvinfo : EIATTR_MAXREG_COUNT
	.align		4
        /*001c*/ 	.byte	0x03, 0x1b
        /*001e*/ 	.short	0x00ff


	//----- nvinfo : EIATTR_NUM_BARRIERS
	.align		4
        /*0020*/ 	.byte	0x02, 0x4c
        /*0022*/ 	.byte	0x01
	.zero		1


	//----- nvinfo : EIATTR_MERCURY_ISA_VERSION
	.align		4
        /*0024*/ 	.byte	0x03, 0x5f
        /*0026*/ 	.short	0x0101


	//----- nvinfo : EIATTR_COOP_GROUP_MASK_REGIDS
	.align		4
        /*0028*/ 	.byte	0x04, 0x29
        /*002a*/ 	.short	(.L_3660 - .L_3659)


	//   ....[0]....
.L_3659:
        /*002c*/ 	.word	0xffffffff


	//   ....[1]....
        /*0030*/ 	.word	0xffffffff


	//   ....[2]....
        /*0034*/ 	.word	0xffffffff


	//   ....[3]....
        /*0038*/ 	.word	0xffffffff


	//   ....[4]....
        /*003c*/ 	.word	0xffffffff


	//   ....[5]....
        /*0040*/ 	.word	0xffffffff


	//   ....[6]....
        /*0044*/ 	.word	0xffffffff


	//   ....[7]....
        /*0048*/ 	.word	0xffffffff


	//   ....[8]....
        /*004c*/ 	.word	0xffffffff


	//   ....[9]....
        /*0050*/ 	.word	0xffffffff


	//   ....[10]....
        /*0054*/ 	.word	0xffffffff


	//   ....[11]....
        /*0058*/ 	.word	0xffffffff


	//   ....[12]....
        /*005c*/ 	.word	0xffffffff


	//   ....[13]....
        /*0060*/ 	.word	0xffffffff


	//   ....[14]....
        /*0064*/ 	.word	0xffffffff


	//   ....[15]....
        /*0068*/ 	.word	0xffffffff


	//   ....[16]....
        /*006c*/ 	.word	0xffffffff


	//   ....[17]....
        /*0070*/ 	.word	0xffffffff


	//   ....[18]....
        /*0074*/ 	.word	0xffffffff


	//   ....[19]....
        /*0078*/ 	.word	0xffffffff


	//   ....[20]....
        /*007c*/ 	.word	0xffffffff


	//   ....[21]....
        /*0080*/ 	.word	0x05000073


	//   ....[22]....
        /*0084*/ 	.word	0x05000073


	//   ....[23]....
        /*0088*/ 	.word	0x05000073


	//   ....[24]....
        /*008c*/ 	.word	0x05000073


	//   ....[25]....
        /*0090*/ 	.word	0x05000073


	//   ....[26]....
        /*0094*/ 	.word	0x05000073


	//   ....[27]....
        /*0098*/ 	.word	0x05000073


	//   ....[28]....
        /*009c*/ 	.word	0x05000073


	//   ....[29]....
        /*00a0*/ 	.word	0x05000073


	//   ....[30]....
        /*00a4*/ 	.word	0x05000073


	//----- nvinfo : EIATTR_COOP_GROUP_INSTR_OFFSETS
	.align		4
.L_3660:
        /*00a8*/ 	.byte	0x04, 0x28
        /*00aa*/ 	.short	(.L_3662 - .L_3661)


	//   ....[0]....
.L_3661:
        /*00ac*/ 	.word	0x000023e0


	//   ....[1]....
        /*00b0*/ 	.word	0x00002410


	//   ....[2]....
        /*00b4*/ 	.word	0x00002430


	//   ....[3]....
        /*00b8*/ 	.word	0x00002450


	//   ....[4]....
        /*00bc*/ 	.word	0x00002470


	//   ....[5]....
        /*00c0*/ 	.word	0x00002830


	//   ....[6]....
        /*00c4*/ 	.word	0x00002850


	//   ....[7]....
        /*00c8*/ 	.word	0x00002870


	//   ....[8]....
        /*00cc*/ 	.word	0x00002890


	//   ....[9]....
        /*00d0*/ 	.word	0x000028b0


	//   ....[10]....
        /*00d4*/ 	.word	0x00002a00


	//   ....[11]....
        /*00d8*/ 	.word	0x00002ad0


	//   ....[12]....
        /*00dc*/ 	.word	0x00002b30


	//   ....[13]....
        /*00e0*/ 	.word	0x00002b40


	//   ....[14]....
        /*00e4*/ 	.word	0x00002bd0


	//   ....[15]....
        /*00e8*/ 	.word	0x00002c00


	//   ....[16]....
        /*00ec*/ 	.word	0x00002c40


	//   ....[17]....
        /*00f0*/ 	.word	0x00002ce0


	//   ....[18]....
        /*00f4*/ 	.word	0x00002d40


	//   ....[19]....
        /*00f8*/ 	.word	0x00002dd0


	//   ....[20]....
        /*00fc*/ 	.word	0x00002df0


	//   ....[21]....
        /*0100*/ 	.word	0x00003830


	//   ....[22]....
        /*0104*/ 	.word	0x000038a0


	//   ....[23]....
        /*0108*/ 	.word	0x00003910


	//   ....[24]....
        /*010c*/ 	.word	0x00003980


	//   ....[25]....
        /*0110*/ 	.word	0x000039f0


	//   ....[26]....
        /*0114*/ 	.word	0x00003e20


	//   ....[27]....
        /*0118*/ 	.word	0x00003e90


	//   ....[28]....
        /*011c*/ 	.word	0x00003f00


	//   ....[29]....
        /*0120*/ 	.word	0x00003f70


	//   ....[30]....
        /*0124*/ 	.word	0x00003fe0


	//----- nvinfo : EIATTR_EXIT_INSTR_OFFSETS
	.align		4
.L_3662:
        /*0128*/ 	.byte	0x04, 0x1c
        /*012a*/ 	.short	(.L_3664 - .L_3663)


	//   ....[0]....
.L_3663:
        /*012c*/ 	.word	0x00000830


	//   ....[1]....
        /*0130*/ 	.word	0x000037d0


	//----- nvinfo : EIATTR_MAX_THREADS
	.align		4
.L_3664:
        /*0134*/ 	.byte	0x04, 0x05
        /*0136*/ 	.short	(.L_3666 - .L_3665)
.L_3665:
        /*0138*/ 	.word	0x00000100
        /*013c*/ 	.word	0x00000001
        /*0140*/ 	.word	0x00000001


	//----- nvinfo : EIATTR_CRS_STACK_SIZE
	.align		4
.L_3666:
        /*0144*/ 	.byte	0x04, 0x1e
        /*0146*/ 	.short	(.L_3668 - .L_3667)
.L_3667:
        /*0148*/ 	.word	0x00000000


	//----- nvinfo : EIATTR_CBANK_PARAM_SIZE
	.align		4
.L_3668:
        /*014c*/ 	.byte	0x03, 0x19
        /*014e*/ 	.short	0x00e8


	//----- nvinfo : EIATTR_PARAM_CBANK
	.align		4
        /*0150*/ 	.byte	0x04, 0x0a
        /*0152*/ 	.short	(.L_3670 - .L_3669)
	.align		4
.L_3669:
        /*0154*/ 	.word	index@(.nv.constant0._ZN10layer_norm13ln_fwd_kernelINS_13Kernel_traitsIfffffjLj7168ELj1ELj1ELj8ELj16ENS_18Kernel_traits_baseILj7168EfffffjLj256EEEEELb0ELb0ELb1ELb0EEEvNS_9FwdParamsE)
        /*0158*/ 	.short	0x0210
        /*015a*/ 	.short	0x00e8


	//----- nvinfo : EIATTR_SW_WAR
	.align		4
.L_3670:
        /*015c*/ 	.byte	0x04, 0x36
        /*015e*/ 	.short	(.L_3672 - .L_3671)
.L_3671:
        /*0160*/ 	.word	0x00000008
.L_3672:


//--------------------- .nv.info._ZN10layer_norm13ln_fwd_kernelINS_13Kernel_traitsIfffffjLj7168ELj1ELj1ELj8ELj16ENS_18Kernel_traits_baseILj7168EfffffjLj256EEEEELb0ELb0ELb1ELb1EEEvNS_9FwdParamsE --------------------------
	.section	.nv.info._ZN10layer_norm13ln_fwd_kernelINS_13Kernel_traitsIfffffjLj7168ELj1ELj1ELj8ELj16ENS_18Kernel_traits_baseILj7168EfffffjLj256EEEEELb0ELb0ELb1ELb1EEEvNS_9FwdParamsE,"",@"SHT_CUDA_INFO"
	.sectionflags	@""
	.align	4


	//----- nvinfo : EIATTR_CUDA_API_VERSION
	.align		4
        /*0000*/ 	.byte	0x04, 0x37
        /*0002*/ 	.short	(.L_3674 - .L_3673)
.L_3673:
        /*0004*/ 	.word	0x00000082


	//----- nvinfo : EIATTR_KPARAM_INFO
	.align		4
.L_3674:
        /*0008*/ 	.byte	0x04, 0x17
        /*000a*/ 	.short	(.L_3676 - .L_3675)
.L_3675:
        /*000c*/ 	.word	0x00000000
        /*0010*/ 	.short	0x0000
        /*0012*/ 	.short	0x0000
        /*0014*/ 	.byte	0x00, 0xf0, 0xa1, 0x03


	//----- nvinfo : EIATTR_SPARSE_MMA_MASK
	.align		4
.L_3676:
        /*0018*/ 	.byte	0x03, 0x50
        /*001a*/ 	.short	0x0000


	//----- nvinfo : EIATTR_MAXREG_COUNT
	.align		4
        /*001c*/ 	.byte	0x03, 0x1b
        /*001e*/ 	.short	0x00ff


	//----- nvinfo : EIATTR_NUM_BARRIERS
	.align		4
        /*0020*/ 	.byte	0x02, 0x4c
        /*0022*/ 	.byte	0x01
	.zero		1


	//----- nvinfo : EIATTR_MERCURY_ISA_VERSION
	.align		4
        /*0024*/ 	.byte	0x03, 0x5f
        /*0026*/ 	.short	0x0101


	//----- nvinfo : EIATTR_COOP_GROUP_MASK_REGIDS
	.align		4
        /*0028*/ 	.byte	0x04, 0x29
        /*002a*/ 	.short	(.L_3678 - .L_3677)


	//   ....[0]....
.L_3677:
        /*002c*/ 	.word	0xffffffff


	//   ....[1]....
        /*0030*/ 	.word	0xffffffff


	//   ....[2]....
        /*0034*/ 	.word	0xffffffff


	//   ....[3]....
        /*0038*/ 	.word	0xffffffff


	//   ....[4]....
        /*003c*/ 	.word	0xffffffff


	//   ....[5]....
        /*0040*/ 	.word	0xffffffff


	//   ....[6]....
        /*0044*/ 	.word	0xffffffff


	//   ....[7]....
        /*0048*/ 	.word	0xffffffff


	//   ....[8]....
        /*004c*/ 	.word	0xffffffff


	//   ....[9]....
        /*0050*/ 	.word	0xffffffff


	//   ....[10]....
        /*0054*/ 	.word	0xffffffff


	//   ....[11]....
        /*0058*/ 	.word	0xffffffff


	//   ....[12]....
        /*005c*/ 	.word	0xffffffff


	//   ....[13]....
        /*0060*/ 	.word	0xffffffff


	//   ....[14]....
        /*0064*/ 	.word	0xffffffff


	//   ....[15]....
        /*0068*/ 	.word	0xffffffff


	//   ....[16]....
        /*006c*/ 	.word	0xffffffff


	//   ....[17]....
        /*0070*/ 	.word	0xffffffff


	//   ....[18]....
        /*0074*/ 	.word	0xffffffff


	//   ....[19]....
        /*0078*/ 	.word	0xffffffff


	//   ....[20]....
        /*007c*/ 	.word	0xffffffff


	//   ....[21]....
        /*0080*/ 	.word	0x0500006c


	//   ....[22]....
        /*0084*/ 	.word	0x0500006c


	//   ....[23]....
        /*0088*/ 	.word	0x0500006c


	//   ....[24]....
        /*008c*/ 	.word	0x0500006c


	//   ....[25]....
        /*0090*/ 	.word	0x0500006c


	//   ....[26]....
        /*0094*/ 	.word	0x0500006c


	//   ....[27]....
        /*0098*/ 	.word	0x0500006c


	//   ....[28]....
        /*009c*/ 	.word	0x0500006c


	//   ....[29]....
        /*00a0*/ 	.word	0x0500006c


	//   ....[30]....
        /*00a4*/ 	.word	0x0500006c


	//----- nvinfo : EIATTR_COOP_GROUP_INSTR_OFFSETS
	.align		4
.L_3678:
        /*00a8*/ 	.byte	0x04, 0x28
        /*00aa*/ 	.short	(.L_3680 - .L_3679)


	//   ....[0]....
.L_3679:
        /*00ac*/ 	.word	0x00001960


	//   ....[1]....
        /*00b0*/ 	.word	0x00001980


	//   ....[2]....
        /*00b4*/ 	.word	0x000019a0


	//   ....[3]....
        /*00b8*/ 	.word	0x000019c0


	//   ....[4]....
        /*00bc*/ 	.word	0x000019e0


	//   ....[5]....
        /*00c0*/ 	.word	0x00001d90


	//   ....[6]....
        /*00c4*/ 	.word	0x00001db0


	//   ....[7]....
        /*00c8*/ 	.word	0x00001dd0


	//   ....[8]....
        /*00cc*/ 	.word	0x00001df0


	//   ....[9]....
        /*00d0*/ 	.word	0x00001e10


	//   ....[10]....
        /*00d4*/ 	.word	0x00001f40


	//   ....[11]....
        /*00d8*/ 	.word	0x00001fd0


	//   ....[12]....
        /*00dc*/ 	.word	0x00002020


	//   ....[13]....
        /*00e0*/ 	.word	0x00002030


	//   ....[14]....
        /*00e4*/ 	.word	0x000020d0


	//   ....[15]....
        /*00e8*/ 	.word	0x00002100


	//   ....[16]....
        /*00ec*/ 	.word	0x00002110


	//   ....[17]....
        /*00f0*/ 	.word	0x000021c0


	//   ....[18]....
        /*00f4*/ 	.word	0x00002200


	//   ....[19]....
        /*00f8*/ 	.word	0x000022a0


	//   ....[20]....
        /*00fc*/ 	.word	0x000022d0


	//   ....[21]....
        /*0100*/ 	.word	0x00002b70


	//   ....[22]....
        /*0104*/ 	.word	0x00002be0


	//   ....[23]....
        /*0108*/ 	.word	0x00002c50


	//   ....[24]....
        /*010c*/ 	.word	0x00002cc0


	//   ....[25]....
        /*0110*/ 	.word	0x00002d30


	//   ....[26]....
        /*0114*/ 	.word	0x00003120


	//   ....[27]....
        /*0118*/ 	.word	0x00003190


	//   ....[28]....
        /*011c*/ 	.word	0x00003200


	//   ....[29]....
        /*0120*/ 	.word	0x00003270


	//   ....[30]....
        /*0124*/ 	.word	0x000032e0


	//----- nvinfo : EIATTR_EXIT_INSTR_OFFSETS
	.align		4
.L_3680:
        /*0128*/ 	.byte	0x04, 0x1c
        /*012a*/ 	.short	(.L_3682 - .L_3681)


	//   ....[0]....
.L_3681:
        /*012c*/ 	.word	0x00000260


	//   ....[1]....
        /*0130*/ 	.word	0x00002b10


	//----- nvinfo : EIATTR_MAX_THREADS
	.align		4
.L_3682:
        /*0134*/ 	.byte	0x04, 0x05
        /*0136*/ 	.short	(.L_3684 - .L_3683)
.L_3683:
        /*0138*/ 	.word	0x00000100
        /*013c*/ 	.word	0x00000001
        /*0140*/ 	.word	0x00000001


	//----- nvinfo : EIATTR_CRS_STACK_SIZE
	.align		4
.L_3684:
        /*0144*/ 	.byte	0x04, 0x1e
        /*0146*/ 	.short	(.L_3686 - .L_3685)
.L_3685:
        /*0148*/ 	.word	0x00000000


	//----- nvinfo : EIATTR_CBANK_PARAM_SIZE
	.align		4
.L_3686:
        /*014c*/ 	.byte	0x03, 0x19
        /*014e*/ 	.short	0x00e8


	//----- nvinfo : EIATTR_PARAM_CBANK
	.align		4
        /*0150*/ 	.byte	0x04, 0x0a
        /*0152*/ 	.short	(.L_3688 - .L_3687)
	.align		4
.L_3687:
        /*0154*/ 	.word	index@(.nv.constant0._ZN10layer_norm13ln_fwd_kernelINS_13Kernel_traitsIfffffjLj7168ELj1ELj1ELj8ELj16ENS_18Kernel_traits_baseILj7168EfffffjLj256EEEEELb0ELb0ELb1ELb1EEEvNS_9FwdParamsE)
        /*0158*/ 	.short	0x0210
        /*015a*/ 	.short	0x00e8


	//----- nvinfo : EIATTR_SW_WAR
	.align		4
.L_3688:
        /*015c*/ 	.byte	0x04, 0x36
        /*015e*/ 	.short	(.L_3690 - .L_3689)
.L_3689:
        /*0160*/ 	.word	0x00000008
.L_3690:


//--------------------- .nv.info._ZN10layer_norm13ln_fwd_kernelINS_13Kernel_traitsIfffffjLj7168ELj1ELj1ELj8ELj16ENS_18Kernel_traits_baseILj7168EfffffjLj256EEEEELb0ELb1ELb0ELb0EEEvNS_9FwdParamsE --------------------------
	.section	.nv.info._ZN10layer_norm13ln_fwd_kernelINS_13Kernel_traitsIfffffjLj7168ELj1ELj1ELj8ELj16ENS_18Kernel_traits_baseILj7168EfffffjLj256EEEEELb0ELb1ELb0ELb0EEEvNS_9FwdParamsE,"",@"SHT_CUDA_INFO"
	.sectionflags	@""
	.align	4


	//----- nvinfo : EIATTR_CUDA_API_VERSION
	.align		4
        /*0000*/ 	.byte	0x04, 0x37
        /*0002*/ 	.short	(.L_3692 - .L_3691)
.L_3691:
        /*0004*/ 	.word	0x00000082


	//----- nvinfo : EIATTR_KPARAM_INFO
	.align		4
.L_3692:
        /*0008*/ 	.byte	0x04, 0x17
        /*000a*/ 	.short	(.L_3694 - .L_3693)
.L_3693:
        /*000c*/ 	.word	0x00000000
        /*0010*/ 	.short	0x0000
        /*0012*/ 	.short	0x0000
        /*0014*/ 	.byte	0x00, 0xf0, 0xa1, 0x03


	//----- nvinfo : EIATTR_SPARSE_MMA_MASK
	.align		4
.L_3694:
        /*0018*/ 	.byte	0x03, 0x50
        /*001a*/ 	.short	0x0000


	//----- nvinfo : EIATTR_MAXREG_COUNT
	.align		4
        /*001c*/ 	.byte	0x03, 0x1b
        /*001e*/ 	.short	0x00ff


	//----- nvinfo : EIATTR_NUM_BARRIERS
	.align		4
        /*0020*/ 	.byte	0x02, 0x4c
        /*0022*/ 	.byte	0x01
	.zero		1


	//----- nvinfo : EIATTR_MERCURY_ISA_VERSION
	.align		4
        /*0024*/ 	.byte	0x03, 0x5f
        /*0026*/ 	.short	0x0101


	//----- nvinfo : EIATTR_COOP_GROUP_MASK_REGIDS
	.align		4
        /*0028*/ 	.byte	0x04, 0x29
        /*002a*/ 	.short	(.L_3696 - .L_3695)


	//   ....[0]....
.L_3695:
        /*002c*/ 	.word	0xffffffff


	//   ....[1]....
        /*0030*/ 	.word	0xffffffff


	//   ....[2]....
        /*0034*/ 	.word	0xffffffff


	//   ....[3]....
        /*0038*/ 	.word	0xffffffff


	//   ....[4]....
        /*003c*/ 	.word	0xffffffff


	//   ....[5]....
        /*0040*/ 	.word	0xffffffff


	//   ....[6]....
        /*0044*/ 	.word	0xffffffff


	//   ....[7]....
        /*0048*/ 	.word	0xffffffff


	//   ....[8]....
        /*004c*/ 	.word	0xffffffff


	//   ....[9]....
        /*0050*/ 	.word	0xffffffff


	//   ....[10]....
        /*0054*/ 	.word	0xffffffff


	//   ....[11]....
        /*0058*/ 	.word	0xffffffff


	//   ....[12]....
        /*005c*/ 	.word	0xffffffff


	//   ....[13]....
        /*0060*/ 	.word	0xffffffff


	//   ....[14]....
        /*0064*/ 	.word	0xffffffff


	//   ....[15]....
        /*0068*/ 	.word	0xffffffff


	//   ....[16]....
        /*006c*/ 	.word	0xffffffff


	//   ....[17]....
        /*0070*/ 	.word	0xffffffff


	//   ....[18]....
        /*0074*/ 	.word	0xffffffff


	//   ....[19]....
        /*0078*/ 	.word	0xffffffff


	//   ....[20]....
        /*007c*/ 	.word	0xffffffff


	//   ....[21]....
        /*0080*/ 	.word	0x05000086


	//   ....[22]....
        /*0084*/ 	.word	0x05000086


	//   ....[23]....
        /*0088*/ 	.word	0x05000086


	//   ....[24]....
        /*008c*/ 	.word	0x05000086


	//   ....[25]....
        /*0090*/ 	.word	0x05000086


	//   ....[26]....
        /*0094*/ 	.word	0x05000086


	//   ....[27]....
        /*0098*/ 	.word	0x05000086


	//   ....[28]....
        /*009c*/ 	.word	0x05000086


	//   ....[29]....
        /*00a0*/ 	.word	0x05000086


	//   ....[30]....
        /*00a4*/ 	.word	0x05000086


	//----- nvinfo : EIATTR_COOP_GROUP_INSTR_OFFSETS
	.align		4
.L_3696:
        /*00a8*/ 	.byte	0x04, 0x28
        /*00aa*/ 	.short	(.L_3698 - .L_3697)


	//   ....[0]....
.L_3697:
        /*00ac*/ 	.word	0x00001c40


	//   ....[1]....
        /*00b0*/ 	.word	0x00001c70


	//   ....[2]....
        /*00b4*/ 	.word	0x00001c90


	//   ....[3]....
        /*00b8*/ 	.word	0x00001cb0


	//   ....[4]....
        /*00bc*/ 	.word	0x00001cd0


	//   ....[5]....
        /*00c0*/ 	.word	0x000020a0


	//   ....[6]....
        /*00c4*/ 	.word	0x000020c0


	//   ....[7]....
        /*00c8*/ 	.word	0x000020e0


	//   ....[8]....
        /*00cc*/ 	.word	0x00002100


	//   ....[9]....
        /*00d0*/ 	.word	0x00002120


	//   ....[10]....
        /*00d4*/ 	.word	0x000022c0


	//   ....[11]....
        /*00d8*/ 	.word	0x00002300


	//   ....[12]....
        /*00dc*/ 	.word	0x00002330


	//   ....[13]....
        /*00e0*/ 	.word	0x00002340


	//   ....[14]....
        /*00e4*/ 	.word	0x000023d0


	//   ....[15]....
        /*00e8*/ 	.word	0x00002430


	//   ....[16]....
        /*00ec*/ 	.word	0x00002440


	//   ....[17]....
        /*00f0*/ 	.word	0x000024b0


	//   ....[18]....
        /*00f4*/ 	.word	0x00002530


	//   ....[19]....
        /*00f8*/ 	.word	0x000025b0


	//   ....[20]....
        /*00fc*/ 	.word	0x00002600


	//   ....[21]....
        /*0100*/ 	.word	0x00003000


	//   ....[22]....
        /*0104*/ 	.word	0x00003070


	//   ....[23]....
        /*0108*/ 	.word	0x000030e0


	//   ....[24]....
        /*010c*/ 	.word	0x00003150


	//   ....[25]....
        /*0110*/ 	.word	0x000031c0


	//   ....[26]....
        /*0114*/ 	.word	0x000035f0


	//   ....[27]....
        /*0118*/ 	.word	0x00003660


	//   ....[28]....
        /*011c*/ 	.word	0x000036d0


	//   ....[29]....
        /*0120*/ 	.word	0x00003740


	//   ....[30]....
        /*0124*/ 	.word	0x000037b0


	//----- nvinfo : EIATTR_EXIT_INSTR_OFFSETS
	.align		4
.L_3698:
        /*0128*/ 	.byte	0x04, 0x1c
        /*012a*/ 	.short	(.L_3700 - .L_3699)


	//   ....[0]....
.L_3699:
        /*012c*/ 	.word	0x000009e0


	//   ....[1]....
        /*0130*/ 	.word	0x00002fa0


	//----- nvinfo : EIATTR_MAX_THREADS
	.align		4
.L_3700:
        /*0134*/ 	.byte	0x04, 0x05
        /*0136*/ 	.short	(.L_3702 - .L_3701)
.L_3701:
        /*0138*/ 	.word	0x00000100
        /*013c*/ 	.word	0x00000001
        /*0140*/ 	.word	0x00000001


	//----- nvinfo : EIATTR_CRS_STACK_SIZE
	.align		4
.L_3702:
        /*0144*/ 	.byte	0x04, 0x1e
        /*0146*/ 	.short	(.L_3704 - .L_3703)
.L_3703:
        /*0148*/ 	.word	0x00000000


	//----- nvinfo : EIATTR_CBANK_PARAM_SIZE
	.align		4
.L_3704:
        /*014c*/ 	.byte	0x03, 0x19
        /*014e*/ 	.short	0x00e8


	//----- nvinfo : EIATTR_PARAM_CBANK
	.align		4
        /*0150*/ 	.byte	0x04, 0x0a
        /*0152*/ 	.short	(.L_3706 - .L_3705)
	.align		4
.L_3705:
        /*0154*/ 	.word	index@(.nv.constant0._ZN10layer_norm13ln_fwd_kernelINS_13Kernel_traitsIfffffjLj7168ELj1ELj1ELj8ELj16ENS_18Kernel_traits_baseILj7168EfffffjLj256EEEEELb0ELb1ELb0ELb0EEEvNS_9FwdParamsE)
        /*0158*/ 	.short	0x0210
        /*015a*/ 	.short	0x00e8


	//----- nvinfo : EIATTR_SW_WAR
	.align		4
.L_3706:
        /*015c*/ 	.byte	0x04, 0x36
        /*015e*/ 	.short	(.L_3708 - .L_3707)
.L_3707:
        /*0160*/ 	.word	0x00000008
.L_3708:


//--------------------- .nv.info._ZN10layer_norm13ln_fwd_kernelINS_13Kernel_traitsIfffffjLj7168ELj1ELj1ELj8ELj16ENS_18Kernel_traits_baseILj7168EfffffjLj256EEEEELb0ELb1ELb0ELb1EEEvNS_9FwdParamsE --------------------------
	.section	.nv.info._ZN10layer_norm13ln_fwd_kernelINS_13Kernel_traitsIfffffjLj7168ELj1ELj1ELj8ELj16ENS_18Kernel_traits_baseILj7168EfffffjLj256EEEEELb0ELb1ELb0ELb1EEEvNS_9FwdParamsE,"",@"SHT_CUDA_INFO"
	.sectionflags	@""
	.align	4


	//----- nvinfo : EIATTR_CUDA_API_VERSION
	.align		4
        /*0000*/ 	.byte	0x04, 0x37
        /*0002*/ 	.short	(.L_3710 - .L_3709)
.L_3709:
        /*0004*/ 	.word	0x00000082


	//----- nvinfo : EIATTR_KPARAM_INFO
	.align		4
.L_3710:
        /*0008*/ 	.byte	0x04, 0x17
        /*000a*/ 	.short	(.L_3712 - .L_3711)
.L_3711:
        /*000c*/ 	.word	0x00000000
        /*0010*/ 	.short	0x0000
        /*0012*/ 	.short	0x0000
        /*0014*/ 	.byte	0x00, 0xf0, 0xa1, 0x03


	//----- nvinfo : EIATTR_SPARSE_MMA_MASK
	.align		4
.L_3712:
        /*0018*/ 	.byte	0x03, 0x50
        /*001a*/ 	.short	0x0000


	//----- nvinfo : EIATTR_MAXREG_COUNT
	.align		4
        /*001c*/ 	.byte	0x03, 0x1b
        /*001e*/ 	.short	0x00ff


	//----- nvinfo : EIATTR_NUM_BARRIERS
	.align		4
        /*0020*/ 	.byte	0x02, 0x4c
        /*0022*/ 	.byte	0x01
	.zero		1


	//----- nvinfo : EIATTR_MERCURY_ISA_VERSION
	.align		4
        /*0024*/ 	.byte	0x03, 0x5f
        /*0026*/ 	.short	0x0101


	//----- nvinfo : EIATTR_COOP_GROUP_MASK_REGIDS
	.align		4
        /*0028*/ 	.byte	0x04, 0x29
        /*002a*/ 	.short	(.L_3714 - .L_3713)


	//   ....[0]....
.L_3713:
        /*002c*/ 	.word	0xffffffff


	//   ....[1]....
        /*0030*/ 	.word	0xffffffff


	//   ....[2]....
        /*0034*/ 	.word	0xffffffff


	//   ....[3]....
        /*0038*/ 	.word	0xffffffff


	//   ....[4]....
        /*003c*/ 	.word	0xffffffff


	//   ....[5]....
        /*0040*/ 	.word	0xffffffff


	//   ....[6]....
        /*0044*/ 	.word	0xffffffff


	//   ....[7]....
        /*0048*/ 	.word	0xffffffff


	//   ....[8]....
        /*004c*/ 	.word	0xffffffff


	//   ....[9]....
        /*0050*/ 	.word	0xffffffff


	//   ....[10]....
        /*0054*/ 	.word	0xffffffff


	//   ....[11]....
        /*0058*/ 	.word	0xffffffff


	//   ....[12]....
        /*005c*/ 	.word	0xffffffff


	//   ....[13]....
        /*0060*/ 	.word	0xffffffff


	//   ....[14]....
        /*0064*/ 	.word	0xffffffff


	//   ....[15]....
        /*0068*/ 	.word	0xffffffff


	//   ....[16]....
        /*006c*/ 	.word	0xffffffff


	//   ....[17]....
        /*0070*/ 	.word	0xffffffff


	//   ....[18]....
        /*0074*/ 	.word	0xffffffff


	//   ....[19]....
        /*0078*/ 	.word	0xffffffff


	//   ....[20]....
        /*007c*/ 	.word	0xffffffff


	//   ....[21]....
        /*0080*/ 	.word	0x05000091


	//   ....[22]....
        /*0084*/ 	.word	0x05000091


	//   ....[23]....
        /*0088*/ 	.word	0x05000091


	//   ....[24]....
        /*008c*/ 	.word	0x05000091


	//   ....[25]....
        /*0090*/ 	.word	0x05000091


	//   ....[26]....
        /*0094*/ 	.word	0x05000091


	//   ....[27]....
        /*0098*/ 	.word	0x05000091


	//   ....[28]....
        /*009c*/ 	.word	0x05000091


	//   ....[29]....
        /*00a0*/ 	.word	0x05000091


	//   ....[30]....
        /*00a4*/ 	.word	0x05000091


	//----- nvinfo : EIATTR_COOP_GROUP_INSTR_OFFSETS
	.align		4
.L_3714:
        /*00a8*/ 	.byte	0x04, 0x28
        /*00aa*/ 	.short	(.L_3716 - .L_3715)


	//   ....[0]....
.L_3715:
        /*00ac*/ 	.word	0x00001330


	//   ....[1]....
        /*00b0*/ 	.word	0x00001350


	//   ....[2]....
        /*00b4*/ 	.word	0x00001370


	//   ....[3]....
        /*00b8*/ 	.word	0x00001390


	//   ....[4]....
        /*00bc*/ 	.word	0x000013b0


	//   ....[5]....
        /*00c0*/ 	.word	0x00001760


	//   ....[6]....
        /*00c4*/ 	.word	0x00001780


	//   ....[7]....
        /*00c8*/ 	.word	0x000017a0


	//   ....[8]....
        /*00cc*/ 	.word	0x000017c0


	//   ....[9]....
        /*00d0*/ 	.word	0x000017e0


	//   ....[10]....
        /*00d4*/ 	.word	0x00001940


	//   ....[11]....
        /*00d8*/ 	.word	0x00001990


	//   ....[12]....
        /*00dc*/ 	.word	0x000019b0


	//   ....[13]....
        /*00e0*/ 	.word	0x000019c0


	//   ....[14]....
        /*00e4*/ 	.word	0x00001a50


	//   ....[15]....
        /*00e8*/ 	.word	0x00001a80


	//   ....[16]....
        /*00ec*/ 	.word	0x00001ac0


	//   ....[17]....
        /*00f0*/ 	.word	0x00001b60


	//   ....[18]....
        /*00f4*/ 	.word	0x00001bb0


	//   ....[19]....
        /*00f8*/ 	.word	0x00001c30


	//   ....[20]....
        /*00fc*/ 	.word	0x00001c70


	//   ....[21]....
        /*0100*/ 	.word	0x00002460


	//   ....[22]....
        /*0104*/ 	.word	0x000024d0


	//   ....[23]....
        /*0108*/ 	.word	0x00002540


	//   ....[24]....
        /*010c*/ 	.word	0x000025b0


	//   ....[25]....
        /*0110*/ 	.word	0x00002620


	//   ....[26]....
        /*0114*/ 	.word	0x00002a10


	//   ....[27]....
        /*0118*/ 	.word	0x00002a80


	//   ....[28]....
        /*011c*/ 	.word	0x00002af0


	//   ....[29]....
        /*0120*/ 	.word	0x00002b60


	//   ....[30]....
        /*0124*/ 	.word	0x00002bd0


	//----- nvinfo : EIATTR_EXIT_INSTR_OFFSETS
	.align		4
.L_3716:
        /*0128*/ 	.byte	0x04, 0x1c
        /*012a*/ 	.short	(.L_3718 - .L_3717)


	//   ....[0]....
.L_3717:
        /*012c*/ 	.word	0x000002a0


	//   ....[1]....
        /*0130*/ 	.word	0x00002400


	//----- nvinfo : EIATTR_MAX_THREADS
	.align		4
.L_3718:
        /*0134*/ 	.byte	0x04, 0x05
        /*0136*/ 	.short	(.L_3720 - .L_3719)
.L_3719:
        /*0138*/ 	.word	0x00000100
        /*013c*/ 	.word	0x00000001
        /*0140*/ 	.word	0x00000001


	//----- nvinfo : EIATTR_CRS_STACK_SIZE
	.align		4
.L_3720:
        /*0144*/ 	.byte	0x04, 0x1e
        /*0146*/ 	.short	(.L_3722 - .L_3721)
.L_3721:
        /*0148*/ 	.word	0x00000000


	//----- nvinfo : EIATTR_CBANK_PARAM_SIZE
	.align		4
.L_3722:
        /*014c*/ 	.byte	0x03, 0x19
        /*014e*/ 	.short	0x00e8


	//----- nvinfo : EIATTR_PARAM_CBANK
	.align		4
        /*0150*/ 	.byte	0x04, 0x0a
        /*0152*/ 	.short	(.L_3724 - .L_3723)
	.align		4
.L_3723:
        /*0154*/ 	.word	index@(.nv.constant0._ZN10layer_norm13ln_fwd_kernelINS_13Kernel_traitsIfffffjLj7168ELj1ELj1ELj8ELj16ENS_18Kernel_traits_baseILj7168EfffffjLj256EEEEELb0ELb1ELb0ELb1EEEvNS_9FwdParamsE)
        /*0158*/ 	.short	0x0210
        /*015a*/ 	.short	0x00e8


	//----- nvinfo : EIATTR_SW_WAR
	.align		4
.L_3724:
        /*015c*/ 	.byte	0x04, 0x36
        /*015e*/ 	.short	(.L_3726 - .L_3725)
.L_3725:
        /*0160*/ 	.word	0x00000008
.L_3726:


//--------------------- .nv.info._ZN10layer_norm13ln_fwd_kernelINS_13Kernel_traitsIfffffjLj7168ELj1ELj1ELj8ELj16ENS_18Kernel_traits_baseILj7168EfffffjLj256EEEEELb0ELb1ELb1ELb0EEEvNS_9FwdParamsE --------------------------
	.section	.nv.info._ZN10layer_norm13ln_fwd_kernelINS_13Kernel_traitsIfffffjLj7168ELj1ELj1ELj8ELj16ENS_18Kernel_traits_baseILj7168EfffffjLj256EEEEELb0ELb1ELb1ELb0EEEvNS_9FwdParamsE,"",@"SHT_CUDA_INFO"
	.sectionflags	@""
	.align	4


	//----- nvinfo : EIATTR_CUDA_API_VERSION
	.align		4
        /*0000*/ 	.byte	0x04, 0x37
        /*0002*/ 	.short	(.L_3728 - .L_3727)
.L_3727:
        /*0004*/ 	.word	0x00000082


	//----- nvinfo : EIATTR_KPARAM_INFO
	.align		4
.L_3728:
        /*0008*/ 	.byte	0x04, 0x17
        /*000a*/ 	.short	(.L_3730 - .L_3729)
.L_3729:
        /*000c*/ 	.word	0x00000000
        /*0010*/ 	.short	0x0000
        /*0012*/ 	.short	0x0000
        /*0014*/ 	.byte	0x00, 0xf0, 0xa1, 0x03


	//----- nvinfo : EIATTR_SPARSE_MMA_MASK
	.align		4
.L_3730:
        /*0018*/ 	.byte	0x03, 0x50
        /*001a*/ 	.short	0x0000


	//----- nvinfo : EIATTR_MAXREG_COUNT
	.align		4
        /*001c*/ 	.byte	0x03, 0x1b
        /*001e*/ 	.short	0x00ff


	//----- nvinfo : EIATTR_NUM_BARRIERS
	.align		4
        /*0020*/ 	.byte	0x02, 0x4c
        /*0022*/ 	.byte	0x01
	.zero		1


	//----- nvinfo : EIATTR_MERCURY_ISA_VERSION
	.align		4
        /*0024*/ 	.byte	0x03, 0x5f
        /*0026*/ 	.short	0x0101


	//----- nvinfo : EIATTR_COOP_GROUP_MASK_REGIDS
	.align		4
        /*0028*/ 	.byte	0x04, 0x29
        /*002a*/ 	.short	(.L_3732 - .L_3731)


	//   ....[0]....
.L_3731:
        /*002c*/ 	.word	0xffffffff


	//   ....[1]....
        /*0030*/ 	.word	0xffffffff


	//   ....[2]....
        /*0034*/ 	.word	0xffffffff


	//   ....[3]....
        /*0038*/ 	.word	0xffffffff


	//   ....[4]....
        /*003c*/ 	.word	0xffffffff


	//   ....[5]....
        /*0040*/ 	.word	0xffffffff


	//   ....[6]....
        /*0044*/ 	.word	0xffffffff


	//   ....[7]....
        /*0048*/ 	.word	0xffffffff


	//   ....[8]....
        /*004c*/ 	.word	0xffffffff


	//   ....[9]....
        /*0050*/ 	.word	0xffffffff


	//   ....[10]....
        /*0054*/ 	.word	0xffffffff


	//   ....[11]....
        /*0058*/ 	.word	0xffffffff


	//   ....[12]....
        /*005c*/ 	.word	0xffffffff


	//   ....[13]....
        /*0060*/ 	.word	0xffffffff


	//   ....[14]....
        /*0064*/ 	.word	0xffffffff


	//   ....[15]....
        /*0068*/ 	.word	0xffffffff


	//   ....[16]....
        /*006c*/ 	.word	0xffffffff


	//   ....[17]....
        /*0070*/ 	.word	0xffffffff


	//   ....[18]....
        /*0074*/ 	.word	0xffffffff


	//   ....[19]....
        /*0078*/ 	.word	0xffffffff


	//   ....[20]....
        /*007c*/ 	.word	0xffffffff


	//   ....[21]....
        /*0080*/ 	.word	0x05000093


	//   ....[22]....
        /*0084*/ 	.word	0x05000093


	//   ....[23]....
        /*0088*/ 	.word	0x05000093


	//   ....[24]....
        /*008c*/ 	.word	0x05000093


	//   ....[25]....
        /*0090*/ 	.word	0x05000093


	//   ....[26]....
        /*0094*/ 	.word	0x05000093


	//   ....[27]....
        /*0098*/ 	.word	0x05000093


	//   ....[28]....
        /*009c*/ 	.word	0x05000093


	//   ....[29]....
        /*00a0*/ 	.word	0x05000093


	//   ....[30]....
        /*00a4*/ 	.word	0x05000093


	//----- nvinfo : EIATTR_COOP_GROUP_INSTR_OFFSETS
	.align		4
.L_3732:
        /*00a8*/ 	.byte	0x04, 0x28
        /*00aa*/ 	.short	(.L_3734 - .L_3733)


	//   ....[0]....
.L_3733:
        /*00ac*/ 	.word	0x00002760


	//   ....[1]....
        /*00b0*/ 	.word	0x00002790


	//   ....[2]....
        /*00b4*/ 	.word	0x000027b0


	//   ....[3]....
        /*00b8*/ 	.word	0x000027d0


	//   ....[4]....
        /*00bc*/ 	.word	0x000027f0


	//   ....[5]....
        /*00c0*/ 	.word	0x00002bb0


	//   ....[6]....
        /*00c4*/ 	.word	0x00002bd0


	//   ....[7]....
        /*00c8*/ 	.word	0x00002bf0


	//   ....[8]....
        /*00cc*/ 	.word	0x00002c10


	//   ....[9]....
        /*00d0*/ 	.word	0x00002c30


	//   ....[10]....
        /*00d4*/ 	.word	0x00002e10


	//   ....[11]....
        /*00d8*/ 	.word	0x00002e90


	//   ....[12]....
        /*00dc*/ 	.word	0x00002eb0


	//   ....[13]....
        /*00e0*/ 	.word	0x00002ec0


	//   ....[14]....
        /*00e4*/ 	.word	0x00002f70


	//   ....[15]....
        /*00e8*/ 	.word	0x00002fa0


	//   ....[16]....
        /*00ec*/ 	.word	0x00002fc0


	//   ....[17]....
        /*00f0*/ 	.word	0x00003060


	//   ....[18]....
        /*00f4*/ 	.word	0x000030b0


	//   ....[19]....
        /*00f8*/ 	.word	0x00003150


	//   ....[20]....
        /*00fc*/ 	.word	0x00003170


	//   ....[21]....
        /*0100*/ 	.word	0x00003bb0


	//   ....[22]....
        /*0104*/ 	.word	0x00003c20


	//   ....[23]....
        /*0108*/ 	.word	0x00003c90


	//   ....[24]....
        /*010c*/ 	.word	0x00003d00


	//   ....[25]....
        /*0110*/ 	.word	0x00003d70


	//   ....[26]....
        /*0114*/ 	.word	0x00004190


	//   ....[27]....
        /*0118*/ 	.word	0x00004200


	//   ....[28]....
        /*011c*/ 	.word	0x00004270


	//   ....[29]....
        /*0120*/ 	.word	0x000042e0


	//   ....[30]....
        /*0124*/ 	.word	0x00004350


	//----- nvinfo : EIATTR_EXIT_INSTR_OFFSETS
	.align		4
.L_3734:
        /*0128*/ 	.byte	0x04, 0x1c
        /*012a*/ 	.short	(.L_3736 - .L_3735)


	//   ....[0]....
.L_3735:
        /*012c*/ 	.word	0x000009f0


	//   ....[1]....
        /*0130*/ 	.word	0x00003b50


	//----- nvinfo : EIATTR_MAX_THREADS
	.align		4
.L_3736:
        /*0134*/ 	.byte	0x04, 0x05
        /*0136*/ 	.short	(.L_3738 - .L_3737)
.L_3737:
        /*0138*/ 	.word	0x00000100
        /*013c*/ 	.word	0x00000001
        /*0140*/ 	.word	0x00000001


	//----- nvinfo : EIATTR_CRS_STACK_SIZE
	.align		4
.L_3738:
        /*0144*/ 	.byte	0x04, 0x1e
        /*0146*/ 	.short	(.L_3740 - .L_3739)
.L_3739:
        /*0148*/ 	.word	0x00000000


	//----- nvinfo : EIATTR_CBANK_PARAM_SIZE
	.align		4
.L_3740:
        /*014c*/ 	.byte	0x03, 0x19
        /*014e*/ 	.short	0x00e8


	//----- nvinfo : EIATTR_PARAM_CBANK
	.align		4
        /*0150*/ 	.byte	0x04, 0x0a
        /*0152*/ 	.short	(.L_3742 - .L_3741)
	.align		4
.L_3741:
        /*0154*/ 	.word	index@(.nv.constant0._ZN10layer_norm13ln_fwd_kernelINS_13Kernel_traitsIfffffjLj7168ELj1ELj1ELj8ELj16ENS_18Kernel_traits_baseILj7168EfffffjLj256EEEEELb0ELb1ELb1ELb0EEEvNS_9FwdParamsE)
        /*0158*/ 	.short	0x0210
        /*015a*/ 	.short	0x00e8


	//----- nvinfo : EIATTR_SW_WAR
	.align		4
.L_3742:
        /*015c*/ 	.byte	0x04, 0x36
        /*015e*/ 	.short	(.L_3744 - .L_3743)
.L_3743:
        /*0160*/ 	.word	0x00000008
.L_3744:


//--------------------- .nv.info._ZN10layer_norm13ln_fwd_kernelINS_13Kernel_traitsIfffffjLj7168ELj1ELj1ELj8ELj16ENS_18Kernel_traits_baseILj7168EfffffjLj256EEEEELb0ELb1ELb1ELb1EEEvNS_9FwdParamsE --------------------------
	.section	.nv.info._ZN10layer_norm13ln_fwd_kernelINS_13Kernel_traitsIfffffjLj7168ELj1ELj1ELj8ELj16ENS_18Kernel_traits_baseILj7168EfffffjLj256EEEEELb0ELb1ELb1ELb1EEEvNS_9FwdParamsE,"",@"SHT_CUDA_INFO"
	.sectionflags	@""
	.align	4


	//----- nvinfo : EIATTR_CUDA_API_VERSION
	.align		4
        /*0000*/ 	.byte	0x04, 0x37
        /*0002*/ 	.short	(.L_3746 - .L_3745)
.L_3745:
        /*0004*/ 	.word	0x00000082


	//----- nvinfo : EIATTR_KPARAM_INFO
	.align		4
.L_3746:
        /*0008*/ 	.byte	0x04, 0x17
        /*000a*/ 	.short	(.L_3748 - .L_3747)
.L_3747:
        /*000c*/ 	.word	0x00000000
        /*0010*/ 	.short	0x0000
        /*0012*/ 	.short	0x0000
        /*0014*/ 	.byte	0x00, 0xf0, 0xa1, 0x03


	//----- nvinfo : EIATTR_SPARSE_MMA_MASK
	.align		4
.L_3748:
        /*0018*/ 	.byte	0x03, 0x50
        /*001a*/ 	.short	0x0000


	//----- nvinfo : EIATTR_MAXREG_COUNT
	.align		4
        /*001c*/ 	.byte	0x03, 0x1b
        /*001e*/ 	.short	0x00ff


	//----- nvinfo : EIATTR_NUM_BARRIERS
	.align		4
        /*0020*/ 	.byte	0x02, 0x4c
        /*0022*/ 	.byte	0x01
	.zero		1


	//----- nvinfo : EIATTR_MERCURY_ISA_VERSION
	.align		4
        /*0024*/ 	.byte	0x03, 0x5f
        /*0026*/ 	.short	0x0101


	//----- nvinfo : EIATTR_COOP_GROUP_MASK_REGIDS
	.align		4
        /*0028*/ 	.byte	0x04, 0x29
        /*002a*/ 	.short	(.L_3750 - .L_3749)


	//   ....[0]....
.L_3749:
        /*002c*/ 	.word	0xffffffff


	//   ....[1]....
        /*0030*/ 	.word	0xffffffff


	//   ....[2]....
        /*0034*/ 	.word	0xffffffff


	//   ....[3]....
        /*0038*/ 	.word	0xffffffff


	//   ....[4]....
        /*003c*/ 	.word	0xffffffff


	//   ....[5]....
        /*0040*/ 	.word	0xffffffff


	//   ....[6]....
        /*0044*/ 	.word	0xffffffff


	//   ....[7]....
        /*0048*/ 	.word	0xffffffff


	//   ....[8]....
        /*004c*/ 	.word	0xffffffff


	//   ....[9]....
        /*0050*/ 	.word	0xffffffff


	//   ....[10]....
        /*0054*/ 	.word	0xffffffff


	//   ....[11]....
        /*0058*/ 	.word	0xffffffff


	//   ....[12]....
        /*005c*/ 	.word	0xffffffff


	//   ....[13]....
        /*0060*/ 	.word	0xffffffff


	//   ....[14]....
        /*0064*/ 	.word	0xffffffff


	//   ....[15]....
        /*0068*/ 	.word	0xffffffff


	//   ....[16]....
        /*006c*/ 	.word	0xffffffff


	//   ....[17]....
        /*0070*/ 	.word	0xffffffff


	//   ....[18]....
        /*0074*/ 	.word	0xffffffff


	//   ....[19]....
        /*0078*/ 	.word	0xffffffff


	//   ....[20]....
        /*007c*/ 	.word	0xffffffff


	//   ....[21]....
        /*0080*/ 	.word	0x05000088


	//   ....[22]....
        /*0084*/ 	.word	0x05000088


	//   ....[23]....
        /*0088*/ 	.word	0x05000088


	//   ....[24]....
        /*008c*/ 	.word	0x05000088


	//   ....[25]....
        /*0090*/ 	.word	0x05000088


	//   ....[26]....
        /*0094*/ 	.word	0x05000088


	//   ....[27]....
        /*0098*/ 	.word	0x05000088


	//   ....[28]....
        /*009c*/ 	.word	0x05000088


	//   ....[29]....
        /*00a0*/ 	.word	0x05000088


	//   ....[30]....
        /*00a4*/ 	.word	0x05000088


	//----- nvinfo : EIATTR_COOP_GROUP_INSTR_OFFSETS
	.align		4
.L_3750:
        /*00a8*/ 	.byte	0x04, 0x28
        /*00aa*/ 	.short	(.L_3752 - .L_3751)


	//   ....[0]....
.L_3751:
        /*00ac*/ 	.word	0x00001bb0


	//   ....[1]....
        /*00b0*/ 	.word	0x00001bd0


	//   ....[2]....
        /*00b4*/ 	.word	0x00001bf0


	//   ....[3]....
        /*00b8*/ 	.word	0x00001c10


	//   ....[4]....
        /*00bc*/ 	.word	0x00001c30


	//   ....[5]....
        /*00c0*/ 	.word	0x00001fe0


	//   ....[6]....
        /*00c4*/ 	.word	0x00002000


	//   ....[7]....
        /*00c8*/ 	.word	0x00002020


	//   ....[8]....
        /*00cc*/ 	.word	0x00002040


	//   ....[9]....
        /*00d0*/ 	.word	0x00002060


	//   ....[10]....
        /*00d4*/ 	.word	0x000021e0


	//   ....[11]....
        /*00d8*/ 	.word	0x00002230


	//   ....[12]....
        /*00dc*/ 	.word	0x00002250


	//   ....[13]....
        /*00e0*/ 	.word	0x00002260


	//   ....[14]....
        /*00e4*/ 	.word	0x00002310


	//   ....[15]....
        /*00e8*/ 	.word	0x00002340


	//   ....[16]....
        /*00ec*/ 	.word	0x00002360


	//   ....[17]....
        /*00f0*/ 	.word	0x00002420


	//   ....[18]....
        /*00f4*/ 	.word	0x00002450


	//   ....[19]....
        /*00f8*/ 	.word	0x000024f0


	//   ....[20]....
        /*00fc*/ 	.word	0x00002520


	//   ....[21]....
        /*0100*/ 	.word	0x00002db0


	//   ....[22]....
        /*0104*/ 	.word	0x00002e20


	//   ....[23]....
        /*0108*/ 	.word	0x00002e90


	//   ....[24]....
        /*010c*/ 	.word	0x00002f00


	//   ....[25]....
        /*0110*/ 	.word	0x00002f70


	//   ....[26]....
        /*0114*/ 	.word	0x00003360


	//   ....[27]....
        /*0118*/ 	.word	0x000033d0


	//   ....[28]....
        /*011c*/ 	.word	0x00003440


	//   ....[29]....
        /*0120*/ 	.word	0x000034b0


	//   ....[30]....
        /*0124*/ 	.word	0x00003520


	//----- nvinfo : EIATTR_EXIT_INSTR_OFFSETS
	.align		4
.L_3752:
        /*0128*/ 	.byte	0x04, 0x1c
        /*012a*/ 	.short	(.L_3754 - .L_3753)


	//   ....[0]....
.L_3753:
        /*012c*/ 	.word	0x000002a0


	//   ....[1]....
        /*0130*/ 	.word	0x00002d50


	//----- nvinfo : EIATTR_MAX_THREADS
	.align		4
.L_3754:
        /*0134*/ 	.byte	0x04, 0x05
        /*0136*/ 	.short	(.L_3756 - .L_3755)
.L_3755:
        /*0138*/ 	.word	0x00000100
        /*013c*/ 	.word	0x00000001
        /*0140*/ 	.word	0x00000001


	//----- nvinfo : EIATTR_CRS_STACK_SIZE
	.align		4
.L_3756:
        /*0144*/ 	.byte	0x04, 0x1e
        /*0146*/ 	.short	(.L_3758 - .L_3757)
.L_3757:
        /*0148*/ 	.word	0x00000000


	//----- nvinfo : EIATTR_CBANK_PARAM_SIZE
	.align		4
.L_3758:
        /*014c*/ 	.byte	0x03, 0x19
        /*014e*/ 	.short	0x00e8


	//----- nvinfo : EIATTR_PARAM_CBANK
	.align		4
        /*0150*/ 	.byte	0x04, 0x0a
        /*0152*/ 	.short	(.L_3760 - .L_3759)
	.align		4
.L_3759:
        /*0154*/ 	.word	index@(.nv.constant0._ZN10layer_norm13ln_fwd_kernelINS_13Kernel_traitsIfffffjLj7168ELj1ELj1ELj8ELj16ENS_18Kernel_traits_baseILj7168EfffffjLj256EEEEELb0ELb1ELb1ELb1EEEvNS_9FwdParamsE)
        /*0158*/ 	.short	0x0210
        /*015a*/ 	.short	0x00e8


	//----- nvinfo : EIATTR_SW_WAR
	.align		4
.L_3760:
        /*015c*/ 	.byte	0x04, 0x36
        /*015e*/ 	.short	(.L_3762 - .L_3761)
.L_3761:
        /*0160*/ 	.word	0x00000008
.L_3762:


//--------------------- .nv.info._ZN10layer_norm13ln_fwd_kernelINS_13Kernel_traitsIfffffjLj7168ELj1ELj1ELj8ELj16ENS_18Kernel_traits_baseILj7168EfffffjLj256EEEEELb1ELb0ELb0ELb0EEEvNS_9FwdParamsE --------------------------
	.section	.nv.info._ZN10layer_norm13ln_fwd_kernelINS_13Kernel_traitsIfffffjLj7168ELj1ELj1ELj8ELj16ENS_18Kernel_traits_baseILj7168EfffffjLj256EEEEELb1ELb0ELb0ELb0EEEvNS_9FwdParamsE,"",@"SHT_CUDA_INFO"
	.sectionflags	@""
	.align	4


	//----- nvinfo : EIATTR_CUDA_API_VERSION
	.align		4
        /*0000*/ 	.byte	0x04, 0x37
        /*0002*/ 	.short	(.L_3764 - .L_3763)
.L_3763:
        /*0004*/ 	.word	0x00000082


	//----- nvinfo : EIATTR_KPARAM_INFO
	.align		4
.L_3764:
        /*0008*/ 	.byte	0x04, 0x17
        /*000a*/ 	.short	(.L_3766 - .L_3765)
.L_3765:
        /*000c*/ 	.word	0x00000000
        /*0010*/ 	.short	0x0000
        /*0012*/ 	.short	0x0000
        /*0014*/ 	.byte	0x00, 0xf0, 0xa1, 0x03


	//----- nvinfo : EIATTR_SPARSE_MMA_MASK
	.align		4
.L_3766:
        /*0018*/ 	.byte	0x03, 0x50
        /*001a*/ 	.short	0x0000


	//----- nvinfo : EIATTR_MAXREG_COUNT
	.align		4
        /*001c*/ 	.byte	0x03, 0x1b
        /*001e*/ 	.short	0x00ff


	//----- nvinfo : EIATTR_NUM_BARRIERS
	.align		4
        /*0020*/ 	.byte	0x02, 0x4c
        /*0022*/ 	.byte	0x01
	.zero		1


	//----- nvinfo : EIATTR_MERCURY_ISA_VERSION
	.align		4
        /*0024*/ 	.byte	0x03, 0x5f
        /*0026*/ 	.short	0x0101


	//----- nvinfo : EIATTR_COOP_GROUP_MASK_REGIDS
	.align		4
        /*0028*/ 	.byte	0x04, 0x29
        /*002a*/ 	.short	(.L_3768 - .L_3767)


	//   ....[0]....
.L_3767:
        /*002c*/ 	.word	0xffffffff


	//   ....[1]....
        /*0030*/ 	.word	0xffffffff


	//   ....[2]....
        /*0034*/ 	.word	0xffffffff


	//   ....[3]....
        /*0038*/ 	.word	0xffffffff


	//   ....[4]....
        /*003c*/ 	.word	0xffffffff


	//   ....[5]....
        /*0040*/ 	.word	0xffffffff


	//   ....[6]....
        /*0044*/ 	.word	0xffffffff


	//   ....[7]....
        /*0048*/ 	.word	0xffffffff


	//   ....[8]....
        /*004c*/ 	.word	0xffffffff


	//   ....[9]....
        /*0050*/ 	.word	0xffffffff


	//   ....[10]....
        /*0054*/ 	.word	0xffffffff


	//   ....[11]....
        /*0058*/ 	.word	0xffffffff


	//   ....[12]....
        /*005c*/ 	.word	0xffffffff


	//   ....[13]....
        /*0060*/ 	.word	0xffffffff


	//   ....[14]....
        /*0064*/ 	.word	0xffffffff


	//   ....[15]....
        /*0068*/ 	.word	0xffffffff


	//   ....[16]....
        /*006c*/ 	.word	0xffffffff


	//   ....[17]....
        /*0070*/ 	.word	0xffffffff


	//   ....[18]....
        /*0074*/ 	.word	0xffffffff


	//   ....[19]....
        /*0078*/ 	.word	0xffffffff


	//   ....[20]....
        /*007c*/ 	.word	0xffffffff


	//   ....[21]....
        /*0080*/ 	.word	0x05000078


	//   ....[22]....
        /*0084*/ 	.word	0x05000078


	//   ....[23]....
        /*0088*/ 	.word	0x05000078


	//   ....[24]....
        /*008c*/ 	.word	0x05000078


	//   ....[25]....
        /*0090*/ 	.word	0x05000078


	//   ....[26]....
        /*0094*/ 	.word	0x05000078


	//   ....[27]....
        /*0098*/ 	.word	0x05000078


	//   ....[28]....
        /*009c*/ 	.word	0x05000078


	//   ....[29]....
        /*00a0*/ 	.word	0x05000078


	//   ....[30]....
        /*00a4*/ 	.word	0x05000078


	//----- nvinfo : EIATTR_COOP_GROUP_INSTR_OFFSETS
	.align		4
.L_3768:
        /*00a8*/ 	.byte	0x04, 0x28
        /*00aa*/ 	.short	(.L_3770 - .L_3769)


	//   ....[0]....
.L_3769:
        /*00ac*/ 	.word	0x0000b110


	//   ....[1]....
        /*00b0*/ 	.word	0x0000b140


	//   ....[2]....
        /*00b4*/ 	.word	0x0000b160


	//   ....[3]....
        /*00b8*/ 	.word	0x0000b180


	//   ....[4]....
        /*00bc*/ 	.word	0x0000b1a0


	//   ....[5]....
        /*00c0*/ 	.word	0x0000b560


	//   ....[6]....
        /*00c4*/ 	.word	0x0000b580


	//   ....[7]....
        /*00c8*/ 	.word	0x0000b5a0


	//   ....[8]....
        /*00cc*/ 	.word	0x0000b5c0


	//   ....[9]....
        /*00d0*/ 	.word	0x0000b5e0


	//   ....[10]....
        /*00d4*/ 	.word	0x0000b770


	//   ....[11]....
        /*00d8*/ 	.word	0x0000b7b0


	//   ....[12]....
        /*00dc*/ 	.word	0x0000b7e0


	//   ....[13]....
        /*00e0*/ 	.word	0x0000b810


	//   ....[14]....
        /*00e4*/ 	.word	0x0000b890


	//   ....[15]....
        /*00e8*/ 	.word	0x0000b920


	//   ....[16]....
        /*00ec*/ 	.word	0x0000b970


	//   ....[17]....
        /*00f0*/ 	.word	0x0000b9b0


	//   ....[18]....
        /*00f4*/ 	.word	0x0000ba30


	//   ....[19]....
        /*00f8*/ 	.word	0x0000ba70


	//   ....[20]....
        /*00fc*/ 	.word	0x0000baf0


	//   ....[21]....
        /*0100*/ 	.word	0x0000c4d0


	//   ....[22]....
        /*0104*/ 	.word	0x0000c540


	//   ....[23]....
        /*0108*/ 	.word	0x0000c5b0


	//   ....[24]....
        /*010c*/ 	.word	0x0000c620


	//   ....[25]....
        /*0110*/ 	.word	0x0000c690


	//   ....[26]....
        /*0114*/ 	.word	0x0000caa0


	//   ....[27]....
        /*0118*/ 	.word	0x0000cb10


	//   ....[28]....
        /*011c*/ 	.word	0x0000cb80


	//   ....[29]....
        /*0120*/ 	.word	0x0000cbf0


	//   ....[30]....
        /*0124*/ 	.word	0x0000cc60


	//----- nvinfo : EIATTR_EXIT_INSTR_OFFSETS
	.align		4
.L_3770:
        /*0128*/ 	.byte	0x04, 0x1c
        /*012a*/ 	.short	(.L_3772 - .L_3771)


	//   ....[0]....
.L_3771:
        /*012c*/ 	.word	0x00000cc0


	//   ....[1]....
        /*0130*/ 	.word	0x0000c470


	//----- nvinfo : EIATTR_MAX_THREADS
	.align		4
.L_3772:
        /*0134*/ 	.byte	0x04, 0x05
        /*0136*/ 	.short	(.L_3774 - .L_3773)
.L_3773:
        /*0138*/ 	.word	0x00000100
        /*013c*/ 	.word	0x00000001
        /*0140*/ 	.word	0x00000001


	//----- nvinfo : EIATTR_CRS_STACK_SIZE
	.align		4
.L_3774:
        /*0144*/ 	.byte	0x04, 0x1e
        /*0146*/ 	.short	(.L_3776 - .L_3775)
.L_3775:
        /*0148*/ 	.word	0x00000000


	//----- nvinfo : EIATTR_CBANK_PARAM_SIZE
	.align		4
.L_3776:
        /*014c*/ 	.byte	0x03, 0x19
        /*014e*/ 	.short	0x00e8


	//----- nvinfo : EIATTR_PARAM_CBANK
	.align		4
        /*0150*/ 	.byte	0x04, 0x0a
        /*0152*/ 	.short	(.L_3778 - .L_3777)
	.align		4
.L_3777:
        /*0154*/ 	.word	index@(.nv.constant0._ZN10layer_norm13ln_fwd_kernelINS_13Kernel_traitsIfffffjLj7168ELj1ELj1ELj8ELj16ENS_18Kernel_traits_baseILj7168EfffffjLj256EEEEELb1ELb0ELb0ELb0EEEvNS_9FwdParamsE)
        /*0158*/ 	.short	0x0210
        /*015a*/ 	.short	0x00e8


	//----- nvinfo : EIATTR_SW_WAR
	.align		4
.L_3778:
        /*015c*/ 	.byte	0x04, 0x36
        /*015e*/ 	.short	(.L_3780 - .L_3779)
.L_3779:
        /*0160*/ 	.word	0x00000008
.L_3780:


//--------------------- .nv.info._ZN10layer_norm13ln_fwd_kernelINS_13Kernel_traitsIfffffjLj7168ELj1ELj1ELj8ELj16ENS_18Kernel_traits_baseILj7168EfffffjLj256EEEEELb1ELb0ELb0ELb1EEEvNS_9FwdParamsE --------------------------
	.section	.nv.info._ZN10layer_norm13ln_fwd_kernelINS_13Kernel_traitsIfffffjLj7168ELj1ELj1ELj8ELj16ENS_18Kernel_traits_baseILj7168EfffffjLj256EEEEELb1ELb0ELb0ELb1EEEvNS_9FwdParamsE,"",@"SHT_CUDA_INFO"
	.sectionflags	@""
	.align	4


	//----- nvinfo : EIATTR_CUDA_API_VERSION
	.align		4
        /*0000*/ 	.byte	0x04, 0x37
        /*0002*/ 	.short	(.L_3782 - .L_3781)
.L_3781:
        /*0004*/ 	.word	0x00000082


	//----- nvinfo : EIATTR_KPARAM_INFO
	.align		4
.L_3782:
        /*0008*/ 	.byte	0x04, 0x17
        /*000a*/ 	.short	(.L_3784 - .L_3783)
.L_3783:
        /*000c*/ 	.word	0x00000000
        /*0010*/ 	.short	0x0000
        /*0012*/ 	.short	0x0000
        /*0014*/ 	.byte	0x00, 0xf0, 0xa1, 0x03


	//----- nvinfo : EIATTR_SPARSE_MMA_MASK
	.align		4
.L_3784:
        /*0018*/ 	.byte	0x03, 0x50
        /*001a*/ 	.short	0x0000


	//----- nvinfo : EIATTR_MAXREG_COUNT
	.align		4
        /*001c*/ 	.byte	0x03, 0x1b
        /*001e*/ 	.short	0x00ff


	//----- nvinfo : EIATTR_NUM_BARRIERS
	.align		4
        /*0020*/ 	.byte	0x02, 0x4c
        /*0022*/ 	.byte	0x01
	.zero		1


	//----- nvinfo : EIATTR_MERCURY_ISA_VERSION
	.align		4
        /*0024*/ 	.byte	0x03, 0x5f
        /*0026*/ 	.short	0x0101


	//----- nvinfo : EIATTR_COOP_GROUP_MASK_REGIDS
	.align		4
        /*0028*/ 	.byte	0x04, 0x29
        /*002a*/ 	.short	(.L_3786 - .L_3785)


	//   ....[0]....
.L_3785:
        /*002c*/ 	.word	0xffffffff


	//   ....[1]....
        /*0030*/ 	.word	0xffffffff


	//   ....[2]....
        /*0034*/ 	.word	0xffffffff


	//   ....[3]....
        /*0038*/ 	.word	0xffffffff


	//   ....[4]....
        /*003c*/ 	.word	0xffffffff


	//   ....[5]....
        /*0040*/ 	.word	0xffffffff


	//   ....[6]....
        /*0044*/ 	.word	0xffffffff


	//   ....[7]....
        /*0048*/ 	.word	0xffffffff


	//   ....[8]....
        /*004c*/ 	.word	0xffffffff


	//   ....[9]....
        /*0050*/ 	.word	0xffffffff


	//   ....[10]....
        /*0054*/ 	.word	0xffffffff


	//   ....[11]....
        /*0058*/ 	.word	0xffffffff


	//   ....[12]....
        /*005c*/ 	.word	0xffffffff


	//   ....[13]....
        /*0060*/ 	.word	0xffffffff


	//   ....[14]....
        /*0064*/ 	.word	0xffffffff


	//   ....[15]....
        /*0068*/ 	.word	0xffffffff


	//   ....[16]....
        /*006c*/ 	.word	0xffffffff


	//   ....[17]....
        /*0070*/ 	.word	0xffffffff


	//   ....[18]....
        /*0074*/ 	.word	0xffffffff


	//   ....[19]....
        /*0078*/ 	.word	0xffffffff


	//   ....[20]....
        /*007c*/ 	.word	0xffffffff


	//   ....[21]....
        /*0080*/ 	.word	0x05000072


	//   ....[22]....
        /*0084*/ 	.word	0x05000072


	//   ....[23]....
        /*0088*/ 	.word	0x05000072


	//   ....[24]....
        /*008c*/ 	.word	0x05000072


	//   ....[25]....
        /*0090*/ 	.word	0x05000072


	//   ....[26]....
        /*0094*/ 	.word	0x05000072


	//   ....[27]....
        /*0098*/ 	.word	0x05000072


	//   ....[28]....
        /*009c*/ 	.word	0x05000072


	//   ....[29]....
        /*00a0*/ 	.word	0x05000072


	//   ....[30]....
        /*00a4*/ 	.word	0x05000072


	//----- nvinfo : EIATTR_COOP_GROUP_INSTR_OFFSETS
	.align		4
.L_3786:
        /*00a8*/ 	.byte	0x04, 0x28
        /*00aa*/ 	.short	(.L_3788 - .L_3787)


	//   ....[0]....
.L_3787:
        /*00ac*/ 	.word	0x0000a330


	//   ....[1]....
        /*00b0*/ 	.word	0x0000a350


	//   ....[2]....
        /*00b4*/ 	.word	0x0000a370


	//   ....[3]....
        /*00b8*/ 	.word	0x0000a390


	//   ....[4]....
        /*00bc*/ 	.word	0x0000a3b0


	//   ....[5]....
        /*00c0*/ 	.word	0x0000a760


	//   ....[6]....
        /*00c4*/ 	.word	0x0000a780


	//   ....[7]....
        /*00c8*/ 	.word	0x0000a7a0


	//   ....[8]....
        /*00cc*/ 	.word	0x0000a7c0


	//   ....[9]....
        /*00d0*/ 	.word	0x0000a7e0


	//   ....[10]....
        /*00d4*/ 	.word	0x0000a920


	//   ....[11]....
        /*00d8*/ 	.word	0x0000a9a0


	//   ....[12]....
        /*00dc*/ 	.word	0x0000a9f0


	//   ....[13]....
        /*00e0*/ 	.word	0x0000aa00


	//   ....[14]....
        /*00e4*/ 	.word	0x0000aa10


	//   ....[15]....
        /*00e8*/ 	.word	0x0000aa90


	//   ....[16]....
        /*00ec*/ 	.word	0x0000aae0


	//   ....[17]....
        /*00f0*/ 	.word	0x0000ab90


	//   ....[18]....
        /*00f4*/ 	.word	0x0000abf0


	//   ....[19]....
        /*00f8*/ 	.word	0x0000aca0


	//   ....[20]....
        /*00fc*/ 	.word	0x0000acd0


	//   ....[21]....
        /*0100*/ 	.word	0x0000b450


	//   ....[22]....
        /*0104*/ 	.word	0x0000b4c0


	//   ....[23]....
        /*0108*/ 	.word	0x0000b530


	//   ....[24]....
        /*010c*/ 	.word	0x0000b5a0


	//   ....[25]....
        /*0110*/ 	.word	0x0000b610


	//   ....[26]....
        /*0114*/ 	.word	0x0000ba00


	//   ....[27]....
        /*0118*/ 	.word	0x0000ba70


	//   ....[28]....
        /*011c*/ 	.word	0x0000bae0


	//   ....[29]....
        /*0120*/ 	.word	0x0000bb50


	//   ....[30]....
        /*0124*/ 	.word	0x0000bbc0


	//----- nvinfo : EIATTR_EXIT_INSTR_OFFSETS
	.align		4
.L_3788:
        /*0128*/ 	.byte	0x04, 0x1c
        /*012a*/ 	.short	(.L_3790 - .L_3789)


	//   ....[0]....
.L_3789:
        /*012c*/ 	.word	0x000006d0


	//   ....[1]....
        /*0130*/ 	.word	0x0000b3f0


	//----- nvinfo : EIATTR_MAX_THREADS
	.align		4
.L_3790:
        /*0134*/ 	.byte	0x04, 0x05
        /*0136*/ 	.short	(.L_3792 - .L_3791)
.L_3791:
        /*0138*/ 	.word	0x00000100
        /*013c*/ 	.word	0x00000001
        /*0140*/ 	.word	0x00000001


	//----- nvinfo : EIATTR_CRS_STACK_SIZE
	.align		4
.L_3792:
        /*0144*/ 	.byte	0x04, 0x1e
        /*0146*/ 	.short	(.L_3794 - .L_3793)
.L_3793:
        /*0148*/ 	.word	0x00000000


	//----- nvinfo : EIATTR_CBANK_PARAM_SIZE
	.align		4
.L_3794:
        /*014c*/ 	.byte	0x03, 0x19
        /*014e*/ 	.short	0x00e8


	//----- nvinfo : EIATTR_PARAM_CBANK
	.align		4
        /*0150*/ 	.byte	0x04, 0x0a
        /*0152*/ 	.short	(.L_3796 - .L_3795)
	.align		4
.L_3795:
        /*0154*/ 	.word	index@(.nv.constant0._ZN10layer_norm13ln_fwd_kernelINS_13Kernel_traitsIfffffjLj7168ELj1ELj1ELj8ELj16ENS_18Kernel_traits_baseILj7168EfffffjLj256EEEEELb1ELb0ELb0ELb1EEEvNS_9FwdParamsE)
        /*0158*/ 	.short	0x0210
        /*015a*/ 	.short	0x00e8


	//----- nvinfo : EIATTR_SW_WAR
	.align		4
.L_3796:
        /*015c*/ 	.byte	0x04, 0x36
        /*015e*/ 	.short	(.L_3798 - .L_3797)
.L_3797:
        /*0160*/ 	.word	0x00000008
.L_3798:


//--------------------- .nv.info._ZN10layer_norm13ln_fwd_kernelINS_13Kernel_traitsIfffffjLj7168ELj1ELj1ELj8ELj16ENS_18Kernel_traits_baseILj7168EfffffjLj256EEEEELb1ELb0ELb1ELb0EEEvNS_9FwdParamsE --------------------------
	.section	.nv.info._ZN10layer_norm13ln_fwd_kernelINS_13Kernel_traitsIfffffjLj7168ELj1ELj1ELj8ELj16ENS_18Kernel_traits_baseILj7168EfffffjLj256EEEEELb1ELb0ELb1ELb0EEEvNS_9FwdParamsE,"",@"SHT_CUDA_INFO"
	.sectionflags	@""
	.align	4


	//----- nvinfo : EIATTR_CUDA_API_VERSION
	.align		4
        /*0000*/ 	.byte	0x04, 0x37
        /*0002*/ 	.short	(.L_3800 - .L_3799)
.L_3799:
        /*0004*/ 	.word	0x00000082


	//----- nvinfo : EIATTR_KPARAM_INFO
	.align		4
.L_3800:
        /*0008*/ 	.byte	0x04, 0x17
        /*000a*/ 	.short	(.L_3802 - .L_3801)
.L_3801:
        /*000c*/ 	.word	0x00000000
        /*0010*/ 	.short	0x0000
        /*0012*/ 	.short	0x0000
        /*0014*/ 	.byte	0x00, 0xf0, 0xa1, 0x03


	//----- nvinfo : EIATTR_SPARSE_MMA_MASK
	.align		4
.L_3802:
        /*0018*/ 	.byte	0x03, 0x50
        /*001a*/ 	.short	0x0000


	//----- nvinfo : EIATTR_MAXREG_COUNT
	.align		4
        /*001c*/ 	.byte	0x03, 0x1b
        /*001e*/ 	.short	0x00ff


	//----- nvinfo : EIATTR_NUM_BARRIERS
	.align		4
        /*0020*/ 	.byte	0x02, 0x4c
        /*0022*/ 	.byte	0x01
	.zero		1


	//----- nvinfo : EIATTR_ANNOTATIONS
	.align		4
        /*0024*/ 	.byte	0x04, 0x55
        /*0026*/ 	.short	(.L_3804 - .L_3803)


	//   ....[0]....
.L_3803:
        /*0028*/ 	.word	0x00000001
        /*002c*/ 	.byte	0x10, 0x0f, 0x00, 0x00, 0x01, 0x00, 0x00, 0x00, 0x20, 0x0f, 0x00, 0x00, 0x01, 0x00, 0x00, 0x00
        /*003c*/ 	.byte	0x70, 0xc2, 0x00, 0x00, 0x01, 0x00, 0x00, 0x00, 0x30, 0xc8, 0x00, 0x00, 0x01, 0x00, 0x00, 0x00
        /*004c*/ 	.byte	0x80, 0xd8, 0x00, 0x00


	//----- nvinfo : EIATTR_MERCURY_ISA_VERSION
	.align		4
.L_3804:
        /*0050*/ 	.byte	0x03, 0x5f
        /*0052*/ 	.short	0x0101


	//----- nvinfo : EIATTR_COOP_GROUP_MASK_REGIDS
	.align		4
        /*0054*/ 	.byte	0x04, 0x29
        /*0056*/ 	.short	(.L_3806 - .L_3805)


	//   ....[0]....
.L_3805:
        /*0058*/ 	.word	0xffffffff


	//   ....[1]....
        /*005c*/ 	.word	0xffffffff


	//   ....[2]....
        /*0060*/ 	.word	0xffffffff


	//   ....[3]....
        /*0064*/ 	.word	0xffffffff


	//   ....[4]....
        /*0068*/ 	.word	0xffffffff


	//   ....[5]....
        /*006c*/ 	.word	0xffffffff


	//   ....[6]....
        /*0070*/ 	.word	0xffffffff


	//   ....[7]....
        /*0074*/ 	.word	0xffffffff


	//   ....[8]....
        /*0078*/ 	.word	0xffffffff


	//   ....[9]....
        /*007c*/ 	.word	0xffffffff


	//   ....[10]....
        /*0080*/ 	.word	0xffffffff


	//   ....[11]....
        /*0084*/ 	.word	0xffffffff


	//   ....[12]....
        /*0088*/ 	.word	0xffffffff


	//   ....[13]....
        /*008c*/ 	.word	0xffffffff


	//   ....[14]....
        /*0090*/ 	.word	0xffffffff


	//   ....[15]....
        /*0094*/ 	.word	0xffffffff


	//   ....[16]....
        /*0098*/ 	.word	0xffffffff


	//   ....[17]....
        /*009c*/ 	.word	0xffffffff


	//   ....[18]....
        /*00a0*/ 	.word	0xffffffff


	//   ....[19]....
        /*00a4*/ 	.word	0xffffffff


	//   ....[20]....
        /*00a8*/ 	.word	0xffffffff


	//   ....[21]....
        /*00ac*/ 	.word	0x05000064


	//   ....[22]....
        /*00b0*/ 	.word	0x05000064


	//   ....[23]....
        /*00b4*/ 	.word	0x05000064


	//   ....[24]....
        /*00b8*/ 	.word	0x05000064


	//   ....[25]....
        /*00bc*/ 	.word	0x05000064


	//   ....[26]....
        /*00c0*/ 	.word	0x05000064


	//   ....[27]....
        /*00c4*/ 	.word	0x05000064


	//   ....[28]....
        /*00c8*/ 	.word	0x05000064


	//   ....[29]....
        /*00cc*/ 	.word	0x05000064


	//   ....[30]....
        /*00d0*/ 	.word	0x05000064


	//----- nvinfo : EIATTR_COOP_GROUP_INSTR_OFFSETS
	.align		4
.L_3806:
        /*00d4*/ 	.byte	0x04, 0x28
        /*00d6*/ 	.short	(.L_3808 - .L_3807)


	//   ....[0]....
.L_3807:
        /*00d8*/ 	.word	0x0000c290


	//   ....[1]....
        /*00dc*/ 	.word	0x0000c2b0


	//   ....[2]....
        /*00e0*/ 	.word	0x0000c2d0


	//   ....[3]....
        /*00e4*/ 	.word	0x0000c2f0


	//   ....[4]....
        /*00e8*/ 	.word	0x0000c310


	//   ....[5]....
        /*00ec*/ 	.word	0x0000c6d0


	//   ....[6]....
        /*00f0*/ 	.word	0x0000c6f0


	//   ....[7]....
        /*00f4*/ 	.word	0x0000c710


	//   ....[8]....
        /*00f8*/ 	.word	0x0000c730


	//   ....[9]....
        /*00fc*/ 	.word	0x0000c750


	//   ....[10]....
        /*0100*/ 	.word	0x0000c8e0


	//   ....[11]....
        /*0104*/ 	.word	0x0000c930


	//   ....[12]....
        /*0108*/ 	.word	0x0000c990


	//   ....[13]....
        /*010c*/ 	.word	0x0000c9b0


	//   ....[14]....
        /*0110*/ 	.word	0x0000ca30


	//   ....[15]....
        /*0114*/ 	.word	0x0000ca90


	//   ....[16]....
        /*0118*/ 	.word	0x0000cb00


	//   ....[17]....
        /*011c*/ 	.word	0x0000cb10


	//   ....[18]....
        /*0120*/ 	.word	0x0000cbd0


	//   ....[19]....
        /*0124*/ 	.word	0x0000cc20


	//   ....[20]....
        /*0128*/ 	.word	0x0000cc40


	//   ....[21]....
        /*012c*/ 	.word	0x0000d720


	//   ....[22]....
        /*0130*/ 	.word	0x0000d770


	//   ....[23]....
        /*0134*/ 	.word	0x0000d7c0


	//   ....[24]....
        /*0138*/ 	.word	0x0000d810


	//   ....[25]....
        /*013c*/ 	.word	0x0000d860


	//   ....[26]....
        /*0140*/ 	.word	0x0000dc90


	//   ....[27]....
        /*0144*/ 	.word	0x0000dce0


	//   ....[28]....
        /*0148*/ 	.word	0x0000dd30


	//   ....[29]....
        /*014c*/ 	.word	0x0000dd80


	//   ....[30]....
        /*0150*/ 	.word	0x0000ddd0


	//----- nvinfo : EIATTR_EXIT_INSTR_OFFSETS
	.align		4
.L_3808:
        /*0154*/ 	.byte	0x04, 0x1c
        /*0156*/ 	.short	(.L_3810 - .L_3809)


	//   ....[0]....
.L_3809:
        /*0158*/ 	.word	0x00000ce0


	//   ....[1]....
        /*015c*/ 	.word	0x0000d6d0


	//----- nvinfo : EIATTR_MAX_THREADS
	.align		4
.L_3810:
        /*0160*/ 	.byte	0x04, 0x05
        /*0162*/ 	.short	(.L_3812 - .L_3811)
.L_3811:
        /*0164*/ 	.word	0x00000100
        /*0168*/ 	.word	0x00000001
        /*016c*/ 	.word	0x00000001


	//----- nvinfo : EIATTR_CRS_STACK_SIZE
	.align		4
.L_3812:
        /*0170*/ 	.byte	0x04, 0x1e
        /*0172*/ 	.short	(.L_3814 - .L_3813)
.L_3813:
        /*0174*/ 	.word	0x00000000


	//----- nvinfo : EIATTR_CBANK_PARAM_SIZE
	.align		4
.L_3814:
        /*0178*/ 	.byte	0x03, 0x19
        /*017a*/ 	.short	0x00e8


	//----- nvinfo : EIATTR_PARAM_CBANK
	.align		4
        /*017c*/ 	.byte	0x04, 0x0a
        /*017e*/ 	.short	(.L_3816 - .L_3815)
	.align		4
.L_3815:
        /*0180*/ 	.word	index@(.nv.constant0._ZN10layer_norm13ln_fwd_kernelINS_13Kernel_traitsIfffffjLj7168ELj1ELj1ELj8ELj16ENS_18Kernel_traits_baseILj7168EfffffjLj256EEEEELb1ELb0ELb1ELb0EEEvNS_9FwdParamsE)
        /*0184*/ 	.short	0x0210
        /*0186*/ 	.short	0x00e8


	//----- nvinfo : EIATTR_SW_WAR
	.align		4
.L_3816:
        /*0188*/ 	.byte	0x04, 0x36
        /*018a*/ 	.short	(.L_3818 - .L_3817)
.L_3817:
        /*018c*/ 	.word	0x00000008
.L_3818:


//--------------------- .nv.info._ZN10layer_norm13ln_fwd_kernelINS_13Kernel_traitsIfffffjLj7168ELj1ELj1ELj8ELj16ENS_18Kernel_traits_baseILj7168EfffffjLj256EEEEELb1ELb0ELb1ELb1EEEvNS_9FwdParamsE --------------------------
	.section	.nv.info._ZN10layer_norm13ln_fwd_kernelINS_13Kernel_traitsIfffffjLj7168ELj1ELj1ELj8ELj16ENS_18Kernel_traits_baseILj7168EfffffjLj256EEEEELb1ELb0ELb1ELb1EEEvNS_9FwdParamsE,"",@"SHT_CUDA_INFO"
	.sectionflags	@""
	.align	4


	//----- nvinfo : EIATTR_CUDA_API_VERSION
	.align		4
        /*0000*/ 	.byte	0x04, 0x37
        /*0002*/ 	.short	(.L_3820 - .L_3819)
.L_3819:
        /*0004*/ 	.word	0x00000082


	//----- nvinfo : EIATTR_KPARAM_INFO
	.align		4
.L_3820:
        /*0008*/ 	.byte	0x04, 0x17
        /*000a*/ 	.short	(.L_3822 - .L_3821)
.L_3821:
        /*000c*/ 	.word	0x00000000
        /*0010*/ 	.short	0x0000
        /*0012*/ 	.short	0x0000
        /*0014*/ 	.byte	0x00, 0xf0, 0xa1, 0x03


	//----- nvinfo : EIATTR_SPARSE_MMA_MASK
	.align		4
.L_3822:
        /*0018*/ 	.byte	0x03, 0x50
        /*001a*/ 	.short	0x0000


	//----- nvinfo : EIATTR_MAXREG_COUNT
	.align		4
        /*001c*/ 	.byte	0x03, 0x1b
        /*001e*/ 	.short	0x00ff


	//----- nvinfo : EIATTR_NUM_BARRIERS
	.align		4
        /*0020*/ 	.byte	0x02, 0x4c
        /*0022*/ 	.byte	0x01
	.zero		1


	//----- nvinfo : EIATTR_MERCURY_ISA_VERSION
	.align		4
        /*0024*/ 	.byte	0x03, 0x5f
        /*0026*/ 	.short	0x0101


	//----- nvinfo : EIATTR_COOP_GROUP_MASK_REGIDS
	.align		4
        /*0028*/ 	.byte	0x04, 0x29
        /*002a*/ 	.short	(.L_3824 - .L_3823)


	//   ....[0]....
.L_3823:
        /*002c*/ 	.word	0xffffffff


	//   ....[1]....
        /*0030*/ 	.word	0xffffffff


	//   ....[2]....
        /*0034*/ 	.word	0xffffffff


	//   ....[3]....
        /*0038*/ 	.word	0xffffffff


	//   ....[4]....
        /*003c*/ 	.word	0xffffffff


	//   ....[5]....
        /*0040*/ 	.word	0xffffffff


	//   ....[6]....
        /*0044*/ 	.word	0xffffffff


	//   ....[7]....
        /*0048*/ 	.word	0xffffffff


	//   ....[8]....
        /*004c*/ 	.word	0xffffffff


	//   ....[9]....
        /*0050*/ 	.word	0xffffffff


	//   ....[10]....
        /*0054*/ 	.word	0xffffffff


	//   ....[11]....
        /*0058*/ 	.word	0xffffffff


	//   ....[12]....
        /*005c*/ 	.word	0xffffffff


	//   ....[13]....
        /*0060*/ 	.word	0xffffffff


	//   ....[14]....
        /*0064*/ 	.word	0xffffffff


	//   ....[15]....
        /*0068*/ 	.word	0xffffffff


	//   ....[16]....
        /*006c*/ 	.word	0xffffffff


	//   ....[17]....
        /*0070*/ 	.word	0xffffffff


	//   ....[18]....
        /*0074*/ 	.word	0xffffffff


	//   ....[19]....
        /*0078*/ 	.word	0xffffffff


	//   ....[20]....
        /*007c*/ 	.word	0xffffffff


	//   ....[21]....
        /*0080*/ 	.word	0x05000071


	//   ....[22]....
        /*0084*/ 	.word	0x05000071


	//   ....[23]....
        /*0088*/ 	.word	0x05000071


	//   ....[24]....
        /*008c*/ 	.word	0x05000071


	//   ....[25]....
        /*0090*/ 	.word	0x05000071


	//   ....[26]....
        /*0094*/ 	.word	0x05000071


	//   ....[27]....
        /*0098*/ 	.word	0x05000071


	//   ....[28]....
        /*009c*/ 	.word	0x05000071


	//   ....[29]....
        /*00a0*/ 	.word	0x05000071


	//   ....[30]....
        /*00a4*/ 	.word	0x05000071


	//----- nvinfo : EIATTR_COOP_GROUP_INSTR_OFFSETS
	.align		4
.L_3824:
        /*00a8*/ 	.byte	0x04, 0x28
        /*00aa*/ 	.short	(.L_3826 - .L_3825)


	//   ....[0]....
.L_3825:
        /*00ac*/ 	.word	0x0000b7c0


	//   ....[1]....
        /*00b0*/ 	.word	0x0000b7e0


	//   ....[2]....
        /*00b4*/ 	.word	0x0000b800


	//   ....[3]....
        /*00b8*/ 	.word	0x0000b820


	//   ....[4]....
        /*00bc*/ 	.word	0x0000b840


	//   ....[5]....
        /*00c0*/ 	.word	0x0000bbf0


	//   ....[6]....
        /*00c4*/ 	.word	0x0000bc10


	//   ....[7]....
        /*00c8*/ 	.word	0x0000bc30


	//   ....[8]....
        /*00cc*/ 	.word	0x0000bc50


	//   ....[9]....
        /*00d0*/ 	.word	0x0000bc70


	//   ....[10]....
        /*00d4*/ 	.word	0x0000bda0


	//   ....[11]....
        /*00d8*/ 	.word	0x0000be50


	//   ....[12]....
        /*00dc*/ 	.word	0x0000bea0


	//   ....[13]....
        /*00e0*/ 	.word	0x0000bee0


	//   ....[14]....
        /*00e4*/ 	.word	0x0000bef0


	//   ....[15]....
        /*00e8*/ 	.word	0x0000bf90


	//   ....[16]....
        /*00ec*/ 	.word	0x0000bfc0


	//   ....[17]....
        /*00f0*/ 	.word	0x0000bff0


	//   ....[18]....
        /*00f4*/ 	.word	0x0000c030


	//   ....[19]....
        /*00f8*/ 	.word	0x0000c120


	//   ....[20]....
        /*00fc*/ 	.word	0x0000c140


	//   ....[21]....
        /*0100*/ 	.word	0x0000c9d0


	//   ....[22]....
        /*0104*/ 	.word	0x0000ca40


	//   ....[23]....
        /*0108*/ 	.word	0x0000cab0


	//   ....[24]....
        /*010c*/ 	.word	0x0000cb20


	//   ....[25]....
        /*0110*/ 	.word	0x0000cb90


	//   ....[26]....
        /*0114*/ 	.word	0x0000cf90


	//   ....[27]....
        /*0118*/ 	.word	0x0000d000


	//   ....[28]....
        /*011c*/ 	.word	0x0000d070


	//   ....[29]....
        /*0120*/ 	.word	0x0000d0e0


	//   ....[30]....
        /*0124*/ 	.word	0x0000d150


	//----- nvinfo : EIATTR_EXIT_INSTR_OFFSETS
	.align		4
.L_3826:
        /*0128*/ 	.byte	0x04, 0x1c
        /*012a*/ 	.short	(.L_3828 - .L_3827)


	//   ....[0]....
.L_3827:
        /*012c*/ 	.word	0x000006e0


	//   ....[1]....
        /*0130*/ 	.word	0x0000c970


	//----- nvinfo : EIATTR_MAX_THREADS
	.align		4
.L_3828:
        /*0134*/ 	.byte	0x04, 0x05
        /*0136*/ 	.short	(.L_3830 - .L_3829)
.L_3829:
        /*0138*/ 	.word	0x00000100
        /*013c*/ 	.word	0x00000001
        /*0140*/ 	.word	0x00000001


	//----- nvinfo : EIATTR_CRS_STACK_SIZE
	.align		4
.L_3830:
        /*0144*/ 	.byte	0x04, 0x1e
        /*0146*/ 	.short	(.L_3832 - .L_3831)
.L_3831:
        /*0148*/ 	.word	0x00000000


	//----- nvinfo : EIATTR_CBANK_PARAM_SIZE
	.align		4
.L_3832:
        /*014c*/ 	.byte	0x03, 0x19
        /*014e*/ 	.short	0x00e8


	//----- nvinfo : EIATTR_PARAM_CBANK
	.align		4
        /*0150*/ 	.byte	0x04, 0x0a
        /*0152*/ 	.short	(.L_3834 - .L_3833)
	.align		4
.L_3833:
        /*0154*/ 	.word	index@(.nv.constant0._ZN10layer_norm13ln_fwd_kernelINS_13Kernel_traitsIfffffjLj7168ELj1ELj1ELj8ELj16ENS_18Kernel_traits_baseILj7168EfffffjLj256EEEEELb1ELb0ELb1ELb1EEEvNS_9FwdParamsE)
        /*0158*/ 	.short	0x0210
        /*015a*/ 	.short	0x00e8


	//----- nvinfo : EIATTR_SW_WAR
	.align		4
.L_3834:
        /*015c*/ 	.byte	0x04, 0x36
        /*015e*/ 	.short	(.L_3836 - .L_3835)
.L_3835:
        /*0160*/ 	.word	0x00000008
.L_3836:


//--------------------- .nv.info._ZN10layer_norm13ln_fwd_kernelINS_13Kernel_traitsIfffffjLj7168ELj1ELj1ELj8ELj16ENS_18Kernel_traits_baseILj7168EfffffjLj256EEEEELb1ELb1ELb0ELb0EEEvNS_9FwdParamsE --------------------------
	.section	.nv.info._ZN10layer_norm13ln_fwd_kernelINS_13Kernel_traitsIfffffjLj7168ELj1ELj1ELj8ELj16ENS_18Kernel_traits_baseILj7168EfffffjLj256EEEEELb1ELb1ELb0ELb0EEEvNS_9FwdParamsE,"",@"SHT_CUDA_INFO"
	.sectionflags	@""
	.align	4


	//----- nvinfo : EIATTR_CUDA_API_VERSION
	.align		4
        /*0000*/ 	.byte	0x04, 0x37
        /*0002*/ 	.short	(.L_3838 - .L_3837)
.L_3837:
        /*0004*/ 	.word	0x00000082


	//----- nvinfo : EIATTR_KPARAM_INFO
	.align		4
.L_3838:
        /*0008*/ 	.byte	0x04, 0x17
        /*000a*/ 	.short	(.L_3840 - .L_3839)
.L_3839:
        /*000c*/ 	.word	0x00000000
        /*0010*/ 	.short	0x0000
        /*0012*/ 	.short	0x0000
        /*0014*/ 	.byte	0x00, 0xf0, 0xa1, 0x03


	//----- nvinfo : EIATTR_SPARSE_MMA_MASK
	.align		4
.L_3840:
        /*0018*/ 	.byte	0x03, 0x50
        /*001a*/ 	.short	0x0000


	//----- nvinfo : EIATTR_MAXREG_COUNT
	.align		4
        /*001c*/ 	.byte	0x03, 0x1b
        /*001e*/ 	.short	0x00ff


	//----- nvinfo : EIATTR_NUM_BARRIERS
	.align		4
        /*0020*/ 	.byte	0x02, 0x4c
        /*0022*/ 	.byte	0x01
	.zero		1


	//----- nvinfo : EIATTR_MERCURY_ISA_VERSION
	.align		4
        /*0024*/ 	.byte	0x03, 0x5f
        /*0026*/ 	.short	0x0101


	//----- nvinfo : EIATTR_COOP_GROUP_MASK_REGIDS
	.align		4
        /*0028*/ 	.byte	0x04, 0x29
        /*002a*/ 	.short	(.L_3842 - .L_3841)


	//   ....[0]....
.L_3841:
        /*002c*/ 	.word	0xffffffff


	//   ....[1]....
        /*0030*/ 	.word	0xffffffff


	//   ....[2]....
        /*0034*/ 	.word	0xffffffff


	//   ....[3]....
        /*0038*/ 	.word	0xffffffff


	//   ....[4]....
        /*003c*/ 	.word	0xffffffff


	//   ....[5]....
        /*0040*/ 	.word	0xffffffff


	//   ....[6]....
        /*0044*/ 	.word	0xffffffff


	//   ....[7]....
        /*0048*/ 	.word	0xffffffff


	//   ....[8]....
        /*004c*/ 	.word	0xffffffff


	//   ....[9]....
        /*0050*/ 	.word	0xffffffff


	//   ....[10]....
        /*0054*/ 	.word	0xffffffff


	//   ....[11]....
        /*0058*/ 	.word	0xffffffff


	//   ....[12]....
        /*005c*/ 	.word	0xffffffff


	//   ....[13]....
        /*0060*/ 	.word	0xffffffff


	//   ....[14]....
        /*0064*/ 	.word	0xffffffff


	//   ....[15]....
        /*0068*/ 	.word	0xffffffff


	//   ....[16]....
        /*006c*/ 	.word	0xffffffff


	//   ....[17]....
        /*0070*/ 	.word	0xffffffff


	//   ....[18]....
        /*0074*/ 	.word	0xffffffff


	//   ....[19]....
        /*0078*/ 	.word	0xffffffff


	//   ....[20]....
        /*007c*/ 	.word	0xffffffff


	//   ....[21]....
        /*0080*/ 	.word	0x050000ab


	//   ....[22]....
        /*0084*/ 	.word	0x050000ab


	//   ....[23]....
        /*0088*/ 	.word	0x050000ab


	//   ....[24]....
        /*008c*/ 	.word	0x050000ab


	//   ....[25]....
        /*0090*/ 	.word	0x050000ab


	//   ....[26]....
        /*0094*/ 	.word	0x050000ab


	//   ....[27]....
        /*0098*/ 	.word	0x050000ab


	//   ....[28]....
        /*009c*/ 	.word	0x050000ab


	//   ....[29]....
        /*00a0*/ 	.word	0x050000ab


	//   ....[30]....
        /*00a4*/ 	.word	0x050000ab


	//----- nvinfo : EIATTR_COOP_GROUP_INSTR_OFFSETS
	.align		4
.L_3842:
        /*00a8*/ 	.byte	0x04, 0x28
        /*00aa*/ 	.short	(.L_3844 - .L_3843)


	//   ....[0]....
.L_3843:
        /*00ac*/ 	.word	0x0000b390


	//   ....[1]....
        /*00b0*/ 	.word	0x0000b3c0


	//   ....[2]....
        /*00b4*/ 	.word	0x0000b3e0


	//   ....[3]....
        /*00b8*/ 	.word	0x0000b400


	//   ....[4]....
        /*00bc*/ 	.word	0x0000b420


	//   ....[5]....
        /*00c0*/ 	.word	0x0000b7e0


	//   ....[6]....
        /*00c4*/ 	.word	0x0000b800


	//   ....[7]....
        /*00c8*/ 	.word	0x0000b820


	//   ....[8]....
        /*00cc*/ 	.word	0x0000b840


	//   ....[9]....
        /*00d0*/ 	.word	0x0000b860


	//   ....[10]....
        /*00d4*/ 	.word	0x0000ba10


	//   ....[11]....
        /*00d8*/ 	.word	0x0000ba50


	//   ....[12]....
        /*00dc*/ 	.word	0x0000ba60


	//   ....[13]....
        /*00e0*/ 	.word	0x0000bae0


	//   ....[14]....
        /*00e4*/ 	.word	0x0000bb20


	//   ....[15]....
        /*00e8*/ 	.word	0x0000bb50


	//   ....[16]....
        /*00ec*/ 	.word	0x0000bbc0


	//   ....[17]....
        /*00f0*/ 	.word	0x0000bc20


	//   ....[18]....
        /*00f4*/ 	.word	0x0000bc60


	//   ....[19]....
        /*00f8*/ 	.word	0x0000bd20


	//   ....[20]....
        /*00fc*/ 	.word	0x0000bd30


	//   ....[21]....
        /*0100*/ 	.word	0x0000c740


	//   ....[22]....
        /*0104*/ 	.word	0x0000c7b0


	//   ....[23]....
        /*0108*/ 	.word	0x0000c820


	//   ....[24]....
        /*010c*/ 	.word	0x0000c890


	//   ....[25]....
        /*0110*/ 	.word	0x0000c900


	//   ....[26]....
        /*0114*/ 	.word	0x0000cd10


	//   ....[27]....
        /*0118*/ 	.word	0x0000cd80


	//   ....[28]....
        /*011c*/ 	.word	0x0000cdf0


	//   ....[29]....
        /*0120*/ 	.word	0x0000ce60


	//   ....[30]....
        /*0124*/ 	.word	0x0000ced0


	//----- nvinfo : EIATTR_EXIT_INSTR_OFFSETS
	.align		4
.L_3844:
        /*0128*/ 	.byte	0x04, 0x1c
        /*012a*/ 	.short	(.L_3846 - .L_3845)


	//   ....[0]....
.L_3845:
        /*012c*/ 	.word	0x00000e40


	//   ....[1]....
        /*0130*/ 	.word	0x0000c6e0


	//----- nvinfo : EIATTR_MAX_THREADS
	.align		4
.L_3846:
        /*0134*/ 	.byte	0x04, 0x05
        /*0136*/ 	.short	(.L_3848 - .L_3847)
.L_3847:
        /*0138*/ 	.word	0x00000100
        /*013c*/ 	.word	0x00000001
        /*0140*/ 	.word	0x00000001


	//----- nvinfo : EIATTR_CRS_STACK_SIZE
	.align		4
.L_3848:
        /*0144*/ 	.byte	0x04, 0x1e
        /*0146*/ 	.short	(.L_3850 - .L_3849)
.L_3849:
        /*0148*/ 	.word	0x00000000


	//----- nvinfo : EIATTR_CBANK_PARAM_SIZE
	.align		4
.L_3850:
        /*014c*/ 	.byte	0x03, 0x19
        /*014e*/ 	.short	0x00e8


	//----- nvinfo : EIATTR_PARAM_CBANK
	.align		4
        /*0150*/ 	.byte	0x04, 0x0a
        /*0152*/ 	.short	(.L_3852 - .L_3851)
	.align		4
.L_3851:
        /*0154*/ 	.word	index@(.nv.constant0._ZN10layer_norm13ln_fwd_kernelINS_13Kernel_traitsIfffffjLj7168ELj1ELj1ELj8ELj16ENS_18Kernel_traits_baseILj7168EfffffjLj256EEEEELb1ELb1ELb0ELb0EEEvNS_9FwdParamsE)
        /*0158*/ 	.short	0x0210
        /*015a*/ 	.short	0x00e8


	//----- nvinfo : EIATTR_SW_WAR
	.align		4
.L_3852:
        /*015c*/ 	.byte	0x04, 0x36
        /*015e*/ 	.short	(.L_3854 - .L_3853)
.L_3853:
        /*0160*/ 	.word	0x00000008
.L_3854:


//--------------------- .nv.info._ZN10layer_norm13ln_fwd_kernelINS_13Kernel_traitsIfffffjLj7168ELj1ELj1ELj8ELj16ENS_18Kernel_traits_baseILj7168EfffffjLj256EEEEELb1ELb1ELb0ELb1EEEvNS_9FwdParamsE --------------------------
	.section	.nv.info._ZN10layer_norm13ln_fwd_kernelINS_13Kernel_traitsIfffffjLj7168ELj1ELj1ELj8ELj16ENS_18Kernel_traits_baseILj7168EfffffjLj256EEEEELb1ELb1ELb0ELb1EEEvNS_9FwdParamsE,"",@"SHT_CUDA_INFO"
	.sectionflags	@""
	.align	4


	//----- nvinfo : EIATTR_CUDA_API_VERSION
	.align		4
        /*0000*/ 	.byte	0x04, 0x37
        /*0002*/ 	.short	(.L_3856 - .L_3855)
.L_3855:
        /*0004*/ 	.word	0x00000082


	//----- nvinfo : EIATTR_KPARAM_INFO
	.align		4
.L_3856:
        /*0008*/ 	.byte	0x04, 0x17
        /*000a*/ 	.short	(.L_3858 - .L_3857)
.L_3857:
        /*000c*/ 	.word	0x00000000
        /*0010*/ 	.short	0x0000
        /*0012*/ 	.short	0x0000
        /*0014*/ 	.byte	0x00, 0xf0, 0xa1, 0x03


	//----- nvinfo : EIATTR_SPARSE_MMA_MASK
	.align		4
.L_3858:
        /*0018*/ 	.byte	0x03, 0x50
        /*001a*/ 	.short	0x0000


	//----- nvinfo : EIATTR_MAXREG_COUNT
	.align		4
        /*001c*/ 	.byte	0x03, 0x1b
        /*001e*/ 	.short	0x00ff


	//----- nvinfo : EIATTR_NUM_BARRIERS
	.align		4
        /*0020*/ 	.byte	0x02, 0x4c
        /*0022*/ 	.byte	0x01
	.zero		1


	//----- nvinfo : EIATTR_MERCURY_ISA_VERSION
	.align		4
        /*0024*/ 	.byte	0x03, 0x5f
        /*0026*/ 	.short	0x0101


	//----- nvinfo : EIATTR_COOP_GROUP_MASK_REGIDS
	.align		4
        /*0028*/ 	.byte	0x04, 0x29
        /*002a*/ 	.short	(.L_3860 - .L_3859)


	//   ....[0]....
.L_3859:
        /*002c*/ 	.word	0xffffffff


	//   ....[1]....
        /*0030*/ 	.word	0xffffffff


	//   ....[2]....
        /*0034*/ 	.word	0xffffffff


	//   ....[3]....
        /*0038*/ 	.word	0xffffffff


	//   ....[4]....
        /*003c*/ 	.word	0xffffffff


	//   ....[5]....
        /*0040*/ 	.word	0xffffffff


	//   ....[6]....
        /*0044*/ 	.word	0xffffffff


	//   ....[7]....
        /*0048*/ 	.word	0xffffffff


	//   ....[8]....
        /*004c*/ 	.word	0xffffffff


	//   ....[9]....
        /*0050*/ 	.word	0xffffffff


	//   ....[10]....
        /*0054*/ 	.word	0xffffffff


	//   ....[11]....
        /*0058*/ 	.word	0xffffffff


	//   ....[12]....
        /*005c*/ 	.word	0xffffffff


	//   ....[13]....
        /*0060*/ 	.word	0xffffffff


	//   ....[14]....
        /*0064*/ 	.word	0xffffffff


	//   ....[15]....
        /*0068*/ 	.word	0xffffffff


	//   ....[16]....
        /*006c*/ 	.word	0xffffffff


	//   ....[17]....
        /*0070*/ 	.word	0xffffffff


	//   ....[18]....
        /*0074*/ 	.word	0xffffffff


	//   ....[19]....
        /*0078*/ 	.word	0xffffffff


	//   ....[20]....
        /*007c*/ 	.word	0xffffffff


	//   ....[21]....
        /*0080*/ 	.word	0x0500009c


	//   ....[22]....
        /*0084*/ 	.word	0x0500009c


	//   ....[23]....
        /*0088*/ 	.word	0x0500009c


	//   ....[24]....
        /*008c*/ 	.word	0x0500009c


	//   ....[25]....
        /*0090*/ 	.word	0x0500009c


	//   ....[26]....
        /*0094*/ 	.word	0x0500009c


	//   ....[27]....
        /*0098*/ 	.word	0x0500009c


	//   ....[28]....
        /*009c*/ 	.word	0x0500009c


	//   ....[29]....
        /*00a0*/ 	.word	0x0500009c


	//   ....[30]....
        /*00a4*/ 	.word	0x0500009c


	//----- nvinfo : EIATTR_COOP_GROUP_INSTR_OFFSETS
	.align		4
.L_3860:
        /*00a8*/ 	.byte	0x04, 0x28
        /*00aa*/ 	.short	(.L_3862 - .L_3861)


	//   ....[0]....
.L_3861:
        /*00ac*/ 	.word	0x0000a710


	//   ....[1]....
        /*00b0*/ 	.word	0x0000a730


	//   ....[2]....
        /*00b4*/ 	.word	0x0000a750


	//   ....[3]....
        /*00b8*/ 	.word	0x0000a770


	//   ....[4]....
        /*00bc*/ 	.word	0x0000a790


	//   ....[5]....
        /*00c0*/ 	.word	0x0000ab40


	//   ....[6]....
        /*00c4*/ 	.word	0x0000ab60


	//   ....[7]....
        /*00c8*/ 	.word	0x0000ab80


	//   ....[8]....
        /*00cc*/ 	.word	0x0000aba0


	//   ....[9]....
        /*00d0*/ 	.word	0x0000abc0


	//   ....[10]....
        /*00d4*/ 	.word	0x0000ad10


	//   ....[11]....
        /*00d8*/ 	.word	0x0000ad80


	//   ....[12]....
        /*00dc*/ 	.word	0x0000adb0


	//   ....[13]....
        /*00e0*/ 	.word	0x0000adc0


	//   ....[14]....
        /*00e4*/ 	.word	0x0000ae50


	//   ....[15]....
        /*00e8*/ 	.word	0x0000ae80


	//   ....[16]....
        /*00ec*/ 	.word	0x0000aed0


	//   ....[17]....
        /*00f0*/ 	.word	0x0000af70


	//   ....[18]....
        /*00f4*/ 	.word	0x0000afc0


	//   ....[19]....
        /*00f8*/ 	.word	0x0000b040


	//   ....[20]....
        /*00fc*/ 	.word	0x0000b070


	//   ....[21]....
        /*0100*/ 	.word	0x0000b820


	//   ....[22]....
        /*0104*/ 	.word	0x0000b890


	//   ....[23]....
        /*0108*/ 	.word	0x0000b900


	//   ....[24]....
        /*010c*/ 	.word	0x0000b970


	//   ....[25]....
        /*0110*/ 	.word	0x0000b9e0


	//   ....[26]....
        /*0114*/ 	.word	0x0000bdd0


	//   ....[27]....
        /*0118*/ 	.word	0x0000be40


	//   ....[28]....
        /*011c*/ 	.word	0x0000beb0


	//   ....[29]....
        /*0120*/ 	.word	0x0000bf20


	//   ....[30]....
        /*0124*/ 	.word	0x0000bf90


	//----- nvinfo : EIATTR_EXIT_INSTR_OFFSETS
	.align		4
.L_3862:
        /*0128*/ 	.byte	0x04, 0x1c
        /*012a*/ 	.short	(.L_3864 - .L_3863)


	//   ....[0]....
.L_3863:
        /*012c*/ 	.word	0x00000370


	//   ....[1]....
        /*0130*/ 	.word	0x0000b7c0


	//----- nvinfo : EIATTR_MAX_THREADS
	.align		4
.L_3864:
        /*0134*/ 	.byte	0x04, 0x05
        /*0136*/ 	.short	(.L_3866 - .L_3865)
.L_3865:
        /*0138*/ 	.word	0x00000100
        /*013c*/ 	.word	0x00000001
        /*0140*/ 	.word	0x00000001


	//----- nvinfo : EIATTR_CRS_STACK_SIZE
	.align		4
.L_3866:
        /*0144*/ 	.byte	0x04, 0x1e
        /*0146*/ 	.short	(.L_3868 - .L_3867)
.L_3867:
        /*0148*/ 	.word	0x00000000


	//----- nvinfo : EIATTR_CBANK_PARAM_SIZE
	.align		4
.L_3868:
        /*014c*/ 	.byte	0x03, 0x19
        /*014e*/ 	.short	0x00e8


	//----- nvinfo : EIATTR_PARAM_CBANK
	.align		4
        /*0150*/ 	.byte	0x04, 0x0a
        /*0152*/ 	.short	(.L_3870 - .L_3869)
	.align		4
.L_3869:
        /*0154*/ 	.word	index@(.nv.constant0._ZN10layer_norm13ln_fwd_kernelINS_13Kernel_traitsIfffffjLj7168ELj1ELj1ELj8ELj16ENS_18Kernel_traits_baseILj7168EfffffjLj256EEEEELb1ELb1ELb0ELb1EEEvNS_9FwdParamsE)
        /*0158*/ 	.short	0x0210
        /*015a*/ 	.short	0x00e8


	//----- nvinfo : EIATTR_SW_WAR
	.align		4
.L_3870:
        /*015c*/ 	.byte	0x04, 0x36
        /*015e*/ 	.short	(.L_3872 - .L_3871)
.L_3871:
        /*0160*/ 	.word	0x00000008
.L_3872:


//--------------------- .nv.info._ZN10layer_norm13ln_fwd_kernelINS_13Kernel_traitsIfffffjLj7168ELj1ELj1ELj8ELj16ENS_18Kernel_traits_baseILj7168EfffffjLj256EEEEELb1ELb1ELb1ELb0EEEvNS_9FwdParamsE --------------------------
	.section	.nv.info._ZN10layer_norm13ln_fwd_kernelINS_13Kernel_traitsIfffffjLj7168ELj1ELj1ELj8ELj16ENS_18Kernel_traits_baseILj7168EfffffjLj256EEEEELb1ELb1ELb1ELb0EEEvNS_9FwdParamsE,"",@"SHT_CUDA_INFO"
	.sectionflags	@""
	.align	4


	//----- nvinfo : EIATTR_CUDA_API_VERSION
	.align		4
        /*0000*/ 	.byte	0x04, 0x37
        /*0002*/ 	.short	(.L_3874 - .L_3873)
.L_3873:
        /*0004*/ 	.word	0x00000082


	//----- nvinfo : EIATTR_KPARAM_INFO
	.align		4
.L_3874:
        /*0008*/ 	.byte	0x04, 0x17
        /*000a*/ 	.short	(.L_3876 - .L_3875)
.L_3875:
        /*000c*/ 	.word	0x00000000
        /*0010*/ 	.short	0x0000
        /*0012*/ 	.short	0x0000
        /*0014*/ 	.byte	0x00, 0xf0, 0xa1, 0x03


	//----- nvinfo : EIATTR_SPARSE_MMA_MASK
	.align		4
.L_3876:
        /*0018*/ 	.byte	0x03, 0x50
        /*001a*/ 	.short	0x0000


	//----- nvinfo : EIATTR_MAXREG_COUNT
	.align		4
        /*001c*/ 	.byte	0x03, 0x1b
        /*001e*/ 	.short	0x00ff


	//----- nvinfo : EIATTR_NUM_BARRIERS
	.align		4
        /*0020*/ 	.byte	0x02, 0x4c
        /*0022*/ 	.byte	0x01
	.zero		1


	//----- nvinfo : EIATTR_MERCURY_ISA_VERSION
	.align		4
        /*0024*/ 	.byte	0x03, 0x5f
        /*0026*/ 	.short	0x0101


	//----- nvinfo : EIATTR_COOP_GROUP_MASK_REGIDS
	.align		4
        /*0028*/ 	.byte	0x04, 0x29
        /*002a*/ 	.short	(.L_3878 - .L_3877)


	//   ....[0]....
.L_3877:
        /*002c*/ 	.word	0xffffffff


	//   ....[1]....
        /*0030*/ 	.word	0xffffffff


	//   ....[2]....
        /*0034*/ 	.word	0xffffffff


	//   ....[3]....
        /*0038*/ 	.word	0xffffffff


	//   ....[4]....
        /*003c*/ 	.word	0xffffffff


	//   ....[5]....
        /*0040*/ 	.word	0xffffffff


	//   ....[6]....
        /*0044*/ 	.word	0xffffffff


	//   ....[7]....
        /*0048*/ 	.word	0xffffffff


	//   ....[8]....
        /*004c*/ 	.word	0xffffffff


	//   ....[9]....
        /*0050*/ 	.word	0xffffffff


	//   ....[10]....
        /*0054*/ 	.word	0xffffffff


	//   ....[11]....
        /*0058*/ 	.word	0xffffffff


	//   ....[12]....
        /*005c*/ 	.word	0xffffffff


	//   ....[13]....
        /*0060*/ 	.word	0xffffffff


	//   ....[14]....
        /*0064*/ 	.word	0xffffffff


	//   ....[15]....
        /*0068*/ 	.word	0xffffffff


	//   ....[16]....
        /*006c*/ 	.word	0xffffffff


	//   ....[17]....
        /*0070*/ 	.word	0xffffffff


	//   ....[18]....
        /*0074*/ 	.word	0xffffffff


	//   ....[19]....
        /*0078*/ 	.word	0xffffffff


	//   ....[20]....
        /*007c*/ 	.word	0xffffffff


	//   ....[21]....
        /*0080*/ 	.word	0x050000ad


	//   ....[22]....
        /*0084*/ 	.word	0x050000ad


	//   ....[23]....
        /*0088*/ 	.word	0x050000ad


	//   ....[24]....
        /*008c*/ 	.word	0x050000ad


	//   ....[25]....
        /*0090*/ 	.word	0x050000ad


	//   ....[26]....
        /*0094*/ 	.word	0x050000ad


	//   ....[27]....
        /*0098*/ 	.word	0x050000ad


	//   ....[28]....
        /*009c*/ 	.word	0x050000ad


	//   ....[29]....
        /*00a0*/ 	.word	0x050000ad


	//   ....[30]....
        /*00a4*/ 	.word	0x050000ad


	//----- nvinfo : EIATTR_COOP_GROUP_INSTR_OFFSETS
	.align		4
.L_3878:
        /*00a8*/ 	.byte	0x04, 0x28
        /*00aa*/ 	.short	(.L_3880 - .L_3879)


	//   ....[0]....
.L_3879:
        /*00ac*/ 	.word	0x0000c450


	//   ....[1]....
        /*00b0*/ 	.word	0x0000c480


	//   ....[2]....
        /*00b4*/ 	.word	0x0000c4a0


	//   ....[3]....
        /*00b8*/ 	.word	0x0000c4c0


	//   ....[4]....
        /*00bc*/ 	.word	0x0000c4e0


	//   ....[5]....
        /*00c0*/ 	.word	0x0000c8a0


	//   ....[6]....
        /*00c4*/ 	.word	0x0000c8c0


	//   ....[7]....
        /*00c8*/ 	.word	0x0000c8e0


	//   ....[8]....
        /*00cc*/ 	.word	0x0000c900


	//   ....[9]....
        /*00d0*/ 	.word	0x0000c920


	//   ....[10]....
        /*00d4*/ 	.word	0x0000caf0


	//   ....[11]....
        /*00d8*/ 	.word	0x0000cb60


	//   ....[12]....
        /*00dc*/ 	.word	0x0000cba0


	//   ....[13]....
        /*00e0*/ 	.word	0x0000cbb0


	//   ....[14]....
        /*00e4*/ 	.word	0x0000cc60


	//   ....[15]....
        /*00e8*/ 	.word	0x0000cc90


	//   ....[16]....
        /*00ec*/ 	.word	0x0000ccb0


	//   ....[17]....
        /*00f0*/ 	.word	0x0000cd50


	//   ....[18]....
        /*00f4*/ 	.word	0x0000cda0


	//   ....[19]....
        /*00f8*/ 	.word	0x0000ce40


	//   ....[20]....
        /*00fc*/ 	.word	0x0000ce60


	//   ....[21]....
        /*0100*/ 	.word	0x0000d8a0


	//   ....[22]....
        /*0104*/ 	.word	0x0000d910


	//   ....[23]....
        /*0108*/ 	.word	0x0000d980


	//   ....[24]....
        /*010c*/ 	.word	0x0000d9f0


	//   ....[25]....
        /*0110*/ 	.word	0x0000da60


	//   ....[26]....
        /*0114*/ 	.word	0x0000de80


	//   ....[27]....
        /*0118*/ 	.word	0x0000def0


	//   ....[28]....
        /*011c*/ 	.word	0x0000df60


	//   ....[29]....
        /*0120*/ 	.word	0x0000dfd0


	//   ....[30]....
        /*0124*/ 	.word	0x0000e040


	//----- nvinfo : EIATTR_EXIT_INSTR_OFFSETS
	.align		4
.L_3880:
        /*0128*/ 	.byte	0x04, 0x1c
        /*012a*/ 	.short	(.L_3882 - .L_3881)


	//   ....[0]....
.L_3881:
        /*012c*/ 	.word	0x00000e20


	//   ....[1]....
        /*0130*/ 	.word	0x0000d840


	//----- nvinfo : EIATTR_MAX_THREADS
	.align		4
.L_3882:
        /*0134*/ 	.byte	0x04, 0x05
        /*0136*/ 	.short	(.L_3884 - .L_3883)
.L_3883:
        /*0138*/ 	.word	0x00000100
        /*013c*/ 	.word	0x00000001
        /*0140*/ 	.word	0x00000001


	//----- nvinfo : EIATTR_CRS_STACK_SIZE
	.align		4
.L_3884:
        /*0144*/ 	.byte	0x04, 0x1e
        /*0146*/ 	.short	(.L_3886 - .L_3885)
.L_3885:
        /*0148*/ 	.word	0x00000000


	//----- nvinfo : EIATTR_CBANK_PARAM_SIZE
	.align		4
.L_3886:
        /*014c*/ 	.byte	0x03, 0x19
        /*014e*/ 	.short	0x00e8


	//----- nvinfo : EIATTR_PARAM_CBANK
	.align		4
        /*0150*/ 	.byte	0x04, 0x0a
        /*0152*/ 	.short	(.L_3888 - .L_3887)
	.align		4
.L_3887:
        /*0154*/ 	.word	index@(.nv.constant0._ZN10layer_norm13ln_fwd_kernelINS_13Kernel_traitsIfffffjLj7168ELj1ELj1ELj8ELj16ENS_18Kernel_traits_baseILj7168EfffffjLj256EEEEELb1ELb1ELb1ELb0EEEvNS_9FwdParamsE)
        /*0158*/ 	.short	0x0210
        /*015a*/ 	.short	0x00e8


	//----- nvinfo : EIATTR_SW_WAR
	.align		4
.L_3888:
        /*015c*/ 	.byte	0x04, 0x36
        /*015e*/ 	.short	(.L_3890 - .L_3889)
.L_3889:
        /*0160*/ 	.word	0x00000008
.L_3890:


//--------------------- .nv.info._ZN10layer_norm13ln_fwd_kernelINS_13Kernel_traitsIfffffjLj7168ELj1ELj1ELj8ELj16ENS_18Kernel_traits_baseILj7168EfffffjLj256EEEEELb1ELb1ELb1ELb1EEEvNS_9FwdParamsE --------------------------
	.section	.nv.info._ZN10layer_norm13ln_fwd_kernelINS_13Kernel_traitsIfffffjLj7168ELj1ELj1ELj8ELj16ENS_18Kernel_traits_baseILj7168EfffffjLj256EEEEELb1ELb1ELb1ELb1EEEvNS_9FwdParamsE,"",@"SHT_CUDA_INFO"
	.sectionflags	@""
	.align	4


	//----- nvinfo : EIATTR_CUDA_API_VERSION
	.align		4
        /*0000*/ 	.byte	0x04, 0x37
        /*0002*/ 	.short	(.L_3892 - .L_3891)
.L_3891:
        /*0004*/ 	.word	0x00000082


	//----- nvinfo : EIATTR_KPARAM_INFO
	.align		4
.L_3892:
        /*0008*/ 	.byte	0x04, 0x17
        /*000a*/ 	.short	(.L_3894 - .L_3893)
.L_3893:
        /*000c*/ 	.word	0x00000000
        /*0010*/ 	.short	0x0000
        /*0012*/ 	.short	0x0000
        /*0014*/ 	.byte	0x00, 0xf0, 0xa1, 0x03


	//----- nvinfo : EIATTR_SPARSE_MMA_MASK
	.align		4
.L_3894:
        /*0018*/ 	.byte	0x03, 0x50
        /*001a*/ 	.short	0x0000


	//----- nvinfo : EIATTR_MAXREG_COUNT
	.align		4
        /*001c*/ 	.byte	0x03, 0x1b
        /*001e*/ 	.short	0x00ff


	//----- nvinfo : EIATTR_NUM_BARRIERS
	.align		4
        /*0020*/ 	.byte	0x02, 0x4c
        /*0022*/ 	.byte	0x01
	.zero		1


	//----- nvinfo : EIATTR_MERCURY_ISA_VERSION
	.align		4
        /*0024*/ 	.byte	0x03, 0x5f
        /*0026*/ 	.short	0x0101


	//----- nvinfo : EIATTR_COOP_GROUP_MASK_REGIDS
	.align		4
        /*0028*/ 	.byte	0x04, 0x29
        /*002a*/ 	.short	(.L_3896 - .L_3895)


	//   ....[0]....
.L_3895:
        /*002c*/ 	.word	0xffffffff


	//   ....[1]....
        /*0030*/ 	.word	0xffffffff


	//   ....[2]....
        /*0034*/ 	.word	0xffffffff


	//   ....[3]....
        /*0038*/ 	.word	0xffffffff


	//   ....[4]....
        /*003c*/ 	.word	0xffffffff


	//   ....[5]....
        /*0040*/ 	.word	0xffffffff


	//   ....[6]....
        /*0044*/ 	.word	0xffffffff


	//   ....[7]....
        /*0048*/ 	.word	0xffffffff


	//   ....[8]....
        /*004c*/ 	.word	0xffffffff


	//   ....[9]....
        /*0050*/ 	.word	0xffffffff


	//   ....[10]....
        /*0054*/ 	.word	0xffffffff


	//   ....[11]....
        /*0058*/ 	.word	0xffffffff


	//   ....[12]....
        /*005c*/ 	.word	0xffffffff


	//   ....[13]....
        /*0060*/ 	.word	0xffffffff


	//   ....[14]....
        /*0064*/ 	.word	0xffffffff


	//   ....[15]....
        /*0068*/ 	.word	0xffffffff


	//   ....[16]....
        /*006c*/ 	.word	0xffffffff


	//   ....[17]....
        /*0070*/ 	.word	0xffffffff


	//   ....[18]....
        /*0074*/ 	.word	0xffffffff


	//   ....[19]....
        /*0078*/ 	.word	0xffffffff


	//   ....[20]....
        /*007c*/ 	.word	0xffffffff


	//   ....[21]....
        /*0080*/ 	.word	0x050000a9


	//   ....[22]....
        /*0084*/ 	.word	0x050000a9


	//   ....[23]....
        /*0088*/ 	.word	0x050000a9


	//   ....[24]....
        /*008c*/ 	.word	0x050000a9


	//   ....[25]....
        /*0090*/ 	.word	0x050000a9


	//   ....[26]....
        /*0094*/ 	.word	0x050000a9


	//   ....[27]....
        /*0098*/ 	.word	0x050000a9


	//   ....[28]....
        /*009c*/ 	.word	0x050000a9


	//   ....[29]....
        /*00a0*/ 	.word	0x050000a9


	//   ....[30]....
        /*00a4*/ 	.word	0x050000a9


	//----- nvinfo : EIATTR_COOP_GROUP_INSTR_OFFSETS
	.align		4
.L_3896:
        /*00a8*/ 	.byte	0x04, 0x28
        /*00aa*/ 	.short	(.L_3898 - .L_3897)


	//   ....[0]....
.L_3897:
        /*00ac*/ 	.word	0x0000ba00


	//   ....[1]....
        /*00b0*/ 	.word	0x0000ba20


	//   ....[2]....
        /*00b4*/ 	.word	0x0000ba40


	//   ....[3]....
        /*00b8*/ 	.word	0x0000ba60


	//   ....[4]....
        /*00bc*/ 	.word	0x0000ba80


	//   ....[5]....
        /*00c0*/ 	.word	0x0000be30


	//   ....[6]....
        /*00c4*/ 	.word	0x0000be50


	//   ....[7]....
        /*00c8*/ 	.word	0x0000be70


	//   ....[8]....
        /*00cc*/ 	.word	0x0000be90


	//   ....[9]....
        /*00d0*/ 	.word	0x0000beb0


	//   ....[10]....
        /*00d4*/ 	.word	0x0000c040


	//   ....[11]....
        /*00d8*/ 	.word	0x0000c050


	//   ....[12]....
        /*00dc*/ 	.word	0x0000c0d0


	//   ....[13]....
        /*00e0*/ 	.word	0x0000c0f0


	//   ....[14]....
        /*00e4*/ 	.word	0x0000c170


	//   ....[15]....
        /*00e8*/ 	.word	0x0000c180


	//   ....[16]....
        /*00ec*/ 	.word	0x0000c240


	//   ....[17]....
        /*00f0*/ 	.word	0x0000c270


	//   ....[18]....
        /*00f4*/ 	.word	0x0000c2e0


	//   ....[19]....
        /*00f8*/ 	.word	0x0000c330


	//   ....[20]....
        /*00fc*/ 	.word	0x0000c360


	//   ....[21]....
        /*0100*/ 	.word	0x0000cc00


	//   ....[22]....
        /*0104*/ 	.word	0x0000cc70


	//   ....[23]....
        /*0108*/ 	.word	0x0000cce0


	//   ....[24]....
        /*010c*/ 	.word	0x0000cd50


	//   ....[25]....
        /*0110*/ 	.word	0x0000cdc0


	//   ....[26]....
        /*0114*/ 	.word	0x0000d1c0


	//   ....[27]....
        /*0118*/ 	.word	0x0000d230


	//   ....[28]....
        /*011c*/ 	.word	0x0000d2a0


	//   ....[29]....
        /*0120*/ 	.word	0x0000d310


	//   ....[30]....
        /*0124*/ 	.word	0x0000d380


	//----- nvinfo : EIATTR_EXIT_INSTR_OFFSETS
	.align		4
.L_3898:
        /*0128*/ 	.byte	0x04, 0x1c
        /*012a*/ 	.short	(.L_3900 - .L_3899)


	//   ....[0]....
.L_3899:
        /*012c*/ 	.word	0x00000370


	//   ....[1]....
        /*0130*/ 	.word	0x0000cba0


	//----- nvinfo : EIATTR_MAX_THREADS
	.align		4
.L_3900:
        /*0134*/ 	.byte	0x04, 0x05
        /*0136*/ 	.short	(.L_3902 - .L_3901)
.L_3901:
        /*0138*/ 	.word	0x00000100
        /*013c*/ 	.word	0x00000001
        /*0140*/ 	.word	0x00000001


	//----- nvinfo : EIATTR_CRS_STACK_SIZE
	.align		4
.L_3902:
        /*0144*/ 	.byte	0x04, 0x1e
        /*0146*/ 	.short	(.L_3904 - .L_3903)
.L_3903:
        /*0148*/ 	.word	0x00000000


	//----- nvinfo : EIATTR_CBANK_PARAM_SIZE
	.align		4
.L_3904:
        /*014c*/ 	.byte	0x03, 0x19
        /*014e*/ 	.short	0x00e8


	//----- nvinfo : EIATTR_PARAM_CBANK
	.align		4
        /*0150*/ 	.byte	0x04, 0x0a
        /*0152*/ 	.short	(.L_3906 - .L_3905)
	.align		4
.L_3905:
        /*0154*/ 	.word	index@(.nv.constant0._ZN10layer_norm13ln_fwd_kernelINS_13Kernel_traitsIfffffjLj7168ELj1ELj1ELj8ELj16ENS_18Kernel_traits_baseILj7168EfffffjLj256EEEEELb1ELb1ELb1ELb1EEEvNS_9FwdParamsE)
        /*0158*/ 	.short	0x0210
        /*015a*/ 	.short	0x00e8


	//----- nvinfo : EIATTR_SW_WAR
	.align		4
.L_3906:
        /*015c*/ 	.byte	0x04, 0x36
        /*015e*/ 	.short	(.L_3908 - .L_3907)
.L_3907:
        /*0160*/ 	.word	0x00000008
.L_3908:


//--------------------- .nv.callgraph             --------------------------
	.section	.nv.callgraph,"",@"SHT_CUDA_CALLGRAPH"
	.align	4
	.sectionentsize	8
	.align		4
        /*0000*/ 	.word	0x00000000
	.align		4
        /*0004*/ 	.word	0xffffffff
	.align		4
        /*0008*/ 	.word	0x00000000
	.align		4
        /*000c*/ 	.word	0xfffffffe
	.align		4
        /*0010*/ 	.word	0x00000000
	.align		4
        /*0014*/ 	.word	0xfffffffd
	.align		4
        /*0018*/ 	.word	0x00000000
	.align		4
        /*001c*/ 	.word	0xfffffffc


//--------------------- .nv.constant4             --------------------------
	.section	.nv.constant4,"a",@progbits
	.align	8
	.align		8
.nv.constant4:
        /*0000*/ 	.dword	precalc_xorwow_matrix
	.align		8
        /*0008*/ 	.dword	precalc_xorwow_offset_matrix
	.align		8
        /*0010*/ 	.dword	mrg32k3aM1
	.align		8
        /*0018*/ 	.dword	mrg32k3aM2
	.align		8
        /*0020*/ 	.dword	mrg32k3aM1SubSeq
	.align		8
        /*0028*/ 	.dword	mrg32k3aM2SubSeq
	.align		8
        /*0030*/ 	.dword	mrg32k3aM1Seq
	.align		8
        /*0038*/ 	.dword	mrg32k3aM2Seq


//--------------------- .nv.constant3             --------------------------
	.section	.nv.constant3,"a",@progbits
	.align	8
.nv.constant3:
	.type		__cr_lgamma_table,@object
	.size		__cr_lgamma_table,(.L_8 - __cr_lgamma_table)
__cr_lgamma_table:
        /*0000*/ 	.byte	0x00, 0x00, 0x00, 0x00, 0x00, 0x00, 0x00, 0x00, 0x00, 0x00, 0x00, 0x00, 0x00, 0x00, 0x00, 0x00
        /*0010*/ 	.byte	0xef, 0x39, 0xfa, 0xfe, 0x42, 0x2e, 0xe6, 0x3f, 0x02, 0x20, 0x2a, 0xfa, 0x0b, 0xab, 0xfc, 0x3f
        /*0020*/ 	.byte	0xf9, 0x2c, 0x92, 0x7c, 0xa7, 0x6c, 0x09, 0x40, 0xc9, 0x79, 0x44, 0x3c, 0x64, 0x26, 0x13, 0x40
        /*0030*/ 	.byte	0xca, 0x01, 0xcf, 0x3a, 0x27, 0x51, 0x1a, 0x40, 0x30, 0xcc, 0x2d, 0xf3, 0xe1, 0x0c, 0x21, 0x40
        /*0040*/ 	.byte	0x0d, 0xb7, 0xfc, 0x82, 0x8e, 0x35, 0x25, 0x40
.L_8:


//--------------------- .text._ZN10layer_norm13ln_fwd_kernelINS_13Kernel_traitsI13__nv_bfloat16S2_S2_S2_fjLj7168ELj1ELj1ELj4ELj16ENS_18Kernel_traits_baseILj7168ES2_S2_S2_S2_fjLj128EEEEELb0ELb0ELb0ELb0EEEvNS_9FwdParamsE --------------------------
	.section	.text._ZN10layer_norm13ln_fwd_kernelINS_13Kernel_traitsI13__nv_bfloat16S2_S2_S2_fjLj7168ELj1ELj1ELj4ELj16ENS_18Kernel_traits_baseILj7168ES2_S2_S2_S2_fjLj128EEEEELb0ELb0ELb0ELb0EEEvNS_9FwdParamsE,"ax",@progbits
	.align	128
        .global         _ZN10layer_norm13ln_fwd_kernelINS_13Kernel_traitsI13__nv_bfloat16S2_S2_S2_fjLj7168ELj1ELj1ELj4ELj16ENS_18Kernel_traits_baseILj7168ES2_S2_S2_S2_fjLj128EEEEELb0ELb0ELb0ELb0EEEvNS_9FwdParamsE
        .type           _ZN10layer_norm13ln_fwd_kernelINS_13Kernel_traitsI13__nv_bfloat16S2_S2_S2_fjLj7168ELj1ELj1ELj4ELj16ENS_18Kernel_traits_baseILj7168ES2_S2_S2_S2_fjLj128EEEEELb0ELb0ELb0ELb0EEEvNS_9FwdParamsE,@function
        .size           _ZN10layer_norm13ln_fwd_kernelINS_13Kernel_traitsI13__nv_bfloat16S2_S2_S2_fjLj7168ELj1ELj1ELj4ELj16ENS_18Kernel_traits_baseILj7168ES2_S2_S2_S2_fjLj128EEEEELb0ELb0ELb0ELb0EEEvNS_9FwdParamsE,(.L_x_45960 - _ZN10layer_norm13ln_fwd_kernelINS_13Kernel_traitsI13__nv_bfloat16S2_S2_S2_fjLj7168ELj1ELj1ELj4ELj16ENS_18Kernel_traits_baseILj7168ES2_S2_S2_S2_fjLj128EEEEELb0ELb0ELb0ELb0EEEvNS_9FwdParamsE)
        .other          _ZN10layer_norm13ln_fwd_kernelINS_13Kernel_traitsI13__nv_bfloat16S2_S2_S2_fjLj7168ELj1ELj1ELj4ELj16ENS_18Kernel_traits_baseILj7168ES2_S2_S2_S2_fjLj128EEEEELb0ELb0ELb0ELb0EEEvNS_9FwdParamsE,@"STO_CUDA_ENTRY STV_DEFAULT"
_ZN10layer_norm13ln_fwd_kernelINS_13Kernel_traitsI13__nv_bfloat16S2_S2_S2_fjLj7168ELj1ELj1ELj4ELj16ENS_18Kernel_traits_baseILj7168ES2_S2_S2_S2_fjLj128EEEEELb0ELb0ELb0ELb0EEEvNS_9FwdParamsE:
.text._ZN10layer_norm13ln_fwd_kernelINS_13Kernel_traitsI13__nv_bfloat16S2_S2_S2_fjLj7168ELj1ELj1ELj4ELj16ENS_18Kernel_traits_baseILj7168ES2_S2_S2_S2_fjLj128EEEEELb0ELb0ELb0ELb0EEEvNS_9FwdParamsE:
[----:B------:R-:W-:Y:S01]  /*0000*/  LDC R1, c[0x0][0x28] ;  /* 0x00000a00ff017b82 */ /* 0x000fe20000000800 */
[----:B------:R-:W0:Y:S07]  /*0010*/  S2R R130, SR_TID.X ;  /* 0x0000000000827919 */ /* 0x000e2e0000002100 */
[----:B------:R-:W1:Y:S01]  /*0020*/  LDC R3, c[0x0][0x218] ;  /* 0x00008600ff037b82 */ /* 0x000e620000000800 */
[----:B------:R-:W-:Y:S01]  /*0030*/  LOP3.LUT R128, R128, 0xfffffbff, RZ, 0xc0, !PT ;  /* 0xfffffbff80807812 */ /* 0x000fe200078ec0ff */
[----:B------:R-:W-:Y:S01]  /*0040*/  ULDC.64 UR4, c[0x0][0x208] ;  /* 0x0000820000047ab9 */ /* 0x000fe20000000a00 */
[----:B------:R-:W-:Y:S01]  /*0050*/  BSSY B0, `(.L_x_0) ;  /* 0x0000023000007945 */ /* 0x000fe20003800000 */
[----:B-1----:R-:W-:-:S04]  /*0060*/  SHF.R.S32.HI R0, RZ, 0x1f, R3 ;  /* 0x0000001fff007819 */ /* 0x002fc80000011403 */
[----:B------:R-:W-:Y:S02]  /*0070*/  LEA.HI R0, R0, R3, RZ, 0x3 ;  /* 0x0000000300007211 */ /* 0x000fe400078f18ff */
[C---:B0-----:R-:W-:Y:S02]  /*0080*/  LOP3.LUT R129, R130.reuse, 0x7f, RZ, 0xc, !PT ;  /* 0x0000007f82817812 */ /* 0x041fe400078e0cff */
[----:B------:R-:W-:Y:S02]  /*0090*/  LOP3.LUT R11, R130, 0x7f, RZ, 0xc0, !PT ;  /* 0x0000007f820b7812 */ /* 0x000fe400078ec0ff */
[----:B------:R-:W-:-:S04]  /*00a0*/  LEA.HI.SX32 R129, R0, R129, 0x1d ;  /* 0x0000008100817211 */ /* 0x000fc800078feaff */
[C---:B------:R-:W-:Y:S02]  /*00b0*/  ISETP.GE.U32.AND P6, PT, R129.reuse, 0x100, PT ;  /* 0x000001008100780c */ /* 0x040fe40003fc6070 */
[C---:B------:R-:W-:Y:S02]  /*00c0*/  ISETP.GE.U32.AND P5, PT, R129.reuse, 0x180, PT ;  /* 0x000001808100780c */ /* 0x040fe40003fa6070 */
[C---:B------:R-:W-:Y:S02]  /*00d0*/  ISETP.GE.U32.AND P4, PT, R129.reuse, 0x200, PT ;  /* 0x000002008100780c */ /* 0x040fe40003f86070 */
[C---:B------:R-:W-:Y:S02]  /*00e0*/  LOP3.LUT P2, RZ, R129.reuse, 0xffffff80, RZ, 0xc0, !PT ;  /* 0xffffff8081ff7812 */ /* 0x040fe4000784c0ff */
[----:B------:R-:W-:-:S05]  /*00f0*/  ISETP.GE.U32.AND P3, PT, R129, 0x280, PT ;  /* 0x000002808100780c */ /* 0x000fca0003f66070 */
[----:B------:R-:W-:-:S04]  /*0100*/  @P6 LOP3.LUT R128, R128, 0x400, RZ, 0xfc, !PT ;  /* 0x0000040080806812 */ /* 0x000fc800078efcff */
[----:B------:R-:W-:-:S04]  /*0110*/  LOP3.LUT R128, R128, 0xfffffdff, RZ, 0xc0, !PT ;  /* 0xfffffdff80807812 */ /* 0x000fc800078ec0ff */
[----:B------:R-:W-:-:S04]  /*0120*/  @P5 LOP3.LUT R128, R128, 0x200, RZ, 0xfc, !PT ;  /* 0x0000020080805812 */ /* 0x000fc800078efcff */
[----:B------:R-:W-:-:S04]  /*0130*/  LOP3.LUT R128, R128, 0xfffffeff, RZ, 0xc0, !PT ;  /* 0xfffffeff80807812 */ /* 0x000fc800078ec0ff */
[----:B------:R-:W-:-:S04]  /*0140*/  @P4 LOP3.LUT R128, R128, 0x100, RZ, 0xfc, !PT ;  /* 0x0000010080804812 */ /* 0x000fc800078efcff */
[----:B------:R-:W-:-:S04]  /*0150*/  LOP3.LUT R128, R128, 0xffffff7f, RZ, 0xc0, !PT ;  /* 0xffffff7f80807812 */ /* 0x000fc800078ec0ff */
[----:B------:R-:W-:Y:S01]  /*0160*/  @P3 LOP3.LUT R128, R128, 0x80, RZ, 0xfc, !PT ;  /* 0x0000008080803812 */ /* 0x000fe200078efcff */
[----:B------:R-:W-:Y:S06]  /*0170*/  @!P2 BRA `(.L_x_1) ;  /* 0x000000000040a947 */ /* 0x000fec0003800000 */
[----:B------:R-:W0:Y:S01]  /*0180*/  LDC.64 R56, c[0x0][0x260] ;  /* 0x00009800ff387b82 */ /* 0x000e220000000a00 */
[----:B------:R-:W-:Y:S02]  /*0190*/  ULDC.64 UR6, c[0x0][0x2c8] ;  /* 0x0000b20000067ab9 */ /* 0x000fe40000000a00 */
[----:B------:R-:W-:-:S04]  /*01a0*/  ISETP.NE.U32.AND P0, PT, RZ, UR6, PT ;  /* 0x00000006ff007c0c */ /* 0x000fc8000bf05070 */
[----:B------:R-:W-:-:S13]  /*01b0*/  ISETP.NE.AND.EX P0, PT, RZ, UR7, PT, P0 ;  /* 0x00000007ff007c0c */ /* 0x000fda000bf05300 */
[C---:B------:R-:W-:Y:S01]  /*01c0*/  @P0 LEA R2, P1, R11.reuse, UR6, 0x4 ;  /* 0x000000060b020c11 */ /* 0x040fe2000f8220ff */
[----:B0-----:R-:W-:-:S03]  /*01d0*/  IMAD.WIDE.U32 R56, R11, 0x10, R56 ;  /* 0x000000100b387825 */ /* 0x001fc600078e0038 */
[----:B------:R-:W-:-:S03]  /*01e0*/  @P0 LEA.HI.X R3, R11, UR7, RZ, 0x4, P1 ;  /* 0x000000070b030c11 */ /* 0x000fc600088f24ff */
[----:B------:R-:W2:Y:S04]  /*01f0*/  LDG.E.128 R56, desc[UR4][R56.64] ;  /* 0x0000000438387981 */ /* 0x000ea8000c1e1d00 */
[----:B------:R0:W5:Y:S01]  /*0200*/  @P0 LDG.E.128 R32, desc[UR4][R2.64] ;  /* 0x0000000402200981 */ /* 0x000162000c1e1d00 */
[----:B------:R-:W-:Y:S02]  /*0210*/  LOP3.LUT R11, R11, 0x80, RZ, 0xfc, !PT ;  /* 0x000000800b0b7812 */ /* 0x000fe400078efcff */
[----:B--2---:R-:W-:Y:S02]  /*0220*/  PRMT R60, R56, 0x7632, R60 ;  /* 0x00007632383c7816 */ /* 0x004fe4000000003c */
[----:B------:R-:W-:Y:S02]  /*0230*/  PRMT R61, R57, 0x7632, R61 ;  /* 0x00007632393d7816 */ /* 0x000fe4000000003d */
[----:B------:R-:W-:-:S02]  /*0240*/  PRMT R62, R58, 0x7632, R62 ;  /* 0x000076323a3e7816 */ /* 0x000fc4000000003e */
[----:B------:R-:W-:Y:S02]  /*0250*/  @!P0 CS2R R32, SRZ ;  /* 0x0000000000208805 */ /* 0x000fe4000001ff00 */
[----:B------:R-:W-:Y:S02]  /*0260*/  PRMT R63, R59, 0x7632, R63 ;  /* 0x000076323b3f7816 */ /* 0x000fe4000000003f */
[----:B0-----:R-:W-:-:S07]  /*0270*/  @!P0 CS2R R34, SRZ ;  /* 0x0000000000228805 */ /* 0x001fce000001ff00 */
.L_x_1:
[----:B------:R-:W-:Y:S05]  /*0280*/  BSYNC B0 ;  /* 0x0000000000007941 */ /* 0x000fea0003800000 */
.L_x_0:
[----:B------:R-:W-:Y:S04]  /*0290*/  BSSY B0, `(.L_x_2) ;  /* 0x0000012000007945 */ /* 0x000fe80003800000 */
[----:B------:R-:W-:Y:S05]  /*02a0*/  @!P6 BRA `(.L_x_3) ;  /* 0x000000000040e947 */ /* 0x000fea0003800000 */
[----:B------:R-:W0:Y:S01]  /*02b0*/  LDC.64 R2, c[0x0][0x260] ;  /* 0x00009800ff027b82 */ /* 0x000e220000000a00 */
[----:B------:R-:W-:Y:S02]  /*02c0*/  ULDC.64 UR6, c[0x0][0x2c8] ;  /* 0x0000b20000067ab9 */ /* 0x000fe40000000a00 */
[----:B------:R-:W-:-:S04]  /*02d0*/  ISETP.NE.U32.AND P0, PT, RZ, UR6, PT ;  /* 0x00000006ff007c0c */ /* 0x000fc8000bf05070 */
[----:B------:R-:W-:Y:S01]  /*02e0*/  ISETP.NE.AND.EX P0, PT, RZ, UR7, PT, P0 ;  /* 0x00000007ff007c0c */ /* 0x000fe2000bf05300 */
[----:B0-----:R-:W-:-:S12]  /*02f0*/  IMAD.WIDE.U32 R52, R11, 0x10, R2 ;  /* 0x000000100b347825 */ /* 0x001fd800078e0002 */
[----:B------:R-:W-:-:S04]  /*0300*/  @P0 LEA R2, P1, R11, UR6, 0x4 ;  /* 0x000000060b020c11 */ /* 0x000fc8000f8220ff */
[C---:B------:R-:W-:Y:S01]  /*0310*/  @P0 LEA.HI.X R3, R11.reuse, UR7, RZ, 0x4, P1 ;  /* 0x000000070b030c11 */ /* 0x040fe200088f24ff */
[----:B------:R-:W2:Y:S04]  /*0320*/  LDG.E.128 R52, desc[UR4][R52.64] ;  /* 0x0000000434347981 */ /* 0x000ea8000c1e1d00 */
[----:B------:R0:W5:Y:S01]  /*0330*/  @P0 LDG.E.128 R28, desc[UR4][R2.64] ;  /* 0x00000004021c0981 */ /* 0x000162000c1e1d00 */
[----:B------:R-:W-:Y:S02]  /*0340*/  IADD3 R11, R11, 0x80, RZ ;  /* 0x000000800b0b7810 */ /* 0x000fe40007ffe0ff */
[----:B--2---:R-:W-:Y:S02]  /*0350*/  PRMT R64, R52, 0x7632, R64 ;  /* 0x0000763234407816 */ /* 0x004fe40000000040 */
[----:B------:R-:W-:-:S02]  /*0360*/  PRMT R65, R53, 0x7632, R65 ;  /* 0x0000763235417816 */ /* 0x000fc40000000041 */
[----:B------:R-:W-:Y:S02]  /*0370*/  PRMT R66, R54, 0x7632, R66 ;  /* 0x0000763236427816 */ /* 0x000fe40000000042 */
[----:B------:R-:W-:Y:S02]  /*0380*/  @!P0 CS2R R28, SRZ ;  /* 0x00000000001c8805 */ /* 0x000fe4000001ff00 */
[----:B------:R-:W-:Y:S02]  /*0390*/  PRMT R67, R55, 0x7632, R67 ;  /* 0x0000763237437816 */ /* 0x000fe40000000043 */
[----:B0-----:R-:W-:-:S07]  /*03a0*/  @!P0 CS2R R30, SRZ ;  /* 0x00000000001e8805 */ /* 0x001fce000001ff00 */
.L_x_3:
[----:B------:R-:W-:Y:S05]  /*03b0*/  BSYNC B0 ;  /* 0x0000000000007941 */ /* 0x000fea0003800000 */
.L_x_2:
        /* <DEDUP_REMOVED lines=18> */
.L_x_5:
[----:B------:R-:W-:Y:S05]  /*04e0*/  BSYNC B0 ;  /* 0x0000000000007941 */ /* 0x000fea0003800000 */
.L_x_4:
        /* <DEDUP_REMOVED lines=18> */
.L_x_7:
[----:B------:R-:W-:Y:S05]  /*0610*/  BSYNC B0 ;  /* 0x0000000000007941 */ /* 0x000fea0003800000 */
.L_x_6:
        /* <DEDUP_REMOVED lines=11> */
[----:B------:R-:W-:Y:S01]  /*06d0*/  VIADD R11, R11, 0x80 ;  /* 0x000000800b0b7836 */ /* 0x000fe20000000000 */
[----:B--2---:R-:W-:Y:S02]  /*06e0*/  PRMT R135, R40, 0x7632, R135 ;  /* 0x0000763228877816 */ /* 0x004fe40000000087 */
[----:B------:R-:W-:Y:S02]  /*06f0*/  PRMT R136, R41, 0x7632, R136 ;  /* 0x0000763229887816 */ /* 0x000fe40000000088 */
[----:B------:R-:W-:-:S02]  /*0700*/  PRMT R137, R42, 0x7632, R137 ;  /* 0x000076322a897816 */ /* 0x000fc40000000089 */
[----:B------:R-:W-:Y:S02]  /*0710*/  @!P0 CS2R R16, SRZ ;  /* 0x0000000000108805 */ /* 0x000fe4000001ff00 */
[----:B------:R-:W-:Y:S02]  /*0720*/  PRMT R138, R43, 0x7632, R138 ;  /* 0x000076322b8a7816 */ /* 0x000fe4000000008a */
[----:B0-----:R-:W-:-:S07]  /*0730*/  @!P0 CS2R R18, SRZ ;  /* 0x0000000000128805 */ /* 0x001fce000001ff00 */
.L_x_9:
[----:B------:R-:W-:Y:S05]  /*0740*/  BSYNC B0 ;  /* 0x0000000000007941 */ /* 0x000fea0003800000 */
.L_x_8:
[----:B------:R-:W-:Y:S01]  /*0750*/  ISETP.GE.U32.AND P0, PT, R129, 0x300, PT ;  /* 0x000003008100780c */ /* 0x000fe20003f06070 */
[----:B------:R-:W-:Y:S01]  /*0760*/  BSSY B0, `(.L_x_10) ;  /* 0x0000014000007945 */ /* 0x000fe20003800000 */
[----:B------:R-:W-:-:S11]  /*0770*/  LOP3.LUT R128, R128, 0xffffffdf, RZ, 0xc0, !PT ;  /* 0xffffffdf80807812 */ /* 0x000fd600078ec0ff */
[----:B------:R-:W-:Y:S01]  /*0780*/  @P0 LOP3.LUT R128, R128, 0x20, RZ, 0xfc, !PT ;  /* 0x0000002080800812 */ /* 0x000fe200078efcff */
[----:B------:R-:W-:Y:S06]  /*0790*/  @!P0 BRA `(.L_x_11) ;  /* 0x0000000000408947 */ /* 0x000fec0003800000 */
[----:B------:R-:W0:Y:S01]  /*07a0*/  LDC.64 R4, c[0x0][0x260] ;  /* 0x00009800ff047b82 */ /* 0x000e220000000a00 */
[----:B------:R-:W-:Y:S02]  /*07b0*/  ULDC.64 UR6, c[0x0][0x2c8] ;  /* 0x0000b20000067ab9 */ /* 0x000fe40000000a00 */
[----:B------:R-:W-:-:S04]  /*07c0*/  ISETP.NE.U32.AND P0, PT, RZ, UR6, PT ;  /* 0x00000006ff007c0c */ /* 0x000fc8000bf05070 */
[----:B------:R-:W-:-:S13]  /*07d0*/  ISETP.NE.AND.EX P0, PT, RZ, UR7, PT, P0 ;  /* 0x00000007ff007c0c */ /* 0x000fda000bf05300 */
[----:B------:R-:W-:-:S04]  /*07e0*/  @P0 LEA R2, P1, R11, UR6, 0x4 ;  /* 0x000000060b020c11 */ /* 0x000fc8000f8220ff */
[C---:B------:R-:W-:Y:S01]  /*07f0*/  @P0 LEA.HI.X R3, R11.reuse, UR7, RZ, 0x4, P1 ;  /* 0x000000070b030c11 */ /* 0x040fe200088f24ff */
[----:B0-----:R-:W-:-:S04]  /*0800*/  IMAD.WIDE.U32 R4, R11, 0x10, R4 ;  /* 0x000000100b047825 */ /* 0x001fc800078e0004 */
[----:B------:R0:W5:Y:S04]  /*0810*/  @P0 LDG.E.128 R12, desc[UR4][R2.64] ;  /* 0x00000004020c0981 */ /* 0x000168000c1e1d00 */
[----:B------:R-:W2:Y:S01]  /*0820*/  LDG.E.128 R36, desc[UR4][R4.64] ;  /* 0x0000000404247981 */ /* 0x000ea2000c1e1d00 */
[----:B------:R-:W-:Y:S02]  /*0830*/  IADD3 R11, R11, 0x80, RZ ;  /* 0x000000800b0b7810 */ /* 0x000fe40007ffe0ff */
[----:B------:R-:W-:Y:S02]  /*0840*/  @!P0 CS2R R12, SRZ ;  /* 0x00000000000c8805 */ /* 0x000fe4000001ff00 */
[----:B------:R-:W-:Y:S02]  /*0850*/  @!P0 CS2R R14, SRZ ;  /* 0x00000000000e8805 */ /* 0x000fe4000001ff00 */
[----:B--2---:R-:W-:-:S02]  /*0860*/  PRMT R139, R36, 0x7632, R139 ;  /* 0x00007632248b7816 */ /* 0x004fc4000000008b */
[----:B------:R-:W-:Y:S02]  /*0870*/  PRMT R140, R37, 0x7632, R140 ;  /* 0x00007632258c7816 */ /* 0x000fe4000000008c */
[----:B------:R-:W-:Y:S02]  /*0880*/  PRMT R141, R38, 0x7632, R141 ;  /* 0x00007632268d7816 */ /* 0x000fe4000000008d */
[----:B0-----:R-:W-:-:S07]  /*0890*/  PRMT R142, R39, 0x7632, R142 ;  /* 0x00007632278e7816 */ /* 0x001fce000000008e */
.L_x_11:
[----:B------:R-:W-:Y:S05]  /*08a0*/  BSYNC B0 ;  /* 0x0000000000007941 */ /* 0x000fea0003800000 */
.L_x_10:
[----:B------:R-:W-:Y:S01]  /*08b0*/  ISETP.GE.U32.AND P0, PT, R129, 0x380, PT ;  /* 0x000003808100780c */ /* 0x000fe20003f06070 */
[----:B------:R-:W-:Y:S01]  /*08c0*/  BSSY B0, `(.L_x_12) ;  /* 0x000000f000007945 */ /* 0x000fe20003800000 */
[----:B------:R-:W-:-:S11]  /*08d0*/  LOP3.LUT R128, R128, 0xffffffef, RZ, 0xc0, !PT ;  /* 0xffffffef80807812 */ /* 0x000fd600078ec0ff */
[----:B------:R-:W-:Y:S01]  /*08e0*/  @P0 LOP3.LUT R128, R128, 0x10, RZ, 0xfc, !PT ;  /* 0x0000001080800812 */ /* 0x000fe200078efcff */
[----:B------:R-:W-:Y:S06]  /*08f0*/  @!P0 BRA `(.L_x_13) ;  /* 0x00000000002c8947 */ /* 0x000fec0003800000 */
[----:B------:R-:W-:Y:S01]  /*0900*/  ULDC.64 UR6, c[0x0][0x2c8] ;  /* 0x0000b20000067ab9 */ /* 0x000fe20000000a00 */
[----:B------:R-:W0:Y:S01]  /*0910*/  LDC.64 R8, c[0x0][0x260] ;  /* 0x00009800ff087b82 */ /* 0x000e220000000a00 */
[----:B------:R-:W-:-:S04]  /*0920*/  ISETP.NE.U32.AND P0, PT, RZ, UR6, PT ;  /* 0x00000006ff007c0c */ /* 0x000fc8000bf05070 */
[----:B------:R-:W-:-:S13]  /*0930*/  ISETP.NE.AND.EX P0, PT, RZ, UR7, PT, P0 ;  /* 0x00000007ff007c0c */ /* 0x000fda000bf05300 */
[----:B------:R-:W-:-:S04]  /*0940*/  @P0 LEA R2, P1, R11, UR6, 0x4 ;  /* 0x000000060b020c11 */ /* 0x000fc8000f8220ff */
[C---:B------:R-:W-:Y:S01]  /*0950*/  @P0 LEA.HI.X R3, R11.reuse, UR7, RZ, 0x4, P1 ;  /* 0x000000070b030c11 */ /* 0x040fe200088f24ff */
[----:B0-----:R-:W-:-:S04]  /*0960*/  IMAD.WIDE.U32 R8, R11, 0x10, R8 ;  /* 0x000000100b087825 */ /* 0x001fc800078e0008 */
[----:B------:R0:W5:Y:S04]  /*0970*/  @P0 LDG.E.128 R4, desc[UR4][R2.64] ;  /* 0x0000000402040981 */ /* 0x000168000c1e1d00 */
[----:B------:R-:W5:Y:S01]  /*0980*/  LDG.E.128 R8, desc[UR4][R8.64] ;  /* 0x0000000408087981 */ /* 0x000f62000c1e1d00 */
[----:B------:R-:W-:Y:S02]  /*0990*/  @!P0 CS2R R4, SRZ ;  /* 0x0000000000048805 */ /* 0x000fe4000001ff00 */
[----:B0-----:R-:W-:-:S07]  /*09a0*/  @!P0 CS2R R6, SRZ ;  /* 0x0000000000068805 */ /* 0x001fce000001ff00 */
.L_x_13:
[----:B------:R-:W-:Y:S05]  /*09b0*/  BSYNC B0 ;  /* 0x0000000000007941 */ /* 0x000fea0003800000 */
.L_x_12:
[----:B------:R-:W0:Y:S01]  /*09c0*/  S2UR UR6, SR_CTAID.X ;  /* 0x00000000000679c3 */ /* 0x000e220000002500 */
[----:B------:R-:W-:Y:S01]  /*09d0*/  ULDC UR7, c[0x0][0x214] ;  /* 0x0000850000077ab9 */ /* 0x000fe20000000800 */
[----:B------:R-:W-:-:S06]  /*09e0*/  ULDC.64 UR8, c[0x0][0x230] ;  /* 0x00008c0000087ab9 */ /* 0x000fcc0000000a00 */
[----:B------:R-:W1:Y:S01]  /*09f0*/  LDC.64 R144, c[0x0][0x270] ;  /* 0x00009c00ff907b82 */ /* 0x000e620000000a00 */
[----:B0-----:R-:W-:-:S04]  /*0a00*/  LEA.HI R2, R130, UR6, RZ, 0x19 ;  /* 0x0000000682027c11 */ /* 0x001fc8000f8fc8ff */
[----:B------:R-:W-:Y:S02]  /*0a10*/  ISETP.GE.AND P0, PT, R2, UR7, PT ;  /* 0x0000000702007c0c */ /* 0x000fe4000bf06270 */
[----:B-1----:R-:W-:-:S04]  /*0a20*/  LOP3.LUT P1, RZ, R144, UR8, RZ, 0xfc, !PT ;  /* 0x0000000890ff7c12 */ /* 0x002fc8000f82fcff */
[----:B------:R-:W-:-:S07]  /*0a30*/  LOP3.LUT P1, RZ, R145, UR9, RZ, 0xfc, P1 ;  /* 0x0000000991ff7c12 */ /* 0x000fce000882fcff */
[----:B------:R-:W-:Y:S06]  /*0a40*/  @P0 EXIT ;  /* 0x000000000000094d */ /* 0x000fec0003800000 */
[----:B------:R-:W-:Y:S01]  /*0a50*/  SHF.R.S32.HI R0, RZ, 0x3, R0 ;  /* 0x00000003ff007819 */ /* 0x000fe20000011400 */
[----:B------:R-:W-:Y:S01]  /*0a60*/  ULDC.U8 UR6, c[0x0][0x2a0] ;  /* 0x0000a80000067ab9 */ /* 0x000fe20000000000 */
[----:B-----5:R-:W-:Y:S01]  /*0a70*/  PRMT R165, R9, 0x7632, R165 ;  /* 0x0000763209a57816 */ /* 0x020fe200000000a5 */
[----:B------:R-:W-:Y:S01]  /*0a80*/  IMAD.U32 R74, R5, 0x10000, RZ ;  /* 0x00010000054a7824 */ /* 0x000fe200078e00ff */
[----:B------:R-:W-:Y:S01]  /*0a90*/  SHF.L.U32 R79, R9, 0x10, RZ ;  /* 0x00000010094f7819 */ /* 0x000fe200000006ff */
[----:B------:R-:W-:Y:S01]  /*0aa0*/  IMAD.SHL.U32 R9, R130, 0x20, RZ ;  /* 0x0000002082097824 */ /* 0x000fe200078e00ff */
[----:B------:R-:W-:Y:S01]  /*0ab0*/  PRMT R164, R8, 0x7632, R164 ;  /* 0x0000763208a47816 */ /* 0x000fe200000000a4 */
[----:B------:R-:W-:Y:S01]  /*0ac0*/  IMAD.U32 R108, R42, 0x10000, RZ ;  /* 0x000100002a6c7824 */ /* 0x000fe200078e00ff */
[----:B------:R-:W-:Y:S01]  /*0ad0*/  SHF.L.U32 R78, R8, 0x10, RZ ;  /* 0x00000010084e7819 */ /* 0x000fe200000006ff */
[----:B------:R-:W-:Y:S01]  /*0ae0*/  IMAD.U32 R124, R58, 0x10000, RZ ;  /* 0x000100003a7c7824 */ /* 0x000fe200078e00ff */
[----:B------:R-:W-:Y:S01]  /*0af0*/  LOP3.LUT R8, R130, 0x60, RZ, 0xc0, !PT ;  /* 0x0000006082087812 */ /* 0x000fe200078ec0ff */
[----:B------:R-:W-:Y:S01]  /*0b00*/  IMAD.U32 R120, R54, 0x10000, RZ ;  /* 0x0001000036787824 */ /* 0x000fe200078e00ff */
[----:B------:R-:W-:Y:S01]  /*0b10*/  LOP3.LUT R3, R0, 0x7f, RZ, 0xc0, !PT ;  /* 0x0000007f00037812 */ /* 0x000fe200078ec0ff */
[----:B------:R-:W-:Y:S01]  /*0b20*/  IMAD.U32 R116, R50, 0x10000, RZ ;  /* 0x0001000032747824 */ /* 0x000fe200078e00ff */
[----:B------:R-:W-:Y:S01]  /*0b30*/  PRMT R166, R10, 0x7632, R166 ;  /* 0x000076320aa67816 */ /* 0x000fe200000000a6 */
[----:B------:R-:W-:Y:S01]  /*0b40*/  IMAD.U32 R112, R46, 0x10000, RZ ;  /* 0x000100002e707824 */ /* 0x000fe200078e00ff */
[----:B------:R-:W-:Y:S01]  /*0b50*/  SHF.L.U32 R76, R10, 0x10, RZ ;  /* 0x000000100a4c7819 */ /* 0x000fe200000006ff */
[----:B------:R-:W-:Y:S01]  /*0b60*/  IMAD.U32 R104, R38, 0x10000, RZ ;  /* 0x0001000026687824 */ /* 0x000fe200078e00ff */
[----:B------:R-:W-:Y:S01]  /*0b70*/  LOP3.LUT R10, R9, 0x3e0, RZ, 0xc0, !PT ;  /* 0x000003e0090a7812 */ /* 0x000fe200078ec0ff */
[----:B------:R-:W-:Y:S01]  /*0b80*/  IMAD.U32 R101, R34, 0x10000, RZ ;  /* 0x0001000022657824 */ /* 0x000fe200078e00ff */
[C---:B------:R-:W-:Y:S01]  /*0b90*/  VIADDMNMX R8, R3.reuse, -R8, RZ, !PT ;  /* 0x8000000803087246 */ /* 0x040fe200078001ff */
[----:B------:R-:W-:Y:S01]  /*0ba0*/  IMAD.U32 R97, R30, 0x10000, RZ ;  /* 0x000100001e617824 */ /* 0x000fe200078e00ff */
[----:B------:R-:W-:Y:S01]  /*0bb0*/  SHF.R.U32.HI R0, RZ, 0x2, R0 ;  /* 0x00000002ff007819 */ /* 0x000fe20000011600 */
[----:B------:R-:W-:Y:S01]  /*0bc0*/  IMAD.U32 R93, R26, 0x10000, RZ ;  /* 0x000100001a5d7824 */ /* 0x000fe200078e00ff */
[----:B------:R-:W-:Y:S01]  /*0bd0*/  VIADDMNMX R10, R3, -R10, RZ, !PT ;  /* 0x8000000a030a7246 */ /* 0x000fe200078001ff */
[----:B------:R-:W-:Y:S01]  /*0be0*/  IMAD.U32 R89, R22, 0x10000, RZ ;  /* 0x0001000016597824 */ /* 0x000fe200078e00ff */
[----:B------:R-:W-:Y:S01]  /*0bf0*/  LOP3.LUT R3, R0, 0x3fffffe0, RZ, 0xc0, !PT ;  /* 0x3fffffe000037812 */ /* 0x000fe200078ec0ff */
[----:B------:R-:W-:Y:S01]  /*0c00*/  IMAD.U32 R85, R18, 0x10000, RZ ;  /* 0x0001000012557824 */ /* 0x000fe200078e00ff */
[----:B------:R-:W-:Y:S01]  /*0c10*/  VIMNMX R8, R8, 0x20, PT ;  /* 0x0000002008087848 */ /* 0x000fe20003fe0100 */
[----:B------:R-:W-:Y:S01]  /*0c20*/  IMAD.U32 R81, R14, 0x10000, RZ ;  /* 0x000100000e517824 */ /* 0x000fe200078e00ff */
[----:B------:R-:W-:Y:S01]  /*0c30*/  VIMNMX R10, R10, 0x20, PT ;  /* 0x000000200a0a7848 */ /* 0x000fe20003fe0100 */
[----:B------:R-:W-:Y:S01]  /*0c40*/  ULDC UR10, c[0x0][0x218] ;  /* 0x00008600000a7ab9 */ /* 0x000fe20000000800 */
[----:B------:R-:W-:Y:S01]  /*0c50*/  IADD3 R8, R8, R3, RZ ;  /* 0x0000000308087210 */ /* 0x000fe20007ffe0ff */
[----:B------:R-:W-:Y:S01]  /*0c60*/  ULDC UR7, c[0x0][0x290] ;  /* 0x0000a40000077ab9 */ /* 0x000fe20000000800 */
[----:B------:R-:W-:Y:S01]  /*0c70*/  ISETP.NE.AND P3, PT, RZ, UR6, PT ;  /* 0x00000006ff007c0c */ /* 0x000fe2000bf65270 */
[----:B------:R-:W-:Y:S01]  /*0c80*/  IMAD.IADD R143, R3, 0x1, R10 ;  /* 0x00000001038f7824 */ /* 0x000fe200078e020a */
[----:B------:R-:W-:Y:S01]  /*0c90*/  SHF.L.U32 R0, R8, 0x3, RZ ;  /* 0x0000000308007819 */ /* 0x000fe200000006ff */
[----:B------:R-:W-:Y:S01]  /*0ca0*/  ULDC.64 UR12, c[0x0][0x230] ;  /* 0x00008c00000c7ab9 */ /* 0x000fe20000000a00 */
[C---:B------:R-:W-:Y:S01]  /*0cb0*/  PRMT R9, R4.reuse, 0x7632, R9 ;  /* 0x0000763204097816 */ /* 0x040fe20000000009 */
[----:B------:R-:W-:Y:S01]  /*0cc0*/  ULDC.64 UR8, c[0x0][0x210] ;  /* 0x0000840000087ab9 */ /* 0x000fe20000000a00 */
[----:B------:R-:W-:Y:S01]  /*0cd0*/  I2FP.F32.U32 R3, R0 ;  /* 0x0000000000037245 */ /* 0x000fe20000201000 */
[----:B------:R-:W-:Y:S01]  /*0ce0*/  IMAD.SHL.U32 R0, R143, 0x8, RZ ;  /* 0x000000088f007824 */ /* 0x000fe200078e00ff */
[----:B------:R-:W-:-:S02]  /*0cf0*/  SHF.L.U32 R75, R4, 0x10, RZ ;  /* 0x00000010044b7819 */ /* 0x000fc400000006ff */
[C---:B------:R-:W-:Y:S02]  /*0d00*/  PRMT R146, R32.reuse, 0x7632, R146 ;  /* 0x0000763220927816 */ /* 0x040fe40000000092 */
[----:B------:R-:W0:Y:S01]  /*0d10*/  MUFU.RCP R3, R3 ;  /* 0x0000000300037308 */ /* 0x000e220000001000 */
[----:B------:R-:W-:Y:S02]  /*0d20*/  SHF.L.U32 R103, R32, 0x10, RZ ;  /* 0x0000001020677819 */ /* 0x000fe400000006ff */
[C---:B------:R-:W-:Y:S02]  /*0d30*/  PRMT R149, R28.reuse, 0x7632, R149 ;  /* 0x000076321c957816 */ /* 0x040fe40000000095 */
[----:B------:R-:W-:Y:S02]  /*0d40*/  SHF.L.U32 R99, R28, 0x10, RZ ;  /* 0x000000101c637819 */ /* 0x000fe400000006ff */
[C---:B------:R-:W-:Y:S02]  /*0d50*/  PRMT R152, R24.reuse, 0x7632, R152 ;  /* 0x0000763218987816 */ /* 0x040fe40000000098 */
[----:B------:R-:W-:-:S02]  /*0d60*/  SHF.L.U32 R95, R24, 0x10, RZ ;  /* 0x00000010185f7819 */ /* 0x000fc400000006ff */
[C---:B------:R-:W-:Y:S02]  /*0d70*/  PRMT R155, R20.reuse, 0x7632, R155 ;  /* 0x00007632149b7816 */ /* 0x040fe4000000009b */
[----:B------:R-:W-:Y:S02]  /*0d80*/  SHF.L.U32 R91, R20, 0x10, RZ ;  /* 0x00000010145b7819 */ /* 0x000fe400000006ff */
[----:B------:R-:W-:Y:S02]  /*0d90*/  PRMT R4, R5, 0x7632, R4 ;  /* 0x0000763205047816 */ /* 0x000fe40000000004 */
[----:B------:R-:W-:Y:S02]  /*0da0*/  PRMT R32, R33, 0x7632, R32 ;  /* 0x0000763221207816 */ /* 0x000fe40000000020 */
[----:B------:R-:W-:Y:S02]  /*0db0*/  PRMT R28, R29, 0x7632, R28 ;  /* 0x000076321d1c7816 */ /* 0x000fe4000000001c */
[----:B------:R-:W-:-:S02]  /*0dc0*/  PRMT R24, R25, 0x7632, R24 ;  /* 0x0000763219187816 */ /* 0x000fc40000000018 */
[----:B------:R-:W-:Y:S02]  /*0dd0*/  PRMT R20, R21, 0x7632, R20 ;  /* 0x0000763215147816 */ /* 0x000fe40000000014 */
[C---:B------:R-:W-:Y:S02]  /*0de0*/  PRMT R158, R16.reuse, 0x7632, R158 ;  /* 0x00007632109e7816 */ /* 0x040fe4000000009e */
[----:B------:R-:W-:Y:S02]  /*0df0*/  SHF.L.U32 R87, R16, 0x10, RZ ;  /* 0x0000001010577819 */ /* 0x000fe400000006ff */
[C---:B------:R-:W-:Y:S02]  /*0e00*/  PRMT R161, R12.reuse, 0x7632, R161 ;  /* 0x000076320ca17816 */ /* 0x040fe400000000a1 */
[----:B------:R-:W-:Y:S02]  /*0e10*/  SHF.L.U32 R83, R12, 0x10, RZ ;  /* 0x000000100c537819 */ /* 0x000fe400000006ff */
[----:B------:R-:W-:-:S02]  /*0e20*/  PRMT R16, R17, 0x7632, R16 ;  /* 0x0000763211107816 */ /* 0x000fc40000000010 */
[----:B------:R-:W-:Y:S02]  /*0e30*/  PRMT R159, R18, 0x7632, R159 ;  /* 0x00007632129f7816 */ /* 0x000fe4000000009f */
[----:B------:R-:W-:Y:S02]  /*0e40*/  PRMT R12, R13, 0x7632, R12 ;  /* 0x000076320d0c7816 */ /* 0x000fe4000000000c */
[----:B------:R-:W-:Y:S02]  /*0e50*/  PRMT R163, R15, 0x7632, R163 ;  /* 0x000076320fa37816 */ /* 0x000fe400000000a3 */
[----:B------:R-:W-:Y:S02]  /*0e60*/  PRMT R5, R6, 0x7632, R5 ;  /* 0x0000763206057816 */ /* 0x000fe40000000005 */
[----:B------:R-:W-:Y:S01]  /*0e70*/  PRMT R147, R34, 0x7632, R147 ;  /* 0x0000763222937816 */ /* 0x000fe20000000093 */
[----:B------:R-:W-:Y:S01]  /*0e80*/  IMAD.U32 R10, R163, 0x10000, RZ ;  /* 0x00010000a30a7824 */ /* 0x000fe200078e00ff */
[----:B------:R-:W-:-:S02]  /*0e90*/  PRMT R148, R35, 0x7632, R148 ;  /* 0x0000763223947816 */ /* 0x000fc40000000094 */
[----:B------:R-:W-:Y:S02]  /*0ea0*/  PRMT R150, R30, 0x7632, R150 ;  /* 0x000076321e967816 */ /* 0x000fe40000000096 */
[----:B------:R-:W-:Y:S02]  /*0eb0*/  PRMT R151, R31, 0x7632, R151 ;  /* 0x000076321f977816 */ /* 0x000fe40000000097 */
[----:B------:R-:W-:Y:S02]  /*0ec0*/  PRMT R153, R26, 0x7632, R153 ;  /* 0x000076321a997816 */ /* 0x000fe40000000099 */
[----:B------:R-:W-:Y:S02]  /*0ed0*/  PRMT R154, R27, 0x7632, R154 ;  /* 0x000076321b9a7816 */ /* 0x000fe4000000009a */
[----:B------:R-:W-:Y:S02]  /*0ee0*/  PRMT R156, R22, 0x7632, R156 ;  /* 0x00007632169c7816 */ /* 0x000fe4000000009c */
[----:B------:R-:W-:-:S02]  /*0ef0*/  PRMT R157, R23, 0x7632, R157 ;  /* 0x00007632179d7816 */ /* 0x000fc4000000009d */
[----:B------:R-:W-:Y:S02]  /*0f00*/  PRMT R160, R19, 0x7632, R160 ;  /* 0x0000763213a07816 */ /* 0x000fe400000000a0 */
[----:B------:R-:W-:Y:S02]  /*0f10*/  PRMT R162, R14, 0x7632, R162 ;  /* 0x000076320ea27816 */ /* 0x000fe400000000a2 */
[----:B------:R-:W-:Y:S02]  /*0f20*/  PRMT R167, R11, 0x7632, R167 ;  /* 0x000076320ba77816 */ /* 0x000fe400000000a7 */
[----:B------:R-:W-:Y:S02]  /*0f30*/  PRMT R168, R7, 0x7632, R168 ;  /* 0x0000763207a87816 */ /* 0x000fe400000000a8 */
[----:B------:R-:W-:Y:S02]  /*0f40*/  ISETP.NE.U32.AND P0, PT, R144, RZ, PT ;  /* 0x000000ff9000720c */ /* 0x000fe40003f05070 */
[----:B------:R-:W-:-:S02]  /*0f50*/  LOP3.LUT R128, R128, 0xfffff7ff, RZ, 0xc0, !PT ;  /* 0xfffff7ff80807812 */ /* 0x000fc400078ec0ff */
[----:B------:R-:W-:Y:S01]  /*0f60*/  SHF.L.U32 R73, R6, 0x10, RZ ;  /* 0x0000001006497819 */ /* 0x000fe200000006ff */
[----:B------:R-:W-:Y:S01]  /*0f70*/  IMAD.U32 R6, R4, 0x10000, RZ ;  /* 0x0001000004067824 */ /* 0x000fe200078e00ff */
[----:B------:R-:W-:Y:S01]  /*0f80*/  SHF.L.U32 R42, R134, 0x10, RZ ;  /* 0x00000010862a7819 */ /* 0x000fe200000006ff */
[----:B------:R-:W-:Y:S01]  /*0f90*/  HFMA2.MMA R134, -RZ, RZ, 0, 5.9604644775390625e-08 ;  /* 0x00000001ff867435 */ /* 0x000fe200000001ff */
[----:B------:R-:W-:Y:S01]  /*0fa0*/  SHF.L.U32 R102, R33, 0x10, RZ ;  /* 0x0000001021667819 */ /* 0x000fe200000006ff */
[----:B------:R-:W-:Y:S01]  /*0fb0*/  IMAD.U32 R33, R32, 0x10000, RZ ;  /* 0x0001000020217824 */ /* 0x000fe200078e00ff */
[----:B------:R-:W-:Y:S01]  /*0fc0*/  SHF.L.U32 R98, R29, 0x10, RZ ;  /* 0x000000101d627819 */ /* 0x000fe200000006ff */
[----:B------:R-:W-:Y:S01]  /*0fd0*/  IMAD.U32 R29, R28, 0x10000, RZ ;  /* 0x000100001c1d7824 */ /* 0x000fe200078e00ff */
[----:B------:R-:W-:Y:S01]  /*0fe0*/  SHF.L.U32 R94, R25, 0x10, RZ ;  /* 0x00000010195e7819 */ /* 0x000fe200000006ff */
[----:B------:R-:W-:Y:S01]  /*0ff0*/  IMAD.U32 R25, R24, 0x10000, RZ ;  /* 0x0001000018197824 */ /* 0x000fe200078e00ff */
[----:B------:R-:W-:Y:S01]  /*1000*/  SHF.L.U32 R90, R21, 0x10, RZ ;  /* 0x00000010155a7819 */ /* 0x000fe200000006ff */
[----:B------:R-:W-:Y:S01]  /*1010*/  IMAD.U32 R21, R20, 0x10000, RZ ;  /* 0x0001000014157824 */ /* 0x000fe200078e00ff */
[----:B------:R-:W-:-:S02]  /*1020*/  SHF.L.U32 R86, R17, 0x10, RZ ;  /* 0x0000001011567819 */ /* 0x000fc400000006ff */
[----:B------:R-:W-:Y:S02]  /*1030*/  SHF.L.U32 R82, R13, 0x10, RZ ;  /* 0x000000100d527819 */ /* 0x000fe400000006ff */
[----:B------:R-:W-:Y:S02]  /*1040*/  SHF.L.U32 R126, R56, 0x10, RZ ;  /* 0x00000010387e7819 */ /* 0x000fe400000006ff */
[----:B------:R-:W-:Y:S01]  /*1050*/  SHF.L.U32 R127, R57, 0x10, RZ ;  /* 0x00000010397f7819 */ /* 0x000fe200000006ff */
[----:B------:R-:W-:Y:S01]  /*1060*/  IMAD.U32 R57, R62, 0x10000, RZ ;  /* 0x000100003e397824 */ /* 0x000fe200078e00ff */
[----:B------:R-:W-:Y:S02]  /*1070*/  SHF.L.U32 R125, R59, 0x10, RZ ;  /* 0x000000103b7d7819 */ /* 0x000fe400000006ff */
[----:B------:R-:W-:Y:S02]  /*1080*/  SHF.L.U32 R122, R52, 0x10, RZ ;  /* 0x00000010347a7819 */ /* 0x000fe400000006ff */
[----:B------:R-:W-:Y:S01]  /*1090*/  SHF.L.U32 R123, R53, 0x10, RZ ;  /* 0x00000010357b7819 */ /* 0x000fe200000006ff */
[----:B------:R-:W-:Y:S01]  /*10a0*/  IMAD.U32 R53, R66, 0x10000, RZ ;  /* 0x0001000042357824 */ /* 0x000fe200078e00ff */
[----:B------:R-:W-:-:S02]  /*10b0*/  SHF.L.U32 R121, R55, 0x10, RZ ;  /* 0x0000001037797819 */ /* 0x000fc400000006ff */
        /* <DEDUP_REMOVED lines=17> */
[----:B------:R-:W-:Y:S02]  /*11d0*/  SHF.L.U32 R96, R31, 0x10, RZ ;  /* 0x000000101f607819 */ /* 0x000fe400000006ff */
[----:B------:R-:W-:Y:S02]  /*11e0*/  SHF.L.U32 R92, R27, 0x10, RZ ;  /* 0x000000101b5c7819 */ /* 0x000fe400000006ff */
[----:B------:R-:W-:Y:S02]  /*11f0*/  SHF.L.U32 R88, R23, 0x10, RZ ;  /* 0x0000001017587819 */ /* 0x000fe400000006ff */
[----:B------:R-:W-:Y:S02]  /*1200*/  SHF.L.U32 R84, R19, 0x10, RZ ;  /* 0x0000001013547819 */ /* 0x000fe400000006ff */
[----:B------:R-:W-:-:S02]  /*1210*/  SHF.L.U32 R80, R15, 0x10, RZ ;  /* 0x000000100f507819 */ /* 0x000fc400000006ff */
[----:B------:R-:W-:Y:S02]  /*1220*/  SHF.L.U32 R77, R11, 0x10, RZ ;  /* 0x000000100b4d7819 */ /* 0x000fe400000006ff */
[----:B------:R-:W-:Y:S02]  /*1230*/  SHF.L.U32 R72, R7, 0x10, RZ ;  /* 0x0000001007487819 */ /* 0x000fe400000006ff */
[----:B------:R-:W-:Y:S02]  /*1240*/  MOV R58, R2 ;  /* 0x00000002003a7202 */ /* 0x000fe40000000f00 */
[----:B------:R-:W-:Y:S01]  /*1250*/  SHF.L.U32 R17, R16, 0x10, RZ ;  /* 0x0000001010117819 */ /* 0x000fe200000006ff */
[----:B------:R-:W-:Y:S01]  /*1260*/  IMAD.U32 R16, R159, 0x10000, RZ ;  /* 0x000100009f107824 */ /* 0x000fe200078e00ff */
[----:B------:R-:W-:Y:S02]  /*1270*/  SHF.L.U32 R13, R12, 0x10, RZ ;  /* 0x000000100c0d7819 */ /* 0x000fe400000006ff */
[----:B------:R-:W-:-:S02]  /*1280*/  SHF.L.U32 R8, R9, 0x10, RZ ;  /* 0x0000001009087819 */ /* 0x000fc400000006ff */
[----:B------:R-:W-:Y:S02]  /*1290*/  SHF.L.U32 R4, R5, 0x10, RZ ;  /* 0x0000001005047819 */ /* 0x000fe400000006ff */
[----:B------:R-:W-:Y:S02]  /*12a0*/  ISETP.NE.AND.EX P0, PT, R145, RZ, PT, P0 ;  /* 0x000000ff9100720c */ /* 0x000fe40003f05300 */
[----:B------:R-:W-:Y:S02]  /*12b0*/  SHF.L.U32 R59, R60, 0x10, RZ ;  /* 0x000000103c3b7819 */ /* 0x000fe400000006ff */
[----:B------:R-:W-:Y:S02]  /*12c0*/  SHF.L.U32 R56, R61, 0x10, RZ ;  /* 0x000000103d387819 */ /* 0x000fe400000006ff */
[----:B------:R-:W-:Y:S02]  /*12d0*/  SHF.L.U32 R54, R63, 0x10, RZ ;  /* 0x000000103f367819 */ /* 0x000fe400000006ff */
        /* <DEDUP_REMOVED lines=35> */
[----:B0-----:R-:W-:-:S07]  /*1510*/  @P3 LOP3.LUT R128, R128, 0x800, RZ, 0xfc, !PT ;  /* 0x0000080080803812 */ /* 0x001fce00078efcff */
.L_x_211:
[----:B01234-:R-:W0:Y:S02]  /*1520*/  @P0 LDC.64 R68, c[0x0][0x270] ;  /* 0x00009c00ff440b82 */ /* 0x01fe240000000a00 */
[----:B0-----:R-:W-:-:S06]  /*1530*/  @P0 IMAD.WIDE R68, R58, 0x2, R68 ;  /* 0x000000023a440825 */ /* 0x001fcc00078e0244 */
[----:B------:R-:W2:Y:S01]  /*1540*/  @P0 LDG.E.U16 R68, desc[UR4][R68.64] ;  /* 0x0000000444440981 */ /* 0x000ea2000c1e1500 */
[----:B------:R-:W-:Y:S01]  /*1550*/  IMAD R70, R58, UR10, RZ ;  /* 0x0000000a3a467c24 */ /* 0x000fe2000f8e02ff */
[----:B------:R-:W-:Y:S01]  /*1560*/  LOP3.LUT R132, R130, 0x7f, RZ, 0xc0, !PT ;  /* 0x0000007f82847812 */ /* 0x000fe200078ec0ff */
[----:B------:R-:W-:Y:S01]  /*1570*/  BSSY B0, `(.L_x_14) ;  /* 0x0000067000007945 */ /* 0x000fe20003800000 */
[----:B------:R-:W-:Y:S02]  /*1580*/  MOV R136, 0x3f800000 ;  /* 0x3f80000000887802 */ /* 0x000fe40000000f00 */
[----:B------:R-:W-:-:S04]  /*1590*/  SHF.R.S32.HI R71, RZ, 0x1f, R70 ;  /* 0x0000001fff477819 */ /* 0x000fc80000011446 */
[----:B------:R-:W-:-:S04]  /*15a0*/  LEA.HI R71, R71, R70, RZ, 0x3 ;  /* 0x0000004647477211 */ /* 0x000fc800078f18ff */
[----:B------:R-:W-:-:S04]  /*15b0*/  LEA.HI.SX32 R132, R71, R132, 0x1d ;  /* 0x0000008447847211 */ /* 0x000fc800078feaff */
[----:B------:R-:W-:Y:S02]  /*15c0*/  MOV R243, R132 ;  /* 0x0000008400f37202 */ /* 0x000fe40000000f00 */
[----:B--2---:R-:W-:Y:S01]  /*15d0*/  @P0 SHF.L.U32 R136, R68, 0x10, RZ ;  /* 0x0000001044880819 */ /* 0x004fe200000006ff */
[----:B-----5:R-:W-:Y:S06]  /*15e0*/  @!P2 BRA `(.L_x_15) ;  /* 0x00000004007ca947 */ /* 0x020fec0003800000 */
[----:B------:R-:W0:Y:S01]  /*15f0*/  LDC.64 R68, c[0x0][0x220] ;  /* 0x00008800ff447b82 */ /* 0x000e220000000a00 */
[----:B------:R-:W-:-:S04]  /*1600*/  ISETP.NE.U32.AND P3, PT, RZ, UR12, PT ;  /* 0x0000000cff007c0c */ /* 0x000fc8000bf65070 */
[----:B------:R-:W-:-:S13]  /*1610*/  ISETP.NE.AND.EX P3, PT, RZ, UR13, PT, P3 ;  /* 0x0000000dff007c0c */ /* 0x000fda000bf65330 */
[----:B------:R-:W-:-:S04]  /*1620*/  @P3 LEA R150, P4, R132, UR12, 0x4 ;  /* 0x0000000c84963c11 */ /* 0x000fc8000f8820ff */
[C---:B------:R-:W-:Y:S01]  /*1630*/  @P3 LEA.HI.X R151, R132.reuse, UR13, RZ, 0x4, P4 ;  /* 0x0000000d84973c11 */ /* 0x040fe2000a0f24ff */
[----:B0-----:R-:W-:-:S04]  /*1640*/  IMAD.WIDE.U32 R68, R132, 0x10, R68 ;  /* 0x0000001084447825 */ /* 0x001fc800078e0044 */
[----:B------:R0:W5:Y:S04]  /*1650*/  @P3 LDG.E.128 R60, desc[UR4][R150.64] ;  /* 0x00000004963c3981 */ /* 0x000168000c1e1d00 */
[----:B------:R-:W2:Y:S01]  /*1660*/  LDG.E.128 R68, desc[UR4][R68.64] ;  /* 0x0000000444447981 */ /* 0x000ea2000c1e1d00 */
[----:B------:R-:W-:-:S04]  /*1670*/  ISETP.NE.U32.AND P3, PT, RZ, UR12, PT ;  /* 0x0000000cff007c0c */ /* 0x000fc8000bf65070 */
[----:B------:R-:W-:Y:S02]  /*1680*/  ISETP.NE.AND.EX P3, PT, RZ, UR13, PT, P3 ;  /* 0x0000000dff007c0c */ /* 0x000fe4000bf65330 */
[C---:B--2---:R-:W-:Y:S02]  /*1690*/  SHF.L.U32 R153, R68.reuse, 0x10, RZ ;  /* 0x0000001044997819 */ /* 0x044fe400000006ff */
[----:B------:R-:W-:-:S03]  /*16a0*/  PRMT R138, R68, 0x7632, R138 ;  /* 0x00007632448a7816 */ /* 0x000fc6000000008a */
[----:B------:R-:W-:-:S06]  /*16b0*/  FMUL.FTZ R153, R153, R136 ;  /* 0x0000008899997220 */ /* 0x000fcc0000410000 */
[----:B0-----:R-:W-:Y:S05]  /*16c0*/  @P3 BRA `(.L_x_16) ;  /* 0x0000000000083947 */ /* 0x001fea0003800000 */
[----:B------:R-:W-:Y:S05]  /*16d0*/  @P1 BRA `(.L_x_17) ;  /* 0x00000000000c1947 */ /* 0x000fea0003800000 */
[----:B------:R-:W-:Y:S05]  /*16e0*/  BRA `(.L_x_18) ;  /* 0x0000000000107947 */ /* 0x000fea0003800000 */
.L_x_16:
[----:B-----5:R-:W-:-:S04]  /*16f0*/  IMAD.U32 R68, R60, 0x10000, RZ ;  /* 0x000100003c447824 */ /* 0x020fc800078e00ff */
[----:B------:R-:W-:-:S07]  /*1700*/  FADD.FTZ R153, R68, R153 ;  /* 0x0000009944997221 */ /* 0x000fce0000010000 */
.L_x_17:
[----:B------:R-:W-:-:S04]  /*1710*/  F2FP.BF16.F32.PACK_AB R68, RZ, R153 ;  /* 0x00000099ff44723e */ /* 0x000fc800000010ff */
[----:B------:R-:W-:-:S07]  /*1720*/  PRMT R64, R68, 0x7610, R64 ;  /* 0x0000761044407816 */ /* 0x000fce0000000040 */
.L_x_18:
[----:B------:R-:W-:-:S05]  /*1730*/  SHF.L.U32 R151, R138, 0x10, RZ ;  /* 0x000000108a977819 */ /* 0x000fca00000006ff */
[----:B------:R-:W-:Y:S01]  /*1740*/  FMUL.FTZ R151, R151, R136 ;  /* 0x0000008897977220 */ /* 0x000fe20000410000 */
[----:B------:R-:W-:Y:S06]  /*1750*/  @P3 BRA `(.L_x_19) ;  /* 0x0000000000083947 */ /* 0x000fec0003800000 */
[----:B------:R-:W-:Y:S05]  /*1760*/  @P1 BRA `(.L_x_20) ;  /* 0x0000000000101947 */ /* 0x000fea0003800000 */
[----:B------:R-:W-:Y:S05]  /*1770*/  BRA `(.L_x_21) ;  /* 0x0000000000147947 */ /* 0x000fea0003800000 */
.L_x_19:
[----:B-----5:R-:W-:-:S04]  /*1780*/  PRMT R68, R60, 0x7632, R68 ;  /* 0x000076323c447816 */ /* 0x020fc80000000044 */
[----:B------:R-:W-:-:S05]  /*1790*/  SHF.L.U32 R68, R68, 0x10, RZ ;  /* 0x0000001044447819 */ /* 0x000fca00000006ff */
[----:B------:R-:W-:-:S07]  /*17a0*/  FADD.FTZ R151, R68, R151 ;  /* 0x0000009744977221 */ /* 0x000fce0000010000 */
.L_x_20:
[----:B------:R-:W-:-:S04]  /*17b0*/  F2FP.BF16.F32.PACK_AB R68, RZ, R151 ;  /* 0x00000097ff44723e */ /* 0x000fc800000010ff */
[----:B------:R-:W-:-:S07]  /*17c0*/  PRMT R64, R64, 0x5410, R68 ;  /* 0x0000541040407816 */ /* 0x000fce0000000044 */
.L_x_21:
[C---:B------:R-:W-:Y:S02]  /*17d0*/  SHF.L.U32 R185, R69.reuse, 0x10, RZ ;  /* 0x0000001045b97819 */ /* 0x040fe400000006ff */
[----:B------:R-:W-:-:S03]  /*17e0*/  PRMT R69, R69, 0x7632, R69 ;  /* 0x0000763245457816 */ /* 0x000fc60000000045 */
[----:B------:R-:W-:Y:S01]  /*17f0*/  FMUL.FTZ R185, R185, R136 ;  /* 0x00000088b9b97220 */ /* 0x000fe20000410000 */
[----:B------:R-:W-:Y:S06]  /*1800*/  @P3 BRA `(.L_x_22) ;  /* 0x0000000000083947 */ /* 0x000fec0003800000 */
[----:B------:R-:W-:Y:S05]  /*1810*/  @P1 BRA `(.L_x_23) ;  /* 0x00000000000c1947 */ /* 0x000fea0003800000 */
[----:B------:R-:W-:Y:S05]  /*1820*/  BRA `(.L_x_24) ;  /* 0x0000000000107947 */ /* 0x000fea0003800000 */
.L_x_22:
[----:B-----5:R-:W-:-:S05]  /*1830*/  SHF.L.U32 R68, R61, 0x10, RZ ;  /* 0x000000103d447819 */ /* 0x020fca00000006ff */
[----:B------:R-:W-:-:S07]  /*1840*/  FADD.FTZ R185, R68, R185 ;  /* 0x000000b944b97221 */ /* 0x000fce0000010000 */
.L_x_23:
[----:B------:R-:W-:-:S04]  /*1850*/  F2FP.BF16.F32.PACK_AB R68, RZ, R185 ;  /* 0x000000b9ff44723e */ /* 0x000fc800000010ff */
[----:B------:R-:W-:-:S07]  /*1860*/  PRMT R65, R68, 0x7610, R65 ;  /* 0x0000761044417816 */ /* 0x000fce0000000041 */
.L_x_24:
[----:B------:R-:W-:-:S04]  /*1870*/  IMAD.U32 R69, R69, 0x10000, RZ ;  /* 0x0001000045457824 */ /* 0x000fc800078e00ff */
[----:B------:R-:W-:Y:S01]  /*1880*/  FMUL.FTZ R183, R69, R136 ;  /* 0x0000008845b77220 */ /* 0x000fe20000410000 */
[----:B------:R-:W-:Y:S06]  /*1890*/  @P3 BRA `(.L_x_25) ;  /* 0x0000000000083947 */ /* 0x000fec0003800000 */
[----:B------:R-:W-:Y:S05]  /*18a0*/  @P1 BRA `(.L_x_26) ;  /* 0x0000000000101947 */ /* 0x000fea0003800000 */
[----:B------:R-:W-:Y:S05]  /*18b0*/  BRA `(.L_x_27) ;  /* 0x0000000000147947 */ /* 0x000fea0003800000 */
.L_x_25:
[----:B-----5:R-:W-:-:S04]  /*18c0*/  PRMT R68, R61, 0x7632, R68 ;  /* 0x000076323d447816 */ /* 0x020fc80000000044 */
[----:B------:R-:W-:-:S05]  /*18d0*/  SHF.L.U32 R68, R68, 0x10, RZ ;  /* 0x0000001044447819 */ /* 0x000fca00000006ff */
[----:B------:R-:W-:-:S07]  /*18e0*/  FADD.FTZ R183, R68, R183 ;  /* 0x000000b744b77221 */ /* 0x000fce0000010000 */
.L_x_26:
[----:B------:R-:W-:-:S04]  /*18f0*/  F2FP.BF16.F32.PACK_AB R68, RZ, R183 ;  /* 0x000000b7ff44723e */ /* 0x000fc800000010ff */
[----:B------:R-:W-:-:S07]  /*1900*/  PRMT R65, R65, 0x5410, R68 ;  /* 0x0000541041417816 */ /* 0x000fce0000000044 */
.L_x_27:
[C---:B------:R-:W-:Y:S02]  /*1910*/  SHF.L.U32 R213, R70.reuse, 0x10, RZ ;  /* 0x0000001046d57819 */ /* 0x040fe400000006ff */
[----:B------:R-:W-:-:S03]  /*1920*/  PRMT R70, R70, 0x7632, R70 ;  /* 0x0000763246467816 */ /* 0x000fc60000000046 */
[----:B------:R-:W-:Y:S01]  /*1930*/  FMUL.FTZ R213, R213, R136 ;  /* 0x00000088d5d57220 */ /* 0x000fe20000410000 */
[----:B------:R-:W-:Y:S06]  /*1940*/  @P3 BRA `(.L_x_28) ;  /* 0x0000000000083947 */ /* 0x000fec0003800000 */
[----:B------:R-:W-:Y:S05]  /*1950*/  @P1 BRA `(.L_x_29) ;  /* 0x00000000000c1947 */ /* 0x000fea0003800000 */
[----:B------:R-:W-:Y:S05]  /*1960*/  BRA `(.L_x_30) ;  /* 0x0000000000107947 */ /* 0x000fea0003800000 */
.L_x_28:
[----:B-----5:R-:W-:-:S05]  /*1970*/  SHF.L.U32 R68, R62, 0x10, RZ ;  /* 0x000000103e447819 */ /* 0x020fca00000006ff */
[----:B------:R-:W-:-:S07]  /*1980*/  FADD.FTZ R213, R68, R213 ;  /* 0x000000d544d57221 */ /* 0x000fce0000010000 */
.L_x_29:
[----:B------:R-:W-:-:S04]  /*1990*/  F2FP.BF16.F32.PACK_AB R68, RZ, R213 ;  /* 0x000000d5ff44723e */ /* 0x000fc800000010ff */
[----:B------:R-:W-:-:S07]  /*19a0*/  PRMT R66, R68, 0x7610, R66 ;  /* 0x0000761044427816 */ /* 0x000fce0000000042 */
.L_x_30:
[----:B------:R-:W-:-:S05]  /*19b0*/  SHF.L.U32 R211, R70, 0x10, RZ ;  /* 0x0000001046d37819 */ /* 0x000fca00000006ff */
[----:B------:R-:W-:Y:S01]  /*19c0*/  FMUL.FTZ R211, R211, R136 ;  /* 0x00000088d3d37220 */ /* 0x000fe20000410000 */
[----:B------:R-:W-:Y:S06]  /*19d0*/  @P3 BRA `(.L_x_31) ;  /* 0x0000000000083947 */ /* 0x000fec0003800000 */
[----:B------:R-:W-:Y:S05]  /*19e0*/  @P1 BRA `(.L_x_32) ;  /* 0x0000000000101947 */ /* 0x000fea0003800000 */
[----:B------:R-:W-:Y:S05]  /*19f0*/  BRA `(.L_x_33) ;  /* 0x0000000000147947 */ /* 0x000fea0003800000 */
.L_x_31:
[----:B-----5:R-:W-:-:S05]  /*1a00*/  PRMT R68, R62, 0x7632, R68 ;  /* 0x000076323e447816 */ /* 0x020fca0000000044 */
[----:B------:R-:W-:-:S04]  /*1a10*/  IMAD.U32 R68, R68, 0x10000, RZ ;  /* 0x0001000044447824 */ /* 0x000fc800078e00ff */
[----:B------:R-:W-:-:S07]  /*1a20*/  FADD.FTZ R211, R68, R211 ;  /* 0x000000d344d37221 */ /* 0x000fce0000010000 */
.L_x_32:
[----:B------:R-:W-:-:S04]  /*1a30*/  F2FP.BF16.F32.PACK_AB R68, RZ, R211 ;  /* 0x000000d3ff44723e */ /* 0x000fc800000010ff */
[----:B------:R-:W-:-:S07]  /*1a40*/  PRMT R66, R66, 0x5410, R68 ;  /* 0x0000541042427816 */ /* 0x000fce0000000044 */
.L_x_33:
[C---:B------:R-:W-:Y:S02]  /*1a50*/  SHF.L.U32 R215, R71.reuse, 0x10, RZ ;  /* 0x0000001047d77819 */ /* 0x040fe400000006ff */
[----:B------:R-:W-:-:S03]  /*1a60*/  PRMT R71, R71, 0x7632, R71 ;  /* 0x0000763247477816 */ /* 0x000fc60000000047 */
[----:B------:R-:W-:Y:S01]  /*1a70*/  FMUL.FTZ R215, R215, R136 ;  /* 0x00000088d7d77220 */ /* 0x000fe20000410000 */
[----:B------:R-:W-:Y:S06]  /*1a80*/  @P3 BRA `(.L_x_34) ;  /* 0x0000000000083947 */ /* 0x000fec0003800000 */
[----:B------:R-:W-:Y:S05]  /*1a90*/  @P1 BRA `(.L_x_35) ;  /* 0x00000000000c1947 */ /* 0x000fea0003800000 */
[----:B------:R-:W-:Y:S05]  /*1aa0*/  BRA `(.L_x_36) ;  /* 0x0000000000107947 */ /* 0x000fea0003800000 */
.L_x_34:
[----:B-----5:R-:W-:-:S05]  /*1ab0*/  SHF.L.U32 R68, R63, 0x10, RZ ;  /* 0x000000103f447819 */ /* 0x020fca00000006ff */
[----:B------:R-:W-:-:S07]  /*1ac0*/  FADD.FTZ R215, R68, R215 ;  /* 0x000000d744d77221 */ /* 0x000fce0000010000 */
.L_x_35:
[----:B------:R-:W-:-:S04]  /*1ad0*/  F2FP.BF16.F32.PACK_AB R68, RZ, R215 ;  /* 0x000000d7ff44723e */ /* 0x000fc800000010ff */
[----:B------:R-:W-:-:S07]  /*1ae0*/  PRMT R67, R68, 0x7610, R67 ;  /* 0x0000761044437816 */ /* 0x000fce0000000043 */
.L_x_36:
[----:B------:R-:W-:-:S05]  /*1af0*/  SHF.L.U32 R71, R71, 0x10, RZ ;  /* 0x0000001047477819 */ /* 0x000fca00000006ff */
[----:B------:R-:W-:Y:S01]  /*1b00*/  FMUL.FTZ R217, R71, R136 ;  /* 0x0000008847d97220 */ /* 0x000fe20000410000 */
[----:B------:R-:W-:Y:S06]  /*1b10*/  @P3 BRA `(.L_x_37) ;  /* 0x0000000000083947 */ /* 0x000fec0003800000 */
[----:B------:R-:W-:Y:S05]  /*1b20*/  @P1 BRA `(.L_x_38) ;  /* 0x0000000000101947 */ /* 0x000fea0003800000 */
[----:B------:R-:W-:Y:S05]  /*1b30*/  BRA `(.L_x_39) ;  /* 0x0000000000147947 */ /* 0x000fea0003800000 */
.L_x_37:
[----:B-----5:R-:W-:-:S04]  /*1b40*/  PRMT R68, R63, 0x7632, R68 ;  /* 0x000076323f447816 */ /* 0x020fc80000000044 */
[----:B------:R-:W-:-:S05]  /*1b50*/  SHF.L.U32 R68, R68, 0x10, RZ ;  /* 0x0000001044447819 */ /* 0x000fca00000006ff */
[----:B------:R-:W-:-:S07]  /*1b60*/  FADD.FTZ R217, R68, R217 ;  /* 0x000000d944d97221 */ /* 0x000fce0000010000 */
.L_x_38:
[----:B------:R-:W-:-:S04]  /*1b70*/  F2FP.BF16.F32.PACK_AB R68, RZ, R217 ;  /* 0x000000d9ff44723e */ /* 0x000fc800000010ff */
[----:B------:R-:W-:-:S07]  /*1b80*/  PRMT R67, R67, 0x5410, R68 ;  /* 0x0000541043437816 */ /* 0x000fce0000000044 */
.L_x_39:
[----:B------:R-:W0:Y:S01]  /*1b90*/  @P1 LDC.64 R68, c[0x0][0x238] ;  /* 0x00008e00ff441b82 */ /* 0x000e220000000a00 */
[C---:B------:R-:W-:Y:S01]  /*1ba0*/  VIADD R243, R132.reuse, 0x80 ;  /* 0x0000008084f37836 */ /* 0x040fe20000000000 */
[----:B0-----:R-:W-:-:S04]  /*1bb0*/  @P1 LEA R68, P3, R132, R68, 0x4 ;  /* 0x0000004484441211 */ /* 0x001fc800078620ff */
[----:B------:R-:W-:-:S05]  /*1bc0*/  @P1 LEA.HI.X R69, R132, R69, RZ, 0x4, P3 ;  /* 0x0000004584451211 */ /* 0x000fca00018f24ff */
[----:B------:R0:W-:Y:S04]  /*1bd0*/  @P1 STG.E.128 desc[UR4][R68.64], R64 ;  /* 0x0000004044001986 */ /* 0x0001e8000c101d04 */
.L_x_15:
[----:B------:R-:W-:Y:S05]  /*1be0*/  BSYNC B0 ;  /* 0x0000000000007941 */ /* 0x000fea0003800000 */
.L_x_14:
[----:B------:R-:W-:Y:S01]  /*1bf0*/  ISETP.GE.U32.AND P3, PT, R129, 0x100, PT ;  /* 0x000001008100780c */ /* 0x000fe20003f66070 */
[----:B------:R-:W-:-:S12]  /*1c00*/  BSSY B0, `(.L_x_40) ;  /* 0x0000061000007945 */ /* 0x000fd80003800000 */
[----:B------:R-:W-:Y:S05]  /*1c10*/  @!P3 BRA `(.L_x_41) ;  /* 0x00000004007cb947 */ /* 0x000fea0003800000 */
[----:B0-----:R-:W0:Y:S01]  /*1c20*/  LDC.64 R68, c[0x0][0x220] ;  /* 0x00008800ff447b82 */ /* 0x001e220000000a00 */
[----:B------:R-:W-:-:S04]  /*1c30*/  ISETP.NE.U32.AND P3, PT, RZ, UR12, PT ;  /* 0x0000000cff007c0c */ /* 0x000fc8000bf65070 */
[----:B------:R-:W-:-:S13]  /*1c40*/  ISETP.NE.AND.EX P3, PT, RZ, UR13, PT, P3 ;  /* 0x0000000dff007c0c */ /* 0x000fda000bf65330 */
[----:B------:R-:W-:-:S04]  /*1c50*/  @P3 LEA R146, P4, R243, UR12, 0x4 ;  /* 0x0000000cf3923c11 */ /* 0x000fc8000f8820ff */
[C---:B------:R-:W-:Y:S01]  /*1c60*/  @P3 LEA.HI.X R147, R243.reuse, UR13, RZ, 0x4, P4 ;  /* 0x0000000df3933c11 */ /* 0x040fe2000a0f24ff */
[----:B0-----:R-:W-:-:S04]  /*1c70*/  IMAD.WIDE.U32 R68, R243, 0x10, R68 ;  /* 0x00000010f3447825 */ /* 0x001fc800078e0044 */
[----:B-----5:R0:W5:Y:S04]  /*1c80*/  @P3 LDG.E.128 R60, desc[UR4][R146.64] ;  /* 0x00000004923c3981 */ /* 0x020168000c1e1d00 */
        /* <DEDUP_REMOVED lines=9> */
.L_x_42:
[----:B-----5:R-:W-:-:S05]  /*1d20*/  SHF.L.U32 R68, R60, 0x10, RZ ;  /* 0x000000103c447819 */ /* 0x020fca00000006ff */
[----:B------:R-:W-:-:S07]  /*1d30*/  FADD.FTZ R149, R68, R149 ;  /* 0x0000009544957221 */ /* 0x000fce0000010000 */
.L_x_43:
[----:B------:R-:W-:-:S04]  /*1d40*/  F2FP.BF16.F32.PACK_AB R68, RZ, R149 ;  /* 0x00000095ff44723e */ /* 0x000fc800000010ff */
[----:B------:R-:W-:-:S07]  /*1d50*/  PRMT R64, R68, 0x7610, R64 ;  /* 0x0000761044407816 */ /* 0x000fce0000000040 */
.L_x_44:
[----:B------:R-:W-:-:S05]  /*1d60*/  SHF.L.U32 R147, R138, 0x10, RZ ;  /* 0x000000108a937819 */ /* 0x000fca00000006ff */
[----:B------:R-:W-:Y:S01]  /*1d70*/  FMUL.FTZ R147, R147, R136 ;  /* 0x0000008893937220 */ /* 0x000fe20000410000 */
[----:B------:R-:W-:Y:S06]  /*1d80*/  @P3 BRA `(.L_x_45) ;  /* 0x0000000000083947 */ /* 0x000fec0003800000 */
[----:B------:R-:W-:Y:S05]  /*1d90*/  @P1 BRA `(.L_x_46) ;  /* 0x0000000000101947 */ /* 0x000fea0003800000 */
[----:B------:R-:W-:Y:S05]  /*1da0*/  BRA `(.L_x_47) ;  /* 0x0000000000147947 */ /* 0x000fea0003800000 */
.L_x_45:
[----:B-----5:R-:W-:-:S04]  /*1db0*/  PRMT R68, R60, 0x7632, R68 ;  /* 0x000076323c447816 */ /* 0x020fc80000000044 */
[----:B------:R-:W-:-:S05]  /*1dc0*/  SHF.L.U32 R68, R68, 0x10, RZ ;  /* 0x0000001044447819 */ /* 0x000fca00000006ff */
[----:B------:R-:W-:-:S07]  /*1dd0*/  FADD.FTZ R147, R68, R147 ;  /* 0x0000009344937221 */ /* 0x000fce0000010000 */
.L_x_46:
[----:B------:R-:W-:-:S04]  /*1de0*/  F2FP.BF16.F32.PACK_AB R68, RZ, R147 ;  /* 0x00000093ff44723e */ /* 0x000fc800000010ff */
[----:B------:R-:W-:-:S07]  /*1df0*/  PRMT R64, R64, 0x5410, R68 ;  /* 0x0000541040407816 */ /* 0x000fce0000000044 */
.L_x_47:
[C---:B------:R-:W-:Y:S01]  /*1e00*/  IMAD.U32 R181, R69.reuse, 0x10000, RZ ;  /* 0x0001000045b57824 */ /* 0x040fe200078e00ff */
[----:B------:R-:W-:-:S03]  /*1e10*/  PRMT R69, R69, 0x7632, R69 ;  /* 0x0000763245457816 */ /* 0x000fc60000000045 */
[----:B------:R-:W-:Y:S01]  /*1e20*/  FMUL.FTZ R181, R181, R136 ;  /* 0x00000088b5b57220 */ /* 0x000fe20000410000 */
[----:B------:R-:W-:Y:S06]  /*1e30*/  @P3 BRA `(.L_x_48) ;  /* 0x0000000000083947 */ /* 0x000fec0003800000 */
[----:B------:R-:W-:Y:S05]  /*1e40*/  @P1 BRA `(.L_x_49) ;  /* 0x00000000000c1947 */ /* 0x000fea0003800000 */
[----:B------:R-:W-:Y:S05]  /*1e50*/  BRA `(.L_x_50) ;  /* 0x0000000000107947 */ /* 0x000fea0003800000 */
.L_x_48:
[----:B-----5:R-:W-:-:S05]  /*1e60*/  SHF.L.U32 R68, R61, 0x10, RZ ;  /* 0x000000103d447819 */ /* 0x020fca00000006ff */
[----:B------:R-:W-:-:S07]  /*1e70*/  FADD.FTZ R181, R68, R181 ;  /* 0x000000b544b57221 */ /* 0x000fce0000010000 */
.L_x_49:
[----:B------:R-:W-:-:S04]  /*1e80*/  F2FP.BF16.F32.PACK_AB R68, RZ, R181 ;  /* 0x000000b5ff44723e */ /* 0x000fc800000010ff */
[----:B------:R-:W-:-:S07]  /*1e90*/  PRMT R65, R68, 0x7610, R65 ;  /* 0x0000761044417816 */ /* 0x000fce0000000041 */
.L_x_50:
[----:B------:R-:W-:-:S05]  /*1ea0*/  SHF.L.U32 R69, R69, 0x10, RZ ;  /* 0x0000001045457819 */ /* 0x000fca00000006ff */
[----:B------:R-:W-:Y:S01]  /*1eb0*/  FMUL.FTZ R179, R69, R136 ;  /* 0x0000008845b37220 */ /* 0x000fe20000410000 */
[----:B------:R-:W-:Y:S06]  /*1ec0*/  @P3 BRA `(.L_x_51) ;  /* 0x0000000000083947 */ /* 0x000fec0003800000 */
[----:B------:R-:W-:Y:S05]  /*1ed0*/  @P1 BRA `(.L_x_52) ;  /* 0x0000000000101947 */ /* 0x000fea0003800000 */
[----:B------:R-:W-:Y:S05]  /*1ee0*/  BRA `(.L_x_53) ;  /* 0x0000000000147947 */ /* 0x000fea0003800000 */
.L_x_51:
[----:B-----5:R-:W-:-:S04]  /*1ef0*/  PRMT R68, R61, 0x7632, R68 ;  /* 0x000076323d447816 */ /* 0x020fc80000000044 */
[----:B------:R-:W-:-:S05]  /*1f00*/  SHF.L.U32 R68, R68, 0x10, RZ ;  /* 0x0000001044447819 */ /* 0x000fca00000006ff */
[----:B------:R-:W-:-:S07]  /*1f10*/  FADD.FTZ R179, R68, R179 ;  /* 0x000000b344b37221 */ /* 0x000fce0000010000 */
.L_x_52:
[----:B------:R-:W-:-:S04]  /*1f20*/  F2FP.BF16.F32.PACK_AB R68, RZ, R179 ;  /* 0x000000b3ff44723e */ /* 0x000fc800000010ff */
[----:B------:R-:W-:-:S07]  /*1f30*/  PRMT R65, R65, 0x5410, R68 ;  /* 0x0000541041417816 */ /* 0x000fce0000000044 */
.L_x_53:
[C---:B------:R-:W-:Y:S02]  /*1f40*/  SHF.L.U32 R209, R70.reuse, 0x10, RZ ;  /* 0x0000001046d17819 */ /* 0x040fe400000006ff */
[----:B------:R-:W-:-:S03]  /*1f50*/  PRMT R70, R70, 0x7632, R70 ;  /* 0x0000763246467816 */ /* 0x000fc60000000046 */
[----:B------:R-:W-:Y:S01]  /*1f60*/  FMUL.FTZ R209, R209, R136 ;  /* 0x00000088d1d17220 */ /* 0x000fe20000410000 */
[----:B------:R-:W-:Y:S06]  /*1f70*/  @P3 BRA `(.L_x_54) ;  /* 0x0000000000083947 */ /* 0x000fec0003800000 */
[----:B------:R-:W-:Y:S05]  /*1f80*/  @P1 BRA `(.L_x_55) ;  /* 0x00000000000c1947 */ /* 0x000fea0003800000 */
[----:B------:R-:W-:Y:S05]  /*1f90*/  BRA `(.L_x_56) ;  /* 0x0000000000107947 */ /* 0x000fea0003800000 */
.L_x_54:
[----:B-----5:R-:W-:-:S04]  /*1fa0*/  IMAD.U32 R68, R62, 0x10000, RZ ;  /* 0x000100003e447824 */ /* 0x020fc800078e00ff */
[----:B------:R-:W-:-:S07]  /*1fb0*/  FADD.FTZ R209, R68, R209 ;  /* 0x000000d144d17221 */ /* 0x000fce0000010000 */
.L_x_55:
[----:B------:R-:W-:-:S04]  /*1fc0*/  F2FP.BF16.F32.PACK_AB R68, RZ, R209 ;  /* 0x000000d1ff44723e */ /* 0x000fc800000010ff */
[----:B------:R-:W-:-:S07]  /*1fd0*/  PRMT R66, R68, 0x7610, R66 ;  /* 0x0000761044427816 */ /* 0x000fce0000000042 */
.L_x_56:
[----:B------:R-:W-:-:S05]  /*1fe0*/  SHF.L.U32 R207, R70, 0x10, RZ ;  /* 0x0000001046cf7819 */ /* 0x000fca00000006ff */
[----:B------:R-:W-:Y:S01]  /*1ff0*/  FMUL.FTZ R207, R207, R136 ;  /* 0x00000088cfcf7220 */ /* 0x000fe20000410000 */
[----:B------:R-:W-:Y:S06]  /*2000*/  @P3 BRA `(.L_x_57) ;  /* 0x0000000000083947 */ /* 0x000fec0003800000 */
[----:B------:R-:W-:Y:S05]  /*2010*/  @P1 BRA `(.L_x_58) ;  /* 0x0000000000101947 */ /* 0x000fea0003800000 */
[----:B------:R-:W-:Y:S05]  /*2020*/  BRA `(.L_x_59) ;  /* 0x0000000000147947 */ /* 0x000fea0003800000 */
.L_x_57:
[----:B-----5:R-:W-:-:S04]  /*2030*/  PRMT R68, R62, 0x7632, R68 ;  /* 0x000076323e447816 */ /* 0x020fc80000000044 */
[----:B------:R-:W-:-:S05]  /*2040*/  SHF.L.U32 R68, R68, 0x10, RZ ;  /* 0x0000001044447819 */ /* 0x000fca00000006ff */
[----:B------:R-:W-:-:S07]  /*2050*/  FADD.FTZ R207, R68, R207 ;  /* 0x000000cf44cf7221 */ /* 0x000fce0000010000 */
.L_x_58:
[----:B------:R-:W-:-:S04]  /*2060*/  F2FP.BF16.F32.PACK_AB R68, RZ, R207 ;  /* 0x000000cfff44723e */ /* 0x000fc800000010ff */
[----:B------:R-:W-:-:S07]  /*2070*/  PRMT R66, R66, 0x5410, R68 ;  /* 0x0000541042427816 */ /* 0x000fce0000000044 */
.L_x_59:
[C---:B------:R-:W-:Y:S02]  /*2080*/  SHF.L.U32 R219, R71.reuse, 0x10, RZ ;  /* 0x0000001047db7819 */ /* 0x040fe400000006ff */
[----:B------:R-:W-:-:S03]  /*2090*/  PRMT R71, R71, 0x7632, R71 ;  /* 0x0000763247477816 */ /* 0x000fc60000000047 */
[----:B------:R-:W-:Y:S01]  /*20a0*/  FMUL.FTZ R219, R219, R136 ;  /* 0x00000088dbdb7220 */ /* 0x000fe20000410000 */
[----:B------:R-:W-:Y:S06]  /*20b0*/  @P3 BRA `(.L_x_60) ;  /* 0x0000000000083947 */ /* 0x000fec0003800000 */
[----:B------:R-:W-:Y:S05]  /*20c0*/  @P1 BRA `(.L_x_61) ;  /* 0x00000000000c1947 */ /* 0x000fea0003800000 */
[----:B------:R-:W-:Y:S05]  /*20d0*/  BRA `(.L_x_62) ;  /* 0x0000000000107947 */ /* 0x000fea0003800000 */
.L_x_60:
[----:B-----5:R-:W-:-:S05]  /*20e0*/  SHF.L.U32 R68, R63, 0x10, RZ ;  /* 0x000000103f447819 */ /* 0x020fca00000006ff */
[----:B------:R-:W-:-:S07]  /*20f0*/  FADD.FTZ R219, R68, R219 ;  /* 0x000000db44db7221 */ /* 0x000fce0000010000 */
.L_x_61:
[----:B------:R-:W-:-:S04]  /*2100*/  F2FP.BF16.F32.PACK_AB R68, RZ, R219 ;  /* 0x000000dbff44723e */ /* 0x000fc800000010ff */
[----:B------:R-:W-:-:S07]  /*2110*/  PRMT R67, R68, 0x7610, R67 ;  /* 0x0000761044437816 */ /* 0x000fce0000000043 */
.L_x_62:
[----:B------:R-:W-:-:S04]  /*2120*/  IMAD.U32 R71, R71, 0x10000, RZ ;  /* 0x0001000047477824 */ /* 0x000fc800078e00ff */
[----:B------:R-:W-:Y:S01]  /*2130*/  FMUL.FTZ R221, R71, R136 ;  /* 0x0000008847dd7220 */ /* 0x000fe20000410000 */
[----:B------:R-:W-:Y:S06]  /*2140*/  @P3 BRA `(.L_x_63) ;  /* 0x0000000000083947 */ /* 0x000fec0003800000 */
[----:B------:R-:W-:Y:S05]  /*2150*/  @P1 BRA `(.L_x_64) ;  /* 0x0000000000101947 */ /* 0x000fea0003800000 */
[----:B------:R-:W-:Y:S05]  /*2160*/  BRA `(.L_x_65) ;  /* 0x0000000000147947 */ /* 0x000fea0003800000 */
.L_x_63:
[----:B-----5:R-:W-:-:S04]  /*2170*/  PRMT R68, R63, 0x7632, R68 ;  /* 0x000076323f447816 */ /* 0x020fc80000000044 */
[----:B------:R-:W-:-:S05]  /*2180*/  SHF.L.U32 R68, R68, 0x10, RZ ;  /* 0x0000001044447819 */ /* 0x000fca00000006ff */
[----:B------:R-:W-:-:S07]  /*2190*/  FADD.FTZ R221, R68, R221 ;  /* 0x000000dd44dd7221 */ /* 0x000fce0000010000 */
.L_x_64:
[----:B------:R-:W-:-:S04]  /*21a0*/  F2FP.BF16.F32.PACK_AB R68, RZ, R221 ;  /* 0x000000ddff44723e */ /* 0x000fc800000010ff */
[----:B------:R-:W-:-:S07]  /*21b0*/  PRMT R67, R67, 0x5410, R68 ;  /* 0x0000541043437816 */ /* 0x000fce0000000044 */
.L_x_65:
[----:B------:R-:W0:Y:S02]  /*21c0*/  @P1 LDC.64 R68, c[0x0][0x238] ;  /* 0x00008e00ff441b82 */ /* 0x000e240000000a00 */
[----:B0-----:R-:W-:-:S04]  /*21d0*/  @P1 LEA R68, P3, R243, R68, 0x4 ;  /* 0x00000044f3441211 */ /* 0x001fc800078620ff */
[C---:B------:R-:W-:Y:S02]  /*21e0*/  @P1 LEA.HI.X R69, R243.reuse, R69, RZ, 0x4, P3 ;  /* 0x00000045f3451211 */ /* 0x040fe400018f24ff */
[----:B------:R-:W-:-:S03]  /*21f0*/  IADD3 R243, R243, 0x80, RZ ;  /* 0x00000080f3f37810 */ /* 0x000fc60007ffe0ff */
[----:B------:R1:W-:Y:S04]  /*2200*/  @P1 STG.E.128 desc[UR4][R68.64], R64 ;  /* 0x0000004044001986 */ /* 0x0003e8000c101d04 */
.L_x_41:
[----:B------:R-:W-:Y:S05]  /*2210*/  BSYNC B0 ;  /* 0x0000000000007941 */ /* 0x000fea0003800000 */
.L_x_40:
[----:B------:R-:W-:Y:S01]  /*2220*/  ISETP.GE.U32.AND P3, PT, R129, 0x180, PT ;  /* 0x000001808100780c */ /* 0x000fe20003f66070 */
[----:B------:R-:W-:-:S12]  /*2230*/  BSSY B0, `(.L_x_66) ;  /* 0x0000061000007945 */ /* 0x000fd80003800000 */
[----:B------:R-:W-:Y:S05]  /*2240*/  @!P3 BRA `(.L_x_67) ;  /* 0x00000004007cb947 */ /* 0x000fea0003800000 */
[----:B01----:R-:W0:Y:S01]  /*2250*/  LDC.64 R68, c[0x0][0x220] ;  /* 0x00008800ff447b82 */ /* 0x003e220000000a00 */
        /* <DEDUP_REMOVED lines=15> */
.L_x_68:
[----:B-----5:R-:W-:-:S05]  /*2350*/  SHF.L.U32 R68, R60, 0x10, RZ ;  /* 0x000000103c447819 */ /* 0x020fca00000006ff */
[----:B------:R-:W-:-:S07]  /*2360*/  FADD.FTZ R145, R68, R145 ;  /* 0x0000009144917221 */ /* 0x000fce0000010000 */
.L_x_69:
[----:B------:R-:W-:-:S04]  /*2370*/  F2FP.BF16.F32.PACK_AB R68, RZ, R145 ;  /* 0x00000091ff44723e */ /* 0x000fc800000010ff */
[----:B------:R-:W-:-:S07]  /*2380*/  PRMT R64, R68, 0x7610, R64 ;  /* 0x0000761044407816 */ /* 0x000fce0000000040 */
.L_x_70:
[----:B------:R-:W-:-:S04]  /*2390*/  IMAD.U32 R143, R138, 0x10000, RZ ;  /* 0x000100008a8f7824 */ /* 0x000fc800078e00ff */
[----:B------:R-:W-:Y:S01]  /*23a0*/  FMUL.FTZ R143, R143, R136 ;  /* 0x000000888f8f7220 */ /* 0x000fe20000410000 */
[----:B------:R-:W-:Y:S06]  /*23b0*/  @P3 BRA `(.L_x_71) ;  /* 0x0000000000083947 */ /* 0x000fec0003800000 */
[----:B------:R-:W-:Y:S05]  /*23c0*/  @P1 BRA `(.L_x_72) ;  /* 0x0000000000101947 */ /* 0x000fea0003800000 */
[----:B------:R-:W-:Y:S05]  /*23d0*/  BRA `(.L_x_73) ;  /* 0x0000000000147947 */ /* 0x000fea0003800000 */
.L_x_71:
[----:B-----5:R-:W-:-:S04]  /*23e0*/  PRMT R68, R60, 0x7632, R68 ;  /* 0x000076323c447816 */ /* 0x020fc80000000044 */
[----:B------:R-:W-:-:S05]  /*23f0*/  SHF.L.U32 R68, R68, 0x10, RZ ;  /* 0x0000001044447819 */ /* 0x000fca00000006ff */
[----:B------:R-:W-:-:S07]  /*2400*/  FADD.FTZ R143, R68, R143 ;  /* 0x0000008f448f7221 */ /* 0x000fce0000010000 */
.L_x_72:
[----:B------:R-:W-:-:S04]  /*2410*/  F2FP.BF16.F32.PACK_AB R68, RZ, R143 ;  /* 0x0000008fff44723e */ /* 0x000fc800000010ff */
[----:B------:R-:W-:-:S07]  /*2420*/  PRMT R64, R64, 0x5410, R68 ;  /* 0x0000541040407816 */ /* 0x000fce0000000044 */
.L_x_73:
[C---:B------:R-:W-:Y:S02]  /*2430*/  SHF.L.U32 R177, R69.reuse, 0x10, RZ ;  /* 0x0000001045b17819 */ /* 0x040fe400000006ff */
[----:B------:R-:W-:-:S03]  /*2440*/  PRMT R69, R69, 0x7632, R69 ;  /* 0x0000763245457816 */ /* 0x000fc60000000045 */
[----:B------:R-:W-:Y:S01]  /*2450*/  FMUL.FTZ R177, R177, R136 ;  /* 0x00000088b1b17220 */ /* 0x000fe20000410000 */
[----:B------:R-:W-:Y:S06]  /*2460*/  @P3 BRA `(.L_x_74) ;  /* 0x0000000000083947 */ /* 0x000fec0003800000 */
[----:B------:R-:W-:Y:S05]  /*2470*/  @P1 BRA `(.L_x_75) ;  /* 0x00000000000c1947 */ /* 0x000fea0003800000 */
[----:B------:R-:W-:Y:S05]  /*2480*/  BRA `(.L_x_76) ;  /* 0x0000000000107947 */ /* 0x000fea0003800000 */
.L_x_74:
[----:B-----5:R-:W-:-:S05]  /*2490*/  SHF.L.U32 R68, R61, 0x10, RZ ;  /* 0x000000103d447819 */ /* 0x020fca00000006ff */
[----:B------:R-:W-:-:S07]  /*24a0*/  FADD.FTZ R177, R68, R177 ;  /* 0x000000b144b17221 */ /* 0x000fce0000010000 */
.L_x_75:
[----:B------:R-:W-:-:S04]  /*24b0*/  F2FP.BF16.F32.PACK_AB R68, RZ, R177 ;  /* 0x000000b1ff44723e */ /* 0x000fc800000010ff */
[----:B------:R-:W-:-:S07]  /*24c0*/  PRMT R65, R68, 0x7610, R65 ;  /* 0x0000761044417816 */ /* 0x000fce0000000041 */
.L_x_76:
[----:B------:R-:W-:-:S05]  /*24d0*/  SHF.L.U32 R69, R69, 0x10, RZ ;  /* 0x0000001045457819 */ /* 0x000fca00000006ff */
[----:B------:R-:W-:Y:S01]  /*24e0*/  FMUL.FTZ R175, R69, R136 ;  /* 0x0000008845af7220 */ /* 0x000fe20000410000 */
[----:B------:R-:W-:Y:S06]  /*24f0*/  @P3 BRA `(.L_x_77) ;  /* 0x0000000000083947 */ /* 0x000fec0003800000 */
[----:B------:R-:W-:Y:S05]  /*2500*/  @P1 BRA `(.L_x_78) ;  /* 0x0000000000101947 */ /* 0x000fea0003800000 */
[----:B------:R-:W-:Y:S05]  /*2510*/  BRA `(.L_x_79) ;  /* 0x0000000000147947 */ /* 0x000fea0003800000 */
.L_x_77:
[----:B-----5:R-:W-:-:S05]  /*2520*/  PRMT R68, R61, 0x7632, R68 ;  /* 0x000076323d447816 */ /* 0x020fca0000000044 */
[----:B------:R-:W-:-:S04]  /*2530*/  IMAD.U32 R68, R68, 0x10000, RZ ;  /* 0x0001000044447824 */ /* 0x000fc800078e00ff */
[----:B------:R-:W-:-:S07]  /*2540*/  FADD.FTZ R175, R68, R175 ;  /* 0x000000af44af7221 */ /* 0x000fce0000010000 */
.L_x_78:
[----:B------:R-:W-:-:S04]  /*2550*/  F2FP.BF16.F32.PACK_AB R68, RZ, R175 ;  /* 0x000000afff44723e */ /* 0x000fc800000010ff */
[----:B------:R-:W-:-:S07]  /*2560*/  PRMT R65, R65, 0x5410, R68 ;  /* 0x0000541041417816 */ /* 0x000fce0000000044 */
.L_x_79:
[C---:B------:R-:W-:Y:S02]  /*2570*/  SHF.L.U32 R205, R70.reuse, 0x10, RZ ;  /* 0x0000001046cd7819 */ /* 0x040fe400000006ff */
[----:B------:R-:W-:-:S03]  /*2580*/  PRMT R70, R70, 0x7632, R70 ;  /* 0x0000763246467816 */ /* 0x000fc60000000046 */
[----:B------:R-:W-:Y:S01]  /*2590*/  FMUL.FTZ R205, R205, R136 ;  /* 0x00000088cdcd7220 */ /* 0x000fe20000410000 */
[----:B------:R-:W-:Y:S06]  /*25a0*/  @P3 BRA `(.L_x_80) ;  /* 0x0000000000083947 */ /* 0x000fec0003800000 */
[----:B------:R-:W-:Y:S05]  /*25b0*/  @P1 BRA `(.L_x_81) ;  /* 0x00000000000c1947 */ /* 0x000fea0003800000 */
[----:B------:R-:W-:Y:S05]  /*25c0*/  BRA `(.L_x_82) ;  /* 0x0000000000107947 */ /* 0x000fea0003800000 */
.L_x_80:
[----:B-----5:R-:W-:-:S05]  /*25d0*/  SHF.L.U32 R68, R62, 0x10, RZ ;  /* 0x000000103e447819 */ /* 0x020fca00000006ff */
[----:B------:R-:W-:-:S07]  /*25e0*/  FADD.FTZ R205, R68, R205 ;  /* 0x000000cd44cd7221 */ /* 0x000fce0000010000 */
.L_x_81:
[----:B------:R-:W-:-:S04]  /*25f0*/  F2FP.BF16.F32.PACK_AB R68, RZ, R205 ;  /* 0x000000cdff44723e */ /* 0x000fc800000010ff */
[----:B------:R-:W-:-:S07]  /*2600*/  PRMT R66, R68, 0x7610, R66 ;  /* 0x0000761044427816 */ /* 0x000fce0000000042 */
.L_x_82:
[----:B------:R-:W-:-:S05]  /*2610*/  SHF.L.U32 R203, R70, 0x10, RZ ;  /* 0x0000001046cb7819 */ /* 0x000fca00000006ff */
[----:B------:R-:W-:Y:S01]  /*2620*/  FMUL.FTZ R203, R203, R136 ;  /* 0x00000088cbcb7220 */ /* 0x000fe20000410000 */
[----:B------:R-:W-:Y:S06]  /*2630*/  @P3 BRA `(.L_x_83) ;  /* 0x0000000000083947 */ /* 0x000fec0003800000 */
[----:B------:R-:W-:Y:S05]  /*2640*/  @P1 BRA `(.L_x_84) ;  /* 0x0000000000101947 */ /* 0x000fea0003800000 */
[----:B------:R-:W-:Y:S05]  /*2650*/  BRA `(.L_x_85) ;  /* 0x0000000000147947 */ /* 0x000fea0003800000 */
.L_x_83:
[----:B-----5:R-:W-:-:S04]  /*2660*/  PRMT R68, R62, 0x7632, R68 ;  /* 0x000076323e447816 */ /* 0x020fc80000000044 */
[----:B------:R-:W-:-:S05]  /*2670*/  SHF.L.U32 R68, R68, 0x10, RZ ;  /* 0x0000001044447819 */ /* 0x000fca00000006ff */
[----:B------:R-:W-:-:S07]  /*2680*/  FADD.FTZ R203, R68, R203 ;  /* 0x000000cb44cb7221 */ /* 0x000fce0000010000 */
.L_x_84:
[----:B------:R-:W-:-:S04]  /*2690*/  F2FP.BF16.F32.PACK_AB R68, RZ, R203 ;  /* 0x000000cbff44723e */ /* 0x000fc800000010ff */
[----:B------:R-:W-:-:S07]  /*26a0*/  PRMT R66, R66, 0x5410, R68 ;  /* 0x0000541042427816 */ /* 0x000fce0000000044 */
.L_x_85:
[C---:B------:R-:W-:Y:S01]  /*26b0*/  IMAD.U32 R223, R71.reuse, 0x10000, RZ ;  /* 0x0001000047df7824 */ /* 0x040fe200078e00ff */
[----:B------:R-:W-:-:S03]  /*26c0*/  PRMT R71, R71, 0x7632, R71 ;  /* 0x0000763247477816 */ /* 0x000fc60000000047 */
[----:B------:R-:W-:Y:S01]  /*26d0*/  FMUL.FTZ R223, R223, R136 ;  /* 0x00000088dfdf7220 */ /* 0x000fe20000410000 */
[----:B------:R-:W-:Y:S06]  /*26e0*/  @P3 BRA `(.L_x_86) ;  /* 0x0000000000083947 */ /* 0x000fec0003800000 */
[----:B------:R-:W-:Y:S05]  /*26f0*/  @P1 BRA `(.L_x_87) ;  /* 0x00000000000c1947 */ /* 0x000fea0003800000 */
[----:B------:R-:W-:Y:S05]  /*2700*/  BRA `(.L_x_88) ;  /* 0x0000000000107947 */ /* 0x000fea0003800000 */
.L_x_86:
[----:B-----5:R-:W-:-:S05]  /*2710*/  SHF.L.U32 R68, R63, 0x10, RZ ;  /* 0x000000103f447819 */ /* 0x020fca00000006ff */
[----:B------:R-:W-:-:S07]  /*2720*/  FADD.FTZ R223, R68, R223 ;  /* 0x000000df44df7221 */ /* 0x000fce0000010000 */
.L_x_87:
[----:B------:R-:W-:-:S04]  /*2730*/  F2FP.BF16.F32.PACK_AB R68, RZ, R223 ;  /* 0x000000dfff44723e */ /* 0x000fc800000010ff */
[----:B------:R-:W-:-:S07]  /*2740*/  PRMT R67, R68, 0x7610, R67 ;  /* 0x0000761044437816 */ /* 0x000fce0000000043 */
.L_x_88:
[----:B------:R-:W-:-:S05]  /*2750*/  SHF.L.U32 R71, R71, 0x10, RZ ;  /* 0x0000001047477819 */ /* 0x000fca00000006ff */
[----:B------:R-:W-:Y:S01]  /*2760*/  FMUL.FTZ R225, R71, R136 ;  /* 0x0000008847e17220 */ /* 0x000fe20000410000 */
[----:B------:R-:W-:Y:S06]  /*2770*/  @P3 BRA `(.L_x_89) ;  /* 0x0000000000083947 */ /* 0x000fec0003800000 */
[----:B------:R-:W-:Y:S05]  /*2780*/  @P1 BRA `(.L_x_90) ;  /* 0x0000000000101947 */ /* 0x000fea0003800000 */
[----:B------:R-:W-:Y:S05]  /*2790*/  BRA `(.L_x_91) ;  /* 0x0000000000147947 */ /* 0x000fea0003800000 */
.L_x_89:
[----:B-----5:R-:W-:-:S04]  /*27a0*/  PRMT R68, R63, 0x7632, R68 ;  /* 0x000076323f447816 */ /* 0x020fc80000000044 */
[----:B------:R-:W-:-:S05]  /*27b0*/  SHF.L.U32 R68, R68, 0x10, RZ ;  /* 0x0000001044447819 */ /* 0x000fca00000006ff */
[----:B------:R-:W-:-:S07]  /*27c0*/  FADD.FTZ R225, R68, R225 ;  /* 0x000000e144e17221 */ /* 0x000fce0000010000 */
.L_x_90:
[----:B------:R-:W-:-:S04]  /*27d0*/  F2FP.BF16.F32.PACK_AB R68, RZ, R225 ;  /* 0x000000e1ff44723e */ /* 0x000fc800000010ff */
[----:B------:R-:W-:-:S07]  /*27e0*/  PRMT R67, R67, 0x5410, R68 ;  /* 0x0000541043437816 */ /* 0x000fce0000000044 */
.L_x_91:
[----:B------:R-:W0:Y:S02]  /*27f0*/  @P1 LDC.64 R68, c[0x0][0x238] ;  /* 0x00008e00ff441b82 */ /* 0x000e240000000a00 */
[----:B0-----:R-:W-:-:S04]  /*2800*/  @P1 LEA R68, P3, R243, R68, 0x4 ;  /* 0x00000044f3441211 */ /* 0x001fc800078620ff */
[C---:B------:R-:W-:Y:S02]  /*2810*/  @P1 LEA.HI.X R69, R243.reuse, R69, RZ, 0x4, P3 ;  /* 0x00000045f3451211 */ /* 0x040fe400018f24ff */
[----:B------:R-:W-:-:S03]  /*2820*/  IADD3 R243, R243, 0x80, RZ ;  /* 0x00000080f3f37810 */ /* 0x000fc60007ffe0ff */
[----:B------:R2:W-:Y:S04]  /*2830*/  @P1 STG.E.128 desc[UR4][R68.64], R64 ;  /* 0x0000004044001986 */ /* 0x0005e8000c101d04 */
.L_x_67:
[----:B------:R-:W-:Y:S05]  /*2840*/  BSYNC B0 ;  /* 0x0000000000007941 */ /* 0x000fea0003800000 */
.L_x_66:
[----:B------:R-:W-:Y:S01]  /*2850*/  ISETP.GE.U32.AND P3, PT, R129, 0x200, PT ;  /* 0x000002008100780c */ /* 0x000fe20003f66070 */
[----:B------:R-:W-:-:S12]  /*2860*/  BSSY B0, `(.L_x_92) ;  /* 0x0000061000007945 */ /* 0x000fd80003800000 */
[----:B------:R-:W-:Y:S05]  /*2870*/  @!P3 BRA `(.L_x_93) ;  /* 0x00000004007cb947 */ /* 0x000fea0003800000 */
[----:B012---:R-:W0:Y:S01]  /*2880*/  LDC.64 R68, c[0x0][0x220] ;  /* 0x00008800ff447b82 */ /* 0x007e220000000a00 */
        /* <DEDUP_REMOVED lines=8> */
[----:B------:R-:W-:Y:S01]  /*2910*/  ISETP.NE.AND.EX P3, PT, RZ, UR13, PT, P3 ;  /* 0x0000000dff007c0c */ /* 0x000fe2000bf65330 */
[C---:B--2---:R-:W-:Y:S01]  /*2920*/  IMAD.U32 R141, R68.reuse, 0x10000, RZ ;  /* 0x00010000448d7824 */ /* 0x044fe200078e00ff */
[----:B------:R-:W-:-:S03]  /*2930*/  PRMT R140, R68, 0x7632, R140 ;  /* 0x00007632448c7816 */ /* 0x000fc6000000008c */
[----:B------:R-:W-:-:S08]  /*2940*/  FMUL.FTZ R141, R141, R136 ;  /* 0x000000888d8d7220 */ /* 0x000fd00000410000 */
[----:B0-----:R-:W-:Y:S05]  /*2950*/  @P3 BRA `(.L_x_94) ;  /* 0x0000000000083947 */ /* 0x001fea0003800000 */
[----:B------:R-:W-:Y:S05]  /*2960*/  @P1 BRA `(.L_x_95) ;  /* 0x00000000000c1947 */ /* 0x000fea0003800000 */
[----:B------:R-:W-:Y:S05]  /*2970*/  BRA `(.L_x_96) ;  /* 0x0000000000107947 */ /* 0x000fea0003800000 */
.L_x_94:
[----:B-----5:R-:W-:-:S05]  /*2980*/  SHF.L.U32 R68, R60, 0x10, RZ ;  /* 0x000000103c447819 */ /* 0x020fca00000006ff */
[----:B------:R-:W-:-:S07]  /*2990*/  FADD.FTZ R141, R68, R141 ;  /* 0x0000008d448d7221 */ /* 0x000fce0000010000 */
.L_x_95:
[----:B------:R-:W-:-:S04]  /*29a0*/  F2FP.BF16.F32.PACK_AB R68, RZ, R141 ;  /* 0x0000008dff44723e */ /* 0x000fc800000010ff */
[----:B------:R-:W-:-:S07]  /*29b0*/  PRMT R64, R68, 0x7610, R64 ;  /* 0x0000761044407816 */ /* 0x000fce0000000040 */
.L_x_96:
[----:B------:R-:W-:-:S05]  /*29c0*/  SHF.L.U32 R139, R140, 0x10, RZ ;  /* 0x000000108c8b7819 */ /* 0x000fca00000006ff */
[----:B------:R-:W-:Y:S01]  /*29d0*/  FMUL.FTZ R139, R139, R136 ;  /* 0x000000888b8b7220 */ /* 0x000fe20000410000 */
[----:B------:R-:W-:Y:S06]  /*29e0*/  @P3 BRA `(.L_x_97) ;  /* 0x0000000000083947 */ /* 0x000fec0003800000 */
[----:B------:R-:W-:Y:S05]  /*29f0*/  @P1 BRA `(.L_x_98) ;  /* 0x0000000000101947 */ /* 0x000fea0003800000 */
[----:B------:R-:W-:Y:S05]  /*2a00*/  BRA `(.L_x_99) ;  /* 0x0000000000147947 */ /* 0x000fea0003800000 */
.L_x_97:
[----:B-----5:R-:W-:-:S04]  /*2a10*/  PRMT R68, R60, 0x7632, R68 ;  /* 0x000076323c447816 */ /* 0x020fc80000000044 */
[----:B------:R-:W-:-:S05]  /*2a20*/  SHF.L.U32 R68, R68, 0x10, RZ ;  /* 0x0000001044447819 */ /* 0x000fca00000006ff */
[----:B------:R-:W-:-:S07]  /*2a30*/  FADD.FTZ R139, R68, R139 ;  /* 0x0000008b448b7221 */ /* 0x000fce0000010000 */
.L_x_98:
[----:B------:R-:W-:-:S04]  /*2a40*/  F2FP.BF16.F32.PACK_AB R68, RZ, R139 ;  /* 0x0000008bff44723e */ /* 0x000fc800000010ff */
[----:B------:R-:W-:-:S07]  /*2a50*/  PRMT R64, R64, 0x5410, R68 ;  /* 0x0000541040407816 */ /* 0x000fce0000000044 */
.L_x_99:
[C---:B------:R-:W-:Y:S02]  /*2a60*/  SHF.L.U32 R173, R69.reuse, 0x10, RZ ;  /* 0x0000001045ad7819 */ /* 0x040fe400000006ff */
[----:B------:R-:W-:-:S03]  /*2a70*/  PRMT R69, R69, 0x7632, R69 ;  /* 0x0000763245457816 */ /* 0x000fc60000000045 */
[----:B------:R-:W-:Y:S01]  /*2a80*/  FMUL.FTZ R173, R173, R136 ;  /* 0x00000088adad7220 */ /* 0x000fe20000410000 */
[----:B------:R-:W-:Y:S06]  /*2a90*/  @P3 BRA `(.L_x_100) ;  /* 0x0000000000083947 */ /* 0x000fec0003800000 */
[----:B------:R-:W-:Y:S05]  /*2aa0*/  @P1 BRA `(.L_x_101) ;  /* 0x00000000000c1947 */ /* 0x000fea0003800000 */
[----:B------:R-:W-:Y:S05]  /*2ab0*/  BRA `(.L_x_102) ;  /* 0x0000000000107947 */ /* 0x000fea0003800000 */
.L_x_100:
[----:B-----5:R-:W-:-:S04]  /*2ac0*/  IMAD.U32 R68, R61, 0x10000, RZ ;  /* 0x000100003d447824 */ /* 0x020fc800078e00ff */
[----:B------:R-:W-:-:S07]  /*2ad0*/  FADD.FTZ R173, R68, R173 ;  /* 0x000000ad44ad7221 */ /* 0x000fce0000010000 */
.L_x_101:
[----:B------:R-:W-:-:S04]  /*2ae0*/  F2FP.BF16.F32.PACK_AB R68, RZ, R173 ;  /* 0x000000adff44723e */ /* 0x000fc800000010ff */
[----:B------:R-:W-:-:S07]  /*2af0*/  PRMT R65, R68, 0x7610, R65 ;  /* 0x0000761044417816 */ /* 0x000fce0000000041 */
.L_x_102:
[----:B------:R-:W-:-:S05]  /*2b00*/  SHF.L.U32 R69, R69, 0x10, RZ ;  /* 0x0000001045457819 */ /* 0x000fca00000006ff */
[----:B------:R-:W-:Y:S01]  /*2b10*/  FMUL.FTZ R171, R69, R136 ;  /* 0x0000008845ab7220 */ /* 0x000fe20000410000 */
[----:B------:R-:W-:Y:S06]  /*2b20*/  @P3 BRA `(.L_x_103) ;  /* 0x0000000000083947 */ /* 0x000fec0003800000 */
[----:B------:R-:W-:Y:S05]  /*2b30*/  @P1 BRA `(.L_x_104) ;  /* 0x0000000000101947 */ /* 0x000fea0003800000 */
[----:B------:R-:W-:Y:S05]  /*2b40*/  BRA `(.L_x_105) ;  /* 0x0000000000147947 */ /* 0x000fea0003800000 */
.L_x_103:
[----:B-----5:R-:W-:-:S04]  /*2b50*/  PRMT R68, R61, 0x7632, R68 ;  /* 0x000076323d447816 */ /* 0x020fc80000000044 */
[----:B------:R-:W-:-:S05]  /*2b60*/  SHF.L.U32 R68, R68, 0x10, RZ ;  /* 0x0000001044447819 */ /* 0x000fca00000006ff */
[----:B------:R-:W-:-:S07]  /*2b70*/  FADD.FTZ R171, R68, R171 ;  /* 0x000000ab44ab7221 */ /* 0x000fce0000010000 */
.L_x_104:
[----:B------:R-:W-:-:S04]  /*2b80*/  F2FP.BF16.F32.PACK_AB R68, RZ, R171 ;  /* 0x000000abff44723e */ /* 0x000fc800000010ff */
[----:B------:R-:W-:-:S07]  /*2b90*/  PRMT R65, R65, 0x5410, R68 ;  /* 0x0000541041417816 */ /* 0x000fce0000000044 */
.L_x_105:
[C---:B------:R-:W-:Y:S02]  /*2ba0*/  SHF.L.U32 R201, R70.reuse, 0x10, RZ ;  /* 0x0000001046c97819 */ /* 0x040fe400000006ff */
[----:B------:R-:W-:-:S03]  /*2bb0*/  PRMT R70, R70, 0x7632, R70 ;  /* 0x0000763246467816 */ /* 0x000fc60000000046 */
[----:B------:R-:W-:Y:S01]  /*2bc0*/  FMUL.FTZ R201, R201, R136 ;  /* 0x00000088c9c97220 */ /* 0x000fe20000410000 */
[----:B------:R-:W-:Y:S06]  /*2bd0*/  @P3 BRA `(.L_x_106) ;  /* 0x0000000000083947 */ /* 0x000fec0003800000 */
[----:B------:R-:W-:Y:S05]  /*2be0*/  @P1 BRA `(.L_x_107) ;  /* 0x00000000000c1947 */ /* 0x000fea0003800000 */
[----:B------:R-:W-:Y:S05]  /*2bf0*/  BRA `(.L_x_108) ;  /* 0x0000000000107947 */ /* 0x000fea0003800000 */
.L_x_106:
[----:B-----5:R-:W-:-:S05]  /*2c00*/  SHF.L.U32 R68, R62, 0x10, RZ ;  /* 0x000000103e447819 */ /* 0x020fca00000006ff */
[----:B------:R-:W-:-:S07]  /*2c10*/  FADD.FTZ R201, R68, R201 ;  /* 0x000000c944c97221 */ /* 0x000fce0000010000 */
.L_x_107:
[----:B------:R-:W-:-:S04]  /*2c20*/  F2FP.BF16.F32.PACK_AB R68, RZ, R201 ;  /* 0x000000c9ff44723e */ /* 0x000fc800000010ff */
[----:B------:R-:W-:-:S07]  /*2c30*/  PRMT R66, R68, 0x7610, R66 ;  /* 0x0000761044427816 */ /* 0x000fce0000000042 */
.L_x_108:
[----:B------:R-:W-:-:S04]  /*2c40*/  IMAD.U32 R199, R70, 0x10000, RZ ;  /* 0x0001000046c77824 */ /* 0x000fc800078e00ff */
[----:B------:R-:W-:Y:S01]  /*2c50*/  FMUL.FTZ R199, R199, R136 ;  /* 0x00000088c7c77220 */ /* 0x000fe20000410000 */
[----:B------:R-:W-:Y:S06]  /*2c60*/  @P3 BRA `(.L_x_109) ;  /* 0x0000000000083947 */ /* 0x000fec0003800000 */
[----:B------:R-:W-:Y:S05]  /*2c70*/  @P1 BRA `(.L_x_110) ;  /* 0x0000000000101947 */ /* 0x000fea0003800000 */
[----:B------:R-:W-:Y:S05]  /*2c80*/  BRA `(.L_x_111) ;  /* 0x0000000000147947 */ /* 0x000fea0003800000 */
.L_x_109:
[----:B-----5:R-:W-:-:S04]  /*2c90*/  PRMT R68, R62, 0x7632, R68 ;  /* 0x000076323e447816 */ /* 0x020fc80000000044 */
[----:B------:R-:W-:-:S05]  /*2ca0*/  SHF.L.U32 R68, R68, 0x10, RZ ;  /* 0x0000001044447819 */ /* 0x000fca00000006ff */
[----:B------:R-:W-:-:S07]  /*2cb0*/  FADD.FTZ R199, R68, R199 ;  /* 0x000000c744c77221 */ /* 0x000fce0000010000 */
.L_x_110:
[----:B------:R-:W-:-:S04]  /*2cc0*/  F2FP.BF16.F32.PACK_AB R68, RZ, R199 ;  /* 0x000000c7ff44723e */ /* 0x000fc800000010ff */
[----:B------:R-:W-:-:S07]  /*2cd0*/  PRMT R66, R66, 0x5410, R68 ;  /* 0x0000541042427816 */ /* 0x000fce0000000044 */
.L_x_111:
[C---:B------:R-:W-:Y:S02]  /*2ce0*/  SHF.L.U32 R227, R71.reuse, 0x10, RZ ;  /* 0x0000001047e37819 */ /* 0x040fe400000006ff */
[----:B------:R-:W-:-:S03]  /*2cf0*/  PRMT R71, R71, 0x7632, R71 ;  /* 0x0000763247477816 */ /* 0x000fc60000000047 */
[----:B------:R-:W-:Y:S01]  /*2d00*/  FMUL.FTZ R227, R227, R136 ;  /* 0x00000088e3e37220 */ /* 0x000fe20000410000 */
[----:B------:R-:W-:Y:S06]  /*2d10*/  @P3 BRA `(.L_x_112) ;  /* 0x0000000000083947 */ /* 0x000fec0003800000 */
[----:B------:R-:W-:Y:S05]  /*2d20*/  @P1 BRA `(.L_x_113) ;  /* 0x00000000000c1947 */ /* 0x000fea0003800000 */
[----:B------:R-:W-:Y:S05]  /*2d30*/  BRA `(.L_x_114) ;  /* 0x0000000000107947 */ /* 0x000fea0003800000 */
.L_x_112:
[----:B-----5:R-:W-:-:S05]  /*2d40*/  SHF.L.U32 R68, R63, 0x10, RZ ;  /* 0x000000103f447819 */ /* 0x020fca00000006ff */
[----:B------:R-:W-:-:S07]  /*2d50*/  FADD.FTZ R227, R68, R227 ;  /* 0x000000e344e37221 */ /* 0x000fce0000010000 */
.L_x_113:
[----:B------:R-:W-:-:S04]  /*2d60*/  F2FP.BF16.F32.PACK_AB R68, RZ, R227 ;  /* 0x000000e3ff44723e */ /* 0x000fc800000010ff */
[----:B------:R-:W-:-:S07]  /*2d70*/  PRMT R67, R68, 0x7610, R67 ;  /* 0x0000761044437816 */ /* 0x000fce0000000043 */
.L_x_114:
[----:B------:R-:W-:-:S05]  /*2d80*/  SHF.L.U32 R71, R71, 0x10, RZ ;  /* 0x0000001047477819 */ /* 0x000fca00000006ff */
[----:B------:R-:W-:Y:S01]  /*2d90*/  FMUL.FTZ R229, R71, R136 ;  /* 0x0000008847e57220 */ /* 0x000fe20000410000 */
[----:B------:R-:W-:Y:S06]  /*2da0*/  @P3 BRA `(.L_x_115) ;  /* 0x0000000000083947 */ /* 0x000fec0003800000 */
[----:B------:R-:W-:Y:S05]  /*2db0*/  @P1 BRA `(.L_x_116) ;  /* 0x0000000000101947 */ /* 0x000fea0003800000 */
[----:B------:R-:W-:Y:S05]  /*2dc0*/  BRA `(.L_x_117) ;  /* 0x0000000000147947 */ /* 0x000fea0003800000 */
.L_x_115:
[----:B-----5:R-:W-:-:S05]  /*2dd0*/  PRMT R68, R63, 0x7632, R68 ;  /* 0x000076323f447816 */ /* 0x020fca0000000044 */
[----:B------:R-:W-:-:S04]  /*2de0*/  IMAD.U32 R68, R68, 0x10000, RZ ;  /* 0x0001000044447824 */ /* 0x000fc800078e00ff */
[----:B------:R-:W-:-:S07]  /*2df0*/  FADD.FTZ R229, R68, R229 ;  /* 0x000000e544e57221 */ /* 0x000fce0000010000 */
.L_x_116:
[----:B------:R-:W-:-:S04]  /*2e00*/  F2FP.BF16.F32.PACK_AB R68, RZ, R229 ;  /* 0x000000e5ff44723e */ /* 0x000fc800000010ff */
[----:B------:R-:W-:-:S07]  /*2e10*/  PRMT R67, R67, 0x5410, R68 ;  /* 0x0000541043437816 */ /* 0x000fce0000000044 */
.L_x_117:
[----:B------:R-:W0:Y:S02]  /*2e20*/  @P1 LDC.64 R68, c[0x0][0x238] ;  /* 0x00008e00ff441b82 */ /* 0x000e240000000a00 */
[----:B0-----:R-:W-:-:S04]  /*2e30*/  @P1 LEA R68, P3, R243, R68, 0x4 ;  /* 0x00000044f3441211 */ /* 0x001fc800078620ff */
[C---:B------:R-:W-:Y:S02]  /*2e40*/  @P1 LEA.HI.X R69, R243.reuse, R69, RZ, 0x4, P3 ;  /* 0x00000045f3451211 */ /* 0x040fe400018f24ff */
[----:B------:R-:W-:-:S03]  /*2e50*/  IADD3 R243, R243, 0x80, RZ ;  /* 0x00000080f3f37810 */ /* 0x000fc60007ffe0ff */
[----:B------:R3:W-:Y:S04]  /*2e60*/  @P1 STG.E.128 desc[UR4][R68.64], R64 ;  /* 0x0000004044001986 */ /* 0x0007e8000c101d04 */
.L_x_93:
[----:B------:R-:W-:Y:S05]  /*2e70*/  BSYNC B0 ;  /* 0x0000000000007941 */ /* 0x000fea0003800000 */
.L_x_92:
[----:B------:R-:W-:Y:S01]  /*2e80*/  ISETP.GE.U32.AND P3, PT, R129, 0x280, PT ;  /* 0x000002808100780c */ /* 0x000fe20003f66070 */
[----:B------:R-:W-:-:S12]  /*2e90*/  BSSY B0, `(.L_x_118) ;  /* 0x0000061000007945 */ /* 0x000fd80003800000 */
[----:B------:R-:W-:Y:S05]  /*2ea0*/  @!P3 BRA `(.L_x_119) ;  /* 0x00000004007cb947 */ /* 0x000fea0003800000 */
[----:B0123--:R-:W0:Y:S01]  /*2eb0*/  LDC.64 R68, c[0x0][0x220] ;  /* 0x00008800ff447b82 */ /* 0x00fe220000000a00 */
        /* <DEDUP_REMOVED lines=15> */
.L_x_120:
[----:B-----5:R-:W-:-:S05]  /*2fb0*/  SHF.L.U32 R68, R60, 0x10, RZ ;  /* 0x000000103c447819 */ /* 0x020fca00000006ff */
[----:B------:R-:W-:-:S07]  /*2fc0*/  FADD.FTZ R137, R68, R137 ;  /* 0x0000008944897221 */ /* 0x000fce0000010000 */
.L_x_121:
[----:B------:R-:W-:-:S04]  /*2fd0*/  F2FP.BF16.F32.PACK_AB R68, RZ, R137 ;  /* 0x00000089ff44723e */ /* 0x000fc800000010ff */
[----:B------:R-:W-:-:S07]  /*2fe0*/  PRMT R64, R68, 0x7610, R64 ;  /* 0x0000761044407816 */ /* 0x000fce0000000040 */
.L_x_122:
[----:B------:R-:W-:-:S05]  /*2ff0*/  SHF.L.U32 R135, R135, 0x10, RZ ;  /* 0x0000001087877819 */ /* 0x000fca00000006ff */
[----:B------:R-:W-:Y:S01]  /*3000*/  FMUL.FTZ R135, R135, R136 ;  /* 0x0000008887877220 */ /* 0x000fe20000410000 */
[----:B------:R-:W-:Y:S06]  /*3010*/  @P3 BRA `(.L_x_123) ;  /* 0x0000000000083947 */ /* 0x000fec0003800000 */
[----:B------:R-:W-:Y:S05]  /*3020*/  @P1 BRA `(.L_x_124) ;  /* 0x0000000000101947 */ /* 0x000fea0003800000 */
[----:B------:R-:W-:Y:S05]  /*3030*/  BRA `(.L_x_125) ;  /* 0x0000000000147947 */ /* 0x000fea0003800000 */
.L_x_123:
[----:B-----5:R-:W-:-:S05]  /*3040*/  PRMT R68, R60, 0x7632, R68 ;  /* 0x000076323c447816 */ /* 0x020fca0000000044 */
[----:B------:R-:W-:-:S04]  /*3050*/  IMAD.U32 R68, R68, 0x10000, RZ ;  /* 0x0001000044447824 */ /* 0x000fc800078e00ff */
[----:B------:R-:W-:-:S07]  /*3060*/  FADD.FTZ R135, R68, R135 ;  /* 0x0000008744877221 */ /* 0x000fce0000010000 */
.L_x_124:
[----:B------:R-:W-:-:S04]  /*3070*/  F2FP.BF16.F32.PACK_AB R68, RZ, R135 ;  /* 0x00000087ff44723e */ /* 0x000fc800000010ff */
[----:B------:R-:W-:-:S07]  /*3080*/  PRMT R64, R64, 0x5410, R68 ;  /* 0x0000541040407816 */ /* 0x000fce0000000044 */
.L_x_125:
[C---:B------:R-:W-:Y:S02]  /*3090*/  SHF.L.U32 R169, R69.reuse, 0x10, RZ ;  /* 0x0000001045a97819 */ /* 0x040fe400000006ff */
[----:B------:R-:W-:-:S03]  /*30a0*/  PRMT R69, R69, 0x7632, R69 ;  /* 0x0000763245457816 */ /* 0x000fc60000000045 */
[----:B------:R-:W-:Y:S01]  /*30b0*/  FMUL.FTZ R169, R169, R136 ;  /* 0x00000088a9a97220 */ /* 0x000fe20000410000 */
[----:B------:R-:W-:Y:S06]  /*30c0*/  @P3 BRA `(.L_x_126) ;  /* 0x0000000000083947 */ /* 0x000fec0003800000 */
[----:B------:R-:W-:Y:S05]  /*30d0*/  @P1 BRA `(.L_x_127) ;  /* 0x00000000000c1947 */ /* 0x000fea0003800000 */
[----:B------:R-:W-:Y:S05]  /*30e0*/  BRA `(.L_x_128) ;  /* 0x0000000000107947 */ /* 0x000fea0003800000 */
.L_x_126:
[----:B-----5:R-:W-:-:S05]  /*30f0*/  SHF.L.U32 R68, R61, 0x10, RZ ;  /* 0x000000103d447819 */ /* 0x020fca00000006ff */
[----:B------:R-:W-:-:S07]  /*3100*/  FADD.FTZ R169, R68, R169 ;  /* 0x000000a944a97221 */ /* 0x000fce0000010000 */
.L_x_127:
[----:B------:R-:W-:-:S04]  /*3110*/  F2FP.BF16.F32.PACK_AB R68, RZ, R169 ;  /* 0x000000a9ff44723e */ /* 0x000fc800000010ff */
[----:B------:R-:W-:-:S07]  /*3120*/  PRMT R65, R68, 0x7610, R65 ;  /* 0x0000761044417816 */ /* 0x000fce0000000041 */
.L_x_128:
[----:B------:R-:W-:-:S05]  /*3130*/  SHF.L.U32 R69, R69, 0x10, RZ ;  /* 0x0000001045457819 */ /* 0x000fca00000006ff */
[----:B------:R-:W-:Y:S01]  /*3140*/  FMUL.FTZ R167, R69, R136 ;  /* 0x0000008845a77220 */ /* 0x000fe20000410000 */
[----:B------:R-:W-:Y:S06]  /*3150*/  @P3 BRA `(.L_x_129) ;  /* 0x0000000000083947 */ /* 0x000fec0003800000 */
[----:B------:R-:W-:Y:S05]  /*3160*/  @P1 BRA `(.L_x_130) ;  /* 0x0000000000101947 */ /* 0x000fea0003800000 */
[----:B------:R-:W-:Y:S05]  /*3170*/  BRA `(.L_x_131) ;  /* 0x0000000000147947 */ /* 0x000fea0003800000 */
.L_x_129:
[----:B-----5:R-:W-:-:S04]  /*3180*/  PRMT R68, R61, 0x7632, R68 ;  /* 0x000076323d447816 */ /* 0x020fc80000000044 */
[----:B------:R-:W-:-:S05]  /*3190*/  SHF.L.U32 R68, R68, 0x10, RZ ;  /* 0x0000001044447819 */ /* 0x000fca00000006ff */
[----:B------:R-:W-:-:S07]  /*31a0*/  FADD.FTZ R167, R68, R167 ;  /* 0x000000a744a77221 */ /* 0x000fce0000010000 */
.L_x_130:
[----:B------:R-:W-:-:S04]  /*31b0*/  F2FP.BF16.F32.PACK_AB R68, RZ, R167 ;  /* 0x000000a7ff44723e */ /* 0x000fc800000010ff */
[----:B------:R-:W-:-:S07]  /*31c0*/  PRMT R65, R65, 0x5410, R68 ;  /* 0x0000541041417816 */ /* 0x000fce0000000044 */
.L_x_131:
[C---:B------:R-:W-:Y:S01]  /*31d0*/  IMAD.U32 R197, R70.reuse, 0x10000, RZ ;  /* 0x0001000046c57824 */ /* 0x040fe200078e00ff */
[----:B------:R-:W-:-:S03]  /*31e0*/  PRMT R70, R70, 0x7632, R70 ;  /* 0x0000763246467816 */ /* 0x000fc60000000046 */
[----:B------:R-:W-:Y:S01]  /*31f0*/  FMUL.FTZ R197, R197, R136 ;  /* 0x00000088c5c57220 */ /* 0x000fe20000410000 */
[----:B------:R-:W-:Y:S06]  /*3200*/  @P3 BRA `(.L_x_132) ;  /* 0x0000000000083947 */ /* 0x000fec0003800000 */
[----:B------:R-:W-:Y:S05]  /*3210*/  @P1 BRA `(.L_x_133) ;  /* 0x00000000000c1947 */ /* 0x000fea0003800000 */
[----:B------:R-:W-:Y:S05]  /*3220*/  BRA `(.L_x_134) ;  /* 0x0000000000107947 */ /* 0x000fea0003800000 */
.L_x_132:
[----:B-----5:R-:W-:-:S05]  /*3230*/  SHF.L.U32 R68, R62, 0x10, RZ ;  /* 0x000000103e447819 */ /* 0x020fca00000006ff */
[----:B------:R-:W-:-:S07]  /*3240*/  FADD.FTZ R197, R68, R197 ;  /* 0x000000c544c57221 */ /* 0x000fce0000010000 */
.L_x_133:
[----:B------:R-:W-:-:S04]  /*3250*/  F2FP.BF16.F32.PACK_AB R68, RZ, R197 ;  /* 0x000000c5ff44723e */ /* 0x000fc800000010ff */
[----:B------:R-:W-:-:S07]  /*3260*/  PRMT R66, R68, 0x7610, R66 ;  /* 0x0000761044427816 */ /* 0x000fce0000000042 */
.L_x_134:
[----:B------:R-:W-:-:S05]  /*3270*/  SHF.L.U32 R195, R70, 0x10, RZ ;  /* 0x0000001046c37819 */ /* 0x000fca00000006ff */
[----:B------:R-:W-:Y:S01]  /*3280*/  FMUL.FTZ R195, R195, R136 ;  /* 0x00000088c3c37220 */ /* 0x000fe20000410000 */
[----:B------:R-:W-:Y:S06]  /*3290*/  @P3 BRA `(.L_x_135) ;  /* 0x0000000000083947 */ /* 0x000fec0003800000 */
[----:B------:R-:W-:Y:S05]  /*32a0*/  @P1 BRA `(.L_x_136) ;  /* 0x0000000000101947 */ /* 0x000fea0003800000 */
[----:B------:R-:W-:Y:S05]  /*32b0*/  BRA `(.L_x_137) ;  /* 0x0000000000147947 */ /* 0x000fea0003800000 */
.L_x_135:
[----:B-----5:R-:W-:-:S04]  /*32c0*/  PRMT R68, R62, 0x7632, R68 ;  /* 0x000076323e447816 */ /* 0x020fc80000000044 */
[----:B------:R-:W-:-:S05]  /*32d0*/  SHF.L.U32 R68, R68, 0x10, RZ ;  /* 0x0000001044447819 */ /* 0x000fca00000006ff */
[----:B------:R-:W-:-:S07]  /*32e0*/  FADD.FTZ R195, R68, R195 ;  /* 0x000000c344c37221 */ /* 0x000fce0000010000 */
.L_x_136:
[----:B------:R-:W-:-:S04]  /*32f0*/  F2FP.BF16.F32.PACK_AB R68, RZ, R195 ;  /* 0x000000c3ff44723e */ /* 0x000fc800000010ff */
[----:B------:R-:W-:-:S07]  /*3300*/  PRMT R66, R66, 0x5410, R68 ;  /* 0x0000541042427816 */ /* 0x000fce0000000044 */
.L_x_137:
[C---:B------:R-:W-:Y:S02]  /*3310*/  SHF.L.U32 R231, R71.reuse, 0x10, RZ ;  /* 0x0000001047e77819 */ /* 0x040fe400000006ff */
[----:B------:R-:W-:-:S03]  /*3320*/  PRMT R71, R71, 0x7632, R71 ;  /* 0x0000763247477816 */ /* 0x000fc60000000047 */
[----:B------:R-:W-:Y:S01]  /*3330*/  FMUL.FTZ R231, R231, R136 ;  /* 0x00000088e7e77220 */ /* 0x000fe20000410000 */
[----:B------:R-:W-:Y:S06]  /*3340*/  @P3 BRA `(.L_x_138) ;  /* 0x0000000000083947 */ /* 0x000fec0003800000 */
[----:B------:R-:W-:Y:S05]  /*3350*/  @P1 BRA `(.L_x_139) ;  /* 0x00000000000c1947 */ /* 0x000fea0003800000 */
[----:B------:R-:W-:Y:S05]  /*3360*/  BRA `(.L_x_140) ;  /* 0x0000000000107947 */ /* 0x000fea0003800000 */
.L_x_138:
[----:B-----5:R-:W-:-:S04]  /*3370*/  IMAD.U32 R68, R63, 0x10000, RZ ;  /* 0x000100003f447824 */ /* 0x020fc800078e00ff */
[----:B------:R-:W-:-:S07]  /*3380*/  FADD.FTZ R231, R68, R231 ;  /* 0x000000e744e77221 */ /* 0x000fce0000010000 */
.L_x_139:
[----:B------:R-:W-:-:S04]  /*3390*/  F2FP.BF16.F32.PACK_AB R68, RZ, R231 ;  /* 0x000000e7ff44723e */ /* 0x000fc800000010ff */
[----:B------:R-:W-:-:S07]  /*33a0*/  PRMT R67, R68, 0x7610, R67 ;  /* 0x0000761044437816 */ /* 0x000fce0000000043 */
.L_x_140:
[----:B------:R-:W-:-:S05]  /*33b0*/  SHF.L.U32 R71, R71, 0x10, RZ ;  /* 0x0000001047477819 */ /* 0x000fca00000006ff */
[----:B------:R-:W-:Y:S01]  /*33c0*/  FMUL.FTZ R233, R71, R136 ;  /* 0x0000008847e97220 */ /* 0x000fe20000410000 */
[----:B------:R-:W-:Y:S06]  /*33d0*/  @P3 BRA `(.L_x_141) ;  /* 0x0000000000083947 */ /* 0x000fec0003800000 */
[----:B------:R-:W-:Y:S05]  /*33e0*/  @P1 BRA `(.L_x_142) ;  /* 0x0000000000101947 */ /* 0x000fea0003800000 */
[----:B------:R-:W-:Y:S05]  /*33f0*/  BRA `(.L_x_143) ;  /* 0x0000000000147947 */ /* 0x000fea0003800000 */
.L_x_141:
[----:B-----5:R-:W-:-:S04]  /*3400*/  PRMT R68, R63, 0x7632, R68 ;  /* 0x000076323f447816 */ /* 0x020fc80000000044 */
[----:B------:R-:W-:-:S05]  /*3410*/  SHF.L.U32 R68, R68, 0x10, RZ ;  /* 0x0000001044447819 */ /* 0x000fca00000006ff */
[----:B------:R-:W-:-:S07]  /*3420*/  FADD.FTZ R233, R68, R233 ;  /* 0x000000e944e97221 */ /* 0x000fce0000010000 */
.L_x_142:
[----:B------:R-:W-:-:S04]  /*3430*/  F2FP.BF16.F32.PACK_AB R68, RZ, R233 ;  /* 0x000000e9ff44723e */ /* 0x000fc800000010ff */
[----:B------:R-:W-:-:S07]  /*3440*/  PRMT R67, R67, 0x5410, R68 ;  /* 0x0000541043437816 */ /* 0x000fce0000000044 */
.L_x_143:
[----:B------:R-:W0:Y:S02]  /*3450*/  @P1 LDC.64 R68, c[0x0][0x238] ;  /* 0x00008e00ff441b82 */ /* 0x000e240000000a00 */
[----:B0-----:R-:W-:-:S04]  /*3460*/  @P1 LEA R68, P3, R243, R68, 0x4 ;  /* 0x00000044f3441211 */ /* 0x001fc800078620ff */
[C---:B------:R-:W-:Y:S02]  /*3470*/  @P1 LEA.HI.X R69, R243.reuse, R69, RZ, 0x4, P3 ;  /* 0x00000045f3451211 */ /* 0x040fe400018f24ff */
[----:B------:R-:W-:-:S03]  /*3480*/  IADD3 R243, R243, 0x80, RZ ;  /* 0x00000080f3f37810 */ /* 0x000fc60007ffe0ff */
[----:B------:R4:W-:Y:S04]  /*3490*/  @P1 STG.E.128 desc[UR4][R68.64], R64 ;  /* 0x0000004044001986 */ /* 0x0009e8000c101d04 */
.L_x_119:
[----:B------:R-:W-:Y:S05]  /*34a0*/  BSYNC B0 ;  /* 0x0000000000007941 */ /* 0x000fea0003800000 */
.L_x_118:
[----:B------:R-:W-:Y:S01]  /*34b0*/  ISETP.GE.U32.AND P3, PT, R129, 0x300, PT ;  /* 0x000003008100780c */ /* 0x000fe20003f66070 */
[----:B------:R-:W-:-:S12]  /*34c0*/  BSSY B0, `(.L_x_144) ;  /* 0x0000061000007945 */ /* 0x000fd80003800000 */
[----:B------:R-:W-:Y:S05]  /*34d0*/  @!P3 BRA `(.L_x_145) ;  /* 0x00000004007cb947 */ /* 0x000fea0003800000 */
[----:B01234-:R-:W0:Y:S01]  /*34e0*/  LDC.64 R68, c[0x0][0x220] ;  /* 0x00008800ff447b82 */ /* 0x01fe220000000a00 */
        /* <DEDUP_REMOVED lines=15> */
.L_x_146:
[----:B-----5:R-:W-:-:S04]  /*35e0*/  IMAD.U32 R68, R60, 0x10000, RZ ;  /* 0x000100003c447824 */ /* 0x020fc800078e00ff */
[----:B------:R-:W-:-:S07]  /*35f0*/  FADD.FTZ R133, R68, R133 ;  /* 0x0000008544857221 */ /* 0x000fce0000010000 */
.L_x_147:
[----:B------:R-:W-:-:S04]  /*3600*/  F2FP.BF16.F32.PACK_AB R68, RZ, R133 ;  /* 0x00000085ff44723e */ /* 0x000fc800000010ff */
[----:B------:R-:W-:-:S07]  /*3610*/  PRMT R64, R68, 0x7610, R64 ;  /* 0x0000761044407816 */ /* 0x000fce0000000040 */
.L_x_148:
[----:B------:R-:W-:-:S05]  /*3620*/  SHF.L.U32 R131, R131, 0x10, RZ ;  /* 0x0000001083837819 */ /* 0x000fca00000006ff */
[----:B------:R-:W-:Y:S01]  /*3630*/  FMUL.FTZ R131, R131, R136 ;  /* 0x0000008883837220 */ /* 0x000fe20000410000 */
[----:B------:R-:W-:Y:S06]  /*3640*/  @P3 BRA `(.L_x_149) ;  /* 0x0000000000083947 */ /* 0x000fec0003800000 */
[----:B------:R-:W-:Y:S05]  /*3650*/  @P1 BRA `(.L_x_150) ;  /* 0x0000000000101947 */ /* 0x000fea0003800000 */
[----:B------:R-:W-:Y:S05]  /*3660*/  BRA `(.L_x_151) ;  /* 0x0000000000147947 */ /* 0x000fea0003800000 */
.L_x_149:
[----:B-----5:R-:W-:-:S04]  /*3670*/  PRMT R68, R60, 0x7632, R68 ;  /* 0x000076323c447816 */ /* 0x020fc80000000044 */
[----:B------:R-:W-:-:S05]  /*3680*/  SHF.L.U32 R68, R68, 0x10, RZ ;  /* 0x0000001044447819 */ /* 0x000fca00000006ff */
[----:B------:R-:W-:-:S07]  /*3690*/  FADD.FTZ R131, R68, R131 ;  /* 0x0000008344837221 */ /* 0x000fce0000010000 */
.L_x_150:
[----:B------:R-:W-:-:S04]  /*36a0*/  F2FP.BF16.F32.PACK_AB R68, RZ, R131 ;  /* 0x00000083ff44723e */ /* 0x000fc800000010ff */
[----:B------:R-:W-:-:S07]  /*36b0*/  PRMT R64, R64, 0x5410, R68 ;  /* 0x0000541040407816 */ /* 0x000fce0000000044 */
.L_x_151:
[C---:B------:R-:W-:Y:S02]  /*36c0*/  SHF.L.U32 R165, R69.reuse, 0x10, RZ ;  /* 0x0000001045a57819 */ /* 0x040fe400000006ff */
[----:B------:R-:W-:-:S03]  /*36d0*/  PRMT R69, R69, 0x7632, R69 ;  /* 0x0000763245457816 */ /* 0x000fc60000000045 */
[----:B------:R-:W-:Y:S01]  /*36e0*/  FMUL.FTZ R165, R165, R136 ;  /* 0x00000088a5a57220 */ /* 0x000fe20000410000 */
[----:B------:R-:W-:Y:S06]  /*36f0*/  @P3 BRA `(.L_x_152) ;  /* 0x0000000000083947 */ /* 0x000fec0003800000 */
[----:B------:R-:W-:Y:S05]  /*3700*/  @P1 BRA `(.L_x_153) ;  /* 0x00000000000c1947 */ /* 0x000fea0003800000 */
[----:B------:R-:W-:Y:S05]  /*3710*/  BRA `(.L_x_154) ;  /* 0x0000000000107947 */ /* 0x000fea0003800000 */
.L_x_152:
[----:B-----5:R-:W-:-:S05]  /*3720*/  SHF.L.U32 R68, R61, 0x10, RZ ;  /* 0x000000103d447819 */ /* 0x020fca00000006ff */
[----:B------:R-:W-:-:S07]  /*3730*/  FADD.FTZ R165, R68, R165 ;  /* 0x000000a544a57221 */ /* 0x000fce0000010000 */
.L_x_153:
[----:B------:R-:W-:-:S04]  /*3740*/  F2FP.BF16.F32.PACK_AB R68, RZ, R165 ;  /* 0x000000a5ff44723e */ /* 0x000fc800000010ff */
[----:B------:R-:W-:-:S07]  /*3750*/  PRMT R65, R68, 0x7610, R65 ;  /* 0x0000761044417816 */ /* 0x000fce0000000041 */
.L_x_154:
[----:B------:R-:W-:-:S04]  /*3760*/  IMAD.U32 R69, R69, 0x10000, RZ ;  /* 0x0001000045457824 */ /* 0x000fc800078e00ff */
[----:B------:R-:W-:Y:S01]  /*3770*/  FMUL.FTZ R163, R69, R136 ;  /* 0x0000008845a37220 */ /* 0x000fe20000410000 */
[----:B------:R-:W-:Y:S06]  /*3780*/  @P3 BRA `(.L_x_155) ;  /* 0x0000000000083947 */ /* 0x000fec0003800000 */
[----:B------:R-:W-:Y:S05]  /*3790*/  @P1 BRA `(.L_x_156) ;  /* 0x0000000000101947 */ /* 0x000fea0003800000 */
[----:B------:R-:W-:Y:S05]  /*37a0*/  BRA `(.L_x_157) ;  /* 0x0000000000147947 */ /* 0x000fea0003800000 */
.L_x_155:
[----:B-----5:R-:W-:-:S04]  /*37b0*/  PRMT R68, R61, 0x7632, R68 ;  /* 0x000076323d447816 */ /* 0x020fc80000000044 */
[----:B------:R-:W-:-:S05]  /*37c0*/  SHF.L.U32 R68, R68, 0x10, RZ ;  /* 0x0000001044447819 */ /* 0x000fca00000006ff */
[----:B------:R-:W-:-:S07]  /*37d0*/  FADD.FTZ R163, R68, R163 ;  /* 0x000000a344a37221 */ /* 0x000fce0000010000 */
.L_x_156:
[----:B------:R-:W-:-:S04]  /*37e0*/  F2FP.BF16.F32.PACK_AB R68, RZ, R163 ;  /* 0x000000a3ff44723e */ /* 0x000fc800000010ff */
[----:B------:R-:W-:-:S07]  /*37f0*/  PRMT R65, R65, 0x5410, R68 ;  /* 0x0000541041417816 */ /* 0x000fce0000000044 */
.L_x_157:
[C---:B------:R-:W-:Y:S02]  /*3800*/  SHF.L.U32 R193, R70.reuse, 0x10, RZ ;  /* 0x0000001046c17819 */ /* 0x040fe400000006ff */
[----:B------:R-:W-:-:S03]  /*3810*/  PRMT R70, R70, 0x7632, R70 ;  /* 0x0000763246467816 */ /* 0x000fc60000000046 */
[----:B------:R-:W-:Y:S01]  /*3820*/  FMUL.FTZ R193, R193, R136 ;  /* 0x00000088c1c17220 */ /* 0x000fe20000410000 */
[----:B------:R-:W-:Y:S06]  /*3830*/  @P3 BRA `(.L_x_158) ;  /* 0x0000000000083947 */ /* 0x000fec0003800000 */
[----:B------:R-:W-:Y:S05]  /*3840*/  @P1 BRA `(.L_x_159) ;  /* 0x00000000000c1947 */ /* 0x000fea0003800000 */
[----:B------:R-:W-:Y:S05]  /*3850*/  BRA `(.L_x_160) ;  /* 0x0000000000107947 */ /* 0x000fea0003800000 */
.L_x_158:
[----:B-----5:R-:W-:-:S05]  /*3860*/  SHF.L.U32 R68, R62, 0x10, RZ ;  /* 0x000000103e447819 */ /* 0x020fca00000006ff */
[----:B------:R-:W-:-:S07]  /*3870*/  FADD.FTZ R193, R68, R193 ;  /* 0x000000c144c17221 */ /* 0x000fce0000010000 */
.L_x_159:
[----:B------:R-:W-:-:S04]  /*3880*/  F2FP.BF16.F32.PACK_AB R68, RZ, R193 ;  /* 0x000000c1ff44723e */ /* 0x000fc800000010ff */
[----:B------:R-:W-:-:S07]  /*3890*/  PRMT R66, R68, 0x7610, R66 ;  /* 0x0000761044427816 */ /* 0x000fce0000000042 */
.L_x_160:
[----:B------:R-:W-:-:S05]  /*38a0*/  SHF.L.U32 R191, R70, 0x10, RZ ;  /* 0x0000001046bf7819 */ /* 0x000fca00000006ff */
[----:B------:R-:W-:Y:S01]  /*38b0*/  FMUL.FTZ R191, R191, R136 ;  /* 0x00000088bfbf7220 */ /* 0x000fe20000410000 */
[----:B------:R-:W-:Y:S06]  /*38c0*/  @P3 BRA `(.L_x_161) ;  /* 0x0000000000083947 */ /* 0x000fec0003800000 */
[----:B------:R-:W-:Y:S05]  /*38d0*/  @P1 BRA `(.L_x_162) ;  /* 0x0000000000101947 */ /* 0x000fea0003800000 */
[----:B------:R-:W-:Y:S05]  /*38e0*/  BRA `(.L_x_163) ;  /* 0x0000000000147947 */ /* 0x000fea0003800000 */
.L_x_161:
[----:B-----5:R-:W-:-:S05]  /*38f0*/  PRMT R68, R62, 0x7632, R68 ;  /* 0x000076323e447816 */ /* 0x020fca0000000044 */
[----:B------:R-:W-:-:S04]  /*3900*/  IMAD.U32 R68, R68, 0x10000, RZ ;  /* 0x0001000044447824 */ /* 0x000fc800078e00ff */
[----:B------:R-:W-:-:S07]  /*3910*/  FADD.FTZ R191, R68, R191 ;  /* 0x000000bf44bf7221 */ /* 0x000fce0000010000 */
.L_x_162:
[----:B------:R-:W-:-:S04]  /*3920*/  F2FP.BF16.F32.PACK_AB R68, RZ, R191 ;  /* 0x000000bfff44723e */ /* 0x000fc800000010ff */
[----:B------:R-:W-:-:S07]  /*3930*/  PRMT R66, R66, 0x5410, R68 ;  /* 0x0000541042427816 */ /* 0x000fce0000000044 */
.L_x_163:
[C---:B------:R-:W-:Y:S02]  /*3940*/  SHF.L.U32 R235, R71.reuse, 0x10, RZ ;  /* 0x0000001047eb7819 */ /* 0x040fe400000006ff */
[----:B------:R-:W-:-:S03]  /*3950*/  PRMT R71, R71, 0x7632, R71 ;  /* 0x0000763247477816 */ /* 0x000fc60000000047 */
[----:B------:R-:W-:Y:S01]  /*3960*/  FMUL.FTZ R235, R235, R136 ;  /* 0x00000088ebeb7220 */ /* 0x000fe20000410000 */
[----:B------:R-:W-:Y:S06]  /*3970*/  @P3 BRA `(.L_x_164) ;  /* 0x0000000000083947 */ /* 0x000fec0003800000 */
[----:B------:R-:W-:Y:S05]  /*3980*/  @P1 BRA `(.L_x_165) ;  /* 0x00000000000c1947 */ /* 0x000fea0003800000 */
[----:B------:R-:W-:Y:S05]  /*3990*/  BRA `(.L_x_166) ;  /* 0x0000000000107947 */ /* 0x000fea0003800000 */
.L_x_164:
[----:B-----5:R-:W-:-:S05]  /*39a0*/  SHF.L.U32 R68, R63, 0x10, RZ ;  /* 0x000000103f447819 */ /* 0x020fca00000006ff */
[----:B------:R-:W-:-:S07]  /*39b0*/  FADD.FTZ R235, R68, R235 ;  /* 0x000000eb44eb7221 */ /* 0x000fce0000010000 */
.L_x_165:
[----:B------:R-:W-:-:S04]  /*39c0*/  F2FP.BF16.F32.PACK_AB R68, RZ, R235 ;  /* 0x000000ebff44723e */ /* 0x000fc800000010ff */
[----:B------:R-:W-:-:S07]  /*39d0*/  PRMT R67, R68, 0x7610, R67 ;  /* 0x0000761044437816 */ /* 0x000fce0000000043 */
.L_x_166:
[----:B------:R-:W-:-:S05]  /*39e0*/  SHF.L.U32 R71, R71, 0x10, RZ ;  /* 0x0000001047477819 */ /* 0x000fca00000006ff */
[----:B------:R-:W-:Y:S01]  /*39f0*/  FMUL.FTZ R237, R71, R136 ;  /* 0x0000008847ed7220 */ /* 0x000fe20000410000 */
[----:B------:R-:W-:Y:S06]  /*3a00*/  @P3 BRA `(.L_x_167) ;  /* 0x0000000000083947 */ /* 0x000fec0003800000 */
[----:B------:R-:W-:Y:S05]  /*3a10*/  @P1 BRA `(.L_x_168) ;  /* 0x0000000000101947 */ /* 0x000fea0003800000 */
[----:B------:R-:W-:Y:S05]  /*3a20*/  BRA `(.L_x_169) ;  /* 0x0000000000147947 */ /* 0x000fea0003800000 */
.L_x_167:
[----:B-----5:R-:W-:-:S04]  /*3a30*/  PRMT R68, R63, 0x7632, R68 ;  /* 0x000076323f447816 */ /* 0x020fc80000000044 */
[----:B------:R-:W-:-:S05]  /*3a40*/  SHF.L.U32 R68, R68, 0x10, RZ ;  /* 0x0000001044447819 */ /* 0x000fca00000006ff */
[----:B------:R-:W-:-:S07]  /*3a50*/  FADD.FTZ R237, R68, R237 ;  /* 0x000000ed44ed7221 */ /* 0x000fce0000010000 */
.L_x_168:
[----:B------:R-:W-:-:S04]  /*3a60*/  F2FP.BF16.F32.PACK_AB R68, RZ, R237 ;  /* 0x000000edff44723e */ /* 0x000fc800000010ff */
[----:B------:R-:W-:-:S07]  /*3a70*/  PRMT R67, R67, 0x5410, R68 ;  /* 0x0000541043437816 */ /* 0x000fce0000000044 */
.L_x_169:
[----:B------:R-:W0:Y:S02]  /*3a80*/  @P1 LDC.64 R68, c[0x0][0x238] ;  /* 0x00008e00ff441b82 */ /* 0x000e240000000a00 */
[----:B0-----:R-:W-:-:S04]  /*3a90*/  @P1 LEA R68, P3, R243, R68, 0x4 ;  /* 0x00000044f3441211 */ /* 0x001fc800078620ff */
[C---:B------:R-:W-:Y:S01]  /*3aa0*/  @P1 LEA.HI.X R69, R243.reuse, R69, RZ, 0x4, P3 ;  /* 0x00000045f3451211 */ /* 0x040fe200018f24ff */
[----:B------:R-:W-:-:S04]  /*3ab0*/  VIADD R243, R243, 0x80 ;  /* 0x00000080f3f37836 */ /* 0x000fc80000000000 */
[----:B------:R0:W-:Y:S04]  /*3ac0*/  @P1 STG.E.128 desc[UR4][R68.64], R64 ;  /* 0x0000004044001986 */ /* 0x0001e8000c101d04 */
.L_x_145:
[----:B------:R-:W-:Y:S05]  /*3ad0*/  BSYNC B0 ;  /* 0x0000000000007941 */ /* 0x000fea0003800000 */
.L_x_144:
        /* <DEDUP_REMOVED lines=19> */
.L_x_172:
[----:B-----5:R-:W-:-:S05]  /*3c10*/  SHF.L.U32 R68, R60, 0x10, RZ ;  /* 0x000000103c447819 */ /* 0x020fca00000006ff */
[----:B------:R-:W-:-:S07]  /*3c20*/  FADD.FTZ R155, R68, R155 ;  /* 0x0000009b449b7221 */ /* 0x000fce0000010000 */
.L_x_173:
[----:B------:R-:W-:-:S04]  /*3c30*/  F2FP.BF16.F32.PACK_AB R68, RZ, R155 ;  /* 0x0000009bff44723e */ /* 0x000fc800000010ff */
[----:B------:R-:W-:-:S07]  /*3c40*/  PRMT R64, R68, 0x7610, R64 ;  /* 0x0000761044407816 */ /* 0x000fce0000000040 */
.L_x_174:
[----:B------:R-:W-:-:S05]  /*3c50*/  SHF.L.U32 R157, R138, 0x10, RZ ;  /* 0x000000108a9d7819 */ /* 0x000fca00000006ff */
[----:B------:R-:W-:Y:S01]  /*3c60*/  FMUL.FTZ R157, R157, R136 ;  /* 0x000000889d9d7220 */ /* 0x000fe20000410000 */
[----:B------:R-:W-:Y:S06]  /*3c70*/  @P3 BRA `(.L_x_175) ;  /* 0x0000000000083947 */ /* 0x000fec0003800000 */
[----:B------:R-:W-:Y:S05]  /*3c80*/  @P1 BRA `(.L_x_176) ;  /* 0x0000000000101947 */ /* 0x000fea0003800000 */
[----:B------:R-:W-:Y:S05]  /*3c90*/  BRA `(.L_x_177) ;  /* 0x0000000000147947 */ /* 0x000fea0003800000 */
.L_x_175:
[----:B-----5:R-:W-:-:S04]  /*3ca0*/  PRMT R68, R60, 0x7632, R68 ;  /* 0x000076323c447816 */ /* 0x020fc80000000044 */
[----:B------:R-:W-:-:S05]  /*3cb0*/  SHF.L.U32 R68, R68, 0x10, RZ ;  /* 0x0000001044447819 */ /* 0x000fca00000006ff */
[----:B------:R-:W-:-:S07]  /*3cc0*/  FADD.FTZ R157, R68, R157 ;  /* 0x0000009d449d7221 */ /* 0x000fce0000010000 */
.L_x_176:
[----:B------:R-:W-:-:S04]  /*3cd0*/  F2FP.BF16.F32.PACK_AB R68, RZ, R157 ;  /* 0x0000009dff44723e */ /* 0x000fc800000010ff */
[----:B------:R-:W-:-:S07]  /*3ce0*/  PRMT R64, R64, 0x5410, R68 ;  /* 0x0000541040407816 */ /* 0x000fce0000000044 */
.L_x_177:
[C---:B------:R-:W-:Y:S01]  /*3cf0*/  IMAD.U32 R161, R69.reuse, 0x10000, RZ ;  /* 0x0001000045a17824 */ /* 0x040fe200078e00ff */
[----:B------:R-:W-:-:S03]  /*3d00*/  PRMT R69, R69, 0x7632, R69 ;  /* 0x0000763245457816 */ /* 0x000fc60000000045 */
[----:B------:R-:W-:Y:S01]  /*3d10*/  FMUL.FTZ R161, R161, R136 ;  /* 0x00000088a1a17220 */ /* 0x000fe20000410000 */
[----:B------:R-:W-:Y:S06]  /*3d20*/  @P3 BRA `(.L_x_178) ;  /* 0x0000000000083947 */ /* 0x000fec0003800000 */
[----:B------:R-:W-:Y:S05]  /*3d30*/  @P1 BRA `(.L_x_179) ;  /* 0x00000000000c1947 */ /* 0x000fea0003800000 */
[----:B------:R-:W-:Y:S05]  /*3d40*/  BRA `(.L_x_180) ;  /* 0x0000000000107947 */ /* 0x000fea0003800000 */
.L_x_178:
[----:B-----5:R-:W-:-:S05]  /*3d50*/  SHF.L.U32 R68, R61, 0x10, RZ ;  /* 0x000000103d447819 */ /* 0x020fca00000006ff */
[----:B------:R-:W-:-:S07]  /*3d60*/  FADD.FTZ R161, R68, R161 ;  /* 0x000000a144a17221 */ /* 0x000fce0000010000 */
.L_x_179:
[----:B------:R-:W-:-:S04]  /*3d70*/  F2FP.BF16.F32.PACK_AB R68, RZ, R161 ;  /* 0x000000a1ff44723e */ /* 0x000fc800000010ff */
[----:B------:R-:W-:-:S07]  /*3d80*/  PRMT R65, R68, 0x7610, R65 ;  /* 0x0000761044417816 */ /* 0x000fce0000000041 */
.L_x_180:
[----:B------:R-:W-:-:S05]  /*3d90*/  SHF.L.U32 R69, R69, 0x10, RZ ;  /* 0x0000001045457819 */ /* 0x000fca00000006ff */
[----:B------:R-:W-:Y:S01]  /*3da0*/  FMUL.FTZ R159, R69, R136 ;  /* 0x00000088459f7220 */ /* 0x000fe20000410000 */
[----:B------:R-:W-:Y:S06]  /*3db0*/  @P3 BRA `(.L_x_181) ;  /* 0x0000000000083947 */ /* 0x000fec0003800000 */
[----:B------:R-:W-:Y:S05]  /*3dc0*/  @P1 BRA `(.L_x_182) ;  /* 0x0000000000101947 */ /* 0x000fea0003800000 */
[----:B------:R-:W-:Y:S05]  /*3dd0*/  BRA `(.L_x_183) ;  /* 0x0000000000147947 */ /* 0x000fea0003800000 */
.L_x_181:
[----:B-----5:R-:W-:-:S04]  /*3de0*/  PRMT R68, R61, 0x7632, R68 ;  /* 0x000076323d447816 */ /* 0x020fc80000000044 */
[----:B------:R-:W-:-:S05]  /*3df0*/  SHF.L.U32 R68, R68, 0x10, RZ ;  /* 0x0000001044447819 */ /* 0x000fca00000006ff */
[----:B------:R-:W-:-:S07]  /*3e00*/  FADD.FTZ R159, R68, R159 ;  /* 0x0000009f449f7221 */ /* 0x000fce0000010000 */
.L_x_182:
[----:B------:R-:W-:-:S04]  /*3e10*/  F2FP.BF16.F32.PACK_AB R68, RZ, R159 ;  /* 0x0000009fff44723e */ /* 0x000fc800000010ff */
[----:B------:R-:W-:-:S07]  /*3e20*/  PRMT R65, R65, 0x5410, R68 ;  /* 0x0000541041417816 */ /* 0x000fce0000000044 */
.L_x_183:
[C---:B------:R-:W-:Y:S02]  /*3e30*/  SHF.L.U32 R189, R70.reuse, 0x10, RZ ;  /* 0x0000001046bd7819 */ /* 0x040fe400000006ff */
[----:B------:R-:W-:-:S03]  /*3e40*/  PRMT R70, R70, 0x7632, R70 ;  /* 0x0000763246467816 */ /* 0x000fc60000000046 */
[----:B------:R-:W-:Y:S01]  /*3e50*/  FMUL.FTZ R189, R189, R136 ;  /* 0x00000088bdbd7220 */ /* 0x000fe20000410000 */
[----:B------:R-:W-:Y:S06]  /*3e60*/  @P3 BRA `(.L_x_184) ;  /* 0x0000000000083947 */ /* 0x000fec0003800000 */
[----:B------:R-:W-:Y:S05]  /*3e70*/  @P1 BRA `(.L_x_185) ;  /* 0x00000000000c1947 */ /* 0x000fea0003800000 */
[----:B------:R-:W-:Y:S05]  /*3e80*/  BRA `(.L_x_186) ;  /* 0x0000000000107947 */ /* 0x000fea0003800000 */
.L_x_184:
[----:B-----5:R-:W-:-:S04]  /*3e90*/  IMAD.U32 R68, R62, 0x10000, RZ ;  /* 0x000100003e447824 */ /* 0x020fc800078e00ff */
[----:B------:R-:W-:-:S07]  /*3ea0*/  FADD.FTZ R189, R68, R189 ;  /* 0x000000bd44bd7221 */ /* 0x000fce0000010000 */
.L_x_185:
[----:B------:R-:W-:-:S04]  /*3eb0*/  F2FP.BF16.F32.PACK_AB R68, RZ, R189 ;  /* 0x000000bdff44723e */ /* 0x000fc800000010ff */
[----:B------:R-:W-:-:S07]  /*3ec0*/  PRMT R66, R68, 0x7610, R66 ;  /* 0x0000761044427816 */ /* 0x000fce0000000042 */
.L_x_186:
[----:B------:R-:W-:-:S05]  /*3ed0*/  SHF.L.U32 R187, R70, 0x10, RZ ;  /* 0x0000001046bb7819 */ /* 0x000fca00000006ff */
[----:B------:R-:W-:Y:S01]  /*3ee0*/  FMUL.FTZ R187, R187, R136 ;  /* 0x00000088bbbb7220 */ /* 0x000fe20000410000 */
[----:B------:R-:W-:Y:S06]  /*3ef0*/  @P3 BRA `(.L_x_187) ;  /* 0x0000000000083947 */ /* 0x000fec0003800000 */
[----:B------:R-:W-:Y:S05]  /*3f00*/  @P1 BRA `(.L_x_188) ;  /* 0x0000000000101947 */ /* 0x000fea0003800000 */
[----:B------:R-:W-:Y:S05]  /*3f10*/  BRA `(.L_x_189) ;  /* 0x0000000000147947 */ /* 0x000fea0003800000 */
.L_x_187:
[----:B-----5:R-:W-:-:S04]  /*3f20*/  PRMT R68, R62, 0x7632, R68 ;  /* 0x000076323e447816 */ /* 0x020fc80000000044 */
[----:B------:R-:W-:-:S05]  /*3f30*/  SHF.L.U32 R68, R68, 0x10, RZ ;  /* 0x0000001044447819 */ /* 0x000fca00000006ff */
[----:B------:R-:W-:-:S07]  /*3f40*/  FADD.FTZ R187, R68, R187 ;  /* 0x000000bb44bb7221 */ /* 0x000fce0000010000 */
.L_x_188:
[----:B------:R-:W-:-:S04]  /*3f50*/  F2FP.BF16.F32.PACK_AB R68, RZ, R187 ;  /* 0x000000bbff44723e */ /* 0x000fc800000010ff */
[----:B------:R-:W-:-:S07]  /*3f60*/  PRMT R66, R66, 0x5410, R68 ;  /* 0x0000541042427816 */ /* 0x000fce0000000044 */
.L_x_189:
[C---:B------:R-:W-:Y:S02]  /*3f70*/  SHF.L.U32 R239, R71.reuse, 0x10, RZ ;  /* 0x0000001047ef7819 */ /* 0x040fe400000006ff */
[----:B------:R-:W-:-:S03]  /*3f80*/  PRMT R71, R71, 0x7632, R71 ;  /* 0x0000763247477816 */ /* 0x000fc60000000047 */
[----:B------:R-:W-:Y:S01]  /*3f90*/  FMUL.FTZ R239, R239, R136 ;  /* 0x00000088efef7220 */ /* 0x000fe20000410000 */
[----:B------:R-:W-:Y:S06]  /*3fa0*/  @P3 BRA `(.L_x_190) ;  /* 0x0000000000083947 */ /* 0x000fec0003800000 */
[----:B------:R-:W-:Y:S05]  /*3fb0*/  @P1 BRA `(.L_x_191) ;  /* 0x00000000000c1947 */ /* 0x000fea0003800000 */
[----:B------:R-:W-:Y:S05]  /*3fc0*/  BRA `(.L_x_192) ;  /* 0x0000000000107947 */ /* 0x000fea0003800000 */
.L_x_190:
[----:B-----5:R-:W-:-:S05]  /*3fd0*/  SHF.L.U32 R68, R63, 0x10, RZ ;  /* 0x000000103f447819 */ /* 0x020fca00000006ff */
[----:B------:R-:W-:-:S07]  /*3fe0*/  FADD.FTZ R239, R68, R239 ;  /* 0x000000ef44ef7221 */ /* 0x000fce0000010000 */
.L_x_191:
[----:B------:R-:W-:-:S04]  /*3ff0*/  F2FP.BF16.F32.PACK_AB R68, RZ, R239 ;  /* 0x000000efff44723e */ /* 0x000fc800000010ff */
[----:B------:R-:W-:-:S07]  /*4000*/  PRMT R67, R68, 0x7610, R67 ;  /* 0x0000761044437816 */ /* 0x000fce0000000043 */
.L_x_192:
[----:B------:R-:W-:-:S04]  /*4010*/  IMAD.U32 R71, R71, 0x10000, RZ ;  /* 0x0001000047477824 */ /* 0x000fc800078e00ff */
[----:B------:R-:W-:Y:S01]  /*4020*/  FMUL.FTZ R241, R71, R136 ;  /* 0x0000008847f17220 */ /* 0x000fe20000410000 */
[----:B------:R-:W-:Y:S06]  /*4030*/  @P3 BRA `(.L_x_193) ;  /* 0x0000000000083947 */ /* 0x000fec0003800000 */
[----:B------:R-:W-:Y:S05]  /*4040*/  @P1 BRA `(.L_x_194) ;  /* 0x0000000000101947 */ /* 0x000fea0003800000 */
[----:B------:R-:W-:Y:S05]  /*4050*/  BRA `(.L_x_195) ;  /* 0x0000000000147947 */ /* 0x000fea0003800000 */
.L_x_193:
[----:B-----5:R-:W-:-:S04]  /*4060*/  PRMT R68, R63, 0x7632, R68 ;  /* 0x000076323f447816 */ /* 0x020fc80000000044 */
[----:B------:R-:W-:-:S05]  /*4070*/  SHF.L.U32 R68, R68, 0x10, RZ ;  /* 0x0000001044447819 */ /* 0x000fca00000006ff */
[----:B------:R-:W-:-:S07]  /*4080*/  FADD.FTZ R241, R68, R241 ;  /* 0x000000f144f17221 */ /* 0x000fce0000010000 */
.L_x_194:
[----:B------:R-:W-:-:S04]  /*4090*/  F2FP.BF16.F32.PACK_AB R68, RZ, R241 ;  /* 0x000000f1ff44723e */ /* 0x000fc800000010ff */
[----:B------:R-:W-:-:S07]  /*40a0*/  PRMT R67, R67, 0x5410, R68 ;  /* 0x0000541043437816 */ /* 0x000fce0000000044 */
.L_x_195:
[----:B------:R-:W0:Y:S02]  /*40b0*/  @P1 LDC.64 R68, c[0x0][0x238] ;  /* 0x00008e00ff441b82 */ /* 0x000e240000000a00 */
[----:B0-----:R-:W-:-:S04]  /*40c0*/  @P1 LEA R68, P3, R243, R68, 0x4 ;  /* 0x00000044f3441211 */ /* 0x001fc800078620ff */
[----:B------:R-:W-:-:S05]  /*40d0*/  @P1 LEA.HI.X R69, R243, R69, RZ, 0x4, P3 ;  /* 0x00000045f3451211 */ /* 0x000fca00018f24ff */
[----:B------:R0:W-:Y:S04]  /*40e0*/  @P1 STG.E.128 desc[UR4][R68.64], R64 ;  /* 0x0000004044001986 */ /* 0x0001e8000c101d04 */
.L_x_171:
[----:B------:R-:W-:Y:S05]  /*40f0*/  BSYNC B0 ;  /* 0x0000000000007941 */ /* 0x000fea0003800000 */
.L_x_170:
[----:B01234-:R-:W-:Y:S01]  /*4100*/  FADD.FTZ R68, RZ, R153 ;  /* 0x00000099ff447221 */ /* 0x01ffe20000010000 */
[----:B------:R-:W-:Y:S01]  /*4110*/  ISETP.GT.U32.AND P3, PT, R129, 0xff, PT ;  /* 0x000000ff8100780c */ /* 0x000fe20003f64070 */
[----:B------:R-:W-:Y:S01]  /*4120*/  UMOV UR6, 0xffffffff ;  /* 0xffffffff00067882 */ /* 0x000fe20000000000 */
[----:B------:R-:W-:Y:S01]  /*4130*/  LOP3.LUT R128, R128, 0xfffffffb, RZ, 0xc0, !PT ;  /* 0xfffffffb80807812 */ /* 0x000fe200078ec0ff */
[----:B------:R-:W-:Y:S01]  /*4140*/  FADD.FTZ R68, R151, R68 ;  /* 0x0000004497447221 */ /* 0x000fe20000010000 */
[----:B------:R-:W-:Y:S02]  /*4150*/  ISETP.GT.U32.AND P4, PT, R129, 0x2ff, PT ;  /* 0x000002ff8100780c */ /* 0x000fe40003f84070 */
[----:B------:R-:W-:Y:S01]  /*4160*/  LOP3.LUT P5, RZ, R134, 0xff, RZ, 0xc0, !PT ;  /* 0x000000ff86ff7812 */ /* 0x000fe200078ac0ff */
[----:B------:R-:W-:Y:S01]  /*4170*/  FADD.FTZ R68, R185, R68 ;  /* 0x00000044b9447221 */ /* 0x000fe20000010000 */
[----:B------:R-:W-:Y:S02]  /*4180*/  SHF.R.U32.HI R70, RZ, 0x5, R130 ;  /* 0x00000005ff467819 */ /* 0x000fe40000011682 */
[----:B------:R-:W-:Y:S01]  /*4190*/  LOP3.LUT P6, RZ, R130, 0x1f, RZ, 0xc0, !PT ;  /* 0x0000001f82ff7812 */ /* 0x000fe200078cc0ff */
[----:B------:R-:W-:Y:S01]  /*41a0*/  FADD.FTZ R68, R183, R68 ;  /* 0x00000044b7447221 */ /* 0x000fe20000010000 */
[----:B------:R-:W-:-:S02]  /*41b0*/  LOP3.LUT R71, R70, 0x7fffffc, RZ, 0xc0, !PT ;  /* 0x07fffffc46477812 */ /* 0x000fc400078ec0ff */
[----:B------:R-:W-:Y:S01]  /*41c0*/  @P3 LOP3.LUT R128, R128, 0x4, RZ, 0xfc, !PT ;  /* 0x0000000480803812 */ /* 0x000fe200078efcff */
[----:B------:R-:W-:-:S03]  /*41d0*/  FADD.FTZ R68, R213, R68 ;  /* 0x00000044d5447221 */ /* 0x000fc60000010000 */
[----:B------:R-:W-:Y:S01]  /*41e0*/  LOP3.LUT R128, R128, 0xfffffffd, RZ, 0xc0, !PT ;  /* 0xfffffffd80807812 */ /* 0x000fe200078ec0ff */
[----:B------:R-:W-:Y:S01]  /*41f0*/  FADD.FTZ R68, R211, R68 ;  /* 0x00000044d3447221 */ /* 0x000fe20000010000 */
[----:B------:R-:W-:-:S03]  /*4200*/  @!P5 IADD3 R71, R71, 0x4, RZ ;  /* 0x000000044747d810 */ /* 0x000fc60007ffe0ff */
[----:B------:R-:W-:-:S04]  /*4210*/  FADD.FTZ R68, R215, R68 ;  /* 0x00000044d7447221 */ /* 0x000fc80000010000 */
[----:B------:R-:W-:-:S05]  /*4220*/  FADD.FTZ R68, R217, R68 ;  /* 0x00000044d9447221 */ /* 0x000fca0000010000 */
[----:B------:R-:W-:-:S05]  /*4230*/  FSEL R136, R68, RZ, P2 ;  /* 0x000000ff44887208 */ /* 0x000fca0001000000 */
[----:B------:R-:W-:-:S04]  /*4240*/  FADD.FTZ R68, R149, R136 ;  /* 0x0000008895447221 */ /* 0x000fc80000010000 */
[----:B------:R-:W-:-:S04]  /*4250*/  FADD.FTZ R68, R147, R68 ;  /* 0x0000004493447221 */ /* 0x000fc80000010000 */
[----:B------:R-:W-:-:S04]  /*4260*/  FADD.FTZ R68, R181, R68 ;  /* 0x00000044b5447221 */ /* 0x000fc80000010000 */
[----:B------:R-:W-:-:S04]  /*4270*/  FADD.FTZ R68, R179, R68 ;  /* 0x00000044b3447221 */ /* 0x000fc80000010000 */
[----:B------:R-:W-:-:S04]  /*4280*/  FADD.FTZ R68, R209, R68 ;  /* 0x00000044d1447221 */ /* 0x000fc80000010000 */
[----:B------:R-:W-:-:S04]  /*4290*/  FADD.FTZ R68, R207, R68 ;  /* 0x00000044cf447221 */ /* 0x000fc80000010000 */
[----:B------:R-:W-:-:S04]  /*42a0*/  FADD.FTZ R68, R219, R68 ;  /* 0x00000044db447221 */ /* 0x000fc80000010000 */
[----:B------:R-:W-:Y:S01]  /*42b0*/  @P3 FADD.FTZ R136, R221, R68 ;  /* 0x00000044dd883221 */ /* 0x000fe20000010000 */
[----:B------:R-:W-:-:S03]  /*42c0*/  ISETP.GT.U32.AND P3, PT, R129, 0x17f, PT ;  /* 0x0000017f8100780c */ /* 0x000fc60003f64070 */
[----:B------:R-:W-:-:S04]  /*42d0*/  FADD.FTZ R68, R145, R136 ;  /* 0x0000008891447221 */ /* 0x000fc80000010000 */
[----:B------:R-:W-:-:S04]  /*42e0*/  FADD.FTZ R68, R143, R68 ;  /* 0x000000448f447221 */ /* 0x000fc80000010000 */
[----:B------:R-:W-:Y:S02]  /*42f0*/  FADD.FTZ R68, R177, R68 ;  /* 0x00000044b1447221 */ /* 0x000fe40000010000 */
[----:B------:R-:W-:Y:S02]  /*4300*/  @P3 LOP3.LUT R128, R128, 0x2, RZ, 0xfc, !PT ;  /* 0x0000000280803812 */ /* 0x000fe400078efcff */
[----:B------:R-:W-:Y:S02]  /*4310*/  FADD.FTZ R68, R175, R68 ;  /* 0x00000044af447221 */ /* 0x000fe40000010000 */
[----:B------:R-:W-:Y:S02]  /*4320*/  LOP3.LUT R128, R128, 0xfffffffe, RZ, 0xc0, !PT ;  /* 0xfffffffe80807812 */ /* 0x000fe400078ec0ff */
        /* <DEDUP_REMOVED lines=11> */
[----:B------:R-:W-:Y:S02]  /*43e0*/  FADD.FTZ R68, R201, R68 ;  /* 0x00000044c9447221 */ /* 0x000fe40000010000 */
[----:B------:R-:W-:-:S02]  /*43f0*/  @P5 LOP3.LUT R128, R128, 0x8, RZ, 0xfc, !PT ;  /* 0x0000000880805812 */ /* 0x000fc400078efcff */
[----:B------:R-:W-:Y:S01]  /*4400*/  FADD.FTZ R68, R199, R68 ;  /* 0x00000044c7447221 */ /* 0x000fe20000010000 */
[----:B------:R-:W-:Y:S02]  /*4410*/  ISETP.GT.U32.AND P5, PT, R129, 0x37f, PT ;  /* 0x0000037f8100780c */ /* 0x000fe40003fa4070 */
[----:B------:R-:W-:Y:S01]  /*4420*/  LOP3.LUT R128, R128, 0xffffffbf, RZ, 0xc0, !PT ;  /* 0xffffffbf80807812 */ /* 0x000fe200078ec0ff */
[----:B------:R-:W-:-:S03]  /*4430*/  FADD.FTZ R68, R227, R68 ;  /* 0x00000044e3447221 */ /* 0x000fc60000010000 */
[----:B------:R-:W-:Y:S01]  /*4440*/  @P6 LOP3.LUT R128, R128, 0x40, RZ, 0xfc, !PT ;  /* 0x0000004080806812 */ /* 0x000fe200078efcff */
[----:B------:R-:W-:Y:S01]  /*4450*/  @P3 FADD.FTZ R136, R229, R68 ;  /* 0x00000044e5883221 */ /* 0x000fe20000010000 */
[----:B------:R-:W-:-:S03]  /*4460*/  ISETP.GT.U32.AND P3, PT, R129, 0x27f, PT ;  /* 0x0000027f8100780c */ /* 0x000fc60003f64070 */
[----:B------:R-:W-:-:S04]  /*4470*/  FADD.FTZ R68, R137, R136 ;  /* 0x0000008889447221 */ /* 0x000fc80000010000 */
[----:B------:R-:W-:-:S04]  /*4480*/  FADD.FTZ R68, R135, R68 ;  /* 0x0000004487447221 */ /* 0x000fc80000010000 */
[----:B------:R-:W-:-:S04]  /*4490*/  FADD.FTZ R68, R169, R68 ;  /* 0x00000044a9447221 */ /* 0x000fc80000010000 */
[----:B------:R-:W-:-:S04]  /*44a0*/  FADD.FTZ R68, R167, R68 ;  /* 0x00000044a7447221 */ /* 0x000fc80000010000 */
[----:B------:R-:W-:-:S04]  /*44b0*/  FADD.FTZ R68, R197, R68 ;  /* 0x00000044c5447221 */ /* 0x000fc80000010000 */
[----:B------:R-:W-:-:S04]  /*44c0*/  FADD.FTZ R68, R195, R68 ;  /* 0x00000044c3447221 */ /* 0x000fc80000010000 */
[----:B------:R-:W-:-:S04]  /*44d0*/  FADD.FTZ R68, R231, R68 ;  /* 0x00000044e7447221 */ /* 0x000fc80000010000 */
[----:B------:R-:W-:-:S04]  /*44e0*/  @P3 FADD.FTZ R136, R233, R68 ;  /* 0x00000044e9883221 */ /* 0x000fc80000010000 */
        /* <DEDUP_REMOVED lines=16> */
[----:B------:R-:W-:Y:S06]  /*45f0*/  BRA.DIV UR6, `(.L_x_196) ;  /* 0x0000001e06407947 */ /* 0x000fec000b800000 */
[----:B------:R-:W0:Y:S01]  /*4600*/  SHFL.BFLY PT, R69, R136, 0x1, 0x1f ;  /* 0x0c201f0088457f89 */ /* 0x000e2200000e0000 */
[----:B------:R-:W-:Y:S01]  /*4610*/  ISETP.GT.U32.AND P6, PT, R129, 0xff, PT ;  /* 0x000000ff8100780c */ /* 0x000fe20003fc4070 */
[----:B0-----:R-:W-:-:S05]  /*4620*/  FADD.FTZ R134, R136, R69 ;  /* 0x0000004588867221 */ /* 0x001fca0000010000 */
[----:B------:R-:W0:Y:S02]  /*4630*/  SHFL.BFLY PT, R69, R134, 0x2, 0x1f ;  /* 0x0c401f0086457f89 */ /* 0x000e2400000e0000 */
[----:B0-----:R-:W-:-:S05]  /*4640*/  FADD.FTZ R138, R134, R69 ;  /* 0x00000045868a7221 */ /* 0x001fca0000010000 */
[----:B------:R-:W0:Y:S02]  /*4650*/  SHFL.BFLY PT, R69, R138, 0x4, 0x1f ;  /* 0x0c801f008a457f89 */ /* 0x000e2400000e0000 */
[----:B0-----:R-:W-:-:S05]  /*4660*/  FADD.FTZ R140, R138, R69 ;  /* 0x000000458a8c7221 */ /* 0x001fca0000010000 */
[----:B------:R-:W0:Y:S02]  /*4670*/  SHFL.BFLY PT, R69, R140, 0x8, 0x1f ;  /* 0x0d001f008c457f89 */ /* 0x000e2400000e0000 */
[----:B0-----:R-:W-:-:S05]  /*4680*/  FADD.FTZ R142, R140, R69 ;  /* 0x000000458c8e7221 */ /* 0x001fca0000010000 */
[----:B------:R-:W0:Y:S02]  /*4690*/  SHFL.BFLY PT, R69, R142, 0x10, 0x1f ;  /* 0x0e001f008e457f89 */ /* 0x000e2400000e0000 */
[----:B0-----:R-:W-:-:S04]  /*46a0*/  FADD.FTZ R68, R142, R69 ;  /* 0x000000458e447221 */ /* 0x001fc80000010000 */
[----:B------:R-:W-:-:S04]  /*46b0*/  FMUL.FTZ R68, R3, R68 ;  /* 0x0000004403447220 */ /* 0x000fc80000410000 */
[--C-:B------:R-:W-:Y:S01]  /*46c0*/  FADD.FTZ R69, R153, -R68.reuse ;  /* 0x8000004499457221 */ /* 0x100fe20000010000 */
[--C-:B------:R-:W-:Y:S01]  /*46d0*/  FADD.FTZ R136, R151, -R68.reuse ;  /* 0x8000004497887221 */ /* 0x100fe20000010000 */
[--C-:B------:R-:W-:Y:S01]  /*46e0*/  FADD.FTZ R134, R185, -R68.reuse ;  /* 0x80000044b9867221 */ /* 0x100fe20000010000 */
[--C-:B------:R-:W-:Y:S01]  /*46f0*/  FADD.FTZ R243, R147, -R68.reuse ;  /* 0x8000004493f37221 */ /* 0x100fe20000010000 */
[----:B------:R-:W-:Y:S01]  /*4700*/  FFMA.FTZ R69, R69, R69, RZ ;  /* 0x0000004545457223 */ /* 0x000fe200000100ff */
[----:B------:R-:W-:-:S03]  /*4710*/  FADD.FTZ R245, R181, -R68 ;  /* 0x80000044b5f57221 */ /* 0x000fc60000010000 */
[----:B------:R-:W-:Y:S01]  /*4720*/  FFMA.FTZ R69, R136, R136, R69 ;  /* 0x0000008888457223 */ /* 0x000fe20000010045 */
        /* <DEDUP_REMOVED lines=11> */
[----:B------:R-:W-:-:S05]  /*47e0*/  FFMA.FTZ R69, R136, R136, R69 ;  /* 0x0000008888457223 */ /* 0x000fca0000010045 */
[----:B------:R-:W-:-:S05]  /*47f0*/  FSEL R69, R69, RZ, P2 ;  /* 0x000000ff45457208 */ /* 0x000fca0001000000 */
[----:B------:R-:W-:-:S04]  /*4800*/  FFMA.FTZ R134, R134, R134, R69 ;  /* 0x0000008686867223 */ /* 0x000fc80000010045 */
        /* <DEDUP_REMOVED lines=12> */
[----:B------:R-:W-:Y:S01]  /*48d0*/  @P6 FFMA.FTZ R69, R243, R243, R134 ;  /* 0x000000f3f3456223 */ /* 0x000fe20000010086 */
[--C-:B------:R-:W-:Y:S01]  /*48e0*/  FADD.FTZ R134, R145, -R68.reuse ;  /* 0x8000004491867221 */ /* 0x100fe20000010000 */
[----:B------:R-:W-:Y:S01]  /*48f0*/  FADD.FTZ R243, R143, -R68 ;  /* 0x800000448ff37221 */ /* 0x000fe20000010000 */
[----:B------:R-:W-:Y:S02]  /*4900*/  ISETP.GT.U32.AND P6, PT, R129, 0x17f, PT ;  /* 0x0000017f8100780c */ /* 0x000fe40003fc4070 */
        /* <DEDUP_REMOVED lines=32> */
[----:B------:R-:W-:-:S03]  /*4b10*/  FADD.FTZ R243, R135, -R68 ;  /* 0x8000004487f37221 */ /* 0x000fc60000010000 */
        /* <DEDUP_REMOVED lines=43> */
[----:B------:R-:W-:-:S04]  /*4dd0*/  FFMA.FTZ R134, R245, R245, R134 ;  /* 0x000000f5f5867223 */ /* 0x000fc80000010086 */
[----:B------:R-:W-:-:S05]  /*4de0*/  @P5 FFMA.FTZ R69, R243, R243, R134 ;  /* 0x000000f3f3455223 */ /* 0x000fca0000010086 */
[----:B------:R-:W0:Y:S02]  /*4df0*/  SHFL.BFLY PT, R134, R69, 0x1, 0x1f ;  /* 0x0c201f0045867f89 */ /* 0x000e2400000e0000 */
[----:B0-----:R-:W-:-:S05]  /*4e00*/  FADD.FTZ R134, R69, R134 ;  /* 0x0000008645867221 */ /* 0x001fca0000010000 */
[----:B------:R-:W0:Y:S02]  /*4e10*/  SHFL.BFLY PT, R243, R134, 0x2, 0x1f ;  /* 0x0c401f0086f37f89 */ /* 0x000e2400000e0000 */
[----:B0-----:R-:W-:-:S05]  /*4e20*/  FADD.FTZ R243, R134, R243 ;  /* 0x000000f386f37221 */ /* 0x001fca0000010000 */
[----:B------:R-:W0:Y:S02]  /*4e30*/  SHFL.BFLY PT, R136, R243, 0x4, 0x1f ;  /* 0x0c801f00f3887f89 */ /* 0x000e2400000e0000 */
[----:B0-----:R-:W-:-:S05]  /*4e40*/  FADD.FTZ R136, R243, R136 ;  /* 0x00000088f3887221 */ /* 0x001fca0000010000 */
[----:B------:R-:W0:Y:S02]  /*4e50*/  SHFL.BFLY PT, R245, R136, 0x8, 0x1f ;  /* 0x0d001f0088f57f89 */ /* 0x000e2400000e0000 */
[----:B0-----:R-:W-:-:S05]  /*4e60*/  FADD.FTZ R245, R136, R245 ;  /* 0x000000f588f57221 */ /* 0x001fca0000010000 */
[----:B------:R0:W1:Y:S02]  /*4e70*/  SHFL.BFLY PT, R138, R245, 0x10, 0x1f ;  /* 0x0e001f00f58a7f89 */ /* 0x00006400000e0000 */
.L_x_222:
[----:B------:R-:W-:Y:S01]  /*4e80*/  LOP3.LUT P3, RZ, R130, 0x1f, RZ, 0xc0, !PT ;  /* 0x0000001f82ff7812 */ /* 0x000fe2000786c0ff */
[----:B------:R-:W-:Y:S05]  /*4e90*/  WARPSYNC.ALL ;  /* 0x0000000000007948 */ /* 0x000fea0003800000 */
[----:B------:R-:W-:Y:S02]  /*4ea0*/  LOP3.LUT R70, R70, 0x3, RZ, 0xc0, !PT ;  /* 0x0000000346467812 */ /* 0x000fe400078ec0ff */
[----:B------:R-:W-:-:S05]  /*4eb0*/  LOP3.LUT R136, R130, 0x1f, RZ, 0xc0, !PT ;  /* 0x0000001f82887812 */ /* 0x000fca00078ec0ff */
[----:B------:R-:W2:Y:S01]  /*4ec0*/  @!P3 S2R R134, SR_CgaCtaId ;  /* 0x000000000086b919 */ /* 0x000ea20000008800 */
[----:B------:R-:W-:-:S04]  /*4ed0*/  @!P3 MOV R69, 0x400 ;  /* 0x000004000045b802 */ /* 0x000fc80000000f00 */
[----:B--2---:R-:W-:Y:S01]  /*4ee0*/  @!P3 LEA R243, R134, R69, 0x18 ;  /* 0x0000004586f3b211 */ /* 0x004fe200078ec0ff */
[----:B-1----:R-:W-:Y:S01]  /*4ef0*/  FADD.FTZ R69, R245, R138 ;  /* 0x0000008af5457221 */ /* 0x002fe20000010000 */
[----:B------:R-:W-:-:S04]  /*4f00*/  @!P3 IADD3 R134, R71, R70, RZ ;  /* 0x000000464786b210 */ /* 0x000fc80007ffe0ff */
[----:B------:R-:W-:-:S05]  /*4f10*/  @!P3 LEA R134, R134, R243, 0x3 ;  /* 0x000000f38686b211 */ /* 0x000fca00078e18ff */
[----:B------:R1:W-:Y:S01]  /*4f20*/  @!P3 STS.64 [R134], R68 ;  /* 0x000000448600b388 */ /* 0x0003e20000000a00 */
[----:B------:R-:W-:-:S13]  /*4f30*/  ISETP.GT.U32.AND P3, PT, R136, 0x3, PT ;  /* 0x000000038800780c */ /* 0x000fda0003f64070 */
[----:B-1----:R-:W1:Y:S01]  /*4f40*/  @!P3 S2R R69, SR_CgaCtaId ;  /* 0x000000000045b919 */ /* 0x002e620000008800 */
[----:B------:R-:W-:Y:S01]  /*4f50*/  @!P3 MOV R68, 0x400 ;  /* 0x000004000044b802 */ /* 0x000fe20000000f00 */
[----:B------:R-:W-:Y:S01]  /*4f60*/  @!P3 IMAD.IADD R71, R71, 0x1, R136 ;  /* 0x000000014747b824 */ /* 0x000fe200078e0288 */
[----:B------:R-:W-:Y:S01]  /*4f70*/  BAR.SYNC.DEFER_BLOCKING 0x0 ;  /* 0x0000000000007b1d */ /* 0x000fe20000010000 */
[----:B------:R-:W-:-:S05]  /*4f80*/  LOP3.LUT P4, RZ, R128, 0x800, RZ, 0xc0, !PT ;  /* 0x0000080080ff7812 */ /* 0x000fca000788c0ff */
[----:B------:R-:W-:Y:S01]  /*4f90*/  BSSY B0, `(.L_x_197) ;  /* 0x0000059000007945 */ /* 0x000fe20003800000 */
[----:B-1----:R-:W-:Y:S02]  /*4fa0*/  @!P3 LEA R134, R69, R68, 0x18 ;  /* 0x000000444586b211 */ /* 0x002fe400078ec0ff */
[----:B------:R-:W-:Y:S02]  /*4fb0*/  CS2R R68, SRZ ;  /* 0x0000000000447805 */ /* 0x000fe4000001ff00 */
[----:B------:R-:W-:Y:S01]  /*4fc0*/  @!P3 LEA R134, R71, R134, 0x3 ;  /* 0x000000864786b211 */ /* 0x000fe200078e18ff */
[----:B------:R-:W-:-:S04]  /*4fd0*/  HFMA2.MMA R71, -RZ, RZ, 0, 0 ;  /* 0x00000000ff477435 */ /* 0x000fc800000001ff */
[----:B------:R-:W-:Y:S02]  /*4fe0*/  @!P3 LDS.64 R68, [R134] ;  /* 0x000000008644b984 */ /* 0x000fe40000000a00 */
[----:B------:R-:W-:Y:S02]  /*4ff0*/  @!P3 MOV R71, R0 ;  /* 0x000000000047b202 */ /* 0x000fe40000000f00 */
[----:B------:R-:W-:Y:S02]  /*5000*/  LOP3.LUT P3, RZ, R70, 0x1f, R130, 0xf8, !PT ;  /* 0x0000001f46ff7812 */ /* 0x000fe4000786f882 */
[-C--:B0-----:R-:W-:Y:S01]  /*5010*/  I2FP.F32.S32 R245, R71.reuse ;  /* 0x0000004700f57245 */ /* 0x081fe20000201400 */
[----:B------:R-:W0:Y:S02]  /*5020*/  SHFL.DOWN PT, R136, R71, 0x2, 0x1f ;  /* 0x08401f0047887f89 */ /* 0x000e2400000e0000 */
[----:B0-----:R-:W-:Y:S02]  /*5030*/  IADD3 R138, R136, R71, RZ ;  /* 0x00000047888a7210 */ /* 0x001fe40007ffe0ff */
[----:B------:R-:W-:-:S02]  /*5040*/  I2FP.F32.S32 R136, R136 ;  /* 0x0000008800887245 */ /* 0x000fc40000201400 */
[----:B------:R-:W-:Y:S01]  /*5050*/  I2FP.F32.S32 R140, R138 ;  /* 0x0000008a008c7245 */ /* 0x000fe20000201400 */
[----:B------:R-:W0:Y:S03]  /*5060*/  SHFL.DOWN PT, R249, R138, 0x1, 0x1f ;  /* 0x08201f008af97f89 */ /* 0x000e2600000e0000 */
[----:B------:R-:W1:Y:S01]  /*5070*/  MUFU.RCP R142, R140 ;  /* 0x0000008c008e7308 */ /* 0x000e620000001000 */
[----:B------:R-:W2:Y:S04]  /*5080*/  SHFL.DOWN PT, R243, R68, 0x2, 0x1f ;  /* 0x08401f0044f37f89 */ /* 0x000ea800000e0000 */
[----:B------:R-:W3:Y:S01]  /*5090*/  SHFL.DOWN PT, R134, R69, 0x2, 0x1f ;  /* 0x08401f0045867f89 */ /* 0x000ee200000e0000 */
[----:B0-----:R-:W-:Y:S01]  /*50a0*/  IMAD.IADD R71, R138, 0x1, R249 ;  /* 0x000000018a477824 */ /* 0x001fe200078e02f9 */
[----:B------:R-:W-:Y:S01]  /*50b0*/  I2FP.F32.S32 R249, R249 ;  /* 0x000000f900f97245 */ /* 0x000fe20000201400 */
[----:B--2---:R-:W-:-:S03]  /*50c0*/  FMUL.FTZ R144, R243, R136 ;  /* 0x00000088f3907220 */ /* 0x004fc60000410000 */
[----:B------:R-:W-:Y:S01]  /*50d0*/  I2FP.F32.S32 R138, R71 ;  /* 0x00000047008a7245 */ /* 0x000fe20000201400 */
[----:B------:R-:W-:Y:S01]  /*50e0*/  FFMA.FTZ R247, R245, R68, R144 ;  /* 0x00000044f5f77223 */ /* 0x000fe20000010090 */
[----:B------:R-:W-:Y:S01]  /*50f0*/  FADD.FTZ R68, -R243, R68 ;  /* 0x00000044f3447221 */ /* 0x000fe20000010100 */
[----:B---3--:R-:W-:-:S03]  /*5100*/  FADD.FTZ R71, R134, R69 ;  /* 0x0000004586477221 */ /* 0x008fc60000010000 */
[----:B------:R-:W0:Y:S01]  /*5110*/  MUFU.RCP R138, R138 ;  /* 0x0000008a008a7308 */ /* 0x000e220000001000 */
[----:B-1----:R-:W-:Y:S01]  /*5120*/  FMUL.FTZ R247, R142, R247 ;  /* 0x000000f78ef77220 */ /* 0x002fe20000410000 */
[----:B------:R-:W-:-:S04]  /*5130*/  FMUL.FTZ R68, R68, R68 ;  /* 0x0000004444447220 */ /* 0x000fc80000410000 */
[----:B------:R-:W1:Y:S01]  /*5140*/  SHFL.DOWN PT, R144, R247, 0x1, 0x1f ;  /* 0x08201f00f7907f89 */ /* 0x000e6200000e0000 */
[----:B------:R-:W-:-:S04]  /*5150*/  FMUL.FTZ R68, R68, R245 ;  /* 0x000000f544447220 */ /* 0x000fc80000410000 */
[----:B------:R-:W-:-:S04]  /*5160*/  FMUL.FTZ R68, R68, R136 ;  /* 0x0000008844447220 */ /* 0x000fc80000410000 */
[----:B------:R-:W-:-:S05]  /*5170*/  FFMA.FTZ R68, R142, R68, R71 ;  /* 0x000000448e447223 */ /* 0x000fca0000010047 */
[----:B------:R-:W2:Y:S01]  /*5180*/  SHFL.DOWN PT, R69, R68, 0x1, 0x1f ;  /* 0x08201f0044457f89 */ /* 0x000ea200000e0000 */
[----:B-1----:R-:W-:Y:S01]  /*5190*/  FMUL.FTZ R71, R144, R249 ;  /* 0x000000f990477220 */ /* 0x002fe20000410000 */
[----:B------:R-:W-:-:S03]  /*51a0*/  FADD.FTZ R144, R247, -R144 ;  /* 0x80000090f7907221 */ /* 0x000fc60000010000 */
[----:B------:R-:W-:-:S04]  /*51b0*/  FFMA.FTZ R71, R140, R247, R71 ;  /* 0x000000f78c477223 */ /* 0x000fc80000010047 */
[----:B0-----:R-:W-:Y:S01]  /*51c0*/  FMUL.FTZ R134, R138, R71 ;  /* 0x000000478a867220 */ /* 0x001fe20000410000 */
[----:B------:R-:W-:-:S04]  /*51d0*/  FMUL.FTZ R71, R144, R144 ;  /* 0x0000009090477220 */ /* 0x000fc80000410000 */
[----:B------:R-:W-:Y:S01]  /*51e0*/  FMUL.FTZ R71, R140, R71 ;  /* 0x000000478c477220 */ /* 0x000fe20000410000 */
[----:B--2---:R-:W-:Y:S01]  /*51f0*/  FADD.FTZ R69, R68, R69 ;  /* 0x0000004544457221 */ /* 0x004fe20000010000 */
[----:B------:R-:W0:Y:S01]  /*5200*/  SHFL.IDX PT, R247, R134, RZ, 0x1f ;  /* 0x00001fff86f77589 */ /* 0x000e2200000e0000 */
[----:B------:R-:W1:Y:S01]  /*5210*/  LDC R140, c[0x0][0x2d8] ;  /* 0x0000b600ff8c7b82 */ /* 0x000e620000000800 */
[----:B------:R-:W-:-:S04]  /*5220*/  FMUL.FTZ R71, R71, R249 ;  /* 0x000000f947477220 */ /* 0x000fc80000410000 */
[----:B------:R-:W-:-:S03]  /*5230*/  FFMA.FTZ R138, R138, R71, R69 ;  /* 0x000000478a8a7223 */ /* 0x000fc60000010045 */
[----:B------:R-:W2:Y:S02]  /*5240*/  @!P3 LDC.64 R70, c[0x0][0x250] ;  /* 0x00009400ff46bb82 */ /* 0x000ea40000000a00 */
[----:B------:R-:W1:Y:S06]  /*5250*/  SHFL.IDX PT, R245, R138, RZ, 0x1f ;  /* 0x00001fff8af57589 */ /* 0x000e6c00000e0000 */
[----:B------:R-:W3:Y:S01]  /*5260*/  @!P3 LDC.64 R68, c[0x0][0x258] ;  /* 0x00009600ff44bb82 */ /* 0x000ee20000000a00 */
[----:B0-----:R-:W-:-:S05]  /*5270*/  FMUL.FTZ R136, R247, R247 ;  /* 0x000000f7f7887220 */ /* 0x001fca0000410000 */
[----:B------:R-:W-:Y:S01]  /*5280*/  FSEL R243, R136, RZ, P4 ;  /* 0x000000ff88f37208 */ /* 0x000fe20002000000 */
[----:B--2---:R-:W-:-:S04]  /*5290*/  @!P3 IMAD.WIDE R70, R58, 0x4, R70 ;  /* 0x000000043a46b825 */ /* 0x004fc800078e0246 */
[----:B-1----:R-:W-:Y:S01]  /*52a0*/  FFMA.FTZ R134, R245, UR7, R140 ;  /* 0x00000007f5867c23 */ /* 0x002fe2000801008c */
[----:B------:R0:W-:Y:S03]  /*52b0*/  @!P3 STG.E desc[UR4][R70.64], R247 ;  /* 0x000000f74600b986 */ /* 0x0001e6000c101904 */
[----:B------:R-:W-:Y:S01]  /*52c0*/  FADD.FTZ R243, R134, R243 ;  /* 0x000000f386f37221 */ /* 0x000fe20000010000 */
[----:B------:R-:W-:Y:S01]  /*52d0*/  FSEL R134, R247, RZ, !P4 ;  /* 0x000000fff7867208 */ /* 0x000fe20006000000 */
[----:B---3--:R-:W-:Y:S02]  /*52e0*/  @!P3 IMAD.WIDE R68, R58, 0x4, R68 ;  /* 0x000000043a44b825 */ /* 0x008fe400078e0244 */
[----:B------:R-:W1:Y:S03]  /*52f0*/  MUFU.RSQ R245, R243 ;  /* 0x000000f300f57308 */ /* 0x000e660000001400 */
[----:B-1----:R0:W-:Y:S01]  /*5300*/  @!P3 STG.E desc[UR4][R68.64], R245 ;  /* 0x000000f54400b986 */ /* 0x0021e2000c101904 */
[----:B------:R-:W-:Y:S05]  /*5310*/  @!P2 BRA `(.L_x_198) ;  /* 0x000000000080a947 */ /* 0x000fea0003800000 */
[----:B------:R-:W1:Y:S01]  /*5320*/  LDC.64 R242, c[0x0][0x2b8] ;  /* 0x0000ae00fff27b82 */ /* 0x000e620000000a00 */
[--C-:B0-----:R-:W-:Y:S01]  /*5330*/  FADD.FTZ R68, R153, -R134.reuse ;  /* 0x8000008699447221 */ /* 0x101fe20000010000 */
[--C-:B------:R-:W-:Y:S01]  /*5340*/  FADD.FTZ R70, R151, -R134.reuse ;  /* 0x8000008697467221 */ /* 0x100fe20000010000 */
[--C-:B------:R-:W-:Y:S01]  /*5350*/  FADD.FTZ R136, R185, -R134.reuse ;  /* 0x80000086b9887221 */ /* 0x100fe20000010000 */
[--C-:B------:R-:W-:Y:S01]  /*5360*/  FADD.FTZ R138, R183, -R134.reuse ;  /* 0x80000086b78a7221 */ /* 0x100fe20000010000 */
[--C-:B------:R-:W-:Y:S01]  /*5370*/  FADD.FTZ R140, R213, -R134.reuse ;  /* 0x80000086d58c7221 */ /* 0x100fe20000010000 */
[--C-:B------:R-:W-:Y:S01]  /*5380*/  FADD.FTZ R142, R211, -R134.reuse ;  /* 0x80000086d38e7221 */ /* 0x100fe20000010000 */
[--C-:B------:R-:W-:Y:S01]  /*5390*/  FADD.FTZ R144, R215, -R134.reuse ;  /* 0x80000086d7907221 */ /* 0x100fe20000010000 */
[----:B------:R-:W-:Y:S01]  /*53a0*/  FADD.FTZ R146, R217, -R134 ;  /* 0x80000086d9927221 */ /* 0x000fe20000010000 */
[C---:B------:R-:W-:Y:S01]  /*53b0*/  FMUL.FTZ R68, R245.reuse, R68 ;  /* 0x00000044f5447220 */ /* 0x040fe20000410000 */
[C---:B------:R-:W-:Y:S01]  /*53c0*/  FMUL.FTZ R70, R245.reuse, R70 ;  /* 0x00000046f5467220 */ /* 0x040fe20000410000 */
[C---:B------:R-:W-:Y:S01]  /*53d0*/  FMUL.FTZ R136, R245.reuse, R136 ;  /* 0x00000088f5887220 */ /* 0x040fe20000410000 */
[C---:B------:R-:W-:Y:S01]  /*53e0*/  FMUL.FTZ R138, R245.reuse, R138 ;  /* 0x0000008af58a7220 */ /* 0x040fe20000410000 */
[C---:B------:R-:W-:Y:S01]  /*53f0*/  FMUL.FTZ R140, R245.reuse, R140 ;  /* 0x0000008cf58c7220 */ /* 0x040fe20000410000 */
[C---:B------:R-:W-:Y:S01]  /*5400*/  FMUL.FTZ R142, R245.reuse, R142 ;  /* 0x0000008ef58e7220 */ /* 0x040fe20000410000 */
[C---:B------:R-:W-:Y:S01]  /*5410*/  FMUL.FTZ R144, R245.reuse, R144 ;  /* 0x00000090f5907220 */ /* 0x040fe20000410000 */
[----:B------:R-:W-:Y:S01]  /*5420*/  FMUL.FTZ R146, R245, R146 ;  /* 0x00000092f5927220 */ /* 0x000fe20000410000 */
[----:B------:R-:W-:Y:S01]  /*5430*/  FFMA.FTZ R68, R126, R68, R103 ;  /* 0x000000447e447223 */ /* 0x000fe20000010067 */
[----:B------:R-:W-:Y:S01]  /*5440*/  FFMA.FTZ R69, R59, R70, R34 ;  /* 0x000000463b457223 */ /* 0x000fe20000010022 */
[----:B------:R-:W-:Y:S01]  /*5450*/  FFMA.FTZ R136, R127, R136, R102 ;  /* 0x000000887f887223 */ /* 0x000fe20000010066 */
[----:B------:R-:W-:Y:S01]  /*5460*/  FFMA.FTZ R71, R56, R138, R33 ;  /* 0x0000008a38477223 */ /* 0x000fe20000010021 */
[----:B------:R-:W-:Y:S01]  /*5470*/  FFMA.FTZ R70, R124, R140, R101 ;  /* 0x0000008c7c467223 */ /* 0x000fe20000010065 */
[----:B------:R-:W-:Y:S01]  /*5480*/  FFMA.FTZ R247, R57, R142, R32 ;  /* 0x0000008e39f77223 */ /* 0x000fe20000010020 */
[----:B------:R-:W-:Y:S01]  /*5490*/  FFMA.FTZ R144, R125, R144, R100 ;  /* 0x000000907d907223 */ /* 0x000fe20000010064 */
[----:B------:R-:W-:Y:S01]  /*54a0*/  FFMA.FTZ R249, R54, R146, R31 ;  /* 0x0000009236f97223 */ /* 0x000fe2000001001f */
[----:B------:R-:W-:Y:S01]  /*54b0*/  F2FP.BF16.F32.PACK_AB R68, R69, R68 ;  /* 0x000000444544723e */ /* 0x000fe200000010ff */
[----:B-1----:R-:W-:Y:S01]  /*54c0*/  IMAD.WIDE.U32 R242, R132, 0x10, R242 ;  /* 0x0000001084f27825 */ /* 0x002fe200078e00f2 */
[----:B------:R-:W-:-:S02]  /*54d0*/  F2FP.BF16.F32.PACK_AB R69, R71, R136 ;  /* 0x000000884745723e */ /* 0x000fc400000010ff */
[----:B------:R-:W-:Y:S02]  /*54e0*/  F2FP.BF16.F32.PACK_AB R70, R247, R70 ;  /* 0x00000046f746723e */ /* 0x000fe400000010ff */
[----:B------:R-:W-:Y:S02]  /*54f0*/  F2FP.BF16.F32.PACK_AB R71, R249, R144 ;  /* 0x00000090f947723e */ /* 0x000fe400000010ff */
[----:B------:R-:W-:-:S03]  /*5500*/  IADD3 R132, R132, 0x80, RZ ;  /* 0x0000008084847810 */ /* 0x000fc60007ffe0ff */
[----:B------:R1:W-:Y:S04]  /*5510*/  STG.E.128 desc[UR4][R242.64], R68 ;  /* 0x00000044f2007986 */ /* 0x0003e8000c101d04 */
.L_x_198:
[----:B------:R-:W-:Y:S05]  /*5520*/  BSYNC B0 ;  /* 0x0000000000007941 */ /* 0x000fea0003800000 */
.L_x_197:
[----:B------:R-:W-:Y:S01]  /*5530*/  ISETP.GE.U32.AND P3, PT, R129, 0x100, PT ;  /* 0x000001008100780c */ /* 0x000fe20003f66070 */
[----:B------:R-:W-:-:S12]  /*5540*/  BSSY B0, `(.L_x_199) ;  /* 0x0000022000007945 */ /* 0x000fd80003800000 */
[----:B------:R-:W-:Y:S05]  /*5550*/  @!P3 BRA `(.L_x_200) ;  /* 0x000000000080b947 */ /* 0x000fea0003800000 */
[----:B-1----:R-:W1:Y:S01]  /*5560*/  LDC.64 R242, c[0x0][0x2b8] ;  /* 0x0000ae00fff27b82 */ /* 0x002e620000000a00 */
        /* <DEDUP_REMOVED lines=31> */
.L_x_200:
[----:B------:R-:W-:Y:S05]  /*5760*/  BSYNC B0 ;  /* 0x0000000000007941 */ /* 0x000fea0003800000 */
.L_x_199:
[----:B------:R-:W-:Y:S01]  /*5770*/  ISETP.GE.U32.AND P3, PT, R129, 0x180, PT ;  /* 0x000001808100780c */ /* 0x000fe20003f66070 */
[----:B------:R-:W-:-:S12]  /*5780*/  BSSY B0, `(.L_x_201) ;  /* 0x0000022000007945 */ /* 0x000fd80003800000 */
[----:B------:R-:W-:Y:S05]  /*5790*/  @!P3 BRA `(.L_x_202) ;  /* 0x000000000080b947 */ /* 0x000fea0003800000 */
[----:B-12---:R-:W1:Y:S01]  /*57a0*/  LDC.64 R242, c[0x0][0x2b8] ;  /* 0x0000ae00fff27b82 */ /* 0x006e620000000a00 */
        /* <DEDUP_REMOVED lines=31> */
.L_x_202:
[----:B------:R-:W-:Y:S05]  /*59a0*/  BSYNC B0 ;  /* 0x0000000000007941 */ /* 0x000fea0003800000 */
.L_x_201:
[----:B------:R-:W-:Y:S01]  /*59b0*/  ISETP.GE.U32.AND P3, PT, R129, 0x200, PT ;  /* 0x000002008100780c */ /* 0x000fe20003f66070 */
[----:B------:R-:W-:-:S12]  /*59c0*/  BSSY B0, `(.L_x_203) ;  /* 0x0000022000007945 */ /* 0x000fd80003800000 */
[----:B------:R-:W-:Y:S05]  /*59d0*/  @!P3 BRA `(.L_x_204) ;  /* 0x000000000080b947 */ /* 0x000fea0003800000 */
[----:B-123--:R-:W1:Y:S01]  /*59e0*/  LDC.64 R242, c[0x0][0x2b8] ;  /* 0x0000ae00fff27b82 */ /* 0x00ee620000000a00 */
        /* <DEDUP_REMOVED lines=31> */
.L_x_204:
[----:B------:R-:W-:Y:S05]  /*5be0*/  BSYNC B0 ;  /* 0x0000000000007941 */ /* 0x000fea0003800000 */
.L_x_203:
[----:B------:R-:W-:Y:S01]  /*5bf0*/  ISETP.GE.U32.AND P3, PT, R129, 0x280, PT ;  /* 0x000002808100780c */ /* 0x000fe20003f66070 */
[----:B------:R-:W-:-:S12]  /*5c00*/  BSSY B0, `(.L_x_205) ;  /* 0x0000022000007945 */ /* 0x000fd80003800000 */
[----:B------:R-:W-:Y:S05]  /*5c10*/  @!P3 BRA `(.L_x_206) ;  /* 0x000000000080b947 */ /* 0x000fea0003800000 */
[----:B-1234-:R-:W1:Y:S01]  /*5c20*/  LDC.64 R242, c[0x0][0x2b8] ;  /* 0x0000ae00fff27b82 */ /* 0x01ee620000000a00 */
        /* <DEDUP_REMOVED lines=27> */
[----:B------:R-:W-:Y:S01]  /*5de0*/  F2FP.BF16.F32.PACK_AB R70, R247, R70 ;  /* 0x00000046f746723e */ /* 0x000fe200000010ff */
[----:B------:R-:W-:Y:S01]  /*5df0*/  VIADD R132, R132, 0x80 ;  /* 0x0000008084847836 */ /* 0x000fe20000000000 */
[----:B------:R-:W-:-:S05]  /*5e00*/  F2FP.BF16.F32.PACK_AB R71, R249, R144 ;  /* 0x00000090f947723e */ /* 0x000fca00000010ff */
[----:B------:R0:W-:Y:S02]  /*5e10*/  STG.E.128 desc[UR4][R242.64], R68 ;  /* 0x00000044f2007986 */ /* 0x0001e4000c101d04 */
.L_x_206:
[----:B------:R-:W-:Y:S05]  /*5e20*/  BSYNC B0 ;  /* 0x0000000000007941 */ /* 0x000fea0003800000 */
.L_x_205:
[----:B------:R-:W-:Y:S01]  /*5e30*/  ISETP.GE.U32.AND P3, PT, R129, 0x300, PT ;  /* 0x000003008100780c */ /* 0x000fe20003f66070 */
[----:B------:R-:W-:-:S12]  /*5e40*/  BSSY B0, `(.L_x_207) ;  /* 0x0000022000007945 */ /* 0x000fd80003800000 */
[----:B------:R-:W-:Y:S05]  /*5e50*/  @!P3 BRA `(.L_x_208) ;  /* 0x000000000080b947 */ /* 0x000fea0003800000 */
[----:B01234-:R-:W0:Y:S01]  /*5e60*/  LDC.64 R242, c[0x0][0x2b8] ;  /* 0x0000ae00fff27b82 */ /* 0x01fe220000000a00 */
[--C-:B------:R-:W-:Y:S01]  /*5e70*/  FADD.FTZ R68, R133, -R134.reuse ;  /* 0x8000008685447221 */ /* 0x100fe20000010000 */
        /* <DEDUP_REMOVED lines=24> */
[----:B0-----:R-:W-:Y:S01]  /*6000*/  IMAD.WIDE.U32 R242, R132, 0x10, R242 ;  /* 0x0000001084f27825 */ /* 0x001fe200078e00f2 */
[----:B------:R-:W-:-:S02]  /*6010*/  F2FP.BF16.F32.PACK_AB R69, R71, R136 ;  /* 0x000000884745723e */ /* 0x000fc400000010ff */
[----:B------:R-:W-:Y:S02]  /*6020*/  F2FP.BF16.F32.PACK_AB R70, R247, R70 ;  /* 0x00000046f746723e */ /* 0x000fe400000010ff */
[----:B------:R-:W-:Y:S02]  /*6030*/  F2FP.BF16.F32.PACK_AB R71, R249, R144 ;  /* 0x00000090f947723e */ /* 0x000fe400000010ff */
[----:B------:R-:W-:-:S03]  /*6040*/  IADD3 R132, R132, 0x80, RZ ;  /* 0x0000008084847810 */ /* 0x000fc60007ffe0ff */
[----:B------:R0:W-:Y:S04]  /*6050*/  STG.E.128 desc[UR4][R242.64], R68 ;  /* 0x00000044f2007986 */ /* 0x0001e8000c101d04 */
.L_x_208:
[----:B------:R-:W-:Y:S05]  /*6060*/  BSYNC B0 ;  /* 0x0000000000007941 */ /* 0x000fea0003800000 */
.L_x_207:
        /* <DEDUP_REMOVED lines=28> */
[----:B0-----:R-:W-:Y:S01]  /*6230*/  IMAD.WIDE.U32 R242, R132, 0x10, R242 ;  /* 0x0000001084f27825 */ /* 0x001fe200078e00f2 */
[----:B------:R-:W-:-:S02]  /*6240*/  F2FP.BF16.F32.PACK_AB R71, R134, R71 ;  /* 0x000000478647723e */ /* 0x000fc400000010ff */
[----:B------:R-:W-:Y:S02]  /*6250*/  F2FP.BF16.F32.PACK_AB R70, R247, R140 ;  /* 0x0000008cf746723e */ /* 0x000fe400000010ff */
[----:B------:R-:W-:Y:S02]  /*6260*/  F2FP.BF16.F32.PACK_AB R69, R138, R69 ;  /* 0x000000458a45723e */ /* 0x000fe400000010ff */
[----:B------:R-:W-:-:S05]  /*6270*/  F2FP.BF16.F32.PACK_AB R68, R245, R68 ;  /* 0x00000044f544723e */ /* 0x000fca00000010ff */
[----:B------:R0:W-:Y:S02]  /*6280*/  STG.E.128 desc[UR4][R242.64], R68 ;  /* 0x00000044f2007986 */ /* 0x0001e4000c101d04 */
.L_x_210:
[----:B------:R-:W-:Y:S05]  /*6290*/  BSYNC B0 ;  /* 0x0000000000007941 */ /* 0x000fea0003800000 */
.L_x_209:
[----:B------:R-:W-:Y:S02]  /*62a0*/  LOP3.LUT P3, RZ, R128, 0x8, RZ, 0xc0, !PT ;  /* 0x0000000880ff7812 */ /* 0x000fe4000786c0ff */
[----:B------:R-:W-:Y:S02]  /*62b0*/  IADD3 R58, R58, UR8, RZ ;  /* 0x000000083a3a7c10 */ /* 0x000fe4000fffe0ff */
[----:B------:R-:W-:Y:S02]  /*62c0*/  SEL R134, RZ, 0x1, P3 ;  /* 0x00000001ff867807 */ /* 0x000fe40001800000 */
[----:B------:R-:W-:-:S13]  /*62d0*/  ISETP.GE.AND P3, PT, R58, UR9, PT ;  /* 0x000000093a007c0c */ /* 0x000fda000bf66270 */
[----:B------:R-:W-:Y:S05]  /*62e0*/  @!P3 BRA `(.L_x_211) ;  /* 0xffffffb0008cb947 */ /* 0x000fea000383ffff */
[----:B------:R-:W-:Y:S05]  /*62f0*/  EXIT ;  /* 0x000000000000794d */ /* 0x000fea0003800000 */
.L_x_196:
[----:B------:R-:W-:Y:S01]  /*6300*/  HFMA2.MMA R148, -RZ, RZ, 0, 5.9604644775390625e-08 ;  /* 0x00000001ff947435 */ /* 0x000fe200000001ff */
[----:B------:R-:W-:Y:S01]  /*6310*/  MOV R247, R136 ;  /* 0x0000008800f77202 */ /* 0x000fe20000000f00 */
[----:B------:R-:W-:Y:S01]  /*6320*/  IMAD.MOV.U32 R249, RZ, RZ, 0x1f ;  /* 0x0000001ffff97424 */ /* 0x000fe200078e00ff */
[----:B------:R-:W-:-:S08]  /*6330*/  MOV R144, 0xffffffff ;  /* 0xffffffff00907802 */ /* 0x000fd00000000f00 */
[----:B-----5:R-:W-:Y:S05]  /*6340*/  WARPSYNC.COLLECTIVE R144, `(.L_x_212) ;  /* 0x0000000090087348 */ /* 0x020fea0003c00000 */
[----:B------:R0:W1:Y:S02]  /*6350*/  SHFL.BFLY P6, R146, R247, R148, R249 ;  /* 0x0c000094f7927389 */ /* 0x00006400000c00f9 */
[----:B01---5:R-:W-:Y:S01]  /*6360*/  ENDCOLLECTIVE ;  /* 0x000000000000791b */ /* 0x023fe20003800000 */
.L_x_212:
[----:B------:R-:W-:Y:S01]  /*6370*/  HFMA2.MMA R148, -RZ, RZ, 0, 1.1920928955078125e-07 ;  /* 0x00000002ff947435 */ /* 0x000fe200000001ff */
[----:B------:R-:W-:-:S05]  /*6380*/  MOV R69, R146 ;  /* 0x0000009200457202 */ /* 0x000fca0000000f00 */
[----:B------:R-:W-:-:S05]  /*6390*/  FADD.FTZ R134, R136, R69 ;  /* 0x0000004588867221 */ /* 0x000fca0000010000 */
[----:B------:R-:W-:-:S07]  /*63a0*/  MOV R247, R134 ;  /* 0x0000008600f77202 */ /* 0x000fce0000000f00 */
[----:B------:R-:W-:Y:S05]  /*63b0*/  WARPSYNC.COLLECTIVE R144, `(.L_x_213) ;  /* 0x0000000090087348 */ /* 0x000fea0003c00000 */
[----:B------:R0:W1:Y:S02]  /*63c0*/  SHFL.BFLY P6, R146, R247, R148, R249 ;  /* 0x0c000094f7927389 */ /* 0x00006400000c00f9 */
[----:B01----:R-:W-:Y:S01]  /*63d0*/  ENDCOLLECTIVE ;  /* 0x000000000000791b */ /* 0x003fe20003800000 */
.L_x_213:
[----:B------:R-:W-:Y:S01]  /*63e0*/  HFMA2.MMA R148, -RZ, RZ, 0, 2.384185791015625e-07 ;  /* 0x00000004ff947435 */ /* 0x000fe200000001ff */
[----:B------:R-:W-:-:S04]  /*63f0*/  IMAD.MOV.U32 R69, RZ, RZ, R146 ;  /* 0x000000ffff457224 */ /* 0x000fc800078e0092 */
[----:B------:R-:W-:-:S05]  /*6400*/  FADD.FTZ R138, R134, R69 ;  /* 0x00000045868a7221 */ /* 0x000fca0000010000 */
[----:B------:R-:W-:-:S07]  /*6410*/  MOV R247, R138 ;  /* 0x0000008a00f77202 */ /* 0x000fce0000000f00 */
[----:B------:R-:W-:Y:S05]  /*6420*/  WARPSYNC.COLLECTIVE R144, `(.L_x_214) ;  /* 0x0000000090087348 */ /* 0x000fea0003c00000 */
[----:B------:R0:W1:Y:S02]  /*6430*/  SHFL.BFLY P6, R146, R247, R148, R249 ;  /* 0x0c000094f7927389 */ /* 0x00006400000c00f9 */
[----:B01----:R-:W-:Y:S01]  /*6440*/  ENDCOLLECTIVE ;  /* 0x000000000000791b */ /* 0x003fe20003800000 */
.L_x_214:
[----:B------:R-:W-:Y:S01]  /*6450*/  IMAD.MOV.U32 R148, RZ, RZ, 0x8 ;  /* 0x00000008ff947424 */ /* 0x000fe200078e00ff */
[----:B------:R-:W-:-:S05]  /*6460*/  MOV R69, R146 ;  /* 0x0000009200457202 */ /* 0x000fca0000000f00 */
[----:B------:R-:W-:-:S05]  /*6470*/  FADD.FTZ R140, R138, R69 ;  /* 0x000000458a8c7221 */ /* 0x000fca0000010000 */
[----:B------:R-:W-:-:S07]  /*6480*/  MOV R247, R140 ;  /* 0x0000008c00f77202 */ /* 0x000fce0000000f00 */
[----:B------:R-:W-:Y:S05]  /*6490*/  WARPSYNC.COLLECTIVE R144, `(.L_x_215) ;  /* 0x0000000090087348 */ /* 0x000fea0003c00000 */
[----:B------:R0:W1:Y:S02]  /*64a0*/  SHFL.BFLY P6, R146, R247, R148, R249 ;  /* 0x0c000094f7927389 */ /* 0x00006400000c00f9 */
[----:B01----:R-:W-:Y:S01]  /*64b0*/  ENDCOLLECTIVE ;  /* 0x000000000000791b */ /* 0x003fe20003800000 */
.L_x_215:
[----:B------:R-:W-:Y:S01]  /*64c0*/  HFMA2.MMA R148, -RZ, RZ, 0, 9.5367431640625e-07 ;  /* 0x00000010ff947435 */ /* 0x000fe200000001ff */
[----:B------:R-:W-:-:S05]  /*64d0*/  MOV R69, R146 ;  /* 0x0000009200457202 */ /* 0x000fca0000000f00 */
[----:B------:R-:W-:-:S05]  /*64e0*/  FADD.FTZ R142, R140, R69 ;  /* 0x000000458c8e7221 */ /* 0x000fca0000010000 */
[----:B------:R-:W-:-:S07]  /*64f0*/  MOV R247, R142 ;  /* 0x0000008e00f77202 */ /* 0x000fce0000000f00 */
[----:B------:R-:W-:Y:S05]  /*6500*/  WARPSYNC.COLLECTIVE R144, `(.L_x_216) ;  /* 0x0000000090087348 */ /* 0x000fea0003c00000 */
[----:B------:R0:W1:Y:S02]  /*6510*/  SHFL.BFLY P6, R146, R247, R148, R249 ;  /* 0x0c000094f7927389 */ /* 0x00006400000c00f9 */
[----:B01----:R-:W-:Y:S01]  /*6520*/  ENDCOLLECTIVE ;  /* 0x000000000000791b */ /* 0x003fe20003800000 */
.L_x_216:
[----:B------:R-:W-:Y:S01]  /*6530*/  HFMA2.MMA R148, -RZ, RZ, 0, 5.9604644775390625e-08 ;  /* 0x00000001ff947435 */ /* 0x000fe200000001ff */
[----:B------:R-:W-:Y:S02]  /*6540*/  MOV R69, R146 ;  /* 0x0000009200457202 */ /* 0x000fe40000000f00 */
[----:B------:R-:W-:-:S03]  /*6550*/  ISETP.GT.U32.AND P6, PT, R129, 0xff, PT ;  /* 0x000000ff8100780c */ /* 0x000fc60003fc4070 */
[----:B------:R-:W-:-:S04]  /*6560*/  FADD.FTZ R68, R142, R69 ;  /* 0x000000458e447221 */ /* 0x000fc80000010000 */
        /* <DEDUP_REMOVED lines=18> */
[----:B------:R-:W-:Y:S01]  /*6690*/  FFMA.FTZ R69, R134, R134, R69 ;  /* 0x0000008686457223 */ /* 0x000fe20000010045 */
[----:B------:R-:W-:-:S04]  /*66a0*/  FADD.FTZ R134, R149, -R68 ;  /* 0x8000004495867221 */ /* 0x000fc80000010000 */
        /* <DEDUP_REMOVED lines=95> */
[----:B------:R-:W-:-:S04]  /*6ca0*/  @P5 FFMA.FTZ R69, R243, R243, R134 ;  /* 0x000000f3f3455223 */ /* 0x000fc80000010086 */
[----:B------:R-:W-:-:S07]  /*6cb0*/  IMAD.MOV.U32 R247, RZ, RZ, R69 ;  /* 0x000000fffff77224 */ /* 0x000fce00078e0045 */
[----:B------:R-:W-:Y:S05]  /*6cc0*/  WARPSYNC.COLLECTIVE R144, `(.L_x_217) ;  /* 0x0000000090087348 */ /* 0x000fea0003c00000 */
[----:B------:R0:W1:Y:S02]  /*6cd0*/  SHFL.BFLY P6, R146, R247, R148, R249 ;  /* 0x0c000094f7927389 */ /* 0x00006400000c00f9 */
[----:B01----:R-:W-:Y:S01]  /*6ce0*/  ENDCOLLECTIVE ;  /* 0x000000000000791b */ /* 0x003fe20003800000 */
.L_x_217:
[----:B------:R-:W-:Y:S01]  /*6cf0*/  HFMA2.MMA R148, -RZ, RZ, 0, 1.1920928955078125e-07 ;  /* 0x00000002ff947435 */ /* 0x000fe200000001ff */
[----:B------:R-:W-:-:S05]  /*6d00*/  MOV R134, R146 ;  /* 0x0000009200867202 */ /* 0x000fca0000000f00 */
[----:B------:R-:W-:-:S05]  /*6d10*/  FADD.FTZ R134, R69, R134 ;  /* 0x0000008645867221 */ /* 0x000fca0000010000 */
[----:B------:R-:W-:-:S07]  /*6d20*/  MOV R247, R134 ;  /* 0x0000008600f77202 */ /* 0x000fce0000000f00 */
[----:B------:R-:W-:Y:S05]  /*6d30*/  WARPSYNC.COLLECTIVE R144, `(.L_x_218) ;  /* 0x0000000090087348 */ /* 0x000fea0003c00000 */
[----:B------:R0:W1:Y:S02]  /*6d40*/  SHFL.BFLY P6, R146, R247, R148, R249 ;  /* 0x0c000094f7927389 */ /* 0x00006400000c00f9 */
[----:B01----:R-:W-:Y:S01]  /*6d50*/  ENDCOLLECTIVE ;  /* 0x000000000000791b */ /* 0x003fe20003800000 */
.L_x_218:
[----:B------:R-:W-:Y:S01]  /*6d60*/  HFMA2.MMA R148, -RZ, RZ, 0, 2.384185791015625e-07 ;  /* 0x00000004ff947435 */ /* 0x000fe200000001ff */
[----:B------:R-:W-:-:S04]  /*6d70*/  IMAD.MOV.U32 R243, RZ, RZ, R146 ;  /* 0x000000fffff37224 */ /* 0x000fc800078e0092 */
[----:B------:R-:W-:-:S05]  /*6d80*/  FADD.FTZ R243, R134, R243 ;  /* 0x000000f386f37221 */ /* 0x000fca0000010000 */
[----:B------:R-:W-:-:S07]  /*6d90*/  MOV R247, R243 ;  /* 0x000000f300f77202 */ /* 0x000fce0000000f00 */
[----:B------:R-:W-:Y:S05]  /*6da0*/  WARPSYNC.COLLECTIVE R144, `(.L_x_219) ;  /* 0x0000000090087348 */ /* 0x000fea0003c00000 */
[----:B------:R0:W1:Y:S02]  /*6db0*/  SHFL.BFLY P6, R146, R247, R148, R249 ;  /* 0x0c000094f7927389 */ /* 0x00006400000c00f9 */
[----:B01----:R-:W-:Y:S01]  /*6dc0*/  ENDCOLLECTIVE ;  /* 0x000000000000791b */ /* 0x003fe20003800000 */
.L_x_219:
[----:B------:R-:W-:Y:S01]  /*6dd0*/  IMAD.MOV.U32 R148, RZ, RZ, 0x8 ;  /* 0x00000008ff947424 */ /* 0x000fe200078e00ff */
[----:B------:R-:W-:-:S05]  /*6de0*/  MOV R136, R146 ;  /* 0x0000009200887202 */ /* 0x000fca0000000f00 */
[----:B------:R-:W-:-:S05]  /*6df0*/  FADD.FTZ R136, R243, R136 ;  /* 0x00000088f3887221 */ /* 0x000fca0000010000 */
[----:B------:R-:W-:-:S07]  /*6e00*/  MOV R247, R136 ;  /* 0x0000008800f77202 */ /* 0x000fce0000000f00 */
[----:B------:R-:W-:Y:S05]  /*6e10*/  WARPSYNC.COLLECTIVE R144, `(.L_x_220) ;  /* 0x0000000090087348 */ /* 0x000fea0003c00000 */
[----:B------:R0:W1:Y:S02]  /*6e20*/  SHFL.BFLY P6, R146, R247, R148, R249 ;  /* 0x0c000094f7927389 */ /* 0x00006400000c00f9 */
[----:B01----:R-:W-:Y:S01]  /*6e30*/  ENDCOLLECTIVE ;  /* 0x000000000000791b */ /* 0x003fe20003800000 */
.L_x_220:
[----:B------:R-:W-:Y:S01]  /*6e40*/  HFMA2.MMA R148, -RZ, RZ, 0, 9.5367431640625e-07 ;  /* 0x00000010ff947435 */ /* 0x000fe200000001ff */
[----:B------:R-:W-:-:S05]  /*6e50*/  MOV R245, R146 ;  /* 0x0000009200f57202 */ /* 0x000fca0000000f00 */
[----:B------:R-:W-:-:S05]  /*6e60*/  FADD.FTZ R245, R136, R245 ;  /* 0x000000f588f57221 */ /* 0x000fca0000010000 */
[----:B------:R-:W-:-:S07]  /*6e70*/  MOV R247, R245 ;  /* 0x000000f500f77202 */ /* 0x000fce0000000f00 */
[----:B------:R-:W-:Y:S05]  /*6e80*/  WARPSYNC.COLLECTIVE R144, `(.L_x_221) ;  /* 0x0000000090087348 */ /* 0x000fea0003c00000 */
[----:B------:R0:W1:Y:S02]  /*6e90*/  SHFL.BFLY P6, R146, R247, R148, R249 ;  /* 0x0c000094f7927389 */ /* 0x00006400000c00f9 */
[----:B01----:R-:W-:Y:S01]  /*6ea0*/  ENDCOLLECTIVE ;  /* 0x000000000000791b */ /* 0x003fe20003800000 */
.L_x_221:
[----:B------:R-:W-:Y:S01]  /*6eb0*/  MOV R138, R146 ;  /* 0x00000092008a7202 */ /* 0x000fe20000000f00 */
[----:B------:R-:W-:Y:S06]  /*6ec0*/  BRA `(.L_x_222) ;  /* 0xffffffdc00ec7947 */ /* 0x000fec000383ffff */
.L_x_223:
[----:B------:R-:W-:-:S00]  /*6ed0*/  BRA `(.L_x_223) ;  /* 0xfffffffc00fc7947 */ /* 0x000fc0000383ffff */
[----:B------:R-:W-:-:S00]  /*6ee0*/  NOP ;  /* 0x0000000000007918 */ /* 0x000fc00000000000 */
        /* <DEDUP_REMOVED lines=9> */
.L_x_45960:


//--------------------- .text._ZN10layer_norm13ln_fwd_kernelINS_13Kernel_traitsI13__nv_bfloat16S2_S2_S2_fjLj7168ELj1ELj1ELj4ELj16ENS_18Kernel_traits_baseILj7168ES2_S2_S2_S2_fjLj128EEEEELb0ELb0ELb0ELb1EEEvNS_9FwdParamsE --------------------------
	.section	.text._ZN10layer_norm13ln_fwd_kernelINS_13Kernel_traitsI13__nv_bfloat16S2_S2_S2_fjLj7168ELj1ELj1ELj4ELj16ENS_18Kernel_traits_baseILj7168ES2_S2_S2_S2_fjLj128EEEEELb0ELb0ELb0ELb1EEEvNS_9FwdParamsE,"ax",@progbits
	.align	128
        .global         _ZN10layer_norm13ln_fwd_kernelINS_13Kernel_traitsI13__nv_bfloat16S2_S2_S2_fjLj7168ELj1ELj1ELj4ELj16ENS_18Kernel_traits_baseILj7168ES2_S2_S2_S2_fjLj128EEEEELb0ELb0ELb0ELb1EEEvNS_9FwdParamsE
        .type           _ZN10layer_norm13ln_fwd_kernelINS_13Kernel_traitsI13__nv_bfloat16S2_S2_S2_fjLj7168ELj1ELj1ELj4ELj16ENS_18Kernel_traits_baseILj7168ES2_S2_S2_S2_fjLj128EEEEELb0ELb0ELb0ELb1EEEvNS_9FwdParamsE,@function
        .size           _ZN10layer_norm13ln_fwd_kernelINS_13Kernel_traitsI13__nv_bfloat16S2_S2_S2_fjLj7168ELj1ELj1ELj4ELj16ENS_18Kernel_traits_baseILj7168ES2_S2_S2_S2_fjLj128EEEEELb0ELb0ELb0ELb1EEEvNS_9FwdParamsE,(.L_x_45961 - _ZN10layer_norm13ln_fwd_kernelINS_13Kernel_traitsI13__nv_bfloat16S2_S2_S2_fjLj7168ELj1ELj1ELj4ELj16ENS_18Kernel_traits_baseILj7168ES2_S2_S2_S2_fjLj128EEEEELb0ELb0ELb0ELb1EEEvNS_9FwdParamsE)
        .other          _ZN10layer_norm13ln_fwd_kernelINS_13Kernel_traitsI13__nv_bfloat16S2_S2_S2_fjLj7168ELj1ELj1ELj4ELj16ENS_18Kernel_traits_baseILj7168ES2_S2_S2_S2_fjLj128EEEEELb0ELb0ELb0ELb1EEEvNS_9FwdParamsE,@"STO_CUDA_ENTRY STV_DEFAULT"
_ZN10layer_norm13ln_fwd_kernelINS_13Kernel_traitsI13__nv_bfloat16S2_S2_S2_fjLj7168ELj1ELj1ELj4ELj16ENS_18Kernel_traits_baseILj7168ES2_S2_S2_S2_fjLj128EEEEELb0ELb0ELb0ELb1EEEvNS_9FwdParamsE:
.text._ZN10layer_norm13ln_fwd_kernelINS_13Kernel_traitsI13__nv_bfloat16S2_S2_S2_fjLj7168ELj1ELj1ELj4ELj16ENS_18Kernel_traits_baseILj7168ES2_S2_S2_S2_fjLj128EEEEELb0ELb0ELb0ELb1EEEvNS_9FwdParamsE:
[----:B------:R-:W-:Y:S01]  /*0000*/  LDC R1, c[0x0][0x28] ;  /* 0x00000a00ff017b82 */ /* 0x000fe20000000800 */
[----:B------:R-:W0:Y:S01]  /*0010*/  S2R R114, SR_TID.X ;  /* 0x0000000000727919 */ /* 0x000e220000002100 */
[----:B------:R-:W-:-:S06]  /*0020*/  ULDC.64 UR4, c[0x0][0x2c8] ;  /* 0x0000b20000047ab9 */ /* 0x000fcc0000000a00 */
[----:B------:R-:W1:Y:S01]  /*0030*/  S2UR UR6, SR_CTAID.X ;  /* 0x00000000000679c3 */ /* 0x000e620000002500 */
[----:B------:R-:W-:Y:S01]  /*0040*/  ISETP.NE.U32.AND P1, PT, RZ, UR4, PT ;  /* 0x00000004ff007c0c */ /* 0x000fe2000bf25070 */
[----:B------:R-:W-:-:S03]  /*0050*/  ULDC.64 UR8, c[0x0][0x260] ;  /* 0x0000980000087ab9 */ /* 0x000fc60000000a00 */
[----:B------:R-:W-:-:S03]  /*0060*/  ISETP.NE.AND.EX P1, PT, RZ, UR5, PT, P1 ;  /* 0x00000005ff007c0c */ /* 0x000fc6000bf25310 */
[----:B------:R-:W2:Y:S01]  /*0070*/  LDC.64 R2, c[0x0][0x270] ;  /* 0x00009c00ff027b82 */ /* 0x000ea20000000a00 */
[----:B0-----:R-:W-:-:S04]  /*0080*/  SHF.L.U32 R0, R114, 0x4, RZ ;  /* 0x0000000472007819 */ /* 0x001fc800000006ff */
[----:B------:R-:W-:-:S04]  /*0090*/  LOP3.LUT R0, R0, 0x7f0, RZ, 0xc0, !PT ;  /* 0x000007f000007812 */ /* 0x000fc800078ec0ff */
[----:B------:R-:W-:-:S04]  /*00a0*/  IADD3 R26, P0, R0, UR4, RZ ;  /* 0x00000004001a7c10 */ /* 0x000fc8000ff1e0ff */
[----:B------:R-:W-:Y:S01]  /*00b0*/  IADD3.X R27, RZ, UR5, RZ, P0, !PT ;  /* 0x00000005ff1b7c10 */ /* 0x000fe200087fe4ff */
[----:B------:R-:W-:-:S04]  /*00c0*/  ULDC.64 UR4, c[0x0][0x208] ;  /* 0x0000820000047ab9 */ /* 0x000fc80000000a00 */
[----:B------:R0:W5:Y:S04]  /*00d0*/  @P1 LDG.E.128 R56, desc[UR4][R26.64] ;  /* 0x000000041a381981 */ /* 0x000168000c1e1d00 */
[----:B------:R0:W5:Y:S04]  /*00e0*/  @P1 LDG.E.128 R60, desc[UR4][R26.64+0x800] ;  /* 0x000800041a3c1981 */ /* 0x000168000c1e1d00 */
[----:B------:R0:W5:Y:S04]  /*00f0*/  @P1 LDG.E.128 R20, desc[UR4][R26.64+0x1000] ;  /* 0x001000041a141981 */ /* 0x000168000c1e1d00 */
[----:B------:R0:W5:Y:S04]  /*0100*/  @P1 LDG.E.128 R16, desc[UR4][R26.64+0x1800] ;  /* 0x001800041a101981 */ /* 0x000168000c1e1d00 */
[----:B------:R0:W5:Y:S04]  /*0110*/  @P1 LDG.E.128 R12, desc[UR4][R26.64+0x2000] ;  /* 0x002000041a0c1981 */ /* 0x000168000c1e1d00 */
[----:B------:R0:W5:Y:S04]  /*0120*/  @P1 LDG.E.128 R8, desc[UR4][R26.64+0x2800] ;  /* 0x002800041a081981 */ /* 0x000168000c1e1d00 */
[----:B------:R0:W5:Y:S01]  /*0130*/  @P1 LDG.E.128 R4, desc[UR4][R26.64+0x3000] ;  /* 0x003000041a041981 */ /* 0x000162000c1e1d00 */
[----:B-1----:R-:W-:Y:S01]  /*0140*/  LEA.HI R85, R114, UR6, RZ, 0x19 ;  /* 0x0000000672557c11 */ /* 0x002fe2000f8fc8ff */
[----:B------:R-:W-:Y:S01]  /*0150*/  ULDC UR6, c[0x0][0x214] ;  /* 0x0000850000067ab9 */ /* 0x000fe20000000800 */
[----:B------:R-:W-:-:S02]  /*0160*/  IADD3 R24, P0, R0, UR8, RZ ;  /* 0x0000000800187c10 */ /* 0x000fc4000ff1e0ff */
[----:B------:R-:W-:Y:S01]  /*0170*/  ISETP.GE.AND P2, PT, R85, UR6, PT ;  /* 0x0000000655007c0c */ /* 0x000fe2000bf46270 */
[----:B------:R-:W-:Y:S01]  /*0180*/  ULDC.64 UR6, c[0x0][0x230] ;  /* 0x00008c0000067ab9 */ /* 0x000fe20000000a00 */
[----:B------:R-:W-:Y:S02]  /*0190*/  IADD3.X R25, RZ, UR9, RZ, P0, !PT ;  /* 0x00000009ff197c10 */ /* 0x000fe400087fe4ff */
[----:B--2---:R-:W-:-:S04]  /*01a0*/  LOP3.LUT P0, RZ, R2, UR6, RZ, 0xfc, !PT ;  /* 0x0000000602ff7c12 */ /* 0x004fc8000f80fcff */
[----:B------:R-:W-:-:S05]  /*01b0*/  LOP3.LUT P0, RZ, R3, UR7, RZ, 0xfc, P0 ;  /* 0x0000000703ff7c12 */ /* 0x000fca000800fcff */
[----:B0-----:R-:W-:Y:S08]  /*01c0*/  @P2 EXIT ;  /* 0x000000000000294d */ /* 0x001ff00003800000 */
[----:B-----5:R-:W-:Y:S02]  /*01d0*/  @!P1 CS2R R56, SRZ ;  /* 0x0000000000389805 */ /* 0x020fe4000001ff00 */
[----:B------:R-:W-:Y:S02]  /*01e0*/  @!P1 CS2R R58, SRZ ;  /* 0x00000000003a9805 */ /* 0x000fe4000001ff00 */
[----:B------:R-:W-:Y:S02]  /*01f0*/  @!P1 CS2R R60, SRZ ;  /* 0x00000000003c9805 */ /* 0x000fe4000001ff00 */
[----:B------:R-:W-:Y:S02]  /*0200*/  @!P1 CS2R R62, SRZ ;  /* 0x00000000003e9805 */ /* 0x000fe4000001ff00 */
[----:B------:R-:W-:Y:S02]  /*0210*/  @!P1 CS2R R20, SRZ ;  /* 0x0000000000149805 */ /* 0x000fe4000001ff00 */
[----:B------:R-:W-:-:S02]  /*0220*/  @!P1 CS2R R22, SRZ ;  /* 0x0000000000169805 */ /* 0x000fc4000001ff00 */
[----:B------:R-:W-:Y:S02]  /*0230*/  @!P1 CS2R R16, SRZ ;  /* 0x0000000000109805 */ /* 0x000fe4000001ff00 */
[----:B------:R-:W-:Y:S02]  /*0240*/  @!P1 CS2R R18, SRZ ;  /* 0x0000000000129805 */ /* 0x000fe4000001ff00 */
[----:B------:R-:W-:Y:S02]  /*0250*/  @!P1 CS2R R12, SRZ ;  /* 0x00000000000c9805 */ /* 0x000fe4000001ff00 */
[----:B------:R-:W-:Y:S02]  /*0260*/  @!P1 CS2R R14, SRZ ;  /* 0x00000000000e9805 */ /* 0x000fe4000001ff00 */
[----:B------:R-:W-:Y:S02]  /*0270*/  @!P1 CS2R R8, SRZ ;  /* 0x0000000000089805 */ /* 0x000fe4000001ff00 */
[----:B------:R-:W-:-:S02]  /*0280*/  @!P1 CS2R R10, SRZ ;  /* 0x00000000000a9805 */ /* 0x000fc4000001ff00 */
[----:B------:R-:W-:Y:S02]  /*0290*/  @!P1 CS2R R4, SRZ ;  /* 0x0000000000049805 */ /* 0x000fe4000001ff00 */
[----:B------:R-:W-:Y:S01]  /*02a0*/  @!P1 CS2R R6, SRZ ;  /* 0x0000000000069805 */ /* 0x000fe2000001ff00 */
[----:B------:R-:W5:Y:S01]  /*02b0*/  LDG.E.128 R52, desc[UR4][R24.64] ;  /* 0x0000000418347981 */ /* 0x000f62000c1e1d00 */
[----:B------:R-:W-:Y:S01]  /*02c0*/  ISETP.NE.U32.AND P2, PT, R2, RZ, PT ;  /* 0x000000ff0200720c */ /* 0x000fe20003f45070 */
[----:B------:R-:W-:Y:S01]  /*02d0*/  ULDC.U8 UR6, c[0x0][0x2a0] ;  /* 0x0000a80000067ab9 */ /* 0x000fe20000000000 */
[C---:B------:R-:W-:Y:S01]  /*02e0*/  PRMT R84, R56.reuse, 0x7632, R84 ;  /* 0x0000763238547816 */ /* 0x040fe20000000054 */
[----:B------:R-:W5:Y:S01]  /*02f0*/  LDG.E.128 R48, desc[UR4][R24.64+0x800] ;  /* 0x0008000418307981 */ /* 0x000f62000c1e1d00 */
[----:B------:R-:W-:-:S03]  /*0300*/  SHF.L.U32 R113, R56, 0x10, RZ ;  /* 0x0000001038717819 */ /* 0x000fc600000006ff */
[----:B------:R-:W5:Y:S01]  /*0310*/  LDG.E.128 R44, desc[UR4][R24.64+0x1000] ;  /* 0x00100004182c7981 */ /* 0x000f62000c1e1d00 */
[----:B------:R-:W-:-:S03]  /*0320*/  PRMT R27, R57, 0x7632, R27 ;  /* 0x00007632391b7816 */ /* 0x000fc6000000001b */
[----:B------:R-:W5:Y:S01]  /*0330*/  LDG.E.128 R40, desc[UR4][R24.64+0x1800] ;  /* 0x0018000418287981 */ /* 0x000f62000c1e1d00 */
[----:B------:R-:W-:-:S03]  /*0340*/  SHF.L.U32 R112, R57, 0x10, RZ ;  /* 0x0000001039707819 */ /* 0x000fc600000006ff */
[----:B------:R-:W5:Y:S01]  /*0350*/  LDG.E.128 R36, desc[UR4][R24.64+0x2000] ;  /* 0x0020000418247981 */ /* 0x000f62000c1e1d00 */
[----:B------:R-:W-:-:S03]  /*0360*/  PRMT R26, R58, 0x7632, R26 ;  /* 0x000076323a1a7816 */ /* 0x000fc6000000001a */
[----:B------:R-:W5:Y:S01]  /*0370*/  LDG.E.128 R32, desc[UR4][R24.64+0x2800] ;  /* 0x0028000418207981 */ /* 0x000f62000c1e1d00 */
[----:B------:R-:W-:-:S03]  /*0380*/  SHF.L.U32 R111, R58, 0x10, RZ ;  /* 0x000000103a6f7819 */ /* 0x000fc600000006ff */
[----:B------:R0:W5:Y:S01]  /*0390*/  LDG.E.128 R28, desc[UR4][R24.64+0x3000] ;  /* 0x00300004181c7981 */ /* 0x000162000c1e1d00 */
[----:B------:R-:W-:Y:S01]  /*03a0*/  SHF.L.U32 R110, R59, 0x10, RZ ;  /* 0x000000103b6e7819 */ /* 0x000fe200000006ff */
[----:B------:R-:W-:Y:S01]  /*03b0*/  HFMA2.MMA R119, -RZ, RZ, 0, 5.9604644775390625e-08 ;  /* 0x00000001ff777435 */ /* 0x000fe200000001ff */
[----:B------:R-:W-:Y:S01]  /*03c0*/  SHF.L.U32 R109, R60, 0x10, RZ ;  /* 0x000000103c6d7819 */ /* 0x000fe200000006ff */
[----:B------:R-:W-:Y:S01]  /*03d0*/  ULDC UR7, c[0x0][0x218] ;  /* 0x0000860000077ab9 */ /* 0x000fe20000000800 */
[C---:B------:R-:W-:Y:S01]  /*03e0*/  PRMT R0, R61.reuse, 0x7632, R0 ;  /* 0x000076323d007816 */ /* 0x040fe20000000000 */
[----:B------:R-:W-:Y:S01]  /*03f0*/  ULDC UR8, c[0x0][0x290] ;  /* 0x0000a40000087ab9 */ /* 0x000fe20000000800 */
[----:B------:R-:W-:Y:S01]  /*0400*/  SHF.L.U32 R108, R61, 0x10, RZ ;  /* 0x000000103d6c7819 */ /* 0x000fe200000006ff */
[----:B------:R-:W-:Y:S01]  /*0410*/  ULDC.64 UR12, c[0x0][0x230] ;  /* 0x00008c00000c7ab9 */ /* 0x000fe20000000a00 */
[----:B------:R-:W-:Y:S01]  /*0420*/  PRMT R2, R62, 0x7632, R2 ;  /* 0x000076323e027816 */ /* 0x000fe20000000002 */
[----:B------:R-:W-:Y:S01]  /*0430*/  ULDC.64 UR10, c[0x0][0x210] ;  /* 0x00008400000a7ab9 */ /* 0x000fe20000000a00 */
[----:B0-----:R-:W-:-:S02]  /*0440*/  PRMT R25, R59, 0x7632, R25 ;  /* 0x000076323b197816 */ /* 0x001fc40000000019 */
[----:B------:R-:W-:Y:S02]  /*0450*/  PRMT R24, R60, 0x7632, R24 ;  /* 0x000076323c187816 */ /* 0x000fe40000000018 */
[----:B------:R-:W-:Y:S02]  /*0460*/  SHF.L.U32 R107, R62, 0x10, RZ ;  /* 0x000000103e6b7819 */ /* 0x000fe400000006ff */
[C---:B------:R-:W-:Y:S02]  /*0470*/  PRMT R56, R63.reuse, 0x7632, R56 ;  /* 0x000076323f387816 */ /* 0x040fe40000000038 */
[----:B------:R-:W-:Y:S02]  /*0480*/  SHF.L.U32 R106, R63, 0x10, RZ ;  /* 0x000000103f6a7819 */ /* 0x000fe400000006ff */
[----:B------:R-:W-:Y:S02]  /*0490*/  PRMT R57, R20, 0x7632, R57 ;  /* 0x0000763214397816 */ /* 0x000fe40000000039 */
        /* <DEDUP_REMOVED lines=39> */
[----:B------:R-:W-:Y:S02]  /*0710*/  ISETP.NE.AND.EX P1, PT, R3, RZ, PT, P2 ;  /* 0x000000ff0300720c */ /* 0x000fe40003f25320 */
[----:B------:R-:W-:Y:S02]  /*0720*/  SHF.L.U32 R23, R0, 0x10, RZ ;  /* 0x0000001000177819 */ /* 0x000fe400000006ff */
[----:B------:R-:W-:Y:S02]  /*0730*/  SHF.L.U32 R22, R2, 0x10, RZ ;  /* 0x0000001002167819 */ /* 0x000fe400000006ff */
[----:B------:R-:W-:-:S02]  /*0740*/  ISETP.NE.AND P4, PT, RZ, UR6, PT ;  /* 0x00000006ff007c0c */ /* 0x000fc4000bf85270 */
        /* <DEDUP_REMOVED lines=25> */
[----:B------:R-:W-:-:S07]  /*08e0*/  SHF.L.U32 R0, R76, 0x10, RZ ;  /* 0x000000104c007819 */ /* 0x000fce00000006ff */
.L_x_393:
[----:B------:R-:W-:Y:S01]  /*08f0*/  ISETP.NE.U32.AND P2, PT, RZ, UR12, PT ;  /* 0x0000000cff007c0c */ /* 0x000fe2000bf45070 */
[----:B------:R-:W0:Y:S01]  /*0900*/  @P1 LDC.64 R64, c[0x0][0x270] ;  /* 0x00009c00ff401b82 */ /* 0x000e220000000a00 */
[----:B------:R-:W-:Y:S01]  /*0910*/  IMAD R66, R85, UR7, RZ ;  /* 0x0000000755427c24 */ /* 0x000fe2000f8e02ff */
[----:B------:R-:W-:Y:S02]  /*0920*/  LOP3.LUT R68, R114, 0x7f, RZ, 0xc0, !PT ;  /* 0x0000007f72447812 */ /* 0x000fe400078ec0ff */
[----:B------:R-:W-:Y:S02]  /*0930*/  ISETP.NE.AND.EX P2, PT, RZ, UR13, PT, P2 ;  /* 0x0000000dff007c0c */ /* 0x000fe4000bf45320 */
[----:B------:R-:W-:Y:S02]  /*0940*/  SHF.R.S32.HI R67, RZ, 0x1f, R66 ;  /* 0x0000001fff437819 */ /* 0x000fe40000011442 */
[----:B-1----:R-:W1:Y:S02]  /*0950*/  LDC.64 R156, c[0x0][0x220] ;  /* 0x00008800ff9c7b82 */ /* 0x002e640000000a00 */
[----:B------:R-:W-:-:S04]  /*0960*/  LEA.HI R67, R67, R66, RZ, 0x3 ;  /* 0x0000004243437211 */ /* 0x000fc800078f18ff */
[----:B------:R-:W-:-:S03]  /*0970*/  LEA.HI.SX32 R68, R67, R68, 0x1d ;  /* 0x0000004443447211 */ /* 0x000fc600078feaff */
[----:B------:R-:W2:Y:S01]  /*0980*/  @P2 LDC.64 R70, c[0x0][0x230] ;  /* 0x00008c00ff462b82 */ /* 0x000ea20000000a00 */
[----:B0-----:R-:W-:-:S06]  /*0990*/  @P1 IMAD.WIDE R74, R85, 0x2, R64 ;  /* 0x00000002554a1825 */ /* 0x001fcc00078e0240 */
[----:B------:R-:W3:Y:S01]  /*09a0*/  @P1 LDG.E.U16 R74, desc[UR4][R74.64] ;  /* 0x000000044a4a1981 */ /* 0x000ee2000c1e1500 */
[----:B-1----:R-:W-:-:S06]  /*09b0*/  IMAD.WIDE.U32 R64, R68, 0x10, R156 ;  /* 0x0000001044407825 */ /* 0x002fcc00078e009c */
[----:B------:R-:W4:Y:S01]  /*09c0*/  LDG.E.128 R64, desc[UR4][R64.64] ;  /* 0x0000000440407981 */ /* 0x000f22000c1e1d00 */
[----:B--2---:R-:W-:-:S05]  /*09d0*/  @P2 IMAD.WIDE.U32 R70, R68, 0x10, R70 ;  /* 0x0000001044462825 */ /* 0x004fca00078e0046 */
[----:B-----5:R0:W5:Y:S01]  /*09e0*/  @P2 LDG.E.128 R56, desc[UR4][R70.64] ;  /* 0x0000000446382981 */ /* 0x020162000c1e1d00 */
[----:B------:R-:W-:-:S04]  /*09f0*/  ISETP.NE.U32.AND P3, PT, RZ, UR12, PT ;  /* 0x0000000cff007c0c */ /* 0x000fc8000bf65070 */
[----:B------:R-:W-:Y:S02]  /*0a00*/  ISETP.NE.AND.EX P3, PT, RZ, UR13, PT, P3 ;  /* 0x0000000dff007c0c */ /* 0x000fe4000bf65330 */
[----:B------:R-:W-:Y:S02]  /*0a10*/  MOV R118, 0x3f800000 ;  /* 0x3f80000000767802 */ /* 0x000fe40000000f00 */
[----:B---3--:R-:W-:Y:S02]  /*0a20*/  @P1 SHF.L.U32 R118, R74, 0x10, RZ ;  /* 0x000000104a761819 */ /* 0x008fe400000006ff */
[C---:B----4-:R-:W-:Y:S02]  /*0a30*/  SHF.L.U32 R73, R64.reuse, 0x10, RZ ;  /* 0x0000001040497819 */ /* 0x050fe400000006ff */
[----:B------:R-:W-:-:S03]  /*0a40*/  PRMT R69, R64, 0x7632, R69 ;  /* 0x0000763240457816 */ /* 0x000fc60000000045 */
[----:B------:R-:W-:Y:S02]  /*0a50*/  FMUL.FTZ R73, R73, R118 ;  /* 0x0000007649497220 */ /* 0x000fe40000410000 */
[----:B0-----:R-:W-:Y:S05]  /*0a60*/  @P3 BRA `(.L_x_224) ;  /* 0x0000000000083947 */ /* 0x001fea0003800000 */
[----:B------:R-:W-:Y:S05]  /*0a70*/  @P0 BRA `(.L_x_225) ;  /* 0x00000000000c0947 */ /* 0x000fea0003800000 */
[----:B------:R-:W-:Y:S05]  /*0a80*/  BRA `(.L_x_226) ;  /* 0x0000000000107947 */ /* 0x000fea0003800000 */
.L_x_224:
[----:B-----5:R-:W-:-:S05]  /*0a90*/  SHF.L.U32 R64, R56, 0x10, RZ ;  /* 0x0000001038407819 */ /* 0x020fca00000006ff */
[----:B------:R-:W-:-:S07]  /*0aa0*/  FADD.FTZ R73, R73, R64 ;  /* 0x0000004049497221 */ /* 0x000fce0000010000 */
.L_x_225:
[----:B------:R-:W-:-:S04]  /*0ab0*/  F2FP.BF16.F32.PACK_AB R64, RZ, R73 ;  /* 0x00000049ff40723e */ /* 0x000fc800000010ff */
[----:B------:R-:W-:-:S07]  /*0ac0*/  PRMT R60, R64, 0x7610, R60 ;  /* 0x00007610403c7816 */ /* 0x000fce000000003c */
.L_x_226:
[----:B------:R-:W-:-:S05]  /*0ad0*/  SHF.L.U32 R69, R69, 0x10, RZ ;  /* 0x0000001045457819 */ /* 0x000fca00000006ff */
[----:B------:R-:W-:Y:S01]  /*0ae0*/  FMUL.FTZ R72, R69, R118 ;  /* 0x0000007645487220 */ /* 0x000fe20000410000 */
[----:B------:R-:W-:Y:S06]  /*0af0*/  @P3 BRA `(.L_x_227) ;  /* 0x0000000000083947 */ /* 0x000fec0003800000 */
[----:B------:R-:W-:Y:S05]  /*0b00*/  @P0 BRA `(.L_x_228) ;  /* 0x0000000000100947 */ /* 0x000fea0003800000 */
[----:B------:R-:W-:Y:S05]  /*0b10*/  BRA `(.L_x_229) ;  /* 0x0000000000147947 */ /* 0x000fea0003800000 */
.L_x_227:
[----:B-----5:R-:W-:-:S04]  /*0b20*/  PRMT R64, R56, 0x7632, R64 ;  /* 0x0000763238407816 */ /* 0x020fc80000000040 */
[----:B------:R-:W-:-:S05]  /*0b30*/  SHF.L.U32 R69, R64, 0x10, RZ ;  /* 0x0000001040457819 */ /* 0x000fca00000006ff */
[----:B------:R-:W-:-:S07]  /*0b40*/  FADD.FTZ R72, R72, R69 ;  /* 0x0000004548487221 */ /* 0x000fce0000010000 */
.L_x_228:
[----:B------:R-:W-:-:S04]  /*0b50*/  F2FP.BF16.F32.PACK_AB R64, RZ, R72 ;  /* 0x00000048ff40723e */ /* 0x000fc800000010ff */
[----:B------:R-:W-:-:S07]  /*0b60*/  PRMT R60, R60, 0x5410, R64 ;  /* 0x000054103c3c7816 */ /* 0x000fce0000000040 */
.L_x_229:
[C---:B------:R-:W-:Y:S02]  /*0b70*/  SHF.L.U32 R77, R65.reuse, 0x10, RZ ;  /* 0x00000010414d7819 */ /* 0x040fe400000006ff */
[----:B------:R-:W-:-:S03]  /*0b80*/  PRMT R65, R65, 0x7632, R65 ;  /* 0x0000763241417816 */ /* 0x000fc60000000041 */
[----:B------:R-:W-:Y:S01]  /*0b90*/  FMUL.FTZ R77, R77, R118 ;  /* 0x000000764d4d7220 */ /* 0x000fe20000410000 */
[----:B------:R-:W-:Y:S06]  /*0ba0*/  @P3 BRA `(.L_x_230) ;  /* 0x0000000000083947 */ /* 0x000fec0003800000 */
[----:B------:R-:W-:Y:S05]  /*0bb0*/  @P0 BRA `(.L_x_231) ;  /* 0x00000000000c0947 */ /* 0x000fea0003800000 */
[----:B------:R-:W-:Y:S05]  /*0bc0*/  BRA `(.L_x_232) ;  /* 0x0000000000107947 */ /* 0x000fea0003800000 */
.L_x_230:
[----:B-----5:R-:W-:-:S05]  /*0bd0*/  SHF.L.U32 R64, R57, 0x10, RZ ;  /* 0x0000001039407819 */ /* 0x020fca00000006ff */
[----:B------:R-:W-:-:S07]  /*0be0*/  FADD.FTZ R77, R77, R64 ;  /* 0x000000404d4d7221 */ /* 0x000fce0000010000 */
.L_x_231:
[----:B------:R-:W-:-:S04]  /*0bf0*/  F2FP.BF16.F32.PACK_AB R64, RZ, R77 ;  /* 0x0000004dff40723e */ /* 0x000fc800000010ff */
[----:B------:R-:W-:-:S07]  /*0c00*/  PRMT R61, R64, 0x7610, R61 ;  /* 0x00007610403d7816 */ /* 0x000fce000000003d */
.L_x_232:
[----:B------:R-:W-:-:S05]  /*0c10*/  SHF.L.U32 R65, R65, 0x10, RZ ;  /* 0x0000001041417819 */ /* 0x000fca00000006ff */
[----:B------:R-:W-:Y:S01]  /*0c20*/  FMUL.FTZ R76, R65, R118 ;  /* 0x00000076414c7220 */ /* 0x000fe20000410000 */
[----:B------:R-:W-:Y:S06]  /*0c30*/  @P3 BRA `(.L_x_233) ;  /* 0x0000000000083947 */ /* 0x000fec0003800000 */
[----:B------:R-:W-:Y:S05]  /*0c40*/  @P0 BRA `(.L_x_234) ;  /* 0x0000000000100947 */ /* 0x000fea0003800000 */
[----:B------:R-:W-:Y:S05]  /*0c50*/  BRA `(.L_x_235) ;  /* 0x0000000000147947 */ /* 0x000fea0003800000 */
.L_x_233:
[----:B-----5:R-:W-:-:S04]  /*0c60*/  PRMT R64, R57, 0x7632, R64 ;  /* 0x0000763239407816 */ /* 0x020fc80000000040 */
[----:B------:R-:W-:-:S05]  /*0c70*/  SHF.L.U32 R65, R64, 0x10, RZ ;  /* 0x0000001040417819 */ /* 0x000fca00000006ff */
[----:B------:R-:W-:-:S07]  /*0c80*/  FADD.FTZ R76, R76, R65 ;  /* 0x000000414c4c7221 */ /* 0x000fce0000010000 */
.L_x_234:
[----:B------:R-:W-:-:S04]  /*0c90*/  F2FP.BF16.F32.PACK_AB R64, RZ, R76 ;  /* 0x0000004cff40723e */ /* 0x000fc800000010ff */
[----:B------:R-:W-:-:S07]  /*0ca0*/  PRMT R61, R61, 0x5410, R64 ;  /* 0x000054103d3d7816 */ /* 0x000fce0000000040 */
.L_x_235:
[C---:B------:R-:W-:Y:S02]  /*0cb0*/  SHF.L.U32 R81, R66.reuse, 0x10, RZ ;  /* 0x0000001042517819 */ /* 0x040fe400000006ff */
[----:B------:R-:W-:-:S03]  /*0cc0*/  PRMT R66, R66, 0x7632, R66 ;  /* 0x0000763242427816 */ /* 0x000fc60000000042 */
[----:B------:R-:W-:Y:S01]  /*0cd0*/  FMUL.FTZ R81, R81, R118 ;  /* 0x0000007651517220 */ /* 0x000fe20000410000 */
[----:B------:R-:W-:Y:S06]  /*0ce0*/  @P3 BRA `(.L_x_236) ;  /* 0x0000000000083947 */ /* 0x000fec0003800000 */
[----:B------:R-:W-:Y:S05]  /*0cf0*/  @P0 BRA `(.L_x_237) ;  /* 0x00000000000c0947 */ /* 0x000fea0003800000 */
[----:B------:R-:W-:Y:S05]  /*0d00*/  BRA `(.L_x_238) ;  /* 0x0000000000107947 */ /* 0x000fea0003800000 */
.L_x_236:
[----:B-----5:R-:W-:-:S05]  /*0d10*/  SHF.L.U32 R64, R58, 0x10, RZ ;  /* 0x000000103a407819 */ /* 0x020fca00000006ff */
[----:B------:R-:W-:-:S07]  /*0d20*/  FADD.FTZ R81, R81, R64 ;  /* 0x0000004051517221 */ /* 0x000fce0000010000 */
.L_x_237:
[----:B------:R-:W-:-:S04]  /*0d30*/  F2FP.BF16.F32.PACK_AB R64, RZ, R81 ;  /* 0x00000051ff40723e */ /* 0x000fc800000010ff */
[----:B------:R-:W-:-:S07]  /*0d40*/  PRMT R62, R64, 0x7610, R62 ;  /* 0x00007610403e7816 */ /* 0x000fce000000003e */
.L_x_238:
[----:B------:R-:W-:-:S05]  /*0d50*/  SHF.L.U32 R65, R66, 0x10, RZ ;  /* 0x0000001042417819 */ /* 0x000fca00000006ff */
[----:B------:R-:W-:Y:S01]  /*0d60*/  FMUL.FTZ R80, R65, R118 ;  /* 0x0000007641507220 */ /* 0x000fe20000410000 */
[----:B------:R-:W-:Y:S06]  /*0d70*/  @P3 BRA `(.L_x_239) ;  /* 0x0000000000083947 */ /* 0x000fec0003800000 */
[----:B------:R-:W-:Y:S05]  /*0d80*/  @P0 BRA `(.L_x_240) ;  /* 0x0000000000100947 */ /* 0x000fea0003800000 */
[----:B------:R-:W-:Y:S05]  /*0d90*/  BRA `(.L_x_241) ;  /* 0x0000000000147947 */ /* 0x000fea0003800000 */
.L_x_239:
[----:B-----5:R-:W-:-:S04]  /*0da0*/  PRMT R64, R58, 0x7632, R64 ;  /* 0x000076323a407816 */ /* 0x020fc80000000040 */
[----:B------:R-:W-:-:S05]  /*0db0*/  SHF.L.U32 R65, R64, 0x10, RZ ;  /* 0x0000001040417819 */ /* 0x000fca00000006ff */
[----:B------:R-:W-:-:S07]  /*0dc0*/  FADD.FTZ R80, R80, R65 ;  /* 0x0000004150507221 */ /* 0x000fce0000010000 */
.L_x_240:
[----:B------:R-:W-:-:S04]  /*0dd0*/  F2FP.BF16.F32.PACK_AB R64, RZ, R80 ;  /* 0x00000050ff40723e */ /* 0x000fc800000010ff */
[----:B------:R-:W-:-:S07]  /*0de0*/  PRMT R62, R62, 0x5410, R64 ;  /* 0x000054103e3e7816 */ /* 0x000fce0000000040 */
.L_x_241:
[C---:B------:R-:W-:Y:S02]  /*0df0*/  SHF.L.U32 R117, R67.reuse, 0x10, RZ ;  /* 0x0000001043757819 */ /* 0x040fe400000006ff */
[----:B------:R-:W-:-:S03]  /*0e00*/  PRMT R67, R67, 0x7632, R67 ;  /* 0x0000763243437816 */ /* 0x000fc60000000043 */
[----:B------:R-:W-:Y:S01]  /*0e10*/  FMUL.FTZ R117, R117, R118 ;  /* 0x0000007675757220 */ /* 0x000fe20000410000 */
[----:B------:R-:W-:Y:S06]  /*0e20*/  @P3 BRA `(.L_x_242) ;  /* 0x0000000000083947 */ /* 0x000fec0003800000 */
[----:B------:R-:W-:Y:S05]  /*0e30*/  @P0 BRA `(.L_x_243) ;  /* 0x00000000000c0947 */ /* 0x000fea0003800000 */
[----:B------:R-:W-:Y:S05]  /*0e40*/  BRA `(.L_x_244) ;  /* 0x0000000000107947 */ /* 0x000fea0003800000 */
.L_x_242:
[----:B-----5:R-:W-:-:S05]  /*0e50*/  SHF.L.U32 R64, R59, 0x10, RZ ;  /* 0x000000103b407819 */ /* 0x020fca00000006ff */
[----:B------:R-:W-:-:S07]  /*0e60*/  FADD.FTZ R117, R117, R64 ;  /* 0x0000004075757221 */ /* 0x000fce0000010000 */
.L_x_243:
[----:B------:R-:W-:-:S04]  /*0e70*/  F2FP.BF16.F32.PACK_AB R64, RZ, R117 ;  /* 0x00000075ff40723e */ /* 0x000fc800000010ff */
[----:B------:R-:W-:-:S07]  /*0e80*/  PRMT R63, R64, 0x7610, R63 ;  /* 0x00007610403f7816 */ /* 0x000fce000000003f */
.L_x_244:
[----:B------:R-:W-:-:S05]  /*0e90*/  SHF.L.U32 R67, R67, 0x10, RZ ;  /* 0x0000001043437819 */ /* 0x000fca00000006ff */
[----:B------:R-:W-:Y:S01]  /*0ea0*/  FMUL.FTZ R116, R67, R118 ;  /* 0x0000007643747220 */ /* 0x000fe20000410000 */
[----:B------:R-:W-:Y:S06]  /*0eb0*/  @P3 BRA `(.L_x_245) ;  /* 0x0000000000083947 */ /* 0x000fec0003800000 */
[----:B------:R-:W-:Y:S05]  /*0ec0*/  @P0 BRA `(.L_x_246) ;  /* 0x0000000000100947 */ /* 0x000fea0003800000 */
[----:B------:R-:W-:Y:S05]  /*0ed0*/  BRA `(.L_x_247) ;  /* 0x0000000000147947 */ /* 0x000fea0003800000 */
.L_x_245:
[----:B-----5:R-:W-:-:S04]  /*0ee0*/  PRMT R64, R59, 0x7632, R64 ;  /* 0x000076323b407816 */ /* 0x020fc80000000040 */
[----:B------:R-:W-:-:S05]  /*0ef0*/  SHF.L.U32 R65, R64, 0x10, RZ ;  /* 0x0000001040417819 */ /* 0x000fca00000006ff */
[----:B------:R-:W-:-:S07]  /*0f00*/  FADD.FTZ R116, R116, R65 ;  /* 0x0000004174747221 */ /* 0x000fce0000010000 */
.L_x_246:
[----:B------:R-:W-:-:S04]  /*0f10*/  F2FP.BF16.F32.PACK_AB R64, RZ, R116 ;  /* 0x00000074ff40723e */ /* 0x000fc800000010ff */
[----:B------:R-:W-:-:S07]  /*0f20*/  PRMT R63, R63, 0x5410, R64 ;  /* 0x000054103f3f7816 */ /* 0x000fce0000000040 */
.L_x_247:
[----:B------:R-:W0:Y:S01]  /*0f30*/  @P0 LDC.64 R66, c[0x0][0x238] ;  /* 0x00008e00ff420b82 */ /* 0x000e220000000a00 */
[----:B------:R-:W-:-:S05]  /*0f40*/  IADD3 R123, R68, 0x80, RZ ;  /* 0x00000080447b7810 */ /* 0x000fca0007ffe0ff */
[----:B------:R-:W-:Y:S02]  /*0f50*/  IMAD.WIDE.U32 R64, R123, 0x10, R156 ;  /* 0x000000107b407825 */ /* 0x000fe400078e009c */
[----:B------:R-:W1:Y:S02]  /*0f60*/  @P2 LDC.64 R70, c[0x0][0x230] ;  /* 0x00008c00ff462b82 */ /* 0x000e640000000a00 */
[----:B0-----:R-:W-:-:S05]  /*0f70*/  @P0 IMAD.WIDE.U32 R66, R68, 0x10, R66 ;  /* 0x0000001044420825 */ /* 0x001fca00078e0042 */
[----:B------:R0:W-:Y:S04]  /*0f80*/  @P0 STG.E.128 desc[UR4][R66.64], R60 ;  /* 0x0000003c42000986 */ /* 0x0001e8000c101d04 */
[----:B0-----:R-:W2:Y:S01]  /*0f90*/  LDG.E.128 R64, desc[UR4][R64.64] ;  /* 0x0000000440407981 */ /* 0x001ea2000c1e1d00 */
[----:B-1----:R-:W-:-:S05]  /*0fa0*/  @P2 IMAD.WIDE.U32 R70, R123, 0x10, R70 ;  /* 0x000000107b462825 */ /* 0x002fca00078e0046 */
[----:B-----5:R0:W5:Y:S01]  /*0fb0*/  @P2 LDG.E.128 R56, desc[UR4][R70.64] ;  /* 0x0000000446382981 */ /* 0x020162000c1e1d00 */
[C---:B--2---:R-:W-:Y:S02]  /*0fc0*/  SHF.L.U32 R69, R64.reuse, 0x10, RZ ;  /* 0x0000001040457819 */ /* 0x044fe400000006ff */
[----:B------:R-:W-:-:S03]  /*0fd0*/  PRMT R74, R64, 0x7632, R74 ;  /* 0x00007632404a7816 */ /* 0x000fc6000000004a */
[----:B0-----:R-:W-:Y:S01]  /*0fe0*/  FMUL.FTZ R71, R69, R118 ;  /* 0x0000007645477220 */ /* 0x001fe20000410000 */
[----:B------:R-:W-:Y:S06]  /*0ff0*/  @P3 BRA `(.L_x_248) ;  /* 0x0000000000083947 */ /* 0x000fec0003800000 */
[----:B------:R-:W-:Y:S05]  /*1000*/  @P0 BRA `(.L_x_249) ;  /* 0x00000000000c0947 */ /* 0x000fea0003800000 */
[----:B------:R-:W-:Y:S05]  /*1010*/  BRA `(.L_x_250) ;  /* 0x0000000000107947 */ /* 0x000fea0003800000 */
.L_x_248:
[----:B-----5:R-:W-:-:S05]  /*1020*/  SHF.L.U32 R64, R56, 0x10, RZ ;  /* 0x0000001038407819 */ /* 0x020fca00000006ff */
[----:B------:R-:W-:-:S07]  /*1030*/  FADD.FTZ R71, R64, R71 ;  /* 0x0000004740477221 */ /* 0x000fce0000010000 */
.L_x_249:
[----:B------:R-:W-:-:S04]  /*1040*/  F2FP.BF16.F32.PACK_AB R64, RZ, R71 ;  /* 0x00000047ff40723e */ /* 0x000fc800000010ff */
[----:B------:R-:W-:-:S07]  /*1050*/  PRMT R60, R64, 0x7610, R60 ;  /* 0x00007610403c7816 */ /* 0x000fce000000003c */
.L_x_250:
[----:B------:R-:W-:-:S05]  /*1060*/  SHF.L.U32 R69, R74, 0x10, RZ ;  /* 0x000000104a457819 */ /* 0x000fca00000006ff */
[----:B------:R-:W-:Y:S01]  /*1070*/  FMUL.FTZ R70, R69, R118 ;  /* 0x0000007645467220 */ /* 0x000fe20000410000 */
[----:B------:R-:W-:Y:S06]  /*1080*/  @P3 BRA `(.L_x_251) ;  /* 0x0000000000083947 */ /* 0x000fec0003800000 */
[----:B------:R-:W-:Y:S05]  /*1090*/  @P0 BRA `(.L_x_252) ;  /* 0x0000000000100947 */ /* 0x000fea0003800000 */
[----:B------:R-:W-:Y:S05]  /*10a0*/  BRA `(.L_x_253) ;  /* 0x0000000000147947 */ /* 0x000fea0003800000 */
.L_x_251:
[----:B-----5:R-:W-:-:S04]  /*10b0*/  PRMT R64, R56, 0x7632, R64 ;  /* 0x0000763238407816 */ /* 0x020fc80000000040 */
[----:B------:R-:W-:-:S05]  /*10c0*/  SHF.L.U32 R69, R64, 0x10, RZ ;  /* 0x0000001040457819 */ /* 0x000fca00000006ff */
[----:B------:R-:W-:-:S07]  /*10d0*/  FADD.FTZ R70, R70, R69 ;  /* 0x0000004546467221 */ /* 0x000fce0000010000 */
.L_x_252:
[----:B------:R-:W-:-:S04]  /*10e0*/  F2FP.BF16.F32.PACK_AB R64, RZ, R70 ;  /* 0x00000046ff40723e */ /* 0x000fc800000010ff */
[----:B------:R-:W-:-:S07]  /*10f0*/  PRMT R60, R60, 0x5410, R64 ;  /* 0x000054103c3c7816 */ /* 0x000fce0000000040 */
.L_x_253:
[C---:B------:R-:W-:Y:S02]  /*1100*/  SHF.L.U32 R75, R65.reuse, 0x10, RZ ;  /* 0x00000010414b7819 */ /* 0x040fe400000006ff */
[----:B------:R-:W-:-:S03]  /*1110*/  PRMT R65, R65, 0x7632, R65 ;  /* 0x0000763241417816 */ /* 0x000fc60000000041 */
[----:B------:R-:W-:Y:S01]  /*1120*/  FMUL.FTZ R75, R75, R118 ;  /* 0x000000764b4b7220 */ /* 0x000fe20000410000 */
[----:B------:R-:W-:Y:S06]  /*1130*/  @P3 BRA `(.L_x_254) ;  /* 0x0000000000083947 */ /* 0x000fec0003800000 */
[----:B------:R-:W-:Y:S05]  /*1140*/  @P0 BRA `(.L_x_255) ;  /* 0x00000000000c0947 */ /* 0x000fea0003800000 */
[----:B------:R-:W-:Y:S05]  /*1150*/  BRA `(.L_x_256) ;  /* 0x0000000000107947 */ /* 0x000fea0003800000 */
.L_x_254:
[----:B-----5:R-:W-:-:S05]  /*1160*/  SHF.L.U32 R64, R57, 0x10, RZ ;  /* 0x0000001039407819 */ /* 0x020fca00000006ff */
[----:B------:R-:W-:-:S07]  /*1170*/  FADD.FTZ R75, R64, R75 ;  /* 0x0000004b404b7221 */ /* 0x000fce0000010000 */
.L_x_255:
[----:B------:R-:W-:-:S04]  /*1180*/  F2FP.BF16.F32.PACK_AB R64, RZ, R75 ;  /* 0x0000004bff40723e */ /* 0x000fc800000010ff */
[----:B------:R-:W-:-:S07]  /*1190*/  PRMT R61, R64, 0x7610, R61 ;  /* 0x00007610403d7816 */ /* 0x000fce000000003d */
.L_x_256:
[----:B------:R-:W-:-:S05]  /*11a0*/  SHF.L.U32 R65, R65, 0x10, RZ ;  /* 0x0000001041417819 */ /* 0x000fca00000006ff */
[----:B------:R-:W-:Y:S01]  /*11b0*/  FMUL.FTZ R74, R65, R118 ;  /* 0x00000076414a7220 */ /* 0x000fe20000410000 */
[----:B------:R-:W-:Y:S06]  /*11c0*/  @P3 BRA `(.L_x_257) ;  /* 0x0000000000083947 */ /* 0x000fec0003800000 */
[----:B------:R-:W-:Y:S05]  /*11d0*/  @P0 BRA `(.L_x_258) ;  /* 0x0000000000100947 */ /* 0x000fea0003800000 */
[----:B------:R-:W-:Y:S05]  /*11e0*/  BRA `(.L_x_259) ;  /* 0x0000000000147947 */ /* 0x000fea0003800000 */
.L_x_257:
[----:B-----5:R-:W-:-:S04]  /*11f0*/  PRMT R64, R57, 0x7632, R64 ;  /* 0x0000763239407816 */ /* 0x020fc80000000040 */
[----:B------:R-:W-:-:S05]  /*1200*/  SHF.L.U32 R65, R64, 0x10, RZ ;  /* 0x0000001040417819 */ /* 0x000fca00000006ff */
[----:B------:R-:W-:-:S07]  /*1210*/  FADD.FTZ R74, R74, R65 ;  /* 0x000000414a4a7221 */ /* 0x000fce0000010000 */
.L_x_258:
[----:B------:R-:W-:-:S04]  /*1220*/  F2FP.BF16.F32.PACK_AB R64, RZ, R74 ;  /* 0x0000004aff40723e */ /* 0x000fc800000010ff */
[----:B------:R-:W-:-:S07]  /*1230*/  PRMT R61, R61, 0x5410, R64 ;  /* 0x000054103d3d7816 */ /* 0x000fce0000000040 */
.L_x_259:
[C---:B------:R-:W-:Y:S02]  /*1240*/  SHF.L.U32 R79, R66.reuse, 0x10, RZ ;  /* 0x00000010424f7819 */ /* 0x040fe400000006ff */
[----:B------:R-:W-:-:S03]  /*1250*/  PRMT R66, R66, 0x7632, R66 ;  /* 0x0000763242427816 */ /* 0x000fc60000000042 */
[----:B------:R-:W-:Y:S01]  /*1260*/  FMUL.FTZ R79, R79, R118 ;  /* 0x000000764f4f7220 */ /* 0x000fe20000410000 */
[----:B------:R-:W-:Y:S06]  /*1270*/  @P3 BRA `(.L_x_260) ;  /* 0x0000000000083947 */ /* 0x000fec0003800000 */
[----:B------:R-:W-:Y:S05]  /*1280*/  @P0 BRA `(.L_x_261) ;  /* 0x00000000000c0947 */ /* 0x000fea0003800000 */
[----:B------:R-:W-:Y:S05]  /*1290*/  BRA `(.L_x_262) ;  /* 0x0000000000107947 */ /* 0x000fea0003800000 */
.L_x_260:
[----:B-----5:R-:W-:-:S05]  /*12a0*/  SHF.L.U32 R64, R58, 0x10, RZ ;  /* 0x000000103a407819 */ /* 0x020fca00000006ff */
[----:B------:R-:W-:-:S07]  /*12b0*/  FADD.FTZ R79, R64, R79 ;  /* 0x0000004f404f7221 */ /* 0x000fce0000010000 */
.L_x_261:
[----:B------:R-:W-:-:S04]  /*12c0*/  F2FP.BF16.F32.PACK_AB R64, RZ, R79 ;  /* 0x0000004fff40723e */ /* 0x000fc800000010ff */
[----:B------:R-:W-:-:S07]  /*12d0*/  PRMT R62, R64, 0x7610, R62 ;  /* 0x00007610403e7816 */ /* 0x000fce000000003e */
.L_x_262:
[----:B------:R-:W-:-:S05]  /*12e0*/  SHF.L.U32 R65, R66, 0x10, RZ ;  /* 0x0000001042417819 */ /* 0x000fca00000006ff */
[----:B------:R-:W-:Y:S01]  /*12f0*/  FMUL.FTZ R78, R65, R118 ;  /* 0x00000076414e7220 */ /* 0x000fe20000410000 */
[----:B------:R-:W-:Y:S06]  /*1300*/  @P3 BRA `(.L_x_263) ;  /* 0x0000000000083947 */ /* 0x000fec0003800000 */
[----:B------:R-:W-:Y:S05]  /*1310*/  @P0 BRA `(.L_x_264) ;  /* 0x0000000000100947 */ /* 0x000fea0003800000 */
[----:B------:R-:W-:Y:S05]  /*1320*/  BRA `(.L_x_265) ;  /* 0x0000000000147947 */ /* 0x000fea0003800000 */
.L_x_263:
[----:B-----5:R-:W-:-:S04]  /*1330*/  PRMT R64, R58, 0x7632, R64 ;  /* 0x000076323a407816 */ /* 0x020fc80000000040 */
[----:B------:R-:W-:-:S05]  /*1340*/  SHF.L.U32 R65, R64, 0x10, RZ ;  /* 0x0000001040417819 */ /* 0x000fca00000006ff */
[----:B------:R-:W-:-:S07]  /*1350*/  FADD.FTZ R78, R78, R65 ;  /* 0x000000414e4e7221 */ /* 0x000fce0000010000 */
.L_x_264:
[----:B------:R-:W-:-:S04]  /*1360*/  F2FP.BF16.F32.PACK_AB R64, RZ, R78 ;  /* 0x0000004eff40723e */ /* 0x000fc800000010ff */
[----:B------:R-:W-:-:S07]  /*1370*/  PRMT R62, R62, 0x5410, R64 ;  /* 0x000054103e3e7816 */ /* 0x000fce0000000040 */
.L_x_265:
[C---:B------:R-:W-:Y:S02]  /*1380*/  SHF.L.U32 R115, R67.reuse, 0x10, RZ ;  /* 0x0000001043737819 */ /* 0x040fe400000006ff */
[----:B------:R-:W-:-:S03]  /*1390*/  PRMT R67, R67, 0x7632, R67 ;  /* 0x0000763243437816 */ /* 0x000fc60000000043 */
[----:B------:R-:W-:Y:S01]  /*13a0*/  FMUL.FTZ R115, R115, R118 ;  /* 0x0000007673737220 */ /* 0x000fe20000410000 */
[----:B------:R-:W-:Y:S06]  /*13b0*/  @P3 BRA `(.L_x_266) ;  /* 0x0000000000083947 */ /* 0x000fec0003800000 */
[----:B------:R-:W-:Y:S05]  /*13c0*/  @P0 BRA `(.L_x_267) ;  /* 0x00000000000c0947 */ /* 0x000fea0003800000 */
[----:B------:R-:W-:Y:S05]  /*13d0*/  BRA `(.L_x_268) ;  /* 0x0000000000107947 */ /* 0x000fea0003800000 */
.L_x_266:
[----:B-----5:R-:W-:-:S05]  /*13e0*/  SHF.L.U32 R64, R59, 0x10, RZ ;  /* 0x000000103b407819 */ /* 0x020fca00000006ff */
[----:B------:R-:W-:-:S07]  /*13f0*/  FADD.FTZ R115, R64, R115 ;  /* 0x0000007340737221 */ /* 0x000fce0000010000 */
.L_x_267:
[----:B------:R-:W-:-:S04]  /*1400*/  F2FP.BF16.F32.PACK_AB R64, RZ, R115 ;  /* 0x00000073ff40723e */ /* 0x000fc800000010ff */
[----:B------:R-:W-:-:S07]  /*1410*/  PRMT R63, R64, 0x7610, R63 ;  /* 0x00007610403f7816 */ /* 0x000fce000000003f */
.L_x_268:
[----:B------:R-:W-:-:S05]  /*1420*/  SHF.L.U32 R67, R67, 0x10, RZ ;  /* 0x0000001043437819 */ /* 0x000fca00000006ff */
[----:B------:R-:W-:Y:S01]  /*1430*/  FMUL.FTZ R83, R67, R118 ;  /* 0x0000007643537220 */ /* 0x000fe20000410000 */
[----:B------:R-:W-:Y:S06]  /*1440*/  @P3 BRA `(.L_x_269) ;  /* 0x0000000000083947 */ /* 0x000fec0003800000 */
[----:B------:R-:W-:Y:S05]  /*1450*/  @P0 BRA `(.L_x_270) ;  /* 0x0000000000100947 */ /* 0x000fea0003800000 */
[----:B------:R-:W-:Y:S05]  /*1460*/  BRA `(.L_x_271) ;  /* 0x0000000000147947 */ /* 0x000fea0003800000 */
.L_x_269:
[----:B-----5:R-:W-:-:S04]  /*1470*/  PRMT R64, R59, 0x7632, R64 ;  /* 0x000076323b407816 */ /* 0x020fc80000000040 */
[----:B------:R-:W-:-:S05]  /*1480*/  SHF.L.U32 R64, R64, 0x10, RZ ;  /* 0x0000001040407819 */ /* 0x000fca00000006ff */
[----:B------:R-:W-:-:S07]  /*1490*/  FADD.FTZ R83, R83, R64 ;  /* 0x0000004053537221 */ /* 0x000fce0000010000 */
.L_x_270:
[----:B------:R-:W-:-:S04]  /*14a0*/  F2FP.BF16.F32.PACK_AB R64, RZ, R83 ;  /* 0x00000053ff40723e */ /* 0x000fc800000010ff */
[----:B------:R-:W-:-:S07]  /*14b0*/  PRMT R63, R63, 0x5410, R64 ;  /* 0x000054103f3f7816 */ /* 0x000fce0000000040 */
.L_x_271:
        /* <DEDUP_REMOVED lines=15> */
.L_x_272:
[----:B-----5:R-:W-:-:S05]  /*15b0*/  SHF.L.U32 R64, R56, 0x10, RZ ;  /* 0x0000001038407819 */ /* 0x020fca00000006ff */
[----:B------:R-:W-:-:S07]  /*15c0*/  FADD.FTZ R121, R64, R121 ;  /* 0x0000007940797221 */ /* 0x000fce0000010000 */
.L_x_273:
[----:B------:R-:W-:-:S04]  /*15d0*/  F2FP.BF16.F32.PACK_AB R64, RZ, R121 ;  /* 0x00000079ff40723e */ /* 0x000fc800000010ff */
[----:B------:R-:W-:-:S07]  /*15e0*/  PRMT R60, R64, 0x7610, R60 ;  /* 0x00007610403c7816 */ /* 0x000fce000000003c */
.L_x_274:
[----:B------:R-:W-:-:S05]  /*15f0*/  SHF.L.U32 R123, R82, 0x10, RZ ;  /* 0x00000010527b7819 */ /* 0x000fca00000006ff */
[----:B------:R-:W-:Y:S01]  /*1600*/  FMUL.FTZ R120, R123, R118 ;  /* 0x000000767b787220 */ /* 0x000fe20000410000 */
[----:B------:R-:W-:Y:S06]  /*1610*/  @P3 BRA `(.L_x_275) ;  /* 0x0000000000083947 */ /* 0x000fec0003800000 */
[----:B------:R-:W-:Y:S05]  /*1620*/  @P0 BRA `(.L_x_276) ;  /* 0x0000000000100947 */ /* 0x000fea0003800000 */
[----:B------:R-:W-:Y:S05]  /*1630*/  BRA `(.L_x_277) ;  /* 0x0000000000147947 */ /* 0x000fea0003800000 */
.L_x_275:
[----:B-----5:R-:W-:-:S04]  /*1640*/  PRMT R64, R56, 0x7632, R64 ;  /* 0x0000763238407816 */ /* 0x020fc80000000040 */
[----:B------:R-:W-:-:S05]  /*1650*/  SHF.L.U32 R123, R64, 0x10, RZ ;  /* 0x00000010407b7819 */ /* 0x000fca00000006ff */
[----:B------:R-:W-:-:S07]  /*1660*/  FADD.FTZ R120, R120, R123 ;  /* 0x0000007b78787221 */ /* 0x000fce0000010000 */
.L_x_276:
[----:B------:R-:W-:-:S04]  /*1670*/  F2FP.BF16.F32.PACK_AB R64, RZ, R120 ;  /* 0x00000078ff40723e */ /* 0x000fc800000010ff */
[----:B------:R-:W-:-:S07]  /*1680*/  PRMT R60, R60, 0x5410, R64 ;  /* 0x000054103c3c7816 */ /* 0x000fce0000000040 */
.L_x_277:
[C---:B------:R-:W-:Y:S02]  /*1690*/  SHF.L.U32 R123, R65.reuse, 0x10, RZ ;  /* 0x00000010417b7819 */ /* 0x040fe400000006ff */
[----:B------:R-:W-:-:S03]  /*16a0*/  PRMT R65, R65, 0x7632, R65 ;  /* 0x0000763241417816 */ /* 0x000fc60000000041 */
[----:B------:R-:W-:Y:S01]  /*16b0*/  FMUL.FTZ R123, R123, R118 ;  /* 0x000000767b7b7220 */ /* 0x000fe20000410000 */
[----:B------:R-:W-:Y:S06]  /*16c0*/  @P3 BRA `(.L_x_278) ;  /* 0x0000000000083947 */ /* 0x000fec0003800000 */
[----:B------:R-:W-:Y:S05]  /*16d0*/  @P0 BRA `(.L_x_279) ;  /* 0x00000000000c0947 */ /* 0x000fea0003800000 */
[----:B------:R-:W-:Y:S05]  /*16e0*/  BRA `(.L_x_280) ;  /* 0x0000000000107947 */ /* 0x000fea0003800000 */
.L_x_278:
[----:B-----5:R-:W-:-:S05]  /*16f0*/  SHF.L.U32 R64, R57, 0x10, RZ ;  /* 0x0000001039407819 */ /* 0x020fca00000006ff */
[----:B------:R-:W-:-:S07]  /*1700*/  FADD.FTZ R123, R64, R123 ;  /* 0x0000007b407b7221 */ /* 0x000fce0000010000 */
.L_x_279:
[----:B------:R-:W-:-:S04]  /*1710*/  F2FP.BF16.F32.PACK_AB R64, RZ, R123 ;  /* 0x0000007bff40723e */ /* 0x000fc800000010ff */
[----:B------:R-:W-:-:S07]  /*1720*/  PRMT R61, R64, 0x7610, R61 ;  /* 0x00007610403d7816 */ /* 0x000fce000000003d */
.L_x_280:
[----:B------:R-:W-:-:S05]  /*1730*/  SHF.L.U32 R65, R65, 0x10, RZ ;  /* 0x0000001041417819 */ /* 0x000fca00000006ff */
[----:B------:R-:W-:Y:S01]  /*1740*/  FMUL.FTZ R122, R65, R118 ;  /* 0x00000076417a7220 */ /* 0x000fe20000410000 */
[----:B------:R-:W-:Y:S06]  /*1750*/  @P3 BRA `(.L_x_281) ;  /* 0x0000000000083947 */ /* 0x000fec0003800000 */
[----:B------:R-:W-:Y:S05]  /*1760*/  @P0 BRA `(.L_x_282) ;  /* 0x0000000000100947 */ /* 0x000fea0003800000 */
[----:B------:R-:W-:Y:S05]  /*1770*/  BRA `(.L_x_283) ;  /* 0x0000000000147947 */ /* 0x000fea0003800000 */
.L_x_281:
[----:B-----5:R-:W-:-:S04]  /*1780*/  PRMT R64, R57, 0x7632, R64 ;  /* 0x0000763239407816 */ /* 0x020fc80000000040 */
[----:B------:R-:W-:-:S05]  /*1790*/  SHF.L.U32 R65, R64, 0x10, RZ ;  /* 0x0000001040417819 */ /* 0x000fca00000006ff */
[----:B------:R-:W-:-:S07]  /*17a0*/  FADD.FTZ R122, R122, R65 ;  /* 0x000000417a7a7221 */ /* 0x000fce0000010000 */
.L_x_282:
[----:B------:R-:W-:-:S04]  /*17b0*/  F2FP.BF16.F32.PACK_AB R64, RZ, R122 ;  /* 0x0000007aff40723e */ /* 0x000fc800000010ff */
[----:B------:R-:W-:-:S07]  /*17c0*/  PRMT R61, R61, 0x5410, R64 ;  /* 0x000054103d3d7816 */ /* 0x000fce0000000040 */
.L_x_283:
[C---:B------:R-:W-:Y:S02]  /*17d0*/  SHF.L.U32 R125, R66.reuse, 0x10, RZ ;  /* 0x00000010427d7819 */ /* 0x040fe400000006ff */
[----:B------:R-:W-:-:S03]  /*17e0*/  PRMT R66, R66, 0x7632, R66 ;  /* 0x0000763242427816 */ /* 0x000fc60000000042 */
[----:B------:R-:W-:Y:S01]  /*17f0*/  FMUL.FTZ R125, R125, R118 ;  /* 0x000000767d7d7220 */ /* 0x000fe20000410000 */
[----:B------:R-:W-:Y:S06]  /*1800*/  @P3 BRA `(.L_x_284) ;  /* 0x0000000000083947 */ /* 0x000fec0003800000 */
[----:B------:R-:W-:Y:S05]  /*1810*/  @P0 BRA `(.L_x_285) ;  /* 0x00000000000c0947 */ /* 0x000fea0003800000 */
[----:B------:R-:W-:Y:S05]  /*1820*/  BRA `(.L_x_286) ;  /* 0x0000000000107947 */ /* 0x000fea0003800000 */
.L_x_284:
[----:B-----5:R-:W-:-:S05]  /*1830*/  SHF.L.U32 R64, R58, 0x10, RZ ;  /* 0x000000103a407819 */ /* 0x020fca00000006ff */
[----:B------:R-:W-:-:S07]  /*1840*/  FADD.FTZ R125, R64, R125 ;  /* 0x0000007d407d7221 */ /* 0x000fce0000010000 */
.L_x_285:
[----:B------:R-:W-:-:S04]  /*1850*/  F2FP.BF16.F32.PACK_AB R64, RZ, R125 ;  /* 0x0000007dff40723e */ /* 0x000fc800000010ff */
[----:B------:R-:W-:-:S07]  /*1860*/  PRMT R62, R64, 0x7610, R62 ;  /* 0x00007610403e7816 */ /* 0x000fce000000003e */
.L_x_286:
[----:B------:R-:W-:-:S05]  /*1870*/  SHF.L.U32 R65, R66, 0x10, RZ ;  /* 0x0000001042417819 */ /* 0x000fca00000006ff */
[----:B------:R-:W-:Y:S01]  /*1880*/  FMUL.FTZ R124, R65, R118 ;  /* 0x00000076417c7220 */ /* 0x000fe20000410000 */
[----:B------:R-:W-:Y:S06]  /*1890*/  @P3 BRA `(.L_x_287) ;  /* 0x0000000000083947 */ /* 0x000fec0003800000 */
[----:B------:R-:W-:Y:S05]  /*18a0*/  @P0 BRA `(.L_x_288) ;  /* 0x0000000000100947 */ /* 0x000fea0003800000 */
[----:B------:R-:W-:Y:S05]  /*18b0*/  BRA `(.L_x_289) ;  /* 0x0000000000147947 */ /* 0x000fea0003800000 */
.L_x_287:
[----:B-----5:R-:W-:-:S04]  /*18c0*/  PRMT R64, R58, 0x7632, R64 ;  /* 0x000076323a407816 */ /* 0x020fc80000000040 */
[----:B------:R-:W-:-:S05]  /*18d0*/  SHF.L.U32 R65, R64, 0x10, RZ ;  /* 0x0000001040417819 */ /* 0x000fca00000006ff */
[----:B------:R-:W-:-:S07]  /*18e0*/  FADD.FTZ R124, R124, R65 ;  /* 0x000000417c7c7221 */ /* 0x000fce0000010000 */
.L_x_288:
[----:B------:R-:W-:-:S04]  /*18f0*/  F2FP.BF16.F32.PACK_AB R64, RZ, R124 ;  /* 0x0000007cff40723e */ /* 0x000fc800000010ff */
[----:B------:R-:W-:-:S07]  /*1900*/  PRMT R62, R62, 0x5410, R64 ;  /* 0x000054103e3e7816 */ /* 0x000fce0000000040 */
.L_x_289:
[C---:B------:R-:W-:Y:S02]  /*1910*/  SHF.L.U32 R65, R67.reuse, 0x10, RZ ;  /* 0x0000001043417819 */ /* 0x040fe400000006ff */
[----:B------:R-:W-:-:S03]  /*1920*/  PRMT R67, R67, 0x7632, R67 ;  /* 0x0000763243437816 */ /* 0x000fc60000000043 */
[----:B------:R-:W-:Y:S01]  /*1930*/  FMUL.FTZ R128, R65, R118 ;  /* 0x0000007641807220 */ /* 0x000fe20000410000 */
[----:B------:R-:W-:Y:S06]  /*1940*/  @P3 BRA `(.L_x_290) ;  /* 0x0000000000083947 */ /* 0x000fec0003800000 */
[----:B------:R-:W-:Y:S05]  /*1950*/  @P0 BRA `(.L_x_291) ;  /* 0x00000000000c0947 */ /* 0x000fea0003800000 */
[----:B------:R-:W-:Y:S05]  /*1960*/  BRA `(.L_x_292) ;  /* 0x0000000000107947 */ /* 0x000fea0003800000 */
.L_x_290:
[----:B-----5:R-:W-:-:S05]  /*1970*/  SHF.L.U32 R65, R59, 0x10, RZ ;  /* 0x000000103b417819 */ /* 0x020fca00000006ff */
[----:B------:R-:W-:-:S07]  /*1980*/  FADD.FTZ R128, R65, R128 ;  /* 0x0000008041807221 */ /* 0x000fce0000010000 */
.L_x_291:
[----:B------:R-:W-:-:S04]  /*1990*/  F2FP.BF16.F32.PACK_AB R64, RZ, R128 ;  /* 0x00000080ff40723e */ /* 0x000fc800000010ff */
[----:B------:R-:W-:-:S07]  /*19a0*/  PRMT R63, R64, 0x7610, R63 ;  /* 0x00007610403f7816 */ /* 0x000fce000000003f */
.L_x_292:
[----:B------:R-:W-:-:S05]  /*19b0*/  SHF.L.U32 R67, R67, 0x10, RZ ;  /* 0x0000001043437819 */ /* 0x000fca00000006ff */
[----:B------:R-:W-:Y:S01]  /*19c0*/  FMUL.FTZ R127, R67, R118 ;  /* 0x00000076437f7220 */ /* 0x000fe20000410000 */
[----:B------:R-:W-:Y:S06]  /*19d0*/  @P3 BRA `(.L_x_293) ;  /* 0x0000000000083947 */ /* 0x000fec0003800000 */
[----:B------:R-:W-:Y:S05]  /*19e0*/  @P0 BRA `(.L_x_294) ;  /* 0x0000000000100947 */ /* 0x000fea0003800000 */
[----:B------:R-:W-:Y:S05]  /*19f0*/  BRA `(.L_x_295) ;  /* 0x0000000000147947 */ /* 0x000fea0003800000 */
.L_x_293:
[----:B-----5:R-:W-:-:S04]  /*1a00*/  PRMT R64, R59, 0x7632, R64 ;  /* 0x000076323b407816 */ /* 0x020fc80000000040 */
[----:B------:R-:W-:-:S05]  /*1a10*/  SHF.L.U32 R64, R64, 0x10, RZ ;  /* 0x0000001040407819 */ /* 0x000fca00000006ff */
[----:B------:R-:W-:-:S07]  /*1a20*/  FADD.FTZ R127, R127, R64 ;  /* 0x000000407f7f7221 */ /* 0x000fce0000010000 */
.L_x_294:
[----:B------:R-:W-:-:S04]  /*1a30*/  F2FP.BF16.F32.PACK_AB R64, RZ, R127 ;  /* 0x0000007fff40723e */ /* 0x000fc800000010ff */
[----:B------:R-:W-:-:S07]  /*1a40*/  PRMT R63, R63, 0x5410, R64 ;  /* 0x000054103f3f7816 */ /* 0x000fce0000000040 */
.L_x_295:
[----:B------:R-:W0:Y:S01]  /*1a50*/  @P0 LDC.64 R66, c[0x0][0x238] ;  /* 0x00008e00ff420b82 */ /* 0x000e220000000a00 */
[C---:B------:R-:W-:Y:S02]  /*1a60*/  @P0 IADD3 R65, R68.reuse, 0x100, RZ ;  /* 0x0000010044410810 */ /* 0x040fe40007ffe0ff */
[----:B------:R-:W-:-:S05]  /*1a70*/  IADD3 R82, R68, 0x180, RZ ;  /* 0x0000018044527810 */ /* 0x000fca0007ffe0ff */
[----:B------:R-:W1:Y:S01]  /*1a80*/  @P2 LDC.64 R130, c[0x0][0x230] ;  /* 0x00008c00ff822b82 */ /* 0x000e620000000a00 */
[----:B0-----:R-:W-:-:S04]  /*1a90*/  @P0 IMAD.WIDE.U32 R66, R65, 0x10, R66 ;  /* 0x0000001041420825 */ /* 0x001fc800078e0042 */
[C---:B------:R-:W-:Y:S01]  /*1aa0*/  IMAD.WIDE.U32 R64, R82.reuse, 0x10, R156 ;  /* 0x0000001052407825 */ /* 0x040fe200078e009c */
[----:B------:R0:W-:Y:S05]  /*1ab0*/  @P0 STG.E.128 desc[UR4][R66.64], R60 ;  /* 0x0000003c42000986 */ /* 0x0001ea000c101d04 */
        /* <DEDUP_REMOVED lines=9> */
.L_x_296:
[----:B-----5:R-:W-:-:S05]  /*1b50*/  SHF.L.U32 R129, R56, 0x10, RZ ;  /* 0x0000001038817819 */ /* 0x020fca00000006ff */
[----:B------:R-:W-:-:S07]  /*1b60*/  FADD.FTZ R130, R129, R130 ;  /* 0x0000008281827221 */ /* 0x000fce0000010000 */
.L_x_297:
[----:B------:R-:W-:-:S04]  /*1b70*/  F2FP.BF16.F32.PACK_AB R64, RZ, R130 ;  /* 0x00000082ff40723e */ /* 0x000fc800000010ff */
[----:B------:R-:W-:-:S07]  /*1b80*/  PRMT R60, R64, 0x7610, R60 ;  /* 0x00007610403c7816 */ /* 0x000fce000000003c */
.L_x_298:
[----:B------:R-:W-:-:S05]  /*1b90*/  SHF.L.U32 R129, R126, 0x10, RZ ;  /* 0x000000107e817819 */ /* 0x000fca00000006ff */
[----:B------:R-:W-:Y:S01]  /*1ba0*/  FMUL.FTZ R129, R129, R118 ;  /* 0x0000007681817220 */ /* 0x000fe20000410000 */
[----:B------:R-:W-:Y:S06]  /*1bb0*/  @P3 BRA `(.L_x_299) ;  /* 0x0000000000083947 */ /* 0x000fec0003800000 */
[----:B------:R-:W-:Y:S05]  /*1bc0*/  @P0 BRA `(.L_x_300) ;  /* 0x0000000000100947 */ /* 0x000fea0003800000 */
[----:B------:R-:W-:Y:S05]  /*1bd0*/  BRA `(.L_x_301) ;  /* 0x0000000000147947 */ /* 0x000fea0003800000 */
.L_x_299:
[----:B-----5:R-:W-:-:S04]  /*1be0*/  PRMT R64, R56, 0x7632, R64 ;  /* 0x0000763238407816 */ /* 0x020fc80000000040 */
[----:B------:R-:W-:-:S05]  /*1bf0*/  SHF.L.U32 R64, R64, 0x10, RZ ;  /* 0x0000001040407819 */ /* 0x000fca00000006ff */
[----:B------:R-:W-:-:S07]  /*1c00*/  FADD.FTZ R129, R129, R64 ;  /* 0x0000004081817221 */ /* 0x000fce0000010000 */
.L_x_300:
[----:B------:R-:W-:-:S04]  /*1c10*/  F2FP.BF16.F32.PACK_AB R64, RZ, R129 ;  /* 0x00000081ff40723e */ /* 0x000fc800000010ff */
[----:B------:R-:W-:-:S07]  /*1c20*/  PRMT R60, R60, 0x5410, R64 ;  /* 0x000054103c3c7816 */ /* 0x000fce0000000040 */
.L_x_301:
[C---:B------:R-:W-:Y:S02]  /*1c30*/  SHF.L.U32 R131, R65.reuse, 0x10, RZ ;  /* 0x0000001041837819 */ /* 0x040fe400000006ff */
[----:B------:R-:W-:-:S03]  /*1c40*/  PRMT R65, R65, 0x7632, R65 ;  /* 0x0000763241417816 */ /* 0x000fc60000000041 */
[----:B------:R-:W-:Y:S01]  /*1c50*/  FMUL.FTZ R132, R131, R118 ;  /* 0x0000007683847220 */ /* 0x000fe20000410000 */
[----:B------:R-:W-:Y:S06]  /*1c60*/  @P3 BRA `(.L_x_302) ;  /* 0x0000000000083947 */ /* 0x000fec0003800000 */
[----:B------:R-:W-:Y:S05]  /*1c70*/  @P0 BRA `(.L_x_303) ;  /* 0x00000000000c0947 */ /* 0x000fea0003800000 */
[----:B------:R-:W-:Y:S05]  /*1c80*/  BRA `(.L_x_304) ;  /* 0x0000000000107947 */ /* 0x000fea0003800000 */
.L_x_302:
[----:B-----5:R-:W-:-:S05]  /*1c90*/  SHF.L.U32 R131, R57, 0x10, RZ ;  /* 0x0000001039837819 */ /* 0x020fca00000006ff */
[----:B------:R-:W-:-:S07]  /*1ca0*/  FADD.FTZ R132, R131, R132 ;  /* 0x0000008483847221 */ /* 0x000fce0000010000 */
.L_x_303:
[----:B------:R-:W-:-:S04]  /*1cb0*/  F2FP.BF16.F32.PACK_AB R64, RZ, R132 ;  /* 0x00000084ff40723e */ /* 0x000fc800000010ff */
[----:B------:R-:W-:-:S07]  /*1cc0*/  PRMT R61, R64, 0x7610, R61 ;  /* 0x00007610403d7816 */ /* 0x000fce000000003d */
.L_x_304:
[----:B------:R-:W-:-:S05]  /*1cd0*/  SHF.L.U32 R65, R65, 0x10, RZ ;  /* 0x0000001041417819 */ /* 0x000fca00000006ff */
[----:B------:R-:W-:Y:S01]  /*1ce0*/  FMUL.FTZ R131, R65, R118 ;  /* 0x0000007641837220 */ /* 0x000fe20000410000 */
[----:B------:R-:W-:Y:S06]  /*1cf0*/  @P3 BRA `(.L_x_305) ;  /* 0x0000000000083947 */ /* 0x000fec0003800000 */
[----:B------:R-:W-:Y:S05]  /*1d00*/  @P0 BRA `(.L_x_306) ;  /* 0x0000000000100947 */ /* 0x000fea0003800000 */
[----:B------:R-:W-:Y:S05]  /*1d10*/  BRA `(.L_x_307) ;  /* 0x0000000000147947 */ /* 0x000fea0003800000 */
.L_x_305:
[----:B-----5:R-:W-:-:S04]  /*1d20*/  PRMT R64, R57, 0x7632, R64 ;  /* 0x0000763239407816 */ /* 0x020fc80000000040 */
[----:B------:R-:W-:-:S05]  /*1d30*/  SHF.L.U32 R64, R64, 0x10, RZ ;  /* 0x0000001040407819 */ /* 0x000fca00000006ff */
[----:B------:R-:W-:-:S07]  /*1d40*/  FADD.FTZ R131, R131, R64 ;  /* 0x0000004083837221 */ /* 0x000fce0000010000 */
.L_x_306:
[----:B------:R-:W-:-:S04]  /*1d50*/  F2FP.BF16.F32.PACK_AB R64, RZ, R131 ;  /* 0x00000083ff40723e */ /* 0x000fc800000010ff */
[----:B------:R-:W-:-:S07]  /*1d60*/  PRMT R61, R61, 0x5410, R64 ;  /* 0x000054103d3d7816 */ /* 0x000fce0000000040 */
.L_x_307:
[C---:B------:R-:W-:Y:S02]  /*1d70*/  SHF.L.U32 R65, R66.reuse, 0x10, RZ ;  /* 0x0000001042417819 */ /* 0x040fe400000006ff */
[----:B------:R-:W-:-:S03]  /*1d80*/  PRMT R66, R66, 0x7632, R66 ;  /* 0x0000763242427816 */ /* 0x000fc60000000042 */
[----:B------:R-:W-:Y:S01]  /*1d90*/  FMUL.FTZ R134, R65, R118 ;  /* 0x0000007641867220 */ /* 0x000fe20000410000 */
[----:B------:R-:W-:Y:S06]  /*1da0*/  @P3 BRA `(.L_x_308) ;  /* 0x0000000000083947 */ /* 0x000fec0003800000 */
[----:B------:R-:W-:Y:S05]  /*1db0*/  @P0 BRA `(.L_x_309) ;  /* 0x00000000000c0947 */ /* 0x000fea0003800000 */
[----:B------:R-:W-:Y:S05]  /*1dc0*/  BRA `(.L_x_310) ;  /* 0x0000000000107947 */ /* 0x000fea0003800000 */
.L_x_308:
[----:B-----5:R-:W-:-:S05]  /*1dd0*/  SHF.L.U32 R65, R58, 0x10, RZ ;  /* 0x000000103a417819 */ /* 0x020fca00000006ff */
[----:B------:R-:W-:-:S07]  /*1de0*/  FADD.FTZ R134, R65, R134 ;  /* 0x0000008641867221 */ /* 0x000fce0000010000 */
.L_x_309:
[----:B------:R-:W-:-:S04]  /*1df0*/  F2FP.BF16.F32.PACK_AB R64, RZ, R134 ;  /* 0x00000086ff40723e */ /* 0x000fc800000010ff */
[----:B------:R-:W-:-:S07]  /*1e00*/  PRMT R62, R64, 0x7610, R62 ;  /* 0x00007610403e7816 */ /* 0x000fce000000003e */
.L_x_310:
[----:B------:R-:W-:-:S05]  /*1e10*/  SHF.L.U32 R133, R66, 0x10, RZ ;  /* 0x0000001042857819 */ /* 0x000fca00000006ff */
[----:B------:R-:W-:Y:S01]  /*1e20*/  FMUL.FTZ R133, R133, R118 ;  /* 0x0000007685857220 */ /* 0x000fe20000410000 */
[----:B------:R-:W-:Y:S06]  /*1e30*/  @P3 BRA `(.L_x_311) ;  /* 0x0000000000083947 */ /* 0x000fec0003800000 */
[----:B------:R-:W-:Y:S05]  /*1e40*/  @P0 BRA `(.L_x_312) ;  /* 0x0000000000100947 */ /* 0x000fea0003800000 */
[----:B------:R-:W-:Y:S05]  /*1e50*/  BRA `(.L_x_313) ;  /* 0x0000000000147947 */ /* 0x000fea0003800000 */
.L_x_311:
[----:B-----5:R-:W-:-:S04]  /*1e60*/  PRMT R64, R58, 0x7632, R64 ;  /* 0x000076323a407816 */ /* 0x020fc80000000040 */
[----:B------:R-:W-:-:S05]  /*1e70*/  SHF.L.U32 R64, R64, 0x10, RZ ;  /* 0x0000001040407819 */ /* 0x000fca00000006ff */
[----:B------:R-:W-:-:S07]  /*1e80*/  FADD.FTZ R133, R133, R64 ;  /* 0x0000004085857221 */ /* 0x000fce0000010000 */
.L_x_312:
[----:B------:R-:W-:-:S04]  /*1e90*/  F2FP.BF16.F32.PACK_AB R64, RZ, R133 ;  /* 0x00000085ff40723e */ /* 0x000fc800000010ff */
[----:B------:R-:W-:-:S07]  /*1ea0*/  PRMT R62, R62, 0x5410, R64 ;  /* 0x000054103e3e7816 */ /* 0x000fce0000000040 */
.L_x_313:
[C---:B------:R-:W-:Y:S02]  /*1eb0*/  SHF.L.U32 R137, R67.reuse, 0x10, RZ ;  /* 0x0000001043897819 */ /* 0x040fe400000006ff */
[----:B------:R-:W-:-:S03]  /*1ec0*/  PRMT R67, R67, 0x7632, R67 ;  /* 0x0000763243437816 */ /* 0x000fc60000000043 */
[----:B------:R-:W-:Y:S01]  /*1ed0*/  FMUL.FTZ R137, R137, R118 ;  /* 0x0000007689897220 */ /* 0x000fe20000410000 */
[----:B------:R-:W-:Y:S06]  /*1ee0*/  @P3 BRA `(.L_x_314) ;  /* 0x0000000000083947 */ /* 0x000fec0003800000 */
[----:B------:R-:W-:Y:S05]  /*1ef0*/  @P0 BRA `(.L_x_315) ;  /* 0x00000000000c0947 */ /* 0x000fea0003800000 */
[----:B------:R-:W-:Y:S05]  /*1f00*/  BRA `(.L_x_316) ;  /* 0x0000000000107947 */ /* 0x000fea0003800000 */
.L_x_314:
[----:B-----5:R-:W-:-:S05]  /*1f10*/  SHF.L.U32 R64, R59, 0x10, RZ ;  /* 0x000000103b407819 */ /* 0x020fca00000006ff */
[----:B------:R-:W-:-:S07]  /*1f20*/  FADD.FTZ R137, R64, R137 ;  /* 0x0000008940897221 */ /* 0x000fce0000010000 */
.L_x_315:
[----:B------:R-:W-:-:S04]  /*1f30*/  F2FP.BF16.F32.PACK_AB R64, RZ, R137 ;  /* 0x00000089ff40723e */ /* 0x000fc800000010ff */
[----:B------:R-:W-:-:S07]  /*1f40*/  PRMT R63, R64, 0x7610, R63 ;  /* 0x00007610403f7816 */ /* 0x000fce000000003f */
.L_x_316:
[----:B------:R-:W-:-:S05]  /*1f50*/  SHF.L.U32 R67, R67, 0x10, RZ ;  /* 0x0000001043437819 */ /* 0x000fca00000006ff */
[----:B------:R-:W-:Y:S01]  /*1f60*/  FMUL.FTZ R136, R67, R118 ;  /* 0x0000007643887220 */ /* 0x000fe20000410000 */
[----:B------:R-:W-:Y:S06]  /*1f70*/  @P3 BRA `(.L_x_317) ;  /* 0x0000000000083947 */ /* 0x000fec0003800000 */
[----:B------:R-:W-:Y:S05]  /*1f80*/  @P0 BRA `(.L_x_318) ;  /* 0x0000000000100947 */ /* 0x000fea0003800000 */
[----:B------:R-:W-:Y:S05]  /*1f90*/  BRA `(.L_x_319) ;  /* 0x0000000000147947 */ /* 0x000fea0003800000 */
.L_x_317:
[----:B-----5:R-:W-:-:S04]  /*1fa0*/  PRMT R64, R59, 0x7632, R64 ;  /* 0x000076323b407816 */ /* 0x020fc80000000040 */
[----:B------:R-:W-:-:S05]  /*1fb0*/  SHF.L.U32 R65, R64, 0x10, RZ ;  /* 0x0000001040417819 */ /* 0x000fca00000006ff */
[----:B------:R-:W-:-:S07]  /*1fc0*/  FADD.FTZ R136, R136, R65 ;  /* 0x0000004188887221 */ /* 0x000fce0000010000 */
.L_x_318:
[----:B------:R-:W-:-:S04]  /*1fd0*/  F2FP.BF16.F32.PACK_AB R64, RZ, R136 ;  /* 0x00000088ff40723e */ /* 0x000fc800000010ff */
[----:B------:R-:W-:-:S07]  /*1fe0*/  PRMT R63, R63, 0x5410, R64 ;  /* 0x000054103f3f7816 */ /* 0x000fce0000000040 */
.L_x_319:
        /* <DEDUP_REMOVED lines=16> */
.L_x_320:
[----:B-----5:R-:W-:-:S05]  /*20f0*/  SHF.L.U32 R64, R56, 0x10, RZ ;  /* 0x0000001038407819 */ /* 0x020fca00000006ff */
[----:B------:R-:W-:-:S07]  /*2100*/  FADD.FTZ R139, R64, R139 ;  /* 0x0000008b408b7221 */ /* 0x000fce0000010000 */
.L_x_321:
[----:B------:R-:W-:-:S04]  /*2110*/  F2FP.BF16.F32.PACK_AB R64, RZ, R139 ;  /* 0x0000008bff40723e */ /* 0x000fc800000010ff */
[----:B------:R-:W-:-:S07]  /*2120*/  PRMT R60, R64, 0x7610, R60 ;  /* 0x00007610403c7816 */ /* 0x000fce000000003c */
.L_x_322:
[----:B------:R-:W-:-:S05]  /*2130*/  SHF.L.U32 R135, R140, 0x10, RZ ;  /* 0x000000108c877819 */ /* 0x000fca00000006ff */
[----:B------:R-:W-:Y:S01]  /*2140*/  FMUL.FTZ R138, R135, R118 ;  /* 0x00000076878a7220 */ /* 0x000fe20000410000 */
[----:B------:R-:W-:Y:S06]  /*2150*/  @P3 BRA `(.L_x_323) ;  /* 0x0000000000083947 */ /* 0x000fec0003800000 */
[----:B------:R-:W-:Y:S05]  /*2160*/  @P0 BRA `(.L_x_324) ;  /* 0x0000000000100947 */ /* 0x000fea0003800000 */
[----:B------:R-:W-:Y:S05]  /*2170*/  BRA `(.L_x_325) ;  /* 0x0000000000147947 */ /* 0x000fea0003800000 */
.L_x_323:
[----:B-----5:R-:W-:-:S04]  /*2180*/  PRMT R64, R56, 0x7632, R64 ;  /* 0x0000763238407816 */ /* 0x020fc80000000040 */
[----:B------:R-:W-:-:S05]  /*2190*/  SHF.L.U32 R135, R64, 0x10, RZ ;  /* 0x0000001040877819 */ /* 0x000fca00000006ff */
[----:B------:R-:W-:-:S07]  /*21a0*/  FADD.FTZ R138, R138, R135 ;  /* 0x000000878a8a7221 */ /* 0x000fce0000010000 */
.L_x_324:
[----:B------:R-:W-:-:S04]  /*21b0*/  F2FP.BF16.F32.PACK_AB R64, RZ, R138 ;  /* 0x0000008aff40723e */ /* 0x000fc800000010ff */
[----:B------:R-:W-:-:S07]  /*21c0*/  PRMT R60, R60, 0x5410, R64 ;  /* 0x000054103c3c7816 */ /* 0x000fce0000000040 */
.L_x_325:
[C---:B------:R-:W-:Y:S02]  /*21d0*/  SHF.L.U32 R141, R65.reuse, 0x10, RZ ;  /* 0x00000010418d7819 */ /* 0x040fe400000006ff */
[----:B------:R-:W-:-:S03]  /*21e0*/  PRMT R65, R65, 0x7632, R65 ;  /* 0x0000763241417816 */ /* 0x000fc60000000041 */
[----:B------:R-:W-:Y:S01]  /*21f0*/  FMUL.FTZ R141, R141, R118 ;  /* 0x000000768d8d7220 */ /* 0x000fe20000410000 */
[----:B------:R-:W-:Y:S06]  /*2200*/  @P3 BRA `(.L_x_326) ;  /* 0x0000000000083947 */ /* 0x000fec0003800000 */
[----:B------:R-:W-:Y:S05]  /*2210*/  @P0 BRA `(.L_x_327) ;  /* 0x00000000000c0947 */ /* 0x000fea0003800000 */
[----:B------:R-:W-:Y:S05]  /*2220*/  BRA `(.L_x_328) ;  /* 0x0000000000107947 */ /* 0x000fea0003800000 */
.L_x_326:
[----:B-----5:R-:W-:-:S05]  /*2230*/  SHF.L.U32 R64, R57, 0x10, RZ ;  /* 0x0000001039407819 */ /* 0x020fca00000006ff */
[----:B------:R-:W-:-:S07]  /*2240*/  FADD.FTZ R141, R64, R141 ;  /* 0x0000008d408d7221 */ /* 0x000fce0000010000 */
.L_x_327:
[----:B------:R-:W-:-:S04]  /*2250*/  F2FP.BF16.F32.PACK_AB R64, RZ, R141 ;  /* 0x0000008dff40723e */ /* 0x000fc800000010ff */
[----:B------:R-:W-:-:S07]  /*2260*/  PRMT R61, R64, 0x7610, R61 ;  /* 0x00007610403d7816 */ /* 0x000fce000000003d */
.L_x_328:
[----:B------:R-:W-:-:S05]  /*2270*/  SHF.L.U32 R65, R65, 0x10, RZ ;  /* 0x0000001041417819 */ /* 0x000fca00000006ff */
[----:B------:R-:W-:Y:S01]  /*2280*/  FMUL.FTZ R140, R65, R118 ;  /* 0x00000076418c7220 */ /* 0x000fe20000410000 */
[----:B------:R-:W-:Y:S06]  /*2290*/  @P3 BRA `(.L_x_329) ;  /* 0x0000000000083947 */ /* 0x000fec0003800000 */
[----:B------:R-:W-:Y:S05]  /*22a0*/  @P0 BRA `(.L_x_330) ;  /* 0x0000000000100947 */ /* 0x000fea0003800000 */
[----:B------:R-:W-:Y:S05]  /*22b0*/  BRA `(.L_x_331) ;  /* 0x0000000000147947 */ /* 0x000fea0003800000 */
.L_x_329:
[----:B-----5:R-:W-:-:S04]  /*22c0*/  PRMT R64, R57, 0x7632, R64 ;  /* 0x0000763239407816 */ /* 0x020fc80000000040 */
[----:B------:R-:W-:-:S05]  /*22d0*/  SHF.L.U32 R65, R64, 0x10, RZ ;  /* 0x0000001040417819 */ /* 0x000fca00000006ff */
[----:B------:R-:W-:-:S07]  /*22e0*/  FADD.FTZ R140, R140, R65 ;  /* 0x000000418c8c7221 */ /* 0x000fce0000010000 */
.L_x_330:
[----:B------:R-:W-:-:S04]  /*22f0*/  F2FP.BF16.F32.PACK_AB R64, RZ, R140 ;  /* 0x0000008cff40723e */ /* 0x000fc800000010ff */
[----:B------:R-:W-:-:S07]  /*2300*/  PRMT R61, R61, 0x5410, R64 ;  /* 0x000054103d3d7816 */ /* 0x000fce0000000040 */
.L_x_331:
[C---:B------:R-:W-:Y:S02]  /*2310*/  SHF.L.U32 R143, R66.reuse, 0x10, RZ ;  /* 0x00000010428f7819 */ /* 0x040fe400000006ff */
[----:B------:R-:W-:-:S03]  /*2320*/  PRMT R66, R66, 0x7632, R66 ;  /* 0x0000763242427816 */ /* 0x000fc60000000042 */
[----:B------:R-:W-:Y:S01]  /*2330*/  FMUL.FTZ R143, R143, R118 ;  /* 0x000000768f8f7220 */ /* 0x000fe20000410000 */
[----:B------:R-:W-:Y:S06]  /*2340*/  @P3 BRA `(.L_x_332) ;  /* 0x0000000000083947 */ /* 0x000fec0003800000 */
[----:B------:R-:W-:Y:S05]  /*2350*/  @P0 BRA `(.L_x_333) ;  /* 0x00000000000c0947 */ /* 0x000fea0003800000 */
[----:B------:R-:W-:Y:S05]  /*2360*/  BRA `(.L_x_334) ;  /* 0x0000000000107947 */ /* 0x000fea0003800000 */
.L_x_332:
[----:B-----5:R-:W-:-:S05]  /*2370*/  SHF.L.U32 R64, R58, 0x10, RZ ;  /* 0x000000103a407819 */ /* 0x020fca00000006ff */
[----:B------:R-:W-:-:S07]  /*2380*/  FADD.FTZ R143, R64, R143 ;  /* 0x0000008f408f7221 */ /* 0x000fce0000010000 */
.L_x_333:
[----:B------:R-:W-:-:S04]  /*2390*/  F2FP.BF16.F32.PACK_AB R64, RZ, R143 ;  /* 0x0000008fff40723e */ /* 0x000fc800000010ff */
[----:B------:R-:W-:-:S07]  /*23a0*/  PRMT R62, R64, 0x7610, R62 ;  /* 0x00007610403e7816 */ /* 0x000fce000000003e */
.L_x_334:
[----:B------:R-:W-:-:S05]  /*23b0*/  SHF.L.U32 R65, R66, 0x10, RZ ;  /* 0x0000001042417819 */ /* 0x000fca00000006ff */
[----:B------:R-:W-:Y:S01]  /*23c0*/  FMUL.FTZ R142, R65, R118 ;  /* 0x00000076418e7220 */ /* 0x000fe20000410000 */
[----:B------:R-:W-:Y:S06]  /*23d0*/  @P3 BRA `(.L_x_335) ;  /* 0x0000000000083947 */ /* 0x000fec0003800000 */
[----:B------:R-:W-:Y:S05]  /*23e0*/  @P0 BRA `(.L_x_336) ;  /* 0x0000000000100947 */ /* 0x000fea0003800000 */
[----:B------:R-:W-:Y:S05]  /*23f0*/  BRA `(.L_x_337) ;  /* 0x0000000000147947 */ /* 0x000fea0003800000 */
.L_x_335:
[----:B-----5:R-:W-:-:S04]  /*2400*/  PRMT R64, R58, 0x7632, R64 ;  /* 0x000076323a407816 */ /* 0x020fc80000000040 */
[----:B------:R-:W-:-:S05]  /*2410*/  SHF.L.U32 R65, R64, 0x10, RZ ;  /* 0x0000001040417819 */ /* 0x000fca00000006ff */
[----:B------:R-:W-:-:S07]  /*2420*/  FADD.FTZ R142, R142, R65 ;  /* 0x000000418e8e7221 */ /* 0x000fce0000010000 */
.L_x_336:
[----:B------:R-:W-:-:S04]  /*2430*/  F2FP.BF16.F32.PACK_AB R64, RZ, R142 ;  /* 0x0000008eff40723e */ /* 0x000fc800000010ff */
[----:B------:R-:W-:-:S07]  /*2440*/  PRMT R62, R62, 0x5410, R64 ;  /* 0x000054103e3e7816 */ /* 0x000fce0000000040 */
.L_x_337:
[C---:B------:R-:W-:Y:S02]  /*2450*/  SHF.L.U32 R145, R67.reuse, 0x10, RZ ;  /* 0x0000001043917819 */ /* 0x040fe400000006ff */
[----:B------:R-:W-:-:S03]  /*2460*/  PRMT R67, R67, 0x7632, R67 ;  /* 0x0000763243437816 */ /* 0x000fc60000000043 */
[----:B------:R-:W-:Y:S01]  /*2470*/  FMUL.FTZ R145, R145, R118 ;  /* 0x0000007691917220 */ /* 0x000fe20000410000 */
[----:B------:R-:W-:Y:S06]  /*2480*/  @P3 BRA `(.L_x_338) ;  /* 0x0000000000083947 */ /* 0x000fec0003800000 */
[----:B------:R-:W-:Y:S05]  /*2490*/  @P0 BRA `(.L_x_339) ;  /* 0x00000000000c0947 */ /* 0x000fea0003800000 */
[----:B------:R-:W-:Y:S05]  /*24a0*/  BRA `(.L_x_340) ;  /* 0x0000000000107947 */ /* 0x000fea0003800000 */
.L_x_338:
[----:B-----5:R-:W-:-:S05]  /*24b0*/  SHF.L.U32 R64, R59, 0x10, RZ ;  /* 0x000000103b407819 */ /* 0x020fca00000006ff */
[----:B------:R-:W-:-:S07]  /*24c0*/  FADD.FTZ R145, R64, R145 ;  /* 0x0000009140917221 */ /* 0x000fce0000010000 */
.L_x_339:
[----:B------:R-:W-:-:S04]  /*24d0*/  F2FP.BF16.F32.PACK_AB R64, RZ, R145 ;  /* 0x00000091ff40723e */ /* 0x000fc800000010ff */
[----:B------:R-:W-:-:S07]  /*24e0*/  PRMT R63, R64, 0x7610, R63 ;  /* 0x00007610403f7816 */ /* 0x000fce000000003f */
.L_x_340:
[----:B------:R-:W-:-:S05]  /*24f0*/  SHF.L.U32 R67, R67, 0x10, RZ ;  /* 0x0000001043437819 */ /* 0x000fca00000006ff */
[----:B------:R-:W-:Y:S01]  /*2500*/  FMUL.FTZ R144, R67, R118 ;  /* 0x0000007643907220 */ /* 0x000fe20000410000 */
[----:B------:R-:W-:Y:S06]  /*2510*/  @P3 BRA `(.L_x_341) ;  /* 0x0000000000083947 */ /* 0x000fec0003800000 */
[----:B------:R-:W-:Y:S05]  /*2520*/  @P0 BRA `(.L_x_342) ;  /* 0x0000000000100947 */ /* 0x000fea0003800000 */
[----:B------:R-:W-:Y:S05]  /*2530*/  BRA `(.L_x_343) ;  /* 0x0000000000147947 */ /* 0x000fea0003800000 */
.L_x_341:
[----:B-----5:R-:W-:-:S04]  /*2540*/  PRMT R64, R59, 0x7632, R64 ;  /* 0x000076323b407816 */ /* 0x020fc80000000040 */
[----:B------:R-:W-:-:S05]  /*2550*/  SHF.L.U32 R65, R64, 0x10, RZ ;  /* 0x0000001040417819 */ /* 0x000fca00000006ff */
[----:B------:R-:W-:-:S07]  /*2560*/  FADD.FTZ R144, R144, R65 ;  /* 0x0000004190907221 */ /* 0x000fce0000010000 */
.L_x_342:
[----:B------:R-:W-:-:S04]  /*2570*/  F2FP.BF16.F32.PACK_AB R64, RZ, R144 ;  /* 0x00000090ff40723e */ /* 0x000fc800000010ff */
[----:B------:R-:W-:-:S07]  /*2580*/  PRMT R63, R63, 0x5410, R64 ;  /* 0x000054103f3f7816 */ /* 0x000fce0000000040 */
.L_x_343:
[----:B------:R-:W0:Y:S01]  /*2590*/  @P0 LDC.64 R66, c[0x0][0x238] ;  /* 0x00008e00ff420b82 */ /* 0x000e220000000a00 */
[C---:B------:R-:W-:Y:S02]  /*25a0*/  @P0 IADD3 R65, R68.reuse, 0x200, RZ ;  /* 0x0000020044410810 */ /* 0x040fe40007ffe0ff */
[----:B------:R-:W-:-:S05]  /*25b0*/  IADD3 R135, R68, 0x280, RZ ;  /* 0x0000028044877810 */ /* 0x000fca0007ffe0ff */
[----:B------:R-:W1:Y:S01]  /*25c0*/  @P2 LDC.64 R146, c[0x0][0x230] ;  /* 0x00008c00ff922b82 */ /* 0x000e620000000a00 */
[----:B0-----:R-:W-:-:S04]  /*25d0*/  @P0 IMAD.WIDE.U32 R66, R65, 0x10, R66 ;  /* 0x0000001041420825 */ /* 0x001fc800078e0042 */
[C---:B------:R-:W-:Y:S01]  /*25e0*/  IMAD.WIDE.U32 R64, R135.reuse, 0x10, R156 ;  /* 0x0000001087407825 */ /* 0x040fe200078e009c */
[----:B------:R0:W-:Y:S03]  /*25f0*/  @P0 STG.E.128 desc[UR4][R66.64], R60 ;  /* 0x0000003c42000986 */ /* 0x0001e6000c101d04 */
[----:B-1----:R-:W-:-:S05]  /*2600*/  @P2 IMAD.WIDE.U32 R146, R135, 0x10, R146 ;  /* 0x0000001087922825 */ /* 0x002fca00078e0092 */
[----:B-----5:R1:W5:Y:S04]  /*2610*/  @P2 LDG.E.128 R56, desc[UR4][R146.64] ;  /* 0x0000000492382981 */ /* 0x020368000c1e1d00 */
[----:B0-----:R-:W2:Y:S02]  /*2620*/  LDG.E.128 R64, desc[UR4][R64.64] ;  /* 0x0000000440407981 */ /* 0x001ea4000c1e1d00 */
[C---:B--2---:R-:W-:Y:S02]  /*2630*/  SHF.L.U32 R149, R64.reuse, 0x10, RZ ;  /* 0x0000001040957819 */ /* 0x044fe400000006ff */
[----:B------:R-:W-:-:S03]  /*2640*/  PRMT R150, R64, 0x7632, R150 ;  /* 0x0000763240967816 */ /* 0x000fc60000000096 */
[----:B------:R-:W-:Y:S01]  /*2650*/  FMUL.FTZ R148, R149, R118 ;  /* 0x0000007695947220 */ /* 0x000fe20000410000 */
[----:B-1----:R-:W-:Y:S06]  /*2660*/  @P3 BRA `(.L_x_344) ;  /* 0x0000000000083947 */ /* 0x002fec0003800000 */
[----:B------:R-:W-:Y:S05]  /*2670*/  @P0 BRA `(.L_x_345) ;  /* 0x00000000000c0947 */ /* 0x000fea0003800000 */
[----:B------:R-:W-:Y:S05]  /*2680*/  BRA `(.L_x_346) ;  /* 0x0000000000107947 */ /* 0x000fea0003800000 */
.L_x_344:
[----:B-----5:R-:W-:-:S05]  /*2690*/  SHF.L.U32 R147, R56, 0x10, RZ ;  /* 0x0000001038937819 */ /* 0x020fca00000006ff */
[----:B------:R-:W-:-:S07]  /*26a0*/  FADD.FTZ R148, R147, R148 ;  /* 0x0000009493947221 */ /* 0x000fce0000010000 */
.L_x_345:
[----:B------:R-:W-:-:S04]  /*26b0*/  F2FP.BF16.F32.PACK_AB R64, RZ, R148 ;  /* 0x00000094ff40723e */ /* 0x000fc800000010ff */
[----:B------:R-:W-:-:S07]  /*26c0*/  PRMT R60, R64, 0x7610, R60 ;  /* 0x00007610403c7816 */ /* 0x000fce000000003c */
.L_x_346:
[----:B------:R-:W-:-:S05]  /*26d0*/  SHF.L.U32 R147, R150, 0x10, RZ ;  /* 0x0000001096937819 */ /* 0x000fca00000006ff */
[----:B------:R-:W-:Y:S01]  /*26e0*/  FMUL.FTZ R147, R147, R118 ;  /* 0x0000007693937220 */ /* 0x000fe20000410000 */
[----:B------:R-:W-:Y:S06]  /*26f0*/  @P3 BRA `(.L_x_347) ;  /* 0x0000000000083947 */ /* 0x000fec0003800000 */
[----:B------:R-:W-:Y:S05]  /*2700*/  @P0 BRA `(.L_x_348) ;  /* 0x0000000000100947 */ /* 0x000fea0003800000 */
[----:B------:R-:W-:Y:S05]  /*2710*/  BRA `(.L_x_349) ;  /* 0x0000000000147947 */ /* 0x000fea0003800000 */
.L_x_347:
[----:B-----5:R-:W-:-:S04]  /*2720*/  PRMT R64, R56, 0x7632, R64 ;  /* 0x0000763238407816 */ /* 0x020fc80000000040 */
[----:B------:R-:W-:-:S05]  /*2730*/  SHF.L.U32 R64, R64, 0x10, RZ ;  /* 0x0000001040407819 */ /* 0x000fca00000006ff */
[----:B------:R-:W-:-:S07]  /*2740*/  FADD.FTZ R147, R147, R64 ;  /* 0x0000004093937221 */ /* 0x000fce0000010000 */
.L_x_348:
[----:B------:R-:W-:-:S04]  /*2750*/  F2FP.BF16.F32.PACK_AB R64, RZ, R147 ;  /* 0x00000093ff40723e */ /* 0x000fc800000010ff */
[----:B------:R-:W-:-:S07]  /*2760*/  PRMT R60, R60, 0x5410, R64 ;  /* 0x000054103c3c7816 */ /* 0x000fce0000000040 */
.L_x_349:
[C---:B------:R-:W-:Y:S02]  /*2770*/  SHF.L.U32 R149, R65.reuse, 0x10, RZ ;  /* 0x0000001041957819 */ /* 0x040fe400000006ff */
[----:B------:R-:W-:-:S03]  /*2780*/  PRMT R65, R65, 0x7632, R65 ;  /* 0x0000763241417816 */ /* 0x000fc60000000041 */
[----:B------:R-:W-:Y:S01]  /*2790*/  FMUL.FTZ R150, R149, R118 ;  /* 0x0000007695967220 */ /* 0x000fe20000410000 */
[----:B------:R-:W-:Y:S06]  /*27a0*/  @P3 BRA `(.L_x_350) ;  /* 0x0000000000083947 */ /* 0x000fec0003800000 */
[----:B------:R-:W-:Y:S05]  /*27b0*/  @P0 BRA `(.L_x_351) ;  /* 0x00000000000c0947 */ /* 0x000fea0003800000 */
[----:B------:R-:W-:Y:S05]  /*27c0*/  BRA `(.L_x_352) ;  /* 0x0000000000107947 */ /* 0x000fea0003800000 */
.L_x_350:
[----:B-----5:R-:W-:-:S05]  /*27d0*/  SHF.L.U32 R149, R57, 0x10, RZ ;  /* 0x0000001039957819 */ /* 0x020fca00000006ff */
[----:B------:R-:W-:-:S07]  /*27e0*/  FADD.FTZ R150, R149, R150 ;  /* 0x0000009695967221 */ /* 0x000fce0000010000 */
.L_x_351:
[----:B------:R-:W-:-:S04]  /*27f0*/  F2FP.BF16.F32.PACK_AB R64, RZ, R150 ;  /* 0x00000096ff40723e */ /* 0x000fc800000010ff */
[----:B------:R-:W-:-:S07]  /*2800*/  PRMT R61, R64, 0x7610, R61 ;  /* 0x00007610403d7816 */ /* 0x000fce000000003d */
.L_x_352:
[----:B------:R-:W-:-:S05]  /*2810*/  SHF.L.U32 R65, R65, 0x10, RZ ;  /* 0x0000001041417819 */ /* 0x000fca00000006ff */
[----:B------:R-:W-:Y:S01]  /*2820*/  FMUL.FTZ R149, R65, R118 ;  /* 0x0000007641957220 */ /* 0x000fe20000410000 */
[----:B------:R-:W-:Y:S06]  /*2830*/  @P3 BRA `(.L_x_353) ;  /* 0x0000000000083947 */ /* 0x000fec0003800000 */
[----:B------:R-:W-:Y:S05]  /*2840*/  @P0 BRA `(.L_x_354) ;  /* 0x0000000000100947 */ /* 0x000fea0003800000 */
[----:B------:R-:W-:Y:S05]  /*2850*/  BRA `(.L_x_355) ;  /* 0x0000000000147947 */ /* 0x000fea0003800000 */
.L_x_353:
[----:B-----5:R-:W-:-:S04]  /*2860*/  PRMT R64, R57, 0x7632, R64 ;  /* 0x0000763239407816 */ /* 0x020fc80000000040 */
[----:B------:R-:W-:-:S05]  /*2870*/  SHF.L.U32 R64, R64, 0x10, RZ ;  /* 0x0000001040407819 */ /* 0x000fca00000006ff */
[----:B------:R-:W-:-:S07]  /*2880*/  FADD.FTZ R149, R149, R64 ;  /* 0x0000004095957221 */ /* 0x000fce0000010000 */
.L_x_354:
[----:B------:R-:W-:-:S04]  /*2890*/  F2FP.BF16.F32.PACK_AB R64, RZ, R149 ;  /* 0x00000095ff40723e */ /* 0x000fc800000010ff */
[----:B------:R-:W-:-:S07]  /*28a0*/  PRMT R61, R61, 0x5410, R64 ;  /* 0x000054103d3d7816 */ /* 0x000fce0000000040 */
.L_x_355:
[C---:B------:R-:W-:Y:S02]  /*28b0*/  SHF.L.U32 R65, R66.reuse, 0x10, RZ ;  /* 0x0000001042417819 */ /* 0x040fe400000006ff */
[----:B------:R-:W-:-:S03]  /*28c0*/  PRMT R66, R66, 0x7632, R66 ;  /* 0x0000763242427816 */ /* 0x000fc60000000042 */
[----:B------:R-:W-:Y:S01]  /*28d0*/  FMUL.FTZ R152, R65, R118 ;  /* 0x0000007641987220 */ /* 0x000fe20000410000 */
[----:B------:R-:W-:Y:S06]  /*28e0*/  @P3 BRA `(.L_x_356) ;  /* 0x0000000000083947 */ /* 0x000fec0003800000 */
[----:B------:R-:W-:Y:S05]  /*28f0*/  @P0 BRA `(.L_x_357) ;  /* 0x00000000000c0947 */ /* 0x000fea0003800000 */
[----:B------:R-:W-:Y:S05]  /*2900*/  BRA `(.L_x_358) ;  /* 0x0000000000107947 */ /* 0x000fea0003800000 */
.L_x_356:
[----:B-----5:R-:W-:-:S05]  /*2910*/  SHF.L.U32 R65, R58, 0x10, RZ ;  /* 0x000000103a417819 */ /* 0x020fca00000006ff */
[----:B------:R-:W-:-:S07]  /*2920*/  FADD.FTZ R152, R65, R152 ;  /* 0x0000009841987221 */ /* 0x000fce0000010000 */
.L_x_357:
[----:B------:R-:W-:-:S04]  /*2930*/  F2FP.BF16.F32.PACK_AB R64, RZ, R152 ;  /* 0x00000098ff40723e */ /* 0x000fc800000010ff */
[----:B------:R-:W-:-:S07]  /*2940*/  PRMT R62, R64, 0x7610, R62 ;  /* 0x00007610403e7816 */ /* 0x000fce000000003e */
.L_x_358:
[----:B------:R-:W-:-:S05]  /*2950*/  SHF.L.U32 R151, R66, 0x10, RZ ;  /* 0x0000001042977819 */ /* 0x000fca00000006ff */
[----:B------:R-:W-:Y:S01]  /*2960*/  FMUL.FTZ R151, R151, R118 ;  /* 0x0000007697977220 */ /* 0x000fe20000410000 */
[----:B------:R-:W-:Y:S06]  /*2970*/  @P3 BRA `(.L_x_359) ;  /* 0x0000000000083947 */ /* 0x000fec0003800000 */
[----:B------:R-:W-:Y:S05]  /*2980*/  @P0 BRA `(.L_x_360) ;  /* 0x0000000000100947 */ /* 0x000fea0003800000 */
[----:B------:R-:W-:Y:S05]  /*2990*/  BRA `(.L_x_361) ;  /* 0x0000000000147947 */ /* 0x000fea0003800000 */
.L_x_359:
[----:B-----5:R-:W-:-:S04]  /*29a0*/  PRMT R64, R58, 0x7632, R64 ;  /* 0x000076323a407816 */ /* 0x020fc80000000040 */
[----:B------:R-:W-:-:S05]  /*29b0*/  SHF.L.U32 R64, R64, 0x10, RZ ;  /* 0x0000001040407819 */ /* 0x000fca00000006ff */
[----:B------:R-:W-:-:S07]  /*29c0*/  FADD.FTZ R151, R151, R64 ;  /* 0x0000004097977221 */ /* 0x000fce0000010000 */
.L_x_360:
[----:B------:R-:W-:-:S04]  /*29d0*/  F2FP.BF16.F32.PACK_AB R64, RZ, R151 ;  /* 0x00000097ff40723e */ /* 0x000fc800000010ff */
[----:B------:R-:W-:-:S07]  /*29e0*/  PRMT R62, R62, 0x5410, R64 ;  /* 0x000054103e3e7816 */ /* 0x000fce0000000040 */
.L_x_361:
[C---:B------:R-:W-:Y:S02]  /*29f0*/  SHF.L.U32 R65, R67.reuse, 0x10, RZ ;  /* 0x0000001043417819 */ /* 0x040fe400000006ff */
[----:B------:R-:W-:-:S03]  /*2a00*/  PRMT R67, R67, 0x7632, R67 ;  /* 0x0000763243437816 */ /* 0x000fc60000000043 */
[----:B------:R-:W-:Y:S01]  /*2a10*/  FMUL.FTZ R154, R65, R118 ;  /* 0x00000076419a7220 */ /* 0x000fe20000410000 */
[----:B------:R-:W-:Y:S06]  /*2a20*/  @P3 BRA `(.L_x_362) ;  /* 0x0000000000083947 */ /* 0x000fec0003800000 */
[----:B------:R-:W-:Y:S05]  /*2a30*/  @P0 BRA `(.L_x_363) ;  /* 0x00000000000c0947 */ /* 0x000fea0003800000 */
[----:B------:R-:W-:Y:S05]  /*2a40*/  BRA `(.L_x_364) ;  /* 0x0000000000107947 */ /* 0x000fea0003800000 */
.L_x_362:
[----:B-----5:R-:W-:-:S05]  /*2a50*/  SHF.L.U32 R65, R59, 0x10, RZ ;  /* 0x000000103b417819 */ /* 0x020fca00000006ff */
[----:B------:R-:W-:-:S07]  /*2a60*/  FADD.FTZ R154, R65, R154 ;  /* 0x0000009a419a7221 */ /* 0x000fce0000010000 */
.L_x_363:
[----:B------:R-:W-:-:S04]  /*2a70*/  F2FP.BF16.F32.PACK_AB R64, RZ, R154 ;  /* 0x0000009aff40723e */ /* 0x000fc800000010ff */
[----:B------:R-:W-:-:S07]  /*2a80*/  PRMT R63, R64, 0x7610, R63 ;  /* 0x00007610403f7816 */ /* 0x000fce000000003f */
.L_x_364:
[----:B------:R-:W-:-:S05]  /*2a90*/  SHF.L.U32 R67, R67, 0x10, RZ ;  /* 0x0000001043437819 */ /* 0x000fca00000006ff */
[----:B------:R-:W-:Y:S01]  /*2aa0*/  FMUL.FTZ R153, R67, R118 ;  /* 0x0000007643997220 */ /* 0x000fe20000410000 */
[----:B------:R-:W-:Y:S06]  /*2ab0*/  @P3 BRA `(.L_x_365) ;  /* 0x0000000000083947 */ /* 0x000fec0003800000 */
[----:B------:R-:W-:Y:S05]  /*2ac0*/  @P0 BRA `(.L_x_366) ;  /* 0x0000000000100947 */ /* 0x000fea0003800000 */
[----:B------:R-:W-:Y:S05]  /*2ad0*/  BRA `(.L_x_367) ;  /* 0x0000000000147947 */ /* 0x000fea0003800000 */
.L_x_365:
[----:B-----5:R-:W-:-:S04]  /*2ae0*/  PRMT R64, R59, 0x7632, R64 ;  /* 0x000076323b407816 */ /* 0x020fc80000000040 */
[----:B------:R-:W-:-:S05]  /*2af0*/  SHF.L.U32 R64, R64, 0x10, RZ ;  /* 0x0000001040407819 */ /* 0x000fca00000006ff */
[----:B------:R-:W-:-:S07]  /*2b00*/  FADD.FTZ R153, R153, R64 ;  /* 0x0000004099997221 */ /* 0x000fce0000010000 */
.L_x_366:
[----:B------:R-:W-:-:S04]  /*2b10*/  F2FP.BF16.F32.PACK_AB R64, RZ, R153 ;  /* 0x00000099ff40723e */ /* 0x000fc800000010ff */
[----:B------:R-:W-:-:S07]  /*2b20*/  PRMT R63, R63, 0x5410, R64 ;  /* 0x000054103f3f7816 */ /* 0x000fce0000000040 */
.L_x_367:
[----:B------:R-:W0:Y:S01]  /*2b30*/  @P0 LDC.64 R64, c[0x0][0x238] ;  /* 0x00008e00ff400b82 */ /* 0x000e220000000a00 */
[C---:B------:R-:W-:Y:S02]  /*2b40*/  @P0 IADD3 R67, R68.reuse, 0x280, RZ ;  /* 0x0000028044430810 */ /* 0x040fe40007ffe0ff */
[----:B------:R-:W-:-:S05]  /*2b50*/  IADD3 R146, R68, 0x300, RZ ;  /* 0x0000030044927810 */ /* 0x000fca0007ffe0ff */
[----:B------:R-:W1:Y:S01]  /*2b60*/  @P2 LDC.64 R158, c[0x0][0x230] ;  /* 0x00008c00ff9e2b82 */ /* 0x000e620000000a00 */
[----:B0-----:R-:W-:-:S05]  /*2b70*/  @P0 IMAD.WIDE.U32 R64, R67, 0x10, R64 ;  /* 0x0000001043400825 */ /* 0x001fca00078e0040 */
[----:B------:R0:W-:Y:S01]  /*2b80*/  @P0 STG.E.128 desc[UR4][R64.64], R60 ;  /* 0x0000003c40000986 */ /* 0x0001e2000c101d04 */
[----:B-1----:R-:W-:-:S05]  /*2b90*/  @P2 IMAD.WIDE.U32 R158, R146, 0x10, R158 ;  /* 0x00000010929e2825 */ /* 0x002fca00078e009e */
[----:B-----5:R1:W5:Y:S01]  /*2ba0*/  @P2 LDG.E.128 R56, desc[UR4][R158.64] ;  /* 0x000000049e382981 */ /* 0x020362000c1e1d00 */
[----:B0-----:R-:W-:-:S06]  /*2bb0*/  IMAD.WIDE.U32 R64, R146, 0x10, R156 ;  /* 0x0000001092407825 */ /* 0x001fcc00078e009c */
[----:B------:R-:W2:Y:S02]  /*2bc0*/  LDG.E.128 R64, desc[UR4][R64.64] ;  /* 0x0000000440407981 */ /* 0x000ea4000c1e1d00 */
[C---:B--2---:R-:W-:Y:S02]  /*2bd0*/  SHF.L.U32 R155, R64.reuse, 0x10, RZ ;  /* 0x00000010409b7819 */ /* 0x044fe400000006ff */
[----:B------:R-:W-:-:S03]  /*2be0*/  PRMT R157, R64, 0x7632, R157 ;  /* 0x00007632409d7816 */ /* 0x000fc6000000009d */
[----:B------:R-:W-:Y:S01]  /*2bf0*/  FMUL.FTZ R156, R155, R118 ;  /* 0x000000769b9c7220 */ /* 0x000fe20000410000 */
[----:B-1----:R-:W-:Y:S06]  /*2c00*/  @P3 BRA `(.L_x_368) ;  /* 0x0000000000083947 */ /* 0x002fec0003800000 */
[----:B------:R-:W-:Y:S05]  /*2c10*/  @P0 BRA `(.L_x_369) ;  /* 0x00000000000c0947 */ /* 0x000fea0003800000 */
[----:B------:R-:W-:Y:S05]  /*2c20*/  BRA `(.L_x_370) ;  /* 0x0000000000107947 */ /* 0x000fea0003800000 */
.L_x_368:
[----:B-----5:R-:W-:-:S05]  /*2c30*/  SHF.L.U32 R155, R56, 0x10, RZ ;  /* 0x00000010389b7819 */ /* 0x020fca00000006ff */
[----:B------:R-:W-:-:S07]  /*2c40*/  FADD.FTZ R156, R155, R156 ;  /* 0x0000009c9b9c7221 */ /* 0x000fce0000010000 */
.L_x_369:
[----:B------:R-:W-:-:S04]  /*2c50*/  F2FP.BF16.F32.PACK_AB R64, RZ, R156 ;  /* 0x0000009cff40723e */ /* 0x000fc800000010ff */
[----:B------:R-:W-:-:S07]  /*2c60*/  PRMT R60, R64, 0x7610, R60 ;  /* 0x00007610403c7816 */ /* 0x000fce000000003c */
.L_x_370:
[----:B------:R-:W-:-:S05]  /*2c70*/  SHF.L.U32 R157, R157, 0x10, RZ ;  /* 0x000000109d9d7819 */ /* 0x000fca00000006ff */
[----:B------:R-:W-:Y:S01]  /*2c80*/  FMUL.FTZ R155, R157, R118 ;  /* 0x000000769d9b7220 */ /* 0x000fe20000410000 */
[----:B------:R-:W-:Y:S06]  /*2c90*/  @P3 BRA `(.L_x_371) ;  /* 0x0000000000083947 */ /* 0x000fec0003800000 */
[----:B------:R-:W-:Y:S05]  /*2ca0*/  @P0 BRA `(.L_x_372) ;  /* 0x0000000000100947 */ /* 0x000fea0003800000 */
[----:B------:R-:W-:Y:S05]  /*2cb0*/  BRA `(.L_x_373) ;  /* 0x0000000000147947 */ /* 0x000fea0003800000 */
.L_x_371:
[----:B-----5:R-:W-:-:S04]  /*2cc0*/  PRMT R64, R56, 0x7632, R64 ;  /* 0x0000763238407816 */ /* 0x020fc80000000040 */
[----:B------:R-:W-:-:S05]  /*2cd0*/  SHF.L.U32 R64, R64, 0x10, RZ ;  /* 0x0000001040407819 */ /* 0x000fca00000006ff */
[----:B------:R-:W-:-:S07]  /*2ce0*/  FADD.FTZ R155, R155, R64 ;  /* 0x000000409b9b7221 */ /* 0x000fce0000010000 */
.L_x_372:
[----:B------:R-:W-:-:S04]  /*2cf0*/  F2FP.BF16.F32.PACK_AB R64, RZ, R155 ;  /* 0x0000009bff40723e */ /* 0x000fc800000010ff */
[----:B------:R-:W-:-:S07]  /*2d00*/  PRMT R60, R60, 0x5410, R64 ;  /* 0x000054103c3c7816 */ /* 0x000fce0000000040 */
.L_x_373:
[C---:B------:R-:W-:Y:S02]  /*2d10*/  SHF.L.U32 R157, R65.reuse, 0x10, RZ ;  /* 0x00000010419d7819 */ /* 0x040fe400000006ff */
[----:B------:R-:W-:-:S03]  /*2d20*/  PRMT R65, R65, 0x7632, R65 ;  /* 0x0000763241417816 */ /* 0x000fc60000000041 */
[----:B------:R-:W-:Y:S01]  /*2d30*/  FMUL.FTZ R158, R157, R118 ;  /* 0x000000769d9e7220 */ /* 0x000fe20000410000 */
[----:B------:R-:W-:Y:S06]  /*2d40*/  @P3 BRA `(.L_x_374) ;  /* 0x0000000000083947 */ /* 0x000fec0003800000 */
[----:B------:R-:W-:Y:S05]  /*2d50*/  @P0 BRA `(.L_x_375) ;  /* 0x00000000000c0947 */ /* 0x000fea0003800000 */
[----:B------:R-:W-:Y:S05]  /*2d60*/  BRA `(.L_x_376) ;  /* 0x0000000000107947 */ /* 0x000fea0003800000 */
.L_x_374:
[----:B-----5:R-:W-:-:S05]  /*2d70*/  SHF.L.U32 R157, R57, 0x10, RZ ;  /* 0x00000010399d7819 */ /* 0x020fca00000006ff */
[----:B------:R-:W-:-:S07]  /*2d80*/  FADD.FTZ R158, R157, R158 ;  /* 0x0000009e9d9e7221 */ /* 0x000fce0000010000 */
.L_x_375:
[----:B------:R-:W-:-:S04]  /*2d90*/  F2FP.BF16.F32.PACK_AB R64, RZ, R158 ;  /* 0x0000009eff40723e */ /* 0x000fc800000010ff */
[----:B------:R-:W-:-:S07]  /*2da0*/  PRMT R61, R64, 0x7610, R61 ;  /* 0x00007610403d7816 */ /* 0x000fce000000003d */
.L_x_376:
[----:B------:R-:W-:-:S05]  /*2db0*/  SHF.L.U32 R65, R65, 0x10, RZ ;  /* 0x0000001041417819 */ /* 0x000fca00000006ff */
[----:B------:R-:W-:Y:S01]  /*2dc0*/  FMUL.FTZ R157, R65, R118 ;  /* 0x00000076419d7220 */ /* 0x000fe20000410000 */
[----:B------:R-:W-:Y:S06]  /*2dd0*/  @P3 BRA `(.L_x_377) ;  /* 0x0000000000083947 */ /* 0x000fec0003800000 */
[----:B------:R-:W-:Y:S05]  /*2de0*/  @P0 BRA `(.L_x_378) ;  /* 0x0000000000100947 */ /* 0x000fea0003800000 */
[----:B------:R-:W-:Y:S05]  /*2df0*/  BRA `(.L_x_379) ;  /* 0x0000000000147947 */ /* 0x000fea0003800000 */
.L_x_377:
[----:B-----5:R-:W-:-:S04]  /*2e00*/  PRMT R64, R57, 0x7632, R64 ;  /* 0x0000763239407816 */ /* 0x020fc80000000040 */
[----:B------:R-:W-:-:S05]  /*2e10*/  SHF.L.U32 R64, R64, 0x10, RZ ;  /* 0x0000001040407819 */ /* 0x000fca00000006ff */
[----:B------:R-:W-:-:S07]  /*2e20*/  FADD.FTZ R157, R157, R64 ;  /* 0x000000409d9d7221 */ /* 0x000fce0000010000 */
.L_x_378:
[----:B------:R-:W-:-:S04]  /*2e30*/  F2FP.BF16.F32.PACK_AB R64, RZ, R157 ;  /* 0x0000009dff40723e */ /* 0x000fc800000010ff */
[----:B------:R-:W-:-:S07]  /*2e40*/  PRMT R61, R61, 0x5410, R64 ;  /* 0x000054103d3d7816 */ /* 0x000fce0000000040 */
.L_x_379:
[C---:B------:R-:W-:Y:S02]  /*2e50*/  SHF.L.U32 R65, R66.reuse, 0x10, RZ ;  /* 0x0000001042417819 */ /* 0x040fe400000006ff */
[----:B------:R-:W-:-:S03]  /*2e60*/  PRMT R66, R66, 0x7632, R66 ;  /* 0x0000763242427816 */ /* 0x000fc60000000042 */
[----:B------:R-:W-:Y:S01]  /*2e70*/  FMUL.FTZ R160, R65, R118 ;  /* 0x0000007641a07220 */ /* 0x000fe20000410000 */
[----:B------:R-:W-:Y:S06]  /*2e80*/  @P3 BRA `(.L_x_380) ;  /* 0x0000000000083947 */ /* 0x000fec0003800000 */
[----:B------:R-:W-:Y:S05]  /*2e90*/  @P0 BRA `(.L_x_381) ;  /* 0x00000000000c0947 */ /* 0x000fea0003800000 */
[----:B------:R-:W-:Y:S05]  /*2ea0*/  BRA `(.L_x_382) ;  /* 0x0000000000107947 */ /* 0x000fea0003800000 */
.L_x_380:
[----:B-----5:R-:W-:-:S05]  /*2eb0*/  SHF.L.U32 R65, R58, 0x10, RZ ;  /* 0x000000103a417819 */ /* 0x020fca00000006ff */
[----:B------:R-:W-:-:S07]  /*2ec0*/  FADD.FTZ R160, R65, R160 ;  /* 0x000000a041a07221 */ /* 0x000fce0000010000 */
.L_x_381:
[----:B------:R-:W-:-:S04]  /*2ed0*/  F2FP.BF16.F32.PACK_AB R64, RZ, R160 ;  /* 0x000000a0ff40723e */ /* 0x000fc800000010ff */
[----:B------:R-:W-:-:S07]  /*2ee0*/  PRMT R62, R64, 0x7610, R62 ;  /* 0x00007610403e7816 */ /* 0x000fce000000003e */
.L_x_382:
[----:B------:R-:W-:-:S05]  /*2ef0*/  SHF.L.U32 R159, R66, 0x10, RZ ;  /* 0x00000010429f7819 */ /* 0x000fca00000006ff */
[----:B------:R-:W-:Y:S01]  /*2f00*/  FMUL.FTZ R159, R159, R118 ;  /* 0x000000769f9f7220 */ /* 0x000fe20000410000 */
[----:B------:R-:W-:Y:S06]  /*2f10*/  @P3 BRA `(.L_x_383) ;  /* 0x0000000000083947 */ /* 0x000fec0003800000 */
[----:B------:R-:W-:Y:S05]  /*2f20*/  @P0 BRA `(.L_x_384) ;  /* 0x0000000000100947 */ /* 0x000fea0003800000 */
[----:B------:R-:W-:Y:S05]  /*2f30*/  BRA `(.L_x_385) ;  /* 0x0000000000147947 */ /* 0x000fea0003800000 */
.L_x_383:
[----:B-----5:R-:W-:-:S04]  /*2f40*/  PRMT R64, R58, 0x7632, R64 ;  /* 0x000076323a407816 */ /* 0x020fc80000000040 */
[----:B------:R-:W-:-:S05]  /*2f50*/  SHF.L.U32 R64, R64, 0x10, RZ ;  /* 0x0000001040407819 */ /* 0x000fca00000006ff */
[----:B------:R-:W-:-:S07]  /*2f60*/  FADD.FTZ R159, R159, R64 ;  /* 0x000000409f9f7221 */ /* 0x000fce0000010000 */
.L_x_384:
[----:B------:R-:W-:-:S04]  /*2f70*/  F2FP.BF16.F32.PACK_AB R64, RZ, R159 ;  /* 0x0000009fff40723e */ /* 0x000fc800000010ff */
[----:B------:R-:W-:-:S07]  /*2f80*/  PRMT R62, R62, 0x5410, R64 ;  /* 0x000054103e3e7816 */ /* 0x000fce0000000040 */
.L_x_385:
[C---:B------:R-:W-:Y:S02]  /*2f90*/  SHF.L.U32 R161, R67.reuse, 0x10, RZ ;  /* 0x0000001043a17819 */ /* 0x040fe400000006ff */
[----:B------:R-:W-:-:S03]  /*2fa0*/  PRMT R67, R67, 0x7632, R67 ;  /* 0x0000763243437816 */ /* 0x000fc60000000043 */
[----:B------:R-:W-:Y:S01]  /*2fb0*/  FMUL.FTZ R161, R161, R118 ;  /* 0x00000076a1a17220 */ /* 0x000fe20000410000 */
[----:B------:R-:W-:Y:S06]  /*2fc0*/  @P3 BRA `(.L_x_386) ;  /* 0x0000000000083947 */ /* 0x000fec0003800000 */
[----:B------:R-:W-:Y:S05]  /*2fd0*/  @P0 BRA `(.L_x_387) ;  /* 0x00000000000c0947 */ /* 0x000fea0003800000 */
[----:B------:R-:W-:Y:S05]  /*2fe0*/  BRA `(.L_x_388) ;  /* 0x0000000000107947 */ /* 0x000fea0003800000 */
.L_x_386:
[----:B-----5:R-:W-:-:S05]  /*2ff0*/  SHF.L.U32 R64, R59, 0x10, RZ ;  /* 0x000000103b407819 */ /* 0x020fca00000006ff */
[----:B------:R-:W-:-:S07]  /*3000*/  FADD.FTZ R161, R64, R161 ;  /* 0x000000a140a17221 */ /* 0x000fce0000010000 */
.L_x_387:
[----:B------:R-:W-:-:S04]  /*3010*/  F2FP.BF16.F32.PACK_AB R64, RZ, R161 ;  /* 0x000000a1ff40723e */ /* 0x000fc800000010ff */
[----:B------:R-:W-:-:S07]  /*3020*/  PRMT R63, R64, 0x7610, R63 ;  /* 0x00007610403f7816 */ /* 0x000fce000000003f */
.L_x_388:
[----:B------:R-:W-:-:S05]  /*3030*/  SHF.L.U32 R67, R67, 0x10, RZ ;  /* 0x0000001043437819 */ /* 0x000fca00000006ff */
[----:B------:R-:W-:Y:S01]  /*3040*/  FMUL.FTZ R118, R67, R118 ;  /* 0x0000007643767220 */ /* 0x000fe20000410000 */
[----:B------:R-:W-:Y:S06]  /*3050*/  @P3 BRA `(.L_x_389) ;  /* 0x0000000000083947 */ /* 0x000fec0003800000 */
[----:B------:R-:W-:Y:S05]  /*3060*/  @P0 BRA `(.L_x_390) ;  /* 0x0000000000100947 */ /* 0x000fea0003800000 */
[----:B------:R-:W-:Y:S05]  /*3070*/  BRA `(.L_x_391) ;  /* 0x0000000000147947 */ /* 0x000fea0003800000 */
.L_x_389:
[----:B-----5:R-:W-:-:S04]  /*3080*/  PRMT R64, R59, 0x7632, R64 ;  /* 0x000076323b407816 */ /* 0x020fc80000000040 */
[----:B------:R-:W-:-:S05]  /*3090*/  SHF.L.U32 R65, R64, 0x10, RZ ;  /* 0x0000001040417819 */ /* 0x000fca00000006ff */
[----:B------:R-:W-:-:S07]  /*30a0*/  FADD.FTZ R118, R118, R65 ;  /* 0x0000004176767221 */ /* 0x000fce0000010000 */
.L_x_390:
[----:B------:R-:W-:-:S04]  /*30b0*/  F2FP.BF16.F32.PACK_AB R64, RZ, R118 ;  /* 0x00000076ff40723e */ /* 0x000fc800000010ff */
[----:B------:R-:W-:-:S07]  /*30c0*/  PRMT R63, R63, 0x5410, R64 ;  /* 0x000054103f3f7816 */ /* 0x000fce0000000040 */
.L_x_391:
[----:B------:R-:W0:Y:S01]  /*30d0*/  @P0 LDC.64 R64, c[0x0][0x238] ;  /* 0x00008e00ff400b82 */ /* 0x000e220000000a00 */
[----:B------:R-:W-:Y:S01]  /*30e0*/  @P0 IADD3 R67, R68, 0x300, RZ ;  /* 0x0000030044430810 */ /* 0x000fe20007ffe0ff */
[----:B------:R-:W-:Y:S01]  /*30f0*/  UMOV UR6, 0xffffffff ;  /* 0xffffffff00067882 */ /* 0x000fe20000000000 */
[----:B------:R-:W-:Y:S02]  /*3100*/  LOP3.LUT P2, RZ, R119, 0xff, RZ, 0xc0, !PT ;  /* 0x000000ff77ff7812 */ /* 0x000fe4000784c0ff */
[----:B------:R-:W-:Y:S01]  /*3110*/  LOP3.LUT P3, RZ, R114, 0x1f, RZ, 0xc0, !PT ;  /* 0x0000001f72ff7812 */ /* 0x000fe2000786c0ff */
[----:B0-----:R-:W-:-:S04]  /*3120*/  @P0 IMAD.WIDE.U32 R64, R67, 0x10, R64 ;  /* 0x0000001043400825 */ /* 0x001fc800078e0040 */
[----:B------:R-:W-:-:S04]  /*3130*/  FADD.FTZ R67, RZ, R73 ;  /* 0x00000049ff437221 */ /* 0x000fc80000010000 */
[----:B------:R-:W-:Y:S01]  /*3140*/  FADD.FTZ R66, R67, R72 ;  /* 0x0000004843427221 */ /* 0x000fe20000010000 */
[----:B------:R0:W-:Y:S03]  /*3150*/  @P0 STG.E.128 desc[UR4][R64.64], R60 ;  /* 0x0000003c40000986 */ /* 0x0001e6000c101d04 */
[----:B------:R-:W-:-:S04]  /*3160*/  FADD.FTZ R67, R66, R77 ;  /* 0x0000004d42437221 */ /* 0x000fc80000010000 */
[----:B------:R-:W-:-:S04]  /*3170*/  FADD.FTZ R66, R67, R76 ;  /* 0x0000004c43427221 */ /* 0x000fc80000010000 */
[----:B------:R-:W-:-:S04]  /*3180*/  FADD.FTZ R67, R66, R81 ;  /* 0x0000005142437221 */ /* 0x000fc80000010000 */
[----:B------:R-:W-:-:S04]  /*3190*/  FADD.FTZ R66, R67, R80 ;  /* 0x0000005043427221 */ /* 0x000fc80000010000 */
[----:B------:R-:W-:-:S04]  /*31a0*/  FADD.FTZ R67, R66, R117 ;  /* 0x0000007542437221 */ /* 0x000fc80000010000 */
[----:B------:R-:W-:-:S04]  /*31b0*/  FADD.FTZ R66, R67, R116 ;  /* 0x0000007443427221 */ /* 0x000fc80000010000 */
[----:B------:R-:W-:-:S04]  /*31c0*/  FADD.FTZ R67, R66, R71 ;  /* 0x0000004742437221 */ /* 0x000fc80000010000 */
[----:B------:R-:W-:Y:S01]  /*31d0*/  FADD.FTZ R66, R67, R70 ;  /* 0x0000004643427221 */ /* 0x000fe20000010000 */
[----:B------:R-:W-:-:S03]  /*31e0*/  SHF.R.U32.HI R67, RZ, 0x5, R114 ;  /* 0x00000005ff437819 */ /* 0x000fc60000011672 */
[----:B0-----:R-:W-:Y:S01]  /*31f0*/  FADD.FTZ R65, R66, R75 ;  /* 0x0000004b42417221 */ /* 0x001fe20000010000 */
[----:B------:R-:W-:-:S03]  /*3200*/  LOP3.LUT R66, R67, 0x7fffffc, RZ, 0xc0, !PT ;  /* 0x07fffffc43427812 */ /* 0x000fc600078ec0ff */
[----:B------:R-:W-:Y:S01]  /*3210*/  FADD.FTZ R64, R65, R74 ;  /* 0x0000004a41407221 */ /* 0x000fe20000010000 */
[----:B------:R-:W-:-:S03]  /*3220*/  @!P2 IADD3 R66, R66, 0x4, RZ ;  /* 0x000000044242a810 */ /* 0x000fc60007ffe0ff */
[----:B------:R-:W-:-:S04]  /*3230*/  FADD.FTZ R65, R64, R79 ;  /* 0x0000004f40417221 */ /* 0x000fc80000010000 */
        /* <DEDUP_REMOVED lines=43> */
[----:B------:R-:W-:Y:S06]  /*34f0*/  BRA.DIV UR6, `(.L_x_392) ;  /* 0x0000001e06e07947 */ /* 0x000fec000b800000 */
        /* <DEDUP_REMOVED lines=10> */
[----:B------:R-:W-:-:S04]  /*35a0*/  FMUL.FTZ R64, R65, 0.0005580357392318546772 ;  /* 0x3a12492541407820 */ /* 0x000fc80000410000 */
[C---:B------:R-:W-:Y:S01]  /*35b0*/  FADD.FTZ R65, -R64.reuse, R73 ;  /* 0x0000004940417221 */ /* 0x040fe20000010100 */
[----:B------:R-:W-:-:S03]  /*35c0*/  FADD.FTZ R162, -R64, R72 ;  /* 0x0000004840a27221 */ /* 0x000fc60000010100 */
[----:B------:R-:W-:-:S04]  /*35d0*/  FFMA.FTZ R65, R65, R65, RZ ;  /* 0x0000004141417223 */ /* 0x000fc800000100ff */
[----:B------:R-:W-:Y:S01]  /*35e0*/  FFMA.FTZ R65, R162, R162, R65 ;  /* 0x000000a2a2417223 */ /* 0x000fe20000010041 */
[----:B------:R-:W-:-:S04]  /*35f0*/  FADD.FTZ R162, -R64, R77 ;  /* 0x0000004d40a27221 */ /* 0x000fc80000010100 */
        /* <DEDUP_REMOVED lines=106> */
[----:B------:R-:W-:-:S05]  /*3ca0*/  FFMA.FTZ R164, R162, R162, R65 ;  /* 0x000000a2a2a47223 */ /* 0x000fca0000010041 */
        /* <DEDUP_REMOVED lines=9> */
.L_x_404:
[----:B------:R-:W2:Y:S01]  /*3d40*/  @!P3 S2R R162, SR_CgaCtaId ;  /* 0x0000000000a2b919 */ /* 0x000ea20000008800 */
[----:B------:R-:W-:Y:S01]  /*3d50*/  LOP3.LUT R163, R114, 0x1f, RZ, 0xc0, !PT ;  /* 0x0000001f72a37812 */ /* 0x000fe200078ec0ff */
[----:B-1----:R-:W-:Y:S01]  /*3d60*/  FADD.FTZ R65, R164, R65 ;  /* 0x00000041a4417221 */ /* 0x002fe20000010000 */
[----:B------:R-:W-:Y:S01]  /*3d70*/  @!P3 MOV R119, 0x400 ;  /* 0x000004000077b802 */ /* 0x000fe20000000f00 */
[----:B------:R-:W-:Y:S05]  /*3d80*/  WARPSYNC.ALL ;  /* 0x0000000000007948 */ /* 0x000fea0003800000 */
[----:B------:R-:W-:Y:S02]  /*3d90*/  ISETP.GT.U32.AND P5, PT, R163, 0x3, PT ;  /* 0x00000003a300780c */ /* 0x000fe40003fa4070 */
[----:B------:R-:W-:-:S11]  /*3da0*/  LOP3.LUT R67, R67, 0x3, RZ, 0xc0, !PT ;  /* 0x0000000343437812 */ /* 0x000fd600078ec0ff */
[----:B------:R-:W1:Y:S01]  /*3db0*/  @!P5 S2R R165, SR_CgaCtaId ;  /* 0x0000000000a5d919 */ /* 0x000e620000008800 */
[----:B--2---:R-:W-:Y:S02]  /*3dc0*/  @!P3 LEA R162, R162, R119, 0x18 ;  /* 0x00000077a2a2b211 */ /* 0x004fe400078ec0ff */
[C---:B------:R-:W-:Y:S02]  /*3dd0*/  @!P3 IADD3 R119, R66.reuse, R67, RZ ;  /* 0x000000434277b210 */ /* 0x040fe40007ffe0ff */
[----:B------:R-:W-:Y:S02]  /*3de0*/  @!P5 IADD3 R66, R66, R163, RZ ;  /* 0x000000a34242d210 */ /* 0x000fe40007ffe0ff */
[----:B------:R-:W-:Y:S02]  /*3df0*/  @!P3 LEA R119, R119, R162, 0x3 ;  /* 0x000000a27777b211 */ /* 0x000fe400078e18ff */
[----:B------:R-:W-:-:S03]  /*3e00*/  @!P5 MOV R162, 0x400 ;  /* 0x0000040000a2d802 */ /* 0x000fc60000000f00 */
[----:B------:R2:W-:Y:S01]  /*3e10*/  @!P3 STS.64 [R119], R64 ;  /* 0x000000407700b388 */ /* 0x0005e20000000a00 */
[----:B------:R-:W-:Y:S01]  /*3e20*/  BAR.SYNC.DEFER_BLOCKING 0x0 ;  /* 0x0000000000007b1d */ /* 0x000fe20000010000 */
[----:B------:R-:W-:Y:S02]  /*3e30*/  LOP3.LUT P3, RZ, R67, 0x1f, R114, 0xf8, !PT ;  /* 0x0000001f43ff7812 */ /* 0x000fe4000786f872 */
[----:B-1----:R-:W-:Y:S02]  /*3e40*/  @!P5 LEA R165, R165, R162, 0x18 ;  /* 0x000000a2a5a5d211 */ /* 0x002fe400078ec0ff */
[----:B--2---:R-:W-:Y:S01]  /*3e50*/  CS2R R64, SRZ ;  /* 0x0000000000407805 */ /* 0x004fe2000001ff00 */
[----:B------:R-:W-:Y:S01]  /*3e60*/  HFMA2.MMA R162, -RZ, RZ, 0, 0 ;  /* 0x00000000ffa27435 */ /* 0x000fe200000001ff */
[----:B0-----:R-:W-:-:S05]  /*3e70*/  @!P5 LEA R164, R66, R165, 0x3 ;  /* 0x000000a542a4d211 */ /* 0x001fca00078e18ff */
[----:B------:R-:W-:-:S04]  /*3e80*/  @!P5 MOV R162, 0x700 ;  /* 0x0000070000a2d802 */ /* 0x000fc80000000f00 */
[----:B------:R-:W-:Y:S01]  /*3e90*/  I2FP.F32.S32 R163, R162 ;  /* 0x000000a200a37245 */ /* 0x000fe20000201400 */
[----:B------:R-:W-:Y:S04]  /*3ea0*/  SHFL.DOWN PT, R67, R162, 0x2, 0x1f ;  /* 0x08401f00a2437f89 */ /* 0x000fe800000e0000 */
[----:B------:R-:W0:Y:S04]  /*3eb0*/  @!P5 LDS.64 R64, [R164] ;  /* 0x00000000a440d984 */ /* 0x000e280000000a00 */
[----:B0-----:R-:W0:Y:S02]  /*3ec0*/  SHFL.DOWN PT, R119, R64, 0x2, 0x1f ;  /* 0x08401f0040777f89 */ /* 0x001e2400000e0000 */
[----:B0-----:R-:W-:-:S04]  /*3ed0*/  FADD.FTZ R66, -R119, R64 ;  /* 0x0000004077427221 */ /* 0x001fc80000010100 */
[----:B------:R-:W-:Y:S01]  /*3ee0*/  FMUL.FTZ R165, R66, R66 ;  /* 0x0000004242a57220 */ /* 0x000fe20000410000 */
[----:B------:R-:W-:Y:S02]  /*3ef0*/  IADD3 R66, R67, R162, RZ ;  /* 0x000000a243427210 */ /* 0x000fe40007ffe0ff */
[----:B------:R-:W-:Y:S01]  /*3f00*/  I2FP.F32.S32 R162, R67 ;  /* 0x0000004300a27245 */ /* 0x000fe20000201400 */
[----:B------:R-:W-:Y:S02]  /*3f10*/  FMUL.FTZ R67, R165, R163 ;  /* 0x000000a3a5437220 */ /* 0x000fe40000410000 */
[----:B------:R-:W-:Y:S02]  /*3f20*/  SHFL.DOWN PT, R165, R66, 0x1, 0x1f ;  /* 0x08201f0042a57f89 */ /* 0x000fe400000e0000 */
[-C--:B------:R-:W-:Y:S01]  /*3f30*/  FMUL.FTZ R164, R119, R162.reuse ;  /* 0x000000a277a47220 */ /* 0x080fe20000410000 */
[----:B------:R-:W-:-:S03]  /*3f40*/  FMUL.FTZ R67, R67, R162 ;  /* 0x000000a243437220 */ /* 0x000fc60000410000 */
[----:B------:R-:W-:Y:S02]  /*3f50*/  FFMA.FTZ R163, R163, R64, R164 ;  /* 0x00000040a3a37223 */ /* 0x000fe400000100a4 */
[----:B------:R-:W0:Y:S02]  /*3f60*/  SHFL.DOWN PT, R64, R65, 0x2, 0x1f ;  /* 0x08401f0041407f89 */ /* 0x000e2400000e0000 */
[----:B0-----:R-:W-:Y:S01]  /*3f70*/  FADD.FTZ R119, R64, R65 ;  /* 0x0000004140777221 */ /* 0x001fe20000010000 */
[----:B------:R-:W-:-:S04]  /*3f80*/  I2FP.F32.S32 R64, R66 ;  /* 0x0000004200407245 */ /* 0x000fc80000201400 */
[----:B------:R-:W0:Y:S02]  /*3f90*/  MUFU.RCP R162, R64 ;  /* 0x0000004000a27308 */ /* 0x000e240000001000 */
[C---:B0-----:R-:W-:Y:S01]  /*3fa0*/  FFMA.FTZ R67, R162.reuse, R67, R119 ;  /* 0x00000043a2437223 */ /* 0x041fe20000010077 */
[----:B------:R-:W-:-:S05]  /*3fb0*/  FMUL.FTZ R119, R162, R163 ;  /* 0x000000a3a2777220 */ /* 0x000fca0000410000 */
[----:B------:R-:W0:Y:S02]  /*3fc0*/  SHFL.DOWN PT, R162, R119, 0x1, 0x1f ;  /* 0x08201f0077a27f89 */ /* 0x000e2400000e0000 */
[----:B0-----:R-:W-:-:S04]  /*3fd0*/  FADD.FTZ R163, R119, -R162 ;  /* 0x800000a277a37221 */ /* 0x001fc80000010000 */
[----:B------:R-:W-:Y:S01]  /*3fe0*/  FMUL.FTZ R164, R163, R163 ;  /* 0x000000a3a3a47220 */ /* 0x000fe20000410000 */
[-C--:B------:R-:W-:Y:S02]  /*3ff0*/  IADD3 R163, R66, R165.reuse, RZ ;  /* 0x000000a542a37210 */ /* 0x080fe40007ffe0ff */
[----:B------:R-:W-:Y:S01]  /*4000*/  I2FP.F32.S32 R165, R165 ;  /* 0x000000a500a57245 */ /* 0x000fe20000201400 */
[----:B------:R-:W-:Y:S01]  /*4010*/  FMUL.FTZ R65, R64, R164 ;  /* 0x000000a440417220 */ /* 0x000fe20000410000 */
[----:B------:R-:W-:-:S03]  /*4020*/  I2FP.F32.S32 R163, R163 ;  /* 0x000000a300a37245 */ /* 0x000fc60000201400 */
[-C--:B------:R-:W-:Y:S01]  /*4030*/  FMUL.FTZ R65, R65, R165.reuse ;  /* 0x000000a541417220 */ /* 0x080fe20000410000 */
[----:B------:R-:W-:Y:S01]  /*4040*/  FMUL.FTZ R165, R162, R165 ;  /* 0x000000a5a2a57220 */ /* 0x000fe20000410000 */
[----:B------:R-:W0:Y:S03]  /*4050*/  MUFU.RCP R66, R163 ;  /* 0x000000a300427308 */ /* 0x000e260000001000 */
[----:B------:R-:W-:Y:S02]  /*4060*/  FFMA.FTZ R165, R64, R119, R165 ;  /* 0x0000007740a57223 */ /* 0x000fe400000100a5 */
[----:B------:R-:W1:Y:S02]  /*4070*/  SHFL.DOWN PT, R64, R67, 0x1, 0x1f ;  /* 0x08201f0043407f89 */ /* 0x000e6400000e0000 */
[----:B0-----:R-:W-:-:S06]  /*4080*/  FMUL.FTZ R162, R66, R165 ;  /* 0x000000a542a27220 */ /* 0x001fcc0000410000 */
[----:B------:R-:W0:Y:S01]  /*4090*/  SHFL.IDX PT, R162, R162, RZ, 0x1f ;  /* 0x00001fffa2a27589 */ /* 0x000e2200000e0000 */
[----:B-1----:R-:W-:-:S04]  /*40a0*/  FADD.FTZ R119, R67, R64 ;  /* 0x0000004043777221 */ /* 0x002fc80000010000 */
[----:B------:R-:W-:Y:S02]  /*40b0*/  FFMA.FTZ R164, R66, R65, R119 ;  /* 0x0000004142a47223 */ /* 0x000fe40000010077 */
[----:B------:R-:W1:Y:S03]  /*40c0*/  @!P3 LDC.64 R64, c[0x0][0x250] ;  /* 0x00009400ff40bb82 */ /* 0x000e660000000a00 */
[----:B------:R-:W2:Y:S05]  /*40d0*/  SHFL.IDX PT, R119, R164, RZ, 0x1f ;  /* 0x00001fffa4777589 */ /* 0x000eaa00000e0000 */
[----:B------:R-:W2:Y:S01]  /*40e0*/  LDC R66, c[0x0][0x2d8] ;  /* 0x0000b600ff427b82 */ /* 0x000ea20000000800 */
[----:B0-----:R-:W-:-:S05]  /*40f0*/  FMUL.FTZ R67, R162, R162 ;  /* 0x000000a2a2437220 */ /* 0x001fca0000410000 */
[----:B------:R-:W-:Y:S01]  /*4100*/  FSEL R67, R67, RZ, P4 ;  /* 0x000000ff43437208 */ /* 0x000fe20002000000 */
[----:B-1----:R-:W-:-:S05]  /*4110*/  @!P3 IMAD.WIDE R64, R85, 0x4, R64 ;  /* 0x000000045540b825 */ /* 0x002fca00078e0240 */
[----:B------:R0:W-:Y:S01]  /*4120*/  @!P3 STG.E desc[UR4][R64.64], R162 ;  /* 0x000000a24000b986 */ /* 0x0001e2000c101904 */
[----:B--2---:R-:W-:-:S04]  /*4130*/  FFMA.FTZ R66, R119, UR8, R66 ;  /* 0x0000000877427c23 */ /* 0x004fc80008010042 */
[--C-:B------:R-:W-:Y:S01]  /*4140*/  FADD.FTZ R66, R66, R67.reuse ;  /* 0x0000004342427221 */ /* 0x100fe20000010000 */
[----:B------:R-:W-:-:S03]  /*4150*/  PRMT R67, R55, 0x7632, R67 ;  /* 0x0000763237437816 */ /* 0x000fc60000000043 */
[----:B------:R1:W2:Y:S01]  /*4160*/  MUFU.RSQ R119, R66 ;  /* 0x0000004200777308 */ /* 0x0002a20000001400 */
[----:B0-----:R-:W0:Y:S01]  /*4170*/  @!P3 LDC.64 R64, c[0x0][0x258] ;  /* 0x00009600ff40bb82 */ /* 0x001e220000000a00 */
[----:B------:R-:W-:Y:S02]  /*4180*/  FSEL R162, R162, RZ, !P4 ;  /* 0x000000ffa2a27208 */ /* 0x000fe40006000000 */
[----:B------:R-:W-:-:S03]  /*4190*/  SHF.L.U32 R67, R67, 0x10, RZ ;  /* 0x0000001043437819 */ /* 0x000fc600000006ff */
[C---:B------:R-:W-:Y:S01]  /*41a0*/  FADD.FTZ R116, -R162.reuse, R116 ;  /* 0x00000074a2747221 */ /* 0x040fe20000010100 */
[C---:B------:R-:W-:Y:S01]  /*41b0*/  FADD.FTZ R76, -R162.reuse, R76 ;  /* 0x0000004ca24c7221 */ /* 0x040fe20000010100 */
[----:B-1----:R-:W-:Y:S01]  /*41c0*/  PRMT R66, R53, 0x7632, R66 ;  /* 0x0000763235427816 */ /* 0x002fe20000000042 */
[C---:B------:R-:W-:Y:S01]  /*41d0*/  FADD.FTZ R72, -R162.reuse, R72 ;  /* 0x00000048a2487221 */ /* 0x040fe20000010100 */
[C---:B------:R-:W-:Y:S01]  /*41e0*/  FADD.FTZ R78, -R162.reuse, R78 ;  /* 0x0000004ea24e7221 */ /* 0x040fe20000010100 */
[C---:B------:R-:W-:Y:S01]  /*41f0*/  FADD.FTZ R70, -R162.reuse, R70 ;  /* 0x00000046a2467221 */ /* 0x040fe20000010100 */
[C---:B------:R-:W-:Y:S01]  /*4200*/  FADD.FTZ R74, -R162.reuse, R74 ;  /* 0x0000004aa24a7221 */ /* 0x040fe20000010100 */
[C---:B------:R-:W-:Y:S01]  /*4210*/  FADD.FTZ R75, -R162.reuse, R75 ;  /* 0x0000004ba24b7221 */ /* 0x040fe20000010100 */
[C---:B------:R-:W-:Y:S01]  /*4220*/  FADD.FTZ R120, -R162.reuse, R120 ;  /* 0x00000078a2787221 */ /* 0x040fe20000010100 */
[----:B------:R-:W-:Y:S01]  /*4230*/  FADD.FTZ R122, -R162, R122 ;  /* 0x0000007aa27a7221 */ /* 0x000fe20000010100 */
[C---:B--2---:R-:W-:Y:S01]  /*4240*/  FMUL.FTZ R116, R119.reuse, R116 ;  /* 0x0000007477747220 */ /* 0x044fe20000410000 */
[C---:B------:R-:W-:Y:S01]  /*4250*/  FMUL.FTZ R76, R119.reuse, R76 ;  /* 0x0000004c774c7220 */ /* 0x040fe20000410000 */
[C---:B------:R-:W-:Y:S01]  /*4260*/  FMUL.FTZ R78, R119.reuse, R78 ;  /* 0x0000004e774e7220 */ /* 0x040fe20000410000 */
[C---:B------:R-:W-:Y:S01]  /*4270*/  FMUL.FTZ R70, R119.reuse, R70 ;  /* 0x0000004677467220 */ /* 0x040fe20000410000 */
[----:B------:R-:W-:Y:S01]  /*4280*/  FFMA.FTZ R67, R116, R67, R25 ;  /* 0x0000004374437223 */ /* 0x000fe20000010019 */
[--C-:B------:R-:W-:Y:S01]  /*4290*/  FADD.FTZ R116, -R162, R80.reuse ;  /* 0x00000050a2747221 */ /* 0x100fe20000010100 */
[----:B------:R-:W-:Y:S01]  /*42a0*/  PRMT R80, R54, 0x7632, R80 ;  /* 0x0000763236507816 */ /* 0x000fe20000000050 */
[----:B------:R-:W-:Y:S01]  /*42b0*/  FMUL.FTZ R74, R119, R74 ;  /* 0x0000004a774a7220 */ /* 0x000fe20000410000 */
[----:B0-----:R-:W-:-:S04]  /*42c0*/  @!P3 IMAD.WIDE R64, R85, 0x4, R64 ;  /* 0x000000045540b825 */ /* 0x001fc800078e0240 */
[C---:B------:R-:W-:Y:S01]  /*42d0*/  FMUL.FTZ R163, R119.reuse, R116 ;  /* 0x0000007477a37220 */ /* 0x040fe20000410000 */
[----:B------:R-:W-:Y:S01]  /*42e0*/  SHF.L.U32 R80, R80, 0x10, RZ ;  /* 0x0000001050507819 */ /* 0x000fe200000006ff */
[C---:B------:R-:W-:Y:S01]  /*42f0*/  FADD.FTZ R127, -R162.reuse, R127 ;  /* 0x0000007fa27f7221 */ /* 0x040fe20000010100 */
[C---:B------:R-:W-:Y:S01]  /*4300*/  FMUL.FTZ R120, R119.reuse, R120 ;  /* 0x0000007877787220 */ /* 0x040fe20000410000 */
[----:B------:R0:W-:Y:S01]  /*4310*/  @!P3 STG.E desc[UR4][R64.64], R119 ;  /* 0x000000774000b986 */ /* 0x0001e2000c101904 */
[C---:B------:R-:W-:Y:S01]  /*4320*/  FMUL.FTZ R122, R119.reuse, R122 ;  /* 0x0000007a777a7220 */ /* 0x040fe20000410000 */
[C---:B------:R-:W-:Y:S01]  /*4330*/  FMUL.FTZ R127, R119.reuse, R127 ;  /* 0x0000007f777f7220 */ /* 0x040fe20000410000 */
[C---:B------:R-:W-:Y:S01]  /*4340*/  FADD.FTZ R133, -R162.reuse, R133 ;  /* 0x00000085a2857221 */ /* 0x040fe20000010100 */
[C---:B------:R-:W-:Y:S01]  /*4350*/  FADD.FTZ R131, -R162.reuse, R131 ;  /* 0x00000083a2837221 */ /* 0x040fe20000010100 */
[C---:B------:R-:W-:Y:S01]  /*4360*/  FADD.FTZ R136, -R162.reuse, R136 ;  /* 0x00000088a2887221 */ /* 0x040fe20000010100 */
[C---:B------:R-:W-:Y:S01]  /*4370*/  FADD.FTZ R142, -R162.reuse, R142 ;  /* 0x0000008ea28e7221 */ /* 0x040fe20000010100 */
[C---:B------:R-:W-:Y:S01]  /*4380*/  FMUL.FTZ R133, R119.reuse, R133 ;  /* 0x0000008577857220 */ /* 0x040fe20000410000 */
[C---:B------:R-:W-:Y:S01]  /*4390*/  FMUL.FTZ R131, R119.reuse, R131 ;  /* 0x0000008377837220 */ /* 0x040fe20000410000 */
[----:B------:R-:W-:Y:S01]  /*43a0*/  FMUL.FTZ R136, R119, R136 ;  /* 0x0000008877887220 */ /* 0x000fe20000410000 */
[C---:B------:R-:W-:Y:S01]  /*43b0*/  FADD.FTZ R129, -R162.reuse, R129 ;  /* 0x00000081a2817221 */ /* 0x040fe20000010100 */
[----:B------:R-:W-:Y:S01]  /*43c0*/  FADD.FTZ R124, -R162, R124 ;  /* 0x0000007ca27c7221 */ /* 0x000fe20000010100 */
[----:B0-----:R-:W-:Y:S01]  /*43d0*/  SHF.L.U32 R65, R66, 0x10, RZ ;  /* 0x0000001042417819 */ /* 0x001fe200000006ff */
[----:B------:R-:W-:Y:S01]  /*43e0*/  FFMA.FTZ R66, R163, R80, R26 ;  /* 0x00000050a3427223 */ /* 0x000fe2000001001a */
[----:B------:R-:W-:Y:S01]  /*43f0*/  FADD.FTZ R80, -R162, R77 ;  /* 0x0000004da2507221 */ /* 0x000fe20000010100 */
[----:B------:R-:W-:Y:S01]  /*4400*/  SHF.L.U32 R77, R52, 0x10, RZ ;  /* 0x00000010344d7819 */ /* 0x000fe200000006ff */
[C---:B------:R-:W-:Y:S01]  /*4410*/  FMUL.FTZ R163, R119.reuse, R72 ;  /* 0x0000004877a37220 */ /* 0x040fe20000410000 */
[----:B------:R-:W-:Y:S01]  /*4420*/  FFMA.FTZ R65, R76, R65, R27 ;  /* 0x000000414c417223 */ /* 0x000fe2000001001b */
[----:B------:R-:W-:Y:S01]  /*4430*/  FADD.FTZ R76, -R162, R81 ;  /* 0x00000051a24c7221 */ /* 0x000fe20000010100 */
[----:B------:R-:W-:Y:S01]  /*4440*/  SHF.L.U32 R81, R54, 0x10, RZ ;  /* 0x0000001036517819 */ /* 0x000fe200000006ff */
[----:B------:R-:W-:Y:S01]  /*4450*/  FADD.FTZ R72, -R162, R117 ;  /* 0x00000075a2487221 */ /* 0x000fe20000010100 */
[----:B------:R-:W-:Y:S01]  /*4460*/  PRMT R64, R52, 0x7632, R64 ;  /* 0x0000763234407816 */ /* 0x000fe20000000040 */
[C---:B------:R-:W-:Y:S01]  /*4470*/  FMUL.FTZ R116, R119.reuse, R76 ;  /* 0x0000004c77747220 */ /* 0x040fe20000410000 */
[----:B------:R-:W-:Y:S01]  /*4480*/  FADD.FTZ R76, -R162, R73 ;  /* 0x00000049a24c7221 */ /* 0x000fe20000010100 */
[----:B------:R-:W-:Y:S01]  /*4490*/  FMUL.FTZ R117, R119, R72 ;  /* 0x0000004877757220 */ /* 0x000fe20000410000 */
[----:B------:R-:W-:Y:S01]  /*44a0*/  SHF.L.U32 R72, R55, 0x10, RZ ;  /* 0x0000001037487819 */ /* 0x000fe200000006ff */
[----:B------:R-:W-:Y:S01]  /*44b0*/  FFMA.FTZ R73, R116, R81, R111 ;  /* 0x0000005174497223 */ /* 0x000fe2000001006f */
[----:B------:R-:W-:Y:S01]  /*44c0*/  FMUL.FTZ R81, R119, R80 ;  /* 0x0000005077517220 */ /* 0x000fe20000410000 */
[----:B------:R-:W-:Y:S01]  /*44d0*/  SHF.L.U32 R80, R53, 0x10, RZ ;  /* 0x0000001035507819 */ /* 0x000fe200000006ff */
[----:B------:R-:W-:Y:S01]  /*44e0*/  FMUL.FTZ R76, R119, R76 ;  /* 0x0000004c774c7220 */ /* 0x000fe20000410000 */
[----:B------:R-:W-:Y:S01]  /*44f0*/  SHF.L.U32 R64, R64, 0x10, RZ ;  /* 0x0000001040407819 */ /* 0x000fe200000006ff */
[----:B------:R-:W-:Y:S01]  /*4500*/  FFMA.FTZ R72, R117, R72, R110 ;  /* 0x0000004875487223 */ /* 0x000fe2000001006e */
[----:B------:R-:W-:Y:S01]  /*4510*/  F2FP.BF16.F32.PACK_AB R66, R66, R73 ;  /* 0x000000494242723e */ /* 0x000fe200000010ff */
[----:B------:R-:W-:Y:S01]  /*4520*/  FFMA.FTZ R80, R81, R80, R112 ;  /* 0x0000005051507223 */ /* 0x000fe20000010070 */
[----:B------:R-:W-:Y:S01]  /*4530*/  FFMA.FTZ R81, R76, R77, R113 ;  /* 0x0000004d4c517223 */ /* 0x000fe20000010071 */
[----:B------:R-:W-:Y:S01]  /*4540*/  FFMA.FTZ R64, R163, R64, R84 ;  /* 0x00000040a3407223 */ /* 0x000fe20000010054 */
[----:B------:R-:W0:Y:S01]  /*4550*/  LDC.64 R76, c[0x0][0x2b8] ;  /* 0x0000ae00ff4c7b82 */ /* 0x000e220000000a00 */
[----:B------:R-:W-:Y:S01]  /*4560*/  F2FP.BF16.F32.PACK_AB R67, R67, R72 ;  /* 0x000000484343723e */ /* 0x000fe200000010ff */
[----:B------:R-:W-:Y:S01]  /*4570*/  FADD.FTZ R144, -R162, R144 ;  /* 0x00000090a2907221 */ /* 0x000fe20000010100 */
[----:B------:R-:W-:Y:S01]  /*4580*/  F2FP.BF16.F32.PACK_AB R65, R65, R80 ;  /* 0x000000504141723e */ /* 0x000fe200000010ff */
[C---:B------:R-:W-:Y:S01]  /*4590*/  FMUL.FTZ R142, R119.reuse, R142 ;  /* 0x0000008e778e7220 */ /* 0x040fe20000410000 */
[----:B------:R-:W-:Y:S01]  /*45a0*/  F2FP.BF16.F32.PACK_AB R64, R64, R81 ;  /* 0x000000514040723e */ /* 0x000fe200000010ff */
[C---:B------:R-:W-:Y:S01]  /*45b0*/  FMUL.FTZ R129, R119.reuse, R129 ;  /* 0x0000008177817220 */ /* 0x040fe20000410000 */
        /* <DEDUP_REMOVED lines=8> */
[C---:B------:R-:W-:Y:S01]  /*4640*/  FMUL.FTZ R147, R119.reuse, R147 ;  /* 0x0000009377937220 */ /* 0x040fe20000410000 */
[C---:B------:R-:W-:Y:S01]  /*4650*/  FADD.FTZ R118, -R162.reuse, R118 ;  /* 0x00000076a2767221 */ /* 0x040fe20000010100 */
[C---:B------:R-:W-:Y:S01]  /*4660*/  FADD.FTZ R157, -R162.reuse, R157 ;  /* 0x0000009da29d7221 */ /* 0x040fe20000010100 */
[C---:B------:R-:W-:Y:S01]  /*4670*/  FMUL.FTZ R83, R119.reuse, R83 ;  /* 0x0000005377537220 */ /* 0x040fe20000410000 */
[C---:B------:R-:W-:Y:S01]  /*4680*/  FADD.FTZ R159, -R162.reuse, R159 ;  /* 0x0000009fa29f7221 */ /* 0x040fe20000010100 */
[C---:B------:R-:W-:Y:S01]  /*4690*/  FMUL.FTZ R118, R119.reuse, R118 ;  /* 0x0000007677767220 */ /* 0x040fe20000410000 */
[C---:B------:R-:W-:Y:S01]  /*46a0*/  FMUL.FTZ R157, R119.reuse, R157 ;  /* 0x0000009d779d7220 */ /* 0x040fe20000410000 */
[----:B------:R-:W-:Y:S01]  /*46b0*/  FADD.FTZ R115, -R162, R115 ;  /* 0x00000073a2737221 */ /* 0x000fe20000010100 */
[----:B------:R-:W-:Y:S01]  /*46c0*/  FMUL.FTZ R159, R119, R159 ;  /* 0x0000009f779f7220 */ /* 0x000fe20000410000 */
[----:B0-----:R-:W-:-:S04]  /*46d0*/  IMAD.WIDE.U32 R72, R68, 0x10, R76 ;  /* 0x0000001044487825 */ /* 0x001fc800078e004c */
[C---:B------:R-:W-:Y:S01]  /*46e0*/  FADD.FTZ R79, -R162.reuse, R79 ;  /* 0x0000004fa24f7221 */ /* 0x040fe20000010100 */
[C---:B------:R-:W-:Y:S01]  /*46f0*/  FMUL.FTZ R115, R119.reuse, R115 ;  /* 0x0000007377737220 */ /* 0x040fe20000410000 */
[C---:B------:R-:W-:Y:S01]  /*4700*/  FADD.FTZ R132, -R162.reuse, R132 ;  /* 0x00000084a2847221 */ /* 0x040fe20000010100 */
[C---:B------:R-:W-:Y:S01]  /*4710*/  FADD.FTZ R149, -R162.reuse, R149 ;  /* 0x00000095a2957221 */ /* 0x040fe20000010100 */
[----:B------:R0:W-:Y:S01]  /*4720*/  STG.E.128 desc[UR4][R72.64], R64 ;  /* 0x0000004048007986 */ /* 0x0001e2000c101d04 */
[----:B------:R-:W-:Y:S01]  /*4730*/  FMUL.FTZ R79, R119, R79 ;  /* 0x0000004f774f7220 */ /* 0x000fe20000410000 */
[----:B------:R-:W-:Y:S01]  /*4740*/  SHF.L.U32 R117, R41, 0x10, RZ ;  /* 0x0000001029757819 */ /* 0x000fe200000006ff */
[C---:B------:R-:W-:Y:S01]  /*4750*/  FADD.FTZ R134, -R162.reuse, R134 ;  /* 0x00000086a2867221 */ /* 0x040fe20000010100 */
[C---:B------:R-:W-:Y:S01]  /*4760*/  FMUL.FTZ R132, R119.reuse, R132 ;  /* 0x0000008477847220 */ /* 0x040fe20000410000 */
[C---:B------:R-:W-:Y:S01]  /*4770*/  FADD.FTZ R152, -R162.reuse, R152 ;  /* 0x00000098a2987221 */ /* 0x040fe20000010100 */
[C---:B------:R-:W-:Y:S01]  /*4780*/  FMUL.FTZ R149, R119.reuse, R149 ;  /* 0x0000009577957220 */ /* 0x040fe20000410000 */
[----:B------:R-:W-:Y:S01]  /*4790*/  FADD.FTZ R71, -R162, R71 ;  /* 0x00000047a2477221 */ /* 0x000fe20000010100 */
[C---:B------:R-:W-:Y:S01]  /*47a0*/  FMUL.FTZ R134, R119.reuse, R134 ;  /* 0x0000008677867220 */ /* 0x040fe20000410000 */
[----:B------:R-:W-:Y:S01]  /*47b0*/  FFMA.FTZ R132, R132, R117, R100 ;  /* 0x0000007584847223 */ /* 0x000fe20000010064 */
        /* <DEDUP_REMOVED lines=8> */
[----:B0-----:R-:W-:Y:S01]  /*4840*/  PRMT R65, R50, 0x7632, R65 ;  /* 0x0000763232417816 */ /* 0x001fe20000000041 */
[----:B------:R-:W-:Y:S01]  /*4850*/  FMUL.FTZ R66, R119, R75 ;  /* 0x0000004b77427220 */ /* 0x000fe20000410000 */
[----:B------:R-:W-:Y:S01]  /*4860*/  PRMT R67, R49, 0x7632, R67 ;  /* 0x0000763231437816 */ /* 0x000fe20000000043 */
[C---:B------:R-:W-:Y:S01]  /*4870*/  FADD.FTZ R145, -R162.reuse, R145 ;  /* 0x00000091a2917221 */ /* 0x040fe20000010100 */
[----:B------:R-:W-:Y:S01]  /*4880*/  SHF.L.U32 R65, R65, 0x10, RZ ;  /* 0x0000001041417819 */ /* 0x000fe200000006ff */
[----:B------:R-:W-:Y:S01]  /*4890*/  FMUL.FTZ R148, R119, R148 ;  /* 0x0000009477947220 */ /* 0x000fe20000410000 */
[----:B------:R-:W-:Y:S01]  /*48a0*/  PRMT R73, R47, 0x7632, R73 ;  /* 0x000076322f497816 */ /* 0x000fe20000000049 */
[----:B------:R-:W-:Y:S01]  /*48b0*/  FADD.FTZ R143, -R162, R143 ;  /* 0x0000008fa28f7221 */ /* 0x000fe20000010100 */
[----:B------:R-:W-:Y:S01]  /*48c0*/  SHF.L.U32 R67, R67, 0x10, RZ ;  /* 0x0000001043437819 */ /* 0x000fe200000006ff */
[----:B------:R-:W-:Y:S01]  /*48d0*/  FFMA.FTZ R72, R78, R65, R22 ;  /* 0x000000414e487223 */ /* 0x000fe20000010016 */
[----:B------:R-:W-:Y:S01]  /*48e0*/  PRMT R65, R48, 0x7632, R65 ;  /* 0x0000763230417816 */ /* 0x000fe20000000041 */
[----:B------:R-:W-:Y:S01]  /*48f0*/  FADD.FTZ R140, -R162, R140 ;  /* 0x0000008ca28c7221 */ /* 0x000fe20000010100 */
[----:B------:R-:W-:Y:S01]  /*4900*/  SHF.L.U32 R78, R73, 0x10, RZ ;  /* 0x00000010494e7819 */ /* 0x000fe200000006ff */
[----:B------:R-:W-:Y:S01]  /*4910*/  FFMA.FTZ R73, R74, R67, R23 ;  /* 0x000000434a497223 */ /* 0x000fe20000010017 */
[----:B------:R-:W-:Y:S01]  /*4920*/  SHF.L.U32 R65, R65, 0x10, RZ ;  /* 0x0000001041417819 */ /* 0x000fe200000006ff */
[----:B------:R-:W-:Y:S01]  /*4930*/  FADD.FTZ R160, -R162, R160 ;  /* 0x000000a0a2a07221 */ /* 0x000fe20000010100 */
[----:B------:R-:W-:Y:S01]  /*4940*/  PRMT R74, R46, 0x7632, R74 ;  /* 0x000076322e4a7816 */ /* 0x000fe2000000004a */
[----:B------:R-:W-:Y:S01]  /*4950*/  FFMA.FTZ R67, R127, R78, R17 ;  /* 0x0000004e7f437223 */ /* 0x000fe20000010011 */
[----:B------:R-:W-:Y:S01]  /*4960*/  PRMT R64, R51, 0x7632, R64 ;  /* 0x0000763233407816 */ /* 0x000fe20000000040 */
[----:B------:R-:W-:Y:S01]  /*4970*/  FFMA.FTZ R80, R70, R65, R24 ;  /* 0x0000004146507223 */ /* 0x000fe20000010018 */
[----:B------:R-:W-:Y:S01]  /*4980*/  PRMT R65, R44, 0x7632, R65 ;  /* 0x000076322c417816 */ /* 0x000fe20000000041 */
[----:B------:R-:W-:Y:S01]  /*4990*/  FMUL.FTZ R128, R119, R128 ;  /* 0x0000008077807220 */ /* 0x000fe20000410000 */
[----:B------:R-:W-:Y:S01]  /*49a0*/  PRMT R70, R45, 0x7632, R70 ;  /* 0x000076322d467816 */ /* 0x000fe20000000046 */
[----:B------:R-:W-:Y:S01]  /*49b0*/  FADD.FTZ R123, -R162, R123 ;  /* 0x0000007ba27b7221 */ /* 0x000fe20000010100 */
[----:B------:R-:W-:Y:S01]  /*49c0*/  SHF.L.U32 R75, R65, 0x10, RZ ;  /* 0x00000010414b7819 */ /* 0x000fe200000006ff */
[C---:B------:R-:W-:Y:S01]  /*49d0*/  FMUL.FTZ R145, R119.reuse, R145 ;  /* 0x0000009177917220 */ /* 0x040fe20000410000 */
[----:B------:R-:W-:Y:S01]  /*49e0*/  SHF.L.U32 R70, R70, 0x10, RZ ;  /* 0x0000001046467819 */ /* 0x000fe200000006ff */
[----:B------:R-:W-:Y:S01]  /*49f0*/  FMUL.FTZ R143, R119, R143 ;  /* 0x0000008f778f7220 */ /* 0x000fe20000410000 */
[----:B------:R-:W-:Y:S01]  /*4a00*/  SHF.L.U32 R81, R74, 0x10, RZ ;  /* 0x000000104a517819 */ /* 0x000fe200000006ff */
[----:B------:R-:W-:Y:S01]  /*4a10*/  FFMA.FTZ R120, R120, R75, R20 ;  /* 0x0000004b78787223 */ /* 0x000fe20000010014 */
[----:B------:R-:W-:Y:S01]  /*4a20*/  PRMT R75, R43, 0x7632, R75 ;  /* 0x000076322b4b7816 */ /* 0x000fe2000000004b */
[----:B------:R-:W-:Y:S01]  /*4a30*/  FFMA.FTZ R65, R122, R70, R19 ;  /* 0x000000467a417223 */ /* 0x000fe20000010013 */
[----:B------:R-:W-:Y:S01]  /*4a40*/  PRMT R74, R42, 0x7632, R74 ;  /* 0x000076322a4a7816 */ /* 0x000fe2000000004a */
[----:B------:R-:W-:Y:S01]  /*4a50*/  FFMA.FTZ R124, R124, R81, R18 ;  /* 0x000000517c7c7223 */ /* 0x000fe20000010012 */
        /* <DEDUP_REMOVED lines=15> */
[----:B------:R-:W-:Y:S01]  /*4b50*/  FMUL.FTZ R123, R119, R123 ;  /* 0x0000007b777b7220 */ /* 0x000fe20000410000 */
[----:B------:R-:W-:Y:S01]  /*4b60*/  SHF.L.U32 R74, R74, 0x10, RZ ;  /* 0x000000104a4a7819 */ /* 0x000fe200000006ff */
[----:B------:R-:W-:Y:S01]  /*4b70*/  FADD.FTZ R121, -R162, R121 ;  /* 0x00000079a2797221 */ /* 0x000fe20000010100 */
[----:B------:R-:W-:Y:S01]  /*4b80*/  SHF.L.U32 R78, R78, 0x10, RZ ;  /* 0x000000104e4e7819 */ /* 0x000fe200000006ff */
[----:B------:R-:W-:Y:S01]  /*4b90*/  FFMA.FTZ R142, R142, R75, R10 ;  /* 0x0000004b8e8e7223 */ /* 0x000fe2000001000a */
[----:B------:R-:W-:Y:S01]  /*4ba0*/  PRMT R75, R37, 0x7632, R75 ;  /* 0x00007632254b7816 */ /* 0x000fe2000000004b */
[----:B------:R-:W-:Y:S01]  /*4bb0*/  FFMA.FTZ R129, R129, R74, R16 ;  /* 0x0000004a81817223 */ /* 0x000fe20000010010 */
[----:B------:R-:W-:Y:S01]  /*4bc0*/  PRMT R74, R36, 0x7632, R74 ;  /* 0x00007632244a7816 */ /* 0x000fe2000000004a */
[----:B------:R-:W-:Y:S01]  /*4bd0*/  FFMA.FTZ R144, R144, R78, R9 ;  /* 0x0000004e90907223 */ /* 0x000fe20000010009 */
[----:B------:R-:W-:Y:S01]  /*4be0*/  PRMT R81, R35, 0x7632, R81 ;  /* 0x0000763223517816 */ /* 0x000fe20000000051 */
[C---:B------:R-:W-:Y:S01]  /*4bf0*/  FADD.FTZ R125, -R162.reuse, R125 ;  /* 0x0000007da27d7221 */ /* 0x040fe20000010100 */
[----:B------:R-:W-:Y:S01]  /*4c00*/  SHF.L.U32 R78, R75, 0x10, RZ ;  /* 0x000000104b4e7819 */ /* 0x000fe200000006ff */
[----:B------:R-:W-:Y:S01]  /*4c10*/  FADD.FTZ R137, -R162, R137 ;  /* 0x00000089a2897221 */ /* 0x000fe20000010100 */
[----:B------:R-:W-:Y:S01]  /*4c20*/  SHF.L.U32 R75, R74, 0x10, RZ ;  /* 0x000000104a4b7819 */ /* 0x000fe200000006ff */
[C---:B------:R-:W-:Y:S01]  /*4c30*/  FADD.FTZ R150, -R162.reuse, R150 ;  /* 0x00000096a2967221 */ /* 0x040fe20000010100 */
[----:B------:R-:W-:Y:S01]  /*4c40*/  SHF.L.U32 R74, R81, 0x10, RZ ;  /* 0x00000010514a7819 */ /* 0x000fe200000006ff */
[----:B------:R-:W-:Y:S01]  /*4c50*/  FADD.FTZ R151, -R162, R151 ;  /* 0x00000097a2977221 */ /* 0x000fe20000010100 */
[----:B------:R-:W-:Y:S01]  /*4c60*/  PRMT R81, R31, 0x7632, R81 ;  /* 0x000076321f517816 */ /* 0x000fe20000000051 */
[----:B------:R-:W-:Y:S01]  /*4c70*/  FFMA.FTZ R138, R138, R75, R12 ;  /* 0x0000004b8a8a7223 */ /* 0x000fe2000001000c */
[----:B------:R-:W-:Y:S01]  /*4c80*/  PRMT R75, R33, 0x7632, R75 ;  /* 0x00007632214b7816 */ /* 0x000fe2000000004b */
[----:B------:R-:W-:Y:S01]  /*4c90*/  FFMA.FTZ R153, R153, R74, R5 ;  /* 0x0000004a99997223 */ /* 0x000fe20000010005 */
[----:B------:R-:W-:Y:S01]  /*4ca0*/  PRMT R74, R32, 0x7632, R74 ;  /* 0x00007632204a7816 */ /* 0x000fe2000000004a */
[----:B------:R-:W-:Y:S01]  /*4cb0*/  FADD.FTZ R154, -R162, R154 ;  /* 0x0000009aa29a7221 */ /* 0x000fe20000010100 */
[----:B------:R-:W-:Y:S01]  /*4cc0*/  SHF.L.U32 R64, R64, 0x10, RZ ;  /* 0x0000001040407819 */ /* 0x000fe200000006ff */
[----:B------:R-:W-:Y:S01]  /*4cd0*/  FADD.FTZ R156, -R162, R156 ;  /* 0x0000009ca29c7221 */ /* 0x000fe20000010100 */
[----:B------:R-:W-:Y:S01]  /*4ce0*/  SHF.L.U32 R74, R74, 0x10, RZ ;  /* 0x000000104a4a7819 */ /* 0x000fe200000006ff */
[----:B------:R-:W-:Y:S01]  /*4cf0*/  FADD.FTZ R155, -R162, R155 ;  /* 0x0000009ba29b7221 */ /* 0x000fe20000010100 */
[----:B------:R-:W-:Y:S01]  /*4d00*/  SHF.L.U32 R81, R81, 0x10, RZ ;  /* 0x0000001051517819 */ /* 0x000fe200000006ff */
[----:B------:R-:W-:Y:S01]  /*4d10*/  FFMA.FTZ R64, R83, R64, R21 ;  /* 0x0000004053407223 */ /* 0x000fe20000010015 */
[----:B------:R-:W-:Y:S01]  /*4d20*/  SHF.L.U32 R116, R75, 0x10, RZ ;  /* 0x000000104b747819 */ /* 0x000fe200000006ff */
[----:B------:R-:W-:Y:S01]  /*4d30*/  FFMA.FTZ R147, R147, R74, R8 ;  /* 0x0000004a93937223 */ /* 0x000fe20000010008 */
[----:B------:R-:W-:Y:S01]  /*4d40*/  PRMT R74, R29, 0x7632, R74 ;  /* 0x000076321d4a7816 */ /* 0x000fe2000000004a */
[----:B------:R-:W-:Y:S01]  /*4d50*/  FFMA.FTZ R83, R118, R81, R0 ;  /* 0x0000005176537223 */ /* 0x000fe20000010000 */
[----:B------:R-:W-:Y:S01]  /*4d60*/  PRMT R75, R30, 0x7632, R75 ;  /* 0x000076321e4b7816 */ /* 0x000fe2000000004b */
[----:B------:R-:W-:Y:S01]  /*4d70*/  FFMA.FTZ R149, R149, R116, R7 ;  /* 0x0000007495957223 */ /* 0x000fe20000010007 */
[----:B------:R-:W-:Y:S01]  /*4d80*/  SHF.L.U32 R74, R74, 0x10, RZ ;  /* 0x000000104a4a7819 */ /* 0x000fe200000006ff */
[C---:B------:R-:W-:Y:S01]  /*4d90*/  FADD.FTZ R158, -R162.reuse, R158 ;  /* 0x0000009ea29e7221 */ /* 0x040fe20000010100 */
[----:B------:R-:W-:Y:S01]  /*4da0*/  SHF.L.U32 R75, R75, 0x10, RZ ;  /* 0x000000104b4b7819 */ /* 0x000fe200000006ff */
[----:B------:R-:W-:Y:S01]  /*4db0*/  FADD.FTZ R161, -R162, R161 ;  /* 0x000000a1a2a17221 */ /* 0x000fe20000010100 */
[----:B------:R-:W-:Y:S01]  /*4dc0*/  SHF.L.U32 R116, R48, 0x10, RZ ;  /* 0x0000001030747819 */ /* 0x000fe200000006ff */
[----:B------:R-:W-:Y:S01]  /*4dd0*/  FFMA.FTZ R81, R157, R74, R3 ;  /* 0x0000004a9d517223 */ /* 0x000fe20000010003 */
        /* <DEDUP_REMOVED lines=15> */
[----:B------:R-:W-:Y:S01]  /*4ed0*/  FMUL.FTZ R141, R119, R141 ;  /* 0x0000008d778d7220 */ /* 0x000fe20000410000 */
[----:B------:R-:W-:Y:S01]  /*4ee0*/  SHF.L.U32 R71, R45, 0x10, RZ ;  /* 0x000000102d477819 */ /* 0x000fe200000006ff */
[----:B------:R-:W-:Y:S01]  /*4ef0*/  FFMA.FTZ R134, R134, R79, R99 ;  /* 0x0000004f86867223 */ /* 0x000fe20000010063 */
[----:B------:R-:W-:Y:S01]  /*4f00*/  SHF.L.U32 R79, R40, 0x10, RZ ;  /* 0x00000010284f7819 */ /* 0x000fe200000006ff */
[----:B------:R-:W-:Y:S01]  /*4f10*/  FFMA.FTZ R140, R140, R78, R11 ;  /* 0x0000004e8c8c7223 */ /* 0x000fe2000001000b */
[----:B------:R-:W-:Y:S01]  /*4f20*/  FFMA.FTZ R115, R66, R115, R108 ;  /* 0x0000007342737223 */ /* 0x000fe2000001006c */
[----:B------:R-:W-:Y:S01]  /*4f30*/  SHF.L.U32 R118, R36, 0x10, RZ ;  /* 0x0000001024767819 */ /* 0x000fe200000006ff */
[----:B------:R-:W-:Y:S01]  /*4f40*/  FFMA.FTZ R160, R160, R117, R87 ;  /* 0x00000075a0a07223 */ /* 0x000fe20000010057 */
[----:B------:R-:W-:Y:S01]  /*4f50*/  FFMA.FTZ R130, R130, R79, R101 ;  /* 0x0000004f82827223 */ /* 0x000fe20000010065 */
[----:B------:R-:W-:Y:S01]  /*4f60*/  SHF.L.U32 R79, R39, 0x10, RZ ;  /* 0x00000010274f7819 */ /* 0x000fe200000006ff */
[----:B------:R-:W-:Y:S01]  /*4f70*/  FMUL.FTZ R139, R119, R139 ;  /* 0x0000008b778b7220 */ /* 0x000fe20000410000 */
[----:B------:R-:W-:Y:S01]  /*4f80*/  PRMT R78, R34, 0x7632, R78 ;  /* 0x00007632224e7816 */ /* 0x000fe2000000004e */
[----:B------:R-:W-:Y:S01]  /*4f90*/  FFMA.FTZ R123, R123, R71, R104 ;  /* 0x000000477b7b7223 */ /* 0x000fe20000010068 */
[----:B------:R-:W-:Y:S01]  /*4fa0*/  F2FP.BF16.F32.PACK_AB R75, R64, R75 ;  /* 0x0000004b404b723e */ /* 0x000fe200000010ff */
[----:B------:R-:W-:Y:S01]  /*4fb0*/  FFMA.FTZ R145, R145, R79, R94 ;  /* 0x0000004f91917223 */ /* 0x000fe2000001005e */
[----:B------:R-:W-:Y:S01]  /*4fc0*/  SHF.L.U32 R79, R37, 0x10, RZ ;  /* 0x00000010254f7819 */ /* 0x000fe200000006ff */
[C---:B------:R-:W-:Y:S01]  /*4fd0*/  FMUL.FTZ R121, R119.reuse, R121 ;  /* 0x0000007977797220 */ /* 0x040fe20000410000 */
[----:B------:R-:W-:Y:S01]  /*4fe0*/  IADD3 R117, R68, 0x80, RZ ;  /* 0x0000008044757810 */ /* 0x000fe20007ffe0ff */
[C---:B------:R-:W-:Y:S01]  /*4ff0*/  FMUL.FTZ R125, R119.reuse, R125 ;  /* 0x0000007d777d7220 */ /* 0x040fe20000410000 */
[----:B------:R-:W-:Y:S01]  /*5000*/  SHF.L.U32 R66, R46, 0x10, RZ ;  /* 0x000000102e427819 */ /* 0x000fe200000006ff */
[C---:B------:R-:W-:Y:S01]  /*5010*/  FMUL.FTZ R137, R119.reuse, R137 ;  /* 0x0000008977897220 */ /* 0x040fe20000410000 */
[----:B------:R-:W-:Y:S01]  /*5020*/  SHF.L.U32 R64, R44, 0x10, RZ ;  /* 0x000000102c407819 */ /* 0x000fe200000006ff */
[C---:B------:R-:W-:Y:S01]  /*5030*/  FMUL.FTZ R150, R119.reuse, R150 ;  /* 0x0000009677967220 */ /* 0x040fe20000410000 */
[----:B------:R-:W-:Y:S01]  /*5040*/  PRMT R68, R28, 0x7632, R68 ;  /* 0x000076321c447816 */ /* 0x000fe20000000044 */
[----:B------:R-:W-:Y:S01]  /*5050*/  FMUL.FTZ R151, R119, R151 ;  /* 0x0000009777977220 */ /* 0x000fe20000410000 */
[----:B------:R-:W-:Y:S01]  /*5060*/  SHF.L.U32 R71, R43, 0x10, RZ ;  /* 0x000000102b477819 */ /* 0x000fe200000006ff */
[C---:B------:R-:W-:Y:S01]  /*5070*/  FMUL.FTZ R154, R119.reuse, R154 ;  /* 0x0000009a779a7220 */ /* 0x040fe20000410000 */
[C---:B------:R-:W-:Y:S01]  /*5080*/  FMUL.FTZ R156, R119.reuse, R156 ;  /* 0x0000009c779c7220 */ /* 0x040fe20000410000 */
[C---:B------:R-:W-:Y:S01]  /*5090*/  FMUL.FTZ R155, R119.reuse, R155 ;  /* 0x0000009b779b7220 */ /* 0x040fe20000410000 */
[C---:B------:R-:W-:Y:S01]  /*50a0*/  FMUL.FTZ R158, R119.reuse, R158 ;  /* 0x0000009e779e7220 */ /* 0x040fe20000410000 */
[----:B------:R-:W-:Y:S01]  /*50b0*/  FMUL.FTZ R161, R119, R161 ;  /* 0x000000a177a17220 */ /* 0x000fe20000410000 */
[----:B------:R-:W-:Y:S01]  /*50c0*/  FFMA.FTZ R141, R141, R79, R96 ;  /* 0x0000004f8d8d7223 */ /* 0x000fe20000010060 */
[----:B------:R-:W-:Y:S01]  /*50d0*/  F2FP.BF16.F32.PACK_AB R74, R72, R74 ;  /* 0x0000004a484a723e */ /* 0x000fe200000010ff */
[----:B------:R-:W-:Y:S01]  /*50e0*/  FFMA.FTZ R139, R139, R118, R97 ;  /* 0x000000768b8b7223 */ /* 0x000fe20000010061 */
[----:B------:R-:W-:Y:S01]  /*50f0*/  SHF.L.U32 R78, R78, 0x10, RZ ;  /* 0x000000104e4e7819 */ /* 0x000fe200000006ff */
[----:B------:R-:W-:Y:S01]  /*5100*/  FFMA.FTZ R66, R125, R66, R103 ;  /* 0x000000427d427223 */ /* 0x000fe20000010067 */
[----:B------:R-:W-:Y:S01]  /*5110*/  SHF.L.U32 R79, R35, 0x10, RZ ;  /* 0x00000010234f7819 */ /* 0x000fe200000006ff */
[----:B------:R-:W-:Y:S01]  /*5120*/  FFMA.FTZ R64, R121, R64, R105 ;  /* 0x0000004079407223 */ /* 0x000fe20000010069 */
[----:B------:R-:W-:Y:S01]  /*5130*/  SHF.L.U32 R119, R33, 0x10, RZ ;  /* 0x0000001021777819 */ /* 0x000fe200000006ff */
[----:B------:R-:W-:Y:S01]  /*5140*/  FFMA.FTZ R71, R137, R71, R98 ;  /* 0x0000004789477223 */ /* 0x000fe20000010062 */
[----:B------:R-:W-:Y:S01]  /*5150*/  F2FP.BF16.F32.PACK_AB R73, R73, R115 ;  /* 0x000000734949723e */ /* 0x000fe200000010ff */
[----:B------:R-:W-:Y:S01]  /*5160*/  FFMA.FTZ R78, R151, R78, R6 ;  /* 0x0000004e974e7223 */ /* 0x000fe20000010006 */
[----:B------:R-:W-:Y:S01]  /*5170*/  F2FP.BF16.F32.PACK_AB R72, R80, R116 ;  /* 0x000000745048723e */ /* 0x000fe200000010ff */
[----:B------:R-:W-:Y:S01]  /*5180*/  IMAD.WIDE.U32 R116, R117, 0x10, R76 ;  /* 0x0000001075747825 */ /* 0x000fe200078e004c */
[----:B------:R-:W-:-:S03]  /*5190*/  SHF.L.U32 R118, R31, 0x10, RZ ;  /* 0x000000101f767819 */ /* 0x000fc600000006ff */
[----:B------:R-:W-:Y:S01]  /*51a0*/  FFMA.FTZ R79, R154, R79, R90 ;  /* 0x0000004f9a4f7223 */ /* 0x000fe2000001005a */
[----:B------:R-:W-:Y:S01]  /*51b0*/  SHF.L.U32 R115, R29, 0x10, RZ ;  /* 0x000000101d737819 */ /* 0x000fe200000006ff */
[----:B------:R-:W-:Y:S01]  /*51c0*/  FFMA.FTZ R150, R150, R119, R92 ;  /* 0x0000007796967223 */ /* 0x000fe2000001005c */
[----:B------:R-:W-:Y:S01]  /*51d0*/  SHF.L.U32 R80, R28, 0x10, RZ ;  /* 0x000000101c507819 */ /* 0x000fe200000006ff */
[----:B------:R-:W-:Y:S01]  /*51e0*/  FFMA.FTZ R161, R161, R118, R86 ;  /* 0x00000076a1a17223 */ /* 0x000fe20000010056 */
[----:B------:R-:W-:Y:S01]  /*51f0*/  SHF.L.U32 R68, R68, 0x10, RZ ;  /* 0x0000001044447819 */ /* 0x000fe200000006ff */
[----:B------:R-:W-:Y:S01]  /*5200*/  FFMA.FTZ R158, R158, R115, R88 ;  /* 0x000000739e9e7223 */ /* 0x000fe20000010058 */
[----:B------:R0:W-:Y:S01]  /*5210*/  STG.E.128 desc[UR4][R116.64], R72 ;  /* 0x0000004874007986 */ /* 0x0001e2000c101d04 */
[----:B------:R-:W-:Y:S01]  /*5220*/  FFMA.FTZ R80, R156, R80, R89 ;  /* 0x000000509c507223 */ /* 0x000fe20000010059 */
[----:B------:R-:W-:Y:S01]  /*5230*/  F2FP.BF16.F32.PACK_AB R67, R67, R128 ;  /* 0x000000804343723e */ /* 0x000fe200000010ff */
[----:B------:R-:W-:Y:S01]  /*5240*/  FFMA.FTZ R155, R155, R68, R4 ;  /* 0x000000449b9b7223 */ /* 0x000fe20000010004 */
[----:B------:R-:W-:Y:S01]  /*5250*/  F2FP.BF16.F32.PACK_AB R66, R124, R66 ;  /* 0x000000427c42723e */ /* 0x000fe200000010ff */
[----:B------:R-:W-:Y:S01]  /*5260*/  IMAD.WIDE.U32 R118, R82, 0x10, R76 ;  /* 0x0000001052767825 */ /* 0x000fe200078e004c */
[----:B------:R-:W-:-:S02]  /*5270*/  F2FP.BF16.F32.PACK_AB R65, R65, R123 ;  /* 0x0000007b4141723e */ /* 0x000fc400000010ff */
[----:B------:R-:W-:Y:S01]  /*5280*/  F2FP.BF16.F32.PACK_AB R64, R120, R64 ;  /* 0x000000407840723e */ /* 0x000fe200000010ff */
[--C-:B------:R-:W-:Y:S01]  /*5290*/  IMAD.WIDE.U32 R126, R126, 0x10, R76.reuse ;  /* 0x000000107e7e7825 */ /* 0x100fe200078e004c */
[----:B------:R-:W-:Y:S02]  /*52a0*/  F2FP.BF16.F32.PACK_AB R71, R136, R71 ;  /* 0x000000478847723e */ /* 0x000fe400000010ff */
[----:B------:R-:W-:Y:S01]  /*52b0*/  F2FP.BF16.F32.PACK_AB R70, R70, R134 ;  /* 0x000000864646723e */ /* 0x000fe200000010ff */
[--C-:B------:R-:W-:Y:S01]  /*52c0*/  IMAD.WIDE.U32 R156, R135, 0x10, R76.reuse ;  /* 0x00000010879c7825 */ /* 0x100fe200078e004c */
[----:B------:R-:W-:Y:S02]  /*52d0*/  F2FP.BF16.F32.PACK_AB R68, R129, R130 ;  /* 0x000000828144723e */ /* 0x000fe400000010ff */
[----:B------:R-:W-:Y:S01]  /*52e0*/  F2FP.BF16.F32.PACK_AB R79, R153, R79 ;  /* 0x0000004f994f723e */ /* 0x000fe200000010ff */
[----:B------:R-:W-:Y:S01]  /*52f0*/  IMAD.WIDE.U32 R162, R146, 0x10, R76 ;  /* 0x0000001092a27825 */ /* 0x000fe200078e004c */
[----:B0-----:R-:W-:-:S02]  /*5300*/  F2FP.BF16.F32.PACK_AB R75, R144, R145 ;  /* 0x00000091904b723e */ /* 0x001fc400000010ff */
[----:B------:R-:W-:Y:S01]  /*5310*/  F2FP.BF16.F32.PACK_AB R74, R142, R143 ;  /* 0x0000008f8e4a723e */ /* 0x000fe200000010ff */
[----:B------:R-:W-:Y:S01]  /*5320*/  IMAD.WIDE.U32 R116, R69, 0x10, R76 ;  /* 0x0000001045747825 */ /* 0x000fe200078e004c */
[----:B------:R-:W-:Y:S02]  /*5330*/  F2FP.BF16.F32.PACK_AB R69, R131, R132 ;  /* 0x000000848345723e */ /* 0x000fe400000010ff */
[----:B------:R-:W-:Y:S02]  /*5340*/  F2FP.BF16.F32.PACK_AB R73, R140, R141 ;  /* 0x0000008d8c49723e */ /* 0x000fe400000010ff */
[----:B------:R-:W-:Y:S01]  /*5350*/  F2FP.BF16.F32.PACK_AB R72, R138, R139 ;  /* 0x0000008b8a48723e */ /* 0x000fe200000010ff */
[----:B------:R-:W-:Y:S01]  /*5360*/  STG.E.128 desc[UR4][R116.64], R64 ;  /* 0x0000004074007986 */ /* 0x000fe2000c101d04 */
[----:B------:R-:W-:Y:S02]  /*5370*/  F2FP.BF16.F32.PACK_AB R78, R78, R152 ;  /* 0x000000984e4e723e */ /* 0x000fe400000010ff */
[----:B------:R-:W-:Y:S01]  /*5380*/  F2FP.BF16.F32.PACK_AB R77, R149, R150 ;  /* 0x00000096954d723e */ /* 0x000fe200000010ff */
[----:B------:R0:W-:Y:S01]  /*5390*/  STG.E.128 desc[UR4][R118.64], R68 ;  /* 0x0000004476007986 */ /* 0x0001e2000c101d04 */
[----:B------:R-:W-:-:S02]  /*53a0*/  F2FP.BF16.F32.PACK_AB R76, R147, R148 ;  /* 0x00000094934c723e */ /* 0x000fc400000010ff */
[----:B------:R-:W-:Y:S01]  /*53b0*/  F2FP.BF16.F32.PACK_AB R83, R83, R161 ;  /* 0x000000a15353723e */ /* 0x000fe200000010ff */
[----:B------:R1:W-:Y:S01]  /*53c0*/  STG.E.128 desc[UR4][R126.64], R72 ;  /* 0x000000487e007986 */ /* 0x0003e2000c101d04 */
[----:B------:R-:W-:Y:S02]  /*53d0*/  F2FP.BF16.F32.PACK_AB R82, R159, R160 ;  /* 0x000000a09f52723e */ /* 0x000fe400000010ff */
[----:B------:R-:W-:Y:S01]  /*53e0*/  F2FP.BF16.F32.PACK_AB R81, R81, R158 ;  /* 0x0000009e5151723e */ /* 0x000fe200000010ff */
[----:B------:R1:W-:Y:S01]  /*53f0*/  STG.E.128 desc[UR4][R156.64], R76 ;  /* 0x0000004c9c007986 */ /* 0x0003e2000c101d04 */
[----:B------:R-:W-:Y:S02]  /*5400*/  F2FP.BF16.F32.PACK_AB R80, R155, R80 ;  /* 0x000000509b50723e */ /* 0x000fe400000010ff */
[----:B------:R-:W-:Y:S02]  /*5410*/  IADD3 R85, R85, UR10, RZ ;  /* 0x0000000a55557c10 */ /* 0x000fe4000fffe0ff */
[----:B------:R-:W-:Y:S01]  /*5420*/  SEL R115, RZ, 0x1, P2 ;  /* 0x00000001ff737807 */ /* 0x000fe20001000000 */
[----:B------:R1:W-:Y:S01]  /*5430*/  STG.E.128 desc[UR4][R162.64], R80 ;  /* 0x00000050a2007986 */ /* 0x0003e2000c101d04 */
[----:B------:R-:W-:-:S02]  /*5440*/  ISETP.GE.AND P3, PT, R85, UR11, PT ;  /* 0x0000000b55007c0c */ /* 0x000fc4000bf66270 */
[----:B0-----:R-:W-:-:S11]  /*5450*/  PRMT R119, R115, 0x7610, R119 ;  /* 0x0000761073777816 */ /* 0x001fd60000000077 */
[----:B------:R-:W-:Y:S05]  /*5460*/  @!P3 BRA `(.L_x_393) ;  /* 0xffffffb40020b947 */ /* 0x000fea000383ffff */
[----:B------:R-:W-:Y:S05]  /*5470*/  EXIT ;  /* 0x000000000000794d */ /* 0x000fea0003800000 */
.L_x_392:
[----:B------:R-:W-:Y:S01]  /*5480*/  HFMA2.MMA R163, -RZ, RZ, 0, 5.9604644775390625e-08 ;  /* 0x00000001ffa37435 */ /* 0x000fe200000001ff */
[----:B------:R-:W-:Y:S02]  /*5490*/  MOV R165, R164 ;  /* 0x000000a400a57202 */ /* 0x000fe40000000f00 */
[----:B------:R-:W-:Y:S02]  /*54a0*/  MOV R162, 0x1f ;  /* 0x0000001f00a27802 */ /* 0x000fe40000000f00 */
[----:B------:R-:W-:-:S07]  /*54b0*/  MOV R119, 0xffffffff ;  /* 0xffffffff00777802 */ /* 0x000fce0000000f00 */
[----:B-----5:R-:W-:Y:S05]  /*54c0*/  WARPSYNC.COLLECTIVE R119, `(.L_x_394) ;  /* 0x0000000077087348 */ /* 0x020fea0003c00000 */
[----:B------:R0:W1:Y:S02]  /*54d0*/  SHFL.BFLY P5, R65, R165, R163, R162 ;  /* 0x0c0000a3a5417389 */ /* 0x00006400000a00a2 */
[----:B01---5:R-:W-:Y:S01]  /*54e0*/  ENDCOLLECTIVE ;  /* 0x000000000000791b */ /* 0x023fe20003800000 */
.L_x_394:
[----:B------:R-:W-:Y:S01]  /*54f0*/  HFMA2.MMA R163, -RZ, RZ, 0, 1.1920928955078125e-07 ;  /* 0x00000002ffa37435 */ /* 0x000fe200000001ff */
[----:B------:R-:W-:-:S10]  /*5500*/  FADD.FTZ R165, R164, R65 ;  /* 0x00000041a4a57221 */ /* 0x000fd40000010000 */
[----:B------:R-:W-:Y:S05]  /*5510*/  WARPSYNC.COLLECTIVE R119, `(.L_x_395) ;  /* 0x0000000077087348 */ /* 0x000fea0003c00000 */
[----:B------:R0:W1:Y:S02]  /*5520*/  SHFL.BFLY P5, R65, R165, R163, R162 ;  /* 0x0c0000a3a5417389 */ /* 0x00006400000a00a2 */
[----:B01----:R-:W-:Y:S01]  /*5530*/  ENDCOLLECTIVE ;  /* 0x000000000000791b */ /* 0x003fe20003800000 */
.L_x_395:
[----:B------:R-:W-:Y:S01]  /*5540*/  MOV R163, 0x4 ;  /* 0x0000000400a37802 */ /* 0x000fe20000000f00 */
[----:B------:R-:W-:-:S07]  /*5550*/  FADD.FTZ R165, R165, R65 ;  /* 0x00000041a5a57221 */ /* 0x000fce0000010000 */
[----:B------:R-:W-:Y:S05]  /*5560*/  WARPSYNC.COLLECTIVE R119, `(.L_x_396) ;  /* 0x0000000077087348 */ /* 0x000fea0003c00000 */
[----:B------:R0:W1:Y:S02]  /*5570*/  SHFL.BFLY P5, R65, R165, R163, R162 ;  /* 0x0c0000a3a5417389 */ /* 0x00006400000a00a2 */
[----:B01----:R-:W-:Y:S01]  /*5580*/  ENDCOLLECTIVE ;  /* 0x000000000000791b */ /* 0x003fe20003800000 */
.L_x_396:
[----:B------:R-:W-:Y:S01]  /*5590*/  HFMA2.MMA R163, -RZ, RZ, 0, 4.76837158203125e-07 ;  /* 0x00000008ffa37435 */ /* 0x000fe200000001ff */
[----:B------:R-:W-:-:S05]  /*55a0*/  FADD.FTZ R64, R165, R65 ;  /* 0x00000041a5407221 */ /* 0x000fca0000010000 */
[----:B------:R-:W-:-:S07]  /*55b0*/  MOV R165, R64 ;  /* 0x0000004000a57202 */ /* 0x000fce0000000f00 */
[----:B------:R-:W-:Y:S05]  /*55c0*/  WARPSYNC.COLLECTIVE R119, `(.L_x_397) ;  /* 0x0000000077087348 */ /* 0x000fea0003c00000 */
[----:B------:R0:W1:Y:S02]  /*55d0*/  SHFL.BFLY P5, R65, R165, R163, R162 ;  /* 0x0c0000a3a5417389 */ /* 0x00006400000a00a2 */
[----:B01----:R-:W-:Y:S01]  /*55e0*/  ENDCOLLECTIVE ;  /* 0x000000000000791b */ /* 0x003fe20003800000 */
.L_x_397:
[----:B------:R-:W-:Y:S01]  /*55f0*/  HFMA2.MMA R163, -RZ, RZ, 0, 9.5367431640625e-07 ;  /* 0x00000010ffa37435 */ /* 0x000fe200000001ff */
[----:B------:R-:W-:-:S05]  /*5600*/  FADD.FTZ R164, R64, R65 ;  /* 0x0000004140a47221 */ /* 0x000fca0000010000 */
[----:B------:R-:W-:-:S07]  /*5610*/  MOV R165, R164 ;  /* 0x000000a400a57202 */ /* 0x000fce0000000f00 */
[----:B------:R-:W-:Y:S05]  /*5620*/  WARPSYNC.COLLECTIVE R119, `(.L_x_398) ;  /* 0x0000000077087348 */ /* 0x000fea0003c00000 */
[----:B------:R0:W1:Y:S02]  /*5630*/  SHFL.BFLY P5, R65, R165, R163, R162 ;  /* 0x0c0000a3a5417389 */ /* 0x00006400000a00a2 */
[----:B01----:R-:W-:Y:S01]  /*5640*/  ENDCOLLECTIVE ;  /* 0x000000000000791b */ /* 0x003fe20003800000 */
.L_x_398:
[----:B------:R-:W-:Y:S01]  /*5650*/  HFMA2.MMA R163, -RZ, RZ, 0, 5.9604644775390625e-08 ;  /* 0x00000001ffa37435 */ /* 0x000fe200000001ff */
[----:B------:R-:W-:-:S04]  /*5660*/  FADD.FTZ R64, R164, R65 ;  /* 0x00000041a4407221 */ /* 0x000fc80000010000 */
[----:B------:R-:W-:-:S04]  /*5670*/  FMUL.FTZ R64, R64, 0.0005580357392318546772 ;  /* 0x3a12492540407820 */ /* 0x000fc80000410000 */
[C---:B------:R-:W-:Y:S01]  /*5680*/  FADD.FTZ R65, -R64.reuse, R73 ;  /* 0x0000004940417221 */ /* 0x040fe20000010100 */
[C---:B------:R-:W-:Y:S01]  /*5690*/  FADD.FTZ R164, -R64.reuse, R72 ;  /* 0x0000004840a47221 */ /* 0x040fe20000010100 */
[----:B------:R-:W-:Y:S02]  /*56a0*/  FADD.FTZ R162, -R64, R81 ;  /* 0x0000005140a27221 */ /* 0x000fe40000010100 */
[----:B------:R-:W-:-:S04]  /*56b0*/  FFMA.FTZ R65, R65, R65, RZ ;  /* 0x0000004141417223 */ /* 0x000fc800000100ff */
[----:B------:R-:W-:Y:S01]  /*56c0*/  FFMA.FTZ R65, R164, R164, R65 ;  /* 0x000000a4a4417223 */ /* 0x000fe20000010041 */
[----:B------:R-:W-:-:S04]  /*56d0*/  FADD.FTZ R164, -R64, R77 ;  /* 0x0000004d40a47221 */ /* 0x000fc80000010100 */
[----:B------:R-:W-:Y:S01]  /*56e0*/  FFMA.FTZ R65, R164, R164, R65 ;  /* 0x000000a4a4417223 */ /* 0x000fe20000010041 */
[----:B------:R-:W-:-:S04]  /*56f0*/  FADD.FTZ R164, -R64, R76 ;  /* 0x0000004c40a47221 */ /* 0x000fc80000010100 */
[----:B------:R-:W-:Y:S01]  /*5700*/  FFMA.FTZ R65, R164, R164, R65 ;  /* 0x000000a4a4417223 */ /* 0x000fe20000010041 */
[----:B------:R-:W-:-:S03]  /*5710*/  FADD.FTZ R164, -R64, R118 ;  /* 0x0000007640a47221 */ /* 0x000fc60000010100 */
        /* <DEDUP_REMOVED lines=101> */
[----:B------:R-:W-:-:S03]  /*5d70*/  MOV R162, 0x1f ;  /* 0x0000001f00a27802 */ /* 0x000fc60000000f00 */
[----:B------:R-:W-:-:S05]  /*5d80*/  FFMA.FTZ R164, R164, R164, R65 ;  /* 0x000000a4a4a47223 */ /* 0x000fca0000010041 */
[----:B------:R-:W-:-:S07]  /*5d90*/  MOV R165, R164 ;  /* 0x000000a400a57202 */ /* 0x000fce0000000f00 */
[----:B------:R-:W-:Y:S05]  /*5da0*/  WARPSYNC.COLLECTIVE R119, `(.L_x_399) ;  /* 0x0000000077087348 */ /* 0x000fea0003c00000 */
[----:B------:R0:W1:Y:S02]  /*5db0*/  SHFL.BFLY P5, R65, R165, R163, R162 ;  /* 0x0c0000a3a5417389 */ /* 0x00006400000a00a2 */
[----:B01----:R-:W-:Y:S01]  /*5dc0*/  ENDCOLLECTIVE ;  /* 0x000000000000791b */ /* 0x003fe20003800000 */
.L_x_399:
[----:B------:R-:W-:Y:S01]  /*5dd0*/  HFMA2.MMA R163, -RZ, RZ, 0, 1.1920928955078125e-07 ;  /* 0x00000002ffa37435 */ /* 0x000fe200000001ff */
[----:B------:R-:W-:-:S10]  /*5de0*/  FADD.FTZ R165, R164, R65 ;  /* 0x00000041a4a57221 */ /* 0x000fd40000010000 */
[----:B------:R-:W-:Y:S05]  /*5df0*/  WARPSYNC.COLLECTIVE R119, `(.L_x_400) ;  /* 0x0000000077087348 */ /* 0x000fea0003c00000 */
[----:B------:R0:W1:Y:S02]  /*5e00*/  SHFL.BFLY P5, R65, R165, R163, R162 ;  /* 0x0c0000a3a5417389 */ /* 0x00006400000a00a2 */
[----:B01----:R-:W-:Y:S01]  /*5e10*/  ENDCOLLECTIVE ;  /* 0x000000000000791b */ /* 0x003fe20003800000 */
.L_x_400:
[----:B------:R-:W-:Y:S01]  /*5e20*/  MOV R163, 0x4 ;  /* 0x0000000400a37802 */ /* 0x000fe20000000f00 */
[----:B------:R-:W-:-:S07]  /*5e30*/  FADD.FTZ R165, R165, R65 ;  /* 0x00000041a5a57221 */ /* 0x000fce0000010000 */
[----:B------:R-:W-:Y:S05]  /*5e40*/  WARPSYNC.COLLECTIVE R119, `(.L_x_401) ;  /* 0x0000000077087348 */ /* 0x000fea0003c00000 */
[----:B------:R0:W1:Y:S02]  /*5e50*/  SHFL.BFLY P5, R65, R165, R163, R162 ;  /* 0x0c0000a3a5417389 */ /* 0x00006400000a00a2 */
[----:B01----:R-:W-:Y:S01]  /*5e60*/  ENDCOLLECTIVE ;  /* 0x000000000000791b */ /* 0x003fe20003800000 */
.L_x_401:
[----:B------:R-:W-:Y:S01]  /*5e70*/  HFMA2.MMA R163, -RZ, RZ, 0, 4.76837158203125e-07 ;  /* 0x00000008ffa37435 */ /* 0x000fe200000001ff */
[----:B------:R-:W-:-:S05]  /*5e80*/  FADD.FTZ R164, R165, R65 ;  /* 0x00000041a5a47221 */ /* 0x000fca0000010000 */
[----:B------:R-:W-:-:S07]  /*5e90*/  MOV R165, R164 ;  /* 0x000000a400a57202 */ /* 0x000fce0000000f00 */
[----:B------:R-:W-:Y:S05]  /*5ea0*/  WARPSYNC.COLLECTIVE R119, `(.L_x_402) ;  /* 0x0000000077087348 */ /* 0x000fea0003c00000 */
[----:B------:R0:W1:Y:S02]  /*5eb0*/  SHFL.BFLY P5, R65, R165, R163, R162 ;  /* 0x0c0000a3a5417389 */ /* 0x00006400000a00a2 */
[----:B01----:R-:W-:Y:S01]  /*5ec0*/  ENDCOLLECTIVE ;  /* 0x000000000000791b */ /* 0x003fe20003800000 */
.L_x_402:
[----:B------:R-:W-:Y:S01]  /*5ed0*/  HFMA2.MMA R163, -RZ, RZ, 0, 9.5367431640625e-07 ;  /* 0x00000010ffa37435 */ /* 0x000fe200000001ff */
[----:B------:R-:W-:-:S05]  /*5ee0*/  FADD.FTZ R164, R164, R65 ;  /* 0x00000041a4a47221 */ /* 0x000fca0000010000 */
[----:B------:R-:W-:-:S07]  /*5ef0*/  MOV R165, R164 ;  /* 0x000000a400a57202 */ /* 0x000fce0000000f00 */
[----:B------:R-:W-:Y:S05]  /*5f00*/  WARPSYNC.COLLECTIVE R119, `(.L_x_403) ;  /* 0x0000000077087348 */ /* 0x000fea0003c00000 */
[----:B------:R0:W1:Y:S02]  /*5f10*/  SHFL.BFLY P5, R65, R165, R163, R162 ;  /* 0x0c0000a3a5417389 */ /* 0x00006400000a00a2 */
[----:B01----:R-:W-:Y:S01]  /*5f20*/  ENDCOLLECTIVE ;  /* 0x000000000000791b */ /* 0x003fe20003800000 */
.L_x_403:
[----:B------:R-:W-:Y:S05]  /*5f30*/  BRA `(.L_x_404) ;  /* 0xffffffdc00807947 */ /* 0x000fea000383ffff */
.L_x_405:
        /* <DEDUP_REMOVED lines=12> */
.L_x_45961:


//--------------------- .text._ZN10layer_norm13ln_fwd_kernelINS_13Kernel_traitsI13__nv_bfloat16S2_S2_S2_fjLj7168ELj1ELj1ELj4ELj16ENS_18Kernel_traits_baseILj7168ES2_S2_S2_S2_fjLj128EEEEELb0ELb0ELb1ELb0EEEvNS_9FwdParamsE --------------------------
	.section	.text._ZN10layer_norm13ln_fwd_kernelINS_13Kernel_traitsI13__nv_bfloat16S2_S2_S2_fjLj7168ELj1ELj1ELj4ELj16ENS_18Kernel_traits_baseILj7168ES2_S2_S2_S2_fjLj128EEEEELb0ELb0ELb1ELb0EEEvNS_9FwdParamsE,"ax",@progbits
	.align	128
        .global         _ZN10layer_norm13ln_fwd_kernelINS_13Kernel_traitsI13__nv_bfloat16S2_S2_S2_fjLj7168ELj1ELj1ELj4ELj16ENS_18Kernel_traits_baseILj7168ES2_S2_S2_S2_fjLj128EEEEELb0ELb0ELb1ELb0EEEvNS_9FwdParamsE
        .type           _ZN10layer_norm13ln_fwd_kernelINS_13Kernel_traitsI13__nv_bfloat16S2_S2_S2_fjLj7168ELj1ELj1ELj4ELj16ENS_18Kernel_traits_baseILj7168ES2_S2_S2_S2_fjLj128EEEEELb0ELb0ELb1ELb0EEEvNS_9FwdParamsE,@function
        .size           _ZN10layer_norm13ln_fwd_kernelINS_13Kernel_traitsI13__nv_bfloat16S2_S2_S2_fjLj7168ELj1ELj1ELj4ELj16ENS_18Kernel_traits_baseILj7168ES2_S2_S2_S2_fjLj128EEEEELb0ELb0ELb1ELb0EEEvNS_9FwdParamsE,(.L_x_45962 - _ZN10layer_norm13ln_fwd_kernelINS_13Kernel_traitsI13__nv_bfloat16S2_S2_S2_fjLj7168ELj1ELj1ELj4ELj16ENS_18Kernel_traits_baseILj7168ES2_S2_S2_S2_fjLj128EEEEELb0ELb0ELb1ELb0EEEvNS_9FwdParamsE)
        .other          _ZN10layer_norm13ln_fwd_kernelINS_13Kernel_traitsI13__nv_bfloat16S2_S2_S2_fjLj7168ELj1ELj1ELj4ELj16ENS_18Kernel_traits_baseILj7168ES2_S2_S2_S2_fjLj128EEEEELb0ELb0ELb1ELb0EEEvNS_9FwdParamsE,@"STO_CUDA_ENTRY STV_DEFAULT"
_ZN10layer_norm13ln_fwd_kernelINS_13Kernel_traitsI13__nv_bfloat16S2_S2_S2_fjLj7168ELj1ELj1ELj4ELj16ENS_18Kernel_traits_baseILj7168ES2_S2_S2_S2_fjLj128EEEEELb0ELb0ELb1ELb0EEEvNS_9FwdParamsE:
.text._ZN10layer_norm13ln_fwd_kernelINS_13Kernel_traitsI13__nv_bfloat16S2_S2_S2_fjLj7168ELj1ELj1ELj4ELj16ENS_18Kernel_traits_baseILj7168ES2_S2_S2_S2_fjLj128EEEEELb0ELb0ELb1ELb0EEEvNS_9FwdParamsE:
        /* <DEDUP_REMOVED lines=8> */
[----:B0-----:R-:W-:-:S04]  /*0080*/  LOP3.LUT R2, R0, 0x7f, RZ, 0xc0, !PT ;  /* 0x0000007f00027812 */ /* 0x001fc800078ec0ff */
[----:B------:R-:W-:Y:S02]  /*0090*/  LOP3.LUT R3, R2, 0x7f, RZ, 0x3c, !PT ;  /* 0x0000007f02037812 */ /* 0x000fe400078e3cff */
[----:B------:R-:W-:Y:S02]  /*00a0*/  MOV R5, R2 ;  /* 0x0000000200057202 */ /* 0x000fe40000000f00 */
        /* <DEDUP_REMOVED lines=30> */
.L_x_407:
[----:B------:R-:W-:Y:S05]  /*0290*/  BSYNC B0 ;  /* 0x0000000000007941 */ /* 0x000fea0003800000 */
.L_x_406:
        /* <DEDUP_REMOVED lines=18> */
.L_x_409:
[----:B------:R-:W-:Y:S05]  /*03c0*/  BSYNC B0 ;  /* 0x0000000000007941 */ /* 0x000fea0003800000 */
.L_x_408:
        /* <DEDUP_REMOVED lines=18> */
.L_x_411:
[----:B------:R-:W-:Y:S05]  /*04f0*/  BSYNC B0 ;  /* 0x0000000000007941 */ /* 0x000fea0003800000 */
.L_x_410:
        /* <DEDUP_REMOVED lines=18> */
.L_x_413:
[----:B------:R-:W-:Y:S05]  /*0620*/  BSYNC B0 ;  /* 0x0000000000007941 */ /* 0x000fea0003800000 */
.L_x_412:
        /* <DEDUP_REMOVED lines=18> */
.L_x_415:
[----:B------:R-:W-:Y:S05]  /*0750*/  BSYNC B0 ;  /* 0x0000000000007941 */ /* 0x000fea0003800000 */
.L_x_414:
        /* <DEDUP_REMOVED lines=14> */
[----:B------:R-:W-:Y:S02]  /*0840*/  IADD3 R5, R5, 0x80, RZ ;  /* 0x0000008005057810 */ /* 0x000fe40007ffe0ff */
[----:B--2---:R-:W-:Y:S02]  /*0850*/  PRMT R94, R28, 0x7632, R94 ;  /* 0x000076321c5e7816 */ /* 0x004fe4000000005e */
[----:B------:R-:W-:Y:S02]  /*0860*/  PRMT R95, R29, 0x7632, R95 ;  /* 0x000076321d5f7816 */ /* 0x000fe4000000005f */
[----:B------:R-:W-:-:S02]  /*0870*/  PRMT R96, R30, 0x7632, R96 ;  /* 0x000076321e607816 */ /* 0x000fc40000000060 */
[----:B------:R-:W-:Y:S02]  /*0880*/  @!P1 CS2R R52, SRZ ;  /* 0x0000000000349805 */ /* 0x000fe4000001ff00 */
[----:B------:R-:W-:Y:S02]  /*0890*/  PRMT R97, R31, 0x7632, R97 ;  /* 0x000076321f617816 */ /* 0x000fe40000000061 */
[----:B0-----:R-:W-:-:S07]  /*08a0*/  @!P1 CS2R R54, SRZ ;  /* 0x0000000000369805 */ /* 0x001fce000001ff00 */
.L_x_417:
[----:B------:R-:W-:Y:S05]  /*08b0*/  BSYNC B0 ;  /* 0x0000000000007941 */ /* 0x000fea0003800000 */
.L_x_416:
        /* <DEDUP_REMOVED lines=16> */
.L_x_419:
[----:B------:R-:W-:Y:S05]  /*09c0*/  BSYNC B0 ;  /* 0x0000000000007941 */ /* 0x000fea0003800000 */
.L_x_418:
[----:B------:R-:W0:Y:S02]  /*09d0*/  S2UR UR6, SR_CTAID.X ;  /* 0x00000000000679c3 */ /* 0x000e240000002500 */
[----:B0-----:R-:W-:Y:S01]  /*09e0*/  LEA.HI R67, R0, UR6, RZ, 0x19 ;  /* 0x0000000600437c11 */ /* 0x001fe2000f8fc8ff */
[----:B------:R-:W-:-:S03]  /*09f0*/  ULDC UR6, c[0x0][0x214] ;  /* 0x0000850000067ab9 */ /* 0x000fc60000000800 */
[----:B------:R-:W-:-:S13]  /*0a00*/  ISETP.GE.AND P1, PT, R67, UR6, PT ;  /* 0x0000000643007c0c */ /* 0x000fda000bf26270 */
[----:B------:R-:W-:Y:S05]  /*0a10*/  @P1 EXIT ;  /* 0x000000000000194d */ /* 0x000fea0003800000 */
[----:B------:R-:W-:Y:S01]  /*0a20*/  SHF.L.U32 R6, R9, 0x10, RZ ;  /* 0x0000001009067819 */ /* 0x000fe200000006ff */
[----:B------:R-:W-:Y:S01]  /*0a30*/  ULDC.U8 UR6, c[0x0][0x2a0] ;  /* 0x0000a80000067ab9 */ /* 0x000fe20000000000 */
        /* <DEDUP_REMOVED lines=15> */
[----:B------:R-:W-:Y:S01]  /*0b30*/  ULDC UR7, c[0x0][0x29c] ;  /* 0x0000a70000077ab9 */ /* 0x000fe20000000800 */
[----:B------:R-:W-:Y:S01]  /*0b40*/  SHF.L.U32 R10, R13, 0x10, RZ ;  /* 0x000000100d0a7819 */ /* 0x000fe200000006ff */
[----:B------:R-:W-:Y:S01]  /*0b50*/  IMAD.U32 R13, R16, 0x10000, RZ ;  /* 0x00010000100d7824 */ /* 0x000fe200078e00ff */
[----:B------:R-:W-:Y:S01]  /*0b60*/  SHF.L.U32 R14, R17, 0x10, RZ ;  /* 0x00000010110e7819 */ /* 0x000fe200000006ff */
[----:B------:R-:W-:Y:S01]  /*0b70*/  ULDC UR10, c[0x0][0x290] ;  /* 0x0000a400000a7ab9 */ /* 0x000fe20000000800 */
[----:B------:R-:W-:Y:S01]  /*0b80*/  SHF.L.U32 R27, R30, 0x10, RZ ;  /* 0x000000101e1b7819 */ /* 0x000fe200000006ff */
[----:B------:R-:W-:Y:S01]  /*0b90*/  ULDC.64 UR8, c[0x0][0x230] ;  /* 0x00008c0000087ab9 */ /* 0x000fe20000000a00 */
[----:B------:R-:W-:Y:S01]  /*0ba0*/  SHF.L.U32 R17, R20, 0x10, RZ ;  /* 0x0000001014117819 */ /* 0x000fe200000006ff */
[----:B------:R-:W-:Y:S01]  /*0bb0*/  ULDC.64 UR12, c[0x0][0x210] ;  /* 0x00008400000c7ab9 */ /* 0x000fe20000000a00 */
[----:B-----5:R-:W-:-:S02]  /*0bc0*/  PRMT R99, R32, 0x7632, R99 ;  /* 0x0000763220637816 */ /* 0x020fc40000000063 */
[----:B------:R-:W-:Y:S02]  /*0bd0*/  SHF.L.U32 R30, R32, 0x10, RZ ;  /* 0x00000010201e7819 */ /* 0x000fe400000006ff */
[----:B------:R-:W-:Y:S02]  /*0be0*/  SHF.L.U32 R16, R19, 0x10, RZ ;  /* 0x0000001013107819 */ /* 0x000fe400000006ff */
[----:B------:R-:W-:Y:S01]  /*0bf0*/  SHF.L.U32 R20, R23, 0x10, RZ ;  /* 0x0000001017147819 */ /* 0x000fe200000006ff */
[----:B------:R-:W-:Y:S01]  /*0c00*/  IMAD.U32 R23, R26, 0x10000, RZ ;  /* 0x000100001a177824 */ /* 0x000fe200078e00ff */
[C---:B------:R-:W-:Y:S02]  /*0c10*/  PRMT R101, R34.reuse, 0x7632, R101 ;  /* 0x0000763222657816 */ /* 0x040fe40000000065 */
[----:B------:R-:W-:Y:S01]  /*0c20*/  SHF.L.U32 R32, R34, 0x10, RZ ;  /* 0x0000001022207819 */ /* 0x000fe200000006ff */
[----:B------:R-:W-:Y:S01]  /*0c30*/  IMAD.U32 R34, R36, 0x10000, RZ ;  /* 0x0001000024227824 */ /* 0x000fe200078e00ff */
[----:B------:R-:W-:-:S02]  /*0c40*/  SHF.L.U32 R19, R22, 0x10, RZ ;  /* 0x0000001016137819 */ /* 0x000fc400000006ff */
[----:B------:R-:W-:Y:S02]  /*0c50*/  PRMT R103, R36, 0x7632, R103 ;  /* 0x0000763224677816 */ /* 0x000fe40000000067 */
[----:B------:R-:W-:Y:S02]  /*0c60*/  SHF.L.U32 R22, R25, 0x10, RZ ;  /* 0x0000001019167819 */ /* 0x000fe400000006ff */
[----:B------:R-:W-:Y:S02]  /*0c70*/  SHF.L.U32 R26, R29, 0x10, RZ ;  /* 0x000000101d1a7819 */ /* 0x000fe400000006ff */
[C---:B------:R-:W-:Y:S02]  /*0c80*/  PRMT R105, R38.reuse, 0x7632, R105 ;  /* 0x0000763226697816 */ /* 0x040fe40000000069 */
[----:B------:R-:W-:Y:S02]  /*0c90*/  SHF.L.U32 R36, R38, 0x10, RZ ;  /* 0x0000001026247819 */ /* 0x000fe400000006ff */
[----:B------:R-:W-:Y:S01]  /*0ca0*/  SHF.L.U32 R25, R28, 0x10, RZ ;  /* 0x000000101c197819 */ /* 0x000fe200000006ff */
[----:B------:R-:W-:Y:S01]  /*0cb0*/  IMAD.U32 R28, R31, 0x10000, RZ ;  /* 0x000100001f1c7824 */ /* 0x000fe200078e00ff */
[----:B------:R-:W-:-:S02]  /*0cc0*/  PRMT R98, R33, 0x7632, R98 ;  /* 0x0000763221627816 */ /* 0x000fc40000000062 */
[----:B------:R-:W-:Y:S02]  /*0cd0*/  SHF.L.U32 R29, R33, 0x10, RZ ;  /* 0x00000010211d7819 */ /* 0x000fe400000006ff */
[C---:B------:R-:W-:Y:S02]  /*0ce0*/  PRMT R107, R40.reuse, 0x7632, R107 ;  /* 0x00007632286b7816 */ /* 0x040fe4000000006b */
[----:B------:R-:W-:Y:S02]  /*0cf0*/  SHF.L.U32 R38, R40, 0x10, RZ ;  /* 0x0000001028267819 */ /* 0x000fe400000006ff */
[C---:B------:R-:W-:Y:S02]  /*0d00*/  PRMT R102, R37.reuse, 0x7632, R102 ;  /* 0x0000763225667816 */ /* 0x040fe40000000066 */
[----:B------:R-:W-:Y:S01]  /*0d10*/  SHF.L.U32 R33, R37, 0x10, RZ ;  /* 0x0000001025217819 */ /* 0x000fe200000006ff */
[----:B------:R-:W-:Y:S01]  /*0d20*/  IMAD.U32 R37, R41, 0x10000, RZ ;  /* 0x0001000029257824 */ /* 0x000fe200078e00ff */
[----:B------:R-:W-:-:S02]  /*0d30*/  PRMT R109, R42, 0x7632, R109 ;  /* 0x000076322a6d7816 */ /* 0x000fc4000000006d */
[----:B------:R-:W-:Y:S02]  /*0d40*/  SHF.L.U32 R40, R42, 0x10, RZ ;  /* 0x000000102a287819 */ /* 0x000fe400000006ff */
[C---:B------:R-:W-:Y:S02]  /*0d50*/  PRMT R100, R35.reuse, 0x7632, R100 ;  /* 0x0000763223647816 */ /* 0x040fe40000000064 */
[----:B------:R-:W-:Y:S02]  /*0d60*/  SHF.L.U32 R31, R35, 0x10, RZ ;  /* 0x00000010231f7819 */ /* 0x000fe400000006ff */
[----:B------:R-:W-:Y:S01]  /*0d70*/  PRMT R106, R41, 0x7632, R106 ;  /* 0x00007632296a7816 */ /* 0x000fe2000000006a */
[----:B------:R-:W-:Y:S01]  /*0d80*/  IMAD.U32 R100, R100, 0x10000, RZ ;  /* 0x0001000064647824 */ /* 0x000fe200078e00ff */
[C---:B------:R-:W-:Y:S02]  /*0d90*/  PRMT R111, R44.reuse, 0x7632, R111 ;  /* 0x000076322c6f7816 */ /* 0x040fe4000000006f */
[----:B------:R-:W-:Y:S01]  /*0da0*/  SHF.L.U32 R42, R44, 0x10, RZ ;  /* 0x000000102c2a7819 */ /* 0x000fe200000006ff */
[----:B------:R-:W-:Y:S01]  /*0db0*/  IMAD.U32 R44, R46, 0x10000, RZ ;  /* 0x000100002e2c7824 */ /* 0x000fe200078e00ff */
[C---:B------:R-:W-:Y:S01]  /*0dc0*/  PRMT R104, R39.reuse, 0x7632, R104 ;  /* 0x0000763227687816 */ /* 0x040fe20000000068 */
[----:B------:R-:W-:Y:S01]  /*0dd0*/  IMAD.U32 R106, R106, 0x10000, RZ ;  /* 0x000100006a6a7824 */ /* 0x000fe200078e00ff */
[----:B------:R-:W-:-:S02]  /*0de0*/  SHF.L.U32 R35, R39, 0x10, RZ ;  /* 0x0000001027237819 */ /* 0x000fc400000006ff */
[C---:B------:R-:W-:Y:S02]  /*0df0*/  PRMT R110, R45.reuse, 0x7632, R110 ;  /* 0x000076322d6e7816 */ /* 0x040fe4000000006e */
[----:B------:R-:W-:Y:S02]  /*0e00*/  SHF.L.U32 R41, R45, 0x10, RZ ;  /* 0x000000102d297819 */ /* 0x000fe400000006ff */
[----:B------:R-:W-:Y:S02]  /*0e10*/  PRMT R113, R46, 0x7632, R113 ;  /* 0x000076322e717816 */ /* 0x000fe40000000071 */
[C---:B------:R-:W-:Y:S02]  /*0e20*/  PRMT R108, R43.reuse, 0x7632, R108 ;  /* 0x000076322b6c7816 */ /* 0x040fe4000000006c */
[----:B------:R-:W-:Y:S02]  /*0e30*/  SHF.L.U32 R39, R43, 0x10, RZ ;  /* 0x000000102b277819 */ /* 0x000fe400000006ff */
[----:B------:R-:W-:-:S02]  /*0e40*/  PRMT R115, R48, 0x7632, R115 ;  /* 0x0000763230737816 */ /* 0x000fc40000000073 */
[----:B------:R-:W-:Y:S02]  /*0e50*/  SHF.L.U32 R46, R48, 0x10, RZ ;  /* 0x00000010302e7819 */ /* 0x000fe400000006ff */
[C---:B------:R-:W-:Y:S02]  /*0e60*/  PRMT R114, R49.reuse, 0x7632, R114 ;  /* 0x0000763231727816 */ /* 0x040fe40000000072 */
[----:B------:R-:W-:Y:S02]  /*0e70*/  SHF.L.U32 R45, R49, 0x10, RZ ;  /* 0x00000010312d7819 */ /* 0x000fe400000006ff */
[C---:B------:R-:W-:Y:S02]  /*0e80*/  PRMT R112, R47.reuse, 0x7632, R112 ;  /* 0x000076322f707816 */ /* 0x040fe40000000070 */
[----:B------:R-:W-:Y:S01]  /*0e90*/  SHF.L.U32 R43, R47, 0x10, RZ ;  /* 0x000000102f2b7819 */ /* 0x000fe200000006ff */
[----:B------:R-:W-:Y:S01]  /*0ea0*/  IMAD.U32 R47, R51, 0x10000, RZ ;  /* 0x00010000332f7824 */ /* 0x000fe200078e00ff */
[----:B------:R-:W-:Y:S01]  /*0eb0*/  PRMT R117, R50, 0x7632, R117 ;  /* 0x0000763232757816 */ /* 0x000fe20000000075 */
[----:B------:R-:W-:Y:S01]  /*0ec0*/  IMAD.U32 R112, R112, 0x10000, RZ ;  /* 0x0001000070707824 */ /* 0x000fe200078e00ff */
[----:B------:R-:W-:-:S02]  /*0ed0*/  SHF.L.U32 R48, R50, 0x10, RZ ;  /* 0x0000001032307819 */ /* 0x000fc400000006ff */
[C---:B------:R-:W-:Y:S02]  /*0ee0*/  PRMT R118, R53.reuse, 0x7632, R118 ;  /* 0x0000763235767816 */ /* 0x040fe40000000076 */
[----:B------:R-:W-:Y:S01]  /*0ef0*/  SHF.L.U32 R49, R53, 0x10, RZ ;  /* 0x0000001035317819 */ /* 0x000fe200000006ff */
[----:B------:R-:W-:Y:S01]  /*0f00*/  IMAD.U32 R53, R56, 0x10000, RZ ;  /* 0x0001000038357824 */ /* 0x000fe200078e00ff */
[----:B------:R-:W-:Y:S01]  /*0f10*/  SHF.R.S32.HI R64, RZ, 0x3, R64 ;  /* 0x00000003ff407819 */ /* 0x000fe20000011440 */
[----:B------:R-:W-:Y:S01]  /*0f20*/  IMAD.U32 R118, R118, 0x10000, RZ ;  /* 0x0001000076767824 */ /* 0x000fe200078e00ff */
[----:B------:R-:W-:Y:S02]  /*0f30*/  PRMT R116, R51, 0x7632, R116 ;  /* 0x0000763233747816 */ /* 0x000fe40000000074 */
[C---:B------:R-:W-:Y:S02]  /*0f40*/  PRMT R119, R52.reuse, 0x7632, R119 ;  /* 0x0000763234777816 */ /* 0x040fe40000000077 */
[----:B------:R-:W-:-:S02]  /*0f50*/  SHF.L.U32 R50, R52, 0x10, RZ ;  /* 0x0000001034327819 */ /* 0x000fc400000006ff */
[----:B------:R-:W-:Y:S02]  /*0f60*/  PRMT R122, R56, 0x7632, R122 ;  /* 0x00007632387a7816 */ /* 0x000fe4000000007a */
[C---:B------:R-:W-:Y:S02]  /*0f70*/  PRMT R121, R54.reuse, 0x7632, R121 ;  /* 0x0000763236797816 */ /* 0x040fe40000000079 */
[----:B------:R-:W-:Y:S02]  /*0f80*/  SHF.L.U32 R52, R54, 0x10, RZ ;  /* 0x0000001036347819 */ /* 0x000fe400000006ff */
[C---:B------:R-:W-:Y:S02]  /*0f90*/  PRMT R120, R55.reuse, 0x7632, R120 ;  /* 0x0000763237787816 */ /* 0x040fe40000000078 */
[----:B------:R-:W-:Y:S02]  /*0fa0*/  SHF.L.U32 R51, R55, 0x10, RZ ;  /* 0x0000001037337819 */ /* 0x000fe400000006ff */
[----:B------:R-:W-:-:S02]  /*0fb0*/  SHF.L.U32 R56, R0, 0x5, RZ ;  /* 0x0000000500387819 */ /* 0x000fc400000006ff */
[C---:B------:R-:W-:Y:S02]  /*0fc0*/  PRMT R124, R57.reuse, 0x7632, R124 ;  /* 0x00007632397c7816 */ /* 0x040fe4000000007c */
[----:B------:R-:W-:Y:S02]  /*0fd0*/  SHF.L.U32 R54, R57, 0x10, RZ ;  /* 0x0000001039367819 */ /* 0x000fe400000006ff */
[----:B------:R-:W-:Y:S01]  /*0fe0*/  PRMT R126, R58, 0x7632, R126 ;  /* 0x000076323a7e7816 */ /* 0x000fe2000000007e */
[----:B------:R-:W-:Y:S01]  /*0ff0*/  IMAD.U32 R124, R124, 0x10000, RZ ;  /* 0x000100007c7c7824 */ /* 0x000fe200078e00ff */
[----:B------:R-:W-:Y:S02]  /*1000*/  SHF.L.U32 R55, R58, 0x10, RZ ;  /* 0x000000103a377819 */ /* 0x000fe400000006ff */
[----:B------:R-:W-:Y:S02]  /*1010*/  LOP3.LUT R58, R0, 0x60, RZ, 0xc0, !PT ;  /* 0x00000060003a7812 */ /* 0x000fe400078ec0ff */
[----:B------:R-:W-:-:S02]  /*1020*/  LOP3.LUT R57, R64, 0x7f, RZ, 0xc0, !PT ;  /* 0x0000007f40397812 */ /* 0x000fc400078ec0ff */
[----:B------:R-:W-:Y:S02]  /*1030*/  LOP3.LUT R68, R56, 0x3e0, RZ, 0xc0, !PT ;  /* 0x000003e038447812 */ /* 0x000fe400078ec0ff */
[C---:B------:R-:W-:Y:S02]  /*1040*/  PRMT R128, R59.reuse, 0x7632, R128 ;  /* 0x000076323b807816 */ /* 0x040fe40000000080 */
[----:B------:R-:W-:Y:S02]  /*1050*/  SHF.L.U32 R56, R59, 0x10, RZ ;  /* 0x000000103b387819 */ /* 0x000fe400000006ff */
[C---:B------:R-:W-:Y:S01]  /*1060*/  VIADDMNMX R59, R57.reuse, -R58, RZ, !PT ;  /* 0x8000003a393b7246 */ /* 0x040fe200078001ff */
[----:B------:R-:W-:Y:S01]  /*1070*/  IMAD.U32 R58, R60, 0x10000, RZ ;  /* 0x000100003c3a7824 */ /* 0x000fe200078e00ff */
[----:B------:R-:W-:Y:S02]  /*1080*/  SHF.R.U32.HI R64, RZ, 0x2, R64 ;  /* 0x00000002ff407819 */ /* 0x000fe40000011640 */
[----:B------:R-:W-:-:S02]  /*1090*/  VIADDMNMX R68, R57, -R68, RZ, !PT ;  /* 0x8000004439447246 */ /* 0x000fc400078001ff */
[C---:B------:R-:W-:Y:S02]  /*10a0*/  PRMT R125, R61.reuse, 0x7632, R125 ;  /* 0x000076323d7d7816 */ /* 0x040fe4000000007d */
[----:B------:R-:W-:Y:S02]  /*10b0*/  SHF.L.U32 R57, R61, 0x10, RZ ;  /* 0x000000103d397819 */ /* 0x000fe400000006ff */
[----:B------:R-:W-:Y:S02]  /*10c0*/  LOP3.LUT R64, R64, 0x3fffffe0, RZ, 0xc0, !PT ;  /* 0x3fffffe040407812 */ /* 0x000fe400078ec0ff */
[----:B------:R-:W-:Y:S02]  /*10d0*/  VIMNMX R61, R59, 0x20, PT ;  /* 0x000000203b3d7848 */ /* 0x000fe40003fe0100 */
[----:B------:R-:W-:Y:S02]  /*10e0*/  VIMNMX R69, R68, 0x20, PT ;  /* 0x0000002044457848 */ /* 0x000fe40003fe0100 */
[----:B------:R-:W-:-:S02]  /*10f0*/  IADD3 R68, R61, R64, RZ ;  /* 0x000000403d447210 */ /* 0x000fc40007ffe0ff */
[----:B------:R-:W-:Y:S01]  /*1100*/  ISETP.NE.AND P1, PT, RZ, UR6, PT ;  /* 0x00000006ff007c0c */ /* 0x000fe2000bf25270 */
[----:B------:R-:W-:Y:S01]  /*1110*/  IMAD.IADD R69, R64, 0x1, R69 ;  /* 0x0000000140457824 */ /* 0x000fe200078e0245 */
[----:B------:R-:W-:Y:S02]  /*1120*/  SHF.L.U32 R68, R68, 0x3, RZ ;  /* 0x0000000344447819 */ /* 0x000fe400000006ff */
[----:B------:R-:W-:Y:S01]  /*1130*/  PRMT R123, R60, 0x7632, R123 ;  /* 0x000076323c7b7816 */ /* 0x000fe2000000007b */
[----:B------:R-:W-:Y:S01]  /*1140*/  IMAD.SHL.U32 R132, R69, 0x8, RZ ;  /* 0x0000000845847824 */ /* 0x000fe200078e00ff */
[----:B------:R-:W-:Y:S02]  /*1150*/  I2FP.F32.U32 R68, R68 ;  /* 0x0000004400447245 */ /* 0x000fe40000201000 */
[----:B------:R-:W-:Y:S02]  /*1160*/  PRMT R127, R62, 0x7632, R127 ;  /* 0x000076323e7f7816 */ /* 0x000fe4000000007f */
[----:B------:R0:W1:Y:S01]  /*1170*/  MUFU.RCP R129, R68 ;  /* 0x0000004400817308 */ /* 0x0000620000001000 */
[----:B------:R-:W-:-:S02]  /*1180*/  PRMT R133, R63, 0x7632, R133 ;  /* 0x000076323f857816 */ /* 0x000fc40000000085 */
[----:B------:R-:W-:Y:S02]  /*1190*/  LOP3.LUT R4, R4, 0xfffffdff, RZ, 0xc0, !PT ;  /* 0xfffffdff04047812 */ /* 0x000fe400078ec0ff */
[----:B------:R-:W-:Y:S02]  /*11a0*/  SHF.L.U32 R60, R62, 0x10, RZ ;  /* 0x000000103e3c7819 */ /* 0x000fe400000006ff */
[----:B------:R-:W-:Y:S02]  /*11b0*/  SHF.L.U32 R59, R63, 0x10, RZ ;  /* 0x000000103f3b7819 */ /* 0x000fe400000006ff */
[----:B------:R-:W-:Y:S02]  /*11c0*/  MOV R61, R67 ;  /* 0x00000043003d7202 */ /* 0x000fe40000000f00 */
        /* <DEDUP_REMOVED lines=47> */
[----:B01----:R-:W-:-:S07]  /*14c0*/  @P1 LOP3.LUT R4, R4, 0x200, RZ, 0xfc, !PT ;  /* 0x0000020004041812 */ /* 0x003fce00078efcff */
.L_x_617:
[----:B01234-:R-:W0:Y:S08]  /*14d0*/  LDC.64 R72, c[0x0][0x280] ;  /* 0x0000a000ff487b82 */ /* 0x01fe300000000a00 */
[----:B------:R-:W1:Y:S01]  /*14e0*/  LDC R136, c[0x0][0x218] ;  /* 0x00008600ff887b82 */ /* 0x000e620000000800 */
[----:B0-----:R-:W-:-:S07]  /*14f0*/  IMAD.WIDE R74, R61, 0x4, R72 ;  /* 0x000000043d4a7825 */ /* 0x001fce00078e0248 */
[----:B------:R-:W0:Y:S01]  /*1500*/  LDC.64 R72, c[0x0][0x288] ;  /* 0x0000a200ff487b82 */ /* 0x000e220000000a00 */
[----:B------:R-:W2:Y:S01]  /*1510*/  LDG.E R142, desc[UR4][R74.64] ;  /* 0x000000044a8e7981 */ /* 0x000ea2000c1e1900 */
[----:B0-----:R-:W-:-:S05]  /*1520*/  IMAD.WIDE R72, R61, 0x4, R72 ;  /* 0x000000043d487825 */ /* 0x001fca00078e0248 */
[----:B------:R0:W5:Y:S01]  /*1530*/  LDG.E R134, desc[UR4][R72.64] ;  /* 0x0000000448867981 */ /* 0x000162000c1e1900 */
[----:B-1----:R-:W-:Y:S01]  /*1540*/  IMAD R130, R61, R136, RZ ;  /* 0x000000883d827224 */ /* 0x002fe200078e02ff */
[----:B------:R-:W-:Y:S01]  /*1550*/  BSSY B0, `(.L_x_420) ;  /* 0x0000083000007945 */ /* 0x000fe20003800000 */
[----:B------:R-:W-:Y:S02]  /*1560*/  MOV R249, RZ ;  /* 0x000000ff00f97202 */ /* 0x000fe40000000f00 */
[----:B--2---:R-:W-:-:S13]  /*1570*/  ISETP.GE.AND P1, PT, R142, 0x1, PT ;  /* 0x000000018e00780c */ /* 0x004fda0003f26270 */
[----:B------:R-:W-:-:S05]  /*1580*/  @P1 IADD3 R131, R142, -0x1, RZ ;  /* 0xffffffff8e831810 */ /* 0x000fca0007ffe0ff */
[----:B------:R-:W-:Y:S01]  /*1590*/  @P1 IMAD R138, R131, R136, RZ ;  /* 0x00000088838a1224 */ /* 0x000fe200078e02ff */
[----:B------:R-:W-:-:S04]  /*15a0*/  SHF.R.S32.HI R131, RZ, 0x1f, R130 ;  /* 0x0000001fff837819 */ /* 0x000fc80000011482 */
[----:B------:R-:W-:Y:S02]  /*15b0*/  @P1 SHF.R.S32.HI R247, RZ, 0x1f, R138 ;  /* 0x0000001ffff71819 */ /* 0x000fe4000001148a */
[----:B------:R-:W-:Y:S02]  /*15c0*/  LEA.HI R131, R131, R130, RZ, 0x3 ;  /* 0x0000008283837211 */ /* 0x000fe400078f18ff */
[----:B------:R-:W-:Y:S02]  /*15d0*/  @P1 LEA.HI R247, R247, R138, RZ, 0x3 ;  /* 0x0000008af7f71211 */ /* 0x000fe400078f18ff */
[----:B------:R-:W-:Y:S02]  /*15e0*/  SHF.R.S32.HI R138, RZ, 0x1f, R61 ;  /* 0x0000001fff8a7819 */ /* 0x000fe4000001143d */
[-C--:B------:R-:W-:Y:S02]  /*15f0*/  @P1 LEA.HI.SX32 R249, R247, R2.reuse, 0x1d ;  /* 0x00000002f7f91211 */ /* 0x080fe400078feaff */
[----:B------:R-:W-:Y:S01]  /*1600*/  LEA.HI.SX32 R247, R131, R2, 0x1d ;  /* 0x0000000283f77211 */ /* 0x000fe200078feaff */
[----:B0-----:R-:W-:Y:S06]  /*1610*/  @!P0 BRA `(.L_x_421) ;  /* 0x0000000400d88947 */ /* 0x001fec0003800000 */
[----:B------:R-:W-:Y:S01]  /*1620*/  ISETP.NE.U32.AND P2, PT, RZ, UR8, PT ;  /* 0x00000008ff007c0c */ /* 0x000fe2000bf45070 */
[----:B------:R-:W0:Y:S03]  /*1630*/  @P1 LDC.64 R74, c[0x0][0x220] ;  /* 0x00008800ff4a1b82 */ /* 0x000e260000000a00 */
[----:B------:R-:W-:-:S13]  /*1640*/  ISETP.NE.AND.EX P2, PT, RZ, UR9, PT, P2 ;  /* 0x00000009ff007c0c */ /* 0x000fda000bf45320 */
[----:B------:R-:W1:Y:S01]  /*1650*/  @P2 LDC.64 R72, c[0x0][0x230] ;  /* 0x00008c00ff482b82 */ /* 0x000e620000000a00 */
[----:B0-----:R-:W-:-:S05]  /*1660*/  @P1 IMAD.WIDE.U32 R74, R249, 0x10, R74 ;  /* 0x00000010f94a1825 */ /* 0x001fca00078e004a */
[----:B------:R0:W5:Y:S01]  /*1670*/  @P1 LDG.E.128 R64, desc[UR4][R74.64] ;  /* 0x000000044a401981 */ /* 0x000162000c1e1d00 */
[----:B-1----:R-:W-:-:S05]  /*1680*/  @P2 IMAD.WIDE.U32 R72, R247, 0x10, R72 ;  /* 0x00000010f7482825 */ /* 0x002fca00078e0048 */
[----:B------:R0:W5:Y:S01]  /*1690*/  @P2 LDG.E.128 R68, desc[UR4][R72.64] ;  /* 0x0000000448442981 */ /* 0x000162000c1e1d00 */
[----:B------:R-:W-:Y:S01]  /*16a0*/  ISETP.GT.AND P3, PT, R142, RZ, PT ;  /* 0x000000ff8e00720c */ /* 0x000fe20003f64270 */
[----:B------:R-:W-:-:S12]  /*16b0*/  BSSY B1, `(.L_x_422) ;  /* 0x000000a000017945 */ /* 0x000fd80003800000 */
[----:B0-----:R-:W-:Y:S05]  /*16c0*/  @P3 BRA `(.L_x_423) ;  /* 0x0000000000103947 */ /* 0x001fea0003800000 */
[----:B------:R-:W-:Y:S01]  /*16d0*/  MOV R137, RZ ;  /* 0x000000ff00897202 */ /* 0x000fe20000000f00 */
[----:B------:R-:W-:Y:S06]  /*16e0*/  @!P2 BRA `(.L_x_424) ;  /* 0x000000000018a947 */ /* 0x000fec0003800000 */
[----:B-----5:R-:W-:Y:S01]  /*16f0*/  SHF.L.U32 R137, R68, 0x10, RZ ;  /* 0x0000001044897819 */ /* 0x020fe200000006ff */
[----:B------:R-:W-:Y:S06]  /*1700*/  BRA `(.L_x_424) ;  /* 0x0000000000107947 */ /* 0x000fec0003800000 */
.L_x_423:
[----:B-----5:R-:W-:Y:S01]  /*1710*/  SHF.L.U32 R137, R64, 0x10, RZ ;  /* 0x0000001040897819 */ /* 0x020fe200000006ff */
[----:B------:R-:W-:-:S04]  /*1720*/  @P2 IMAD.U32 R72, R68, 0x10000, RZ ;  /* 0x0001000044482824 */ /* 0x000fc800078e00ff */
[----:B------:R-:W-:-:S04]  /*1730*/  FMUL.FTZ R137, R137, UR7 ;  /* 0x0000000789897c20 */ /* 0x000fc80008410000 */
[----:B------:R-:W-:-:S07]  /*1740*/  @P2 FADD.FTZ R137, R72, R137 ;  /* 0x0000008948892221 */ /* 0x000fce0000010000 */
.L_x_424:
[----:B------:R-:W-:Y:S05]  /*1750*/  BSYNC B1 ;  /* 0x0000000000017941 */ /* 0x000fea0003800000 */
.L_x_422:
[----:B------:R-:W-:Y:S04]  /*1760*/  BSSY B1, `(.L_x_425) ;  /* 0x000000d000017945 */ /* 0x000fe80003800000 */
[----:B------:R-:W-:Y:S05]  /*1770*/  @P3 BRA `(.L_x_426) ;  /* 0x0000000000143947 */ /* 0x000fea0003800000 */
[----:B------:R-:W-:Y:S01]  /*1780*/  HFMA2.MMA R139, -RZ, RZ, 0, 0 ;  /* 0x00000000ff8b7435 */ /* 0x000fe200000001ff */
[----:B------:R-:W-:Y:S10]  /*1790*/  @!P2 BRA `(.L_x_427) ;  /* 0x000000000024a947 */ /* 0x000ff40003800000 */
[----:B-----5:R-:W-:-:S04]  /*17a0*/  PRMT R139, R68, 0x7632, R139 ;  /* 0x00007632448b7816 */ /* 0x020fc8000000008b */
[----:B------:R-:W-:Y:S01]  /*17b0*/  SHF.L.U32 R139, R139, 0x10, RZ ;  /* 0x000000108b8b7819 */ /* 0x000fe200000006ff */
[----:B------:R-:W-:Y:S06]  /*17c0*/  BRA `(.L_x_427) ;  /* 0x0000000000187947 */ /* 0x000fec0003800000 */
.L_x_426:
[----:B-----5:R-:W-:Y:S02]  /*17d0*/  PRMT R72, R64, 0x7632, R72 ;  /* 0x0000763240487816 */ /* 0x020fe40000000048 */
[----:B------:R-:W-:Y:S02]  /*17e0*/  @P2 PRMT R73, R68, 0x7632, R73 ;  /* 0x0000763244492816 */ /* 0x000fe40000000049 */
[----:B------:R-:W-:Y:S02]  /*17f0*/  SHF.L.U32 R72, R72, 0x10, RZ ;  /* 0x0000001048487819 */ /* 0x000fe400000006ff */
[----:B------:R-:W-:-:S03]  /*1800*/  @P2 SHF.L.U32 R74, R73, 0x10, RZ ;  /* 0x00000010494a2819 */ /* 0x000fc600000006ff */
[----:B------:R-:W-:-:S04]  /*1810*/  FMUL.FTZ R139, R72, UR7 ;  /* 0x00000007488b7c20 */ /* 0x000fc80008410000 */
[----:B------:R-:W-:-:S07]  /*1820*/  @P2 FADD.FTZ R139, R74, R139 ;  /* 0x0000008b4a8b2221 */ /* 0x000fce0000010000 */
.L_x_427:
[----:B------:R-:W-:Y:S05]  /*1830*/  BSYNC B1 ;  /* 0x0000000000017941 */ /* 0x000fea0003800000 */
.L_x_425:
[----:B------:R-:W-:Y:S04]  /*1840*/  BSSY B1, `(.L_x_428) ;  /* 0x000000a000017945 */ /* 0x000fe80003800000 */
[----:B------:R-:W-:Y:S05]  /*1850*/  @P3 BRA `(.L_x_429) ;  /* 0x0000000000103947 */ /* 0x000fea0003800000 */
[----:B------:R-:W-:Y:S01]  /*1860*/  MOV R141, RZ ;  /* 0x000000ff008d7202 */ /* 0x000fe20000000f00 */
[----:B------:R-:W-:Y:S06]  /*1870*/  @!P2 BRA `(.L_x_430) ;  /* 0x000000000018a947 */ /* 0x000fec0003800000 */
[----:B-----5:R-:W-:Y:S01]  /*1880*/  IMAD.U32 R141, R69, 0x10000, RZ ;  /* 0x00010000458d7824 */ /* 0x020fe200078e00ff */
[----:B------:R-:W-:Y:S06]  /*1890*/  BRA `(.L_x_430) ;  /* 0x0000000000107947 */ /* 0x000fec0003800000 */
.L_x_429:
[----:B-----5:R-:W-:Y:S02]  /*18a0*/  SHF.L.U32 R141, R65, 0x10, RZ ;  /* 0x00000010418d7819 */ /* 0x020fe400000006ff */
[----:B------:R-:W-:-:S03]  /*18b0*/  @P2 SHF.L.U32 R72, R69, 0x10, RZ ;  /* 0x0000001045482819 */ /* 0x000fc600000006ff */
[----:B------:R-:W-:-:S04]  /*18c0*/  FMUL.FTZ R141, R141, UR7 ;  /* 0x000000078d8d7c20 */ /* 0x000fc80008410000 */
[----:B------:R-:W-:-:S07]  /*18d0*/  @P2 FADD.FTZ R141, R72, R141 ;  /* 0x0000008d488d2221 */ /* 0x000fce0000010000 */
.L_x_430:
[----:B------:R-:W-:Y:S05]  /*18e0*/  BSYNC B1 ;  /* 0x0000000000017941 */ /* 0x000fea0003800000 */
.L_x_428:
[----:B------:R-:W-:Y:S04]  /*18f0*/  BSSY B1, `(.L_x_431) ;  /* 0x000000d000017945 */ /* 0x000fe80003800000 */
[----:B------:R-:W-:Y:S05]  /*1900*/  @P3 BRA `(.L_x_432) ;  /* 0x0000000000143947 */ /* 0x000fea0003800000 */
[----:B------:R-:W-:Y:S01]  /*1910*/  HFMA2.MMA R143, -RZ, RZ, 0, 0 ;  /* 0x00000000ff8f7435 */ /* 0x000fe200000001ff */
[----:B------:R-:W-:Y:S10]  /*1920*/  @!P2 BRA `(.L_x_433) ;  /* 0x000000000024a947 */ /* 0x000ff40003800000 */
[----:B-----5:R-:W-:-:S04]  /*1930*/  PRMT R143, R69, 0x7632, R143 ;  /* 0x00007632458f7816 */ /* 0x020fc8000000008f */
[----:B------:R-:W-:Y:S01]  /*1940*/  SHF.L.U32 R143, R143, 0x10, RZ ;  /* 0x000000108f8f7819 */ /* 0x000fe200000006ff */
[----:B------:R-:W-:Y:S06]  /*1950*/  BRA `(.L_x_433) ;  /* 0x0000000000187947 */ /* 0x000fec0003800000 */
.L_x_432:
[----:B-----5:R-:W-:Y:S02]  /*1960*/  PRMT R72, R65, 0x7632, R72 ;  /* 0x0000763241487816 */ /* 0x020fe40000000048 */
[----:B------:R-:W-:Y:S02]  /*1970*/  @P2 PRMT R73, R69, 0x7632, R73 ;  /* 0x0000763245492816 */ /* 0x000fe40000000049 */
[----:B------:R-:W-:-:S03]  /*1980*/  SHF.L.U32 R72, R72, 0x10, RZ ;  /* 0x0000001048487819 */ /* 0x000fc600000006ff */
[----:B------:R-:W-:Y:S02]  /*1990*/  @P2 IMAD.U32 R74, R73, 0x10000, RZ ;  /* 0x00010000494a2824 */ /* 0x000fe400078e00ff */
[----:B------:R-:W-:-:S04]  /*19a0*/  FMUL.FTZ R143, R72, UR7 ;  /* 0x00000007488f7c20 */ /* 0x000fc80008410000 */
[----:B------:R-:W-:-:S07]  /*19b0*/  @P2 FADD.FTZ R143, R74, R143 ;  /* 0x0000008f4a8f2221 */ /* 0x000fce0000010000 */
.L_x_433:
[----:B------:R-:W-:Y:S05]  /*19c0*/  BSYNC B1 ;  /* 0x0000000000017941 */ /* 0x000fea0003800000 */
.L_x_431:
[----:B------:R-:W-:Y:S04]  /*19d0*/  BSSY B1, `(.L_x_434) ;  /* 0x000000a000017945 */ /* 0x000fe80003800000 */
[----:B------:R-:W-:Y:S05]  /*19e0*/  @P3 BRA `(.L_x_435) ;  /* 0x0000000000103947 */ /* 0x000fea0003800000 */
[----:B------:R-:W-:Y:S01]  /*19f0*/  MOV R145, RZ ;  /* 0x000000ff00917202 */ /* 0x000fe20000000f00 */
[----:B------:R-:W-:Y:S06]  /*1a00*/  @!P2 BRA `(.L_x_436) ;  /* 0x000000000018a947 */ /* 0x000fec0003800000 */
[----:B-----5:R-:W-:Y:S01]  /*1a10*/  SHF.L.U32 R145, R70, 0x10, RZ ;  /* 0x0000001046917819 */ /* 0x020fe200000006ff */
[----:B------:R-:W-:Y:S06]  /*1a20*/  BRA `(.L_x_436) ;  /* 0x0000000000107947 */ /* 0x000fec0003800000 */
.L_x_435:
[----:B-----5:R-:W-:Y:S02]  /*1a30*/  SHF.L.U32 R145, R66, 0x10, RZ ;  /* 0x0000001042917819 */ /* 0x020fe400000006ff */
[----:B------:R-:W-:-:S03]  /*1a40*/  @P2 SHF.L.U32 R72, R70, 0x10, RZ ;  /* 0x0000001046482819 */ /* 0x000fc600000006ff */
[----:B------:R-:W-:-:S04]  /*1a50*/  FMUL.FTZ R145, R145, UR7 ;  /* 0x0000000791917c20 */ /* 0x000fc80008410000 */
[----:B------:R-:W-:-:S07]  /*1a60*/  @P2 FADD.FTZ R145, R72, R145 ;  /* 0x0000009148912221 */ /* 0x000fce0000010000 */
.L_x_436:
[----:B------:R-:W-:Y:S05]  /*1a70*/  BSYNC B1 ;  /* 0x0000000000017941 */ /* 0x000fea0003800000 */
.L_x_434:
[----:B------:R-:W-:Y:S04]  /*1a80*/  BSSY B1, `(.L_x_437) ;  /* 0x000000d000017945 */ /* 0x000fe80003800000 */
[----:B------:R-:W-:Y:S05]  /*1a90*/  @P3 BRA `(.L_x_438) ;  /* 0x0000000000143947 */ /* 0x000fea0003800000 */
[----:B------:R-:W-:Y:S01]  /*1aa0*/  HFMA2.MMA R147, -RZ, RZ, 0, 0 ;  /* 0x00000000ff937435 */ /* 0x000fe200000001ff */
[----:B------:R-:W-:Y:S10]  /*1ab0*/  @!P2 BRA `(.L_x_439) ;  /* 0x000000000024a947 */ /* 0x000ff40003800000 */
[----:B-----5:R-:W-:-:S05]  /*1ac0*/  PRMT R147, R70, 0x7632, R147 ;  /* 0x0000763246937816 */ /* 0x020fca0000000093 */
[----:B------:R-:W-:Y:S01]  /*1ad0*/  IMAD.U32 R147, R147, 0x10000, RZ ;  /* 0x0001000093937824 */ /* 0x000fe200078e00ff */
[----:B------:R-:W-:Y:S06]  /*1ae0*/  BRA `(.L_x_439) ;  /* 0x0000000000187947 */ /* 0x000fec0003800000 */
.L_x_438:
[----:B-----5:R-:W-:Y:S02]  /*1af0*/  PRMT R72, R66, 0x7632, R72 ;  /* 0x0000763242487816 */ /* 0x020fe40000000048 */
[----:B------:R-:W-:Y:S02]  /*1b00*/  @P2 PRMT R73, R70, 0x7632, R73 ;  /* 0x0000763246492816 */ /* 0x000fe40000000049 */
[----:B------:R-:W-:Y:S02]  /*1b10*/  SHF.L.U32 R72, R72, 0x10, RZ ;  /* 0x0000001048487819 */ /* 0x000fe400000006ff */
[----:B------:R-:W-:-:S03]  /*1b20*/  @P2 SHF.L.U32 R74, R73, 0x10, RZ ;  /* 0x00000010494a2819 */ /* 0x000fc600000006ff */
[----:B------:R-:W-:-:S04]  /*1b30*/  FMUL.FTZ R147, R72, UR7 ;  /* 0x0000000748937c20 */ /* 0x000fc80008410000 */
[----:B------:R-:W-:-:S07]  /*1b40*/  @P2 FADD.FTZ R147, R74, R147 ;  /* 0x000000934a932221 */ /* 0x000fce0000010000 */
.L_x_439:
[----:B------:R-:W-:Y:S05]  /*1b50*/  BSYNC B1 ;  /* 0x0000000000017941 */ /* 0x000fea0003800000 */
.L_x_437:
[----:B------:R-:W-:Y:S04]  /*1b60*/  BSSY B1, `(.L_x_440) ;  /* 0x000000a000017945 */ /* 0x000fe80003800000 */
[----:B------:R-:W-:Y:S05]  /*1b70*/  @P3 BRA `(.L_x_441) ;  /* 0x0000000000103947 */ /* 0x000fea0003800000 */
[----:B------:R-:W-:Y:S01]  /*1b80*/  MOV R149, RZ ;  /* 0x000000ff00957202 */ /* 0x000fe20000000f00 */
[----:B------:R-:W-:Y:S06]  /*1b90*/  @!P2 BRA `(.L_x_442) ;  /* 0x000000000018a947 */ /* 0x000fec0003800000 */
[----:B-----5:R-:W-:Y:S01]  /*1ba0*/  SHF.L.U32 R149, R71, 0x10, RZ ;  /* 0x0000001047957819 */ /* 0x020fe200000006ff */
[----:B------:R-:W-:Y:S06]  /*1bb0*/  BRA `(.L_x_442) ;  /* 0x0000000000107947 */ /* 0x000fec0003800000 */
.L_x_441:
[----:B-----5:R-:W-:Y:S01]  /*1bc0*/  SHF.L.U32 R149, R67, 0x10, RZ ;  /* 0x0000001043957819 */ /* 0x020fe200000006ff */
[----:B------:R-:W-:-:S04]  /*1bd0*/  @P2 IMAD.U32 R72, R71, 0x10000, RZ ;  /* 0x0001000047482824 */ /* 0x000fc800078e00ff */
[----:B------:R-:W-:-:S04]  /*1be0*/  FMUL.FTZ R149, R149, UR7 ;  /* 0x0000000795957c20 */ /* 0x000fc80008410000 */
[----:B------:R-:W-:-:S07]  /*1bf0*/  @P2 FADD.FTZ R149, R72, R149 ;  /* 0x0000009548952221 */ /* 0x000fce0000010000 */
.L_x_442:
[----:B------:R-:W-:Y:S05]  /*1c00*/  BSYNC B1 ;  /* 0x0000000000017941 */ /* 0x000fea0003800000 */
.L_x_440:
[----:B------:R-:W-:Y:S04]  /*1c10*/  BSSY B1, `(.L_x_443) ;  /* 0x000000d000017945 */ /* 0x000fe80003800000 */
[----:B------:R-:W-:Y:S05]  /*1c20*/  @P3 BRA `(.L_x_444) ;  /* 0x0000000000143947 */ /* 0x000fea0003800000 */
[----:B------:R-:W-:Y:S01]  /*1c30*/  HFMA2.MMA R151, -RZ, RZ, 0, 0 ;  /* 0x00000000ff977435 */ /* 0x000fe200000001ff */
[----:B------:R-:W-:Y:S10]  /*1c40*/  @!P2 BRA `(.L_x_445) ;  /* 0x000000000024a947 */ /* 0x000ff40003800000 */
[----:B-----5:R-:W-:-:S04]  /*1c50*/  PRMT R151, R71, 0x7632, R151 ;  /* 0x0000763247977816 */ /* 0x020fc80000000097 */
[----:B------:R-:W-:Y:S01]  /*1c60*/  SHF.L.U32 R151, R151, 0x10, RZ ;  /* 0x0000001097977819 */ /* 0x000fe200000006ff */
[----:B------:R-:W-:Y:S06]  /*1c70*/  BRA `(.L_x_445) ;  /* 0x0000000000187947 */ /* 0x000fec0003800000 */
.L_x_444:
[----:B-----5:R-:W-:Y:S02]  /*1c80*/  PRMT R72, R67, 0x7632, R72 ;  /* 0x0000763243487816 */ /* 0x020fe40000000048 */
[----:B------:R-:W-:Y:S02]  /*1c90*/  @P2 PRMT R73, R71, 0x7632, R73 ;  /* 0x0000763247492816 */ /* 0x000fe40000000049 */
[----:B------:R-:W-:Y:S02]  /*1ca0*/  SHF.L.U32 R72, R72, 0x10, RZ ;  /* 0x0000001048487819 */ /* 0x000fe400000006ff */
[----:B------:R-:W-:-:S03]  /*1cb0*/  @P2 SHF.L.U32 R74, R73, 0x10, RZ ;  /* 0x00000010494a2819 */ /* 0x000fc600000006ff */
[----:B------:R-:W-:-:S04]  /*1cc0*/  FMUL.FTZ R151, R72, UR7 ;  /* 0x0000000748977c20 */ /* 0x000fc80008410000 */
[----:B------:R-:W-:-:S07]  /*1cd0*/  @P2 FADD.FTZ R151, R74, R151 ;  /* 0x000000974a972221 */ /* 0x000fce0000010000 */
.L_x_445:
[----:B------:R-:W-:Y:S05]  /*1ce0*/  BSYNC B1 ;  /* 0x0000000000017941 */ /* 0x000fea0003800000 */
.L_x_443:
[----:B------:R-:W0:Y:S01]  /*1cf0*/  LDC.64 R130, c[0x0][0x238] ;  /* 0x00008e00ff827b82 */ /* 0x000e220000000a00 */
[----:B------:R-:W-:Y:S02]  /*1d00*/  F2FP.BF16.F32.PACK_AB R75, R151, R149 ;  /* 0x00000095974b723e */ /* 0x000fe400000010ff */
[----:B------:R-:W-:Y:S02]  /*1d10*/  F2FP.BF16.F32.PACK_AB R74, R147, R145 ;  /* 0x00000091934a723e */ /* 0x000fe400000010ff */
[----:B------:R-:W-:Y:S02]  /*1d20*/  F2FP.BF16.F32.PACK_AB R73, R143, R141 ;  /* 0x0000008d8f49723e */ /* 0x000fe400000010ff */
[----:B------:R-:W-:Y:S02]  /*1d30*/  F2FP.BF16.F32.PACK_AB R72, R139, R137 ;  /* 0x000000898b48723e */ /* 0x000fe400000010ff */
[----:B------:R-:W-:Y:S01]  /*1d40*/  IADD3 R249, R249, 0x80, RZ ;  /* 0x00000080f9f97810 */ /* 0x000fe20007ffe0ff */
[----:B0-----:R-:W-:-:S04]  /*1d50*/  IMAD.WIDE.U32 R130, R247, 0x10, R130 ;  /* 0x00000010f7827825 */ /* 0x001fc800078e0082 */
[----:B------:R-:W-:Y:S01]  /*1d60*/  VIADD R247, R247, 0x80 ;  /* 0x00000080f7f77836 */ /* 0x000fe20000000000 */
[----:B------:R0:W-:Y:S06]  /*1d70*/  STG.E.128 desc[UR4][R130.64], R72 ;  /* 0x0000004882007986 */ /* 0x0001ec000c101d04 */
.L_x_421:
[----:B------:R-:W-:Y:S05]  /*1d80*/  BSYNC B0 ;  /* 0x0000000000007941 */ /* 0x000fea0003800000 */
.L_x_420:
[----:B------:R-:W-:Y:S01]  /*1d90*/  LOP3.LUT P2, RZ, R4, 0x100, RZ, 0xc0, !PT ;  /* 0x0000010004ff7812 */ /* 0x000fe2000784c0ff */
[----:B------:R-:W-:-:S12]  /*1da0*/  BSSY B0, `(.L_x_446) ;  /* 0x0000078000007945 */ /* 0x000fd80003800000 */
[----:B------:R-:W-:Y:S05]  /*1db0*/  @!P2 BRA `(.L_x_447) ;  /* 0x0000000400d8a947 */ /* 0x000fea0003800000 */
[----:B------:R-:W-:Y:S01]  /*1dc0*/  ISETP.NE.U32.AND P2, PT, RZ, UR8, PT ;  /* 0x00000008ff007c0c */ /* 0x000fe2000bf45070 */
[----:B0-----:R-:W0:Y:S03]  /*1dd0*/  @P1 LDC.64 R74, c[0x0][0x220] ;  /* 0x00008800ff4a1b82 */ /* 0x001e260000000a00 */
[----:B------:R-:W-:-:S13]  /*1de0*/  ISETP.NE.AND.EX P2, PT, RZ, UR9, PT, P2 ;  /* 0x00000009ff007c0c */ /* 0x000fda000bf45320 */
[----:B------:R-:W1:Y:S01]  /*1df0*/  @P2 LDC.64 R72, c[0x0][0x230] ;  /* 0x00008c00ff482b82 */ /* 0x000e620000000a00 */
[----:B0-----:R-:W-:-:S05]  /*1e00*/  @P1 IMAD.WIDE.U32 R74, R249, 0x10, R74 ;  /* 0x00000010f94a1825 */ /* 0x001fca00078e004a */
[----:B-----5:R0:W5:Y:S01]  /*1e10*/  @P1 LDG.E.128 R64, desc[UR4][R74.64] ;  /* 0x000000044a401981 */ /* 0x020162000c1e1d00 */
        /* <DEDUP_REMOVED lines=9> */
.L_x_449:
[----:B-----5:R-:W-:Y:S02]  /*1eb0*/  SHF.L.U32 R153, R64, 0x10, RZ ;  /* 0x0000001040997819 */ /* 0x020fe400000006ff */
[----:B------:R-:W-:-:S03]  /*1ec0*/  @P2 SHF.L.U32 R72, R68, 0x10, RZ ;  /* 0x0000001044482819 */ /* 0x000fc600000006ff */
[----:B------:R-:W-:-:S04]  /*1ed0*/  FMUL.FTZ R153, R153, UR7 ;  /* 0x0000000799997c20 */ /* 0x000fc80008410000 */
[----:B------:R-:W-:-:S07]  /*1ee0*/  @P2 FADD.FTZ R153, R72, R153 ;  /* 0x0000009948992221 */ /* 0x000fce0000010000 */
.L_x_450:
[----:B------:R-:W-:Y:S05]  /*1ef0*/  BSYNC B1 ;  /* 0x0000000000017941 */ /* 0x000fea0003800000 */
.L_x_448:
[----:B------:R-:W-:Y:S04]  /*1f00*/  BSSY B1, `(.L_x_451) ;  /* 0x000000d000017945 */ /* 0x000fe80003800000 */
[----:B------:R-:W-:Y:S05]  /*1f10*/  @P3 BRA `(.L_x_452) ;  /* 0x0000000000143947 */ /* 0x000fea0003800000 */
[----:B------:R-:W-:Y:S01]  /*1f20*/  HFMA2.MMA R155, -RZ, RZ, 0, 0 ;  /* 0x00000000ff9b7435 */ /* 0x000fe200000001ff */
[----:B------:R-:W-:Y:S10]  /*1f30*/  @!P2 BRA `(.L_x_453) ;  /* 0x000000000024a947 */ /* 0x000ff40003800000 */
[----:B-----5:R-:W-:-:S05]  /*1f40*/  PRMT R155, R68, 0x7632, R155 ;  /* 0x00007632449b7816 */ /* 0x020fca000000009b */
[----:B------:R-:W-:Y:S01]  /*1f50*/  IMAD.U32 R155, R155, 0x10000, RZ ;  /* 0x000100009b9b7824 */ /* 0x000fe200078e00ff */
[----:B------:R-:W-:Y:S06]  /*1f60*/  BRA `(.L_x_453) ;  /* 0x0000000000187947 */ /* 0x000fec0003800000 */
.L_x_452:
[----:B-----5:R-:W-:Y:S02]  /*1f70*/  PRMT R72, R64, 0x7632, R72 ;  /* 0x0000763240487816 */ /* 0x020fe40000000048 */
[----:B------:R-:W-:Y:S02]  /*1f80*/  @P2 PRMT R73, R68, 0x7632, R73 ;  /* 0x0000763244492816 */ /* 0x000fe40000000049 */
[----:B------:R-:W-:Y:S02]  /*1f90*/  SHF.L.U32 R72, R72, 0x10, RZ ;  /* 0x0000001048487819 */ /* 0x000fe400000006ff */
[----:B------:R-:W-:-:S03]  /*1fa0*/  @P2 SHF.L.U32 R74, R73, 0x10, RZ ;  /* 0x00000010494a2819 */ /* 0x000fc600000006ff */
[----:B------:R-:W-:-:S04]  /*1fb0*/  FMUL.FTZ R155, R72, UR7 ;  /* 0x00000007489b7c20 */ /* 0x000fc80008410000 */
[----:B------:R-:W-:-:S07]  /*1fc0*/  @P2 FADD.FTZ R155, R74, R155 ;  /* 0x0000009b4a9b2221 */ /* 0x000fce0000010000 */
.L_x_453:
[----:B------:R-:W-:Y:S05]  /*1fd0*/  BSYNC B1 ;  /* 0x0000000000017941 */ /* 0x000fea0003800000 */
.L_x_451:
[----:B------:R-:W-:Y:S04]  /*1fe0*/  BSSY B1, `(.L_x_454) ;  /* 0x000000a000017945 */ /* 0x000fe80003800000 */
[----:B------:R-:W-:Y:S05]  /*1ff0*/  @P3 BRA `(.L_x_455) ;  /* 0x0000000000103947 */ /* 0x000fea0003800000 */
[----:B------:R-:W-:Y:S01]  /*2000*/  MOV R157, RZ ;  /* 0x000000ff009d7202 */ /* 0x000fe20000000f00 */
[----:B------:R-:W-:Y:S06]  /*2010*/  @!P2 BRA `(.L_x_456) ;  /* 0x000000000018a947 */ /* 0x000fec0003800000 */
[----:B-----5:R-:W-:Y:S01]  /*2020*/  SHF.L.U32 R157, R69, 0x10, RZ ;  /* 0x00000010459d7819 */ /* 0x020fe200000006ff */
[----:B------:R-:W-:Y:S06]  /*2030*/  BRA `(.L_x_456) ;  /* 0x0000000000107947 */ /* 0x000fec0003800000 */
.L_x_455:
[----:B-----5:R-:W-:Y:S01]  /*2040*/  SHF.L.U32 R157, R65, 0x10, RZ ;  /* 0x00000010419d7819 */ /* 0x020fe200000006ff */
[----:B------:R-:W-:-:S04]  /*2050*/  @P2 IMAD.U32 R72, R69, 0x10000, RZ ;  /* 0x0001000045482824 */ /* 0x000fc800078e00ff */
[----:B------:R-:W-:-:S04]  /*2060*/  FMUL.FTZ R157, R157, UR7 ;  /* 0x000000079d9d7c20 */ /* 0x000fc80008410000 */
[----:B------:R-:W-:-:S07]  /*2070*/  @P2 FADD.FTZ R157, R72, R157 ;  /* 0x0000009d489d2221 */ /* 0x000fce0000010000 */
.L_x_456:
[----:B------:R-:W-:Y:S05]  /*2080*/  BSYNC B1 ;  /* 0x0000000000017941 */ /* 0x000fea0003800000 */
.L_x_454:
[----:B------:R-:W-:Y:S04]  /*2090*/  BSSY B1, `(.L_x_457) ;  /* 0x000000d000017945 */ /* 0x000fe80003800000 */
[----:B------:R-:W-:Y:S05]  /*20a0*/  @P3 BRA `(.L_x_458) ;  /* 0x0000000000143947 */ /* 0x000fea0003800000 */
[----:B------:R-:W-:Y:S01]  /*20b0*/  HFMA2.MMA R159, -RZ, RZ, 0, 0 ;  /* 0x00000000ff9f7435 */ /* 0x000fe200000001ff */
[----:B------:R-:W-:Y:S10]  /*20c0*/  @!P2 BRA `(.L_x_459) ;  /* 0x000000000024a947 */ /* 0x000ff40003800000 */
[----:B-----5:R-:W-:-:S04]  /*20d0*/  PRMT R159, R69, 0x7632, R159 ;  /* 0x00007632459f7816 */ /* 0x020fc8000000009f */
[----:B------:R-:W-:Y:S01]  /*20e0*/  SHF.L.U32 R159, R159, 0x10, RZ ;  /* 0x000000109f9f7819 */ /* 0x000fe200000006ff */
[----:B------:R-:W-:Y:S06]  /*20f0*/  BRA `(.L_x_459) ;  /* 0x0000000000187947 */ /* 0x000fec0003800000 */
.L_x_458:
[----:B-----5:R-:W-:Y:S02]  /*2100*/  PRMT R72, R65, 0x7632, R72 ;  /* 0x0000763241487816 */ /* 0x020fe40000000048 */
[----:B------:R-:W-:Y:S02]  /*2110*/  @P2 PRMT R73, R69, 0x7632, R73 ;  /* 0x0000763245492816 */ /* 0x000fe40000000049 */
[----:B------:R-:W-:Y:S02]  /*2120*/  SHF.L.U32 R72, R72, 0x10, RZ ;  /* 0x0000001048487819 */ /* 0x000fe400000006ff */
[----:B------:R-:W-:-:S03]  /*2130*/  @P2 SHF.L.U32 R74, R73, 0x10, RZ ;  /* 0x00000010494a2819 */ /* 0x000fc600000006ff */
[----:B------:R-:W-:-:S04]  /*2140*/  FMUL.FTZ R159, R72, UR7 ;  /* 0x00000007489f7c20 */ /* 0x000fc80008410000 */
[----:B------:R-:W-:-:S07]  /*2150*/  @P2 FADD.FTZ R159, R74, R159 ;  /* 0x0000009f4a9f2221 */ /* 0x000fce0000010000 */
.L_x_459:
[----:B------:R-:W-:Y:S05]  /*2160*/  BSYNC B1 ;  /* 0x0000000000017941 */ /* 0x000fea0003800000 */
.L_x_457:
[----:B------:R-:W-:Y:S04]  /*2170*/  BSSY B1, `(.L_x_460) ;  /* 0x000000a000017945 */ /* 0x000fe80003800000 */
[----:B------:R-:W-:Y:S05]  /*2180*/  @P3 BRA `(.L_x_461) ;  /* 0x0000000000103947 */ /* 0x000fea0003800000 */
[----:B------:R-:W-:Y:S01]  /*2190*/  MOV R161, RZ ;  /* 0x000000ff00a17202 */ /* 0x000fe20000000f00 */
[----:B------:R-:W-:Y:S06]  /*21a0*/  @!P2 BRA `(.L_x_462) ;  /* 0x000000000018a947 */ /* 0x000fec0003800000 */
[----:B-----5:R-:W-:Y:S01]  /*21b0*/  IMAD.U32 R161, R70, 0x10000, RZ ;  /* 0x0001000046a17824 */ /* 0x020fe200078e00ff */
[----:B------:R-:W-:Y:S06]  /*21c0*/  BRA `(.L_x_462) ;  /* 0x0000000000107947 */ /* 0x000fec0003800000 */
.L_x_461:
[----:B-----5:R-:W-:Y:S02]  /*21d0*/  SHF.L.U32 R161, R66, 0x10, RZ ;  /* 0x0000001042a17819 */ /* 0x020fe400000006ff */
[----:B------:R-:W-:-:S03]  /*21e0*/  @P2 SHF.L.U32 R72, R70, 0x10, RZ ;  /* 0x0000001046482819 */ /* 0x000fc600000006ff */
[----:B------:R-:W-:-:S04]  /*21f0*/  FMUL.FTZ R161, R161, UR7 ;  /* 0x00000007a1a17c20 */ /* 0x000fc80008410000 */
[----:B------:R-:W-:-:S07]  /*2200*/  @P2 FADD.FTZ R161, R72, R161 ;  /* 0x000000a148a12221 */ /* 0x000fce0000010000 */
.L_x_462:
[----:B------:R-:W-:Y:S05]  /*2210*/  BSYNC B1 ;  /* 0x0000000000017941 */ /* 0x000fea0003800000 */
.L_x_460:
[----:B------:R-:W-:Y:S04]  /*2220*/  BSSY B1, `(.L_x_463) ;  /* 0x000000d000017945 */ /* 0x000fe80003800000 */
[----:B------:R-:W-:Y:S05]  /*2230*/  @P3 BRA `(.L_x_464) ;  /* 0x0000000000143947 */ /* 0x000fea0003800000 */
[----:B------:R-:W-:Y:S01]  /*2240*/  HFMA2.MMA R163, -RZ, RZ, 0, 0 ;  /* 0x00000000ffa37435 */ /* 0x000fe200000001ff */
[----:B------:R-:W-:Y:S10]  /*2250*/  @!P2 BRA `(.L_x_465) ;  /* 0x000000000024a947 */ /* 0x000ff40003800000 */
[----:B-----5:R-:W-:-:S04]  /*2260*/  PRMT R163, R70, 0x7632, R163 ;  /* 0x0000763246a37816 */ /* 0x020fc800000000a3 */
[----:B------:R-:W-:Y:S01]  /*2270*/  SHF.L.U32 R163, R163, 0x10, RZ ;  /* 0x00000010a3a37819 */ /* 0x000fe200000006ff */
[----:B------:R-:W-:Y:S06]  /*2280*/  BRA `(.L_x_465) ;  /* 0x0000000000187947 */ /* 0x000fec0003800000 */
.L_x_464:
[----:B-----5:R-:W-:Y:S02]  /*2290*/  PRMT R72, R66, 0x7632, R72 ;  /* 0x0000763242487816 */ /* 0x020fe40000000048 */
[----:B------:R-:W-:Y:S02]  /*22a0*/  @P2 PRMT R73, R70, 0x7632, R73 ;  /* 0x0000763246492816 */ /* 0x000fe40000000049 */
[----:B------:R-:W-:-:S03]  /*22b0*/  SHF.L.U32 R72, R72, 0x10, RZ ;  /* 0x0000001048487819 */ /* 0x000fc600000006ff */
[----:B------:R-:W-:Y:S02]  /*22c0*/  @P2 IMAD.U32 R74, R73, 0x10000, RZ ;  /* 0x00010000494a2824 */ /* 0x000fe400078e00ff */
[----:B------:R-:W-:-:S04]  /*22d0*/  FMUL.FTZ R163, R72, UR7 ;  /* 0x0000000748a37c20 */ /* 0x000fc80008410000 */
[----:B------:R-:W-:-:S07]  /*22e0*/  @P2 FADD.FTZ R163, R74, R163 ;  /* 0x000000a34aa32221 */ /* 0x000fce0000010000 */
.L_x_465:
[----:B------:R-:W-:Y:S05]  /*22f0*/  BSYNC B1 ;  /* 0x0000000000017941 */ /* 0x000fea0003800000 */
.L_x_463:
[----:B------:R-:W-:Y:S04]  /*2300*/  BSSY B1, `(.L_x_466) ;  /* 0x000000a000017945 */ /* 0x000fe80003800000 */
[----:B------:R-:W-:Y:S05]  /*2310*/  @P3 BRA `(.L_x_467) ;  /* 0x0000000000103947 */ /* 0x000fea0003800000 */
[----:B------:R-:W-:Y:S01]  /*2320*/  MOV R165, RZ ;  /* 0x000000ff00a57202 */ /* 0x000fe20000000f00 */
[----:B------:R-:W-:Y:S06]  /*2330*/  @!P2 BRA `(.L_x_468) ;  /* 0x000000000018a947 */ /* 0x000fec0003800000 */
[----:B-----5:R-:W-:Y:S01]  /*2340*/  SHF.L.U32 R165, R71, 0x10, RZ ;  /* 0x0000001047a57819 */ /* 0x020fe200000006ff */
[----:B------:R-:W-:Y:S06]  /*2350*/  BRA `(.L_x_468) ;  /* 0x0000000000107947 */ /* 0x000fec0003800000 */
.L_x_467:
[----:B-----5:R-:W-:Y:S02]  /*2360*/  SHF.L.U32 R165, R67, 0x10, RZ ;  /* 0x0000001043a57819 */ /* 0x020fe400000006ff */
[----:B------:R-:W-:-:S03]  /*2370*/  @P2 SHF.L.U32 R72, R71, 0x10, RZ ;  /* 0x0000001047482819 */ /* 0x000fc600000006ff */
[----:B------:R-:W-:-:S04]  /*2380*/  FMUL.FTZ R165, R165, UR7 ;  /* 0x00000007a5a57c20 */ /* 0x000fc80008410000 */
[----:B------:R-:W-:-:S07]  /*2390*/  @P2 FADD.FTZ R165, R72, R165 ;  /* 0x000000a548a52221 */ /* 0x000fce0000010000 */
.L_x_468:
[----:B------:R-:W-:Y:S05]  /*23a0*/  BSYNC B1 ;  /* 0x0000000000017941 */ /* 0x000fea0003800000 */
.L_x_466:
[----:B------:R-:W-:Y:S04]  /*23b0*/  BSSY B1, `(.L_x_469) ;  /* 0x000000d000017945 */ /* 0x000fe80003800000 */
[----:B------:R-:W-:Y:S05]  /*23c0*/  @P3 BRA `(.L_x_470) ;  /* 0x0000000000143947 */ /* 0x000fea0003800000 */
[----:B------:R-:W-:Y:S01]  /*23d0*/  HFMA2.MMA R167, -RZ, RZ, 0, 0 ;  /* 0x00000000ffa77435 */ /* 0x000fe200000001ff */
[----:B------:R-:W-:Y:S10]  /*23e0*/  @!P2 BRA `(.L_x_471) ;  /* 0x000000000024a947 */ /* 0x000ff40003800000 */
[----:B-----5:R-:W-:-:S05]  /*23f0*/  PRMT R167, R71, 0x7632, R167 ;  /* 0x0000763247a77816 */ /* 0x020fca00000000a7 */
[----:B------:R-:W-:Y:S01]  /*2400*/  IMAD.U32 R167, R167, 0x10000, RZ ;  /* 0x00010000a7a77824 */ /* 0x000fe200078e00ff */
[----:B------:R-:W-:Y:S06]  /*2410*/  BRA `(.L_x_471) ;  /* 0x0000000000187947 */ /* 0x000fec0003800000 */
.L_x_470:
[----:B-----5:R-:W-:Y:S02]  /*2420*/  PRMT R72, R67, 0x7632, R72 ;  /* 0x0000763243487816 */ /* 0x020fe40000000048 */
[----:B------:R-:W-:Y:S02]  /*2430*/  @P2 PRMT R73, R71, 0x7632, R73 ;  /* 0x0000763247492816 */ /* 0x000fe40000000049 */
[----:B------:R-:W-:Y:S02]  /*2440*/  SHF.L.U32 R72, R72, 0x10, RZ ;  /* 0x0000001048487819 */ /* 0x000fe400000006ff */
[----:B------:R-:W-:-:S03]  /*2450*/  @P2 SHF.L.U32 R74, R73, 0x10, RZ ;  /* 0x00000010494a2819 */ /* 0x000fc600000006ff */
[----:B------:R-:W-:-:S04]  /*2460*/  FMUL.FTZ R167, R72, UR7 ;  /* 0x0000000748a77c20 */ /* 0x000fc80008410000 */
[----:B------:R-:W-:-:S07]  /*2470*/  @P2 FADD.FTZ R167, R74, R167 ;  /* 0x000000a74aa72221 */ /* 0x000fce0000010000 */
.L_x_471:
[----:B------:R-:W-:Y:S05]  /*2480*/  BSYNC B1 ;  /* 0x0000000000017941 */ /* 0x000fea0003800000 */
.L_x_469:
[----:B------:R-:W0:Y:S01]  /*2490*/  LDC.64 R130, c[0x0][0x238] ;  /* 0x00008e00ff827b82 */ /* 0x000e220000000a00 */
[----:B------:R-:W-:Y:S02]  /*24a0*/  F2FP.BF16.F32.PACK_AB R75, R167, R165 ;  /* 0x000000a5a74b723e */ /* 0x000fe400000010ff */
[----:B------:R-:W-:Y:S02]  /*24b0*/  F2FP.BF16.F32.PACK_AB R74, R163, R161 ;  /* 0x000000a1a34a723e */ /* 0x000fe400000010ff */
[----:B------:R-:W-:Y:S02]  /*24c0*/  F2FP.BF16.F32.PACK_AB R73, R159, R157 ;  /* 0x0000009d9f49723e */ /* 0x000fe400000010ff */
[----:B------:R-:W-:Y:S02]  /*24d0*/  F2FP.BF16.F32.PACK_AB R72, R155, R153 ;  /* 0x000000999b48723e */ /* 0x000fe400000010ff */
[----:B------:R-:W-:Y:S01]  /*24e0*/  IADD3 R249, R249, 0x80, RZ ;  /* 0x00000080f9f97810 */ /* 0x000fe20007ffe0ff */
[C---:B0-----:R-:W-:Y:S01]  /*24f0*/  IMAD.WIDE.U32 R130, R247.reuse, 0x10, R130 ;  /* 0x00000010f7827825 */ /* 0x041fe200078e0082 */
[----:B------:R-:W-:-:S04]  /*2500*/  IADD3 R247, R247, 0x80, RZ ;  /* 0x00000080f7f77810 */ /* 0x000fc80007ffe0ff */
[----:B------:R1:W-:Y:S03]  /*2510*/  STG.E.128 desc[UR4][R130.64], R72 ;  /* 0x0000004882007986 */ /* 0x0003e6000c101d04 */
.L_x_447:
[----:B------:R-:W-:Y:S05]  /*2520*/  BSYNC B0 ;  /* 0x0000000000007941 */ /* 0x000fea0003800000 */
.L_x_446:
[----:B------:R-:W-:Y:S01]  /*2530*/  LOP3.LUT P2, RZ, R4, 0x80, RZ, 0xc0, !PT ;  /* 0x0000008004ff7812 */ /* 0x000fe2000784c0ff */
[----:B------:R-:W-:-:S12]  /*2540*/  BSSY B0, `(.L_x_472) ;  /* 0x0000078000007945 */ /* 0x000fd80003800000 */
[----:B------:R-:W-:Y:S05]  /*2550*/  @!P2 BRA `(.L_x_473) ;  /* 0x0000000400d8a947 */ /* 0x000fea0003800000 */
[----:B------:R-:W-:Y:S01]  /*2560*/  ISETP.NE.U32.AND P2, PT, RZ, UR8, PT ;  /* 0x00000008ff007c0c */ /* 0x000fe2000bf45070 */
[----:B01----:R-:W0:Y:S03]  /*2570*/  @P1 LDC.64 R74, c[0x0][0x220] ;  /* 0x00008800ff4a1b82 */ /* 0x003e260000000a00 */
        /* <DEDUP_REMOVED lines=11> */
[----:B-----5:R-:W-:Y:S01]  /*2630*/  IMAD.U32 R169, R68, 0x10000, RZ ;  /* 0x0001000044a97824 */ /* 0x020fe200078e00ff */
[----:B------:R-:W-:Y:S06]  /*2640*/  BRA `(.L_x_476) ;  /* 0x0000000000107947 */ /* 0x000fec0003800000 */
.L_x_475:
[----:B-----5:R-:W-:Y:S02]  /*2650*/  SHF.L.U32 R169, R64, 0x10, RZ ;  /* 0x0000001040a97819 */ /* 0x020fe400000006ff */
[----:B------:R-:W-:-:S03]  /*2660*/  @P2 SHF.L.U32 R72, R68, 0x10, RZ ;  /* 0x0000001044482819 */ /* 0x000fc600000006ff */
[----:B------:R-:W-:-:S04]  /*2670*/  FMUL.FTZ R169, R169, UR7 ;  /* 0x00000007a9a97c20 */ /* 0x000fc80008410000 */
[----:B------:R-:W-:-:S07]  /*2680*/  @P2 FADD.FTZ R169, R72, R169 ;  /* 0x000000a948a92221 */ /* 0x000fce0000010000 */
.L_x_476:
[----:B------:R-:W-:Y:S05]  /*2690*/  BSYNC B1 ;  /* 0x0000000000017941 */ /* 0x000fea0003800000 */
.L_x_474:
[----:B------:R-:W-:Y:S04]  /*26a0*/  BSSY B1, `(.L_x_477) ;  /* 0x000000d000017945 */ /* 0x000fe80003800000 */
[----:B------:R-:W-:Y:S05]  /*26b0*/  @P3 BRA `(.L_x_478) ;  /* 0x0000000000143947 */ /* 0x000fea0003800000 */
[----:B------:R-:W-:Y:S01]  /*26c0*/  HFMA2.MMA R171, -RZ, RZ, 0, 0 ;  /* 0x00000000ffab7435 */ /* 0x000fe200000001ff */
[----:B------:R-:W-:Y:S10]  /*26d0*/  @!P2 BRA `(.L_x_479) ;  /* 0x000000000024a947 */ /* 0x000ff40003800000 */
[----:B-----5:R-:W-:-:S04]  /*26e0*/  PRMT R171, R68, 0x7632, R171 ;  /* 0x0000763244ab7816 */ /* 0x020fc800000000ab */
[----:B------:R-:W-:Y:S01]  /*26f0*/  SHF.L.U32 R171, R171, 0x10, RZ ;  /* 0x00000010abab7819 */ /* 0x000fe200000006ff */
[----:B------:R-:W-:Y:S06]  /*2700*/  BRA `(.L_x_479) ;  /* 0x0000000000187947 */ /* 0x000fec0003800000 */
.L_x_478:
[----:B-----5:R-:W-:Y:S02]  /*2710*/  PRMT R72, R64, 0x7632, R72 ;  /* 0x0000763240487816 */ /* 0x020fe40000000048 */
[----:B------:R-:W-:Y:S02]  /*2720*/  @P2 PRMT R73, R68, 0x7632, R73 ;  /* 0x0000763244492816 */ /* 0x000fe40000000049 */
[----:B------:R-:W-:-:S03]  /*2730*/  SHF.L.U32 R72, R72, 0x10, RZ ;  /* 0x0000001048487819 */ /* 0x000fc600000006ff */
[----:B------:R-:W-:Y:S02]  /*2740*/  @P2 IMAD.U32 R74, R73, 0x10000, RZ ;  /* 0x00010000494a2824 */ /* 0x000fe400078e00ff */
[----:B------:R-:W-:-:S04]  /*2750*/  FMUL.FTZ R171, R72, UR7 ;  /* 0x0000000748ab7c20 */ /* 0x000fc80008410000 */
[----:B------:R-:W-:-:S07]  /*2760*/  @P2 FADD.FTZ R171, R74, R171 ;  /* 0x000000ab4aab2221 */ /* 0x000fce0000010000 */
.L_x_479:
[----:B------:R-:W-:Y:S05]  /*2770*/  BSYNC B1 ;  /* 0x0000000000017941 */ /* 0x000fea0003800000 */
.L_x_477:
[----:B------:R-:W-:Y:S04]  /*2780*/  BSSY B1, `(.L_x_480) ;  /* 0x000000a000017945 */ /* 0x000fe80003800000 */
[----:B------:R-:W-:Y:S05]  /*2790*/  @P3 BRA `(.L_x_481) ;  /* 0x0000000000103947 */ /* 0x000fea0003800000 */
[----:B------:R-:W-:Y:S01]  /*27a0*/  MOV R173, RZ ;  /* 0x000000ff00ad7202 */ /* 0x000fe20000000f00 */
[----:B------:R-:W-:Y:S06]  /*27b0*/  @!P2 BRA `(.L_x_482) ;  /* 0x000000000018a947 */ /* 0x000fec0003800000 */
[----:B-----5:R-:W-:Y:S01]  /*27c0*/  SHF.L.U32 R173, R69, 0x10, RZ ;  /* 0x0000001045ad7819 */ /* 0x020fe200000006ff */
[----:B------:R-:W-:Y:S06]  /*27d0*/  BRA `(.L_x_482) ;  /* 0x0000000000107947 */ /* 0x000fec0003800000 */
.L_x_481:
[----:B-----5:R-:W-:Y:S02]  /*27e0*/  SHF.L.U32 R173, R65, 0x10, RZ ;  /* 0x0000001041ad7819 */ /* 0x020fe400000006ff */
[----:B------:R-:W-:-:S03]  /*27f0*/  @P2 SHF.L.U32 R72, R69, 0x10, RZ ;  /* 0x0000001045482819 */ /* 0x000fc600000006ff */
[----:B------:R-:W-:-:S04]  /*2800*/  FMUL.FTZ R173, R173, UR7 ;  /* 0x00000007adad7c20 */ /* 0x000fc80008410000 */
[----:B------:R-:W-:-:S07]  /*2810*/  @P2 FADD.FTZ R173, R72, R173 ;  /* 0x000000ad48ad2221 */ /* 0x000fce0000010000 */
.L_x_482:
[----:B------:R-:W-:Y:S05]  /*2820*/  BSYNC B1 ;  /* 0x0000000000017941 */ /* 0x000fea0003800000 */
.L_x_480:
[----:B------:R-:W-:Y:S04]  /*2830*/  BSSY B1, `(.L_x_483) ;  /* 0x000000d000017945 */ /* 0x000fe80003800000 */
[----:B------:R-:W-:Y:S05]  /*2840*/  @P3 BRA `(.L_x_484) ;  /* 0x0000000000143947 */ /* 0x000fea0003800000 */
[----:B------:R-:W-:Y:S01]  /*2850*/  HFMA2.MMA R175, -RZ, RZ, 0, 0 ;  /* 0x00000000ffaf7435 */ /* 0x000fe200000001ff */
[----:B------:R-:W-:Y:S10]  /*2860*/  @!P2 BRA `(.L_x_485) ;  /* 0x000000000024a947 */ /* 0x000ff40003800000 */
[----:B-----5:R-:W-:-:S05]  /*2870*/  PRMT R175, R69, 0x7632, R175 ;  /* 0x0000763245af7816 */ /* 0x020fca00000000af */
[----:B------:R-:W-:Y:S01]  /*2880*/  IMAD.U32 R175, R175, 0x10000, RZ ;  /* 0x00010000afaf7824 */ /* 0x000fe200078e00ff */
[----:B------:R-:W-:Y:S06]  /*2890*/  BRA `(.L_x_485) ;  /* 0x0000000000187947 */ /* 0x000fec0003800000 */
.L_x_484:
[----:B-----5:R-:W-:Y:S02]  /*28a0*/  PRMT R72, R65, 0x7632, R72 ;  /* 0x0000763241487816 */ /* 0x020fe40000000048 */
[----:B------:R-:W-:Y:S02]  /*28b0*/  @P2 PRMT R73, R69, 0x7632, R73 ;  /* 0x0000763245492816 */ /* 0x000fe40000000049 */
[----:B------:R-:W-:Y:S02]  /*28c0*/  SHF.L.U32 R72, R72, 0x10, RZ ;  /* 0x0000001048487819 */ /* 0x000fe400000006ff */
[----:B------:R-:W-:-:S03]  /*28d0*/  @P2 SHF.L.U32 R74, R73, 0x10, RZ ;  /* 0x00000010494a2819 */ /* 0x000fc600000006ff */
[----:B------:R-:W-:-:S04]  /*28e0*/  FMUL.FTZ R175, R72, UR7 ;  /* 0x0000000748af7c20 */ /* 0x000fc80008410000 */
[----:B------:R-:W-:-:S07]  /*28f0*/  @P2 FADD.FTZ R175, R74, R175 ;  /* 0x000000af4aaf2221 */ /* 0x000fce0000010000 */
.L_x_485:
[----:B------:R-:W-:Y:S05]  /*2900*/  BSYNC B1 ;  /* 0x0000000000017941 */ /* 0x000fea0003800000 */
.L_x_483:
[----:B------:R-:W-:Y:S04]  /*2910*/  BSSY B1, `(.L_x_486) ;  /* 0x000000a000017945 */ /* 0x000fe80003800000 */
[----:B------:R-:W-:Y:S05]  /*2920*/  @P3 BRA `(.L_x_487) ;  /* 0x0000000000103947 */ /* 0x000fea0003800000 */
[----:B------:R-:W-:Y:S01]  /*2930*/  MOV R177, RZ ;  /* 0x000000ff00b17202 */ /* 0x000fe20000000f00 */
[----:B------:R-:W-:Y:S06]  /*2940*/  @!P2 BRA `(.L_x_488) ;  /* 0x000000000018a947 */ /* 0x000fec0003800000 */
[----:B-----5:R-:W-:Y:S01]  /*2950*/  SHF.L.U32 R177, R70, 0x10, RZ ;  /* 0x0000001046b17819 */ /* 0x020fe200000006ff */
[----:B------:R-:W-:Y:S06]  /*2960*/  BRA `(.L_x_488) ;  /* 0x0000000000107947 */ /* 0x000fec0003800000 */
.L_x_487:
[----:B-----5:R-:W-:Y:S01]  /*2970*/  SHF.L.U32 R177, R66, 0x10, RZ ;  /* 0x0000001042b17819 */ /* 0x020fe200000006ff */
[----:B------:R-:W-:-:S04]  /*2980*/  @P2 IMAD.U32 R72, R70, 0x10000, RZ ;  /* 0x0001000046482824 */ /* 0x000fc800078e00ff */
[----:B------:R-:W-:-:S04]  /*2990*/  FMUL.FTZ R177, R177, UR7 ;  /* 0x00000007b1b17c20 */ /* 0x000fc80008410000 */
[----:B------:R-:W-:-:S07]  /*29a0*/  @P2 FADD.FTZ R177, R72, R177 ;  /* 0x000000b148b12221 */ /* 0x000fce0000010000 */
.L_x_488:
[----:B------:R-:W-:Y:S05]  /*29b0*/  BSYNC B1 ;  /* 0x0000000000017941 */ /* 0x000fea0003800000 */
.L_x_486:
[----:B------:R-:W-:Y:S04]  /*29c0*/  BSSY B1, `(.L_x_489) ;  /* 0x000000d000017945 */ /* 0x000fe80003800000 */
[----:B------:R-:W-:Y:S05]  /*29d0*/  @P3 BRA `(.L_x_490) ;  /* 0x0000000000143947 */ /* 0x000fea0003800000 */
[----:B------:R-:W-:Y:S01]  /*29e0*/  HFMA2.MMA R179, -RZ, RZ, 0, 0 ;  /* 0x00000000ffb37435 */ /* 0x000fe200000001ff */
[----:B------:R-:W-:Y:S10]  /*29f0*/  @!P2 BRA `(.L_x_491) ;  /* 0x000000000024a947 */ /* 0x000ff40003800000 */
[----:B-----5:R-:W-:-:S04]  /*2a00*/  PRMT R179, R70, 0x7632, R179 ;  /* 0x0000763246b37816 */ /* 0x020fc800000000b3 */
[----:B------:R-:W-:Y:S01]  /*2a10*/  SHF.L.U32 R179, R179, 0x10, RZ ;  /* 0x00000010b3b37819 */ /* 0x000fe200000006ff */
[----:B------:R-:W-:Y:S06]  /*2a20*/  BRA `(.L_x_491) ;  /* 0x0000000000187947 */ /* 0x000fec0003800000 */
.L_x_490:
[----:B-----5:R-:W-:Y:S02]  /*2a30*/  PRMT R72, R66, 0x7632, R72 ;  /* 0x0000763242487816 */ /* 0x020fe40000000048 */
[----:B------:R-:W-:Y:S02]  /*2a40*/  @P2 PRMT R73, R70, 0x7632, R73 ;  /* 0x0000763246492816 */ /* 0x000fe40000000049 */
[----:B------:R-:W-:Y:S02]  /*2a50*/  SHF.L.U32 R72, R72, 0x10, RZ ;  /* 0x0000001048487819 */ /* 0x000fe400000006ff */
[----:B------:R-:W-:-:S03]  /*2a60*/  @P2 SHF.L.U32 R74, R73, 0x10, RZ ;  /* 0x00000010494a2819 */ /* 0x000fc600000006ff */
[----:B------:R-:W-:-:S04]  /*2a70*/  FMUL.FTZ R179, R72, UR7 ;  /* 0x0000000748b37c20 */ /* 0x000fc80008410000 */
[----:B------:R-:W-:-:S07]  /*2a80*/  @P2 FADD.FTZ R179, R74, R179 ;  /* 0x000000b34ab32221 */ /* 0x000fce0000010000 */
.L_x_491:
[----:B------:R-:W-:Y:S05]  /*2a90*/  BSYNC B1 ;  /* 0x0000000000017941 */ /* 0x000fea0003800000 */
.L_x_489:
[----:B------:R-:W-:Y:S04]  /*2aa0*/  BSSY B1, `(.L_x_492) ;  /* 0x000000a000017945 */ /* 0x000fe80003800000 */
[----:B------:R-:W-:Y:S05]  /*2ab0*/  @P3 BRA `(.L_x_493) ;  /* 0x0000000000103947 */ /* 0x000fea0003800000 */
[----:B------:R-:W-:Y:S01]  /*2ac0*/  MOV R181, RZ ;  /* 0x000000ff00b57202 */ /* 0x000fe20000000f00 */
[----:B------:R-:W-:Y:S06]  /*2ad0*/  @!P2 BRA `(.L_x_494) ;  /* 0x000000000018a947 */ /* 0x000fec0003800000 */
[----:B-----5:R-:W-:Y:S01]  /*2ae0*/  IMAD.U32 R181, R71, 0x10000, RZ ;  /* 0x0001000047b57824 */ /* 0x020fe200078e00ff */
[----:B------:R-:W-:Y:S06]  /*2af0*/  BRA `(.L_x_494) ;  /* 0x0000000000107947 */ /* 0x000fec0003800000 */
.L_x_493:
[----:B-----5:R-:W-:Y:S02]  /*2b00*/  SHF.L.U32 R181, R67, 0x10, RZ ;  /* 0x0000001043b57819 */ /* 0x020fe400000006ff */
[----:B------:R-:W-:-:S03]  /*2b10*/  @P2 SHF.L.U32 R72, R71, 0x10, RZ ;  /* 0x0000001047482819 */ /* 0x000fc600000006ff */
[----:B------:R-:W-:-:S04]  /*2b20*/  FMUL.FTZ R181, R181, UR7 ;  /* 0x00000007b5b57c20 */ /* 0x000fc80008410000 */
[----:B------:R-:W-:-:S07]  /*2b30*/  @P2 FADD.FTZ R181, R72, R181 ;  /* 0x000000b548b52221 */ /* 0x000fce0000010000 */
.L_x_494:
[----:B------:R-:W-:Y:S05]  /*2b40*/  BSYNC B1 ;  /* 0x0000000000017941 */ /* 0x000fea0003800000 */
.L_x_492:
[----:B------:R-:W-:Y:S04]  /*2b50*/  BSSY B1, `(.L_x_495) ;  /* 0x000000d000017945 */ /* 0x000fe80003800000 */
[----:B------:R-:W-:Y:S05]  /*2b60*/  @P3 BRA `(.L_x_496) ;  /* 0x0000000000143947 */ /* 0x000fea0003800000 */
[----:B------:R-:W-:Y:S01]  /*2b70*/  HFMA2.MMA R183, -RZ, RZ, 0, 0 ;  /* 0x00000000ffb77435 */ /* 0x000fe200000001ff */
[----:B------:R-:W-:Y:S10]  /*2b80*/  @!P2 BRA `(.L_x_497) ;  /* 0x000000000024a947 */ /* 0x000ff40003800000 */
[----:B-----5:R-:W-:-:S04]  /*2b90*/  PRMT R183, R71, 0x7632, R183 ;  /* 0x0000763247b77816 */ /* 0x020fc800000000b7 */
[----:B------:R-:W-:Y:S01]  /*2ba0*/  SHF.L.U32 R183, R183, 0x10, RZ ;  /* 0x00000010b7b77819 */ /* 0x000fe200000006ff */
[----:B------:R-:W-:Y:S06]  /*2bb0*/  BRA `(.L_x_497) ;  /* 0x0000000000187947 */ /* 0x000fec0003800000 */
.L_x_496:
[----:B-----5:R-:W-:Y:S02]  /*2bc0*/  PRMT R72, R67, 0x7632, R72 ;  /* 0x0000763243487816 */ /* 0x020fe40000000048 */
[----:B------:R-:W-:Y:S02]  /*2bd0*/  @P2 PRMT R73, R71, 0x7632, R73 ;  /* 0x0000763247492816 */ /* 0x000fe40000000049 */
[----:B------:R-:W-:-:S03]  /*2be0*/  SHF.L.U32 R72, R72, 0x10, RZ ;  /* 0x0000001048487819 */ /* 0x000fc600000006ff */
[----:B------:R-:W-:Y:S02]  /*2bf0*/  @P2 IMAD.U32 R74, R73, 0x10000, RZ ;  /* 0x00010000494a2824 */ /* 0x000fe400078e00ff */
[----:B------:R-:W-:-:S04]  /*2c00*/  FMUL.FTZ R183, R72, UR7 ;  /* 0x0000000748b77c20 */ /* 0x000fc80008410000 */
[----:B------:R-:W-:-:S07]  /*2c10*/  @P2 FADD.FTZ R183, R74, R183 ;  /* 0x000000b74ab72221 */ /* 0x000fce0000010000 */
.L_x_497:
[----:B------:R-:W-:Y:S05]  /*2c20*/  BSYNC B1 ;  /* 0x0000000000017941 */ /* 0x000fea0003800000 */
.L_x_495:
        /* <DEDUP_REMOVED lines=9> */
.L_x_473:
[----:B------:R-:W-:Y:S05]  /*2cc0*/  BSYNC B0 ;  /* 0x0000000000007941 */ /* 0x000fea0003800000 */
.L_x_472:
[----:B------:R-:W-:Y:S01]  /*2cd0*/  LOP3.LUT P2, RZ, R4, 0x40, RZ, 0xc0, !PT ;  /* 0x0000004004ff7812 */ /* 0x000fe2000784c0ff */
[----:B------:R-:W-:-:S12]  /*2ce0*/  BSSY B0, `(.L_x_498) ;  /* 0x0000078000007945 */ /* 0x000fd80003800000 */
[----:B------:R-:W-:Y:S05]  /*2cf0*/  @!P2 BRA `(.L_x_499) ;  /* 0x0000000400d8a947 */ /* 0x000fea0003800000 */
[----:B------:R-:W-:Y:S01]  /*2d00*/  ISETP.NE.U32.AND P2, PT, RZ, UR8, PT ;  /* 0x00000008ff007c0c */ /* 0x000fe2000bf45070 */
[----:B012---:R-:W0:Y:S03]  /*2d10*/  @P1 LDC.64 R74, c[0x0][0x220] ;  /* 0x00008800ff4a1b82 */ /* 0x007e260000000a00 */
        /* <DEDUP_REMOVED lines=13> */
.L_x_501:
[----:B-----5:R-:W-:Y:S01]  /*2df0*/  SHF.L.U32 R185, R64, 0x10, RZ ;  /* 0x0000001040b97819 */ /* 0x020fe200000006ff */
[----:B------:R-:W-:-:S04]  /*2e00*/  @P2 IMAD.U32 R72, R68, 0x10000, RZ ;  /* 0x0001000044482824 */ /* 0x000fc800078e00ff */
[----:B------:R-:W-:-:S04]  /*2e10*/  FMUL.FTZ R185, R185, UR7 ;  /* 0x00000007b9b97c20 */ /* 0x000fc80008410000 */
[----:B------:R-:W-:-:S07]  /*2e20*/  @P2 FADD.FTZ R185, R72, R185 ;  /* 0x000000b948b92221 */ /* 0x000fce0000010000 */
.L_x_502:
[----:B------:R-:W-:Y:S05]  /*2e30*/  BSYNC B1 ;  /* 0x0000000000017941 */ /* 0x000fea0003800000 */
.L_x_500:
[----:B------:R-:W-:Y:S04]  /*2e40*/  BSSY B1, `(.L_x_503) ;  /* 0x000000d000017945 */ /* 0x000fe80003800000 */
[----:B------:R-:W-:Y:S05]  /*2e50*/  @P3 BRA `(.L_x_504) ;  /* 0x0000000000143947 */ /* 0x000fea0003800000 */
[----:B------:R-:W-:Y:S01]  /*2e60*/  HFMA2.MMA R187, -RZ, RZ, 0, 0 ;  /* 0x00000000ffbb7435 */ /* 0x000fe200000001ff */
[----:B------:R-:W-:Y:S10]  /*2e70*/  @!P2 BRA `(.L_x_505) ;  /* 0x000000000024a947 */ /* 0x000ff40003800000 */
[----:B-----5:R-:W-:-:S04]  /*2e80*/  PRMT R187, R68, 0x7632, R187 ;  /* 0x0000763244bb7816 */ /* 0x020fc800000000bb */
[----:B------:R-:W-:Y:S01]  /*2e90*/  SHF.L.U32 R187, R187, 0x10, RZ ;  /* 0x00000010bbbb7819 */ /* 0x000fe200000006ff */
[----:B------:R-:W-:Y:S06]  /*2ea0*/  BRA `(.L_x_505) ;  /* 0x0000000000187947 */ /* 0x000fec0003800000 */
.L_x_504:
[----:B-----5:R-:W-:Y:S02]  /*2eb0*/  PRMT R72, R64, 0x7632, R72 ;  /* 0x0000763240487816 */ /* 0x020fe40000000048 */
[----:B------:R-:W-:Y:S02]  /*2ec0*/  @P2 PRMT R73, R68, 0x7632, R73 ;  /* 0x0000763244492816 */ /* 0x000fe40000000049 */
[----:B------:R-:W-:Y:S02]  /*2ed0*/  SHF.L.U32 R72, R72, 0x10, RZ ;  /* 0x0000001048487819 */ /* 0x000fe400000006ff */
[----:B------:R-:W-:-:S03]  /*2ee0*/  @P2 SHF.L.U32 R74, R73, 0x10, RZ ;  /* 0x00000010494a2819 */ /* 0x000fc600000006ff */
[----:B------:R-:W-:-:S04]  /*2ef0*/  FMUL.FTZ R187, R72, UR7 ;  /* 0x0000000748bb7c20 */ /* 0x000fc80008410000 */
[----:B------:R-:W-:-:S07]  /*2f00*/  @P2 FADD.FTZ R187, R74, R187 ;  /* 0x000000bb4abb2221 */ /* 0x000fce0000010000 */
.L_x_505:
[----:B------:R-:W-:Y:S05]  /*2f10*/  BSYNC B1 ;  /* 0x0000000000017941 */ /* 0x000fea0003800000 */
.L_x_503:
[----:B------:R-:W-:Y:S04]  /*2f20*/  BSSY B1, `(.L_x_506) ;  /* 0x000000a000017945 */ /* 0x000fe80003800000 */
[----:B------:R-:W-:Y:S05]  /*2f30*/  @P3 BRA `(.L_x_507) ;  /* 0x0000000000103947 */ /* 0x000fea0003800000 */
[----:B------:R-:W-:Y:S01]  /*2f40*/  MOV R189, RZ ;  /* 0x000000ff00bd7202 */ /* 0x000fe20000000f00 */
[----:B------:R-:W-:Y:S06]  /*2f50*/  @!P2 BRA `(.L_x_508) ;  /* 0x000000000018a947 */ /* 0x000fec0003800000 */
[----:B-----5:R-:W-:Y:S01]  /*2f60*/  IMAD.U32 R189, R69, 0x10000, RZ ;  /* 0x0001000045bd7824 */ /* 0x020fe200078e00ff */
[----:B------:R-:W-:Y:S06]  /*2f70*/  BRA `(.L_x_508) ;  /* 0x0000000000107947 */ /* 0x000fec0003800000 */
.L_x_507:
[----:B-----5:R-:W-:Y:S02]  /*2f80*/  SHF.L.U32 R189, R65, 0x10, RZ ;  /* 0x0000001041bd7819 */ /* 0x020fe400000006ff */
[----:B------:R-:W-:-:S03]  /*2f90*/  @P2 SHF.L.U32 R72, R69, 0x10, RZ ;  /* 0x0000001045482819 */ /* 0x000fc600000006ff */
[----:B------:R-:W-:-:S04]  /*2fa0*/  FMUL.FTZ R189, R189, UR7 ;  /* 0x00000007bdbd7c20 */ /* 0x000fc80008410000 */
[----:B------:R-:W-:-:S07]  /*2fb0*/  @P2 FADD.FTZ R189, R72, R189 ;  /* 0x000000bd48bd2221 */ /* 0x000fce0000010000 */
.L_x_508:
[----:B------:R-:W-:Y:S05]  /*2fc0*/  BSYNC B1 ;  /* 0x0000000000017941 */ /* 0x000fea0003800000 */
.L_x_506:
[----:B------:R-:W-:Y:S04]  /*2fd0*/  BSSY B1, `(.L_x_509) ;  /* 0x000000d000017945 */ /* 0x000fe80003800000 */
[----:B------:R-:W-:Y:S05]  /*2fe0*/  @P3 BRA `(.L_x_510) ;  /* 0x0000000000143947 */ /* 0x000fea0003800000 */
[----:B------:R-:W-:Y:S01]  /*2ff0*/  HFMA2.MMA R191, -RZ, RZ, 0, 0 ;  /* 0x00000000ffbf7435 */ /* 0x000fe200000001ff */
[----:B------:R-:W-:Y:S10]  /*3000*/  @!P2 BRA `(.L_x_511) ;  /* 0x000000000024a947 */ /* 0x000ff40003800000 */
[----:B-----5:R-:W-:-:S04]  /*3010*/  PRMT R191, R69, 0x7632, R191 ;  /* 0x0000763245bf7816 */ /* 0x020fc800000000bf */
[----:B------:R-:W-:Y:S01]  /*3020*/  SHF.L.U32 R191, R191, 0x10, RZ ;  /* 0x00000010bfbf7819 */ /* 0x000fe200000006ff */
[----:B------:R-:W-:Y:S06]  /*3030*/  BRA `(.L_x_511) ;  /* 0x0000000000187947 */ /* 0x000fec0003800000 */
.L_x_510:
[----:B-----5:R-:W-:Y:S02]  /*3040*/  PRMT R72, R65, 0x7632, R72 ;  /* 0x0000763241487816 */ /* 0x020fe40000000048 */
[----:B------:R-:W-:Y:S02]  /*3050*/  @P2 PRMT R73, R69, 0x7632, R73 ;  /* 0x0000763245492816 */ /* 0x000fe40000000049 */
[----:B------:R-:W-:-:S03]  /*3060*/  SHF.L.U32 R72, R72, 0x10, RZ ;  /* 0x0000001048487819 */ /* 0x000fc600000006ff */
[----:B------:R-:W-:Y:S02]  /*3070*/  @P2 IMAD.U32 R74, R73, 0x10000, RZ ;  /* 0x00010000494a2824 */ /* 0x000fe400078e00ff */
[----:B------:R-:W-:-:S04]  /*3080*/  FMUL.FTZ R191, R72, UR7 ;  /* 0x0000000748bf7c20 */ /* 0x000fc80008410000 */
[----:B------:R-:W-:-:S07]  /*3090*/  @P2 FADD.FTZ R191, R74, R191 ;  /* 0x000000bf4abf2221 */ /* 0x000fce0000010000 */
.L_x_511:
[----:B------:R-:W-:Y:S05]  /*30a0*/  BSYNC B1 ;  /* 0x0000000000017941 */ /* 0x000fea0003800000 */
.L_x_509:
[----:B------:R-:W-:Y:S04]  /*30b0*/  BSSY B1, `(.L_x_512) ;  /* 0x000000a000017945 */ /* 0x000fe80003800000 */
[----:B------:R-:W-:Y:S05]  /*30c0*/  @P3 BRA `(.L_x_513) ;  /* 0x0000000000103947 */ /* 0x000fea0003800000 */
[----:B------:R-:W-:Y:S01]  /*30d0*/  MOV R193, RZ ;  /* 0x000000ff00c17202 */ /* 0x000fe20000000f00 */
[----:B------:R-:W-:Y:S06]  /*30e0*/  @!P2 BRA `(.L_x_514) ;  /* 0x000000000018a947 */ /* 0x000fec0003800000 */
[----:B-----5:R-:W-:Y:S01]  /*30f0*/  SHF.L.U32 R193, R70, 0x10, RZ ;  /* 0x0000001046c17819 */ /* 0x020fe200000006ff */
[----:B------:R-:W-:Y:S06]  /*3100*/  BRA `(.L_x_514) ;  /* 0x0000000000107947 */ /* 0x000fec0003800000 */
.L_x_513:
[----:B-----5:R-:W-:Y:S02]  /*3110*/  SHF.L.U32 R193, R66, 0x10, RZ ;  /* 0x0000001042c17819 */ /* 0x020fe400000006ff */
[----:B------:R-:W-:-:S03]  /*3120*/  @P2 SHF.L.U32 R72, R70, 0x10, RZ ;  /* 0x0000001046482819 */ /* 0x000fc600000006ff */
[----:B------:R-:W-:-:S04]  /*3130*/  FMUL.FTZ R193, R193, UR7 ;  /* 0x00000007c1c17c20 */ /* 0x000fc80008410000 */
[----:B------:R-:W-:-:S07]  /*3140*/  @P2 FADD.FTZ R193, R72, R193 ;  /* 0x000000c148c12221 */ /* 0x000fce0000010000 */
.L_x_514:
[----:B------:R-:W-:Y:S05]  /*3150*/  BSYNC B1 ;  /* 0x0000000000017941 */ /* 0x000fea0003800000 */
.L_x_512:
[----:B------:R-:W-:Y:S04]  /*3160*/  BSSY B1, `(.L_x_515) ;  /* 0x000000d000017945 */ /* 0x000fe80003800000 */
[----:B------:R-:W-:Y:S05]  /*3170*/  @P3 BRA `(.L_x_516) ;  /* 0x0000000000143947 */ /* 0x000fea0003800000 */
[----:B------:R-:W-:Y:S01]  /*3180*/  HFMA2.MMA R195, -RZ, RZ, 0, 0 ;  /* 0x00000000ffc37435 */ /* 0x000fe200000001ff */
[----:B------:R-:W-:Y:S10]  /*3190*/  @!P2 BRA `(.L_x_517) ;  /* 0x000000000024a947 */ /* 0x000ff40003800000 */
[----:B-----5:R-:W-:-:S05]  /*31a0*/  PRMT R195, R70, 0x7632, R195 ;  /* 0x0000763246c37816 */ /* 0x020fca00000000c3 */
[----:B------:R-:W-:Y:S01]  /*31b0*/  IMAD.U32 R195, R195, 0x10000, RZ ;  /* 0x00010000c3c37824 */ /* 0x000fe200078e00ff */
[----:B------:R-:W-:Y:S06]  /*31c0*/  BRA `(.L_x_517) ;  /* 0x0000000000187947 */ /* 0x000fec0003800000 */
.L_x_516:
[----:B-----5:R-:W-:Y:S02]  /*31d0*/  PRMT R72, R66, 0x7632, R72 ;  /* 0x0000763242487816 */ /* 0x020fe40000000048 */
[----:B------:R-:W-:Y:S02]  /*31e0*/  @P2 PRMT R73, R70, 0x7632, R73 ;  /* 0x0000763246492816 */ /* 0x000fe40000000049 */
[----:B------:R-:W-:Y:S02]  /*31f0*/  SHF.L.U32 R72, R72, 0x10, RZ ;  /* 0x0000001048487819 */ /* 0x000fe400000006ff */
[----:B------:R-:W-:-:S03]  /*3200*/  @P2 SHF.L.U32 R74, R73, 0x10, RZ ;  /* 0x00000010494a2819 */ /* 0x000fc600000006ff */
[----:B------:R-:W-:-:S04]  /*3210*/  FMUL.FTZ R195, R72, UR7 ;  /* 0x0000000748c37c20 */ /* 0x000fc80008410000 */
[----:B------:R-:W-:-:S07]  /*3220*/  @P2 FADD.FTZ R195, R74, R195 ;  /* 0x000000c34ac32221 */ /* 0x000fce0000010000 */
.L_x_517:
[----:B------:R-:W-:Y:S05]  /*3230*/  BSYNC B1 ;  /* 0x0000000000017941 */ /* 0x000fea0003800000 */
.L_x_515:
[----:B------:R-:W-:Y:S04]  /*3240*/  BSSY B1, `(.L_x_518) ;  /* 0x000000a000017945 */ /* 0x000fe80003800000 */
[----:B------:R-:W-:Y:S05]  /*3250*/  @P3 BRA `(.L_x_519) ;  /* 0x0000000000103947 */ /* 0x000fea0003800000 */
[----:B------:R-:W-:Y:S01]  /*3260*/  MOV R197, RZ ;  /* 0x000000ff00c57202 */ /* 0x000fe20000000f00 */
[----:B------:R-:W-:Y:S06]  /*3270*/  @!P2 BRA `(.L_x_520) ;  /* 0x000000000018a947 */ /* 0x000fec0003800000 */
[----:B-----5:R-:W-:Y:S01]  /*3280*/  SHF.L.U32 R197, R71, 0x10, RZ ;  /* 0x0000001047c57819 */ /* 0x020fe200000006ff */
[----:B------:R-:W-:Y:S06]  /*3290*/  BRA `(.L_x_520) ;  /* 0x0000000000107947 */ /* 0x000fec0003800000 */
.L_x_519:
[----:B-----5:R-:W-:Y:S01]  /*32a0*/  SHF.L.U32 R197, R67, 0x10, RZ ;  /* 0x0000001043c57819 */ /* 0x020fe200000006ff */
[----:B------:R-:W-:-:S04]  /*32b0*/  @P2 IMAD.U32 R72, R71, 0x10000, RZ ;  /* 0x0001000047482824 */ /* 0x000fc800078e00ff */
[----:B------:R-:W-:-:S04]  /*32c0*/  FMUL.FTZ R197, R197, UR7 ;  /* 0x00000007c5c57c20 */ /* 0x000fc80008410000 */
[----:B------:R-:W-:-:S07]  /*32d0*/  @P2 FADD.FTZ R197, R72, R197 ;  /* 0x000000c548c52221 */ /* 0x000fce0000010000 */
.L_x_520:
[----:B------:R-:W-:Y:S05]  /*32e0*/  BSYNC B1 ;  /* 0x0000000000017941 */ /* 0x000fea0003800000 */
.L_x_518:
[----:B------:R-:W-:Y:S04]  /*32f0*/  BSSY B1, `(.L_x_521) ;  /* 0x000000d000017945 */ /* 0x000fe80003800000 */
[----:B------:R-:W-:Y:S05]  /*3300*/  @P3 BRA `(.L_x_522) ;  /* 0x0000000000143947 */ /* 0x000fea0003800000 */
[----:B------:R-:W-:Y:S01]  /*3310*/  HFMA2.MMA R199, -RZ, RZ, 0, 0 ;  /* 0x00000000ffc77435 */ /* 0x000fe200000001ff */
[----:B------:R-:W-:Y:S10]  /*3320*/  @!P2 BRA `(.L_x_523) ;  /* 0x000000000024a947 */ /* 0x000ff40003800000 */
[----:B-----5:R-:W-:-:S04]  /*3330*/  PRMT R199, R71, 0x7632, R199 ;  /* 0x0000763247c77816 */ /* 0x020fc800000000c7 */
[----:B------:R-:W-:Y:S01]  /*3340*/  SHF.L.U32 R199, R199, 0x10, RZ ;  /* 0x00000010c7c77819 */ /* 0x000fe200000006ff */
[----:B------:R-:W-:Y:S06]  /*3350*/  BRA `(.L_x_523) ;  /* 0x0000000000187947 */ /* 0x000fec0003800000 */
.L_x_522:
[----:B-----5:R-:W-:Y:S02]  /*3360*/  PRMT R72, R67, 0x7632, R72 ;  /* 0x0000763243487816 */ /* 0x020fe40000000048 */
[----:B------:R-:W-:Y:S02]  /*3370*/  @P2 PRMT R73, R71, 0x7632, R73 ;  /* 0x0000763247492816 */ /* 0x000fe40000000049 */
[----:B------:R-:W-:Y:S02]  /*3380*/  SHF.L.U32 R72, R72, 0x10, RZ ;  /* 0x0000001048487819 */ /* 0x000fe400000006ff */
[----:B------:R-:W-:-:S03]  /*3390*/  @P2 SHF.L.U32 R74, R73, 0x10, RZ ;  /* 0x00000010494a2819 */ /* 0x000fc600000006ff */
[----:B------:R-:W-:-:S04]  /*33a0*/  FMUL.FTZ R199, R72, UR7 ;  /* 0x0000000748c77c20 */ /* 0x000fc80008410000 */
[----:B------:R-:W-:-:S07]  /*33b0*/  @P2 FADD.FTZ R199, R74, R199 ;  /* 0x000000c74ac72221 */ /* 0x000fce0000010000 */
.L_x_523:
[----:B------:R-:W-:Y:S05]  /*33c0*/  BSYNC B1 ;  /* 0x0000000000017941 */ /* 0x000fea0003800000 */
.L_x_521:
        /* <DEDUP_REMOVED lines=9> */
.L_x_499:
[----:B------:R-:W-:Y:S05]  /*3460*/  BSYNC B0 ;  /* 0x0000000000007941 */ /* 0x000fea0003800000 */
.L_x_498:
[----:B------:R-:W-:Y:S01]  /*3470*/  LOP3.LUT P2, RZ, R4, 0x20, RZ, 0xc0, !PT ;  /* 0x0000002004ff7812 */ /* 0x000fe2000784c0ff */
[----:B------:R-:W-:-:S12]  /*3480*/  BSSY B0, `(.L_x_524) ;  /* 0x0000078000007945 */ /* 0x000fd80003800000 */
[----:B------:R-:W-:Y:S05]  /*3490*/  @!P2 BRA `(.L_x_525) ;  /* 0x0000000400d8a947 */ /* 0x000fea0003800000 */
[----:B------:R-:W-:Y:S01]  /*34a0*/  ISETP.NE.U32.AND P2, PT, RZ, UR8, PT ;  /* 0x00000008ff007c0c */ /* 0x000fe2000bf45070 */
[----:B0123--:R-:W0:Y:S03]  /*34b0*/  @P1 LDC.64 R74, c[0x0][0x220] ;  /* 0x00008800ff4a1b82 */ /* 0x00fe260000000a00 */
        /* <DEDUP_REMOVED lines=13> */
.L_x_527:
[----:B-----5:R-:W-:Y:S02]  /*3590*/  SHF.L.U32 R201, R64, 0x10, RZ ;  /* 0x0000001040c97819 */ /* 0x020fe400000006ff */
[----:B------:R-:W-:-:S03]  /*35a0*/  @P2 SHF.L.U32 R72, R68, 0x10, RZ ;  /* 0x0000001044482819 */ /* 0x000fc600000006ff */
[----:B------:R-:W-:-:S04]  /*35b0*/  FMUL.FTZ R201, R201, UR7 ;  /* 0x00000007c9c97c20 */ /* 0x000fc80008410000 */
[----:B------:R-:W-:-:S07]  /*35c0*/  @P2 FADD.FTZ R201, R72, R201 ;  /* 0x000000c948c92221 */ /* 0x000fce0000010000 */
.L_x_528:
[----:B------:R-:W-:Y:S05]  /*35d0*/  BSYNC B1 ;  /* 0x0000000000017941 */ /* 0x000fea0003800000 */
.L_x_526:
[----:B------:R-:W-:Y:S04]  /*35e0*/  BSSY B1, `(.L_x_529) ;  /* 0x000000d000017945 */ /* 0x000fe80003800000 */
[----:B------:R-:W-:Y:S05]  /*35f0*/  @P3 BRA `(.L_x_530) ;  /* 0x0000000000143947 */ /* 0x000fea0003800000 */
[----:B------:R-:W-:Y:S01]  /*3600*/  HFMA2.MMA R203, -RZ, RZ, 0, 0 ;  /* 0x00000000ffcb7435 */ /* 0x000fe200000001ff */
[----:B------:R-:W-:Y:S10]  /*3610*/  @!P2 BRA `(.L_x_531) ;  /* 0x000000000024a947 */ /* 0x000ff40003800000 */
[----:B-----5:R-:W-:-:S05]  /*3620*/  PRMT R203, R68, 0x7632, R203 ;  /* 0x0000763244cb7816 */ /* 0x020fca00000000cb */
[----:B------:R-:W-:Y:S01]  /*3630*/  IMAD.U32 R203, R203, 0x10000, RZ ;  /* 0x00010000cbcb7824 */ /* 0x000fe200078e00ff */
[----:B------:R-:W-:Y:S06]  /*3640*/  BRA `(.L_x_531) ;  /* 0x0000000000187947 */ /* 0x000fec0003800000 */
.L_x_530:
[----:B-----5:R-:W-:Y:S02]  /*3650*/  PRMT R72, R64, 0x7632, R72 ;  /* 0x0000763240487816 */ /* 0x020fe40000000048 */
[----:B------:R-:W-:Y:S02]  /*3660*/  @P2 PRMT R73, R68, 0x7632, R73 ;  /* 0x0000763244492816 */ /* 0x000fe40000000049 */
[----:B------:R-:W-:Y:S02]  /*3670*/  SHF.L.U32 R72, R72, 0x10, RZ ;  /* 0x0000001048487819 */ /* 0x000fe400000006ff */
[----:B------:R-:W-:-:S03]  /*3680*/  @P2 SHF.L.U32 R74, R73, 0x10, RZ ;  /* 0x00000010494a2819 */ /* 0x000fc600000006ff */
[----:B------:R-:W-:-:S04]  /*3690*/  FMUL.FTZ R203, R72, UR7 ;  /* 0x0000000748cb7c20 */ /* 0x000fc80008410000 */
[----:B------:R-:W-:-:S07]  /*36a0*/  @P2 FADD.FTZ R203, R74, R203 ;  /* 0x000000cb4acb2221 */ /* 0x000fce0000010000 */
.L_x_531:
[----:B------:R-:W-:Y:S05]  /*36b0*/  BSYNC B1 ;  /* 0x0000000000017941 */ /* 0x000fea0003800000 */
.L_x_529:
[----:B------:R-:W-:Y:S04]  /*36c0*/  BSSY B1, `(.L_x_532) ;  /* 0x000000a000017945 */ /* 0x000fe80003800000 */
[----:B------:R-:W-:Y:S05]  /*36d0*/  @P3 BRA `(.L_x_533) ;  /* 0x0000000000103947 */ /* 0x000fea0003800000 */
[----:B------:R-:W-:Y:S01]  /*36e0*/  MOV R205, RZ ;  /* 0x000000ff00cd7202 */ /* 0x000fe20000000f00 */
[----:B------:R-:W-:Y:S06]  /*36f0*/  @!P2 BRA `(.L_x_534) ;  /* 0x000000000018a947 */ /* 0x000fec0003800000 */
[----:B-----5:R-:W-:Y:S01]  /*3700*/  SHF.L.U32 R205, R69, 0x10, RZ ;  /* 0x0000001045cd7819 */ /* 0x020fe200000006ff */
[----:B------:R-:W-:Y:S06]  /*3710*/  BRA `(.L_x_534) ;  /* 0x0000000000107947 */ /* 0x000fec0003800000 */
.L_x_533:
[----:B-----5:R-:W-:Y:S01]  /*3720*/  SHF.L.U32 R205, R65, 0x10, RZ ;  /* 0x0000001041cd7819 */ /* 0x020fe200000006ff */
[----:B------:R-:W-:-:S04]  /*3730*/  @P2 IMAD.U32 R72, R69, 0x10000, RZ ;  /* 0x0001000045482824 */ /* 0x000fc800078e00ff */
[----:B------:R-:W-:-:S04]  /*3740*/  FMUL.FTZ R205, R205, UR7 ;  /* 0x00000007cdcd7c20 */ /* 0x000fc80008410000 */
[----:B------:R-:W-:-:S07]  /*3750*/  @P2 FADD.FTZ R205, R72, R205 ;  /* 0x000000cd48cd2221 */ /* 0x000fce0000010000 */
.L_x_534:
[----:B------:R-:W-:Y:S05]  /*3760*/  BSYNC B1 ;  /* 0x0000000000017941 */ /* 0x000fea0003800000 */
.L_x_532:
[----:B------:R-:W-:Y:S04]  /*3770*/  BSSY B1, `(.L_x_535) ;  /* 0x000000d000017945 */ /* 0x000fe80003800000 */
[----:B------:R-:W-:Y:S05]  /*3780*/  @P3 BRA `(.L_x_536) ;  /* 0x0000000000143947 */ /* 0x000fea0003800000 */
[----:B------:R-:W-:Y:S01]  /*3790*/  HFMA2.MMA R207, -RZ, RZ, 0, 0 ;  /* 0x00000000ffcf7435 */ /* 0x000fe200000001ff */
[----:B------:R-:W-:Y:S10]  /*37a0*/  @!P2 BRA `(.L_x_537) ;  /* 0x000000000024a947 */ /* 0x000ff40003800000 */
[----:B-----5:R-:W-:-:S04]  /*37b0*/  PRMT R207, R69, 0x7632, R207 ;  /* 0x0000763245cf7816 */ /* 0x020fc800000000cf */
[----:B------:R-:W-:Y:S01]  /*37c0*/  SHF.L.U32 R207, R207, 0x10, RZ ;  /* 0x00000010cfcf7819 */ /* 0x000fe200000006ff */
[----:B------:R-:W-:Y:S06]  /*37d0*/  BRA `(.L_x_537) ;  /* 0x0000000000187947 */ /* 0x000fec0003800000 */
.L_x_536:
[----:B-----5:R-:W-:Y:S02]  /*37e0*/  PRMT R72, R65, 0x7632, R72 ;  /* 0x0000763241487816 */ /* 0x020fe40000000048 */
[----:B------:R-:W-:Y:S02]  /*37f0*/  @P2 PRMT R73, R69, 0x7632, R73 ;  /* 0x0000763245492816 */ /* 0x000fe40000000049 */
[----:B------:R-:W-:Y:S02]  /*3800*/  SHF.L.U32 R72, R72, 0x10, RZ ;  /* 0x0000001048487819 */ /* 0x000fe400000006ff */
[----:B------:R-:W-:-:S03]  /*3810*/  @P2 SHF.L.U32 R74, R73, 0x10, RZ ;  /* 0x00000010494a2819 */ /* 0x000fc600000006ff */
[----:B------:R-:W-:-:S04]  /*3820*/  FMUL.FTZ R207, R72, UR7 ;  /* 0x0000000748cf7c20 */ /* 0x000fc80008410000 */
[----:B------:R-:W-:-:S07]  /*3830*/  @P2 FADD.FTZ R207, R74, R207 ;  /* 0x000000cf4acf2221 */ /* 0x000fce0000010000 */
.L_x_537:
[----:B------:R-:W-:Y:S05]  /*3840*/  BSYNC B1 ;  /* 0x0000000000017941 */ /* 0x000fea0003800000 */
.L_x_535:
[----:B------:R-:W-:Y:S04]  /*3850*/  BSSY B1, `(.L_x_538) ;  /* 0x000000a000017945 */ /* 0x000fe80003800000 */
[----:B------:R-:W-:Y:S05]  /*3860*/  @P3 BRA `(.L_x_539) ;  /* 0x0000000000103947 */ /* 0x000fea0003800000 */
[----:B------:R-:W-:Y:S01]  /*3870*/  MOV R209, RZ ;  /* 0x000000ff00d17202 */ /* 0x000fe20000000f00 */
[----:B------:R-:W-:Y:S06]  /*3880*/  @!P2 BRA `(.L_x_540) ;  /* 0x000000000018a947 */ /* 0x000fec0003800000 */
[----:B-----5:R-:W-:Y:S01]  /*3890*/  IMAD.U32 R209, R70, 0x10000, RZ ;  /* 0x0001000046d17824 */ /* 0x020fe200078e00ff */
[----:B------:R-:W-:Y:S06]  /*38a0*/  BRA `(.L_x_540) ;  /* 0x0000000000107947 */ /* 0x000fec0003800000 */
.L_x_539:
[----:B-----5:R-:W-:Y:S02]  /*38b0*/  SHF.L.U32 R209, R66, 0x10, RZ ;  /* 0x0000001042d17819 */ /* 0x020fe400000006ff */
[----:B------:R-:W-:-:S03]  /*38c0*/  @P2 SHF.L.U32 R72, R70, 0x10, RZ ;  /* 0x0000001046482819 */ /* 0x000fc600000006ff */
[----:B------:R-:W-:-:S04]  /*38d0*/  FMUL.FTZ R209, R209, UR7 ;  /* 0x00000007d1d17c20 */ /* 0x000fc80008410000 */
[----:B------:R-:W-:-:S07]  /*38e0*/  @P2 FADD.FTZ R209, R72, R209 ;  /* 0x000000d148d12221 */ /* 0x000fce0000010000 */
.L_x_540:
[----:B------:R-:W-:Y:S05]  /*38f0*/  BSYNC B1 ;  /* 0x0000000000017941 */ /* 0x000fea0003800000 */
.L_x_538:
[----:B------:R-:W-:Y:S04]  /*3900*/  BSSY B1, `(.L_x_541) ;  /* 0x000000d000017945 */ /* 0x000fe80003800000 */
[----:B------:R-:W-:Y:S05]  /*3910*/  @P3 BRA `(.L_x_542) ;  /* 0x0000000000143947 */ /* 0x000fea0003800000 */
[----:B------:R-:W-:Y:S01]  /*3920*/  HFMA2.MMA R211, -RZ, RZ, 0, 0 ;  /* 0x00000000ffd37435 */ /* 0x000fe200000001ff */
[----:B------:R-:W-:Y:S10]  /*3930*/  @!P2 BRA `(.L_x_543) ;  /* 0x000000000024a947 */ /* 0x000ff40003800000 */
[----:B-----5:R-:W-:-:S04]  /*3940*/  PRMT R211, R70, 0x7632, R211 ;  /* 0x0000763246d37816 */ /* 0x020fc800000000d3 */
[----:B------:R-:W-:Y:S01]  /*3950*/  SHF.L.U32 R211, R211, 0x10, RZ ;  /* 0x00000010d3d37819 */ /* 0x000fe200000006ff */
[----:B------:R-:W-:Y:S06]  /*3960*/  BRA `(.L_x_543) ;  /* 0x0000000000187947 */ /* 0x000fec0003800000 */
.L_x_542:
[----:B-----5:R-:W-:Y:S02]  /*3970*/  PRMT R72, R66, 0x7632, R72 ;  /* 0x0000763242487816 */ /* 0x020fe40000000048 */
[----:B------:R-:W-:Y:S02]  /*3980*/  @P2 PRMT R73, R70, 0x7632, R73 ;  /* 0x0000763246492816 */ /* 0x000fe40000000049 */
[----:B------:R-:W-:-:S03]  /*3990*/  SHF.L.U32 R72, R72, 0x10, RZ ;  /* 0x0000001048487819 */ /* 0x000fc600000006ff */
[----:B------:R-:W-:Y:S02]  /*39a0*/  @P2 IMAD.U32 R74, R73, 0x10000, RZ ;  /* 0x00010000494a2824 */ /* 0x000fe400078e00ff */
[----:B------:R-:W-:-:S04]  /*39b0*/  FMUL.FTZ R211, R72, UR7 ;  /* 0x0000000748d37c20 */ /* 0x000fc80008410000 */
[----:B------:R-:W-:-:S07]  /*39c0*/  @P2 FADD.FTZ R211, R74, R211 ;  /* 0x000000d34ad32221 */ /* 0x000fce0000010000 */
.L_x_543:
[----:B------:R-:W-:Y:S05]  /*39d0*/  BSYNC B1 ;  /* 0x0000000000017941 */ /* 0x000fea0003800000 */
.L_x_541:
[----:B------:R-:W-:Y:S04]  /*39e0*/  BSSY B1, `(.L_x_544) ;  /* 0x000000a000017945 */ /* 0x000fe80003800000 */
[----:B------:R-:W-:Y:S05]  /*39f0*/  @P3 BRA `(.L_x_545) ;  /* 0x0000000000103947 */ /* 0x000fea0003800000 */
[----:B------:R-:W-:Y:S01]  /*3a00*/  MOV R213, RZ ;  /* 0x000000ff00d57202 */ /* 0x000fe20000000f00 */
[----:B------:R-:W-:Y:S06]  /*3a10*/  @!P2 BRA `(.L_x_546) ;  /* 0x000000000018a947 */ /* 0x000fec0003800000 */
[----:B-----5:R-:W-:Y:S01]  /*3a20*/  SHF.L.U32 R213, R71, 0x10, RZ ;  /* 0x0000001047d57819 */ /* 0x020fe200000006ff */
[----:B------:R-:W-:Y:S06]  /*3a30*/  BRA `(.L_x_546) ;  /* 0x0000000000107947 */ /* 0x000fec0003800000 */
.L_x_545:
[----:B-----5:R-:W-:Y:S02]  /*3a40*/  SHF.L.U32 R213, R67, 0x10, RZ ;  /* 0x0000001043d57819 */ /* 0x020fe400000006ff */
[----:B------:R-:W-:-:S03]  /*3a50*/  @P2 SHF.L.U32 R72, R71, 0x10, RZ ;  /* 0x0000001047482819 */ /* 0x000fc600000006ff */
[----:B------:R-:W-:-:S04]  /*3a60*/  FMUL.FTZ R213, R213, UR7 ;  /* 0x00000007d5d57c20 */ /* 0x000fc80008410000 */
[----:B------:R-:W-:-:S07]  /*3a70*/  @P2 FADD.FTZ R213, R72, R213 ;  /* 0x000000d548d52221 */ /* 0x000fce0000010000 */
.L_x_546:
[----:B------:R-:W-:Y:S05]  /*3a80*/  BSYNC B1 ;  /* 0x0000000000017941 */ /* 0x000fea0003800000 */
.L_x_544:
[----:B------:R-:W-:Y:S04]  /*3a90*/  BSSY B1, `(.L_x_547) ;  /* 0x000000d000017945 */ /* 0x000fe80003800000 */
[----:B------:R-:W-:Y:S05]  /*3aa0*/  @P3 BRA `(.L_x_548) ;  /* 0x0000000000143947 */ /* 0x000fea0003800000 */
[----:B------:R-:W-:Y:S01]  /*3ab0*/  HFMA2.MMA R215, -RZ, RZ, 0, 0 ;  /* 0x00000000ffd77435 */ /* 0x000fe200000001ff */
[----:B------:R-:W-:Y:S10]  /*3ac0*/  @!P2 BRA `(.L_x_549) ;  /* 0x000000000024a947 */ /* 0x000ff40003800000 */
[----:B-----5:R-:W-:-:S05]  /*3ad0*/  PRMT R215, R71, 0x7632, R215 ;  /* 0x0000763247d77816 */ /* 0x020fca00000000d7 */
[----:B------:R-:W-:Y:S01]  /*3ae0*/  IMAD.U32 R215, R215, 0x10000, RZ ;  /* 0x00010000d7d77824 */ /* 0x000fe200078e00ff */
[----:B------:R-:W-:Y:S06]  /*3af0*/  BRA `(.L_x_549) ;  /* 0x0000000000187947 */ /* 0x000fec0003800000 */
.L_x_548:
[----:B-----5:R-:W-:Y:S02]  /*3b00*/  PRMT R72, R67, 0x7632, R72 ;  /* 0x0000763243487816 */ /* 0x020fe40000000048 */
[----:B------:R-:W-:Y:S02]  /*3b10*/  @P2 PRMT R73, R71, 0x7632, R73 ;  /* 0x0000763247492816 */ /* 0x000fe40000000049 */
[----:B------:R-:W-:Y:S02]  /*3b20*/  SHF.L.U32 R72, R72, 0x10, RZ ;  /* 0x0000001048487819 */ /* 0x000fe400000006ff */
[----:B------:R-:W-:-:S03]  /*3b30*/  @P2 SHF.L.U32 R74, R73, 0x10, RZ ;  /* 0x00000010494a2819 */ /* 0x000fc600000006ff */
[----:B------:R-:W-:-:S04]  /*3b40*/  FMUL.FTZ R215, R72, UR7 ;  /* 0x0000000748d77c20 */ /* 0x000fc80008410000 */
[----:B------:R-:W-:-:S07]  /*3b50*/  @P2 FADD.FTZ R215, R74, R215 ;  /* 0x000000d74ad72221 */ /* 0x000fce0000010000 */
.L_x_549:
[----:B------:R-:W-:Y:S05]  /*3b60*/  BSYNC B1 ;  /* 0x0000000000017941 */ /* 0x000fea0003800000 */
.L_x_547:
        /* <DEDUP_REMOVED lines=9> */
.L_x_525:
[----:B------:R-:W-:Y:S05]  /*3c00*/  BSYNC B0 ;  /* 0x0000000000007941 */ /* 0x000fea0003800000 */
.L_x_524:
[----:B------:R-:W-:Y:S01]  /*3c10*/  LOP3.LUT P2, RZ, R4, 0x8, RZ, 0xc0, !PT ;  /* 0x0000000804ff7812 */ /* 0x000fe2000784c0ff */
[----:B------:R-:W-:-:S12]  /*3c20*/  BSSY B0, `(.L_x_550) ;  /* 0x0000078000007945 */ /* 0x000fd80003800000 */
[----:B------:R-:W-:Y:S05]  /*3c30*/  @!P2 BRA `(.L_x_551) ;  /* 0x0000000400d8a947 */ /* 0x000fea0003800000 */
[----:B------:R-:W-:Y:S01]  /*3c40*/  ISETP.NE.U32.AND P2, PT, RZ, UR8, PT ;  /* 0x00000008ff007c0c */ /* 0x000fe2000bf45070 */
[----:B01234-:R-:W0:Y:S03]  /*3c50*/  @P1 LDC.64 R74, c[0x0][0x220] ;  /* 0x00008800ff4a1b82 */ /* 0x01fe260000000a00 */
        /* <DEDUP_REMOVED lines=13> */
.L_x_553:
[----:B-----5:R-:W-:Y:S02]  /*3d30*/  SHF.L.U32 R217, R64, 0x10, RZ ;  /* 0x0000001040d97819 */ /* 0x020fe400000006ff */
[----:B------:R-:W-:-:S03]  /*3d40*/  @P2 SHF.L.U32 R72, R68, 0x10, RZ ;  /* 0x0000001044482819 */ /* 0x000fc600000006ff */
[----:B------:R-:W-:-:S04]  /*3d50*/  FMUL.FTZ R217, R217, UR7 ;  /* 0x00000007d9d97c20 */ /* 0x000fc80008410000 */
[----:B------:R-:W-:-:S07]  /*3d60*/  @P2 FADD.FTZ R217, R72, R217 ;  /* 0x000000d948d92221 */ /* 0x000fce0000010000 */
.L_x_554:
[----:B------:R-:W-:Y:S05]  /*3d70*/  BSYNC B1 ;  /* 0x0000000000017941 */ /* 0x000fea0003800000 */
.L_x_552:
[----:B------:R-:W-:Y:S04]  /*3d80*/  BSSY B1, `(.L_x_555) ;  /* 0x000000d000017945 */ /* 0x000fe80003800000 */
[----:B------:R-:W-:Y:S05]  /*3d90*/  @P3 BRA `(.L_x_556) ;  /* 0x0000000000143947 */ /* 0x000fea0003800000 */
[----:B------:R-:W-:Y:S01]  /*3da0*/  HFMA2.MMA R219, -RZ, RZ, 0, 0 ;  /* 0x00000000ffdb7435 */ /* 0x000fe200000001ff */
[----:B------:R-:W-:Y:S10]  /*3db0*/  @!P2 BRA `(.L_x_557) ;  /* 0x000000000024a947 */ /* 0x000ff40003800000 */
[----:B-----5:R-:W-:-:S04]  /*3dc0*/  PRMT R219, R68, 0x7632, R219 ;  /* 0x0000763244db7816 */ /* 0x020fc800000000db */
[----:B------:R-:W-:Y:S01]  /*3dd0*/  SHF.L.U32 R219, R219, 0x10, RZ ;  /* 0x00000010dbdb7819 */ /* 0x000fe200000006ff */
[----:B------:R-:W-:Y:S06]  /*3de0*/  BRA `(.L_x_557) ;  /* 0x0000000000187947 */ /* 0x000fec0003800000 */
.L_x_556:
[----:B-----5:R-:W-:Y:S02]  /*3df0*/  PRMT R72, R64, 0x7632, R72 ;  /* 0x0000763240487816 */ /* 0x020fe40000000048 */
[----:B------:R-:W-:Y:S02]  /*3e00*/  @P2 PRMT R73, R68, 0x7632, R73 ;  /* 0x0000763244492816 */ /* 0x000fe40000000049 */
[----:B------:R-:W-:-:S03]  /*3e10*/  SHF.L.U32 R72, R72, 0x10, RZ ;  /* 0x0000001048487819 */ /* 0x000fc600000006ff */
[----:B------:R-:W-:Y:S02]  /*3e20*/  @P2 IMAD.U32 R74, R73, 0x10000, RZ ;  /* 0x00010000494a2824 */ /* 0x000fe400078e00ff */
[----:B------:R-:W-:-:S04]  /*3e30*/  FMUL.FTZ R219, R72, UR7 ;  /* 0x0000000748db7c20 */ /* 0x000fc80008410000 */
[----:B------:R-:W-:-:S07]  /*3e40*/  @P2 FADD.FTZ R219, R74, R219 ;  /* 0x000000db4adb2221 */ /* 0x000fce0000010000 */
.L_x_557:
[----:B------:R-:W-:Y:S05]  /*3e50*/  BSYNC B1 ;  /* 0x0000000000017941 */ /* 0x000fea0003800000 */
.L_x_555:
[----:B------:R-:W-:Y:S04]  /*3e60*/  BSSY B1, `(.L_x_558) ;  /* 0x000000a000017945 */ /* 0x000fe80003800000 */
[----:B------:R-:W-:Y:S05]  /*3e70*/  @P3 BRA `(.L_x_559) ;  /* 0x0000000000103947 */ /* 0x000fea0003800000 */
[----:B------:R-:W-:Y:S01]  /*3e80*/  MOV R221, RZ ;  /* 0x000000ff00dd7202 */ /* 0x000fe20000000f00 */
[----:B------:R-:W-:Y:S06]  /*3e90*/  @!P2 BRA `(.L_x_560) ;  /* 0x000000000018a947 */ /* 0x000fec0003800000 */
[----:B-----5:R-:W-:Y:S01]  /*3ea0*/  SHF.L.U32 R221, R69, 0x10, RZ ;  /* 0x0000001045dd7819 */ /* 0x020fe200000006ff */
[----:B------:R-:W-:Y:S06]  /*3eb0*/  BRA `(.L_x_560) ;  /* 0x0000000000107947 */ /* 0x000fec0003800000 */
.L_x_559:
[----:B-----5:R-:W-:Y:S02]  /*3ec0*/  SHF.L.U32 R221, R65, 0x10, RZ ;  /* 0x0000001041dd7819 */ /* 0x020fe400000006ff */
[----:B------:R-:W-:-:S03]  /*3ed0*/  @P2 SHF.L.U32 R72, R69, 0x10, RZ ;  /* 0x0000001045482819 */ /* 0x000fc600000006ff */
[----:B------:R-:W-:-:S04]  /*3ee0*/  FMUL.FTZ R221, R221, UR7 ;  /* 0x00000007dddd7c20 */ /* 0x000fc80008410000 */
[----:B------:R-:W-:-:S07]  /*3ef0*/  @P2 FADD.FTZ R221, R72, R221 ;  /* 0x000000dd48dd2221 */ /* 0x000fce0000010000 */
.L_x_560:
[----:B------:R-:W-:Y:S05]  /*3f00*/  BSYNC B1 ;  /* 0x0000000000017941 */ /* 0x000fea0003800000 */
.L_x_558:
[----:B------:R-:W-:Y:S04]  /*3f10*/  BSSY B1, `(.L_x_561) ;  /* 0x000000d000017945 */ /* 0x000fe80003800000 */
[----:B------:R-:W-:Y:S05]  /*3f20*/  @P3 BRA `(.L_x_562) ;  /* 0x0000000000143947 */ /* 0x000fea0003800000 */
[----:B------:R-:W-:Y:S01]  /*3f30*/  HFMA2.MMA R223, -RZ, RZ, 0, 0 ;  /* 0x00000000ffdf7435 */ /* 0x000fe200000001ff */
[----:B------:R-:W-:Y:S10]  /*3f40*/  @!P2 BRA `(.L_x_563) ;  /* 0x000000000024a947 */ /* 0x000ff40003800000 */
[----:B-----5:R-:W-:-:S05]  /*3f50*/  PRMT R223, R69, 0x7632, R223 ;  /* 0x0000763245df7816 */ /* 0x020fca00000000df */
[----:B------:R-:W-:Y:S01]  /*3f60*/  IMAD.U32 R223, R223, 0x10000, RZ ;  /* 0x00010000dfdf7824 */ /* 0x000fe200078e00ff */
[----:B------:R-:W-:Y:S06]  /*3f70*/  BRA `(.L_x_563) ;  /* 0x0000000000187947 */ /* 0x000fec0003800000 */
.L_x_562:
[----:B-----5:R-:W-:Y:S02]  /*3f80*/  PRMT R72, R65, 0x7632, R72 ;  /* 0x0000763241487816 */ /* 0x020fe40000000048 */
[----:B------:R-:W-:Y:S02]  /*3f90*/  @P2 PRMT R73, R69, 0x7632, R73 ;  /* 0x0000763245492816 */ /* 0x000fe40000000049 */
[----:B------:R-:W-:Y:S02]  /*3fa0*/  SHF.L.U32 R72, R72, 0x10, RZ ;  /* 0x0000001048487819 */ /* 0x000fe400000006ff */
[----:B------:R-:W-:-:S03]  /*3fb0*/  @P2 SHF.L.U32 R74, R73, 0x10, RZ ;  /* 0x00000010494a2819 */ /* 0x000fc600000006ff */
[----:B------:R-:W-:-:S04]  /*3fc0*/  FMUL.FTZ R223, R72, UR7 ;  /* 0x0000000748df7c20 */ /* 0x000fc80008410000 */
[----:B------:R-:W-:-:S07]  /*3fd0*/  @P2 FADD.FTZ R223, R74, R223 ;  /* 0x000000df4adf2221 */ /* 0x000fce0000010000 */
.L_x_563:
[----:B------:R-:W-:Y:S05]  /*3fe0*/  BSYNC B1 ;  /* 0x0000000000017941 */ /* 0x000fea0003800000 */
.L_x_561:
[----:B------:R-:W-:Y:S04]  /*3ff0*/  BSSY B1, `(.L_x_564) ;  /* 0x000000a000017945 */ /* 0x000fe80003800000 */
[----:B------:R-:W-:Y:S05]  /*4000*/  @P3 BRA `(.L_x_565) ;  /* 0x0000000000103947 */ /* 0x000fea0003800000 */
[----:B------:R-:W-:Y:S01]  /*4010*/  MOV R225, RZ ;  /* 0x000000ff00e17202 */ /* 0x000fe20000000f00 */
[----:B------:R-:W-:Y:S06]  /*4020*/  @!P2 BRA `(.L_x_566) ;  /* 0x000000000018a947 */ /* 0x000fec0003800000 */
[----:B-----5:R-:W-:Y:S01]  /*4030*/  SHF.L.U32 R225, R70, 0x10, RZ ;  /* 0x0000001046e17819 */ /* 0x020fe200000006ff */
[----:B------:R-:W-:Y:S06]  /*4040*/  BRA `(.L_x_566) ;  /* 0x0000000000107947 */ /* 0x000fec0003800000 */
.L_x_565:
[----:B-----5:R-:W-:Y:S01]  /*4050*/  SHF.L.U32 R225, R66, 0x10, RZ ;  /* 0x0000001042e17819 */ /* 0x020fe200000006ff */
[----:B------:R-:W-:-:S04]  /*4060*/  @P2 IMAD.U32 R72, R70, 0x10000, RZ ;  /* 0x0001000046482824 */ /* 0x000fc800078e00ff */
[----:B------:R-:W-:-:S04]  /*4070*/  FMUL.FTZ R225, R225, UR7 ;  /* 0x00000007e1e17c20 */ /* 0x000fc80008410000 */
[----:B------:R-:W-:-:S07]  /*4080*/  @P2 FADD.FTZ R225, R72, R225 ;  /* 0x000000e148e12221 */ /* 0x000fce0000010000 */
.L_x_566:
[----:B------:R-:W-:Y:S05]  /*4090*/  BSYNC B1 ;  /* 0x0000000000017941 */ /* 0x000fea0003800000 */
.L_x_564:
[----:B------:R-:W-:Y:S04]  /*40a0*/  BSSY B1, `(.L_x_567) ;  /* 0x000000d000017945 */ /* 0x000fe80003800000 */
[----:B------:R-:W-:Y:S05]  /*40b0*/  @P3 BRA `(.L_x_568) ;  /* 0x0000000000143947 */ /* 0x000fea0003800000 */
[----:B------:R-:W-:Y:S01]  /*40c0*/  HFMA2.MMA R227, -RZ, RZ, 0, 0 ;  /* 0x00000000ffe37435 */ /* 0x000fe200000001ff */
[----:B------:R-:W-:Y:S10]  /*40d0*/  @!P2 BRA `(.L_x_569) ;  /* 0x000000000024a947 */ /* 0x000ff40003800000 */
[----:B-----5:R-:W-:-:S04]  /*40e0*/  PRMT R227, R70, 0x7632, R227 ;  /* 0x0000763246e37816 */ /* 0x020fc800000000e3 */
[----:B------:R-:W-:Y:S01]  /*40f0*/  SHF.L.U32 R227, R227, 0x10, RZ ;  /* 0x00000010e3e37819 */ /* 0x000fe200000006ff */
[----:B------:R-:W-:Y:S06]  /*4100*/  BRA `(.L_x_569) ;  /* 0x0000000000187947 */ /* 0x000fec0003800000 */
.L_x_568:
[----:B-----5:R-:W-:Y:S02]  /*4110*/  PRMT R72, R66, 0x7632, R72 ;  /* 0x0000763242487816 */ /* 0x020fe40000000048 */
[----:B------:R-:W-:Y:S02]  /*4120*/  @P2 PRMT R73, R70, 0x7632, R73 ;  /* 0x0000763246492816 */ /* 0x000fe40000000049 */
[----:B------:R-:W-:Y:S02]  /*4130*/  SHF.L.U32 R72, R72, 0x10, RZ ;  /* 0x0000001048487819 */ /* 0x000fe400000006ff */
[----:B------:R-:W-:-:S03]  /*4140*/  @P2 SHF.L.U32 R74, R73, 0x10, RZ ;  /* 0x00000010494a2819 */ /* 0x000fc600000006ff */
[----:B------:R-:W-:-:S04]  /*4150*/  FMUL.FTZ R227, R72, UR7 ;  /* 0x0000000748e37c20 */ /* 0x000fc80008410000 */
[----:B------:R-:W-:-:S07]  /*4160*/  @P2 FADD.FTZ R227, R74, R227 ;  /* 0x000000e34ae32221 */ /* 0x000fce0000010000 */
.L_x_569:
[----:B------:R-:W-:Y:S05]  /*4170*/  BSYNC B1 ;  /* 0x0000000000017941 */ /* 0x000fea0003800000 */
.L_x_567:
[----:B------:R-:W-:Y:S04]  /*4180*/  BSSY B1, `(.L_x_570) ;  /* 0x000000a000017945 */ /* 0x000fe80003800000 */
[----:B------:R-:W-:Y:S05]  /*4190*/  @P3 BRA `(.L_x_571) ;  /* 0x0000000000103947 */ /* 0x000fea0003800000 */
[----:B------:R-:W-:Y:S01]  /*41a0*/  MOV R229, RZ ;  /* 0x000000ff00e57202 */ /* 0x000fe20000000f00 */
[----:B------:R-:W-:Y:S06]  /*41b0*/  @!P2 BRA `(.L_x_572) ;  /* 0x000000000018a947 */ /* 0x000fec0003800000 */
[----:B-----5:R-:W-:Y:S01]  /*41c0*/  IMAD.U32 R229, R71, 0x10000, RZ ;  /* 0x0001000047e57824 */ /* 0x020fe200078e00ff */
[----:B------:R-:W-:Y:S06]  /*41d0*/  BRA `(.L_x_572) ;  /* 0x0000000000107947 */ /* 0x000fec0003800000 */
.L_x_571:
[----:B-----5:R-:W-:Y:S02]  /*41e0*/  SHF.L.U32 R229, R67, 0x10, RZ ;  /* 0x0000001043e57819 */ /* 0x020fe400000006ff */
[----:B------:R-:W-:-:S03]  /*41f0*/  @P2 SHF.L.U32 R72, R71, 0x10, RZ ;  /* 0x0000001047482819 */ /* 0x000fc600000006ff */
[----:B------:R-:W-:-:S04]  /*4200*/  FMUL.FTZ R229, R229, UR7 ;  /* 0x00000007e5e57c20 */ /* 0x000fc80008410000 */
[----:B------:R-:W-:-:S07]  /*4210*/  @P2 FADD.FTZ R229, R72, R229 ;  /* 0x000000e548e52221 */ /* 0x000fce0000010000 */
.L_x_572:
[----:B------:R-:W-:Y:S05]  /*4220*/  BSYNC B1 ;  /* 0x0000000000017941 */ /* 0x000fea0003800000 */
.L_x_570:
[----:B------:R-:W-:Y:S04]  /*4230*/  BSSY B1, `(.L_x_573) ;  /* 0x000000d000017945 */ /* 0x000fe80003800000 */
[----:B------:R-:W-:Y:S05]  /*4240*/  @P3 BRA `(.L_x_574) ;  /* 0x0000000000143947 */ /* 0x000fea0003800000 */
[----:B------:R-:W-:Y:S01]  /*4250*/  HFMA2.MMA R231, -RZ, RZ, 0, 0 ;  /* 0x00000000ffe77435 */ /* 0x000fe200000001ff */
[----:B------:R-:W-:Y:S10]  /*4260*/  @!P2 BRA `(.L_x_575) ;  /* 0x000000000024a947 */ /* 0x000ff40003800000 */
[----:B-----5:R-:W-:-:S04]  /*4270*/  PRMT R231, R71, 0x7632, R231 ;  /* 0x0000763247e77816 */ /* 0x020fc800000000e7 */
[----:B------:R-:W-:Y:S01]  /*4280*/  SHF.L.U32 R231, R231, 0x10, RZ ;  /* 0x00000010e7e77819 */ /* 0x000fe200000006ff */
[----:B------:R-:W-:Y:S06]  /*4290*/  BRA `(.L_x_575) ;  /* 0x0000000000187947 */ /* 0x000fec0003800000 */
.L_x_574:
[----:B-----5:R-:W-:Y:S02]  /*42a0*/  PRMT R72, R67, 0x7632, R72 ;  /* 0x0000763243487816 */ /* 0x020fe40000000048 */
[----:B------:R-:W-:Y:S02]  /*42b0*/  @P2 PRMT R73, R71, 0x7632, R73 ;  /* 0x0000763247492816 */ /* 0x000fe40000000049 */
[----:B------:R-:W-:-:S03]  /*42c0*/  SHF.L.U32 R72, R72, 0x10, RZ ;  /* 0x0000001048487819 */ /* 0x000fc600000006ff */
[----:B------:R-:W-:Y:S02]  /*42d0*/  @P2 IMAD.U32 R74, R73, 0x10000, RZ ;  /* 0x00010000494a2824 */ /* 0x000fe400078e00ff */
[----:B------:R-:W-:-:S04]  /*42e0*/  FMUL.FTZ R231, R72, UR7 ;  /* 0x0000000748e77c20 */ /* 0x000fc80008410000 */
[----:B------:R-:W-:-:S07]  /*42f0*/  @P2 FADD.FTZ R231, R74, R231 ;  /* 0x000000e74ae72221 */ /* 0x000fce0000010000 */
.L_x_575:
[----:B------:R-:W-:Y:S05]  /*4300*/  BSYNC B1 ;  /* 0x0000000000017941 */ /* 0x000fea0003800000 */
.L_x_573:
        /* <DEDUP_REMOVED lines=9> */
.L_x_551:
[----:B------:R-:W-:Y:S05]  /*43a0*/  BSYNC B0 ;  /* 0x0000000000007941 */ /* 0x000fea0003800000 */
.L_x_550:
[----:B------:R-:W-:Y:S01]  /*43b0*/  LOP3.LUT P2, RZ, R4, 0x4, RZ, 0xc0, !PT ;  /* 0x0000000404ff7812 */ /* 0x000fe2000784c0ff */
[----:B------:R-:W-:-:S12]  /*43c0*/  BSSY B0, `(.L_x_576) ;  /* 0x0000076000007945 */ /* 0x000fd80003800000 */
[----:B------:R-:W-:Y:S05]  /*43d0*/  @!P2 BRA `(.L_x_577) ;  /* 0x0000000400d0a947 */ /* 0x000fea0003800000 */
[----:B01234-:R-:W0:Y:S02]  /*43e0*/  @P1 LDC.64 R72, c[0x0][0x220] ;  /* 0x00008800ff481b82 */ /* 0x01fe240000000a00 */
[----:B0-----:R-:W-:-:S05]  /*43f0*/  @P1 IMAD.WIDE.U32 R74, R249, 0x10, R72 ;  /* 0x00000010f94a1825 */ /* 0x001fca00078e0048 */
[----:B-----5:R0:W5:Y:S01]  /*4400*/  @P1 LDG.E.128 R64, desc[UR4][R74.64] ;  /* 0x000000044a401981 */ /* 0x020162000c1e1d00 */
[----:B------:R-:W-:-:S04]  /*4410*/  ISETP.NE.U32.AND P1, PT, RZ, UR8, PT ;  /* 0x00000008ff007c0c */ /* 0x000fc8000bf25070 */
[----:B------:R-:W-:-:S13]  /*4420*/  ISETP.NE.AND.EX P1, PT, RZ, UR9, PT, P1 ;  /* 0x00000009ff007c0c */ /* 0x000fda000bf25310 */
[----:B------:R-:W1:Y:S02]  /*4430*/  @P1 LDC.64 R72, c[0x0][0x230] ;  /* 0x00008c00ff481b82 */ /* 0x000e640000000a00 */
        /* <DEDUP_REMOVED lines=9> */
.L_x_579:
[----:B-----5:R-:W-:Y:S01]  /*44d0*/  SHF.L.U32 R233, R64, 0x10, RZ ;  /* 0x0000001040e97819 */ /* 0x020fe200000006ff */
[----:B------:R-:W-:-:S04]  /*44e0*/  @P1 IMAD.U32 R72, R68, 0x10000, RZ ;  /* 0x0001000044481824 */ /* 0x000fc800078e00ff */
[----:B------:R-:W-:-:S04]  /*44f0*/  FMUL.FTZ R233, R233, UR7 ;  /* 0x00000007e9e97c20 */ /* 0x000fc80008410000 */
[----:B------:R-:W-:-:S07]  /*4500*/  @P1 FADD.FTZ R233, R72, R233 ;  /* 0x000000e948e91221 */ /* 0x000fce0000010000 */
.L_x_580:
[----:B------:R-:W-:Y:S05]  /*4510*/  BSYNC B1 ;  /* 0x0000000000017941 */ /* 0x000fea0003800000 */
.L_x_578:
[----:B------:R-:W-:Y:S04]  /*4520*/  BSSY B1, `(.L_x_581) ;  /* 0x000000d000017945 */ /* 0x000fe80003800000 */
[----:B------:R-:W-:Y:S05]  /*4530*/  @P2 BRA `(.L_x_582) ;  /* 0x0000000000142947 */ /* 0x000fea0003800000 */
[----:B------:R-:W-:Y:S01]  /*4540*/  HFMA2.MMA R235, -RZ, RZ, 0, 0 ;  /* 0x00000000ffeb7435 */ /* 0x000fe200000001ff */
[----:B------:R-:W-:Y:S10]  /*4550*/  @!P1 BRA `(.L_x_583) ;  /* 0x0000000000249947 */ /* 0x000ff40003800000 */
[----:B-----5:R-:W-:-:S04]  /*4560*/  PRMT R235, R68, 0x7632, R235 ;  /* 0x0000763244eb7816 */ /* 0x020fc800000000eb */
[----:B------:R-:W-:Y:S01]  /*4570*/  SHF.L.U32 R235, R235, 0x10, RZ ;  /* 0x00000010ebeb7819 */ /* 0x000fe200000006ff */
[----:B------:R-:W-:Y:S06]  /*4580*/  BRA `(.L_x_583) ;  /* 0x0000000000187947 */ /* 0x000fec0003800000 */
.L_x_582:
[----:B-----5:R-:W-:Y:S02]  /*4590*/  PRMT R72, R64, 0x7632, R72 ;  /* 0x0000763240487816 */ /* 0x020fe40000000048 */
[----:B------:R-:W-:Y:S02]  /*45a0*/  @P1 PRMT R73, R68, 0x7632, R73 ;  /* 0x0000763244491816 */ /* 0x000fe40000000049 */
[----:B------:R-:W-:Y:S02]  /*45b0*/  SHF.L.U32 R72, R72, 0x10, RZ ;  /* 0x0000001048487819 */ /* 0x000fe400000006ff */
[----:B------:R-:W-:-:S03]  /*45c0*/  @P1 SHF.L.U32 R74, R73, 0x10, RZ ;  /* 0x00000010494a1819 */ /* 0x000fc600000006ff */
[----:B------:R-:W-:-:S04]  /*45d0*/  FMUL.FTZ R235, R72, UR7 ;  /* 0x0000000748eb7c20 */ /* 0x000fc80008410000 */
[----:B------:R-:W-:-:S07]  /*45e0*/  @P1 FADD.FTZ R235, R74, R235 ;  /* 0x000000eb4aeb1221 */ /* 0x000fce0000010000 */
.L_x_583:
[----:B------:R-:W-:Y:S05]  /*45f0*/  BSYNC B1 ;  /* 0x0000000000017941 */ /* 0x000fea0003800000 */
.L_x_581:
[----:B------:R-:W-:Y:S04]  /*4600*/  BSSY B1, `(.L_x_584) ;  /* 0x000000a000017945 */ /* 0x000fe80003800000 */
[----:B------:R-:W-:Y:S05]  /*4610*/  @P2 BRA `(.L_x_585) ;  /* 0x0000000000102947 */ /* 0x000fea0003800000 */
[----:B------:R-:W-:Y:S01]  /*4620*/  MOV R237, RZ ;  /* 0x000000ff00ed7202 */ /* 0x000fe20000000f00 */
[----:B------:R-:W-:Y:S06]  /*4630*/  @!P1 BRA `(.L_x_586) ;  /* 0x0000000000189947 */ /* 0x000fec0003800000 */
[----:B-----5:R-:W-:Y:S01]  /*4640*/  IMAD.U32 R237, R69, 0x10000, RZ ;  /* 0x0001000045ed7824 */ /* 0x020fe200078e00ff */
[----:B------:R-:W-:Y:S06]  /*4650*/  BRA `(.L_x_586) ;  /* 0x0000000000107947 */ /* 0x000fec0003800000 */
.L_x_585:
[----:B-----5:R-:W-:Y:S02]  /*4660*/  SHF.L.U32 R237, R65, 0x10, RZ ;  /* 0x0000001041ed7819 */ /* 0x020fe400000006ff */
[----:B------:R-:W-:-:S03]  /*4670*/  @P1 SHF.L.U32 R72, R69, 0x10, RZ ;  /* 0x0000001045481819 */ /* 0x000fc600000006ff */
[----:B------:R-:W-:-:S04]  /*4680*/  FMUL.FTZ R237, R237, UR7 ;  /* 0x00000007eded7c20 */ /* 0x000fc80008410000 */
[----:B------:R-:W-:-:S07]  /*4690*/  @P1 FADD.FTZ R237, R72, R237 ;  /* 0x000000ed48ed1221 */ /* 0x000fce0000010000 */
.L_x_586:
[----:B------:R-:W-:Y:S05]  /*46a0*/  BSYNC B1 ;  /* 0x0000000000017941 */ /* 0x000fea0003800000 */
.L_x_584:
[----:B------:R-:W-:Y:S04]  /*46b0*/  BSSY B1, `(.L_x_587) ;  /* 0x000000d000017945 */ /* 0x000fe80003800000 */
[----:B------:R-:W-:Y:S05]  /*46c0*/  @P2 BRA `(.L_x_588) ;  /* 0x0000000000142947 */ /* 0x000fea0003800000 */
[----:B------:R-:W-:Y:S01]  /*46d0*/  HFMA2.MMA R239, -RZ, RZ, 0, 0 ;  /* 0x00000000ffef7435 */ /* 0x000fe200000001ff */
[----:B------:R-:W-:Y:S10]  /*46e0*/  @!P1 BRA `(.L_x_589) ;  /* 0x0000000000249947 */ /* 0x000ff40003800000 */
[----:B-----5:R-:W-:-:S04]  /*46f0*/  PRMT R239, R69, 0x7632, R239 ;  /* 0x0000763245ef7816 */ /* 0x020fc800000000ef */
[----:B------:R-:W-:Y:S01]  /*4700*/  SHF.L.U32 R239, R239, 0x10, RZ ;  /* 0x00000010efef7819 */ /* 0x000fe200000006ff */
[----:B------:R-:W-:Y:S06]  /*4710*/  BRA `(.L_x_589) ;  /* 0x0000000000187947 */ /* 0x000fec0003800000 */
.L_x_588:
[----:B-----5:R-:W-:Y:S02]  /*4720*/  PRMT R72, R65, 0x7632, R72 ;  /* 0x0000763241487816 */ /* 0x020fe40000000048 */
[----:B------:R-:W-:Y:S02]  /*4730*/  @P1 PRMT R73, R69, 0x7632, R73 ;  /* 0x0000763245491816 */ /* 0x000fe40000000049 */
[----:B------:R-:W-:-:S03]  /*4740*/  SHF.L.U32 R72, R72, 0x10, RZ ;  /* 0x0000001048487819 */ /* 0x000fc600000006ff */
[----:B------:R-:W-:Y:S02]  /*4750*/  @P1 IMAD.U32 R74, R73, 0x10000, RZ ;  /* 0x00010000494a1824 */ /* 0x000fe400078e00ff */
[----:B------:R-:W-:-:S04]  /*4760*/  FMUL.FTZ R239, R72, UR7 ;  /* 0x0000000748ef7c20 */ /* 0x000fc80008410000 */
[----:B------:R-:W-:-:S07]  /*4770*/  @P1 FADD.FTZ R239, R74, R239 ;  /* 0x000000ef4aef1221 */ /* 0x000fce0000010000 */
.L_x_589:
[----:B------:R-:W-:Y:S05]  /*4780*/  BSYNC B1 ;  /* 0x0000000000017941 */ /* 0x000fea0003800000 */
.L_x_587:
[----:B------:R-:W-:Y:S04]  /*4790*/  BSSY B1, `(.L_x_590) ;  /* 0x000000a000017945 */ /* 0x000fe80003800000 */
[----:B------:R-:W-:Y:S05]  /*47a0*/  @P2 BRA `(.L_x_591) ;  /* 0x0000000000102947 */ /* 0x000fea0003800000 */
[----:B------:R-:W-:Y:S01]  /*47b0*/  MOV R241, RZ ;  /* 0x000000ff00f17202 */ /* 0x000fe20000000f00 */
[----:B------:R-:W-:Y:S06]  /*47c0*/  @!P1 BRA `(.L_x_592) ;  /* 0x0000000000189947 */ /* 0x000fec0003800000 */
[----:B-----5:R-:W-:Y:S01]  /*47d0*/  SHF.L.U32 R241, R70, 0x10, RZ ;  /* 0x0000001046f17819 */ /* 0x020fe200000006ff */
[----:B------:R-:W-:Y:S06]  /*47e0*/  BRA `(.L_x_592) ;  /* 0x0000000000107947 */ /* 0x000fec0003800000 */
.L_x_591:
[----:B-----5:R-:W-:Y:S02]  /*47f0*/  SHF.L.U32 R241, R66, 0x10, RZ ;  /* 0x0000001042f17819 */ /* 0x020fe400000006ff */
[----:B------:R-:W-:-:S03]  /*4800*/  @P1 SHF.L.U32 R72, R70, 0x10, RZ ;  /* 0x0000001046481819 */ /* 0x000fc600000006ff */
[----:B------:R-:W-:-:S04]  /*4810*/  FMUL.FTZ R241, R241, UR7 ;  /* 0x00000007f1f17c20 */ /* 0x000fc80008410000 */
[----:B------:R-:W-:-:S07]  /*4820*/  @P1 FADD.FTZ R241, R72, R241 ;  /* 0x000000f148f11221 */ /* 0x000fce0000010000 */
.L_x_592:
[----:B------:R-:W-:Y:S05]  /*4830*/  BSYNC B1 ;  /* 0x0000000000017941 */ /* 0x000fea0003800000 */
.L_x_590:
[----:B------:R-:W-:Y:S04]  /*4840*/  BSSY B1, `(.L_x_593) ;  /* 0x000000d000017945 */ /* 0x000fe80003800000 */
[----:B------:R-:W-:Y:S05]  /*4850*/  @P2 BRA `(.L_x_594) ;  /* 0x0000000000142947 */ /* 0x000fea0003800000 */
[----:B------:R-:W-:Y:S01]  /*4860*/  HFMA2.MMA R243, -RZ, RZ, 0, 0 ;  /* 0x00000000fff37435 */ /* 0x000fe200000001ff */
[----:B------:R-:W-:Y:S10]  /*4870*/  @!P1 BRA `(.L_x_595) ;  /* 0x0000000000249947 */ /* 0x000ff40003800000 */
[----:B-----5:R-:W-:-:S05]  /*4880*/  PRMT R243, R70, 0x7632, R243 ;  /* 0x0000763246f37816 */ /* 0x020fca00000000f3 */
[----:B------:R-:W-:Y:S01]  /*4890*/  IMAD.U32 R243, R243, 0x10000, RZ ;  /* 0x00010000f3f37824 */ /* 0x000fe200078e00ff */
[----:B------:R-:W-:Y:S06]  /*48a0*/  BRA `(.L_x_595) ;  /* 0x0000000000187947 */ /* 0x000fec0003800000 */
.L_x_594:
[----:B-----5:R-:W-:Y:S02]  /*48b0*/  PRMT R72, R66, 0x7632, R72 ;  /* 0x0000763242487816 */ /* 0x020fe40000000048 */
[----:B------:R-:W-:Y:S02]  /*48c0*/  @P1 PRMT R73, R70, 0x7632, R73 ;  /* 0x0000763246491816 */ /* 0x000fe40000000049 */
[----:B------:R-:W-:Y:S02]  /*48d0*/  SHF.L.U32 R72, R72, 0x10, RZ ;  /* 0x0000001048487819 */ /* 0x000fe400000006ff */
[----:B------:R-:W-:-:S03]  /*48e0*/  @P1 SHF.L.U32 R74, R73, 0x10, RZ ;  /* 0x00000010494a1819 */ /* 0x000fc600000006ff */
[----:B------:R-:W-:-:S04]  /*48f0*/  FMUL.FTZ R243, R72, UR7 ;  /* 0x0000000748f37c20 */ /* 0x000fc80008410000 */
[----:B------:R-:W-:-:S07]  /*4900*/  @P1 FADD.FTZ R243, R74, R243 ;  /* 0x000000f34af31221 */ /* 0x000fce0000010000 */
.L_x_595:
[----:B------:R-:W-:Y:S05]  /*4910*/  BSYNC B1 ;  /* 0x0000000000017941 */ /* 0x000fea0003800000 */
.L_x_593:
[----:B------:R-:W-:Y:S04]  /*4920*/  BSSY B1, `(.L_x_596) ;  /* 0x000000a000017945 */ /* 0x000fe80003800000 */
[----:B------:R-:W-:Y:S05]  /*4930*/  @P2 BRA `(.L_x_597) ;  /* 0x0000000000102947 */ /* 0x000fea0003800000 */
[----:B------:R-:W-:Y:S01]  /*4940*/  MOV R245, RZ ;  /* 0x000000ff00f57202 */ /* 0x000fe20000000f00 */
[----:B------:R-:W-:Y:S06]  /*4950*/  @!P1 BRA `(.L_x_598) ;  /* 0x0000000000189947 */ /* 0x000fec0003800000 */
[----:B-----5:R-:W-:Y:S01]  /*4960*/  SHF.L.U32 R245, R71, 0x10, RZ ;  /* 0x0000001047f57819 */ /* 0x020fe200000006ff */
[----:B------:R-:W-:Y:S06]  /*4970*/  BRA `(.L_x_598) ;  /* 0x0000000000107947 */ /* 0x000fec0003800000 */
.L_x_597:
[----:B-----5:R-:W-:Y:S01]  /*4980*/  SHF.L.U32 R245, R67, 0x10, RZ ;  /* 0x0000001043f57819 */ /* 0x020fe200000006ff */
[----:B------:R-:W-:-:S04]  /*4990*/  @P1 IMAD.U32 R72, R71, 0x10000, RZ ;  /* 0x0001000047481824 */ /* 0x000fc800078e00ff */
[----:B------:R-:W-:-:S04]  /*49a0*/  FMUL.FTZ R245, R245, UR7 ;  /* 0x00000007f5f57c20 */ /* 0x000fc80008410000 */
[----:B------:R-:W-:-:S07]  /*49b0*/  @P1 FADD.FTZ R245, R72, R245 ;  /* 0x000000f548f51221 */ /* 0x000fce0000010000 */
.L_x_598:
[----:B------:R-:W-:Y:S05]  /*49c0*/  BSYNC B1 ;  /* 0x0000000000017941 */ /* 0x000fea0003800000 */
.L_x_596:
[----:B------:R-:W-:Y:S04]  /*49d0*/  BSSY B1, `(.L_x_599) ;  /* 0x000000d000017945 */ /* 0x000fe80003800000 */
[----:B------:R-:W-:Y:S05]  /*49e0*/  @P2 BRA `(.L_x_600) ;  /* 0x0000000000142947 */ /* 0x000fea0003800000 */
[----:B------:R-:W-:Y:S01]  /*49f0*/  HFMA2.MMA R135, -RZ, RZ, 0, 0 ;  /* 0x00000000ff877435 */ /* 0x000fe200000001ff */
[----:B------:R-:W-:Y:S10]  /*4a00*/  @!P1 BRA `(.L_x_601) ;  /* 0x0000000000249947 */ /* 0x000ff40003800000 */
[----:B-----5:R-:W-:-:S04]  /*4a10*/  PRMT R135, R71, 0x7632, R135 ;  /* 0x0000763247877816 */ /* 0x020fc80000000087 */
[----:B------:R-:W-:Y:S01]  /*4a20*/  SHF.L.U32 R135, R135, 0x10, RZ ;  /* 0x0000001087877819 */ /* 0x000fe200000006ff */
[----:B------:R-:W-:Y:S06]  /*4a30*/  BRA `(.L_x_601) ;  /* 0x0000000000187947 */ /* 0x000fec0003800000 */
.L_x_600:
[----:B-----5:R-:W-:Y:S02]  /*4a40*/  PRMT R72, R67, 0x7632, R72 ;  /* 0x0000763243487816 */ /* 0x020fe40000000048 */
[----:B------:R-:W-:Y:S02]  /*4a50*/  @P1 PRMT R73, R71, 0x7632, R73 ;  /* 0x0000763247491816 */ /* 0x000fe40000000049 */
[----:B------:R-:W-:Y:S02]  /*4a60*/  SHF.L.U32 R72, R72, 0x10, RZ ;  /* 0x0000001048487819 */ /* 0x000fe400000006ff */
[----:B------:R-:W-:-:S03]  /*4a70*/  @P1 SHF.L.U32 R74, R73, 0x10, RZ ;  /* 0x00000010494a1819 */ /* 0x000fc600000006ff */
[----:B------:R-:W-:-:S04]  /*4a80*/  FMUL.FTZ R135, R72, UR7 ;  /* 0x0000000748877c20 */ /* 0x000fc80008410000 */
[----:B------:R-:W-:-:S07]  /*4a90*/  @P1 FADD.FTZ R135, R74, R135 ;  /* 0x000000874a871221 */ /* 0x000fce0000010000 */
.L_x_601:
[----:B------:R-:W-:Y:S05]  /*4aa0*/  BSYNC B1 ;  /* 0x0000000000017941 */ /* 0x000fea0003800000 */
.L_x_599:
[----:B------:R-:W0:Y:S01]  /*4ab0*/  LDC.64 R130, c[0x0][0x238] ;  /* 0x00008e00ff827b82 */ /* 0x000e220000000a00 */
[----:B------:R-:W-:Y:S02]  /*4ac0*/  F2FP.BF16.F32.PACK_AB R75, R135, R245 ;  /* 0x000000f5874b723e */ /* 0x000fe400000010ff */
[----:B------:R-:W-:Y:S02]  /*4ad0*/  F2FP.BF16.F32.PACK_AB R74, R243, R241 ;  /* 0x000000f1f34a723e */ /* 0x000fe400000010ff */
[----:B------:R-:W-:Y:S02]  /*4ae0*/  F2FP.BF16.F32.PACK_AB R73, R239, R237 ;  /* 0x000000edef49723e */ /* 0x000fe400000010ff */
[----:B------:R-:W-:Y:S01]  /*4af0*/  F2FP.BF16.F32.PACK_AB R72, R235, R233 ;  /* 0x000000e9eb48723e */ /* 0x000fe200000010ff */
[----:B0-----:R-:W-:-:S05]  /*4b00*/  IMAD.WIDE.U32 R130, R247, 0x10, R130 ;  /* 0x00000010f7827825 */ /* 0x001fca00078e0082 */
[----:B------:R0:W-:Y:S02]  /*4b10*/  STG.E.128 desc[UR4][R130.64], R72 ;  /* 0x0000004882007986 */ /* 0x0001e4000c101d04 */
.L_x_577:
[----:B------:R-:W-:Y:S05]  /*4b20*/  BSYNC B0 ;  /* 0x0000000000007941 */ /* 0x000fea0003800000 */
.L_x_576:
[----:B01234-:R-:W-:Y:S01]  /*4b30*/  FADD.FTZ R72, RZ, R137 ;  /* 0x00000089ff487221 */ /* 0x01ffe20000010000 */
[----:B------:R-:W-:Y:S01]  /*4b40*/  ISETP.GT.U32.AND P1, PT, R3, 0xff, PT ;  /* 0x000000ff0300780c */ /* 0x000fe20003f24070 */
[----:B------:R-:W-:Y:S01]  /*4b50*/  UMOV UR6, 0xffffffff ;  /* 0xffffffff00067882 */ /* 0x000fe20000000000 */
[----:B------:R-:W-:Y:S01]  /*4b60*/  LOP3.LUT R4, R4, 0xfffffffe, RZ, 0xc0, !PT ;  /* 0xfffffffe04047812 */ /* 0x000fe200078ec0ff */
[----:B------:R-:W-:Y:S01]  /*4b70*/  FADD.FTZ R72, R139, R72 ;  /* 0x000000488b487221 */ /* 0x000fe20000010000 */
[C---:B------:R-:W-:Y:S02]  /*4b80*/  ISETP.GT.U32.AND P2, PT, R3.reuse, 0x1ff, PT ;  /* 0x000001ff0300780c */ /* 0x040fe40003f44070 */
[----:B------:R-:W-:Y:S01]  /*4b90*/  ISETP.GT.U32.AND P3, PT, R3, 0x27f, PT ;  /* 0x0000027f0300780c */ /* 0x000fe20003f64070 */
[----:B------:R-:W-:Y:S01]  /*4ba0*/  FADD.FTZ R72, R141, R72 ;  /* 0x000000488d487221 */ /* 0x000fe20000010000 */
[----:B------:R-:W-:Y:S02]  /*4bb0*/  ISETP.GT.U32.AND P4, PT, R3, 0x2ff, PT ;  /* 0x000002ff0300780c */ /* 0x000fe40003f84070 */
[----:B------:R-:W-:Y:S01]  /*4bc0*/  LOP3.LUT P5, RZ, R140, 0xff, RZ, 0xc0, !PT ;  /* 0x000000ff8cff7812 */ /* 0x000fe200078ac0ff */
[----:B------:R-:W-:Y:S01]  /*4bd0*/  FADD.FTZ R72, R143, R72 ;  /* 0x000000488f487221 */ /* 0x000fe20000010000 */
[----:B------:R-:W-:-:S02]  /*4be0*/  SHF.R.U32.HI R75, RZ, 0x5, R0 ;  /* 0x00000005ff4b7819 */ /* 0x000fc40000011600 */
[----:B------:R-:W-:Y:S01]  /*4bf0*/  @P1 LOP3.LUT R4, R4, 0x1, RZ, 0xfc, !PT ;  /* 0x0000000104041812 */ /* 0x000fe200078efcff */
[----:B------:R-:W-:Y:S01]  /*4c00*/  FADD.FTZ R72, R145, R72 ;  /* 0x0000004891487221 */ /* 0x000fe20000010000 */
[----:B------:R-:W-:Y:S02]  /*4c10*/  LOP3.LUT R74, R75, 0x7fffffc, RZ, 0xc0, !PT ;  /* 0x07fffffc4b4a7812 */ /* 0x000fe400078ec0ff */
[----:B------:R-:W-:Y:S01]  /*4c20*/  LOP3.LUT R4, R4, 0xfffffffd, RZ, 0xc0, !PT ;  /* 0xfffffffd04047812 */ /* 0x000fe200078ec0ff */
[----:B------:R-:W-:Y:S01]  /*4c30*/  FADD.FTZ R72, R147, R72 ;  /* 0x0000004893487221 */ /* 0x000fe20000010000 */
[----:B------:R-:W-:-:S03]  /*4c40*/  LOP3.LUT P6, RZ, R0, 0x1f, RZ, 0xc0, !PT ;  /* 0x0000001f00ff7812 */ /* 0x000fc600078cc0ff */
[----:B------:R-:W-:Y:S01]  /*4c50*/  FADD.FTZ R72, R149, R72 ;  /* 0x0000004895487221 */ /* 0x000fe20000010000 */
[----:B------:R-:W-:Y:S02]  /*4c60*/  @P5 LOP3.LUT R4, R4, 0x2, RZ, 0xfc, !PT ;  /* 0x0000000204045812 */ /* 0x000fe400078efcff */
[----:B------:R-:W-:Y:S01]  /*4c70*/  @!P5 IADD3 R74, R74, 0x4, RZ ;  /* 0x000000044a4ad810 */ /* 0x000fe20007ffe0ff */
[----:B------:R-:W-:Y:S01]  /*4c80*/  FADD.FTZ R72, R151, R72 ;  /* 0x0000004897487221 */ /* 0x000fe20000010000 */
[----:B------:R-:W-:Y:S02]  /*4c90*/  ISETP.GT.U32.AND P5, PT, R3, 0x37f, PT ;  /* 0x0000037f0300780c */ /* 0x000fe40003fa4070 */
[----:B------:R-:W-:Y:S02]  /*4ca0*/  LOP3.LUT R4, R4, 0xffffffef, RZ, 0xc0, !PT ;  /* 0xffffffef04047812 */ /* 0x000fe400078ec0ff */
[----:B------:R-:W-:Y:S02]  /*4cb0*/  FSEL R130, R72, RZ, P0 ;  /* 0x000000ff48827208 */ /* 0x000fe40000000000 */
[----:B------:R-:W-:-:S03]  /*4cc0*/  @P6 LOP3.LUT R4, R4, 0x10, RZ, 0xfc, !PT ;  /* 0x0000001004046812 */ /* 0x000fc600078efcff */
        /* <DEDUP_REMOVED lines=51> */
[----:B------:R-:W-:Y:S01]  /*5000*/  LOP3.LUT P6, RZ, R4, 0x1, RZ, 0xc0, !PT ;  /* 0x0000000104ff7812 */ /* 0x000fe200078cc0ff */
        /* <DEDUP_REMOVED lines=15> */
[--C-:B------:R-:W-:Y:S01]  /*5100*/  FADD.FTZ R131, R155, -R72.reuse ;  /* 0x800000489b837221 */ /* 0x100fe20000010000 */
[--C-:B------:R-:W-:Y:S02]  /*5110*/  FADD.FTZ R247, R157, -R72.reuse ;  /* 0x800000489df77221 */ /* 0x100fe40000010000 */
[----:B------:R-:W-:Y:S01]  /*5120*/  FFMA.FTZ R73, R130, R130, R73 ;  /* 0x0000008282497223 */ /* 0x000fe20000010049 */
        /* <DEDUP_REMOVED lines=114> */
.L_x_628:
[----:B------:R-:W-:Y:S01]  /*5850*/  LOP3.LUT P1, RZ, R0, 0x1f, RZ, 0xc0, !PT ;  /* 0x0000001f00ff7812 */ /* 0x000fe2000782c0ff */
[----:B------:R-:W-:Y:S05]  /*5860*/  WARPSYNC.ALL ;  /* 0x0000000000007948 */ /* 0x000fea0003800000 */
[----:B------:R-:W-:-:S07]  /*5870*/  LOP3.LUT R75, R75, 0x3, RZ, 0xc0, !PT ;  /* 0x000000034b4b7812 */ /* 0x000fce00078ec0ff */
[----:B------:R-:W2:Y:S01]  /*5880*/  @!P1 S2R R130, SR_CgaCtaId ;  /* 0x0000000000829919 */ /* 0x000ea20000008800 */
[----:B------:R-:W-:-:S04]  /*5890*/  @!P1 MOV R73, 0x400 ;  /* 0x0000040000499802 */ /* 0x000fc80000000f00 */
[----:B--2---:R-:W-:Y:S01]  /*58a0*/  @!P1 LEA R131, R130, R73, 0x18 ;  /* 0x0000004982839211 */ /* 0x004fe200078ec0ff */
[----:B------:R-:W-:Y:S02]  /*58b0*/  @!P1 IMAD.IADD R130, R74, 0x1, R75 ;  /* 0x000000014a829824 */ /* 0x000fe400078e024b */
[----:B-1----:R-:W-:-:S03]  /*58c0*/  FADD.FTZ R73, R247, R142 ;  /* 0x0000008ef7497221 */ /* 0x002fc60000010000 */
[----:B------:R-:W-:Y:S02]  /*58d0*/  @!P1 LEA R130, R130, R131, 0x3 ;  /* 0x0000008382829211 */ /* 0x000fe400078e18ff */
[----:B------:R-:W-:-:S03]  /*58e0*/  LOP3.LUT R131, R0, 0x1f, RZ, 0xc0, !PT ;  /* 0x0000001f00837812 */ /* 0x000fc600078ec0ff */
[----:B------:R1:W-:Y:S01]  /*58f0*/  @!P1 STS.64 [R130], R72 ;  /* 0x0000004882009388 */ /* 0x0003e20000000a00 */
[----:B------:R-:W-:-:S13]  /*5900*/  ISETP.GT.U32.AND P1, PT, R131, 0x3, PT ;  /* 0x000000038300780c */ /* 0x000fda0003f24070 */
[----:B-1----:R-:W1:Y:S01]  /*5910*/  @!P1 S2R R130, SR_CgaCtaId ;  /* 0x0000000000829919 */ /* 0x002e620000008800 */
[----:B------:R-:W-:Y:S01]  /*5920*/  BAR.SYNC.DEFER_BLOCKING 0x0 ;  /* 0x0000000000007b1d */ /* 0x000fe20000010000 */
[----:B------:R-:W-:Y:S01]  /*5930*/  LOP3.LUT P2, RZ, R75, 0x1f, R0, 0xf8, !PT ;  /* 0x0000001f4bff7812 */ /* 0x000fe2000784f800 */
[----:B------:R-:W-:Y:S01]  /*5940*/  HFMA2.MMA R140, -RZ, RZ, 0, 0 ;  /* 0x00000000ff8c7435 */ /* 0x000fe200000001ff */
[----:B------:R-:W-:Y:S02]  /*5950*/  @!P1 MOV R75, 0x400 ;  /* 0x00000400004b9802 */ /* 0x000fe40000000f00 */
[----:B------:R-:W-:Y:S01]  /*5960*/  @!P1 IADD3 R74, R74, R131, RZ ;  /* 0x000000834a4a9210 */ /* 0x000fe20007ffe0ff */
[----:B------:R-:W-:Y:S01]  /*5970*/  BSSY B0, `(.L_x_603) ;  /* 0x0000139000007945 */ /* 0x000fe20003800000 */
[----:B------:R-:W-:Y:S02]  /*5980*/  LOP3.LUT P4, RZ, R4, 0x200, RZ, 0xc0, !PT ;  /* 0x0000020004ff7812 */ /* 0x000fe4000788c0ff */
[----:B------:R-:W-:-:S05]  /*5990*/  @!P1 MOV R140, R132 ;  /* 0x00000084008c9202 */ /* 0x000fca0000000f00 */
[----:B0-----:R-:W0:Y:S01]  /*59a0*/  SHFL.DOWN PT, R247, R140, 0x2, 0x1f ;  /* 0x08401f008cf77f89 */ /* 0x001e2200000e0000 */
[----:B------:R-:W2:Y:S01]  /*59b0*/  @!P2 LDC.64 R72, c[0x0][0x250] ;  /* 0x00009400ff48ab82 */ /* 0x000ea20000000a00 */
[----:B-1----:R-:W-:-:S07]  /*59c0*/  @!P1 LEA R75, R130, R75, 0x18 ;  /* 0x0000004b824b9211 */ /* 0x002fce00078ec0ff */
[----:B------:R-:W1:Y:S01]  /*59d0*/  @!P2 LDC.64 R130, c[0x0][0x258] ;  /* 0x00009600ff82ab82 */ /* 0x000e620000000a00 */
[----:B------:R-:W-:Y:S02]  /*59e0*/  @!P1 LEA R142, R74, R75, 0x3 ;  /* 0x0000004b4a8e9211 */ /* 0x000fe400078e18ff */
[----:B------:R-:W-:Y:S01]  /*59f0*/  CS2R R74, SRZ ;  /* 0x00000000004a7805 */ /* 0x000fe2000001ff00 */
[----:B0-----:R-:W-:-:S05]  /*5a00*/  IMAD.IADD R144, R247, 0x1, R140 ;  /* 0x00000001f7907824 */ /* 0x001fca00078e028c */
[----:B------:R0:W-:Y:S01]  /*5a10*/  @!P1 LDS.64 R74, [R142] ;  /* 0x000000008e4a9984 */ /* 0x0001e20000000a00 */
[C---:B--2---:R-:W-:Y:S02]  /*5a20*/  @!P2 LEA R72, P3, R61.reuse, R72, 0x2 ;  /* 0x000000483d48a211 */ /* 0x044fe400078610ff */
[----:B------:R-:W-:Y:S01]  /*5a30*/  I2FP.F32.S32 R150, R247 ;  /* 0x000000f700967245 */ /* 0x000fe20000201400 */
[----:B------:R-:W2:Y:S01]  /*5a40*/  SHFL.DOWN PT, R251, R144, 0x1, 0x1f ;  /* 0x08201f0090fb7f89 */ /* 0x000ea200000e0000 */
[----:B------:R-:W-:Y:S02]  /*5a50*/  I2FP.F32.S32 R146, R144 ;  /* 0x0000009000927245 */ /* 0x000fe40000201400 */
[----:B------:R-:W-:Y:S02]  /*5a60*/  @!P2 LEA.HI.X R73, R61, R73, R138, 0x2, P3 ;  /* 0x000000493d49a211 */ /* 0x000fe400018f148a */
[----:B------:R-:W3:Y:S01]  /*5a70*/  MUFU.RCP R148, R146 ;  /* 0x0000009200947308 */ /* 0x000ee20000001000 */
[----:B0-----:R-:W-:-:S02]  /*5a80*/  I2FP.F32.S32 R142, R140 ;  /* 0x0000008c008e7245 */ /* 0x001fc40000201400 */
[----:B-1----:R-:W-:-:S04]  /*5a90*/  @!P2 LEA R130, P1, R61, R130, 0x2 ;  /* 0x000000823d82a211 */ /* 0x002fc800078210ff */
[----:B------:R-:W-:Y:S02]  /*5aa0*/  @!P2 LEA.HI.X R131, R61, R131, R138, 0x2, P1 ;  /* 0x000000833d83a211 */ /* 0x000fe400008f148a */
[----:B-----5:R-:W-:Y:S02]  /*5ab0*/  ISETP.GE.AND P1, PT, R134, 0x1, PT ;  /* 0x000000018600780c */ /* 0x020fe40003f26270 */
[-C--:B--2---:R-:W-:Y:S02]  /*5ac0*/  IADD3 R144, R144, R251.reuse, RZ ;  /* 0x000000fb90907210 */ /* 0x084fe40007ffe0ff */
[----:B------:R-:W-:Y:S02]  /*5ad0*/  I2FP.F32.S32 R251, R251 ;  /* 0x000000fb00fb7245 */ /* 0x000fe40000201400 */
[----:B------:R-:W-:-:S06]  /*5ae0*/  I2FP.F32.S32 R144, R144 ;  /* 0x0000009000907245 */ /* 0x000fcc0000201400 */
[----:B------:R-:W0:Y:S01]  /*5af0*/  MUFU.RCP R144, R144 ;  /* 0x0000009000907308 */ /* 0x000e220000001000 */
[----:B------:R-:W1:Y:S04]  /*5b00*/  SHFL.DOWN PT, R249, R74, 0x2, 0x1f ;  /* 0x08401f004af97f89 */ /* 0x000e6800000e0000 */
[----:B------:R-:W2:Y:S01]  /*5b10*/  SHFL.DOWN PT, R138, R75, 0x2, 0x1f ;  /* 0x08401f004b8a7f89 */ /* 0x000ea200000e0000 */
[C---:B-1----:R-:W-:Y:S01]  /*5b20*/  FMUL.FTZ R247, R249.reuse, R150 ;  /* 0x00000096f9f77220 */ /* 0x042fe20000410000 */
[----:B------:R-:W-:-:S03]  /*5b30*/  FADD.FTZ R249, -R249, R74 ;  /* 0x0000004af9f97221 */ /* 0x000fc60000010100 */
[----:B------:R-:W-:Y:S01]  /*5b40*/  FFMA.FTZ R247, R142, R74, R247 ;  /* 0x0000004a8ef77223 */ /* 0x000fe200000100f7 */
[----:B------:R-:W-:Y:S01]  /*5b50*/  FMUL.FTZ R249, R249, R249 ;  /* 0x000000f9f9f97220 */ /* 0x000fe20000410000 */
[----:B--2---:R-:W-:Y:S02]  /*5b60*/  FADD.FTZ R75, R138, R75 ;  /* 0x0000004b8a4b7221 */ /* 0x004fe40000010000 */
[----:B---3--:R-:W-:Y:S01]  /*5b70*/  FMUL.FTZ R247, R148, R247 ;  /* 0x000000f794f77220 */ /* 0x008fe20000410000 */
[----:B------:R-:W-:-:S04]  /*5b80*/  FMUL.FTZ R249, R249, R142 ;  /* 0x0000008ef9f97220 */ /* 0x000fc80000410000 */
[----:B------:R-:W1:Y:S01]  /*5b90*/  SHFL.DOWN PT, R74, R247, 0x1, 0x1f ;  /* 0x08201f00f74a7f89 */ /* 0x000e6200000e0000 */
[----:B------:R-:W-:-:S04]  /*5ba0*/  FMUL.FTZ R249, R249, R150 ;  /* 0x00000096f9f97220 */ /* 0x000fc80000410000 */
[----:B------:R-:W-:-:S05]  /*5bb0*/  FFMA.FTZ R75, R148, R249, R75 ;  /* 0x000000f9944b7223 */ /* 0x000fca000001004b */
[----:B------:R-:W2:Y:S01]  /*5bc0*/  SHFL.DOWN PT, R138, R75, 0x1, 0x1f ;  /* 0x08201f004b8a7f89 */ /* 0x000ea200000e0000 */
[----:B-1----:R-:W-:Y:S01]  /*5bd0*/  FADD.FTZ R140, R247, -R74 ;  /* 0x8000004af78c7221 */ /* 0x002fe20000010000 */
[----:B------:R-:W-:-:S03]  /*5be0*/  FMUL.FTZ R74, R74, R251 ;  /* 0x000000fb4a4a7220 */ /* 0x000fc60000410000 */
[----:B------:R-:W-:Y:S01]  /*5bf0*/  FMUL.FTZ R249, R140, R140 ;  /* 0x0000008c8cf97220 */ /* 0x000fe20000410000 */
[C---:B------:R-:W-:Y:S01]  /*5c00*/  FFMA.FTZ R247, R146.reuse, R247, R74 ;  /* 0x000000f792f77223 */ /* 0x040fe2000001004a */
[----:B------:R-:W1:Y:S02]  /*5c10*/  LDC R140, c[0x0][0x2d8] ;  /* 0x0000b600ff8c7b82 */ /* 0x000e640000000800 */
[----:B------:R-:W-:Y:S01]  /*5c20*/  FMUL.FTZ R249, R146, R249 ;  /* 0x000000f992f97220 */ /* 0x000fe20000410000 */
[C---:B0-----:R-:W-:Y:S01]  /*5c30*/  FMUL.FTZ R74, R144.reuse, R247 ;  /* 0x000000f7904a7220 */ /* 0x041fe20000410000 */
[----:B--2---:R-:W-:Y:S02]  /*5c40*/  FADD.FTZ R247, R75, R138 ;  /* 0x0000008a4bf77221 */ /* 0x004fe40000010000 */
[----:B------:R-:W-:Y:S02]  /*5c50*/  FMUL.FTZ R249, R249, R251 ;  /* 0x000000fbf9f97220 */ /* 0x000fe40000410000 */
[----:B------:R-:W0:Y:S02]  /*5c60*/  SHFL.IDX PT, R251, R74, RZ, 0x1f ;  /* 0x00001fff4afb7589 */ /* 0x000e2400000e0000 */
[----:B------:R-:W-:-:S06]  /*5c70*/  FFMA.FTZ R249, R144, R249, R247 ;  /* 0x000000f990f97223 */ /* 0x000fcc00000100f7 */
[----:B------:R-:W1:Y:S01]  /*5c80*/  SHFL.IDX PT, R249, R249, RZ, 0x1f ;  /* 0x00001ffff9f97589 */ /* 0x000e6200000e0000 */
[----:B0-----:R-:W-:-:S03]  /*5c90*/  FMUL.FTZ R75, R251, R251 ;  /* 0x000000fbfb4b7220 */ /* 0x001fc60000410000 */
[----:B------:R0:W-:Y:S02]  /*5ca0*/  @!P2 STG.E desc[UR4][R72.64], R251 ;  /* 0x000000fb4800a986 */ /* 0x0001e4000c101904 */
[----:B------:R-:W-:Y:S01]  /*5cb0*/  FSEL R138, R75, RZ, P4 ;  /* 0x000000ff4b8a7208 */ /* 0x000fe20002000000 */
[----:B-1----:R-:W-:-:S04]  /*5cc0*/  FFMA.FTZ R75, R249, UR10, R140 ;  /* 0x0000000af94b7c23 */ /* 0x002fc8000801008c */
[----:B------:R-:W-:-:S04]  /*5cd0*/  FADD.FTZ R75, R75, R138 ;  /* 0x0000008a4b4b7221 */ /* 0x000fc80000010000 */
[----:B------:R-:W1:Y:S02]  /*5ce0*/  MUFU.RSQ R247, R75 ;  /* 0x0000004b00f77308 */ /* 0x000e640000001400 */
[----:B-1----:R0:W-:Y:S01]  /*5cf0*/  @!P2 STG.E desc[UR4][R130.64], R247 ;  /* 0x000000f78200a986 */ /* 0x0021e2000c101904 */
[----:B------:R-:W-:Y:S05]  /*5d00*/  @!P1 BRA `(.L_x_604) ;  /* 0x0000000c00fc9947 */ /* 0x000fea0003800000 */
[----:B0-----:R-:W-:Y:S01]  /*5d10*/  IADD3 R73, R134, -0x1, RZ ;  /* 0xffffffff86497810 */ /* 0x001fe20007ffe0ff */
[----:B------:R-:W-:Y:S01]  /*5d20*/  BSSY B1, `(.L_x_605) ;  /* 0x0000028000017945 */ /* 0x000fe20003800000 */
[----:B------:R-:W-:Y:S02]  /*5d30*/  LOP3.LUT R2, R0, 0x7f, RZ, 0xc0, !PT ;  /* 0x0000007f00027812 */ /* 0x000fe400078ec0ff */
[----:B------:R-:W-:Y:S01]  /*5d40*/  FSEL R134, R251, RZ, !P4 ;  /* 0x000000fffb867208 */ /* 0x000fe20006000000 */
[----:B------:R-:W-:-:S05]  /*5d50*/  IMAD R73, R73, R136, RZ ;  /* 0x0000008849497224 */ /* 0x000fca00078e02ff */
[----:B------:R-:W-:-:S04]  /*5d60*/  SHF.R.S32.HI R72, RZ, 0x1f, R73 ;  /* 0x0000001fff487819 */ /* 0x000fc80000011449 */
[----:B------:R-:W-:-:S04]  /*5d70*/  LEA.HI R73, R72, R73, RZ, 0x3 ;  /* 0x0000004948497211 */ /* 0x000fc800078f18ff */
[----:B------:R-:W-:Y:S01]  /*5d80*/  LEA.HI.SX32 R249, R73, R2, 0x1d ;  /* 0x0000000249f97211 */ /* 0x000fe200078feaff */
[----:B------:R-:W-:Y:S06]  /*5d90*/  @!P0 BRA `(.L_x_606) ;  /* 0x0000000000808947 */ /* 0x000fec0003800000 */
[----:B------:R-:W0:Y:S01]  /*5da0*/  LDC.64 R130, c[0x0][0x2b8] ;  /* 0x0000ae00ff827b82 */ /* 0x000e220000000a00 */
        /* <DEDUP_REMOVED lines=31> */
.L_x_606:
[----:B------:R-:W-:Y:S05]  /*5fa0*/  BSYNC B1 ;  /* 0x0000000000017941 */ /* 0x000fea0003800000 */
.L_x_605:
[----:B------:R-:W-:Y:S01]  /*5fb0*/  LOP3.LUT P1, RZ, R4, 0x100, RZ, 0xc0, !PT ;  /* 0x0000010004ff7812 */ /* 0x000fe2000782c0ff */
[----:B------:R-:W-:-:S12]  /*5fc0*/  BSSY B1, `(.L_x_607) ;  /* 0x0000022000017945 */ /* 0x000fd80003800000 */
[----:B------:R-:W-:Y:S05]  /*5fd0*/  @!P1 BRA `(.L_x_608) ;  /* 0x0000000000809947 */ /* 0x000fea0003800000 */
[----:B0-----:R-:W0:Y:S01]  /*5fe0*/  LDC.64 R130, c[0x0][0x2b8] ;  /* 0x0000ae00ff827b82 */ /* 0x001e220000000a00 */
        /* <DEDUP_REMOVED lines=31> */
.L_x_608:
[----:B------:R-:W-:Y:S05]  /*61e0*/  BSYNC B1 ;  /* 0x0000000000017941 */ /* 0x000fea0003800000 */
.L_x_607:
[----:B------:R-:W-:Y:S01]  /*61f0*/  LOP3.LUT P1, RZ, R4, 0x80, RZ, 0xc0, !PT ;  /* 0x0000008004ff7812 */ /* 0x000fe2000782c0ff */
[----:B------:R-:W-:-:S12]  /*6200*/  BSSY B1, `(.L_x_609) ;  /* 0x0000022000017945 */ /* 0x000fd80003800000 */
[----:B------:R-:W-:Y:S05]  /*6210*/  @!P1 BRA `(.L_x_610) ;  /* 0x0000000000809947 */ /* 0x000fea0003800000 */
[----:B01----:R-:W0:Y:S01]  /*6220*/  LDC.64 R130, c[0x0][0x2b8] ;  /* 0x0000ae00ff827b82 */ /* 0x003e220000000a00 */
        /* <DEDUP_REMOVED lines=31> */
.L_x_610:
[----:B------:R-:W-:Y:S05]  /*6420*/  BSYNC B1 ;  /* 0x0000000000017941 */ /* 0x000fea0003800000 */
.L_x_609:
[----:B------:R-:W-:Y:S01]  /*6430*/  LOP3.LUT P1, RZ, R4, 0x40, RZ, 0xc0, !PT ;  /* 0x0000004004ff7812 */ /* 0x000fe2000782c0ff */
[----:B------:R-:W-:-:S12]  /*6440*/  BSSY B1, `(.L_x_611) ;  /* 0x0000022000017945 */ /* 0x000fd80003800000 */
[----:B------:R-:W-:Y:S05]  /*6450*/  @!P1 BRA `(.L_x_612) ;  /* 0x0000000000809947 */ /* 0x000fea0003800000 */
[----:B012---:R-:W0:Y:S01]  /*6460*/  LDC.64 R130, c[0x0][0x2b8] ;  /* 0x0000ae00ff827b82 */ /* 0x007e220000000a00 */
        /* <DEDUP_REMOVED lines=27> */
[----:B------:R-:W-:Y:S01]  /*6620*/  F2FP.BF16.F32.PACK_AB R74, R251, R74 ;  /* 0x0000004afb4a723e */ /* 0x000fe200000010ff */
[----:B------:R-:W-:Y:S01]  /*6630*/  VIADD R249, R249, 0x80 ;  /* 0x00000080f9f97836 */ /* 0x000fe20000000000 */
[----:B------:R-:W-:-:S05]  /*6640*/  F2FP.BF16.F32.PACK_AB R75, R146, R144 ;  /* 0x00000090924b723e */ /* 0x000fca00000010ff */
[----:B------:R3:W-:Y:S02]  /*6650*/  STG.E.128 desc[UR4][R130.64], R72 ;  /* 0x0000004882007986 */ /* 0x0007e4000c101d04 */
.L_x_612:
[----:B------:R-:W-:Y:S05]  /*6660*/  BSYNC B1 ;  /* 0x0000000000017941 */ /* 0x000fea0003800000 */
.L_x_611:
[----:B------:R-:W-:Y:S01]  /*6670*/  LOP3.LUT P1, RZ, R4, 0x20, RZ, 0xc0, !PT ;  /* 0x0000002004ff7812 */ /* 0x000fe2000782c0ff */
[----:B------:R-:W-:-:S12]  /*6680*/  BSSY B1, `(.L_x_613) ;  /* 0x0000022000017945 */ /* 0x000fd80003800000 */
[----:B------:R-:W-:Y:S05]  /*6690*/  @!P1 BRA `(.L_x_614) ;  /* 0x0000000000809947 */ /* 0x000fea0003800000 */
[----:B0123--:R-:W0:Y:S01]  /*66a0*/  LDC.64 R130, c[0x0][0x2b8] ;  /* 0x0000ae00ff827b82 */ /* 0x00fe220000000a00 */
        /* <DEDUP_REMOVED lines=31> */
.L_x_614:
[----:B------:R-:W-:Y:S05]  /*68a0*/  BSYNC B1 ;  /* 0x0000000000017941 */ /* 0x000fea0003800000 */
.L_x_613:
[----:B------:R-:W-:Y:S01]  /*68b0*/  LOP3.LUT P1, RZ, R4, 0x8, RZ, 0xc0, !PT ;  /* 0x0000000804ff7812 */ /* 0x000fe2000782c0ff */
        /* <DEDUP_REMOVED lines=34> */
.L_x_616:
[----:B------:R-:W-:Y:S05]  /*6ae0*/  BSYNC B1 ;  /* 0x0000000000017941 */ /* 0x000fea0003800000 */
.L_x_615:
[----:B------:R-:W-:-:S13]  /*6af0*/  LOP3.LUT P1, RZ, R4, 0x4, RZ, 0xc0, !PT ;  /* 0x0000000404ff7812 */ /* 0x000fda000782c0ff */
        /* <DEDUP_REMOVED lines=32> */
.L_x_604:
[----:B------:R-:W-:Y:S05]  /*6d00*/  BSYNC B0 ;  /* 0x0000000000007941 */ /* 0x000fea0003800000 */
.L_x_603:
[----:B------:R-:W-:Y:S02]  /*6d10*/  LOP3.LUT P1, RZ, R4, 0x2, RZ, 0xc0, !PT ;  /* 0x0000000204ff7812 */ /* 0x000fe4000782c0ff */
[----:B------:R-:W-:Y:S02]  /*6d20*/  IADD3 R61, R61, UR12, RZ ;  /* 0x0000000c3d3d7c10 */ /* 0x000fe4000fffe0ff */
[----:B------:R-:W-:Y:S02]  /*6d30*/  SEL R140, RZ, 0x1, P1 ;  /* 0x00000001ff8c7807 */ /* 0x000fe40000800000 */
[----:B------:R-:W-:-:S13]  /*6d40*/  ISETP.GE.AND P1, PT, R61, UR13, PT ;  /* 0x0000000d3d007c0c */ /* 0x000fda000bf26270 */
[----:B------:R-:W-:Y:S05]  /*6d50*/  @!P1 BRA `(.L_x_617) ;  /* 0xffffffa400dc9947 */ /* 0x000fea000383ffff */
[----:B------:R-:W-:Y:S05]  /*6d60*/  EXIT ;  /* 0x000000000000794d */ /* 0x000fea0003800000 */
.L_x_602:
[----:B------:R-:W-:Y:S01]  /*6d70*/  HFMA2.MMA R150, -RZ, RZ, 0, 5.9604644775390625e-08 ;  /* 0x00000001ff967435 */ /* 0x000fe200000001ff */
[----:B------:R-:W-:Y:S01]  /*6d80*/  MOV R249, R130 ;  /* 0x0000008200f97202 */ /* 0x000fe20000000f00 */
[----:B------:R-:W-:Y:S01]  /*6d90*/  IMAD.MOV.U32 R251, RZ, RZ, 0x1f ;  /* 0x0000001ffffb7424 */ /* 0x000fe200078e00ff */
[----:B------:R-:W-:-:S08]  /*6da0*/  MOV R146, 0xffffffff ;  /* 0xffffffff00927802 */ /* 0x000fd00000000f00 */
[----:B-----5:R-:W-:Y:S05]  /*6db0*/  WARPSYNC.COLLECTIVE R146, `(.L_x_618) ;  /* 0x0000000092087348 */ /* 0x020fea0003c00000 */
[----:B------:R0:W1:Y:S02]  /*6dc0*/  SHFL.BFLY P6, R148, R249, R150, R251 ;  /* 0x0c000096f9947389 */ /* 0x00006400000c00fb */
[----:B01---5:R-:W-:Y:S01]  /*6dd0*/  ENDCOLLECTIVE ;  /* 0x000000000000791b */ /* 0x023fe20003800000 */
.L_x_618:
[----:B------:R-:W-:Y:S01]  /*6de0*/  HFMA2.MMA R150, -RZ, RZ, 0, 1.1920928955078125e-07 ;  /* 0x00000002ff967435 */ /* 0x000fe200000001ff */
[----:B------:R-:W-:-:S05]  /*6df0*/  MOV R73, R148 ;  /* 0x0000009400497202 */ /* 0x000fca0000000f00 */
[----:B------:R-:W-:-:S05]  /*6e00*/  FADD.FTZ R131, R130, R73 ;  /* 0x0000004982837221 */ /* 0x000fca0000010000 */
[----:B------:R-:W-:-:S07]  /*6e10*/  MOV R249, R131 ;  /* 0x0000008300f97202 */ /* 0x000fce0000000f00 */
[----:B------:R-:W-:Y:S05]  /*6e20*/  WARPSYNC.COLLECTIVE R146, `(.L_x_619) ;  /* 0x0000000092087348 */ /* 0x000fea0003c00000 */
[----:B------:R0:W1:Y:S02]  /*6e30*/  SHFL.BFLY P6, R148, R249, R150, R251 ;  /* 0x0c000096f9947389 */ /* 0x00006400000c00fb */
[----:B01----:R-:W-:Y:S01]  /*6e40*/  ENDCOLLECTIVE ;  /* 0x000000000000791b */ /* 0x003fe20003800000 */
.L_x_619:
[----:B------:R-:W-:Y:S01]  /*6e50*/  HFMA2.MMA R150, -RZ, RZ, 0, 2.384185791015625e-07 ;  /* 0x00000004ff967435 */ /* 0x000fe200000001ff */
[----:B------:R-:W-:-:S05]  /*6e60*/  MOV R72, R148 ;  /* 0x0000009400487202 */ /* 0x000fca0000000f00 */
[----:B------:R-:W-:-:S04]  /*6e70*/  FADD.FTZ R140, R131, R72 ;  /* 0x00000048838c7221 */ /* 0x000fc80000010000 */
[----:B------:R-:W-:-:S07]  /*6e80*/  IMAD.MOV.U32 R249, RZ, RZ, R140 ;  /* 0x000000fffff97224 */ /* 0x000fce00078e008c */
[----:B------:R-:W-:Y:S05]  /*6e90*/  WARPSYNC.COLLECTIVE R146, `(.L_x_620) ;  /* 0x0000000092087348 */ /* 0x000fea0003c00000 */
[----:B------:R0:W1:Y:S02]  /*6ea0*/  SHFL.BFLY P6, R148, R249, R150, R251 ;  /* 0x0c000096f9947389 */ /* 0x00006400000c00fb */
[----:B01----:R-:W-:Y:S01]  /*6eb0*/  ENDCOLLECTIVE ;  /* 0x000000000000791b */ /* 0x003fe20003800000 */
.L_x_620:
[----:B------:R-:W-:Y:S01]  /*6ec0*/  HFMA2.MMA R150, -RZ, RZ, 0, 4.76837158203125e-07 ;  /* 0x00000008ff967435 */ /* 0x000fe200000001ff */
[----:B------:R-:W-:-:S05]  /*6ed0*/  MOV R73, R148 ;  /* 0x0000009400497202 */ /* 0x000fca0000000f00 */
[----:B------:R-:W-:-:S05]  /*6ee0*/  FADD.FTZ R142, R140, R73 ;  /* 0x000000498c8e7221 */ /* 0x000fca0000010000 */
[----:B------:R-:W-:-:S07]  /*6ef0*/  MOV R249, R142 ;  /* 0x0000008e00f97202 */ /* 0x000fce0000000f00 */
[----:B------:R-:W-:Y:S05]  /*6f00*/  WARPSYNC.COLLECTIVE R146, `(.L_x_621) ;  /* 0x0000000092087348 */ /* 0x000fea0003c00000 */
[----:B------:R0:W1:Y:S02]  /*6f10*/  SHFL.BFLY P6, R148, R249, R150, R251 ;  /* 0x0c000096f9947389 */ /* 0x00006400000c00fb */
[----:B01----:R-:W-:Y:S01]  /*6f20*/  ENDCOLLECTIVE ;  /* 0x000000000000791b */ /* 0x003fe20003800000 */
.L_x_621:
[----:B------:R-:W-:Y:S01]  /*6f30*/  HFMA2.MMA R150, -RZ, RZ, 0, 9.5367431640625e-07 ;  /* 0x00000010ff967435 */ /* 0x000fe200000001ff */
[----:B------:R-:W-:-:S05]  /*6f40*/  MOV R73, R148 ;  /* 0x0000009400497202 */ /* 0x000fca0000000f00 */
[----:B------:R-:W-:-:S04]  /*6f50*/  FADD.FTZ R144, R142, R73 ;  /* 0x000000498e907221 */ /* 0x000fc80000010000 */
[----:B------:R-:W-:-:S07]  /*6f60*/  IMAD.MOV.U32 R249, RZ, RZ, R144 ;  /* 0x000000fffff97224 */ /* 0x000fce00078e0090 */
[----:B------:R-:W-:Y:S05]  /*6f70*/  WARPSYNC.COLLECTIVE R146, `(.L_x_622) ;  /* 0x0000000092087348 */ /* 0x000fea0003c00000 */
[----:B------:R0:W1:Y:S02]  /*6f80*/  SHFL.BFLY P6, R148, R249, R150, R251 ;  /* 0x0c000096f9947389 */ /* 0x00006400000c00fb */
[----:B01----:R-:W-:Y:S01]  /*6f90*/  ENDCOLLECTIVE ;  /* 0x000000000000791b */ /* 0x003fe20003800000 */
.L_x_622:
[----:B------:R-:W-:Y:S01]  /*6fa0*/  HFMA2.MMA R150, -RZ, RZ, 0, 5.9604644775390625e-08 ;  /* 0x00000001ff967435 */ /* 0x000fe200000001ff */
[----:B------:R-:W-:Y:S02]  /*6fb0*/  MOV R73, R148 ;  /* 0x0000009400497202 */ /* 0x000fe40000000f00 */
[----:B------:R-:W-:-:S03]  /*6fc0*/  LOP3.LUT P6, RZ, R4, 0x1, RZ, 0xc0, !PT ;  /* 0x0000000104ff7812 */ /* 0x000fc600078cc0ff */
        /* <DEDUP_REMOVED lines=115> */
[----:B------:R-:W-:-:S07]  /*7700*/  MOV R249, R73 ;  /* 0x0000004900f97202 */ /* 0x000fce0000000f00 */
[----:B------:R-:W-:Y:S05]  /*7710*/  WARPSYNC.COLLECTIVE R146, `(.L_x_623) ;  /* 0x0000000092087348 */ /* 0x000fea0003c00000 */
[----:B------:R0:W1:Y:S02]  /*7720*/  SHFL.BFLY P6, R148, R249, R150, R251 ;  /* 0x0c000096f9947389 */ /* 0x00006400000c00fb */
[----:B01----:R-:W-:Y:S01]  /*7730*/  ENDCOLLECTIVE ;  /* 0x000000000000791b */ /* 0x003fe20003800000 */
.L_x_623:
[----:B------:R-:W-:Y:S01]  /*7740*/  HFMA2.MMA R150, -RZ, RZ, 0, 1.1920928955078125e-07 ;  /* 0x00000002ff967435 */ /* 0x000fe200000001ff */
[----:B------:R-:W-:-:S05]  /*7750*/  MOV R130, R148 ;  /* 0x0000009400827202 */ /* 0x000fca0000000f00 */
[----:B------:R-:W-:-:S04]  /*7760*/  FADD.FTZ R130, R73, R130 ;  /* 0x0000008249827221 */ /* 0x000fc80000010000 */
[----:B------:R-:W-:-:S07]  /*7770*/  IMAD.MOV.U32 R249, RZ, RZ, R130 ;  /* 0x000000fffff97224 */ /* 0x000fce00078e0082 */
[----:B------:R-:W-:Y:S05]  /*7780*/  WARPSYNC.COLLECTIVE R146, `(.L_x_624) ;  /* 0x0000000092087348 */ /* 0x000fea0003c00000 */
[----:B------:R0:W1:Y:S02]  /*7790*/  SHFL.BFLY P6, R148, R249, R150, R251 ;  /* 0x0c000096f9947389 */ /* 0x00006400000c00fb */
[----:B01----:R-:W-:Y:S01]  /*77a0*/  ENDCOLLECTIVE ;  /* 0x000000000000791b */ /* 0x003fe20003800000 */
.L_x_624:
[----:B------:R-:W-:Y:S01]  /*77b0*/  HFMA2.MMA R150, -RZ, RZ, 0, 2.384185791015625e-07 ;  /* 0x00000004ff967435 */ /* 0x000fe200000001ff */
[----:B------:R-:W-:-:S05]  /*77c0*/  MOV R131, R148 ;  /* 0x0000009400837202 */ /* 0x000fca0000000f00 */
[----:B------:R-:W-:-:S05]  /*77d0*/  FADD.FTZ R131, R130, R131 ;  /* 0x0000008382837221 */ /* 0x000fca0000010000 */
[----:B------:R-:W-:-:S07]  /*77e0*/  MOV R249, R131 ;  /* 0x0000008300f97202 */ /* 0x000fce0000000f00 */
[----:B------:R-:W-:Y:S05]  /*77f0*/  WARPSYNC.COLLECTIVE R146, `(.L_x_625) ;  /* 0x0000000092087348 */ /* 0x000fea0003c00000 */
[----:B------:R0:W1:Y:S02]  /*7800*/  SHFL.BFLY P6, R148, R249, R150, R251 ;  /* 0x0c000096f9947389 */ /* 0x00006400000c00fb */
[----:B01----:R-:W-:Y:S01]  /*7810*/  ENDCOLLECTIVE ;  /* 0x000000000000791b */ /* 0x003fe20003800000 */
.L_x_625:
[----:B------:R-:W-:Y:S01]  /*7820*/  HFMA2.MMA R150, -RZ, RZ, 0, 4.76837158203125e-07 ;  /* 0x00000008ff967435 */ /* 0x000fe200000001ff */
[----:B------:R-:W-:-:S05]  /*7830*/  MOV R140, R148 ;  /* 0x00000094008c7202 */ /* 0x000fca0000000f00 */
[----:B------:R-:W-:-:S04]  /*7840*/  FADD.FTZ R140, R131, R140 ;  /* 0x0000008c838c7221 */ /* 0x000fc80000010000 */
[----:B------:R-:W-:-:S07]  /*7850*/  IMAD.MOV.U32 R249, RZ, RZ, R140 ;  /* 0x000000fffff97224 */ /* 0x000fce00078e008c */
[----:B------:R-:W-:Y:S05]  /*7860*/  WARPSYNC.COLLECTIVE R146, `(.L_x_626) ;  /* 0x0000000092087348 */ /* 0x000fea0003c00000 */
[----:B------:R0:W1:Y:S02]  /*7870*/  SHFL.BFLY P6, R148, R249, R150, R251 ;  /* 0x0c000096f9947389 */ /* 0x00006400000c00fb */
[----:B01----:R-:W-:Y:S01]  /*7880*/  ENDCOLLECTIVE ;  /* 0x000000000000791b */ /* 0x003fe20003800000 */
.L_x_626:
[----:B------:R-:W-:Y:S01]  /*7890*/  HFMA2.MMA R150, -RZ, RZ, 0, 9.5367431640625e-07 ;  /* 0x00000010ff967435 */ /* 0x000fe200000001ff */
[----:B------:R-:W-:-:S05]  /*78a0*/  MOV R247, R148 ;  /* 0x0000009400f77202 */ /* 0x000fca0000000f00 */
[----:B------:R-:W-:-:S05]  /*78b0*/  FADD.FTZ R247, R140, R247 ;  /* 0x000000f78cf77221 */ /* 0x000fca0000010000 */
[----:B------:R-:W-:-:S07]  /*78c0*/  MOV R249, R247 ;  /* 0x000000f700f97202 */ /* 0x000fce0000000f00 */
[----:B------:R-:W-:Y:S05]  /*78d0*/  WARPSYNC.COLLECTIVE R146, `(.L_x_627) ;  /* 0x0000000092087348 */ /* 0x000fea0003c00000 */
[----:B------:R0:W1:Y:S02]  /*78e0*/  SHFL.BFLY P6, R148, R249, R150, R251 ;  /* 0x0c000096f9947389 */ /* 0x00006400000c00fb */
[----:B01----:R-:W-:Y:S01]  /*78f0*/  ENDCOLLECTIVE ;  /* 0x000000000000791b */ /* 0x003fe20003800000 */
.L_x_627:
[----:B------:R-:W-:Y:S01]  /*7900*/  MOV R142, R148 ;  /* 0x00000094008e7202 */ /* 0x000fe20000000f00 */
[----:B------:R-:W-:Y:S06]  /*7910*/  BRA `(.L_x_628) ;  /* 0xffffffdc00cc7947 */ /* 0x000fec000383ffff */
.L_x_629:
        /* <DEDUP_REMOVED lines=14> */
.L_x_45962:


//--------------------- .text._ZN10layer_norm13ln_fwd_kernelINS_13Kernel_traitsI13__nv_bfloat16S2_S2_S2_fjLj7168ELj1ELj1ELj4ELj16ENS_18Kernel_traits_baseILj7168ES2_S2_S2_S2_fjLj128EEEEELb0ELb0ELb1ELb1EEEvNS_9FwdParamsE --------------------------
	.section	.text._ZN10layer_norm13ln_fwd_kernelINS_13Kernel_traitsI13__nv_bfloat16S2_S2_S2_fjLj7168ELj1ELj1ELj4ELj16ENS_18Kernel_traits_baseILj7168ES2_S2_S2_S2_fjLj128EEEEELb0ELb0ELb1ELb1EEEvNS_9FwdParamsE,"ax",@progbits
	.align	128
        .global         _ZN10layer_norm13ln_fwd_kernelINS_13Kernel_traitsI13__nv_bfloat16S2_S2_S2_fjLj7168ELj1ELj1ELj4ELj16ENS_18Kernel_traits_baseILj7168ES2_S2_S2_S2_fjLj128EEEEELb0ELb0ELb1ELb1EEEvNS_9FwdParamsE
        .type           _ZN10layer_norm13ln_fwd_kernelINS_13Kernel_traitsI13__nv_bfloat16S2_S2_S2_fjLj7168ELj1ELj1ELj4ELj16ENS_18Kernel_traits_baseILj7168ES2_S2_S2_S2_fjLj128EEEEELb0ELb0ELb1ELb1EEEvNS_9FwdParamsE,@function
        .size           _ZN10layer_norm13ln_fwd_kernelINS_13Kernel_traitsI13__nv_bfloat16S2_S2_S2_fjLj7168ELj1ELj1ELj4ELj16ENS_18Kernel_traits_baseILj7168ES2_S2_S2_S2_fjLj128EEEEELb0ELb0ELb1ELb1EEEvNS_9FwdParamsE,(.L_x_45963 - _ZN10layer_norm13ln_fwd_kernelINS_13Kernel_traitsI13__nv_bfloat16S2_S2_S2_fjLj7168ELj1ELj1ELj4ELj16ENS_18Kernel_traits_baseILj7168ES2_S2_S2_S2_fjLj128EEEEELb0ELb0ELb1ELb1EEEvNS_9FwdParamsE)
        .other          _ZN10layer_norm13ln_fwd_kernelINS_13Kernel_traitsI13__nv_bfloat16S2_S2_S2_fjLj7168ELj1ELj1ELj4ELj16ENS_18Kernel_traits_baseILj7168ES2_S2_S2_S2_fjLj128EEEEELb0ELb0ELb1ELb1EEEvNS_9FwdParamsE,@"STO_CUDA_ENTRY STV_DEFAULT"
_ZN10layer_norm13ln_fwd_kernelINS_13Kernel_traitsI13__nv_bfloat16S2_S2_S2_fjLj7168ELj1ELj1ELj4ELj16ENS_18Kernel_traits_baseILj7168ES2_S2_S2_S2_fjLj128EEEEELb0ELb0ELb1ELb1EEEvNS_9FwdParamsE:
.text._ZN10layer_norm13ln_fwd_kernelINS_13Kernel_traitsI13__nv_bfloat16S2_S2_S2_fjLj7168ELj1ELj1ELj4ELj16ENS_18Kernel_traits_baseILj7168ES2_S2_S2_S2_fjLj128EEEEELb0ELb0ELb1ELb1EEEvNS_9FwdParamsE:
[----:B------:R-:W-:Y:S01]  /*0000*/  LDC R1, c[0x0][0x28] ;  /* 0x00000a00ff017b82 */ /* 0x000fe20000000800 */
[----:B------:R-:W0:Y:S01]  /*0010*/  S2R R60, SR_TID.X ;  /* 0x00000000003c7919 */ /* 0x000e220000002100 */
[----:B------:R-:W-:-:S06]  /*0020*/  ULDC.64 UR4, c[0x0][0x2c8] ;  /* 0x0000b20000047ab9 */ /* 0x000fcc0000000a00 */
[----:B------:R-:W1:Y:S01]  /*0030*/  S2UR UR6, SR_CTAID.X ;  /* 0x00000000000679c3 */ /* 0x000e620000002500 */
[----:B------:R-:W-:Y:S01]  /*0040*/  ISETP.NE.U32.AND P0, PT, RZ, UR4, PT ;  /* 0x00000004ff007c0c */ /* 0x000fe2000bf05070 */
[----:B------:R-:W-:-:S03]  /*0050*/  ULDC UR8, c[0x0][0x214] ;  /* 0x0000850000087ab9 */ /* 0x000fc60000000800 */
[----:B------:R-:W-:Y:S02]  /*0060*/  ISETP.NE.AND.EX P0, PT, RZ, UR5, PT, P0 ;  /* 0x00000005ff007c0c */ /* 0x000fe4000bf05300 */
        /* <DEDUP_REMOVED lines=10> */
[----:B------:R0:W5:Y:S01]  /*0110*/  @P0 LDG.E.128 R20, desc[UR4][R4.64+0x2800] ;  /* 0x0028000404140981 */ /* 0x000162000c1e1d00 */
[----:B------:R-:W-:-:S03]  /*0120*/  SHF.R.U32.HI R89, RZ, 0x7, R60 ;  /* 0x00000007ff597819 */ /* 0x000fc6000001163c */
[----:B------:R0:W5:Y:S01]  /*0130*/  @P0 LDG.E.128 R16, desc[UR4][R4.64+0x3000] ;  /* 0x0030000404100981 */ /* 0x000162000c1e1d00 */
[----:B-1----:R-:W-:Y:S01]  /*0140*/  IADD3 R90, R89, UR6, RZ ;  /* 0x00000006595a7c10 */ /* 0x002fe2000fffe0ff */
[----:B------:R-:W-:Y:S02]  /*0150*/  ULDC.64 UR6, c[0x0][0x260] ;  /* 0x0000980000067ab9 */ /* 0x000fe40000000a00 */
[----:B------:R-:W-:Y:S02]  /*0160*/  IADD3 R2, P2, R0, UR6, RZ ;  /* 0x0000000600027c10 */ /* 0x000fe4000ff5e0ff */
[----:B------:R-:W-:Y:S02]  /*0170*/  ISETP.GE.AND P1, PT, R90, UR8, PT ;  /* 0x000000085a007c0c */ /* 0x000fe4000bf26270 */
[----:B------:R-:W-:-:S11]  /*0180*/  IADD3.X R3, RZ, UR7, RZ, P2, !PT ;  /* 0x00000007ff037c10 */ /* 0x000fd600097fe4ff */
[----:B0-----:R-:W-:Y:S05]  /*0190*/  @P1 EXIT ;  /* 0x000000000000194d */ /* 0x001fea0003800000 */
[----:B------:R-:W2:Y:S04]  /*01a0*/  LDG.E.128 R12, desc[UR4][R2.64+0x1000] ;  /* 0x00100004020c7981 */ /* 0x000ea8000c1e1d00 */
[----:B------:R-:W3:Y:S04]  /*01b0*/  LDG.E.128 R24, desc[UR4][R2.64+0x1800] ;  /* 0x0018000402187981 */ /* 0x000ee8000c1e1d00 */
[----:B------:R-:W4:Y:S04]  /*01c0*/  LDG.E.128 R28, desc[UR4][R2.64+0x2000] ;  /* 0x00200004021c7981 */ /* 0x000f28000c1e1d00 */
[----:B------:R-:W4:Y:S04]  /*01d0*/  LDG.E.128 R32, desc[UR4][R2.64+0x2800] ;  /* 0x0028000402207981 */ /* 0x000f28000c1e1d00 */
[----:B------:R-:W4:Y:S04]  /*01e0*/  LDG.E.128 R36, desc[UR4][R2.64+0x3000] ;  /* 0x0030000402247981 */ /* 0x000f28000c1e1d00 */
[----:B------:R-:W4:Y:S04]  /*01f0*/  LDG.E.128 R8, desc[UR4][R2.64+0x800] ;  /* 0x0008000402087981 */ /* 0x000f28000c1e1d00 */
[----:B------:R0:W5:Y:S02]  /*0200*/  LDG.E.128 R4, desc[UR4][R2.64] ;  /* 0x0000000402047981 */ /* 0x000164000c1e1d00 */
[----:B-----5:R-:W-:-:S02]  /*0210*/  @!P0 CS2R R44, SRZ ;  /* 0x00000000002c8805 */ /* 0x020fc4000001ff00 */
[----:B------:R-:W-:Y:S02]  /*0220*/  @!P0 CS2R R40, SRZ ;  /* 0x0000000000288805 */ /* 0x000fe4000001ff00 */
        /* <DEDUP_REMOVED lines=12> */
[----:B------:R-:W-:Y:S01]  /*02f0*/  PRMT R97, R44, 0x7632, R97 ;  /* 0x000076322c617816 */ /* 0x000fe20000000061 */
[----:B------:R-:W-:Y:S01]  /*0300*/  HFMA2.MMA R0, -RZ, RZ, 0, 5.9604644775390625e-08 ;  /* 0x00000001ff007435 */ /* 0x000fe200000001ff */
[----:B------:R-:W-:Y:S01]  /*0310*/  PRMT R93, R40, 0x7632, R93 ;  /* 0x00007632285d7816 */ /* 0x000fe2000000005d */
[----:B------:R-:W-:Y:S01]  /*0320*/  IMAD.U32 R84, R23, 0x10000, RZ ;  /* 0x0001000017547824 */ /* 0x000fe200078e00ff */
[----:B------:R-:W-:Y:S01]  /*0330*/  PRMT R94, R41, 0x7632, R94 ;  /* 0x00007632295e7816 */ /* 0x000fe2000000005e */
[----:B------:R-:W-:Y:S01]  /*0340*/  ULDC.U8 UR6, c[0x0][0x2a0] ;  /* 0x0000a80000067ab9 */ /* 0x000fe20000000000 */
[----:B------:R-:W-:Y:S01]  /*0350*/  PRMT R95, R42, 0x7632, R95 ;  /* 0x000076322a5f7816 */ /* 0x000fe2000000005f */
[----:B------:R-:W-:Y:S01]  /*0360*/  IMAD.U32 R97, R97, 0x10000, RZ ;  /* 0x0001000061617824 */ /* 0x000fe200078e00ff */
[----:B------:R-:W-:Y:S01]  /*0370*/  PRMT R96, R43, 0x7632, R96 ;  /* 0x000076322b607816 */ /* 0x000fe20000000060 */
[----:B------:R-:W-:Y:S01]  /*0380*/  ULDC UR8, c[0x0][0x29c] ;  /* 0x0000a70000087ab9 */ /* 0x000fe20000000800 */
[----:B------:R-:W-:Y:S01]  /*0390*/  PRMT R98, R45, 0x7632, R98 ;  /* 0x000076322d627816 */ /* 0x000fe20000000062 */
[----:B------:R-:W-:Y:S01]  /*03a0*/  ULDC UR9, c[0x0][0x290] ;  /* 0x0000a40000097ab9 */ /* 0x000fe20000000800 */
[----:B------:R-:W-:Y:S01]  /*03b0*/  PRMT R99, R46, 0x7632, R99 ;  /* 0x000076322e637816 */ /* 0x000fe20000000063 */
[----:B------:R-:W-:Y:S01]  /*03c0*/  ULDC.64 UR10, c[0x0][0x210] ;  /* 0x00008400000a7ab9 */ /* 0x000fe20000000a00 */
        /* <DEDUP_REMOVED lines=21> */
[----:B------:R-:W-:Y:S02]  /*0520*/  SHF.L.U32 R89, R89, 0x2, RZ ;  /* 0x0000000259597819 */ /* 0x000fe400000006ff */
[----:B------:R-:W-:Y:S02]  /*0530*/  SHF.R.U32.HI R121, RZ, 0x5, R60 ;  /* 0x00000005ff797819 */ /* 0x000fe4000001163c */
        /* <DEDUP_REMOVED lines=27> */
[C---:B------:R-:W-:Y:S02]  /*06f0*/  LOP3.LUT R91, R60.reuse, 0x1f, RZ, 0xc0, !PT ;  /* 0x0000001f3c5b7812 */ /* 0x040fe400078ec0ff */
[----:B------:R-:W-:Y:S02]  /*0700*/  LOP3.LUT R92, R60, 0x7f, RZ, 0xc0, !PT ;  /* 0x0000007f3c5c7812 */ /* 0x000fe400078ec0ff */
        /* <DEDUP_REMOVED lines=27> */
[----:B------:R-:W-:Y:S02]  /*08c0*/  LOP3.LUT R121, R121, 0x3, RZ, 0xc0, !PT ;  /* 0x0000000379797812 */ /* 0x000fe400078ec0ff */
[----:B------:R-:W-:Y:S02]  /*08d0*/  IADD3 R122, R89, 0x4, RZ ;  /* 0x00000004597a7810 */ /* 0x000fe40007ffe0ff */
[----:B------:R-:W-:Y:S01]  /*08e0*/  ISETP.NE.AND P1, PT, RZ, UR6, PT ;  /* 0x00000006ff007c0c */ /* 0x000fe2000bf25270 */
[----:B------:R-:W-:Y:S01]  /*08f0*/  ULDC.64 UR6, c[0x0][0x230] ;  /* 0x00008c0000067ab9 */ /* 0x000fe20000000a00 */
[----:B--2---:R-:W-:Y:S02]  /*0900*/  PRMT R123, R13, 0x7632, R123 ;  /* 0x000076320d7b7816 */ /* 0x004fe4000000007b */
[----:B------:R-:W-:Y:S02]  /*0910*/  PRMT R124, R12, 0x7632, R124 ;  /* 0x000076320c7c7816 */ /* 0x000fe4000000007c */
[----:B------:R-:W-:Y:S01]  /*0920*/  PRMT R126, R14, 0x7632, R126 ;  /* 0x000076320e7e7816 */ /* 0x000fe2000000007e */
[----:B------:R-:W-:Y:S01]  /*0930*/  IMAD.U32 R123, R123, 0x10000, RZ ;  /* 0x000100007b7b7824 */ /* 0x000fe200078e00ff */
[----:B---3--:R-:W-:-:S02]  /*0940*/  PRMT R128, R24, 0x7632, R128 ;  /* 0x0000763218807816 */ /* 0x008fc40000000080 */
[----:B------:R-:W-:Y:S02]  /*0950*/  PRMT R125, R25, 0x7632, R125 ;  /* 0x00007632197d7816 */ /* 0x000fe4000000007d */
[----:B------:R-:W-:Y:S02]  /*0960*/  PRMT R130, R26, 0x7632, R130 ;  /* 0x000076321a827816 */ /* 0x000fe40000000082 */
[----:B----4-:R-:W-:Y:S02]  /*0970*/  PRMT R132, R28, 0x7632, R132 ;  /* 0x000076321c847816 */ /* 0x010fe40000000084 */
        /* <DEDUP_REMOVED lines=38> */
[----:B0-----:R-:W-:-:S07]  /*0be0*/  SHF.L.U32 R144, R144, 0x10, RZ ;  /* 0x0000001090907819 */ /* 0x001fce00000006ff */
.L_x_801:
[----:B0-----:R-:W0:Y:S01]  /*0bf0*/  LDC.64 R2, c[0x0][0x280] ;  /* 0x0000a000ff027b82 */ /* 0x001e220000000a00 */
[----:B------:R-:W-:-:S07]  /*0c00*/  ISETP.NE.U32.AND P0, PT, RZ, UR6, PT ;  /* 0x00000006ff007c0c */ /* 0x000fce000bf05070 */
[----:B------:R-:W1:Y:S08]  /*0c10*/  LDC R139, c[0x0][0x218] ;  /* 0x00008600ff8b7b82 */ /* 0x000e700000000800 */
[----:B------:R-:W2:Y:S01]  /*0c20*/  LDC.64 R52, c[0x0][0x288] ;  /* 0x0000a200ff347b82 */ /* 0x000ea20000000a00 */
[----:B0-----:R-:W-:-:S05]  /*0c30*/  IMAD.WIDE R2, R90, 0x4, R2 ;  /* 0x000000045a027825 */ /* 0x001fca00078e0202 */
[----:B------:R0:W3:Y:S01]  /*0c40*/  LDG.E R47, desc[UR4][R2.64] ;  /* 0x00000004022f7981 */ /* 0x0000e2000c1e1900 */
[----:B------:R-:W-:Y:S01]  /*0c50*/  ISETP.NE.AND.EX P0, PT, RZ, UR7, PT, P0 ;  /* 0x00000007ff007c0c */ /* 0x000fe2000bf05300 */
[----:B-1----:R-:W-:Y:S01]  /*0c60*/  IMAD R44, R90, R139, RZ ;  /* 0x0000008b5a2c7224 */ /* 0x002fe200078e02ff */
[----:B------:R-:W-:-:S04]  /*0c70*/  MOV R54, RZ ;  /* 0x000000ff00367202 */ /* 0x000fc80000000f00 */
[----:B0-----:R-:W-:Y:S01]  /*0c80*/  SHF.R.S32.HI R3, RZ, 0x1f, R44 ;  /* 0x0000001fff037819 */ /* 0x001fe2000001142c */
[----:B--2---:R-:W-:-:S06]  /*0c90*/  IMAD.WIDE R52, R90, 0x4, R52 ;  /* 0x000000045a347825 */ /* 0x004fcc00078e0234 */
[----:B------:R-:W0:Y:S01]  /*0ca0*/  @P0 LDC.64 R40, c[0x0][0x230] ;  /* 0x00008c00ff280b82 */ /* 0x000e220000000a00 */
[----:B------:R-:W-:Y:S01]  /*0cb0*/  LEA.HI R3, R3, R44, RZ, 0x3 ;  /* 0x0000002c03037211 */ /* 0x000fe200078f18ff */
[----:B-----5:R1:W5:Y:S03]  /*0cc0*/  LDG.E R52, desc[UR4][R52.64] ;  /* 0x0000000434347981 */ /* 0x020366000c1e1900 */
[----:B------:R-:W-:-:S05]  /*0cd0*/  LEA.HI.SX32 R173, R3, R92, 0x1d ;  /* 0x0000005c03ad7211 */ /* 0x000fca00078feaff */
[----:B0-----:R-:W-:-:S05]  /*0ce0*/  @P0 IMAD.WIDE.U32 R40, R173, 0x10, R40 ;  /* 0x00000010ad280825 */ /* 0x001fca00078e0028 */
[----:B------:R1:W5:Y:S01]  /*0cf0*/  @P0 LDG.E.128 R16, desc[UR4][R40.64] ;  /* 0x0000000428100981 */ /* 0x000362000c1e1d00 */
[----:B---3--:R-:W-:-:S13]  /*0d00*/  ISETP.GE.AND P2, PT, R47, 0x1, PT ;  /* 0x000000012f00780c */ /* 0x008fda0003f46270 */
[----:B------:R-:W0:Y:S01]  /*0d10*/  @P2 LDC.64 R42, c[0x0][0x220] ;  /* 0x00008800ff2a2b82 */ /* 0x000e220000000a00 */
[----:B------:R-:W-:-:S05]  /*0d20*/  @P2 IADD3 R46, R47, -0x1, RZ ;  /* 0xffffffff2f2e2810 */ /* 0x000fca0007ffe0ff */
[----:B------:R-:W-:-:S05]  /*0d30*/  @P2 IMAD R46, R46, R139, RZ ;  /* 0x0000008b2e2e2224 */ /* 0x000fca00078e02ff */
[----:B------:R-:W-:-:S04]  /*0d40*/  @P2 SHF.R.S32.HI R45, RZ, 0x1f, R46 ;  /* 0x0000001fff2d2819 */ /* 0x000fc8000001142e */
[----:B------:R-:W-:-:S04]  /*0d50*/  @P2 LEA.HI R45, R45, R46, RZ, 0x3 ;  /* 0x0000002e2d2d2211 */ /* 0x000fc800078f18ff */
[----:B------:R-:W-:-:S05]  /*0d60*/  @P2 LEA.HI.SX32 R54, R45, R92, 0x1d ;  /* 0x0000005c2d362211 */ /* 0x000fca00078feaff */
[----:B0-----:R-:W-:-:S05]  /*0d70*/  @P2 IMAD.WIDE.U32 R2, R54, 0x10, R42 ;  /* 0x0000001036022825 */ /* 0x001fca00078e002a */
[----:B------:R1:W5:Y:S01]  /*0d80*/  @P2 LDG.E.128 R20, desc[UR4][R2.64] ;  /* 0x0000000402142981 */ /* 0x000362000c1e1d00 */
[----:B------:R-:W-:Y:S01]  /*0d90*/  ISETP.GT.AND P3, PT, R47, RZ, PT ;  /* 0x000000ff2f00720c */ /* 0x000fe20003f64270 */
[----:B------:R-:W-:Y:S01]  /*0da0*/  BSSY B0, `(.L_x_630) ;  /* 0x000000b000007945 */ /* 0x000fe20003800000 */
[----:B------:R-:W-:-:S11]  /*0db0*/  SHF.R.S32.HI R50, RZ, 0x1f, R90 ;  /* 0x0000001fff327819 */ /* 0x000fd6000001145a */
[----:B-1----:R-:W-:Y:S05]  /*0dc0*/  @P3 BRA `(.L_x_631) ;  /* 0x0000000000103947 */ /* 0x002fea0003800000 */
[----:B------:R-:W-:Y:S01]  /*0dd0*/  MOV R137, RZ ;  /* 0x000000ff00897202 */ /* 0x000fe20000000f00 */
[----:B------:R-:W-:Y:S06]  /*0de0*/  @!P0 BRA `(.L_x_632) ;  /* 0x0000000000188947 */ /* 0x000fec0003800000 */
[----:B-----5:R-:W-:Y:S01]  /*0df0*/  SHF.L.U32 R137, R16, 0x10, RZ ;  /* 0x0000001010897819 */ /* 0x020fe200000006ff */
[----:B------:R-:W-:Y:S06]  /*0e00*/  BRA `(.L_x_632) ;  /* 0x0000000000107947 */ /* 0x000fec0003800000 */
.L_x_631:
[----:B-----5:R-:W-:Y:S02]  /*0e10*/  SHF.L.U32 R137, R20, 0x10, RZ ;  /* 0x0000001014897819 */ /* 0x020fe400000006ff */
[----:B------:R-:W-:-:S03]  /*0e20*/  @P0 SHF.L.U32 R2, R16, 0x10, RZ ;  /* 0x0000001010020819 */ /* 0x000fc600000006ff */
[----:B------:R-:W-:-:S04]  /*0e30*/  FMUL.FTZ R137, R137, UR8 ;  /* 0x0000000889897c20 */ /* 0x000fc80008410000 */
[----:B------:R-:W-:-:S07]  /*0e40*/  @P0 FADD.FTZ R137, R137, R2 ;  /* 0x0000000289890221 */ /* 0x000fce0000010000 */
.L_x_632:
[----:B------:R-:W-:Y:S05]  /*0e50*/  BSYNC B0 ;  /* 0x0000000000007941 */ /* 0x000fea0003800000 */
.L_x_630:
[----:B------:R-:W-:Y:S04]  /*0e60*/  BSSY B0, `(.L_x_633) ;  /* 0x000000d000007945 */ /* 0x000fe80003800000 */
[----:B------:R-:W-:Y:S05]  /*0e70*/  @P3 BRA `(.L_x_634) ;  /* 0x0000000000143947 */ /* 0x000fea0003800000 */
[----:B------:R-:W-:Y:S01]  /*0e80*/  HFMA2.MMA R135, -RZ, RZ, 0, 0 ;  /* 0x00000000ff877435 */ /* 0x000fe200000001ff */
[----:B------:R-:W-:Y:S10]  /*0e90*/  @!P0 BRA `(.L_x_635) ;  /* 0x0000000000248947 */ /* 0x000ff40003800000 */
[----:B-----5:R-:W-:-:S04]  /*0ea0*/  PRMT R135, R16, 0x7632, R135 ;  /* 0x0000763210877816 */ /* 0x020fc80000000087 */
[----:B------:R-:W-:Y:S01]  /*0eb0*/  SHF.L.U32 R135, R135, 0x10, RZ ;  /* 0x0000001087877819 */ /* 0x000fe200000006ff */
[----:B------:R-:W-:Y:S06]  /*0ec0*/  BRA `(.L_x_635) ;  /* 0x0000000000187947 */ /* 0x000fec0003800000 */
.L_x_634:
[----:B-----5:R-:W-:Y:S02]  /*0ed0*/  PRMT R2, R20, 0x7632, R2 ;  /* 0x0000763214027816 */ /* 0x020fe40000000002 */
[----:B------:R-:W-:Y:S02]  /*0ee0*/  @P0 PRMT R3, R16, 0x7632, R3 ;  /* 0x0000763210030816 */ /* 0x000fe40000000003 */
[----:B------:R-:W-:Y:S02]  /*0ef0*/  SHF.L.U32 R2, R2, 0x10, RZ ;  /* 0x0000001002027819 */ /* 0x000fe400000006ff */
[----:B------:R-:W-:-:S03]  /*0f00*/  @P0 SHF.L.U32 R40, R3, 0x10, RZ ;  /* 0x0000001003280819 */ /* 0x000fc600000006ff */
[----:B------:R-:W-:-:S04]  /*0f10*/  FMUL.FTZ R135, R2, UR8 ;  /* 0x0000000802877c20 */ /* 0x000fc80008410000 */
[----:B------:R-:W-:-:S07]  /*0f20*/  @P0 FADD.FTZ R135, R135, R40 ;  /* 0x0000002887870221 */ /* 0x000fce0000010000 */
.L_x_635:
[----:B------:R-:W-:Y:S05]  /*0f30*/  BSYNC B0 ;  /* 0x0000000000007941 */ /* 0x000fea0003800000 */
.L_x_633:
[----:B------:R-:W-:Y:S04]  /*0f40*/  BSSY B0, `(.L_x_636) ;  /* 0x000000a000007945 */ /* 0x000fe80003800000 */
[----:B------:R-:W-:Y:S05]  /*0f50*/  @P3 BRA `(.L_x_637) ;  /* 0x0000000000103947 */ /* 0x000fea0003800000 */
[----:B------:R-:W-:Y:S01]  /*0f60*/  MOV R133, RZ ;  /* 0x000000ff00857202 */ /* 0x000fe20000000f00 */
[----:B------:R-:W-:Y:S06]  /*0f70*/  @!P0 BRA `(.L_x_638) ;  /* 0x0000000000188947 */ /* 0x000fec0003800000 */
[----:B-----5:R-:W-:Y:S01]  /*0f80*/  SHF.L.U32 R133, R17, 0x10, RZ ;  /* 0x0000001011857819 */ /* 0x020fe200000006ff */
[----:B------:R-:W-:Y:S06]  /*0f90*/  BRA `(.L_x_638) ;  /* 0x0000000000107947 */ /* 0x000fec0003800000 */
.L_x_637:
[----:B-----5:R-:W-:Y:S01]  /*0fa0*/  IMAD.U32 R133, R21, 0x10000, RZ ;  /* 0x0001000015857824 */ /* 0x020fe200078e00ff */
[----:B------:R-:W-:-:S03]  /*0fb0*/  @P0 SHF.L.U32 R2, R17, 0x10, RZ ;  /* 0x0000001011020819 */ /* 0x000fc600000006ff */
[----:B------:R-:W-:-:S04]  /*0fc0*/  FMUL.FTZ R133, R133, UR8 ;  /* 0x0000000885857c20 */ /* 0x000fc80008410000 */
[----:B------:R-:W-:-:S07]  /*0fd0*/  @P0 FADD.FTZ R133, R133, R2 ;  /* 0x0000000285850221 */ /* 0x000fce0000010000 */
.L_x_638:
[----:B------:R-:W-:Y:S05]  /*0fe0*/  BSYNC B0 ;  /* 0x0000000000007941 */ /* 0x000fea0003800000 */
.L_x_636:
[----:B------:R-:W-:Y:S04]  /*0ff0*/  BSSY B0, `(.L_x_639) ;  /* 0x000000d000007945 */ /* 0x000fe80003800000 */
[----:B------:R-:W-:Y:S05]  /*1000*/  @P3 BRA `(.L_x_640) ;  /* 0x0000000000143947 */ /* 0x000fea0003800000 */
[----:B------:R-:W-:Y:S01]  /*1010*/  HFMA2.MMA R59, -RZ, RZ, 0, 0 ;  /* 0x00000000ff3b7435 */ /* 0x000fe200000001ff */
[----:B------:R-:W-:Y:S10]  /*1020*/  @!P0 BRA `(.L_x_641) ;  /* 0x0000000000248947 */ /* 0x000ff40003800000 */
[----:B-----5:R-:W-:-:S04]  /*1030*/  PRMT R59, R17, 0x7632, R59 ;  /* 0x00007632113b7816 */ /* 0x020fc8000000003b */
[----:B------:R-:W-:Y:S01]  /*1040*/  SHF.L.U32 R59, R59, 0x10, RZ ;  /* 0x000000103b3b7819 */ /* 0x000fe200000006ff */
[----:B------:R-:W-:Y:S06]  /*1050*/  BRA `(.L_x_641) ;  /* 0x0000000000187947 */ /* 0x000fec0003800000 */
.L_x_640:
[----:B-----5:R-:W-:Y:S02]  /*1060*/  PRMT R2, R21, 0x7632, R2 ;  /* 0x0000763215027816 */ /* 0x020fe40000000002 */
[----:B------:R-:W-:Y:S02]  /*1070*/  @P0 PRMT R3, R17, 0x7632, R3 ;  /* 0x0000763211030816 */ /* 0x000fe40000000003 */
[----:B------:R-:W-:Y:S02]  /*1080*/  SHF.L.U32 R2, R2, 0x10, RZ ;  /* 0x0000001002027819 */ /* 0x000fe400000006ff */
[----:B------:R-:W-:-:S03]  /*1090*/  @P0 SHF.L.U32 R40, R3, 0x10, RZ ;  /* 0x0000001003280819 */ /* 0x000fc600000006ff */
[----:B------:R-:W-:-:S04]  /*10a0*/  FMUL.FTZ R59, R2, UR8 ;  /* 0x00000008023b7c20 */ /* 0x000fc80008410000 */
[----:B------:R-:W-:-:S07]  /*10b0*/  @P0 FADD.FTZ R59, R59, R40 ;  /* 0x000000283b3b0221 */ /* 0x000fce0000010000 */
.L_x_641:
[----:B------:R-:W-:Y:S05]  /*10c0*/  BSYNC B0 ;  /* 0x0000000000007941 */ /* 0x000fea0003800000 */
.L_x_639:
[----:B------:R-:W-:Y:S04]  /*10d0*/  BSSY B0, `(.L_x_642) ;  /* 0x000000a000007945 */ /* 0x000fe80003800000 */
[----:B------:R-:W-:Y:S05]  /*10e0*/  @P3 BRA `(.L_x_643) ;  /* 0x0000000000103947 */ /* 0x000fea0003800000 */
[----:B------:R-:W-:Y:S01]  /*10f0*/  MOV R57, RZ ;  /* 0x000000ff00397202 */ /* 0x000fe20000000f00 */
[----:B------:R-:W-:Y:S06]  /*1100*/  @!P0 BRA `(.L_x_644) ;  /* 0x0000000000188947 */ /* 0x000fec0003800000 */
[----:B-----5:R-:W-:Y:S01]  /*1110*/  SHF.L.U32 R57, R18, 0x10, RZ ;  /* 0x0000001012397819 */ /* 0x020fe200000006ff */
[----:B------:R-:W-:Y:S06]  /*1120*/  BRA `(.L_x_644) ;  /* 0x0000000000107947 */ /* 0x000fec0003800000 */
.L_x_643:
[----:B-----5:R-:W-:Y:S02]  /*1130*/  SHF.L.U32 R57, R22, 0x10, RZ ;  /* 0x0000001016397819 */ /* 0x020fe400000006ff */
[----:B------:R-:W-:-:S03]  /*1140*/  @P0 SHF.L.U32 R2, R18, 0x10, RZ ;  /* 0x0000001012020819 */ /* 0x000fc600000006ff */
[----:B------:R-:W-:-:S04]  /*1150*/  FMUL.FTZ R57, R57, UR8 ;  /* 0x0000000839397c20 */ /* 0x000fc80008410000 */
[----:B------:R-:W-:-:S07]  /*1160*/  @P0 FADD.FTZ R57, R57, R2 ;  /* 0x0000000239390221 */ /* 0x000fce0000010000 */
.L_x_644:
[----:B------:R-:W-:Y:S05]  /*1170*/  BSYNC B0 ;  /* 0x0000000000007941 */ /* 0x000fea0003800000 */
.L_x_642:
[----:B------:R-:W-:Y:S04]  /*1180*/  BSSY B0, `(.L_x_645) ;  /* 0x000000d000007945 */ /* 0x000fe80003800000 */
[----:B------:R-:W-:Y:S05]  /*1190*/  @P3 BRA `(.L_x_646) ;  /* 0x0000000000143947 */ /* 0x000fea0003800000 */
[----:B------:R-:W-:Y:S01]  /*11a0*/  HFMA2.MMA R55, -RZ, RZ, 0, 0 ;  /* 0x00000000ff377435 */ /* 0x000fe200000001ff */
[----:B------:R-:W-:Y:S10]  /*11b0*/  @!P0 BRA `(.L_x_647) ;  /* 0x0000000000248947 */ /* 0x000ff40003800000 */
[----:B-----5:R-:W-:-:S04]  /*11c0*/  PRMT R55, R18, 0x7632, R55 ;  /* 0x0000763212377816 */ /* 0x020fc80000000037 */
[----:B------:R-:W-:Y:S01]  /*11d0*/  SHF.L.U32 R55, R55, 0x10, RZ ;  /* 0x0000001037377819 */ /* 0x000fe200000006ff */
[----:B------:R-:W-:Y:S06]  /*11e0*/  BRA `(.L_x_647) ;  /* 0x0000000000187947 */ /* 0x000fec0003800000 */
.L_x_646:
[----:B-----5:R-:W-:Y:S02]  /*11f0*/  PRMT R2, R22, 0x7632, R2 ;  /* 0x0000763216027816 */ /* 0x020fe40000000002 */
[----:B------:R-:W-:Y:S02]  /*1200*/  @P0 PRMT R3, R18, 0x7632, R3 ;  /* 0x0000763212030816 */ /* 0x000fe40000000003 */
[----:B------:R-:W-:Y:S02]  /*1210*/  SHF.L.U32 R2, R2, 0x10, RZ ;  /* 0x0000001002027819 */ /* 0x000fe400000006ff */
[----:B------:R-:W-:-:S03]  /*1220*/  @P0 SHF.L.U32 R40, R3, 0x10, RZ ;  /* 0x0000001003280819 */ /* 0x000fc600000006ff */
[----:B------:R-:W-:-:S04]  /*1230*/  FMUL.FTZ R55, R2, UR8 ;  /* 0x0000000802377c20 */ /* 0x000fc80008410000 */
[----:B------:R-:W-:-:S07]  /*1240*/  @P0 FADD.FTZ R55, R55, R40 ;  /* 0x0000002837370221 */ /* 0x000fce0000010000 */
.L_x_647:
[----:B------:R-:W-:Y:S05]  /*1250*/  BSYNC B0 ;  /* 0x0000000000007941 */ /* 0x000fea0003800000 */
.L_x_645:
[----:B------:R-:W-:Y:S04]  /*1260*/  BSSY B0, `(.L_x_648) ;  /* 0x000000a000007945 */ /* 0x000fe80003800000 */
[----:B------:R-:W-:Y:S05]  /*1270*/  @P3 BRA `(.L_x_649) ;  /* 0x0000000000103947 */ /* 0x000fea0003800000 */
[----:B------:R-:W-:Y:S01]  /*1280*/  MOV R53, RZ ;  /* 0x000000ff00357202 */ /* 0x000fe20000000f00 */
[----:B------:R-:W-:Y:S06]  /*1290*/  @!P0 BRA `(.L_x_650) ;  /* 0x0000000000188947 */ /* 0x000fec0003800000 */
[----:B-----5:R-:W-:Y:S01]  /*12a0*/  SHF.L.U32 R53, R19, 0x10, RZ ;  /* 0x0000001013357819 */ /* 0x020fe200000006ff */
[----:B------:R-:W-:Y:S06]  /*12b0*/  BRA `(.L_x_650) ;  /* 0x0000000000107947 */ /* 0x000fec0003800000 */
.L_x_649:
[----:B-----5:R-:W-:Y:S02]  /*12c0*/  SHF.L.U32 R53, R23, 0x10, RZ ;  /* 0x0000001017357819 */ /* 0x020fe400000006ff */
[----:B------:R-:W-:-:S03]  /*12d0*/  @P0 SHF.L.U32 R2, R19, 0x10, RZ ;  /* 0x0000001013020819 */ /* 0x000fc600000006ff */
[----:B------:R-:W-:-:S04]  /*12e0*/  FMUL.FTZ R53, R53, UR8 ;  /* 0x0000000835357c20 */ /* 0x000fc80008410000 */
[----:B------:R-:W-:-:S07]  /*12f0*/  @P0 FADD.FTZ R53, R53, R2 ;  /* 0x0000000235350221 */ /* 0x000fce0000010000 */
.L_x_650:
[----:B------:R-:W-:Y:S05]  /*1300*/  BSYNC B0 ;  /* 0x0000000000007941 */ /* 0x000fea0003800000 */
.L_x_648:
[----:B------:R-:W-:Y:S04]  /*1310*/  BSSY B0, `(.L_x_651) ;  /* 0x000000d000007945 */ /* 0x000fe80003800000 */
[----:B------:R-:W-:Y:S05]  /*1320*/  @P3 BRA `(.L_x_652) ;  /* 0x0000000000143947 */ /* 0x000fea0003800000 */
[----:B------:R-:W-:Y:S01]  /*1330*/  HFMA2.MMA R51, -RZ, RZ, 0, 0 ;  /* 0x00000000ff337435 */ /* 0x000fe200000001ff */
[----:B------:R-:W-:Y:S10]  /*1340*/  @!P0 BRA `(.L_x_653) ;  /* 0x0000000000248947 */ /* 0x000ff40003800000 */
[----:B-----5:R-:W-:-:S04]  /*1350*/  PRMT R51, R19, 0x7632, R51 ;  /* 0x0000763213337816 */ /* 0x020fc80000000033 */
[----:B------:R-:W-:Y:S01]  /*1360*/  SHF.L.U32 R51, R51, 0x10, RZ ;  /* 0x0000001033337819 */ /* 0x000fe200000006ff */
[----:B------:R-:W-:Y:S06]  /*1370*/  BRA `(.L_x_653) ;  /* 0x0000000000187947 */ /* 0x000fec0003800000 */
.L_x_652:
[----:B-----5:R-:W-:Y:S02]  /*1380*/  PRMT R2, R23, 0x7632, R2 ;  /* 0x0000763217027816 */ /* 0x020fe40000000002 */
[----:B------:R-:W-:Y:S02]  /*1390*/  @P0 PRMT R3, R19, 0x7632, R3 ;  /* 0x0000763213030816 */ /* 0x000fe40000000003 */
[----:B------:R-:W-:Y:S02]  /*13a0*/  SHF.L.U32 R2, R2, 0x10, RZ ;  /* 0x0000001002027819 */ /* 0x000fe400000006ff */
[----:B------:R-:W-:-:S03]  /*13b0*/  @P0 SHF.L.U32 R40, R3, 0x10, RZ ;  /* 0x0000001003280819 */ /* 0x000fc600000006ff */
[----:B------:R-:W-:-:S04]  /*13c0*/  FMUL.FTZ R51, R2, UR8 ;  /* 0x0000000802337c20 */ /* 0x000fc80008410000 */
[----:B------:R-:W-:-:S07]  /*13d0*/  @P0 FADD.FTZ R51, R51, R40 ;  /* 0x0000002833330221 */ /* 0x000fce0000010000 */
.L_x_653:
[----:B------:R-:W-:Y:S05]  /*13e0*/  BSYNC B0 ;  /* 0x0000000000007941 */ /* 0x000fea0003800000 */
.L_x_651:
[----:B------:R-:W0:Y:S01]  /*13f0*/  LDC.64 R2, c[0x0][0x238] ;  /* 0x00008e00ff027b82 */ /* 0x000e220000000a00 */
[----:B------:R-:W-:Y:S02]  /*1400*/  @P2 IADD3 R141, R54, 0x80, RZ ;  /* 0x00000080368d2810 */ /* 0x000fe40007ffe0ff */
[----:B------:R-:W-:Y:S02]  /*1410*/  IADD3 R157, R173, 0x80, RZ ;  /* 0x00000080ad9d7810 */ /* 0x000fe40007ffe0ff */
[----:B------:R-:W-:Y:S02]  /*1420*/  F2FP.BF16.F32.PACK_AB R43, R51, R53 ;  /* 0x00000035332b723e */ /* 0x000fe400000010ff */
[----:B------:R-:W-:Y:S01]  /*1430*/  F2FP.BF16.F32.PACK_AB R42, R55, R57 ;  /* 0x00000039372a723e */ /* 0x000fe200000010ff */
[----:B------:R-:W1:Y:S01]  /*1440*/  @P2 LDC.64 R48, c[0x0][0x220] ;  /* 0x00008800ff302b82 */ /* 0x000e620000000a00 */
[----:B------:R-:W-:Y:S02]  /*1450*/  F2FP.BF16.F32.PACK_AB R41, R59, R133 ;  /* 0x000000853b29723e */ /* 0x000fe400000010ff */
[----:B------:R-:W-:-:S05]  /*1460*/  F2FP.BF16.F32.PACK_AB R40, R135, R137 ;  /* 0x000000898728723e */ /* 0x000fca00000010ff */
[----:B------:R-:W2:Y:S01]  /*1470*/  @P0 LDC.64 R46, c[0x0][0x230] ;  /* 0x00008c00ff2e0b82 */ /* 0x000ea20000000a00 */
[----:B0-----:R-:W-:-:S05]  /*1480*/  IMAD.WIDE.U32 R44, R173, 0x10, R2 ;  /* 0x00000010ad2c7825 */ /* 0x001fca00078e0002 */
[----:B------:R0:W-:Y:S01]  /*1490*/  STG.E.128 desc[UR4][R44.64], R40 ;  /* 0x000000282c007986 */ /* 0x0001e2000c101d04 */
[----:B-1----:R-:W-:-:S05]  /*14a0*/  @P2 IMAD.WIDE.U32 R48, R141, 0x10, R48 ;  /* 0x000000108d302825 */ /* 0x002fca00078e0030 */
[----:B-----5:R0:W5:Y:S01]  /*14b0*/  @P2 LDG.E.128 R20, desc[UR4][R48.64] ;  /* 0x0000000430142981 */ /* 0x020162000c1e1d00 */
[----:B--2---:R-:W-:-:S05]  /*14c0*/  @P0 IMAD.WIDE.U32 R46, R157, 0x10, R46 ;  /* 0x000000109d2e0825 */ /* 0x004fca00078e002e */
[----:B------:R0:W5:Y:S01]  /*14d0*/  @P0 LDG.E.128 R16, desc[UR4][R46.64] ;  /* 0x000000042e100981 */ /* 0x000162000c1e1d00 */
[----:B------:R-:W-:Y:S04]  /*14e0*/  BSSY B0, `(.L_x_654) ;  /* 0x000000a000007945 */ /* 0x000fe80003800000 */
[----:B------:R-:W-:Y:S05]  /*14f0*/  @P3 BRA `(.L_x_655) ;  /* 0x0000000000103947 */ /* 0x000fea0003800000 */
[----:B------:R-:W-:Y:S01]  /*1500*/  MOV R155, RZ ;  /* 0x000000ff009b7202 */ /* 0x000fe20000000f00 */
[----:B------:R-:W-:Y:S06]  /*1510*/  @!P0 BRA `(.L_x_656) ;  /* 0x0000000000188947 */ /* 0x000fec0003800000 */
[----:B-----5:R-:W-:Y:S01]  /*1520*/  SHF.L.U32 R155, R16, 0x10, RZ ;  /* 0x00000010109b7819 */ /* 0x020fe200000006ff */
[----:B------:R-:W-:Y:S06]  /*1530*/  BRA `(.L_x_656) ;  /* 0x0000000000107947 */ /* 0x000fec0003800000 */
.L_x_655:
[----:B-----5:R-:W-:Y:S01]  /*1540*/  SHF.L.U32 R155, R20, 0x10, RZ ;  /* 0x00000010149b7819 */ /* 0x020fe200000006ff */
[----:B0-----:R-:W-:-:S04]  /*1550*/  @P0 IMAD.U32 R40, R16, 0x10000, RZ ;  /* 0x0001000010280824 */ /* 0x001fc800078e00ff */
[----:B------:R-:W-:-:S04]  /*1560*/  FMUL.FTZ R155, R155, UR8 ;  /* 0x000000089b9b7c20 */ /* 0x000fc80008410000 */
[----:B------:R-:W-:-:S07]  /*1570*/  @P0 FADD.FTZ R155, R40, R155 ;  /* 0x0000009b289b0221 */ /* 0x000fce0000010000 */
.L_x_656:
[----:B------:R-:W-:Y:S05]  /*1580*/  BSYNC B0 ;  /* 0x0000000000007941 */ /* 0x000fea0003800000 */
.L_x_654:
[----:B------:R-:W-:Y:S04]  /*1590*/  BSSY B0, `(.L_x_657) ;  /* 0x000000d000007945 */ /* 0x000fe80003800000 */
[----:B------:R-:W-:Y:S05]  /*15a0*/  @P3 BRA `(.L_x_658) ;  /* 0x0000000000143947 */ /* 0x000fea0003800000 */
[----:B------:R-:W-:Y:S01]  /*15b0*/  HFMA2.MMA R153, -RZ, RZ, 0, 0 ;  /* 0x00000000ff997435 */ /* 0x000fe200000001ff */
[----:B------:R-:W-:Y:S10]  /*15c0*/  @!P0 BRA `(.L_x_659) ;  /* 0x0000000000248947 */ /* 0x000ff40003800000 */
[----:B-----5:R-:W-:-:S04]  /*15d0*/  PRMT R153, R16, 0x7632, R153 ;  /* 0x0000763210997816 */ /* 0x020fc80000000099 */
[----:B------:R-:W-:Y:S01]  /*15e0*/  SHF.L.U32 R153, R153, 0x10, RZ ;  /* 0x0000001099997819 */ /* 0x000fe200000006ff */
[----:B------:R-:W-:Y:S06]  /*15f0*/  BRA `(.L_x_659) ;  /* 0x0000000000187947 */ /* 0x000fec0003800000 */
.L_x_658:
[----:B0----5:R-:W-:Y:S02]  /*1600*/  PRMT R40, R20, 0x7632, R40 ;  /* 0x0000763214287816 */ /* 0x021fe40000000028 */
[----:B------:R-:W-:Y:S02]  /*1610*/  @P0 PRMT R41, R16, 0x7632, R41 ;  /* 0x0000763210290816 */ /* 0x000fe40000000029 */
[----:B------:R-:W-:Y:S02]  /*1620*/  SHF.L.U32 R40, R40, 0x10, RZ ;  /* 0x0000001028287819 */ /* 0x000fe400000006ff */
[----:B------:R-:W-:-:S03]  /*1630*/  @P0 SHF.L.U32 R42, R41, 0x10, RZ ;  /* 0x00000010292a0819 */ /* 0x000fc600000006ff */
[----:B------:R-:W-:-:S04]  /*1640*/  FMUL.FTZ R153, R40, UR8 ;  /* 0x0000000828997c20 */ /* 0x000fc80008410000 */
[----:B------:R-:W-:-:S07]  /*1650*/  @P0 FADD.FTZ R153, R153, R42 ;  /* 0x0000002a99990221 */ /* 0x000fce0000010000 */
.L_x_659:
[----:B------:R-:W-:Y:S05]  /*1660*/  BSYNC B0 ;  /* 0x0000000000007941 */ /* 0x000fea0003800000 */
.L_x_657:
[----:B------:R-:W-:Y:S04]  /*1670*/  BSSY B0, `(.L_x_660) ;  /* 0x000000a000007945 */ /* 0x000fe80003800000 */
[----:B------:R-:W-:Y:S05]  /*1680*/  @P3 BRA `(.L_x_661) ;  /* 0x0000000000103947 */ /* 0x000fea0003800000 */
[----:B------:R-:W-:Y:S01]  /*1690*/  MOV R151, RZ ;  /* 0x000000ff00977202 */ /* 0x000fe20000000f00 */
[----:B------:R-:W-:Y:S06]  /*16a0*/  @!P0 BRA `(.L_x_662) ;  /* 0x0000000000188947 */ /* 0x000fec0003800000 */
[----:B-----5:R-:W-:Y:S01]  /*16b0*/  SHF.L.U32 R151, R17, 0x10, RZ ;  /* 0x0000001011977819 */ /* 0x020fe200000006ff */
[----:B------:R-:W-:Y:S06]  /*16c0*/  BRA `(.L_x_662) ;  /* 0x0000000000107947 */ /* 0x000fec0003800000 */
.L_x_661:
[----:B-----5:R-:W-:Y:S02]  /*16d0*/  SHF.L.U32 R151, R21, 0x10, RZ ;  /* 0x0000001015977819 */ /* 0x020fe400000006ff */
[----:B0-----:R-:W-:-:S03]  /*16e0*/  @P0 SHF.L.U32 R40, R17, 0x10, RZ ;  /* 0x0000001011280819 */ /* 0x001fc600000006ff */
[----:B------:R-:W-:-:S04]  /*16f0*/  FMUL.FTZ R151, R151, UR8 ;  /* 0x0000000897977c20 */ /* 0x000fc80008410000 */
[----:B------:R-:W-:-:S07]  /*1700*/  @P0 FADD.FTZ R151, R40, R151 ;  /* 0x0000009728970221 */ /* 0x000fce0000010000 */
.L_x_662:
[----:B------:R-:W-:Y:S05]  /*1710*/  BSYNC B0 ;  /* 0x0000000000007941 */ /* 0x000fea0003800000 */
.L_x_660:
[----:B------:R-:W-:Y:S04]  /*1720*/  BSSY B0, `(.L_x_663) ;  /* 0x000000d000007945 */ /* 0x000fe80003800000 */
[----:B------:R-:W-:Y:S05]  /*1730*/  @P3 BRA `(.L_x_664) ;  /* 0x0000000000143947 */ /* 0x000fea0003800000 */
[----:B------:R-:W-:Y:S01]  /*1740*/  HFMA2.MMA R149, -RZ, RZ, 0, 0 ;  /* 0x00000000ff957435 */ /* 0x000fe200000001ff */
[----:B------:R-:W-:Y:S10]  /*1750*/  @!P0 BRA `(.L_x_665) ;  /* 0x0000000000248947 */ /* 0x000ff40003800000 */
[----:B-----5:R-:W-:-:S04]  /*1760*/  PRMT R149, R17, 0x7632, R149 ;  /* 0x0000763211957816 */ /* 0x020fc80000000095 */
[----:B------:R-:W-:Y:S01]  /*1770*/  SHF.L.U32 R149, R149, 0x10, RZ ;  /* 0x0000001095957819 */ /* 0x000fe200000006ff */
[----:B------:R-:W-:Y:S06]  /*1780*/  BRA `(.L_x_665) ;  /* 0x0000000000187947 */ /* 0x000fec0003800000 */
.L_x_664:
[----:B0----5:R-:W-:Y:S02]  /*1790*/  PRMT R40, R21, 0x7632, R40 ;  /* 0x0000763215287816 */ /* 0x021fe40000000028 */
[----:B------:R-:W-:Y:S02]  /*17a0*/  @P0 PRMT R41, R17, 0x7632, R41 ;  /* 0x0000763211290816 */ /* 0x000fe40000000029 */
[----:B------:R-:W-:Y:S02]  /*17b0*/  SHF.L.U32 R40, R40, 0x10, RZ ;  /* 0x0000001028287819 */ /* 0x000fe400000006ff */
[----:B------:R-:W-:-:S03]  /*17c0*/  @P0 SHF.L.U32 R42, R41, 0x10, RZ ;  /* 0x00000010292a0819 */ /* 0x000fc600000006ff */
[----:B------:R-:W-:-:S04]  /*17d0*/  FMUL.FTZ R149, R40, UR8 ;  /* 0x0000000828957c20 */ /* 0x000fc80008410000 */
[----:B------:R-:W-:-:S07]  /*17e0*/  @P0 FADD.FTZ R149, R149, R42 ;  /* 0x0000002a95950221 */ /* 0x000fce0000010000 */
.L_x_665:
[----:B------:R-:W-:Y:S05]  /*17f0*/  BSYNC B0 ;  /* 0x0000000000007941 */ /* 0x000fea0003800000 */
.L_x_663:
[----:B------:R-:W-:Y:S04]  /*1800*/  BSSY B0, `(.L_x_666) ;  /* 0x000000a000007945 */ /* 0x000fe80003800000 */
[----:B------:R-:W-:Y:S05]  /*1810*/  @P3 BRA `(.L_x_667) ;  /* 0x0000000000103947 */ /* 0x000fea0003800000 */
[----:B------:R-:W-:Y:S01]  /*1820*/  MOV R147, RZ ;  /* 0x000000ff00937202 */ /* 0x000fe20000000f00 */
[----:B------:R-:W-:Y:S06]  /*1830*/  @!P0 BRA `(.L_x_668) ;  /* 0x0000000000188947 */ /* 0x000fec0003800000 */
[----:B-----5:R-:W-:Y:S01]  /*1840*/  SHF.L.U32 R147, R18, 0x10, RZ ;  /* 0x0000001012937819 */ /* 0x020fe200000006ff */
[----:B------:R-:W-:Y:S06]  /*1850*/  BRA `(.L_x_668) ;  /* 0x0000000000107947 */ /* 0x000fec0003800000 */
.L_x_667:
[----:B-----5:R-:W-:Y:S02]  /*1860*/  SHF.L.U32 R147, R22, 0x10, RZ ;  /* 0x0000001016937819 */ /* 0x020fe400000006ff */
[----:B0-----:R-:W-:-:S03]  /*1870*/  @P0 SHF.L.U32 R40, R18, 0x10, RZ ;  /* 0x0000001012280819 */ /* 0x001fc600000006ff */
[----:B------:R-:W-:-:S04]  /*1880*/  FMUL.FTZ R147, R147, UR8 ;  /* 0x0000000893937c20 */ /* 0x000fc80008410000 */
[----:B------:R-:W-:-:S07]  /*1890*/  @P0 FADD.FTZ R147, R40, R147 ;  /* 0x0000009328930221 */ /* 0x000fce0000010000 */
.L_x_668:
[----:B------:R-:W-:Y:S05]  /*18a0*/  BSYNC B0 ;  /* 0x0000000000007941 */ /* 0x000fea0003800000 */
.L_x_666:
[----:B------:R-:W-:Y:S04]  /*18b0*/  BSSY B0, `(.L_x_669) ;  /* 0x000000d000007945 */ /* 0x000fe80003800000 */
[----:B------:R-:W-:Y:S05]  /*18c0*/  @P3 BRA `(.L_x_670) ;  /* 0x0000000000143947 */ /* 0x000fea0003800000 */
[----:B------:R-:W-:Y:S01]  /*18d0*/  HFMA2.MMA R145, -RZ, RZ, 0, 0 ;  /* 0x00000000ff917435 */ /* 0x000fe200000001ff */
[----:B------:R-:W-:Y:S10]  /*18e0*/  @!P0 BRA `(.L_x_671) ;  /* 0x0000000000248947 */ /* 0x000ff40003800000 */
[----:B-----5:R-:W-:-:S04]  /*18f0*/  PRMT R145, R18, 0x7632, R145 ;  /* 0x0000763212917816 */ /* 0x020fc80000000091 */
[----:B------:R-:W-:Y:S01]  /*1900*/  SHF.L.U32 R145, R145, 0x10, RZ ;  /* 0x0000001091917819 */ /* 0x000fe200000006ff */
[----:B------:R-:W-:Y:S06]  /*1910*/  BRA `(.L_x_671) ;  /* 0x0000000000187947 */ /* 0x000fec0003800000 */
.L_x_670:
[----:B0----5:R-:W-:Y:S02]  /*1920*/  PRMT R40, R22, 0x7632, R40 ;  /* 0x0000763216287816 */ /* 0x021fe40000000028 */
[----:B------:R-:W-:Y:S02]  /*1930*/  @P0 PRMT R41, R18, 0x7632, R41 ;  /* 0x0000763212290816 */ /* 0x000fe40000000029 */
[----:B------:R-:W-:Y:S02]  /*1940*/  SHF.L.U32 R40, R40, 0x10, RZ ;  /* 0x0000001028287819 */ /* 0x000fe400000006ff */
[----:B------:R-:W-:-:S03]  /*1950*/  @P0 SHF.L.U32 R42, R41, 0x10, RZ ;  /* 0x00000010292a0819 */ /* 0x000fc600000006ff */
[----:B------:R-:W-:-:S04]  /*1960*/  FMUL.FTZ R145, R40, UR8 ;  /* 0x0000000828917c20 */ /* 0x000fc80008410000 */
[----:B------:R-:W-:-:S07]  /*1970*/  @P0 FADD.FTZ R145, R145, R42 ;  /* 0x0000002a91910221 */ /* 0x000fce0000010000 */
.L_x_671:
[----:B------:R-:W-:Y:S05]  /*1980*/  BSYNC B0 ;  /* 0x0000000000007941 */ /* 0x000fea0003800000 */
.L_x_669:
[----:B------:R-:W-:Y:S04]  /*1990*/  BSSY B0, `(.L_x_672) ;  /* 0x000000a000007945 */ /* 0x000fe80003800000 */
[----:B------:R-:W-:Y:S05]  /*19a0*/  @P3 BRA `(.L_x_673) ;  /* 0x0000000000103947 */ /* 0x000fea0003800000 */
[----:B------:R-:W-:Y:S01]  /*19b0*/  MOV R143, RZ ;  /* 0x000000ff008f7202 */ /* 0x000fe20000000f00 */
[----:B------:R-:W-:Y:S06]  /*19c0*/  @!P0 BRA `(.L_x_674) ;  /* 0x0000000000188947 */ /* 0x000fec0003800000 */
[----:B-----5:R-:W-:Y:S01]  /*19d0*/  SHF.L.U32 R143, R19, 0x10, RZ ;  /* 0x00000010138f7819 */ /* 0x020fe200000006ff */
[----:B------:R-:W-:Y:S06]  /*19e0*/  BRA `(.L_x_674) ;  /* 0x0000000000107947 */ /* 0x000fec0003800000 */
.L_x_673:
[----:B-----5:R-:W-:Y:S02]  /*19f0*/  SHF.L.U32 R143, R23, 0x10, RZ ;  /* 0x00000010178f7819 */ /* 0x020fe400000006ff */
[----:B0-----:R-:W-:-:S03]  /*1a00*/  @P0 SHF.L.U32 R40, R19, 0x10, RZ ;  /* 0x0000001013280819 */ /* 0x001fc600000006ff */
[----:B------:R-:W-:-:S04]  /*1a10*/  FMUL.FTZ R143, R143, UR8 ;  /* 0x000000088f8f7c20 */ /* 0x000fc80008410000 */
[----:B------:R-:W-:-:S07]  /*1a20*/  @P0 FADD.FTZ R143, R40, R143 ;  /* 0x0000008f288f0221 */ /* 0x000fce0000010000 */
.L_x_674:
[----:B------:R-:W-:Y:S05]  /*1a30*/  BSYNC B0 ;  /* 0x0000000000007941 */ /* 0x000fea0003800000 */
.L_x_672:
[----:B------:R-:W-:Y:S04]  /*1a40*/  BSSY B0, `(.L_x_675) ;  /* 0x000000d000007945 */ /* 0x000fe80003800000 */
[----:B------:R-:W-:Y:S05]  /*1a50*/  @P3 BRA `(.L_x_676) ;  /* 0x0000000000143947 */ /* 0x000fea0003800000 */
[----:B------:R-:W-:Y:S01]  /*1a60*/  HFMA2.MMA R141, -RZ, RZ, 0, 0 ;  /* 0x00000000ff8d7435 */ /* 0x000fe200000001ff */
[----:B------:R-:W-:Y:S10]  /*1a70*/  @!P0 BRA `(.L_x_677) ;  /* 0x0000000000248947 */ /* 0x000ff40003800000 */
[----:B-----5:R-:W-:-:S04]  /*1a80*/  PRMT R141, R19, 0x7632, R141 ;  /* 0x00007632138d7816 */ /* 0x020fc8000000008d */
[----:B------:R-:W-:Y:S01]  /*1a90*/  SHF.L.U32 R141, R141, 0x10, RZ ;  /* 0x000000108d8d7819 */ /* 0x000fe200000006ff */
[----:B------:R-:W-:Y:S06]  /*1aa0*/  BRA `(.L_x_677) ;  /* 0x0000000000187947 */ /* 0x000fec0003800000 */
.L_x_676:
[----:B0----5:R-:W-:Y:S02]  /*1ab0*/  PRMT R40, R23, 0x7632, R40 ;  /* 0x0000763217287816 */ /* 0x021fe40000000028 */
[----:B------:R-:W-:-:S03]  /*1ac0*/  @P0 PRMT R41, R19, 0x7632, R41 ;  /* 0x0000763213290816 */ /* 0x000fc60000000029 */
[----:B------:R-:W-:Y:S01]  /*1ad0*/  IMAD.U32 R40, R40, 0x10000, RZ ;  /* 0x0001000028287824 */ /* 0x000fe200078e00ff */
[----:B------:R-:W-:-:S03]  /*1ae0*/  @P0 SHF.L.U32 R42, R41, 0x10, RZ ;  /* 0x00000010292a0819 */ /* 0x000fc600000006ff */
[----:B------:R-:W-:-:S04]  /*1af0*/  FMUL.FTZ R141, R40, UR8 ;  /* 0x00000008288d7c20 */ /* 0x000fc80008410000 */
[----:B------:R-:W-:-:S07]  /*1b00*/  @P0 FADD.FTZ R141, R141, R42 ;  /* 0x0000002a8d8d0221 */ /* 0x000fce0000010000 */
.L_x_677:
[----:B------:R-:W-:Y:S05]  /*1b10*/  BSYNC B0 ;  /* 0x0000000000007941 */ /* 0x000fea0003800000 */
.L_x_675:
[----:B0-----:R-:W0:Y:S01]  /*1b20*/  @P2 LDC.64 R48, c[0x0][0x220] ;  /* 0x00008800ff302b82 */ /* 0x001e220000000a00 */
[----:B------:R-:W-:Y:S01]  /*1b30*/  IMAD.WIDE.U32 R44, R157, 0x10, R2 ;  /* 0x000000109d2c7825 */ /* 0x000fe200078e0002 */
[----:B------:R-:W-:Y:S02]  /*1b40*/  @P2 IADD3 R157, R54, 0x100, RZ ;  /* 0x00000100369d2810 */ /* 0x000fe40007ffe0ff */
[----:B------:R-:W-:Y:S02]  /*1b50*/  IADD3 R175, R173, 0x100, RZ ;  /* 0x00000100adaf7810 */ /* 0x000fe40007ffe0ff */
[----:B------:R-:W-:Y:S02]  /*1b60*/  F2FP.BF16.F32.PACK_AB R43, R141, R143 ;  /* 0x0000008f8d2b723e */ /* 0x000fe400000010ff */
[----:B------:R-:W1:Y:S01]  /*1b70*/  @P0 LDC.64 R46, c[0x0][0x230] ;  /* 0x00008c00ff2e0b82 */ /* 0x000e620000000a00 */
[----:B------:R-:W-:Y:S02]  /*1b80*/  F2FP.BF16.F32.PACK_AB R42, R145, R147 ;  /* 0x00000093912a723e */ /* 0x000fe400000010ff */
[----:B------:R-:W-:-:S02]  /*1b90*/  F2FP.BF16.F32.PACK_AB R41, R149, R151 ;  /* 0x000000979529723e */ /* 0x000fc400000010ff */
[----:B------:R-:W-:-:S05]  /*1ba0*/  F2FP.BF16.F32.PACK_AB R40, R153, R155 ;  /* 0x0000009b9928723e */ /* 0x000fca00000010ff */
[----:B------:R2:W-:Y:S01]  /*1bb0*/  STG.E.128 desc[UR4][R44.64], R40 ;  /* 0x000000282c007986 */ /* 0x0005e2000c101d04 */
[----:B0-----:R-:W-:-:S05]  /*1bc0*/  @P2 IMAD.WIDE.U32 R48, R157, 0x10, R48 ;  /* 0x000000109d302825 */ /* 0x001fca00078e0030 */
[----:B-----5:R2:W5:Y:S01]  /*1bd0*/  @P2 LDG.E.128 R20, desc[UR4][R48.64] ;  /* 0x0000000430142981 */ /* 0x020562000c1e1d00 */
[----:B-1----:R-:W-:-:S05]  /*1be0*/  @P0 IMAD.WIDE.U32 R46, R175, 0x10, R46 ;  /* 0x00000010af2e0825 */ /* 0x002fca00078e002e */
[----:B------:R2:W5:Y:S01]  /*1bf0*/  @P0 LDG.E.128 R16, desc[UR4][R46.64] ;  /* 0x000000042e100981 */ /* 0x000562000c1e1d00 */
[----:B------:R-:W-:Y:S04]  /*1c00*/  BSSY B0, `(.L_x_678) ;  /* 0x000000a000007945 */ /* 0x000fe80003800000 */
[----:B------:R-:W-:Y:S05]  /*1c10*/  @P3 BRA `(.L_x_679) ;  /* 0x0000000000103947 */ /* 0x000fea0003800000 */
[----:B------:R-:W-:Y:S01]  /*1c20*/  MOV R171, RZ ;  /* 0x000000ff00ab7202 */ /* 0x000fe20000000f00 */
[----:B------:R-:W-:Y:S06]  /*1c30*/  @!P0 BRA `(.L_x_680) ;  /* 0x0000000000188947 */ /* 0x000fec0003800000 */
[----:B-----5:R-:W-:Y:S01]  /*1c40*/  SHF.L.U32 R171, R16, 0x10, RZ ;  /* 0x0000001010ab7819 */ /* 0x020fe200000006ff */
[----:B------:R-:W-:Y:S06]  /*1c50*/  BRA `(.L_x_680) ;  /* 0x0000000000107947 */ /* 0x000fec0003800000 */
.L_x_679:
[----:B-----5:R-:W-:Y:S02]  /*1c60*/  SHF.L.U32 R171, R20, 0x10, RZ ;  /* 0x0000001014ab7819 */ /* 0x020fe400000006ff */
[----:B--2---:R-:W-:-:S03]  /*1c70*/  @P0 SHF.L.U32 R40, R16, 0x10, RZ ;  /* 0x0000001010280819 */ /* 0x004fc600000006ff */
[----:B------:R-:W-:-:S04]  /*1c80*/  FMUL.FTZ R171, R171, UR8 ;  /* 0x00000008abab7c20 */ /* 0x000fc80008410000 */
[----:B------:R-:W-:-:S07]  /*1c90*/  @P0 FADD.FTZ R171, R40, R171 ;  /* 0x000000ab28ab0221 */ /* 0x000fce0000010000 */
.L_x_680:
[----:B------:R-:W-:Y:S05]  /*1ca0*/  BSYNC B0 ;  /* 0x0000000000007941 */ /* 0x000fea0003800000 */
.L_x_678:
[----:B------:R-:W-:Y:S04]  /*1cb0*/  BSSY B0, `(.L_x_681) ;  /* 0x000000d000007945 */ /* 0x000fe80003800000 */
[----:B------:R-:W-:Y:S05]  /*1cc0*/  @P3 BRA `(.L_x_682) ;  /* 0x0000000000143947 */ /* 0x000fea0003800000 */
[----:B------:R-:W-:Y:S01]  /*1cd0*/  HFMA2.MMA R169, -RZ, RZ, 0, 0 ;  /* 0x00000000ffa97435 */ /* 0x000fe200000001ff */
[----:B------:R-:W-:Y:S10]  /*1ce0*/  @!P0 BRA `(.L_x_683) ;  /* 0x0000000000248947 */ /* 0x000ff40003800000 */
[----:B-----5:R-:W-:-:S04]  /*1cf0*/  PRMT R169, R16, 0x7632, R169 ;  /* 0x0000763210a97816 */ /* 0x020fc800000000a9 */
[----:B------:R-:W-:Y:S01]  /*1d00*/  SHF.L.U32 R169, R169, 0x10, RZ ;  /* 0x00000010a9a97819 */ /* 0x000fe200000006ff */
[----:B------:R-:W-:Y:S06]  /*1d10*/  BRA `(.L_x_683) ;  /* 0x0000000000187947 */ /* 0x000fec0003800000 */
.L_x_682:
[----:B--2--5:R-:W-:Y:S02]  /*1d20*/  PRMT R40, R20, 0x7632, R40 ;  /* 0x0000763214287816 */ /* 0x024fe40000000028 */
[----:B------:R-:W-:Y:S02]  /*1d30*/  @P0 PRMT R41, R16, 0x7632, R41 ;  /* 0x0000763210290816 */ /* 0x000fe40000000029 */
[----:B------:R-:W-:Y:S02]  /*1d40*/  SHF.L.U32 R40, R40, 0x10, RZ ;  /* 0x0000001028287819 */ /* 0x000fe400000006ff */
[----:B------:R-:W-:-:S03]  /*1d50*/  @P0 SHF.L.U32 R42, R41, 0x10, RZ ;  /* 0x00000010292a0819 */ /* 0x000fc600000006ff */
[----:B------:R-:W-:-:S04]  /*1d60*/  FMUL.FTZ R169, R40, UR8 ;  /* 0x0000000828a97c20 */ /* 0x000fc80008410000 */
[----:B------:R-:W-:-:S07]  /*1d70*/  @P0 FADD.FTZ R169, R169, R42 ;  /* 0x0000002aa9a90221 */ /* 0x000fce0000010000 */
.L_x_683:
[----:B------:R-:W-:Y:S05]  /*1d80*/  BSYNC B0 ;  /* 0x0000000000007941 */ /* 0x000fea0003800000 */
.L_x_681:
[----:B------:R-:W-:Y:S04]  /*1d90*/  BSSY B0, `(.L_x_684) ;  /* 0x000000a000007945 */ /* 0x000fe80003800000 */
[----:B------:R-:W-:Y:S05]  /*1da0*/  @P3 BRA `(.L_x_685) ;  /* 0x0000000000103947 */ /* 0x000fea0003800000 */
[----:B------:R-:W-:Y:S01]  /*1db0*/  MOV R167, RZ ;  /* 0x000000ff00a77202 */ /* 0x000fe20000000f00 */
[----:B------:R-:W-:Y:S06]  /*1dc0*/  @!P0 BRA `(.L_x_686) ;  /* 0x0000000000188947 */ /* 0x000fec0003800000 */
[----:B-----5:R-:W-:Y:S01]  /*1dd0*/  SHF.L.U32 R167, R17, 0x10, RZ ;  /* 0x0000001011a77819 */ /* 0x020fe200000006ff */
[----:B------:R-:W-:Y:S06]  /*1de0*/  BRA `(.L_x_686) ;  /* 0x0000000000107947 */ /* 0x000fec0003800000 */
.L_x_685:
[----:B-----5:R-:W-:Y:S02]  /*1df0*/  SHF.L.U32 R167, R21, 0x10, RZ ;  /* 0x0000001015a77819 */ /* 0x020fe400000006ff */
[----:B--2---:R-:W-:-:S03]  /*1e00*/  @P0 SHF.L.U32 R40, R17, 0x10, RZ ;  /* 0x0000001011280819 */ /* 0x004fc600000006ff */
[----:B------:R-:W-:-:S04]  /*1e10*/  FMUL.FTZ R167, R167, UR8 ;  /* 0x00000008a7a77c20 */ /* 0x000fc80008410000 */
[----:B------:R-:W-:-:S07]  /*1e20*/  @P0 FADD.FTZ R167, R40, R167 ;  /* 0x000000a728a70221 */ /* 0x000fce0000010000 */
.L_x_686:
[----:B------:R-:W-:Y:S05]  /*1e30*/  BSYNC B0 ;  /* 0x0000000000007941 */ /* 0x000fea0003800000 */
.L_x_684:
[----:B------:R-:W-:Y:S04]  /*1e40*/  BSSY B0, `(.L_x_687) ;  /* 0x000000d000007945 */ /* 0x000fe80003800000 */
[----:B------:R-:W-:Y:S05]  /*1e50*/  @P3 BRA `(.L_x_688) ;  /* 0x0000000000143947 */ /* 0x000fea0003800000 */
[----:B------:R-:W-:Y:S01]  /*1e60*/  HFMA2.MMA R165, -RZ, RZ, 0, 0 ;  /* 0x00000000ffa57435 */ /* 0x000fe200000001ff */
[----:B------:R-:W-:Y:S10]  /*1e70*/  @!P0 BRA `(.L_x_689) ;  /* 0x0000000000248947 */ /* 0x000ff40003800000 */
[----:B-----5:R-:W-:-:S04]  /*1e80*/  PRMT R165, R17, 0x7632, R165 ;  /* 0x0000763211a57816 */ /* 0x020fc800000000a5 */
[----:B------:R-:W-:Y:S01]  /*1e90*/  SHF.L.U32 R165, R165, 0x10, RZ ;  /* 0x00000010a5a57819 */ /* 0x000fe200000006ff */
[----:B------:R-:W-:Y:S06]  /*1ea0*/  BRA `(.L_x_689) ;  /* 0x0000000000187947 */ /* 0x000fec0003800000 */
.L_x_688:
[----:B--2--5:R-:W-:Y:S02]  /*1eb0*/  PRMT R40, R21, 0x7632, R40 ;  /* 0x0000763215287816 */ /* 0x024fe40000000028 */
[----:B------:R-:W-:Y:S02]  /*1ec0*/  @P0 PRMT R41, R17, 0x7632, R41 ;  /* 0x0000763211290816 */ /* 0x000fe40000000029 */
[----:B------:R-:W-:Y:S02]  /*1ed0*/  SHF.L.U32 R40, R40, 0x10, RZ ;  /* 0x0000001028287819 */ /* 0x000fe400000006ff */
[----:B------:R-:W-:-:S03]  /*1ee0*/  @P0 SHF.L.U32 R42, R41, 0x10, RZ ;  /* 0x00000010292a0819 */ /* 0x000fc600000006ff */
[----:B------:R-:W-:-:S04]  /*1ef0*/  FMUL.FTZ R165, R40, UR8 ;  /* 0x0000000828a57c20 */ /* 0x000fc80008410000 */
[----:B------:R-:W-:-:S07]  /*1f00*/  @P0 FADD.FTZ R165, R165, R42 ;  /* 0x0000002aa5a50221 */ /* 0x000fce0000010000 */
.L_x_689:
[----:B------:R-:W-:Y:S05]  /*1f10*/  BSYNC B0 ;  /* 0x0000000000007941 */ /* 0x000fea0003800000 */
.L_x_687:
[----:B------:R-:W-:Y:S04]  /*1f20*/  BSSY B0, `(.L_x_690) ;  /* 0x000000a000007945 */ /* 0x000fe80003800000 */
[----:B------:R-:W-:Y:S05]  /*1f30*/  @P3 BRA `(.L_x_691) ;  /* 0x0000000000103947 */ /* 0x000fea0003800000 */
[----:B------:R-:W-:Y:S01]  /*1f40*/  MOV R163, RZ ;  /* 0x000000ff00a37202 */ /* 0x000fe20000000f00 */
[----:B------:R-:W-:Y:S06]  /*1f50*/  @!P0 BRA `(.L_x_692) ;  /* 0x0000000000188947 */ /* 0x000fec0003800000 */
[----:B-----5:R-:W-:Y:S01]  /*1f60*/  SHF.L.U32 R163, R18, 0x10, RZ ;  /* 0x0000001012a37819 */ /* 0x020fe200000006ff */
[----:B------:R-:W-:Y:S06]  /*1f70*/  BRA `(.L_x_692) ;  /* 0x0000000000107947 */ /* 0x000fec0003800000 */
.L_x_691:
[----:B-----5:R-:W-:Y:S02]  /*1f80*/  SHF.L.U32 R163, R22, 0x10, RZ ;  /* 0x0000001016a37819 */ /* 0x020fe400000006ff */
[----:B--2---:R-:W-:-:S03]  /*1f90*/  @P0 SHF.L.U32 R40, R18, 0x10, RZ ;  /* 0x0000001012280819 */ /* 0x004fc600000006ff */
[----:B------:R-:W-:-:S04]  /*1fa0*/  FMUL.FTZ R163, R163, UR8 ;  /* 0x00000008a3a37c20 */ /* 0x000fc80008410000 */
[----:B------:R-:W-:-:S07]  /*1fb0*/  @P0 FADD.FTZ R163, R40, R163 ;  /* 0x000000a328a30221 */ /* 0x000fce0000010000 */
.L_x_692:
[----:B------:R-:W-:Y:S05]  /*1fc0*/  BSYNC B0 ;  /* 0x0000000000007941 */ /* 0x000fea0003800000 */
.L_x_690:
[----:B------:R-:W-:Y:S04]  /*1fd0*/  BSSY B0, `(.L_x_693) ;  /* 0x000000d000007945 */ /* 0x000fe80003800000 */
[----:B------:R-:W-:Y:S05]  /*1fe0*/  @P3 BRA `(.L_x_694) ;  /* 0x0000000000143947 */ /* 0x000fea0003800000 */
[----:B------:R-:W-:Y:S01]  /*1ff0*/  HFMA2.MMA R161, -RZ, RZ, 0, 0 ;  /* 0x00000000ffa17435 */ /* 0x000fe200000001ff */
[----:B------:R-:W-:Y:S10]  /*2000*/  @!P0 BRA `(.L_x_695) ;  /* 0x0000000000248947 */ /* 0x000ff40003800000 */
[----:B-----5:R-:W-:-:S04]  /*2010*/  PRMT R161, R18, 0x7632, R161 ;  /* 0x0000763212a17816 */ /* 0x020fc800000000a1 */
[----:B------:R-:W-:Y:S01]  /*2020*/  SHF.L.U32 R161, R161, 0x10, RZ ;  /* 0x00000010a1a17819 */ /* 0x000fe200000006ff */
[----:B------:R-:W-:Y:S06]  /*2030*/  BRA `(.L_x_695) ;  /* 0x0000000000187947 */ /* 0x000fec0003800000 */
.L_x_694:
[----:B--2--5:R-:W-:Y:S02]  /*2040*/  PRMT R40, R22, 0x7632, R40 ;  /* 0x0000763216287816 */ /* 0x024fe40000000028 */
[----:B------:R-:W-:Y:S02]  /*2050*/  @P0 PRMT R41, R18, 0x7632, R41 ;  /* 0x0000763212290816 */ /* 0x000fe40000000029 */
[----:B------:R-:W-:-:S03]  /*2060*/  SHF.L.U32 R40, R40, 0x10, RZ ;  /* 0x0000001028287819 */ /* 0x000fc600000006ff */
[----:B------:R-:W-:Y:S02]  /*2070*/  @P0 IMAD.U32 R42, R41, 0x10000, RZ ;  /* 0x00010000292a0824 */ /* 0x000fe400078e00ff */
[----:B------:R-:W-:-:S04]  /*2080*/  FMUL.FTZ R161, R40, UR8 ;  /* 0x0000000828a17c20 */ /* 0x000fc80008410000 */
[----:B------:R-:W-:-:S07]  /*2090*/  @P0 FADD.FTZ R161, R161, R42 ;  /* 0x0000002aa1a10221 */ /* 0x000fce0000010000 */
.L_x_695:
[----:B------:R-:W-:Y:S05]  /*20a0*/  BSYNC B0 ;  /* 0x0000000000007941 */ /* 0x000fea0003800000 */
.L_x_693:
[----:B------:R-:W-:Y:S04]  /*20b0*/  BSSY B0, `(.L_x_696) ;  /* 0x000000a000007945 */ /* 0x000fe80003800000 */
[----:B------:R-:W-:Y:S05]  /*20c0*/  @P3 BRA `(.L_x_697) ;  /* 0x0000000000103947 */ /* 0x000fea0003800000 */
[----:B------:R-:W-:Y:S01]  /*20d0*/  MOV R159, RZ ;  /* 0x000000ff009f7202 */ /* 0x000fe20000000f00 */
[----:B------:R-:W-:Y:S06]  /*20e0*/  @!P0 BRA `(.L_x_698) ;  /* 0x0000000000188947 */ /* 0x000fec0003800000 */
[----:B-----5:R-:W-:Y:S01]  /*20f0*/  SHF.L.U32 R159, R19, 0x10, RZ ;  /* 0x00000010139f7819 */ /* 0x020fe200000006ff */
[----:B------:R-:W-:Y:S06]  /*2100*/  BRA `(.L_x_698) ;  /* 0x0000000000107947 */ /* 0x000fec0003800000 */
.L_x_697:
[----:B-----5:R-:W-:Y:S02]  /*2110*/  SHF.L.U32 R159, R23, 0x10, RZ ;  /* 0x00000010179f7819 */ /* 0x020fe400000006ff */
[----:B--2---:R-:W-:-:S03]  /*2120*/  @P0 SHF.L.U32 R40, R19, 0x10, RZ ;  /* 0x0000001013280819 */ /* 0x004fc600000006ff */
[----:B------:R-:W-:-:S04]  /*2130*/  FMUL.FTZ R159, R159, UR8 ;  /* 0x000000089f9f7c20 */ /* 0x000fc80008410000 */
[----:B------:R-:W-:-:S07]  /*2140*/  @P0 FADD.FTZ R159, R40, R159 ;  /* 0x0000009f289f0221 */ /* 0x000fce0000010000 */
.L_x_698:
[----:B------:R-:W-:Y:S05]  /*2150*/  BSYNC B0 ;  /* 0x0000000000007941 */ /* 0x000fea0003800000 */
.L_x_696:
[----:B------:R-:W-:Y:S04]  /*2160*/  BSSY B0, `(.L_x_699) ;  /* 0x000000d000007945 */ /* 0x000fe80003800000 */
[----:B------:R-:W-:Y:S05]  /*2170*/  @P3 BRA `(.L_x_700) ;  /* 0x0000000000143947 */ /* 0x000fea0003800000 */
[----:B------:R-:W-:Y:S01]  /*2180*/  HFMA2.MMA R157, -RZ, RZ, 0, 0 ;  /* 0x00000000ff9d7435 */ /* 0x000fe200000001ff */
[----:B------:R-:W-:Y:S10]  /*2190*/  @!P0 BRA `(.L_x_701) ;  /* 0x0000000000248947 */ /* 0x000ff40003800000 */
[----:B-----5:R-:W-:-:S04]  /*21a0*/  PRMT R157, R19, 0x7632, R157 ;  /* 0x00007632139d7816 */ /* 0x020fc8000000009d */
[----:B------:R-:W-:Y:S01]  /*21b0*/  SHF.L.U32 R157, R157, 0x10, RZ ;  /* 0x000000109d9d7819 */ /* 0x000fe200000006ff */
[----:B------:R-:W-:Y:S06]  /*21c0*/  BRA `(.L_x_701) ;  /* 0x0000000000187947 */ /* 0x000fec0003800000 */
.L_x_700:
[----:B--2--5:R-:W-:Y:S02]  /*21d0*/  PRMT R40, R23, 0x7632, R40 ;  /* 0x0000763217287816 */ /* 0x024fe40000000028 */
[----:B------:R-:W-:Y:S02]  /*21e0*/  @P0 PRMT R41, R19, 0x7632, R41 ;  /* 0x0000763213290816 */ /* 0x000fe40000000029 */
[----:B------:R-:W-:Y:S02]  /*21f0*/  SHF.L.U32 R40, R40, 0x10, RZ ;  /* 0x0000001028287819 */ /* 0x000fe400000006ff */
[----:B------:R-:W-:-:S03]  /*2200*/  @P0 SHF.L.U32 R42, R41, 0x10, RZ ;  /* 0x00000010292a0819 */ /* 0x000fc600000006ff */
[----:B------:R-:W-:-:S04]  /*2210*/  FMUL.FTZ R157, R40, UR8 ;  /* 0x00000008289d7c20 */ /* 0x000fc80008410000 */
[----:B------:R-:W-:-:S07]  /*2220*/  @P0 FADD.FTZ R157, R157, R42 ;  /* 0x0000002a9d9d0221 */ /* 0x000fce0000010000 */
.L_x_701:
[----:B------:R-:W-:Y:S05]  /*2230*/  BSYNC B0 ;  /* 0x0000000000007941 */ /* 0x000fea0003800000 */
.L_x_699:
[----:B--2---:R-:W0:Y:S01]  /*2240*/  @P2 LDC.64 R48, c[0x0][0x220] ;  /* 0x00008800ff302b82 */ /* 0x004e220000000a00 */
        /* <DEDUP_REMOVED lines=19> */
.L_x_703:
[----:B-----5:R-:W-:Y:S02]  /*2380*/  SHF.L.U32 R175, R20, 0x10, RZ ;  /* 0x0000001014af7819 */ /* 0x020fe400000006ff */
[----:B--2---:R-:W-:-:S03]  /*2390*/  @P0 SHF.L.U32 R40, R16, 0x10, RZ ;  /* 0x0000001010280819 */ /* 0x004fc600000006ff */
[----:B------:R-:W-:-:S04]  /*23a0*/  FMUL.FTZ R175, R175, UR8 ;  /* 0x00000008afaf7c20 */ /* 0x000fc80008410000 */
[----:B------:R-:W-:-:S07]  /*23b0*/  @P0 FADD.FTZ R175, R40, R175 ;  /* 0x000000af28af0221 */ /* 0x000fce0000010000 */
.L_x_704:
[----:B------:R-:W-:Y:S05]  /*23c0*/  BSYNC B0 ;  /* 0x0000000000007941 */ /* 0x000fea0003800000 */
.L_x_702:
[----:B------:R-:W-:Y:S04]  /*23d0*/  BSSY B0, `(.L_x_705) ;  /* 0x000000d000007945 */ /* 0x000fe80003800000 */
[----:B------:R-:W-:Y:S05]  /*23e0*/  @P3 BRA `(.L_x_706) ;  /* 0x0000000000143947 */ /* 0x000fea0003800000 */
[----:B------:R-:W-:Y:S01]  /*23f0*/  HFMA2.MMA R177, -RZ, RZ, 0, 0 ;  /* 0x00000000ffb17435 */ /* 0x000fe200000001ff */
[----:B------:R-:W-:Y:S10]  /*2400*/  @!P0 BRA `(.L_x_707) ;  /* 0x0000000000248947 */ /* 0x000ff40003800000 */
[----:B-----5:R-:W-:-:S04]  /*2410*/  PRMT R177, R16, 0x7632, R177 ;  /* 0x0000763210b17816 */ /* 0x020fc800000000b1 */
[----:B------:R-:W-:Y:S01]  /*2420*/  SHF.L.U32 R177, R177, 0x10, RZ ;  /* 0x00000010b1b17819 */ /* 0x000fe200000006ff */
[----:B------:R-:W-:Y:S06]  /*2430*/  BRA `(.L_x_707) ;  /* 0x0000000000187947 */ /* 0x000fec0003800000 */
.L_x_706:
[----:B--2--5:R-:W-:Y:S02]  /*2440*/  PRMT R40, R20, 0x7632, R40 ;  /* 0x0000763214287816 */ /* 0x024fe40000000028 */
[----:B------:R-:W-:Y:S02]  /*2450*/  @P0 PRMT R41, R16, 0x7632, R41 ;  /* 0x0000763210290816 */ /* 0x000fe40000000029 */
[----:B------:R-:W-:Y:S02]  /*2460*/  SHF.L.U32 R40, R40, 0x10, RZ ;  /* 0x0000001028287819 */ /* 0x000fe400000006ff */
[----:B------:R-:W-:-:S03]  /*2470*/  @P0 SHF.L.U32 R42, R41, 0x10, RZ ;  /* 0x00000010292a0819 */ /* 0x000fc600000006ff */
[----:B------:R-:W-:-:S04]  /*2480*/  FMUL.FTZ R177, R40, UR8 ;  /* 0x0000000828b17c20 */ /* 0x000fc80008410000 */
[----:B------:R-:W-:-:S07]  /*2490*/  @P0 FADD.FTZ R177, R177, R42 ;  /* 0x0000002ab1b10221 */ /* 0x000fce0000010000 */
.L_x_707:
[----:B------:R-:W-:Y:S05]  /*24a0*/  BSYNC B0 ;  /* 0x0000000000007941 */ /* 0x000fea0003800000 */
.L_x_705:
[----:B------:R-:W-:Y:S04]  /*24b0*/  BSSY B0, `(.L_x_708) ;  /* 0x000000a000007945 */ /* 0x000fe80003800000 */
[----:B------:R-:W-:Y:S05]  /*24c0*/  @P3 BRA `(.L_x_709) ;  /* 0x0000000000103947 */ /* 0x000fea0003800000 */
[----:B------:R-:W-:Y:S01]  /*24d0*/  MOV R179, RZ ;  /* 0x000000ff00b37202 */ /* 0x000fe20000000f00 */
[----:B------:R-:W-:Y:S06]  /*24e0*/  @!P0 BRA `(.L_x_710) ;  /* 0x0000000000188947 */ /* 0x000fec0003800000 */
[----:B-----5:R-:W-:Y:S01]  /*24f0*/  SHF.L.U32 R179, R17, 0x10, RZ ;  /* 0x0000001011b37819 */ /* 0x020fe200000006ff */
[----:B------:R-:W-:Y:S06]  /*2500*/  BRA `(.L_x_710) ;  /* 0x0000000000107947 */ /* 0x000fec0003800000 */
.L_x_709:
[----:B-----5:R-:W-:Y:S02]  /*2510*/  SHF.L.U32 R179, R21, 0x10, RZ ;  /* 0x0000001015b37819 */ /* 0x020fe400000006ff */
[----:B--2---:R-:W-:-:S03]  /*2520*/  @P0 SHF.L.U32 R40, R17, 0x10, RZ ;  /* 0x0000001011280819 */ /* 0x004fc600000006ff */
[----:B------:R-:W-:-:S04]  /*2530*/  FMUL.FTZ R179, R179, UR8 ;  /* 0x00000008b3b37c20 */ /* 0x000fc80008410000 */
[----:B------:R-:W-:-:S07]  /*2540*/  @P0 FADD.FTZ R179, R40, R179 ;  /* 0x000000b328b30221 */ /* 0x000fce0000010000 */
.L_x_710:
[----:B------:R-:W-:Y:S05]  /*2550*/  BSYNC B0 ;  /* 0x0000000000007941 */ /* 0x000fea0003800000 */
.L_x_708:
[----:B------:R-:W-:Y:S04]  /*2560*/  BSSY B0, `(.L_x_711) ;  /* 0x000000d000007945 */ /* 0x000fe80003800000 */
[----:B------:R-:W-:Y:S05]  /*2570*/  @P3 BRA `(.L_x_712) ;  /* 0x0000000000143947 */ /* 0x000fea0003800000 */
[----:B------:R-:W-:Y:S01]  /*2580*/  HFMA2.MMA R181, -RZ, RZ, 0, 0 ;  /* 0x00000000ffb57435 */ /* 0x000fe200000001ff */
[----:B------:R-:W-:Y:S10]  /*2590*/  @!P0 BRA `(.L_x_713) ;  /* 0x0000000000248947 */ /* 0x000ff40003800000 */
[----:B-----5:R-:W-:-:S04]  /*25a0*/  PRMT R181, R17, 0x7632, R181 ;  /* 0x0000763211b57816 */ /* 0x020fc800000000b5 */
[----:B------:R-:W-:Y:S01]  /*25b0*/  SHF.L.U32 R181, R181, 0x10, RZ ;  /* 0x00000010b5b57819 */ /* 0x000fe200000006ff */
[----:B------:R-:W-:Y:S06]  /*25c0*/  BRA `(.L_x_713) ;  /* 0x0000000000187947 */ /* 0x000fec0003800000 */
.L_x_712:
[----:B--2--5:R-:W-:Y:S02]  /*25d0*/  PRMT R40, R21, 0x7632, R40 ;  /* 0x0000763215287816 */ /* 0x024fe40000000028 */
[----:B------:R-:W-:Y:S02]  /*25e0*/  @P0 PRMT R41, R17, 0x7632, R41 ;  /* 0x0000763211290816 */ /* 0x000fe40000000029 */
[----:B------:R-:W-:Y:S02]  /*25f0*/  SHF.L.U32 R40, R40, 0x10, RZ ;  /* 0x0000001028287819 */ /* 0x000fe400000006ff */
[----:B------:R-:W-:-:S03]  /*2600*/  @P0 SHF.L.U32 R42, R41, 0x10, RZ ;  /* 0x00000010292a0819 */ /* 0x000fc600000006ff */
[----:B------:R-:W-:-:S04]  /*2610*/  FMUL.FTZ R181, R40, UR8 ;  /* 0x0000000828b57c20 */ /* 0x000fc80008410000 */
[----:B------:R-:W-:-:S07]  /*2620*/  @P0 FADD.FTZ R181, R181, R42 ;  /* 0x0000002ab5b50221 */ /* 0x000fce0000010000 */
.L_x_713:
[----:B------:R-:W-:Y:S05]  /*2630*/  BSYNC B0 ;  /* 0x0000000000007941 */ /* 0x000fea0003800000 */
.L_x_711:
[----:B------:R-:W-:Y:S04]  /*2640*/  BSSY B0, `(.L_x_714) ;  /* 0x000000a000007945 */ /* 0x000fe80003800000 */
[----:B------:R-:W-:Y:S05]  /*2650*/  @P3 BRA `(.L_x_715) ;  /* 0x0000000000103947 */ /* 0x000fea0003800000 */
[----:B------:R-:W-:Y:S01]  /*2660*/  IMAD.MOV.U32 R183, RZ, RZ, RZ ;  /* 0x000000ffffb77224 */ /* 0x000fe200078e00ff */
[----:B------:R-:W-:Y:S06]  /*2670*/  @!P0 BRA `(.L_x_716) ;  /* 0x0000000000188947 */ /* 0x000fec0003800000 */
[----:B-----5:R-:W-:Y:S01]  /*2680*/  SHF.L.U32 R183, R18, 0x10, RZ ;  /* 0x0000001012b77819 */ /* 0x020fe200000006ff */
[----:B------:R-:W-:Y:S06]  /*2690*/  BRA `(.L_x_716) ;  /* 0x0000000000107947 */ /* 0x000fec0003800000 */
.L_x_715:
[----:B-----5:R-:W-:Y:S02]  /*26a0*/  SHF.L.U32 R183, R22, 0x10, RZ ;  /* 0x0000001016b77819 */ /* 0x020fe400000006ff */
[----:B--2---:R-:W-:-:S03]  /*26b0*/  @P0 SHF.L.U32 R40, R18, 0x10, RZ ;  /* 0x0000001012280819 */ /* 0x004fc600000006ff */
[----:B------:R-:W-:-:S04]  /*26c0*/  FMUL.FTZ R183, R183, UR8 ;  /* 0x00000008b7b77c20 */ /* 0x000fc80008410000 */
[----:B------:R-:W-:-:S07]  /*26d0*/  @P0 FADD.FTZ R183, R40, R183 ;  /* 0x000000b728b70221 */ /* 0x000fce0000010000 */
.L_x_716:
[----:B------:R-:W-:Y:S05]  /*26e0*/  BSYNC B0 ;  /* 0x0000000000007941 */ /* 0x000fea0003800000 */
.L_x_714:
[----:B------:R-:W-:Y:S04]  /*26f0*/  BSSY B0, `(.L_x_717) ;  /* 0x000000d000007945 */ /* 0x000fe80003800000 */
[----:B------:R-:W-:Y:S05]  /*2700*/  @P3 BRA `(.L_x_718) ;  /* 0x0000000000143947 */ /* 0x000fea0003800000 */
[----:B------:R-:W-:Y:S01]  /*2710*/  MOV R185, RZ ;  /* 0x000000ff00b97202 */ /* 0x000fe20000000f00 */
[----:B------:R-:W-:Y:S06]  /*2720*/  @!P0 BRA `(.L_x_719) ;  /* 0x0000000000248947 */ /* 0x000fec0003800000 */
[----:B-----5:R-:W-:-:S04]  /*2730*/  PRMT R185, R18, 0x7632, R185 ;  /* 0x0000763212b97816 */ /* 0x020fc800000000b9 */
[----:B------:R-:W-:Y:S01]  /*2740*/  SHF.L.U32 R185, R185, 0x10, RZ ;  /* 0x00000010b9b97819 */ /* 0x000fe200000006ff */
[----:B------:R-:W-:Y:S06]  /*2750*/  BRA `(.L_x_719) ;  /* 0x0000000000187947 */ /* 0x000fec0003800000 */
.L_x_718:
[----:B--2--5:R-:W-:Y:S02]  /*2760*/  PRMT R40, R22, 0x7632, R40 ;  /* 0x0000763216287816 */ /* 0x024fe40000000028 */
[----:B------:R-:W-:Y:S02]  /*2770*/  @P0 PRMT R41, R18, 0x7632, R41 ;  /* 0x0000763212290816 */ /* 0x000fe40000000029 */
[----:B------:R-:W-:Y:S02]  /*2780*/  SHF.L.U32 R40, R40, 0x10, RZ ;  /* 0x0000001028287819 */ /* 0x000fe400000006ff */
[----:B------:R-:W-:-:S03]  /*2790*/  @P0 SHF.L.U32 R42, R41, 0x10, RZ ;  /* 0x00000010292a0819 */ /* 0x000fc600000006ff */
[----:B------:R-:W-:-:S04]  /*27a0*/  FMUL.FTZ R185, R40, UR8 ;  /* 0x0000000828b97c20 */ /* 0x000fc80008410000 */
[----:B------:R-:W-:-:S07]  /*27b0*/  @P0 FADD.FTZ R185, R185, R42 ;  /* 0x0000002ab9b90221 */ /* 0x000fce0000010000 */
.L_x_719:
[----:B------:R-:W-:Y:S05]  /*27c0*/  BSYNC B0 ;  /* 0x0000000000007941 */ /* 0x000fea0003800000 */
.L_x_717:
[----:B------:R-:W-:Y:S04]  /*27d0*/  BSSY B0, `(.L_x_720) ;  /* 0x000000a000007945 */ /* 0x000fe80003800000 */
[----:B------:R-:W-:Y:S05]  /*27e0*/  @P3 BRA `(.L_x_721) ;  /* 0x0000000000103947 */ /* 0x000fea0003800000 */
[----:B------:R-:W-:Y:S01]  /*27f0*/  HFMA2.MMA R187, -RZ, RZ, 0, 0 ;  /* 0x00000000ffbb7435 */ /* 0x000fe200000001ff */
[----:B------:R-:W-:Y:S10]  /*2800*/  @!P0 BRA `(.L_x_722) ;  /* 0x0000000000188947 */ /* 0x000ff40003800000 */
[----:B-----5:R-:W-:Y:S01]  /*2810*/  SHF.L.U32 R187, R19, 0x10, RZ ;  /* 0x0000001013bb7819 */ /* 0x020fe200000006ff */
[----:B------:R-:W-:Y:S06]  /*2820*/  BRA `(.L_x_722) ;  /* 0x0000000000107947 */ /* 0x000fec0003800000 */
.L_x_721:
[----:B-----5:R-:W-:Y:S02]  /*2830*/  SHF.L.U32 R187, R23, 0x10, RZ ;  /* 0x0000001017bb7819 */ /* 0x020fe400000006ff */
[----:B--2---:R-:W-:-:S03]  /*2840*/  @P0 SHF.L.U32 R40, R19, 0x10, RZ ;  /* 0x0000001013280819 */ /* 0x004fc600000006ff */
[----:B------:R-:W-:-:S04]  /*2850*/  FMUL.FTZ R187, R187, UR8 ;  /* 0x00000008bbbb7c20 */ /* 0x000fc80008410000 */
[----:B------:R-:W-:-:S07]  /*2860*/  @P0 FADD.FTZ R187, R40, R187 ;  /* 0x000000bb28bb0221 */ /* 0x000fce0000010000 */
.L_x_722:
[----:B------:R-:W-:Y:S05]  /*2870*/  BSYNC B0 ;  /* 0x0000000000007941 */ /* 0x000fea0003800000 */
.L_x_720:
[----:B------:R-:W-:Y:S04]  /*2880*/  BSSY B0, `(.L_x_723) ;  /* 0x000000d000007945 */ /* 0x000fe80003800000 */
[----:B------:R-:W-:Y:S05]  /*2890*/  @P3 BRA `(.L_x_724) ;  /* 0x0000000000143947 */ /* 0x000fea0003800000 */
[----:B------:R-:W-:Y:S01]  /*28a0*/  MOV R189, RZ ;  /* 0x000000ff00bd7202 */ /* 0x000fe20000000f00 */
[----:B------:R-:W-:Y:S06]  /*28b0*/  @!P0 BRA `(.L_x_725) ;  /* 0x0000000000248947 */ /* 0x000fec0003800000 */
[----:B-----5:R-:W-:-:S04]  /*28c0*/  PRMT R189, R19, 0x7632, R189 ;  /* 0x0000763213bd7816 */ /* 0x020fc800000000bd */
[----:B------:R-:W-:Y:S01]  /*28d0*/  SHF.L.U32 R189, R189, 0x10, RZ ;  /* 0x00000010bdbd7819 */ /* 0x000fe200000006ff */
[----:B------:R-:W-:Y:S06]  /*28e0*/  BRA `(.L_x_725) ;  /* 0x0000000000187947 */ /* 0x000fec0003800000 */
.L_x_724:
[----:B--2--5:R-:W-:Y:S02]  /*28f0*/  PRMT R40, R23, 0x7632, R40 ;  /* 0x0000763217287816 */ /* 0x024fe40000000028 */
[----:B------:R-:W-:Y:S02]  /*2900*/  @P0 PRMT R41, R19, 0x7632, R41 ;  /* 0x0000763213290816 */ /* 0x000fe40000000029 */
[----:B------:R-:W-:Y:S02]  /*2910*/  SHF.L.U32 R40, R40, 0x10, RZ ;  /* 0x0000001028287819 */ /* 0x000fe400000006ff */
[----:B------:R-:W-:-:S03]  /*2920*/  @P0 SHF.L.U32 R42, R41, 0x10, RZ ;  /* 0x00000010292a0819 */ /* 0x000fc600000006ff */
[----:B------:R-:W-:-:S04]  /*2930*/  FMUL.FTZ R189, R40, UR8 ;  /* 0x0000000828bd7c20 */ /* 0x000fc80008410000 */
[----:B------:R-:W-:-:S07]  /*2940*/  @P0 FADD.FTZ R189, R189, R42 ;  /* 0x0000002abdbd0221 */ /* 0x000fce0000010000 */
.L_x_725:
[----:B------:R-:W-:Y:S05]  /*2950*/  BSYNC B0 ;  /* 0x0000000000007941 */ /* 0x000fea0003800000 */
.L_x_723:
        /* <DEDUP_REMOVED lines=16> */
[----:B------:R-:W-:Y:S01]  /*2a60*/  HFMA2.MMA R191, -RZ, RZ, 0, 0 ;  /* 0x00000000ffbf7435 */ /* 0x000fe200000001ff */
[----:B------:R-:W-:Y:S10]  /*2a70*/  @!P0 BRA `(.L_x_728) ;  /* 0x0000000000188947 */ /* 0x000ff40003800000 */
[----:B-----5:R-:W-:Y:S01]  /*2a80*/  SHF.L.U32 R191, R16, 0x10, RZ ;  /* 0x0000001010bf7819 */ /* 0x020fe200000006ff */
[----:B------:R-:W-:Y:S06]  /*2a90*/  BRA `(.L_x_728) ;  /* 0x0000000000107947 */ /* 0x000fec0003800000 */
.L_x_727:
[----:B-----5:R-:W-:Y:S02]  /*2aa0*/  SHF.L.U32 R191, R20, 0x10, RZ ;  /* 0x0000001014bf7819 */ /* 0x020fe400000006ff */
[----:B--2---:R-:W-:-:S03]  /*2ab0*/  @P0 SHF.L.U32 R40, R16, 0x10, RZ ;  /* 0x0000001010280819 */ /* 0x004fc600000006ff */
[----:B------:R-:W-:-:S04]  /*2ac0*/  FMUL.FTZ R191, R191, UR8 ;  /* 0x00000008bfbf7c20 */ /* 0x000fc80008410000 */
[----:B------:R-:W-:-:S07]  /*2ad0*/  @P0 FADD.FTZ R191, R40, R191 ;  /* 0x000000bf28bf0221 */ /* 0x000fce0000010000 */
.L_x_728:
[----:B------:R-:W-:Y:S05]  /*2ae0*/  BSYNC B0 ;  /* 0x0000000000007941 */ /* 0x000fea0003800000 */
.L_x_726:
[----:B------:R-:W-:Y:S04]  /*2af0*/  BSSY B0, `(.L_x_729) ;  /* 0x000000d000007945 */ /* 0x000fe80003800000 */
[----:B------:R-:W-:Y:S05]  /*2b00*/  @P3 BRA `(.L_x_730) ;  /* 0x0000000000143947 */ /* 0x000fea0003800000 */
[----:B------:R-:W-:Y:S01]  /*2b10*/  MOV R193, RZ ;  /* 0x000000ff00c17202 */ /* 0x000fe20000000f00 */
[----:B------:R-:W-:Y:S06]  /*2b20*/  @!P0 BRA `(.L_x_731) ;  /* 0x0000000000248947 */ /* 0x000fec0003800000 */
[----:B-----5:R-:W-:-:S04]  /*2b30*/  PRMT R193, R16, 0x7632, R193 ;  /* 0x0000763210c17816 */ /* 0x020fc800000000c1 */
[----:B------:R-:W-:Y:S01]  /*2b40*/  SHF.L.U32 R193, R193, 0x10, RZ ;  /* 0x00000010c1c17819 */ /* 0x000fe200000006ff */
[----:B------:R-:W-:Y:S06]  /*2b50*/  BRA `(.L_x_731) ;  /* 0x0000000000187947 */ /* 0x000fec0003800000 */
.L_x_730:
[----:B--2--5:R-:W-:Y:S02]  /*2b60*/  PRMT R40, R20, 0x7632, R40 ;  /* 0x0000763214287816 */ /* 0x024fe40000000028 */
[----:B------:R-:W-:Y:S02]  /*2b70*/  @P0 PRMT R41, R16, 0x7632, R41 ;  /* 0x0000763210290816 */ /* 0x000fe40000000029 */
[----:B------:R-:W-:Y:S02]  /*2b80*/  SHF.L.U32 R40, R40, 0x10, RZ ;  /* 0x0000001028287819 */ /* 0x000fe400000006ff */
[----:B------:R-:W-:-:S03]  /*2b90*/  @P0 SHF.L.U32 R42, R41, 0x10, RZ ;  /* 0x00000010292a0819 */ /* 0x000fc600000006ff */
[----:B------:R-:W-:-:S04]  /*2ba0*/  FMUL.FTZ R193, R40, UR8 ;  /* 0x0000000828c17c20 */ /* 0x000fc80008410000 */
[----:B------:R-:W-:-:S07]  /*2bb0*/  @P0 FADD.FTZ R193, R193, R42 ;  /* 0x0000002ac1c10221 */ /* 0x000fce0000010000 */
.L_x_731:
[----:B------:R-:W-:Y:S05]  /*2bc0*/  BSYNC B0 ;  /* 0x0000000000007941 */ /* 0x000fea0003800000 */
.L_x_729:
[----:B------:R-:W-:Y:S04]  /*2bd0*/  BSSY B0, `(.L_x_732) ;  /* 0x000000a000007945 */ /* 0x000fe80003800000 */
[----:B------:R-:W-:Y:S05]  /*2be0*/  @P3 BRA `(.L_x_733) ;  /* 0x0000000000103947 */ /* 0x000fea0003800000 */
[----:B------:R-:W-:Y:S01]  /*2bf0*/  HFMA2.MMA R195, -RZ, RZ, 0, 0 ;  /* 0x00000000ffc37435 */ /* 0x000fe200000001ff */
[----:B------:R-:W-:Y:S10]  /*2c00*/  @!P0 BRA `(.L_x_734) ;  /* 0x0000000000188947 */ /* 0x000ff40003800000 */
[----:B-----5:R-:W-:Y:S01]  /*2c10*/  IMAD.U32 R195, R17, 0x10000, RZ ;  /* 0x0001000011c37824 */ /* 0x020fe200078e00ff */
[----:B------:R-:W-:Y:S06]  /*2c20*/  BRA `(.L_x_734) ;  /* 0x0000000000107947 */ /* 0x000fec0003800000 */
.L_x_733:
[----:B-----5:R-:W-:Y:S02]  /*2c30*/  SHF.L.U32 R195, R21, 0x10, RZ ;  /* 0x0000001015c37819 */ /* 0x020fe400000006ff */
[----:B--2---:R-:W-:-:S03]  /*2c40*/  @P0 SHF.L.U32 R40, R17, 0x10, RZ ;  /* 0x0000001011280819 */ /* 0x004fc600000006ff */
[----:B------:R-:W-:-:S04]  /*2c50*/  FMUL.FTZ R195, R195, UR8 ;  /* 0x00000008c3c37c20 */ /* 0x000fc80008410000 */
[----:B------:R-:W-:-:S07]  /*2c60*/  @P0 FADD.FTZ R195, R40, R195 ;  /* 0x000000c328c30221 */ /* 0x000fce0000010000 */
.L_x_734:
[----:B------:R-:W-:Y:S05]  /*2c70*/  BSYNC B0 ;  /* 0x0000000000007941 */ /* 0x000fea0003800000 */
.L_x_732:
[----:B------:R-:W-:Y:S04]  /*2c80*/  BSSY B0, `(.L_x_735) ;  /* 0x000000d000007945 */ /* 0x000fe80003800000 */
[----:B------:R-:W-:Y:S05]  /*2c90*/  @P3 BRA `(.L_x_736) ;  /* 0x0000000000143947 */ /* 0x000fea0003800000 */
[----:B------:R-:W-:Y:S01]  /*2ca0*/  MOV R197, RZ ;  /* 0x000000ff00c57202 */ /* 0x000fe20000000f00 */
[----:B------:R-:W-:Y:S06]  /*2cb0*/  @!P0 BRA `(.L_x_737) ;  /* 0x0000000000248947 */ /* 0x000fec0003800000 */
[----:B-----5:R-:W-:-:S04]  /*2cc0*/  PRMT R197, R17, 0x7632, R197 ;  /* 0x0000763211c57816 */ /* 0x020fc800000000c5 */
[----:B------:R-:W-:Y:S01]  /*2cd0*/  SHF.L.U32 R197, R197, 0x10, RZ ;  /* 0x00000010c5c57819 */ /* 0x000fe200000006ff */
[----:B------:R-:W-:Y:S06]  /*2ce0*/  BRA `(.L_x_737) ;  /* 0x0000000000187947 */ /* 0x000fec0003800000 */
.L_x_736:
[----:B--2--5:R-:W-:Y:S02]  /*2cf0*/  PRMT R40, R21, 0x7632, R40 ;  /* 0x0000763215287816 */ /* 0x024fe40000000028 */
[----:B------:R-:W-:Y:S02]  /*2d00*/  @P0 PRMT R41, R17, 0x7632, R41 ;  /* 0x0000763211290816 */ /* 0x000fe40000000029 */
[----:B------:R-:W-:Y:S02]  /*2d10*/  SHF.L.U32 R40, R40, 0x10, RZ ;  /* 0x0000001028287819 */ /* 0x000fe400000006ff */
[----:B------:R-:W-:-:S03]  /*2d20*/  @P0 SHF.L.U32 R42, R41, 0x10, RZ ;  /* 0x00000010292a0819 */ /* 0x000fc600000006ff */
[----:B------:R-:W-:-:S04]  /*2d30*/  FMUL.FTZ R197, R40, UR8 ;  /* 0x0000000828c57c20 */ /* 0x000fc80008410000 */
[----:B------:R-:W-:-:S07]  /*2d40*/  @P0 FADD.FTZ R197, R197, R42 ;  /* 0x0000002ac5c50221 */ /* 0x000fce0000010000 */
.L_x_737:
[----:B------:R-:W-:Y:S05]  /*2d50*/  BSYNC B0 ;  /* 0x0000000000007941 */ /* 0x000fea0003800000 */
.L_x_735:
[----:B------:R-:W-:Y:S04]  /*2d60*/  BSSY B0, `(.L_x_738) ;  /* 0x000000a000007945 */ /* 0x000fe80003800000 */
[----:B------:R-:W-:Y:S05]  /*2d70*/  @P3 BRA `(.L_x_739) ;  /* 0x0000000000103947 */ /* 0x000fea0003800000 */
[----:B------:R-:W-:Y:S01]  /*2d80*/  HFMA2.MMA R199, -RZ, RZ, 0, 0 ;  /* 0x00000000ffc77435 */ /* 0x000fe200000001ff */
[----:B------:R-:W-:Y:S10]  /*2d90*/  @!P0 BRA `(.L_x_740) ;  /* 0x0000000000188947 */ /* 0x000ff40003800000 */
[----:B-----5:R-:W-:Y:S01]  /*2da0*/  SHF.L.U32 R199, R18, 0x10, RZ ;  /* 0x0000001012c77819 */ /* 0x020fe200000006ff */
[----:B------:R-:W-:Y:S06]  /*2db0*/  BRA `(.L_x_740) ;  /* 0x0000000000107947 */ /* 0x000fec0003800000 */
.L_x_739:
[----:B-----5:R-:W-:Y:S02]  /*2dc0*/  SHF.L.U32 R199, R22, 0x10, RZ ;  /* 0x0000001016c77819 */ /* 0x020fe400000006ff */
[----:B--2---:R-:W-:-:S03]  /*2dd0*/  @P0 SHF.L.U32 R40, R18, 0x10, RZ ;  /* 0x0000001012280819 */ /* 0x004fc600000006ff */
[----:B------:R-:W-:-:S04]  /*2de0*/  FMUL.FTZ R199, R199, UR8 ;  /* 0x00000008c7c77c20 */ /* 0x000fc80008410000 */
[----:B------:R-:W-:-:S07]  /*2df0*/  @P0 FADD.FTZ R199, R40, R199 ;  /* 0x000000c728c70221 */ /* 0x000fce0000010000 */
.L_x_740:
[----:B------:R-:W-:Y:S05]  /*2e00*/  BSYNC B0 ;  /* 0x0000000000007941 */ /* 0x000fea0003800000 */
.L_x_738:
[----:B------:R-:W-:Y:S04]  /*2e10*/  BSSY B0, `(.L_x_741) ;  /* 0x000000d000007945 */ /* 0x000fe80003800000 */
[----:B------:R-:W-:Y:S05]  /*2e20*/  @P3 BRA `(.L_x_742) ;  /* 0x0000000000143947 */ /* 0x000fea0003800000 */
[----:B------:R-:W-:Y:S01]  /*2e30*/  MOV R201, RZ ;  /* 0x000000ff00c97202 */ /* 0x000fe20000000f00 */
[----:B------:R-:W-:Y:S06]  /*2e40*/  @!P0 BRA `(.L_x_743) ;  /* 0x0000000000248947 */ /* 0x000fec0003800000 */
[----:B-----5:R-:W-:-:S04]  /*2e50*/  PRMT R201, R18, 0x7632, R201 ;  /* 0x0000763212c97816 */ /* 0x020fc800000000c9 */
[----:B------:R-:W-:Y:S01]  /*2e60*/  SHF.L.U32 R201, R201, 0x10, RZ ;  /* 0x00000010c9c97819 */ /* 0x000fe200000006ff */
[----:B------:R-:W-:Y:S06]  /*2e70*/  BRA `(.L_x_743) ;  /* 0x0000000000187947 */ /* 0x000fec0003800000 */
.L_x_742:
[----:B--2--5:R-:W-:Y:S02]  /*2e80*/  PRMT R40, R22, 0x7632, R40 ;  /* 0x0000763216287816 */ /* 0x024fe40000000028 */
[----:B------:R-:W-:Y:S02]  /*2e90*/  @P0 PRMT R41, R18, 0x7632, R41 ;  /* 0x0000763212290816 */ /* 0x000fe40000000029 */
[----:B------:R-:W-:Y:S02]  /*2ea0*/  SHF.L.U32 R40, R40, 0x10, RZ ;  /* 0x0000001028287819 */ /* 0x000fe400000006ff */
[----:B------:R-:W-:-:S03]  /*2eb0*/  @P0 SHF.L.U32 R42, R41, 0x10, RZ ;  /* 0x00000010292a0819 */ /* 0x000fc600000006ff */
[----:B------:R-:W-:-:S04]  /*2ec0*/  FMUL.FTZ R201, R40, UR8 ;  /* 0x0000000828c97c20 */ /* 0x000fc80008410000 */
[----:B------:R-:W-:-:S07]  /*2ed0*/  @P0 FADD.FTZ R201, R201, R42 ;  /* 0x0000002ac9c90221 */ /* 0x000fce0000010000 */
.L_x_743:
[----:B------:R-:W-:Y:S05]  /*2ee0*/  BSYNC B0 ;  /* 0x0000000000007941 */ /* 0x000fea0003800000 */
.L_x_741:
[----:B------:R-:W-:Y:S04]  /*2ef0*/  BSSY B0, `(.L_x_744) ;  /* 0x000000a000007945 */ /* 0x000fe80003800000 */
[----:B------:R-:W-:Y:S05]  /*2f00*/  @P3 BRA `(.L_x_745) ;  /* 0x0000000000103947 */ /* 0x000fea0003800000 */
[----:B------:R-:W-:Y:S01]  /*2f10*/  HFMA2.MMA R203, -RZ, RZ, 0, 0 ;  /* 0x00000000ffcb7435 */ /* 0x000fe200000001ff */
[----:B------:R-:W-:Y:S10]  /*2f20*/  @!P0 BRA `(.L_x_746) ;  /* 0x0000000000188947 */ /* 0x000ff40003800000 */
[----:B-----5:R-:W-:Y:S01]  /*2f30*/  SHF.L.U32 R203, R19, 0x10, RZ ;  /* 0x0000001013cb7819 */ /* 0x020fe200000006ff */
[----:B------:R-:W-:Y:S06]  /*2f40*/  BRA `(.L_x_746) ;  /* 0x0000000000107947 */ /* 0x000fec0003800000 */
.L_x_745:
[----:B-----5:R-:W-:Y:S02]  /*2f50*/  SHF.L.U32 R203, R23, 0x10, RZ ;  /* 0x0000001017cb7819 */ /* 0x020fe400000006ff */
[----:B--2---:R-:W-:-:S03]  /*2f60*/  @P0 SHF.L.U32 R40, R19, 0x10, RZ ;  /* 0x0000001013280819 */ /* 0x004fc600000006ff */
[----:B------:R-:W-:-:S04]  /*2f70*/  FMUL.FTZ R203, R203, UR8 ;  /* 0x00000008cbcb7c20 */ /* 0x000fc80008410000 */
[----:B------:R-:W-:-:S07]  /*2f80*/  @P0 FADD.FTZ R203, R40, R203 ;  /* 0x000000cb28cb0221 */ /* 0x000fce0000010000 */
.L_x_746:
[----:B------:R-:W-:Y:S05]  /*2f90*/  BSYNC B0 ;  /* 0x0000000000007941 */ /* 0x000fea0003800000 */
.L_x_744:
[----:B------:R-:W-:Y:S04]  /*2fa0*/  BSSY B0, `(.L_x_747) ;  /* 0x000000d000007945 */ /* 0x000fe80003800000 */
[----:B------:R-:W-:Y:S05]  /*2fb0*/  @P3 BRA `(.L_x_748) ;  /* 0x0000000000143947 */ /* 0x000fea0003800000 */
[----:B------:R-:W-:Y:S01]  /*2fc0*/  MOV R205, RZ ;  /* 0x000000ff00cd7202 */ /* 0x000fe20000000f00 */
[----:B------:R-:W-:Y:S06]  /*2fd0*/  @!P0 BRA `(.L_x_749) ;  /* 0x0000000000248947 */ /* 0x000fec0003800000 */
[----:B-----5:R-:W-:-:S04]  /*2fe0*/  PRMT R205, R19, 0x7632, R205 ;  /* 0x0000763213cd7816 */ /* 0x020fc800000000cd */
[----:B------:R-:W-:Y:S01]  /*2ff0*/  SHF.L.U32 R205, R205, 0x10, RZ ;  /* 0x00000010cdcd7819 */ /* 0x000fe200000006ff */
[----:B------:R-:W-:Y:S06]  /*3000*/  BRA `(.L_x_749) ;  /* 0x0000000000187947 */ /* 0x000fec0003800000 */
.L_x_748:
[----:B--2--5:R-:W-:Y:S02]  /*3010*/  PRMT R40, R23, 0x7632, R40 ;  /* 0x0000763217287816 */ /* 0x024fe40000000028 */
[----:B------:R-:W-:Y:S02]  /*3020*/  @P0 PRMT R41, R19, 0x7632, R41 ;  /* 0x0000763213290816 */ /* 0x000fe40000000029 */
[----:B------:R-:W-:Y:S02]  /*3030*/  SHF.L.U32 R40, R40, 0x10, RZ ;  /* 0x0000001028287819 */ /* 0x000fe400000006ff */
[----:B------:R-:W-:-:S03]  /*3040*/  @P0 SHF.L.U32 R42, R41, 0x10, RZ ;  /* 0x00000010292a0819 */ /* 0x000fc600000006ff */
[----:B------:R-:W-:-:S04]  /*3050*/  FMUL.FTZ R205, R40, UR8 ;  /* 0x0000000828cd7c20 */ /* 0x000fc80008410000 */
[----:B------:R-:W-:-:S07]  /*3060*/  @P0 FADD.FTZ R205, R205, R42 ;  /* 0x0000002acdcd0221 */ /* 0x000fce0000010000 */
.L_x_749:
[----:B------:R-:W-:Y:S05]  /*3070*/  BSYNC B0 ;  /* 0x0000000000007941 */ /* 0x000fea0003800000 */
.L_x_747:
        /* <DEDUP_REMOVED lines=20> */
.L_x_751:
[----:B-----5:R-:W-:Y:S01]  /*31c0*/  IMAD.U32 R207, R20, 0x10000, RZ ;  /* 0x0001000014cf7824 */ /* 0x020fe200078e00ff */
[----:B--2---:R-:W-:-:S03]  /*31d0*/  @P0 SHF.L.U32 R40, R16, 0x10, RZ ;  /* 0x0000001010280819 */ /* 0x004fc600000006ff */
[----:B------:R-:W-:-:S04]  /*31e0*/  FMUL.FTZ R207, R207, UR8 ;  /* 0x00000008cfcf7c20 */ /* 0x000fc80008410000 */
[----:B------:R-:W-:-:S07]  /*31f0*/  @P0 FADD.FTZ R207, R40, R207 ;  /* 0x000000cf28cf0221 */ /* 0x000fce0000010000 */
.L_x_752:
[----:B------:R-:W-:Y:S05]  /*3200*/  BSYNC B0 ;  /* 0x0000000000007941 */ /* 0x000fea0003800000 */
.L_x_750:
[----:B------:R-:W-:Y:S04]  /*3210*/  BSSY B0, `(.L_x_753) ;  /* 0x000000d000007945 */ /* 0x000fe80003800000 */
[----:B------:R-:W-:Y:S05]  /*3220*/  @P3 BRA `(.L_x_754) ;  /* 0x0000000000143947 */ /* 0x000fea0003800000 */
[----:B------:R-:W-:Y:S01]  /*3230*/  MOV R209, RZ ;  /* 0x000000ff00d17202 */ /* 0x000fe20000000f00 */
[----:B------:R-:W-:Y:S06]  /*3240*/  @!P0 BRA `(.L_x_755) ;  /* 0x0000000000248947 */ /* 0x000fec0003800000 */
[----:B-----5:R-:W-:-:S04]  /*3250*/  PRMT R209, R16, 0x7632, R209 ;  /* 0x0000763210d17816 */ /* 0x020fc800000000d1 */
[----:B------:R-:W-:Y:S01]  /*3260*/  SHF.L.U32 R209, R209, 0x10, RZ ;  /* 0x00000010d1d17819 */ /* 0x000fe200000006ff */
[----:B------:R-:W-:Y:S06]  /*3270*/  BRA `(.L_x_755) ;  /* 0x0000000000187947 */ /* 0x000fec0003800000 */
.L_x_754:
[----:B--2--5:R-:W-:Y:S02]  /*3280*/  PRMT R40, R20, 0x7632, R40 ;  /* 0x0000763214287816 */ /* 0x024fe40000000028 */
[----:B------:R-:W-:Y:S02]  /*3290*/  @P0 PRMT R41, R16, 0x7632, R41 ;  /* 0x0000763210290816 */ /* 0x000fe40000000029 */
[----:B------:R-:W-:Y:S02]  /*32a0*/  SHF.L.U32 R40, R40, 0x10, RZ ;  /* 0x0000001028287819 */ /* 0x000fe400000006ff */
[----:B------:R-:W-:-:S03]  /*32b0*/  @P0 SHF.L.U32 R42, R41, 0x10, RZ ;  /* 0x00000010292a0819 */ /* 0x000fc600000006ff */
[----:B------:R-:W-:-:S04]  /*32c0*/  FMUL.FTZ R209, R40, UR8 ;  /* 0x0000000828d17c20 */ /* 0x000fc80008410000 */
[----:B------:R-:W-:-:S07]  /*32d0*/  @P0 FADD.FTZ R209, R209, R42 ;  /* 0x0000002ad1d10221 */ /* 0x000fce0000010000 */
.L_x_755:
[----:B------:R-:W-:Y:S05]  /*32e0*/  BSYNC B0 ;  /* 0x0000000000007941 */ /* 0x000fea0003800000 */
.L_x_753:
[----:B------:R-:W-:Y:S04]  /*32f0*/  BSSY B0, `(.L_x_756) ;  /* 0x000000a000007945 */ /* 0x000fe80003800000 */
[----:B------:R-:W-:Y:S05]  /*3300*/  @P3 BRA `(.L_x_757) ;  /* 0x0000000000103947 */ /* 0x000fea0003800000 */
[----:B------:R-:W-:Y:S01]  /*3310*/  HFMA2.MMA R211, -RZ, RZ, 0, 0 ;  /* 0x00000000ffd37435 */ /* 0x000fe200000001ff */
[----:B------:R-:W-:Y:S10]  /*3320*/  @!P0 BRA `(.L_x_758) ;  /* 0x0000000000188947 */ /* 0x000ff40003800000 */
[----:B-----5:R-:W-:Y:S01]  /*3330*/  SHF.L.U32 R211, R17, 0x10, RZ ;  /* 0x0000001011d37819 */ /* 0x020fe200000006ff */
[----:B------:R-:W-:Y:S06]  /*3340*/  BRA `(.L_x_758) ;  /* 0x0000000000107947 */ /* 0x000fec0003800000 */
.L_x_757:
[----:B-----5:R-:W-:Y:S02]  /*3350*/  SHF.L.U32 R211, R21, 0x10, RZ ;  /* 0x0000001015d37819 */ /* 0x020fe400000006ff */
[----:B--2---:R-:W-:-:S03]  /*3360*/  @P0 SHF.L.U32 R40, R17, 0x10, RZ ;  /* 0x0000001011280819 */ /* 0x004fc600000006ff */
[----:B------:R-:W-:-:S04]  /*3370*/  FMUL.FTZ R211, R211, UR8 ;  /* 0x00000008d3d37c20 */ /* 0x000fc80008410000 */
[----:B------:R-:W-:-:S07]  /*3380*/  @P0 FADD.FTZ R211, R40, R211 ;  /* 0x000000d328d30221 */ /* 0x000fce0000010000 */
.L_x_758:
[----:B------:R-:W-:Y:S05]  /*3390*/  BSYNC B0 ;  /* 0x0000000000007941 */ /* 0x000fea0003800000 */
.L_x_756:
[----:B------:R-:W-:Y:S04]  /*33a0*/  BSSY B0, `(.L_x_759) ;  /* 0x000000d000007945 */ /* 0x000fe80003800000 */
[----:B------:R-:W-:Y:S05]  /*33b0*/  @P3 BRA `(.L_x_760) ;  /* 0x0000000000143947 */ /* 0x000fea0003800000 */
[----:B------:R-:W-:Y:S01]  /*33c0*/  MOV R213, RZ ;  /* 0x000000ff00d57202 */ /* 0x000fe20000000f00 */
[----:B------:R-:W-:Y:S06]  /*33d0*/  @!P0 BRA `(.L_x_761) ;  /* 0x0000000000248947 */ /* 0x000fec0003800000 */
[----:B-----5:R-:W-:-:S04]  /*33e0*/  PRMT R213, R17, 0x7632, R213 ;  /* 0x0000763211d57816 */ /* 0x020fc800000000d5 */
[----:B------:R-:W-:Y:S01]  /*33f0*/  SHF.L.U32 R213, R213, 0x10, RZ ;  /* 0x00000010d5d57819 */ /* 0x000fe200000006ff */
[----:B------:R-:W-:Y:S06]  /*3400*/  BRA `(.L_x_761) ;  /* 0x0000000000187947 */ /* 0x000fec0003800000 */
.L_x_760:
[----:B--2--5:R-:W-:Y:S02]  /*3410*/  PRMT R40, R21, 0x7632, R40 ;  /* 0x0000763215287816 */ /* 0x024fe40000000028 */
[----:B------:R-:W-:Y:S02]  /*3420*/  @P0 PRMT R41, R17, 0x7632, R41 ;  /* 0x0000763211290816 */ /* 0x000fe40000000029 */
[----:B------:R-:W-:Y:S02]  /*3430*/  SHF.L.U32 R40, R40, 0x10, RZ ;  /* 0x0000001028287819 */ /* 0x000fe400000006ff */
[----:B------:R-:W-:-:S03]  /*3440*/  @P0 SHF.L.U32 R42, R41, 0x10, RZ ;  /* 0x00000010292a0819 */ /* 0x000fc600000006ff */
[----:B------:R-:W-:-:S04]  /*3450*/  FMUL.FTZ R213, R40, UR8 ;  /* 0x0000000828d57c20 */ /* 0x000fc80008410000 */
[----:B------:R-:W-:-:S07]  /*3460*/  @P0 FADD.FTZ R213, R213, R42 ;  /* 0x0000002ad5d50221 */ /* 0x000fce0000010000 */
.L_x_761:
[----:B------:R-:W-:Y:S05]  /*3470*/  BSYNC B0 ;  /* 0x0000000000007941 */ /* 0x000fea0003800000 */
.L_x_759:
[----:B------:R-:W-:Y:S04]  /*3480*/  BSSY B0, `(.L_x_762) ;  /* 0x000000a000007945 */ /* 0x000fe80003800000 */
[----:B------:R-:W-:Y:S05]  /*3490*/  @P3 BRA `(.L_x_763) ;  /* 0x0000000000103947 */ /* 0x000fea0003800000 */
[----:B------:R-:W-:Y:S01]  /*34a0*/  HFMA2.MMA R215, -RZ, RZ, 0, 0 ;  /* 0x00000000ffd77435 */ /* 0x000fe200000001ff */
[----:B------:R-:W-:Y:S10]  /*34b0*/  @!P0 BRA `(.L_x_764) ;  /* 0x0000000000188947 */ /* 0x000ff40003800000 */
[----:B-----5:R-:W-:Y:S01]  /*34c0*/  SHF.L.U32 R215, R18, 0x10, RZ ;  /* 0x0000001012d77819 */ /* 0x020fe200000006ff */
[----:B------:R-:W-:Y:S06]  /*34d0*/  BRA `(.L_x_764) ;  /* 0x0000000000107947 */ /* 0x000fec0003800000 */
.L_x_763:
[----:B-----5:R-:W-:Y:S02]  /*34e0*/  SHF.L.U32 R215, R22, 0x10, RZ ;  /* 0x0000001016d77819 */ /* 0x020fe400000006ff */
[----:B--2---:R-:W-:-:S03]  /*34f0*/  @P0 SHF.L.U32 R40, R18, 0x10, RZ ;  /* 0x0000001012280819 */ /* 0x004fc600000006ff */
[----:B------:R-:W-:-:S04]  /*3500*/  FMUL.FTZ R215, R215, UR8 ;  /* 0x00000008d7d77c20 */ /* 0x000fc80008410000 */
[----:B------:R-:W-:-:S07]  /*3510*/  @P0 FADD.FTZ R215, R40, R215 ;  /* 0x000000d728d70221 */ /* 0x000fce0000010000 */
.L_x_764:
[----:B------:R-:W-:Y:S05]  /*3520*/  BSYNC B0 ;  /* 0x0000000000007941 */ /* 0x000fea0003800000 */
.L_x_762:
[----:B------:R-:W-:Y:S04]  /*3530*/  BSSY B0, `(.L_x_765) ;  /* 0x000000d000007945 */ /* 0x000fe80003800000 */
[----:B------:R-:W-:Y:S05]  /*3540*/  @P3 BRA `(.L_x_766) ;  /* 0x0000000000143947 */ /* 0x000fea0003800000 */
[----:B------:R-:W-:Y:S01]  /*3550*/  MOV R217, RZ ;  /* 0x000000ff00d97202 */ /* 0x000fe20000000f00 */
[----:B------:R-:W-:Y:S06]  /*3560*/  @!P0 BRA `(.L_x_767) ;  /* 0x0000000000248947 */ /* 0x000fec0003800000 */
[----:B-----5:R-:W-:-:S04]  /*3570*/  PRMT R217, R18, 0x7632, R217 ;  /* 0x0000763212d97816 */ /* 0x020fc800000000d9 */
[----:B------:R-:W-:Y:S01]  /*3580*/  SHF.L.U32 R217, R217, 0x10, RZ ;  /* 0x00000010d9d97819 */ /* 0x000fe200000006ff */
[----:B------:R-:W-:Y:S06]  /*3590*/  BRA `(.L_x_767) ;  /* 0x0000000000187947 */ /* 0x000fec0003800000 */
.L_x_766:
[----:B--2--5:R-:W-:Y:S02]  /*35a0*/  PRMT R40, R22, 0x7632, R40 ;  /* 0x0000763216287816 */ /* 0x024fe40000000028 */
[----:B------:R-:W-:Y:S02]  /*35b0*/  @P0 PRMT R41, R18, 0x7632, R41 ;  /* 0x0000763212290816 */ /* 0x000fe40000000029 */
[----:B------:R-:W-:Y:S02]  /*35c0*/  SHF.L.U32 R40, R40, 0x10, RZ ;  /* 0x0000001028287819 */ /* 0x000fe400000006ff */
[----:B------:R-:W-:-:S03]  /*35d0*/  @P0 SHF.L.U32 R42, R41, 0x10, RZ ;  /* 0x00000010292a0819 */ /* 0x000fc600000006ff */
[----:B------:R-:W-:-:S04]  /*35e0*/  FMUL.FTZ R217, R40, UR8 ;  /* 0x0000000828d97c20 */ /* 0x000fc80008410000 */
[----:B------:R-:W-:-:S07]  /*35f0*/  @P0 FADD.FTZ R217, R217, R42 ;  /* 0x0000002ad9d90221 */ /* 0x000fce0000010000 */
.L_x_767:
[----:B------:R-:W-:Y:S05]  /*3600*/  BSYNC B0 ;  /* 0x0000000000007941 */ /* 0x000fea0003800000 */
.L_x_765:
[----:B------:R-:W-:Y:S04]  /*3610*/  BSSY B0, `(.L_x_768) ;  /* 0x000000a000007945 */ /* 0x000fe80003800000 */
[----:B------:R-:W-:Y:S05]  /*3620*/  @P3 BRA `(.L_x_769) ;  /* 0x0000000000103947 */ /* 0x000fea0003800000 */
[----:B------:R-:W-:Y:S01]  /*3630*/  HFMA2.MMA R219, -RZ, RZ, 0, 0 ;  /* 0x00000000ffdb7435 */ /* 0x000fe200000001ff */
[----:B------:R-:W-:Y:S10]  /*3640*/  @!P0 BRA `(.L_x_770) ;  /* 0x0000000000188947 */ /* 0x000ff40003800000 */
[----:B-----5:R-:W-:Y:S01]  /*3650*/  SHF.L.U32 R219, R19, 0x10, RZ ;  /* 0x0000001013db7819 */ /* 0x020fe200000006ff */
[----:B------:R-:W-:Y:S06]  /*3660*/  BRA `(.L_x_770) ;  /* 0x0000000000107947 */ /* 0x000fec0003800000 */
.L_x_769:
[----:B-----5:R-:W-:Y:S02]  /*3670*/  SHF.L.U32 R219, R23, 0x10, RZ ;  /* 0x0000001017db7819 */ /* 0x020fe400000006ff */
[----:B--2---:R-:W-:-:S03]  /*3680*/  @P0 SHF.L.U32 R40, R19, 0x10, RZ ;  /* 0x0000001013280819 */ /* 0x004fc600000006ff */
[----:B------:R-:W-:-:S04]  /*3690*/  FMUL.FTZ R219, R219, UR8 ;  /* 0x00000008dbdb7c20 */ /* 0x000fc80008410000 */
[----:B------:R-:W-:-:S07]  /*36a0*/  @P0 FADD.FTZ R219, R40, R219 ;  /* 0x000000db28db0221 */ /* 0x000fce0000010000 */
.L_x_770:
[----:B------:R-:W-:Y:S05]  /*36b0*/  BSYNC B0 ;  /* 0x0000000000007941 */ /* 0x000fea0003800000 */
.L_x_768:
[----:B------:R-:W-:Y:S04]  /*36c0*/  BSSY B0, `(.L_x_771) ;  /* 0x000000d000007945 */ /* 0x000fe80003800000 */
[----:B------:R-:W-:Y:S05]  /*36d0*/  @P3 BRA `(.L_x_772) ;  /* 0x0000000000143947 */ /* 0x000fea0003800000 */
[----:B------:R-:W-:Y:S01]  /*36e0*/  MOV R221, RZ ;  /* 0x000000ff00dd7202 */ /* 0x000fe20000000f00 */
[----:B------:R-:W-:Y:S06]  /*36f0*/  @!P0 BRA `(.L_x_773) ;  /* 0x0000000000248947 */ /* 0x000fec0003800000 */
[----:B-----5:R-:W-:-:S05]  /*3700*/  PRMT R221, R19, 0x7632, R221 ;  /* 0x0000763213dd7816 */ /* 0x020fca00000000dd */
[----:B------:R-:W-:Y:S01]  /*3710*/  IMAD.U32 R221, R221, 0x10000, RZ ;  /* 0x00010000dddd7824 */ /* 0x000fe200078e00ff */
[----:B------:R-:W-:Y:S06]  /*3720*/  BRA `(.L_x_773) ;  /* 0x0000000000187947 */ /* 0x000fec0003800000 */
.L_x_772:
[----:B--2--5:R-:W-:Y:S02]  /*3730*/  PRMT R40, R23, 0x7632, R40 ;  /* 0x0000763217287816 */ /* 0x024fe40000000028 */
[----:B------:R-:W-:Y:S02]  /*3740*/  @P0 PRMT R41, R19, 0x7632, R41 ;  /* 0x0000763213290816 */ /* 0x000fe40000000029 */
[----:B------:R-:W-:Y:S02]  /*3750*/  SHF.L.U32 R40, R40, 0x10, RZ ;  /* 0x0000001028287819 */ /* 0x000fe400000006ff */
[----:B------:R-:W-:-:S03]  /*3760*/  @P0 SHF.L.U32 R42, R41, 0x10, RZ ;  /* 0x00000010292a0819 */ /* 0x000fc600000006ff */
[----:B------:R-:W-:-:S04]  /*3770*/  FMUL.FTZ R221, R40, UR8 ;  /* 0x0000000828dd7c20 */ /* 0x000fc80008410000 */
[----:B------:R-:W-:-:S07]  /*3780*/  @P0 FADD.FTZ R221, R221, R42 ;  /* 0x0000002adddd0221 */ /* 0x000fce0000010000 */
.L_x_773:
[----:B------:R-:W-:Y:S05]  /*3790*/  BSYNC B0 ;  /* 0x0000000000007941 */ /* 0x000fea0003800000 */
.L_x_771:
[----:B--2---:R-:W0:Y:S01]  /*37a0*/  @P2 LDC.64 R48, c[0x0][0x220] ;  /* 0x00008800ff302b82 */ /* 0x004e220000000a00 */
[----:B------:R-:W-:Y:S01]  /*37b0*/  IADD3 R173, R173, 0x300, RZ ;  /* 0x00000300adad7810 */ /* 0x000fe20007ffe0ff */
[----:B------:R-:W-:Y:S01]  /*37c0*/  IMAD.WIDE.U32 R44, R225, 0x10, R2 ;  /* 0x00000010e12c7825 */ /* 0x000fe200078e0002 */
[----:B------:R-:W-:Y:S02]  /*37d0*/  @P2 IADD3 R223, R54, 0x300, RZ ;  /* 0x0000030036df2810 */ /* 0x000fe40007ffe0ff */
[----:B------:R-:W-:Y:S02]  /*37e0*/  F2FP.BF16.F32.PACK_AB R43, R221, R219 ;  /* 0x000000dbdd2b723e */ /* 0x000fe400000010ff */
[----:B------:R-:W-:Y:S01]  /*37f0*/  F2FP.BF16.F32.PACK_AB R42, R217, R215 ;  /* 0x000000d7d92a723e */ /* 0x000fe200000010ff */
[----:B------:R-:W1:Y:S01]  /*3800*/  @P0 LDC.64 R46, c[0x0][0x230] ;  /* 0x00008c00ff2e0b82 */ /* 0x000e620000000a00 */
[----:B------:R-:W-:Y:S02]  /*3810*/  F2FP.BF16.F32.PACK_AB R41, R213, R211 ;  /* 0x000000d3d529723e */ /* 0x000fe400000010ff */
        /* <DEDUP_REMOVED lines=8> */
[----:B--2---:R-:W-:Y:S01]  /*38a0*/  HFMA2.MMA R45, -RZ, RZ, 0, 0 ;  /* 0x00000000ff2d7435 */ /* 0x004fe200000001ff */
[----:B------:R-:W-:Y:S10]  /*38b0*/  @!P0 BRA `(.L_x_776) ;  /* 0x0000000000188947 */ /* 0x000ff40003800000 */
[----:B-----5:R-:W-:Y:S01]  /*38c0*/  SHF.L.U32 R45, R16, 0x10, RZ ;  /* 0x00000010102d7819 */ /* 0x020fe200000006ff */
[----:B------:R-:W-:Y:S06]  /*38d0*/  BRA `(.L_x_776) ;  /* 0x0000000000107947 */ /* 0x000fec0003800000 */
.L_x_775:
[----:B--2--5:R-:W-:Y:S02]  /*38e0*/  SHF.L.U32 R45, R20, 0x10, RZ ;  /* 0x00000010142d7819 */ /* 0x024fe400000006ff */
[----:B------:R-:W-:-:S03]  /*38f0*/  @P0 SHF.L.U32 R40, R16, 0x10, RZ ;  /* 0x0000001010280819 */ /* 0x000fc600000006ff */
[----:B------:R-:W-:-:S04]  /*3900*/  FMUL.FTZ R45, R45, UR8 ;  /* 0x000000082d2d7c20 */ /* 0x000fc80008410000 */
[----:B------:R-:W-:-:S07]  /*3910*/  @P0 FADD.FTZ R45, R40, R45 ;  /* 0x0000002d282d0221 */ /* 0x000fce0000010000 */
.L_x_776:
[----:B------:R-:W-:Y:S05]  /*3920*/  BSYNC B0 ;  /* 0x0000000000007941 */ /* 0x000fea0003800000 */
.L_x_774:
[----:B------:R-:W-:Y:S04]  /*3930*/  BSSY B0, `(.L_x_777) ;  /* 0x000000d000007945 */ /* 0x000fe80003800000 */
[----:B------:R-:W-:Y:S05]  /*3940*/  @P3 BRA `(.L_x_778) ;  /* 0x0000000000143947 */ /* 0x000fea0003800000 */
[----:B------:R-:W-:Y:S01]  /*3950*/  MOV R47, RZ ;  /* 0x000000ff002f7202 */ /* 0x000fe20000000f00 */
[----:B------:R-:W-:Y:S06]  /*3960*/  @!P0 BRA `(.L_x_779) ;  /* 0x0000000000248947 */ /* 0x000fec0003800000 */
[----:B-----5:R-:W-:-:S04]  /*3970*/  PRMT R47, R16, 0x7632, R47 ;  /* 0x00007632102f7816 */ /* 0x020fc8000000002f */
[----:B------:R-:W-:Y:S01]  /*3980*/  SHF.L.U32 R47, R47, 0x10, RZ ;  /* 0x000000102f2f7819 */ /* 0x000fe200000006ff */
[----:B------:R-:W-:Y:S06]  /*3990*/  BRA `(.L_x_779) ;  /* 0x0000000000187947 */ /* 0x000fec0003800000 */
.L_x_778:
[----:B-----5:R-:W-:Y:S02]  /*39a0*/  PRMT R40, R20, 0x7632, R40 ;  /* 0x0000763214287816 */ /* 0x020fe40000000028 */
[----:B------:R-:W-:Y:S02]  /*39b0*/  @P0 PRMT R41, R16, 0x7632, R41 ;  /* 0x0000763210290816 */ /* 0x000fe40000000029 */
[----:B------:R-:W-:Y:S02]  /*39c0*/  SHF.L.U32 R40, R40, 0x10, RZ ;  /* 0x0000001028287819 */ /* 0x000fe400000006ff */
[----:B------:R-:W-:-:S03]  /*39d0*/  @P0 SHF.L.U32 R42, R41, 0x10, RZ ;  /* 0x00000010292a0819 */ /* 0x000fc600000006ff */
[----:B------:R-:W-:-:S04]  /*39e0*/  FMUL.FTZ R47, R40, UR8 ;  /* 0x00000008282f7c20 */ /* 0x000fc80008410000 */
[----:B------:R-:W-:-:S07]  /*39f0*/  @P0 FADD.FTZ R47, R47, R42 ;  /* 0x0000002a2f2f0221 */ /* 0x000fce0000010000 */
.L_x_779:
[----:B------:R-:W-:Y:S05]  /*3a00*/  BSYNC B0 ;  /* 0x0000000000007941 */ /* 0x000fea0003800000 */
.L_x_777:
[----:B------:R-:W-:Y:S04]  /*3a10*/  BSSY B0, `(.L_x_780) ;  /* 0x000000a000007945 */ /* 0x000fe80003800000 */
[----:B------:R-:W-:Y:S05]  /*3a20*/  @P3 BRA `(.L_x_781) ;  /* 0x0000000000103947 */ /* 0x000fea0003800000 */
[----:B------:R-:W-:Y:S01]  /*3a30*/  HFMA2.MMA R49, -RZ, RZ, 0, 0 ;  /* 0x00000000ff317435 */ /* 0x000fe200000001ff */
[----:B------:R-:W-:Y:S10]  /*3a40*/  @!P0 BRA `(.L_x_782) ;  /* 0x0000000000188947 */ /* 0x000ff40003800000 */
[----:B-----5:R-:W-:Y:S01]  /*3a50*/  SHF.L.U32 R49, R17, 0x10, RZ ;  /* 0x0000001011317819 */ /* 0x020fe200000006ff */
[----:B------:R-:W-:Y:S06]  /*3a60*/  BRA `(.L_x_782) ;  /* 0x0000000000107947 */ /* 0x000fec0003800000 */
.L_x_781:
[----:B-----5:R-:W-:Y:S02]  /*3a70*/  SHF.L.U32 R49, R21, 0x10, RZ ;  /* 0x0000001015317819 */ /* 0x020fe400000006ff */
[----:B------:R-:W-:-:S03]  /*3a80*/  @P0 SHF.L.U32 R40, R17, 0x10, RZ ;  /* 0x0000001011280819 */ /* 0x000fc600000006ff */
[----:B------:R-:W-:-:S04]  /*3a90*/  FMUL.FTZ R49, R49, UR8 ;  /* 0x0000000831317c20 */ /* 0x000fc80008410000 */
[----:B------:R-:W-:-:S07]  /*3aa0*/  @P0 FADD.FTZ R49, R40, R49 ;  /* 0x0000003128310221 */ /* 0x000fce0000010000 */
.L_x_782:
[----:B------:R-:W-:Y:S05]  /*3ab0*/  BSYNC B0 ;  /* 0x0000000000007941 */ /* 0x000fea0003800000 */
.L_x_780:
[----:B------:R-:W-:Y:S04]  /*3ac0*/  BSSY B0, `(.L_x_783) ;  /* 0x000000d000007945 */ /* 0x000fe80003800000 */
[----:B------:R-:W-:Y:S05]  /*3ad0*/  @P3 BRA `(.L_x_784) ;  /* 0x0000000000143947 */ /* 0x000fea0003800000 */
[----:B------:R-:W-:Y:S01]  /*3ae0*/  MOV R223, RZ ;  /* 0x000000ff00df7202 */ /* 0x000fe20000000f00 */
[----:B------:R-:W-:Y:S06]  /*3af0*/  @!P0 BRA `(.L_x_785) ;  /* 0x0000000000248947 */ /* 0x000fec0003800000 */
[----:B-----5:R-:W-:-:S04]  /*3b00*/  PRMT R223, R17, 0x7632, R223 ;  /* 0x0000763211df7816 */ /* 0x020fc800000000df */
[----:B------:R-:W-:Y:S01]  /*3b10*/  SHF.L.U32 R223, R223, 0x10, RZ ;  /* 0x00000010dfdf7819 */ /* 0x000fe200000006ff */
[----:B------:R-:W-:Y:S06]  /*3b20*/  BRA `(.L_x_785) ;  /* 0x0000000000187947 */ /* 0x000fec0003800000 */
.L_x_784:
[----:B-----5:R-:W-:Y:S02]  /*3b30*/  PRMT R40, R21, 0x7632, R40 ;  /* 0x0000763215287816 */ /* 0x020fe40000000028 */
[----:B------:R-:W-:Y:S02]  /*3b40*/  @P0 PRMT R41, R17, 0x7632, R41 ;  /* 0x0000763211290816 */ /* 0x000fe40000000029 */
[----:B------:R-:W-:Y:S02]  /*3b50*/  SHF.L.U32 R40, R40, 0x10, RZ ;  /* 0x0000001028287819 */ /* 0x000fe400000006ff */
[----:B------:R-:W-:-:S03]  /*3b60*/  @P0 SHF.L.U32 R42, R41, 0x10, RZ ;  /* 0x00000010292a0819 */ /* 0x000fc600000006ff */
[----:B------:R-:W-:-:S04]  /*3b70*/  FMUL.FTZ R223, R40, UR8 ;  /* 0x0000000828df7c20 */ /* 0x000fc80008410000 */
[----:B------:R-:W-:-:S07]  /*3b80*/  @P0 FADD.FTZ R223, R223, R42 ;  /* 0x0000002adfdf0221 */ /* 0x000fce0000010000 */
.L_x_785:
[----:B------:R-:W-:Y:S05]  /*3b90*/  BSYNC B0 ;  /* 0x0000000000007941 */ /* 0x000fea0003800000 */
.L_x_783:
[----:B------:R-:W-:Y:S04]  /*3ba0*/  BSSY B0, `(.L_x_786) ;  /* 0x000000a000007945 */ /* 0x000fe80003800000 */
[----:B------:R-:W-:Y:S05]  /*3bb0*/  @P3 BRA `(.L_x_787) ;  /* 0x0000000000103947 */ /* 0x000fea0003800000 */
[----:B------:R-:W-:Y:S01]  /*3bc0*/  HFMA2.MMA R225, -RZ, RZ, 0, 0 ;  /* 0x00000000ffe17435 */ /* 0x000fe200000001ff */
[----:B------:R-:W-:Y:S10]  /*3bd0*/  @!P0 BRA `(.L_x_788) ;  /* 0x0000000000188947 */ /* 0x000ff40003800000 */
[----:B-----5:R-:W-:Y:S01]  /*3be0*/  SHF.L.U32 R225, R18, 0x10, RZ ;  /* 0x0000001012e17819 */ /* 0x020fe200000006ff */
[----:B------:R-:W-:Y:S06]  /*3bf0*/  BRA `(.L_x_788) ;  /* 0x0000000000107947 */ /* 0x000fec0003800000 */
.L_x_787:
[----:B-----5:R-:W-:Y:S02]  /*3c00*/  SHF.L.U32 R225, R22, 0x10, RZ ;  /* 0x0000001016e17819 */ /* 0x020fe400000006ff */
[----:B------:R-:W-:-:S03]  /*3c10*/  @P0 SHF.L.U32 R40, R18, 0x10, RZ ;  /* 0x0000001012280819 */ /* 0x000fc600000006ff */
[----:B------:R-:W-:-:S04]  /*3c20*/  FMUL.FTZ R225, R225, UR8 ;  /* 0x00000008e1e17c20 */ /* 0x000fc80008410000 */
[----:B------:R-:W-:-:S07]  /*3c30*/  @P0 FADD.FTZ R225, R40, R225 ;  /* 0x000000e128e10221 */ /* 0x000fce0000010000 */
.L_x_788:
[----:B------:R-:W-:Y:S05]  /*3c40*/  BSYNC B0 ;  /* 0x0000000000007941 */ /* 0x000fea0003800000 */
.L_x_786:
[----:B------:R-:W-:Y:S04]  /*3c50*/  BSSY B0, `(.L_x_789) ;  /* 0x000000d000007945 */ /* 0x000fe80003800000 */
[----:B------:R-:W-:Y:S05]  /*3c60*/  @P3 BRA `(.L_x_790) ;  /* 0x0000000000143947 */ /* 0x000fea0003800000 */
[----:B------:R-:W-:Y:S01]  /*3c70*/  MOV R227, RZ ;  /* 0x000000ff00e37202 */ /* 0x000fe20000000f00 */
[----:B------:R-:W-:Y:S06]  /*3c80*/  @!P0 BRA `(.L_x_791) ;  /* 0x0000000000248947 */ /* 0x000fec0003800000 */
[----:B-----5:R-:W-:-:S04]  /*3c90*/  PRMT R227, R18, 0x7632, R227 ;  /* 0x0000763212e37816 */ /* 0x020fc800000000e3 */
[----:B------:R-:W-:Y:S01]  /*3ca0*/  SHF.L.U32 R227, R227, 0x10, RZ ;  /* 0x00000010e3e37819 */ /* 0x000fe200000006ff */
[----:B------:R-:W-:Y:S06]  /*3cb0*/  BRA `(.L_x_791) ;  /* 0x0000000000187947 */ /* 0x000fec0003800000 */
.L_x_790:
[----:B-----5:R-:W-:Y:S02]  /*3cc0*/  PRMT R40, R22, 0x7632, R40 ;  /* 0x0000763216287816 */ /* 0x020fe40000000028 */
[----:B------:R-:W-:-:S03]  /*3cd0*/  @P0 PRMT R41, R18, 0x7632, R41 ;  /* 0x0000763212290816 */ /* 0x000fc60000000029 */
[----:B------:R-:W-:Y:S01]  /*3ce0*/  IMAD.U32 R40, R40, 0x10000, RZ ;  /* 0x0001000028287824 */ /* 0x000fe200078e00ff */
[----:B------:R-:W-:-:S03]  /*3cf0*/  @P0 SHF.L.U32 R42, R41, 0x10, RZ ;  /* 0x00000010292a0819 */ /* 0x000fc600000006ff */
[----:B------:R-:W-:-:S04]  /*3d00*/  FMUL.FTZ R227, R40, UR8 ;  /* 0x0000000828e37c20 */ /* 0x000fc80008410000 */
[----:B------:R-:W-:-:S07]  /*3d10*/  @P0 FADD.FTZ R227, R227, R42 ;  /* 0x0000002ae3e30221 */ /* 0x000fce0000010000 */
.L_x_791:
[----:B------:R-:W-:Y:S05]  /*3d20*/  BSYNC B0 ;  /* 0x0000000000007941 */ /* 0x000fea0003800000 */
.L_x_789:
[----:B------:R-:W-:Y:S04]  /*3d30*/  BSSY B0, `(.L_x_792) ;  /* 0x000000a000007945 */ /* 0x000fe80003800000 */
[----:B------:R-:W-:Y:S05]  /*3d40*/  @P3 BRA `(.L_x_793) ;  /* 0x0000000000103947 */ /* 0x000fea0003800000 */
[----:B------:R-:W-:Y:S01]  /*3d50*/  HFMA2.MMA R229, -RZ, RZ, 0, 0 ;  /* 0x00000000ffe57435 */ /* 0x000fe200000001ff */
[----:B------:R-:W-:Y:S10]  /*3d60*/  @!P0 BRA `(.L_x_794) ;  /* 0x0000000000188947 */ /* 0x000ff40003800000 */
[----:B-----5:R-:W-:Y:S01]  /*3d70*/  SHF.L.U32 R229, R19, 0x10, RZ ;  /* 0x0000001013e57819 */ /* 0x020fe200000006ff */
[----:B------:R-:W-:Y:S06]  /*3d80*/  BRA `(.L_x_794) ;  /* 0x0000000000107947 */ /* 0x000fec0003800000 */
.L_x_793:
[----:B-----5:R-:W-:Y:S02]  /*3d90*/  SHF.L.U32 R229, R23, 0x10, RZ ;  /* 0x0000001017e57819 */ /* 0x020fe400000006ff */
[----:B------:R-:W-:-:S03]  /*3da0*/  @P0 SHF.L.U32 R40, R19, 0x10, RZ ;  /* 0x0000001013280819 */ /* 0x000fc600000006ff */
[----:B------:R-:W-:-:S04]  /*3db0*/  FMUL.FTZ R229, R229, UR8 ;  /* 0x00000008e5e57c20 */ /* 0x000fc80008410000 */
[----:B------:R-:W-:-:S07]  /*3dc0*/  @P0 FADD.FTZ R229, R40, R229 ;  /* 0x000000e528e50221 */ /* 0x000fce0000010000 */
.L_x_794:
[----:B------:R-:W-:Y:S05]  /*3dd0*/  BSYNC B0 ;  /* 0x0000000000007941 */ /* 0x000fea0003800000 */
.L_x_792:
[----:B------:R-:W-:Y:S04]  /*3de0*/  BSSY B0, `(.L_x_795) ;  /* 0x000000d000007945 */ /* 0x000fe80003800000 */
[----:B------:R-:W-:Y:S05]  /*3df0*/  @P3 BRA `(.L_x_796) ;  /* 0x0000000000143947 */ /* 0x000fea0003800000 */
[----:B------:R-:W-:Y:S01]  /*3e00*/  MOV R231, RZ ;  /* 0x000000ff00e77202 */ /* 0x000fe20000000f00 */
[----:B------:R-:W-:Y:S06]  /*3e10*/  @!P0 BRA `(.L_x_797) ;  /* 0x0000000000248947 */ /* 0x000fec0003800000 */
[----:B-----5:R-:W-:-:S04]  /*3e20*/  PRMT R231, R19, 0x7632, R231 ;  /* 0x0000763213e77816 */ /* 0x020fc800000000e7 */
[----:B------:R-:W-:Y:S01]  /*3e30*/  SHF.L.U32 R231, R231, 0x10, RZ ;  /* 0x00000010e7e77819 */ /* 0x000fe200000006ff */
[----:B------:R-:W-:Y:S06]  /*3e40*/  BRA `(.L_x_797) ;  /* 0x0000000000187947 */ /* 0x000fec0003800000 */
.L_x_796:
[----:B-----5:R-:W-:Y:S02]  /*3e50*/  PRMT R40, R23, 0x7632, R40 ;  /* 0x0000763217287816 */ /* 0x020fe40000000028 */
[----:B------:R-:W-:Y:S02]  /*3e60*/  @P0 PRMT R41, R19, 0x7632, R41 ;  /* 0x0000763213290816 */ /* 0x000fe40000000029 */
[----:B------:R-:W-:Y:S02]  /*3e70*/  SHF.L.U32 R40, R40, 0x10, RZ ;  /* 0x0000001028287819 */ /* 0x000fe400000006ff */
[----:B------:R-:W-:-:S03]  /*3e80*/  @P0 SHF.L.U32 R42, R41, 0x10, RZ ;  /* 0x00000010292a0819 */ /* 0x000fc600000006ff */
[----:B------:R-:W-:-:S04]  /*3e90*/  FMUL.FTZ R231, R40, UR8 ;  /* 0x0000000828e77c20 */ /* 0x000fc80008410000 */
[----:B------:R-:W-:-:S07]  /*3ea0*/  @P0 FADD.FTZ R231, R231, R42 ;  /* 0x0000002ae7e70221 */ /* 0x000fce0000010000 */
.L_x_797:
[----:B------:R-:W-:Y:S05]  /*3eb0*/  BSYNC B0 ;  /* 0x0000000000007941 */ /* 0x000fea0003800000 */
.L_x_795:
[----:B------:R-:W-:Y:S01]  /*3ec0*/  FADD.FTZ R40, RZ, R137 ;  /* 0x00000089ff287221 */ /* 0x000fe20000010000 */
[----:B------:R-:W-:Y:S01]  /*3ed0*/  IMAD.WIDE.U32 R2, R173, 0x10, R2 ;  /* 0x00000010ad027825 */ /* 0x000fe200078e0002 */
[----:B------:R-:W-:Y:S01]  /*3ee0*/  F2FP.BF16.F32.PACK_AB R43, R231, R229 ;  /* 0x000000e5e72b723e */ /* 0x000fe200000010ff */
[----:B------:R-:W-:Y:S02]  /*3ef0*/  UMOV UR12, 0xffffffff ;  /* 0xffffffff000c7882 */ /* 0x000fe40000000000 */
[----:B------:R-:W-:Y:S01]  /*3f00*/  FADD.FTZ R40, R40, R135 ;  /* 0x0000008728287221 */ /* 0x000fe20000010000 */
[----:B------:R-:W-:Y:S02]  /*3f10*/  F2FP.BF16.F32.PACK_AB R42, R227, R225 ;  /* 0x000000e1e32a723e */ /* 0x000fe400000010ff */
[----:B------:R-:W-:Y:S01]  /*3f20*/  F2FP.BF16.F32.PACK_AB R41, R223, R49 ;  /* 0x00000031df29723e */ /* 0x000fe200000010ff */
[----:B------:R-:W-:Y:S01]  /*3f30*/  FADD.FTZ R40, R40, R133 ;  /* 0x0000008528287221 */ /* 0x000fe20000010000 */
[----:B------:R-:W-:-:S03]  /*3f40*/  LOP3.LUT P0, RZ, R0, 0xff, RZ, 0xc0, !PT ;  /* 0x000000ff00ff7812 */ /* 0x000fc6000780c0ff */
        /* <DEDUP_REMOVED lines=47> */
[----:B------:R-:W-:-:S03]  /*4240*/  F2FP.BF16.F32.PACK_AB R40, R47, R45 ;  /* 0x0000002d2f28723e */ /* 0x000fc600000010ff */
[----:B------:R-:W-:Y:S02]  /*4250*/  FADD.FTZ R44, R44, R49 ;  /* 0x000000312c2c7221 */ /* 0x000fe40000010000 */
[----:B------:R0:W-:Y:S02]  /*4260*/  STG.E.128 desc[UR4][R2.64], R40 ;  /* 0x0000002802007986 */ /* 0x0001e4000c101d04 */
[----:B------:R-:W-:-:S04]  /*4270*/  FADD.FTZ R44, R44, R223 ;  /* 0x000000df2c2c7221 */ /* 0x000fc80000010000 */
[----:B------:R-:W-:-:S04]  /*4280*/  FADD.FTZ R44, R44, R225 ;  /* 0x000000e12c2c7221 */ /* 0x000fc80000010000 */
[----:B------:R-:W-:-:S04]  /*4290*/  FADD.FTZ R44, R44, R227 ;  /* 0x000000e32c2c7221 */ /* 0x000fc80000010000 */
[----:B------:R-:W-:Y:S01]  /*42a0*/  FADD.FTZ R0, R44, R229 ;  /* 0x000000e52c007221 */ /* 0x000fe20000010000 */
[----:B------:R-:W-:-:S03]  /*42b0*/  SEL R44, R122, R89, !P0 ;  /* 0x000000597a2c7207 */ /* 0x000fc60004000000 */
[----:B------:R-:W-:Y:S01]  /*42c0*/  FADD.FTZ R0, R0, R231 ;  /* 0x000000e700007221 */ /* 0x000fe20000010000 */
[----:B0-----:R-:W-:Y:S06]  /*42d0*/  BRA.DIV UR12, `(.L_x_798) ;  /* 0x0000001e0c5c7947 */ /* 0x001fec000b800000 */
        /* <DEDUP_REMOVED lines=12> */
[C---:B------:R-:W-:Y:S01]  /*43a0*/  FADD.FTZ R43, -R2.reuse, R135 ;  /* 0x00000087022b7221 */ /* 0x040fe20000010100 */
[C---:B------:R-:W-:Y:S01]  /*43b0*/  FADD.FTZ R3, -R2.reuse, R133 ;  /* 0x0000008502037221 */ /* 0x040fe20000010100 */
[----:B------:R-:W-:Y:S01]  /*43c0*/  FADD.FTZ R41, -R2, R55 ;  /* 0x0000003702297221 */ /* 0x000fe20000010100 */
[----:B------:R-:W-:-:S04]  /*43d0*/  FFMA.FTZ R0, R0, R0, RZ ;  /* 0x0000000000007223 */ /* 0x000fc800000100ff */
[----:B------:R-:W-:Y:S01]  /*43e0*/  FFMA.FTZ R0, R43, R43, R0 ;  /* 0x0000002b2b007223 */ /* 0x000fe20000010000 */
[----:B------:R-:W-:-:S03]  /*43f0*/  FADD.FTZ R43, -R2, R59 ;  /* 0x0000003b022b7221 */ /* 0x000fc60000010100 */
[----:B------:R-:W-:Y:S01]  /*4400*/  FFMA.FTZ R0, R3, R3, R0 ;  /* 0x0000000303007223 */ /* 0x000fe20000010000 */
[----:B------:R-:W-:-:S03]  /*4410*/  FADD.FTZ R3, -R2, R57 ;  /* 0x0000003902037221 */ /* 0x000fc60000010100 */
[----:B------:R-:W-:-:S04]  /*4420*/  FFMA.FTZ R0, R43, R43, R0 ;  /* 0x0000002b2b007223 */ /* 0x000fc80000010000 */
[----:B------:R-:W-:Y:S01]  /*4430*/  FFMA.FTZ R0, R3, R3, R0 ;  /* 0x0000000303007223 */ /* 0x000fe20000010000 */
[----:B------:R-:W-:-:S03]  /*4440*/  FADD.FTZ R3, -R2, R53 ;  /* 0x0000003502037221 */ /* 0x000fc60000010100 */
        /* <DEDUP_REMOVED lines=98> */
[----:B------:R-:W-:-:S04]  /*4a70*/  FFMA.FTZ R0, R3, R3, R0 ;  /* 0x0000000303007223 */ /* 0x000fc80000010000 */
        /* <DEDUP_REMOVED lines=10> */
.L_x_812:
[----:B------:R-:W-:Y:S01]  /*4b20*/  ISETP.NE.AND P2, PT, R91, RZ, PT ;  /* 0x000000ff5b00720c */ /* 0x000fe20003f45270 */
[----:B------:R-:W-:-:S12]  /*4b30*/  WARPSYNC.ALL ;  /* 0x0000000000007948 */ /* 0x000fd80003800000 */
[----:B------:R-:W2:Y:S01]  /*4b40*/  @!P2 S2R R40, SR_CgaCtaId ;  /* 0x000000000028a919 */ /* 0x000ea20000008800 */
[----:B------:R-:W-:Y:S02]  /*4b50*/  @!P2 MOV R3, 0x400 ;  /* 0x000004000003a802 */ /* 0x000fe40000000f00 */
[----:B------:R-:W-:Y:S02]  /*4b60*/  @!P2 IADD3 R0, R121, R44, RZ ;  /* 0x0000002c7900a210 */ /* 0x000fe40007ffe0ff */
[----:B--2---:R-:W-:Y:S01]  /*4b70*/  @!P2 LEA R41, R40, R3, 0x18 ;  /* 0x000000032829a211 */ /* 0x004fe200078ec0ff */
[----:B-1----:R-:W-:-:S03]  /*4b80*/  FADD.FTZ R3, R42, R43 ;  /* 0x0000002b2a037221 */ /* 0x002fc60000010000 */
[----:B------:R-:W-:-:S05]  /*4b90*/  @!P2 LEA R0, R0, R41, 0x3 ;  /* 0x000000290000a211 */ /* 0x000fca00078e18ff */
[----:B------:R1:W-:Y:S01]  /*4ba0*/  @!P2 STS.64 [R0], R2 ;  /* 0x000000020000a388 */ /* 0x0003e20000000a00 */
[----:B------:R-:W-:-:S13]  /*4bb0*/  ISETP.GT.U32.AND P2, PT, R91, 0x3, PT ;  /* 0x000000035b00780c */ /* 0x000fda0003f44070 */
[----:B-1----:R-:W1:Y:S01]  /*4bc0*/  @!P2 S2R R3, SR_CgaCtaId ;  /* 0x000000000003a919 */ /* 0x002e620000008800 */
[----:B------:R-:W-:Y:S01]  /*4bd0*/  @!P2 MOV R0, 0x400 ;  /* 0x000004000000a802 */ /* 0x000fe20000000f00 */
[----:B------:R-:W-:Y:S01]  /*4be0*/  BSSY B0, `(.L_x_799) ;  /* 0x0000141000007945 */ /* 0x000fe20003800000 */
[----:B------:R-:W-:Y:S01]  /*4bf0*/  @!P2 IADD3 R44, R91, R44, RZ ;  /* 0x0000002c5b2ca210 */ /* 0x000fe20007ffe0ff */
[----:B------:R-:W-:Y:S01]  /*4c00*/  BAR.SYNC.DEFER_BLOCKING 0x0 ;  /* 0x0000000000007b1d */ /* 0x000fe20000010000 */
[----:B-1----:R-:W-:Y:S02]  /*4c10*/  @!P2 LEA R41, R3, R0, 0x18 ;  /* 0x000000000329a211 */ /* 0x002fe400078ec0ff */
[----:B------:R-:W-:Y:S01]  /*4c20*/  CS2R R2, SRZ ;  /* 0x0000000000027805 */ /* 0x000fe2000001ff00 */
[----:B------:R-:W-:Y:S01]  /*4c30*/  HFMA2.MMA R0, -RZ, RZ, 0, 0 ;  /* 0x00000000ff007435 */ /* 0x000fe200000001ff */
[----:B------:R-:W-:-:S05]  /*4c40*/  @!P2 LEA R44, R44, R41, 0x3 ;  /* 0x000000292c2ca211 */ /* 0x000fca00078e18ff */
[----:B------:R-:W-:Y:S01]  /*4c50*/  @!P2 MOV R0, 0x700 ;  /* 0x000007000000a802 */ /* 0x000fe20000000f00 */
[----:B------:R-:W-:Y:S01]  /*4c60*/  @!P2 LDS.64 R2, [R44] ;  /* 0x000000002c02a984 */ /* 0x000fe20000000a00 */
[----:B------:R-:W-:-:S03]  /*4c70*/  LOP3.LUT P2, RZ, R121, 0x1f, R60, 0xf8, !PT ;  /* 0x0000001f79ff7812 */ /* 0x000fc6000784f83c */
[----:B------:R-:W0:Y:S02]  /*4c80*/  SHFL.DOWN PT, R41, R0, 0x2, 0x1f ;  /* 0x08401f0000297f89 */ /* 0x000e2400000e0000 */
[----:B0-----:R-:W-:Y:S02]  /*4c90*/  IADD3 R42, R41, R0, RZ ;  /* 0x00000000292a7210 */ /* 0x001fe40007ffe0ff */
[----:B------:R-:W-:Y:S02]  /*4ca0*/  I2FP.F32.S32 R54, R41 ;  /* 0x0000002900367245 */ /* 0x000fe40000201400 */
[----:B------:R-:W-:Y:S01]  /*4cb0*/  I2FP.F32.S32 R46, R42 ;  /* 0x0000002a002e7245 */ /* 0x000fe20000201400 */
[----:B------:R-:W0:Y:S01]  /*4cc0*/  SHFL.DOWN PT, R233, R42, 0x1, 0x1f ;  /* 0x08201f002ae97f89 */ /* 0x000e2200000e0000 */
[----:B------:R-:W-:Y:S02]  /*4cd0*/  I2FP.F32.S32 R41, R0 ;  /* 0x0000000000297245 */ /* 0x000fe40000201400 */
[----:B------:R-:W1:Y:S01]  /*4ce0*/  MUFU.RCP R48, R46 ;  /* 0x0000002e00307308 */ /* 0x000e620000001000 */
[----:B------:R-:W2:Y:S04]  /*4cf0*/  SHFL.DOWN PT, R43, R2, 0x2, 0x1f ;  /* 0x08401f00022b7f89 */ /* 0x000ea800000e0000 */
[----:B------:R-:W3:Y:S01]  /*4d00*/  SHFL.DOWN PT, R40, R3, 0x2, 0x1f ;  /* 0x08401f0003287f89 */ /* 0x000ee200000e0000 */
[----:B0-----:R-:W-:-:S02]  /*4d10*/  IADD3 R42, R42, R233, RZ ;  /* 0x000000e92a2a7210 */ /* 0x001fc40007ffe0ff */
[----:B------:R-:W-:Y:S02]  /*4d20*/  I2FP.F32.S32 R233, R233 ;  /* 0x000000e900e97245 */ /* 0x000fe40000201400 */
[----:B------:R-:W-:Y:S01]  /*4d30*/  I2FP.F32.S32 R42, R42 ;  /* 0x0000002a002a7245 */ /* 0x000fe20000201400 */
[C---:B--2---:R-:W-:Y:S01]  /*4d40*/  FMUL.FTZ R44, R43.reuse, R54 ;  /* 0x000000362b2c7220 */ /* 0x044fe20000410000 */
[----:B------:R-:W-:-:S04]  /*4d50*/  FADD.FTZ R43, -R43, R2 ;  /* 0x000000022b2b7221 */ /* 0x000fc80000010100 */
[----:B------:R-:W0:Y:S01]  /*4d60*/  MUFU.RCP R42, R42 ;  /* 0x0000002a002a7308 */ /* 0x000e220000001000 */
[----:B------:R-:W-:Y:S01]  /*4d70*/  FFMA.FTZ R173, R41, R2, R44 ;  /* 0x0000000229ad7223 */ /* 0x000fe2000001002c */
[----:B------:R-:W-:Y:S01]  /*4d80*/  FMUL.FTZ R43, R43, R43 ;  /* 0x0000002b2b2b7220 */ /* 0x000fe20000410000 */
[----:B---3--:R-:W-:Y:S02]  /*4d90*/  FADD.FTZ R3, R40, R3 ;  /* 0x0000000328037221 */ /* 0x008fe40000010000 */
[----:B-1----:R-:W-:Y:S01]  /*4da0*/  FMUL.FTZ R173, R48, R173 ;  /* 0x000000ad30ad7220 */ /* 0x002fe20000410000 */
        /* <DEDUP_REMOVED lines=8> */
[----:B------:R-:W-:-:S03]  /*4e30*/  FFMA.FTZ R43, R46, R173, R43 ;  /* 0x000000ad2e2b7223 */ /* 0x000fc6000001002b */
[----:B------:R-:W-:Y:S01]  /*4e40*/  FMUL.FTZ R46, R46, R41 ;  /* 0x000000292e2e7220 */ /* 0x000fe20000410000 */
[----:B0-----:R-:W-:Y:S01]  /*4e50*/  FMUL.FTZ R43, R42, R43 ;  /* 0x0000002b2a2b7220 */ /* 0x001fe20000410000 */
[----:B--2---:R-:W-:Y:S02]  /*4e60*/  FADD.FTZ R41, R3, R2 ;  /* 0x0000000203297221 */ /* 0x004fe40000010000 */
[----:B------:R-:W-:Y:S01]  /*4e70*/  FMUL.FTZ R46, R46, R233 ;  /* 0x000000e92e2e7220 */ /* 0x000fe20000410000 */
[----:B------:R-:W0:Y:S01]  /*4e80*/  @!P2 LDC.64 R2, c[0x0][0x250] ;  /* 0x00009400ff02ab82 */ /* 0x000e220000000a00 */
[----:B------:R-:W1:Y:S02]  /*4e90*/  SHFL.IDX PT, R233, R43, RZ, 0x1f ;  /* 0x00001fff2be97589 */ /* 0x000e6400000e0000 */
[----:B------:R-:W-:-:S05]  /*4ea0*/  FFMA.FTZ R46, R42, R46, R41 ;  /* 0x0000002e2a2e7223 */ /* 0x000fca0000010029 */
[----:B------:R-:W2:Y:S01]  /*4eb0*/  LDC R42, c[0x0][0x2d8] ;  /* 0x0000b600ff2a7b82 */ /* 0x000ea20000000800 */
[----:B------:R-:W2:Y:S07]  /*4ec0*/  SHFL.IDX PT, R235, R46, RZ, 0x1f ;  /* 0x00001fff2eeb7589 */ /* 0x000eae00000e0000 */
[----:B------:R-:W3:Y:S01]  /*4ed0*/  @!P2 LDC.64 R40, c[0x0][0x258] ;  /* 0x00009600ff28ab82 */ /* 0x000ee20000000a00 */
[----:B0-----:R-:W-:Y:S01]  /*4ee0*/  @!P2 LEA R2, P3, R90, R2, 0x2 ;  /* 0x000000025a02a211 */ /* 0x001fe200078610ff */
[----:B-1----:R-:W-:-:S03]  /*4ef0*/  FMUL.FTZ R0, R233, R233 ;  /* 0x000000e9e9007220 */ /* 0x002fc60000410000 */
[----:B------:R-:W-:Y:S02]  /*4f00*/  @!P2 LEA.HI.X R3, R90, R3, R50, 0x2, P3 ;  /* 0x000000035a03a211 */ /* 0x000fe400018f1432 */
[----:B------:R-:W-:Y:S01]  /*4f10*/  FSEL R173, R0, RZ, P1 ;  /* 0x000000ff00ad7208 */ /* 0x000fe20000800000 */
[----:B--2---:R-:W-:Y:S02]  /*4f20*/  FFMA.FTZ R0, R235, UR9, R42 ;  /* 0x00000009eb007c23 */ /* 0x004fe4000801002a */
[----:B------:R0:W-:Y:S02]  /*4f30*/  @!P2 STG.E desc[UR4][R2.64], R233 ;  /* 0x000000e90200a986 */ /* 0x0001e4000c101904 */
[----:B------:R-:W-:Y:S01]  /*4f40*/  FADD.FTZ R0, R0, R173 ;  /* 0x000000ad00007221 */ /* 0x000fe20000010000 */
[----:B---3--:R-:W-:-:S03]  /*4f50*/  @!P2 LEA R40, P4, R90, R40, 0x2 ;  /* 0x000000285a28a211 */ /* 0x008fc600078810ff */
[----:B------:R-:W1:Y:S01]  /*4f60*/  MUFU.RSQ R43, R0 ;  /* 0x00000000002b7308 */ /* 0x000e620000001400 */
[----:B------:R-:W-:-:S05]  /*4f70*/  @!P2 LEA.HI.X R41, R90, R41, R50, 0x2, P4 ;  /* 0x000000295a29a211 */ /* 0x000fca00020f1432 */
[----:B-1----:R0:W-:Y:S01]  /*4f80*/  @!P2 STG.E desc[UR4][R40.64], R43 ;  /* 0x0000002b2800a986 */ /* 0x0021e2000c101904 */
[----:B------:R-:W-:-:S13]  /*4f90*/  ISETP.GE.AND P2, PT, R52, 0x1, PT ;  /* 0x000000013400780c */ /* 0x000fda0003f46270 */
[----:B0-----:R-:W-:Y:S05]  /*4fa0*/  @!P2 BRA `(.L_x_800) ;  /* 0x000000100010a947 */ /* 0x001fea0003800000 */
[----:B------:R-:W-:Y:S02]  /*4fb0*/  FSEL R0, R233, RZ, !P1 ;  /* 0x000000ffe9007208 */ /* 0x000fe40004800000 */
[----:B------:R-:W-:Y:S02]  /*4fc0*/  IADD3 R52, R52, -0x1, RZ ;  /* 0xffffffff34347810 */ /* 0x000fe40007ffe0ff */
[C---:B------:R-:W-:Y:S01]  /*4fd0*/  SHF.L.U32 R146, R7.reuse, 0x10, RZ ;  /* 0x0000001007927819 */ /* 0x040fe200000006ff */
[C---:B------:R-:W-:Y:S01]  /*4fe0*/  FADD.FTZ R42, -R0.reuse, R133 ;  /* 0x00000085002a7221 */ /* 0x040fe20000010100 */
[C---:B------:R-:W-:Y:S01]  /*4ff0*/  FADD.FTZ R150, -R0.reuse, R153 ;  /* 0x0000009900967221 */ /* 0x040fe20000010100 */
[C---:B------:R-:W-:Y:S01]  /*5000*/  FADD.FTZ R232, -R0.reuse, R49 ;  /* 0x0000003100e87221 */ /* 0x040fe20000010100 */
[----:B------:R-:W-:Y:S01]  /*5010*/  FADD.FTZ R46, -R0, R59 ;  /* 0x0000003b002e7221 */ /* 0x000fe20000010100 */
[----:B------:R-:W-:Y:S01]  /*5020*/  PRMT R49, R7, 0x7632, R49 ;  /* 0x0000763207317816 */ /* 0x000fe20000000031 */
[----:B------:R-:W-:-:S02]  /*5030*/  IMAD R139, R52, R139, RZ ;  /* 0x0000008b348b7224 */ /* 0x000fc400078e02ff */
[C---:B------:R-:W-:Y:S01]  /*5040*/  FADD.FTZ R2, -R0.reuse, R137 ;  /* 0x0000008900027221 */ /* 0x040fe20000010100 */
        /* <DEDUP_REMOVED lines=16> */
[C---:B------:R-:W-:Y:S01]  /*5150*/  FMUL.FTZ R47, R43.reuse, R42 ;  /* 0x0000002a2b2f7220 */ /* 0x040fe20000410000 */
        /* <DEDUP_REMOVED lines=34> */
[----:B------:R-:W-:Y:S01]  /*5380*/  FADD.FTZ R242, -R0, R231 ;  /* 0x000000e700f27221 */ /* 0x000fe20000010100 */
[C---:B------:R-:W-:Y:S01]  /*5390*/  FMUL.FTZ R42, R43.reuse, R150 ;  /* 0x000000962b2a7220 */ /* 0x040fe20000410000 */
[----:B------:R-:W-:Y:S01]  /*53a0*/  FMUL.FTZ R51, R43, R46 ;  /* 0x0000002e2b337220 */ /* 0x000fe20000410000 */
[----:B------:R-:W-:Y:S01]  /*53b0*/  SHF.L.U32 R150, R49, 0x10, RZ ;  /* 0x0000001031967819 */ /* 0x000fe200000006ff */
[C---:B------:R-:W-:Y:S01]  /*53c0*/  FMUL.FTZ R44, R43.reuse, R2 ;  /* 0x000000022b2c7220 */ /* 0x040fe20000410000 */
[C---:B------:R-:W-:Y:S01]  /*53d0*/  FMUL.FTZ R48, R43.reuse, R40 ;  /* 0x000000282b307220 */ /* 0x040fe20000410000 */
[C---:B------:R-:W-:Y:S01]  /*53e0*/  FMUL.FTZ R147, R43.reuse, R54 ;  /* 0x000000362b937220 */ /* 0x040fe20000410000 */
[C---:B------:R-:W-:Y:S01]  /*53f0*/  FMUL.FTZ R41, R43.reuse, R152 ;  /* 0x000000982b297220 */ /* 0x040fe20000410000 */
[C---:B------:R-:W-:Y:S01]  /*5400*/  FMUL.FTZ R155, R43.reuse, R166 ;  /* 0x000000a62b9b7220 */ /* 0x040fe20000410000 */
[C---:B------:R-:W-:Y:S01]  /*5410*/  PRMT R46, R6.reuse, 0x7632, R46 ;  /* 0x00007632062e7816 */ /* 0x040fe2000000002e */
[C---:B------:R-:W-:Y:S01]  /*5420*/  FMUL.FTZ R50, R43.reuse, R50 ;  /* 0x000000322b327220 */ /* 0x040fe20000410000 */
[----:B------:R-:W-:Y:S01]  /*5430*/  SHF.L.U32 R49, R6, 0x10, RZ ;  /* 0x0000001006317819 */ /* 0x000fe200000006ff */
[C---:B------:R-:W-:Y:S01]  /*5440*/  FMUL.FTZ R148, R43.reuse, R52 ;  /* 0x000000342b947220 */ /* 0x040fe20000410000 */
        /* <DEDUP_REMOVED lines=46> */
[----:B------:R-:W-:Y:S01]  /*5730*/  PRMT R43, R5, 0x7632, R43 ;  /* 0x00007632052b7816 */ /* 0x000fe2000000002b */
[----:B------:R-:W-:Y:S01]  /*5740*/  FFMA.FTZ R149, R147, R146, R64 ;  /* 0x0000009293957223 */ /* 0x000fe20000010040 */
[----:B------:R-:W-:Y:S01]  /*5750*/  SHF.L.U32 R46, R46, 0x10, RZ ;  /* 0x000000102e2e7819 */ /* 0x000fe200000006ff */
[----:B------:R-:W-:Y:S01]  /*5760*/  FFMA.FTZ R146, R50, R49, R63 ;  /* 0x0000003132927223 */ /* 0x000fe2000001003f */
[----:B------:R-:W-:Y:S01]  /*5770*/  SHF.L.U32 R49, R5, 0x10, RZ ;  /* 0x0000001005317819 */ /* 0x000fe200000006ff */
[----:B------:R-:W-:Y:S01]  /*5780*/  FFMA.FTZ R150, R151, R150, R96 ;  /* 0x0000009697967223 */ /* 0x000fe20000010060 */
[----:B------:R-:W-:Y:S01]  /*5790*/  SHF.L.U32 R50, R43, 0x10, RZ ;  /* 0x000000102b327819 */ /* 0x000fe200000006ff */
[----:B------:R-:W-:Y:S01]  /*57a0*/  FFMA.FTZ R147, R148, R46, R95 ;  /* 0x0000002e94937223 */ /* 0x000fe2000001005f */
[C---:B------:R-:W-:Y:S01]  /*57b0*/  PRMT R43, R4.reuse, 0x7632, R43 ;  /* 0x00007632042b7816 */ /* 0x040fe2000000002b */
[----:B------:R-:W-:Y:S01]  /*57c0*/  FFMA.FTZ R49, R47, R49, R62 ;  /* 0x000000312f317223 */ /* 0x000fe2000001003e */
[----:B------:R-:W-:Y:S01]  /*57d0*/  SHF.L.U32 R46, R4, 0x10, RZ ;  /* 0x00000010042e7819 */ /* 0x000fe200000006ff */
[----:B------:R-:W-:Y:S01]  /*57e0*/  FFMA.FTZ R50, R51, R50, R94 ;  /* 0x0000003233327223 */ /* 0x000fe2000001005e */
[C---:B------:R-:W-:Y:S01]  /*57f0*/  PRMT R47, R11.reuse, 0x7632, R47 ;  /* 0x000076320b2f7816 */ /* 0x040fe2000000002f */
[----:B------:R-:W-:Y:S01]  /*5800*/  IMAD.U32 R51, R11, 0x10000, RZ ;  /* 0x000100000b337824 */ /* 0x000fe200078e00ff */
[----:B------:R-:W-:Y:S01]  /*5810*/  SHF.L.U32 R43, R43, 0x10, RZ ;  /* 0x000000102b2b7819 */ /* 0x000fe200000006ff */
[----:B------:R-:W-:Y:S01]  /*5820*/  FFMA.FTZ R46, R44, R46, R61 ;  /* 0x0000002e2c2e7223 */ /* 0x000fe2000001003d */
[----:B------:R-:W-:Y:S01]  /*5830*/  SHF.R.S32.HI R44, RZ, 0x1f, R139 ;  /* 0x0000001fff2c7819 */ /* 0x000fe2000001148b */
[----:B------:R-:W-:Y:S01]  /*5840*/  FFMA.FTZ R173, R153, R51, R68 ;  /* 0x0000003399ad7223 */ /* 0x000fe20000010044 */
[----:B------:R-:W-:Y:S01]  /*5850*/  SHF.L.U32 R148, R47, 0x10, RZ ;  /* 0x000000102f947819 */ /* 0x000fe200000006ff */
[----:B------:R-:W-:Y:S01]  /*5860*/  FFMA.FTZ R47, R48, R43, R93 ;  /* 0x0000002b302f7223 */ /* 0x000fe2000001005d */
[----:B------:R-:W-:Y:S01]  /*5870*/  SHF.L.U32 R43, R10, 0x10, RZ ;  /* 0x000000100a2b7819 */ /* 0x000fe200000006ff */
[----:B------:R-:W-:Y:S01]  /*5880*/  FFMA.FTZ R154, R127, R154, R110 ;  /* 0x0000009a7f9a7223 */ /* 0x000fe2000001006e */
[----:B------:R-:W-:Y:S01]  /*5890*/  LEA.HI R139, R44, R139, RZ, 0x3 ;  /* 0x0000008b2c8b7211 */ /* 0x000fe200078f18ff */
[----:B------:R-:W-:Y:S01]  /*58a0*/  FFMA.FTZ R174, R169, R148, R100 ;  /* 0x00000094a9ae7223 */ /* 0x000fe20000010064 */
[C---:B------:R-:W-:Y:S01]  /*58b0*/  SHF.L.U32 R48, R9.reuse, 0x10, RZ ;  /* 0x0000001009307819 */ /* 0x040fe200000006ff */
[----:B------:R-:W-:Y:S01]  /*58c0*/  FFMA.FTZ R172, R152, R43, R67 ;  /* 0x0000002b98ac7223 */ /* 0x000fe20000010043 */
[----:B------:R-:W-:Y:S01]  /*58d0*/  PRMT R44, R9, 0x7632, R44 ;  /* 0x00007632092c7816 */ /* 0x000fe2000000002c */
[----:B------:R-:W0:Y:S01]  /*58e0*/  LDC.64 R152, c[0x0][0x2b8] ;  /* 0x0000ae00ff987b82 */ /* 0x000e220000000a00 */
[----:B------:R-:W-:Y:S01]  /*58f0*/  PRMT R43, R8, 0x7632, R43 ;  /* 0x00007632082b7816 */ /* 0x000fe2000000002b */
[----:B------:R-:W-:Y:S01]  /*5900*/  FFMA.FTZ R170, R41, R48, R66 ;  /* 0x0000003029aa7223 */ /* 0x000fe20000010042 */
[----:B------:R-:W-:Y:S01]  /*5910*/  SHF.L.U32 R51, R44, 0x10, RZ ;  /* 0x000000102c337819 */ /* 0x000fe200000006ff */
[----:B------:R-:W-:Y:S01]  /*5920*/  FFMA.FTZ R162, R123, R162, R102 ;  /* 0x000000a27ba27223 */ /* 0x000fe20000010066 */
[----:B------:R-:W-:Y:S01]  /*5930*/  SHF.L.U32 R44, R8, 0x10, RZ ;  /* 0x00000010082c7819 */ /* 0x000fe200000006ff */
[----:B------:R-:W-:Y:S01]  /*5940*/  FFMA.FTZ R155, R124, R155, R101 ;  /* 0x0000009b7c9b7223 */ /* 0x000fe20000010065 */
        /* <DEDUP_REMOVED lines=11> */
[----:B------:R-:W-:Y:S01]  /*5a00*/  FFMA.FTZ R161, R25, R161, R74 ;  /* 0x000000a119a17223 */ /* 0x000fe2000001004a */
[----:B------:R-:W-:Y:S01]  /*5a10*/  F2FP.BF16.F32.PACK_AB R41, R50, R49 ;  /* 0x000000313229723e */ /* 0x000fe200000010ff */
        /* <DEDUP_REMOVED lines=9> */
[----:B------:R-:W-:Y:S01]  /*5ab0*/  LEA.HI.SX32 R139, R139, R92, 0x1d ;  /* 0x0000005c8b8b7211 */ /* 0x000fe200078feaff */
        /* <DEDUP_REMOVED lines=9> */
[----:B------:R-:W-:Y:S01]  /*5b50*/  IADD3 R45, R139, 0x80, RZ ;  /* 0x000000808b2d7810 */ /* 0x000fe20007ffe0ff */
[----:B------:R-:W-:Y:S01]  /*5b60*/  FFMA.FTZ R141, R34, R141, R83 ;  /* 0x0000008d228d7223 */ /* 0x000fe20000010053 */
[----:B------:R-:W-:Y:S01]  /*5b70*/  SHF.L.U32 R3, R3, 0x10, RZ ;  /* 0x0000001003037819 */ /* 0x000fe200000006ff */
[----:B------:R-:W-:Y:S01]  /*5b80*/  FFMA.FTZ R185, R185, R44, R84 ;  /* 0x0000002cb9b97223 */ /* 0x000fe20000010054 */
[----:B------:R-:W-:Y:S01]  /*5b90*/  F2FP.BF16.F32.PACK_AB R40, R47, R46 ;  /* 0x0000002e2f28723e */ /* 0x000fe200000010ff */
[----:B0-----:R-:W-:Y:S01]  /*5ba0*/  IMAD.WIDE.U32 R46, R139, 0x10, R152 ;  /* 0x000000108b2e7825 */ /* 0x001fe200078e0098 */
[----:B------:R-:W-:-:S03]  /*5bb0*/  F2FP.BF16.F32.PACK_AB R43, R150, R149 ;  /* 0x00000095962b723e */ /* 0x000fc600000010ff */
[----:B------:R-:W-:Y:S01]  /*5bc0*/  FFMA.FTZ R182, R187, R3, R116 ;  /* 0x00000003bbb67223 */ /* 0x000fe20000010074 */
[----:B------:R-:W-:Y:S01]  /*5bd0*/  F2FP.BF16.F32.PACK_AB R42, R147, R146 ;  /* 0x00000092932a723e */ /* 0x000fe200000010ff */
[----:B------:R-:W-:Y:S01]  /*5be0*/  IMAD.WIDE.U32 R44, R45, 0x10, R152 ;  /* 0x000000102d2c7825 */ /* 0x000fe200078e0098 */
[----:B------:R-:W-:-:S03]  /*5bf0*/  F2FP.BF16.F32.PACK_AB R50, R49, R172 ;  /* 0x000000ac3132723e */ /* 0x000fc600000010ff */
[----:B------:R-:W-:Y:S01]  /*5c00*/  FFMA.FTZ R0, R32, R0, R81 ;  /* 0x0000000020007223 */ /* 0x000fe20000010051 */
[----:B------:R-:W-:Y:S01]  /*5c10*/  F2FP.BF16.F32.PACK_AB R51, R174, R173 ;  /* 0x000000adae33723e */ /* 0x000fe200000010ff */
[----:B------:R0:W-:Y:S01]  /*5c20*/  STG.E.128 desc[UR4][R46.64], R40 ;  /* 0x000000282e007986 */ /* 0x0001e2000c101d04 */
[----:B------:R-:W-:Y:S01]  /*5c30*/  F2FP.BF16.F32.PACK_AB R49, R171, R170 ;  /* 0x000000aaab31723e */ /* 0x000fe200000010ff */
[----:B------:R-:W-:Y:S01]  /*5c40*/  FFMA.FTZ R56, R36, R56, R85 ;  /* 0x0000003824387223 */ /* 0x000fe20000010055 */
[----:B------:R-:W-:Y:S01]  /*5c50*/  F2FP.BF16.F32.PACK_AB R48, R169, R48 ;  /* 0x00000030a930723e */ /* 0x000fe200000010ff */
[----:B------:R-:W-:Y:S01]  /*5c60*/  FFMA.FTZ R135, R142, R135, R119 ;  /* 0x000000878e877223 */ /* 0x000fe20000010077 */
[----:B------:R-:W-:Y:S02]  /*5c70*/  SHF.L.U32 R148, R15, 0x10, RZ ;  /* 0x000000100f947819 */ /* 0x000fe400000006ff */
[C---:B------:R-:W-:Y:S01]  /*5c80*/  IADD3 R3, R139.reuse, 0x100, RZ ;  /* 0x000001008b037810 */ /* 0x040fe20007ffe0ff */
[----:B------:R1:W-:Y:S01]  /*5c90*/  STG.E.128 desc[UR4][R44.64], R48 ;  /* 0x000000302c007986 */ /* 0x0003e2000c101d04 */
[----:B------:R-:W-:Y:S01]  /*5ca0*/  IADD3 R147, R139, 0x180, RZ ;  /* 0x000001808b937810 */ /* 0x000fe20007ffe0ff */
[----:B------:R-:W-:Y:S01]  /*5cb0*/  FFMA.FTZ R175, R175, R148, R72 ;  /* 0x00000094afaf7223 */ /* 0x000fe20000010048 */
[----:B------:R-:W-:Y:S01]  /*5cc0*/  IADD3 R149, R139, 0x200, RZ ;  /* 0x000002008b957810 */ /* 0x000fe20007ffe0ff */
[----:B------:R-:W-:Y:S01]  /*5cd0*/  IMAD.WIDE.U32 R2, R3, 0x10, R152 ;  /* 0x0000001003027825 */ /* 0x000fe200078e0098 */
[----:B------:R-:W-:-:S02]  /*5ce0*/  IADD3 R151, R139, 0x280, RZ ;  /* 0x000002808b977810 */ /* 0x000fc40007ffe0ff */
[----:B------:R-:W-:Y:S01]  /*5cf0*/  IADD3 R139, R139, 0x300, RZ ;  /* 0x000003008b8b7810 */ /* 0x000fe20007ffe0ff */
[----:B------:R-:W-:-:S04]  /*5d00*/  IMAD.WIDE.U32 R146, R147, 0x10, R152 ;  /* 0x0000001093927825 */ /* 0x000fc800078e0098 */
[----:B0-----:R-:W-:Y:S01]  /*5d10*/  FFMA.FTZ R46, R26, R163, R75 ;  /* 0x000000a31a2e7223 */ /* 0x001fe2000001004b */
[----:B------:R-:W-:Y:S01]  /*5d20*/  FFMA.FTZ R40, R12, R165, R69 ;  /* 0x000000a50c287223 */ /* 0x000fe20000010045 */
[----:B------:R-:W-:-:S04]  /*5d30*/  IMAD.WIDE.U32 R148, R149, 0x10, R152 ;  /* 0x0000001095947825 */ /* 0x000fc800078e0098 */
[----:B------:R-:W-:Y:S01]  /*5d40*/  FFMA.FTZ R41, R13, R166, R70 ;  /* 0x000000a60d297223 */ /* 0x000fe20000010046 */
[----:B------:R-:W-:Y:S01]  /*5d50*/  FFMA.FTZ R42, R14, R167, R71 ;  /* 0x000000a70e2a7223 */ /* 0x000fe20000010047 */
[----:B------:R-:W-:Y:S01]  /*5d60*/  FFMA.FTZ R47, R126, R168, R103 ;  /* 0x000000a87e2f7223 */ /* 0x000fe20000010067 */
[----:B------:R-:W-:Y:S01]  /*5d70*/  IMAD.WIDE.U32 R150, R151, 0x10, R152 ;  /* 0x0000001097967825 */ /* 0x000fe200078e0098 */
[----:B------:R-:W-:-:S03]  /*5d80*/  F2FP.BF16.F32.PACK_AB R43, R176, R175 ;  /* 0x000000afb02b723e */ /* 0x000fc600000010ff */
[----:B-1----:R-:W-:Y:S01]  /*5d90*/  FFMA.FTZ R50, R30, R157, R79 ;  /* 0x0000009d1e327223 */ /* 0x002fe2000001004f */
[----:B------:R-:W-:Y:S01]  /*5da0*/  FFMA.FTZ R49, R134, R158, R111 ;  /* 0x0000009e86317223 */ /* 0x000fe2000001006f */
[----:B------:R-:W-:-:S04]  /*5db0*/  IMAD.WIDE.U32 R152, R139, 0x10, R152 ;  /* 0x000000108b987825 */ /* 0x000fc800078e0098 */
[----:B------:R-:W-:Y:S01]  /*5dc0*/  FFMA.FTZ R139, R130, R164, R107 ;  /* 0x000000a4828b7223 */ /* 0x000fe2000001006b */
[----:B------:R-:W-:Y:S01]  /*5dd0*/  FFMA.FTZ R44, R128, R156, R105 ;  /* 0x0000009c802c7223 */ /* 0x000fe20000010069 */
[----:B------:R-:W-:Y:S01]  /*5de0*/  FFMA.FTZ R48, R28, R137, R77 ;  /* 0x000000891c307223 */ /* 0x000fe2000001004d */
[----:B------:R-:W-:Y:S01]  /*5df0*/  F2FP.BF16.F32.PACK_AB R50, R49, R50 ;  /* 0x000000323132723e */ /* 0x000fe200000010ff */
[----:B------:R-:W-:Y:S01]  /*5e00*/  FFMA.FTZ R49, R29, R55, R78 ;  /* 0x000000371d317223 */ /* 0x000fe2000001004e */
[----:B------:R-:W-:Y:S01]  /*5e10*/  F2FP.BF16.F32.PACK_AB R46, R139, R46 ;  /* 0x0000002e8b2e723e */ /* 0x000fe200000010ff */
[----:B------:R-:W-:Y:S01]  /*5e20*/  FFMA.FTZ R139, R37, R58, R86 ;  /* 0x0000003a258b7223 */ /* 0x000fe20000010056 */
[----:B------:R-:W-:Y:S01]  /*5e30*/  FFMA.FTZ R158, R138, R143, R115 ;  /* 0x0000008f8a9e7223 */ /* 0x000fe20000010073 */
[----:B------:R-:W-:Y:S01]  /*5e40*/  FFMA.FTZ R156, R129, R54, R114 ;  /* 0x00000036819c7223 */ /* 0x000fe20000010072 */
[----:B------:R-:W-:Y:S01]  /*5e50*/  F2FP.BF16.F32.PACK_AB R49, R154, R49 ;  /* 0x000000319a31723e */ /* 0x000fe200000010ff */
[----:B------:R-:W-:Y:S01]  /*5e60*/  FFMA.FTZ R137, R136, R52, R113 ;  /* 0x0000003488897223 */ /* 0x000fe20000010071 */
[----:B------:R-:W-:Y:S01]  /*5e70*/  FFMA.FTZ R58, R38, R133, R87 ;  /* 0x00000085263a7223 */ /* 0x000fe20000010057 */
[----:B------:R-:W-:Y:S01]  /*5e80*/  FFMA.FTZ R154, R131, R59, R118 ;  /* 0x0000003b839a7223 */ /* 0x000fe20000010076 */
[----:B------:R-:W-:Y:S01]  /*5e90*/  FFMA.FTZ R133, R140, R57, R117 ;  /* 0x000000398c857223 */ /* 0x000fe20000010075 */
[----:B------:R-:W-:-:S02]  /*5ea0*/  F2FP.BF16.F32.PACK_AB R42, R47, R42 ;  /* 0x0000002a2f2a723e */ /* 0x000fc400000010ff */
[----:B------:R-:W-:Y:S02]  /*5eb0*/  F2FP.BF16.F32.PACK_AB R41, R162, R41 ;  /* 0x00000029a229723e */ /* 0x000fe400000010ff */
[----:B------:R-:W-:Y:S02]  /*5ec0*/  F2FP.BF16.F32.PACK_AB R40, R155, R40 ;  /* 0x000000289b28723e */ /* 0x000fe400000010ff */
[----:B------:R-:W-:Y:S02]  /*5ed0*/  F2FP.BF16.F32.PACK_AB R47, R178, R177 ;  /* 0x000000b1b22f723e */ /* 0x000fe400000010ff */
[----:B------:R-:W-:Y:S01]  /*5ee0*/  F2FP.BF16.F32.PACK_AB R45, R160, R161 ;  /* 0x000000a1a02d723e */ /* 0x000fe200000010ff */
[----:B------:R0:W-:Y:S01]  /*5ef0*/  STG.E.128 desc[UR4][R2.64], R40 ;  /* 0x0000002802007986 */ /* 0x0001e2000c101d04 */
[----:B------:R-:W-:Y:S02]  /*5f00*/  F2FP.BF16.F32.PACK_AB R44, R44, R159 ;  /* 0x0000009f2c2c723e */ /* 0x000fe400000010ff */
[----:B------:R-:W-:-:S02]  /*5f10*/  F2FP.BF16.F32.PACK_AB R51, R180, R181 ;  /* 0x000000b5b433723e */ /* 0x000fc400000010ff */
[----:B------:R-:W-:Y:S01]  /*5f20*/  F2FP.BF16.F32.PACK_AB R48, R145, R48 ;  /* 0x000000309130723e */ /* 0x000fe200000010ff */
[----:B------:R0:W-:Y:S01]  /*5f30*/  STG.E.128 desc[UR4][R146.64], R44 ;  /* 0x0000002c92007986 */ /* 0x0001e2000c101d04 */
[----:B------:R-:W-:Y:S02]  /*5f40*/  F2FP.BF16.F32.PACK_AB R55, R182, R185 ;  /* 0x000000b9b637723e */ /* 0x000fe400000010ff */
[----:B------:R-:W-:Y:S01]  /*5f50*/  F2FP.BF16.F32.PACK_AB R54, R158, R141 ;  /* 0x0000008d9e36723e */ /* 0x000fe200000010ff */
[----:B------:R0:W-:Y:S01]  /*5f60*/  STG.E.128 desc[UR4][R148.64], R48 ;  /* 0x0000003094007986 */ /* 0x0001e2000c101d04 */
[----:B------:R-:W-:Y:S02]  /*5f70*/  F2FP.BF16.F32.PACK_AB R53, R156, R53 ;  /* 0x000000359c35723e */ /* 0x000fe400000010ff */
[----:B------:R-:W-:Y:S02]  /*5f80*/  F2FP.BF16.F32.PACK_AB R52, R137, R0 ;  /* 0x000000008934723e */ /* 0x000fe400000010ff */
[----:B------:R-:W-:-:S02]  /*5f90*/  F2FP.BF16.F32.PACK_AB R59, R184, R189 ;  /* 0x000000bdb83b723e */ /* 0x000fc400000010ff */
[----:B------:R-:W-:Y:S01]  /*5fa0*/  F2FP.BF16.F32.PACK_AB R58, R135, R58 ;  /* 0x0000003a873a723e */ /* 0x000fe200000010ff */
[----:B------:R0:W-:Y:S01]  /*5fb0*/  STG.E.128 desc[UR4][R150.64], R52 ;  /* 0x0000003496007986 */ /* 0x0001e2000c101d04 */
[----:B------:R-:W-:Y:S02]  /*5fc0*/  F2FP.BF16.F32.PACK_AB R57, R154, R139 ;  /* 0x0000008b9a39723e */ /* 0x000fe400000010ff */
[----:B------:R-:W-:-:S05]  /*5fd0*/  F2FP.BF16.F32.PACK_AB R56, R133, R56 ;  /* 0x000000388538723e */ /* 0x000fca00000010ff */
[----:B------:R0:W-:Y:S02]  /*5fe0*/  STG.E.128 desc[UR4][R152.64], R56 ;  /* 0x0000003898007986 */ /* 0x0001e4000c101d04 */
.L_x_800:
[----:B------:R-:W-:Y:S05]  /*5ff0*/  BSYNC B0 ;  /* 0x0000000000007941 */ /* 0x000fea0003800000 */
.L_x_799:
[----:B------:R-:W-:Y:S02]  /*6000*/  IADD3 R90, R90, UR10, RZ ;  /* 0x0000000a5a5a7c10 */ /* 0x000fe4000fffe0ff */
[----:B------:R-:W-:Y:S02]  /*6010*/  SEL R0, RZ, 0x1, P0 ;  /* 0x00000001ff007807 */ /* 0x000fe40000000000 */
[----:B------:R-:W-:-:S13]  /*6020*/  ISETP.GE.AND P2, PT, R90, UR11, PT ;  /* 0x0000000b5a007c0c */ /* 0x000fda000bf46270 */
[----:B------:R-:W-:Y:S05]  /*6030*/  @!P2 BRA `(.L_x_801) ;  /* 0xffffffa800eca947 */ /* 0x000fea000383ffff */
[----:B------:R-:W-:Y:S05]  /*6040*/  EXIT ;  /* 0x000000000000794d */ /* 0x000fea0003800000 */
.L_x_798:
[----:B------:R-:W-:Y:S01]  /*6050*/  HFMA2.MMA R48, -RZ, RZ, 0, 5.9604644775390625e-08 ;  /* 0x00000001ff307435 */ /* 0x000fe200000001ff */
[----:B------:R-:W-:Y:S01]  /*6060*/  MOV R173, R0 ;  /* 0x0000000000ad7202 */ /* 0x000fe20000000f00 */
[----:B------:R-:W-:Y:S01]  /*6070*/  IMAD.MOV.U32 R46, RZ, RZ, -0x1 ;  /* 0xffffffffff2e7424 */ /* 0x000fe200078e00ff */
[----:B------:R-:W-:-:S08]  /*6080*/  MOV R233, 0x1f ;  /* 0x0000001f00e97802 */ /* 0x000fd00000000f00 */
[----:B-----5:R-:W-:Y:S05]  /*6090*/  WARPSYNC.COLLECTIVE R46, `(.L_x_802) ;  /* 0x000000002e087348 */ /* 0x020fea0003c00000 */
[----:B------:R0:W1:Y:S02]  /*60a0*/  SHFL.BFLY P2, R43, R173, R48, R233 ;  /* 0x0c000030ad2b7389 */ /* 0x00006400000400e9 */
[----:B01---5:R-:W-:Y:S01]  /*60b0*/  ENDCOLLECTIVE ;  /* 0x000000000000791b */ /* 0x023fe20003800000 */
.L_x_802:
[----:B------:R-:W-:Y:S01]  /*60c0*/  HFMA2.MMA R48, -RZ, RZ, 0, 1.1920928955078125e-07 ;  /* 0x00000002ff307435 */ /* 0x000fe200000001ff */
[----:B------:R-:W-:-:S05]  /*60d0*/  MOV R3, R43 ;  /* 0x0000002b00037202 */ /* 0x000fca0000000f00 */
[----:B------:R-:W-:-:S05]  /*60e0*/  FADD.FTZ R3, R0, R3 ;  /* 0x0000000300037221 */ /* 0x000fca0000010000 */
[----:B------:R-:W-:-:S07]  /*60f0*/  MOV R173, R3 ;  /* 0x0000000300ad7202 */ /* 0x000fce0000000f00 */
[----:B------:R-:W-:Y:S05]  /*6100*/  WARPSYNC.COLLECTIVE R46, `(.L_x_803) ;  /* 0x000000002e087348 */ /* 0x000fea0003c00000 */
[----:B------:R0:W1:Y:S02]  /*6110*/  SHFL.BFLY P2, R43, R173, R48, R233 ;  /* 0x0c000030ad2b7389 */ /* 0x00006400000400e9 */
[----:B01----:R-:W-:Y:S01]  /*6120*/  ENDCOLLECTIVE ;  /* 0x000000000000791b */ /* 0x003fe20003800000 */
.L_x_803:
[----:B------:R-:W-:Y:S01]  /*6130*/  HFMA2.MMA R48, -RZ, RZ, 0, 2.384185791015625e-07 ;  /* 0x00000004ff307435 */ /* 0x000fe200000001ff */
[----:B------:R-:W-:-:S05]  /*6140*/  MOV R2, R43 ;  /* 0x0000002b00027202 */ /* 0x000fca0000000f00 */
[----:B------:R-:W-:-:S05]  /*6150*/  FADD.FTZ R40, R3, R2 ;  /* 0x0000000203287221 */ /* 0x000fca0000010000 */
[----:B------:R-:W-:-:S07]  /*6160*/  MOV R173, R40 ;  /* 0x0000002800ad7202 */ /* 0x000fce0000000f00 */
[----:B------:R-:W-:Y:S05]  /*6170*/  WARPSYNC.COLLECTIVE R46, `(.L_x_804) ;  /* 0x000000002e087348 */ /* 0x000fea0003c00000 */
[----:B------:R0:W1:Y:S02]  /*6180*/  SHFL.BFLY P2, R43, R173, R48, R233 ;  /* 0x0c000030ad2b7389 */ /* 0x00006400000400e9 */
[----:B01----:R-:W-:Y:S01]  /*6190*/  ENDCOLLECTIVE ;  /* 0x000000000000791b */ /* 0x003fe20003800000 */
.L_x_804:
[----:B------:R-:W-:Y:S01]  /*61a0*/  HFMA2.MMA R48, -RZ, RZ, 0, 4.76837158203125e-07 ;  /* 0x00000008ff307435 */ /* 0x000fe200000001ff */
[----:B------:R-:W-:-:S05]  /*61b0*/  MOV R41, R43 ;  /* 0x0000002b00297202 */ /* 0x000fca0000000f00 */
[----:B------:R-:W-:-:S05]  /*61c0*/  FADD.FTZ R41, R40, R41 ;  /* 0x0000002928297221 */ /* 0x000fca0000010000 */
[----:B------:R-:W-:-:S07]  /*61d0*/  MOV R173, R41 ;  /* 0x0000002900ad7202 */ /* 0x000fce0000000f00 */
[----:B------:R-:W-:Y:S05]  /*61e0*/  WARPSYNC.COLLECTIVE R46, `(.L_x_805) ;  /* 0x000000002e087348 */ /* 0x000fea0003c00000 */
[----:B------:R0:W1:Y:S02]  /*61f0*/  SHFL.BFLY P2, R43, R173, R48, R233 ;  /* 0x0c000030ad2b7389 */ /* 0x00006400000400e9 */
[----:B01----:R-:W-:Y:S01]  /*6200*/  ENDCOLLECTIVE ;  /* 0x000000000000791b */ /* 0x003fe20003800000 */
.L_x_805:
[----:B------:R-:W-:Y:S01]  /*6210*/  HFMA2.MMA R48, -RZ, RZ, 0, 9.5367431640625e-07 ;  /* 0x00000010ff307435 */ /* 0x000fe200000001ff */
[----:B------:R-:W-:-:S05]  /*6220*/  MOV R2, R43 ;  /* 0x0000002b00027202 */ /* 0x000fca0000000f00 */
[----:B------:R-:W-:-:S05]  /*6230*/  FADD.FTZ R42, R41, R2 ;  /* 0x00000002292a7221 */ /* 0x000fca0000010000 */
[----:B------:R-:W-:-:S07]  /*6240*/  MOV R173, R42 ;  /* 0x0000002a00ad7202 */ /* 0x000fce0000000f00 */
[----:B------:R-:W-:Y:S05]  /*6250*/  WARPSYNC.COLLECTIVE R46, `(.L_x_806) ;  /* 0x000000002e087348 */ /* 0x000fea0003c00000 */
[----:B------:R0:W1:Y:S02]  /*6260*/  SHFL.BFLY P2, R43, R173, R48, R233 ;  /* 0x0c000030ad2b7389 */ /* 0x00006400000400e9 */
[----:B01----:R-:W-:Y:S01]  /*6270*/  ENDCOLLECTIVE ;  /* 0x000000000000791b */ /* 0x003fe20003800000 */
.L_x_806:
        /* <DEDUP_REMOVED lines=115> */
[----:B------:R-:W-:-:S07]  /*69b0*/  MOV R173, R0 ;  /* 0x0000000000ad7202 */ /* 0x000fce0000000f00 */
[----:B------:R-:W-:Y:S05]  /*69c0*/  WARPSYNC.COLLECTIVE R46, `(.L_x_807) ;  /* 0x000000002e087348 */ /* 0x000fea0003c00000 */
[----:B------:R0:W1:Y:S02]  /*69d0*/  SHFL.BFLY P2, R43, R173, R48, R233 ;  /* 0x0c000030ad2b7389 */ /* 0x00006400000400e9 */
[----:B01----:R-:W-:Y:S01]  /*69e0*/  ENDCOLLECTIVE ;  /* 0x000000000000791b */ /* 0x003fe20003800000 */
.L_x_807:
[----:B------:R-:W-:Y:S01]  /*69f0*/  HFMA2.MMA R48, -RZ, RZ, 0, 1.1920928955078125e-07 ;  /* 0x00000002ff307435 */ /* 0x000fe200000001ff */
[----:B------:R-:W-:-:S05]  /*6a00*/  MOV R3, R43 ;  /* 0x0000002b00037202 */ /* 0x000fca0000000f00 */
[----:B------:R-:W-:-:S05]  /*6a10*/  FADD.FTZ R3, R0, R3 ;  /* 0x0000000300037221 */ /* 0x000fca0000010000 */
[----:B------:R-:W-:-:S07]  /*6a20*/  MOV R173, R3 ;  /* 0x0000000300ad7202 */ /* 0x000fce0000000f00 */
[----:B------:R-:W-:Y:S05]  /*6a30*/  WARPSYNC.COLLECTIVE R46, `(.L_x_808) ;  /* 0x000000002e087348 */ /* 0x000fea0003c00000 */
[----:B------:R0:W1:Y:S02]  /*6a40*/  SHFL.BFLY P2, R43, R173, R48, R233 ;  /* 0x0c000030ad2b7389 */ /* 0x00006400000400e9 */
[----:B01----:R-:W-:Y:S01]  /*6a50*/  ENDCOLLECTIVE ;  /* 0x000000000000791b */ /* 0x003fe20003800000 */
.L_x_808:
[----:B------:R-:W-:Y:S01]  /*6a60*/  HFMA2.MMA R48, -RZ, RZ, 0, 2.384185791015625e-07 ;  /* 0x00000004ff307435 */ /* 0x000fe200000001ff */
[----:B------:R-:W-:-:S05]  /*6a70*/  MOV R40, R43 ;  /* 0x0000002b00287202 */ /* 0x000fca0000000f00 */
[----:B------:R-:W-:-:S05]  /*6a80*/  FADD.FTZ R40, R3, R40 ;  /* 0x0000002803287221 */ /* 0x000fca0000010000 */
[----:B------:R-:W-:-:S07]  /*6a90*/  MOV R173, R40 ;  /* 0x0000002800ad7202 */ /* 0x000fce0000000f00 */
[----:B------:R-:W-:Y:S05]  /*6aa0*/  WARPSYNC.COLLECTIVE R46, `(.L_x_809) ;  /* 0x000000002e087348 */ /* 0x000fea0003c00000 */
[----:B------:R0:W1:Y:S02]  /*6ab0*/  SHFL.BFLY P2, R43, R173, R48, R233 ;  /* 0x0c000030ad2b7389 */ /* 0x00006400000400e9 */
[----:B01----:R-:W-:Y:S01]  /*6ac0*/  ENDCOLLECTIVE ;  /* 0x000000000000791b */ /* 0x003fe20003800000 */
.L_x_809:
[----:B------:R-:W-:Y:S01]  /*6ad0*/  HFMA2.MMA R48, -RZ, RZ, 0, 4.76837158203125e-07 ;  /* 0x00000008ff307435 */ /* 0x000fe200000001ff */
[----:B------:R-:W-:-:S05]  /*6ae0*/  MOV R41, R43 ;  /* 0x0000002b00297202 */ /* 0x000fca0000000f00 */
[----:B------:R-:W-:-:S05]  /*6af0*/  FADD.FTZ R41, R40, R41 ;  /* 0x0000002928297221 */ /* 0x000fca0000010000 */
[----:B------:R-:W-:-:S07]  /*6b00*/  MOV R173, R41 ;  /* 0x0000002900ad7202 */ /* 0x000fce0000000f00 */
[----:B------:R-:W-:Y:S05]  /*6b10*/  WARPSYNC.COLLECTIVE R46, `(.L_x_810) ;  /* 0x000000002e087348 */ /* 0x000fea0003c00000 */
[----:B------:R0:W1:Y:S02]  /*6b20*/  SHFL.BFLY P2, R43, R173, R48, R233 ;  /* 0x0c000030ad2b7389 */ /* 0x00006400000400e9 */
[----:B01----:R-:W-:Y:S01]  /*6b30*/  ENDCOLLECTIVE ;  /* 0x000000000000791b */ /* 0x003fe20003800000 */
.L_x_810:
[----:B------:R-:W-:Y:S01]  /*6b40*/  HFMA2.MMA R48, -RZ, RZ, 0, 9.5367431640625e-07 ;  /* 0x00000010ff307435 */ /* 0x000fe200000001ff */
[----:B------:R-:W-:-:S05]  /*6b50*/  MOV R42, R43 ;  /* 0x0000002b002a7202 */ /* 0x000fca0000000f00 */
[----:B------:R-:W-:-:S05]  /*6b60*/  FADD.FTZ R42, R41, R42 ;  /* 0x0000002a292a7221 */ /* 0x000fca0000010000 */
[----:B------:R-:W-:-:S07]  /*6b70*/  MOV R173, R42 ;  /* 0x0000002a00ad7202 */ /* 0x000fce0000000f00 */
[----:B------:R-:W-:Y:S05]  /*6b80*/  WARPSYNC.COLLECTIVE R46, `(.L_x_811) ;  /* 0x000000002e087348 */ /* 0x000fea0003c00000 */
[----:B------:R0:W1:Y:S02]  /*6b90*/  SHFL.BFLY P2, R43, R173, R48, R233 ;  /* 0x0c000030ad2b7389 */ /* 0x00006400000400e9 */
[----:B01----:R-:W-:Y:S01]  /*6ba0*/  ENDCOLLECTIVE ;  /* 0x000000000000791b */ /* 0x003fe20003800000 */
.L_x_811:
[----:B------:R-:W-:Y:S05]  /*6bb0*/  BRA `(.L_x_812) ;  /* 0xffffffdc00d87947 */ /* 0x000fea000383ffff */
.L_x_813:
        /* <DEDUP_REMOVED lines=12> */
.L_x_45963:


//--------------------- .text._ZN10layer_norm13ln_fwd_kernelINS_13Kernel_traitsI13__nv_bfloat16S2_S2_S2_fjLj7168ELj1ELj1ELj4ELj16ENS_18Kernel_traits_baseILj7168ES2_S2_S2_S2_fjLj128EEEEELb0ELb1ELb0ELb0EEEvNS_9FwdParamsE --------------------------
	.section	.text._ZN10layer_norm13ln_fwd_kernelINS_13Kernel_traitsI13__nv_bfloat16S2_S2_S2_fjLj7168ELj1ELj1ELj4ELj16ENS_18Kernel_traits_baseILj7168ES2_S2_S2_S2_fjLj128EEEEELb0ELb1ELb0ELb0EEEvNS_9FwdParamsE,"ax",@progbits
	.align	128
        .global         _ZN10layer_norm13ln_fwd_kernelINS_13Kernel_traitsI13__nv_bfloat16S2_S2_S2_fjLj7168ELj1ELj1ELj4ELj16ENS_18Kernel_traits_baseILj7168ES2_S2_S2_S2_fjLj128EEEEELb0ELb1ELb0ELb0EEEvNS_9FwdParamsE
        .type           _ZN10layer_norm13ln_fwd_kernelINS_13Kernel_traitsI13__nv_bfloat16S2_S2_S2_fjLj7168ELj1ELj1ELj4ELj16ENS_18Kernel_traits_baseILj7168ES2_S2_S2_S2_fjLj128EEEEELb0ELb1ELb0ELb0EEEvNS_9FwdParamsE,@function
        .size           _ZN10layer_norm13ln_fwd_kernelINS_13Kernel_traitsI13__nv_bfloat16S2_S2_S2_fjLj7168ELj1ELj1ELj4ELj16ENS_18Kernel_traits_baseILj7168ES2_S2_S2_S2_fjLj128EEEEELb0ELb1ELb0ELb0EEEvNS_9FwdParamsE,(.L_x_45964 - _ZN10layer_norm13ln_fwd_kernelINS_13Kernel_traitsI13__nv_bfloat16S2_S2_S2_fjLj7168ELj1ELj1ELj4ELj16ENS_18Kernel_traits_baseILj7168ES2_S2_S2_S2_fjLj128EEEEELb0ELb1ELb0ELb0EEEvNS_9FwdParamsE)
        .other          _ZN10layer_norm13ln_fwd_kernelINS_13Kernel_traitsI13__nv_bfloat16S2_S2_S2_fjLj7168ELj1ELj1ELj4ELj16ENS_18Kernel_traits_baseILj7168ES2_S2_S2_S2_fjLj128EEEEELb0ELb1ELb0ELb0EEEvNS_9FwdParamsE,@"STO_CUDA_ENTRY STV_DEFAULT"
_ZN10layer_norm13ln_fwd_kernelINS_13Kernel_traitsI13__nv_bfloat16S2_S2_S2_fjLj7168ELj1ELj1ELj4ELj16ENS_18Kernel_traits_baseILj7168ES2_S2_S2_S2_fjLj128EEEEELb0ELb1ELb0ELb0EEEvNS_9FwdParamsE:
.text._ZN10layer_norm13ln_fwd_kernelINS_13Kernel_traitsI13__nv_bfloat16S2_S2_S2_fjLj7168ELj1ELj1ELj4ELj16ENS_18Kernel_traits_baseILj7168ES2_S2_S2_S2_fjLj128EEEEELb0ELb1ELb0ELb0EEEvNS_9FwdParamsE:
        /* <DEDUP_REMOVED lines=24> */
[----:B------:R-:W-:Y:S01]  /*0180*/  ULDC.64 UR6, c[0x0][0x2c8] ;  /* 0x0000b20000067ab9 */ /* 0x000fe20000000a00 */
[----:B------:R-:W0:Y:S01]  /*0190*/  LDC.64 R12, c[0x0][0x260] ;  /* 0x00009800ff0c7b82 */ /* 0x000e220000000a00 */
[----:B------:R-:W-:Y:S01]  /*01a0*/  ISETP.NE.U32.AND P1, PT, RZ, UR6, PT ;  /* 0x00000006ff007c0c */ /* 0x000fe2000bf25070 */
[----:B------:R-:W-:-:S03]  /*01b0*/  ULDC.64 UR8, c[0x0][0x278] ;  /* 0x00009e0000087ab9 */ /* 0x000fc60000000a00 */
[----:B------:R-:W-:-:S13]  /*01c0*/  ISETP.NE.AND.EX P1, PT, RZ, UR7, PT, P1 ;  /* 0x00000007ff007c0c */ /* 0x000fda000bf25310 */
[----:B------:R-:W-:-:S04]  /*01d0*/  @P1 LEA R86, P2, R19, UR6, 0x4 ;  /* 0x0000000613561c11 */ /* 0x000fc8000f8420ff */
[C---:B------:R-:W-:Y:S02]  /*01e0*/  @P1 LEA.HI.X R87, R19.reuse, UR7, RZ, 0x4, P2 ;  /* 0x0000000713571c11 */ /* 0x040fe400090f24ff */
[C---:B------:R-:W-:Y:S01]  /*01f0*/  LEA R40, P2, R19.reuse, UR8, 0x4 ;  /* 0x0000000813287c11 */ /* 0x040fe2000f8420ff */
[----:B0-----:R-:W-:-:S03]  /*0200*/  IMAD.WIDE.U32 R12, R19, 0x10, R12 ;  /* 0x00000010130c7825 */ /* 0x001fc600078e000c */
[C---:B------:R-:W-:Y:S01]  /*0210*/  LEA.HI.X R41, R19.reuse, UR9, RZ, 0x4, P2 ;  /* 0x0000000913297c11 */ /* 0x040fe200090f24ff */
[----:B------:R-:W5:Y:S04]  /*0220*/  @P1 LDG.E.128 R84, desc[UR4][R86.64] ;  /* 0x0000000456541981 */ /* 0x000f68000c1e1d00 */
[----:B------:R-:W2:Y:S04]  /*0230*/  LDG.E.128 R12, desc[UR4][R12.64] ;  /* 0x000000040c0c7981 */ /* 0x000ea8000c1e1d00 */
[----:B------:R-:W3:Y:S01]  /*0240*/  LDG.E.128 R40, desc[UR4][R40.64] ;  /* 0x0000000428287981 */ /* 0x000ee2000c1e1d00 */
[----:B------:R-:W-:-:S02]  /*0250*/  LOP3.LUT R19, R19, 0x80, RZ, 0xfc, !PT ;  /* 0x0000008013137812 */ /* 0x000fc400078efcff */
[----:B------:R-:W-:Y:S02]  /*0260*/  @!P1 CS2R R84, SRZ ;  /* 0x0000000000549805 */ /* 0x000fe4000001ff00 */
[----:B------:R-:W-:Y:S02]  /*0270*/  @!P1 CS2R R86, SRZ ;  /* 0x0000000000569805 */ /* 0x000fe4000001ff00 */
[----:B--2---:R-:W-:Y:S02]  /*0280*/  PRMT R113, R12, 0x7632, R113 ;  /* 0x000076320c717816 */ /* 0x004fe40000000071 */
[----:B------:R-:W-:Y:S02]  /*0290*/  PRMT R114, R13, 0x7632, R114 ;  /* 0x000076320d727816 */ /* 0x000fe40000000072 */
[----:B------:R-:W-:Y:S02]  /*02a0*/  PRMT R115, R14, 0x7632, R115 ;  /* 0x000076320e737816 */ /* 0x000fe40000000073 */
[----:B------:R-:W-:-:S02]  /*02b0*/  PRMT R116, R15, 0x7632, R116 ;  /* 0x000076320f747816 */ /* 0x000fc40000000074 */
[----:B---3--:R-:W-:Y:S02]  /*02c0*/  PRMT R179, R40, 0x7632, R179 ;  /* 0x0000763228b37816 */ /* 0x008fe400000000b3 */
[----:B------:R-:W-:Y:S02]  /*02d0*/  PRMT R178, R41, 0x7632, R178 ;  /* 0x0000763229b27816 */ /* 0x000fe400000000b2 */
[----:B------:R-:W-:Y:S02]  /*02e0*/  PRMT R177, R42, 0x7632, R177 ;  /* 0x000076322ab17816 */ /* 0x000fe400000000b1 */
[----:B------:R-:W-:-:S07]  /*02f0*/  PRMT R176, R43, 0x7632, R176 ;  /* 0x000076322bb07816 */ /* 0x000fce00000000b0 */
.L_x_815:
[----:B------:R-:W-:Y:S05]  /*0300*/  BSYNC B0 ;  /* 0x0000000000007941 */ /* 0x000fea0003800000 */
.L_x_814:
[----:B------:R-:W-:Y:S04]  /*0310*/  BSSY B0, `(.L_x_816) ;  /* 0x000001a000007945 */ /* 0x000fe80003800000 */
[----:B------:R-:W-:Y:S05]  /*0320*/  @!P6 BRA `(.L_x_817) ;  /* 0x000000000060e947 */ /* 0x000fea0003800000 */
        /* <DEDUP_REMOVED lines=13> */
[----:B------:R-:W-:-:S02]  /*0400*/  IADD3 R19, R19, 0x80, RZ ;  /* 0x0000008013137810 */ /* 0x000fc40007ffe0ff */
        /* <DEDUP_REMOVED lines=10> */
.L_x_817:
[----:B------:R-:W-:Y:S05]  /*04b0*/  BSYNC B0 ;  /* 0x0000000000007941 */ /* 0x000fea0003800000 */
.L_x_816:
        /* <DEDUP_REMOVED lines=26> */
.L_x_819:
[----:B------:R-:W-:Y:S05]  /*0660*/  BSYNC B0 ;  /* 0x0000000000007941 */ /* 0x000fea0003800000 */
.L_x_818:
        /* <DEDUP_REMOVED lines=26> */
.L_x_821:
[----:B------:R-:W-:Y:S05]  /*0810*/  BSYNC B0 ;  /* 0x0000000000007941 */ /* 0x000fea0003800000 */
.L_x_820:
        /* <DEDUP_REMOVED lines=26> */
.L_x_823:
[----:B------:R-:W-:Y:S05]  /*09c0*/  BSYNC B0 ;  /* 0x0000000000007941 */ /* 0x000fea0003800000 */
.L_x_822:
[----:B------:R-:W-:Y:S01]  /*09d0*/  ISETP.GE.U32.AND P1, PT, R50, 0x300, PT ;  /* 0x000003003200780c */ /* 0x000fe20003f26070 */
[----:B------:R-:W-:Y:S01]  /*09e0*/  BSSY B0, `(.L_x_824) ;  /* 0x000001c000007945 */ /* 0x000fe20003800000 */
[----:B------:R-:W-:-:S11]  /*09f0*/  LOP3.LUT R49, R49, 0xfffffff7, RZ, 0xc0, !PT ;  /* 0xfffffff731317812 */ /* 0x000fd600078ec0ff */
[----:B------:R-:W-:Y:S01]  /*0a00*/  @P1 LOP3.LUT R49, R49, 0x8, RZ, 0xfc, !PT ;  /* 0x0000000831311812 */ /* 0x000fe200078efcff */
[----:B------:R-:W-:Y:S06]  /*0a10*/  @!P1 BRA `(.L_x_825) ;  /* 0x0000000000609947 */ /* 0x000fec0003800000 */
[----:B------:R-:W-:Y:S01]  /*0a20*/  ULDC.64 UR8, c[0x0][0x278] ;  /* 0x00009e0000087ab9 */ /* 0x000fe20000000a00 */
[----:B------:R-:W-:Y:S01]  /*0a30*/  ULDC.64 UR6, c[0x0][0x2c8] ;  /* 0x0000b20000067ab9 */ /* 0x000fe20000000a00 */
[C---:B------:R-:W-:Y:S01]  /*0a40*/  LEA R20, P1, R19.reuse, UR8, 0x4 ;  /* 0x0000000813147c11 */ /* 0x040fe2000f8220ff */
[----:B------:R-:W0:Y:S03]  /*0a50*/  LDC.64 R2, c[0x0][0x260] ;  /* 0x00009800ff027b82 */ /* 0x000e260000000a00 */
[----:B------:R-:W-:Y:S02]  /*0a60*/  LEA.HI.X R21, R19, UR9, RZ, 0x4, P1 ;  /* 0x0000000913157c11 */ /* 0x000fe400088f24ff */
[----:B------:R-:W-:-:S04]  /*0a70*/  ISETP.NE.U32.AND P1, PT, RZ, UR6, PT ;  /* 0x00000006ff007c0c */ /* 0x000fc8000bf25070 */
[----:B------:R-:W-:Y:S01]  /*0a80*/  ISETP.NE.AND.EX P1, PT, RZ, UR7, PT, P1 ;  /* 0x00000007ff007c0c */ /* 0x000fe2000bf25310 */
[----:B------:R-:W2:-:S12]  /*0a90*/  LDG.E.128 R20, desc[UR4][R20.64] ;  /* 0x0000000414147981 */ /* 0x000e98000c1e1d00 */
[C---:B------:R-:W-:Y:S01]  /*0aa0*/  @P1 LEA R66, P2, R19.reuse, UR6, 0x4 ;  /* 0x0000000613421c11 */ /* 0x040fe2000f8420ff */
[----:B0-----:R-:W-:-:S03]  /*0ab0*/  IMAD.WIDE.U32 R2, R19, 0x10, R2 ;  /* 0x0000001013027825 */ /* 0x001fc600078e0002 */
[C---:B------:R-:W-:Y:S02]  /*0ac0*/  @P1 LEA.HI.X R67, R19.reuse, UR7, RZ, 0x4, P2 ;  /* 0x0000000713431c11 */ /* 0x040fe400090f24ff */
[----:B------:R-:W3:Y:S04]  /*0ad0*/  LDG.E.128 R52, desc[UR4][R2.64] ;  /* 0x0000000402347981 */ /* 0x000ee8000c1e1d00 */
[----:B------:R-:W5:Y:S01]  /*0ae0*/  @P1 LDG.E.128 R64, desc[UR4][R66.64] ;  /* 0x0000000442401981 */ /* 0x000f62000c1e1d00 */
[----:B------:R-:W-:Y:S02]  /*0af0*/  IADD3 R19, R19, 0x80, RZ ;  /* 0x0000008013137810 */ /* 0x000fe40007ffe0ff */
[----:B--2---:R-:W-:Y:S02]  /*0b00*/  PRMT R105, R20, 0x7632, R105 ;  /* 0x0000763214697816 */ /* 0x004fe40000000069 */
[----:B------:R-:W-:-:S02]  /*0b10*/  PRMT R106, R21, 0x7632, R106 ;  /* 0x00007632156a7816 */ /* 0x000fc4000000006a */
[----:B------:R-:W-:Y:S02]  /*0b20*/  PRMT R107, R22, 0x7632, R107 ;  /* 0x00007632166b7816 */ /* 0x000fe4000000006b */
[----:B------:R-:W-:Y:S02]  /*0b30*/  PRMT R108, R23, 0x7632, R108 ;  /* 0x00007632176c7816 */ /* 0x000fe4000000006c */
[----:B---3--:R-:W-:Y:S02]  /*0b40*/  PRMT R133, R52, 0x7632, R133 ;  /* 0x0000763234857816 */ /* 0x008fe40000000085 */
[----:B------:R-:W-:Y:S02]  /*0b50*/  PRMT R134, R53, 0x7632, R134 ;  /* 0x0000763235867816 */ /* 0x000fe40000000086 */
[----:B------:R-:W-:Y:S02]  /*0b60*/  PRMT R135, R54, 0x7632, R135 ;  /* 0x0000763236877816 */ /* 0x000fe40000000087 */
[----:B------:R-:W-:-:S02]  /*0b70*/  @!P1 CS2R R64, SRZ ;  /* 0x0000000000409805 */ /* 0x000fc4000001ff00 */
[----:B------:R-:W-:Y:S02]  /*0b80*/  PRMT R136, R55, 0x7632, R136 ;  /* 0x0000763237887816 */ /* 0x000fe40000000088 */
[----:B------:R-:W-:-:S07]  /*0b90*/  @!P1 CS2R R66, SRZ ;  /* 0x0000000000429805 */ /* 0x000fce000001ff00 */
.L_x_825:
[----:B------:R-:W-:Y:S05]  /*0ba0*/  BSYNC B0 ;  /* 0x0000000000007941 */ /* 0x000fea0003800000 */
.L_x_824:
        /* <DEDUP_REMOVED lines=11> */
[----:B------:R-:W-:Y:S02]  /*0c60*/  ULDC.64 UR6, c[0x0][0x278] ;  /* 0x00009e0000067ab9 */ /* 0x000fe40000000a00 */
[C---:B------:R-:W-:Y:S01]  /*0c70*/  LEA R16, P2, R19.reuse, UR6, 0x4 ;  /* 0x0000000613107c11 */ /* 0x040fe2000f8420ff */
[C---:B0-----:R-:W-:Y:S01]  /*0c80*/  IMAD.WIDE.U32 R56, R19.reuse, 0x10, R56 ;  /* 0x0000001013387825 */ /* 0x041fe200078e0038 */
[----:B------:R0:W5:Y:S02]  /*0c90*/  @P1 LDG.E.128 R60, desc[UR4][R2.64] ;  /* 0x00000004023c1981 */ /* 0x000164000c1e1d00 */
[----:B------:R-:W-:-:S03]  /*0ca0*/  LEA.HI.X R17, R19, UR7, RZ, 0x4, P2 ;  /* 0x0000000713117c11 */ /* 0x000fc600090f24ff */
[----:B------:R-:W2:Y:S04]  /*0cb0*/  LDG.E.128 R56, desc[UR4][R56.64] ;  /* 0x0000000438387981 */ /* 0x000ea8000c1e1d00 */
[----:B------:R-:W3:Y:S01]  /*0cc0*/  LDG.E.128 R16, desc[UR4][R16.64] ;  /* 0x0000000410107981 */ /* 0x000ee2000c1e1d00 */
[----:B------:R-:W-:Y:S02]  /*0cd0*/  @!P1 CS2R R60, SRZ ;  /* 0x00000000003c9805 */ /* 0x000fe4000001ff00 */
[----:B------:R-:W-:Y:S02]  /*0ce0*/  @!P1 CS2R R62, SRZ ;  /* 0x00000000003e9805 */ /* 0x000fe4000001ff00 */
[----:B--2---:R-:W-:Y:S02]  /*0cf0*/  PRMT R137, R56, 0x7632, R137 ;  /* 0x0000763238897816 */ /* 0x004fe40000000089 */
[----:B------:R-:W-:-:S02]  /*0d00*/  PRMT R138, R57, 0x7632, R138 ;  /* 0x00007632398a7816 */ /* 0x000fc4000000008a */
[----:B------:R-:W-:Y:S02]  /*0d10*/  PRMT R139, R58, 0x7632, R139 ;  /* 0x000076323a8b7816 */ /* 0x000fe4000000008b */
[----:B------:R-:W-:Y:S02]  /*0d20*/  PRMT R140, R59, 0x7632, R140 ;  /* 0x000076323b8c7816 */ /* 0x000fe4000000008c */
[----:B---3--:R-:W-:Y:S02]  /*0d30*/  PRMT R109, R16, 0x7632, R109 ;  /* 0x00007632106d7816 */ /* 0x008fe4000000006d */
[----:B------:R-:W-:Y:S02]  /*0d40*/  PRMT R110, R17, 0x7632, R110 ;  /* 0x00007632116e7816 */ /* 0x000fe4000000006e */
[----:B------:R-:W-:Y:S02]  /*0d50*/  PRMT R111, R18, 0x7632, R111 ;  /* 0x00007632126f7816 */ /* 0x000fe4000000006f */
[----:B0-----:R-:W-:-:S07]  /*0d60*/  PRMT R112, R19, 0x7632, R112 ;  /* 0x0000763213707816 */ /* 0x001fce0000000070 */
.L_x_827:
[----:B------:R-:W-:Y:S05]  /*0d70*/  BSYNC B0 ;  /* 0x0000000000007941 */ /* 0x000fea0003800000 */
.L_x_826:
[----:B------:R-:W0:Y:S02]  /*0d80*/  S2UR UR6, SR_CTAID.X ;  /* 0x00000000000679c3 */ /* 0x000e240000002500 */
[----:B0-----:R-:W-:Y:S01]  /*0d90*/  LEA.HI R195, R51, UR6, RZ, 0x19 ;  /* 0x0000000633c37c11 */ /* 0x001fe2000f8fc8ff */
[----:B------:R-:W-:-:S03]  /*0da0*/  ULDC UR6, c[0x0][0x214] ;  /* 0x0000850000067ab9 */ /* 0x000fc60000000800 */
[----:B------:R-:W-:-:S13]  /*0db0*/  ISETP.GE.AND P1, PT, R195, UR6, PT ;  /* 0x00000006c3007c0c */ /* 0x000fda000bf26270 */
[----:B------:R-:W-:Y:S05]  /*0dc0*/  @P1 EXIT ;  /* 0x000000000000194d */ /* 0x000fea0003800000 */
[----:B------:R-:W-:Y:S01]  /*0dd0*/  IMAD.U32 R44, R36, 0x10000, RZ ;  /* 0x00010000242c7824 */ /* 0x000fe200078e00ff */
[----:B------:R-:W-:Y:S01]  /*0de0*/  SHF.L.U32 R36, R28, 0x10, RZ ;  /* 0x000000101c247819 */ /* 0x000fe200000006ff */
[----:B------:R-:W-:Y:S01]  /*0df0*/  ULDC.64 UR6, c[0x0][0x270] ;  /* 0x00009c0000067ab9 */ /* 0x000fe20000000a00 */
[----:B------:R-:W-:Y:S01]  /*0e00*/  SHF.L.U32 R28, R20, 0x10, RZ ;  /* 0x00000010141c7819 */ /* 0x000fe200000006ff */
[----:B------:R-:W-:Y:S01]  /*0e10*/  HFMA2.MMA R240, -RZ, RZ, 0, 5.9604644775390625e-08 ;  /* 0x00000001fff07435 */ /* 0x000fe200000001ff */
[----:B------:R-:W-:Y:S01]  /*0e20*/  SHF.L.U32 R20, R12, 0x10, RZ ;  /* 0x000000100c147819 */ /* 0x000fe200000006ff */
[----:B------:R-:W-:Y:S01]  /*0e30*/  UISETP.NE.U32.AND UP0, UPT, UR6, URZ, UPT ;  /* 0x0000003f0600728c */ /* 0x000fe2000bf05070 */
[----:B------:R-:W-:Y:S01]  /*0e40*/  SHF.L.U32 R12, R4, 0x10, RZ ;  /* 0x00000010040c7819 */ /* 0x000fe200000006ff */
[----:B------:R-:W-:Y:S01]  /*0e50*/  IMAD.U32 R4, R88, 0x10000, RZ ;  /* 0x0001000058047824 */ /* 0x000fe200078e00ff */
[----:B-----5:R-:W-:Y:S01]  /*0e60*/  PRMT R161, R64, 0x7632, R161 ;  /* 0x0000763240a17816 */ /* 0x020fe200000000a1 */
[----:B------:R-:W-:Y:S01]  /*0e70*/  IMAD.U32 R58, R58, 0x10000, RZ ;  /* 0x000100003a3a7824 */ /* 0x000fe200078e00ff */
[----:B------:R-:W-:Y:S01]  /*0e80*/  SHF.L.U32 R88, R64, 0x10, RZ ;  /* 0x0000001040587819 */ /* 0x000fe200000006ff */
[----:B------:R-:W-:Y:S01]  /*0e90*/  IMAD.U32 R172, R172, 0x10000, RZ ;  /* 0x00010000acac7824 */ /* 0x000fe200078e00ff */
[--C-:B------:R-:W-:Y:S01]  /*0ea0*/  SHF.R.S32.HI R64, RZ, 0x3, R163.reuse ;  /* 0x00000003ff407819 */ /* 0x100fe200000114a3 */
[----:B------:R-:W-:Y:S01]  /*0eb0*/  IMAD.U32 R102, R102, 0x10000, RZ ;  /* 0x0001000066667824 */ /* 0x000fe200078e00ff */
[----:B------:R-:W-:Y:S01]  /*0ec0*/  SHF.L.U32 R3, R89, 0x10, RZ ;  /* 0x0000001059037819 */ /* 0x000fe200000006ff */
[----:B------:R-:W-:Y:S01]  /*0ed0*/  IMAD.U32 R112, R112, 0x10000, RZ ;  /* 0x0001000070707824 */ /* 0x000fe200078e00ff */
[----:B------:R-:W-:Y:S01]  /*0ee0*/  SHF.L.U32 R2, R90, 0x10, RZ ;  /* 0x000000105a027819 */ /* 0x000fe200000006ff */
[----:B------:R-:W-:Y:S01]  /*0ef0*/  IMAD.U32 R122, R122, 0x10000, RZ ;  /* 0x000100007a7a7824 */ /* 0x000fe200078e00ff */
[----:B------:R-:W-:Y:S01]  /*0f00*/  PRMT R162, R65, 0x7632, R162 ;  /* 0x0000763241a27816 */ /* 0x000fe200000000a2 */
[----:B------:R-:W-:Y:S01]  /*0f10*/  IMAD.U32 R133, R133, 0x10000, RZ ;  /* 0x0001000085857824 */ /* 0x000fe200078e00ff */
[----:B------:R-:W-:Y:S01]  /*0f20*/  SHF.L.U32 R89, R65, 0x10, RZ ;  /* 0x0000001041597819 */ /* 0x000fe200000006ff */
[----:B------:R-:W-:Y:S01]  /*0f30*/  ULDC.U8 UR6, c[0x0][0x2a0] ;  /* 0x0000a80000067ab9 */ /* 0x000fe20000000000 */
[C---:B------:R-:W-:Y:S01]  /*0f40*/  PRMT R163, R66.reuse, 0x7632, R163 ;  /* 0x0000763242a37816 */ /* 0x040fe200000000a3 */
[----:B------:R-:W-:Y:S01]  /*0f50*/  UISETP.NE.AND.EX UP0, UPT, UR7, URZ, UPT, UP0 ;  /* 0x0000003f0700728c */ /* 0x000fe2000bf05300 */
[----:B------:R-:W-:Y:S01]  /*0f60*/  SHF.L.U32 R90, R66, 0x10, RZ ;  /* 0x00000010425a7819 */ /* 0x000fe200000006ff */
[----:B------:R-:W-:Y:S01]  /*0f70*/  ULDC UR13, c[0x0][0x218] ;  /* 0x00008600000d7ab9 */ /* 0x000fe20000000800 */
[----:B------:R-:W-:Y:S01]  /*0f80*/  LOP3.LUT R66, R51, 0x60, RZ, 0xc0, !PT ;  /* 0x0000006033427812 */ /* 0x000fe200078ec0ff */
[----:B------:R-:W-:Y:S01]  /*0f90*/  ULDC UR12, c[0x0][0x290] ;  /* 0x0000a400000c7ab9 */ /* 0x000fe20000000800 */
[----:B------:R-:W-:Y:S01]  /*0fa0*/  LOP3.LUT R65, R64, 0x7f, RZ, 0xc0, !PT ;  /* 0x0000007f40417812 */ /* 0x000fe200078ec0ff */
[----:B------:R-:W-:Y:S01]  /*0fb0*/  ULDC.64 UR8, c[0x0][0x230] ;  /* 0x00008c0000087ab9 */ /* 0x000fe20000000a00 */
[----:B------:R-:W-:Y:S01]  /*0fc0*/  SHF.R.U32.HI R64, RZ, 0x2, R64 ;  /* 0x00000002ff407819 */ /* 0x000fe20000011640 */
[----:B------:R-:W-:Y:S01]  /*0fd0*/  UISETP.NE.AND UP1, UPT, UR6, URZ, UPT ;  /* 0x0000003f0600728c */ /* 0x000fe2000bf25270 */
[----:B------:R-:W-:Y:S01]  /*0fe0*/  VIADDMNMX R66, R65, -R66, RZ, !PT ;  /* 0x8000004241427246 */ /* 0x000fe200078001ff */
[----:B------:R-:W-:Y:S01]  /*0ff0*/  ULDC.64 UR10, c[0x0][0x238] ;  /* 0x00008e00000a7ab9 */ /* 0x000fe20000000a00 */
[----:B------:R-:W-:Y:S01]  /*1000*/  LOP3.LUT R193, R64, 0x3fffffe0, RZ, 0xc0, !PT ;  /* 0x3fffffe040c17812 */ /* 0x000fe200078ec0ff */
[----:B------:R-:W-:Y:S01]  /*1010*/  ULDC.64 UR14, c[0x0][0x210] ;  /* 0x00008400000e7ab9 */ /* 0x000fe20000000a00 */
[----:B------:R-:W-:-:S02]  /*1020*/  VIMNMX R66, R66, 0x20, PT ;  /* 0x0000002042427848 */ /* 0x000fc40003fe0100 */
[----:B------:R-:W-:Y:S02]  /*1030*/  SHF.L.U32 R48, R40, 0x10, RZ ;  /* 0x0000001028307819 */ /* 0x000fe400000006ff */
[----:B------:R-:W-:Y:S02]  /*1040*/  IADD3 R66, R66, R193, RZ ;  /* 0x000000c142427210 */ /* 0x000fe40007ffe0ff */
        /* <DEDUP_REMOVED lines=8> */
[----:B------:R-:W-:Y:S02]  /*10d0*/  LOP3.LUT R92, R91, 0x3e0, RZ, 0xc0, !PT ;  /* 0x000003e05b5c7812 */ /* 0x000fe400078ec0ff */
[----:B------:R-:W-:Y:S02]  /*10e0*/  I2FP.F32.U32 R66, R66 ;  /* 0x0000004200427245 */ /* 0x000fe40000201000 */
[----:B------:R-:W-:-:S02]  /*10f0*/  VIADDMNMX R65, R65, -R92, RZ, !PT ;  /* 0x8000005c41417246 */ /* 0x000fc400078001ff */
[----:B------:R0:W1:Y:S01]  /*1100*/  MUFU.RCP R194, R66 ;  /* 0x0000004200c27308 */ /* 0x0000620000001000 */
[----:B------:R-:W-:Y:S02]  /*1110*/  SHF.L.U32 R47, R41, 0x10, RZ ;  /* 0x00000010292f7819 */ /* 0x000fe400000006ff */
[----:B------:R-:W-:Y:S02]  /*1120*/  SHF.L.U32 R46, R42, 0x10, RZ ;  /* 0x000000102a2e7819 */ /* 0x000fe400000006ff */
[----:B------:R-:W-:Y:S02]  /*1130*/  SHF.L.U32 R45, R43, 0x10, RZ ;  /* 0x000000102b2d7819 */ /* 0x000fe400000006ff */
[----:B------:R-:W-:Y:S02]  /*1140*/  SHF.L.U32 R43, R37, 0x10, RZ ;  /* 0x00000010252b7819 */ /* 0x000fe400000006ff */
[----:B------:R-:W-:Y:S02]  /*1150*/  SHF.L.U32 R42, R38, 0x10, RZ ;  /* 0x00000010262a7819 */ /* 0x000fe400000006ff */
[----:B------:R-:W-:-:S02]  /*1160*/  SHF.L.U32 R41, R39, 0x10, RZ ;  /* 0x0000001027297819 */ /* 0x000fc400000006ff */
[----:B------:R-:W-:Y:S02]  /*1170*/  SHF.L.U32 R39, R33, 0x10, RZ ;  /* 0x0000001021277819 */ /* 0x000fe400000006ff */
[----:B------:R-:W-:Y:S01]  /*1180*/  SHF.L.U32 R38, R34, 0x10, RZ ;  /* 0x0000001022267819 */ /* 0x000fe200000006ff */
[----:B------:R-:W-:Y:S01]  /*1190*/  IMAD.U32 R34, R30, 0x10000, RZ ;  /* 0x000100001e227824 */ /* 0x000fe200078e00ff */
[----:B------:R-:W-:Y:S02]  /*11a0*/  SHF.L.U32 R37, R35, 0x10, RZ ;  /* 0x0000001023257819 */ /* 0x000fe400000006ff */
[C---:B------:R-:W-:Y:S02]  /*11b0*/  PRMT R165, R60.reuse, 0x7632, R165 ;  /* 0x000076323ca57816 */ /* 0x040fe400000000a5 */
[----:B------:R-:W-:Y:S02]  /*11c0*/  SHF.L.U32 R92, R60, 0x10, RZ ;  /* 0x000000103c5c7819 */ /* 0x000fe400000006ff */
[----:B------:R-:W-:-:S02]  /*11d0*/  SHF.L.U32 R35, R29, 0x10, RZ ;  /* 0x000000101d237819 */ /* 0x000fc400000006ff */
[----:B------:R-:W-:Y:S02]  /*11e0*/  SHF.L.U32 R33, R31, 0x10, RZ ;  /* 0x000000101f217819 */ /* 0x000fe400000006ff */
[----:B------:R-:W-:Y:S02]  /*11f0*/  VIMNMX R60, R65, 0x20, PT ;  /* 0x00000020413c7848 */ /* 0x000fe40003fe0100 */
        /* <DEDUP_REMOVED lines=9> */
[----:B------:R-:W-:-:S02]  /*1290*/  PRMT R143, R86, 0x7632, R143 ;  /* 0x00007632568f7816 */ /* 0x000fc4000000008f */
[----:B------:R-:W-:Y:S02]  /*12a0*/  PRMT R154, R73, 0x7632, R154 ;  /* 0x00007632499a7816 */ /* 0x000fe4000000009a */
[----:B------:R-:W-:Y:S01]  /*12b0*/  PRMT R164, R67, 0x7632, R164 ;  /* 0x0000763243a47816 */ /* 0x000fe200000000a4 */
[----:B------:R-:W-:Y:S01]  /*12c0*/  IMAD.U32 R143, R143, 0x10000, RZ ;  /* 0x000100008f8f7824 */ /* 0x000fe200078e00ff */
[----:B------:R-:W-:Y:S01]  /*12d0*/  SHF.L.U32 R19, R13, 0x10, RZ ;  /* 0x000000100d137819 */ /* 0x000fe200000006ff */
[----:B------:R-:W-:Y:S01]  /*12e0*/  IMAD.U32 R154, R154, 0x10000, RZ ;  /* 0x000100009a9a7824 */ /* 0x000fe200078e00ff */
[----:B------:R-:W-:Y:S01]  /*12f0*/  SHF.L.U32 R18, R14, 0x10, RZ ;  /* 0x000000100e127819 */ /* 0x000fe200000006ff */
[----:B------:R-:W-:Y:S01]  /*1300*/  IMAD.U32 R14, R10, 0x10000, RZ ;  /* 0x000100000a0e7824 */ /* 0x000fe200078e00ff */
[----:B------:R-:W-:Y:S01]  /*1310*/  SHF.L.U32 R17, R15, 0x10, RZ ;  /* 0x000000100f117819 */ /* 0x000fe200000006ff */
        /* <DEDUP_REMOVED lines=8> */
[C---:B------:R-:W-:Y:S01]  /*13a0*/  PRMT R149, R76.reuse, 0x7632, R149 ;  /* 0x000076324c957816 */ /* 0x040fe20000000095 */
[----:B------:R-:W-:Y:S01]  /*13b0*/  IMAD.U32 R76, R76, 0x10000, RZ ;  /* 0x000100004c4c7824 */ /* 0x000fe200078e00ff */
        /* <DEDUP_REMOVED lines=8> */
[C---:B------:R-:W-:Y:S01]  /*1440*/  PRMT R159, R70.reuse, 0x7632, R159 ;  /* 0x00007632469f7816 */ /* 0x040fe2000000009f */
[----:B------:R-:W-:Y:S01]  /*1450*/  IMAD.U32 R70, R70, 0x10000, RZ ;  /* 0x0001000046467824 */ /* 0x000fe200078e00ff */
[----:B------:R-:W-:Y:S02]  /*1460*/  PRMT R160, R71, 0x7632, R160 ;  /* 0x0000763247a07816 */ /* 0x000fe400000000a0 */
[----:B------:R-:W-:-:S02]  /*1470*/  PRMT R166, R61, 0x7632, R166 ;  /* 0x000076323da67816 */ /* 0x000fc400000000a6 */
[----:B------:R-:W-:Y:S02]  /*1480*/  PRMT R167, R62, 0x7632, R167 ;  /* 0x000076323ea77816 */ /* 0x000fe400000000a7 */
[----:B------:R-:W-:Y:S02]  /*1490*/  PRMT R168, R63, 0x7632, R168 ;  /* 0x000076323fa87816 */ /* 0x000fe400000000a8 */
[----:B------:R-:W-:Y:S02]  /*14a0*/  IADD3 R193, R193, R60, RZ ;  /* 0x0000003cc1c17210 */ /* 0x000fe40007ffe0ff */
[----:B------:R-:W-:Y:S02]  /*14b0*/  SHF.L.U32 R15, R9, 0x10, RZ ;  /* 0x00000010090f7819 */ /* 0x000fe400000006ff */
[----:B------:R-:W-:Y:S02]  /*14c0*/  SHF.L.U32 R13, R11, 0x10, RZ ;  /* 0x000000100b0d7819 */ /* 0x000fe400000006ff */
[----:B------:R-:W-:-:S02]  /*14d0*/  SHF.L.U32 R11, R5, 0x10, RZ ;  /* 0x00000010050b7819 */ /* 0x000fc400000006ff */
[----:B------:R-:W-:Y:S02]  /*14e0*/  SHF.L.U32 R10, R6, 0x10, RZ ;  /* 0x00000010060a7819 */ /* 0x000fe400000006ff */
[----:B------:R-:W-:Y:S02]  /*14f0*/  SHF.L.U32 R9, R7, 0x10, RZ ;  /* 0x0000001007097819 */ /* 0x000fe400000006ff */
        /* <DEDUP_REMOVED lines=108> */
[----:B01----:R-:W-:-:S07]  /*1bc0*/  SHF.L.U32 R193, R193, 0x3, RZ ;  /* 0x00000003c1c17819 */ /* 0x003fce00000006ff */
.L_x_857:
[----:B------:R-:W-:Y:S01]  /*1bd0*/  PLOP3.LUT P1, PT, PT, PT, UP0, 0x80, 0x0 ;  /* 0x000000000000781c */ /* 0x000fe20003f2f008 */
[----:B------:R-:W-:Y:S01]  /*1be0*/  @UP0 ULDC.64 UR6, c[0x0][0x270] ;  /* 0x00009c0000060ab9 */ /* 0x000fe20000000a00 */
[----:B------:R-:W-:-:S11]  /*1bf0*/  MOV R64, 0x2 ;  /* 0x0000000200407802 */ /* 0x000fd60000000f00 */
[----:B------:R-:W-:Y:S01]  /*1c00*/  @P1 IMAD.WIDE R64, R195, R64, UR6 ;  /* 0x00000006c3401e25 */ /* 0x000fe2000f8e0240 */
[----:B------:R-:W-:-:S13]  /*1c10*/  PLOP3.LUT P1, PT, PT, PT, UP0, 0x80, 0x0 ;  /* 0x000000000000781c */ /* 0x000fda0003f2f008 */
[----:B------:R-:W2:Y:S01]  /*1c20*/  @P1 LDG.E.U16 R64, desc[UR4][R64.64] ;  /* 0x0000000440401981 */ /* 0x000ea2000c1e1500 */
[----:B------:R-:W-:Y:S01]  /*1c30*/  IMAD R66, R195, UR13, RZ ;  /* 0x0000000dc3427c24 */ /* 0x000fe2000f8e02ff */
[----:B------:R-:W-:Y:S01]  /*1c40*/  PLOP3.LUT P1, PT, PT, PT, UP0, 0x80, 0x0 ;  /* 0x000000000000781c */ /* 0x000fe20003f2f008 */
[----:B------:R-:W-:Y:S01]  /*1c50*/  BSSY B0, `(.L_x_828) ;  /* 0x0000049000007945 */ /* 0x000fe20003800000 */
[----:B------:R-:W-:Y:S02]  /*1c60*/  LOP3.LUT R192, R51, 0x7f, RZ, 0xc0, !PT ;  /* 0x0000007f33c07812 */ /* 0x000fe400078ec0ff */
[----:B------:R-:W-:Y:S02]  /*1c70*/  SHF.R.S32.HI R67, RZ, 0x1f, R66 ;  /* 0x0000001fff437819 */ /* 0x000fe40000011442 */
[----:B------:R-:W-:Y:S02]  /*1c80*/  MOV R241, 0x3f800000 ;  /* 0x3f80000000f17802 */ /* 0x000fe40000000f00 */
[----:B------:R-:W-:-:S04]  /*1c90*/  LEA.HI R67, R67, R66, RZ, 0x3 ;  /* 0x0000004243437211 */ /* 0x000fc800078f18ff */
[----:B------:R-:W-:-:S04]  /*1ca0*/  LEA.HI.SX32 R192, R67, R192, 0x1d ;  /* 0x000000c043c07211 */ /* 0x000fc800078feaff */
[----:B------:R-:W-:Y:S02]  /*1cb0*/  MOV R242, R192 ;  /* 0x000000c000f27202 */ /* 0x000fe40000000f00 */
[----:B--2---:R-:W-:Y:S01]  /*1cc0*/  @P1 SHF.L.U32 R241, R64, 0x10, RZ ;  /* 0x0000001040f11819 */ /* 0x004fe200000006ff */
[----:B------:R-:W-:Y:S06]  /*1cd0*/  @!P0 BRA `(.L_x_829) ;  /* 0x0000000400008947 */ /* 0x000fec0003800000 */
[----:B------:R-:W0:Y:S01]  /*1ce0*/  LDC.64 R64, c[0x0][0x220] ;  /* 0x00008800ff407b82 */ /* 0x000e220000000a00 */
[----:B------:R-:W-:-:S04]  /*1cf0*/  ISETP.NE.U32.AND P1, PT, RZ, UR8, PT ;  /* 0x00000008ff007c0c */ /* 0x000fc8000bf25070 */
[----:B------:R-:W-:-:S13]  /*1d00*/  ISETP.NE.AND.EX P1, PT, RZ, UR9, PT, P1 ;  /* 0x00000009ff007c0c */ /* 0x000fda000bf25310 */
[----:B------:R-:W-:-:S04]  /*1d10*/  @P1 LEA R180, P2, R192, UR8, 0x4 ;  /* 0x00000008c0b41c11 */ /* 0x000fc8000f8420ff */
[C---:B------:R-:W-:Y:S01]  /*1d20*/  @P1 LEA.HI.X R181, R192.reuse, UR9, RZ, 0x4, P2 ;  /* 0x00000009c0b51c11 */ /* 0x040fe200090f24ff */
[----:B0-----:R-:W-:-:S04]  /*1d30*/  IMAD.WIDE.U32 R64, R192, 0x10, R64 ;  /* 0x00000010c0407825 */ /* 0x001fc800078e0040 */
[----:B------:R-:W2:Y:S04]  /*1d40*/  @P1 LDG.E.128 R60, desc[UR4][R180.64] ;  /* 0x00000004b43c1981 */ /* 0x000ea8000c1e1d00 */
[----:B------:R-:W3:Y:S02]  /*1d50*/  LDG.E.128 R64, desc[UR4][R64.64] ;  /* 0x0000000440407981 */ /* 0x000ee4000c1e1d00 */
[----:B---3--:R-:W-:Y:S02]  /*1d60*/  PRMT R196, R64, 0x7632, R196 ;  /* 0x0000763240c47816 */ /* 0x008fe400000000c4 */
[----:B------:R-:W-:Y:S02]  /*1d70*/  PRMT R197, R65, 0x7632, R197 ;  /* 0x0000763241c57816 */ /* 0x000fe400000000c5 */
[----:B------:R-:W-:-:S03]  /*1d80*/  SHF.L.U32 R196, R196, 0x10, RZ ;  /* 0x00000010c4c47819 */ /* 0x000fc600000006ff */
[----:B------:R-:W-:Y:S01]  /*1d90*/  IMAD.U32 R208, R197, 0x10000, RZ ;  /* 0x00010000c5d07824 */ /* 0x000fe200078e00ff */
[----:B--2---:R-:W-:Y:S01]  /*1da0*/  @P1 PRMT R197, R60, 0x7632, R197 ;  /* 0x000076323cc51816 */ /* 0x004fe200000000c5 */
[-C--:B------:R-:W-:Y:S02]  /*1db0*/  FMUL.FTZ R196, R196, R241.reuse ;  /* 0x000000f1c4c47220 */ /* 0x080fe40000410000 */
[----:B------:R-:W-:Y:S01]  /*1dc0*/  FMUL.FTZ R215, R208, R241 ;  /* 0x000000f1d0d77220 */ /* 0x000fe20000410000 */
[----:B------:R-:W-:Y:S01]  /*1dd0*/  @P1 PRMT R208, R61, 0x7632, R208 ;  /* 0x000076323dd01816 */ /* 0x000fe200000000d0 */
[----:B------:R-:W-:Y:S01]  /*1de0*/  FMUL.FTZ R180, R179, R196 ;  /* 0x000000c4b3b47220 */ /* 0x000fe20000410000 */
[----:B------:R-:W-:Y:S01]  /*1df0*/  @P1 SHF.L.U32 R197, R197, 0x10, RZ ;  /* 0x00000010c5c51819 */ /* 0x000fe200000006ff */
[----:B------:R-:W-:Y:S01]  /*1e00*/  FMUL.FTZ R181, R178, R215 ;  /* 0x000000d7b2b57220 */ /* 0x000fe20000410000 */
[----:B------:R-:W-:Y:S02]  /*1e10*/  @P1 SHF.L.U32 R208, R208, 0x10, RZ ;  /* 0x00000010d0d01819 */ /* 0x000fe400000006ff */
[----:B------:R-:W-:Y:S01]  /*1e20*/  PRMT R196, R66, 0x7632, R196 ;  /* 0x0000763242c47816 */ /* 0x000fe200000000c4 */
[----:B------:R-:W-:Y:S01]  /*1e30*/  @P1 FADD.FTZ R180, R197, R180 ;  /* 0x000000b4c5b41221 */ /* 0x000fe20000010000 */
[----:B------:R-:W-:Y:S01]  /*1e40*/  PRMT R197, R67, 0x7632, R197 ;  /* 0x0000763243c57816 */ /* 0x000fe200000000c5 */
[----:B------:R-:W-:Y:S01]  /*1e50*/  @P1 FADD.FTZ R181, R208, R181 ;  /* 0x000000b5d0b51221 */ /* 0x000fe20000010000 */
[----:B------:R-:W-:-:S02]  /*1e60*/  SHF.L.U32 R196, R196, 0x10, RZ ;  /* 0x00000010c4c47819 */ /* 0x000fc400000006ff */
[----:B------:R-:W-:Y:S02]  /*1e70*/  SHF.L.U32 R208, R197, 0x10, RZ ;  /* 0x00000010c5d07819 */ /* 0x000fe400000006ff */
[----:B------:R-:W-:Y:S01]  /*1e80*/  @P1 PRMT R197, R62, 0x7632, R197 ;  /* 0x000076323ec51816 */ /* 0x000fe200000000c5 */
[-C--:B------:R-:W-:Y:S02]  /*1e90*/  FMUL.FTZ R196, R196, R241.reuse ;  /* 0x000000f1c4c47220 */ /* 0x080fe40000410000 */
[----:B------:R-:W-:Y:S01]  /*1ea0*/  FMUL.FTZ R243, R208, R241 ;  /* 0x000000f1d0f37220 */ /* 0x000fe20000410000 */
[----:B------:R-:W-:Y:S01]  /*1eb0*/  @P1 PRMT R208, R63, 0x7632, R208 ;  /* 0x000076323fd01816 */ /* 0x000fe200000000d0 */
[----:B------:R-:W-:Y:S01]  /*1ec0*/  FMUL.FTZ R196, R177, R196 ;  /* 0x000000c4b1c47220 */ /* 0x000fe20000410000 */
[----:B------:R-:W-:Y:S02]  /*1ed0*/  @P1 SHF.L.U32 R215, R197, 0x10, RZ ;  /* 0x00000010c5d71819 */ /* 0x000fe400000006ff */
[----:B------:R-:W-:Y:S01]  /*1ee0*/  SHF.L.U32 R64, R64, 0x10, RZ ;  /* 0x0000001040407819 */ /* 0x000fe200000006ff */
[----:B------:R-:W-:Y:S01]  /*1ef0*/  FMUL.FTZ R197, R176, R243 ;  /* 0x000000f3b0c57220 */ /* 0x000fe20000410000 */
[----:B------:R-:W-:Y:S01]  /*1f00*/  @P1 SHF.L.U32 R208, R208, 0x10, RZ ;  /* 0x00000010d0d01819 */ /* 0x000fe200000006ff */
[----:B------:R-:W-:-:S02]  /*1f10*/  @P1 FADD.FTZ R196, R215, R196 ;  /* 0x000000c4d7c41221 */ /* 0x000fc40000010000 */
[----:B------:R-:W-:Y:S01]  /*1f20*/  FMUL.FTZ R215, R64, R241 ;  /* 0x000000f140d77220 */ /* 0x000fe20000410000 */
[----:B------:R-:W-:Y:S01]  /*1f30*/  SHF.L.U32 R64, R65, 0x10, RZ ;  /* 0x0000001041407819 */ /* 0x000fe200000006ff */
[----:B------:R-:W-:Y:S01]  /*1f40*/  @P1 FADD.FTZ R197, R208, R197 ;  /* 0x000000c5d0c51221 */ /* 0x000fe20000010000 */
[----:B------:R-:W-:Y:S01]  /*1f50*/  @P1 SHF.L.U32 R65, R60, 0x10, RZ ;  /* 0x000000103c411819 */ /* 0x000fe200000006ff */
[----:B------:R-:W-:Y:S01]  /*1f60*/  FMUL.FTZ R208, R48, R215 ;  /* 0x000000d730d07220 */ /* 0x000fe20000410000 */
[----:B------:R-:W-:Y:S01]  /*1f70*/  SHF.L.U32 R66, R66, 0x10, RZ ;  /* 0x0000001042427819 */ /* 0x000fe200000006ff */
[-C--:B------:R-:W-:Y:S01]  /*1f80*/  FMUL.FTZ R64, R64, R241.reuse ;  /* 0x000000f140407220 */ /* 0x080fe20000410000 */
[----:B------:R-:W-:Y:S02]  /*1f90*/  IMAD.U32 R216, R67, 0x10000, RZ ;  /* 0x0001000043d87824 */ /* 0x000fe400078e00ff */
[----:B------:R-:W-:Y:S01]  /*1fa0*/  @P1 FADD.FTZ R208, R65, R208 ;  /* 0x000000d041d01221 */ /* 0x000fe20000010000 */
[----:B------:R-:W-:Y:S01]  /*1fb0*/  @P1 SHF.L.U32 R65, R61, 0x10, RZ ;  /* 0x000000103d411819 */ /* 0x000fe200000006ff */
[----:B------:R-:W-:Y:S01]  /*1fc0*/  FMUL.FTZ R214, R47, R64 ;  /* 0x000000402fd67220 */ /* 0x000fe20000410000 */
[-C--:B------:R-:W-:Y:S01]  /*1fd0*/  FMUL.FTZ R215, R66, R241.reuse ;  /* 0x000000f142d77220 */ /* 0x080fe20000410000 */
[----:B------:R-:W-:Y:S01]  /*1fe0*/  FMUL.FTZ R216, R216, R241 ;  /* 0x000000f1d8d87220 */ /* 0x000fe20000410000 */
[----:B------:R-:W-:Y:S01]  /*1ff0*/  @P1 SHF.L.U32 R64, R62, 0x10, RZ ;  /* 0x000000103e401819 */ /* 0x000fe200000006ff */
[----:B------:R-:W-:Y:S01]  /*2000*/  @P1 FADD.FTZ R214, R65, R214 ;  /* 0x000000d641d61221 */ /* 0x000fe20000010000 */
[----:B------:R-:W-:Y:S01]  /*2010*/  @P1 SHF.L.U32 R65, R63, 0x10, RZ ;  /* 0x000000103f411819 */ /* 0x000fe200000006ff */
[----:B------:R-:W-:Y:S01]  /*2020*/  FMUL.FTZ R215, R46, R215 ;  /* 0x000000d72ed77220 */ /* 0x000fe20000410000 */
[----:B------:R-:W-:-:S03]  /*2030*/  FMUL.FTZ R216, R45, R216 ;  /* 0x000000d82dd87220 */ /* 0x000fc60000410000 */
[----:B------:R-:W-:Y:S01]  /*2040*/  @P1 FADD.FTZ R215, R64, R215 ;  /* 0x000000d740d71221 */ /* 0x000fe20000010000 */
[----:B------:R-:W-:Y:S01]  /*2050*/  @P1 FADD.FTZ R216, R65, R216 ;  /* 0x000000d841d81221 */ /* 0x000fe20000010000 */
[C---:B------:R-:W-:Y:S02]  /*2060*/  LEA R242, P1, R192.reuse, UR10, 0x4 ;  /* 0x0000000ac0f27c11 */ /* 0x040fe4000f8220ff */
[----:B------:R-:W-:Y:S02]  /*2070*/  F2FP.BF16.F32.PACK_AB R65, R181, R214 ;  /* 0x000000d6b541723e */ /* 0x000fe400000010ff */
[----:B------:R-:W-:Y:S02]  /*2080*/  LEA.HI.X R243, R192, UR11, RZ, 0x4, P1 ;  /* 0x0000000bc0f37c11 */ /* 0x000fe400088f24ff */
[----:B------:R-:W-:Y:S02]  /*2090*/  F2FP.BF16.F32.PACK_AB R66, R196, R215 ;  /* 0x000000d7c442723e */ /* 0x000fe400000010ff */
[----:B------:R-:W-:-:S02]  /*20a0*/  F2FP.BF16.F32.PACK_AB R64, R180, R208 ;  /* 0x000000d0b440723e */ /* 0x000fc400000010ff */
[----:B------:R-:W-:-:S05]  /*20b0*/  F2FP.BF16.F32.PACK_AB R67, R197, R216 ;  /* 0x000000d8c543723e */ /* 0x000fca00000010ff */
[----:B------:R0:W-:Y:S02]  /*20c0*/  STG.E.128 desc[UR4][R242.64], R64 ;  /* 0x00000040f2007986 */ /* 0x0001e4000c101d04 */
[----:B0-----:R-:W-:-:S07]  /*20d0*/  IADD3 R242, R192, 0x80, RZ ;  /* 0x00000080c0f27810 */ /* 0x001fce0007ffe0ff */
.L_x_829:
[----:B------:R-:W-:Y:S05]  /*20e0*/  BSYNC B0 ;  /* 0x0000000000007941 */ /* 0x000fea0003800000 */
.L_x_828:
[----:B------:R-:W-:Y:S01]  /*20f0*/  ISETP.GE.U32.AND P1, PT, R50, 0x100, PT ;  /* 0x000001003200780c */ /* 0x000fe20003f26070 */
[----:B------:R-:W-:-:S12]  /*2100*/  BSSY B0, `(.L_x_830) ;  /* 0x0000042000007945 */ /* 0x000fd80003800000 */
[----:B------:R-:W-:Y:S05]  /*2110*/  @!P1 BRA `(.L_x_831) ;  /* 0x0000000400009947 */ /* 0x000fea0003800000 */
        /* <DEDUP_REMOVED lines=10> */
[----:B------:R-:W-:-:S02]  /*21c0*/  SHF.L.U32 R198, R198, 0x10, RZ ;  /* 0x00000010c6c67819 */ /* 0x000fc400000006ff */
[----:B------:R-:W-:Y:S02]  /*21d0*/  SHF.L.U32 R218, R199, 0x10, RZ ;  /* 0x00000010c7da7819 */ /* 0x000fe400000006ff */
[----:B--2---:R-:W-:Y:S01]  /*21e0*/  @P1 PRMT R217, R61, 0x7632, R217 ;  /* 0x000076323dd91816 */ /* 0x004fe200000000d9 */
[-C--:B------:R-:W-:Y:S01]  /*21f0*/  FMUL.FTZ R198, R198, R241.reuse ;  /* 0x000000f1c6c67220 */ /* 0x080fe20000410000 */
[----:B------:R-:W-:Y:S01]  /*2200*/  @P1 PRMT R199, R60, 0x7632, R199 ;  /* 0x000076323cc71816 */ /* 0x000fe200000000c7 */
[----:B------:R-:W-:Y:S02]  /*2210*/  FMUL.FTZ R209, R218, R241 ;  /* 0x000000f1dad17220 */ /* 0x000fe40000410000 */
[----:B------:R-:W-:Y:S01]  /*2220*/  FMUL.FTZ R182, R175, R198 ;  /* 0x000000c6afb67220 */ /* 0x000fe20000410000 */
[----:B------:R-:W-:Y:S01]  /*2230*/  @P1 SHF.L.U32 R198, R217, 0x10, RZ ;  /* 0x00000010d9c61819 */ /* 0x000fe200000006ff */
[----:B------:R-:W-:Y:S01]  /*2240*/  FMUL.FTZ R183, R174, R209 ;  /* 0x000000d1aeb77220 */ /* 0x000fe20000410000 */
[----:B------:R-:W-:-:S03]  /*2250*/  @P1 SHF.L.U32 R199, R199, 0x10, RZ ;  /* 0x00000010c7c71819 */ /* 0x000fc600000006ff */
[----:B------:R-:W-:Y:S01]  /*2260*/  @P1 FADD.FTZ R183, R198, R183 ;  /* 0x000000b7c6b71221 */ /* 0x000fe20000010000 */
[----:B------:R-:W-:Y:S01]  /*2270*/  PRMT R198, R66, 0x7632, R198 ;  /* 0x0000763242c67816 */ /* 0x000fe200000000c6 */
[----:B------:R-:W-:Y:S01]  /*2280*/  @P1 FADD.FTZ R182, R199, R182 ;  /* 0x000000b6c7b61221 */ /* 0x000fe20000010000 */
[----:B------:R-:W-:Y:S02]  /*2290*/  PRMT R199, R67, 0x7632, R199 ;  /* 0x0000763243c77816 */ /* 0x000fe400000000c7 */
[----:B------:R-:W-:Y:S02]  /*22a0*/  SHF.L.U32 R198, R198, 0x10, RZ ;  /* 0x00000010c6c67819 */ /* 0x000fe400000006ff */
[----:B------:R-:W-:Y:S02]  /*22b0*/  SHF.L.U32 R218, R199, 0x10, RZ ;  /* 0x00000010c7da7819 */ /* 0x000fe400000006ff */
[----:B------:R-:W-:Y:S01]  /*22c0*/  @P1 PRMT R199, R62, 0x7632, R199 ;  /* 0x000076323ec71816 */ /* 0x000fe200000000c7 */
[----:B------:R-:W-:-:S02]  /*22d0*/  FMUL.FTZ R198, R198, R241 ;  /* 0x000000f1c6c67220 */ /* 0x000fc40000410000 */
[----:B------:R-:W-:Y:S01]  /*22e0*/  FMUL.FTZ R217, R218, R241 ;  /* 0x000000f1dad97220 */ /* 0x000fe20000410000 */
[----:B------:R-:W-:Y:S01]  /*22f0*/  @P1 PRMT R218, R63, 0x7632, R218 ;  /* 0x000076323fda1816 */ /* 0x000fe200000000da */
[----:B------:R-:W-:Y:S01]  /*2300*/  FMUL.FTZ R198, R173, R198 ;  /* 0x000000c6adc67220 */ /* 0x000fe20000410000 */
[----:B------:R-:W-:Y:S01]  /*2310*/  @P1 SHF.L.U32 R209, R199, 0x10, RZ ;  /* 0x00000010c7d11819 */ /* 0x000fe200000006ff */
[----:B------:R-:W-:Y:S01]  /*2320*/  IMAD.U32 R64, R64, 0x10000, RZ ;  /* 0x0001000040407824 */ /* 0x000fe200078e00ff */
[----:B------:R-:W-:Y:S01]  /*2330*/  @P1 SHF.L.U32 R218, R218, 0x10, RZ ;  /* 0x00000010dada1819 */ /* 0x000fe200000006ff */
[----:B------:R-:W-:Y:S02]  /*2340*/  FMUL.FTZ R199, R172, R217 ;  /* 0x000000d9acc77220 */ /* 0x000fe40000410000 */
[----:B------:R-:W-:Y:S01]  /*2350*/  @P1 FADD.FTZ R198, R209, R198 ;  /* 0x000000c6d1c61221 */ /* 0x000fe20000010000 */
[----:B------:R-:W-:Y:S01]  /*2360*/  FMUL.FTZ R209, R64, R241 ;  /* 0x000000f140d17220 */ /* 0x000fe20000410000 */
[----:B------:R-:W-:Y:S01]  /*2370*/  @P1 FADD.FTZ R199, R218, R199 ;  /* 0x000000c7dac71221 */ /* 0x000fe20000010000 */
[----:B------:R-:W-:-:S02]  /*2380*/  @P1 SHF.L.U32 R218, R60, 0x10, RZ ;  /* 0x000000103cda1819 */ /* 0x000fc400000006ff */
[----:B------:R-:W-:Y:S01]  /*2390*/  SHF.L.U32 R64, R65, 0x10, RZ ;  /* 0x0000001041407819 */ /* 0x000fe200000006ff */
[----:B------:R-:W-:Y:S01]  /*23a0*/  FMUL.FTZ R209, R44, R209 ;  /* 0x000000d12cd17220 */ /* 0x000fe20000410000 */
[----:B------:R-:W-:-:S03]  /*23b0*/  SHF.L.U32 R66, R66, 0x10, RZ ;  /* 0x0000001042427819 */ /* 0x000fc600000006ff */
[----:B------:R-:W-:Y:S01]  /*23c0*/  @P1 FADD.FTZ R209, R218, R209 ;  /* 0x000000d1dad11221 */ /* 0x000fe20000010000 */
[-C--:B------:R-:W-:Y:S01]  /*23d0*/  FMUL.FTZ R64, R64, R241.reuse ;  /* 0x000000f140407220 */ /* 0x080fe20000410000 */
[----:B------:R-:W-:Y:S01]  /*23e0*/  SHF.L.U32 R218, R67, 0x10, RZ ;  /* 0x0000001043da7819 */ /* 0x000fe200000006ff */
[-C--:B------:R-:W-:Y:S02]  /*23f0*/  FMUL.FTZ R65, R66, R241.reuse ;  /* 0x000000f142417220 */ /* 0x080fe40000410000 */
[----:B------:R-:W-:Y:S02]  /*2400*/  FMUL.FTZ R217, R43, R64 ;  /* 0x000000402bd97220 */ /* 0x000fe40000410000 */
[----:B------:R-:W-:Y:S01]  /*2410*/  FMUL.FTZ R64, R218, R241 ;  /* 0x000000f1da407220 */ /* 0x000fe20000410000 */
[----:B------:R-:W-:Y:S01]  /*2420*/  FMUL.FTZ R218, R42, R65 ;  /* 0x000000412ada7220 */ /* 0x000fe20000410000 */
[----:B------:R-:W-:Y:S02]  /*2430*/  @P1 SHF.L.U32 R244, R61, 0x10, RZ ;  /* 0x000000103df41819 */ /* 0x000fe400000006ff */
[----:B------:R-:W-:Y:S01]  /*2440*/  FMUL.FTZ R219, R41, R64 ;  /* 0x0000004029db7220 */ /* 0x000fe20000410000 */
[----:B------:R-:W-:-:S02]  /*2450*/  @P1 SHF.L.U32 R65, R62, 0x10, RZ ;  /* 0x000000103e411819 */ /* 0x000fc400000006ff */
[----:B------:R-:W-:Y:S01]  /*2460*/  @P1 SHF.L.U32 R64, R63, 0x10, RZ ;  /* 0x000000103f401819 */ /* 0x000fe200000006ff */
[----:B------:R-:W-:Y:S02]  /*2470*/  @P1 FADD.FTZ R217, R244, R217 ;  /* 0x000000d9f4d91221 */ /* 0x000fe40000010000 */
[----:B------:R-:W-:Y:S02]  /*2480*/  @P1 FADD.FTZ R218, R65, R218 ;  /* 0x000000da41da1221 */ /* 0x000fe40000010000 */
[----:B------:R-:W-:Y:S01]  /*2490*/  @P1 FADD.FTZ R219, R64, R219 ;  /* 0x000000db40db1221 */ /* 0x000fe20000010000 */
[----:B------:R-:W-:Y:S02]  /*24a0*/  LEA R244, P1, R242, UR10, 0x4 ;  /* 0x0000000af2f47c11 */ /* 0x000fe4000f8220ff */
[----:B------:R-:W-:Y:S02]  /*24b0*/  F2FP.BF16.F32.PACK_AB R66, R198, R218 ;  /* 0x000000dac642723e */ /* 0x000fe400000010ff */
[----:B------:R-:W-:-:S02]  /*24c0*/  LEA.HI.X R245, R242, UR11, RZ, 0x4, P1 ;  /* 0x0000000bf2f57c11 */ /* 0x000fc400088f24ff */
[----:B------:R-:W-:Y:S02]  /*24d0*/  F2FP.BF16.F32.PACK_AB R65, R183, R217 ;  /* 0x000000d9b741723e */ /* 0x000fe400000010ff */
[----:B------:R-:W-:Y:S02]  /*24e0*/  F2FP.BF16.F32.PACK_AB R64, R182, R209 ;  /* 0x000000d1b640723e */ /* 0x000fe400000010ff */
[----:B------:R-:W-:-:S05]  /*24f0*/  F2FP.BF16.F32.PACK_AB R67, R199, R219 ;  /* 0x000000dbc743723e */ /* 0x000fca00000010ff */
[----:B------:R0:W-:Y:S01]  /*2500*/  STG.E.128 desc[UR4][R244.64], R64 ;  /* 0x00000040f4007986 */ /* 0x0001e2000c101d04 */
[----:B------:R-:W-:-:S07]  /*2510*/  IADD3 R242, R242, 0x80, RZ ;  /* 0x00000080f2f27810 */ /* 0x000fce0007ffe0ff */
.L_x_831:
[----:B------:R-:W-:Y:S05]  /*2520*/  BSYNC B0 ;  /* 0x0000000000007941 */ /* 0x000fea0003800000 */
.L_x_830:
        /* <DEDUP_REMOVED lines=12> */
[----:B------:R-:W-:-:S03]  /*25f0*/  PRMT R201, R65, 0x7632, R201 ;  /* 0x0000763241c97816 */ /* 0x000fc600000000c9 */
[----:B------:R-:W-:Y:S01]  /*2600*/  IMAD.U32 R200, R200, 0x10000, RZ ;  /* 0x00010000c8c87824 */ /* 0x000fe200078e00ff */
[----:B------:R-:W-:Y:S02]  /*2610*/  SHF.L.U32 R210, R201, 0x10, RZ ;  /* 0x00000010c9d27819 */ /* 0x000fe400000006ff */
[----:B--2---:R-:W-:Y:S01]  /*2620*/  @P1 PRMT R201, R60, 0x7632, R201 ;  /* 0x000076323cc91816 */ /* 0x004fe200000000c9 */
[-C--:B------:R-:W-:Y:S02]  /*2630*/  FMUL.FTZ R200, R200, R241.reuse ;  /* 0x000000f1c8c87220 */ /* 0x080fe40000410000 */
[----:B------:R-:W-:Y:S01]  /*2640*/  FMUL.FTZ R221, R210, R241 ;  /* 0x000000f1d2dd7220 */ /* 0x000fe20000410000 */
[----:B------:R-:W-:Y:S01]  /*2650*/  @P1 PRMT R210, R61, 0x7632, R210 ;  /* 0x000076323dd21816 */ /* 0x000fe200000000d2 */
[----:B------:R-:W-:Y:S01]  /*2660*/  FMUL.FTZ R184, R171, R200 ;  /* 0x000000c8abb87220 */ /* 0x000fe20000410000 */
[----:B------:R-:W-:Y:S01]  /*2670*/  @P1 SHF.L.U32 R201, R201, 0x10, RZ ;  /* 0x00000010c9c91819 */ /* 0x000fe200000006ff */
[----:B------:R-:W-:Y:S01]  /*2680*/  FMUL.FTZ R185, R170, R221 ;  /* 0x000000ddaab97220 */ /* 0x000fe20000410000 */
[----:B------:R-:W-:-:S02]  /*2690*/  @P1 SHF.L.U32 R210, R210, 0x10, RZ ;  /* 0x00000010d2d21819 */ /* 0x000fc400000006ff */
[----:B------:R-:W-:Y:S01]  /*26a0*/  PRMT R200, R66, 0x7632, R200 ;  /* 0x0000763242c87816 */ /* 0x000fe200000000c8 */
[----:B------:R-:W-:Y:S01]  /*26b0*/  @P1 FADD.FTZ R184, R201, R184 ;  /* 0x000000b8c9b81221 */ /* 0x000fe20000010000 */
[----:B------:R-:W-:Y:S01]  /*26c0*/  PRMT R201, R67, 0x7632, R201 ;  /* 0x0000763243c97816 */ /* 0x000fe200000000c9 */
[----:B------:R-:W-:Y:S01]  /*26d0*/  @P1 FADD.FTZ R185, R210, R185 ;  /* 0x000000b9d2b91221 */ /* 0x000fe20000010000 */
[----:B------:R-:W-:Y:S02]  /*26e0*/  SHF.L.U32 R200, R200, 0x10, RZ ;  /* 0x00000010c8c87819 */ /* 0x000fe400000006ff */
[----:B------:R-:W-:Y:S02]  /*26f0*/  SHF.L.U32 R210, R201, 0x10, RZ ;  /* 0x00000010c9d27819 */ /* 0x000fe400000006ff */
[----:B------:R-:W-:Y:S01]  /*2700*/  @P1 PRMT R201, R62, 0x7632, R201 ;  /* 0x000076323ec91816 */ /* 0x000fe200000000c9 */
[-C--:B------:R-:W-:Y:S02]  /*2710*/  FMUL.FTZ R200, R200, R241.reuse ;  /* 0x000000f1c8c87220 */ /* 0x080fe40000410000 */
[----:B------:R-:W-:Y:S01]  /*2720*/  FMUL.FTZ R243, R210, R241 ;  /* 0x000000f1d2f37220 */ /* 0x000fe20000410000 */
[----:B------:R-:W-:Y:S01]  /*2730*/  @P1 PRMT R210, R63, 0x7632, R210 ;  /* 0x000076323fd21816 */ /* 0x000fe200000000d2 */
[----:B------:R-:W-:Y:S01]  /*2740*/  FMUL.FTZ R200, R169, R200 ;  /* 0x000000c8a9c87220 */ /* 0x000fe20000410000 */
[----:B------:R-:W-:-:S02]  /*2750*/  @P1 SHF.L.U32 R221, R201, 0x10, RZ ;  /* 0x00000010c9dd1819 */ /* 0x000fc400000006ff */
[----:B------:R-:W-:Y:S01]  /*2760*/  SHF.L.U32 R64, R64, 0x10, RZ ;  /* 0x0000001040407819 */ /* 0x000fe200000006ff */
[----:B------:R-:W-:Y:S01]  /*2770*/  FMUL.FTZ R201, R96, R243 ;  /* 0x000000f360c97220 */ /* 0x000fe20000410000 */
[----:B------:R-:W-:Y:S01]  /*2780*/  @P1 SHF.L.U32 R210, R210, 0x10, RZ ;  /* 0x00000010d2d21819 */ /* 0x000fe200000006ff */
[----:B------:R-:W-:Y:S02]  /*2790*/  @P1 FADD.FTZ R200, R221, R200 ;  /* 0x000000c8ddc81221 */ /* 0x000fe40000010000 */
[----:B------:R-:W-:Y:S01]  /*27a0*/  FMUL.FTZ R221, R64, R241 ;  /* 0x000000f140dd7220 */ /* 0x000fe20000410000 */
[----:B------:R-:W-:Y:S01]  /*27b0*/  SHF.L.U32 R64, R65, 0x10, RZ ;  /* 0x0000001041407819 */ /* 0x000fe200000006ff */
[----:B------:R-:W-:Y:S01]  /*27c0*/  @P1 FADD.FTZ R201, R210, R201 ;  /* 0x000000c9d2c91221 */ /* 0x000fe20000010000 */
[----:B------:R-:W-:Y:S01]  /*27d0*/  @P1 SHF.L.U32 R65, R60, 0x10, RZ ;  /* 0x000000103c411819 */ /* 0x000fe200000006ff */
[----:B------:R-:W-:Y:S01]  /*27e0*/  FMUL.FTZ R210, R40, R221 ;  /* 0x000000dd28d27220 */ /* 0x000fe20000410000 */
[----:B------:R-:W-:Y:S01]  /*27f0*/  SHF.L.U32 R222, R67, 0x10, RZ ;  /* 0x0000001043de7819 */ /* 0x000fe200000006ff */
[----:B------:R-:W-:Y:S01]  /*2800*/  FMUL.FTZ R64, R64, R241 ;  /* 0x000000f140407220 */ /* 0x000fe20000410000 */
[----:B------:R-:W-:-:S02]  /*2810*/  IMAD.U32 R66, R66, 0x10000, RZ ;  /* 0x0001000042427824 */ /* 0x000fc400078e00ff */
        /* <DEDUP_REMOVED lines=18> */
[----:B------:R1:W-:Y:S01]  /*2940*/  STG.E.128 desc[UR4][R244.64], R64 ;  /* 0x00000040f4007986 */ /* 0x0003e2000c101d04 */
[----:B------:R-:W-:-:S07]  /*2950*/  IADD3 R242, R242, 0x80, RZ ;  /* 0x00000080f2f27810 */ /* 0x000fce0007ffe0ff */
.L_x_833:
[----:B------:R-:W-:Y:S05]  /*2960*/  BSYNC B0 ;  /* 0x0000000000007941 */ /* 0x000fea0003800000 */
.L_x_832:
        /* <DEDUP_REMOVED lines=27> */
[----:B------:R-:W-:-:S03]  /*2b20*/  SHF.L.U32 R202, R202, 0x10, RZ ;  /* 0x00000010caca7819 */ /* 0x000fc600000006ff */
[----:B------:R-:W-:Y:S01]  /*2b30*/  IMAD.U32 R224, R203, 0x10000, RZ ;  /* 0x00010000cbe07824 */ /* 0x000fe200078e00ff */
        /* <DEDUP_REMOVED lines=10> */
[----:B------:R-:W-:Y:S02]  /*2be0*/  FMUL.FTZ R211, R64, R241 ;  /* 0x000000f140d37220 */ /* 0x000fe40000410000 */
[----:B------:R-:W-:Y:S01]  /*2bf0*/  @P1 FADD.FTZ R203, R224, R203 ;  /* 0x000000cbe0cb1221 */ /* 0x000fe20000010000 */
[----:B------:R-:W-:Y:S01]  /*2c00*/  @P1 SHF.L.U32 R224, R60, 0x10, RZ ;  /* 0x000000103ce01819 */ /* 0x000fe200000006ff */
[----:B------:R-:W-:Y:S01]  /*2c10*/  FMUL.FTZ R211, R36, R211 ;  /* 0x000000d324d37220 */ /* 0x000fe20000410000 */
[----:B------:R-:W-:Y:S02]  /*2c20*/  SHF.L.U32 R64, R65, 0x10, RZ ;  /* 0x0000001041407819 */ /* 0x000fe400000006ff */
[----:B------:R-:W-:Y:S01]  /*2c30*/  SHF.L.U32 R66, R66, 0x10, RZ ;  /* 0x0000001042427819 */ /* 0x000fe200000006ff */
[----:B------:R-:W-:Y:S01]  /*2c40*/  @P1 FADD.FTZ R211, R224, R211 ;  /* 0x000000d3e0d31221 */ /* 0x000fe20000010000 */
[----:B------:R-:W-:Y:S01]  /*2c50*/  SHF.L.U32 R224, R67, 0x10, RZ ;  /* 0x0000001043e07819 */ /* 0x000fe200000006ff */
[----:B------:R-:W-:-:S02]  /*2c60*/  FMUL.FTZ R64, R64, R241 ;  /* 0x000000f140407220 */ /* 0x000fc40000410000 */
[-C--:B------:R-:W-:Y:S02]  /*2c70*/  FMUL.FTZ R65, R66, R241.reuse ;  /* 0x000000f142417220 */ /* 0x080fe40000410000 */
[----:B------:R-:W-:Y:S01]  /*2c80*/  FMUL.FTZ R223, R35, R64 ;  /* 0x0000004023df7220 */ /* 0x000fe20000410000 */
[----:B------:R-:W-:Y:S01]  /*2c90*/  FMUL.FTZ R64, R224, R241 ;  /* 0x000000f1e0407220 */ /* 0x000fe20000410000 */
[----:B------:R-:W-:Y:S01]  /*2ca0*/  FMUL.FTZ R224, R34, R65 ;  /* 0x0000004122e07220 */ /* 0x000fe20000410000 */
[----:B------:R-:W-:Y:S02]  /*2cb0*/  @P1 SHF.L.U32 R244, R61, 0x10, RZ ;  /* 0x000000103df41819 */ /* 0x000fe400000006ff */
[----:B------:R-:W-:Y:S01]  /*2cc0*/  FMUL.FTZ R225, R33, R64 ;  /* 0x0000004021e17220 */ /* 0x000fe20000410000 */
[----:B------:R-:W-:Y:S02]  /*2cd0*/  @P1 SHF.L.U32 R65, R62, 0x10, RZ ;  /* 0x000000103e411819 */ /* 0x000fe400000006ff */
[----:B------:R-:W-:Y:S01]  /*2ce0*/  @P1 SHF.L.U32 R64, R63, 0x10, RZ ;  /* 0x000000103f401819 */ /* 0x000fe200000006ff */
[----:B------:R-:W-:-:S02]  /*2cf0*/  @P1 FADD.FTZ R223, R244, R223 ;  /* 0x000000dff4df1221 */ /* 0x000fc40000010000 */
[----:B------:R-:W-:Y:S02]  /*2d00*/  @P1 FADD.FTZ R224, R65, R224 ;  /* 0x000000e041e01221 */ /* 0x000fe40000010000 */
[----:B------:R-:W-:Y:S01]  /*2d10*/  @P1 FADD.FTZ R225, R64, R225 ;  /* 0x000000e140e11221 */ /* 0x000fe20000010000 */
[----:B------:R-:W-:Y:S02]  /*2d20*/  LEA R244, P1, R242, UR10, 0x4 ;  /* 0x0000000af2f47c11 */ /* 0x000fe4000f8220ff */
[----:B------:R-:W-:Y:S02]  /*2d30*/  F2FP.BF16.F32.PACK_AB R66, R202, R224 ;  /* 0x000000e0ca42723e */ /* 0x000fe400000010ff */
[----:B------:R-:W-:Y:S02]  /*2d40*/  LEA.HI.X R245, R242, UR11, RZ, 0x4, P1 ;  /* 0x0000000bf2f57c11 */ /* 0x000fe400088f24ff */
[----:B------:R-:W-:Y:S02]  /*2d50*/  F2FP.BF16.F32.PACK_AB R65, R187, R223 ;  /* 0x000000dfbb41723e */ /* 0x000fe400000010ff */
[----:B------:R-:W-:-:S02]  /*2d60*/  F2FP.BF16.F32.PACK_AB R64, R186, R211 ;  /* 0x000000d3ba40723e */ /* 0x000fc400000010ff */
[----:B------:R-:W-:-:S05]  /*2d70*/  F2FP.BF16.F32.PACK_AB R67, R203, R225 ;  /* 0x000000e1cb43723e */ /* 0x000fca00000010ff */
[----:B------:R2:W-:Y:S01]  /*2d80*/  STG.E.128 desc[UR4][R244.64], R64 ;  /* 0x00000040f4007986 */ /* 0x0005e2000c101d04 */
[----:B------:R-:W-:-:S07]  /*2d90*/  VIADD R242, R242, 0x80 ;  /* 0x00000080f2f27836 */ /* 0x000fce0000000000 */
.L_x_835:
[----:B------:R-:W-:Y:S05]  /*2da0*/  BSYNC B0 ;  /* 0x0000000000007941 */ /* 0x000fea0003800000 */
.L_x_834:
        /* <DEDUP_REMOVED lines=42> */
[----:B------:R-:W-:Y:S02]  /*3050*/  @P1 IMAD.U32 R65, R60, 0x10000, RZ ;  /* 0x000100003c411824 */ /* 0x000fe400078e00ff */
[----:B------:R-:W-:Y:S01]  /*3060*/  FMUL.FTZ R212, R32, R227 ;  /* 0x000000e320d47220 */ /* 0x000fe20000410000 */
[----:B------:R-:W-:Y:S01]  /*3070*/  SHF.L.U32 R66, R66, 0x10, RZ ;  /* 0x0000001042427819 */ /* 0x000fe200000006ff */
[-C--:B------:R-:W-:Y:S01]  /*3080*/  FMUL.FTZ R64, R64, R241.reuse ;  /* 0x000000f140407220 */ /* 0x080fe20000410000 */
[----:B------:R-:W-:Y:S01]  /*3090*/  SHF.L.U32 R228, R67, 0x10, RZ ;  /* 0x0000001043e47819 */ /* 0x000fe200000006ff */
        /* <DEDUP_REMOVED lines=20> */
.L_x_837:
[----:B------:R-:W-:Y:S05]  /*31e0*/  BSYNC B0 ;  /* 0x0000000000007941 */ /* 0x000fea0003800000 */
.L_x_836:
        /* <DEDUP_REMOVED lines=26> */
[----:B------:R-:W-:-:S03]  /*3390*/  PRMT R207, R67, 0x7632, R207 ;  /* 0x0000763243cf7816 */ /* 0x000fc600000000cf */
[----:B------:R-:W-:Y:S01]  /*33a0*/  IMAD.U32 R206, R206, 0x10000, RZ ;  /* 0x00010000cece7824 */ /* 0x000fe200078e00ff */
        /* <DEDUP_REMOVED lines=26> */
[----:B------:R-:W-:Y:S01]  /*3550*/  @P1 SHF.L.U32 R65, R62, 0x10, RZ ;  /* 0x000000103e411819 */ /* 0x000fe200000006ff */
[----:B------:R-:W-:Y:S02]  /*3560*/  @P1 IMAD.U32 R64, R63, 0x10000, RZ ;  /* 0x000100003f401824 */ /* 0x000fe400078e00ff */
[----:B------:R-:W-:-:S02]  /*3570*/  @P1 FADD.FTZ R229, R244, R229 ;  /* 0x000000e5f4e51221 */ /* 0x000fc40000010000 */
        /* <DEDUP_REMOVED lines=10> */
.L_x_839:
[----:B------:R-:W-:Y:S05]  /*3620*/  BSYNC B0 ;  /* 0x0000000000007941 */ /* 0x000fea0003800000 */
.L_x_838:
        /* <DEDUP_REMOVED lines=9> */
[----:B------:R0:W2:Y:S04]  /*36c0*/  @P1 LDG.E.128 R60, desc[UR4][R232.64] ;  /* 0x00000004e83c1981 */ /* 0x0000a8000c1e1d00 */
[----:B------:R-:W3:Y:S02]  /*36d0*/  LDG.E.128 R64, desc[UR4][R64.64] ;  /* 0x0000000440407981 */ /* 0x000ee4000c1e1d00 */
[----:B---3--:R-:W-:Y:S02]  /*36e0*/  PRMT R239, R66, 0x7632, R239 ;  /* 0x0000763242ef7816 */ /* 0x008fe400000000ef */
[----:B------:R-:W-:Y:S02]  /*36f0*/  SHF.L.U32 R234, R64, 0x10, RZ ;  /* 0x0000001040ea7819 */ /* 0x000fe400000006ff */
[----:B------:R-:W-:-:S02]  /*3700*/  PRMT R237, R65, 0x7632, R237 ;  /* 0x0000763241ed7816 */ /* 0x000fc400000000ed */
[----:B------:R-:W-:Y:S02]  /*3710*/  SHF.L.U32 R236, R65, 0x10, RZ ;  /* 0x0000001041ec7819 */ /* 0x000fe400000006ff */
[----:B0-----:R-:W-:Y:S02]  /*3720*/  SHF.L.U32 R232, R239, 0x10, RZ ;  /* 0x00000010efe87819 */ /* 0x001fe400000006ff */
[----:B------:R-:W-:Y:S02]  /*3730*/  PRMT R235, R64, 0x7632, R235 ;  /* 0x0000763240eb7816 */ /* 0x000fe400000000eb */
[----:B------:R-:W-:Y:S02]  /*3740*/  SHF.L.U32 R238, R66, 0x10, RZ ;  /* 0x0000001042ee7819 */ /* 0x000fe400000006ff */
[C---:B------:R-:W-:Y:S02]  /*3750*/  SHF.L.U32 R244, R67.reuse, 0x10, RZ ;  /* 0x0000001043f47819 */ /* 0x040fe400000006ff */
[----:B------:R-:W-:Y:S01]  /*3760*/  PRMT R243, R67, 0x7632, R243 ;  /* 0x0000763243f37816 */ /* 0x000fe200000000f3 */
[-C--:B------:R-:W-:Y:S01]  /*3770*/  FMUL.FTZ R67, R234, R241.reuse ;  /* 0x000000f1ea437220 */ /* 0x080fe20000410000 */
[----:B------:R-:W-:Y:S01]  /*3780*/  SHF.L.U32 R66, R237, 0x10, RZ ;  /* 0x00000010ed427819 */ /* 0x000fe200000006ff */
[-C--:B------:R-:W-:Y:S01]  /*3790*/  FMUL.FTZ R234, R236, R241.reuse ;  /* 0x000000f1ecea7220 */ /* 0x080fe20000410000 */
[----:B------:R-:W-:Y:S01]  /*37a0*/  SHF.L.U32 R64, R235, 0x10, RZ ;  /* 0x00000010eb407819 */ /* 0x000fe200000006ff */
[-C--:B------:R-:W-:Y:S01]  /*37b0*/  FMUL.FTZ R236, R232, R241.reuse ;  /* 0x000000f1e8ec7220 */ /* 0x080fe20000410000 */
[----:B--2---:R-:W-:Y:S01]  /*37c0*/  @P1 PRMT R232, R61, 0x7632, R232 ;  /* 0x000076323de81816 */ /* 0x004fe200000000e8 */
[-C--:B------:R-:W-:Y:S01]  /*37d0*/  FMUL.FTZ R235, R66, R241.reuse ;  /* 0x000000f142eb7220 */ /* 0x080fe20000410000 */
[----:B------:R-:W-:Y:S01]  /*37e0*/  @P1 PRMT R66, R60, 0x7632, R66 ;  /* 0x000076323c421816 */ /* 0x000fe20000000042 */
[----:B------:R-:W-:-:S02]  /*37f0*/  FMUL.FTZ R64, R64, R241 ;  /* 0x000000f140407220 */ /* 0x000fc40000410000 */
[----:B------:R-:W-:Y:S02]  /*3800*/  @P1 IMAD.U32 R232, R232, 0x10000, RZ ;  /* 0x00010000e8e81824 */ /* 0x000fe400078e00ff */
[----:B------:R-:W-:Y:S01]  /*3810*/  FMUL.FTZ R235, R110, R235 ;  /* 0x000000eb6eeb7220 */ /* 0x000fe20000410000 */
[----:B------:R-:W-:Y:S01]  /*3820*/  @P1 SHF.L.U32 R66, R66, 0x10, RZ ;  /* 0x0000001042421819 */ /* 0x000fe200000006ff */
[----:B------:R-:W-:Y:S01]  /*3830*/  FMUL.FTZ R233, R109, R64 ;  /* 0x000000406de97220 */ /* 0x000fe20000410000 */
[----:B------:R-:W-:Y:S01]  /*3840*/  SHF.L.U32 R246, R243, 0x10, RZ ;  /* 0x00000010f3f67819 */ /* 0x000fe200000006ff */
[----:B------:R-:W-:Y:S01]  /*3850*/  @P1 FADD.FTZ R235, R232, R235 ;  /* 0x000000ebe8eb1221 */ /* 0x000fe20000010000 */
[----:B------:R-:W-:Y:S01]  /*3860*/  FMUL.FTZ R232, R24, R67 ;  /* 0x0000004318e87220 */ /* 0x000fe20000410000 */
[----:B------:R-:W-:Y:S01]  /*3870*/  @P1 SHF.L.U32 R67, R60, 0x10, RZ ;  /* 0x000000103c431819 */ /* 0x000fe200000006ff */
[-C--:B------:R-:W-:Y:S01]  /*3880*/  FMUL.FTZ R65, R238, R241.reuse ;  /* 0x000000f1ee417220 */ /* 0x080fe20000410000 */
[----:B------:R-:W-:Y:S01]  /*3890*/  @P1 FADD.FTZ R233, R66, R233 ;  /* 0x000000e942e91221 */ /* 0x000fe20000010000 */
[----:B------:R-:W-:Y:S01]  /*38a0*/  @P1 PRMT R64, R62, 0x7632, R64 ;  /* 0x000076323e401816 */ /* 0x000fe20000000040 */
[-C--:B------:R-:W-:Y:S01]  /*38b0*/  FMUL.FTZ R238, R244, R241.reuse ;  /* 0x000000f1f4ee7220 */ /* 0x080fe20000410000 */
[----:B------:R-:W-:Y:S01]  /*38c0*/  @P1 PRMT R66, R63, 0x7632, R66 ;  /* 0x000076323f421816 */ /* 0x000fe20000000042 */
[----:B------:R-:W-:Y:S01]  /*38d0*/  FMUL.FTZ R239, R246, R241 ;  /* 0x000000f1f6ef7220 */ /* 0x000fe20000410000 */
[----:B------:R-:W-:Y:S01]  /*38e0*/  FMUL.FTZ R237, R111, R236 ;  /* 0x000000ec6fed7220 */ /* 0x000fe20000410000 */
[----:B------:R-:W-:Y:S01]  /*38f0*/  @P1 FADD.FTZ R232, R67, R232 ;  /* 0x000000e843e81221 */ /* 0x000fe20000010000 */
[----:B------:R-:W-:Y:S01]  /*3900*/  FMUL.FTZ R236, R22, R65 ;  /* 0x0000004116ec7220 */ /* 0x000fe20000410000 */
[----:B------:R-:W-:Y:S01]  /*3910*/  @P1 SHF.L.U32 R64, R64, 0x10, RZ ;  /* 0x0000001040401819 */ /* 0x000fe200000006ff */
[----:B------:R-:W-:Y:S01]  /*3920*/  FMUL.FTZ R239, R112, R239 ;  /* 0x000000ef70ef7220 */ /* 0x000fe20000410000 */
[----:B------:R-:W-:Y:S01]  /*3930*/  @P1 SHF.L.U32 R66, R66, 0x10, RZ ;  /* 0x0000001042421819 */ /* 0x000fe200000006ff */
[----:B------:R-:W-:Y:S01]  /*3940*/  FMUL.FTZ R234, R23, R234 ;  /* 0x000000ea17ea7220 */ /* 0x000fe20000410000 */
[----:B------:R-:W-:Y:S01]  /*3950*/  @P1 SHF.L.U32 R241, R61, 0x10, RZ ;  /* 0x000000103df11819 */ /* 0x000fe200000006ff */
[----:B------:R-:W-:Y:S01]  /*3960*/  FMUL.FTZ R238, R21, R238 ;  /* 0x000000ee15ee7220 */ /* 0x000fe20000410000 */
[----:B------:R-:W-:-:S02]  /*3970*/  @P1 SHF.L.U32 R65, R62, 0x10, RZ ;  /* 0x000000103e411819 */ /* 0x000fc400000006ff */
[----:B------:R-:W-:Y:S01]  /*3980*/  @P1 SHF.L.U32 R67, R63, 0x10, RZ ;  /* 0x000000103f431819 */ /* 0x000fe200000006ff */
[----:B------:R-:W-:Y:S01]  /*3990*/  @P1 FADD.FTZ R237, R64, R237 ;  /* 0x000000ed40ed1221 */ /* 0x000fe20000010000 */
[----:B------:R-:W-:Y:S01]  /*39a0*/  @P1 FADD.FTZ R239, R66, R239 ;  /* 0x000000ef42ef1221 */ /* 0x000fe20000010000 */
[----:B------:R-:W-:Y:S01]  /*39b0*/  @P1 FADD.FTZ R234, R241, R234 ;  /* 0x000000eaf1ea1221 */ /* 0x000fe20000010000 */
[----:B------:R-:W-:Y:S01]  /*39c0*/  @P1 FADD.FTZ R236, R65, R236 ;  /* 0x000000ec41ec1221 */ /* 0x000fe20000010000 */
[----:B------:R-:W-:Y:S01]  /*39d0*/  @P1 FADD.FTZ R238, R67, R238 ;  /* 0x000000ee43ee1221 */ /* 0x000fe20000010000 */
[C---:B------:R-:W-:Y:S02]  /*39e0*/  LEA R244, P1, R242.reuse, UR10, 0x4 ;  /* 0x0000000af2f47c11 */ /* 0x040fe4000f8220ff */
[----:B------:R-:W-:Y:S02]  /*39f0*/  F2FP.BF16.F32.PACK_AB R65, R235, R234 ;  /* 0x000000eaeb41723e */ /* 0x000fe400000010ff */
[----:B------:R-:W-:-:S02]  /*3a00*/  LEA.HI.X R245, R242, UR11, RZ, 0x4, P1 ;  /* 0x0000000bf2f57c11 */ /* 0x000fc400088f24ff */
[----:B------:R-:W-:Y:S02]  /*3a10*/  F2FP.BF16.F32.PACK_AB R66, R237, R236 ;  /* 0x000000eced42723e */ /* 0x000fe400000010ff */
[----:B------:R-:W-:Y:S02]  /*3a20*/  F2FP.BF16.F32.PACK_AB R64, R233, R232 ;  /* 0x000000e8e940723e */ /* 0x000fe400000010ff */
[----:B------:R-:W-:-:S05]  /*3a30*/  F2FP.BF16.F32.PACK_AB R67, R239, R238 ;  /* 0x000000eeef43723e */ /* 0x000fca00000010ff */
[----:B------:R0:W-:Y:S02]  /*3a40*/  STG.E.128 desc[UR4][R244.64], R64 ;  /* 0x00000040f4007986 */ /* 0x0001e4000c101d04 */
.L_x_841:
[----:B------:R-:W-:Y:S05]  /*3a50*/  BSYNC B0 ;  /* 0x0000000000007941 */ /* 0x000fea0003800000 */
.L_x_840:
        /* <DEDUP_REMOVED lines=11> */
[----:B------:R-:W-:-:S02]  /*3b10*/  ISETP.GT.U32.AND P5, PT, R50, 0x37f, PT ;  /* 0x0000037f3200780c */ /* 0x000fc40003fa4070 */
[----:B------:R-:W-:Y:S01]  /*3b20*/  @P1 LOP3.LUT R49, R49, 0x1, RZ, 0xfc, !PT ;  /* 0x0000000131311812 */ /* 0x000fe200078efcff */
[----:B------:R-:W-:-:S03]  /*3b30*/  FADD.FTZ R65, R215, R64 ;  /* 0x00000040d7417221 */ /* 0x000fc60000010000 */
[----:B------:R-:W-:Y:S01]  /*3b40*/  LOP3.LUT R49, R49, 0xfffffffd, RZ, 0xc0, !PT ;  /* 0xfffffffd31317812 */ /* 0x000fe200078ec0ff */
[----:B------:R-:W-:-:S04]  /*3b50*/  FADD.FTZ R65, R196, R65 ;  /* 0x00000041c4417221 */ /* 0x000fc80000010000 */
[----:B------:R-:W-:Y:S01]  /*3b60*/  FADD.FTZ R64, R216, R65 ;  /* 0x00000041d8407221 */ /* 0x000fe20000010000 */
[----:B------:R-:W-:-:S03]  /*3b70*/  @P6 LOP3.LUT R49, R49, 0x2, RZ, 0xfc, !PT ;  /* 0x0000000231316812 */ /* 0x000fc600078efcff */
[----:B------:R-:W-:Y:S01]  /*3b80*/  FADD.FTZ R64, R197, R64 ;  /* 0x00000040c5407221 */ /* 0x000fe20000010000 */
[----:B------:R-:W-:-:S04]  /*3b90*/  LOP3.LUT R49, R49, 0xffffffbf, RZ, 0xc0, !PT ;  /* 0xffffffbf31317812 */ /* 0x000fc800078ec0ff */
        /* <DEDUP_REMOVED lines=50> */
[----:B------:R-:W-:Y:S01]  /*3ec0*/  @P5 FADD.FTZ R65, R239, R64 ;  /* 0x00000040ef415221 */ /* 0x000fe20000010000 */
[----:B------:R-:W-:-:S04]  /*3ed0*/  LOP3.LUT R67, R67, 0x7fffffc, RZ, 0xc0, !PT ;  /* 0x07fffffc43437812 */ /* 0x000fc800078ec0ff */
[----:B------:R-:W-:Y:S02]  /*3ee0*/  @!P6 IADD3 R67, R67, 0x4, RZ ;  /* 0x000000044343e810 */ /* 0x000fe40007ffe0ff */
[----:B------:R-:W-:-:S13]  /*3ef0*/  LOP3.LUT P6, RZ, R51, 0x1f, RZ, 0xc0, !PT ;  /* 0x0000001f33ff7812 */ /* 0x000fda00078cc0ff */
[----:B------:R-:W-:Y:S01]  /*3f00*/  @P6 LOP3.LUT R49, R49, 0x40, RZ, 0xfc, !PT ;  /* 0x0000004031316812 */ /* 0x000fe200078efcff */
[----:B------:R-:W-:Y:S06]  /*3f10*/  BRA.DIV UR6, `(.L_x_842) ;  /* 0x0000001e064c7947 */ /* 0x000fec000b800000 */
[----:B------:R-:W0:Y:S01]  /*3f20*/  SHFL.BFLY PT, R64, R65, 0x1, 0x1f ;  /* 0x0c201f0041407f89 */ /* 0x000e2200000e0000 */
[----:B------:R-:W-:Y:S02]  /*3f30*/  ISETP.GT.U32.AND P6, PT, R50, 0xff, PT ;  /* 0x000000ff3200780c */ /* 0x000fe40003fc4070 */
[----:B------:R-:W-:Y:S01]  /*3f40*/  SHF.R.U32.HI R244, RZ, 0x5, R51 ;  /* 0x00000005fff47819 */ /* 0x000fe20000011633 */
        /* <DEDUP_REMOVED lines=12> */
[----:B------:R-:W-:Y:S02]  /*4010*/  FADD.FTZ R241, R182, -R64 ;  /* 0x80000040b6f17221 */ /* 0x000fe40000010000 */
[----:B------:R-:W-:-:S04]  /*4020*/  FFMA.FTZ R65, R65, R65, RZ ;  /* 0x0000004141417223 */ /* 0x000fc800000100ff */
[----:B------:R-:W-:Y:S01]  /*4030*/  FFMA.FTZ R65, R66, R66, R65 ;  /* 0x0000004242417223 */ /* 0x000fe20000010041 */
[----:B------:R-:W-:-:S04]  /*4040*/  FADD.FTZ R66, R214, -R64 ;  /* 0x80000040d6427221 */ /* 0x000fc80000010000 */
        /* <DEDUP_REMOVED lines=12> */
[----:B------:R-:W-:-:S05]  /*4110*/  FSEL R65, R65, RZ, P0 ;  /* 0x000000ff41417208 */ /* 0x000fca0000000000 */
[----:B------:R-:W-:-:S04]  /*4120*/  FFMA.FTZ R66, R66, R66, R65 ;  /* 0x0000004242427223 */ /* 0x000fc80000010041 */
        /* <DEDUP_REMOVED lines=12> */
[----:B------:R-:W-:Y:S01]  /*41f0*/  @P6 FFMA.FTZ R65, R241, R241, R66 ;  /* 0x000000f1f1416223 */ /* 0x000fe20000010042 */
[--C-:B------:R-:W-:Y:S01]  /*4200*/  FADD.FTZ R66, R210, -R64.reuse ;  /* 0x80000040d2427221 */ /* 0x100fe20000010000 */
[----:B------:R-:W-:-:S03]  /*4210*/  FADD.FTZ R241, R184, -R64 ;  /* 0x80000040b8f17221 */ /* 0x000fc60000010000 */
        /* <DEDUP_REMOVED lines=87> */
.L_x_868:
[----:B------:R-:W-:Y:S01]  /*4790*/  LOP3.LUT P1, RZ, R51, 0x1f, RZ, 0xc0, !PT ;  /* 0x0000001f33ff7812 */ /* 0x000fe2000782c0ff */
[----:B-1----:R-:W-:Y:S01]  /*47a0*/  FADD.FTZ R65, R243, R242 ;  /* 0x000000f2f3417221 */ /* 0x002fe20000010000 */
[----:B------:R-:W-:Y:S01]  /*47b0*/  LOP3.LUT R66, R244, 0x3, RZ, 0xc0, !PT ;  /* 0x00000003f4427812 */ /* 0x000fe200078ec0ff */
[----:B------:R-:W-:Y:S05]  /*47c0*/  WARPSYNC.ALL ;  /* 0x0000000000007948 */ /* 0x000fea0003800000 */
[----:B------:R-:W-:-:S05]  /*47d0*/  LOP3.LUT R242, R51, 0x1f, RZ, 0xc0, !PT ;  /* 0x0000001f33f27812 */ /* 0x000fca00078ec0ff */
[----:B------:R-:W1:Y:S01]  /*47e0*/  @!P1 S2R R241, SR_CgaCtaId ;  /* 0x0000000000f19919 */ /* 0x000e620000008800 */
[----:B------:R-:W-:-:S04]  /*47f0*/  @!P1 MOV R240, 0x400 ;  /* 0x0000040000f09802 */ /* 0x000fc80000000f00 */
[----:B-1----:R-:W-:Y:S02]  /*4800*/  @!P1 LEA R241, R241, R240, 0x18 ;  /* 0x000000f0f1f19211 */ /* 0x002fe400078ec0ff */
[----:B------:R-:W-:-:S04]  /*4810*/  @!P1 IADD3 R240, R67, R66, RZ ;  /* 0x0000004243f09210 */ /* 0x000fc80007ffe0ff */
[----:B------:R-:W-:-:S05]  /*4820*/  @!P1 LEA R240, R240, R241, 0x3 ;  /* 0x000000f1f0f09211 */ /* 0x000fca00078e18ff */
[----:B------:R1:W-:Y:S01]  /*4830*/  @!P1 STS.64 [R240], R64 ;  /* 0x00000040f0009388 */ /* 0x0003e20000000a00 */
[----:B------:R-:W-:-:S13]  /*4840*/  ISETP.GT.U32.AND P1, PT, R242, 0x3, PT ;  /* 0x00000003f200780c */ /* 0x000fda0003f24070 */
[----:B-1----:R-:W1:Y:S01]  /*4850*/  @!P1 S2R R65, SR_CgaCtaId ;  /* 0x0000000000419919 */ /* 0x002e620000008800 */
[----:B------:R-:W-:Y:S01]  /*4860*/  @!P1 MOV R64, 0x400 ;  /* 0x0000040000409802 */ /* 0x000fe20000000f00 */
[----:B------:R-:W-:Y:S01]  /*4870*/  HFMA2.MMA R241, -RZ, RZ, 0, 0 ;  /* 0x00000000fff17435 */ /* 0x000fe200000001ff */
[----:B------:R-:W-:Y:S01]  /*4880*/  @!P1 IADD3 R67, R67, R242, RZ ;  /* 0x000000f243439210 */ /* 0x000fe20007ffe0ff */
[----:B------:R-:W-:Y:S04]  /*4890*/  BAR.SYNC.DEFER_BLOCKING 0x0 ;  /* 0x0000000000007b1d */ /* 0x000fe80000010000 */
[----:B------:R-:W-:Y:S02]  /*48a0*/  @!P1 MOV R241, R193 ;  /* 0x000000c100f19202 */ /* 0x000fe40000000f00 */
[----:B------:R-:W-:Y:S02]  /*48b0*/  BSSY B0, `(.L_x_843) ;  /* 0x000005c000007945 */ /* 0x000fe40003800000 */
[----:B------:R-:W-:Y:S01]  /*48c0*/  I2FP.F32.S32 R247, R241 ;  /* 0x000000f100f77245 */ /* 0x000fe20000201400 */
[----:B------:R-:W2:Y:S01]  /*48d0*/  SHFL.DOWN PT, R244, R241, 0x2, 0x1f ;  /* 0x08401f00f1f47f89 */ /* 0x000ea200000e0000 */
[----:B-1----:R-:W-:-:S05]  /*48e0*/  @!P1 LEA R64, R65, R64, 0x18 ;  /* 0x0000004041409211 */ /* 0x002fca00078ec0ff */
[----:B0-----:R-:W-:Y:S01]  /*48f0*/  @!P1 IMAD R243, R67, 0x8, R64 ;  /* 0x0000000843f39824 */ /* 0x001fe200078e0240 */
[----:B------:R-:W-:Y:S02]  /*4900*/  CS2R R64, SRZ ;  /* 0x0000000000407805 */ /* 0x000fe4000001ff00 */
[----:B--2---:R-:W-:Y:S02]  /*4910*/  IADD3 R249, R244, R241, RZ ;  /* 0x000000f1f4f97210 */ /* 0x004fe40007ffe0ff */
[----:B------:R-:W-:Y:S02]  /*4920*/  I2FP.F32.S32 R244, R244 ;  /* 0x000000f400f47245 */ /* 0x000fe40000201400 */
[----:B------:R-:W-:Y:S01]  /*4930*/  I2FP.F32.S32 R240, R249 ;  /* 0x000000f900f07245 */ /* 0x000fe20000201400 */
[----:B------:R-:W-:Y:S01]  /*4940*/  @!P1 LDS.64 R64, [R243] ;  /* 0x00000000f3409984 */ /* 0x000fe20000000a00 */
[----:B------:R-:W-:Y:S02]  /*4950*/  PLOP3.LUT P1, PT, PT, PT, UP1, 0x40, 0x0 ;  /* 0x000000000000781c */ /* 0x000fe40003f2e818 */
[----:B------:R-:W0:Y:S01]  /*4960*/  MUFU.RCP R242, R240 ;  /* 0x000000f000f27308 */ /* 0x000e220000001000 */
[----:B------:R-:W1:Y:S02]  /*4970*/  SHFL.DOWN PT, R250, R249, 0x1, 0x1f ;  /* 0x08201f00f9fa7f89 */ /* 0x000e6400000e0000 */
[----:B-1----:R-:W-:-:S02]  /*4980*/  IADD3 R241, R249, R250, RZ ;  /* 0x000000faf9f17210 */ /* 0x002fc40007ffe0ff */
[----:B------:R-:W-:Y:S01]  /*4990*/  I2FP.F32.S32 R250, R250 ;  /* 0x000000fa00fa7245 */ /* 0x000fe20000201400 */
[----:B------:R-:W1:Y:S04]  /*49a0*/  SHFL.DOWN PT, R67, R64, 0x2, 0x1f ;  /* 0x08401f0040437f89 */ /* 0x000e6800000e0000 */
[----:B------:R-:W2:Y:S01]  /*49b0*/  SHFL.DOWN PT, R252, R65, 0x2, 0x1f ;  /* 0x08401f0041fc7f89 */ /* 0x000ea200000e0000 */
[----:B-1----:R-:W-:-:S04]  /*49c0*/  FMUL.FTZ R246, R67, R244 ;  /* 0x000000f443f67220 */ /* 0x002fc80000410000 */
[----:B------:R-:W-:Y:S01]  /*49d0*/  FFMA.FTZ R245, R247, R64, R246 ;  /* 0x00000040f7f57223 */ /* 0x000fe200000100f6 */
[----:B------:R-:W-:Y:S01]  /*49e0*/  FADD.FTZ R64, -R67, R64 ;  /* 0x0000004043407221 */ /* 0x000fe20000010100 */
[----:B--2---:R-:W-:Y:S01]  /*49f0*/  FADD.FTZ R67, R252, R65 ;  /* 0x00000041fc437221 */ /* 0x004fe20000010000 */
[----:B------:R-:W-:Y:S01]  /*4a00*/  I2FP.F32.S32 R246, R241 ;  /* 0x000000f100f67245 */ /* 0x000fe20000201400 */
[----:B0-----:R-:W-:Y:S01]  /*4a10*/  FMUL.FTZ R245, R242, R245 ;  /* 0x000000f5f2f57220 */ /* 0x001fe20000410000 */
[----:B------:R-:W-:-:S04]  /*4a20*/  FMUL.FTZ R64, R64, R64 ;  /* 0x0000004040407220 */ /* 0x000fc80000410000 */
[----:B------:R-:W0:Y:S01]  /*4a30*/  SHFL.DOWN PT, R243, R245, 0x1, 0x1f ;  /* 0x08201f00f5f37f89 */ /* 0x000e2200000e0000 */
[----:B------:R-:W-:Y:S01]  /*4a40*/  FMUL.FTZ R247, R64, R247 ;  /* 0x000000f740f77220 */ /* 0x000fe20000410000 */
[----:B------:R-:W1:Y:S03]  /*4a50*/  MUFU.RCP R246, R246 ;  /* 0x000000f600f67308 */ /* 0x000e660000001000 */
[----:B------:R-:W-:-:S04]  /*4a60*/  FMUL.FTZ R247, R247, R244 ;  /* 0x000000f4f7f77220 */ /* 0x000fc80000410000 */
[----:B------:R-:W-:-:S05]  /*4a70*/  FFMA.FTZ R67, R242, R247, R67 ;  /* 0x000000f7f2437223 */ /* 0x000fca0000010043 */
[----:B------:R-:W2:Y:S01]  /*4a80*/  SHFL.DOWN PT, R64, R67, 0x1, 0x1f ;  /* 0x08201f0043407f89 */ /* 0x000ea200000e0000 */
[----:B0-----:R-:W-:Y:S01]  /*4a90*/  FMUL.FTZ R241, R243, R250 ;  /* 0x000000faf3f17220 */ /* 0x001fe20000410000 */
[----:B------:R-:W-:-:S03]  /*4aa0*/  FADD.FTZ R243, R245, -R243 ;  /* 0x800000f3f5f37221 */ /* 0x000fc60000010000 */
[----:B------:R-:W-:Y:S01]  /*4ab0*/  FFMA.FTZ R241, R240, R245, R241 ;  /* 0x000000f5f0f17223 */ /* 0x000fe200000100f1 */
[----:B------:R-:W-:-:S03]  /*4ac0*/  FMUL.FTZ R243, R243, R243 ;  /* 0x000000f3f3f37220 */ /* 0x000fc60000410000 */
[----:B-1----:R-:W-:Y:S01]  /*4ad0*/  FMUL.FTZ R241, R246, R241 ;  /* 0x000000f1f6f17220 */ /* 0x002fe20000410000 */
[----:B------:R-:W-:-:S04]  /*4ae0*/  FMUL.FTZ R243, R240, R243 ;  /* 0x000000f3f0f37220 */ /* 0x000fc80000410000 */
[----:B------:R-:W-:Y:S01]  /*4af0*/  FMUL.FTZ R243, R243, R250 ;  /* 0x000000faf3f37220 */ /* 0x000fe20000410000 */
[----:B--2---:R-:W-:Y:S01]  /*4b00*/  FADD.FTZ R65, R67, R64 ;  /* 0x0000004043417221 */ /* 0x004fe20000010000 */
[----:B------:R-:W0:Y:S03]  /*4b10*/  SHFL.IDX PT, R241, R241, RZ, 0x1f ;  /* 0x00001ffff1f17589 */ /* 0x000e2600000e0000 */
[----:B------:R-:W-:Y:S02]  /*4b20*/  FFMA.FTZ R243, R246, R243, R65 ;  /* 0x000000f3f6f37223 */ /* 0x000fe40000010041 */
[----:B------:R-:W1:Y:S03]  /*4b30*/  LDC R65, c[0x0][0x2d8] ;  /* 0x0000b600ff417b82 */ /* 0x000e660000000800 */
[----:B------:R-:W1:Y:S01]  /*4b40*/  SHFL.IDX PT, R64, R243, RZ, 0x1f ;  /* 0x00001ffff3407589 */ /* 0x000e6200000e0000 */
[----:B0-----:R-:W-:-:S05]  /*4b50*/  FMUL.FTZ R248, R241, R241 ;  /* 0x000000f1f1f87220 */ /* 0x001fca0000410000 */
[----:B------:R-:W-:Y:S02]  /*4b60*/  FSEL R248, R248, RZ, !P1 ;  /* 0x000000fff8f87208 */ /* 0x000fe40004800000 */
[----:B------:R-:W-:Y:S01]  /*4b70*/  LOP3.LUT P1, RZ, R66, 0x1f, R51, 0xf8, !PT ;  /* 0x0000001f42ff7812 */ /* 0x000fe2000782f833 */
[----:B-1----:R-:W-:-:S04]  /*4b80*/  FFMA.FTZ R65, R64, UR12, R65 ;  /* 0x0000000c40417c23 */ /* 0x002fc80008010041 */
[----:B------:R-:W-:-:S06]  /*4b90*/  FADD.FTZ R248, R65, R248 ;  /* 0x000000f841f87221 */ /* 0x000fcc0000010000 */
[----:B------:R-:W0:Y:S02]  /*4ba0*/  MUFU.RSQ R248, R248 ;  /* 0x000000f800f87308 */ /* 0x000e240000001400 */
[----:B------:R-:W1:Y:S08]  /*4bb0*/  @!P1 LDC.64 R66, c[0x0][0x250] ;  /* 0x00009400ff429b82 */ /* 0x000e700000000a00 */
[----:B------:R-:W2:Y:S01]  /*4bc0*/  @!P1 LDC.64 R64, c[0x0][0x258] ;  /* 0x00009600ff409b82 */ /* 0x000ea20000000a00 */
[----:B0-----:R-:W-:Y:S01]  /*4bd0*/  R2UR UR6, R248 ;  /* 0x00000000f80672ca */ /* 0x001fe200000e0000 */
[----:B-1----:R-:W-:-:S12]  /*4be0*/  @!P1 IMAD.WIDE R66, R195, 0x4, R66 ;  /* 0x00000004c3429825 */ /* 0x002fd800078e0242 */
[----:B------:R-:W-:Y:S01]  /*4bf0*/  MOV R243, UR6 ;  /* 0x0000000600f37c02 */ /* 0x000fe20008000f00 */
[----:B------:R0:W-:Y:S01]  /*4c00*/  @!P1 STG.E desc[UR4][R66.64], R241 ;  /* 0x000000f142009986 */ /* 0x0001e2000c101904 */
[----:B--2---:R-:W-:-:S05]  /*4c10*/  @!P1 IMAD.WIDE R64, R195, 0x4, R64 ;  /* 0x00000004c3409825 */ /* 0x004fca00078e0240 */
[----:B------:R0:W-:Y:S01]  /*4c20*/  @!P1 STG.E desc[UR4][R64.64], R243 ;  /* 0x000000f340009986 */ /* 0x0001e2000c101904 */
[----:B------:R-:W-:-:S04]  /*4c30*/  PLOP3.LUT P1, PT, PT, PT, UP1, 0x40, 0x0 ;  /* 0x000000000000781c */ /* 0x000fc80003f2e818 */
[----:B------:R-:W-:-:S04]  /*4c40*/  FSEL R240, R241, RZ, P1 ;  /* 0x000000fff1f07208 */ /* 0x000fc80000800000 */
[----:B------:R-:W-:Y:S01]  /*4c50*/  R2UR UR7, R240 ;  /* 0x00000000f00772ca */ /* 0x000fe200000e0000 */
[----:B------:R-:W-:-:S14]  /*4c60*/  @!P0 BRA `(.L_x_844) ;  /* 0x0000000000808947 */ /* 0x000fdc0003800000 */
[----:B0-----:R-:W-:Y:S01]  /*4c70*/  FADD.FTZ R64, R208, -UR7 ;  /* 0x80000007d0407e21 */ /* 0x001fe20008010000 */
[----:B------:R-:W-:Y:S01]  /*4c80*/  FADD.FTZ R66, R180, -UR7 ;  /* 0x80000007b4427e21 */ /* 0x000fe20008010000 */
[----:B------:R-:W0:Y:S01]  /*4c90*/  LDC.64 R240, c[0x0][0x2b8] ;  /* 0x0000ae00fff07b82 */ /* 0x000e220000000a00 */
[----:B------:R-:W-:Y:S01]  /*4ca0*/  FADD.FTZ R242, R215, -UR7 ;  /* 0x80000007d7f27e21 */ /* 0x000fe20008010000 */
[----:B------:R-:W-:Y:S01]  /*4cb0*/  FMUL.FTZ R65, R64, UR6 ;  /* 0x0000000640417c20 */ /* 0x000fe20008410000 */
[----:B------:R-:W-:Y:S01]  /*4cc0*/  FMUL.FTZ R66, R66, UR6 ;  /* 0x0000000642427c20 */ /* 0x000fe20008410000 */
[----:B------:R-:W-:Y:S01]  /*4cd0*/  FADD.FTZ R244, R216, -UR7 ;  /* 0x80000007d8f47e21 */ /* 0x000fe20008010000 */
[----:B------:R-:W-:Y:S01]  /*4ce0*/  FADD.FTZ R245, R197, -UR7 ;  /* 0x80000007c5f57e21 */ /* 0x000fe20008010000 */
[----:B------:R-:W-:Y:S01]  /*4cf0*/  FFMA.FTZ R64, R20, R65, R84 ;  /* 0x0000004114407223 */ /* 0x000fe20000010054 */
[----:B------:R-:W-:Y:S01]  /*4d00*/  FFMA.FTZ R65, R113, R66, R141 ;  /* 0x0000004271417223 */ /* 0x000fe2000001008d */
[----:B------:R-:W-:Y:S01]  /*4d10*/  FMUL.FTZ R243, R242, UR6 ;  /* 0x00000006f2f37c20 */ /* 0x000fe20008410000 */
[----:B------:R-:W-:Y:S01]  /*4d20*/  FMUL.FTZ R244, R244, UR6 ;  /* 0x00000006f4f47c20 */ /* 0x000fe20008410000 */
[----:B------:R-:W-:-:S02]  /*4d30*/  FMUL.FTZ R245, R245, UR6 ;  /* 0x00000006f5f57c20 */ /* 0x000fc40008410000 */
[----:B------:R-:W-:Y:S01]  /*4d40*/  F2FP.BF16.F32.PACK_AB R64, R65, R64 ;  /* 0x000000404140723e */ /* 0x000fe200000010ff */
[----:B------:R-:W-:Y:S01]  /*4d50*/  FADD.FTZ R65, R214, -UR7 ;  /* 0x80000007d6417e21 */ /* 0x000fe20008010000 */
[----:B------:R-:W-:-:S03]  /*4d60*/  FFMA.FTZ R243, R18, R243, R86 ;  /* 0x000000f312f37223 */ /* 0x000fc60000010056 */
[----:B------:R-:W-:Y:S01]  /*4d70*/  FMUL.FTZ R66, R65, UR6 ;  /* 0x0000000641427c20 */ /* 0x000fe20008410000 */
[----:B------:R-:W-:-:S04]  /*4d80*/  FADD.FTZ R65, R181, -UR7 ;  /* 0x80000007b5417e21 */ /* 0x000fc80008010000 */
[----:B------:R-:W-:Y:S01]  /*4d90*/  FMUL.FTZ R67, R65, UR6 ;  /* 0x0000000641437c20 */ /* 0x000fe20008410000 */
[----:B------:R-:W-:Y:S01]  /*4da0*/  FADD.FTZ R65, R196, -UR7 ;  /* 0x80000007c4417e21 */ /* 0x000fe20008010000 */
[C---:B0-----:R-:W-:Y:S01]  /*4db0*/  IMAD.WIDE.U32 R240, R192.reuse, 0x10, R240 ;  /* 0x00000010c0f07825 */ /* 0x041fe200078e00f0 */
[----:B------:R-:W-:-:S03]  /*4dc0*/  IADD3 R192, R192, 0x80, RZ ;  /* 0x00000080c0c07810 */ /* 0x000fc60007ffe0ff */
[----:B------:R-:W-:Y:S01]  /*4dd0*/  FMUL.FTZ R242, R65, UR6 ;  /* 0x0000000641f27c20 */ /* 0x000fe20008410000 */
[----:B------:R-:W-:Y:S01]  /*4de0*/  FFMA.FTZ R65, R19, R66, R85 ;  /* 0x0000004213417223 */ /* 0x000fe20000010055 */
[----:B------:R-:W-:Y:S01]  /*4df0*/  FFMA.FTZ R66, R114, R67, R142 ;  /* 0x0000004372427223 */ /* 0x000fe2000001008e */
[----:B------:R-:W-:Y:S01]  /*4e00*/  FFMA.FTZ R67, R17, R244, R87 ;  /* 0x000000f411437223 */ /* 0x000fe20000010057 */
[----:B------:R-:W-:Y:S01]  /*4e10*/  FFMA.FTZ R242, R115, R242, R143 ;  /* 0x000000f273f27223 */ /* 0x000fe2000001008f */
[----:B------:R-:W-:Y:S02]  /*4e20*/  FFMA.FTZ R244, R116, R245, R144 ;  /* 0x000000f574f47223 */ /* 0x000fe40000010090 */
[----:B------:R-:W-:Y:S02]  /*4e30*/  F2FP.BF16.F32.PACK_AB R65, R66, R65 ;  /* 0x000000414241723e */ /* 0x000fe400000010ff */
[----:B------:R-:W-:Y:S02]  /*4e40*/  F2FP.BF16.F32.PACK_AB R66, R242, R243 ;  /* 0x000000f3f242723e */ /* 0x000fe400000010ff */
[----:B------:R-:W-:-:S05]  /*4e50*/  F2FP.BF16.F32.PACK_AB R67, R244, R67 ;  /* 0x00000043f443723e */ /* 0x000fca00000010ff */
[----:B------:R1:W-:Y:S02]  /*4e60*/  STG.E.128 desc[UR4][R240.64], R64 ;  /* 0x00000040f0007986 */ /* 0x0003e4000c101d04 */
.L_x_844:
[----:B------:R-:W-:Y:S05]  /*4e70*/  BSYNC B0 ;  /* 0x0000000000007941 */ /* 0x000fea0003800000 */
.L_x_843:
[----:B------:R-:W-:Y:S01]  /*4e80*/  ISETP.GE.U32.AND P1, PT, R50, 0x100, PT ;  /* 0x000001003200780c */ /* 0x000fe20003f26070 */
[----:B------:R-:W-:-:S12]  /*4e90*/  BSSY B0, `(.L_x_845) ;  /* 0x0000022000007945 */ /* 0x000fd80003800000 */
[----:B------:R-:W-:Y:S05]  /*4ea0*/  @!P1 BRA `(.L_x_846) ;  /* 0x0000000000809947 */ /* 0x000fea0003800000 */
[----:B01----:R-:W-:Y:S01]  /*4eb0*/  FADD.FTZ R64, R209, -UR7 ;  /* 0x80000007d1407e21 */ /* 0x003fe20008010000 */
        /* <DEDUP_REMOVED lines=31> */
.L_x_846:
[----:B------:R-:W-:Y:S05]  /*50b0*/  BSYNC B0 ;  /* 0x0000000000007941 */ /* 0x000fea0003800000 */
.L_x_845:
[----:B------:R-:W-:Y:S01]  /*50c0*/  ISETP.GE.U32.AND P1, PT, R50, 0x180, PT ;  /* 0x000001803200780c */ /* 0x000fe20003f26070 */
[----:B------:R-:W-:-:S12]  /*50d0*/  BSSY B0, `(.L_x_847) ;  /* 0x0000022000007945 */ /* 0x000fd80003800000 */
[----:B------:R-:W-:Y:S05]  /*50e0*/  @!P1 BRA `(.L_x_848) ;  /* 0x0000000000809947 */ /* 0x000fea0003800000 */
[----:B012---:R-:W-:Y:S01]  /*50f0*/  FADD.FTZ R64, R210, -UR7 ;  /* 0x80000007d2407e21 */ /* 0x007fe20008010000 */
        /* <DEDUP_REMOVED lines=31> */
.L_x_848:
[----:B------:R-:W-:Y:S05]  /*52f0*/  BSYNC B0 ;  /* 0x0000000000007941 */ /* 0x000fea0003800000 */
.L_x_847:
[----:B------:R-:W-:Y:S01]  /*5300*/  ISETP.GE.U32.AND P1, PT, R50, 0x200, PT ;  /* 0x000002003200780c */ /* 0x000fe20003f26070 */
[----:B------:R-:W-:-:S12]  /*5310*/  BSSY B0, `(.L_x_849) ;  /* 0x0000022000007945 */ /* 0x000fd80003800000 */
[----:B------:R-:W-:Y:S05]  /*5320*/  @!P1 BRA `(.L_x_850) ;  /* 0x0000000000809947 */ /* 0x000fea0003800000 */
[----:B0123--:R-:W-:Y:S01]  /*5330*/  FADD.FTZ R64, R211, -UR7 ;  /* 0x80000007d3407e21 */ /* 0x00ffe20008010000 */
        /* <DEDUP_REMOVED lines=31> */
.L_x_850:
[----:B------:R-:W-:Y:S05]  /*5530*/  BSYNC B0 ;  /* 0x0000000000007941 */ /* 0x000fea0003800000 */
.L_x_849:
[----:B------:R-:W-:Y:S01]  /*5540*/  ISETP.GE.U32.AND P1, PT, R50, 0x280, PT ;  /* 0x000002803200780c */ /* 0x000fe20003f26070 */
[----:B------:R-:W-:-:S12]  /*5550*/  BSSY B0, `(.L_x_851) ;  /* 0x0000022000007945 */ /* 0x000fd80003800000 */
[----:B------:R-:W-:Y:S05]  /*5560*/  @!P1 BRA `(.L_x_852) ;  /* 0x0000000000809947 */ /* 0x000fea0003800000 */
[----:B01234-:R-:W-:Y:S01]  /*5570*/  FADD.FTZ R64, R212, -UR7 ;  /* 0x80000007d4407e21 */ /* 0x01ffe20008010000 */
        /* <DEDUP_REMOVED lines=31> */
.L_x_852:
[----:B------:R-:W-:Y:S05]  /*5770*/  BSYNC B0 ;  /* 0x0000000000007941 */ /* 0x000fea0003800000 */
.L_x_851:
        /* <DEDUP_REMOVED lines=23> */
[----:B0-----:R-:W-:-:S04]  /*58f0*/  IMAD.WIDE.U32 R240, R192, 0x10, R240 ;  /* 0x00000010c0f07825 */ /* 0x001fc800078e00f0 */
[----:B------:R-:W-:Y:S01]  /*5900*/  FMUL.FTZ R242, R65, UR6 ;  /* 0x0000000641f27c20 */ /* 0x000fe20008410000 */
[----:B------:R-:W-:Y:S01]  /*5910*/  FFMA.FTZ R65, R53, R66, R89 ;  /* 0x0000004235417223 */ /* 0x000fe20000010059 */
[----:B------:R-:W-:Y:S01]  /*5920*/  FFMA.FTZ R66, R134, R67, R162 ;  /* 0x0000004386427223 */ /* 0x000fe200000100a2 */
[----:B------:R-:W-:Y:S01]  /*5930*/  FFMA.FTZ R67, R55, R244, R91 ;  /* 0x000000f437437223 */ /* 0x000fe2000001005b */
[----:B------:R-:W-:Y:S01]  /*5940*/  FFMA.FTZ R242, R135, R242, R163 ;  /* 0x000000f287f27223 */ /* 0x000fe200000100a3 */
[----:B------:R-:W-:Y:S01]  /*5950*/  FFMA.FTZ R244, R136, R245, R164 ;  /* 0x000000f588f47223 */ /* 0x000fe200000100a4 */
[----:B------:R-:W-:Y:S01]  /*5960*/  VIADD R192, R192, 0x80 ;  /* 0x00000080c0c07836 */ /* 0x000fe20000000000 */
[----:B------:R-:W-:Y:S02]  /*5970*/  F2FP.BF16.F32.PACK_AB R65, R66, R65 ;  /* 0x000000414241723e */ /* 0x000fe400000010ff */
[----:B------:R-:W-:Y:S02]  /*5980*/  F2FP.BF16.F32.PACK_AB R66, R242, R243 ;  /* 0x000000f3f242723e */ /* 0x000fe400000010ff */
[----:B------:R-:W-:-:S05]  /*5990*/  F2FP.BF16.F32.PACK_AB R67, R244, R67 ;  /* 0x00000043f443723e */ /* 0x000fca00000010ff */
[----:B------:R0:W-:Y:S02]  /*59a0*/  STG.E.128 desc[UR4][R240.64], R64 ;  /* 0x00000040f0007986 */ /* 0x0001e4000c101d04 */
.L_x_854:
[----:B------:R-:W-:Y:S05]  /*59b0*/  BSYNC B0 ;  /* 0x0000000000007941 */ /* 0x000fea0003800000 */
.L_x_853:
        /* <DEDUP_REMOVED lines=34> */
.L_x_856:
[----:B------:R-:W-:Y:S05]  /*5be0*/  BSYNC B0 ;  /* 0x0000000000007941 */ /* 0x000fea0003800000 */
.L_x_855:
[----:B------:R-:W-:Y:S02]  /*5bf0*/  LOP3.LUT P1, RZ, R49, 0x2, RZ, 0xc0, !PT ;  /* 0x0000000231ff7812 */ /* 0x000fe4000782c0ff */
[----:B------:R-:W-:Y:S02]  /*5c00*/  IADD3 R195, R195, UR14, RZ ;  /* 0x0000000ec3c37c10 */ /* 0x000fe4000fffe0ff */
[----:B01234-:R-:W-:Y:S02]  /*5c10*/  SEL R240, RZ, 0x1, P1 ;  /* 0x00000001fff07807 */ /* 0x01ffe40000800000 */
[----:B------:R-:W-:-:S13]  /*5c20*/  ISETP.GE.AND P1, PT, R195, UR15, PT ;  /* 0x0000000fc3007c0c */ /* 0x000fda000bf26270 */
[----:B------:R-:W-:Y:S05]  /*5c30*/  @!P1 BRA `(.L_x_857) ;  /* 0xffffffbc00e49947 */ /* 0x000fea000383ffff */
[----:B------:R-:W-:Y:S05]  /*5c40*/  EXIT ;  /* 0x000000000000794d */ /* 0x000fea0003800000 */
.L_x_842:
[----:B------:R-:W-:Y:S01]  /*5c50*/  HFMA2.MMA R247, -RZ, RZ, 0, 5.9604644775390625e-08 ;  /* 0x00000001fff77435 */ /* 0x000fe200000001ff */
[----:B------:R-:W-:Y:S02]  /*5c60*/  MOV R246, R65 ;  /* 0x0000004100f67202 */ /* 0x000fe40000000f00 */
[----:B------:R-:W-:Y:S02]  /*5c70*/  MOV R248, 0x1f ;  /* 0x0000001f00f87802 */ /* 0x000fe40000000f00 */
[----:B------:R-:W-:Y:S02]  /*5c80*/  MOV R245, 0xffffffff ;  /* 0xffffffff00f57802 */ /* 0x000fe40000000f00 */
[----:B------:R-:W-:-:S07]  /*5c90*/  SHF.R.U32.HI R244, RZ, 0x5, R51 ;  /* 0x00000005fff47819 */ /* 0x000fce0000011633 */
[----:B------:R-:W-:Y:S05]  /*5ca0*/  WARPSYNC.COLLECTIVE R245, `(.L_x_858) ;  /* 0x00000000f5087348 */ /* 0x000fea0003c00000 */
[----:B------:R0:W1:Y:S02]  /*5cb0*/  SHFL.BFLY P6, R242, R246, R247, R248 ;  /* 0x0c0000f7f6f27389 */ /* 0x00006400000c00f8 */
[----:B01----:R-:W-:Y:S01]  /*5cc0*/  ENDCOLLECTIVE ;  /* 0x000000000000791b */ /* 0x003fe20003800000 */
.L_x_858:
[----:B------:R-:W-:Y:S01]  /*5cd0*/  HFMA2.MMA R247, -RZ, RZ, 0, 1.1920928955078125e-07 ;  /* 0x00000002fff77435 */ /* 0x000fe200000001ff */
[----:B------:R-:W-:-:S05]  /*5ce0*/  MOV R64, R242 ;  /* 0x000000f200407202 */ /* 0x000fca0000000f00 */
[----:B------:R-:W-:-:S05]  /*5cf0*/  FADD.FTZ R66, R65, R64 ;  /* 0x0000004041427221 */ /* 0x000fca0000010000 */
[----:B------:R-:W-:-:S07]  /*5d00*/  MOV R246, R66 ;  /* 0x0000004200f67202 */ /* 0x000fce0000000f00 */
[----:B------:R-:W-:Y:S05]  /*5d10*/  WARPSYNC.COLLECTIVE R245, `(.L_x_859) ;  /* 0x00000000f5087348 */ /* 0x000fea0003c00000 */
[----:B------:R0:W1:Y:S02]  /*5d20*/  SHFL.BFLY P6, R242, R246, R247, R248 ;  /* 0x0c0000f7f6f27389 */ /* 0x00006400000c00f8 */
[----:B01----:R-:W-:Y:S01]  /*5d30*/  ENDCOLLECTIVE ;  /* 0x000000000000791b */ /* 0x003fe20003800000 */
.L_x_859:
[----:B------:R-:W-:Y:S01]  /*5d40*/  IMAD.MOV.U32 R247, RZ, RZ, 0x4 ;  /* 0x00000004fff77424 */ /* 0x000fe200078e00ff */
[----:B------:R-:W-:-:S05]  /*5d50*/  MOV R241, R242 ;  /* 0x000000f200f17202 */ /* 0x000fca0000000f00 */
[----:B------:R-:W-:-:S05]  /*5d60*/  FADD.FTZ R241, R66, R241 ;  /* 0x000000f142f17221 */ /* 0x000fca0000010000 */
[----:B------:R-:W-:-:S07]  /*5d70*/  MOV R246, R241 ;  /* 0x000000f100f67202 */ /* 0x000fce0000000f00 */
[----:B------:R-:W-:Y:S05]  /*5d80*/  WARPSYNC.COLLECTIVE R245, `(.L_x_860) ;  /* 0x00000000f5087348 */ /* 0x000fea0003c00000 */
[----:B------:R0:W1:Y:S02]  /*5d90*/  SHFL.BFLY P6, R242, R246, R247, R248 ;  /* 0x0c0000f7f6f27389 */ /* 0x00006400000c00f8 */
[----:B01----:R-:W-:Y:S01]  /*5da0*/  ENDCOLLECTIVE ;  /* 0x000000000000791b */ /* 0x003fe20003800000 */
.L_x_860:
[----:B------:R-:W-:Y:S01]  /*5db0*/  HFMA2.MMA R247, -RZ, RZ, 0, 4.76837158203125e-07 ;  /* 0x00000008fff77435 */ /* 0x000fe200000001ff */
[----:B------:R-:W-:-:S05]  /*5dc0*/  MOV R64, R242 ;  /* 0x000000f200407202 */ /* 0x000fca0000000f00 */
[----:B------:R-:W-:-:S05]  /*5dd0*/  FADD.FTZ R240, R241, R64 ;  /* 0x00000040f1f07221 */ /* 0x000fca0000010000 */
[----:B------:R-:W-:-:S07]  /*5de0*/  MOV R246, R240 ;  /* 0x000000f000f67202 */ /* 0x000fce0000000f00 */
[----:B------:R-:W-:Y:S05]  /*5df0*/  WARPSYNC.COLLECTIVE R245, `(.L_x_861) ;  /* 0x00000000f5087348 */ /* 0x000fea0003c00000 */
[----:B------:R0:W1:Y:S02]  /*5e00*/  SHFL.BFLY P6, R242, R246, R247, R248 ;  /* 0x0c0000f7f6f27389 */ /* 0x00006400000c00f8 */
[----:B01----:R-:W-:Y:S01]  /*5e10*/  ENDCOLLECTIVE ;  /* 0x000000000000791b */ /* 0x003fe20003800000 */
.L_x_861:
[----:B------:R-:W-:Y:S01]  /*5e20*/  HFMA2.MMA R247, -RZ, RZ, 0, 9.5367431640625e-07 ;  /* 0x00000010fff77435 */ /* 0x000fe200000001ff */
[----:B------:R-:W-:-:S05]  /*5e30*/  MOV R243, R242 ;  /* 0x000000f200f37202 */ /* 0x000fca0000000f00 */
[----:B------:R-:W-:-:S05]  /*5e40*/  FADD.FTZ R243, R240, R243 ;  /* 0x000000f3f0f37221 */ /* 0x000fca0000010000 */
[----:B------:R-:W-:-:S07]  /*5e50*/  MOV R246, R243 ;  /* 0x000000f300f67202 */ /* 0x000fce0000000f00 */
[----:B------:R-:W-:Y:S05]  /*5e60*/  WARPSYNC.COLLECTIVE R245, `(.L_x_862) ;  /* 0x00000000f5087348 */ /* 0x000fea0003c00000 */
[----:B------:R0:W1:Y:S02]  /*5e70*/  SHFL.BFLY P6, R242, R246, R247, R248 ;  /* 0x0c0000f7f6f27389 */ /* 0x00006400000c00f8 */
[----:B01----:R-:W-:Y:S01]  /*5e80*/  ENDCOLLECTIVE ;  /* 0x000000000000791b */ /* 0x003fe20003800000 */
.L_x_862:
[----:B------:R-:W-:Y:S01]  /*5e90*/  HFMA2.MMA R247, -RZ, RZ, 0, 5.9604644775390625e-08 ;  /* 0x00000001fff77435 */ /* 0x000fe200000001ff */
[----:B------:R-:W-:Y:S02]  /*5ea0*/  MOV R64, R242 ;  /* 0x000000f200407202 */ /* 0x000fe40000000f00 */
[----:B------:R-:W-:-:S03]  /*5eb0*/  ISETP.GT.U32.AND P6, PT, R50, 0xff, PT ;  /* 0x000000ff3200780c */ /* 0x000fc60003fc4070 */
[----:B------:R-:W-:-:S04]  /*5ec0*/  FADD.FTZ R243, R243, R64 ;  /* 0x00000040f3f37221 */ /* 0x000fc80000010000 */
        /* <DEDUP_REMOVED lines=114> */
[----:B------:R-:W-:-:S07]  /*65f0*/  MOV R246, R65 ;  /* 0x0000004100f67202 */ /* 0x000fce0000000f00 */
[----:B------:R-:W-:Y:S05]  /*6600*/  WARPSYNC.COLLECTIVE R245, `(.L_x_863) ;  /* 0x00000000f5087348 */ /* 0x000fea0003c00000 */
[----:B------:R0:W1:Y:S02]  /*6610*/  SHFL.BFLY P6, R242, R246, R247, R248 ;  /* 0x0c0000f7f6f27389 */ /* 0x00006400000c00f8 */
[----:B01----:R-:W-:Y:S01]  /*6620*/  ENDCOLLECTIVE ;  /* 0x000000000000791b */ /* 0x003fe20003800000 */
.L_x_863:
[----:B------:R-:W-:Y:S01]  /*6630*/  HFMA2.MMA R247, -RZ, RZ, 0, 1.1920928955078125e-07 ;  /* 0x00000002fff77435 */ /* 0x000fe200000001ff */
[----:B------:R-:W-:-:S05]  /*6640*/  MOV R66, R242 ;  /* 0x000000f200427202 */ /* 0x000fca0000000f00 */
[----:B------:R-:W-:-:S04]  /*6650*/  FADD.FTZ R66, R65, R66 ;  /* 0x0000004241427221 */ /* 0x000fc80000010000 */
[----:B------:R-:W-:-:S07]  /*6660*/  IMAD.MOV.U32 R246, RZ, RZ, R66 ;  /* 0x000000fffff67224 */ /* 0x000fce00078e0042 */
[----:B------:R-:W-:Y:S05]  /*6670*/  WARPSYNC.COLLECTIVE R245, `(.L_x_864) ;  /* 0x00000000f5087348 */ /* 0x000fea0003c00000 */
[----:B------:R0:W1:Y:S02]  /*6680*/  SHFL.BFLY P6, R242, R246, R247, R248 ;  /* 0x0c0000f7f6f27389 */ /* 0x00006400000c00f8 */
[----:B01----:R-:W-:Y:S01]  /*6690*/  ENDCOLLECTIVE ;  /* 0x000000000000791b */ /* 0x003fe20003800000 */
.L_x_864:
[----:B------:R-:W-:Y:S01]  /*66a0*/  HFMA2.MMA R247, -RZ, RZ, 0, 2.384185791015625e-07 ;  /* 0x00000004fff77435 */ /* 0x000fe200000001ff */
[----:B------:R-:W-:-:S05]  /*66b0*/  MOV R241, R242 ;  /* 0x000000f200f17202 */ /* 0x000fca0000000f00 */
[----:B------:R-:W-:-:S05]  /*66c0*/  FADD.FTZ R241, R66, R241 ;  /* 0x000000f142f17221 */ /* 0x000fca0000010000 */
[----:B------:R-:W-:-:S07]  /*66d0*/  MOV R246, R241 ;  /* 0x000000f100f67202 */ /* 0x000fce0000000f00 */
[----:B------:R-:W-:Y:S05]  /*66e0*/  WARPSYNC.COLLECTIVE R245, `(.L_x_865) ;  /* 0x00000000f5087348 */ /* 0x000fea0003c00000 */
[----:B------:R0:W1:Y:S02]  /*66f0*/  SHFL.BFLY P6, R242, R246, R247, R248 ;  /* 0x0c0000f7f6f27389 */ /* 0x00006400000c00f8 */
[----:B01----:R-:W-:Y:S01]  /*6700*/  ENDCOLLECTIVE ;  /* 0x000000000000791b */ /* 0x003fe20003800000 */
.L_x_865:
[----:B------:R-:W-:Y:S01]  /*6710*/  HFMA2.MMA R247, -RZ, RZ, 0, 4.76837158203125e-07 ;  /* 0x00000008fff77435 */ /* 0x000fe200000001ff */
[----:B------:R-:W-:-:S05]  /*6720*/  MOV R240, R242 ;  /* 0x000000f200f07202 */ /* 0x000fca0000000f00 */
[----:B------:R-:W-:-:S05]  /*6730*/  FADD.FTZ R240, R241, R240 ;  /* 0x000000f0f1f07221 */ /* 0x000fca0000010000 */
[----:B------:R-:W-:-:S07]  /*6740*/  MOV R246, R240 ;  /* 0x000000f000f67202 */ /* 0x000fce0000000f00 */
[----:B------:R-:W-:Y:S05]  /*6750*/  WARPSYNC.COLLECTIVE R245, `(.L_x_866) ;  /* 0x00000000f5087348 */ /* 0x000fea0003c00000 */
[----:B------:R0:W1:Y:S02]  /*6760*/  SHFL.BFLY P6, R242, R246, R247, R248 ;  /* 0x0c0000f7f6f27389 */ /* 0x00006400000c00f8 */
[----:B01----:R-:W-:Y:S01]  /*6770*/  ENDCOLLECTIVE ;  /* 0x000000000000791b */ /* 0x003fe20003800000 */
.L_x_866:
[----:B------:R-:W-:Y:S01]  /*6780*/  HFMA2.MMA R247, -RZ, RZ, 0, 9.5367431640625e-07 ;  /* 0x00000010fff77435 */ /* 0x000fe200000001ff */
[----:B------:R-:W-:-:S05]  /*6790*/  MOV R243, R242 ;  /* 0x000000f200f37202 */ /* 0x000fca0000000f00 */
[----:B------:R-:W-:-:S05]  /*67a0*/  FADD.FTZ R243, R240, R243 ;  /* 0x000000f3f0f37221 */ /* 0x000fca0000010000 */
[----:B------:R-:W-:-:S07]  /*67b0*/  MOV R246, R243 ;  /* 0x000000f300f67202 */ /* 0x000fce0000000f00 */
[----:B------:R-:W-:Y:S05]  /*67c0*/  WARPSYNC.COLLECTIVE R245, `(.L_x_867) ;  /* 0x00000000f5087348 */ /* 0x000fea0003c00000 */
[----:B------:R0:W1:Y:S02]  /*67d0*/  SHFL.BFLY P6, R242, R246, R247, R248 ;  /* 0x0c0000f7f6f27389 */ /* 0x00006400000c00f8 */
[----:B01----:R-:W-:Y:S01]  /*67e0*/  ENDCOLLECTIVE ;  /* 0x000000000000791b */ /* 0x003fe20003800000 */
.L_x_867:
[----:B------:R-:W-:Y:S05]  /*67f0*/  BRA `(.L_x_868) ;  /* 0xffffffdc00e47947 */ /* 0x000fea000383ffff */
.L_x_869:
        /* <DEDUP_REMOVED lines=16> */
.L_x_45964:


//--------------------- .text._ZN10layer_norm13ln_fwd_kernelINS_13Kernel_traitsI13__nv_bfloat16S2_S2_S2_fjLj7168ELj1ELj1ELj4ELj16ENS_18Kernel_traits_baseILj7168ES2_S2_S2_S2_fjLj128EEEEELb0ELb1ELb0ELb1EEEvNS_9FwdParamsE --------------------------
	.section	.text._ZN10layer_norm13ln_fwd_kernelINS_13Kernel_traitsI13__nv_bfloat16S2_S2_S2_fjLj7168ELj1ELj1ELj4ELj16ENS_18Kernel_traits_baseILj7168ES2_S2_S2_S2_fjLj128EEEEELb0ELb1ELb0ELb1EEEvNS_9FwdParamsE,"ax",@progbits
	.align	128
        .global         _ZN10layer_norm13ln_fwd_kernelINS_13Kernel_traitsI13__nv_bfloat16S2_S2_S2_fjLj7168ELj1ELj1ELj4ELj16ENS_18Kernel_traits_baseILj7168ES2_S2_S2_S2_fjLj128EEEEELb0ELb1ELb0ELb1EEEvNS_9FwdParamsE
        .type           _ZN10layer_norm13ln_fwd_kernelINS_13Kernel_traitsI13__nv_bfloat16S2_S2_S2_fjLj7168ELj1ELj1ELj4ELj16ENS_18Kernel_traits_baseILj7168ES2_S2_S2_S2_fjLj128EEEEELb0ELb1ELb0ELb1EEEvNS_9FwdParamsE,@function
        .size           _ZN10layer_norm13ln_fwd_kernelINS_13Kernel_traitsI13__nv_bfloat16S2_S2_S2_fjLj7168ELj1ELj1ELj4ELj16ENS_18Kernel_traits_baseILj7168ES2_S2_S2_S2_fjLj128EEEEELb0ELb1ELb0ELb1EEEvNS_9FwdParamsE,(.L_x_45965 - _ZN10layer_norm13ln_fwd_kernelINS_13Kernel_traitsI13__nv_bfloat16S2_S2_S2_fjLj7168ELj1ELj1ELj4ELj16ENS_18Kernel_traits_baseILj7168ES2_S2_S2_S2_fjLj128EEEEELb0ELb1ELb0ELb1EEEvNS_9FwdParamsE)
        .other          _ZN10layer_norm13ln_fwd_kernelINS_13Kernel_traitsI13__nv_bfloat16S2_S2_S2_fjLj7168ELj1ELj1ELj4ELj16ENS_18Kernel_traits_baseILj7168ES2_S2_S2_S2_fjLj128EEEEELb0ELb1ELb0ELb1EEEvNS_9FwdParamsE,@"STO_CUDA_ENTRY STV_DEFAULT"
_ZN10layer_norm13ln_fwd_kernelINS_13Kernel_traitsI13__nv_bfloat16S2_S2_S2_fjLj7168ELj1ELj1ELj4ELj16ENS_18Kernel_traits_baseILj7168ES2_S2_S2_S2_fjLj128EEEEELb0ELb1ELb0ELb1EEEvNS_9FwdParamsE:
.text._ZN10layer_norm13ln_fwd_kernelINS_13Kernel_traitsI13__nv_bfloat16S2_S2_S2_fjLj7168ELj1ELj1ELj4ELj16ENS_18Kernel_traits_baseILj7168ES2_S2_S2_S2_fjLj128EEEEELb0ELb1ELb0ELb1EEEvNS_9FwdParamsE:
[----:B------:R-:W-:Y:S01]  /*0000*/  LDC R1, c[0x0][0x28] ;  /* 0x00000a00ff017b82 */ /* 0x000fe20000000800 */
[----:B------:R-:W0:Y:S01]  /*0010*/  S2R R111, SR_TID.X ;  /* 0x00000000006f7919 */ /* 0x000e220000002100 */
[----:B------:R-:W-:-:S06]  /*0020*/  ULDC.64 UR4, c[0x0][0x2c8] ;  /* 0x0000b20000047ab9 */ /* 0x000fcc0000000a00 */
[----:B------:R-:W1:Y:S01]  /*0030*/  S2UR UR6, SR_CTAID.X ;  /* 0x00000000000679c3 */ /* 0x000e620000002500 */
[----:B------:R-:W-:Y:S01]  /*0040*/  ISETP.NE.U32.AND P0, PT, RZ, UR4, PT ;  /* 0x00000004ff007c0c */ /* 0x000fe2000bf05070 */
[----:B------:R-:W-:-:S03]  /*0050*/  ULDC.64 UR8, c[0x0][0x278] ;  /* 0x00009e0000087ab9 */ /* 0x000fc60000000a00 */
        /* <DEDUP_REMOVED lines=12> */
[----:B------:R-:W-:-:S02]  /*0120*/  LOP3.LUT R174, R111, 0x7f, RZ, 0xc0, !PT ;  /* 0x0000007f6fae7812 */ /* 0x000fc400078ec0ff */
[----:B------:R-:W-:Y:S01]  /*0130*/  SHF.R.U32.HI R0, RZ, 0x7, R111 ;  /* 0x00000007ff007819 */ /* 0x000fe2000001166f */
[----:B------:R0:W5:Y:S01]  /*0140*/  @P0 LDG.E.128 R80, desc[UR4][R4.64+0x3000] ;  /* 0x0030000404500981 */ /* 0x000162000c1e1d00 */
[----:B------:R-:W-:Y:S02]  /*0150*/  LEA R24, P1, R174, UR8, 0x4 ;  /* 0x00000008ae187c11 */ /* 0x000fe4000f8220ff */
[----:B-1----:R-:W-:Y:S01]  /*0160*/  IADD3 R26, R0, UR6, RZ ;  /* 0x00000006001a7c10 */ /* 0x002fe2000fffe0ff */
[----:B------:R-:W-:Y:S01]  /*0170*/  ULDC UR6, c[0x0][0x214] ;  /* 0x0000850000067ab9 */ /* 0x000fe20000000800 */
[----:B------:R-:W-:Y:S02]  /*0180*/  IADD3.X R25, RZ, UR9, RZ, P1, !PT ;  /* 0x00000009ff197c10 */ /* 0x000fe40008ffe4ff */
[----:B------:R-:W-:Y:S01]  /*0190*/  ISETP.GE.AND P1, PT, R26, UR6, PT ;  /* 0x000000061a007c0c */ /* 0x000fe2000bf26270 */
[----:B------:R-:W-:Y:S02]  /*01a0*/  ULDC.64 UR6, c[0x0][0x260] ;  /* 0x0000980000067ab9 */ /* 0x000fe40000000a00 */
[----:B------:R-:W-:-:S04]  /*01b0*/  IADD3 R2, P2, R2, UR6, RZ ;  /* 0x0000000602027c10 */ /* 0x000fc8000ff5e0ff */
[----:B------:R-:W-:-:S06]  /*01c0*/  IADD3.X R3, RZ, UR7, RZ, P2, !PT ;  /* 0x00000007ff037c10 */ /* 0x000fcc00097fe4ff */
[----:B0-----:R-:W-:Y:S05]  /*01d0*/  @P1 EXIT ;  /* 0x000000000000194d */ /* 0x001fea0003800000 */
[----:B------:R-:W2:Y:S04]  /*01e0*/  LDG.E.128 R76, desc[UR4][R24.64+0x3000] ;  /* 0x00300004184c7981 */ /* 0x000ea8000c1e1d00 */
[----:B------:R-:W3:Y:S04]  /*01f0*/  LDG.E.128 R28, desc[UR4][R24.64] ;  /* 0x00000004181c7981 */ /* 0x000ee8000c1e1d00 */
[----:B------:R-:W4:Y:S04]  /*0200*/  LDG.E.128 R32, desc[UR4][R24.64+0x800] ;  /* 0x0008000418207981 */ /* 0x000f28000c1e1d00 */
[----:B------:R-:W4:Y:S04]  /*0210*/  LDG.E.128 R36, desc[UR4][R24.64+0x1000] ;  /* 0x0010000418247981 */ /* 0x000f28000c1e1d00 */
[----:B------:R-:W4:Y:S04]  /*0220*/  LDG.E.128 R40, desc[UR4][R24.64+0x1800] ;  /* 0x0018000418287981 */ /* 0x000f28000c1e1d00 */
[----:B------:R-:W4:Y:S04]  /*0230*/  LDG.E.128 R44, desc[UR4][R24.64+0x2000] ;  /* 0x00200004182c7981 */ /* 0x000f28000c1e1d00 */
[----:B------:R0:W4:Y:S04]  /*0240*/  LDG.E.128 R48, desc[UR4][R24.64+0x2800] ;  /* 0x0028000418307981 */ /* 0x000128000c1e1d00 */
[----:B------:R-:W4:Y:S04]  /*0250*/  LDG.E.128 R52, desc[UR4][R2.64+0x2800] ;  /* 0x0028000402347981 */ /* 0x000f28000c1e1d00 */
[----:B------:R-:W4:Y:S04]  /*0260*/  LDG.E.128 R56, desc[UR4][R2.64+0x3000] ;  /* 0x0030000402387981 */ /* 0x000f28000c1e1d00 */
[----:B------:R-:W4:Y:S04]  /*0270*/  LDG.E.128 R20, desc[UR4][R2.64+0x2000] ;  /* 0x0020000402147981 */ /* 0x000f28000c1e1d00 */
[----:B------:R1:W5:Y:S04]  /*0280*/  LDG.E.128 R16, desc[UR4][R2.64] ;  /* 0x0000000402107981 */ /* 0x000368000c1e1d00 */
[----:B------:R1:W5:Y:S04]  /*0290*/  LDG.E.128 R12, desc[UR4][R2.64+0x800] ;  /* 0x00080004020c7981 */ /* 0x000368000c1e1d00 */
[----:B------:R1:W5:Y:S04]  /*02a0*/  LDG.E.128 R8, desc[UR4][R2.64+0x1000] ;  /* 0x0010000402087981 */ /* 0x000368000c1e1d00 */
        /* <DEDUP_REMOVED lines=10> */
[C---:B------:R-:W-:Y:S02]  /*0350*/  PRMT R118, R105.reuse, 0x7632, R118 ;  /* 0x0000763269767816 */ /* 0x040fe40000000076 */
[----:B------:R-:W-:Y:S02]  /*0360*/  @!P0 CS2R R94, SRZ ;  /* 0x00000000005e8805 */ /* 0x000fe4000001ff00 */
[----:B------:R-:W-:Y:S02]  /*0370*/  SHF.L.U32 R109, R105, 0x10, RZ ;  /* 0x00000010696d7819 */ /* 0x000fe400000006ff */
[----:B------:R-:W-:-:S02]  /*0380*/  @!P0 CS2R R80, SRZ ;  /* 0x0000000000508805 */ /* 0x000fc4000001ff00 */
[C---:B------:R-:W-:Y:S02]  /*0390*/  PRMT R125, R101.reuse, 0x7632, R125 ;  /* 0x00007632657d7816 */ /* 0x040fe4000000007d */
[----:B------:R-:W-:Y:S02]  /*03a0*/  @!P0 CS2R R90, SRZ ;  /* 0x00000000005a8805 */ /* 0x000fe4000001ff00 */
[----:B------:R-:W-:Y:S02]  /*03b0*/  SHF.L.U32 R105, R101, 0x10, RZ ;  /* 0x0000001065697819 */ /* 0x000fe400000006ff */
[----:B------:R-:W-:Y:S02]  /*03c0*/  @!P0 CS2R R86, SRZ ;  /* 0x0000000000568805 */ /* 0x000fe4000001ff00 */
[----:B------:R-:W-:Y:S02]  /*03d0*/  @!P0 CS2R R82, SRZ ;  /* 0x0000000000528805 */ /* 0x000fe4000001ff00 */
[C---:B------:R-:W-:Y:S01]  /*03e0*/  PRMT R129, R97.reuse, 0x7632, R129 ;  /* 0x0000763261817816 */ /* 0x040fe20000000081 */
[----:B------:R-:W-:Y:S01]  /*03f0*/  ULDC.64 UR6, c[0x0][0x270] ;  /* 0x00009c0000067ab9 */ /* 0x000fe20000000a00 */
[----:B------:R-:W-:Y:S01]  /*0400*/  SHF.L.U32 R101, R97, 0x10, RZ ;  /* 0x0000001061657819 */ /* 0x000fe200000006ff */
[----:B------:R-:W-:Y:S01]  /*0410*/  ULDC UR12, c[0x0][0x290] ;  /* 0x0000a400000c7ab9 */ /* 0x000fe20000000800 */
[C---:B0-----:R-:W-:Y:S01]  /*0420*/  PRMT R24, R104.reuse, 0x7632, R24 ;  /* 0x0000763268187816 */ /* 0x041fe20000000018 */
[----:B------:R-:W-:Y:S01]  /*0430*/  ULDC.64 UR8, c[0x0][0x230] ;  /* 0x00008c0000087ab9 */ /* 0x000fe20000000a00 */
[----:B------:R-:W-:Y:S01]  /*0440*/  SHF.L.U32 R110, R104, 0x10, RZ ;  /* 0x00000010686e7819 */ /* 0x000fe200000006ff */
[----:B------:R-:W-:Y:S01]  /*0450*/  ULDC.64 UR10, c[0x0][0x238] ;  /* 0x00008e00000a7ab9 */ /* 0x000fe20000000a00 */
[C---:B------:R-:W-:Y:S01]  /*0460*/  PRMT R120, R106.reuse, 0x7632, R120 ;  /* 0x000076326a787816 */ /* 0x040fe20000000078 */
[----:B------:R-:W-:Y:S01]  /*0470*/  ULDC.64 UR14, c[0x0][0x2b8] ;  /* 0x0000ae00000e7ab9 */ /* 0x000fe20000000a00 */
[----:B------:R-:W-:Y:S01]  /*0480*/  SHF.L.U32 R108, R106, 0x10, RZ ;  /* 0x000000106a6c7819 */ /* 0x000fe200000006ff */
[----:B------:R-:W-:Y:S01]  /*0490*/  ULDC.64 UR16, c[0x0][0x210] ;  /* 0x0000840000107ab9 */ /* 0x000fe20000000a00 */
[----:B------:R-:W-:-:S02]  /*04a0*/  PRMT R133, R93, 0x7632, R133 ;  /* 0x000076325d857816 */ /* 0x000fc40000000085 */
[----:B------:R-:W-:Y:S02]  /*04b0*/  SHF.L.U32 R97, R93, 0x10, RZ ;  /* 0x000000105d617819 */ /* 0x000fe400000006ff */
[C---:B------:R-:W-:Y:S02]  /*04c0*/  PRMT R124, R100.reuse, 0x7632, R124 ;  /* 0x00007632647c7816 */ /* 0x040fe4000000007c */
[----:B------:R-:W-:Y:S02]  /*04d0*/  SHF.L.U32 R106, R100, 0x10, RZ ;  /* 0x00000010646a7819 */ /* 0x000fe400000006ff */
[C---:B------:R-:W-:Y:S02]  /*04e0*/  PRMT R126, R102.reuse, 0x7632, R126 ;  /* 0x00007632667e7816 */ /* 0x040fe4000000007e */
[----:B------:R-:W-:Y:S02]  /*04f0*/  SHF.L.U32 R104, R102, 0x10, RZ ;  /* 0x0000001066687819 */ /* 0x000fe400000006ff */
        /* <DEDUP_REMOVED lines=14> */
[----:B------:R-:W-:Y:S02]  /*05e0*/  PRMT R122, R107, 0x7632, R122 ;  /* 0x000076326b7a7816 */ /* 0x000fe4000000007a */
[----:B------:R-:W-:Y:S02]  /*05f0*/  PRMT R127, R103, 0x7632, R127 ;  /* 0x00007632677f7816 */ /* 0x000fe4000000007f */
[----:B------:R-:W-:Y:S02]  /*0600*/  PRMT R131, R99, 0x7632, R131 ;  /* 0x0000763263837816 */ /* 0x000fe40000000083 */
[----:B------:R-:W-:Y:S02]  /*0610*/  PRMT R135, R95, 0x7632, R135 ;  /* 0x000076325f877816 */ /* 0x000fe40000000087 */
[----:B------:R-:W-:-:S02]  /*0620*/  PRMT R136, R88, 0x7632, R136 ;  /* 0x0000763258887816 */ /* 0x000fc40000000088 */
[----:B------:R-:W-:Y:S02]  /*0630*/  SHF.L.U32 R94, R88, 0x10, RZ ;  /* 0x00000010585e7819 */ /* 0x000fe400000006ff */
[C---:B------:R-:W-:Y:S02]  /*0640*/  PRMT R138, R90.reuse, 0x7632, R138 ;  /* 0x000076325a8a7816 */ /* 0x040fe4000000008a */
[----:B------:R-:W-:Y:S02]  /*0650*/  SHF.L.U32 R92, R90, 0x10, RZ ;  /* 0x000000105a5c7819 */ /* 0x000fe400000006ff */
[----:B------:R-:W-:Y:S02]  /*0660*/  PRMT R139, R91, 0x7632, R139 ;  /* 0x000076325b8b7816 */ /* 0x000fe4000000008b */
[----:B------:R-:W-:Y:S02]  /*0670*/  PRMT R140, R84, 0x7632, R140 ;  /* 0x00007632548c7816 */ /* 0x000fe4000000008c */
[----:B------:R-:W-:-:S02]  /*0680*/  PRMT R142, R86, 0x7632, R142 ;  /* 0x00007632568e7816 */ /* 0x000fc4000000008e */
[----:B------:R-:W-:Y:S02]  /*0690*/  PRMT R143, R87, 0x7632, R143 ;  /* 0x00007632578f7816 */ /* 0x000fe4000000008f */
[----:B------:R-:W-:Y:S02]  /*06a0*/  PRMT R144, R80, 0x7632, R144 ;  /* 0x0000763250907816 */ /* 0x000fe40000000090 */
[----:B------:R-:W-:Y:S02]  /*06b0*/  PRMT R146, R82, 0x7632, R146 ;  /* 0x0000763252927816 */ /* 0x000fe40000000092 */
[----:B------:R-:W-:Y:S02]  /*06c0*/  PRMT R147, R83, 0x7632, R147 ;  /* 0x0000763253937816 */ /* 0x000fe40000000093 */
[----:B------:R-:W-:Y:S02]  /*06d0*/  SHF.R.U32.HI R148, RZ, 0x5, R111 ;  /* 0x00000005ff947819 */ /* 0x000fe4000001166f */
[----:B------:R-:W-:-:S02]  /*06e0*/  SHF.L.U32 R90, R84, 0x10, RZ ;  /* 0x00000010545a7819 */ /* 0x000fc400000006ff */
[----:B------:R-:W-:Y:S02]  /*06f0*/  SHF.L.U32 R88, R86, 0x10, RZ ;  /* 0x0000001056587819 */ /* 0x000fe400000006ff */
[----:B------:R-:W-:Y:S01]  /*0700*/  ISETP.NE.U32.AND P0, PT, RZ, UR6, PT ;  /* 0x00000006ff007c0c */ /* 0x000fe2000bf05070 */
[----:B------:R-:W-:Y:S01]  /*0710*/  ULDC.U8 UR6, c[0x0][0x2a0] ;  /* 0x0000a80000067ab9 */ /* 0x000fe20000000000 */
        /* <DEDUP_REMOVED lines=37> */
[----:B------:R-:W-:Y:S02]  /*0970*/  LOP3.LUT R148, R148, 0x3, RZ, 0xc0, !PT ;  /* 0x0000000394947812 */ /* 0x000fe400078ec0ff */
[----:B------:R-:W-:Y:S01]  /*0980*/  ISETP.NE.AND.EX P0, PT, RZ, UR7, PT, P0 ;  /* 0x00000007ff007c0c */ /* 0x000fe2000bf05300 */
[----:B------:R-:W-:Y:S01]  /*0990*/  ULDC UR7, c[0x0][0x218] ;  /* 0x0000860000077ab9 */ /* 0x000fe20000000800 */
[----:B--2---:R-:W-:-:S02]  /*09a0*/  PRMT R155, R76, 0x7632, R155 ;  /* 0x000076324c9b7816 */ /* 0x004fc4000000009b */
[C---:B------:R-:W-:Y:S02]  /*09b0*/  PRMT R156, R77.reuse, 0x7632, R156 ;  /* 0x000076324d9c7816 */ /* 0x040fe4000000009c */
[----:B------:R-:W-:Y:S02]  /*09c0*/  SHF.L.U32 R81, R77, 0x10, RZ ;  /* 0x000000104d517819 */ /* 0x000fe400000006ff */
[----:B------:R-:W-:Y:S02]  /*09d0*/  PRMT R157, R78, 0x7632, R157 ;  /* 0x000076324e9d7816 */ /* 0x000fe4000000009d */
[----:B------:R-:W-:Y:S02]  /*09e0*/  PRMT R158, R79, 0x7632, R158 ;  /* 0x000076324f9e7816 */ /* 0x000fe4000000009e */
[----:B---3--:R-:W-:Y:S02]  /*09f0*/  PRMT R149, R31, 0x7632, R149 ;  /* 0x000076321f957816 */ /* 0x008fe40000000095 */
[----:B----4-:R-:W-:-:S02]  /*0a00*/  PRMT R150, R35, 0x7632, R150 ;  /* 0x0000763223967816 */ /* 0x010fc40000000096 */
[----:B------:R-:W-:Y:S02]  /*0a10*/  PRMT R151, R39, 0x7632, R151 ;  /* 0x0000763227977816 */ /* 0x000fe40000000097 */
[----:B------:R-:W-:Y:S02]  /*0a20*/  PRMT R152, R43, 0x7632, R152 ;  /* 0x000076322b987816 */ /* 0x000fe40000000098 */
[----:B------:R-:W-:Y:S01]  /*0a30*/  LEA R77, R0, 0x4, 0x2 ;  /* 0x00000004004d7811 */ /* 0x000fe200078e10ff */
[----:B------:R-:W-:Y:S01]  /*0a40*/  HFMA2.MMA R0, -RZ, RZ, 0, 5.9604644775390625e-08 ;  /* 0x00000001ff007435 */ /* 0x000fe200000001ff */
[----:B------:R-:W-:Y:S02]  /*0a50*/  PRMT R153, R47, 0x7632, R153 ;  /* 0x000076322f997816 */ /* 0x000fe40000000099 */
        /* <DEDUP_REMOVED lines=11> */
[----:B------:R-:W-:Y:S02]  /*0b10*/  SHF.L.U32 R123, R58, 0x10, RZ ;  /* 0x000000103a7b7819 */ /* 0x000fe400000006ff */
[----:B------:R-:W-:Y:S02]  /*0b20*/  SHF.L.U32 R79, R79, 0x10, RZ ;  /* 0x000000104f4f7819 */ /* 0x000fe400000006ff */
[----:B------:R-:W-:-:S02]  /*0b30*/  MOV R78, R26 ;  /* 0x0000001a004e7202 */ /* 0x000fc40000000f00 */
[----:B------:R-:W-:Y:S02]  /*0b40*/  LOP3.LUT R76, R111, 0x1f, RZ, 0xc0, !PT ;  /* 0x0000001f6f4c7812 */ /* 0x000fe400078ec0ff */
        /* <DEDUP_REMOVED lines=27> */
[----:B-1----:R-:W-:-:S07]  /*0d00*/  SHF.L.U32 R167, R167, 0x10, RZ ;  /* 0x00000010a7a77819 */ /* 0x002fce00000006ff */
.L_x_871:
[----:B0-----:R-:W0:Y:S01]  /*0d10*/  @P0 LDC.64 R52, c[0x0][0x270] ;  /* 0x00009c00ff340b82 */ /* 0x001e220000000a00 */
[----:B------:R-:W-:Y:S01]  /*0d20*/  IMAD R56, R78, UR7, RZ ;  /* 0x000000074e387c24 */ /* 0x000fe2000f8e02ff */
[----:B------:R-:W-:-:S04]  /*0d30*/  ISETP.NE.U32.AND P1, PT, RZ, UR8, PT ;  /* 0x00000008ff007c0c */ /* 0x000fc8000bf25070 */
[----:B------:R-:W-:Y:S02]  /*0d40*/  SHF.R.S32.HI R57, RZ, 0x1f, R56 ;  /* 0x0000001fff397819 */ /* 0x000fe40000011438 */
[----:B------:R-:W1:Y:S01]  /*0d50*/  LDC.64 R2, c[0x0][0x220] ;  /* 0x00008800ff027b82 */ /* 0x000e620000000a00 */
[----:B------:R-:W-:Y:S02]  /*0d60*/  ISETP.NE.AND.EX P1, PT, RZ, UR9, PT, P1 ;  /* 0x00000009ff007c0c */ /* 0x000fe4000bf25310 */
[----:B------:R-:W-:-:S04]  /*0d70*/  LEA.HI R57, R57, R56, RZ, 0x3 ;  /* 0x0000003839397211 */ /* 0x000fc800078f18ff */
[----:B------:R-:W-:Y:S01]  /*0d80*/  LEA.HI.SX32 R69, R57, R174, 0x1d ;  /* 0x000000ae39457211 */ /* 0x000fe200078feaff */
[----:B0-----:R-:W-:-:S06]  /*0d90*/  @P0 IMAD.WIDE R56, R78, 0x2, R52 ;  /* 0x000000024e380825 */ /* 0x001fcc00078e0234 */
[C---:B------:R-:W-:Y:S01]  /*0da0*/  @P1 LEA R52, P3, R69.reuse, UR8, 0x4 ;  /* 0x0000000845341c11 */ /* 0x040fe2000f8620ff */
[----:B------:R-:W2:Y:S01]  /*0db0*/  @P0 LDG.E.U16 R56, desc[UR4][R56.64] ;  /* 0x0000000438380981 */ /* 0x000ea2000c1e1500 */
[C---:B-1----:R-:W-:Y:S02]  /*0dc0*/  IMAD.WIDE.U32 R60, R69.reuse, 0x10, R2 ;  /* 0x00000010453c7825 */ /* 0x042fe400078e0002 */
[----:B------:R-:W-:-:S04]  /*0dd0*/  @P1 LEA.HI.X R53, R69, UR9, RZ, 0x4, P3 ;  /* 0x0000000945351c11 */ /* 0x000fc800098f24ff */
[----:B------:R-:W3:Y:S04]  /*0de0*/  LDG.E.128 R60, desc[UR4][R60.64] ;  /* 0x000000043c3c7981 */ /* 0x000ee8000c1e1d00 */
[----:B------:R0:W4:Y:S01]  /*0df0*/  @P1 LDG.E.128 R24, desc[UR4][R52.64] ;  /* 0x0000000434181981 */ /* 0x000122000c1e1d00 */
[----:B------:R-:W-:Y:S02]  /*0e00*/  MOV R74, 0x3f800000 ;  /* 0x3f800000004a7802 */ /* 0x000fe40000000f00 */
[----:B------:R-:W-:Y:S02]  /*0e10*/  SHF.L.U32 R64, R28, 0x10, RZ ;  /* 0x000000101c407819 */ /* 0x000fe400000006ff */
[----:B0-----:R-:W-:Y:S02]  /*0e20*/  SHF.L.U32 R52, R29, 0x10, RZ ;  /* 0x000000101d347819 */ /* 0x001fe400000006ff */
[----:B------:R-:W-:-:S02]  /*0e30*/  IADD3 R191, R69, 0x80, RZ ;  /* 0x0000008045bf7810 */ /* 0x000fc40007ffe0ff */
[----:B--2---:R-:W-:Y:S02]  /*0e40*/  @P0 SHF.L.U32 R74, R56, 0x10, RZ ;  /* 0x00000010384a0819 */ /* 0x004fe400000006ff */
[C---:B---3--:R-:W-:Y:S02]  /*0e50*/  SHF.L.U32 R67, R61.reuse, 0x10, RZ ;  /* 0x000000103d437819 */ /* 0x048fe400000006ff */
[----:B------:R-:W-:Y:S02]  /*0e60*/  PRMT R57, R61, 0x7632, R57 ;  /* 0x000076323d397816 */ /* 0x000fe40000000039 */
[----:B------:R-:W-:Y:S02]  /*0e70*/  SHF.L.U32 R65, R60, 0x10, RZ ;  /* 0x000000103c417819 */ /* 0x000fe400000006ff */
[----:B------:R-:W-:Y:S02]  /*0e80*/  SHF.L.U32 R61, R62, 0x10, RZ ;  /* 0x000000103e3d7819 */ /* 0x000fe400000006ff */
[----:B------:R-:W-:Y:S01]  /*0e90*/  PRMT R66, R60, 0x7632, R66 ;  /* 0x000076323c427816 */ /* 0x000fe20000000042 */
[-C--:B------:R-:W-:Y:S01]  /*0ea0*/  FMUL.FTZ R67, R67, R74.reuse ;  /* 0x0000004a43437220 */ /* 0x080fe20000410000 */
[----:B------:R-:W-:Y:S01]  /*0eb0*/  SHF.L.U32 R60, R30, 0x10, RZ ;  /* 0x000000101e3c7819 */ /* 0x000fe200000006ff */
[-C--:B------:R-:W-:Y:S01]  /*0ec0*/  FMUL.FTZ R65, R65, R74.reuse ;  /* 0x0000004a41417220 */ /* 0x080fe20000410000 */
[----:B------:R-:W-:Y:S01]  /*0ed0*/  FMUL.FTZ R61, R61, R74 ;  /* 0x0000004a3d3d7220 */ /* 0x000fe20000410000 */
[----:B------:R-:W-:-:S02]  /*0ee0*/  PRMT R56, R28, 0x7632, R56 ;  /* 0x000076321c387816 */ /* 0x000fc40000000038 */
[----:B------:R-:W-:Y:S01]  /*0ef0*/  SHF.L.U32 R53, R66, 0x10, RZ ;  /* 0x0000001042357819 */ /* 0x000fe200000006ff */
[----:B------:R-:W-:Y:S01]  /*0f00*/  FMUL.FTZ R171, R67, R52 ;  /* 0x0000003443ab7220 */ /* 0x000fe20000410000 */
[----:B----4-:R-:W-:Y:S01]  /*0f10*/  @P1 SHF.L.U32 R52, R24, 0x10, RZ ;  /* 0x0000001018341819 */ /* 0x010fe200000006ff */
[----:B------:R-:W-:Y:S01]  /*0f20*/  FMUL.FTZ R173, R65, R64 ;  /* 0x0000004041ad7220 */ /* 0x000fe20000410000 */
[----:B------:R-:W-:Y:S01]  /*0f30*/  FMUL.FTZ R169, R61, R60 ;  /* 0x0000003c3da97220 */ /* 0x000fe20000410000 */
[----:B------:R-:W-:Y:S01]  /*0f40*/  SHF.L.U32 R56, R56, 0x10, RZ ;  /* 0x0000001038387819 */ /* 0x000fe200000006ff */
[----:B------:R-:W-:Y:S01]  /*0f50*/  FMUL.FTZ R53, R53, R74 ;  /* 0x0000004a35357220 */ /* 0x000fe20000410000 */
[----:B------:R-:W-:Y:S02]  /*0f60*/  PRMT R61, R29, 0x7632, R61 ;  /* 0x000076321d3d7816 */ /* 0x000fe4000000003d */
[----:B------:R-:W-:Y:S02]  /*0f70*/  SHF.L.U32 R57, R57, 0x10, RZ ;  /* 0x0000001039397819 */ /* 0x000fe400000006ff */
[----:B------:R-:W-:Y:S01]  /*0f80*/  PRMT R62, R62, 0x7632, R62 ;  /* 0x000076323e3e7816 */ /* 0x000fe2000000003e */
[----:B------:R-:W-:Y:S01]  /*0f90*/  @P1 FADD.FTZ R173, R173, R52 ;  /* 0x00000034adad1221 */ /* 0x000fe20000010000 */
[----:B------:R-:W-:Y:S01]  /*0fa0*/  @P1 SHF.L.U32 R60, R25, 0x10, RZ ;  /* 0x00000010193c1819 */ /* 0x000fe200000006ff */
[----:B------:R-:W-:Y:S01]  /*0fb0*/  FMUL.FTZ R115, R53, R56 ;  /* 0x0000003835737220 */ /* 0x000fe20000410000 */
[----:B------:R-:W-:Y:S01]  /*0fc0*/  SHF.L.U32 R71, R63, 0x10, RZ ;  /* 0x000000103f477819 */ /* 0x000fe200000006ff */
[----:B------:R-:W-:Y:S01]  /*0fd0*/  FMUL.FTZ R57, R57, R74 ;  /* 0x0000004a39397220 */ /* 0x000fe20000410000 */
[----:B------:R-:W-:-:S02]  /*0fe0*/  SHF.L.U32 R52, R61, 0x10, RZ ;  /* 0x000000103d347819 */ /* 0x000fc400000006ff */
[----:B------:R-:W-:Y:S02]  /*0ff0*/  PRMT R63, R63, 0x7632, R63 ;  /* 0x000076323f3f7816 */ /* 0x000fe4000000003f */
[----:B------:R-:W-:Y:S02]  /*1000*/  PRMT R56, R30, 0x7632, R56 ;  /* 0x000076321e387816 */ /* 0x000fe40000000038 */
[----:B------:R-:W-:Y:S01]  /*1010*/  SHF.L.U32 R53, R62, 0x10, RZ ;  /* 0x000000103e357819 */ /* 0x000fe200000006ff */
[----:B------:R-:W-:Y:S01]  /*1020*/  @P1 FADD.FTZ R171, R171, R60 ;  /* 0x0000003cabab1221 */ /* 0x000fe20000010000 */
[----:B------:R-:W-:Y:S01]  /*1030*/  FMUL.FTZ R113, R57, R52 ;  /* 0x0000003439717220 */ /* 0x000fe20000410000 */
[-C--:B------:R-:W-:Y:S01]  /*1040*/  FMUL.FTZ R60, R71, R74.reuse ;  /* 0x0000004a473c7220 */ /* 0x080fe20000410000 */
[----:B------:R-:W-:Y:S01]  /*1050*/  SHF.L.U32 R56, R56, 0x10, RZ ;  /* 0x0000001038387819 */ /* 0x000fe200000006ff */
[----:B------:R-:W-:Y:S01]  /*1060*/  FMUL.FTZ R53, R53, R74 ;  /* 0x0000004a35357220 */ /* 0x000fe20000410000 */
[----:B------:R-:W-:-:S02]  /*1070*/  SHF.L.U32 R63, R63, 0x10, RZ ;  /* 0x000000103f3f7819 */ /* 0x000fc400000006ff */
[C---:B------:R-:W-:Y:S01]  /*1080*/  @P1 SHF.L.U32 R52, R26.reuse, 0x10, RZ ;  /* 0x000000101a341819 */ /* 0x040fe200000006ff */
[----:B------:R-:W-:Y:S01]  /*1090*/  FMUL.FTZ R75, R31, R60 ;  /* 0x0000003c1f4b7220 */ /* 0x000fe20000410000 */
[----:B------:R-:W-:Y:S01]  /*10a0*/  @P1 SHF.L.U32 R62, R27, 0x10, RZ ;  /* 0x000000101b3e1819 */ /* 0x000fe200000006ff */
[----:B------:R-:W-:Y:S01]  /*10b0*/  FMUL.FTZ R73, R53, R56 ;  /* 0x0000003835497220 */ /* 0x000fe20000410000 */
[----:B------:R-:W-:Y:S01]  /*10c0*/  FMUL.FTZ R60, R63, R74 ;  /* 0x0000004a3f3c7220 */ /* 0x000fe20000410000 */
[----:B------:R-:W-:Y:S01]  /*10d0*/  @P1 FADD.FTZ R169, R169, R52 ;  /* 0x00000034a9a91221 */ /* 0x000fe20000010000 */
[----:B------:R-:W-:Y:S02]  /*10e0*/  @P1 PRMT R56, R26, 0x7632, R56 ;  /* 0x000076321a381816 */ /* 0x000fe40000000038 */
[----:B------:R-:W-:Y:S02]  /*10f0*/  @P1 PRMT R52, R24, 0x7632, R52 ;  /* 0x0000763218341816 */ /* 0x000fe40000000034 */
[----:B------:R-:W-:-:S02]  /*1100*/  @P1 PRMT R53, R25, 0x7632, R53 ;  /* 0x0000763219351816 */ /* 0x000fc40000000035 */
[----:B------:R-:W-:Y:S01]  /*1110*/  @P1 PRMT R57, R27, 0x7632, R57 ;  /* 0x000076321b391816 */ /* 0x000fe20000000039 */
[----:B------:R-:W-:Y:S01]  /*1120*/  FMUL.FTZ R71, R149, R60 ;  /* 0x0000003c95477220 */ /* 0x000fe20000410000 */
[----:B------:R-:W-:Y:S01]  /*1130*/  @P1 FADD.FTZ R75, R75, R62 ;  /* 0x0000003e4b4b1221 */ /* 0x000fe20000010000 */
[----:B------:R-:W-:Y:S02]  /*1140*/  @P1 SHF.L.U32 R60, R56, 0x10, RZ ;  /* 0x00000010383c1819 */ /* 0x000fe400000006ff */
[----:B------:R-:W-:Y:S02]  /*1150*/  @P1 SHF.L.U32 R52, R52, 0x10, RZ ;  /* 0x0000001034341819 */ /* 0x000fe400000006ff */
[----:B------:R-:W-:Y:S02]  /*1160*/  @P1 SHF.L.U32 R62, R57, 0x10, RZ ;  /* 0x00000010393e1819 */ /* 0x000fe400000006ff */
[----:B------:R-:W-:Y:S01]  /*1170*/  @P1 SHF.L.U32 R56, R53, 0x10, RZ ;  /* 0x0000001035381819 */ /* 0x000fe200000006ff */
[----:B------:R-:W-:Y:S01]  /*1180*/  @P1 FADD.FTZ R115, R115, R52 ;  /* 0x0000003473731221 */ /* 0x000fe20000010000 */
[----:B------:R-:W-:Y:S01]  /*1190*/  @P1 FADD.FTZ R73, R73, R60 ;  /* 0x0000003c49491221 */ /* 0x000fe20000010000 */
[----:B------:R-:W-:Y:S01]  /*11a0*/  @P1 FADD.FTZ R71, R71, R62 ;  /* 0x0000003e47471221 */ /* 0x000fe20000010000 */
[----:B------:R-:W-:Y:S01]  /*11b0*/  LEA R52, P3, R69, UR10, 0x4 ;  /* 0x0000000a45347c11 */ /* 0x000fe2000f8620ff */
[----:B------:R-:W-:Y:S01]  /*11c0*/  @P1 FADD.FTZ R113, R113, R56 ;  /* 0x0000003871711221 */ /* 0x000fe20000010000 */
[----:B------:R-:W-:Y:S01]  /*11d0*/  F2FP.BF16.F32.PACK_AB R60, R115, R173 ;  /* 0x000000ad733c723e */ /* 0x000fe200000010ff */
[----:B------:R-:W-:Y:S01]  /*11e0*/  IMAD.WIDE.U32 R64, R191, 0x10, R2 ;  /* 0x00000010bf407825 */ /* 0x000fe200078e0002 */
[----:B------:R-:W-:-:S02]  /*11f0*/  LEA.HI.X R53, R69, UR11, RZ, 0x4, P3 ;  /* 0x0000000b45357c11 */ /* 0x000fc400098f24ff */
[----:B------:R-:W-:Y:S02]  /*1200*/  F2FP.BF16.F32.PACK_AB R63, R71, R75 ;  /* 0x0000004b473f723e */ /* 0x000fe400000010ff */
[----:B------:R-:W-:Y:S02]  /*1210*/  F2FP.BF16.F32.PACK_AB R62, R73, R169 ;  /* 0x000000a9493e723e */ /* 0x000fe400000010ff */
[----:B------:R-:W-:Y:S02]  /*1220*/  F2FP.BF16.F32.PACK_AB R61, R113, R171 ;  /* 0x000000ab713d723e */ /* 0x000fe400000010ff */
[----:B------:R-:W-:-:S03]  /*1230*/  @P1 LEA R56, P3, R191, UR8, 0x4 ;  /* 0x00000008bf381c11 */ /* 0x000fc6000f8620ff */
[----:B------:R0:W-:Y:S01]  /*1240*/  STG.E.128 desc[UR4][R52.64], R60 ;  /* 0x0000003c34007986 */ /* 0x0001e2000c101d04 */
[----:B------:R-:W-:-:S03]  /*1250*/  @P1 LEA.HI.X R57, R191, UR9, RZ, 0x4, P3 ;  /* 0x00000009bf391c11 */ /* 0x000fc600098f24ff */
[----:B------:R-:W2:Y:S04]  /*1260*/  LDG.E.128 R64, desc[UR4][R64.64] ;  /* 0x0000000440407981 */ /* 0x000ea8000c1e1d00 */
[----:B------:R1:W3:Y:S01]  /*1270*/  @P1 LDG.E.128 R24, desc[UR4][R56.64] ;  /* 0x0000000438181981 */ /* 0x0002e2000c1e1d00 */
[----:B------:R-:W-:Y:S02]  /*1280*/  SHF.L.U32 R68, R32, 0x10, RZ ;  /* 0x0000001020447819 */ /* 0x000fe400000006ff */
[----:B------:R-:W-:Y:S02]  /*1290*/  SHF.L.U32 R70, R33, 0x10, RZ ;  /* 0x0000001021467819 */ /* 0x000fe400000006ff */
[----:B-1----:R-:W-:Y:S02]  /*12a0*/  PRMT R57, R34, 0x7632, R57 ;  /* 0x0000763222397816 */ /* 0x002fe40000000039 */
[----:B------:R-:W-:-:S02]  /*12b0*/  IADD3 R207, R69, 0x100, RZ ;  /* 0x0000010045cf7810 */ /* 0x000fc40007ffe0ff */
[----:B--2---:R-:W-:Y:S02]  /*12c0*/  SHF.L.U32 R175, R64, 0x10, RZ ;  /* 0x0000001040af7819 */ /* 0x004fe400000006ff */
[----:B0-----:R-:W-:-:S03]  /*12d0*/  SHF.L.U32 R53, R65, 0x10, RZ ;  /* 0x0000001041357819 */ /* 0x001fc600000006ff */
[-C--:B------:R-:W-:Y:S01]  /*12e0*/  FMUL.FTZ R175, R175, R74.reuse ;  /* 0x0000004aafaf7220 */ /* 0x080fe20000410000 */
[----:B---3--:R-:W-:Y:S01]  /*12f0*/  @P1 SHF.L.U32 R56, R24, 0x10, RZ ;  /* 0x0000001018381819 */ /* 0x008fe200000006ff */
[----:B------:R-:W-:Y:S01]  /*1300*/  FMUL.FTZ R53, R53, R74 ;  /* 0x0000004a35357220 */ /* 0x000fe20000410000 */
[----:B------:R-:W-:Y:S01]  /*1310*/  PRMT R52, R64, 0x7632, R52 ;  /* 0x0000763240347816 */ /* 0x000fe20000000034 */
[----:B------:R-:W-:Y:S01]  /*1320*/  FMUL.FTZ R175, R175, R68 ;  /* 0x00000044afaf7220 */ /* 0x000fe20000410000 */
[----:B------:R-:W-:Y:S01]  /*1330*/  PRMT R65, R65, 0x7632, R65 ;  /* 0x0000763241417816 */ /* 0x000fe20000000041 */
[----:B------:R-:W-:Y:S01]  /*1340*/  FMUL.FTZ R189, R53, R70 ;  /* 0x0000004635bd7220 */ /* 0x000fe20000410000 */
[----:B------:R-:W-:Y:S01]  /*1350*/  SHF.L.U32 R53, R52, 0x10, RZ ;  /* 0x0000001034357819 */ /* 0x000fe200000006ff */
[----:B------:R-:W-:Y:S01]  /*1360*/  @P1 FADD.FTZ R175, R56, R175 ;  /* 0x000000af38af1221 */ /* 0x000fe20000010000 */
[----:B------:R-:W-:Y:S02]  /*1370*/  PRMT R56, R32, 0x7632, R56 ;  /* 0x0000763220387816 */ /* 0x000fe40000000038 */
[----:B------:R-:W-:-:S02]  /*1380*/  PRMT R52, R33, 0x7632, R52 ;  /* 0x0000763221347816 */ /* 0x000fc40000000034 */
[----:B------:R-:W-:Y:S01]  /*1390*/  SHF.L.U32 R65, R65, 0x10, RZ ;  /* 0x0000001041417819 */ /* 0x000fe200000006ff */
[-C--:B------:R-:W-:Y:S01]  /*13a0*/  FMUL.FTZ R53, R53, R74.reuse ;  /* 0x0000004a35357220 */ /* 0x080fe20000410000 */
[----:B------:R-:W-:Y:S02]  /*13b0*/  SHF.L.U32 R56, R56, 0x10, RZ ;  /* 0x0000001038387819 */ /* 0x000fe400000006ff */
[----:B------:R-:W-:Y:S01]  /*13c0*/  SHF.L.U32 R61, R66, 0x10, RZ ;  /* 0x00000010423d7819 */ /* 0x000fe200000006ff */
[----:B------:R-:W-:Y:S01]  /*13d0*/  FMUL.FTZ R65, R65, R74 ;  /* 0x0000004a41417220 */ /* 0x000fe20000410000 */
[----:B------:R-:W-:Y:S02]  /*13e0*/  SHF.L.U32 R52, R52, 0x10, RZ ;  /* 0x0000001034347819 */ /* 0x000fe400000006ff */
[----:B------:R-:W-:Y:S01]  /*13f0*/  PRMT R66, R66, 0x7632, R66 ;  /* 0x0000763242427816 */ /* 0x000fe20000000042 */
[----:B------:R-:W-:Y:S02]  /*1400*/  FMUL.FTZ R185, R53, R56 ;  /* 0x0000003835b97220 */ /* 0x000fe40000410000 */
[----:B------:R-:W-:Y:S01]  /*1410*/  FMUL.FTZ R183, R65, R52 ;  /* 0x0000003441b77220 */ /* 0x000fe20000410000 */
[----:B------:R-:W-:-:S02]  /*1420*/  SHF.L.U32 R53, R66, 0x10, RZ ;  /* 0x0000001042357819 */ /* 0x000fc400000006ff */
[----:B------:R-:W-:Y:S02]  /*1430*/  @P1 PRMT R52, R24, 0x7632, R52 ;  /* 0x0000763218341816 */ /* 0x000fe40000000034 */
[C---:B------:R-:W-:Y:S02]  /*1440*/  SHF.L.U32 R63, R67.reuse, 0x10, RZ ;  /* 0x00000010433f7819 */ /* 0x040fe400000006ff */
[----:B------:R-:W-:Y:S01]  /*1450*/  PRMT R67, R67, 0x7632, R67 ;  /* 0x0000763243437816 */ /* 0x000fe20000000043 */
[-C--:B------:R-:W-:Y:S01]  /*1460*/  FMUL.FTZ R61, R61, R74.reuse ;  /* 0x0000004a3d3d7220 */ /* 0x080fe20000410000 */
[----:B------:R-:W-:Y:S01]  /*1470*/  SHF.L.U32 R68, R34, 0x10, RZ ;  /* 0x0000001022447819 */ /* 0x000fe200000006ff */
[----:B------:R-:W-:Y:S01]  /*1480*/  FMUL.FTZ R53, R53, R74 ;  /* 0x0000004a35357220 */ /* 0x000fe20000410000 */
[----:B------:R-:W-:Y:S02]  /*1490*/  @P1 SHF.L.U32 R60, R25, 0x10, RZ ;  /* 0x00000010193c1819 */ /* 0x000fe400000006ff */
[----:B------:R-:W-:-:S02]  /*14a0*/  SHF.L.U32 R56, R57, 0x10, RZ ;  /* 0x0000001039387819 */ /* 0x000fc400000006ff */
[----:B------:R-:W-:Y:S02]  /*14b0*/  @P1 SHF.L.U32 R52, R52, 0x10, RZ ;  /* 0x0000001034341819 */ /* 0x000fe400000006ff */
[----:B------:R-:W-:Y:S01]  /*14c0*/  SHF.L.U32 R67, R67, 0x10, RZ ;  /* 0x0000001043437819 */ /* 0x000fe200000006ff */
[----:B------:R-:W-:Y:S01]  /*14d0*/  FMUL.FTZ R187, R61, R68 ;  /* 0x000000443dbb7220 */ /* 0x000fe20000410000 */
[----:B------:R-:W-:Y:S01]  /*14e0*/  @P1 SHF.L.U32 R62, R26, 0x10, RZ ;  /* 0x000000101a3e1819 */ /* 0x000fe200000006ff */
[----:B------:R-:W-:Y:S01]  /*14f0*/  @P1 FADD.FTZ R189, R60, R189 ;  /* 0x000000bd3cbd1221 */ /* 0x000fe20000010000 */
[----:B------:R-:W-:Y:S01]  /*1500*/  FMUL.FTZ R179, R53, R56 ;  /* 0x0000003835b37220 */ /* 0x000fe20000410000 */
[-C--:B------:R-:W-:Y:S01]  /*1510*/  FMUL.FTZ R60, R63, R74.reuse ;  /* 0x0000004a3f3c7220 */ /* 0x080fe20000410000 */
[----:B------:R-:W-:Y:S01]  /*1520*/  @P1 FADD.FTZ R185, R185, R52 ;  /* 0x00000034b9b91221 */ /* 0x000fe20000010000 */
[----:B------:R-:W-:Y:S01]  /*1530*/  @P1 PRMT R56, R27, 0x7632, R56 ;  /* 0x000076321b381816 */ /* 0x000fe20000000038 */
[----:B------:R-:W-:Y:S01]  /*1540*/  FMUL.FTZ R67, R67, R74 ;  /* 0x0000004a43437220 */ /* 0x000fe20000410000 */
[----:B------:R-:W-:-:S02]  /*1550*/  @P1 PRMT R52, R25, 0x7632, R52 ;  /* 0x0000763219341816 */ /* 0x000fc40000000034 */
[----:B------:R-:W-:Y:S01]  /*1560*/  @P1 PRMT R53, R26, 0x7632, R53 ;  /* 0x000076321a351816 */ /* 0x000fe20000000035 */
[----:B------:R-:W-:Y:S01]  /*1570*/  @P1 FADD.FTZ R187, R62, R187 ;  /* 0x000000bb3ebb1221 */ /* 0x000fe20000010000 */
[----:B------:R-:W-:Y:S01]  /*1580*/  FMUL.FTZ R181, R35, R60 ;  /* 0x0000003c23b57220 */ /* 0x000fe20000410000 */
[----:B------:R-:W-:Y:S01]  /*1590*/  @P1 SHF.L.U32 R62, R56, 0x10, RZ ;  /* 0x00000010383e1819 */ /* 0x000fe200000006ff */
[----:B------:R-:W-:Y:S01]  /*15a0*/  FMUL.FTZ R177, R150, R67 ;  /* 0x0000004396b17220 */ /* 0x000fe20000410000 */
[----:B------:R-:W-:Y:S02]  /*15b0*/  @P1 SHF.L.U32 R64, R27, 0x10, RZ ;  /* 0x000000101b401819 */ /* 0x000fe400000006ff */
[----:B------:R-:W-:Y:S02]  /*15c0*/  @P1 SHF.L.U32 R60, R53, 0x10, RZ ;  /* 0x00000010353c1819 */ /* 0x000fe400000006ff */
[----:B------:R-:W-:Y:S02]  /*15d0*/  @P1 SHF.L.U32 R56, R52, 0x10, RZ ;  /* 0x0000001034381819 */ /* 0x000fe400000006ff */
[----:B------:R-:W-:Y:S01]  /*15e0*/  SHF.L.U32 R70, R191, 0x4, RZ ;  /* 0x00000004bf467819 */ /* 0x000fe200000006ff */
[----:B------:R-:W-:Y:S01]  /*15f0*/  @P1 FADD.FTZ R181, R64, R181 ;  /* 0x000000b540b51221 */ /* 0x000fe20000010000 */
[----:B------:R-:W-:Y:S01]  /*1600*/  @P1 FADD.FTZ R177, R177, R62 ;  /* 0x0000003eb1b11221 */ /* 0x000fe20000010000 */
[----:B------:R-:W-:Y:S01]  /*1610*/  @P1 FADD.FTZ R179, R179, R60 ;  /* 0x0000003cb3b31221 */ /* 0x000fe20000010000 */
[----:B------:R-:W-:Y:S01]  /*1620*/  @P1 FADD.FTZ R183, R183, R56 ;  /* 0x00000038b7b71221 */ /* 0x000fe20000010000 */
[----:B------:R-:W-:-:S02]  /*1630*/  SHF.R.U32.HI R68, RZ, 0x1c, R191 ;  /* 0x0000001cff447819 */ /* 0x000fc400000116bf */
[----:B------:R-:W-:Y:S01]  /*1640*/  IADD3 R52, P3, R70, UR10, RZ ;  /* 0x0000000a46347c10 */ /* 0x000fe2000ff7e0ff */
[----:B------:R-:W-:Y:S01]  /*1650*/  IMAD.WIDE.U32 R64, R207, 0x10, R2 ;  /* 0x00000010cf407825 */ /* 0x000fe200078e0002 */
[----:B------:R-:W-:Y:S02]  /*1660*/  F2FP.BF16.F32.PACK_AB R63, R177, R181 ;  /* 0x000000b5b13f723e */ /* 0x000fe400000010ff */
[----:B------:R-:W-:Y:S02]  /*1670*/  IADD3.X R53, R68, UR11, RZ, P3, !PT ;  /* 0x0000000b44357c10 */ /* 0x000fe40009ffe4ff */
[----:B------:R-:W-:Y:S02]  /*1680*/  F2FP.BF16.F32.PACK_AB R62, R179, R187 ;  /* 0x000000bbb33e723e */ /* 0x000fe400000010ff */
[----:B------:R-:W-:Y:S02]  /*1690*/  F2FP.BF16.F32.PACK_AB R61, R183, R189 ;  /* 0x000000bdb73d723e */ /* 0x000fe400000010ff */
[----:B------:R-:W-:-:S02]  /*16a0*/  F2FP.BF16.F32.PACK_AB R60, R185, R175 ;  /* 0x000000afb93c723e */ /* 0x000fc400000010ff */
        /* <DEDUP_REMOVED lines=29> */
[----:B------:R-:W-:Y:S01]  /*1880*/  FMUL.FTZ R201, R53, R56 ;  /* 0x0000003835c97220 */ /* 0x000fe20000410000 */
[----:B------:R-:W-:Y:S01]  /*1890*/  SHF.L.U32 R63, R67, 0x10, RZ ;  /* 0x00000010433f7819 */ /* 0x000fe200000006ff */
[----:B------:R-:W-:Y:S01]  /*18a0*/  FMUL.FTZ R199, R65, R52 ;  /* 0x0000003441c77220 */ /* 0x000fe20000410000 */
[----:B------:R-:W-:-:S02]  /*18b0*/  SHF.L.U32 R53, R66, 0x10, RZ ;  /* 0x0000001042357819 */ /* 0x000fc400000006ff */
[----:B------:R-:W-:Y:S02]  /*18c0*/  PRMT R67, R67, 0x7632, R67 ;  /* 0x0000763243437816 */ /* 0x000fe40000000043 */
[----:B------:R-:W-:Y:S01]  /*18d0*/  @P1 PRMT R52, R24, 0x7632, R52 ;  /* 0x0000763218341816 */ /* 0x000fe20000000034 */
[-C--:B------:R-:W-:Y:S01]  /*18e0*/  FMUL.FTZ R53, R53, R74.reuse ;  /* 0x0000004a35357220 */ /* 0x080fe20000410000 */
[----:B------:R-:W-:Y:S02]  /*18f0*/  @P1 SHF.L.U32 R60, R25, 0x10, RZ ;  /* 0x00000010193c1819 */ /* 0x000fe400000006ff */
[----:B------:R-:W-:Y:S01]  /*1900*/  SHF.L.U32 R56, R57, 0x10, RZ ;  /* 0x0000001039387819 */ /* 0x000fe200000006ff */
[----:B------:R-:W-:Y:S01]  /*1910*/  FMUL.FTZ R61, R61, R74 ;  /* 0x0000004a3d3d7220 */ /* 0x000fe20000410000 */
[----:B------:R-:W-:Y:S02]  /*1920*/  SHF.L.U32 R72, R38, 0x10, RZ ;  /* 0x0000001026487819 */ /* 0x000fe400000006ff */
[----:B------:R-:W-:-:S02]  /*1930*/  @P1 SHF.L.U32 R52, R52, 0x10, RZ ;  /* 0x0000001034341819 */ /* 0x000fc400000006ff */
[----:B------:R-:W-:Y:S01]  /*1940*/  SHF.L.U32 R67, R67, 0x10, RZ ;  /* 0x0000001043437819 */ /* 0x000fe200000006ff */
[----:B------:R-:W-:Y:S01]  /*1950*/  @P1 FADD.FTZ R205, R60, R205 ;  /* 0x000000cd3ccd1221 */ /* 0x000fe20000010000 */
[----:B------:R-:W-:Y:S01]  /*1960*/  @P1 SHF.L.U32 R62, R26, 0x10, RZ ;  /* 0x000000101a3e1819 */ /* 0x000fe200000006ff */
[----:B------:R-:W-:Y:S01]  /*1970*/  FMUL.FTZ R195, R53, R56 ;  /* 0x0000003835c37220 */ /* 0x000fe20000410000 */
[----:B------:R-:W-:Y:S01]  /*1980*/  FMUL.FTZ R203, R61, R72 ;  /* 0x000000483dcb7220 */ /* 0x000fe20000410000 */
[-C--:B------:R-:W-:Y:S01]  /*1990*/  FMUL.FTZ R60, R63, R74.reuse ;  /* 0x0000004a3f3c7220 */ /* 0x080fe20000410000 */
[--C-:B------:R-:W-:Y:S01]  /*19a0*/  @P1 FADD.FTZ R201, R201, R52.reuse ;  /* 0x00000034c9c91221 */ /* 0x100fe20000010000 */
[----:B------:R-:W-:Y:S01]  /*19b0*/  FMUL.FTZ R56, R67, R74 ;  /* 0x0000004a43387220 */ /* 0x000fe20000410000 */
[----:B------:R-:W-:Y:S02]  /*19c0*/  @P1 PRMT R57, R27, 0x7632, R57 ;  /* 0x000076321b391816 */ /* 0x000fe40000000039 */
[----:B------:R-:W-:-:S02]  /*19d0*/  @P1 PRMT R52, R25, 0x7632, R52 ;  /* 0x0000763219341816 */ /* 0x000fc40000000034 */
[----:B------:R-:W-:Y:S01]  /*19e0*/  @P1 PRMT R53, R26, 0x7632, R53 ;  /* 0x000076321a351816 */ /* 0x000fe20000000035 */
[----:B------:R-:W-:Y:S01]  /*19f0*/  FMUL.FTZ R197, R39, R60 ;  /* 0x0000003c27c57220 */ /* 0x000fe20000410000 */
[----:B------:R-:W-:Y:S01]  /*1a00*/  @P1 FADD.FTZ R203, R62, R203 ;  /* 0x000000cb3ecb1221 */ /* 0x000fe20000010000 */
[----:B------:R-:W-:Y:S01]  /*1a10*/  FMUL.FTZ R193, R151, R56 ;  /* 0x0000003897c17220 */ /* 0x000fe20000410000 */
[----:B------:R-:W-:Y:S02]  /*1a20*/  @P1 SHF.L.U32 R64, R27, 0x10, RZ ;  /* 0x000000101b401819 */ /* 0x000fe400000006ff */
[----:B------:R-:W-:Y:S02]  /*1a30*/  @P1 SHF.L.U32 R62, R57, 0x10, RZ ;  /* 0x00000010393e1819 */ /* 0x000fe400000006ff */
[----:B------:R-:W-:Y:S02]  /*1a40*/  @P1 SHF.L.U32 R60, R53, 0x10, RZ ;  /* 0x00000010353c1819 */ /* 0x000fe400000006ff */
[----:B------:R-:W-:-:S02]  /*1a50*/  @P1 SHF.L.U32 R56, R52, 0x10, RZ ;  /* 0x0000001034381819 */ /* 0x000fc400000006ff */
[----:B------:R-:W-:Y:S01]  /*1a60*/  SHF.L.U32 R112, R207, 0x4, RZ ;  /* 0x00000004cf707819 */ /* 0x000fe200000006ff */
[----:B------:R-:W-:Y:S01]  /*1a70*/  @P1 FADD.FTZ R197, R64, R197 ;  /* 0x000000c540c51221 */ /* 0x000fe20000010000 */
[----:B------:R-:W-:Y:S01]  /*1a80*/  @P1 FADD.FTZ R193, R193, R62 ;  /* 0x0000003ec1c11221 */ /* 0x000fe20000010000 */
[----:B------:R-:W-:Y:S01]  /*1a90*/  @P1 FADD.FTZ R195, R195, R60 ;  /* 0x0000003cc3c31221 */ /* 0x000fe20000010000 */
[----:B------:R-:W-:Y:S01]  /*1aa0*/  @P1 FADD.FTZ R199, R199, R56 ;  /* 0x00000038c7c71221 */ /* 0x000fe20000010000 */
[----:B------:R-:W-:Y:S02]  /*1ab0*/  SHF.R.U32.HI R72, RZ, 0x1c, R207 ;  /* 0x0000001cff487819 */ /* 0x000fe400000116cf */
[----:B------:R-:W-:Y:S01]  /*1ac0*/  IADD3 R52, P3, R112, UR10, RZ ;  /* 0x0000000a70347c10 */ /* 0x000fe2000ff7e0ff */
[----:B------:R-:W-:Y:S01]  /*1ad0*/  IMAD.WIDE.U32 R64, R223, 0x10, R2 ;  /* 0x00000010df407825 */ /* 0x000fe200078e0002 */
[----:B------:R-:W-:Y:S02]  /*1ae0*/  F2FP.BF16.F32.PACK_AB R63, R193, R197 ;  /* 0x000000c5c13f723e */ /* 0x000fe400000010ff */
[----:B------:R-:W-:-:S02]  /*1af0*/  IADD3.X R53, R72, UR11, RZ, P3, !PT ;  /* 0x0000000b48357c10 */ /* 0x000fc40009ffe4ff */
        /* <DEDUP_REMOVED lines=12> */
[----:B------:R-:W-:Y:S02]  /*1bc0*/  SHF.R.U32.HI R166, RZ, 0x1c, R223 ;  /* 0x0000001cffa67819 */ /* 0x000fe400000116df */
        /* <DEDUP_REMOVED lines=55> */
[----:B------:R-:W-:Y:S01]  /*1f40*/  IADD3 R52, P3, R114, UR10, RZ ;  /* 0x0000000a72347c10 */ /* 0x000fe2000ff7e0ff */
[----:B------:R-:W-:Y:S01]  /*1f50*/  IMAD.WIDE.U32 R64, R239, 0x10, R2 ;  /* 0x00000010ef407825 */ /* 0x000fe200078e0002 */
[----:B------:R-:W-:-:S02]  /*1f60*/  F2FP.BF16.F32.PACK_AB R63, R209, R213 ;  /* 0x000000d5d13f723e */ /* 0x000fc400000010ff */
[----:B------:R-:W-:Y:S02]  /*1f70*/  IADD3.X R53, R166, UR11, RZ, P3, !PT ;  /* 0x0000000ba6357c10 */ /* 0x000fe40009ffe4ff */
        /* <DEDUP_REMOVED lines=79> */
[----:B------:R-:W3:Y:S01]  /*2470*/  @P1 LDG.E.128 R24, desc[UR4][R56.64] ;  /* 0x0000000438181981 */ /* 0x000ee2000c1e1d00 */
[----:B------:R-:W-:Y:S02]  /*2480*/  SHF.L.U32 R172, R48, 0x10, RZ ;  /* 0x0000001030ac7819 */ /* 0x000fe400000006ff */
[----:B------:R-:W-:Y:S02]  /*2490*/  SHF.L.U32 R174, R49, 0x10, RZ ;  /* 0x0000001031ae7819 */ /* 0x000fe400000006ff */
[----:B0-----:R-:W-:-:S04]  /*24a0*/  PRMT R60, R50, 0x7632, R60 ;  /* 0x00007632323c7816 */ /* 0x001fc8000000003c */
[----:B------:R-:W-:Y:S02]  /*24b0*/  SHF.L.U32 R60, R60, 0x10, RZ ;  /* 0x000000103c3c7819 */ /* 0x000fe400000006ff */
[----:B------:R-:W-:Y:S02]  /*24c0*/  IADD3 R176, R69, 0x300, RZ ;  /* 0x0000030045b07810 */ /* 0x000fe40007ffe0ff */
[----:B--2---:R-:W-:Y:S02]  /*24d0*/  SHF.L.U32 R239, R64, 0x10, RZ ;  /* 0x0000001040ef7819 */ /* 0x004fe400000006ff */
[----:B------:R-:W-:-:S03]  /*24e0*/  SHF.L.U32 R53, R65, 0x10, RZ ;  /* 0x0000001041357819 */ /* 0x000fc600000006ff */
        /* <DEDUP_REMOVED lines=16> */
[C---:B------:R-:W-:Y:S02]  /*25f0*/  SHF.L.U32 R61, R66.reuse, 0x10, RZ ;  /* 0x00000010423d7819 */ /* 0x040fe400000006ff */
[----:B------:R-:W-:Y:S01]  /*2600*/  PRMT R66, R66, 0x7632, R66 ;  /* 0x0000763242427816 */ /* 0x000fe20000000042 */
[----:B------:R-:W-:Y:S01]  /*2610*/  FMUL.FTZ R249, R53, R56 ;  /* 0x0000003835f97220 */ /* 0x000fe20000410000 */
[----:B------:R-:W-:Y:S01]  /*2620*/  SHF.L.U32 R63, R67, 0x10, RZ ;  /* 0x00000010433f7819 */ /* 0x000fe200000006ff */
[----:B------:R-:W-:Y:S01]  /*2630*/  FMUL.FTZ R57, R65, R52 ;  /* 0x0000003441397220 */ /* 0x000fe20000410000 */
[----:B------:R-:W-:-:S02]  /*2640*/  @P1 PRMT R52, R24, 0x7632, R52 ;  /* 0x0000763218341816 */ /* 0x000fc40000000034 */
[----:B------:R-:W-:Y:S02]  /*2650*/  SHF.L.U32 R53, R66, 0x10, RZ ;  /* 0x0000001042357819 */ /* 0x000fe400000006ff */
[----:B------:R-:W-:Y:S02]  /*2660*/  @P1 SHF.L.U32 R62, R25, 0x10, RZ ;  /* 0x00000010193e1819 */ /* 0x000fe400000006ff */
[----:B------:R-:W-:Y:S01]  /*2670*/  PRMT R67, R67, 0x7632, R67 ;  /* 0x0000763243437816 */ /* 0x000fe20000000043 */
[-C--:B------:R-:W-:Y:S01]  /*2680*/  FMUL.FTZ R61, R61, R74.reuse ;  /* 0x0000004a3d3d7220 */ /* 0x080fe20000410000 */
[----:B------:R-:W-:Y:S01]  /*2690*/  SHF.L.U32 R172, R50, 0x10, RZ ;  /* 0x0000001032ac7819 */ /* 0x000fe200000006ff */
[-C--:B------:R-:W-:Y:S01]  /*26a0*/  FMUL.FTZ R56, R63, R74.reuse ;  /* 0x0000004a3f387220 */ /* 0x080fe20000410000 */
[----:B------:R-:W-:Y:S01]  /*26b0*/  @P1 SHF.L.U32 R52, R52, 0x10, RZ ;  /* 0x0000001034341819 */ /* 0x000fe200000006ff */
[----:B------:R-:W-:Y:S01]  /*26c0*/  FMUL.FTZ R53, R53, R74 ;  /* 0x0000004a35357220 */ /* 0x000fe20000410000 */
[----:B------:R-:W-:Y:S01]  /*26d0*/  @P1 FADD.FTZ R241, R62, R241 ;  /* 0x000000f13ef11221 */ /* 0x000fe20000010000 */
[----:B------:R-:W-:Y:S01]  /*26e0*/  SHF.L.U32 R67, R67, 0x10, RZ ;  /* 0x0000001043437819 */ /* 0x000fe200000006ff */
[----:B------:R-:W-:Y:S01]  /*26f0*/  FMUL.FTZ R245, R61, R172 ;  /* 0x000000ac3df57220 */ /* 0x000fe20000410000 */
[----:B------:R-:W-:Y:S01]  /*2700*/  @P1 SHF.L.U32 R62, R26, 0x10, RZ ;  /* 0x000000101a3e1819 */ /* 0x000fe200000006ff */
[----:B------:R-:W-:Y:S01]  /*2710*/  FMUL.FTZ R247, R51, R56 ;  /* 0x0000003833f77220 */ /* 0x000fe20000410000 */
[----:B------:R-:W-:Y:S01]  /*2720*/  FMUL.FTZ R251, R53, R60 ;  /* 0x0000003c35fb7220 */ /* 0x000fe20000410000 */
[----:B------:R-:W-:Y:S01]  /*2730*/  @P1 FADD.FTZ R249, R249, R52 ;  /* 0x00000034f9f91221 */ /* 0x000fe20000010000 */
[----:B------:R-:W-:Y:S01]  /*2740*/  @P1 PRMT R56, R27, 0x7632, R56 ;  /* 0x000076321b381816 */ /* 0x000fe20000000038 */
[----:B------:R-:W-:Y:S01]  /*2750*/  FMUL.FTZ R67, R67, R74 ;  /* 0x0000004a43437220 */ /* 0x000fe20000410000 */
[----:B------:R-:W-:-:S02]  /*2760*/  @P1 PRMT R52, R25, 0x7632, R52 ;  /* 0x0000763219341816 */ /* 0x000fc40000000034 */
[----:B------:R-:W-:Y:S01]  /*2770*/  @P1 PRMT R53, R26, 0x7632, R53 ;  /* 0x000076321a351816 */ /* 0x000fe20000000035 */
[----:B------:R-:W-:Y:S01]  /*2780*/  @P1 FADD.FTZ R245, R62, R245 ;  /* 0x000000f53ef51221 */ /* 0x000fe20000010000 */
        /* <DEDUP_REMOVED lines=17> */
[----:B------:R-:W-:-:S05]  /*28a0*/  F2FP.BF16.F32.PACK_AB R60, R249, R239 ;  /* 0x000000eff93c723e */ /* 0x000fca00000010ff */
[----:B------:R0:W-:Y:S04]  /*28b0*/  STG.E.128 desc[UR4][R52.64], R60 ;  /* 0x0000003c34007986 */ /* 0x0001e8000c101d04 */
[----:B------:R-:W2:Y:S01]  /*28c0*/  LDG.E.128 R64, desc[UR4][R64.64] ;  /* 0x0000000440407981 */ /* 0x000ea2000c1e1d00 */
[----:B------:R-:W-:-:S04]  /*28d0*/  @P1 LEA R2, P3, R176, UR8, 0x4 ;  /* 0x00000008b0021c11 */ /* 0x000fc8000f8620ff */
[----:B------:R-:W-:-:S05]  /*28e0*/  @P1 LEA.HI.X R3, R176, UR9, RZ, 0x4, P3 ;  /* 0x00000009b0031c11 */ /* 0x000fca00098f24ff */
[----:B------:R1:W3:Y:S01]  /*28f0*/  @P1 LDG.E.128 R24, desc[UR4][R2.64] ;  /* 0x0000000402181981 */ /* 0x0002e2000c1e1d00 */
[----:B------:R-:W-:-:S04]  /*2900*/  FADD.FTZ R56, RZ, R173 ;  /* 0x000000adff387221 */ /* 0x000fc80000010000 */
        /* <DEDUP_REMOVED lines=41> */
[----:B0-----:R-:W-:-:S04]  /*2ba0*/  FADD.FTZ R60, R56, R241 ;  /* 0x000000f1383c7221 */ /* 0x001fc80000010000 */
[----:B------:R-:W-:-:S04]  /*2bb0*/  FADD.FTZ R60, R60, R57 ;  /* 0x000000393c3c7221 */ /* 0x000fc80000010000 */
[----:B------:R-:W-:Y:S01]  /*2bc0*/  FADD.FTZ R60, R60, R245 ;  /* 0x000000f53c3c7221 */ /* 0x000fe20000010000 */
[----:B------:R-:W0:Y:S03]  /*2bd0*/  S2R R174, SR_TID.X ;  /* 0x0000000000ae7919 */ /* 0x000e260000002100 */
[----:B------:R-:W-:-:S04]  /*2be0*/  FADD.FTZ R60, R60, R251 ;  /* 0x000000fb3c3c7221 */ /* 0x000fc80000010000 */
[----:B------:R-:W-:Y:S01]  /*2bf0*/  FADD.FTZ R60, R60, R247 ;  /* 0x000000f73c3c7221 */ /* 0x000fe20000010000 */
[----:B------:R-:W-:Y:S02]  /*2c00*/  SHF.L.U32 R178, R176, 0x4, RZ ;  /* 0x00000004b0b27819 */ /* 0x000fe400000006ff */
[----:B------:R-:W-:Y:S01]  /*2c10*/  SHF.R.U32.HI R176, RZ, 0x1c, R176 ;  /* 0x0000001cffb07819 */ /* 0x000fe200000116b0 */
[----:B------:R-:W-:Y:S01]  /*2c20*/  UMOV UR6, 0xffffffff ;  /* 0xffffffff00067882 */ /* 0x000fe20000000000 */
[----:B0-----:R-:W-:Y:S02]  /*2c30*/  SHF.R.U32.HI R184, RZ, 0x5, R174 ;  /* 0x00000005ffb87819 */ /* 0x001fe400000116ae */
[----:B------:R-:W-:Y:S02]  /*2c40*/  LOP3.LUT R174, R174, 0x7f, RZ, 0xc0, !PT ;  /* 0x0000007faeae7812 */ /* 0x000fe400078ec0ff */
[----:B--2---:R-:W-:Y:S02]  /*2c50*/  SHF.L.U32 R61, R65, 0x10, RZ ;  /* 0x00000010413d7819 */ /* 0x004fe400000006ff */
[----:B-1----:R-:W-:-:S02]  /*2c60*/  SHF.L.U32 R3, R64, 0x10, RZ ;  /* 0x0000001040037819 */ /* 0x002fc400000006ff */
[----:B------:R-:W-:Y:S02]  /*2c70*/  PRMT R64, R64, 0x7632, R64 ;  /* 0x0000763240407816 */ /* 0x000fe40000000040 */
[C---:B------:R-:W-:Y:S02]  /*2c80*/  PRMT R2, R66.reuse, 0x7632, R2 ;  /* 0x0000763242027816 */ /* 0x040fe40000000002 */
[----:B------:R-:W-:Y:S02]  /*2c90*/  SHF.L.U32 R52, R67, 0x10, RZ ;  /* 0x0000001043347819 */ /* 0x000fe400000006ff */
[----:B------:R-:W-:Y:S02]  /*2ca0*/  PRMT R65, R65, 0x7632, R65 ;  /* 0x0000763241417816 */ /* 0x000fe40000000041 */
[----:B------:R-:W-:Y:S02]  /*2cb0*/  PRMT R67, R67, 0x7632, R67 ;  /* 0x0000763243437816 */ /* 0x000fe40000000043 */
[----:B------:R-:W-:Y:S01]  /*2cc0*/  SHF.L.U32 R63, R66, 0x10, RZ ;  /* 0x00000010423f7819 */ /* 0x000fe200000006ff */
[----:B------:R-:W-:Y:S01]  /*2cd0*/  FMUL.FTZ R66, R61, R74 ;  /* 0x0000004a3d427220 */ /* 0x000fe20000410000 */
[----:B------:R-:W-:-:S02]  /*2ce0*/  SHF.L.U32 R53, R64, 0x10, RZ ;  /* 0x0000001040357819 */ /* 0x000fc400000006ff */
[----:B------:R-:W-:Y:S02]  /*2cf0*/  SHF.L.U32 R61, R2, 0x10, RZ ;  /* 0x00000010023d7819 */ /* 0x000fe400000006ff */
[----:B------:R-:W-:Y:S02]  /*2d00*/  SHF.L.U32 R65, R65, 0x10, RZ ;  /* 0x0000001041417819 */ /* 0x000fe400000006ff */
[----:B------:R-:W-:Y:S01]  /*2d10*/  SHF.L.U32 R67, R67, 0x10, RZ ;  /* 0x0000001043437819 */ /* 0x000fe200000006ff */
[-C--:B------:R-:W-:Y:S01]  /*2d20*/  FMUL.FTZ R3, R3, R74.reuse ;  /* 0x0000004a03037220 */ /* 0x080fe20000410000 */
[-C--:B------:R-:W-:Y:S01]  /*2d30*/  FMUL.FTZ R63, R63, R74.reuse ;  /* 0x0000004a3f3f7220 */ /* 0x080fe20000410000 */
[-C--:B------:R-:W-:Y:S01]  /*2d40*/  FMUL.FTZ R2, R53, R74.reuse ;  /* 0x0000004a35027220 */ /* 0x080fe20000410000 */
[-C--:B------:R-:W-:Y:S01]  /*2d50*/  FMUL.FTZ R64, R61, R74.reuse ;  /* 0x0000004a3d407220 */ /* 0x080fe20000410000 */
[-C--:B------:R-:W-:Y:S01]  /*2d60*/  FMUL.FTZ R52, R52, R74.reuse ;  /* 0x0000004a34347220 */ /* 0x080fe20000410000 */
[-C--:B------:R-:W-:Y:S01]  /*2d70*/  FMUL.FTZ R53, R65, R74.reuse ;  /* 0x0000004a41357220 */ /* 0x080fe20000410000 */
[----:B------:R-:W-:Y:S01]  /*2d80*/  FMUL.FTZ R61, R67, R74 ;  /* 0x0000004a433d7220 */ /* 0x000fe20000410000 */
[----:B---3--:R-:W-:Y:S01]  /*2d90*/  @P1 SHF.L.U32 R65, R24, 0x10, RZ ;  /* 0x0000001018411819 */ /* 0x008fe200000006ff */
[----:B------:R-:W-:Y:S01]  /*2da0*/  FMUL.FTZ R182, R82, R3 ;  /* 0x0000000352b67220 */ /* 0x000fe20000410000 */
[----:B------:R-:W-:Y:S01]  /*2db0*/  @P1 SHF.L.U32 R74, R26, 0x10, RZ ;  /* 0x000000101a4a1819 */ /* 0x000fe200000006ff */
[----:B------:R-:W-:Y:S01]  /*2dc0*/  FMUL.FTZ R67, R80, R63 ;  /* 0x0000003f50437220 */ /* 0x000fe20000410000 */
[----:B------:R-:W-:-:S02]  /*2dd0*/  @P1 PRMT R3, R24, 0x7632, R3 ;  /* 0x0000763218031816 */ /* 0x000fc40000000003 */
[----:B------:R-:W-:Y:S01]  /*2de0*/  @P1 PRMT R56, R27, 0x7632, R56 ;  /* 0x000076321b381816 */ /* 0x000fe20000000038 */
[----:B------:R-:W-:Y:S01]  /*2df0*/  @P1 FADD.FTZ R182, R65, R182 ;  /* 0x000000b641b61221 */ /* 0x000fe20000010000 */
[----:B------:R-:W-:Y:S01]  /*2e00*/  @P1 SHF.L.U32 R62, R25, 0x10, RZ ;  /* 0x00000010193e1819 */ /* 0x000fe200000006ff */
[----:B------:R-:W-:Y:S01]  /*2e10*/  @P1 FADD.FTZ R67, R74, R67 ;  /* 0x000000434a431221 */ /* 0x000fe20000010000 */
[----:B------:R-:W-:Y:S01]  /*2e20*/  @P1 SHF.L.U32 R3, R3, 0x10, RZ ;  /* 0x0000001003031819 */ /* 0x000fe200000006ff */
[----:B------:R-:W-:Y:S01]  /*2e30*/  FMUL.FTZ R66, R81, R66 ;  /* 0x0000004251427220 */ /* 0x000fe20000410000 */
[----:B------:R-:W-:Y:S01]  /*2e40*/  @P1 SHF.L.U32 R63, R56, 0x10, RZ ;  /* 0x00000010383f1819 */ /* 0x000fe200000006ff */
[----:B------:R-:W-:Y:S01]  /*2e50*/  FMUL.FTZ R65, R79, R52 ;  /* 0x000000344f417220 */ /* 0x000fe20000410000 */
[----:B------:R-:W-:Y:S01]  /*2e60*/  FMUL.FTZ R74, R155, R2 ;  /* 0x000000029b4a7220 */ /* 0x000fe20000410000 */
[----:B------:R-:W-:Y:S01]  /*2e70*/  FMUL.FTZ R180, R158, R61 ;  /* 0x0000003d9eb47220 */ /* 0x000fe20000410000 */
[----:B------:R-:W-:-:S02]  /*2e80*/  @P1 PRMT R2, R25, 0x7632, R2 ;  /* 0x0000763219021816 */ /* 0x000fc40000000002 */
[----:B------:R-:W-:Y:S01]  /*2e90*/  @P1 PRMT R52, R26, 0x7632, R52 ;  /* 0x000076321a341816 */ /* 0x000fe20000000034 */
[----:B------:R-:W-:Y:S01]  /*2ea0*/  @P1 FADD.FTZ R66, R62, R66 ;  /* 0x000000423e421221 */ /* 0x000fe20000010000 */
[----:B------:R-:W-:Y:S01]  /*2eb0*/  @P1 FADD.FTZ R74, R74, R3 ;  /* 0x000000034a4a1221 */ /* 0x000fe20000010000 */
[----:B------:R-:W-:Y:S01]  /*2ec0*/  @P1 SHF.L.U32 R62, R27, 0x10, RZ ;  /* 0x000000101b3e1819 */ /* 0x000fe200000006ff */
[----:B------:R-:W-:Y:S01]  /*2ed0*/  @P1 FADD.FTZ R180, R180, R63 ;  /* 0x0000003fb4b41221 */ /* 0x000fe20000010000 */
[----:B------:R-:W-:Y:S01]  /*2ee0*/  @P1 SHF.L.U32 R3, R2, 0x10, RZ ;  /* 0x0000001002031819 */ /* 0x000fe200000006ff */
[----:B------:R-:W-:Y:S01]  /*2ef0*/  FADD.FTZ R63, R60, R243 ;  /* 0x000000f33c3f7221 */ /* 0x000fe20000010000 */
[----:B------:R-:W-:Y:S01]  /*2f00*/  @P1 SHF.L.U32 R61, R52, 0x10, RZ ;  /* 0x00000010343d1819 */ /* 0x000fe200000006ff */
[----:B------:R-:W-:Y:S01]  /*2f10*/  FMUL.FTZ R64, R157, R64 ;  /* 0x000000409d407220 */ /* 0x000fe20000410000 */
[----:B------:R-:W-:Y:S01]  /*2f20*/  FMUL.FTZ R56, R156, R53 ;  /* 0x000000359c387220 */ /* 0x000fe20000410000 */
[----:B------:R-:W-:Y:S01]  /*2f30*/  @P1 FADD.FTZ R65, R62, R65 ;  /* 0x000000413e411221 */ /* 0x000fe20000010000 */
[----:B------:R-:W-:Y:S01]  /*2f40*/  FADD.FTZ R63, R63, R182 ;  /* 0x000000b63f3f7221 */ /* 0x000fe20000010000 */
[----:B------:R-:W-:Y:S01]  /*2f50*/  @P1 FADD.FTZ R64, R64, R61 ;  /* 0x0000003d40401221 */ /* 0x000fe20000010000 */
[----:B------:R-:W-:Y:S01]  /*2f60*/  @P1 FADD.FTZ R56, R56, R3 ;  /* 0x0000000338381221 */ /* 0x000fe20000010000 */
[----:B------:R-:W-:Y:S01]  /*2f70*/  IADD3 R2, P3, R178, UR10, RZ ;  /* 0x0000000ab2027c10 */ /* 0x000fe2000ff7e0ff */
[----:B------:R-:W-:Y:S01]  /*2f80*/  FADD.FTZ R53, R63, R74 ;  /* 0x0000004a3f357221 */ /* 0x000fe20000010000 */
[----:B------:R-:W-:-:S02]  /*2f90*/  F2FP.BF16.F32.PACK_AB R63, R180, R65 ;  /* 0x00000041b43f723e */ /* 0x000fc400000010ff */
[----:B------:R-:W-:Y:S02]  /*2fa0*/  IADD3.X R3, R176, UR11, RZ, P3, !PT ;  /* 0x0000000bb0037c10 */ /* 0x000fe40009ffe4ff */
[----:B------:R-:W-:Y:S02]  /*2fb0*/  F2FP.BF16.F32.PACK_AB R62, R64, R67 ;  /* 0x00000043403e723e */ /* 0x000fe400000010ff */
[----:B------:R-:W-:Y:S02]  /*2fc0*/  F2FP.BF16.F32.PACK_AB R61, R56, R66 ;  /* 0x00000042383d723e */ /* 0x000fe400000010ff */
[----:B------:R-:W-:Y:S01]  /*2fd0*/  F2FP.BF16.F32.PACK_AB R60, R74, R182 ;  /* 0x000000b64a3c723e */ /* 0x000fe200000010ff */
[----:B------:R-:W-:-:S04]  /*2fe0*/  FADD.FTZ R53, R53, R66 ;  /* 0x0000004235357221 */ /* 0x000fc80000010000 */
[----:B------:R0:W-:Y:S01]  /*2ff0*/  STG.E.128 desc[UR4][R2.64], R60 ;  /* 0x0000003c02007986 */ /* 0x0001e2000c101d04 */
[----:B------:R-:W-:-:S04]  /*3000*/  FADD.FTZ R52, R53, R56 ;  /* 0x0000003835347221 */ /* 0x000fc80000010000 */
[----:B------:R-:W-:Y:S01]  /*3010*/  FADD.FTZ R53, R52, R67 ;  /* 0x0000004334357221 */ /* 0x000fe20000010000 */
[----:B------:R-:W-:-:S03]  /*3020*/  LOP3.LUT P1, RZ, R0, 0xff, RZ, 0xc0, !PT ;  /* 0x000000ff00ff7812 */ /* 0x000fc6000782c0ff */
[----:B------:R-:W-:Y:S01]  /*3030*/  FADD.FTZ R52, R53, R64 ;  /* 0x0000004035347221 */ /* 0x000fe20000010000 */
[----:B------:R-:W-:-:S03]  /*3040*/  LOP3.LUT R0, R184, 0x7fffffc, RZ, 0xc0, !PT ;  /* 0x07fffffcb8007812 */ /* 0x000fc600078ec0ff */
        /* <DEDUP_REMOVED lines=136> */
.L_x_882:
[C---:B------:R-:W-:Y:S01]  /*38d0*/  ISETP.NE.AND P3, PT, R76.reuse, RZ, PT ;  /* 0x000000ff4c00720c */ /* 0x040fe20003f65270 */
[----:B------:R-:W-:Y:S05]  /*38e0*/  WARPSYNC.ALL ;  /* 0x0000000000007948 */ /* 0x000fea0003800000 */
[----:B------:R-:W-:-:S07]  /*38f0*/  ISETP.GT.U32.AND P4, PT, R76, 0x3, PT ;  /* 0x000000034c00780c */ /* 0x000fce0003f84070 */
[----:B------:R-:W2:Y:S01]  /*3900*/  @!P3 S2R R3, SR_CgaCtaId ;  /* 0x000000000003b919 */ /* 0x000ea20000008800 */
[----:B------:R-:W-:-:S05]  /*3910*/  @!P3 MOV R0, 0x400 ;  /* 0x000004000000b802 */ /* 0x000fca0000000f00 */
[----:B------:R-:W3:Y:S01]  /*3920*/  @!P4 S2R R61, SR_CgaCtaId ;  /* 0x00000000003dc919 */ /* 0x000ee20000008800 */
[----:B------:R-:W-:Y:S02]  /*3930*/  @!P4 MOV R52, 0x400 ;  /* 0x000004000034c802 */ /* 0x000fe40000000f00 */
[----:B--2---:R-:W-:Y:S02]  /*3940*/  @!P3 LEA R3, R3, R0, 0x18 ;  /* 0x000000000303b211 */ /* 0x004fe400078ec0ff */
[-C--:B------:R-:W-:Y:S02]  /*3950*/  @!P3 IADD3 R0, R148, R53.reuse, RZ ;  /* 0x000000359400b210 */ /* 0x080fe40007ffe0ff */
[----:B------:R-:W-:Y:S02]  /*3960*/  @!P4 IADD3 R53, R76, R53, RZ ;  /* 0x000000354c35c210 */ /* 0x000fe40007ffe0ff */
[----:B------:R-:W-:Y:S01]  /*3970*/  @!P3 LEA R0, R0, R3, 0x3 ;  /* 0x000000030000b211 */ /* 0x000fe200078e18ff */
[----:B-1----:R-:W-:Y:S01]  /*3980*/  FADD.FTZ R3, R60, R63 ;  /* 0x0000003f3c037221 */ /* 0x002fe20000010000 */
[----:B---3--:R-:W-:-:S02]  /*3990*/  @!P4 LEA R52, R61, R52, 0x18 ;  /* 0x000000343d34c211 */ /* 0x008fc400078ec0ff */
[----:B0-----:R-:W-:Y:S02]  /*39a0*/  MOV R60, RZ ;  /* 0x000000ff003c7202 */ /* 0x001fe40000000f00 */
[----:B------:R0:W-:Y:S01]  /*39b0*/  @!P3 STS.64 [R0], R2 ;  /* 0x000000020000b388 */ /* 0x0001e20000000a00 */
[----:B------:R-:W-:Y:S02]  /*39c0*/  @!P4 LEA R61, R53, R52, 0x3 ;  /* 0x00000034353dc211 */ /* 0x000fe400078e18ff */
[----:B------:R-:W-:Y:S02]  /*39d0*/  CS2R R52, SRZ ;  /* 0x0000000000347805 */ /* 0x000fe4000001ff00 */
[----:B------:R-:W-:Y:S01]  /*39e0*/  @!P4 MOV R60, 0x700 ;  /* 0x00000700003cc802 */ /* 0x000fe20000000f00 */
[----:B------:R-:W-:Y:S01]  /*39f0*/  BAR.SYNC.DEFER_BLOCKING 0x0 ;  /* 0x0000000000007b1d */ /* 0x000fe20000010000 */
[----:B------:R-:W-:-:S05]  /*3a00*/  LOP3.LUT P3, RZ, R148, 0x1f, R111, 0xf8, !PT ;  /* 0x0000001f94ff7812 */ /* 0x000fca000786f86f */
[----:B------:R-:W1:Y:S01]  /*3a10*/  SHFL.DOWN PT, R63, R60, 0x2, 0x1f ;  /* 0x08401f003c3f7f89 */ /* 0x000e6200000e0000 */
[----:B0-----:R-:W-:-:S03]  /*3a20*/  I2FP.F32.S32 R3, R60 ;  /* 0x0000003c00037245 */ /* 0x001fc60000201400 */
[----:B------:R-:W-:Y:S01]  /*3a30*/  @!P4 LDS.64 R52, [R61] ;  /* 0x000000003d34c984 */ /* 0x000fe20000000a00 */
[----:B-1----:R-:W-:Y:S02]  /*3a40*/  IADD3 R184, R63, R60, RZ ;  /* 0x0000003c3fb87210 */ /* 0x002fe40007ffe0ff */
[----:B------:R-:W-:Y:S02]  /*3a50*/  I2FP.F32.S32 R63, R63 ;  /* 0x0000003f003f7245 */ /* 0x000fe40000201400 */
[----:B------:R-:W-:Y:S01]  /*3a60*/  I2FP.F32.S32 R186, R184 ;  /* 0x000000b800ba7245 */ /* 0x000fe20000201400 */
[----:B------:R-:W0:Y:S03]  /*3a70*/  SHFL.DOWN PT, R190, R184, 0x1, 0x1f ;  /* 0x08201f00b8be7f89 */ /* 0x000e2600000e0000 */
[----:B------:R-:W1:Y:S01]  /*3a80*/  MUFU.RCP R2, R186 ;  /* 0x000000ba00027308 */ /* 0x000e620000001000 */
[----:B0-----:R-:W-:Y:S01]  /*3a90*/  IADD3 R184, R184, R190, RZ ;  /* 0x000000beb8b87210 */ /* 0x001fe20007ffe0ff */
[----:B------:R-:W0:Y:S03]  /*3aa0*/  SHFL.DOWN PT, R62, R52, 0x2, 0x1f ;  /* 0x08401f00343e7f89 */ /* 0x000e2600000e0000 */
[----:B------:R-:W-:Y:S01]  /*3ab0*/  I2FP.F32.S32 R184, R184 ;  /* 0x000000b800b87245 */ /* 0x000fe20000201400 */
[----:B------:R-:W2:Y:S05]  /*3ac0*/  SHFL.DOWN PT, R0, R53, 0x2, 0x1f ;  /* 0x08401f0035007f89 */ /* 0x000eaa00000e0000 */
[----:B------:R-:W3:Y:S01]  /*3ad0*/  MUFU.RCP R184, R184 ;  /* 0x000000b800b87308 */ /* 0x000ee20000001000 */
[C---:B0-----:R-:W-:Y:S01]  /*3ae0*/  FMUL.FTZ R188, R62.reuse, R63 ;  /* 0x0000003f3ebc7220 */ /* 0x041fe20000410000 */
[----:B------:R-:W-:-:S03]  /*3af0*/  FADD.FTZ R62, -R62, R52 ;  /* 0x000000343e3e7221 */ /* 0x000fc60000010100 */
[----:B------:R-:W-:Y:S01]  /*3b00*/  FFMA.FTZ R61, R3, R52, R188 ;  /* 0x00000034033d7223 */ /* 0x000fe200000100bc */
[----:B------:R-:W-:Y:S01]  /*3b10*/  FMUL.FTZ R62, R62, R62 ;  /* 0x0000003e3e3e7220 */ /* 0x000fe20000410000 */
[----:B--2---:R-:W-:Y:S02]  /*3b20*/  FADD.FTZ R53, R0, R53 ;  /* 0x0000003500357221 */ /* 0x004fe40000010000 */
[----:B-1----:R-:W-:Y:S01]  /*3b30*/  FMUL.FTZ R61, R2, R61 ;  /* 0x0000003d023d7220 */ /* 0x002fe20000410000 */
[----:B------:R-:W-:-:S04]  /*3b40*/  FMUL.FTZ R62, R62, R3 ;  /* 0x000000033e3e7220 */ /* 0x000fc80000410000 */
[----:B------:R-:W0:Y:S01]  /*3b50*/  SHFL.DOWN PT, R52, R61, 0x1, 0x1f ;  /* 0x08201f003d347f89 */ /* 0x000e2200000e0000 */
[----:B------:R-:W-:Y:S01]  /*3b60*/  FMUL.FTZ R62, R62, R63 ;  /* 0x0000003f3e3e7220 */ /* 0x000fe20000410000 */
[----:B------:R-:W-:-:S03]  /*3b70*/  I2FP.F32.S32 R63, R190 ;  /* 0x000000be003f7245 */ /* 0x000fc60000201400 */
[----:B------:R-:W-:-:S05]  /*3b80*/  FFMA.FTZ R53, R2, R62, R53 ;  /* 0x0000003e02357223 */ /* 0x000fca0000010035 */
[----:B------:R-:W1:Y:S01]  /*3b90*/  SHFL.DOWN PT, R0, R53, 0x1, 0x1f ;  /* 0x08201f0035007f89 */ /* 0x000e6200000e0000 */
[----:B0-----:R-:W-:Y:S01]  /*3ba0*/  FADD.FTZ R2, R61, -R52 ;  /* 0x800000343d027221 */ /* 0x001fe20000010000 */
[----:B------:R-:W-:-:S03]  /*3bb0*/  FMUL.FTZ R52, R52, R63 ;  /* 0x0000003f34347220 */ /* 0x000fc60000410000 */
[----:B------:R-:W-:Y:S01]  /*3bc0*/  FMUL.FTZ R3, R2, R2 ;  /* 0x0000000202037220 */ /* 0x000fe20000410000 */
[C---:B------:R-:W-:Y:S02]  /*3bd0*/  FFMA.FTZ R61, R186.reuse, R61, R52 ;  /* 0x0000003dba3d7223 */ /* 0x040fe40000010034 */
[----:B------:R-:W0:Y:S01]  /*3be0*/  LDC R52, c[0x0][0x2d8] ;  /* 0x0000b600ff347b82 */ /* 0x000e220000000800 */
[----:B------:R-:W-:Y:S01]  /*3bf0*/  FMUL.FTZ R186, R186, R3 ;  /* 0x00000003baba7220 */ /* 0x000fe20000410000 */
[----:B---3--:R-:W-:Y:S01]  /*3c00*/  FMUL.FTZ R61, R184, R61 ;  /* 0x0000003db83d7220 */ /* 0x008fe20000410000 */
[----:B-1----:R-:W-:Y:S02]  /*3c10*/  FADD.FTZ R3, R53, R0 ;  /* 0x0000000035037221 */ /* 0x002fe40000010000 */
[----:B------:R-:W-:Y:S02]  /*3c20*/  FMUL.FTZ R186, R186, R63 ;  /* 0x0000003fbaba7220 */ /* 0x000fe40000410000 */
[----:B------:R-:W1:Y:S02]  /*3c30*/  SHFL.IDX PT, R53, R61, RZ, 0x1f ;  /* 0x00001fff3d357589 */ /* 0x000e6400000e0000 */
[----:B------:R-:W-:-:S05]  /*3c40*/  FFMA.FTZ R186, R184, R186, R3 ;  /* 0x000000bab8ba7223 */ /* 0x000fca0000010003 */
[----:B------:R-:W0:Y:S01]  /*3c50*/  SHFL.IDX PT, R3, R186, RZ, 0x1f ;  /* 0x00001fffba037589 */ /* 0x000e2200000e0000 */
[C---:B-1----:R-:W-:Y:S01]  /*3c60*/  FMUL.FTZ R2, R53.reuse, R53 ;  /* 0x0000003535027220 */ /* 0x042fe20000410000 */
[----:B------:R-:W-:-:S04]  /*3c70*/  FSEL R0, R53, RZ, !P2 ;  /* 0x000000ff35007208 */ /* 0x000fc80005000000 */
[----:B------:R-:W-:Y:S01]  /*3c80*/  FSEL R63, R2, RZ, P2 ;  /* 0x000000ff023f7208 */ /* 0x000fe20001000000 */
[C---:B------:R-:W-:Y:S01]  /*3c90*/  FADD.FTZ R75, -R0.reuse, R75 ;  /* 0x0000004b004b7221 */ /* 0x040fe20000010100 */
[----:B0-----:R-:W-:Y:S01]  /*3ca0*/  FFMA.FTZ R52, R3, UR12, R52 ;  /* 0x0000000c03347c23 */ /* 0x001fe20008010034 */
[C---:B------:R-:W-:Y:S01]  /*3cb0*/  FADD.FTZ R71, -R0.reuse, R71 ;  /* 0x0000004700477221 */ /* 0x040fe20000010100 */
[----:B------:R-:W0:Y:S01]  /*3cc0*/  @!P3 LDC.64 R2, c[0x0][0x250] ;  /* 0x00009400ff02bb82 */ /* 0x000e220000000a00 */
[----:B------:R-:W-:Y:S01]  /*3cd0*/  FADD.FTZ R188, -R0, R247 ;  /* 0x000000f700bc7221 */ /* 0x000fe20000010100 */
[----:B------:R-:W-:Y:S01]  /*3ce0*/  FADD.FTZ R52, R52, R63 ;  /* 0x0000003f34347221 */ /* 0x000fe20000010000 */
[C---:B------:R-:W-:Y:S01]  /*3cf0*/  FADD.FTZ R63, -R0.reuse, R235 ;  /* 0x000000eb003f7221 */ /* 0x040fe20000010100 */
[C---:B------:R-:W-:Y:S01]  /*3d00*/  FADD.FTZ R235, -R0.reuse, R56 ;  /* 0x0000003800eb7221 */ /* 0x040fe20000010100 */
[C---:B------:R-:W-:Y:S01]  /*3d10*/  FADD.FTZ R247, -R0.reuse, R64 ;  /* 0x0000004000f77221 */ /* 0x040fe20000010100 */
[----:B------:R1:W2:Y:S01]  /*3d20*/  MUFU.RSQ R186, R52 ;  /* 0x0000003400ba7308 */ /* 0x0002a20000001400 */
[C---:B------:R-:W-:Y:S01]  /*3d30*/  SHF.L.U32 R56, R19.reuse, 0x10, RZ ;  /* 0x0000001013387819 */ /* 0x040fe200000006ff */
[C---:B------:R-:W-:Y:S01]  /*3d40*/  FADD.FTZ R184, -R0.reuse, R57 ;  /* 0x0000003900b87221 */ /* 0x040fe20000010100 */
[C---:B------:R-:W-:Y:S01]  /*3d50*/  FADD.FTZ R171, -R0.reuse, R171 ;  /* 0x000000ab00ab7221 */ /* 0x040fe20000010100 */
[C---:B------:R-:W-:Y:S01]  /*3d60*/  FADD.FTZ R113, -R0.reuse, R113 ;  /* 0x0000007100717221 */ /* 0x040fe20000010100 */
[C---:B------:R-:W-:Y:S01]  /*3d70*/  FADD.FTZ R61, -R0.reuse, R231 ;  /* 0x000000e7003d7221 */ /* 0x040fe20000010100 */
[C-C-:B------:R-:W-:Y:S01]  /*3d80*/  FADD.FTZ R231, -R0.reuse, R66.reuse ;  /* 0x0000004200e77221 */ /* 0x140fe20000010100 */
[----:B------:R-:W-:Y:S01]  /*3d90*/  FADD.FTZ R177, -R0, R177 ;  /* 0x000000b100b17221 */ /* 0x000fe20000010100 */
[----:B------:R-:W-:Y:S01]  /*3da0*/  PRMT R66, R18, 0x7632, R66 ;  /* 0x0000763212427816 */ /* 0x000fe20000000042 */
[C---:B------:R-:W-:Y:S01]  /*3db0*/  FADD.FTZ R73, -R0.reuse, R73 ;  /* 0x0000004900497221 */ /* 0x040fe20000010100 */
[----:B-1----:R-:W-:Y:S01]  /*3dc0*/  PRMT R52, R19, 0x7632, R52 ;  /* 0x0000763213347816 */ /* 0x002fe20000000034 */
[C---:B------:R-:W-:Y:S01]  /*3dd0*/  FADD.FTZ R60, -R0.reuse, R229 ;  /* 0x000000e5003c7221 */ /* 0x040fe20000010100 */
[----:B------:R-:W-:Y:S01]  /*3de0*/  FADD.FTZ R229, -R0, R74 ;  /* 0x0000004a00e57221 */ /* 0x000fe20000010100 */
[----:B------:R-:W-:Y:S01]  /*3df0*/  SHF.L.U32 R66, R66, 0x10, RZ ;  /* 0x0000001042427819 */ /* 0x000fe200000006ff */
[----:B------:R-:W-:Y:S01]  /*3e00*/  FADD.FTZ R169, -R0, R169 ;  /* 0x000000a900a97221 */ /* 0x000fe20000010100 */
[----:B------:R-:W-:Y:S01]  /*3e10*/  SHF.L.U32 R64, R52, 0x10, RZ ;  /* 0x0000001034407819 */ /* 0x000fe200000006ff */
[----:B------:R-:W-:Y:S01]  /*3e20*/  FADD.FTZ R190, -R0, R243 ;  /* 0x000000f300be7221 */ /* 0x000fe20000010100 */
[----:B--2---:R-:W-:Y:S01]  /*3e30*/  FMUL.FTZ R52, R186, R75 ;  /* 0x0000004bba347220 */ /* 0x004fe20000410000 */
[----:B0-----:R-:W-:-:S04]  /*3e40*/  @!P3 IMAD.WIDE R2, R78, 0x4, R2 ;  /* 0x000000044e02b825 */ /* 0x001fc800078e0202 */
[C---:B------:R-:W-:Y:S01]  /*3e50*/  FMUL.FTZ R57, R186.reuse, R71 ;  /* 0x00000047ba397220 */ /* 0x040fe20000410000 */
[----:B------:R-:W-:Y:S01]  /*3e60*/  FMUL.FTZ R113, R186, R113 ;  /* 0x00000071ba717220 */ /* 0x000fe20000410000 */
[----:B------:R-:W-:Y:S01]  /*3e70*/  FFMA.FTZ R71, R52, R56, R107 ;  /* 0x0000003834477223 */ /* 0x000fe2000001006b */
[----:B------:R-:W-:Y:S01]  /*3e80*/  PRMT R56, R17, 0x7632, R56 ;  /* 0x0000763211387816 */ /* 0x000fe20000000038 */
[----:B------:R-:W-:Y:S01]  /*3e90*/  FFMA.FTZ R52, R57, R64, R122 ;  /* 0x0000004039347223 */ /* 0x000fe2000001007a */
[----:B------:R0:W-:Y:S01]  /*3ea0*/  @!P3 STG.E desc[UR4][R2.64], R53 ;  /* 0x000000350200b986 */ /* 0x0001e2000c101904 */
[----:B------:R-:W-:Y:S01]  /*3eb0*/  SHF.L.U32 R57, R17, 0x10, RZ ;  /* 0x0000001011397819 */ /* 0x000fe200000006ff */
[----:B------:R-:W-:Y:S01]  /*3ec0*/  FMUL.FTZ R74, R186, R177 ;  /* 0x000000b1ba4a7220 */ /* 0x000fe20000410000 */
[----:B------:R-:W-:Y:S01]  /*3ed0*/  SHF.L.U32 R56, R56, 0x10, RZ ;  /* 0x0000001038387819 */ /* 0x000fe200000006ff */
[----:B------:R-:W-:Y:S01]  /*3ee0*/  FMUL.FTZ R73, R186, R73 ;  /* 0x00000049ba497220 */ /* 0x000fe20000410000 */
[C---:B------:R-:W-:Y:S01]  /*3ef0*/  FADD.FTZ R62, -R0.reuse, R225 ;  /* 0x000000e1003e7221 */ /* 0x040fe20000010100 */
[C---:B------:R-:W-:Y:S01]  /*3f00*/  FADD.FTZ R243, -R0.reuse, R67 ;  /* 0x0000004300f37221 */ /* 0x040fe20000010100 */
[C---:B------:R-:W-:Y:S01]  /*3f10*/  FADD.FTZ R173, -R0.reuse, R173 ;  /* 0x000000ad00ad7221 */ /* 0x040fe20000010100 */
[C---:B------:R-:W-:Y:S01]  /*3f20*/  FADD.FTZ R115, -R0.reuse, R115 ;  /* 0x0000007300737221 */ /* 0x040fe20000010100 */
[C---:B------:R-:W-:Y:S01]  /*3f30*/  FADD.FTZ R175, -R0.reuse, R175 ;  /* 0x000000af00af7221 */ /* 0x040fe20000010100 */
[C---:B------:R-:W-:Y:S01]  /*3f40*/  FADD.FTZ R185, -R0.reuse, R185 ;  /* 0x000000b900b97221 */ /* 0x040fe20000010100 */
[----:B------:R-:W-:Y:S01]  /*3f50*/  FADD.FTZ R189, -R0, R189 ;  /* 0x000000bd00bd7221 */ /* 0x000fe20000010100 */
[----:B0-----:R-:W-:Y:S01]  /*3f60*/  FMUL.FTZ R2, R186, R171 ;  /* 0x000000abba027220 */ /* 0x001fe20000410000 */
[C---:B------:R-:W-:Y:S01]  /*3f70*/  FADD.FTZ R183, -R0.reuse, R183 ;  /* 0x000000b700b77221 */ /* 0x040fe20000010100 */
[C---:B------:R-:W-:Y:S01]  /*3f80*/  FADD.FTZ R187, -R0.reuse, R187 ;  /* 0x000000bb00bb7221 */ /* 0x040fe20000010100 */
[----:B------:R-:W-:Y:S01]  /*3f90*/  FADD.FTZ R179, -R0, R179 ;  /* 0x000000b300b37221 */ /* 0x000fe20000010100 */
[----:B------:R-:W-:Y:S01]  /*3fa0*/  FFMA.FTZ R3, R2, R57, R109 ;  /* 0x0000003902037223 */ /* 0x000fe2000001006d */
[----:B------:R-:W-:Y:S01]  /*3fb0*/  PRMT R57, R15, 0x7632, R57 ;  /* 0x000076320f397816 */ /* 0x000fe20000000039 */
[----:B------:R-:W-:Y:S01]  /*3fc0*/  FFMA.FTZ R2, R113, R56, R118 ;  /* 0x0000003871027223 */ /* 0x000fe20000010076 */
[C---:B------:R-:W-:Y:S01]  /*3fd0*/  FADD.FTZ R181, -R0.reuse, R181 ;  /* 0x000000b500b57221 */ /* 0x040fe20000010100 */
[C---:B------:R-:W-:Y:S01]  /*3fe0*/  FADD.FTZ R191, -R0.reuse, R191 ;  /* 0x000000bf00bf7221 */ /* 0x040fe20000010100 */
[----:B------:R-:W-:Y:S01]  /*3ff0*/  SHF.L.U32 R57, R57, 0x10, RZ ;  /* 0x0000001039397819 */ /* 0x000fe200000006ff */
        /* <DEDUP_REMOVED lines=27> */
[----:B------:R-:W-:Y:S01]  /*41b0*/  PRMT R56, R16, 0x7632, R56 ;  /* 0x0000763210387816 */ /* 0x000fe20000000038 */
[----:B------:R-:W-:Y:S01]  /*41c0*/  FFMA.FTZ R113, R74, R57, R127 ;  /* 0x000000394a717223 */ /* 0x000fe2000001007f */
[----:B------:R-:W-:Y:S01]  /*41d0*/  SHF.L.U32 R0, R18, 0x10, RZ ;  /* 0x0000001012007819 */ /* 0x000fe200000006ff */
[----:B------:R-:W-:Y:S01]  /*41e0*/  FMUL.FTZ R169, R186, R169 ;  /* 0x000000a9baa97220 */ /* 0x000fe20000410000 */
[----:B------:R-:W-:Y:S01]  /*41f0*/  FFMA.FTZ R53, R73, R66, R120 ;  /* 0x0000004249357223 */ /* 0x000fe20000010078 */
[----:B------:R-:W-:Y:S01]  /*4200*/  PRMT R74, R14, 0x7632, R74 ;  /* 0x000076320e4a7816 */ /* 0x000fe2000000004a */
[C---:B------:R-:W-:Y:S01]  /*4210*/  FMUL.FTZ R180, R186.reuse, R181 ;  /* 0x000000b5bab47220 */ /* 0x040fe20000410000 */
[----:B------:R-:W-:Y:S01]  /*4220*/  SHF.L.U32 R73, R15, 0x10, RZ ;  /* 0x000000100f497819 */ /* 0x000fe200000006ff */
[----:B------:R-:W-:Y:S01]  /*4230*/  FMUL.FTZ R115, R186, R115 ;  /* 0x00000073ba737220 */ /* 0x000fe20000410000 */
[----:B------:R-:W-:Y:S01]  /*4240*/  SHF.L.U32 R56, R56, 0x10, RZ ;  /* 0x0000001038387819 */ /* 0x000fe200000006ff */
[----:B------:R-:W-:Y:S01]  /*4250*/  FFMA.FTZ R0, R169, R0, R108 ;  /* 0x00000000a9007223 */ /* 0x000fe2000001006c */
[----:B------:R-:W-:Y:S01]  /*4260*/  PRMT R57, R13, 0x7632, R57 ;  /* 0x000076320d397816 */ /* 0x000fe20000000039 */
[----:B------:R-:W-:Y:S01]  /*4270*/  FMUL.FTZ R169, R186, R179 ;  /* 0x000000b3baa97220 */ /* 0x000fe20000410000 */
[----:B------:R-:W-:Y:S01]  /*4280*/  SHF.L.U32 R171, R74, 0x10, RZ ;  /* 0x000000104aab7819 */ /* 0x000fe200000006ff */
[----:B------:R-:W-:Y:S01]  /*4290*/  FFMA.FTZ R180, R180, R73, R103 ;  /* 0x00000049b4b47223 */ /* 0x000fe20000010067 */
[----:B------:R-:W-:Y:S01]  /*42a0*/  SHF.L.U32 R64, R16, 0x10, RZ ;  /* 0x0000001010407819 */ /* 0x000fe200000006ff */
[----:B------:R-:W-:Y:S01]  /*42b0*/  FFMA.FTZ R115, R115, R56, R58 ;  /* 0x0000003873737223 */ /* 0x000fe2000001003a */
[----:B------:R-:W-:Y:S01]  /*42c0*/  SHF.L.U32 R73, R13, 0x10, RZ ;  /* 0x000000100d497819 */ /* 0x000fe200000006ff */
[----:B------:R-:W-:Y:S01]  /*42d0*/  FMUL.FTZ R173, R186, R173 ;  /* 0x000000adbaad7220 */ /* 0x000fe20000410000 */
[----:B------:R-:W-:Y:S01]  /*42e0*/  SHF.L.U32 R56, R12, 0x10, RZ ;  /* 0x000000100c387819 */ /* 0x000fe200000006ff */
[C---:B------:R-:W-:Y:S01]  /*42f0*/  FMUL.FTZ R74, R186.reuse, R189 ;  /* 0x000000bdba4a7220 */ /* 0x040fe20000410000 */
[----:B------:R-:W-:Y:S01]  /*4300*/  SHF.L.U32 R57, R57, 0x10, RZ ;  /* 0x0000001039397819 */ /* 0x000fe200000006ff */
[C---:B------:R-:W-:Y:S01]  /*4310*/  FMUL.FTZ R182, R186.reuse, R183 ;  /* 0x000000b7bab67220 */ /* 0x040fe20000410000 */
[----:B------:R-:W-:Y:S01]  /*4320*/  FMUL.FTZ R75, R186, R175 ;  /* 0x000000afba4b7220 */ /* 0x000fe20000410000 */
[----:B------:R-:W-:Y:S01]  /*4330*/  FFMA.FTZ R169, R169, R171, R126 ;  /* 0x000000aba9a97223 */ /* 0x000fe2000001007e */
[----:B------:R-:W-:Y:S01]  /*4340*/  PRMT R171, R11, 0x7632, R171 ;  /* 0x000076320bab7816 */ /* 0x000fe200000000ab */
[----:B------:R-:W-:Y:S01]  /*4350*/  FFMA.FTZ R64, R173, R64, R110 ;  /* 0x00000040ad407223 */ /* 0x000fe2000001006e */
[----:B------:R-:W-:Y:S01]  /*4360*/  FFMA.FTZ R73, R74, R73, R105 ;  /* 0x000000494a497223 */ /* 0x000fe20000010069 */
[----:B------:R-:W-:Y:S01]  /*4370*/  FFMA.FTZ R74, R182, R57, R125 ;  /* 0x00000039b64a7223 */ /* 0x000fe2000001007d */
[----:B------:R-:W-:Y:S01]  /*4380*/  FFMA.FTZ R75, R75, R56, R106 ;  /* 0x000000384b4b7223 */ /* 0x000fe2000001006a */
[----:B------:R-:W-:Y:S01]  /*4390*/  SHF.L.U32 R173, R11, 0x10, RZ ;  /* 0x000000100bad7819 */ /* 0x000fe200000006ff */
[----:B------:R-:W-:Y:S01]  /*43a0*/  FMUL.FTZ R182, R186, R197 ;  /* 0x000000c5bab67220 */ /* 0x000fe20000410000 */
[----:B------:R-:W-:Y:S01]  /*43b0*/  PRMT R56, R12, 0x7632, R56 ;  /* 0x000076320c387816 */ /* 0x000fe20000000038 */
[----:B------:R-:W-:Y:S01]  /*43c0*/  FMUL.FTZ R194, R186, R193 ;  /* 0x000000c1bac27220 */ /* 0x000fe20000410000 */
[----:B------:R-:W-:Y:S01]  /*43d0*/  SHF.L.U32 R175, R171, 0x10, RZ ;  /* 0x00000010abaf7819 */ /* 0x000fe200000006ff */
[----:B------:R-:W-:Y:S01]  /*43e0*/  FFMA.FTZ R173, R182, R173, R99 ;  /* 0x000000adb6ad7223 */ /* 0x000fe20000010063 */
[----:B------:R-:W-:Y:S01]  /*43f0*/  SHF.L.U32 R57, R10, 0x10, RZ ;  /* 0x000000100a397819 */ /* 0x000fe200000006ff */
[----:B------:R-:W-:Y:S01]  /*4400*/  FMUL.FTZ R185, R186, R185 ;  /* 0x000000b9bab97220 */ /* 0x000fe20000410000 */
[----:B------:R-:W-:Y:S01]  /*4410*/  SHF.L.U32 R56, R56, 0x10, RZ ;  /* 0x0000001038387819 */ /* 0x000fe200000006ff */
[----:B------:R-:W-:Y:S01]  /*4420*/  FMUL.FTZ R171, R186, R203 ;  /* 0x000000cbbaab7220 */ /* 0x000fe20000410000 */
[----:B------:R-:W-:Y:S01]  /*4430*/  FFMA.FTZ R182, R194, R175, R131 ;  /* 0x000000afc2b67223 */ /* 0x000fe20000010083 */
[----:B------:R-:W-:Y:S01]  /*4440*/  PRMT R175, R10, 0x7632, R175 ;  /* 0x000076320aaf7816 */ /* 0x000fe200000000af */
[C---:B------:R-:W-:Y:S01]  /*4450*/  FMUL.FTZ R196, R186.reuse, R205 ;  /* 0x000000cdbac47220 */ /* 0x040fe20000410000 */
[----:B------:R-:W-:Y:S01]  /*4460*/  FFMA.FTZ R192, R185, R56, R124 ;  /* 0x00000038b9c07223 */ /* 0x000fe2000001007c */
[----:B------:R-:W-:Y:S01]  /*4470*/  FFMA.FTZ R171, R171, R57, R100 ;  /* 0x00000039abab7223 */ /* 0x000fe20000010064 */
[----:B------:R-:W-:Y:S01]  /*4480*/  PRMT R57, R9, 0x7632, R57 ;  /* 0x0000763209397816 */ /* 0x000fe20000000039 */
[----:B------:R-:W-:Y:S01]  /*4490*/  FMUL.FTZ R198, R186, R199 ;  /* 0x000000c7bac67220 */ /* 0x000fe20000410000 */
[----:B------:R-:W-:Y:S01]  /*44a0*/  SHF.L.U32 R56, R8, 0x10, RZ ;  /* 0x0000001008387819 */ /* 0x000fe200000006ff */
[C---:B------:R-:W-:Y:S01]  /*44b0*/  FMUL.FTZ R201, R186.reuse, R201 ;  /* 0x000000c9bac97220 */ /* 0x040fe20000410000 */
        /* <DEDUP_REMOVED lines=8> */
[C---:B------:R-:W-:Y:S01]  /*4540*/  PRMT R179, R7.reuse, 0x7632, R179 ;  /* 0x0000763207b37816 */ /* 0x040fe200000000b3 */
[----:B------:R-:W-:Y:S01]  /*4550*/  FFMA.FTZ R196, R198, R57, R129 ;  /* 0x00000039c6c47223 */ /* 0x000fe20000010081 */
[----:B------:R-:W-:Y:S01]  /*4560*/  SHF.L.U32 R181, R7, 0x10, RZ ;  /* 0x0000001007b57819 */ /* 0x000fe200000006ff */
[----:B------:R-:W-:Y:S01]  /*4570*/  FMUL.FTZ R198, R186, R213 ;  /* 0x000000d5bac67220 */ /* 0x000fe20000410000 */
[----:B------:R-:W-:Y:S01]  /*4580*/  SHF.L.U32 R57, R6, 0x10, RZ ;  /* 0x0000001006397819 */ /* 0x000fe200000006ff */
[----:B------:R-:W-:Y:S01]  /*4590*/  FMUL.FTZ R204, R186, R221 ;  /* 0x000000ddbacc7220 */ /* 0x000fe20000410000 */
[----:B------:R-:W-:Y:S01]  /*45a0*/  SHF.L.U32 R56, R56, 0x10, RZ ;  /* 0x0000001038387819 */ /* 0x000fe200000006ff */
[----:B------:R-:W-:Y:S01]  /*45b0*/  FFMA.FTZ R198, R198, R181, R95 ;  /* 0x000000b5c6c67223 */ /* 0x000fe2000001005f */
[----:B------:R-:W-:Y:S01]  /*45c0*/  SHF.L.U32 R183, R179, 0x10, RZ ;  /* 0x00000010b3b77819 */ /* 0x000fe200000006ff */
[----:B------:R-:W-:Y:S01]  /*45d0*/  FMUL.FTZ R179, R186, R219 ;  /* 0x000000dbbab37220 */ /* 0x000fe20000410000 */
[----:B------:R-:W-:Y:S01]  /*45e0*/  PRMT R185, R6, 0x7632, R185 ;  /* 0x0000763206b97816 */ /* 0x000fe200000000b9 */
[----:B------:R-:W-:Y:S01]  /*45f0*/  FFMA.FTZ R200, R201, R56, R128 ;  /* 0x00000038c9c87223 */ /* 0x000fe20000010080 */
[----:B------:R-:W-:Y:S01]  /*4600*/  SHF.L.U32 R56, R4, 0x10, RZ ;  /* 0x0000001004387819 */ /* 0x000fe200000006ff */
[----:B------:R-:W-:Y:S01]  /*4610*/  FFMA.FTZ R181, R202, R183, R135 ;  /* 0x000000b7cab57223 */ /* 0x000fe20000010087 */
[----:B------:R-:W-:Y:S01]  /*4620*/  FFMA.FTZ R179, R179, R57, R96 ;  /* 0x00000039b3b37223 */ /* 0x000fe20000010060 */
[----:B------:R-:W-:Y:S01]  /*4630*/  PRMT R57, R5, 0x7632, R57 ;  /* 0x0000763205397816 */ /* 0x000fe20000000039 */
        /* <DEDUP_REMOVED lines=9> */
[----:B------:R-:W-:Y:S01]  /*46d0*/  FMUL.FTZ R62, R186, R62 ;  /* 0x0000003eba3e7220 */ /* 0x000fe20000410000 */
[----:B------:R-:W-:Y:S01]  /*46e0*/  FFMA.FTZ R204, R206, R57, R133 ;  /* 0x00000039cecc7223 */ /* 0x000fe20000010085 */
[----:B------:R-:W-:Y:S01]  /*46f0*/  PRMT R57, R23, 0x7632, R57 ;  /* 0x0000763217397816 */ /* 0x000fe20000000039 */
[----:B------:R-:W-:Y:S01]  /*4700*/  FMUL.FTZ R195, R186, R195 ;  /* 0x000000c3bac37220 */ /* 0x000fe20000410000 */
[----:B------:R-:W-:Y:S01]  /*4710*/  SHF.L.U32 R56, R56, 0x10, RZ ;  /* 0x0000001038387819 */ /* 0x000fe200000006ff */
[C---:B------:R-:W-:Y:S01]  /*4720*/  FMUL.FTZ R233, R186.reuse, R233 ;  /* 0x000000e9bae97220 */ /* 0x040fe20000410000 */
[----:B------:R-:W-:Y:S01]  /*4730*/  SHF.L.U32 R57, R57, 0x10, RZ ;  /* 0x0000001039397819 */ /* 0x000fe200000006ff */
[----:B------:R-:W-:Y:S01]  /*4740*/  FFMA.FTZ R194, R195, R194, R130 ;  /* 0x000000c2c3c27223 */ /* 0x000fe20000010082 */
[----:B------:R-:W-:Y:S01]  /*4750*/  FMUL.FTZ R195, R186, R223 ;  /* 0x000000dfbac37220 */ /* 0x000fe20000410000 */
[----:B------:R-:W-:Y:S01]  /*4760*/  FFMA.FTZ R208, R217, R56, R132 ;  /* 0x00000038d9d07223 */ /* 0x000fe20000010084 */
[----:B------:R-:W-:Y:S01]  /*4770*/  PRMT R56, R20, 0x7632, R56 ;  /* 0x0000763214387816 */ /* 0x000fe20000000038 */
        /* <DEDUP_REMOVED lines=8> */
[----:B------:R-:W-:Y:S01]  /*4800*/  FFMA.FTZ R212, R233, R56, R136 ;  /* 0x00000038e9d47223 */ /* 0x000fe20000010088 */
[----:B------:R-:W-:Y:S01]  /*4810*/  FMUL.FTZ R210, R186, R61 ;  /* 0x0000003dbad27220 */ /* 0x000fe20000410000 */
[----:B------:R-:W0:Y:S01]  /*4820*/  @!P3 LDC.64 R56, c[0x0][0x258] ;  /* 0x00009600ff38bb82 */ /* 0x000e220000000a00 */
        /* <DEDUP_REMOVED lines=21> */
[----:B------:R-:W-:Y:S01]  /*4980*/  FMUL.FTZ R62, R186, R65 ;  /* 0x00000041ba3e7220 */ /* 0x000fe20000410000 */
[----:B------:R-:W-:Y:S01]  /*4990*/  FFMA.FTZ R188, R214, R63, R147 ;  /* 0x0000003fd6bc7223 */ /* 0x000fe20000010093 */
[----:B0-----:R-:W-:Y:S01]  /*49a0*/  @!P3 IMAD.WIDE R56, R78, 0x4, R56 ;  /* 0x000000044e38b825 */ /* 0x001fe200078e0238 */
[----:B------:R-:W-:-:S03]  /*49b0*/  F2FP.BF16.F32.PACK_AB R61, R2, R3 ;  /* 0x00000003023d723e */ /* 0x000fc600000010ff */
[----:B------:R-:W-:Y:S01]  /*49c0*/  FFMA.FTZ R197, R60, R197, R143 ;  /* 0x000000c53cc57223 */ /* 0x000fe2000001008f */
[----:B------:R-:W-:Y:S01]  /*49d0*/  F2FP.BF16.F32.PACK_AB R63, R52, R71 ;  /* 0x00000047343f723e */ /* 0x000fe200000010ff */
[----:B------:R-:W-:Y:S01]  /*49e0*/  FFMA.FTZ R193, R62, R193, R83 ;  /* 0x000000c13ec17223 */ /* 0x000fe20000010053 */
[----:B------:R-:W-:Y:S01]  /*49f0*/  LEA R2, P4, R69, UR14, 0x4 ;  /* 0x0000000e45027c11 */ /* 0x000fe2000f8820ff */
[----:B------:R0:W-:Y:S01]  /*4a00*/  @!P3 STG.E desc[UR4][R56.64], R186 ;  /* 0x000000ba3800b986 */ /* 0x0001e2000c101904 */
[----:B------:R-:W-:Y:S01]  /*4a10*/  IADD3 R52, P5, R70, UR14, RZ ;  /* 0x0000000e46347c10 */ /* 0x000fe2000ffbe0ff */
[----:B------:R-:W-:Y:S01]  /*4a20*/  FMUL.FTZ R211, R186, R211 ;  /* 0x000000d3bad37220 */ /* 0x000fe20000410000 */
[----:B------:R-:W-:Y:S01]  /*4a30*/  IADD3 R112, P3, R112, UR14, RZ ;  /* 0x0000000e70707c10 */ /* 0x000fe2000ff7e0ff */
[C---:B------:R-:W-:Y:S01]  /*4a40*/  FMUL.FTZ R227, R186.reuse, R227 ;  /* 0x000000e3bae37220 */ /* 0x040fe20000410000 */
[----:B------:R-:W-:Y:S01]  /*4a50*/  F2FP.BF16.F32.PACK_AB R62, R53, R0 ;  /* 0x00000000353e723e */ /* 0x000fe200000010ff */
[C---:B------:R-:W-:Y:S01]  /*4a60*/  FMUL.FTZ R239, R186.reuse, R239 ;  /* 0x000000efbaef7220 */ /* 0x040fe20000410000 */
[----:B------:R-:W-:Y:S01]  /*4a70*/  F2FP.BF16.F32.PACK_AB R60, R115, R64 ;  /* 0x00000040733c723e */ /* 0x000fe200000010ff */
[C---:B------:R-:W-:Y:S01]  /*4a80*/  FMUL.FTZ R249, R186.reuse, R249 ;  /* 0x000000f9baf97220 */ /* 0x040fe20000410000 */
[----:B------:R-:W-:Y:S01]  /*4a90*/  LEA.HI.X R3, R69, UR15, RZ, 0x4, P4 ;  /* 0x0000000f45037c11 */ /* 0x000fe2000a0f24ff */
[C---:B------:R-:W-:Y:S01]  /*4aa0*/  FMUL.FTZ R241, R186.reuse, R241 ;  /* 0x000000f1baf17220 */ /* 0x040fe20000410000 */
[----:B------:R-:W-:Y:S01]  /*4ab0*/  F2FP.BF16.F32.PACK_AB R67, R113, R180 ;  /* 0x000000b47143723e */ /* 0x000fe200000010ff */
[C---:B------:R-:W-:Y:S01]  /*4ac0*/  FMUL.FTZ R184, R186.reuse, R184 ;  /* 0x000000b8bab87220 */ /* 0x040fe20000410000 */
[----:B------:R-:W-:Y:S01]  /*4ad0*/  F2FP.BF16.F32.PACK_AB R66, R169, R66 ;  /* 0x00000042a942723e */ /* 0x000fe200000010ff */
[----:B------:R-:W-:Y:S01]  /*4ae0*/  FMUL.FTZ R245, R186, R245 ;  /* 0x000000f5baf57220 */ /* 0x000fe20000410000 */
[----:B------:R-:W-:Y:S01]  /*4af0*/  F2FP.BF16.F32.PACK_AB R65, R74, R73 ;  /* 0x000000494a41723e */ /* 0x000fe200000010ff */
[----:B------:R-:W-:Y:S01]  /*4b00*/  FMUL.FTZ R251, R186, R251 ;  /* 0x000000fbbafb7220 */ /* 0x000fe20000410000 */
[----:B------:R-:W-:Y:S01]  /*4b10*/  F2FP.BF16.F32.PACK_AB R64, R192, R75 ;  /* 0x0000004bc040723e */ /* 0x000fe200000010ff */
[----:B------:R-:W-:Y:S01]  /*4b20*/  FMUL.FTZ R225, R186, R225 ;  /* 0x000000e1bae17220 */ /* 0x000fe20000410000 */
[----:B------:R-:W-:Y:S01]  /*4b30*/  IADD3.X R53, R68, UR15, RZ, P5, !PT ;  /* 0x0000000f44357c10 */ /* 0x000fe2000affe4ff */
[----:B------:R-:W-:Y:S01]  /*4b40*/  FMUL.FTZ R229, R186, R229 ;  /* 0x000000e5bae57220 */ /* 0x000fe20000410000 */
[----:B------:R-:W-:Y:S01]  /*4b50*/  F2FP.BF16.F32.PACK_AB R71, R182, R173 ;  /* 0x000000adb647723e */ /* 0x000fe200000010ff */
[----:B------:R-:W-:Y:S01]  /*4b60*/  FMUL.FTZ R231, R186, R231 ;  /* 0x000000e7bae77220 */ /* 0x000fe20000410000 */
[----:B------:R-:W-:Y:S01]  /*4b70*/  F2FP.BF16.F32.PACK_AB R70, R194, R171 ;  /* 0x000000abc246723e */ /* 0x000fe200000010ff */
[----:B------:R-:W-:Y:S01]  /*4b80*/  FMUL.FTZ R235, R186, R235 ;  /* 0x000000ebbaeb7220 */ /* 0x000fe20000410000 */
[----:B------:R-:W-:Y:S01]  /*4b90*/  F2FP.BF16.F32.PACK_AB R69, R196, R177 ;  /* 0x000000b1c445723e */ /* 0x000fe200000010ff */
[----:B------:R-:W-:Y:S01]  /*4ba0*/  FMUL.FTZ R243, R186, R243 ;  /* 0x000000f3baf37220 */ /* 0x000fe20000410000 */
[----:B------:R-:W-:Y:S01]  /*4bb0*/  F2FP.BF16.F32.PACK_AB R68, R200, R175 ;  /* 0x000000afc844723e */ /* 0x000fe200000010ff */
[----:B------:R-:W-:Y:S01]  /*4bc0*/  FMUL.FTZ R247, R186, R247 ;  /* 0x000000f7baf77220 */ /* 0x000fe20000410000 */
[----:B------:R-:W-:Y:S01]  /*4bd0*/  IADD3.X R113, R72, UR15, RZ, P3, !PT ;  /* 0x0000000f48717c10 */ /* 0x000fe20009ffe4ff */
[----:B------:R-:W-:Y:S01]  /*4be0*/  FFMA.FTZ R202, R211, R202, R134 ;  /* 0x000000cad3ca7223 */ /* 0x000fe20000010086 */
[----:B------:R-:W-:Y:S01]  /*4bf0*/  IADD3 R114, P4, R114, UR14, RZ ;  /* 0x0000000e72727c10 */ /* 0x000fe2000ff9e0ff */
[----:B------:R1:W-:Y:S01]  /*4c00*/  STG.E.128 desc[UR4][R2.64], R60 ;  /* 0x0000003c02007986 */ /* 0x0003e2000c101d04 */
[----:B------:R-:W-:Y:S01]  /*4c10*/  FFMA.FTZ R251, R161, R251, R142 ;  /* 0x000000fba1fb7223 */ /* 0x000fe2000001008e */
[----:B------:R-:W-:Y:S01]  /*4c20*/  FFMA.FTZ R184, R160, R184, R141 ;  /* 0x000000b8a0b87223 */ /* 0x000fe2000001008d */
[----:B------:R-:W-:Y:S01]  /*4c30*/  IADD3.X R115, R166, UR15, RZ, P4, !PT ;  /* 0x0000000fa6737c10 */ /* 0x000fe2000a7fe4ff */
[----:B------:R2:W-:Y:S01]  /*4c40*/  STG.E.128 desc[UR4][R52.64], R64 ;  /* 0x0000004034007986 */ /* 0x0005e2000c101d04 */
[----:B------:R-:W-:Y:S01]  /*4c50*/  FFMA.FTZ R249, R159, R249, R140 ;  /* 0x000000f99ff97223 */ /* 0x000fe2000001008c */
[----:B------:R-:W-:Y:S01]  /*4c60*/  FFMA.FTZ R247, R165, R247, R146 ;  /* 0x000000f7a5f77223 */ /* 0x000fe20000010092 */
[----:B------:R-:W-:Y:S01]  /*4c70*/  FFMA.FTZ R0, R162, R235, R145 ;  /* 0x000000eba2007223 */ /* 0x000fe20000010091 */
[----:B------:R3:W-:Y:S01]  /*4c80*/  STG.E.128 desc[UR4][R112.64], R68 ;  /* 0x0000004470007986 */ /* 0x0007e2000c101d04 */
[----:B------:R-:W-:Y:S01]  /*4c90*/  FFMA.FTZ R229, R163, R229, R144 ;  /* 0x000000e5a3e57223 */ /* 0x000fe20000010090 */
[----:B0-----:R-:W-:-:S02]  /*4ca0*/  IADD3 R56, P5, R178, UR14, RZ ;  /* 0x0000000eb2387c10 */ /* 0x001fc4000ffbe0ff */
[----:B------:R-:W-:Y:S02]  /*4cb0*/  F2FP.BF16.F32.PACK_AB R75, R181, R198 ;  /* 0x000000c6b54b723e */ /* 0x000fe400000010ff */
[----:B------:R-:W-:Y:S02]  /*4cc0*/  F2FP.BF16.F32.PACK_AB R74, R202, R179 ;  /* 0x000000b3ca4a723e */ /* 0x000fe400000010ff */
[----:B------:R-:W-:Y:S01]  /*4cd0*/  F2FP.BF16.F32.PACK_AB R73, R204, R183 ;  /* 0x000000b7cc49723e */ /* 0x000fe200000010ff */
[----:B-1----:R-:W-:Y:S01]  /*4ce0*/  FFMA.FTZ R62, R167, R227, R138 ;  /* 0x000000e3a73e7223 */ /* 0x002fe2000001008a */
[----:B------:R-:W-:Y:S02]  /*4cf0*/  IADD3 R2, P3, R168, UR14, RZ ;  /* 0x0000000ea8027c10 */ /* 0x000fe4000ff7e0ff */
[----:B------:R-:W-:Y:S01]  /*4d00*/  F2FP.BF16.F32.PACK_AB R72, R208, R185 ;  /* 0x000000b9d048723e */ /* 0x000fe200000010ff */
[----:B--2---:R-:W-:Y:S01]  /*4d10*/  FFMA.FTZ R64, R117, R239, R90 ;  /* 0x000000ef75407223 */ /* 0x004fe2000001005a */
[----:B------:R-:W-:Y:S01]  /*4d20*/  FFMA.FTZ R65, R116, R241, R89 ;  /* 0x000000f174417223 */ /* 0x000fe20000010059 */
[----:B------:R-:W-:Y:S01]  /*4d30*/  FFMA.FTZ R66, R119, R245, R88 ;  /* 0x000000f577427223 */ /* 0x000fe20000010058 */
[----:B------:R-:W-:Y:S01]  /*4d40*/  IADD3 R52, P4, R172, UR14, RZ ;  /* 0x0000000eac347c10 */ /* 0x000fe2000ff9e0ff */
[----:B---3--:R-:W-:Y:S01]  /*4d50*/  FFMA.FTZ R70, R123, R243, R84 ;  /* 0x000000f37b467223 */ /* 0x008fe20000010054 */
[----:B------:R-:W-:Y:S01]  /*4d60*/  FFMA.FTZ R69, R54, R231, R85 ;  /* 0x000000e736457223 */ /* 0x000fe20000010055 */
[----:B------:R-:W-:Y:S01]  /*4d70*/  FFMA.FTZ R68, R121, R225, R86 ;  /* 0x000000e179447223 */ /* 0x000fe20000010056 */
[----:B------:R-:W-:Y:S01]  /*4d80*/  F2FP.BF16.F32.PACK_AB R63, R206, R189 ;  /* 0x000000bdce3f723e */ /* 0x000fe200000010ff */
[----:B------:R0:W-:Y:S01]  /*4d90*/  STG.E.128 desc[UR4][R114.64], R72 ;  /* 0x0000004872007986 */ /* 0x0001e2000c101d04 */
[----:B------:R-:W-:-:S02]  /*4da0*/  F2FP.BF16.F32.PACK_AB R62, R62, R187 ;  /* 0x000000bb3e3e723e */ /* 0x000fc400000010ff */
[----:B------:R-:W-:Y:S02]  /*4db0*/  F2FP.BF16.F32.PACK_AB R61, R210, R191 ;  /* 0x000000bfd23d723e */ /* 0x000fe400000010ff */
[----:B------:R-:W-:Y:S02]  /*4dc0*/  F2FP.BF16.F32.PACK_AB R60, R212, R195 ;  /* 0x000000c3d43c723e */ /* 0x000fe400000010ff */
[----:B------:R-:W-:Y:S02]  /*4dd0*/  IADD3.X R3, R164, UR15, RZ, P3, !PT ;  /* 0x0000000fa4037c10 */ /* 0x000fe40009ffe4ff */
[----:B------:R-:W-:Y:S02]  /*4de0*/  F2FP.BF16.F32.PACK_AB R67, R197, R190 ;  /* 0x000000bec543723e */ /* 0x000fe400000010ff */
[----:B------:R-:W-:Y:S01]  /*4df0*/  F2FP.BF16.F32.PACK_AB R66, R251, R66 ;  /* 0x00000042fb42723e */ /* 0x000fe200000010ff */
[----:B------:R0:W-:Y:S01]  /*4e00*/  STG.E.128 desc[UR4][R2.64], R60 ;  /* 0x0000003c02007986 */ /* 0x0001e2000c101d04 */
[----:B------:R-:W-:-:S02]  /*4e10*/  F2FP.BF16.F32.PACK_AB R65, R184, R65 ;  /* 0x00000041b841723e */ /* 0x000fc400000010ff */
[----:B------:R-:W-:Y:S02]  /*4e20*/  F2FP.BF16.F32.PACK_AB R64, R249, R64 ;  /* 0x00000040f940723e */ /* 0x000fe400000010ff */
[----:B------:R-:W-:Y:S02]  /*4e30*/  IADD3.X R53, R170, UR15, RZ, P4, !PT ;  /* 0x0000000faa357c10 */ /* 0x000fe4000a7fe4ff */
[----:B------:R-:W-:Y:S02]  /*4e40*/  F2FP.BF16.F32.PACK_AB R71, R188, R193 ;  /* 0x000000c1bc47723e */ /* 0x000fe400000010ff */
[----:B------:R-:W-:Y:S01]  /*4e50*/  F2FP.BF16.F32.PACK_AB R70, R247, R70 ;  /* 0x00000046f746723e */ /* 0x000fe200000010ff */
[----:B------:R0:W-:Y:S01]  /*4e60*/  STG.E.128 desc[UR4][R52.64], R64 ;  /* 0x0000004034007986 */ /* 0x0001e2000c101d04 */
[----:B------:R-:W-:Y:S02]  /*4e70*/  F2FP.BF16.F32.PACK_AB R69, R0, R69 ;  /* 0x000000450045723e */ /* 0x000fe400000010ff */
[----:B------:R-:W-:-:S02]  /*4e80*/  F2FP.BF16.F32.PACK_AB R68, R229, R68 ;  /* 0x00000044e544723e */ /* 0x000fc400000010ff */
[----:B------:R-:W-:Y:S02]  /*4e90*/  IADD3.X R57, R176, UR15, RZ, P5, !PT ;  /* 0x0000000fb0397c10 */ /* 0x000fe4000affe4ff */
[----:B------:R-:W-:Y:S02]  /*4ea0*/  IADD3 R78, R78, UR16, RZ ;  /* 0x000000104e4e7c10 */ /* 0x000fe4000fffe0ff */
[----:B------:R-:W-:Y:S01]  /*4eb0*/  SEL R0, RZ, 0x1, P1 ;  /* 0x00000001ff007807 */ /* 0x000fe20000800000 */
[----:B------:R0:W-:Y:S01]  /*4ec0*/  STG.E.128 desc[UR4][R56.64], R68 ;  /* 0x0000004438007986 */ /* 0x0001e2000c101d04 */
[----:B------:R-:W-:-:S13]  /*4ed0*/  ISETP.GE.AND P3, PT, R78, UR17, PT ;  /* 0x000000114e007c0c */ /* 0x000fda000bf66270 */
[----:B------:R-:W-:Y:S05]  /*4ee0*/  @!P3 BRA `(.L_x_871) ;  /* 0xffffffbc0088b947 */ /* 0x000fea000383ffff */
[----:B------:R-:W-:Y:S05]  /*4ef0*/  EXIT ;  /* 0x000000000000794d */ /* 0x000fea0003800000 */
.L_x_870:
[----:B------:R-:W-:Y:S01]  /*4f00*/  HFMA2.MMA R188, -RZ, RZ, 0, 5.9604644775390625e-08 ;  /* 0x00000001ffbc7435 */ /* 0x000fe200000001ff */
[----:B------:R-:W-:Y:S02]  /*4f10*/  MOV R186, R52 ;  /* 0x0000003400ba7202 */ /* 0x000fe40000000f00 */
[----:B------:R-:W-:Y:S02]  /*4f20*/  MOV R190, 0x1f ;  /* 0x0000001f00be7802 */ /* 0x000fe40000000f00 */
[----:B------:R-:W-:-:S07]  /*4f30*/  MOV R184, 0xffffffff ;  /* 0xffffffff00b87802 */ /* 0x000fce0000000f00 */
[----:B------:R-:W-:Y:S05]  /*4f40*/  WARPSYNC.COLLECTIVE R184, `(.L_x_872) ;  /* 0x00000000b8087348 */ /* 0x000fea0003c00000 */
[----:B------:R0:W1:Y:S02]  /*4f50*/  SHFL.BFLY P3, R63, R186, R188, R190 ;  /* 0x0c0000bcba3f7389 */ /* 0x00006400000600be */
[----:B01----:R-:W-:Y:S01]  /*4f60*/  ENDCOLLECTIVE ;  /* 0x000000000000791b */ /* 0x003fe20003800000 */
.L_x_872:
[----:B------:R-:W-:Y:S01]  /*4f70*/  HFMA2.MMA R188, -RZ, RZ, 0, 1.1920928955078125e-07 ;  /* 0x00000002ffbc7435 */ /* 0x000fe200000001ff */
[----:B------:R-:W-:-:S05]  /*4f80*/  MOV R3, R63 ;  /* 0x0000003f00037202 */ /* 0x000fca0000000f00 */
[----:B------:R-:W-:-:S05]  /*4f90*/  FADD.FTZ R3, R52, R3 ;  /* 0x0000000334037221 */ /* 0x000fca0000010000 */
[----:B------:R-:W-:-:S07]  /*4fa0*/  MOV R186, R3 ;  /* 0x0000000300ba7202 */ /* 0x000fce0000000f00 */
[----:B------:R-:W-:Y:S05]  /*4fb0*/  WARPSYNC.COLLECTIVE R184, `(.L_x_873) ;  /* 0x00000000b8087348 */ /* 0x000fea0003c00000 */
[----:B------:R0:W1:Y:S02]  /*4fc0*/  SHFL.BFLY P3, R63, R186, R188, R190 ;  /* 0x0c0000bcba3f7389 */ /* 0x00006400000600be */
[----:B01----:R-:W-:Y:S01]  /*4fd0*/  ENDCOLLECTIVE ;  /* 0x000000000000791b */ /* 0x003fe20003800000 */
.L_x_873:
[----:B------:R-:W-:Y:S01]  /*4fe0*/  HFMA2.MMA R188, -RZ, RZ, 0, 2.384185791015625e-07 ;  /* 0x00000004ffbc7435 */ /* 0x000fe200000001ff */
[----:B------:R-:W-:-:S05]  /*4ff0*/  MOV R0, R63 ;  /* 0x0000003f00007202 */ /* 0x000fca0000000f00 */
[----:B------:R-:W-:-:S05]  /*5000*/  FADD.FTZ R60, R3, R0 ;  /* 0x00000000033c7221 */ /* 0x000fca0000010000 */
[----:B------:R-:W-:-:S07]  /*5010*/  MOV R186, R60 ;  /* 0x0000003c00ba7202 */ /* 0x000fce0000000f00 */
[----:B------:R-:W-:Y:S05]  /*5020*/  WARPSYNC.COLLECTIVE R184, `(.L_x_874) ;  /* 0x00000000b8087348 */ /* 0x000fea0003c00000 */
[----:B------:R0:W1:Y:S02]  /*5030*/  SHFL.BFLY P3, R63, R186, R188, R190 ;  /* 0x0c0000bcba3f7389 */ /* 0x00006400000600be */
[----:B01----:R-:W-:Y:S01]  /*5040*/  ENDCOLLECTIVE ;  /* 0x000000000000791b */ /* 0x003fe20003800000 */
.L_x_874:
[----:B------:R-:W-:Y:S01]  /*5050*/  HFMA2.MMA R188, -RZ, RZ, 0, 4.76837158203125e-07 ;  /* 0x00000008ffbc7435 */ /* 0x000fe200000001ff */
[----:B------:R-:W-:-:S05]  /*5060*/  MOV R61, R63 ;  /* 0x0000003f003d7202 */ /* 0x000fca0000000f00 */
[----:B------:R-:W-:-:S05]  /*5070*/  FADD.FTZ R61, R60, R61 ;  /* 0x0000003d3c3d7221 */ /* 0x000fca0000010000 */
[----:B------:R-:W-:-:S07]  /*5080*/  MOV R186, R61 ;  /* 0x0000003d00ba7202 */ /* 0x000fce0000000f00 */
[----:B------:R-:W-:Y:S05]  /*5090*/  WARPSYNC.COLLECTIVE R184, `(.L_x_875) ;  /* 0x00000000b8087348 */ /* 0x000fea0003c00000 */
[----:B------:R0:W1:Y:S02]  /*50a0*/  SHFL.BFLY P3, R63, R186, R188, R190 ;  /* 0x0c0000bcba3f7389 */ /* 0x00006400000600be */
[----:B01----:R-:W-:Y:S01]  /*50b0*/  ENDCOLLECTIVE ;  /* 0x000000000000791b */ /* 0x003fe20003800000 */
.L_x_875:
[----:B------:R-:W-:Y:S01]  /*50c0*/  HFMA2.MMA R188, -RZ, RZ, 0, 9.5367431640625e-07 ;  /* 0x00000010ffbc7435 */ /* 0x000fe200000001ff */
[----:B------:R-:W-:-:S05]  /*50d0*/  MOV R0, R63 ;  /* 0x0000003f00007202 */ /* 0x000fca0000000f00 */
[----:B------:R-:W-:-:S05]  /*50e0*/  FADD.FTZ R62, R61, R0 ;  /* 0x000000003d3e7221 */ /* 0x000fca0000010000 */
[----:B------:R-:W-:-:S07]  /*50f0*/  MOV R186, R62 ;  /* 0x0000003e00ba7202 */ /* 0x000fce0000000f00 */
[----:B------:R-:W-:Y:S05]  /*5100*/  WARPSYNC.COLLECTIVE R184, `(.L_x_876) ;  /* 0x00000000b8087348 */ /* 0x000fea0003c00000 */
[----:B------:R0:W1:Y:S02]  /*5110*/  SHFL.BFLY P3, R63, R186, R188, R190 ;  /* 0x0c0000bcba3f7389 */ /* 0x00006400000600be */
[----:B01----:R-:W-:Y:S01]  /*5120*/  ENDCOLLECTIVE ;  /* 0x000000000000791b */ /* 0x003fe20003800000 */
.L_x_876:
[----:B------:R-:W-:Y:S01]  /*5130*/  HFMA2.MMA R188, -RZ, RZ, 0, 5.9604644775390625e-08 ;  /* 0x00000001ffbc7435 */ /* 0x000fe200000001ff */
[----:B------:R-:W-:-:S04]  /*5140*/  FADD.FTZ R2, R62, R63 ;  /* 0x0000003f3e027221 */ /* 0x000fc80000010000 */
        /* <DEDUP_REMOVED lines=113> */
[----:B------:R-:W-:-:S07]  /*5860*/  MOV R186, R0 ;  /* 0x0000000000ba7202 */ /* 0x000fce0000000f00 */
[----:B------:R-:W-:Y:S05]  /*5870*/  WARPSYNC.COLLECTIVE R184, `(.L_x_877) ;  /* 0x00000000b8087348 */ /* 0x000fea0003c00000 */
[----:B------:R0:W1:Y:S02]  /*5880*/  SHFL.BFLY P3, R63, R186, R188, R190 ;  /* 0x0c0000bcba3f7389 */ /* 0x00006400000600be */
[----:B01----:R-:W-:Y:S01]  /*5890*/  ENDCOLLECTIVE ;  /* 0x000000000000791b */ /* 0x003fe20003800000 */
.L_x_877:
[----:B------:R-:W-:Y:S01]  /*58a0*/  HFMA2.MMA R188, -RZ, RZ, 0, 1.1920928955078125e-07 ;  /* 0x00000002ffbc7435 */ /* 0x000fe200000001ff */
[----:B------:R-:W-:-:S05]  /*58b0*/  MOV R3, R63 ;  /* 0x0000003f00037202 */ /* 0x000fca0000000f00 */
[----:B------:R-:W-:-:S05]  /*58c0*/  FADD.FTZ R3, R0, R3 ;  /* 0x0000000300037221 */ /* 0x000fca0000010000 */
[----:B------:R-:W-:-:S07]  /*58d0*/  MOV R186, R3 ;  /* 0x0000000300ba7202 */ /* 0x000fce0000000f00 */
[----:B------:R-:W-:Y:S05]  /*58e0*/  WARPSYNC.COLLECTIVE R184, `(.L_x_878) ;  /* 0x00000000b8087348 */ /* 0x000fea0003c00000 */
[----:B------:R0:W1:Y:S02]  /*58f0*/  SHFL.BFLY P3, R63, R186, R188, R190 ;  /* 0x0c0000bcba3f7389 */ /* 0x00006400000600be */
[----:B01----:R-:W-:Y:S01]  /*5900*/  ENDCOLLECTIVE ;  /* 0x000000000000791b */ /* 0x003fe20003800000 */
.L_x_878:
[----:B------:R-:W-:Y:S01]  /*5910*/  HFMA2.MMA R188, -RZ, RZ, 0, 2.384185791015625e-07 ;  /* 0x00000004ffbc7435 */ /* 0x000fe200000001ff */
[----:B------:R-:W-:-:S05]  /*5920*/  MOV R52, R63 ;  /* 0x0000003f00347202 */ /* 0x000fca0000000f00 */
[----:B------:R-:W-:-:S05]  /*5930*/  FADD.FTZ R52, R3, R52 ;  /* 0x0000003403347221 */ /* 0x000fca0000010000 */
[----:B------:R-:W-:-:S07]  /*5940*/  MOV R186, R52 ;  /* 0x0000003400ba7202 */ /* 0x000fce0000000f00 */
[----:B------:R-:W-:Y:S05]  /*5950*/  WARPSYNC.COLLECTIVE R184, `(.L_x_879) ;  /* 0x00000000b8087348 */ /* 0x000fea0003c00000 */
[----:B------:R0:W1:Y:S02]  /*5960*/  SHFL.BFLY P3, R63, R186, R188, R190 ;  /* 0x0c0000bcba3f7389 */ /* 0x00006400000600be */
[----:B01----:R-:W-:Y:S01]  /*5970*/  ENDCOLLECTIVE ;  /* 0x000000000000791b */ /* 0x003fe20003800000 */
.L_x_879:
[----:B------:R-:W-:Y:S01]  /*5980*/  HFMA2.MMA R188, -RZ, RZ, 0, 4.76837158203125e-07 ;  /* 0x00000008ffbc7435 */ /* 0x000fe200000001ff */
[----:B------:R-:W-:-:S05]  /*5990*/  MOV R61, R63 ;  /* 0x0000003f003d7202 */ /* 0x000fca0000000f00 */
[----:B------:R-:W-:-:S05]  /*59a0*/  FADD.FTZ R61, R52, R61 ;  /* 0x0000003d343d7221 */ /* 0x000fca0000010000 */
[----:B------:R-:W-:-:S07]  /*59b0*/  MOV R186, R61 ;  /* 0x0000003d00ba7202 */ /* 0x000fce0000000f00 */
[----:B------:R-:W-:Y:S05]  /*59c0*/  WARPSYNC.COLLECTIVE R184, `(.L_x_880) ;  /* 0x00000000b8087348 */ /* 0x000fea0003c00000 */
[----:B------:R0:W1:Y:S02]  /*59d0*/  SHFL.BFLY P3, R63, R186, R188, R190 ;  /* 0x0c0000bcba3f7389 */ /* 0x00006400000600be */
[----:B01----:R-:W-:Y:S01]  /*59e0*/  ENDCOLLECTIVE ;  /* 0x000000000000791b */ /* 0x003fe20003800000 */
.L_x_880:
[----:B------:R-:W-:Y:S01]  /*59f0*/  HFMA2.MMA R188, -RZ, RZ, 0, 9.5367431640625e-07 ;  /* 0x00000010ffbc7435 */ /* 0x000fe200000001ff */
[----:B------:R-:W-:-:S05]  /*5a00*/  MOV R60, R63 ;  /* 0x0000003f003c7202 */ /* 0x000fca0000000f00 */
[----:B------:R-:W-:-:S05]  /*5a10*/  FADD.FTZ R60, R61, R60 ;  /* 0x0000003c3d3c7221 */ /* 0x000fca0000010000 */
[----:B------:R-:W-:-:S07]  /*5a20*/  MOV R186, R60 ;  /* 0x0000003c00ba7202 */ /* 0x000fce0000000f00 */
[----:B------:R-:W-:Y:S05]  /*5a30*/  WARPSYNC.COLLECTIVE R184, `(.L_x_881) ;  /* 0x00000000b8087348 */ /* 0x000fea0003c00000 */
[----:B------:R0:W1:Y:S02]  /*5a40*/  SHFL.BFLY P3, R63, R186, R188, R190 ;  /* 0x0c0000bcba3f7389 */ /* 0x00006400000600be */
[----:B01----:R-:W-:Y:S01]  /*5a50*/  ENDCOLLECTIVE ;  /* 0x000000000000791b */ /* 0x003fe20003800000 */
.L_x_881:
[----:B------:R-:W-:Y:S05]  /*5a60*/  BRA `(.L_x_882) ;  /* 0xffffffdc00987947 */ /* 0x000fea000383ffff */
.L_x_883:
        /* <DEDUP_REMOVED lines=9> */
.L_x_45965:


//--------------------- .text._ZN10layer_norm13ln_fwd_kernelINS_13Kernel_traitsI13__nv_bfloat16S2_S2_S2_fjLj7168ELj1ELj1ELj4ELj16ENS_18Kernel_traits_baseILj7168ES2_S2_S2_S2_fjLj128EEEEELb0ELb1ELb1ELb0EEEvNS_9FwdParamsE --------------------------
	.section	.text._ZN10layer_norm13ln_fwd_kernelINS_13Kernel_traitsI13__nv_bfloat16S2_S2_S2_fjLj7168ELj1ELj1ELj4ELj16ENS_18Kernel_traits_baseILj7168ES2_S2_S2_S2_fjLj128EEEEELb0ELb1ELb1ELb0EEEvNS_9FwdParamsE,"ax",@progbits
	.align	128
        .global         _ZN10layer_norm13ln_fwd_kernelINS_13Kernel_traitsI13__nv_bfloat16S2_S2_S2_fjLj7168ELj1ELj1ELj4ELj16ENS_18Kernel_traits_baseILj7168ES2_S2_S2_S2_fjLj128EEEEELb0ELb1ELb1ELb0EEEvNS_9FwdParamsE
        .type           _ZN10layer_norm13ln_fwd_kernelINS_13Kernel_traitsI13__nv_bfloat16S2_S2_S2_fjLj7168ELj1ELj1ELj4ELj16ENS_18Kernel_traits_baseILj7168ES2_S2_S2_S2_fjLj128EEEEELb0ELb1ELb1ELb0EEEvNS_9FwdParamsE,@function
        .size           _ZN10layer_norm13ln_fwd_kernelINS_13Kernel_traitsI13__nv_bfloat16S2_S2_S2_fjLj7168ELj1ELj1ELj4ELj16ENS_18Kernel_traits_baseILj7168ES2_S2_S2_S2_fjLj128EEEEELb0ELb1ELb1ELb0EEEvNS_9FwdParamsE,(.L_x_45966 - _ZN10layer_norm13ln_fwd_kernelINS_13Kernel_traitsI13__nv_bfloat16S2_S2_S2_fjLj7168ELj1ELj1ELj4ELj16ENS_18Kernel_traits_baseILj7168ES2_S2_S2_S2_fjLj128EEEEELb0ELb1ELb1ELb0EEEvNS_9FwdParamsE)
        .other          _ZN10layer_norm13ln_fwd_kernelINS_13Kernel_traitsI13__nv_bfloat16S2_S2_S2_fjLj7168ELj1ELj1ELj4ELj16ENS_18Kernel_traits_baseILj7168ES2_S2_S2_S2_fjLj128EEEEELb0ELb1ELb1ELb0EEEvNS_9FwdParamsE,@"STO_CUDA_ENTRY STV_DEFAULT"
_ZN10layer_norm13ln_fwd_kernelINS_13Kernel_traitsI13__nv_bfloat16S2_S2_S2_fjLj7168ELj1ELj1ELj4ELj16ENS_18Kernel_traits_baseILj7168ES2_S2_S2_S2_fjLj128EEEEELb0ELb1ELb1ELb0EEEvNS_9FwdParamsE:
.text._ZN10layer_norm13ln_fwd_kernelINS_13Kernel_traitsI13__nv_bfloat16S2_S2_S2_fjLj7168ELj1ELj1ELj4ELj16ENS_18Kernel_traits_baseILj7168ES2_S2_S2_S2_fjLj128EEEEELb0ELb1ELb1ELb0EEEvNS_9FwdParamsE:
        /* <DEDUP_REMOVED lines=49> */
.L_x_885:
[----:B------:R-:W-:Y:S05]  /*0310*/  BSYNC B0 ;  /* 0x0000000000007941 */ /* 0x000fea0003800000 */
.L_x_884:
        /* <DEDUP_REMOVED lines=26> */
.L_x_887:
[----:B------:R-:W-:Y:S05]  /*04c0*/  BSYNC B0 ;  /* 0x0000000000007941 */ /* 0x000fea0003800000 */
.L_x_886:
        /* <DEDUP_REMOVED lines=26> */
.L_x_889:
[----:B------:R-:W-:Y:S05]  /*0670*/  BSYNC B0 ;  /* 0x0000000000007941 */ /* 0x000fea0003800000 */
.L_x_888:
        /* <DEDUP_REMOVED lines=26> */
.L_x_891:
[----:B------:R-:W-:Y:S05]  /*0820*/  BSYNC B0 ;  /* 0x0000000000007941 */ /* 0x000fea0003800000 */
.L_x_890:
        /* <DEDUP_REMOVED lines=15> */
[----:B------:R-:W-:Y:S01]  /*0920*/  VIADD R19, R19, 0x80 ;  /* 0x0000008013137836 */ /* 0x000fe20000000000 */
[----:B------:R-:W-:-:S02]  /*0930*/  @!P1 CS2R R72, SRZ ;  /* 0x0000000000489805 */ /* 0x000fc4000001ff00 */
[----:B------:R-:W-:Y:S02]  /*0940*/  @!P1 CS2R R74, SRZ ;  /* 0x00000000004a9805 */ /* 0x000fe4000001ff00 */
[----:B--2---:R-:W-:Y:S02]  /*0950*/  PRMT R147, R92, 0x7632, R147 ;  /* 0x000076325c937816 */ /* 0x004fe40000000093 */
[----:B------:R-:W-:Y:S02]  /*0960*/  PRMT R146, R93, 0x7632, R146 ;  /* 0x000076325d927816 */ /* 0x000fe40000000092 */
[----:B------:R-:W-:Y:S02]  /*0970*/  PRMT R145, R94, 0x7632, R145 ;  /* 0x000076325e917816 */ /* 0x000fe40000000091 */
[----:B------:R-:W-:Y:S02]  /*0980*/  PRMT R144, R95, 0x7632, R144 ;  /* 0x000076325f907816 */ /* 0x000fe40000000090 */
[----:B---3--:R-:W-:-:S02]  /*0990*/  PRMT R172, R27, 0x7632, R172 ;  /* 0x000076321bac7816 */ /* 0x008fc400000000ac */
[----:B------:R-:W-:Y:S02]  /*09a0*/  PRMT R173, R26, 0x7632, R173 ;  /* 0x000076321aad7816 */ /* 0x000fe400000000ad */
[----:B------:R-:W-:Y:S02]  /*09b0*/  PRMT R174, R25, 0x7632, R174 ;  /* 0x0000763219ae7816 */ /* 0x000fe400000000ae */
[----:B------:R-:W-:-:S07]  /*09c0*/  PRMT R175, R24, 0x7632, R175 ;  /* 0x0000763218af7816 */ /* 0x000fce00000000af */
.L_x_893:
[----:B------:R-:W-:Y:S05]  /*09d0*/  BSYNC B0 ;  /* 0x0000000000007941 */ /* 0x000fea0003800000 */
.L_x_892:
        /* <DEDUP_REMOVED lines=29> */
.L_x_895:
[----:B------:R-:W-:Y:S05]  /*0bb0*/  BSYNC B0 ;  /* 0x0000000000007941 */ /* 0x000fea0003800000 */
.L_x_894:
        /* <DEDUP_REMOVED lines=28> */
.L_x_897:
[----:B------:R-:W-:Y:S05]  /*0d80*/  BSYNC B0 ;  /* 0x0000000000007941 */ /* 0x000fea0003800000 */
.L_x_896:
[----:B------:R-:W0:Y:S02]  /*0d90*/  S2UR UR6, SR_CTAID.X ;  /* 0x00000000000679c3 */ /* 0x000e240000002500 */
[----:B0-----:R-:W-:Y:S01]  /*0da0*/  LEA.HI R243, R52, UR6, RZ, 0x19 ;  /* 0x0000000634f37c11 */ /* 0x001fe2000f8fc8ff */
[----:B------:R-:W-:-:S03]  /*0db0*/  ULDC UR6, c[0x0][0x214] ;  /* 0x0000850000067ab9 */ /* 0x000fc60000000800 */
[----:B------:R-:W-:-:S13]  /*0dc0*/  ISETP.GE.AND P1, PT, R243, UR6, PT ;  /* 0x00000006f3007c0c */ /* 0x000fda000bf26270 */
[----:B------:R-:W-:Y:S05]  /*0dd0*/  @P1 EXIT ;  /* 0x000000000000194d */ /* 0x000fea0003800000 */
[----:B------:R-:W-:Y:S01]  /*0de0*/  SHF.R.S32.HI R100, RZ, 0x3, R100 ;  /* 0x00000003ff647819 */ /* 0x000fe20000011464 */
[----:B-----5:R-:W-:Y:S01]  /*0df0*/  IMAD.U32 R55, R73, 0x10000, RZ ;  /* 0x0001000049377824 */ /* 0x020fe200078e00ff */
[----:B------:R-:W-:Y:S01]  /*0e00*/  SHF.L.U32 R3, R93, 0x10, RZ ;  /* 0x000000105d037819 */ /* 0x000fe200000006ff */
[----:B------:R-:W-:Y:S01]  /*0e10*/  IMAD.U32 R45, R43, 0x10000, RZ ;  /* 0x000100002b2d7824 */ /* 0x000fe200078e00ff */
[----:B------:R-:W-:Y:S01]  /*0e20*/  SHF.L.U32 R2, R94, 0x10, RZ ;  /* 0x000000105e027819 */ /* 0x000fe200000006ff */
[----:B------:R-:W-:Y:S01]  /*0e30*/  IMAD.U32 R53, R60, 0x10000, RZ ;  /* 0x000100003c357824 */ /* 0x000fe200078e00ff */
[C---:B------:R-:W-:Y:S01]  /*0e40*/  PRMT R115, R68.reuse, 0x7632, R115 ;  /* 0x0000763244737816 */ /* 0x040fe20000000073 */
[----:B------:R-:W-:Y:S01]  /*0e50*/  IMAD.U32 R57, R57, 0x10000, RZ ;  /* 0x0001000039397824 */ /* 0x000fe200078e00ff */
[----:B------:R-:W-:Y:S01]  /*0e60*/  SHF.L.U32 R93, R68, 0x10, RZ ;  /* 0x00000010445d7819 */ /* 0x000fe200000006ff */
[----:B------:R-:W-:Y:S01]  /*0e70*/  ULDC.U8 UR6, c[0x0][0x2a0] ;  /* 0x0000a80000067ab9 */ /* 0x000fe20000000000 */
[C---:B------:R-:W-:Y:S01]  /*0e80*/  PRMT R114, R69.reuse, 0x7632, R114 ;  /* 0x0000763245727816 */ /* 0x040fe20000000072 */
[----:B------:R-:W-:Y:S01]  /*0e90*/  IMAD.U32 R190, R190, 0x10000, RZ ;  /* 0x00010000bebe7824 */ /* 0x000fe200078e00ff */
[----:B------:R-:W-:Y:S01]  /*0ea0*/  SHF.L.U32 R94, R69, 0x10, RZ ;  /* 0x00000010455e7819 */ /* 0x000fe200000006ff */
[----:B------:R-:W-:Y:S01]  /*0eb0*/  IMAD.U32 R185, R185, 0x10000, RZ ;  /* 0x00010000b9b97824 */ /* 0x000fe200078e00ff */
[----:B------:R-:W-:Y:S01]  /*0ec0*/  LOP3.LUT R69, R52, 0x60, RZ, 0xc0, !PT ;  /* 0x0000006034457812 */ /* 0x000fe200078ec0ff */
[----:B------:R-:W-:Y:S01]  /*0ed0*/  IMAD.U32 R180, R180, 0x10000, RZ ;  /* 0x00010000b4b47824 */ /* 0x000fe200078e00ff */
[----:B------:R-:W-:Y:S01]  /*0ee0*/  LOP3.LUT R68, R100, 0x7f, RZ, 0xc0, !PT ;  /* 0x0000007f64447812 */ /* 0x000fe200078ec0ff */
        /* <DEDUP_REMOVED lines=9> */
[----:B------:R-:W-:Y:S01]  /*0f80*/  PRMT R119, R72, 0x7632, R119 ;  /* 0x0000763248777816 */ /* 0x000fe20000000077 */
[----:B------:R-:W-:Y:S01]  /*0f90*/  IMAD.U32 R150, R150, 0x10000, RZ ;  /* 0x0001000096967824 */ /* 0x000fe200078e00ff */
[----:B------:R-:W-:Y:S01]  /*0fa0*/  IADD3 R69, R69, R100, RZ ;  /* 0x0000006445457210 */ /* 0x000fe20007ffe0ff */
[----:B------:R-:W-:Y:S01]  /*0fb0*/  IMAD.U32 R145, R145, 0x10000, RZ ;  /* 0x0001000091917824 */ /* 0x000fe200078e00ff */
[----:B------:R-:W-:Y:S01]  /*0fc0*/  SHF.L.U32 R54, R72, 0x10, RZ ;  /* 0x0000001048367819 */ /* 0x000fe200000006ff */
[----:B------:R-:W-:Y:S01]  /*0fd0*/  IMAD.SHL.U32 R72, R52, 0x20, RZ ;  /* 0x0000002034487824 */ /* 0x000fe200078e00ff */
[----:B------:R-:W-:Y:S01]  /*0fe0*/  PRMT R118, R73, 0x7632, R118 ;  /* 0x0000763249767816 */ /* 0x000fe20000000076 */
[----:B------:R-:W-:Y:S01]  /*0ff0*/  IMAD.SHL.U32 R69, R69, 0x8, RZ ;  /* 0x0000000845457824 */ /* 0x000fe200078e00ff */
[----:B------:R-:W-:Y:S01]  /*1000*/  SHF.L.U32 R47, R41, 0x10, RZ ;  /* 0x00000010292f7819 */ /* 0x000fe200000006ff */
[----:B------:R-:W-:Y:S01]  /*1010*/  IMAD.U32 R140, R140, 0x10000, RZ ;  /* 0x000100008c8c7824 */ /* 0x000fe200078e00ff */
[----:B------:R-:W-:Y:S01]  /*1020*/  LOP3.LUT R73, R72, 0x3e0, RZ, 0xc0, !PT ;  /* 0x000003e048497812 */ /* 0x000fe200078ec0ff */
[----:B------:R-:W-:Y:S01]  /*1030*/  IMAD.MOV.U32 R246, RZ, RZ, 0x1 ;  /* 0x00000001fff67424 */ /* 0x000fe200078e00ff */
[----:B------:R-:W-:Y:S01]  /*1040*/  I2FP.F32.U32 R69, R69 ;  /* 0x0000004500457245 */ /* 0x000fe20000201000 */
[----:B------:R-:W-:Y:S01]  /*1050*/  UISETP.NE.AND UP0, UPT, UR6, URZ, UPT ;  /* 0x0000003f0600728c */ /* 0x000fe2000bf05270 */
[----:B------:R-:W-:Y:S01]  /*1060*/  VIADDMNMX R73, R68, -R73, RZ, !PT ;  /* 0x8000004944497246 */ /* 0x000fe200078001ff */
[----:B------:R-:W-:Y:S01]  /*1070*/  ULDC UR8, c[0x0][0x29c] ;  /* 0x0000a70000087ab9 */ /* 0x000fe20000000800 */
[----:B------:R0:W1:Y:S01]  /*1080*/  MUFU.RCP R242, R69 ;  /* 0x0000004500f27308 */ /* 0x0000620000001000 */
[----:B------:R-:W-:Y:S01]  /*1090*/  SHF.L.U32 R46, R42, 0x10, RZ ;  /* 0x000000102a2e7819 */ /* 0x000fe200000006ff */
[----:B------:R-:W-:Y:S01]  /*10a0*/  ULDC UR9, c[0x0][0x290] ;  /* 0x0000a40000097ab9 */ /* 0x000fe20000000800 */
[----:B------:R-:W-:Y:S01]  /*10b0*/  SHF.L.U32 R43, R37, 0x10, RZ ;  /* 0x00000010252b7819 */ /* 0x000fe200000006ff */
[----:B------:R-:W-:Y:S01]  /*10c0*/  ULDC.64 UR6, c[0x0][0x230] ;  /* 0x00008c0000067ab9 */ /* 0x000fe20000000a00 */
[----:B------:R-:W-:Y:S01]  /*10d0*/  SHF.L.U32 R42, R38, 0x10, RZ ;  /* 0x00000010262a7819 */ /* 0x000fe200000006ff */
[----:B------:R-:W-:Y:S01]  /*10e0*/  ULDC.64 UR10, c[0x0][0x210] ;  /* 0x00008400000a7ab9 */ /* 0x000fe20000000a00 */
[----:B------:R-:W-:-:S02]  /*10f0*/  SHF.L.U32 R41, R39, 0x10, RZ ;  /* 0x0000001027297819 */ /* 0x000fc400000006ff */
[----:B------:R-:W-:Y:S02]  /*1100*/  SHF.L.U32 R39, R33, 0x10, RZ ;  /* 0x0000001021277819 */ /* 0x000fe400000006ff */
[----:B------:R-:W-:Y:S02]  /*1110*/  SHF.L.U32 R38, R34, 0x10, RZ ;  /* 0x0000001022267819 */ /* 0x000fe400000006ff */
[----:B------:R-:W-:Y:S01]  /*1120*/  SHF.L.U32 R37, R35, 0x10, RZ ;  /* 0x0000001023257819 */ /* 0x000fe200000006ff */
[----:B------:R-:W-:Y:S01]  /*1130*/  IMAD.U32 R35, R29, 0x10000, RZ ;  /* 0x000100001d237824 */ /* 0x000fe200078e00ff */
[----:B------:R-:W-:Y:S02]  /*1140*/  VIMNMX R73, R73, 0x20, PT ;  /* 0x0000002049497848 */ /* 0x000fe40003fe0100 */
[----:B------:R-:W-:Y:S01]  /*1150*/  SHF.L.U32 R34, R30, 0x10, RZ ;  /* 0x000000101e227819 */ /* 0x000fe200000006ff */
[----:B------:R-:W-:Y:S01]  /*1160*/  IMAD.U32 R30, R26, 0x10000, RZ ;  /* 0x000100001a1e7824 */ /* 0x000fe200078e00ff */
[----:B------:R-:W-:-:S02]  /*1170*/  SHF.L.U32 R33, R31, 0x10, RZ ;  /* 0x000000101f217819 */ /* 0x000fc400000006ff */
[----:B------:R-:W-:Y:S01]  /*1180*/  SHF.L.U32 R31, R25, 0x10, RZ ;  /* 0x00000010191f7819 */ /* 0x000fe200000006ff */
[----:B------:R-:W-:Y:S01]  /*1190*/  IMAD.U32 R25, R23, 0x10000, RZ ;  /* 0x0001000017197824 */ /* 0x000fe200078e00ff */
[----:B------:R-:W-:Y:S02]  /*11a0*/  SHF.L.U32 R29, R27, 0x10, RZ ;  /* 0x000000101b1d7819 */ /* 0x000fe400000006ff */
[----:B------:R-:W-:Y:S01]  /*11b0*/  SHF.L.U32 R48, R40, 0x10, RZ ;  /* 0x0000001028307819 */ /* 0x000fe200000006ff */
[----:B------:R-:W-:Y:S01]  /*11c0*/  IMAD.U32 R40, R32, 0x10000, RZ ;  /* 0x0001000020287824 */ /* 0x000fe200078e00ff */
[----:B------:R-:W-:Y:S02]  /*11d0*/  SHF.L.U32 R44, R36, 0x10, RZ ;  /* 0x00000010242c7819 */ /* 0x000fe400000006ff */
[----:B------:R-:W-:Y:S02]  /*11e0*/  SHF.L.U32 R27, R21, 0x10, RZ ;  /* 0x00000010151b7819 */ /* 0x000fe400000006ff */
[----:B------:R-:W-:-:S02]  /*11f0*/  SHF.L.U32 R26, R22, 0x10, RZ ;  /* 0x00000010161a7819 */ /* 0x000fc400000006ff */
[----:B------:R-:W-:Y:S02]  /*1200*/  SHF.L.U32 R36, R28, 0x10, RZ ;  /* 0x000000101c247819 */ /* 0x000fe400000006ff */
[----:B------:R-:W-:Y:S02]  /*1210*/  SHF.L.U32 R23, R17, 0x10, RZ ;  /* 0x0000001011177819 */ /* 0x000fe400000006ff */
[----:B------:R-:W-:Y:S02]  /*1220*/  SHF.L.U32 R22, R18, 0x10, RZ ;  /* 0x0000001012167819 */ /* 0x000fe400000006ff */
[----:B------:R-:W-:Y:S02]  /*1230*/  SHF.L.U32 R21, R19, 0x10, RZ ;  /* 0x0000001013157819 */ /* 0x000fe400000006ff */
[----:B------:R-:W-:Y:S02]  /*1240*/  PRMT R131, R84, 0x7632, R131 ;  /* 0x0000763254837816 */ /* 0x000fe40000000083 */
[----:B------:R-:W-:-:S02]  /*1250*/  PRMT R126, R81, 0x7632, R126 ;  /* 0x00007632517e7816 */ /* 0x000fc4000000007e */
[----:B------:R-:W-:Y:S01]  /*1260*/  PRMT R117, R74, 0x7632, R117 ;  /* 0x000076324a757816 */ /* 0x000fe20000000075 */
[----:B------:R-:W-:Y:S01]  /*1270*/  IMAD.U32 R131, R131, 0x10000, RZ ;  /* 0x0001000083837824 */ /* 0x000fe200078e00ff */
[----:B------:R-:W-:Y:S01]  /*1280*/  PRMT R112, R71, 0x7632, R112 ;  /* 0x0000763247707816 */ /* 0x000fe20000000070 */
[----:B------:R-:W-:Y:S01]  /*1290*/  IMAD.U32 R126, R126, 0x10000, RZ ;  /* 0x000100007e7e7824 */ /* 0x000fe200078e00ff */
[----:B------:R-:W-:Y:S01]  /*12a0*/  IADD3 R241, R100, R73, RZ ;  /* 0x0000004964f17210 */ /* 0x000fe20007ffe0ff */
[----:B------:R-:W-:Y:S01]  /*12b0*/  IMAD.U32 R117, R117, 0x10000, RZ ;  /* 0x0001000075757824 */ /* 0x000fe200078e00ff */
[----:B------:R-:W-:Y:S01]  /*12c0*/  SHF.L.U32 R32, R24, 0x10, RZ ;  /* 0x0000001018207819 */ /* 0x000fe200000006ff */
[----:B------:R-:W-:Y:S01]  /*12d0*/  IMAD.U32 R112, R112, 0x10000, RZ ;  /* 0x0001000070707824 */ /* 0x000fe200078e00ff */
[----:B------:R-:W-:Y:S01]  /*12e0*/  SHF.L.U32 R28, R20, 0x10, RZ ;  /* 0x00000010141c7819 */ /* 0x000fe200000006ff */
[----:B------:R-:W-:Y:S01]  /*12f0*/  IMAD.U32 R20, R12, 0x10000, RZ ;  /* 0x000100000c147824 */ /* 0x000fe200078e00ff */
[----:B------:R-:W-:Y:S01]  /*1300*/  SHF.L.U32 R19, R13, 0x10, RZ ;  /* 0x000000100d137819 */ /* 0x000fe200000006ff */
[----:B------:R-:W-:Y:S01]  /*1310*/  IMAD.SHL.U32 R241, R241, 0x8, RZ ;  /* 0x00000008f1f17824 */ /* 0x000fe200078e00ff */
[----:B------:R-:W-:-:S02]  /*1320*/  SHF.L.U32 R18, R14, 0x10, RZ ;  /* 0x000000100e127819 */ /* 0x000fc400000006ff */
[----:B------:R-:W-:Y:S01]  /*1330*/  SHF.L.U32 R17, R15, 0x10, RZ ;  /* 0x000000100f117819 */ /* 0x000fe200000006ff */
[----:B------:R-:W-:Y:S01]  /*1340*/  IMAD.U32 R15, R9, 0x10000, RZ ;  /* 0x00010000090f7824 */ /* 0x000fe200078e00ff */
[----:B------:R-:W-:Y:S02]  /*1350*/  PRMT R135, R88, 0x7632, R135 ;  /* 0x0000763258877816 */ /* 0x000fe40000000087 */
[----:B------:R-:W-:Y:S02]  /*1360*/  PRMT R134, R89, 0x7632, R134 ;  /* 0x0000763259867816 */ /* 0x000fe40000000086 */
[C---:B------:R-:W-:Y:S01]  /*1370*/  PRMT R133, R90.reuse, 0x7632, R133 ;  /* 0x000076325a857816 */ /* 0x040fe20000000085 */
[----:B------:R-:W-:Y:S01]  /*1380*/  IMAD.U32 R90, R90, 0x10000, RZ ;  /* 0x000100005a5a7824 */ /* 0x000fe200078e00ff */
[----:B------:R-:W-:Y:S02]  /*1390*/  PRMT R132, R91, 0x7632, R132 ;  /* 0x000076325b847816 */ /* 0x000fe40000000084 */
[----:B------:R-:W-:-:S02]  /*13a0*/  PRMT R130, R85, 0x7632, R130 ;  /* 0x0000763255827816 */ /* 0x000fc40000000082 */
[----:B------:R-:W-:Y:S02]  /*13b0*/  PRMT R129, R86, 0x7632, R129 ;  /* 0x0000763256817816 */ /* 0x000fe40000000081 */
[C---:B------:R-:W-:Y:S01]  /*13c0*/  PRMT R128, R87.reuse, 0x7632, R128 ;  /* 0x0000763257807816 */ /* 0x040fe20000000080 */
[----:B------:R-:W-:Y:S01]  /*13d0*/  IMAD.U32 R87, R87, 0x10000, RZ ;  /* 0x0001000057577824 */ /* 0x000fe200078e00ff */
[----:B------:R-:W-:Y:S02]  /*13e0*/  PRMT R127, R80, 0x7632, R127 ;  /* 0x00007632507f7816 */ /* 0x000fe4000000007f */
[----:B------:R-:W-:Y:S02]  /*13f0*/  PRMT R125, R82, 0x7632, R125 ;  /* 0x00007632527d7816 */ /* 0x000fe4000000007d */
[----:B------:R-:W-:Y:S02]  /*1400*/  PRMT R124, R83, 0x7632, R124 ;  /* 0x00007632537c7816 */ /* 0x000fe4000000007c */
[C---:B------:R-:W-:Y:S01]  /*1410*/  PRMT R123, R76.reuse, 0x7632, R123 ;  /* 0x000076324c7b7816 */ /* 0x040fe2000000007b */
        /* <DEDUP_REMOVED lines=11> */
[----:B------:R-:W-:Y:S01]  /*14d0*/  SHF.L.U32 R14, R10, 0x10, RZ ;  /* 0x000000100a0e7819 */ /* 0x000fe200000006ff */
[----:B------:R-:W-:Y:S01]  /*14e0*/  IMAD.U32 R10, R6, 0x10000, RZ ;  /* 0x00010000060a7824 */ /* 0x000fe200078e00ff */
[----:B------:R-:W-:Y:S02]  /*14f0*/  SHF.L.U32 R13, R11, 0x10, RZ ;  /* 0x000000100b0d7819 */ /* 0x000fe400000006ff */
[----:B------:R-:W-:-:S02]  /*1500*/  SHF.L.U32 R16, R8, 0x10, RZ ;  /* 0x0000001008107819 */ /* 0x000fc400000006ff */
[----:B------:R-:W-:Y:S02]  /*1510*/  SHF.L.U32 R12, R4, 0x10, RZ ;  /* 0x00000010040c7819 */ /* 0x000fe400000006ff */
[----:B------:R-:W-:Y:S01]  /*1520*/  SHF.L.U32 R11, R5, 0x10, RZ ;  /* 0x00000010050b7819 */ /* 0x000fe200000006ff */
[----:B------:R-:W-:Y:S01]  /*1530*/  IMAD.U32 R5, R99, 0x10000, RZ ;  /* 0x0001000063057824 */ /* 0x000fe200078e00ff */
        /* <DEDUP_REMOVED lines=101> */
[----:B01----:R-:W-:-:S07]  /*1b90*/  SHF.L.U32 R108, R108, 0x10, RZ ;  /* 0x000000106c6c7819 */ /* 0x003fce00000006ff */
.L_x_1095:
[----:B01234-:R-:W0:Y:S08]  /*1ba0*/  LDC.64 R72, c[0x0][0x280] ;  /* 0x0000a000ff487b82 */ /* 0x01fe300000000a00 */
[----:B------:R-:W1:Y:S01]  /*1bb0*/  LDC R244, c[0x0][0x218] ;  /* 0x00008600fff47b82 */ /* 0x000e620000000800 */
[----:B0-----:R-:W-:-:S05]  /*1bc0*/  IMAD.WIDE R72, R243, 0x4, R72 ;  /* 0x00000004f3487825 */ /* 0x001fca00078e0248 */
[----:B------:R0:W2:Y:S02]  /*1bd0*/  LDG.E R247, desc[UR4][R72.64] ;  /* 0x0000000448f77981 */ /* 0x0000a4000c1e1900 */
[----:B0-----:R-:W0:Y:S02]  /*1be0*/  LDC.64 R72, c[0x0][0x288] ;  /* 0x0000a200ff487b82 */ /* 0x001e240000000a00 */
[----:B0-----:R-:W-:-:S05]  /*1bf0*/  IMAD.WIDE R72, R243, 0x4, R72 ;  /* 0x00000004f3487825 */ /* 0x001fca00078e0248 */
[----:B------:R0:W5:Y:S01]  /*1c00*/  LDG.E R245, desc[UR4][R72.64] ;  /* 0x0000000448f57981 */ /* 0x000162000c1e1900 */
[----:B-1----:R-:W-:Y:S01]  /*1c10*/  IMAD R74, R243, R244, RZ ;  /* 0x000000f4f34a7224 */ /* 0x002fe200078e02ff */
[----:B------:R-:W-:Y:S01]  /*1c20*/  HFMA2.MMA R249, -RZ, RZ, 0, 0 ;  /* 0x00000000fff97435 */ /* 0x000fe200000001ff */
[----:B------:R-:W-:Y:S01]  /*1c30*/  BSSY B0, `(.L_x_898) ;  /* 0x0000089000007945 */ /* 0x000fe20003800000 */
[----:B--2---:R-:W-:-:S13]  /*1c40*/  ISETP.GE.AND P1, PT, R247, 0x1, PT ;  /* 0x00000001f700780c */ /* 0x004fda0003f26270 */
[----:B------:R-:W-:-:S05]  /*1c50*/  @P1 IADD3 R75, R247, -0x1, RZ ;  /* 0xfffffffff74b1810 */ /* 0x000fca0007ffe0ff */
[----:B------:R-:W-:Y:S01]  /*1c60*/  @P1 IMAD R248, R75, R244, RZ ;  /* 0x000000f44bf81224 */ /* 0x000fe200078e02ff */
[----:B------:R-:W-:-:S04]  /*1c70*/  SHF.R.S32.HI R75, RZ, 0x1f, R74 ;  /* 0x0000001fff4b7819 */ /* 0x000fc8000001144a */
[----:B------:R-:W-:Y:S02]  /*1c80*/  LEA.HI R74, R75, R74, RZ, 0x3 ;  /* 0x0000004a4b4a7211 */ /* 0x000fe400078f18ff */
[----:B------:R-:W-:-:S04]  /*1c90*/  @P1 SHF.R.S32.HI R75, RZ, 0x1f, R248 ;  /* 0x0000001fff4b1819 */ /* 0x000fc800000114f8 */
[----:B------:R-:W-:-:S04]  /*1ca0*/  @P1 LEA.HI R248, R75, R248, RZ, 0x3 ;  /* 0x000000f84bf81211 */ /* 0x000fc800078f18ff */
        /* <DEDUP_REMOVED lines=18> */
.L_x_901:
[----:B-----5:R-:W-:-:S04]  /*1dd0*/  IMAD.U32 R72, R64, 0x10000, RZ ;  /* 0x0001000040487824 */ /* 0x020fc800078e00ff */
[----:B------:R-:W-:Y:S01]  /*1de0*/  FMUL.FTZ R107, R72, UR8 ;  /* 0x00000008486b7c20 */ /* 0x000fe20008410000 */
[----:B------:R-:W-:-:S03]  /*1df0*/  @P2 SHF.L.U32 R72, R68, 0x10, RZ ;  /* 0x0000001044482819 */ /* 0x000fc600000006ff */
[----:B------:R-:W-:-:S04]  /*1e00*/  FMUL.FTZ R107, R48, R107 ;  /* 0x0000006b306b7220 */ /* 0x000fc80000410000 */
[----:B------:R-:W-:-:S07]  /*1e10*/  @P2 FADD.FTZ R107, R72, R107 ;  /* 0x0000006b486b2221 */ /* 0x000fce0000010000 */
.L_x_902:
[----:B------:R-:W-:Y:S05]  /*1e20*/  BSYNC B1 ;  /* 0x0000000000017941 */ /* 0x000fea0003800000 */
.L_x_900:
[----:B------:R-:W-:Y:S04]  /*1e30*/  BSSY B1, `(.L_x_903) ;  /* 0x000000e000017945 */ /* 0x000fe80003800000 */
[----:B------:R-:W-:Y:S05]  /*1e40*/  @P3 BRA `(.L_x_904) ;  /* 0x0000000000143947 */ /* 0x000fea0003800000 */
[----:B------:R-:W-:Y:S01]  /*1e50*/  HFMA2.MMA R106, -RZ, RZ, 0, 0 ;  /* 0x00000000ff6a7435 */ /* 0x000fe200000001ff */
[----:B------:R-:W-:Y:S10]  /*1e60*/  @!P2 BRA `(.L_x_905) ;  /* 0x000000000028a947 */ /* 0x000ff40003800000 */
[----:B-----5:R-:W-:-:S04]  /*1e70*/  PRMT R106, R68, 0x7632, R106 ;  /* 0x00007632446a7816 */ /* 0x020fc8000000006a */
[----:B------:R-:W-:Y:S01]  /*1e80*/  SHF.L.U32 R106, R106, 0x10, RZ ;  /* 0x000000106a6a7819 */ /* 0x000fe200000006ff */
[----:B------:R-:W-:Y:S06]  /*1e90*/  BRA `(.L_x_905) ;  /* 0x00000000001c7947 */ /* 0x000fec0003800000 */
.L_x_904:
[----:B-----5:R-:W-:Y:S02]  /*1ea0*/  PRMT R72, R64, 0x7632, R72 ;  /* 0x0000763240487816 */ /* 0x020fe40000000048 */
[----:B------:R-:W-:Y:S02]  /*1eb0*/  @P2 PRMT R73, R68, 0x7632, R73 ;  /* 0x0000763244492816 */ /* 0x000fe40000000049 */
[----:B------:R-:W-:-:S03]  /*1ec0*/  SHF.L.U32 R72, R72, 0x10, RZ ;  /* 0x0000001048487819 */ /* 0x000fc600000006ff */
[----:B------:R-:W-:Y:S02]  /*1ed0*/  @P2 IMAD.U32 R73, R73, 0x10000, RZ ;  /* 0x0001000049492824 */ /* 0x000fe400078e00ff */
[----:B------:R-:W-:-:S04]  /*1ee0*/  FMUL.FTZ R72, R72, UR8 ;  /* 0x0000000848487c20 */ /* 0x000fc80008410000 */
[----:B------:R-:W-:-:S04]  /*1ef0*/  FMUL.FTZ R106, R191, R72 ;  /* 0x00000048bf6a7220 */ /* 0x000fc80000410000 */
[----:B------:R-:W-:-:S07]  /*1f00*/  @P2 FADD.FTZ R106, R73, R106 ;  /* 0x0000006a496a2221 */ /* 0x000fce0000010000 */
.L_x_905:
[----:B------:R-:W-:Y:S05]  /*1f10*/  BSYNC B1 ;  /* 0x0000000000017941 */ /* 0x000fea0003800000 */
.L_x_903:
[----:B------:R-:W-:Y:S04]  /*1f20*/  BSSY B1, `(.L_x_906) ;  /* 0x000000b000017945 */ /* 0x000fe80003800000 */
[----:B------:R-:W-:Y:S05]  /*1f30*/  @P3 BRA `(.L_x_907) ;  /* 0x0000000000103947 */ /* 0x000fea0003800000 */
[----:B------:R-:W-:Y:S01]  /*1f40*/  MOV R105, RZ ;  /* 0x000000ff00697202 */ /* 0x000fe20000000f00 */
[----:B------:R-:W-:Y:S06]  /*1f50*/  @!P2 BRA `(.L_x_908) ;  /* 0x00000000001ca947 */ /* 0x000fec0003800000 */
[----:B-----5:R-:W-:Y:S01]  /*1f60*/  SHF.L.U32 R105, R69, 0x10, RZ ;  /* 0x0000001045697819 */ /* 0x020fe200000006ff */
[----:B------:R-:W-:Y:S06]  /*1f70*/  BRA `(.L_x_908) ;  /* 0x0000000000147947 */ /* 0x000fec0003800000 */
.L_x_907:
[----:B-----5:R-:W-:-:S05]  /*1f80*/  SHF.L.U32 R72, R65, 0x10, RZ ;  /* 0x0000001041487819 */ /* 0x020fca00000006ff */
[----:B------:R-:W-:-:S04]  /*1f90*/  FMUL.FTZ R72, R72, UR8 ;  /* 0x0000000848487c20 */ /* 0x000fc80008410000 */
[----:B------:R-:W-:Y:S01]  /*1fa0*/  FMUL.FTZ R105, R47, R72 ;  /* 0x000000482f697220 */ /* 0x000fe20000410000 */
[----:B------:R-:W-:-:S05]  /*1fb0*/  @P2 SHF.L.U32 R72, R69, 0x10, RZ ;  /* 0x0000001045482819 */ /* 0x000fca00000006ff */
[----:B------:R-:W-:-:S07]  /*1fc0*/  @P2 FADD.FTZ R105, R72, R105 ;  /* 0x0000006948692221 */ /* 0x000fce0000010000 */
.L_x_908:
[----:B------:R-:W-:Y:S05]  /*1fd0*/  BSYNC B1 ;  /* 0x0000000000017941 */ /* 0x000fea0003800000 */
.L_x_906:
[----:B------:R-:W-:Y:S04]  /*1fe0*/  BSSY B1, `(.L_x_909) ;  /* 0x000000e000017945 */ /* 0x000fe80003800000 */
[----:B------:R-:W-:Y:S05]  /*1ff0*/  @P3 BRA `(.L_x_910) ;  /* 0x0000000000143947 */ /* 0x000fea0003800000 */
[----:B------:R-:W-:Y:S01]  /*2000*/  IMAD.MOV.U32 R104, RZ, RZ, RZ ;  /* 0x000000ffff687224 */ /* 0x000fe200078e00ff */
[----:B------:R-:W-:Y:S06]  /*2010*/  @!P2 BRA `(.L_x_911) ;  /* 0x000000000028a947 */ /* 0x000fec0003800000 */
[----:B-----5:R-:W-:-:S04]  /*2020*/  PRMT R104, R69, 0x7632, R104 ;  /* 0x0000763245687816 */ /* 0x020fc80000000068 */
[----:B------:R-:W-:Y:S01]  /*2030*/  SHF.L.U32 R104, R104, 0x10, RZ ;  /* 0x0000001068687819 */ /* 0x000fe200000006ff */
[----:B------:R-:W-:Y:S06]  /*2040*/  BRA `(.L_x_911) ;  /* 0x00000000001c7947 */ /* 0x000fec0003800000 */
.L_x_910:
[----:B-----5:R-:W-:-:S04]  /*2050*/  PRMT R72, R65, 0x7632, R72 ;  /* 0x0000763241487816 */ /* 0x020fc80000000048 */
[----:B------:R-:W-:-:S05]  /*2060*/  SHF.L.U32 R72, R72, 0x10, RZ ;  /* 0x0000001048487819 */ /* 0x000fca00000006ff */
[----:B------:R-:W-:Y:S01]  /*2070*/  FMUL.FTZ R73, R72, UR8 ;  /* 0x0000000848497c20 */ /* 0x000fe20008410000 */
[----:B------:R-:W-:-:S03]  /*2080*/  @P2 PRMT R72, R69, 0x7632, R72 ;  /* 0x0000763245482816 */ /* 0x000fc60000000048 */
[----:B------:R-:W-:Y:S01]  /*2090*/  FMUL.FTZ R104, R190, R73 ;  /* 0x00000049be687220 */ /* 0x000fe20000410000 */
[----:B------:R-:W-:-:S05]  /*20a0*/  @P2 SHF.L.U32 R75, R72, 0x10, RZ ;  /* 0x00000010484b2819 */ /* 0x000fca00000006ff */
[----:B------:R-:W-:-:S07]  /*20b0*/  @P2 FADD.FTZ R104, R75, R104 ;  /* 0x000000684b682221 */ /* 0x000fce0000010000 */
.L_x_911:
[----:B------:R-:W-:Y:S05]  /*20c0*/  BSYNC B1 ;  /* 0x0000000000017941 */ /* 0x000fea0003800000 */
.L_x_909:
[----:B------:R-:W-:Y:S04]  /*20d0*/  BSSY B1, `(.L_x_912) ;  /* 0x000000b000017945 */ /* 0x000fe80003800000 */
[----:B------:R-:W-:Y:S05]  /*20e0*/  @P3 BRA `(.L_x_913) ;  /* 0x0000000000103947 */ /* 0x000fea0003800000 */
[----:B------:R-:W-:Y:S01]  /*20f0*/  HFMA2.MMA R103, -RZ, RZ, 0, 0 ;  /* 0x00000000ff677435 */ /* 0x000fe200000001ff */
[----:B------:R-:W-:Y:S10]  /*2100*/  @!P2 BRA `(.L_x_914) ;  /* 0x00000000001ca947 */ /* 0x000ff40003800000 */
[----:B-----5:R-:W-:Y:S01]  /*2110*/  IMAD.U32 R103, R70, 0x10000, RZ ;  /* 0x0001000046677824 */ /* 0x020fe200078e00ff */
[----:B------:R-:W-:Y:S06]  /*2120*/  BRA `(.L_x_914) ;  /* 0x0000000000147947 */ /* 0x000fec0003800000 */
.L_x_913:
[----:B-----5:R-:W-:-:S05]  /*2130*/  SHF.L.U32 R72, R66, 0x10, RZ ;  /* 0x0000001042487819 */ /* 0x020fca00000006ff */
[----:B------:R-:W-:Y:S01]  /*2140*/  FMUL.FTZ R103, R72, UR8 ;  /* 0x0000000848677c20 */ /* 0x000fe20008410000 */
[----:B------:R-:W-:-:S03]  /*2150*/  @P2 SHF.L.U32 R72, R70, 0x10, RZ ;  /* 0x0000001046482819 */ /* 0x000fc600000006ff */
[----:B------:R-:W-:-:S04]  /*2160*/  FMUL.FTZ R103, R46, R103 ;  /* 0x000000672e677220 */ /* 0x000fc80000410000 */
[----:B------:R-:W-:-:S07]  /*2170*/  @P2 FADD.FTZ R103, R72, R103 ;  /* 0x0000006748672221 */ /* 0x000fce0000010000 */
.L_x_914:
[----:B------:R-:W-:Y:S05]  /*2180*/  BSYNC B1 ;  /* 0x0000000000017941 */ /* 0x000fea0003800000 */
.L_x_912:
[----:B------:R-:W-:Y:S04]  /*2190*/  BSSY B1, `(.L_x_915) ;  /* 0x000000e000017945 */ /* 0x000fe80003800000 */
[----:B------:R-:W-:Y:S05]  /*21a0*/  @P3 BRA `(.L_x_916) ;  /* 0x0000000000143947 */ /* 0x000fea0003800000 */
[----:B------:R-:W-:Y:S01]  /*21b0*/  MOV R102, RZ ;  /* 0x000000ff00667202 */ /* 0x000fe20000000f00 */
[----:B------:R-:W-:Y:S06]  /*21c0*/  @!P2 BRA `(.L_x_917) ;  /* 0x000000000028a947 */ /* 0x000fec0003800000 */
[----:B-----5:R-:W-:-:S04]  /*21d0*/  PRMT R102, R70, 0x7632, R102 ;  /* 0x0000763246667816 */ /* 0x020fc80000000066 */
[----:B------:R-:W-:Y:S01]  /*21e0*/  SHF.L.U32 R102, R102, 0x10, RZ ;  /* 0x0000001066667819 */ /* 0x000fe200000006ff */
[----:B------:R-:W-:Y:S06]  /*21f0*/  BRA `(.L_x_917) ;  /* 0x00000000001c7947 */ /* 0x000fec0003800000 */
.L_x_916:
[----:B-----5:R-:W-:Y:S02]  /*2200*/  PRMT R72, R66, 0x7632, R72 ;  /* 0x0000763242487816 */ /* 0x020fe40000000048 */
[----:B------:R-:W-:-:S03]  /*2210*/  @P2 PRMT R73, R70, 0x7632, R73 ;  /* 0x0000763246492816 */ /* 0x000fc60000000049 */
[----:B------:R-:W-:Y:S01]  /*2220*/  IMAD.U32 R72, R72, 0x10000, RZ ;  /* 0x0001000048487824 */ /* 0x000fe200078e00ff */
[----:B------:R-:W-:-:S03]  /*2230*/  @P2 SHF.L.U32 R73, R73, 0x10, RZ ;  /* 0x0000001049492819 */ /* 0x000fc600000006ff */
[----:B------:R-:W-:-:S04]  /*2240*/  FMUL.FTZ R72, R72, UR8 ;  /* 0x0000000848487c20 */ /* 0x000fc80008410000 */
[----:B------:R-:W-:-:S04]  /*2250*/  FMUL.FTZ R102, R189, R72 ;  /* 0x00000048bd667220 */ /* 0x000fc80000410000 */
[----:B------:R-:W-:-:S07]  /*2260*/  @P2 FADD.FTZ R102, R73, R102 ;  /* 0x0000006649662221 */ /* 0x000fce0000010000 */
.L_x_917:
[----:B------:R-:W-:Y:S05]  /*2270*/  BSYNC B1 ;  /* 0x0000000000017941 */ /* 0x000fea0003800000 */
.L_x_915:
[----:B------:R-:W-:Y:S04]  /*2280*/  BSSY B1, `(.L_x_918) ;  /* 0x000000b000017945 */ /* 0x000fe80003800000 */
[----:B------:R-:W-:Y:S05]  /*2290*/  @P3 BRA `(.L_x_919) ;  /* 0x0000000000103947 */ /* 0x000fea0003800000 */
[----:B------:R-:W-:Y:S01]  /*22a0*/  HFMA2.MMA R101, -RZ, RZ, 0, 0 ;  /* 0x00000000ff657435 */ /* 0x000fe200000001ff */
[----:B------:R-:W-:Y:S10]  /*22b0*/  @!P2 BRA `(.L_x_920) ;  /* 0x00000000001ca947 */ /* 0x000ff40003800000 */
[----:B-----5:R-:W-:Y:S01]  /*22c0*/  SHF.L.U32 R101, R71, 0x10, RZ ;  /* 0x0000001047657819 */ /* 0x020fe200000006ff */
[----:B------:R-:W-:Y:S06]  /*22d0*/  BRA `(.L_x_920) ;  /* 0x0000000000147947 */ /* 0x000fec0003800000 */
.L_x_919:
[----:B-----5:R-:W-:-:S05]  /*22e0*/  SHF.L.U32 R72, R67, 0x10, RZ ;  /* 0x0000001043487819 */ /* 0x020fca00000006ff */
[----:B------:R-:W-:-:S04]  /*22f0*/  FMUL.FTZ R72, R72, UR8 ;  /* 0x0000000848487c20 */ /* 0x000fc80008410000 */
[----:B------:R-:W-:Y:S01]  /*2300*/  FMUL.FTZ R101, R45, R72 ;  /* 0x000000482d657220 */ /* 0x000fe20000410000 */
[----:B------:R-:W-:-:S04]  /*2310*/  @P2 IMAD.U32 R72, R71, 0x10000, RZ ;  /* 0x0001000047482824 */ /* 0x000fc800078e00ff */
[----:B------:R-:W-:-:S07]  /*2320*/  @P2 FADD.FTZ R101, R72, R101 ;  /* 0x0000006548652221 */ /* 0x000fce0000010000 */
.L_x_920:
[----:B------:R-:W-:Y:S05]  /*2330*/  BSYNC B1 ;  /* 0x0000000000017941 */ /* 0x000fea0003800000 */
.L_x_918:
[----:B------:R-:W-:Y:S04]  /*2340*/  BSSY B1, `(.L_x_921) ;  /* 0x000000e000017945 */ /* 0x000fe80003800000 */
[----:B------:R-:W-:Y:S05]  /*2350*/  @P3 BRA `(.L_x_922) ;  /* 0x0000000000143947 */ /* 0x000fea0003800000 */
[----:B------:R-:W-:Y:S01]  /*2360*/  MOV R100, RZ ;  /* 0x000000ff00647202 */ /* 0x000fe20000000f00 */
[----:B------:R-:W-:Y:S06]  /*2370*/  @!P2 BRA `(.L_x_923) ;  /* 0x000000000028a947 */ /* 0x000fec0003800000 */
[----:B-----5:R-:W-:-:S04]  /*2380*/  PRMT R100, R71, 0x7632, R100 ;  /* 0x0000763247647816 */ /* 0x020fc80000000064 */
[----:B------:R-:W-:Y:S01]  /*2390*/  SHF.L.U32 R100, R100, 0x10, RZ ;  /* 0x0000001064647819 */ /* 0x000fe200000006ff */
[----:B------:R-:W-:Y:S06]  /*23a0*/  BRA `(.L_x_923) ;  /* 0x00000000001c7947 */ /* 0x000fec0003800000 */
.L_x_922:
[----:B-----5:R-:W-:-:S04]  /*23b0*/  PRMT R72, R67, 0x7632, R72 ;  /* 0x0000763243487816 */ /* 0x020fc80000000048 */
[----:B------:R-:W-:-:S05]  /*23c0*/  SHF.L.U32 R72, R72, 0x10, RZ ;  /* 0x0000001048487819 */ /* 0x000fca00000006ff */
[----:B------:R-:W-:Y:S01]  /*23d0*/  FMUL.FTZ R73, R72, UR8 ;  /* 0x0000000848497c20 */ /* 0x000fe20008410000 */
[----:B------:R-:W-:-:S03]  /*23e0*/  @P2 PRMT R72, R71, 0x7632, R72 ;  /* 0x0000763247482816 */ /* 0x000fc60000000048 */
[----:B------:R-:W-:Y:S01]  /*23f0*/  FMUL.FTZ R100, R188, R73 ;  /* 0x00000049bc647220 */ /* 0x000fe20000410000 */
[----:B------:R-:W-:-:S05]  /*2400*/  @P2 SHF.L.U32 R75, R72, 0x10, RZ ;  /* 0x00000010484b2819 */ /* 0x000fca00000006ff */
[----:B------:R-:W-:-:S07]  /*2410*/  @P2 FADD.FTZ R100, R75, R100 ;  /* 0x000000644b642221 */ /* 0x000fce0000010000 */
.L_x_923:
[----:B------:R-:W-:Y:S05]  /*2420*/  BSYNC B1 ;  /* 0x0000000000017941 */ /* 0x000fea0003800000 */
.L_x_921:
[----:B------:R-:W0:Y:S01]  /*2430*/  LDC.64 R250, c[0x0][0x238] ;  /* 0x00008e00fffa7b82 */ /* 0x000e220000000a00 */
[----:B------:R-:W-:Y:S01]  /*2440*/  F2FP.BF16.F32.PACK_AB R75, R100, R101 ;  /* 0x00000065644b723e */ /* 0x000fe200000010ff */
[----:B------:R-:W-:Y:S01]  /*2450*/  VIADD R249, R249, 0x80 ;  /* 0x00000080f9f97836 */ /* 0x000fe20000000000 */
[----:B------:R-:W-:Y:S02]  /*2460*/  F2FP.BF16.F32.PACK_AB R74, R102, R103 ;  /* 0x00000067664a723e */ /* 0x000fe400000010ff */
[----:B------:R-:W-:Y:S02]  /*2470*/  F2FP.BF16.F32.PACK_AB R73, R104, R105 ;  /* 0x000000696849723e */ /* 0x000fe400000010ff */
[----:B------:R-:W-:Y:S01]  /*2480*/  F2FP.BF16.F32.PACK_AB R72, R106, R107 ;  /* 0x0000006b6a48723e */ /* 0x000fe200000010ff */
[C---:B0-----:R-:W-:Y:S01]  /*2490*/  IMAD.WIDE.U32 R250, R248.reuse, 0x10, R250 ;  /* 0x00000010f8fa7825 */ /* 0x041fe200078e00fa */
[----:B------:R-:W-:-:S04]  /*24a0*/  IADD3 R248, R248, 0x80, RZ ;  /* 0x00000080f8f87810 */ /* 0x000fc80007ffe0ff */
[----:B------:R0:W-:Y:S03]  /*24b0*/  STG.E.128 desc[UR4][R250.64], R72 ;  /* 0x00000048fa007986 */ /* 0x0001e6000c101d04 */
.L_x_899:
[----:B------:R-:W-:Y:S05]  /*24c0*/  BSYNC B0 ;  /* 0x0000000000007941 */ /* 0x000fea0003800000 */
.L_x_898:
        /* <DEDUP_REMOVED lines=14> */
[----:B------:R-:W-:Y:S01]  /*25b0*/  HFMA2.MMA R193, -RZ, RZ, 0, 0 ;  /* 0x00000000ffc17435 */ /* 0x000fe200000001ff */
[----:B------:R-:W-:Y:S10]  /*25c0*/  @!P2 BRA `(.L_x_928) ;  /* 0x00000000001ca947 */ /* 0x000ff40003800000 */
[----:B-----5:R-:W-:Y:S01]  /*25d0*/  SHF.L.U32 R193, R68, 0x10, RZ ;  /* 0x0000001044c17819 */ /* 0x020fe200000006ff */
[----:B------:R-:W-:Y:S06]  /*25e0*/  BRA `(.L_x_928) ;  /* 0x0000000000147947 */ /* 0x000fec0003800000 */
.L_x_927:
[----:B-----5:R-:W-:-:S05]  /*25f0*/  SHF.L.U32 R72, R64, 0x10, RZ ;  /* 0x0000001040487819 */ /* 0x020fca00000006ff */
[----:B------:R-:W-:Y:S01]  /*2600*/  FMUL.FTZ R193, R72, UR8 ;  /* 0x0000000848c17c20 */ /* 0x000fe20008410000 */
[----:B------:R-:W-:-:S03]  /*2610*/  @P2 IMAD.U32 R72, R68, 0x10000, RZ ;  /* 0x0001000044482824 */ /* 0x000fc600078e00ff */
[----:B------:R-:W-:-:S04]  /*2620*/  FMUL.FTZ R193, R44, R193 ;  /* 0x000000c12cc17220 */ /* 0x000fc80000410000 */
[----:B------:R-:W-:-:S07]  /*2630*/  @P2 FADD.FTZ R193, R72, R193 ;  /* 0x000000c148c12221 */ /* 0x000fce0000010000 */
.L_x_928:
[----:B------:R-:W-:Y:S05]  /*2640*/  BSYNC B1 ;  /* 0x0000000000017941 */ /* 0x000fea0003800000 */
.L_x_926:
[----:B------:R-:W-:Y:S04]  /*2650*/  BSSY B1, `(.L_x_929) ;  /* 0x000000e000017945 */ /* 0x000fe80003800000 */
[----:B------:R-:W-:Y:S05]  /*2660*/  @P3 BRA `(.L_x_930) ;  /* 0x0000000000143947 */ /* 0x000fea0003800000 */
[----:B------:R-:W-:Y:S01]  /*2670*/  MOV R194, RZ ;  /* 0x000000ff00c27202 */ /* 0x000fe20000000f00 */
[----:B------:R-:W-:Y:S06]  /*2680*/  @!P2 BRA `(.L_x_931) ;  /* 0x000000000028a947 */ /* 0x000fec0003800000 */
[----:B-----5:R-:W-:-:S04]  /*2690*/  PRMT R194, R68, 0x7632, R194 ;  /* 0x0000763244c27816 */ /* 0x020fc800000000c2 */
[----:B------:R-:W-:Y:S01]  /*26a0*/  SHF.L.U32 R194, R194, 0x10, RZ ;  /* 0x00000010c2c27819 */ /* 0x000fe200000006ff */
[----:B------:R-:W-:Y:S06]  /*26b0*/  BRA `(.L_x_931) ;  /* 0x00000000001c7947 */ /* 0x000fec0003800000 */
.L_x_930:
[----:B-----5:R-:W-:Y:S02]  /*26c0*/  PRMT R72, R64, 0x7632, R72 ;  /* 0x0000763240487816 */ /* 0x020fe40000000048 */
[----:B------:R-:W-:Y:S02]  /*26d0*/  @P2 PRMT R73, R68, 0x7632, R73 ;  /* 0x0000763244492816 */ /* 0x000fe40000000049 */
[----:B------:R-:W-:Y:S02]  /*26e0*/  SHF.L.U32 R72, R72, 0x10, RZ ;  /* 0x0000001048487819 */ /* 0x000fe400000006ff */
[----:B------:R-:W-:-:S03]  /*26f0*/  @P2 SHF.L.U32 R73, R73, 0x10, RZ ;  /* 0x0000001049492819 */ /* 0x000fc600000006ff */
[----:B------:R-:W-:-:S04]  /*2700*/  FMUL.FTZ R72, R72, UR8 ;  /* 0x0000000848487c20 */ /* 0x000fc80008410000 */
[----:B------:R-:W-:-:S04]  /*2710*/  FMUL.FTZ R194, R187, R72 ;  /* 0x00000048bbc27220 */ /* 0x000fc80000410000 */
[----:B------:R-:W-:-:S07]  /*2720*/  @P2 FADD.FTZ R194, R73, R194 ;  /* 0x000000c249c22221 */ /* 0x000fce0000010000 */
.L_x_931:
[----:B------:R-:W-:Y:S05]  /*2730*/  BSYNC B1 ;  /* 0x0000000000017941 */ /* 0x000fea0003800000 */
.L_x_929:
[----:B------:R-:W-:Y:S04]  /*2740*/  BSSY B1, `(.L_x_932) ;  /* 0x000000b000017945 */ /* 0x000fe80003800000 */
[----:B------:R-:W-:Y:S05]  /*2750*/  @P3 BRA `(.L_x_933) ;  /* 0x0000000000103947 */ /* 0x000fea0003800000 */
[----:B------:R-:W-:Y:S01]  /*2760*/  IMAD.MOV.U32 R195, RZ, RZ, RZ ;  /* 0x000000ffffc37224 */ /* 0x000fe200078e00ff */
[----:B------:R-:W-:Y:S06]  /*2770*/  @!P2 BRA `(.L_x_934) ;  /* 0x00000000001ca947 */ /* 0x000fec0003800000 */
[----:B-----5:R-:W-:Y:S01]  /*2780*/  SHF.L.U32 R195, R69, 0x10, RZ ;  /* 0x0000001045c37819 */ /* 0x020fe200000006ff */
[----:B------:R-:W-:Y:S06]  /*2790*/  BRA `(.L_x_934) ;  /* 0x0000000000147947 */ /* 0x000fec0003800000 */
.L_x_933:
[----:B-----5:R-:W-:-:S05]  /*27a0*/  SHF.L.U32 R72, R65, 0x10, RZ ;  /* 0x0000001041487819 */ /* 0x020fca00000006ff */
[----:B------:R-:W-:-:S04]  /*27b0*/  FMUL.FTZ R72, R72, UR8 ;  /* 0x0000000848487c20 */ /* 0x000fc80008410000 */
[----:B------:R-:W-:Y:S01]  /*27c0*/  FMUL.FTZ R195, R43, R72 ;  /* 0x000000482bc37220 */ /* 0x000fe20000410000 */
[----:B------:R-:W-:-:S05]  /*27d0*/  @P2 SHF.L.U32 R72, R69, 0x10, RZ ;  /* 0x0000001045482819 */ /* 0x000fca00000006ff */
[----:B------:R-:W-:-:S07]  /*27e0*/  @P2 FADD.FTZ R195, R72, R195 ;  /* 0x000000c348c32221 */ /* 0x000fce0000010000 */
.L_x_934:
[----:B------:R-:W-:Y:S05]  /*27f0*/  BSYNC B1 ;  /* 0x0000000000017941 */ /* 0x000fea0003800000 */
.L_x_932:
[----:B------:R-:W-:Y:S04]  /*2800*/  BSSY B1, `(.L_x_935) ;  /* 0x000000e000017945 */ /* 0x000fe80003800000 */
[----:B------:R-:W-:Y:S05]  /*2810*/  @P3 BRA `(.L_x_936) ;  /* 0x0000000000143947 */ /* 0x000fea0003800000 */
[----:B------:R-:W-:Y:S01]  /*2820*/  HFMA2.MMA R196, -RZ, RZ, 0, 0 ;  /* 0x00000000ffc47435 */ /* 0x000fe200000001ff */
[----:B------:R-:W-:Y:S10]  /*2830*/  @!P2 BRA `(.L_x_937) ;  /* 0x000000000028a947 */ /* 0x000ff40003800000 */
[----:B-----5:R-:W-:-:S05]  /*2840*/  PRMT R196, R69, 0x7632, R196 ;  /* 0x0000763245c47816 */ /* 0x020fca00000000c4 */
[----:B------:R-:W-:Y:S01]  /*2850*/  IMAD.U32 R196, R196, 0x10000, RZ ;  /* 0x00010000c4c47824 */ /* 0x000fe200078e00ff */
[----:B------:R-:W-:Y:S06]  /*2860*/  BRA `(.L_x_937) ;  /* 0x00000000001c7947 */ /* 0x000fec0003800000 */
.L_x_936:
[----:B-----5:R-:W-:-:S04]  /*2870*/  PRMT R72, R65, 0x7632, R72 ;  /* 0x0000763241487816 */ /* 0x020fc80000000048 */
[----:B------:R-:W-:-:S05]  /*2880*/  SHF.L.U32 R72, R72, 0x10, RZ ;  /* 0x0000001048487819 */ /* 0x000fca00000006ff */
[----:B------:R-:W-:Y:S01]  /*2890*/  FMUL.FTZ R73, R72, UR8 ;  /* 0x0000000848497c20 */ /* 0x000fe20008410000 */
[----:B------:R-:W-:-:S03]  /*28a0*/  @P2 PRMT R72, R69, 0x7632, R72 ;  /* 0x0000763245482816 */ /* 0x000fc60000000048 */
[----:B------:R-:W-:Y:S01]  /*28b0*/  FMUL.FTZ R196, R186, R73 ;  /* 0x00000049bac47220 */ /* 0x000fe20000410000 */
[----:B------:R-:W-:-:S05]  /*28c0*/  @P2 SHF.L.U32 R75, R72, 0x10, RZ ;  /* 0x00000010484b2819 */ /* 0x000fca00000006ff */
[----:B------:R-:W-:-:S07]  /*28d0*/  @P2 FADD.FTZ R196, R75, R196 ;  /* 0x000000c44bc42221 */ /* 0x000fce0000010000 */
.L_x_937:
[----:B------:R-:W-:Y:S05]  /*28e0*/  BSYNC B1 ;  /* 0x0000000000017941 */ /* 0x000fea0003800000 */
.L_x_935:
[----:B------:R-:W-:Y:S04]  /*28f0*/  BSSY B1, `(.L_x_938) ;  /* 0x000000b000017945 */ /* 0x000fe80003800000 */
[----:B------:R-:W-:Y:S05]  /*2900*/  @P3 BRA `(.L_x_939) ;  /* 0x0000000000103947 */ /* 0x000fea0003800000 */
[----:B------:R-:W-:Y:S01]  /*2910*/  MOV R197, RZ ;  /* 0x000000ff00c57202 */ /* 0x000fe20000000f00 */
[----:B------:R-:W-:Y:S06]  /*2920*/  @!P2 BRA `(.L_x_940) ;  /* 0x00000000001ca947 */ /* 0x000fec0003800000 */
[----:B-----5:R-:W-:Y:S01]  /*2930*/  SHF.L.U32 R197, R70, 0x10, RZ ;  /* 0x0000001046c57819 */ /* 0x020fe200000006ff */
[----:B------:R-:W-:Y:S06]  /*2940*/  BRA `(.L_x_940) ;  /* 0x0000000000147947 */ /* 0x000fec0003800000 */
.L_x_939:
[----:B-----5:R-:W-:-:S04]  /*2950*/  IMAD.U32 R72, R66, 0x10000, RZ ;  /* 0x0001000042487824 */ /* 0x020fc800078e00ff */
[----:B------:R-:W-:Y:S01]  /*2960*/  FMUL.FTZ R197, R72, UR8 ;  /* 0x0000000848c57c20 */ /* 0x000fe20008410000 */
[----:B------:R-:W-:-:S03]  /*2970*/  @P2 SHF.L.U32 R72, R70, 0x10, RZ ;  /* 0x0000001046482819 */ /* 0x000fc600000006ff */
[----:B------:R-:W-:-:S04]  /*2980*/  FMUL.FTZ R197, R42, R197 ;  /* 0x000000c52ac57220 */ /* 0x000fc80000410000 */
[----:B------:R-:W-:-:S07]  /*2990*/  @P2 FADD.FTZ R197, R72, R197 ;  /* 0x000000c548c52221 */ /* 0x000fce0000010000 */
.L_x_940:
[----:B------:R-:W-:Y:S05]  /*29a0*/  BSYNC B1 ;  /* 0x0000000000017941 */ /* 0x000fea0003800000 */
.L_x_938:
[----:B------:R-:W-:Y:S04]  /*29b0*/  BSSY B1, `(.L_x_941) ;  /* 0x000000e000017945 */ /* 0x000fe80003800000 */
[----:B------:R-:W-:Y:S05]  /*29c0*/  @P3 BRA `(.L_x_942) ;  /* 0x0000000000143947 */ /* 0x000fea0003800000 */
[----:B------:R-:W-:Y:S01]  /*29d0*/  HFMA2.MMA R198, -RZ, RZ, 0, 0 ;  /* 0x00000000ffc67435 */ /* 0x000fe200000001ff */
[----:B------:R-:W-:Y:S10]  /*29e0*/  @!P2 BRA `(.L_x_943) ;  /* 0x000000000028a947 */ /* 0x000ff40003800000 */
[----:B-----5:R-:W-:-:S04]  /*29f0*/  PRMT R198, R70, 0x7632, R198 ;  /* 0x0000763246c67816 */ /* 0x020fc800000000c6 */
[----:B------:R-:W-:Y:S01]  /*2a00*/  SHF.L.U32 R198, R198, 0x10, RZ ;  /* 0x00000010c6c67819 */ /* 0x000fe200000006ff */
[----:B------:R-:W-:Y:S06]  /*2a10*/  BRA `(.L_x_943) ;  /* 0x00000000001c7947 */ /* 0x000fec0003800000 */
.L_x_942:
[----:B-----5:R-:W-:Y:S02]  /*2a20*/  PRMT R72, R66, 0x7632, R72 ;  /* 0x0000763242487816 */ /* 0x020fe40000000048 */
[----:B------:R-:W-:Y:S02]  /*2a30*/  @P2 PRMT R73, R70, 0x7632, R73 ;  /* 0x0000763246492816 */ /* 0x000fe40000000049 */
[----:B------:R-:W-:-:S03]  /*2a40*/  SHF.L.U32 R72, R72, 0x10, RZ ;  /* 0x0000001048487819 */ /* 0x000fc600000006ff */
[----:B------:R-:W-:Y:S02]  /*2a50*/  @P2 IMAD.U32 R73, R73, 0x10000, RZ ;  /* 0x0001000049492824 */ /* 0x000fe400078e00ff */
[----:B------:R-:W-:-:S04]  /*2a60*/  FMUL.FTZ R72, R72, UR8 ;  /* 0x0000000848487c20 */ /* 0x000fc80008410000 */
[----:B------:R-:W-:-:S04]  /*2a70*/  FMUL.FTZ R198, R185, R72 ;  /* 0x00000048b9c67220 */ /* 0x000fc80000410000 */
[----:B------:R-:W-:-:S07]  /*2a80*/  @P2 FADD.FTZ R198, R73, R198 ;  /* 0x000000c649c62221 */ /* 0x000fce0000010000 */
.L_x_943:
[----:B------:R-:W-:Y:S05]  /*2a90*/  BSYNC B1 ;  /* 0x0000000000017941 */ /* 0x000fea0003800000 */
.L_x_941:
[----:B------:R-:W-:Y:S04]  /*2aa0*/  BSSY B1, `(.L_x_944) ;  /* 0x000000b000017945 */ /* 0x000fe80003800000 */
[----:B------:R-:W-:Y:S05]  /*2ab0*/  @P3 BRA `(.L_x_945) ;  /* 0x0000000000103947 */ /* 0x000fea0003800000 */
[----:B------:R-:W-:Y:S01]  /*2ac0*/  MOV R199, RZ ;  /* 0x000000ff00c77202 */ /* 0x000fe20000000f00 */
[----:B------:R-:W-:Y:S06]  /*2ad0*/  @!P2 BRA `(.L_x_946) ;  /* 0x00000000001ca947 */ /* 0x000fec0003800000 */
[----:B-----5:R-:W-:Y:S01]  /*2ae0*/  SHF.L.U32 R199, R71, 0x10, RZ ;  /* 0x0000001047c77819 */ /* 0x020fe200000006ff */
[----:B------:R-:W-:Y:S06]  /*2af0*/  BRA `(.L_x_946) ;  /* 0x0000000000147947 */ /* 0x000fec0003800000 */
.L_x_945:
[----:B-----5:R-:W-:-:S05]  /*2b00*/  SHF.L.U32 R72, R67, 0x10, RZ ;  /* 0x0000001043487819 */ /* 0x020fca00000006ff */
[----:B------:R-:W-:-:S04]  /*2b10*/  FMUL.FTZ R72, R72, UR8 ;  /* 0x0000000848487c20 */ /* 0x000fc80008410000 */
[----:B------:R-:W-:Y:S01]  /*2b20*/  FMUL.FTZ R199, R41, R72 ;  /* 0x0000004829c77220 */ /* 0x000fe20000410000 */
[----:B------:R-:W-:-:S05]  /*2b30*/  @P2 SHF.L.U32 R72, R71, 0x10, RZ ;  /* 0x0000001047482819 */ /* 0x000fca00000006ff */
[----:B------:R-:W-:-:S07]  /*2b40*/  @P2 FADD.FTZ R199, R72, R199 ;  /* 0x000000c748c72221 */ /* 0x000fce0000010000 */
.L_x_946:
[----:B------:R-:W-:Y:S05]  /*2b50*/  BSYNC B1 ;  /* 0x0000000000017941 */ /* 0x000fea0003800000 */
.L_x_944:
[----:B------:R-:W-:Y:S04]  /*2b60*/  BSSY B1, `(.L_x_947) ;  /* 0x000000e000017945 */ /* 0x000fe80003800000 */
[----:B------:R-:W-:Y:S05]  /*2b70*/  @P3 BRA `(.L_x_948) ;  /* 0x0000000000143947 */ /* 0x000fea0003800000 */
[----:B------:R-:W-:Y:S01]  /*2b80*/  IMAD.MOV.U32 R200, RZ, RZ, RZ ;  /* 0x000000ffffc87224 */ /* 0x000fe200078e00ff */
[----:B------:R-:W-:Y:S06]  /*2b90*/  @!P2 BRA `(.L_x_949) ;  /* 0x000000000028a947 */ /* 0x000fec0003800000 */
[----:B-----5:R-:W-:-:S04]  /*2ba0*/  PRMT R200, R71, 0x7632, R200 ;  /* 0x0000763247c87816 */ /* 0x020fc800000000c8 */
[----:B------:R-:W-:Y:S01]  /*2bb0*/  SHF.L.U32 R200, R200, 0x10, RZ ;  /* 0x00000010c8c87819 */ /* 0x000fe200000006ff */
[----:B------:R-:W-:Y:S06]  /*2bc0*/  BRA `(.L_x_949) ;  /* 0x00000000001c7947 */ /* 0x000fec0003800000 */
.L_x_948:
[----:B-----5:R-:W-:-:S04]  /*2bd0*/  PRMT R72, R67, 0x7632, R72 ;  /* 0x0000763243487816 */ /* 0x020fc80000000048 */
[----:B------:R-:W-:-:S05]  /*2be0*/  SHF.L.U32 R72, R72, 0x10, RZ ;  /* 0x0000001048487819 */ /* 0x000fca00000006ff */
[----:B------:R-:W-:Y:S01]  /*2bf0*/  FMUL.FTZ R73, R72, UR8 ;  /* 0x0000000848497c20 */ /* 0x000fe20008410000 */
[----:B------:R-:W-:-:S03]  /*2c00*/  @P2 PRMT R72, R71, 0x7632, R72 ;  /* 0x0000763247482816 */ /* 0x000fc60000000048 */
[----:B------:R-:W-:Y:S01]  /*2c10*/  FMUL.FTZ R200, R184, R73 ;  /* 0x00000049b8c87220 */ /* 0x000fe20000410000 */
[----:B------:R-:W-:-:S05]  /*2c20*/  @P2 SHF.L.U32 R75, R72, 0x10, RZ ;  /* 0x00000010484b2819 */ /* 0x000fca00000006ff */
[----:B------:R-:W-:-:S07]  /*2c30*/  @P2 FADD.FTZ R200, R75, R200 ;  /* 0x000000c84bc82221 */ /* 0x000fce0000010000 */
.L_x_949:
[----:B------:R-:W-:Y:S05]  /*2c40*/  BSYNC B1 ;  /* 0x0000000000017941 */ /* 0x000fea0003800000 */
.L_x_947:
        /* <DEDUP_REMOVED lines=9> */
.L_x_925:
[----:B------:R-:W-:Y:S05]  /*2ce0*/  BSYNC B0 ;  /* 0x0000000000007941 */ /* 0x000fea0003800000 */
.L_x_924:
        /* <DEDUP_REMOVED lines=18> */
.L_x_953:
[----:B-----5:R-:W-:-:S05]  /*2e10*/  SHF.L.U32 R72, R64, 0x10, RZ ;  /* 0x0000001040487819 */ /* 0x020fca00000006ff */
[----:B------:R-:W-:Y:S01]  /*2e20*/  FMUL.FTZ R201, R72, UR8 ;  /* 0x0000000848c97c20 */ /* 0x000fe20008410000 */
[----:B------:R-:W-:-:S03]  /*2e30*/  @P2 SHF.L.U32 R72, R68, 0x10, RZ ;  /* 0x0000001044482819 */ /* 0x000fc600000006ff */
[----:B------:R-:W-:-:S04]  /*2e40*/  FMUL.FTZ R201, R40, R201 ;  /* 0x000000c928c97220 */ /* 0x000fc80000410000 */
[----:B------:R-:W-:-:S07]  /*2e50*/  @P2 FADD.FTZ R201, R72, R201 ;  /* 0x000000c948c92221 */ /* 0x000fce0000010000 */
.L_x_954:
[----:B------:R-:W-:Y:S05]  /*2e60*/  BSYNC B1 ;  /* 0x0000000000017941 */ /* 0x000fea0003800000 */
.L_x_952:
[----:B------:R-:W-:Y:S04]  /*2e70*/  BSSY B1, `(.L_x_955) ;  /* 0x000000e000017945 */ /* 0x000fe80003800000 */
[----:B------:R-:W-:Y:S05]  /*2e80*/  @P3 BRA `(.L_x_956) ;  /* 0x0000000000143947 */ /* 0x000fea0003800000 */
[----:B------:R-:W-:Y:S01]  /*2e90*/  IMAD.MOV.U32 R202, RZ, RZ, RZ ;  /* 0x000000ffffca7224 */ /* 0x000fe200078e00ff */
[----:B------:R-:W-:Y:S06]  /*2ea0*/  @!P2 BRA `(.L_x_957) ;  /* 0x000000000028a947 */ /* 0x000fec0003800000 */
[----:B-----5:R-:W-:-:S04]  /*2eb0*/  PRMT R202, R68, 0x7632, R202 ;  /* 0x0000763244ca7816 */ /* 0x020fc800000000ca */
[----:B------:R-:W-:Y:S01]  /*2ec0*/  SHF.L.U32 R202, R202, 0x10, RZ ;  /* 0x00000010caca7819 */ /* 0x000fe200000006ff */
[----:B------:R-:W-:Y:S06]  /*2ed0*/  BRA `(.L_x_957) ;  /* 0x00000000001c7947 */ /* 0x000fec0003800000 */
.L_x_956:
[----:B-----5:R-:W-:Y:S02]  /*2ee0*/  PRMT R72, R64, 0x7632, R72 ;  /* 0x0000763240487816 */ /* 0x020fe40000000048 */
[----:B------:R-:W-:Y:S02]  /*2ef0*/  @P2 PRMT R73, R68, 0x7632, R73 ;  /* 0x0000763244492816 */ /* 0x000fe40000000049 */
[----:B------:R-:W-:Y:S02]  /*2f00*/  SHF.L.U32 R72, R72, 0x10, RZ ;  /* 0x0000001048487819 */ /* 0x000fe400000006ff */
[----:B------:R-:W-:-:S03]  /*2f10*/  @P2 SHF.L.U32 R73, R73, 0x10, RZ ;  /* 0x0000001049492819 */ /* 0x000fc600000006ff */
[----:B------:R-:W-:-:S04]  /*2f20*/  FMUL.FTZ R72, R72, UR8 ;  /* 0x0000000848487c20 */ /* 0x000fc80008410000 */
[----:B------:R-:W-:-:S04]  /*2f30*/  FMUL.FTZ R202, R183, R72 ;  /* 0x00000048b7ca7220 */ /* 0x000fc80000410000 */
[----:B------:R-:W-:-:S07]  /*2f40*/  @P2 FADD.FTZ R202, R73, R202 ;  /* 0x000000ca49ca2221 */ /* 0x000fce0000010000 */
.L_x_957:
[----:B------:R-:W-:Y:S05]  /*2f50*/  BSYNC B1 ;  /* 0x0000000000017941 */ /* 0x000fea0003800000 */
.L_x_955:
[----:B------:R-:W-:Y:S04]  /*2f60*/  BSSY B1, `(.L_x_958) ;  /* 0x000000b000017945 */ /* 0x000fe80003800000 */
[----:B------:R-:W-:Y:S05]  /*2f70*/  @P3 BRA `(.L_x_959) ;  /* 0x0000000000103947 */ /* 0x000fea0003800000 */
[----:B------:R-:W-:Y:S01]  /*2f80*/  MOV R203, RZ ;  /* 0x000000ff00cb7202 */ /* 0x000fe20000000f00 */
[----:B------:R-:W-:Y:S06]  /*2f90*/  @!P2 BRA `(.L_x_960) ;  /* 0x00000000001ca947 */ /* 0x000fec0003800000 */
[----:B-----5:R-:W-:Y:S01]  /*2fa0*/  IMAD.U32 R203, R69, 0x10000, RZ ;  /* 0x0001000045cb7824 */ /* 0x020fe200078e00ff */
[----:B------:R-:W-:Y:S06]  /*2fb0*/  BRA `(.L_x_960) ;  /* 0x0000000000147947 */ /* 0x000fec0003800000 */
.L_x_959:
[----:B-----5:R-:W-:-:S05]  /*2fc0*/  SHF.L.U32 R72, R65, 0x10, RZ ;  /* 0x0000001041487819 */ /* 0x020fca00000006ff */
[----:B------:R-:W-:-:S04]  /*2fd0*/  FMUL.FTZ R72, R72, UR8 ;  /* 0x0000000848487c20 */ /* 0x000fc80008410000 */
[----:B------:R-:W-:Y:S01]  /*2fe0*/  FMUL.FTZ R203, R39, R72 ;  /* 0x0000004827cb7220 */ /* 0x000fe20000410000 */
[----:B------:R-:W-:-:S05]  /*2ff0*/  @P2 SHF.L.U32 R72, R69, 0x10, RZ ;  /* 0x0000001045482819 */ /* 0x000fca00000006ff */
[----:B------:R-:W-:-:S07]  /*3000*/  @P2 FADD.FTZ R203, R72, R203 ;  /* 0x000000cb48cb2221 */ /* 0x000fce0000010000 */
.L_x_960:
[----:B------:R-:W-:Y:S05]  /*3010*/  BSYNC B1 ;  /* 0x0000000000017941 */ /* 0x000fea0003800000 */
.L_x_958:
[----:B------:R-:W-:Y:S04]  /*3020*/  BSSY B1, `(.L_x_961) ;  /* 0x000000e000017945 */ /* 0x000fe80003800000 */
[----:B------:R-:W-:Y:S05]  /*3030*/  @P3 BRA `(.L_x_962) ;  /* 0x0000000000143947 */ /* 0x000fea0003800000 */
[----:B------:R-:W-:Y:S01]  /*3040*/  HFMA2.MMA R204, -RZ, RZ, 0, 0 ;  /* 0x00000000ffcc7435 */ /* 0x000fe200000001ff */
[----:B------:R-:W-:Y:S10]  /*3050*/  @!P2 BRA `(.L_x_963) ;  /* 0x000000000028a947 */ /* 0x000ff40003800000 */
[----:B-----5:R-:W-:-:S04]  /*3060*/  PRMT R204, R69, 0x7632, R204 ;  /* 0x0000763245cc7816 */ /* 0x020fc800000000cc */
[----:B------:R-:W-:Y:S01]  /*3070*/  SHF.L.U32 R204, R204, 0x10, RZ ;  /* 0x00000010cccc7819 */ /* 0x000fe200000006ff */
[----:B------:R-:W-:Y:S06]  /*3080*/  BRA `(.L_x_963) ;  /* 0x00000000001c7947 */ /* 0x000fec0003800000 */
.L_x_962:
[----:B-----5:R-:W-:-:S05]  /*3090*/  PRMT R72, R65, 0x7632, R72 ;  /* 0x0000763241487816 */ /* 0x020fca0000000048 */
[----:B------:R-:W-:-:S04]  /*30a0*/  IMAD.U32 R72, R72, 0x10000, RZ ;  /* 0x0001000048487824 */ /* 0x000fc800078e00ff */
[----:B------:R-:W-:Y:S01]  /*30b0*/  FMUL.FTZ R73, R72, UR8 ;  /* 0x0000000848497c20 */ /* 0x000fe20008410000 */
[----:B------:R-:W-:-:S03]  /*30c0*/  @P2 PRMT R72, R69, 0x7632, R72 ;  /* 0x0000763245482816 */ /* 0x000fc60000000048 */
[----:B------:R-:W-:Y:S01]  /*30d0*/  FMUL.FTZ R204, R182, R73 ;  /* 0x00000049b6cc7220 */ /* 0x000fe20000410000 */
[----:B------:R-:W-:-:S05]  /*30e0*/  @P2 SHF.L.U32 R75, R72, 0x10, RZ ;  /* 0x00000010484b2819 */ /* 0x000fca00000006ff */
[----:B------:R-:W-:-:S07]  /*30f0*/  @P2 FADD.FTZ R204, R75, R204 ;  /* 0x000000cc4bcc2221 */ /* 0x000fce0000010000 */
.L_x_963:
[----:B------:R-:W-:Y:S05]  /*3100*/  BSYNC B1 ;  /* 0x0000000000017941 */ /* 0x000fea0003800000 */
.L_x_961:
[----:B------:R-:W-:Y:S04]  /*3110*/  BSSY B1, `(.L_x_964) ;  /* 0x000000b000017945 */ /* 0x000fe80003800000 */
[----:B------:R-:W-:Y:S05]  /*3120*/  @P3 BRA `(.L_x_965) ;  /* 0x0000000000103947 */ /* 0x000fea0003800000 */
[----:B------:R-:W-:Y:S01]  /*3130*/  MOV R205, RZ ;  /* 0x000000ff00cd7202 */ /* 0x000fe20000000f00 */
[----:B------:R-:W-:Y:S06]  /*3140*/  @!P2 BRA `(.L_x_966) ;  /* 0x00000000001ca947 */ /* 0x000fec0003800000 */
[----:B-----5:R-:W-:Y:S01]  /*3150*/  SHF.L.U32 R205, R70, 0x10, RZ ;  /* 0x0000001046cd7819 */ /* 0x020fe200000006ff */
[----:B------:R-:W-:Y:S06]  /*3160*/  BRA `(.L_x_966) ;  /* 0x0000000000147947 */ /* 0x000fec0003800000 */
.L_x_965:
[----:B-----5:R-:W-:-:S05]  /*3170*/  SHF.L.U32 R72, R66, 0x10, RZ ;  /* 0x0000001042487819 */ /* 0x020fca00000006ff */
[----:B------:R-:W-:Y:S01]  /*3180*/  FMUL.FTZ R205, R72, UR8 ;  /* 0x0000000848cd7c20 */ /* 0x000fe20008410000 */
[----:B------:R-:W-:-:S03]  /*3190*/  @P2 IMAD.U32 R72, R70, 0x10000, RZ ;  /* 0x0001000046482824 */ /* 0x000fc600078e00ff */
[----:B------:R-:W-:-:S04]  /*31a0*/  FMUL.FTZ R205, R38, R205 ;  /* 0x000000cd26cd7220 */ /* 0x000fc80000410000 */
[----:B------:R-:W-:-:S07]  /*31b0*/  @P2 FADD.FTZ R205, R72, R205 ;  /* 0x000000cd48cd2221 */ /* 0x000fce0000010000 */
.L_x_966:
[----:B------:R-:W-:Y:S05]  /*31c0*/  BSYNC B1 ;  /* 0x0000000000017941 */ /* 0x000fea0003800000 */
.L_x_964:
[----:B------:R-:W-:Y:S04]  /*31d0*/  BSSY B1, `(.L_x_967) ;  /* 0x000000e000017945 */ /* 0x000fe80003800000 */
[----:B------:R-:W-:Y:S05]  /*31e0*/  @P3 BRA `(.L_x_968) ;  /* 0x0000000000143947 */ /* 0x000fea0003800000 */
[----:B------:R-:W-:Y:S01]  /*31f0*/  HFMA2.MMA R206, -RZ, RZ, 0, 0 ;  /* 0x00000000ffce7435 */ /* 0x000fe200000001ff */
[----:B------:R-:W-:Y:S10]  /*3200*/  @!P2 BRA `(.L_x_969) ;  /* 0x000000000028a947 */ /* 0x000ff40003800000 */
[----:B-----5:R-:W-:-:S04]  /*3210*/  PRMT R206, R70, 0x7632, R206 ;  /* 0x0000763246ce7816 */ /* 0x020fc800000000ce */
[----:B------:R-:W-:Y:S01]  /*3220*/  SHF.L.U32 R206, R206, 0x10, RZ ;  /* 0x00000010cece7819 */ /* 0x000fe200000006ff */
[----:B------:R-:W-:Y:S06]  /*3230*/  BRA `(.L_x_969) ;  /* 0x00000000001c7947 */ /* 0x000fec0003800000 */
.L_x_968:
[----:B-----5:R-:W-:Y:S02]  /*3240*/  PRMT R72, R66, 0x7632, R72 ;  /* 0x0000763242487816 */ /* 0x020fe40000000048 */
[----:B------:R-:W-:Y:S02]  /*3250*/  @P2 PRMT R73, R70, 0x7632, R73 ;  /* 0x0000763246492816 */ /* 0x000fe40000000049 */
[----:B------:R-:W-:Y:S02]  /*3260*/  SHF.L.U32 R72, R72, 0x10, RZ ;  /* 0x0000001048487819 */ /* 0x000fe400000006ff */
[----:B------:R-:W-:-:S03]  /*3270*/  @P2 SHF.L.U32 R73, R73, 0x10, RZ ;  /* 0x0000001049492819 */ /* 0x000fc600000006ff */
[----:B------:R-:W-:-:S04]  /*3280*/  FMUL.FTZ R72, R72, UR8 ;  /* 0x0000000848487c20 */ /* 0x000fc80008410000 */
[----:B------:R-:W-:-:S04]  /*3290*/  FMUL.FTZ R206, R181, R72 ;  /* 0x00000048b5ce7220 */ /* 0x000fc80000410000 */
[----:B------:R-:W-:-:S07]  /*32a0*/  @P2 FADD.FTZ R206, R73, R206 ;  /* 0x000000ce49ce2221 */ /* 0x000fce0000010000 */
.L_x_969:
[----:B------:R-:W-:Y:S05]  /*32b0*/  BSYNC B1 ;  /* 0x0000000000017941 */ /* 0x000fea0003800000 */
.L_x_967:
[----:B------:R-:W-:Y:S04]  /*32c0*/  BSSY B1, `(.L_x_970) ;  /* 0x000000b000017945 */ /* 0x000fe80003800000 */
[----:B------:R-:W-:Y:S05]  /*32d0*/  @P3 BRA `(.L_x_971) ;  /* 0x0000000000103947 */ /* 0x000fea0003800000 */
[----:B------:R-:W-:Y:S01]  /*32e0*/  IMAD.MOV.U32 R207, RZ, RZ, RZ ;  /* 0x000000ffffcf7224 */ /* 0x000fe200078e00ff */
[----:B------:R-:W-:Y:S06]  /*32f0*/  @!P2 BRA `(.L_x_972) ;  /* 0x00000000001ca947 */ /* 0x000fec0003800000 */
[----:B-----5:R-:W-:Y:S01]  /*3300*/  SHF.L.U32 R207, R71, 0x10, RZ ;  /* 0x0000001047cf7819 */ /* 0x020fe200000006ff */
[----:B------:R-:W-:Y:S06]  /*3310*/  BRA `(.L_x_972) ;  /* 0x0000000000147947 */ /* 0x000fec0003800000 */
.L_x_971:
[----:B-----5:R-:W-:-:S05]  /*3320*/  SHF.L.U32 R72, R67, 0x10, RZ ;  /* 0x0000001043487819 */ /* 0x020fca00000006ff */
[----:B------:R-:W-:-:S04]  /*3330*/  FMUL.FTZ R72, R72, UR8 ;  /* 0x0000000848487c20 */ /* 0x000fc80008410000 */
[----:B------:R-:W-:Y:S01]  /*3340*/  FMUL.FTZ R207, R37, R72 ;  /* 0x0000004825cf7220 */ /* 0x000fe20000410000 */
[----:B------:R-:W-:-:S05]  /*3350*/  @P2 SHF.L.U32 R72, R71, 0x10, RZ ;  /* 0x0000001047482819 */ /* 0x000fca00000006ff */
[----:B------:R-:W-:-:S07]  /*3360*/  @P2 FADD.FTZ R207, R72, R207 ;  /* 0x000000cf48cf2221 */ /* 0x000fce0000010000 */
.L_x_972:
[----:B------:R-:W-:Y:S05]  /*3370*/  BSYNC B1 ;  /* 0x0000000000017941 */ /* 0x000fea0003800000 */
.L_x_970:
[----:B------:R-:W-:Y:S04]  /*3380*/  BSSY B1, `(.L_x_973) ;  /* 0x000000e000017945 */ /* 0x000fe80003800000 */
[----:B------:R-:W-:Y:S05]  /*3390*/  @P3 BRA `(.L_x_974) ;  /* 0x0000000000143947 */ /* 0x000fea0003800000 */
[----:B------:R-:W-:Y:S01]  /*33a0*/  MOV R208, RZ ;  /* 0x000000ff00d07202 */ /* 0x000fe20000000f00 */
[----:B------:R-:W-:Y:S06]  /*33b0*/  @!P2 BRA `(.L_x_975) ;  /* 0x000000000028a947 */ /* 0x000fec0003800000 */
[----:B-----5:R-:W-:-:S05]  /*33c0*/  PRMT R208, R71, 0x7632, R208 ;  /* 0x0000763247d07816 */ /* 0x020fca00000000d0 */
[----:B------:R-:W-:Y:S01]  /*33d0*/  IMAD.U32 R208, R208, 0x10000, RZ ;  /* 0x00010000d0d07824 */ /* 0x000fe200078e00ff */
[----:B------:R-:W-:Y:S06]  /*33e0*/  BRA `(.L_x_975) ;  /* 0x00000000001c7947 */ /* 0x000fec0003800000 */
.L_x_974:
[----:B-----5:R-:W-:-:S04]  /*33f0*/  PRMT R72, R67, 0x7632, R72 ;  /* 0x0000763243487816 */ /* 0x020fc80000000048 */
[----:B------:R-:W-:-:S05]  /*3400*/  SHF.L.U32 R72, R72, 0x10, RZ ;  /* 0x0000001048487819 */ /* 0x000fca00000006ff */
[----:B------:R-:W-:Y:S01]  /*3410*/  FMUL.FTZ R73, R72, UR8 ;  /* 0x0000000848497c20 */ /* 0x000fe20008410000 */
[----:B------:R-:W-:-:S03]  /*3420*/  @P2 PRMT R72, R71, 0x7632, R72 ;  /* 0x0000763247482816 */ /* 0x000fc60000000048 */
[----:B------:R-:W-:Y:S01]  /*3430*/  FMUL.FTZ R208, R180, R73 ;  /* 0x00000049b4d07220 */ /* 0x000fe20000410000 */
[----:B------:R-:W-:-:S05]  /*3440*/  @P2 SHF.L.U32 R75, R72, 0x10, RZ ;  /* 0x00000010484b2819 */ /* 0x000fca00000006ff */
[----:B------:R-:W-:-:S07]  /*3450*/  @P2 FADD.FTZ R208, R75, R208 ;  /* 0x000000d04bd02221 */ /* 0x000fce0000010000 */
.L_x_975:
[----:B------:R-:W-:Y:S05]  /*3460*/  BSYNC B1 ;  /* 0x0000000000017941 */ /* 0x000fea0003800000 */
.L_x_973:
        /* <DEDUP_REMOVED lines=9> */
.L_x_951:
[----:B------:R-:W-:Y:S05]  /*3500*/  BSYNC B0 ;  /* 0x0000000000007941 */ /* 0x000fea0003800000 */
.L_x_950:
        /* <DEDUP_REMOVED lines=14> */
[----:B------:R-:W-:Y:S01]  /*35f0*/  IMAD.MOV.U32 R209, RZ, RZ, RZ ;  /* 0x000000ffffd17224 */ /* 0x000fe200078e00ff */
[----:B------:R-:W-:Y:S06]  /*3600*/  @!P2 BRA `(.L_x_980) ;  /* 0x00000000001ca947 */ /* 0x000fec0003800000 */
[----:B-----5:R-:W-:Y:S01]  /*3610*/  SHF.L.U32 R209, R68, 0x10, RZ ;  /* 0x0000001044d17819 */ /* 0x020fe200000006ff */
[----:B------:R-:W-:Y:S06]  /*3620*/  BRA `(.L_x_980) ;  /* 0x0000000000147947 */ /* 0x000fec0003800000 */
.L_x_979:
[----:B-----5:R-:W-:-:S05]  /*3630*/  SHF.L.U32 R72, R64, 0x10, RZ ;  /* 0x0000001040487819 */ /* 0x020fca00000006ff */
[----:B------:R-:W-:Y:S01]  /*3640*/  FMUL.FTZ R209, R72, UR8 ;  /* 0x0000000848d17c20 */ /* 0x000fe20008410000 */
[----:B------:R-:W-:-:S03]  /*3650*/  @P2 SHF.L.U32 R72, R68, 0x10, RZ ;  /* 0x0000001044482819 */ /* 0x000fc600000006ff */
[----:B------:R-:W-:-:S04]  /*3660*/  FMUL.FTZ R209, R36, R209 ;  /* 0x000000d124d17220 */ /* 0x000fc80000410000 */
[----:B------:R-:W-:-:S07]  /*3670*/  @P2 FADD.FTZ R209, R72, R209 ;  /* 0x000000d148d12221 */ /* 0x000fce0000010000 */
.L_x_980:
[----:B------:R-:W-:Y:S05]  /*3680*/  BSYNC B1 ;  /* 0x0000000000017941 */ /* 0x000fea0003800000 */
.L_x_978:
[----:B------:R-:W-:Y:S04]  /*3690*/  BSSY B1, `(.L_x_981) ;  /* 0x000000e000017945 */ /* 0x000fe80003800000 */
[----:B------:R-:W-:Y:S05]  /*36a0*/  @P3 BRA `(.L_x_982) ;  /* 0x0000000000143947 */ /* 0x000fea0003800000 */
[----:B------:R-:W-:Y:S01]  /*36b0*/  HFMA2.MMA R210, -RZ, RZ, 0, 0 ;  /* 0x00000000ffd27435 */ /* 0x000fe200000001ff */
[----:B------:R-:W-:Y:S10]  /*36c0*/  @!P2 BRA `(.L_x_983) ;  /* 0x000000000028a947 */ /* 0x000ff40003800000 */
[----:B-----5:R-:W-:-:S05]  /*36d0*/  PRMT R210, R68, 0x7632, R210 ;  /* 0x0000763244d27816 */ /* 0x020fca00000000d2 */
[----:B------:R-:W-:Y:S01]  /*36e0*/  IMAD.U32 R210, R210, 0x10000, RZ ;  /* 0x00010000d2d27824 */ /* 0x000fe200078e00ff */
[----:B------:R-:W-:Y:S06]  /*36f0*/  BRA `(.L_x_983) ;  /* 0x00000000001c7947 */ /* 0x000fec0003800000 */
.L_x_982:
[----:B-----5:R-:W-:Y:S02]  /*3700*/  PRMT R72, R64, 0x7632, R72 ;  /* 0x0000763240487816 */ /* 0x020fe40000000048 */
[----:B------:R-:W-:Y:S02]  /*3710*/  @P2 PRMT R73, R68, 0x7632, R73 ;  /* 0x0000763244492816 */ /* 0x000fe40000000049 */
[----:B------:R-:W-:Y:S02]  /*3720*/  SHF.L.U32 R72, R72, 0x10, RZ ;  /* 0x0000001048487819 */ /* 0x000fe400000006ff */
[----:B------:R-:W-:-:S03]  /*3730*/  @P2 SHF.L.U32 R73, R73, 0x10, RZ ;  /* 0x0000001049492819 */ /* 0x000fc600000006ff */
[----:B------:R-:W-:-:S04]  /*3740*/  FMUL.FTZ R72, R72, UR8 ;  /* 0x0000000848487c20 */ /* 0x000fc80008410000 */
[----:B------:R-:W-:-:S04]  /*3750*/  FMUL.FTZ R210, R179, R72 ;  /* 0x00000048b3d27220 */ /* 0x000fc80000410000 */
[----:B------:R-:W-:-:S07]  /*3760*/  @P2 FADD.FTZ R210, R73, R210 ;  /* 0x000000d249d22221 */ /* 0x000fce0000010000 */
.L_x_983:
[----:B------:R-:W-:Y:S05]  /*3770*/  BSYNC B1 ;  /* 0x0000000000017941 */ /* 0x000fea0003800000 */
.L_x_981:
[----:B------:R-:W-:Y:S04]  /*3780*/  BSSY B1, `(.L_x_984) ;  /* 0x000000b000017945 */ /* 0x000fe80003800000 */
[----:B------:R-:W-:Y:S05]  /*3790*/  @P3 BRA `(.L_x_985) ;  /* 0x0000000000103947 */ /* 0x000fea0003800000 */
[----:B------:R-:W-:Y:S01]  /*37a0*/  MOV R211, RZ ;  /* 0x000000ff00d37202 */ /* 0x000fe20000000f00 */
[----:B------:R-:W-:Y:S06]  /*37b0*/  @!P2 BRA `(.L_x_986) ;  /* 0x00000000001ca947 */ /* 0x000fec0003800000 */
[----:B-----5:R-:W-:Y:S01]  /*37c0*/  SHF.L.U32 R211, R69, 0x10, RZ ;  /* 0x0000001045d37819 */ /* 0x020fe200000006ff */
[----:B------:R-:W-:Y:S06]  /*37d0*/  BRA `(.L_x_986) ;  /* 0x0000000000147947 */ /* 0x000fec0003800000 */
.L_x_985:
[----:B-----5:R-:W-:-:S05]  /*37e0*/  SHF.L.U32 R72, R65, 0x10, RZ ;  /* 0x0000001041487819 */ /* 0x020fca00000006ff */
[----:B------:R-:W-:-:S04]  /*37f0*/  FMUL.FTZ R72, R72, UR8 ;  /* 0x0000000848487c20 */ /* 0x000fc80008410000 */
[----:B------:R-:W-:Y:S01]  /*3800*/  FMUL.FTZ R211, R35, R72 ;  /* 0x0000004823d37220 */ /* 0x000fe20000410000 */
[----:B------:R-:W-:-:S04]  /*3810*/  @P2 IMAD.U32 R72, R69, 0x10000, RZ ;  /* 0x0001000045482824 */ /* 0x000fc800078e00ff */
[----:B------:R-:W-:-:S07]  /*3820*/  @P2 FADD.FTZ R211, R72, R211 ;  /* 0x000000d348d32221 */ /* 0x000fce0000010000 */
.L_x_986:
[----:B------:R-:W-:Y:S05]  /*3830*/  BSYNC B1 ;  /* 0x0000000000017941 */ /* 0x000fea0003800000 */
.L_x_984:
[----:B------:R-:W-:Y:S04]  /*3840*/  BSSY B1, `(.L_x_987) ;  /* 0x000000e000017945 */ /* 0x000fe80003800000 */
[----:B------:R-:W-:Y:S05]  /*3850*/  @P3 BRA `(.L_x_988) ;  /* 0x0000000000143947 */ /* 0x000fea0003800000 */
[----:B------:R-:W-:Y:S01]  /*3860*/  HFMA2.MMA R212, -RZ, RZ, 0, 0 ;  /* 0x00000000ffd47435 */ /* 0x000fe200000001ff */
[----:B------:R-:W-:Y:S10]  /*3870*/  @!P2 BRA `(.L_x_989) ;  /* 0x000000000028a947 */ /* 0x000ff40003800000 */
[----:B-----5:R-:W-:-:S04]  /*3880*/  PRMT R212, R69, 0x7632, R212 ;  /* 0x0000763245d47816 */ /* 0x020fc800000000d4 */
[----:B------:R-:W-:Y:S01]  /*3890*/  SHF.L.U32 R212, R212, 0x10, RZ ;  /* 0x00000010d4d47819 */ /* 0x000fe200000006ff */
[----:B------:R-:W-:Y:S06]  /*38a0*/  BRA `(.L_x_989) ;  /* 0x00000000001c7947 */ /* 0x000fec0003800000 */
.L_x_988:
[----:B-----5:R-:W-:-:S04]  /*38b0*/  PRMT R72, R65, 0x7632, R72 ;  /* 0x0000763241487816 */ /* 0x020fc80000000048 */
[----:B------:R-:W-:-:S05]  /*38c0*/  SHF.L.U32 R72, R72, 0x10, RZ ;  /* 0x0000001048487819 */ /* 0x000fca00000006ff */
[----:B------:R-:W-:Y:S01]  /*38d0*/  FMUL.FTZ R73, R72, UR8 ;  /* 0x0000000848497c20 */ /* 0x000fe20008410000 */
[----:B------:R-:W-:-:S03]  /*38e0*/  @P2 PRMT R72, R69, 0x7632, R72 ;  /* 0x0000763245482816 */ /* 0x000fc60000000048 */
[----:B------:R-:W-:Y:S01]  /*38f0*/  FMUL.FTZ R212, R178, R73 ;  /* 0x00000049b2d47220 */ /* 0x000fe20000410000 */
[----:B------:R-:W-:-:S05]  /*3900*/  @P2 SHF.L.U32 R75, R72, 0x10, RZ ;  /* 0x00000010484b2819 */ /* 0x000fca00000006ff */
[----:B------:R-:W-:-:S07]  /*3910*/  @P2 FADD.FTZ R212, R75, R212 ;  /* 0x000000d44bd42221 */ /* 0x000fce0000010000 */
.L_x_989:
[----:B------:R-:W-:Y:S05]  /*3920*/  BSYNC B1 ;  /* 0x0000000000017941 */ /* 0x000fea0003800000 */
.L_x_987:
[----:B------:R-:W-:Y:S04]  /*3930*/  BSSY B1, `(.L_x_990) ;  /* 0x000000b000017945 */ /* 0x000fe80003800000 */
[----:B------:R-:W-:Y:S05]  /*3940*/  @P3 BRA `(.L_x_991) ;  /* 0x0000000000103947 */ /* 0x000fea0003800000 */
[----:B------:R-:W-:Y:S01]  /*3950*/  MOV R213, RZ ;  /* 0x000000ff00d57202 */ /* 0x000fe20000000f00 */
[----:B------:R-:W-:Y:S06]  /*3960*/  @!P2 BRA `(.L_x_992) ;  /* 0x00000000001ca947 */ /* 0x000fec0003800000 */
[----:B-----5:R-:W-:Y:S01]  /*3970*/  IMAD.U32 R213, R70, 0x10000, RZ ;  /* 0x0001000046d57824 */ /* 0x020fe200078e00ff */
[----:B------:R-:W-:Y:S06]  /*3980*/  BRA `(.L_x_992) ;  /* 0x0000000000147947 */ /* 0x000fec0003800000 */
.L_x_991:
[----:B-----5:R-:W-:-:S05]  /*3990*/  SHF.L.U32 R72, R66, 0x10, RZ ;  /* 0x0000001042487819 */ /* 0x020fca00000006ff */
[----:B------:R-:W-:Y:S01]  /*39a0*/  FMUL.FTZ R213, R72, UR8 ;  /* 0x0000000848d57c20 */ /* 0x000fe20008410000 */
[----:B------:R-:W-:-:S03]  /*39b0*/  @P2 SHF.L.U32 R72, R70, 0x10, RZ ;  /* 0x0000001046482819 */ /* 0x000fc600000006ff */
[----:B------:R-:W-:-:S04]  /*39c0*/  FMUL.FTZ R213, R34, R213 ;  /* 0x000000d522d57220 */ /* 0x000fc80000410000 */
[----:B------:R-:W-:-:S07]  /*39d0*/  @P2 FADD.FTZ R213, R72, R213 ;  /* 0x000000d548d52221 */ /* 0x000fce0000010000 */
.L_x_992:
[----:B------:R-:W-:Y:S05]  /*39e0*/  BSYNC B1 ;  /* 0x0000000000017941 */ /* 0x000fea0003800000 */
.L_x_990:
[----:B------:R-:W-:Y:S04]  /*39f0*/  BSSY B1, `(.L_x_993) ;  /* 0x000000e000017945 */ /* 0x000fe80003800000 */
[----:B------:R-:W-:Y:S05]  /*3a00*/  @P3 BRA `(.L_x_994) ;  /* 0x0000000000143947 */ /* 0x000fea0003800000 */
[----:B------:R-:W-:Y:S01]  /*3a10*/  HFMA2.MMA R214, -RZ, RZ, 0, 0 ;  /* 0x00000000ffd67435 */ /* 0x000fe200000001ff */
[----:B------:R-:W-:Y:S10]  /*3a20*/  @!P2 BRA `(.L_x_995) ;  /* 0x000000000028a947 */ /* 0x000ff40003800000 */
[----:B-----5:R-:W-:-:S04]  /*3a30*/  PRMT R214, R70, 0x7632, R214 ;  /* 0x0000763246d67816 */ /* 0x020fc800000000d6 */
[----:B------:R-:W-:Y:S01]  /*3a40*/  SHF.L.U32 R214, R214, 0x10, RZ ;  /* 0x00000010d6d67819 */ /* 0x000fe200000006ff */
[----:B------:R-:W-:Y:S06]  /*3a50*/  BRA `(.L_x_995) ;  /* 0x00000000001c7947 */ /* 0x000fec0003800000 */
.L_x_994:
[----:B-----5:R-:W-:Y:S02]  /*3a60*/  PRMT R72, R66, 0x7632, R72 ;  /* 0x0000763242487816 */ /* 0x020fe40000000048 */
[----:B------:R-:W-:Y:S02]  /*3a70*/  @P2 PRMT R73, R70, 0x7632, R73 ;  /* 0x0000763246492816 */ /* 0x000fe40000000049 */
[----:B------:R-:W-:-:S03]  /*3a80*/  SHF.L.U32 R72, R72, 0x10, RZ ;  /* 0x0000001048487819 */ /* 0x000fc600000006ff */
[----:B------:R-:W-:Y:S02]  /*3a90*/  @P2 IMAD.U32 R73, R73, 0x10000, RZ ;  /* 0x0001000049492824 */ /* 0x000fe400078e00ff */
[----:B------:R-:W-:-:S04]  /*3aa0*/  FMUL.FTZ R72, R72, UR8 ;  /* 0x0000000848487c20 */ /* 0x000fc80008410000 */
[----:B------:R-:W-:-:S04]  /*3ab0*/  FMUL.FTZ R214, R177, R72 ;  /* 0x00000048b1d67220 */ /* 0x000fc80000410000 */
[----:B------:R-:W-:-:S07]  /*3ac0*/  @P2 FADD.FTZ R214, R73, R214 ;  /* 0x000000d649d62221 */ /* 0x000fce0000010000 */
.L_x_995:
[----:B------:R-:W-:Y:S05]  /*3ad0*/  BSYNC B1 ;  /* 0x0000000000017941 */ /* 0x000fea0003800000 */
.L_x_993:
[----:B------:R-:W-:Y:S04]  /*3ae0*/  BSSY B1, `(.L_x_996) ;  /* 0x000000b000017945 */ /* 0x000fe80003800000 */
[----:B------:R-:W-:Y:S05]  /*3af0*/  @P3 BRA `(.L_x_997) ;  /* 0x0000000000103947 */ /* 0x000fea0003800000 */
[----:B------:R-:W-:Y:S01]  /*3b00*/  MOV R215, RZ ;  /* 0x000000ff00d77202 */ /* 0x000fe20000000f00 */
[----:B------:R-:W-:Y:S06]  /*3b10*/  @!P2 BRA `(.L_x_998) ;  /* 0x00000000001ca947 */ /* 0x000fec0003800000 */
[----:B-----5:R-:W-:Y:S01]  /*3b20*/  SHF.L.U32 R215, R71, 0x10, RZ ;  /* 0x0000001047d77819 */ /* 0x020fe200000006ff */
[----:B------:R-:W-:Y:S06]  /*3b30*/  BRA `(.L_x_998) ;  /* 0x0000000000147947 */ /* 0x000fec0003800000 */
.L_x_997:
[----:B-----5:R-:W-:-:S05]  /*3b40*/  SHF.L.U32 R72, R67, 0x10, RZ ;  /* 0x0000001043487819 */ /* 0x020fca00000006ff */
[----:B------:R-:W-:-:S04]  /*3b50*/  FMUL.FTZ R72, R72, UR8 ;  /* 0x0000000848487c20 */ /* 0x000fc80008410000 */
[----:B------:R-:W-:Y:S01]  /*3b60*/  FMUL.FTZ R215, R33, R72 ;  /* 0x0000004821d77220 */ /* 0x000fe20000410000 */
[----:B------:R-:W-:-:S05]  /*3b70*/  @P2 SHF.L.U32 R72, R71, 0x10, RZ ;  /* 0x0000001047482819 */ /* 0x000fca00000006ff */
[----:B------:R-:W-:-:S07]  /*3b80*/  @P2 FADD.FTZ R215, R72, R215 ;  /* 0x000000d748d72221 */ /* 0x000fce0000010000 */
.L_x_998:
[----:B------:R-:W-:Y:S05]  /*3b90*/  BSYNC B1 ;  /* 0x0000000000017941 */ /* 0x000fea0003800000 */
.L_x_996:
[----:B------:R-:W-:Y:S04]  /*3ba0*/  BSSY B1, `(.L_x_999) ;  /* 0x000000e000017945 */ /* 0x000fe80003800000 */
[----:B------:R-:W-:Y:S05]  /*3bb0*/  @P3 BRA `(.L_x_1000) ;  /* 0x0000000000143947 */ /* 0x000fea0003800000 */
[----:B------:R-:W-:Y:S01]  /*3bc0*/  HFMA2.MMA R216, -RZ, RZ, 0, 0 ;  /* 0x00000000ffd87435 */ /* 0x000fe200000001ff */
[----:B------:R-:W-:Y:S10]  /*3bd0*/  @!P2 BRA `(.L_x_1001) ;  /* 0x000000000028a947 */ /* 0x000ff40003800000 */
[----:B-----5:R-:W-:-:S05]  /*3be0*/  PRMT R216, R71, 0x7632, R216 ;  /* 0x0000763247d87816 */ /* 0x020fca00000000d8 */
[----:B------:R-:W-:Y:S01]  /*3bf0*/  IMAD.U32 R216, R216, 0x10000, RZ ;  /* 0x00010000d8d87824 */ /* 0x000fe200078e00ff */
[----:B------:R-:W-:Y:S06]  /*3c00*/  BRA `(.L_x_1001) ;  /* 0x00000000001c7947 */ /* 0x000fec0003800000 */
.L_x_1000:
[----:B-----5:R-:W-:-:S04]  /*3c10*/  PRMT R72, R67, 0x7632, R72 ;  /* 0x0000763243487816 */ /* 0x020fc80000000048 */
[----:B------:R-:W-:-:S05]  /*3c20*/  SHF.L.U32 R72, R72, 0x10, RZ ;  /* 0x0000001048487819 */ /* 0x000fca00000006ff */
[----:B------:R-:W-:Y:S01]  /*3c30*/  FMUL.FTZ R73, R72, UR8 ;  /* 0x0000000848497c20 */ /* 0x000fe20008410000 */
[----:B------:R-:W-:-:S03]  /*3c40*/  @P2 PRMT R72, R71, 0x7632, R72 ;  /* 0x0000763247482816 */ /* 0x000fc60000000048 */
[----:B------:R-:W-:Y:S01]  /*3c50*/  FMUL.FTZ R216, R176, R73 ;  /* 0x00000049b0d87220 */ /* 0x000fe20000410000 */
[----:B------:R-:W-:-:S05]  /*3c60*/  @P2 SHF.L.U32 R75, R72, 0x10, RZ ;  /* 0x00000010484b2819 */ /* 0x000fca00000006ff */
[----:B------:R-:W-:-:S07]  /*3c70*/  @P2 FADD.FTZ R216, R75, R216 ;  /* 0x000000d84bd82221 */ /* 0x000fce0000010000 */
.L_x_1001:
[----:B------:R-:W-:Y:S05]  /*3c80*/  BSYNC B1 ;  /* 0x0000000000017941 */ /* 0x000fea0003800000 */
.L_x_999:
        /* <DEDUP_REMOVED lines=9> */
.L_x_977:
[----:B------:R-:W-:Y:S05]  /*3d20*/  BSYNC B0 ;  /* 0x0000000000007941 */ /* 0x000fea0003800000 */
.L_x_976:
        /* <DEDUP_REMOVED lines=18> */
.L_x_1005:
[----:B-----5:R-:W-:-:S05]  /*3e50*/  SHF.L.U32 R72, R64, 0x10, RZ ;  /* 0x0000001040487819 */ /* 0x020fca00000006ff */
[----:B------:R-:W-:Y:S01]  /*3e60*/  FMUL.FTZ R217, R72, UR8 ;  /* 0x0000000848d97c20 */ /* 0x000fe20008410000 */
[----:B------:R-:W-:-:S03]  /*3e70*/  @P2 SHF.L.U32 R72, R68, 0x10, RZ ;  /* 0x0000001044482819 */ /* 0x000fc600000006ff */
[----:B------:R-:W-:-:S04]  /*3e80*/  FMUL.FTZ R217, R32, R217 ;  /* 0x000000d920d97220 */ /* 0x000fc80000410000 */
[----:B------:R-:W-:-:S07]  /*3e90*/  @P2 FADD.FTZ R217, R72, R217 ;  /* 0x000000d948d92221 */ /* 0x000fce0000010000 */
.L_x_1006:
[----:B------:R-:W-:Y:S05]  /*3ea0*/  BSYNC B1 ;  /* 0x0000000000017941 */ /* 0x000fea0003800000 */
.L_x_1004:
[----:B------:R-:W-:Y:S04]  /*3eb0*/  BSSY B1, `(.L_x_1007) ;  /* 0x000000e000017945 */ /* 0x000fe80003800000 */
[----:B------:R-:W-:Y:S05]  /*3ec0*/  @P3 BRA `(.L_x_1008) ;  /* 0x0000000000143947 */ /* 0x000fea0003800000 */
[----:B------:R-:W-:Y:S01]  /*3ed0*/  HFMA2.MMA R218, -RZ, RZ, 0, 0 ;  /* 0x00000000ffda7435 */ /* 0x000fe200000001ff */
[----:B------:R-:W-:Y:S10]  /*3ee0*/  @!P2 BRA `(.L_x_1009) ;  /* 0x000000000028a947 */ /* 0x000ff40003800000 */
[----:B-----5:R-:W-:-:S04]  /*3ef0*/  PRMT R218, R68, 0x7632, R218 ;  /* 0x0000763244da7816 */ /* 0x020fc800000000da */
[----:B------:R-:W-:Y:S01]  /*3f00*/  SHF.L.U32 R218, R218, 0x10, RZ ;  /* 0x00000010dada7819 */ /* 0x000fe200000006ff */
[----:B------:R-:W-:Y:S06]  /*3f10*/  BRA `(.L_x_1009) ;  /* 0x00000000001c7947 */ /* 0x000fec0003800000 */
.L_x_1008:
[----:B-----5:R-:W-:Y:S02]  /*3f20*/  PRMT R72, R64, 0x7632, R72 ;  /* 0x0000763240487816 */ /* 0x020fe40000000048 */
[----:B------:R-:W-:Y:S02]  /*3f30*/  @P2 PRMT R73, R68, 0x7632, R73 ;  /* 0x0000763244492816 */ /* 0x000fe40000000049 */
[----:B------:R-:W-:-:S03]  /*3f40*/  SHF.L.U32 R72, R72, 0x10, RZ ;  /* 0x0000001048487819 */ /* 0x000fc600000006ff */
[----:B------:R-:W-:Y:S02]  /*3f50*/  @P2 IMAD.U32 R73, R73, 0x10000, RZ ;  /* 0x0001000049492824 */ /* 0x000fe400078e00ff */
[----:B------:R-:W-:-:S04]  /*3f60*/  FMUL.FTZ R72, R72, UR8 ;  /* 0x0000000848487c20 */ /* 0x000fc80008410000 */
[----:B------:R-:W-:-:S04]  /*3f70*/  FMUL.FTZ R218, R175, R72 ;  /* 0x00000048afda7220 */ /* 0x000fc80000410000 */
[----:B------:R-:W-:-:S07]  /*3f80*/  @P2 FADD.FTZ R218, R73, R218 ;  /* 0x000000da49da2221 */ /* 0x000fce0000010000 */
.L_x_1009:
[----:B------:R-:W-:Y:S05]  /*3f90*/  BSYNC B1 ;  /* 0x0000000000017941 */ /* 0x000fea0003800000 */
.L_x_1007:
[----:B------:R-:W-:Y:S04]  /*3fa0*/  BSSY B1, `(.L_x_1010) ;  /* 0x000000b000017945 */ /* 0x000fe80003800000 */
[----:B------:R-:W-:Y:S05]  /*3fb0*/  @P3 BRA `(.L_x_1011) ;  /* 0x0000000000103947 */ /* 0x000fea0003800000 */
[----:B------:R-:W-:Y:S01]  /*3fc0*/  MOV R219, RZ ;  /* 0x000000ff00db7202 */ /* 0x000fe20000000f00 */
[----:B------:R-:W-:Y:S06]  /*3fd0*/  @!P2 BRA `(.L_x_1012) ;  /* 0x00000000001ca947 */ /* 0x000fec0003800000 */
[----:B-----5:R-:W-:Y:S01]  /*3fe0*/  SHF.L.U32 R219, R69, 0x10, RZ ;  /* 0x0000001045db7819 */ /* 0x020fe200000006ff */
[----:B------:R-:W-:Y:S06]  /*3ff0*/  BRA `(.L_x_1012) ;  /* 0x0000000000147947 */ /* 0x000fec0003800000 */
.L_x_1011:
[----:B-----5:R-:W-:-:S05]  /*4000*/  SHF.L.U32 R72, R65, 0x10, RZ ;  /* 0x0000001041487819 */ /* 0x020fca00000006ff */
[----:B------:R-:W-:-:S04]  /*4010*/  FMUL.FTZ R72, R72, UR8 ;  /* 0x0000000848487c20 */ /* 0x000fc80008410000 */
[----:B------:R-:W-:Y:S01]  /*4020*/  FMUL.FTZ R219, R31, R72 ;  /* 0x000000481fdb7220 */ /* 0x000fe20000410000 */
[----:B------:R-:W-:-:S05]  /*4030*/  @P2 SHF.L.U32 R72, R69, 0x10, RZ ;  /* 0x0000001045482819 */ /* 0x000fca00000006ff */
[----:B------:R-:W-:-:S07]  /*4040*/  @P2 FADD.FTZ R219, R72, R219 ;  /* 0x000000db48db2221 */ /* 0x000fce0000010000 */
.L_x_1012:
[----:B------:R-:W-:Y:S05]  /*4050*/  BSYNC B1 ;  /* 0x0000000000017941 */ /* 0x000fea0003800000 */
.L_x_1010:
[----:B------:R-:W-:Y:S04]  /*4060*/  BSSY B1, `(.L_x_1013) ;  /* 0x000000e000017945 */ /* 0x000fe80003800000 */
[----:B------:R-:W-:Y:S05]  /*4070*/  @P3 BRA `(.L_x_1014) ;  /* 0x0000000000143947 */ /* 0x000fea0003800000 */
[----:B------:R-:W-:Y:S01]  /*4080*/  HFMA2.MMA R220, -RZ, RZ, 0, 0 ;  /* 0x00000000ffdc7435 */ /* 0x000fe200000001ff */
[----:B------:R-:W-:Y:S10]  /*4090*/  @!P2 BRA `(.L_x_1015) ;  /* 0x000000000028a947 */ /* 0x000ff40003800000 */
[----:B-----5:R-:W-:-:S05]  /*40a0*/  PRMT R220, R69, 0x7632, R220 ;  /* 0x0000763245dc7816 */ /* 0x020fca00000000dc */
[----:B------:R-:W-:Y:S01]  /*40b0*/  IMAD.U32 R220, R220, 0x10000, RZ ;  /* 0x00010000dcdc7824 */ /* 0x000fe200078e00ff */
[----:B------:R-:W-:Y:S06]  /*40c0*/  BRA `(.L_x_1015) ;  /* 0x00000000001c7947 */ /* 0x000fec0003800000 */
.L_x_1014:
[----:B-----5:R-:W-:-:S04]  /*40d0*/  PRMT R72, R65, 0x7632, R72 ;  /* 0x0000763241487816 */ /* 0x020fc80000000048 */
[----:B------:R-:W-:-:S05]  /*40e0*/  SHF.L.U32 R72, R72, 0x10, RZ ;  /* 0x0000001048487819 */ /* 0x000fca00000006ff */
[----:B------:R-:W-:Y:S01]  /*40f0*/  FMUL.FTZ R73, R72, UR8 ;  /* 0x0000000848497c20 */ /* 0x000fe20008410000 */
[----:B------:R-:W-:-:S03]  /*4100*/  @P2 PRMT R72, R69, 0x7632, R72 ;  /* 0x0000763245482816 */ /* 0x000fc60000000048 */
[----:B------:R-:W-:Y:S01]  /*4110*/  FMUL.FTZ R220, R174, R73 ;  /* 0x00000049aedc7220 */ /* 0x000fe20000410000 */
[----:B------:R-:W-:-:S05]  /*4120*/  @P2 SHF.L.U32 R75, R72, 0x10, RZ ;  /* 0x00000010484b2819 */ /* 0x000fca00000006ff */
[----:B------:R-:W-:-:S07]  /*4130*/  @P2 FADD.FTZ R220, R75, R220 ;  /* 0x000000dc4bdc2221 */ /* 0x000fce0000010000 */
.L_x_1015:
[----:B------:R-:W-:Y:S05]  /*4140*/  BSYNC B1 ;  /* 0x0000000000017941 */ /* 0x000fea0003800000 */
.L_x_1013:
[----:B------:R-:W-:Y:S04]  /*4150*/  BSSY B1, `(.L_x_1016) ;  /* 0x000000b000017945 */ /* 0x000fe80003800000 */
[----:B------:R-:W-:Y:S05]  /*4160*/  @P3 BRA `(.L_x_1017) ;  /* 0x0000000000103947 */ /* 0x000fea0003800000 */
[----:B------:R-:W-:Y:S01]  /*4170*/  MOV R221, RZ ;  /* 0x000000ff00dd7202 */ /* 0x000fe20000000f00 */
[----:B------:R-:W-:Y:S06]  /*4180*/  @!P2 BRA `(.L_x_1018) ;  /* 0x00000000001ca947 */ /* 0x000fec0003800000 */
[----:B-----5:R-:W-:Y:S01]  /*4190*/  SHF.L.U32 R221, R70, 0x10, RZ ;  /* 0x0000001046dd7819 */ /* 0x020fe200000006ff */
[----:B------:R-:W-:Y:S06]  /*41a0*/  BRA `(.L_x_1018) ;  /* 0x0000000000147947 */ /* 0x000fec0003800000 */
.L_x_1017:
[----:B-----5:R-:W-:-:S05]  /*41b0*/  SHF.L.U32 R72, R66, 0x10, RZ ;  /* 0x0000001042487819 */ /* 0x020fca00000006ff */
[----:B------:R-:W-:Y:S01]  /*41c0*/  FMUL.FTZ R221, R72, UR8 ;  /* 0x0000000848dd7c20 */ /* 0x000fe20008410000 */
[----:B------:R-:W-:-:S03]  /*41d0*/  @P2 IMAD.U32 R72, R70, 0x10000, RZ ;  /* 0x0001000046482824 */ /* 0x000fc600078e00ff */
[----:B------:R-:W-:-:S04]  /*41e0*/  FMUL.FTZ R221, R30, R221 ;  /* 0x000000dd1edd7220 */ /* 0x000fc80000410000 */
[----:B------:R-:W-:-:S07]  /*41f0*/  @P2 FADD.FTZ R221, R72, R221 ;  /* 0x000000dd48dd2221 */ /* 0x000fce0000010000 */
.L_x_1018:
[----:B------:R-:W-:Y:S05]  /*4200*/  BSYNC B1 ;  /* 0x0000000000017941 */ /* 0x000fea0003800000 */
.L_x_1016:
[----:B------:R-:W-:Y:S04]  /*4210*/  BSSY B1, `(.L_x_1019) ;  /* 0x000000e000017945 */ /* 0x000fe80003800000 */
[----:B------:R-:W-:Y:S05]  /*4220*/  @P3 BRA `(.L_x_1020) ;  /* 0x0000000000143947 */ /* 0x000fea0003800000 */
[----:B------:R-:W-:Y:S01]  /*4230*/  HFMA2.MMA R222, -RZ, RZ, 0, 0 ;  /* 0x00000000ffde7435 */ /* 0x000fe200000001ff */
[----:B------:R-:W-:Y:S10]  /*4240*/  @!P2 BRA `(.L_x_1021) ;  /* 0x000000000028a947 */ /* 0x000ff40003800000 */
[----:B-----5:R-:W-:-:S04]  /*4250*/  PRMT R222, R70, 0x7632, R222 ;  /* 0x0000763246de7816 */ /* 0x020fc800000000de */
[----:B------:R-:W-:Y:S01]  /*4260*/  SHF.L.U32 R222, R222, 0x10, RZ ;  /* 0x00000010dede7819 */ /* 0x000fe200000006ff */
[----:B------:R-:W-:Y:S06]  /*4270*/  BRA `(.L_x_1021) ;  /* 0x00000000001c7947 */ /* 0x000fec0003800000 */
.L_x_1020:
[----:B-----5:R-:W-:Y:S02]  /*4280*/  PRMT R72, R66, 0x7632, R72 ;  /* 0x0000763242487816 */ /* 0x020fe40000000048 */
[----:B------:R-:W-:Y:S02]  /*4290*/  @P2 PRMT R73, R70, 0x7632, R73 ;  /* 0x0000763246492816 */ /* 0x000fe40000000049 */
[----:B------:R-:W-:Y:S02]  /*42a0*/  SHF.L.U32 R72, R72, 0x10, RZ ;  /* 0x0000001048487819 */ /* 0x000fe400000006ff */
[----:B------:R-:W-:-:S03]  /*42b0*/  @P2 SHF.L.U32 R73, R73, 0x10, RZ ;  /* 0x0000001049492819 */ /* 0x000fc600000006ff */
[----:B------:R-:W-:-:S04]  /*42c0*/  FMUL.FTZ R72, R72, UR8 ;  /* 0x0000000848487c20 */ /* 0x000fc80008410000 */
[----:B------:R-:W-:-:S04]  /*42d0*/  FMUL.FTZ R222, R173, R72 ;  /* 0x00000048adde7220 */ /* 0x000fc80000410000 */
[----:B------:R-:W-:-:S07]  /*42e0*/  @P2 FADD.FTZ R222, R73, R222 ;  /* 0x000000de49de2221 */ /* 0x000fce0000010000 */
.L_x_1021:
[----:B------:R-:W-:Y:S05]  /*42f0*/  BSYNC B1 ;  /* 0x0000000000017941 */ /* 0x000fea0003800000 */
.L_x_1019:
[----:B------:R-:W-:Y:S04]  /*4300*/  BSSY B1, `(.L_x_1022) ;  /* 0x000000b000017945 */ /* 0x000fe80003800000 */
[----:B------:R-:W-:Y:S05]  /*4310*/  @P3 BRA `(.L_x_1023) ;  /* 0x0000000000103947 */ /* 0x000fea0003800000 */
[----:B------:R-:W-:Y:S01]  /*4320*/  MOV R223, RZ ;  /* 0x000000ff00df7202 */ /* 0x000fe20000000f00 */
[----:B------:R-:W-:Y:S06]  /*4330*/  @!P2 BRA `(.L_x_1024) ;  /* 0x00000000001ca947 */ /* 0x000fec0003800000 */
[----:B-----5:R-:W-:Y:S01]  /*4340*/  IMAD.U32 R223, R71, 0x10000, RZ ;  /* 0x0001000047df7824 */ /* 0x020fe200078e00ff */
[----:B------:R-:W-:Y:S06]  /*4350*/  BRA `(.L_x_1024) ;  /* 0x0000000000147947 */ /* 0x000fec0003800000 */
.L_x_1023:
[----:B-----5:R-:W-:-:S05]  /*4360*/  SHF.L.U32 R72, R67, 0x10, RZ ;  /* 0x0000001043487819 */ /* 0x020fca00000006ff */
[----:B------:R-:W-:-:S04]  /*4370*/  FMUL.FTZ R72, R72, UR8 ;  /* 0x0000000848487c20 */ /* 0x000fc80008410000 */
[----:B------:R-:W-:Y:S01]  /*4380*/  FMUL.FTZ R223, R29, R72 ;  /* 0x000000481ddf7220 */ /* 0x000fe20000410000 */
[----:B------:R-:W-:-:S05]  /*4390*/  @P2 SHF.L.U32 R72, R71, 0x10, RZ ;  /* 0x0000001047482819 */ /* 0x000fca00000006ff */
[----:B------:R-:W-:-:S07]  /*43a0*/  @P2 FADD.FTZ R223, R72, R223 ;  /* 0x000000df48df2221 */ /* 0x000fce0000010000 */
.L_x_1024:
[----:B------:R-:W-:Y:S05]  /*43b0*/  BSYNC B1 ;  /* 0x0000000000017941 */ /* 0x000fea0003800000 */
.L_x_1022:
[----:B------:R-:W-:Y:S04]  /*43c0*/  BSSY B1, `(.L_x_1025) ;  /* 0x000000e000017945 */ /* 0x000fe80003800000 */
[----:B------:R-:W-:Y:S05]  /*43d0*/  @P3 BRA `(.L_x_1026) ;  /* 0x0000000000143947 */ /* 0x000fea0003800000 */
[----:B------:R-:W-:Y:S01]  /*43e0*/  HFMA2.MMA R224, -RZ, RZ, 0, 0 ;  /* 0x00000000ffe07435 */ /* 0x000fe200000001ff */
[----:B------:R-:W-:Y:S10]  /*43f0*/  @!P2 BRA `(.L_x_1027) ;  /* 0x000000000028a947 */ /* 0x000ff40003800000 */
[----:B-----5:R-:W-:-:S04]  /*4400*/  PRMT R224, R71, 0x7632, R224 ;  /* 0x0000763247e07816 */ /* 0x020fc800000000e0 */
[----:B------:R-:W-:Y:S01]  /*4410*/  SHF.L.U32 R224, R224, 0x10, RZ ;  /* 0x00000010e0e07819 */ /* 0x000fe200000006ff */
[----:B------:R-:W-:Y:S06]  /*4420*/  BRA `(.L_x_1027) ;  /* 0x00000000001c7947 */ /* 0x000fec0003800000 */
.L_x_1026:
[----:B-----5:R-:W-:-:S04]  /*4430*/  PRMT R72, R67, 0x7632, R72 ;  /* 0x0000763243487816 */ /* 0x020fc80000000048 */
[----:B------:R-:W-:-:S05]  /*4440*/  SHF.L.U32 R72, R72, 0x10, RZ ;  /* 0x0000001048487819 */ /* 0x000fca00000006ff */
[----:B------:R-:W-:Y:S01]  /*4450*/  FMUL.FTZ R73, R72, UR8 ;  /* 0x0000000848497c20 */ /* 0x000fe20008410000 */
[----:B------:R-:W-:-:S03]  /*4460*/  @P2 PRMT R72, R71, 0x7632, R72 ;  /* 0x0000763247482816 */ /* 0x000fc60000000048 */
[----:B------:R-:W-:Y:S02]  /*4470*/  FMUL.FTZ R224, R172, R73 ;  /* 0x00000049ace07220 */ /* 0x000fe40000410000 */
[----:B------:R-:W-:-:S04]  /*4480*/  @P2 IMAD.U32 R75, R72, 0x10000, RZ ;  /* 0x00010000484b2824 */ /* 0x000fc800078e00ff */
[----:B------:R-:W-:-:S07]  /*4490*/  @P2 FADD.FTZ R224, R75, R224 ;  /* 0x000000e04be02221 */ /* 0x000fce0000010000 */
.L_x_1027:
[----:B------:R-:W-:Y:S05]  /*44a0*/  BSYNC B1 ;  /* 0x0000000000017941 */ /* 0x000fea0003800000 */
.L_x_1025:
        /* <DEDUP_REMOVED lines=9> */
.L_x_1003:
[----:B------:R-:W-:Y:S05]  /*4540*/  BSYNC B0 ;  /* 0x0000000000007941 */ /* 0x000fea0003800000 */
.L_x_1002:
        /* <DEDUP_REMOVED lines=18> */
.L_x_1031:
[----:B-----5:R-:W-:-:S05]  /*4670*/  SHF.L.U32 R72, R64, 0x10, RZ ;  /* 0x0000001040487819 */ /* 0x020fca00000006ff */
[----:B------:R-:W-:Y:S01]  /*4680*/  FMUL.FTZ R225, R72, UR8 ;  /* 0x0000000848e17c20 */ /* 0x000fe20008410000 */
[----:B------:R-:W-:-:S03]  /*4690*/  @P2 IMAD.U32 R72, R68, 0x10000, RZ ;  /* 0x0001000044482824 */ /* 0x000fc600078e00ff */
[----:B------:R-:W-:-:S04]  /*46a0*/  FMUL.FTZ R225, R28, R225 ;  /* 0x000000e11ce17220 */ /* 0x000fc80000410000 */
[----:B------:R-:W-:-:S07]  /*46b0*/  @P2 FADD.FTZ R225, R72, R225 ;  /* 0x000000e148e12221 */ /* 0x000fce0000010000 */
.L_x_1032:
[----:B------:R-:W-:Y:S05]  /*46c0*/  BSYNC B1 ;  /* 0x0000000000017941 */ /* 0x000fea0003800000 */
.L_x_1030:
[----:B------:R-:W-:Y:S04]  /*46d0*/  BSSY B1, `(.L_x_1033) ;  /* 0x000000e000017945 */ /* 0x000fe80003800000 */
[----:B------:R-:W-:Y:S05]  /*46e0*/  @P3 BRA `(.L_x_1034) ;  /* 0x0000000000143947 */ /* 0x000fea0003800000 */
[----:B------:R-:W-:Y:S01]  /*46f0*/  HFMA2.MMA R226, -RZ, RZ, 0, 0 ;  /* 0x00000000ffe27435 */ /* 0x000fe200000001ff */
[----:B------:R-:W-:Y:S10]  /*4700*/  @!P2 BRA `(.L_x_1035) ;  /* 0x000000000028a947 */ /* 0x000ff40003800000 */
[----:B-----5:R-:W-:-:S04]  /*4710*/  PRMT R226, R68, 0x7632, R226 ;  /* 0x0000763244e27816 */ /* 0x020fc800000000e2 */
[----:B------:R-:W-:Y:S01]  /*4720*/  SHF.L.U32 R226, R226, 0x10, RZ ;  /* 0x00000010e2e27819 */ /* 0x000fe200000006ff */
[----:B------:R-:W-:Y:S06]  /*4730*/  BRA `(.L_x_1035) ;  /* 0x00000000001c7947 */ /* 0x000fec0003800000 */
.L_x_1034:
[----:B-----5:R-:W-:Y:S02]  /*4740*/  PRMT R72, R64, 0x7632, R72 ;  /* 0x0000763240487816 */ /* 0x020fe40000000048 */
[----:B------:R-:W-:Y:S02]  /*4750*/  @P2 PRMT R73, R68, 0x7632, R73 ;  /* 0x0000763244492816 */ /* 0x000fe40000000049 */
[----:B------:R-:W-:Y:S02]  /*4760*/  SHF.L.U32 R72, R72, 0x10, RZ ;  /* 0x0000001048487819 */ /* 0x000fe400000006ff */
[----:B------:R-:W-:-:S03]  /*4770*/  @P2 SHF.L.U32 R73, R73, 0x10, RZ ;  /* 0x0000001049492819 */ /* 0x000fc600000006ff */
[----:B------:R-:W-:-:S04]  /*4780*/  FMUL.FTZ R72, R72, UR8 ;  /* 0x0000000848487c20 */ /* 0x000fc80008410000 */
[----:B------:R-:W-:-:S04]  /*4790*/  FMUL.FTZ R226, R171, R72 ;  /* 0x00000048abe27220 */ /* 0x000fc80000410000 */
[----:B------:R-:W-:-:S07]  /*47a0*/  @P2 FADD.FTZ R226, R73, R226 ;  /* 0x000000e249e22221 */ /* 0x000fce0000010000 */
.L_x_1035:
[----:B------:R-:W-:Y:S05]  /*47b0*/  BSYNC B1 ;  /* 0x0000000000017941 */ /* 0x000fea0003800000 */
.L_x_1033:
[----:B------:R-:W-:Y:S04]  /*47c0*/  BSSY B1, `(.L_x_1036) ;  /* 0x000000b000017945 */ /* 0x000fe80003800000 */
[----:B------:R-:W-:Y:S05]  /*47d0*/  @P3 BRA `(.L_x_1037) ;  /* 0x0000000000103947 */ /* 0x000fea0003800000 */
[----:B------:R-:W-:Y:S01]  /*47e0*/  MOV R227, RZ ;  /* 0x000000ff00e37202 */ /* 0x000fe20000000f00 */
[----:B------:R-:W-:Y:S06]  /*47f0*/  @!P2 BRA `(.L_x_1038) ;  /* 0x00000000001ca947 */ /* 0x000fec0003800000 */
[----:B-----5:R-:W-:Y:S01]  /*4800*/  IMAD.U32 R227, R69, 0x10000, RZ ;  /* 0x0001000045e37824 */ /* 0x020fe200078e00ff */
[----:B------:R-:W-:Y:S06]  /*4810*/  BRA `(.L_x_1038) ;  /* 0x0000000000147947 */ /* 0x000fec0003800000 */
.L_x_1037:
[----:B-----5:R-:W-:-:S05]  /*4820*/  SHF.L.U32 R72, R65, 0x10, RZ ;  /* 0x0000001041487819 */ /* 0x020fca00000006ff */
[----:B------:R-:W-:-:S04]  /*4830*/  FMUL.FTZ R72, R72, UR8 ;  /* 0x0000000848487c20 */ /* 0x000fc80008410000 */
[----:B------:R-:W-:Y:S01]  /*4840*/  FMUL.FTZ R227, R27, R72 ;  /* 0x000000481be37220 */ /* 0x000fe20000410000 */
[----:B------:R-:W-:-:S05]  /*4850*/  @P2 SHF.L.U32 R72, R69, 0x10, RZ ;  /* 0x0000001045482819 */ /* 0x000fca00000006ff */
[----:B------:R-:W-:-:S07]  /*4860*/  @P2 FADD.FTZ R227, R72, R227 ;  /* 0x000000e348e32221 */ /* 0x000fce0000010000 */
.L_x_1038:
[----:B------:R-:W-:Y:S05]  /*4870*/  BSYNC B1 ;  /* 0x0000000000017941 */ /* 0x000fea0003800000 */
.L_x_1036:
[----:B------:R-:W-:Y:S04]  /*4880*/  BSSY B1, `(.L_x_1039) ;  /* 0x000000e000017945 */ /* 0x000fe80003800000 */
[----:B------:R-:W-:Y:S05]  /*4890*/  @P3 BRA `(.L_x_1040) ;  /* 0x0000000000143947 */ /* 0x000fea0003800000 */
[----:B------:R-:W-:Y:S01]  /*48a0*/  HFMA2.MMA R228, -RZ, RZ, 0, 0 ;  /* 0x00000000ffe47435 */ /* 0x000fe200000001ff */
[----:B------:R-:W-:Y:S10]  /*48b0*/  @!P2 BRA `(.L_x_1041) ;  /* 0x000000000028a947 */ /* 0x000ff40003800000 */
[----:B-----5:R-:W-:-:S04]  /*48c0*/  PRMT R228, R69, 0x7632, R228 ;  /* 0x0000763245e47816 */ /* 0x020fc800000000e4 */
[----:B------:R-:W-:Y:S01]  /*48d0*/  SHF.L.U32 R228, R228, 0x10, RZ ;  /* 0x00000010e4e47819 */ /* 0x000fe200000006ff */
[----:B------:R-:W-:Y:S06]  /*48e0*/  BRA `(.L_x_1041) ;  /* 0x00000000001c7947 */ /* 0x000fec0003800000 */
.L_x_1040:
[----:B-----5:R-:W-:-:S04]  /*48f0*/  PRMT R72, R65, 0x7632, R72 ;  /* 0x0000763241487816 */ /* 0x020fc80000000048 */
[----:B------:R-:W-:-:S05]  /*4900*/  SHF.L.U32 R72, R72, 0x10, RZ ;  /* 0x0000001048487819 */ /* 0x000fca00000006ff */
[----:B------:R-:W-:Y:S01]  /*4910*/  FMUL.FTZ R73, R72, UR8 ;  /* 0x0000000848497c20 */ /* 0x000fe20008410000 */
[----:B------:R-:W-:-:S03]  /*4920*/  @P2 PRMT R72, R69, 0x7632, R72 ;  /* 0x0000763245482816 */ /* 0x000fc60000000048 */
[----:B------:R-:W-:Y:S02]  /*4930*/  FMUL.FTZ R228, R170, R73 ;  /* 0x00000049aae47220 */ /* 0x000fe40000410000 */
[----:B------:R-:W-:-:S04]  /*4940*/  @P2 IMAD.U32 R75, R72, 0x10000, RZ ;  /* 0x00010000484b2824 */ /* 0x000fc800078e00ff */
[----:B------:R-:W-:-:S07]  /*4950*/  @P2 FADD.FTZ R228, R75, R228 ;  /* 0x000000e44be42221 */ /* 0x000fce0000010000 */
.L_x_1041:
[----:B------:R-:W-:Y:S05]  /*4960*/  BSYNC B1 ;  /* 0x0000000000017941 */ /* 0x000fea0003800000 */
.L_x_1039:
[----:B------:R-:W-:Y:S04]  /*4970*/  BSSY B1, `(.L_x_1042) ;  /* 0x000000b000017945 */ /* 0x000fe80003800000 */
[----:B------:R-:W-:Y:S05]  /*4980*/  @P3 BRA `(.L_x_1043) ;  /* 0x0000000000103947 */ /* 0x000fea0003800000 */
[----:B------:R-:W-:Y:S01]  /*4990*/  MOV R229, RZ ;  /* 0x000000ff00e57202 */ /* 0x000fe20000000f00 */
[----:B------:R-:W-:Y:S06]  /*49a0*/  @!P2 BRA `(.L_x_1044) ;  /* 0x00000000001ca947 */ /* 0x000fec0003800000 */
[----:B-----5:R-:W-:Y:S01]  /*49b0*/  SHF.L.U32 R229, R70, 0x10, RZ ;  /* 0x0000001046e57819 */ /* 0x020fe200000006ff */
[----:B------:R-:W-:Y:S06]  /*49c0*/  BRA `(.L_x_1044) ;  /* 0x0000000000147947 */ /* 0x000fec0003800000 */
.L_x_1043:
[----:B-----5:R-:W-:-:S05]  /*49d0*/  SHF.L.U32 R72, R66, 0x10, RZ ;  /* 0x0000001042487819 */ /* 0x020fca00000006ff */
[----:B------:R-:W-:Y:S01]  /*49e0*/  FMUL.FTZ R229, R72, UR8 ;  /* 0x0000000848e57c20 */ /* 0x000fe20008410000 */
[----:B------:R-:W-:-:S03]  /*49f0*/  @P2 SHF.L.U32 R72, R70, 0x10, RZ ;  /* 0x0000001046482819 */ /* 0x000fc600000006ff */
[----:B------:R-:W-:-:S04]  /*4a00*/  FMUL.FTZ R229, R26, R229 ;  /* 0x000000e51ae57220 */ /* 0x000fc80000410000 */
[----:B------:R-:W-:-:S07]  /*4a10*/  @P2 FADD.FTZ R229, R72, R229 ;  /* 0x000000e548e52221 */ /* 0x000fce0000010000 */
.L_x_1044:
[----:B------:R-:W-:Y:S05]  /*4a20*/  BSYNC B1 ;  /* 0x0000000000017941 */ /* 0x000fea0003800000 */
.L_x_1042:
[----:B------:R-:W-:Y:S04]  /*4a30*/  BSSY B1, `(.L_x_1045) ;  /* 0x000000e000017945 */ /* 0x000fe80003800000 */
[----:B------:R-:W-:Y:S05]  /*4a40*/  @P3 BRA `(.L_x_1046) ;  /* 0x0000000000143947 */ /* 0x000fea0003800000 */
[----:B------:R-:W-:Y:S01]  /*4a50*/  HFMA2.MMA R230, -RZ, RZ, 0, 0 ;  /* 0x00000000ffe67435 */ /* 0x000fe200000001ff */
[----:B------:R-:W-:Y:S10]  /*4a60*/  @!P2 BRA `(.L_x_1047) ;  /* 0x000000000028a947 */ /* 0x000ff40003800000 */
[----:B-----5:R-:W-:-:S05]  /*4a70*/  PRMT R230, R70, 0x7632, R230 ;  /* 0x0000763246e67816 */ /* 0x020fca00000000e6 */
[----:B------:R-:W-:Y:S01]  /*4a80*/  IMAD.U32 R230, R230, 0x10000, RZ ;  /* 0x00010000e6e67824 */ /* 0x000fe200078e00ff */
[----:B------:R-:W-:Y:S06]  /*4a90*/  BRA `(.L_x_1047) ;  /* 0x00000000001c7947 */ /* 0x000fec0003800000 */
.L_x_1046:
[----:B-----5:R-:W-:Y:S02]  /*4aa0*/  PRMT R72, R66, 0x7632, R72 ;  /* 0x0000763242487816 */ /* 0x020fe40000000048 */
[----:B------:R-:W-:Y:S02]  /*4ab0*/  @P2 PRMT R73, R70, 0x7632, R73 ;  /* 0x0000763246492816 */ /* 0x000fe40000000049 */
[----:B------:R-:W-:Y:S02]  /*4ac0*/  SHF.L.U32 R72, R72, 0x10, RZ ;  /* 0x0000001048487819 */ /* 0x000fe400000006ff */
[----:B------:R-:W-:-:S03]  /*4ad0*/  @P2 SHF.L.U32 R73, R73, 0x10, RZ ;  /* 0x0000001049492819 */ /* 0x000fc600000006ff */
[----:B------:R-:W-:-:S04]  /*4ae0*/  FMUL.FTZ R72, R72, UR8 ;  /* 0x0000000848487c20 */ /* 0x000fc80008410000 */
[----:B------:R-:W-:-:S04]  /*4af0*/  FMUL.FTZ R230, R169, R72 ;  /* 0x00000048a9e67220 */ /* 0x000fc80000410000 */
[----:B------:R-:W-:-:S07]  /*4b00*/  @P2 FADD.FTZ R230, R73, R230 ;  /* 0x000000e649e62221 */ /* 0x000fce0000010000 */
.L_x_1047:
[----:B------:R-:W-:Y:S05]  /*4b10*/  BSYNC B1 ;  /* 0x0000000000017941 */ /* 0x000fea0003800000 */
.L_x_1045:
[----:B------:R-:W-:Y:S04]  /*4b20*/  BSSY B1, `(.L_x_1048) ;  /* 0x000000b000017945 */ /* 0x000fe80003800000 */
[----:B------:R-:W-:Y:S05]  /*4b30*/  @P3 BRA `(.L_x_1049) ;  /* 0x0000000000103947 */ /* 0x000fea0003800000 */
[----:B------:R-:W-:Y:S01]  /*4b40*/  MOV R231, RZ ;  /* 0x000000ff00e77202 */ /* 0x000fe20000000f00 */
[----:B------:R-:W-:Y:S06]  /*4b50*/  @!P2 BRA `(.L_x_1050) ;  /* 0x00000000001ca947 */ /* 0x000fec0003800000 */
[----:B-----5:R-:W-:Y:S01]  /*4b60*/  SHF.L.U32 R231, R71, 0x10, RZ ;  /* 0x0000001047e77819 */ /* 0x020fe200000006ff */
[----:B------:R-:W-:Y:S06]  /*4b70*/  BRA `(.L_x_1050) ;  /* 0x0000000000147947 */ /* 0x000fec0003800000 */
.L_x_1049:
[----:B-----5:R-:W-:-:S05]  /*4b80*/  SHF.L.U32 R72, R67, 0x10, RZ ;  /* 0x0000001043487819 */ /* 0x020fca00000006ff */
[----:B------:R-:W-:-:S04]  /*4b90*/  FMUL.FTZ R72, R72, UR8 ;  /* 0x0000000848487c20 */ /* 0x000fc80008410000 */
[----:B------:R-:W-:Y:S01]  /*4ba0*/  FMUL.FTZ R231, R25, R72 ;  /* 0x0000004819e77220 */ /* 0x000fe20000410000 */
[----:B------:R-:W-:-:S04]  /*4bb0*/  @P2 IMAD.U32 R72, R71, 0x10000, RZ ;  /* 0x0001000047482824 */ /* 0x000fc800078e00ff */
[----:B------:R-:W-:-:S07]  /*4bc0*/  @P2 FADD.FTZ R231, R72, R231 ;  /* 0x000000e748e72221 */ /* 0x000fce0000010000 */
.L_x_1050:
[----:B------:R-:W-:Y:S05]  /*4bd0*/  BSYNC B1 ;  /* 0x0000000000017941 */ /* 0x000fea0003800000 */
.L_x_1048:
[----:B------:R-:W-:Y:S04]  /*4be0*/  BSSY B1, `(.L_x_1051) ;  /* 0x000000e000017945 */ /* 0x000fe80003800000 */
[----:B------:R-:W-:Y:S05]  /*4bf0*/  @P3 BRA `(.L_x_1052) ;  /* 0x0000000000143947 */ /* 0x000fea0003800000 */
[----:B------:R-:W-:Y:S01]  /*4c00*/  HFMA2.MMA R232, -RZ, RZ, 0, 0 ;  /* 0x00000000ffe87435 */ /* 0x000fe200000001ff */
[----:B------:R-:W-:Y:S10]  /*4c10*/  @!P2 BRA `(.L_x_1053) ;  /* 0x000000000028a947 */ /* 0x000ff40003800000 */
[----:B-----5:R-:W-:-:S04]  /*4c20*/  PRMT R232, R71, 0x7632, R232 ;  /* 0x0000763247e87816 */ /* 0x020fc800000000e8 */
[----:B------:R-:W-:Y:S01]  /*4c30*/  SHF.L.U32 R232, R232, 0x10, RZ ;  /* 0x00000010e8e87819 */ /* 0x000fe200000006ff */
[----:B------:R-:W-:Y:S06]  /*4c40*/  BRA `(.L_x_1053) ;  /* 0x00000000001c7947 */ /* 0x000fec0003800000 */
.L_x_1052:
[----:B-----5:R-:W-:-:S04]  /*4c50*/  PRMT R72, R67, 0x7632, R72 ;  /* 0x0000763243487816 */ /* 0x020fc80000000048 */
[----:B------:R-:W-:-:S05]  /*4c60*/  SHF.L.U32 R72, R72, 0x10, RZ ;  /* 0x0000001048487819 */ /* 0x000fca00000006ff */
[----:B------:R-:W-:Y:S01]  /*4c70*/  FMUL.FTZ R73, R72, UR8 ;  /* 0x0000000848497c20 */ /* 0x000fe20008410000 */
[----:B------:R-:W-:-:S03]  /*4c80*/  @P2 PRMT R72, R71, 0x7632, R72 ;  /* 0x0000763247482816 */ /* 0x000fc60000000048 */
[----:B------:R-:W-:Y:S01]  /*4c90*/  FMUL.FTZ R232, R168, R73 ;  /* 0x00000049a8e87220 */ /* 0x000fe20000410000 */
[----:B------:R-:W-:-:S05]  /*4ca0*/  @P2 SHF.L.U32 R75, R72, 0x10, RZ ;  /* 0x00000010484b2819 */ /* 0x000fca00000006ff */
[----:B------:R-:W-:-:S07]  /*4cb0*/  @P2 FADD.FTZ R232, R75, R232 ;  /* 0x000000e84be82221 */ /* 0x000fce0000010000 */
.L_x_1053:
[----:B------:R-:W-:Y:S05]  /*4cc0*/  BSYNC B1 ;  /* 0x0000000000017941 */ /* 0x000fea0003800000 */
.L_x_1051:
        /* <DEDUP_REMOVED lines=9> */
.L_x_1029:
[----:B------:R-:W-:Y:S05]  /*4d60*/  BSYNC B0 ;  /* 0x0000000000007941 */ /* 0x000fea0003800000 */
.L_x_1028:
        /* <DEDUP_REMOVED lines=18> */
.L_x_1057:
[----:B-----5:R-:W-:-:S05]  /*4e90*/  SHF.L.U32 R72, R64, 0x10, RZ ;  /* 0x0000001040487819 */ /* 0x020fca00000006ff */
[----:B------:R-:W-:Y:S01]  /*4ea0*/  FMUL.FTZ R233, R72, UR8 ;  /* 0x0000000848e97c20 */ /* 0x000fe20008410000 */
[----:B------:R-:W-:-:S03]  /*4eb0*/  @P1 SHF.L.U32 R72, R68, 0x10, RZ ;  /* 0x0000001044481819 */ /* 0x000fc600000006ff */
[----:B------:R-:W-:-:S04]  /*4ec0*/  FMUL.FTZ R233, R24, R233 ;  /* 0x000000e918e97220 */ /* 0x000fc80000410000 */
[----:B------:R-:W-:-:S07]  /*4ed0*/  @P1 FADD.FTZ R233, R72, R233 ;  /* 0x000000e948e91221 */ /* 0x000fce0000010000 */
.L_x_1058:
[----:B------:R-:W-:Y:S05]  /*4ee0*/  BSYNC B1 ;  /* 0x0000000000017941 */ /* 0x000fea0003800000 */
.L_x_1056:
[----:B------:R-:W-:Y:S04]  /*4ef0*/  BSSY B1, `(.L_x_1059) ;  /* 0x000000e000017945 */ /* 0x000fe80003800000 */
[----:B------:R-:W-:Y:S05]  /*4f00*/  @P2 BRA `(.L_x_1060) ;  /* 0x0000000000142947 */ /* 0x000fea0003800000 */
[----:B------:R-:W-:Y:S01]  /*4f10*/  HFMA2.MMA R234, -RZ, RZ, 0, 0 ;  /* 0x00000000ffea7435 */ /* 0x000fe200000001ff */
[----:B------:R-:W-:Y:S10]  /*4f20*/  @!P1 BRA `(.L_x_1061) ;  /* 0x0000000000289947 */ /* 0x000ff40003800000 */
[----:B-----5:R-:W-:-:S05]  /*4f30*/  PRMT R234, R68, 0x7632, R234 ;  /* 0x0000763244ea7816 */ /* 0x020fca00000000ea */
[----:B------:R-:W-:Y:S01]  /*4f40*/  IMAD.U32 R234, R234, 0x10000, RZ ;  /* 0x00010000eaea7824 */ /* 0x000fe200078e00ff */
[----:B------:R-:W-:Y:S06]  /*4f50*/  BRA `(.L_x_1061) ;  /* 0x00000000001c7947 */ /* 0x000fec0003800000 */
.L_x_1060:
[----:B-----5:R-:W-:Y:S02]  /*4f60*/  PRMT R72, R64, 0x7632, R72 ;  /* 0x0000763240487816 */ /* 0x020fe40000000048 */
[----:B------:R-:W-:Y:S02]  /*4f70*/  @P1 PRMT R73, R68, 0x7632, R73 ;  /* 0x0000763244491816 */ /* 0x000fe40000000049 */
[----:B------:R-:W-:Y:S02]  /*4f80*/  SHF.L.U32 R72, R72, 0x10, RZ ;  /* 0x0000001048487819 */ /* 0x000fe400000006ff */
[----:B------:R-:W-:-:S03]  /*4f90*/  @P1 SHF.L.U32 R73, R73, 0x10, RZ ;  /* 0x0000001049491819 */ /* 0x000fc600000006ff */
[----:B------:R-:W-:-:S04]  /*4fa0*/  FMUL.FTZ R72, R72, UR8 ;  /* 0x0000000848487c20 */ /* 0x000fc80008410000 */
[----:B------:R-:W-:-:S04]  /*4fb0*/  FMUL.FTZ R234, R167, R72 ;  /* 0x00000048a7ea7220 */ /* 0x000fc80000410000 */
[----:B------:R-:W-:-:S07]  /*4fc0*/  @P1 FADD.FTZ R234, R73, R234 ;  /* 0x000000ea49ea1221 */ /* 0x000fce0000010000 */
.L_x_1061:
[----:B------:R-:W-:Y:S05]  /*4fd0*/  BSYNC B1 ;  /* 0x0000000000017941 */ /* 0x000fea0003800000 */
.L_x_1059:
[----:B------:R-:W-:Y:S04]  /*4fe0*/  BSSY B1, `(.L_x_1062) ;  /* 0x000000b000017945 */ /* 0x000fe80003800000 */
[----:B------:R-:W-:Y:S05]  /*4ff0*/  @P2 BRA `(.L_x_1063) ;  /* 0x0000000000102947 */ /* 0x000fea0003800000 */
[----:B------:R-:W-:Y:S01]  /*5000*/  MOV R235, RZ ;  /* 0x000000ff00eb7202 */ /* 0x000fe20000000f00 */
[----:B------:R-:W-:Y:S06]  /*5010*/  @!P1 BRA `(.L_x_1064) ;  /* 0x00000000001c9947 */ /* 0x000fec0003800000 */
[----:B-----5:R-:W-:Y:S01]  /*5020*/  SHF.L.U32 R235, R69, 0x10, RZ ;  /* 0x0000001045eb7819 */ /* 0x020fe200000006ff */
[----:B------:R-:W-:Y:S06]  /*5030*/  BRA `(.L_x_1064) ;  /* 0x0000000000147947 */ /* 0x000fec0003800000 */
.L_x_1063:
[----:B-----5:R-:W-:-:S05]  /*5040*/  SHF.L.U32 R72, R65, 0x10, RZ ;  /* 0x0000001041487819 */ /* 0x020fca00000006ff */
[----:B------:R-:W-:-:S04]  /*5050*/  FMUL.FTZ R72, R72, UR8 ;  /* 0x0000000848487c20 */ /* 0x000fc80008410000 */
[----:B------:R-:W-:Y:S01]  /*5060*/  FMUL.FTZ R235, R23, R72 ;  /* 0x0000004817eb7220 */ /* 0x000fe20000410000 */
[----:B------:R-:W-:-:S04]  /*5070*/  @P1 IMAD.U32 R72, R69, 0x10000, RZ ;  /* 0x0001000045481824 */ /* 0x000fc800078e00ff */
[----:B------:R-:W-:-:S07]  /*5080*/  @P1 FADD.FTZ R235, R72, R235 ;  /* 0x000000eb48eb1221 */ /* 0x000fce0000010000 */
.L_x_1064:
[----:B------:R-:W-:Y:S05]  /*5090*/  BSYNC B1 ;  /* 0x0000000000017941 */ /* 0x000fea0003800000 */
.L_x_1062:
[----:B------:R-:W-:Y:S04]  /*50a0*/  BSSY B1, `(.L_x_1065) ;  /* 0x000000e000017945 */ /* 0x000fe80003800000 */
[----:B------:R-:W-:Y:S05]  /*50b0*/  @P2 BRA `(.L_x_1066) ;  /* 0x0000000000142947 */ /* 0x000fea0003800000 */
[----:B------:R-:W-:Y:S01]  /*50c0*/  HFMA2.MMA R236, -RZ, RZ, 0, 0 ;  /* 0x00000000ffec7435 */ /* 0x000fe200000001ff */
[----:B------:R-:W-:Y:S10]  /*50d0*/  @!P1 BRA `(.L_x_1067) ;  /* 0x0000000000289947 */ /* 0x000ff40003800000 */
[----:B-----5:R-:W-:-:S04]  /*50e0*/  PRMT R236, R69, 0x7632, R236 ;  /* 0x0000763245ec7816 */ /* 0x020fc800000000ec */
[----:B------:R-:W-:Y:S01]  /*50f0*/  SHF.L.U32 R236, R236, 0x10, RZ ;  /* 0x00000010ecec7819 */ /* 0x000fe200000006ff */
[----:B------:R-:W-:Y:S06]  /*5100*/  BRA `(.L_x_1067) ;  /* 0x00000000001c7947 */ /* 0x000fec0003800000 */
.L_x_1066:
[----:B-----5:R-:W-:-:S04]  /*5110*/  PRMT R72, R65, 0x7632, R72 ;  /* 0x0000763241487816 */ /* 0x020fc80000000048 */
[----:B------:R-:W-:-:S05]  /*5120*/  SHF.L.U32 R72, R72, 0x10, RZ ;  /* 0x0000001048487819 */ /* 0x000fca00000006ff */
[----:B------:R-:W-:Y:S01]  /*5130*/  FMUL.FTZ R73, R72, UR8 ;  /* 0x0000000848497c20 */ /* 0x000fe20008410000 */
[----:B------:R-:W-:-:S03]  /*5140*/  @P1 PRMT R72, R69, 0x7632, R72 ;  /* 0x0000763245481816 */ /* 0x000fc60000000048 */
[----:B------:R-:W-:Y:S01]  /*5150*/  FMUL.FTZ R236, R166, R73 ;  /* 0x00000049a6ec7220 */ /* 0x000fe20000410000 */
[----:B------:R-:W-:-:S05]  /*5160*/  @P1 SHF.L.U32 R75, R72, 0x10, RZ ;  /* 0x00000010484b1819 */ /* 0x000fca00000006ff */
[----:B------:R-:W-:-:S07]  /*5170*/  @P1 FADD.FTZ R236, R75, R236 ;  /* 0x000000ec4bec1221 */ /* 0x000fce0000010000 */
.L_x_1067:
[----:B------:R-:W-:Y:S05]  /*5180*/  BSYNC B1 ;  /* 0x0000000000017941 */ /* 0x000fea0003800000 */
.L_x_1065:
[----:B------:R-:W-:Y:S04]  /*5190*/  BSSY B1, `(.L_x_1068) ;  /* 0x000000b000017945 */ /* 0x000fe80003800000 */
[----:B------:R-:W-:Y:S05]  /*51a0*/  @P2 BRA `(.L_x_1069) ;  /* 0x0000000000102947 */ /* 0x000fea0003800000 */
[----:B------:R-:W-:Y:S01]  /*51b0*/  MOV R237, RZ ;  /* 0x000000ff00ed7202 */ /* 0x000fe20000000f00 */
[----:B------:R-:W-:Y:S06]  /*51c0*/  @!P1 BRA `(.L_x_1070) ;  /* 0x00000000001c9947 */ /* 0x000fec0003800000 */
[----:B-----5:R-:W-:Y:S01]  /*51d0*/  IMAD.U32 R237, R70, 0x10000, RZ ;  /* 0x0001000046ed7824 */ /* 0x020fe200078e00ff */
[----:B------:R-:W-:Y:S06]  /*51e0*/  BRA `(.L_x_1070) ;  /* 0x0000000000147947 */ /* 0x000fec0003800000 */
.L_x_1069:
[----:B-----5:R-:W-:-:S05]  /*51f0*/  SHF.L.U32 R72, R66, 0x10, RZ ;  /* 0x0000001042487819 */ /* 0x020fca00000006ff */
[----:B------:R-:W-:Y:S01]  /*5200*/  FMUL.FTZ R237, R72, UR8 ;  /* 0x0000000848ed7c20 */ /* 0x000fe20008410000 */
[----:B------:R-:W-:-:S03]  /*5210*/  @P1 SHF.L.U32 R72, R70, 0x10, RZ ;  /* 0x0000001046481819 */ /* 0x000fc600000006ff */
[----:B------:R-:W-:-:S04]  /*5220*/  FMUL.FTZ R237, R22, R237 ;  /* 0x000000ed16ed7220 */ /* 0x000fc80000410000 */
[----:B------:R-:W-:-:S07]  /*5230*/  @P1 FADD.FTZ R237, R72, R237 ;  /* 0x000000ed48ed1221 */ /* 0x000fce0000010000 */
.L_x_1070:
[----:B------:R-:W-:Y:S05]  /*5240*/  BSYNC B1 ;  /* 0x0000000000017941 */ /* 0x000fea0003800000 */
.L_x_1068:
[----:B------:R-:W-:Y:S04]  /*5250*/  BSSY B1, `(.L_x_1071) ;  /* 0x000000e000017945 */ /* 0x000fe80003800000 */
[----:B------:R-:W-:Y:S05]  /*5260*/  @P2 BRA `(.L_x_1072) ;  /* 0x0000000000142947 */ /* 0x000fea0003800000 */
[----:B------:R-:W-:Y:S01]  /*5270*/  HFMA2.MMA R238, -RZ, RZ, 0, 0 ;  /* 0x00000000ffee7435 */ /* 0x000fe200000001ff */
[----:B------:R-:W-:Y:S10]  /*5280*/  @!P1 BRA `(.L_x_1073) ;  /* 0x0000000000289947 */ /* 0x000ff40003800000 */
[----:B-----5:R-:W-:-:S04]  /*5290*/  PRMT R238, R70, 0x7632, R238 ;  /* 0x0000763246ee7816 */ /* 0x020fc800000000ee */
[----:B------:R-:W-:Y:S01]  /*52a0*/  SHF.L.U32 R238, R238, 0x10, RZ ;  /* 0x00000010eeee7819 */ /* 0x000fe200000006ff */
[----:B------:R-:W-:Y:S06]  /*52b0*/  BRA `(.L_x_1073) ;  /* 0x00000000001c7947 */ /* 0x000fec0003800000 */
.L_x_1072:
[----:B-----5:R-:W-:Y:S02]  /*52c0*/  PRMT R72, R66, 0x7632, R72 ;  /* 0x0000763242487816 */ /* 0x020fe40000000048 */
[----:B------:R-:W-:Y:S02]  /*52d0*/  @P1 PRMT R73, R70, 0x7632, R73 ;  /* 0x0000763246491816 */ /* 0x000fe40000000049 */
[----:B------:R-:W-:-:S03]  /*52e0*/  SHF.L.U32 R72, R72, 0x10, RZ ;  /* 0x0000001048487819 */ /* 0x000fc600000006ff */
[----:B------:R-:W-:Y:S02]  /*52f0*/  @P1 IMAD.U32 R73, R73, 0x10000, RZ ;  /* 0x0001000049491824 */ /* 0x000fe400078e00ff */
[----:B------:R-:W-:-:S04]  /*5300*/  FMUL.FTZ R72, R72, UR8 ;  /* 0x0000000848487c20 */ /* 0x000fc80008410000 */
[----:B------:R-:W-:-:S04]  /*5310*/  FMUL.FTZ R238, R165, R72 ;  /* 0x00000048a5ee7220 */ /* 0x000fc80000410000 */
[----:B------:R-:W-:-:S07]  /*5320*/  @P1 FADD.FTZ R238, R73, R238 ;  /* 0x000000ee49ee1221 */ /* 0x000fce0000010000 */
.L_x_1073:
[----:B------:R-:W-:Y:S05]  /*5330*/  BSYNC B1 ;  /* 0x0000000000017941 */ /* 0x000fea0003800000 */
.L_x_1071:
[----:B------:R-:W-:Y:S04]  /*5340*/  BSSY B1, `(.L_x_1074) ;  /* 0x000000b000017945 */ /* 0x000fe80003800000 */
[----:B------:R-:W-:Y:S05]  /*5350*/  @P2 BRA `(.L_x_1075) ;  /* 0x0000000000102947 */ /* 0x000fea0003800000 */
[----:B------:R-:W-:Y:S01]  /*5360*/  MOV R239, RZ ;  /* 0x000000ff00ef7202 */ /* 0x000fe20000000f00 */
[----:B------:R-:W-:Y:S06]  /*5370*/  @!P1 BRA `(.L_x_1076) ;  /* 0x00000000001c9947 */ /* 0x000fec0003800000 */
[----:B-----5:R-:W-:Y:S01]  /*5380*/  SHF.L.U32 R239, R71, 0x10, RZ ;  /* 0x0000001047ef7819 */ /* 0x020fe200000006ff */
[----:B------:R-:W-:Y:S06]  /*5390*/  BRA `(.L_x_1076) ;  /* 0x0000000000147947 */ /* 0x000fec0003800000 */
.L_x_1075:
[----:B-----5:R-:W-:-:S05]  /*53a0*/  SHF.L.U32 R72, R67, 0x10, RZ ;  /* 0x0000001043487819 */ /* 0x020fca00000006ff */
[----:B------:R-:W-:-:S04]  /*53b0*/  FMUL.FTZ R72, R72, UR8 ;  /* 0x0000000848487c20 */ /* 0x000fc80008410000 */
[----:B------:R-:W-:Y:S01]  /*53c0*/  FMUL.FTZ R239, R21, R72 ;  /* 0x0000004815ef7220 */ /* 0x000fe20000410000 */
[----:B------:R-:W-:-:S05]  /*53d0*/  @P1 SHF.L.U32 R72, R71, 0x10, RZ ;  /* 0x0000001047481819 */ /* 0x000fca00000006ff */
[----:B------:R-:W-:-:S07]  /*53e0*/  @P1 FADD.FTZ R239, R72, R239 ;  /* 0x000000ef48ef1221 */ /* 0x000fce0000010000 */
.L_x_1076:
[----:B------:R-:W-:Y:S05]  /*53f0*/  BSYNC B1 ;  /* 0x0000000000017941 */ /* 0x000fea0003800000 */
.L_x_1074:
[----:B------:R-:W-:Y:S04]  /*5400*/  BSSY B1, `(.L_x_1077) ;  /* 0x000000e000017945 */ /* 0x000fe80003800000 */
[----:B------:R-:W-:Y:S05]  /*5410*/  @P2 BRA `(.L_x_1078) ;  /* 0x0000000000142947 */ /* 0x000fea0003800000 */
[----:B------:R-:W-:Y:S01]  /*5420*/  HFMA2.MMA R240, -RZ, RZ, 0, 0 ;  /* 0x00000000fff07435 */ /* 0x000fe200000001ff */
[----:B------:R-:W-:Y:S10]  /*5430*/  @!P1 BRA `(.L_x_1079) ;  /* 0x0000000000289947 */ /* 0x000ff40003800000 */
[----:B-----5:R-:W-:-:S05]  /*5440*/  PRMT R240, R71, 0x7632, R240 ;  /* 0x0000763247f07816 */ /* 0x020fca00000000f0 */
[----:B------:R-:W-:Y:S01]  /*5450*/  IMAD.U32 R240, R240, 0x10000, RZ ;  /* 0x00010000f0f07824 */ /* 0x000fe200078e00ff */
[----:B------:R-:W-:Y:S06]  /*5460*/  BRA `(.L_x_1079) ;  /* 0x00000000001c7947 */ /* 0x000fec0003800000 */
.L_x_1078:
[----:B-----5:R-:W-:-:S04]  /*5470*/  PRMT R72, R67, 0x7632, R72 ;  /* 0x0000763243487816 */ /* 0x020fc80000000048 */
[----:B------:R-:W-:-:S05]  /*5480*/  SHF.L.U32 R72, R72, 0x10, RZ ;  /* 0x0000001048487819 */ /* 0x000fca00000006ff */
[----:B------:R-:W-:Y:S01]  /*5490*/  FMUL.FTZ R73, R72, UR8 ;  /* 0x0000000848497c20 */ /* 0x000fe20008410000 */
[----:B------:R-:W-:-:S03]  /*54a0*/  @P1 PRMT R72, R71, 0x7632, R72 ;  /* 0x0000763247481816 */ /* 0x000fc60000000048 */
[----:B------:R-:W-:Y:S01]  /*54b0*/  FMUL.FTZ R240, R164, R73 ;  /* 0x00000049a4f07220 */ /* 0x000fe20000410000 */
[----:B------:R-:W-:-:S05]  /*54c0*/  @P1 SHF.L.U32 R75, R72, 0x10, RZ ;  /* 0x00000010484b1819 */ /* 0x000fca00000006ff */
[----:B------:R-:W-:-:S07]  /*54d0*/  @P1 FADD.FTZ R240, R75, R240 ;  /* 0x000000f04bf01221 */ /* 0x000fce0000010000 */
.L_x_1079:
[----:B------:R-:W-:Y:S05]  /*54e0*/  BSYNC B1 ;  /* 0x0000000000017941 */ /* 0x000fea0003800000 */
.L_x_1077:
[----:B------:R-:W0:Y:S01]  /*54f0*/  LDC.64 R72, c[0x0][0x238] ;  /* 0x00008e00ff487b82 */ /* 0x000e220000000a00 */
[----:B------:R-:W-:Y:S02]  /*5500*/  F2FP.BF16.F32.PACK_AB R75, R240, R239 ;  /* 0x000000eff04b723e */ /* 0x000fe400000010ff */
[----:B------:R-:W-:Y:S01]  /*5510*/  F2FP.BF16.F32.PACK_AB R74, R238, R237 ;  /* 0x000000edee4a723e */ /* 0x000fe200000010ff */
[----:B0-----:R-:W-:Y:S01]  /*5520*/  IMAD.WIDE.U32 R248, R248, 0x10, R72 ;  /* 0x00000010f8f87825 */ /* 0x001fe200078e0048 */
[----:B------:R-:W-:Y:S02]  /*5530*/  F2FP.BF16.F32.PACK_AB R73, R236, R235 ;  /* 0x000000ebec49723e */ /* 0x000fe400000010ff */
[----:B------:R-:W-:-:S05]  /*5540*/  F2FP.BF16.F32.PACK_AB R72, R234, R233 ;  /* 0x000000e9ea48723e */ /* 0x000fca00000010ff */
[----:B------:R0:W-:Y:S02]  /*5550*/  STG.E.128 desc[UR4][R248.64], R72 ;  /* 0x00000048f8007986 */ /* 0x0001e4000c101d04 */
.L_x_1055:
[----:B------:R-:W-:Y:S05]  /*5560*/  BSYNC B0 ;  /* 0x0000000000007941 */ /* 0x000fea0003800000 */
.L_x_1054:
[----:B01234-:R-:W-:Y:S01]  /*5570*/  FADD.FTZ R73, RZ, R107 ;  /* 0x0000006bff497221 */ /* 0x01ffe20000010000 */
[----:B------:R-:W-:Y:S01]  /*5580*/  ISETP.GT.U32.AND P1, PT, R50, 0xff, PT ;  /* 0x000000ff3200780c */ /* 0x000fe20003f24070 */
[----:B------:R-:W-:Y:S01]  /*5590*/  UMOV UR12, 0xffffffff ;  /* 0xffffffff000c7882 */ /* 0x000fe20000000000 */
[----:B------:R-:W-:Y:S01]  /*55a0*/  LOP3.LUT R49, R49, 0xfffffffe, RZ, 0xc0, !PT ;  /* 0xfffffffe31317812 */ /* 0x000fe200078ec0ff */
[----:B------:R-:W-:Y:S01]  /*55b0*/  FADD.FTZ R72, R106, R73 ;  /* 0x000000496a487221 */ /* 0x000fe20000010000 */
[C---:B------:R-:W-:Y:S02]  /*55c0*/  ISETP.GT.U32.AND P2, PT, R50.reuse, 0x1ff, PT ;  /* 0x000001ff3200780c */ /* 0x040fe40003f44070 */
[C---:B------:R-:W-:Y:S01]  /*55d0*/  ISETP.GT.U32.AND P3, PT, R50.reuse, 0x27f, PT ;  /* 0x0000027f3200780c */ /* 0x040fe20003f64070 */
        /* <DEDUP_REMOVED lines=10> */
[----:B------:R-:W-:-:S03]  /*5680*/  ISETP.GT.U32.AND P5, PT, R50, 0x37f, PT ;  /* 0x0000037f3200780c */ /* 0x000fc60003fa4070 */
[----:B------:R-:W-:Y:S01]  /*5690*/  FADD.FTZ R73, R101, R72 ;  /* 0x0000004865497221 */ /* 0x000fe20000010000 */
[----:B------:R-:W-:Y:S02]  /*56a0*/  @P6 LOP3.LUT R49, R49, 0x2, RZ, 0xfc, !PT ;  /* 0x0000000231316812 */ /* 0x000fe400078efcff */
[----:B------:R-:W-:Y:S01]  /*56b0*/  @!P6 IADD3 R74, R74, 0x4, RZ ;  /* 0x000000044a4ae810 */ /* 0x000fe20007ffe0ff */
[----:B------:R-:W-:Y:S01]  /*56c0*/  FADD.FTZ R73, R100, R73 ;  /* 0x0000004964497221 */ /* 0x000fe20000010000 */
[----:B------:R-:W-:Y:S02]  /*56d0*/  LOP3.LUT P6, RZ, R52, 0x1f, RZ, 0xc0, !PT ;  /* 0x0000001f34ff7812 */ /* 0x000fe400078cc0ff */
[----:B------:R-:W-:Y:S02]  /*56e0*/  LOP3.LUT R49, R49, 0xffffffef, RZ, 0xc0, !PT ;  /* 0xffffffef31317812 */ /* 0x000fe400078ec0ff */
[----:B------:R-:W-:-:S05]  /*56f0*/  FSEL R248, R73, RZ, P0 ;  /* 0x000000ff49f87208 */ /* 0x000fca0000000000 */
[----:B------:R-:W-:-:S04]  /*5700*/  FADD.FTZ R73, R193, R248 ;  /* 0x000000f8c1497221 */ /* 0x000fc80000010000 */
[----:B------:R-:W-:Y:S01]  /*5710*/  FADD.FTZ R72, R194, R73 ;  /* 0x00000049c2487221 */ /* 0x000fe20000010000 */
[----:B------:R-:W-:-:S03]  /*5720*/  @P6 LOP3.LUT R49, R49, 0x10, RZ, 0xfc, !PT ;  /* 0x0000001031316812 */ /* 0x000fc600078efcff */
        /* <DEDUP_REMOVED lines=182> */
.L_x_1106:
[----:B------:R-:W-:Y:S01]  /*6290*/  LOP3.LUT P1, RZ, R52, 0x1f, RZ, 0xc0, !PT ;  /* 0x0000001f34ff7812 */ /* 0x000fe2000782c0ff */
[----:B-1----:R-:W-:Y:S01]  /*62a0*/  FADD.FTZ R73, R252, R250 ;  /* 0x000000fafc497221 */ /* 0x002fe20000010000 */
[----:B------:R-:W-:Y:S01]  /*62b0*/  LOP3.LUT R75, R75, 0x3, RZ, 0xc0, !PT ;  /* 0x000000034b4b7812 */ /* 0x000fe200078ec0ff */
[----:B------:R-:W-:Y:S10]  /*62c0*/  WARPSYNC.ALL ;  /* 0x0000000000007948 */ /* 0x000ff40003800000 */
[----:B------:R-:W1:Y:S01]  /*62d0*/  @!P1 S2R R247, SR_CgaCtaId ;  /* 0x0000000000f79919 */ /* 0x000e620000008800 */
[----:B------:R-:W-:-:S04]  /*62e0*/  @!P1 MOV R246, 0x400 ;  /* 0x0000040000f69802 */ /* 0x000fc80000000f00 */
[----:B-1----:R-:W-:Y:S02]  /*62f0*/  @!P1 LEA R247, R247, R246, 0x18 ;  /* 0x000000f6f7f79211 */ /* 0x002fe400078ec0ff */
[----:B------:R-:W-:-:S04]  /*6300*/  @!P1 IADD3 R246, R74, R75, RZ ;  /* 0x0000004b4af69210 */ /* 0x000fc80007ffe0ff */
[----:B------:R-:W-:Y:S02]  /*6310*/  @!P1 LEA R246, R246, R247, 0x3 ;  /* 0x000000f7f6f69211 */ /* 0x000fe400078e18ff */
[----:B------:R-:W-:-:S03]  /*6320*/  LOP3.LUT R247, R52, 0x1f, RZ, 0xc0, !PT ;  /* 0x0000001f34f77812 */ /* 0x000fc600078ec0ff */
[----:B------:R1:W-:Y:S01]  /*6330*/  @!P1 STS.64 [R246], R72 ;  /* 0x00000048f6009388 */ /* 0x0003e20000000a00 */
[----:B------:R-:W-:-:S13]  /*6340*/  ISETP.GT.U32.AND P1, PT, R247, 0x3, PT ;  /* 0x00000003f700780c */ /* 0x000fda0003f24070 */
[----:B-1----:R-:W1:Y:S01]  /*6350*/  @!P1 S2R R73, SR_CgaCtaId ;  /* 0x0000000000499919 */ /* 0x002e620000008800 */
[----:B------:R-:W-:Y:S01]  /*6360*/  @!P1 MOV R72, 0x400 ;  /* 0x0000040000489802 */ /* 0x000fe20000000f00 */
[----:B------:R-:W-:Y:S01]  /*6370*/  @!P1 IMAD.IADD R74, R74, 0x1, R247 ;  /* 0x000000014a4a9824 */ /* 0x000fe200078e02f7 */
[----:B------:R-:W-:Y:S01]  /*6380*/  HFMA2.MMA R246, -RZ, RZ, 0, 0 ;  /* 0x00000000fff67435 */ /* 0x000fe200000001ff */
[----:B------:R-:W-:Y:S05]  /*6390*/  BAR.SYNC.DEFER_BLOCKING 0x0 ;  /* 0x0000000000007b1d */ /* 0x000fea0000010000 */
[----:B------:R-:W-:Y:S01]  /*63a0*/  @!P1 MOV R246, R241 ;  /* 0x000000f100f69202 */ /* 0x000fe20000000f00 */
[----:B------:R-:W-:Y:S03]  /*63b0*/  BSSY B0, `(.L_x_1081) ;  /* 0x000013d000007945 */ /* 0x000fe60003800000 */
[----:B0-----:R-:W-:Y:S01]  /*63c0*/  I2FP.F32.S32 R252, R246 ;  /* 0x000000f600fc7245 */ /* 0x001fe20000201400 */
[----:B------:R-:W0:Y:S01]  /*63d0*/  SHFL.DOWN PT, R249, R246, 0x2, 0x1f ;  /* 0x08401f00f6f97f89 */ /* 0x000e2200000e0000 */
[----:B-1----:R-:W-:-:S04]  /*63e0*/  @!P1 LEA R73, R73, R72, 0x18 ;  /* 0x0000004849499211 */ /* 0x002fc800078ec0ff */
[----:B------:R-:W-:Y:S02]  /*63f0*/  @!P1 LEA R247, R74, R73, 0x3 ;  /* 0x000000494af79211 */ /* 0x000fe400078e18ff */
[----:B------:R-:W-:Y:S02]  /*6400*/  CS2R R72, SRZ ;  /* 0x0000000000487805 */ /* 0x000fe4000001ff00 */
[----:B0-----:R-:W-:Y:S02]  /*6410*/  I2FP.F32.S32 R74, R249 ;  /* 0x000000f9004a7245 */ /* 0x001fe40000201400 */
[----:B------:R-:W-:Y:S02]  /*6420*/  IADD3 R248, R249, R246, RZ ;  /* 0x000000f6f9f87210 */ /* 0x000fe40007ffe0ff */
[----:B------:R-:W0:Y:S01]  /*6430*/  @!P1 LDS.64 R72, [R247] ;  /* 0x00000000f7489984 */ /* 0x000e220000000a00 */
[----:B------:R-:W-:-:S03]  /*6440*/  LOP3.LUT P1, RZ, R75, 0x1f, R52, 0xf8, !PT ;  /* 0x0000001f4bff7812 */ /* 0x000fc6000782f834 */
[----:B0-----:R-:W0:Y:S02]  /*6450*/  SHFL.DOWN PT, R251, R72, 0x2, 0x1f ;  /* 0x08401f0048fb7f89 */ /* 0x001e2400000e0000 */
[C---:B0-----:R-:W-:Y:S01]  /*6460*/  FADD.FTZ R249, -R251.reuse, R72 ;  /* 0x00000048fbf97221 */ /* 0x041fe20000010100 */
[----:B------:R-:W-:-:S03]  /*6470*/  FMUL.FTZ R251, R251, R74 ;  /* 0x0000004afbfb7220 */ /* 0x000fc60000410000 */
[----:B------:R-:W-:Y:S01]  /*6480*/  FMUL.FTZ R250, R249, R249 ;  /* 0x000000f9f9fa7220 */ /* 0x000fe20000410000 */
[----:B------:R-:W-:Y:S01]  /*6490*/  FFMA.FTZ R249, R252, R72, R251 ;  /* 0x00000048fcf97223 */ /* 0x000fe200000100fb */
[----:B------:R-:W-:Y:S02]  /*64a0*/  I2FP.F32.S32 R251, R248 ;  /* 0x000000f800fb7245 */ /* 0x000fe40000201400 */
[----:B------:R-:W-:Y:S02]  /*64b0*/  FMUL.FTZ R247, R250, R252 ;  /* 0x000000fcfaf77220 */ /* 0x000fe40000410000 */
[----:B------:R-:W0:Y:S01]  /*64c0*/  SHFL.DOWN PT, R250, R73, 0x2, 0x1f ;  /* 0x08401f0049fa7f89 */ /* 0x000e2200000e0000 */
[----:B------:R-:W1:Y:S01]  /*64d0*/  MUFU.RCP R246, R251 ;  /* 0x000000fb00f67308 */ /* 0x000e620000001000 */
[----:B------:R-:W-:Y:S01]  /*64e0*/  FMUL.FTZ R74, R247, R74 ;  /* 0x0000004af74a7220 */ /* 0x000fe20000410000 */
[----:B-1----:R-:W-:-:S05]  /*64f0*/  FMUL.FTZ R249, R246, R249 ;  /* 0x000000f9f6f97220 */ /* 0x002fca0000410000 */
[----:B------:R-:W-:Y:S01]  /*6500*/  SHFL.DOWN PT, R252, R249, 0x1, 0x1f ;  /* 0x08201f00f9fc7f89 */ /* 0x000fe200000e0000 */
[----:B0-----:R-:W-:Y:S02]  /*6510*/  FADD.FTZ R247, R250, R73 ;  /* 0x00000049faf77221 */ /* 0x001fe40000010000 */
[----:B------:R-:W0:Y:S02]  /*6520*/  @!P1 LDC.64 R72, c[0x0][0x250] ;  /* 0x00009400ff489b82 */ /* 0x000e240000000a00 */
[----:B------:R-:W-:Y:S02]  /*6530*/  FFMA.FTZ R246, R246, R74, R247 ;  /* 0x0000004af6f67223 */ /* 0x000fe400000100f7 */
[----:B------:R-:W1:Y:S02]  /*6540*/  SHFL.DOWN PT, R247, R248, 0x1, 0x1f ;  /* 0x08201f00f8f77f89 */ /* 0x000e6400000e0000 */
[-C--:B-1----:R-:W-:Y:S02]  /*6550*/  I2FP.F32.S32 R250, R247.reuse ;  /* 0x000000f700fa7245 */ /* 0x082fe40000201400 */
[----:B------:R-:W-:-:S02]  /*6560*/  IADD3 R248, R248, R247, RZ ;  /* 0x000000f7f8f87210 */ /* 0x000fc40007ffe0ff */
[----:B------:R-:W-:Y:S01]  /*6570*/  SHF.R.S32.HI R247, RZ, 0x1f, R243 ;  /* 0x0000001ffff77819 */ /* 0x000fe200000114f3 */
[----:B------:R-:W-:Y:S01]  /*6580*/  FMUL.FTZ R74, R252, R250 ;  /* 0x000000fafc4a7220 */ /* 0x000fe20000410000 */
[----:B------:R-:W-:Y:S01]  /*6590*/  FADD.FTZ R252, R249, -R252 ;  /* 0x800000fcf9fc7221 */ /* 0x000fe20000010000 */
[----:B------:R-:W-:Y:S02]  /*65a0*/  I2FP.F32.S32 R248, R248 ;  /* 0x000000f800f87245 */ /* 0x000fe40000201400 */
[----:B------:R-:W-:Y:S01]  /*65b0*/  FFMA.FTZ R249, R251, R249, R74 ;  /* 0x000000f9fbf97223 */ /* 0x000fe2000001004a */
[C---:B0-----:R-:W-:Y:S01]  /*65c0*/  @!P1 LEA R74, P2, R243.reuse, R72, 0x2 ;  /* 0x00000048f34a9211 */ /* 0x041fe200078410ff */
[----:B------:R-:W-:Y:S02]  /*65d0*/  FMUL.FTZ R252, R252, R252 ;  /* 0x000000fcfcfc7220 */ /* 0x000fe40000410000 */
[----:B------:R-:W0:Y:S01]  /*65e0*/  MUFU.RCP R248, R248 ;  /* 0x000000f800f87308 */ /* 0x000e220000001000 */
[----:B------:R-:W-:Y:S01]  /*65f0*/  @!P1 LEA.HI.X R75, R243, R73, R247, 0x2, P2 ;  /* 0x00000049f34b9211 */ /* 0x000fe200010f14f7 */
[----:B------:R-:W-:Y:S01]  /*6600*/  FMUL.FTZ R251, R251, R252 ;  /* 0x000000fcfbfb7220 */ /* 0x000fe20000410000 */
[----:B------:R-:W1:Y:S03]  /*6610*/  @!P1 LDC.64 R72, c[0x0][0x258] ;  /* 0x00009600ff489b82 */ /* 0x000e660000000a00 */
[----:B------:R-:W-:Y:S01]  /*6620*/  FMUL.FTZ R251, R251, R250 ;  /* 0x000000fafbfb7220 */ /* 0x000fe20000410000 */
[----:B-1----:R-:W-:-:S04]  /*6630*/  @!P1 LEA R72, P2, R243, R72, 0x2 ;  /* 0x00000048f3489211 */ /* 0x002fc800078410ff */
[----:B------:R-:W-:Y:S02]  /*6640*/  @!P1 LEA.HI.X R73, R243, R73, R247, 0x2, P2 ;  /* 0x00000049f3499211 */ /* 0x000fe400010f14f7 */
[----:B------:R-:W1:Y:S01]  /*6650*/  SHFL.DOWN PT, R247, R246, 0x1, 0x1f ;  /* 0x08201f00f6f77f89 */ /* 0x000e6200000e0000 */
[----:B------:R-:W-:Y:S01]  /*6660*/  PLOP3.LUT P2, PT, PT, PT, UP0, 0x40, 0x0 ;  /* 0x000000000000781c */ /* 0x000fe20003f4e808 */
[----:B-1----:R-:W-:Y:S01]  /*6670*/  FADD.FTZ R250, R246, R247 ;  /* 0x000000f7f6fa7221 */ /* 0x002fe20000010000 */
[C---:B0-----:R-:W-:Y:S01]  /*6680*/  FMUL.FTZ R247, R248.reuse, R249 ;  /* 0x000000f9f8f77220 */ /* 0x041fe20000410000 */
[----:B------:R-:W0:Y:S02]  /*6690*/  LDC R246, c[0x0][0x2d8] ;  /* 0x0000b600fff67b82 */ /* 0x000e240000000800 */
[----:B------:R-:W-:-:S03]  /*66a0*/  FFMA.FTZ R250, R248, R251, R250 ;  /* 0x000000fbf8fa7223 */ /* 0x000fc600000100fa */
[----:B------:R-:W1:Y:S04]  /*66b0*/  SHFL.IDX PT, R247, R247, RZ, 0x1f ;  /* 0x00001ffff7f77589 */ /* 0x000e6800000e0000 */
[----:B------:R-:W0:Y:S01]  /*66c0*/  SHFL.IDX PT, R251, R250, RZ, 0x1f ;  /* 0x00001ffffafb7589 */ /* 0x000e2200000e0000 */
[----:B-1----:R-:W-:-:S03]  /*66d0*/  FMUL.FTZ R249, R247, R247 ;  /* 0x000000f7f7f97220 */ /* 0x002fc60000410000 */
[----:B------:R1:W-:Y:S01]  /*66e0*/  @!P1 STG.E desc[UR4][R74.64], R247 ;  /* 0x000000f74a009986 */ /* 0x0003e2000c101904 */
[----:B0-----:R-:W-:Y:S01]  /*66f0*/  FFMA.FTZ R246, R251, UR9, R246 ;  /* 0x00000009fbf67c23 */ /* 0x001fe200080100f6 */
[----:B------:R-:W-:-:S05]  /*6700*/  FSEL R249, R249, RZ, !P2 ;  /* 0x000000fff9f97208 */ /* 0x000fca0005000000 */
[----:B------:R-:W-:-:S06]  /*6710*/  FADD.FTZ R246, R246, R249 ;  /* 0x000000f9f6f67221 */ /* 0x000fcc0000010000 */
[----:B------:R-:W0:Y:S02]  /*6720*/  MUFU.RSQ R246, R246 ;  /* 0x000000f600f67308 */ /* 0x000e240000001400 */
[----:B0-----:R-:W-:-:S13]  /*6730*/  R2UR UR12, R246 ;  /* 0x00000000f60c72ca */ /* 0x001fda00000e0000 */
[----:B------:R-:W-:-:S05]  /*6740*/  IMAD.U32 R249, RZ, RZ, UR12 ;  /* 0x0000000cfff97e24 */ /* 0x000fca000f8e00ff */
[----:B------:R1:W-:Y:S01]  /*6750*/  @!P1 STG.E desc[UR4][R72.64], R249 ;  /* 0x000000f948009986 */ /* 0x0003e2000c101904 */
[----:B-----5:R-:W-:-:S13]  /*6760*/  ISETP.GE.AND P1, PT, R245, 0x1, PT ;  /* 0x00000001f500780c */ /* 0x020fda0003f26270 */
[----:B-1----:R-:W-:Y:S05]  /*6770*/  @!P1 BRA `(.L_x_1082) ;  /* 0x0000001000009947 */ /* 0x002fea0003800000 */
[----:B------:R-:W-:Y:S01]  /*6780*/  IADD3 R245, R245, -0x1, RZ ;  /* 0xfffffffff5f57810 */ /* 0x000fe20007ffe0ff */
[----:B------:R-:W-:Y:S01]  /*6790*/  BSSY B1, `(.L_x_1083) ;  /* 0x0000029000017945 */ /* 0x000fe20003800000 */
[----:B------:R-:W-:Y:S02]  /*67a0*/  PLOP3.LUT P1, PT, PT, PT, UP0, 0x40, 0x0 ;  /* 0x000000000000781c */ /* 0x000fe40003f2e808 */
[----:B------:R-:W-:Y:S01]  /*67b0*/  LOP3.LUT R51, R52, 0x7f, RZ, 0xc0, !PT ;  /* 0x0000007f34337812 */ /* 0x000fe200078ec0ff */
[----:B------:R-:W-:Y:S01]  /*67c0*/  IMAD R245, R245, R244, RZ ;  /* 0x000000f4f5f57224 */ /* 0x000fe200078e02ff */
[----:B------:R-:W-:-:S04]  /*67d0*/  FSEL R246, R247, RZ, P1 ;  /* 0x000000fff7f67208 */ /* 0x000fc80000800000 */
[----:B------:R-:W-:-:S04]  /*67e0*/  SHF.R.S32.HI R72, RZ, 0x1f, R245 ;  /* 0x0000001fff487819 */ /* 0x000fc800000114f5 */
[----:B------:R-:W-:-:S04]  /*67f0*/  LEA.HI R72, R72, R245, RZ, 0x3 ;  /* 0x000000f548487211 */ /* 0x000fc800078f18ff */
[----:B------:R-:W-:Y:S01]  /*6800*/  LEA.HI.SX32 R244, R72, R51, 0x1d ;  /* 0x0000003348f47211 */ /* 0x000fe200078feaff */
[----:B------:R-:W-:Y:S06]  /*6810*/  @!P0 BRA `(.L_x_1084) ;  /* 0x0000000000808947 */ /* 0x000fec0003800000 */
[--C-:B------:R-:W-:Y:S01]  /*6820*/  FADD.FTZ R72, R107, -R246.reuse ;  /* 0x800000f66b487221 */ /* 0x100fe20000010000 */
[--C-:B------:R-:W-:Y:S01]  /*6830*/  FADD.FTZ R74, R106, -R246.reuse ;  /* 0x800000f66a4a7221 */ /* 0x100fe20000010000 */
[----:B------:R-:W0:Y:S01]  /*6840*/  LDC.64 R248, c[0x0][0x2b8] ;  /* 0x0000ae00fff87b82 */ /* 0x000e220000000a00 */
[--C-:B------:R-:W-:Y:S01]  /*6850*/  FADD.FTZ R252, R105, -R246.reuse ;  /* 0x800000f669fc7221 */ /* 0x100fe20000010000 */
[----:B------:R-:W-:Y:S01]  /*6860*/  FMUL.FTZ R73, R72, UR12 ;  /* 0x0000000c48497c20 */ /* 0x000fe20008410000 */
[----:B------:R-:W-:Y:S01]  /*6870*/  FMUL.FTZ R74, R74, UR12 ;  /* 0x0000000c4a4a7c20 */ /* 0x000fe20008410000 */
[--C-:B------:R-:W-:Y:S01]  /*6880*/  FADD.FTZ R247, R104, -R246.reuse ;  /* 0x800000f668f77221 */ /* 0x100fe20000010000 */
[----:B------:R-:W-:Y:S01]  /*6890*/  FADD.FTZ R245, R103, -R246 ;  /* 0x800000f667f57221 */ /* 0x000fe20000010000 */
[----:B------:R-:W-:Y:S01]  /*68a0*/  FFMA.FTZ R72, R20, R73, R88 ;  /* 0x0000004914487223 */ /* 0x000fe20000010058 */
[----:B------:R-:W-:Y:S01]  /*68b0*/  FFMA.FTZ R73, R163, R74, R135 ;  /* 0x0000004aa3497223 */ /* 0x000fe20000010087 */
[--C-:B------:R-:W-:Y:S01]  /*68c0*/  FADD.FTZ R74, R102, -R246.reuse ;  /* 0x800000f6664a7221 */ /* 0x100fe20000010000 */
[--C-:B------:R-:W-:Y:S01]  /*68d0*/  FADD.FTZ R250, R101, -R246.reuse ;  /* 0x800000f665fa7221 */ /* 0x100fe20000010000 */
[----:B------:R-:W-:Y:S01]  /*68e0*/  FMUL.FTZ R252, R252, UR12 ;  /* 0x0000000cfcfc7c20 */ /* 0x000fe20008410000 */
[----:B------:R-:W-:Y:S01]  /*68f0*/  FMUL.FTZ R247, R247, UR12 ;  /* 0x0000000cf7f77c20 */ /* 0x000fe20008410000 */
[----:B------:R-:W-:Y:S01]  /*6900*/  F2FP.BF16.F32.PACK_AB R72, R73, R72 ;  /* 0x000000484948723e */ /* 0x000fe200000010ff */
[----:B------:R-:W-:Y:S01]  /*6910*/  FADD.FTZ R73, R100, -R246 ;  /* 0x800000f664497221 */ /* 0x000fe20000010000 */
[----:B------:R-:W-:Y:S01]  /*6920*/  FMUL.FTZ R245, R245, UR12 ;  /* 0x0000000cf5f57c20 */ /* 0x000fe20008410000 */
[----:B------:R-:W-:Y:S01]  /*6930*/  FMUL.FTZ R74, R74, UR12 ;  /* 0x0000000c4a4a7c20 */ /* 0x000fe20008410000 */
[----:B------:R-:W-:Y:S01]  /*6940*/  FMUL.FTZ R250, R250, UR12 ;  /* 0x0000000cfafa7c20 */ /* 0x000fe20008410000 */
[----:B------:R-:W-:Y:S01]  /*6950*/  FMUL.FTZ R73, R73, UR12 ;  /* 0x0000000c49497c20 */ /* 0x000fe20008410000 */
        /* <DEDUP_REMOVED lines=10> */
[----:B------:R-:W-:-:S03]  /*6a00*/  IADD3 R244, R244, 0x80, RZ ;  /* 0x00000080f4f47810 */ /* 0x000fc60007ffe0ff */
[----:B------:R0:W-:Y:S04]  /*6a10*/  STG.E.128 desc[UR4][R248.64], R72 ;  /* 0x00000048f8007986 */ /* 0x0001e8000c101d04 */
.L_x_1084:
[----:B------:R-:W-:Y:S05]  /*6a20*/  BSYNC B1 ;  /* 0x0000000000017941 */ /* 0x000fea0003800000 */
.L_x_1083:
[----:B------:R-:W-:Y:S01]  /*6a30*/  LOP3.LUT P1, RZ, R49, 0x100, RZ, 0xc0, !PT ;  /* 0x0000010031ff7812 */ /* 0x000fe2000782c0ff */
[----:B------:R-:W-:-:S12]  /*6a40*/  BSSY B1, `(.L_x_1085) ;  /* 0x0000022000017945 */ /* 0x000fd80003800000 */
[----:B------:R-:W-:Y:S05]  /*6a50*/  @!P1 BRA `(.L_x_1086) ;  /* 0x0000000000809947 */ /* 0x000fea0003800000 */
[--C-:B0-----:R-:W-:Y:S01]  /*6a60*/  FADD.FTZ R72, R193, -R246.reuse ;  /* 0x800000f6c1487221 */ /* 0x101fe20000010000 */
        /* <DEDUP_REMOVED lines=31> */
.L_x_1086:
[----:B------:R-:W-:Y:S05]  /*6c60*/  BSYNC B1 ;  /* 0x0000000000017941 */ /* 0x000fea0003800000 */
.L_x_1085:
[----:B------:R-:W-:Y:S01]  /*6c70*/  LOP3.LUT P1, RZ, R49, 0x80, RZ, 0xc0, !PT ;  /* 0x0000008031ff7812 */ /* 0x000fe2000782c0ff */
[----:B------:R-:W-:-:S12]  /*6c80*/  BSSY B1, `(.L_x_1087) ;  /* 0x0000022000017945 */ /* 0x000fd80003800000 */
[----:B------:R-:W-:Y:S05]  /*6c90*/  @!P1 BRA `(.L_x_1088) ;  /* 0x0000000000809947 */ /* 0x000fea0003800000 */
[--C-:B01----:R-:W-:Y:S01]  /*6ca0*/  FADD.FTZ R72, R201, -R246.reuse ;  /* 0x800000f6c9487221 */ /* 0x103fe20000010000 */
        /* <DEDUP_REMOVED lines=31> */
.L_x_1088:
[----:B------:R-:W-:Y:S05]  /*6ea0*/  BSYNC B1 ;  /* 0x0000000000017941 */ /* 0x000fea0003800000 */
.L_x_1087:
[----:B------:R-:W-:Y:S01]  /*6eb0*/  LOP3.LUT P1, RZ, R49, 0x40, RZ, 0xc0, !PT ;  /* 0x0000004031ff7812 */ /* 0x000fe2000782c0ff */
[----:B------:R-:W-:-:S12]  /*6ec0*/  BSSY B1, `(.L_x_1089) ;  /* 0x0000022000017945 */ /* 0x000fd80003800000 */
[----:B------:R-:W-:Y:S05]  /*6ed0*/  @!P1 BRA `(.L_x_1090) ;  /* 0x0000000000809947 */ /* 0x000fea0003800000 */
[--C-:B012---:R-:W-:Y:S01]  /*6ee0*/  FADD.FTZ R72, R209, -R246.reuse ;  /* 0x800000f6d1487221 */ /* 0x107fe20000010000 */
        /* <DEDUP_REMOVED lines=31> */
.L_x_1090:
[----:B------:R-:W-:Y:S05]  /*70e0*/  BSYNC B1 ;  /* 0x0000000000017941 */ /* 0x000fea0003800000 */
.L_x_1089:
[----:B------:R-:W-:Y:S01]  /*70f0*/  LOP3.LUT P1, RZ, R49, 0x20, RZ, 0xc0, !PT ;  /* 0x0000002031ff7812 */ /* 0x000fe2000782c0ff */
[----:B------:R-:W-:-:S12]  /*7100*/  BSSY B1, `(.L_x_1091) ;  /* 0x0000022000017945 */ /* 0x000fd80003800000 */
[----:B------:R-:W-:Y:S05]  /*7110*/  @!P1 BRA `(.L_x_1092) ;  /* 0x0000000000809947 */ /* 0x000fea0003800000 */
[--C-:B0123--:R-:W-:Y:S01]  /*7120*/  FADD.FTZ R72, R217, -R246.reuse ;  /* 0x800000f6d9487221 */ /* 0x10ffe20000010000 */
        /* <DEDUP_REMOVED lines=29> */
[----:B------:R-:W-:-:S04]  /*7300*/  VIADD R244, R244, 0x80 ;  /* 0x00000080f4f47836 */ /* 0x000fc80000000000 */
[----:B------:R4:W-:Y:S03]  /*7310*/  STG.E.128 desc[UR4][R248.64], R72 ;  /* 0x00000048f8007986 */ /* 0x0009e6000c101d04 */
.L_x_1092:
[----:B------:R-:W-:Y:S05]  /*7320*/  BSYNC B1 ;  /* 0x0000000000017941 */ /* 0x000fea0003800000 */
.L_x_1091:
[----:B------:R-:W-:Y:S01]  /*7330*/  LOP3.LUT P1, RZ, R49, 0x8, RZ, 0xc0, !PT ;  /* 0x0000000831ff7812 */ /* 0x000fe2000782c0ff */
[----:B------:R-:W-:-:S12]  /*7340*/  BSSY B1, `(.L_x_1093) ;  /* 0x0000022000017945 */ /* 0x000fd80003800000 */
[----:B------:R-:W-:Y:S05]  /*7350*/  @!P1 BRA `(.L_x_1094) ;  /* 0x0000000000809947 */ /* 0x000fea0003800000 */
[--C-:B01234-:R-:W-:Y:S01]  /*7360*/  FADD.FTZ R72, R225, -R246.reuse ;  /* 0x800000f6e1487221 */ /* 0x11ffe20000010000 */
[--C-:B------:R-:W-:Y:S01]  /*7370*/  FADD.FTZ R73, R226, -R246.reuse ;  /* 0x800000f6e2497221 */ /* 0x100fe20000010000 */
[----:B------:R-:W0:Y:S01]  /*7380*/  LDC.64 R248, c[0x0][0x2b8] ;  /* 0x0000ae00fff87b82 */ /* 0x000e220000000a00 */
[--C-:B------:R-:W-:Y:S01]  /*7390*/  FADD.FTZ R251, R228, -R246.reuse ;  /* 0x800000f6e4fb7221 */ /* 0x100fe20000010000 */
[----:B------:R-:W-:Y:S01]  /*73a0*/  FMUL.FTZ R72, R72, UR12 ;  /* 0x0000000c48487c20 */ /* 0x000fe20008410000 */
[----:B------:R-:W-:Y:S01]  /*73b0*/  FMUL.FTZ R74, R73, UR12 ;  /* 0x0000000c494a7c20 */ /* 0x000fe20008410000 */
[--C-:B------:R-:W-:Y:S01]  /*73c0*/  FADD.FTZ R245, R227, -R246.reuse ;  /* 0x800000f6e3f57221 */ /* 0x100fe20000010000 */
[--C-:B------:R-:W-:Y:S01]  /*73d0*/  FADD.FTZ R247, R229, -R246.reuse ;  /* 0x800000f6e5f77221 */ /* 0x100fe20000010000 */
        /* <DEDUP_REMOVED lines=24> */
.L_x_1094:
[----:B------:R-:W-:Y:S05]  /*7560*/  BSYNC B1 ;  /* 0x0000000000017941 */ /* 0x000fea0003800000 */
.L_x_1093:
[----:B------:R-:W-:-:S13]  /*7570*/  LOP3.LUT P1, RZ, R49, 0x4, RZ, 0xc0, !PT ;  /* 0x0000000431ff7812 */ /* 0x000fda000782c0ff */
        /* <DEDUP_REMOVED lines=12> */
[----:B------:R-:W-:Y:S01]  /*7640*/  FMUL.FTZ R75, R75, UR12 ;  /* 0x0000000c4b4b7c20 */ /* 0x000fe20008410000 */
[----:B------:R-:W-:Y:S01]  /*7650*/  FMUL.FTZ R247, R247, UR12 ;  /* 0x0000000cf7f77c20 */ /* 0x000fe20008410000 */
[----:B------:R-:W-:Y:S01]  /*7660*/  FMUL.FTZ R245, R245, UR12 ;  /* 0x0000000cf5f57c20 */ /* 0x000fe20008410000 */
[----:B------:R-:W-:Y:S01]  /*7670*/  F2FP.BF16.F32.PACK_AB R72, R73, R72 ;  /* 0x000000484948723e */ /* 0x000fe200000010ff */
[--C-:B------:R-:W-:Y:S01]  /*7680*/  FADD.FTZ R73, R237, -R246.reuse ;  /* 0x800000f6ed497221 */ /* 0x100fe20000010000 */
[----:B------:R-:W-:Y:S01]  /*7690*/  FADD.FTZ R246, R240, -R246 ;  /* 0x800000f6f0f67221 */ /* 0x000fe20000010000 */
[----:B------:R-:W-:Y:S01]  /*76a0*/  FMUL.FTZ R74, R74, UR12 ;  /* 0x0000000c4a4a7c20 */ /* 0x000fe20008410000 */
[----:B------:R-:W-:Y:S01]  /*76b0*/  FFMA.FTZ R247, R57, R247, R98 ;  /* 0x000000f739f77223 */ /* 0x000fe20000010062 */
[----:B------:R-:W-:Y:S01]  /*76c0*/  FMUL.FTZ R73, R73, UR12 ;  /* 0x0000000c49497c20 */ /* 0x000fe20008410000 */
[----:B------:R-:W-:Y:S01]  /*76d0*/  FMUL.FTZ R251, R246, UR12 ;  /* 0x0000000cf6fb7c20 */ /* 0x000fe20008410000 */
        /* <DEDUP_REMOVED lines=8> */
[----:B------:R-:W-:-:S05]  /*7760*/  F2FP.BF16.F32.PACK_AB R75, R250, R245 ;  /* 0x000000f5fa4b723e */ /* 0x000fca00000010ff */
[----:B------:R0:W-:Y:S02]  /*7770*/  STG.E.128 desc[UR4][R248.64], R72 ;  /* 0x00000048f8007986 */ /* 0x0001e4000c101d04 */
.L_x_1082:
[----:B------:R-:W-:Y:S05]  /*7780*/  BSYNC B0 ;  /* 0x0000000000007941 */ /* 0x000fea0003800000 */
.L_x_1081:
[----:B------:R-:W-:Y:S02]  /*7790*/  LOP3.LUT P1, RZ, R49, 0x2, RZ, 0xc0, !PT ;  /* 0x0000000231ff7812 */ /* 0x000fe4000782c0ff */
[----:B------:R-:W-:Y:S02]  /*77a0*/  IADD3 R243, R243, UR10, RZ ;  /* 0x0000000af3f37c10 */ /* 0x000fe4000fffe0ff */
[----:B------:R-:W-:Y:S02]  /*77b0*/  SEL R246, RZ, 0x1, P1 ;  /* 0x00000001fff67807 */ /* 0x000fe40000800000 */
[----:B------:R-:W-:-:S13]  /*77c0*/  ISETP.GE.AND P1, PT, R243, UR11, PT ;  /* 0x0000000bf3007c0c */ /* 0x000fda000bf26270 */
[----:B------:R-:W-:Y:S05]  /*77d0*/  @!P1 BRA `(.L_x_1095) ;  /* 0xffffffa000f09947 */ /* 0x000fea000383ffff */
[----:B------:R-:W-:Y:S05]  /*77e0*/  EXIT ;  /* 0x000000000000794d */ /* 0x000fea0003800000 */
.L_x_1080:
[----:B------:R-:W-:Y:S01]  /*77f0*/  HFMA2.MMA R246, -RZ, RZ, 0, 5.9604644775390625e-08 ;  /* 0x00000001fff67435 */ /* 0x000fe200000001ff */
[----:B------:R-:W-:Y:S02]  /*7800*/  MOV R247, 0x1f ;  /* 0x0000001f00f77802 */ /* 0x000fe40000000f00 */
[----:B------:R-:W-:-:S08]  /*7810*/  MOV R249, 0xffffffff ;  /* 0xffffffff00f97802 */ /* 0x000fd00000000f00 */
[----:B-----5:R-:W-:Y:S05]  /*7820*/  WARPSYNC.COLLECTIVE R249, `(.L_x_1096) ;  /* 0x00000000f9087348 */ /* 0x020fea0003c00000 */
[----:B------:R0:W1:Y:S02]  /*7830*/  SHFL.BFLY P6, R250, R248, R246, R247 ;  /* 0x0c0000f6f8fa7389 */ /* 0x00006400000c00f7 */
[----:B01---5:R-:W-:Y:S01]  /*7840*/  ENDCOLLECTIVE ;  /* 0x000000000000791b */ /* 0x023fe20003800000 */
.L_x_1096:
[----:B------:R-:W-:Y:S01]  /*7850*/  HFMA2.MMA R246, -RZ, RZ, 0, 1.1920928955078125e-07 ;  /* 0x00000002fff67435 */ /* 0x000fe200000001ff */
[----:B------:R-:W-:-:S04]  /*7860*/  FADD.FTZ R251, R248, R250 ;  /* 0x000000faf8fb7221 */ /* 0x000fc80000010000 */
[----:B------:R-:W-:-:S07]  /*7870*/  IMAD.MOV.U32 R248, RZ, RZ, R251 ;  /* 0x000000fffff87224 */ /* 0x000fce00078e00fb */
[----:B------:R-:W-:Y:S05]  /*7880*/  WARPSYNC.COLLECTIVE R249, `(.L_x_1097) ;  /* 0x00000000f9087348 */ /* 0x000fea0003c00000 */
[----:B------:R0:W1:Y:S02]  /*7890*/  SHFL.BFLY P6, R250, R248, R246, R247 ;  /* 0x0c0000f6f8fa7389 */ /* 0x00006400000c00f7 */
[----:B01----:R-:W-:Y:S01]  /*78a0*/  ENDCOLLECTIVE ;  /* 0x000000000000791b */ /* 0x003fe20003800000 */
.L_x_1097:
[----:B------:R-:W-:Y:S01]  /*78b0*/  HFMA2.MMA R246, -RZ, RZ, 0, 2.384185791015625e-07 ;  /* 0x00000004fff67435 */ /* 0x000fe200000001ff */
[----:B------:R-:W-:-:S05]  /*78c0*/  FADD.FTZ R252, R251, R250 ;  /* 0x000000fafbfc7221 */ /* 0x000fca0000010000 */
[----:B------:R-:W-:-:S07]  /*78d0*/  MOV R248, R252 ;  /* 0x000000fc00f87202 */ /* 0x000fce0000000f00 */
[----:B------:R-:W-:Y:S05]  /*78e0*/  WARPSYNC.COLLECTIVE R249, `(.L_x_1098) ;  /* 0x00000000f9087348 */ /* 0x000fea0003c00000 */
[----:B------:R0:W1:Y:S02]  /*78f0*/  SHFL.BFLY P6, R250, R248, R246, R247 ;  /* 0x0c0000f6f8fa7389 */ /* 0x00006400000c00f7 */
[----:B01----:R-:W-:Y:S01]  /*7900*/  ENDCOLLECTIVE ;  /* 0x000000000000791b */ /* 0x003fe20003800000 */
.L_x_1098:
[----:B------:R-:W-:Y:S01]  /*7910*/  HFMA2.MMA R246, -RZ, RZ, 0, 4.76837158203125e-07 ;  /* 0x00000008fff67435 */ /* 0x000fe200000001ff */
[----:B------:R-:W-:-:S05]  /*7920*/  FADD.FTZ R252, R252, R250 ;  /* 0x000000fafcfc7221 */ /* 0x000fca0000010000 */
[----:B------:R-:W-:-:S07]  /*7930*/  MOV R248, R252 ;  /* 0x000000fc00f87202 */ /* 0x000fce0000000f00 */
[----:B------:R-:W-:Y:S05]  /*7940*/  WARPSYNC.COLLECTIVE R249, `(.L_x_1099) ;  /* 0x00000000f9087348 */ /* 0x000fea0003c00000 */
[----:B------:R0:W1:Y:S02]  /*7950*/  SHFL.BFLY P6, R250, R248, R246, R247 ;  /* 0x0c0000f6f8fa7389 */ /* 0x00006400000c00f7 */
[----:B01----:R-:W-:Y:S01]  /*7960*/  ENDCOLLECTIVE ;  /* 0x000000000000791b */ /* 0x003fe20003800000 */
.L_x_1099:
[----:B------:R-:W-:Y:S01]  /*7970*/  MOV R246, 0x10 ;  /* 0x0000001000f67802 */ /* 0x000fe20000000f00 */
[----:B------:R-:W-:-:S04]  /*7980*/  FADD.FTZ R72, R252, R250 ;  /* 0x000000fafc487221 */ /* 0x000fc80000010000 */
[----:B------:R-:W-:-:S07]  /*7990*/  IMAD.MOV.U32 R248, RZ, RZ, R72 ;  /* 0x000000fffff87224 */ /* 0x000fce00078e0048 */
[----:B------:R-:W-:Y:S05]  /*79a0*/  WARPSYNC.COLLECTIVE R249, `(.L_x_1100) ;  /* 0x00000000f9087348 */ /* 0x000fea0003c00000 */
[----:B------:R0:W1:Y:S02]  /*79b0*/  SHFL.BFLY P6, R250, R248, R246, R247 ;  /* 0x0c0000f6f8fa7389 */ /* 0x00006400000c00f7 */
[----:B01----:R-:W-:Y:S01]  /*79c0*/  ENDCOLLECTIVE ;  /* 0x000000000000791b */ /* 0x003fe20003800000 */
.L_x_1100:
[----:B------:R-:W-:Y:S01]  /*79d0*/  FADD.FTZ R73, R72, R250 ;  /* 0x000000fa48497221 */ /* 0x000fe20000010000 */
[----:B------:R-:W-:-:S03]  /*79e0*/  LOP3.LUT P6, RZ, R49, 0x1, RZ, 0xc0, !PT ;  /* 0x0000000131ff7812 */ /* 0x000fc600078cc0ff */
[----:B------:R-:W-:-:S04]  /*79f0*/  FMUL.FTZ R72, R242, R73 ;  /* 0x00000049f2487220 */ /* 0x000fc80000410000 */
[--C-:B------:R-:W-:Y:S01]  /*7a00*/  FADD.FTZ R73, R107, -R72.reuse ;  /* 0x800000486b497221 */ /* 0x100fe20000010000 */
[--C-:B------:R-:W-:Y:S01]  /*7a10*/  FADD.FTZ R248, R106, -R72.reuse ;  /* 0x800000486af87221 */ /* 0x100fe20000010000 */
[--C-:B------:R-:W-:Y:S01]  /*7a20*/  FADD.FTZ R246, R103, -R72.reuse ;  /* 0x8000004867f67221 */ /* 0x100fe20000010000 */
[----:B------:R-:W-:Y:S01]  /*7a30*/  FADD.FTZ R247, R194, -R72 ;  /* 0x80000048c2f77221 */ /* 0x000fe20000010000 */
[----:B------:R-:W-:-:S04]  /*7a40*/  FFMA.FTZ R73, R73, R73, RZ ;  /* 0x0000004949497223 */ /* 0x000fc800000100ff */
[----:B------:R-:W-:Y:S01]  /*7a50*/  FFMA.FTZ R73, R248, R248, R73 ;  /* 0x000000f8f8497223 */ /* 0x000fe20000010049 */
[----:B------:R-:W-:-:S04]  /*7a60*/  FADD.FTZ R248, R105, -R72 ;  /* 0x8000004869f87221 */ /* 0x000fc80000010000 */
[----:B------:R-:W-:Y:S01]  /*7a70*/  FFMA.FTZ R73, R248, R248, R73 ;  /* 0x000000f8f8497223 */ /* 0x000fe20000010049 */
[----:B------:R-:W-:-:S04]  /*7a80*/  FADD.FTZ R248, R104, -R72 ;  /* 0x8000004868f87221 */ /* 0x000fc80000010000 */
        /* <DEDUP_REMOVED lines=104> */
[----:B------:R-:W-:Y:S01]  /*8110*/  HFMA2.MMA R246, -RZ, RZ, 0, 5.9604644775390625e-08 ;  /* 0x00000001fff67435 */ /* 0x000fe200000001ff */
[----:B------:R-:W-:-:S03]  /*8120*/  MOV R247, 0x1f ;  /* 0x0000001f00f77802 */ /* 0x000fc60000000f00 */
[----:B------:R-:W-:-:S07]  /*8130*/  MOV R248, R73 ;  /* 0x0000004900f87202 */ /* 0x000fce0000000f00 */
[----:B------:R-:W-:Y:S05]  /*8140*/  WARPSYNC.COLLECTIVE R249, `(.L_x_1101) ;  /* 0x00000000f9087348 */ /* 0x000fea0003c00000 */
[----:B------:R0:W1:Y:S02]  /*8150*/  SHFL.BFLY P6, R250, R248, R246, R247 ;  /* 0x0c0000f6f8fa7389 */ /* 0x00006400000c00f7 */
[----:B01----:R-:W-:Y:S01]  /*8160*/  ENDCOLLECTIVE ;  /* 0x000000000000791b */ /* 0x003fe20003800000 */
.L_x_1101:
[----:B------:R-:W-:Y:S01]  /*8170*/  HFMA2.MMA R246, -RZ, RZ, 0, 1.1920928955078125e-07 ;  /* 0x00000002fff67435 */ /* 0x000fe200000001ff */
[----:B------:R-:W-:-:S10]  /*8180*/  FADD.FTZ R248, R73, R250 ;  /* 0x000000fa49f87221 */ /* 0x000fd40000010000 */
[----:B------:R-:W-:Y:S05]  /*8190*/  WARPSYNC.COLLECTIVE R249, `(.L_x_1102) ;  /* 0x00000000f9087348 */ /* 0x000fea0003c00000 */
[----:B------:R0:W1:Y:S02]  /*81a0*/  SHFL.BFLY P6, R250, R248, R246, R247 ;  /* 0x0c0000f6f8fa7389 */ /* 0x00006400000c00f7 */
[----:B01----:R-:W-:Y:S01]  /*81b0*/  ENDCOLLECTIVE ;  /* 0x000000000000791b */ /* 0x003fe20003800000 */
.L_x_1102:
[----:B------:R-:W-:Y:S01]  /*81c0*/  MOV R246, 0x4 ;  /* 0x0000000400f67802 */ /* 0x000fe20000000f00 */
[----:B------:R-:W-:-:S04]  /*81d0*/  FADD.FTZ R251, R248, R250 ;  /* 0x000000faf8fb7221 */ /* 0x000fc80000010000 */
[----:B------:R-:W-:-:S07]  /*81e0*/  IMAD.MOV.U32 R248, RZ, RZ, R251 ;  /* 0x000000fffff87224 */ /* 0x000fce00078e00fb */
[----:B------:R-:W-:Y:S05]  /*81f0*/  WARPSYNC.COLLECTIVE R249, `(.L_x_1103) ;  /* 0x00000000f9087348 */ /* 0x000fea0003c00000 */
[----:B------:R0:W1:Y:S02]  /*8200*/  SHFL.BFLY P6, R250, R248, R246, R247 ;  /* 0x0c0000f6f8fa7389 */ /* 0x00006400000c00f7 */
[----:B01----:R-:W-:Y:S01]  /*8210*/  ENDCOLLECTIVE ;  /* 0x000000000000791b */ /* 0x003fe20003800000 */
.L_x_1103:
[----:B------:R-:W-:Y:S01]  /*8220*/  HFMA2.MMA R246, -RZ, RZ, 0, 4.76837158203125e-07 ;  /* 0x00000008fff67435 */ /* 0x000fe200000001ff */
[----:B------:R-:W-:-:S05]  /*8230*/  FADD.FTZ R252, R251, R250 ;  /* 0x000000fafbfc7221 */ /* 0x000fca0000010000 */
[----:B------:R-:W-:-:S07]  /*8240*/  MOV R248, R252 ;  /* 0x000000fc00f87202 */ /* 0x000fce0000000f00 */
[----:B------:R-:W-:Y:S05]  /*8250*/  WARPSYNC.COLLECTIVE R249, `(.L_x_1104) ;  /* 0x00000000f9087348 */ /* 0x000fea0003c00000 */
[----:B------:R0:W1:Y:S02]  /*8260*/  SHFL.BFLY P6, R250, R248, R246, R247 ;  /* 0x0c0000f6f8fa7389 */ /* 0x00006400000c00f7 */
[----:B01----:R-:W-:Y:S01]  /*8270*/  ENDCOLLECTIVE ;  /* 0x000000000000791b */ /* 0x003fe20003800000 */
.L_x_1104:
[----:B------:R-:W-:Y:S01]  /*8280*/  HFMA2.MMA R246, -RZ, RZ, 0, 9.5367431640625e-07 ;  /* 0x00000010fff67435 */ /* 0x000fe200000001ff */
[----:B------:R-:W-:-:S05]  /*8290*/  FADD.FTZ R252, R252, R250 ;  /* 0x000000fafcfc7221 */ /* 0x000fca0000010000 */
[----:B------:R-:W-:-:S07]  /*82a0*/  MOV R248, R252 ;  /* 0x000000fc00f87202 */ /* 0x000fce0000000f00 */
[----:B------:R-:W-:Y:S05]  /*82b0*/  WARPSYNC.COLLECTIVE R249, `(.L_x_1105) ;  /* 0x00000000f9087348 */ /* 0x000fea0003c00000 */
[----:B------:R0:W1:Y:S02]  /*82c0*/  SHFL.BFLY P6, R250, R248, R246, R247 ;  /* 0x0c0000f6f8fa7389 */ /* 0x00006400000c00f7 */
[----:B01----:R-:W-:Y:S01]  /*82d0*/  ENDCOLLECTIVE ;  /* 0x000000000000791b */ /* 0x003fe20003800000 */
.L_x_1105:
[----:B------:R-:W-:Y:S05]  /*82e0*/  BRA `(.L_x_1106) ;  /* 0xffffffdc00e87947 */ /* 0x000fea000383ffff */
.L_x_1107:
        /* <DEDUP_REMOVED lines=9> */
.L_x_45966:


//--------------------- .text._ZN10layer_norm13ln_fwd_kernelINS_13Kernel_traitsI13__nv_bfloat16S2_S2_S2_fjLj7168ELj1ELj1ELj4ELj16ENS_18Kernel_traits_baseILj7168ES2_S2_S2_S2_fjLj128EEEEELb0ELb1ELb1ELb1EEEvNS_9FwdParamsE --------------------------
	.section	.text._ZN10layer_norm13ln_fwd_kernelINS_13Kernel_traitsI13__nv_bfloat16S2_S2_S2_fjLj7168ELj1ELj1ELj4ELj16ENS_18Kernel_traits_baseILj7168ES2_S2_S2_S2_fjLj128EEEEELb0ELb1ELb1ELb1EEEvNS_9FwdParamsE,"ax",@progbits
	.align	128
        .global         _ZN10layer_norm13ln_fwd_kernelINS_13Kernel_traitsI13__nv_bfloat16S2_S2_S2_fjLj7168ELj1ELj1ELj4ELj16ENS_18Kernel_traits_baseILj7168ES2_S2_S2_S2_fjLj128EEEEELb0ELb1ELb1ELb1EEEvNS_9FwdParamsE
        .type           _ZN10layer_norm13ln_fwd_kernelINS_13Kernel_traitsI13__nv_bfloat16S2_S2_S2_fjLj7168ELj1ELj1ELj4ELj16ENS_18Kernel_traits_baseILj7168ES2_S2_S2_S2_fjLj128EEEEELb0ELb1ELb1ELb1EEEvNS_9FwdParamsE,@function
        .size           _ZN10layer_norm13ln_fwd_kernelINS_13Kernel_traitsI13__nv_bfloat16S2_S2_S2_fjLj7168ELj1ELj1ELj4ELj16ENS_18Kernel_traits_baseILj7168ES2_S2_S2_S2_fjLj128EEEEELb0ELb1ELb1ELb1EEEvNS_9FwdParamsE,(.L_x_45967 - _ZN10layer_norm13ln_fwd_kernelINS_13Kernel_traitsI13__nv_bfloat16S2_S2_S2_fjLj7168ELj1ELj1ELj4ELj16ENS_18Kernel_traits_baseILj7168ES2_S2_S2_S2_fjLj128EEEEELb0ELb1ELb1ELb1EEEvNS_9FwdParamsE)
        .other          _ZN10layer_norm13ln_fwd_kernelINS_13Kernel_traitsI13__nv_bfloat16S2_S2_S2_fjLj7168ELj1ELj1ELj4ELj16ENS_18Kernel_traits_baseILj7168ES2_S2_S2_S2_fjLj128EEEEELb0ELb1ELb1ELb1EEEvNS_9FwdParamsE,@"STO_CUDA_ENTRY STV_DEFAULT"
_ZN10layer_norm13ln_fwd_kernelINS_13Kernel_traitsI13__nv_bfloat16S2_S2_S2_fjLj7168ELj1ELj1ELj4ELj16ENS_18Kernel_traits_baseILj7168ES2_S2_S2_S2_fjLj128EEEEELb0ELb1ELb1ELb1EEEvNS_9FwdParamsE:
.text._ZN10layer_norm13ln_fwd_kernelINS_13Kernel_traitsI13__nv_bfloat16S2_S2_S2_fjLj7168ELj1ELj1ELj4ELj16ENS_18Kernel_traits_baseILj7168ES2_S2_S2_S2_fjLj128EEEEELb0ELb1ELb1ELb1EEEvNS_9FwdParamsE:
        /* <DEDUP_REMOVED lines=18> */
[----:B------:R-:W-:-:S02]  /*0120*/  SHF.R.U32.HI R32, RZ, 0x7, R0 ;  /* 0x00000007ff207819 */ /* 0x000fc40000011600 */
[----:B------:R-:W-:Y:S01]  /*0130*/  LOP3.LUT R2, R0, 0x7f, RZ, 0xc0, !PT ;  /* 0x0000007f00027812 */ /* 0x000fe200078ec0ff */
[----:B------:R0:W5:Y:S01]  /*0140*/  @P0 LDG.E.128 R28, desc[UR4][R4.64+0x3000] ;  /* 0x00300004041c0981 */ /* 0x000162000c1e1d00 */
[----:B-1----:R-:W-:Y:S01]  /*0150*/  IADD3 R33, R32, UR6, RZ ;  /* 0x0000000620217c10 */ /* 0x002fe2000fffe0ff */
[----:B------:R-:W-:Y:S01]  /*0160*/  ULDC UR6, c[0x0][0x214] ;  /* 0x0000850000067ab9 */ /* 0x000fe20000000800 */
[----:B------:R-:W-:Y:S02]  /*0170*/  LEA R8, P2, R2, UR8, 0x4 ;  /* 0x0000000802087c11 */ /* 0x000fe4000f8420ff */
[----:B------:R-:W-:Y:S01]  /*0180*/  ISETP.GE.AND P1, PT, R33, UR6, PT ;  /* 0x0000000621007c0c */ /* 0x000fe2000bf26270 */
[----:B------:R-:W-:Y:S01]  /*0190*/  ULDC.64 UR6, c[0x0][0x260] ;  /* 0x0000980000067ab9 */ /* 0x000fe20000000a00 */
[----:B------:R-:W-:Y:S02]  /*01a0*/  IADD3.X R9, RZ, UR9, RZ, P2, !PT ;  /* 0x00000009ff097c10 */ /* 0x000fe400097fe4ff */
[----:B------:R-:W-:-:S04]  /*01b0*/  IADD3 R6, P2, R6, UR6, RZ ;  /* 0x0000000606067c10 */ /* 0x000fc8000ff5e0ff */
[----:B------:R-:W-:-:S05]  /*01c0*/  IADD3.X R7, RZ, UR7, RZ, P2, !PT ;  /* 0x00000007ff077c10 */ /* 0x000fca00097fe4ff */
[----:B0-----:R-:W-:Y:S05]  /*01d0*/  @P1 EXIT ;  /* 0x000000000000194d */ /* 0x001fea0003800000 */
[----:B------:R-:W2:Y:S04]  /*01e0*/  LDG.E.128 R60, desc[UR4][R6.64+0x2000] ;  /* 0x00200004063c7981 */ /* 0x000ea8000c1e1d00 */
[----:B------:R-:W3:Y:S04]  /*01f0*/  LDG.E.128 R88, desc[UR4][R8.64] ;  /* 0x0000000408587981 */ /* 0x000ee8000c1e1d00 */
[----:B------:R-:W4:Y:S04]  /*0200*/  LDG.E.128 R84, desc[UR4][R8.64+0x800] ;  /* 0x0008000408547981 */ /* 0x000f28000c1e1d00 */
[----:B------:R-:W4:Y:S04]  /*0210*/  LDG.E.128 R80, desc[UR4][R8.64+0x1000] ;  /* 0x0010000408507981 */ /* 0x000f28000c1e1d00 */
[----:B------:R-:W4:Y:S04]  /*0220*/  LDG.E.128 R76, desc[UR4][R8.64+0x1800] ;  /* 0x00180004084c7981 */ /* 0x000f28000c1e1d00 */
[----:B------:R-:W4:Y:S04]  /*0230*/  LDG.E.128 R72, desc[UR4][R8.64+0x2000] ;  /* 0x0020000408487981 */ /* 0x000f28000c1e1d00 */
[----:B------:R-:W4:Y:S04]  /*0240*/  LDG.E.128 R68, desc[UR4][R8.64+0x2800] ;  /* 0x0028000408447981 */ /* 0x000f28000c1e1d00 */
[----:B------:R-:W4:Y:S04]  /*0250*/  LDG.E.128 R64, desc[UR4][R8.64+0x3000] ;  /* 0x0030000408407981 */ /* 0x000f28000c1e1d00 */
[----:B------:R-:W4:Y:S04]  /*0260*/  LDG.E.128 R100, desc[UR4][R6.64+0x2800] ;  /* 0x0028000406647981 */ /* 0x000f28000c1e1d00 */
[----:B------:R-:W4:Y:S01]  /*0270*/  LDG.E.128 R104, desc[UR4][R6.64+0x3000] ;  /* 0x0030000406687981 */ /* 0x000f22000c1e1d00 */
[----:B-----5:R-:W-:-:S02]  /*0280*/  @!P0 CS2R R18, SRZ ;  /* 0x0000000000128805 */ /* 0x020fc4000001ff00 */
[----:B------:R-:W-:Y:S02]  /*0290*/  @!P0 CS2R R20, SRZ ;  /* 0x0000000000148805 */ /* 0x000fe4000001ff00 */
[----:B------:R-:W-:Y:S02]  /*02a0*/  @!P0 CS2R R22, SRZ ;  /* 0x0000000000168805 */ /* 0x000fe4000001ff00 */
[----:B------:R-:W-:Y:S02]  /*02b0*/  @!P0 CS2R R24, SRZ ;  /* 0x0000000000188805 */ /* 0x000fe4000001ff00 */
[----:B------:R-:W-:Y:S02]  /*02c0*/  @!P0 CS2R R26, SRZ ;  /* 0x00000000001a8805 */ /* 0x000fe4000001ff00 */
[----:B------:R-:W-:Y:S02]  /*02d0*/  @!P0 CS2R R28, SRZ ;  /* 0x00000000001c8805 */ /* 0x000fe4000001ff00 */
[----:B------:R-:W-:-:S02]  /*02e0*/  PRMT R99, R19, 0x7632, R99 ;  /* 0x0000763213637816 */ /* 0x000fc40000000063 */
[----:B------:R-:W-:Y:S02]  /*02f0*/  @!P0 CS2R R30, SRZ ;  /* 0x00000000001e8805 */ /* 0x000fe4000001ff00 */
[----:B------:R-:W-:Y:S02]  /*0300*/  SHF.L.U32 R10, R19, 0x10, RZ ;  /* 0x00000010130a7819 */ /* 0x000fe400000006ff */
[----:B------:R-:W-:Y:S02]  /*0310*/  @!P0 CS2R R12, SRZ ;  /* 0x00000000000c8805 */ /* 0x000fe4000001ff00 */
[C---:B------:R-:W-:Y:S02]  /*0320*/  PRMT R134, R20.reuse, 0x7632, R134 ;  /* 0x0000763214867816 */ /* 0x040fe40000000086 */
[----:B------:R-:W-:Y:S02]  /*0330*/  @!P0 CS2R R14, SRZ ;  /* 0x00000000000e8805 */ /* 0x000fe4000001ff00 */
[----:B------:R-:W-:-:S02]  /*0340*/  SHF.L.U32 R19, R20, 0x10, RZ ;  /* 0x0000001014137819 */ /* 0x000fc400000006ff */
[----:B------:R-:W-:Y:S02]  /*0350*/  @!P0 CS2R R16, SRZ ;  /* 0x0000000000108805 */ /* 0x000fe4000001ff00 */
[C---:B------:R-:W-:Y:S02]  /*0360*/  PRMT R135, R21.reuse, 0x7632, R135 ;  /* 0x0000763215877816 */ /* 0x040fe40000000087 */
[----:B------:R-:W-:Y:S02]  /*0370*/  @!P0 CS2R R36, SRZ ;  /* 0x0000000000248805 */ /* 0x000fe4000001ff00 */
[----:B------:R-:W-:Y:S02]  /*0380*/  SHF.L.U32 R20, R21, 0x10, RZ ;  /* 0x0000001015147819 */ /* 0x000fe400000006ff */
[----:B------:R-:W-:Y:S02]  /*0390*/  @!P0 CS2R R38, SRZ ;  /* 0x0000000000268805 */ /* 0x000fe4000001ff00 */
[----:B------:R-:W-:-:S02]  /*03a0*/  PRMT R136, R22, 0x7632, R136 ;  /* 0x0000763216887816 */ /* 0x000fc40000000088 */
[----:B------:R-:W-:Y:S02]  /*03b0*/  @!P0 CS2R R40, SRZ ;  /* 0x0000000000288805 */ /* 0x000fe4000001ff00 */
[----:B------:R-:W-:Y:S02]  /*03c0*/  SHF.L.U32 R21, R22, 0x10, RZ ;  /* 0x0000001016157819 */ /* 0x000fe400000006ff */
[----:B------:R-:W-:Y:S02]  /*03d0*/  @!P0 CS2R R42, SRZ ;  /* 0x00000000002a8805 */ /* 0x000fe4000001ff00 */
[C---:B------:R-:W-:Y:S01]  /*03e0*/  PRMT R137, R23.reuse, 0x7632, R137 ;  /* 0x0000763217897816 */ /* 0x040fe20000000089 */
[----:B------:R-:W5:Y:S01]  /*03f0*/  LDG.E.128 R56, desc[UR4][R6.64] ;  /* 0x0000000406387981 */ /* 0x000f62000c1e1d00 */
[----:B------:R-:W-:Y:S01]  /*0400*/  SHF.L.U32 R22, R23, 0x10, RZ ;  /* 0x0000001017167819 */ /* 0x000fe200000006ff */
[----:B------:R-:W-:Y:S01]  /*0410*/  ULDC.U8 UR6, c[0x0][0x2a0] ;  /* 0x0000a80000067ab9 */ /* 0x000fe20000000000 */
[C---:B------:R-:W-:Y:S01]  /*0420*/  PRMT R138, R24.reuse, 0x7632, R138 ;  /* 0x00007632188a7816 */ /* 0x040fe2000000008a */
[----:B------:R-:W5:Y:S01]  /*0430*/  LDG.E.128 R52, desc[UR4][R6.64+0x800] ;  /* 0x0008000406347981 */ /* 0x000f62000c1e1d00 */
[----:B------:R-:W-:Y:S01]  /*0440*/  SHF.L.U32 R23, R24, 0x10, RZ ;  /* 0x0000001018177819 */ /* 0x000fe200000006ff */
[----:B------:R-:W-:Y:S01]  /*0450*/  ULDC UR8, c[0x0][0x29c] ;  /* 0x0000a70000087ab9 */ /* 0x000fe20000000800 */
[C---:B------:R-:W-:Y:S01]  /*0460*/  PRMT R139, R25.reuse, 0x7632, R139 ;  /* 0x00007632198b7816 */ /* 0x040fe2000000008b */
[----:B------:R-:W5:Y:S01]  /*0470*/  LDG.E.128 R48, desc[UR4][R6.64+0x1000] ;  /* 0x0010000406307981 */ /* 0x000f62000c1e1d00 */
[----:B------:R-:W-:Y:S01]  /*0480*/  SHF.L.U32 R24, R25, 0x10, RZ ;  /* 0x0000001019187819 */ /* 0x000fe200000006ff */
[----:B------:R-:W-:Y:S01]  /*0490*/  ULDC UR9, c[0x0][0x290] ;  /* 0x0000a40000097ab9 */ /* 0x000fe20000000800 */
[C---:B------:R-:W-:Y:S01]  /*04a0*/  PRMT R140, R26.reuse, 0x7632, R140 ;  /* 0x000076321a8c7816 */ /* 0x040fe2000000008c */
[----:B------:R0:W5:Y:S01]  /*04b0*/  LDG.E.128 R44, desc[UR4][R6.64+0x1800] ;  /* 0x00180004062c7981 */ /* 0x000162000c1e1d00 */
[----:B------:R-:W-:Y:S01]  /*04c0*/  SHF.L.U32 R25, R26, 0x10, RZ ;  /* 0x000000101a197819 */ /* 0x000fe200000006ff */
[C---:B------:R-:W-:Y:S01]  /*04d0*/  IMAD.U32 R26, R27.reuse, 0x10000, RZ ;  /* 0x000100001b1a7824 */ /* 0x040fe200078e00ff */
[----:B------:R-:W-:-:S02]  /*04e0*/  PRMT R141, R27, 0x7632, R141 ;  /* 0x000076321b8d7816 */ /* 0x000fc4000000008d */
[----:B------:R-:W-:Y:S01]  /*04f0*/  SHF.R.U32.HI R147, RZ, 0x5, R0 ;  /* 0x00000005ff937819 */ /* 0x000fe20000011600 */
[----:B------:R-:W-:Y:S01]  /*0500*/  HFMA2.MMA R124, -RZ, RZ, 0, 5.9604644775390625e-08 ;  /* 0x00000001ff7c7435 */ /* 0x000fe200000001ff */
[C---:B------:R-:W-:Y:S01]  /*0510*/  PRMT R142, R28.reuse, 0x7632, R142 ;  /* 0x000076321c8e7816 */ /* 0x040fe2000000008e */
[----:B------:R-:W-:Y:S01]  /*0520*/  ULDC.64 UR10, c[0x0][0x210] ;  /* 0x00008400000a7ab9 */ /* 0x000fe20000000a00 */
[----:B------:R-:W-:Y:S02]  /*0530*/  SHF.L.U32 R27, R28, 0x10, RZ ;  /* 0x000000101c1b7819 */ /* 0x000fe400000006ff */
[C---:B------:R-:W-:Y:S02]  /*0540*/  PRMT R143, R29.reuse, 0x7632, R143 ;  /* 0x000076321d8f7816 */ /* 0x040fe4000000008f */
[----:B------:R-:W-:Y:S02]  /*0550*/  SHF.L.U32 R28, R29, 0x10, RZ ;  /* 0x000000101d1c7819 */ /* 0x000fe400000006ff */
        /* <DEDUP_REMOVED lines=20> */
[----:B------:R-:W-:Y:S01]  /*06a0*/  SHF.L.U32 R3, R12, 0x10, RZ ;  /* 0x000000100c037819 */ /* 0x000fe200000006ff */
[----:B------:R-:W-:Y:S01]  /*06b0*/  IMAD.U32 R12, R37, 0x10000, RZ ;  /* 0x00010000250c7824 */ /* 0x000fe200078e00ff */
[----:B------:R-:W-:Y:S02]  /*06c0*/  SHF.L.U32 R4, R13, 0x10, RZ ;  /* 0x000000100d047819 */ /* 0x000fe400000006ff */
[----:B------:R-:W-:Y:S02]  /*06d0*/  SHF.L.U32 R5, R14, 0x10, RZ ;  /* 0x000000100e057819 */ /* 0x000fe400000006ff */
[----:B0-----:R-:W-:Y:S02]  /*06e0*/  SHF.L.U32 R6, R15, 0x10, RZ ;  /* 0x000000100f067819 */ /* 0x001fe400000006ff */
[----:B------:R-:W-:-:S02]  /*06f0*/  SHF.L.U32 R7, R16, 0x10, RZ ;  /* 0x0000001010077819 */ /* 0x000fc400000006ff */
[----:B------:R-:W-:Y:S02]  /*0700*/  SHF.L.U32 R8, R17, 0x10, RZ ;  /* 0x0000001011087819 */ /* 0x000fe400000006ff */
[----:B------:R-:W-:Y:S02]  /*0710*/  SHF.L.U32 R9, R18, 0x10, RZ ;  /* 0x0000001012097819 */ /* 0x000fe400000006ff */
[----:B------:R-:W-:Y:S02]  /*0720*/  SHF.L.U32 R11, R36, 0x10, RZ ;  /* 0x00000010240b7819 */ /* 0x000fe400000006ff */
[----:B------:R-:W-:Y:S02]  /*0730*/  SHF.L.U32 R13, R38, 0x10, RZ ;  /* 0x00000010260d7819 */ /* 0x000fe400000006ff */
[----:B------:R-:W-:Y:S02]  /*0740*/  SHF.L.U32 R14, R39, 0x10, RZ ;  /* 0x00000010270e7819 */ /* 0x000fe400000006ff */
[----:B------:R-:W-:-:S02]  /*0750*/  SHF.L.U32 R15, R40, 0x10, RZ ;  /* 0x00000010280f7819 */ /* 0x000fc400000006ff */
[----:B------:R-:W-:Y:S01]  /*0760*/  SHF.L.U32 R16, R41, 0x10, RZ ;  /* 0x0000001029107819 */ /* 0x000fe200000006ff */
[----:B------:R-:W-:Y:S01]  /*0770*/  IMAD.U32 R140, R140, 0x10000, RZ ;  /* 0x000100008c8c7824 */ /* 0x000fe200078e00ff */
[----:B------:R-:W-:Y:S02]  /*0780*/  SHF.L.U32 R17, R42, 0x10, RZ ;  /* 0x000000102a117819 */ /* 0x000fe400000006ff */
[----:B------:R-:W-:Y:S02]  /*0790*/  SHF.L.U32 R18, R43, 0x10, RZ ;  /* 0x000000102b127819 */ /* 0x000fe400000006ff */
[----:B------:R-:W-:Y:S02]  /*07a0*/  MOV R32, R33 ;  /* 0x0000002100207202 */ /* 0x000fe40000000f00 */
[----:B------:R-:W-:Y:S02]  /*07b0*/  LOP3.LUT R33, R0, 0x1f, RZ, 0xc0, !PT ;  /* 0x0000001f00217812 */ /* 0x000fe400078ec0ff */
        /* <DEDUP_REMOVED lines=25> */
[----:B---3--:R-:W-:-:S02]  /*0950*/  PRMT R148, R91, 0x7632, R148 ;  /* 0x000076325b947816 */ /* 0x008fc40000000094 */
[----:B------:R-:W-:Y:S02]  /*0960*/  PRMT R157, R60, 0x7632, R157 ;  /* 0x000076323c9d7816 */ /* 0x000fe4000000009d */
[----:B----4-:R-:W-:Y:S01]  /*0970*/  PRMT R149, R87, 0x7632, R149 ;  /* 0x0000763257957816 */ /* 0x010fe20000000095 */
[----:B------:R-:W-:Y:S01]  /*0980*/  IMAD.U32 R41, R61, 0x10000, RZ ;  /* 0x000100003d297824 */ /* 0x000fe200078e00ff */
        /* <DEDUP_REMOVED lines=10> */
[----:B------:R-:W-:Y:S01]  /*0a30*/  PRMT R165, R106, 0x7632, R165 ;  /* 0x000076326aa57816 */ /* 0x000fe200000000a5 */
[----:B------:R-:W-:Y:S01]  /*0a40*/  IMAD.U32 R155, R155, 0x10000, RZ ;  /* 0x000100009b9b7824 */ /* 0x000fe200078e00ff */
[----:B------:R-:W-:Y:S02]  /*0a50*/  SHF.L.U32 R34, R91, 0x10, RZ ;  /* 0x000000105b227819 */ /* 0x000fe400000006ff */
[----:B------:R-:W-:Y:S02]  /*0a60*/  SHF.L.U32 R35, R87, 0x10, RZ ;  /* 0x0000001057237819 */ /* 0x000fe400000006ff */
[----:B------:R-:W-:Y:S01]  /*0a70*/  SHF.L.U32 R36, R83, 0x10, RZ ;  /* 0x0000001053247819 */ /* 0x000fe200000006ff */
[----:B------:R-:W-:Y:S01]  /*0a80*/  IMAD.U32 R83, R99, 0x10000, RZ ;  /* 0x0001000063537824 */ /* 0x000fe200078e00ff */
        /* <DEDUP_REMOVED lines=32> */
[----:B------:R-:W-:-:S07]  /*0c90*/  SHF.L.U32 R165, R165, 0x10, RZ ;  /* 0x00000010a5a57819 */ /* 0x000fce00000006ff */
.L_x_1279:
[----:B------:R-:W0:Y:S01]  /*0ca0*/  LDC.64 R108, c[0x0][0x280] ;  /* 0x0000a000ff6c7b82 */ /* 0x000e220000000a00 */
[----:B------:R-:W-:-:S07]  /*0cb0*/  ISETP.NE.U32.AND P0, PT, RZ, UR6, PT ;  /* 0x00000006ff007c0c */ /* 0x000fce000bf05070 */
[----:B------:R-:W1:Y:S08]  /*0cc0*/  LDC R121, c[0x0][0x218] ;  /* 0x00008600ff797b82 */ /* 0x000e700000000800 */
[----:B------:R-:W2:Y:S01]  /*0cd0*/  LDC.64 R112, c[0x0][0x288] ;  /* 0x0000a200ff707b82 */ /* 0x000ea20000000a00 */
[----:B0-----:R-:W-:-:S06]  /*0ce0*/  IMAD.WIDE R114, R32, 0x4, R108 ;  /* 0x0000000420727825 */ /* 0x001fcc00078e026c */
        /* <DEDUP_REMOVED lines=29> */
.L_x_1109:
[----:B-----5:R-:W-:Y:S02]  /*0ec0*/  SHF.L.U32 R108, R96, 0x10, RZ ;  /* 0x00000010606c7819 */ /* 0x020fe400000006ff */
[----:B------:R-:W-:Y:S02]  /*0ed0*/  SHF.L.U32 R123, R88, 0x10, RZ ;  /* 0x00000010587b7819 */ /* 0x000fe400000006ff */
[----:B------:R-:W-:Y:S01]  /*0ee0*/  @P0 SHF.L.U32 R110, R92, 0x10, RZ ;  /* 0x000000105c6e0819 */ /* 0x000fe200000006ff */
[----:B------:R-:W-:-:S04]  /*0ef0*/  FMUL.FTZ R108, R108, UR8 ;  /* 0x000000086c6c7c20 */ /* 0x000fc80008410000 */
[----:B------:R-:W-:-:S04]  /*0f00*/  FMUL.FTZ R123, R108, R123 ;  /* 0x0000007b6c7b7220 */ /* 0x000fc80000410000 */
[----:B------:R-:W-:-:S07]  /*0f10*/  @P0 FADD.FTZ R123, R123, R110 ;  /* 0x0000006e7b7b0221 */ /* 0x000fce0000010000 */
.L_x_1110:
[----:B------:R-:W-:Y:S05]  /*0f20*/  BSYNC B0 ;  /* 0x0000000000007941 */ /* 0x000fea0003800000 */
.L_x_1108:
[----:B------:R-:W-:Y:S04]  /*0f30*/  BSSY B0, `(.L_x_1111) ;  /* 0x0000010000007945 */ /* 0x000fe80003800000 */
[----:B------:R-:W-:Y:S05]  /*0f40*/  @P3 BRA `(.L_x_1112) ;  /* 0x0000000000143947 */ /* 0x000fea0003800000 */
[----:B------:R-:W-:Y:S01]  /*0f50*/  IMAD.MOV.U32 R125, RZ, RZ, RZ ;  /* 0x000000ffff7d7224 */ /* 0x000fe200078e00ff */
[----:B------:R-:W-:Y:S06]  /*0f60*/  @!P0 BRA `(.L_x_1113) ;  /* 0x0000000000308947 */ /* 0x000fec0003800000 */
[----:B-----5:R-:W-:-:S04]  /*0f70*/  PRMT R125, R92, 0x7632, R125 ;  /* 0x000076325c7d7816 */ /* 0x020fc8000000007d */
[----:B------:R-:W-:Y:S01]  /*0f80*/  SHF.L.U32 R125, R125, 0x10, RZ ;  /* 0x000000107d7d7819 */ /* 0x000fe200000006ff */
[----:B------:R-:W-:Y:S06]  /*0f90*/  BRA `(.L_x_1113) ;  /* 0x0000000000247947 */ /* 0x000fec0003800000 */
.L_x_1112:
[----:B-----5:R-:W-:Y:S02]  /*0fa0*/  PRMT R108, R96, 0x7632, R108 ;  /* 0x00007632606c7816 */ /* 0x020fe4000000006c */
[----:B------:R-:W-:Y:S02]  /*0fb0*/  PRMT R109, R88, 0x7632, R109 ;  /* 0x00007632586d7816 */ /* 0x000fe4000000006d */
[----:B------:R-:W-:Y:S02]  /*0fc0*/  SHF.L.U32 R108, R108, 0x10, RZ ;  /* 0x000000106c6c7819 */ /* 0x000fe400000006ff */
[----:B------:R-:W-:Y:S02]  /*0fd0*/  @P0 PRMT R110, R92, 0x7632, R110 ;  /* 0x000076325c6e0816 */ /* 0x000fe4000000006e */
[----:B------:R-:W-:Y:S01]  /*0fe0*/  SHF.L.U32 R109, R109, 0x10, RZ ;  /* 0x000000106d6d7819 */ /* 0x000fe200000006ff */
[----:B------:R-:W-:Y:S01]  /*0ff0*/  FMUL.FTZ R108, R108, UR8 ;  /* 0x000000086c6c7c20 */ /* 0x000fe20008410000 */
[----:B------:R-:W-:-:S03]  /*1000*/  @P0 SHF.L.U32 R110, R110, 0x10, RZ ;  /* 0x000000106e6e0819 */ /* 0x000fc600000006ff */
[----:B------:R-:W-:-:S04]  /*1010*/  FMUL.FTZ R125, R108, R109 ;  /* 0x0000006d6c7d7220 */ /* 0x000fc80000410000 */
[----:B------:R-:W-:-:S07]  /*1020*/  @P0 FADD.FTZ R125, R125, R110 ;  /* 0x0000006e7d7d0221 */ /* 0x000fce0000010000 */
.L_x_1113:
[----:B------:R-:W-:Y:S05]  /*1030*/  BSYNC B0 ;  /* 0x0000000000007941 */ /* 0x000fea0003800000 */
.L_x_1111:
[----:B------:R-:W-:Y:S04]  /*1040*/  BSSY B0, `(.L_x_1114) ;  /* 0x000000c000007945 */ /* 0x000fe80003800000 */
[----:B------:R-:W-:Y:S05]  /*1050*/  @P3 BRA `(.L_x_1115) ;  /* 0x0000000000103947 */ /* 0x000fea0003800000 */
[----:B------:R-:W-:Y:S01]  /*1060*/  HFMA2.MMA R127, -RZ, RZ, 0, 0 ;  /* 0x00000000ff7f7435 */ /* 0x000fe200000001ff */
[----:B------:R-:W-:Y:S10]  /*1070*/  @!P0 BRA `(.L_x_1116) ;  /* 0x0000000000208947 */ /* 0x000ff40003800000 */
[----:B-----5:R-:W-:Y:S01]  /*1080*/  SHF.L.U32 R127, R93, 0x10, RZ ;  /* 0x000000105d7f7819 */ /* 0x020fe200000006ff */
[----:B------:R-:W-:Y:S06]  /*1090*/  BRA `(.L_x_1116) ;  /* 0x0000000000187947 */ /* 0x000fec0003800000 */
.L_x_1115:
[----:B-----5:R-:W-:Y:S02]  /*10a0*/  SHF.L.U32 R108, R97, 0x10, RZ ;  /* 0x00000010616c7819 */ /* 0x020fe400000006ff */
[----:B------:R-:W-:Y:S02]  /*10b0*/  SHF.L.U32 R127, R89, 0x10, RZ ;  /* 0x00000010597f7819 */ /* 0x000fe400000006ff */
[----:B------:R-:W-:Y:S01]  /*10c0*/  @P0 SHF.L.U32 R110, R93, 0x10, RZ ;  /* 0x000000105d6e0819 */ /* 0x000fe200000006ff */
[----:B------:R-:W-:-:S04]  /*10d0*/  FMUL.FTZ R108, R108, UR8 ;  /* 0x000000086c6c7c20 */ /* 0x000fc80008410000 */
[----:B------:R-:W-:-:S04]  /*10e0*/  FMUL.FTZ R127, R108, R127 ;  /* 0x0000007f6c7f7220 */ /* 0x000fc80000410000 */
[----:B------:R-:W-:-:S07]  /*10f0*/  @P0 FADD.FTZ R127, R127, R110 ;  /* 0x0000006e7f7f0221 */ /* 0x000fce0000010000 */
.L_x_1116:
[----:B------:R-:W-:Y:S05]  /*1100*/  BSYNC B0 ;  /* 0x0000000000007941 */ /* 0x000fea0003800000 */
.L_x_1114:
[----:B------:R-:W-:Y:S04]  /*1110*/  BSSY B0, `(.L_x_1117) ;  /* 0x0000010000007945 */ /* 0x000fe80003800000 */
[----:B------:R-:W-:Y:S05]  /*1120*/  @P3 BRA `(.L_x_1118) ;  /* 0x0000000000143947 */ /* 0x000fea0003800000 */
[----:B------:R-:W-:Y:S01]  /*1130*/  MOV R167, RZ ;  /* 0x000000ff00a77202 */ /* 0x000fe20000000f00 */
[----:B------:R-:W-:Y:S06]  /*1140*/  @!P0 BRA `(.L_x_1119) ;  /* 0x0000000000308947 */ /* 0x000fec0003800000 */
[----:B-----5:R-:W-:-:S04]  /*1150*/  PRMT R167, R93, 0x7632, R167 ;  /* 0x000076325da77816 */ /* 0x020fc800000000a7 */
[----:B------:R-:W-:Y:S01]  /*1160*/  SHF.L.U32 R167, R167, 0x10, RZ ;  /* 0x00000010a7a77819 */ /* 0x000fe200000006ff */
[----:B------:R-:W-:Y:S06]  /*1170*/  BRA `(.L_x_1119) ;  /* 0x0000000000247947 */ /* 0x000fec0003800000 */
.L_x_1118:
        /* <DEDUP_REMOVED lines=9> */
.L_x_1119:
[----:B------:R-:W-:Y:S05]  /*1210*/  BSYNC B0 ;  /* 0x0000000000007941 */ /* 0x000fea0003800000 */
.L_x_1117:
[----:B------:R-:W-:Y:S04]  /*1220*/  BSSY B0, `(.L_x_1120) ;  /* 0x000000c000007945 */ /* 0x000fe80003800000 */
[----:B------:R-:W-:Y:S05]  /*1230*/  @P3 BRA `(.L_x_1121) ;  /* 0x0000000000103947 */ /* 0x000fea0003800000 */
[----:B------:R-:W-:Y:S01]  /*1240*/  IMAD.MOV.U32 R169, RZ, RZ, RZ ;  /* 0x000000ffffa97224 */ /* 0x000fe200078e00ff */
[----:B------:R-:W-:Y:S06]  /*1250*/  @!P0 BRA `(.L_x_1122) ;  /* 0x0000000000208947 */ /* 0x000fec0003800000 */
[----:B-----5:R-:W-:Y:S01]  /*1260*/  SHF.L.U32 R169, R94, 0x10, RZ ;  /* 0x000000105ea97819 */ /* 0x020fe200000006ff */
[----:B------:R-:W-:Y:S06]  /*1270*/  BRA `(.L_x_1122) ;  /* 0x0000000000187947 */ /* 0x000fec0003800000 */
.L_x_1121:
[----:B-----5:R-:W-:Y:S02]  /*1280*/  SHF.L.U32 R108, R98, 0x10, RZ ;  /* 0x00000010626c7819 */ /* 0x020fe400000006ff */
[----:B------:R-:W-:Y:S02]  /*1290*/  SHF.L.U32 R169, R90, 0x10, RZ ;  /* 0x000000105aa97819 */ /* 0x000fe400000006ff */
[----:B------:R-:W-:Y:S01]  /*12a0*/  @P0 SHF.L.U32 R110, R94, 0x10, RZ ;  /* 0x000000105e6e0819 */ /* 0x000fe200000006ff */
[----:B------:R-:W-:-:S04]  /*12b0*/  FMUL.FTZ R108, R108, UR8 ;  /* 0x000000086c6c7c20 */ /* 0x000fc80008410000 */
[----:B------:R-:W-:-:S04]  /*12c0*/  FMUL.FTZ R169, R108, R169 ;  /* 0x000000a96ca97220 */ /* 0x000fc80000410000 */
[----:B------:R-:W-:-:S07]  /*12d0*/  @P0 FADD.FTZ R169, R169, R110 ;  /* 0x0000006ea9a90221 */ /* 0x000fce0000010000 */
.L_x_1122:
[----:B------:R-:W-:Y:S05]  /*12e0*/  BSYNC B0 ;  /* 0x0000000000007941 */ /* 0x000fea0003800000 */
.L_x_1120:
[----:B------:R-:W-:Y:S04]  /*12f0*/  BSSY B0, `(.L_x_1123) ;  /* 0x0000010000007945 */ /* 0x000fe80003800000 */
[----:B------:R-:W-:Y:S05]  /*1300*/  @P3 BRA `(.L_x_1124) ;  /* 0x0000000000143947 */ /* 0x000fea0003800000 */
[----:B------:R-:W-:Y:S01]  /*1310*/  HFMA2.MMA R171, -RZ, RZ, 0, 0 ;  /* 0x00000000ffab7435 */ /* 0x000fe200000001ff */
[----:B------:R-:W-:Y:S10]  /*1320*/  @!P0 BRA `(.L_x_1125) ;  /* 0x0000000000308947 */ /* 0x000ff40003800000 */
[----:B-----5:R-:W-:-:S04]  /*1330*/  PRMT R171, R94, 0x7632, R171 ;  /* 0x000076325eab7816 */ /* 0x020fc800000000ab */
[----:B------:R-:W-:Y:S01]  /*1340*/  SHF.L.U32 R171, R171, 0x10, RZ ;  /* 0x00000010abab7819 */ /* 0x000fe200000006ff */
[----:B------:R-:W-:Y:S06]  /*1350*/  BRA `(.L_x_1125) ;  /* 0x0000000000247947 */ /* 0x000fec0003800000 */
.L_x_1124:
        /* <DEDUP_REMOVED lines=9> */
.L_x_1125:
[----:B------:R-:W-:Y:S05]  /*13f0*/  BSYNC B0 ;  /* 0x0000000000007941 */ /* 0x000fea0003800000 */
.L_x_1123:
[----:B------:R-:W-:Y:S04]  /*1400*/  BSSY B0, `(.L_x_1126) ;  /* 0x000000b000007945 */ /* 0x000fe80003800000 */
[----:B------:R-:W-:Y:S05]  /*1410*/  @P3 BRA `(.L_x_1127) ;  /* 0x0000000000103947 */ /* 0x000fea0003800000 */
[----:B------:R-:W-:Y:S01]  /*1420*/  MOV R173, RZ ;  /* 0x000000ff00ad7202 */ /* 0x000fe20000000f00 */
[----:B------:R-:W-:Y:S06]  /*1430*/  @!P0 BRA `(.L_x_1128) ;  /* 0x00000000001c8947 */ /* 0x000fec0003800000 */
[----:B-----5:R-:W-:Y:S01]  /*1440*/  SHF.L.U32 R173, R95, 0x10, RZ ;  /* 0x000000105fad7819 */ /* 0x020fe200000006ff */
[----:B------:R-:W-:Y:S06]  /*1450*/  BRA `(.L_x_1128) ;  /* 0x0000000000147947 */ /* 0x000fec0003800000 */
.L_x_1127:
[----:B-----5:R-:W-:-:S05]  /*1460*/  SHF.L.U32 R108, R99, 0x10, RZ ;  /* 0x00000010636c7819 */ /* 0x020fca00000006ff */
[----:B------:R-:W-:Y:S01]  /*1470*/  FMUL.FTZ R173, R108, UR8 ;  /* 0x000000086cad7c20 */ /* 0x000fe20008410000 */
[----:B------:R-:W-:-:S03]  /*1480*/  @P0 SHF.L.U32 R108, R95, 0x10, RZ ;  /* 0x000000105f6c0819 */ /* 0x000fc600000006ff */
[----:B------:R-:W-:-:S04]  /*1490*/  FMUL.FTZ R173, R34, R173 ;  /* 0x000000ad22ad7220 */ /* 0x000fc80000410000 */
[----:B------:R-:W-:-:S07]  /*14a0*/  @P0 FADD.FTZ R173, R173, R108 ;  /* 0x0000006cadad0221 */ /* 0x000fce0000010000 */
.L_x_1128:
[----:B------:R-:W-:Y:S05]  /*14b0*/  BSYNC B0 ;  /* 0x0000000000007941 */ /* 0x000fea0003800000 */
.L_x_1126:
[----:B------:R-:W-:Y:S04]  /*14c0*/  BSSY B0, `(.L_x_1129) ;  /* 0x000000e000007945 */ /* 0x000fe80003800000 */
[----:B------:R-:W-:Y:S05]  /*14d0*/  @P3 BRA `(.L_x_1130) ;  /* 0x0000000000143947 */ /* 0x000fea0003800000 */
[----:B------:R-:W-:Y:S01]  /*14e0*/  HFMA2.MMA R175, -RZ, RZ, 0, 0 ;  /* 0x00000000ffaf7435 */ /* 0x000fe200000001ff */
[----:B------:R-:W-:Y:S10]  /*14f0*/  @!P0 BRA `(.L_x_1131) ;  /* 0x0000000000288947 */ /* 0x000ff40003800000 */
[----:B-----5:R-:W-:-:S05]  /*1500*/  PRMT R175, R95, 0x7632, R175 ;  /* 0x000076325faf7816 */ /* 0x020fca00000000af */
[----:B------:R-:W-:Y:S01]  /*1510*/  IMAD.U32 R175, R175, 0x10000, RZ ;  /* 0x00010000afaf7824 */ /* 0x000fe200078e00ff */
[----:B------:R-:W-:Y:S06]  /*1520*/  BRA `(.L_x_1131) ;  /* 0x00000000001c7947 */ /* 0x000fec0003800000 */
.L_x_1130:
[----:B-----5:R-:W-:Y:S02]  /*1530*/  PRMT R108, R99, 0x7632, R108 ;  /* 0x00007632636c7816 */ /* 0x020fe4000000006c */
[----:B------:R-:W-:Y:S02]  /*1540*/  @P0 PRMT R109, R95, 0x7632, R109 ;  /* 0x000076325f6d0816 */ /* 0x000fe4000000006d */
[----:B------:R-:W-:-:S05]  /*1550*/  SHF.L.U32 R108, R108, 0x10, RZ ;  /* 0x000000106c6c7819 */ /* 0x000fca00000006ff */
[----:B------:R-:W-:Y:S01]  /*1560*/  FMUL.FTZ R175, R108, UR8 ;  /* 0x000000086caf7c20 */ /* 0x000fe20008410000 */
[----:B------:R-:W-:-:S03]  /*1570*/  @P0 SHF.L.U32 R108, R109, 0x10, RZ ;  /* 0x000000106d6c0819 */ /* 0x000fc600000006ff */
[----:B------:R-:W-:-:S04]  /*1580*/  FMUL.FTZ R175, R148, R175 ;  /* 0x000000af94af7220 */ /* 0x000fc80000410000 */
[----:B------:R-:W-:-:S07]  /*1590*/  @P0 FADD.FTZ R175, R175, R108 ;  /* 0x0000006cafaf0221 */ /* 0x000fce0000010000 */
.L_x_1131:
[----:B------:R-:W-:Y:S05]  /*15a0*/  BSYNC B0 ;  /* 0x0000000000007941 */ /* 0x000fea0003800000 */
.L_x_1129:
        /* <DEDUP_REMOVED lines=21> */
.L_x_1133:
[----:B0----5:R-:W-:Y:S02]  /*1700*/  SHF.L.U32 R108, R96, 0x10, RZ ;  /* 0x00000010606c7819 */ /* 0x021fe400000006ff */
[----:B------:R-:W-:Y:S02]  /*1710*/  SHF.L.U32 R177, R84, 0x10, RZ ;  /* 0x0000001054b17819 */ /* 0x000fe400000006ff */
[----:B------:R-:W-:Y:S01]  /*1720*/  @P0 SHF.L.U32 R110, R92, 0x10, RZ ;  /* 0x000000105c6e0819 */ /* 0x000fe200000006ff */
[----:B------:R-:W-:-:S04]  /*1730*/  FMUL.FTZ R108, R108, UR8 ;  /* 0x000000086c6c7c20 */ /* 0x000fc80008410000 */
[----:B------:R-:W-:-:S04]  /*1740*/  FMUL.FTZ R177, R108, R177 ;  /* 0x000000b16cb17220 */ /* 0x000fc80000410000 */
[----:B------:R-:W-:-:S07]  /*1750*/  @P0 FADD.FTZ R177, R110, R177 ;  /* 0x000000b16eb10221 */ /* 0x000fce0000010000 */
.L_x_1134:
[----:B------:R-:W-:Y:S05]  /*1760*/  BSYNC B0 ;  /* 0x0000000000007941 */ /* 0x000fea0003800000 */
.L_x_1132:
[----:B------:R-:W-:Y:S04]  /*1770*/  BSSY B0, `(.L_x_1135) ;  /* 0x0000010000007945 */ /* 0x000fe80003800000 */
[----:B------:R-:W-:Y:S05]  /*1780*/  @P3 BRA `(.L_x_1136) ;  /* 0x0000000000143947 */ /* 0x000fea0003800000 */
[----:B------:R-:W-:Y:S01]  /*1790*/  HFMA2.MMA R179, -RZ, RZ, 0, 0 ;  /* 0x00000000ffb37435 */ /* 0x000fe200000001ff */
[----:B------:R-:W-:Y:S10]  /*17a0*/  @!P0 BRA `(.L_x_1137) ;  /* 0x0000000000308947 */ /* 0x000ff40003800000 */
[----:B-----5:R-:W-:-:S04]  /*17b0*/  PRMT R179, R92, 0x7632, R179 ;  /* 0x000076325cb37816 */ /* 0x020fc800000000b3 */
[----:B------:R-:W-:Y:S01]  /*17c0*/  SHF.L.U32 R179, R179, 0x10, RZ ;  /* 0x00000010b3b37819 */ /* 0x000fe200000006ff */
[----:B------:R-:W-:Y:S06]  /*17d0*/  BRA `(.L_x_1137) ;  /* 0x0000000000247947 */ /* 0x000fec0003800000 */
.L_x_1136:
[----:B0----5:R-:W-:Y:S02]  /*17e0*/  PRMT R108, R96, 0x7632, R108 ;  /* 0x00007632606c7816 */ /* 0x021fe4000000006c */
        /* <DEDUP_REMOVED lines=8> */
.L_x_1137:
[----:B------:R-:W-:Y:S05]  /*1870*/  BSYNC B0 ;  /* 0x0000000000007941 */ /* 0x000fea0003800000 */
.L_x_1135:
[----:B------:R-:W-:Y:S04]  /*1880*/  BSSY B0, `(.L_x_1138) ;  /* 0x000000c000007945 */ /* 0x000fe80003800000 */
[----:B------:R-:W-:Y:S05]  /*1890*/  @P3 BRA `(.L_x_1139) ;  /* 0x0000000000103947 */ /* 0x000fea0003800000 */
[----:B------:R-:W-:Y:S01]  /*18a0*/  IMAD.MOV.U32 R181, RZ, RZ, RZ ;  /* 0x000000ffffb57224 */ /* 0x000fe200078e00ff */
[----:B------:R-:W-:Y:S06]  /*18b0*/  @!P0 BRA `(.L_x_1140) ;  /* 0x0000000000208947 */ /* 0x000fec0003800000 */
[----:B-----5:R-:W-:Y:S01]  /*18c0*/  SHF.L.U32 R181, R93, 0x10, RZ ;  /* 0x000000105db57819 */ /* 0x020fe200000006ff */
[----:B------:R-:W-:Y:S06]  /*18d0*/  BRA `(.L_x_1140) ;  /* 0x0000000000187947 */ /* 0x000fec0003800000 */
.L_x_1139:
[----:B0----5:R-:W-:Y:S02]  /*18e0*/  SHF.L.U32 R108, R97, 0x10, RZ ;  /* 0x00000010616c7819 */ /* 0x021fe400000006ff */
[----:B------:R-:W-:Y:S02]  /*18f0*/  SHF.L.U32 R181, R85, 0x10, RZ ;  /* 0x0000001055b57819 */ /* 0x000fe400000006ff */
[----:B------:R-:W-:Y:S01]  /*1900*/  @P0 SHF.L.U32 R110, R93, 0x10, RZ ;  /* 0x000000105d6e0819 */ /* 0x000fe200000006ff */
[----:B------:R-:W-:-:S04]  /*1910*/  FMUL.FTZ R108, R108, UR8 ;  /* 0x000000086c6c7c20 */ /* 0x000fc80008410000 */
[----:B------:R-:W-:-:S04]  /*1920*/  FMUL.FTZ R181, R108, R181 ;  /* 0x000000b56cb57220 */ /* 0x000fc80000410000 */
[----:B------:R-:W-:-:S07]  /*1930*/  @P0 FADD.FTZ R181, R110, R181 ;  /* 0x000000b56eb50221 */ /* 0x000fce0000010000 */
.L_x_1140:
[----:B------:R-:W-:Y:S05]  /*1940*/  BSYNC B0 ;  /* 0x0000000000007941 */ /* 0x000fea0003800000 */
.L_x_1138:
[----:B------:R-:W-:Y:S04]  /*1950*/  BSSY B0, `(.L_x_1141) ;  /* 0x0000010000007945 */ /* 0x000fe80003800000 */
[----:B------:R-:W-:Y:S05]  /*1960*/  @P3 BRA `(.L_x_1142) ;  /* 0x0000000000143947 */ /* 0x000fea0003800000 */
[----:B------:R-:W-:Y:S01]  /*1970*/  MOV R183, RZ ;  /* 0x000000ff00b77202 */ /* 0x000fe20000000f00 */
[----:B------:R-:W-:Y:S06]  /*1980*/  @!P0 BRA `(.L_x_1143) ;  /* 0x0000000000308947 */ /* 0x000fec0003800000 */
[----:B-----5:R-:W-:-:S04]  /*1990*/  PRMT R183, R93, 0x7632, R183 ;  /* 0x000076325db77816 */ /* 0x020fc800000000b7 */
[----:B------:R-:W-:Y:S01]  /*19a0*/  SHF.L.U32 R183, R183, 0x10, RZ ;  /* 0x00000010b7b77819 */ /* 0x000fe200000006ff */
[----:B------:R-:W-:Y:S06]  /*19b0*/  BRA `(.L_x_1143) ;  /* 0x0000000000247947 */ /* 0x000fec0003800000 */
.L_x_1142:
        /* <DEDUP_REMOVED lines=9> */
.L_x_1143:
[----:B------:R-:W-:Y:S05]  /*1a50*/  BSYNC B0 ;  /* 0x0000000000007941 */ /* 0x000fea0003800000 */
.L_x_1141:
[----:B------:R-:W-:Y:S04]  /*1a60*/  BSSY B0, `(.L_x_1144) ;  /* 0x000000c000007945 */ /* 0x000fe80003800000 */
[----:B------:R-:W-:Y:S05]  /*1a70*/  @P3 BRA `(.L_x_1145) ;  /* 0x0000000000103947 */ /* 0x000fea0003800000 */
[----:B------:R-:W-:Y:S01]  /*1a80*/  HFMA2.MMA R185, -RZ, RZ, 0, 0 ;  /* 0x00000000ffb97435 */ /* 0x000fe200000001ff */
[----:B------:R-:W-:Y:S10]  /*1a90*/  @!P0 BRA `(.L_x_1146) ;  /* 0x0000000000208947 */ /* 0x000ff40003800000 */
[----:B-----5:R-:W-:Y:S01]  /*1aa0*/  SHF.L.U32 R185, R94, 0x10, RZ ;  /* 0x000000105eb97819 */ /* 0x020fe200000006ff */
[----:B------:R-:W-:Y:S06]  /*1ab0*/  BRA `(.L_x_1146) ;  /* 0x0000000000187947 */ /* 0x000fec0003800000 */
.L_x_1145:
[----:B0----5:R-:W-:Y:S02]  /*1ac0*/  SHF.L.U32 R108, R98, 0x10, RZ ;  /* 0x00000010626c7819 */ /* 0x021fe400000006ff */
[----:B------:R-:W-:Y:S02]  /*1ad0*/  SHF.L.U32 R185, R86, 0x10, RZ ;  /* 0x0000001056b97819 */ /* 0x000fe400000006ff */
[----:B------:R-:W-:Y:S01]  /*1ae0*/  @P0 SHF.L.U32 R110, R94, 0x10, RZ ;  /* 0x000000105e6e0819 */ /* 0x000fe200000006ff */
[----:B------:R-:W-:-:S04]  /*1af0*/  FMUL.FTZ R108, R108, UR8 ;  /* 0x000000086c6c7c20 */ /* 0x000fc80008410000 */
[----:B------:R-:W-:-:S04]  /*1b00*/  FMUL.FTZ R185, R108, R185 ;  /* 0x000000b96cb97220 */ /* 0x000fc80000410000 */
[----:B------:R-:W-:-:S07]  /*1b10*/  @P0 FADD.FTZ R185, R110, R185 ;  /* 0x000000b96eb90221 */ /* 0x000fce0000010000 */
.L_x_1146:
[----:B------:R-:W-:Y:S05]  /*1b20*/  BSYNC B0 ;  /* 0x0000000000007941 */ /* 0x000fea0003800000 */
.L_x_1144:
[----:B------:R-:W-:Y:S04]  /*1b30*/  BSSY B0, `(.L_x_1147) ;  /* 0x0000010000007945 */ /* 0x000fe80003800000 */
[----:B------:R-:W-:Y:S05]  /*1b40*/  @P3 BRA `(.L_x_1148) ;  /* 0x0000000000143947 */ /* 0x000fea0003800000 */
[----:B------:R-:W-:Y:S01]  /*1b50*/  IMAD.MOV.U32 R187, RZ, RZ, RZ ;  /* 0x000000ffffbb7224 */ /* 0x000fe200078e00ff */
[----:B------:R-:W-:Y:S06]  /*1b60*/  @!P0 BRA `(.L_x_1149) ;  /* 0x0000000000308947 */ /* 0x000fec0003800000 */
[----:B-----5:R-:W-:-:S04]  /*1b70*/  PRMT R187, R94, 0x7632, R187 ;  /* 0x000076325ebb7816 */ /* 0x020fc800000000bb */
[----:B------:R-:W-:Y:S01]  /*1b80*/  SHF.L.U32 R187, R187, 0x10, RZ ;  /* 0x00000010bbbb7819 */ /* 0x000fe200000006ff */
[----:B------:R-:W-:Y:S06]  /*1b90*/  BRA `(.L_x_1149) ;  /* 0x0000000000247947 */ /* 0x000fec0003800000 */
.L_x_1148:
        /* <DEDUP_REMOVED lines=9> */
.L_x_1149:
[----:B------:R-:W-:Y:S05]  /*1c30*/  BSYNC B0 ;  /* 0x0000000000007941 */ /* 0x000fea0003800000 */
.L_x_1147:
[----:B------:R-:W-:Y:S04]  /*1c40*/  BSSY B0, `(.L_x_1150) ;  /* 0x000000b000007945 */ /* 0x000fe80003800000 */
[----:B------:R-:W-:Y:S05]  /*1c50*/  @P3 BRA `(.L_x_1151) ;  /* 0x0000000000103947 */ /* 0x000fea0003800000 */
[----:B------:R-:W-:Y:S01]  /*1c60*/  MOV R189, RZ ;  /* 0x000000ff00bd7202 */ /* 0x000fe20000000f00 */
[----:B------:R-:W-:Y:S06]  /*1c70*/  @!P0 BRA `(.L_x_1152) ;  /* 0x00000000001c8947 */ /* 0x000fec0003800000 */
[----:B-----5:R-:W-:Y:S01]  /*1c80*/  SHF.L.U32 R189, R95, 0x10, RZ ;  /* 0x000000105fbd7819 */ /* 0x020fe200000006ff */
[----:B------:R-:W-:Y:S06]  /*1c90*/  BRA `(.L_x_1152) ;  /* 0x0000000000147947 */ /* 0x000fec0003800000 */
.L_x_1151:
[----:B0----5:R-:W-:Y:S02]  /*1ca0*/  SHF.L.U32 R108, R99, 0x10, RZ ;  /* 0x00000010636c7819 */ /* 0x021fe400000006ff */
[----:B------:R-:W-:-:S03]  /*1cb0*/  @P0 SHF.L.U32 R110, R95, 0x10, RZ ;  /* 0x000000105f6e0819 */ /* 0x000fc600000006ff */
[----:B------:R-:W-:-:S04]  /*1cc0*/  FMUL.FTZ R108, R108, UR8 ;  /* 0x000000086c6c7c20 */ /* 0x000fc80008410000 */
[----:B------:R-:W-:-:S04]  /*1cd0*/  FMUL.FTZ R189, R35, R108 ;  /* 0x0000006c23bd7220 */ /* 0x000fc80000410000 */
[----:B------:R-:W-:-:S07]  /*1ce0*/  @P0 FADD.FTZ R189, R110, R189 ;  /* 0x000000bd6ebd0221 */ /* 0x000fce0000010000 */
.L_x_1152:
[----:B------:R-:W-:Y:S05]  /*1cf0*/  BSYNC B0 ;  /* 0x0000000000007941 */ /* 0x000fea0003800000 */
.L_x_1150:
[----:B------:R-:W-:Y:S04]  /*1d00*/  BSSY B0, `(.L_x_1153) ;  /* 0x000000e000007945 */ /* 0x000fe80003800000 */
[----:B------:R-:W-:Y:S05]  /*1d10*/  @P3 BRA `(.L_x_1154) ;  /* 0x0000000000143947 */ /* 0x000fea0003800000 */
[----:B------:R-:W-:Y:S01]  /*1d20*/  HFMA2.MMA R191, -RZ, RZ, 0, 0 ;  /* 0x00000000ffbf7435 */ /* 0x000fe200000001ff */
[----:B------:R-:W-:Y:S10]  /*1d30*/  @!P0 BRA `(.L_x_1155) ;  /* 0x0000000000288947 */ /* 0x000ff40003800000 */
[----:B-----5:R-:W-:-:S04]  /*1d40*/  PRMT R191, R95, 0x7632, R191 ;  /* 0x000076325fbf7816 */ /* 0x020fc800000000bf */
[----:B------:R-:W-:Y:S01]  /*1d50*/  SHF.L.U32 R191, R191, 0x10, RZ ;  /* 0x00000010bfbf7819 */ /* 0x000fe200000006ff */
[----:B------:R-:W-:Y:S06]  /*1d60*/  BRA `(.L_x_1155) ;  /* 0x00000000001c7947 */ /* 0x000fec0003800000 */
.L_x_1154:
[----:B0----5:R-:W-:Y:S02]  /*1d70*/  PRMT R108, R99, 0x7632, R108 ;  /* 0x00007632636c7816 */ /* 0x021fe4000000006c */
[----:B------:R-:W-:Y:S02]  /*1d80*/  @P0 PRMT R109, R95, 0x7632, R109 ;  /* 0x000076325f6d0816 */ /* 0x000fe4000000006d */
[----:B------:R-:W-:Y:S02]  /*1d90*/  SHF.L.U32 R108, R108, 0x10, RZ ;  /* 0x000000106c6c7819 */ /* 0x000fe400000006ff */
[----:B------:R-:W-:-:S03]  /*1da0*/  @P0 SHF.L.U32 R110, R109, 0x10, RZ ;  /* 0x000000106d6e0819 */ /* 0x000fc600000006ff */
[----:B------:R-:W-:-:S04]  /*1db0*/  FMUL.FTZ R108, R108, UR8 ;  /* 0x000000086c6c7c20 */ /* 0x000fc80008410000 */
[----:B------:R-:W-:-:S04]  /*1dc0*/  FMUL.FTZ R191, R149, R108 ;  /* 0x0000006c95bf7220 */ /* 0x000fc80000410000 */
[----:B------:R-:W-:-:S07]  /*1dd0*/  @P0 FADD.FTZ R191, R191, R110 ;  /* 0x0000006ebfbf0221 */ /* 0x000fce0000010000 */
.L_x_1155:
[----:B------:R-:W-:Y:S05]  /*1de0*/  BSYNC B0 ;  /* 0x0000000000007941 */ /* 0x000fea0003800000 */
.L_x_1153:
        /* <DEDUP_REMOVED lines=16> */
[----:B------:R-:W-:Y:S01]  /*1ef0*/  IMAD.MOV.U32 R211, RZ, RZ, RZ ;  /* 0x000000ffffd37224 */ /* 0x000fe200078e00ff */
[----:B------:R-:W-:Y:S06]  /*1f00*/  @!P0 BRA `(.L_x_1158) ;  /* 0x0000000000208947 */ /* 0x000fec0003800000 */
[----:B-----5:R-:W-:Y:S01]  /*1f10*/  SHF.L.U32 R211, R92, 0x10, RZ ;  /* 0x000000105cd37819 */ /* 0x020fe200000006ff */
[----:B------:R-:W-:Y:S06]  /*1f20*/  BRA `(.L_x_1158) ;  /* 0x0000000000187947 */ /* 0x000fec0003800000 */
.L_x_1157:
[----:B--2--5:R-:W-:Y:S02]  /*1f30*/  SHF.L.U32 R108, R96, 0x10, RZ ;  /* 0x00000010606c7819 */ /* 0x024fe400000006ff */
[----:B------:R-:W-:Y:S02]  /*1f40*/  SHF.L.U32 R211, R80, 0x10, RZ ;  /* 0x0000001050d37819 */ /* 0x000fe400000006ff */
[----:B------:R-:W-:Y:S01]  /*1f50*/  @P0 SHF.L.U32 R110, R92, 0x10, RZ ;  /* 0x000000105c6e0819 */ /* 0x000fe200000006ff */
[----:B------:R-:W-:-:S04]  /*1f60*/  FMUL.FTZ R108, R108, UR8 ;  /* 0x000000086c6c7c20 */ /* 0x000fc80008410000 */
[----:B------:R-:W-:-:S04]  /*1f70*/  FMUL.FTZ R211, R108, R211 ;  /* 0x000000d36cd37220 */ /* 0x000fc80000410000 */
[----:B------:R-:W-:-:S07]  /*1f80*/  @P0 FADD.FTZ R211, R110, R211 ;  /* 0x000000d36ed30221 */ /* 0x000fce0000010000 */
.L_x_1158:
[----:B------:R-:W-:Y:S05]  /*1f90*/  BSYNC B0 ;  /* 0x0000000000007941 */ /* 0x000fea0003800000 */
.L_x_1156:
[----:B------:R-:W-:Y:S04]  /*1fa0*/  BSSY B0, `(.L_x_1159) ;  /* 0x0000010000007945 */ /* 0x000fe80003800000 */
[----:B------:R-:W-:Y:S05]  /*1fb0*/  @P3 BRA `(.L_x_1160) ;  /* 0x0000000000143947 */ /* 0x000fea0003800000 */
[----:B------:R-:W-:Y:S01]  /*1fc0*/  MOV R209, RZ ;  /* 0x000000ff00d17202 */ /* 0x000fe20000000f00 */
[----:B------:R-:W-:Y:S06]  /*1fd0*/  @!P0 BRA `(.L_x_1161) ;  /* 0x0000000000308947 */ /* 0x000fec0003800000 */
[----:B-----5:R-:W-:-:S04]  /*1fe0*/  PRMT R209, R92, 0x7632, R209 ;  /* 0x000076325cd17816 */ /* 0x020fc800000000d1 */
[----:B------:R-:W-:Y:S01]  /*1ff0*/  SHF.L.U32 R209, R209, 0x10, RZ ;  /* 0x00000010d1d17819 */ /* 0x000fe200000006ff */
[----:B------:R-:W-:Y:S06]  /*2000*/  BRA `(.L_x_1161) ;  /* 0x0000000000247947 */ /* 0x000fec0003800000 */
.L_x_1160:
[----:B--2--5:R-:W-:Y:S02]  /*2010*/  PRMT R108, R96, 0x7632, R108 ;  /* 0x00007632606c7816 */ /* 0x024fe4000000006c */
        /* <DEDUP_REMOVED lines=8> */
.L_x_1161:
[----:B------:R-:W-:Y:S05]  /*20a0*/  BSYNC B0 ;  /* 0x0000000000007941 */ /* 0x000fea0003800000 */
.L_x_1159:
[----:B------:R-:W-:Y:S04]  /*20b0*/  BSSY B0, `(.L_x_1162) ;  /* 0x000000c000007945 */ /* 0x000fe80003800000 */
[----:B------:R-:W-:Y:S05]  /*20c0*/  @P3 BRA `(.L_x_1163) ;  /* 0x0000000000103947 */ /* 0x000fea0003800000 */
[----:B------:R-:W-:Y:S01]  /*20d0*/  HFMA2.MMA R207, -RZ, RZ, 0, 0 ;  /* 0x00000000ffcf7435 */ /* 0x000fe200000001ff */
[----:B------:R-:W-:Y:S10]  /*20e0*/  @!P0 BRA `(.L_x_1164) ;  /* 0x0000000000208947 */ /* 0x000ff40003800000 */
[----:B-----5:R-:W-:Y:S01]  /*20f0*/  SHF.L.U32 R207, R93, 0x10, RZ ;  /* 0x000000105dcf7819 */ /* 0x020fe200000006ff */
[----:B------:R-:W-:Y:S06]  /*2100*/  BRA `(.L_x_1164) ;  /* 0x0000000000187947 */ /* 0x000fec0003800000 */
.L_x_1163:
[----:B--2--5:R-:W-:Y:S02]  /*2110*/  SHF.L.U32 R108, R97, 0x10, RZ ;  /* 0x00000010616c7819 */ /* 0x024fe400000006ff */
[----:B------:R-:W-:Y:S02]  /*2120*/  SHF.L.U32 R207, R81, 0x10, RZ ;  /* 0x0000001051cf7819 */ /* 0x000fe400000006ff */
[----:B------:R-:W-:Y:S01]  /*2130*/  @P0 SHF.L.U32 R110, R93, 0x10, RZ ;  /* 0x000000105d6e0819 */ /* 0x000fe200000006ff */
[----:B------:R-:W-:-:S04]  /*2140*/  FMUL.FTZ R108, R108, UR8 ;  /* 0x000000086c6c7c20 */ /* 0x000fc80008410000 */
[----:B------:R-:W-:-:S04]  /*2150*/  FMUL.FTZ R207, R108, R207 ;  /* 0x000000cf6ccf7220 */ /* 0x000fc80000410000 */
[----:B------:R-:W-:-:S07]  /*2160*/  @P0 FADD.FTZ R207, R110, R207 ;  /* 0x000000cf6ecf0221 */ /* 0x000fce0000010000 */
.L_x_1164:
[----:B------:R-:W-:Y:S05]  /*2170*/  BSYNC B0 ;  /* 0x0000000000007941 */ /* 0x000fea0003800000 */
.L_x_1162:
[----:B------:R-:W-:Y:S04]  /*2180*/  BSSY B0, `(.L_x_1165) ;  /* 0x0000010000007945 */ /* 0x000fe80003800000 */
[----:B------:R-:W-:Y:S05]  /*2190*/  @P3 BRA `(.L_x_1166) ;  /* 0x0000000000143947 */ /* 0x000fea0003800000 */
[----:B------:R-:W-:Y:S01]  /*21a0*/  IMAD.MOV.U32 R205, RZ, RZ, RZ ;  /* 0x000000ffffcd7224 */ /* 0x000fe200078e00ff */
[----:B------:R-:W-:Y:S06]  /*21b0*/  @!P0 BRA `(.L_x_1167) ;  /* 0x0000000000308947 */ /* 0x000fec0003800000 */
[----:B-----5:R-:W-:-:S04]  /*21c0*/  PRMT R205, R93, 0x7632, R205 ;  /* 0x000076325dcd7816 */ /* 0x020fc800000000cd */
[----:B------:R-:W-:Y:S01]  /*21d0*/  SHF.L.U32 R205, R205, 0x10, RZ ;  /* 0x00000010cdcd7819 */ /* 0x000fe200000006ff */
[----:B------:R-:W-:Y:S06]  /*21e0*/  BRA `(.L_x_1167) ;  /* 0x0000000000247947 */ /* 0x000fec0003800000 */
.L_x_1166:
        /* <DEDUP_REMOVED lines=9> */
.L_x_1167:
[----:B------:R-:W-:Y:S05]  /*2280*/  BSYNC B0 ;  /* 0x0000000000007941 */ /* 0x000fea0003800000 */
.L_x_1165:
[----:B------:R-:W-:Y:S04]  /*2290*/  BSSY B0, `(.L_x_1168) ;  /* 0x000000c000007945 */ /* 0x000fe80003800000 */
[----:B------:R-:W-:Y:S05]  /*22a0*/  @P3 BRA `(.L_x_1169) ;  /* 0x0000000000103947 */ /* 0x000fea0003800000 */
[----:B------:R-:W-:Y:S01]  /*22b0*/  MOV R203, RZ ;  /* 0x000000ff00cb7202 */ /* 0x000fe20000000f00 */
[----:B------:R-:W-:Y:S06]  /*22c0*/  @!P0 BRA `(.L_x_1170) ;  /* 0x0000000000208947 */ /* 0x000fec0003800000 */
[----:B-----5:R-:W-:Y:S01]  /*22d0*/  SHF.L.U32 R203, R94, 0x10, RZ ;  /* 0x000000105ecb7819 */ /* 0x020fe200000006ff */
[----:B------:R-:W-:Y:S06]  /*22e0*/  BRA `(.L_x_1170) ;  /* 0x0000000000187947 */ /* 0x000fec0003800000 */
.L_x_1169:
[----:B--2--5:R-:W-:Y:S02]  /*22f0*/  SHF.L.U32 R108, R98, 0x10, RZ ;  /* 0x00000010626c7819 */ /* 0x024fe400000006ff */
[----:B------:R-:W-:Y:S02]  /*2300*/  SHF.L.U32 R203, R82, 0x10, RZ ;  /* 0x0000001052cb7819 */ /* 0x000fe400000006ff */
[----:B------:R-:W-:Y:S01]  /*2310*/  @P0 SHF.L.U32 R110, R94, 0x10, RZ ;  /* 0x000000105e6e0819 */ /* 0x000fe200000006ff */
[----:B------:R-:W-:-:S04]  /*2320*/  FMUL.FTZ R108, R108, UR8 ;  /* 0x000000086c6c7c20 */ /* 0x000fc80008410000 */
[----:B------:R-:W-:-:S04]  /*2330*/  FMUL.FTZ R203, R108, R203 ;  /* 0x000000cb6ccb7220 */ /* 0x000fc80000410000 */
[----:B------:R-:W-:-:S07]  /*2340*/  @P0 FADD.FTZ R203, R110, R203 ;  /* 0x000000cb6ecb0221 */ /* 0x000fce0000010000 */
.L_x_1170:
[----:B------:R-:W-:Y:S05]  /*2350*/  BSYNC B0 ;  /* 0x0000000000007941 */ /* 0x000fea0003800000 */
.L_x_1168:
[----:B------:R-:W-:Y:S04]  /*2360*/  BSSY B0, `(.L_x_1171) ;  /* 0x0000010000007945 */ /* 0x000fe80003800000 */
[----:B------:R-:W-:Y:S05]  /*2370*/  @P3 BRA `(.L_x_1172) ;  /* 0x0000000000143947 */ /* 0x000fea0003800000 */
[----:B------:R-:W-:Y:S01]  /*2380*/  HFMA2.MMA R201, -RZ, RZ, 0, 0 ;  /* 0x00000000ffc97435 */ /* 0x000fe200000001ff */
[----:B------:R-:W-:Y:S10]  /*2390*/  @!P0 BRA `(.L_x_1173) ;  /* 0x0000000000308947 */ /* 0x000ff40003800000 */
[----:B-----5:R-:W-:-:S04]  /*23a0*/  PRMT R201, R94, 0x7632, R201 ;  /* 0x000076325ec97816 */ /* 0x020fc800000000c9 */
[----:B------:R-:W-:Y:S01]  /*23b0*/  SHF.L.U32 R201, R201, 0x10, RZ ;  /* 0x00000010c9c97819 */ /* 0x000fe200000006ff */
[----:B------:R-:W-:Y:S06]  /*23c0*/  BRA `(.L_x_1173) ;  /* 0x0000000000247947 */ /* 0x000fec0003800000 */
.L_x_1172:
        /* <DEDUP_REMOVED lines=9> */
.L_x_1173:
[----:B------:R-:W-:Y:S05]  /*2460*/  BSYNC B0 ;  /* 0x0000000000007941 */ /* 0x000fea0003800000 */
.L_x_1171:
[----:B------:R-:W-:Y:S04]  /*2470*/  BSSY B0, `(.L_x_1174) ;  /* 0x000000b000007945 */ /* 0x000fe80003800000 */
[----:B------:R-:W-:Y:S05]  /*2480*/  @P3 BRA `(.L_x_1175) ;  /* 0x0000000000103947 */ /* 0x000fea0003800000 */
[----:B------:R-:W-:Y:S01]  /*2490*/  IMAD.MOV.U32 R199, RZ, RZ, RZ ;  /* 0x000000ffffc77224 */ /* 0x000fe200078e00ff */
[----:B------:R-:W-:Y:S06]  /*24a0*/  @!P0 BRA `(.L_x_1176) ;  /* 0x00000000001c8947 */ /* 0x000fec0003800000 */
[----:B-----5:R-:W-:Y:S01]  /*24b0*/  SHF.L.U32 R199, R95, 0x10, RZ ;  /* 0x000000105fc77819 */ /* 0x020fe200000006ff */
[----:B------:R-:W-:Y:S06]  /*24c0*/  BRA `(.L_x_1176) ;  /* 0x0000000000147947 */ /* 0x000fec0003800000 */
.L_x_1175:
[----:B--2--5:R-:W-:-:S05]  /*24d0*/  SHF.L.U32 R108, R99, 0x10, RZ ;  /* 0x00000010636c7819 */ /* 0x024fca00000006ff */
[----:B------:R-:W-:Y:S01]  /*24e0*/  FMUL.FTZ R199, R108, UR8 ;  /* 0x000000086cc77c20 */ /* 0x000fe20008410000 */
[----:B------:R-:W-:-:S03]  /*24f0*/  @P0 SHF.L.U32 R108, R95, 0x10, RZ ;  /* 0x000000105f6c0819 */ /* 0x000fc600000006ff */
[----:B------:R-:W-:-:S04]  /*2500*/  FMUL.FTZ R199, R36, R199 ;  /* 0x000000c724c77220 */ /* 0x000fc80000410000 */
[----:B------:R-:W-:-:S07]  /*2510*/  @P0 FADD.FTZ R199, R108, R199 ;  /* 0x000000c76cc70221 */ /* 0x000fce0000010000 */
.L_x_1176:
[----:B------:R-:W-:Y:S05]  /*2520*/  BSYNC B0 ;  /* 0x0000000000007941 */ /* 0x000fea0003800000 */
.L_x_1174:
[----:B------:R-:W-:Y:S04]  /*2530*/  BSSY B0, `(.L_x_1177) ;  /* 0x000000e000007945 */ /* 0x000fe80003800000 */
[----:B------:R-:W-:Y:S05]  /*2540*/  @P3 BRA `(.L_x_1178) ;  /* 0x0000000000143947 */ /* 0x000fea0003800000 */
[----:B------:R-:W-:Y:S01]  /*2550*/  MOV R197, RZ ;  /* 0x000000ff00c57202 */ /* 0x000fe20000000f00 */
[----:B------:R-:W-:Y:S06]  /*2560*/  @!P0 BRA `(.L_x_1179) ;  /* 0x0000000000288947 */ /* 0x000fec0003800000 */
[----:B-----5:R-:W-:-:S04]  /*2570*/  PRMT R197, R95, 0x7632, R197 ;  /* 0x000076325fc57816 */ /* 0x020fc800000000c5 */
[----:B------:R-:W-:Y:S01]  /*2580*/  SHF.L.U32 R197, R197, 0x10, RZ ;  /* 0x00000010c5c57819 */ /* 0x000fe200000006ff */
[----:B------:R-:W-:Y:S06]  /*2590*/  BRA `(.L_x_1179) ;  /* 0x00000000001c7947 */ /* 0x000fec0003800000 */
.L_x_1178:
[----:B--2--5:R-:W-:Y:S02]  /*25a0*/  PRMT R108, R99, 0x7632, R108 ;  /* 0x00007632636c7816 */ /* 0x024fe4000000006c */
[----:B------:R-:W-:Y:S02]  /*25b0*/  @P0 PRMT R109, R95, 0x7632, R109 ;  /* 0x000076325f6d0816 */ /* 0x000fe4000000006d */
[----:B------:R-:W-:-:S05]  /*25c0*/  SHF.L.U32 R108, R108, 0x10, RZ ;  /* 0x000000106c6c7819 */ /* 0x000fca00000006ff */
[----:B------:R-:W-:Y:S01]  /*25d0*/  FMUL.FTZ R197, R108, UR8 ;  /* 0x000000086cc57c20 */ /* 0x000fe20008410000 */
[----:B------:R-:W-:-:S03]  /*25e0*/  @P0 SHF.L.U32 R108, R109, 0x10, RZ ;  /* 0x000000106d6c0819 */ /* 0x000fc600000006ff */
[----:B------:R-:W-:-:S04]  /*25f0*/  FMUL.FTZ R197, R150, R197 ;  /* 0x000000c596c57220 */ /* 0x000fc80000410000 */
[----:B------:R-:W-:-:S07]  /*2600*/  @P0 FADD.FTZ R197, R197, R108 ;  /* 0x0000006cc5c50221 */ /* 0x000fce0000010000 */
.L_x_1179:
[----:B------:R-:W-:Y:S05]  /*2610*/  BSYNC B0 ;  /* 0x0000000000007941 */ /* 0x000fea0003800000 */
.L_x_1177:
        /* <DEDUP_REMOVED lines=20> */
.L_x_1181:
[----:B--2--5:R-:W-:Y:S02]  /*2760*/  SHF.L.U32 R108, R96, 0x10, RZ ;  /* 0x00000010606c7819 */ /* 0x024fe400000006ff */
[----:B------:R-:W-:Y:S02]  /*2770*/  SHF.L.U32 R227, R76, 0x10, RZ ;  /* 0x000000104ce37819 */ /* 0x000fe400000006ff */
[----:B------:R-:W-:Y:S01]  /*2780*/  @P0 SHF.L.U32 R110, R92, 0x10, RZ ;  /* 0x000000105c6e0819 */ /* 0x000fe200000006ff */
[----:B------:R-:W-:-:S04]  /*2790*/  FMUL.FTZ R108, R108, UR8 ;  /* 0x000000086c6c7c20 */ /* 0x000fc80008410000 */
[----:B------:R-:W-:-:S04]  /*27a0*/  FMUL.FTZ R227, R108, R227 ;  /* 0x000000e36ce37220 */ /* 0x000fc80000410000 */
[----:B------:R-:W-:-:S07]  /*27b0*/  @P0 FADD.FTZ R227, R110, R227 ;  /* 0x000000e36ee30221 */ /* 0x000fce0000010000 */
.L_x_1182:
[----:B------:R-:W-:Y:S05]  /*27c0*/  BSYNC B0 ;  /* 0x0000000000007941 */ /* 0x000fea0003800000 */
.L_x_1180:
[----:B------:R-:W-:Y:S04]  /*27d0*/  BSSY B0, `(.L_x_1183) ;  /* 0x0000010000007945 */ /* 0x000fe80003800000 */
[----:B------:R-:W-:Y:S05]  /*27e0*/  @P3 BRA `(.L_x_1184) ;  /* 0x0000000000143947 */ /* 0x000fea0003800000 */
[----:B------:R-:W-:Y:S01]  /*27f0*/  IMAD.MOV.U32 R225, RZ, RZ, RZ ;  /* 0x000000ffffe17224 */ /* 0x000fe200078e00ff */
[----:B------:R-:W-:Y:S06]  /*2800*/  @!P0 BRA `(.L_x_1185) ;  /* 0x0000000000308947 */ /* 0x000fec0003800000 */
[----:B-----5:R-:W-:-:S04]  /*2810*/  PRMT R225, R92, 0x7632, R225 ;  /* 0x000076325ce17816 */ /* 0x020fc800000000e1 */
[----:B------:R-:W-:Y:S01]  /*2820*/  SHF.L.U32 R225, R225, 0x10, RZ ;  /* 0x00000010e1e17819 */ /* 0x000fe200000006ff */
[----:B------:R-:W-:Y:S06]  /*2830*/  BRA `(.L_x_1185) ;  /* 0x0000000000247947 */ /* 0x000fec0003800000 */
.L_x_1184:
        /* <DEDUP_REMOVED lines=9> */
.L_x_1185:
[----:B------:R-:W-:Y:S05]  /*28d0*/  BSYNC B0 ;  /* 0x0000000000007941 */ /* 0x000fea0003800000 */
.L_x_1183:
[----:B------:R-:W-:Y:S04]  /*28e0*/  BSSY B0, `(.L_x_1186) ;  /* 0x000000c000007945 */ /* 0x000fe80003800000 */
[----:B------:R-:W-:Y:S05]  /*28f0*/  @P3 BRA `(.L_x_1187) ;  /* 0x0000000000103947 */ /* 0x000fea0003800000 */
[----:B------:R-:W-:Y:S01]  /*2900*/  MOV R223, RZ ;  /* 0x000000ff00df7202 */ /* 0x000fe20000000f00 */
[----:B------:R-:W-:Y:S06]  /*2910*/  @!P0 BRA `(.L_x_1188) ;  /* 0x0000000000208947 */ /* 0x000fec0003800000 */
[----:B-----5:R-:W-:Y:S01]  /*2920*/  SHF.L.U32 R223, R93, 0x10, RZ ;  /* 0x000000105ddf7819 */ /* 0x020fe200000006ff */
[----:B------:R-:W-:Y:S06]  /*2930*/  BRA `(.L_x_1188) ;  /* 0x0000000000187947 */ /* 0x000fec0003800000 */
.L_x_1187:
[----:B--2--5:R-:W-:Y:S02]  /*2940*/  SHF.L.U32 R108, R97, 0x10, RZ ;  /* 0x00000010616c7819 */ /* 0x024fe400000006ff */
[----:B------:R-:W-:Y:S02]  /*2950*/  SHF.L.U32 R223, R77, 0x10, RZ ;  /* 0x000000104ddf7819 */ /* 0x000fe400000006ff */
[----:B------:R-:W-:Y:S01]  /*2960*/  @P0 SHF.L.U32 R110, R93, 0x10, RZ ;  /* 0x000000105d6e0819 */ /* 0x000fe200000006ff */
[----:B------:R-:W-:-:S04]  /*2970*/  FMUL.FTZ R108, R108, UR8 ;  /* 0x000000086c6c7c20 */ /* 0x000fc80008410000 */
[----:B------:R-:W-:-:S04]  /*2980*/  FMUL.FTZ R223, R108, R223 ;  /* 0x000000df6cdf7220 */ /* 0x000fc80000410000 */
[----:B------:R-:W-:-:S07]  /*2990*/  @P0 FADD.FTZ R223, R110, R223 ;  /* 0x000000df6edf0221 */ /* 0x000fce0000010000 */
.L_x_1188:
[----:B------:R-:W-:Y:S05]  /*29a0*/  BSYNC B0 ;  /* 0x0000000000007941 */ /* 0x000fea0003800000 */
.L_x_1186:
[----:B------:R-:W-:Y:S04]  /*29b0*/  BSSY B0, `(.L_x_1189) ;  /* 0x0000010000007945 */ /* 0x000fe80003800000 */
[----:B------:R-:W-:Y:S05]  /*29c0*/  @P3 BRA `(.L_x_1190) ;  /* 0x0000000000143947 */ /* 0x000fea0003800000 */
[----:B------:R-:W-:Y:S01]  /*29d0*/  HFMA2.MMA R221, -RZ, RZ, 0, 0 ;  /* 0x00000000ffdd7435 */ /* 0x000fe200000001ff */
[----:B------:R-:W-:Y:S10]  /*29e0*/  @!P0 BRA `(.L_x_1191) ;  /* 0x0000000000308947 */ /* 0x000ff40003800000 */
[----:B-----5:R-:W-:-:S04]  /*29f0*/  PRMT R221, R93, 0x7632, R221 ;  /* 0x000076325ddd7816 */ /* 0x020fc800000000dd */
[----:B------:R-:W-:Y:S01]  /*2a00*/  SHF.L.U32 R221, R221, 0x10, RZ ;  /* 0x00000010dddd7819 */ /* 0x000fe200000006ff */
[----:B------:R-:W-:Y:S06]  /*2a10*/  BRA `(.L_x_1191) ;  /* 0x0000000000247947 */ /* 0x000fec0003800000 */
.L_x_1190:
        /* <DEDUP_REMOVED lines=9> */
.L_x_1191:
[----:B------:R-:W-:Y:S05]  /*2ab0*/  BSYNC B0 ;  /* 0x0000000000007941 */ /* 0x000fea0003800000 */
.L_x_1189:
[----:B------:R-:W-:Y:S04]  /*2ac0*/  BSSY B0, `(.L_x_1192) ;  /* 0x000000c000007945 */ /* 0x000fe80003800000 */
[----:B------:R-:W-:Y:S05]  /*2ad0*/  @P3 BRA `(.L_x_1193) ;  /* 0x0000000000103947 */ /* 0x000fea0003800000 */
[----:B------:R-:W-:Y:S01]  /*2ae0*/  IMAD.MOV.U32 R219, RZ, RZ, RZ ;  /* 0x000000ffffdb7224 */ /* 0x000fe200078e00ff */
[----:B------:R-:W-:Y:S06]  /*2af0*/  @!P0 BRA `(.L_x_1194) ;  /* 0x0000000000208947 */ /* 0x000fec0003800000 */
[----:B-----5:R-:W-:Y:S01]  /*2b00*/  SHF.L.U32 R219, R94, 0x10, RZ ;  /* 0x000000105edb7819 */ /* 0x020fe200000006ff */
[----:B------:R-:W-:Y:S06]  /*2b10*/  BRA `(.L_x_1194) ;  /* 0x0000000000187947 */ /* 0x000fec0003800000 */
.L_x_1193:
[----:B--2--5:R-:W-:Y:S02]  /*2b20*/  SHF.L.U32 R108, R98, 0x10, RZ ;  /* 0x00000010626c7819 */ /* 0x024fe400000006ff */
[----:B------:R-:W-:Y:S02]  /*2b30*/  SHF.L.U32 R219, R78, 0x10, RZ ;  /* 0x000000104edb7819 */ /* 0x000fe400000006ff */
[----:B------:R-:W-:Y:S01]  /*2b40*/  @P0 SHF.L.U32 R110, R94, 0x10, RZ ;  /* 0x000000105e6e0819 */ /* 0x000fe200000006ff */
[----:B------:R-:W-:-:S04]  /*2b50*/  FMUL.FTZ R108, R108, UR8 ;  /* 0x000000086c6c7c20 */ /* 0x000fc80008410000 */
[----:B------:R-:W-:-:S04]  /*2b60*/  FMUL.FTZ R219, R108, R219 ;  /* 0x000000db6cdb7220 */ /* 0x000fc80000410000 */
[----:B------:R-:W-:-:S07]  /*2b70*/  @P0 FADD.FTZ R219, R110, R219 ;  /* 0x000000db6edb0221 */ /* 0x000fce0000010000 */
.L_x_1194:
[----:B------:R-:W-:Y:S05]  /*2b80*/  BSYNC B0 ;  /* 0x0000000000007941 */ /* 0x000fea0003800000 */
.L_x_1192:
[----:B------:R-:W-:Y:S04]  /*2b90*/  BSSY B0, `(.L_x_1195) ;  /* 0x0000010000007945 */ /* 0x000fe80003800000 */
[----:B------:R-:W-:Y:S05]  /*2ba0*/  @P3 BRA `(.L_x_1196) ;  /* 0x0000000000143947 */ /* 0x000fea0003800000 */
[----:B------:R-:W-:Y:S01]  /*2bb0*/  MOV R217, RZ ;  /* 0x000000ff00d97202 */ /* 0x000fe20000000f00 */
[----:B------:R-:W-:Y:S06]  /*2bc0*/  @!P0 BRA `(.L_x_1197) ;  /* 0x0000000000308947 */ /* 0x000fec0003800000 */
[----:B-----5:R-:W-:-:S04]  /*2bd0*/  PRMT R217, R94, 0x7632, R217 ;  /* 0x000076325ed97816 */ /* 0x020fc800000000d9 */
[----:B------:R-:W-:Y:S01]  /*2be0*/  SHF.L.U32 R217, R217, 0x10, RZ ;  /* 0x00000010d9d97819 */ /* 0x000fe200000006ff */
[----:B------:R-:W-:Y:S06]  /*2bf0*/  BRA `(.L_x_1197) ;  /* 0x0000000000247947 */ /* 0x000fec0003800000 */
.L_x_1196:
        /* <DEDUP_REMOVED lines=9> */
.L_x_1197:
[----:B------:R-:W-:Y:S05]  /*2c90*/  BSYNC B0 ;  /* 0x0000000000007941 */ /* 0x000fea0003800000 */
.L_x_1195:
[----:B------:R-:W-:Y:S04]  /*2ca0*/  BSSY B0, `(.L_x_1198) ;  /* 0x000000b000007945 */ /* 0x000fe80003800000 */
[----:B------:R-:W-:Y:S05]  /*2cb0*/  @P3 BRA `(.L_x_1199) ;  /* 0x0000000000103947 */ /* 0x000fea0003800000 */
[----:B------:R-:W-:Y:S01]  /*2cc0*/  HFMA2.MMA R215, -RZ, RZ, 0, 0 ;  /* 0x00000000ffd77435 */ /* 0x000fe200000001ff */
[----:B------:R-:W-:Y:S10]  /*2cd0*/  @!P0 BRA `(.L_x_1200) ;  /* 0x00000000001c8947 */ /* 0x000ff40003800000 */
[----:B-----5:R-:W-:Y:S01]  /*2ce0*/  SHF.L.U32 R215, R95, 0x10, RZ ;  /* 0x000000105fd77819 */ /* 0x020fe200000006ff */
[----:B------:R-:W-:Y:S06]  /*2cf0*/  BRA `(.L_x_1200) ;  /* 0x0000000000147947 */ /* 0x000fec0003800000 */
.L_x_1199:
[----:B--2--5:R-:W-:Y:S02]  /*2d00*/  SHF.L.U32 R108, R99, 0x10, RZ ;  /* 0x00000010636c7819 */ /* 0x024fe400000006ff */
[----:B------:R-:W-:-:S03]  /*2d10*/  @P0 SHF.L.U32 R110, R95, 0x10, RZ ;  /* 0x000000105f6e0819 */ /* 0x000fc600000006ff */
[----:B------:R-:W-:-:S04]  /*2d20*/  FMUL.FTZ R108, R108, UR8 ;  /* 0x000000086c6c7c20 */ /* 0x000fc80008410000 */
[----:B------:R-:W-:-:S04]  /*2d30*/  FMUL.FTZ R215, R37, R108 ;  /* 0x0000006c25d77220 */ /* 0x000fc80000410000 */
[----:B------:R-:W-:-:S07]  /*2d40*/  @P0 FADD.FTZ R215, R110, R215 ;  /* 0x000000d76ed70221 */ /* 0x000fce0000010000 */
.L_x_1200:
[----:B------:R-:W-:Y:S05]  /*2d50*/  BSYNC B0 ;  /* 0x0000000000007941 */ /* 0x000fea0003800000 */
.L_x_1198:
[----:B------:R-:W-:Y:S04]  /*2d60*/  BSSY B0, `(.L_x_1201) ;  /* 0x000000e000007945 */ /* 0x000fe80003800000 */
[----:B------:R-:W-:Y:S05]  /*2d70*/  @P3 BRA `(.L_x_1202) ;  /* 0x0000000000143947 */ /* 0x000fea0003800000 */
[----:B------:R-:W-:Y:S01]  /*2d80*/  MOV R213, RZ ;  /* 0x000000ff00d57202 */ /* 0x000fe20000000f00 */
[----:B------:R-:W-:Y:S06]  /*2d90*/  @!P0 BRA `(.L_x_1203) ;  /* 0x0000000000288947 */ /* 0x000fec0003800000 */
[----:B-----5:R-:W-:-:S05]  /*2da0*/  PRMT R213, R95, 0x7632, R213 ;  /* 0x000076325fd57816 */ /* 0x020fca00000000d5 */
[----:B------:R-:W-:Y:S01]  /*2db0*/  IMAD.U32 R213, R213, 0x10000, RZ ;  /* 0x00010000d5d57824 */ /* 0x000fe200078e00ff */
[----:B------:R-:W-:Y:S06]  /*2dc0*/  BRA `(.L_x_1203) ;  /* 0x00000000001c7947 */ /* 0x000fec0003800000 */
.L_x_1202:
[----:B--2--5:R-:W-:Y:S02]  /*2dd0*/  PRMT R108, R99, 0x7632, R108 ;  /* 0x00007632636c7816 */ /* 0x024fe4000000006c */
[----:B------:R-:W-:Y:S02]  /*2de0*/  @P0 PRMT R109, R95, 0x7632, R109 ;  /* 0x000076325f6d0816 */ /* 0x000fe4000000006d */
[----:B------:R-:W-:Y:S02]  /*2df0*/  SHF.L.U32 R108, R108, 0x10, RZ ;  /* 0x000000106c6c7819 */ /* 0x000fe400000006ff */
[----:B------:R-:W-:-:S03]  /*2e00*/  @P0 SHF.L.U32 R110, R109, 0x10, RZ ;  /* 0x000000106d6e0819 */ /* 0x000fc600000006ff */
[----:B------:R-:W-:-:S04]  /*2e10*/  FMUL.FTZ R108, R108, UR8 ;  /* 0x000000086c6c7c20 */ /* 0x000fc80008410000 */
[----:B------:R-:W-:-:S04]  /*2e20*/  FMUL.FTZ R213, R151, R108 ;  /* 0x0000006c97d57220 */ /* 0x000fc80000410000 */
[----:B------:R-:W-:-:S07]  /*2e30*/  @P0 FADD.FTZ R213, R213, R110 ;  /* 0x0000006ed5d50221 */ /* 0x000fce0000010000 */
.L_x_1203:
[----:B------:R-:W-:Y:S05]  /*2e40*/  BSYNC B0 ;  /* 0x0000000000007941 */ /* 0x000fea0003800000 */
.L_x_1201:
        /* <DEDUP_REMOVED lines=20> */
.L_x_1205:
[----:B--2--5:R-:W-:Y:S02]  /*2f90*/  SHF.L.U32 R108, R96, 0x10, RZ ;  /* 0x00000010606c7819 */ /* 0x024fe400000006ff */
[----:B------:R-:W-:Y:S02]  /*2fa0*/  SHF.L.U32 R243, R72, 0x10, RZ ;  /* 0x0000001048f37819 */ /* 0x000fe400000006ff */
[----:B------:R-:W-:Y:S01]  /*2fb0*/  @P0 SHF.L.U32 R110, R92, 0x10, RZ ;  /* 0x000000105c6e0819 */ /* 0x000fe200000006ff */
[----:B------:R-:W-:-:S04]  /*2fc0*/  FMUL.FTZ R108, R108, UR8 ;  /* 0x000000086c6c7c20 */ /* 0x000fc80008410000 */
[----:B------:R-:W-:-:S04]  /*2fd0*/  FMUL.FTZ R243, R108, R243 ;  /* 0x000000f36cf37220 */ /* 0x000fc80000410000 */
[----:B------:R-:W-:-:S07]  /*2fe0*/  @P0 FADD.FTZ R243, R110, R243 ;  /* 0x000000f36ef30221 */ /* 0x000fce0000010000 */
.L_x_1206:
[----:B------:R-:W-:Y:S05]  /*2ff0*/  BSYNC B0 ;  /* 0x0000000000007941 */ /* 0x000fea0003800000 */
.L_x_1204:
[----:B------:R-:W-:Y:S04]  /*3000*/  BSSY B0, `(.L_x_1207) ;  /* 0x0000010000007945 */ /* 0x000fe80003800000 */
[----:B------:R-:W-:Y:S05]  /*3010*/  @P3 BRA `(.L_x_1208) ;  /* 0x0000000000143947 */ /* 0x000fea0003800000 */
[----:B------:R-:W-:Y:S01]  /*3020*/  MOV R241, RZ ;  /* 0x000000ff00f17202 */ /* 0x000fe20000000f00 */
[----:B------:R-:W-:Y:S06]  /*3030*/  @!P0 BRA `(.L_x_1209) ;  /* 0x0000000000308947 */ /* 0x000fec0003800000 */
[----:B-----5:R-:W-:-:S04]  /*3040*/  PRMT R241, R92, 0x7632, R241 ;  /* 0x000076325cf17816 */ /* 0x020fc800000000f1 */
[----:B------:R-:W-:Y:S01]  /*3050*/  SHF.L.U32 R241, R241, 0x10, RZ ;  /* 0x00000010f1f17819 */ /* 0x000fe200000006ff */
[----:B------:R-:W-:Y:S06]  /*3060*/  BRA `(.L_x_1209) ;  /* 0x0000000000247947 */ /* 0x000fec0003800000 */
.L_x_1208:
        /* <DEDUP_REMOVED lines=9> */
.L_x_1209:
[----:B------:R-:W-:Y:S05]  /*3100*/  BSYNC B0 ;  /* 0x0000000000007941 */ /* 0x000fea0003800000 */
.L_x_1207:
[----:B------:R-:W-:Y:S04]  /*3110*/  BSSY B0, `(.L_x_1210) ;  /* 0x000000c000007945 */ /* 0x000fe80003800000 */
[----:B------:R-:W-:Y:S05]  /*3120*/  @P3 BRA `(.L_x_1211) ;  /* 0x0000000000103947 */ /* 0x000fea0003800000 */
[----:B------:R-:W-:Y:S01]  /*3130*/  IMAD.MOV.U32 R239, RZ, RZ, RZ ;  /* 0x000000ffffef7224 */ /* 0x000fe200078e00ff */
[----:B------:R-:W-:Y:S06]  /*3140*/  @!P0 BRA `(.L_x_1212) ;  /* 0x0000000000208947 */ /* 0x000fec0003800000 */
[----:B-----5:R-:W-:Y:S01]  /*3150*/  SHF.L.U32 R239, R93, 0x10, RZ ;  /* 0x000000105def7819 */ /* 0x020fe200000006ff */
[----:B------:R-:W-:Y:S06]  /*3160*/  BRA `(.L_x_1212) ;  /* 0x0000000000187947 */ /* 0x000fec0003800000 */
.L_x_1211:
[----:B--2--5:R-:W-:Y:S02]  /*3170*/  SHF.L.U32 R108, R97, 0x10, RZ ;  /* 0x00000010616c7819 */ /* 0x024fe400000006ff */
[----:B------:R-:W-:Y:S02]  /*3180*/  SHF.L.U32 R239, R73, 0x10, RZ ;  /* 0x0000001049ef7819 */ /* 0x000fe400000006ff */
[----:B------:R-:W-:Y:S01]  /*3190*/  @P0 SHF.L.U32 R110, R93, 0x10, RZ ;  /* 0x000000105d6e0819 */ /* 0x000fe200000006ff */
[----:B------:R-:W-:-:S04]  /*31a0*/  FMUL.FTZ R108, R108, UR8 ;  /* 0x000000086c6c7c20 */ /* 0x000fc80008410000 */
[----:B------:R-:W-:-:S04]  /*31b0*/  FMUL.FTZ R239, R108, R239 ;  /* 0x000000ef6cef7220 */ /* 0x000fc80000410000 */
[----:B------:R-:W-:-:S07]  /*31c0*/  @P0 FADD.FTZ R239, R110, R239 ;  /* 0x000000ef6eef0221 */ /* 0x000fce0000010000 */
.L_x_1212:
[----:B------:R-:W-:Y:S05]  /*31d0*/  BSYNC B0 ;  /* 0x0000000000007941 */ /* 0x000fea0003800000 */
.L_x_1210:
[----:B------:R-:W-:Y:S04]  /*31e0*/  BSSY B0, `(.L_x_1213) ;  /* 0x0000010000007945 */ /* 0x000fe80003800000 */
[----:B------:R-:W-:Y:S05]  /*31f0*/  @P3 BRA `(.L_x_1214) ;  /* 0x0000000000143947 */ /* 0x000fea0003800000 */
[----:B------:R-:W-:Y:S01]  /*3200*/  HFMA2.MMA R237, -RZ, RZ, 0, 0 ;  /* 0x00000000ffed7435 */ /* 0x000fe200000001ff */
[----:B------:R-:W-:Y:S10]  /*3210*/  @!P0 BRA `(.L_x_1215) ;  /* 0x0000000000308947 */ /* 0x000ff40003800000 */
[----:B-----5:R-:W-:-:S04]  /*3220*/  PRMT R237, R93, 0x7632, R237 ;  /* 0x000076325ded7816 */ /* 0x020fc800000000ed */
[----:B------:R-:W-:Y:S01]  /*3230*/  SHF.L.U32 R237, R237, 0x10, RZ ;  /* 0x00000010eded7819 */ /* 0x000fe200000006ff */
[----:B------:R-:W-:Y:S06]  /*3240*/  BRA `(.L_x_1215) ;  /* 0x0000000000247947 */ /* 0x000fec0003800000 */
.L_x_1214:
        /* <DEDUP_REMOVED lines=9> */
.L_x_1215:
[----:B------:R-:W-:Y:S05]  /*32e0*/  BSYNC B0 ;  /* 0x0000000000007941 */ /* 0x000fea0003800000 */
.L_x_1213:
[----:B------:R-:W-:Y:S04]  /*32f0*/  BSSY B0, `(.L_x_1216) ;  /* 0x000000c000007945 */ /* 0x000fe80003800000 */
[----:B------:R-:W-:Y:S05]  /*3300*/  @P3 BRA `(.L_x_1217) ;  /* 0x0000000000103947 */ /* 0x000fea0003800000 */
[----:B------:R-:W-:Y:S01]  /*3310*/  MOV R235, RZ ;  /* 0x000000ff00eb7202 */ /* 0x000fe20000000f00 */
[----:B------:R-:W-:Y:S06]  /*3320*/  @!P0 BRA `(.L_x_1218) ;  /* 0x0000000000208947 */ /* 0x000fec0003800000 */
[----:B-----5:R-:W-:Y:S01]  /*3330*/  SHF.L.U32 R235, R94, 0x10, RZ ;  /* 0x000000105eeb7819 */ /* 0x020fe200000006ff */
[----:B------:R-:W-:Y:S06]  /*3340*/  BRA `(.L_x_1218) ;  /* 0x0000000000187947 */ /* 0x000fec0003800000 */
.L_x_1217:
[----:B--2--5:R-:W-:Y:S02]  /*3350*/  SHF.L.U32 R108, R98, 0x10, RZ ;  /* 0x00000010626c7819 */ /* 0x024fe400000006ff */
[----:B------:R-:W-:Y:S02]  /*3360*/  SHF.L.U32 R235, R74, 0x10, RZ ;  /* 0x000000104aeb7819 */ /* 0x000fe400000006ff */
[----:B------:R-:W-:Y:S01]  /*3370*/  @P0 SHF.L.U32 R110, R94, 0x10, RZ ;  /* 0x000000105e6e0819 */ /* 0x000fe200000006ff */
[----:B------:R-:W-:-:S04]  /*3380*/  FMUL.FTZ R108, R108, UR8 ;  /* 0x000000086c6c7c20 */ /* 0x000fc80008410000 */
[----:B------:R-:W-:-:S04]  /*3390*/  FMUL.FTZ R235, R108, R235 ;  /* 0x000000eb6ceb7220 */ /* 0x000fc80000410000 */
[----:B------:R-:W-:-:S07]  /*33a0*/  @P0 FADD.FTZ R235, R110, R235 ;  /* 0x000000eb6eeb0221 */ /* 0x000fce0000010000 */
.L_x_1218:
[----:B------:R-:W-:Y:S05]  /*33b0*/  BSYNC B0 ;  /* 0x0000000000007941 */ /* 0x000fea0003800000 */
.L_x_1216:
[----:B------:R-:W-:Y:S04]  /*33c0*/  BSSY B0, `(.L_x_1219) ;  /* 0x0000010000007945 */ /* 0x000fe80003800000 */
[----:B------:R-:W-:Y:S05]  /*33d0*/  @P3 BRA `(.L_x_1220) ;  /* 0x0000000000143947 */ /* 0x000fea0003800000 */
[----:B------:R-:W-:Y:S01]  /*33e0*/  IMAD.MOV.U32 R233, RZ, RZ, RZ ;  /* 0x000000ffffe97224 */ /* 0x000fe200078e00ff */
[----:B------:R-:W-:Y:S06]  /*33f0*/  @!P0 BRA `(.L_x_1221) ;  /* 0x0000000000308947 */ /* 0x000fec0003800000 */
[----:B-----5:R-:W-:-:S04]  /*3400*/  PRMT R233, R94, 0x7632, R233 ;  /* 0x000076325ee97816 */ /* 0x020fc800000000e9 */
[----:B------:R-:W-:Y:S01]  /*3410*/  SHF.L.U32 R233, R233, 0x10, RZ ;  /* 0x00000010e9e97819 */ /* 0x000fe200000006ff */
[----:B------:R-:W-:Y:S06]  /*3420*/  BRA `(.L_x_1221) ;  /* 0x0000000000247947 */ /* 0x000fec0003800000 */
.L_x_1220:
        /* <DEDUP_REMOVED lines=9> */
.L_x_1221:
[----:B------:R-:W-:Y:S05]  /*34c0*/  BSYNC B0 ;  /* 0x0000000000007941 */ /* 0x000fea0003800000 */
.L_x_1219:
[----:B------:R-:W-:Y:S04]  /*34d0*/  BSSY B0, `(.L_x_1222) ;  /* 0x000000b000007945 */ /* 0x000fe80003800000 */
[----:B------:R-:W-:Y:S05]  /*34e0*/  @P3 BRA `(.L_x_1223) ;  /* 0x0000000000103947 */ /* 0x000fea0003800000 */
[----:B------:R-:W-:Y:S01]  /*34f0*/  HFMA2.MMA R231, -RZ, RZ, 0, 0 ;  /* 0x00000000ffe77435 */ /* 0x000fe200000001ff */
[----:B------:R-:W-:Y:S10]  /*3500*/  @!P0 BRA `(.L_x_1224) ;  /* 0x00000000001c8947 */ /* 0x000ff40003800000 */
[----:B-----5:R-:W-:Y:S01]  /*3510*/  SHF.L.U32 R231, R95, 0x10, RZ ;  /* 0x000000105fe77819 */ /* 0x020fe200000006ff */
[----:B------:R-:W-:Y:S06]  /*3520*/  BRA `(.L_x_1224) ;  /* 0x0000000000147947 */ /* 0x000fec0003800000 */
.L_x_1223:
[----:B--2--5:R-:W-:-:S05]  /*3530*/  SHF.L.U32 R108, R99, 0x10, RZ ;  /* 0x00000010636c7819 */ /* 0x024fca00000006ff */
[----:B------:R-:W-:Y:S01]  /*3540*/  FMUL.FTZ R231, R108, UR8 ;  /* 0x000000086ce77c20 */ /* 0x000fe20008410000 */
[----:B------:R-:W-:-:S03]  /*3550*/  @P0 SHF.L.U32 R108, R95, 0x10, RZ ;  /* 0x000000105f6c0819 */ /* 0x000fc600000006ff */
[----:B------:R-:W-:-:S04]  /*3560*/  FMUL.FTZ R231, R38, R231 ;  /* 0x000000e726e77220 */ /* 0x000fc80000410000 */
[----:B------:R-:W-:-:S07]  /*3570*/  @P0 FADD.FTZ R231, R108, R231 ;  /* 0x000000e76ce70221 */ /* 0x000fce0000010000 */
.L_x_1224:
[----:B------:R-:W-:Y:S05]  /*3580*/  BSYNC B0 ;  /* 0x0000000000007941 */ /* 0x000fea0003800000 */
.L_x_1222:
[----:B------:R-:W-:Y:S04]  /*3590*/  BSSY B0, `(.L_x_1225) ;  /* 0x000000e000007945 */ /* 0x000fe80003800000 */
[----:B------:R-:W-:Y:S05]  /*35a0*/  @P3 BRA `(.L_x_1226) ;  /* 0x0000000000143947 */ /* 0x000fea0003800000 */
[----:B------:R-:W-:Y:S01]  /*35b0*/  MOV R229, RZ ;  /* 0x000000ff00e57202 */ /* 0x000fe20000000f00 */
[----:B------:R-:W-:Y:S06]  /*35c0*/  @!P0 BRA `(.L_x_1227) ;  /* 0x0000000000288947 */ /* 0x000fec0003800000 */
[----:B-----5:R-:W-:-:S04]  /*35d0*/  PRMT R229, R95, 0x7632, R229 ;  /* 0x000076325fe57816 */ /* 0x020fc800000000e5 */
[----:B------:R-:W-:Y:S01]  /*35e0*/  SHF.L.U32 R229, R229, 0x10, RZ ;  /* 0x00000010e5e57819 */ /* 0x000fe200000006ff */
[----:B------:R-:W-:Y:S06]  /*35f0*/  BRA `(.L_x_1227) ;  /* 0x00000000001c7947 */ /* 0x000fec0003800000 */
.L_x_1226:
[----:B--2--5:R-:W-:Y:S02]  /*3600*/  PRMT R108, R99, 0x7632, R108 ;  /* 0x00007632636c7816 */ /* 0x024fe4000000006c */
[----:B------:R-:W-:Y:S02]  /*3610*/  @P0 PRMT R109, R95, 0x7632, R109 ;  /* 0x000076325f6d0816 */ /* 0x000fe4000000006d */
[----:B------:R-:W-:-:S05]  /*3620*/  SHF.L.U32 R108, R108, 0x10, RZ ;  /* 0x000000106c6c7819 */ /* 0x000fca00000006ff */
[----:B------:R-:W-:Y:S01]  /*3630*/  FMUL.FTZ R229, R108, UR8 ;  /* 0x000000086ce57c20 */ /* 0x000fe20008410000 */
[----:B------:R-:W-:-:S03]  /*3640*/  @P0 SHF.L.U32 R108, R109, 0x10, RZ ;  /* 0x000000106d6c0819 */ /* 0x000fc600000006ff */
[----:B------:R-:W-:-:S04]  /*3650*/  FMUL.FTZ R229, R152, R229 ;  /* 0x000000e598e57220 */ /* 0x000fc80000410000 */
[----:B------:R-:W-:-:S07]  /*3660*/  @P0 FADD.FTZ R229, R229, R108 ;  /* 0x0000006ce5e50221 */ /* 0x000fce0000010000 */
.L_x_1227:
[----:B------:R-:W-:Y:S05]  /*3670*/  BSYNC B0 ;  /* 0x0000000000007941 */ /* 0x000fea0003800000 */
.L_x_1225:
        /* <DEDUP_REMOVED lines=20> */
.L_x_1229:
[----:B--2--5:R-:W-:Y:S02]  /*37c0*/  SHF.L.U32 R108, R96, 0x10, RZ ;  /* 0x00000010606c7819 */ /* 0x024fe400000006ff */
[----:B------:R-:W-:Y:S02]  /*37d0*/  SHF.L.U32 R251, R68, 0x10, RZ ;  /* 0x0000001044fb7819 */ /* 0x000fe400000006ff */
[----:B------:R-:W-:Y:S01]  /*37e0*/  @P0 SHF.L.U32 R110, R92, 0x10, RZ ;  /* 0x000000105c6e0819 */ /* 0x000fe200000006ff */
[----:B------:R-:W-:-:S04]  /*37f0*/  FMUL.FTZ R108, R108, UR8 ;  /* 0x000000086c6c7c20 */ /* 0x000fc80008410000 */
[----:B------:R-:W-:-:S04]  /*3800*/  FMUL.FTZ R251, R108, R251 ;  /* 0x000000fb6cfb7220 */ /* 0x000fc80000410000 */
[----:B------:R-:W-:-:S07]  /*3810*/  @P0 FADD.FTZ R251, R110, R251 ;  /* 0x000000fb6efb0221 */ /* 0x000fce0000010000 */
.L_x_1230:
[----:B------:R-:W-:Y:S05]  /*3820*/  BSYNC B0 ;  /* 0x0000000000007941 */ /* 0x000fea0003800000 */
.L_x_1228:
[----:B------:R-:W-:Y:S04]  /*3830*/  BSSY B0, `(.L_x_1231) ;  /* 0x0000010000007945 */ /* 0x000fe80003800000 */
[----:B------:R-:W-:Y:S05]  /*3840*/  @P3 BRA `(.L_x_1232) ;  /* 0x0000000000143947 */ /* 0x000fea0003800000 */
[----:B------:R-:W-:Y:S01]  /*3850*/  HFMA2.MMA R126, -RZ, RZ, 0, 0 ;  /* 0x00000000ff7e7435 */ /* 0x000fe200000001ff */
[----:B------:R-:W-:Y:S10]  /*3860*/  @!P0 BRA `(.L_x_1233) ;  /* 0x0000000000308947 */ /* 0x000ff40003800000 */
[----:B-----5:R-:W-:-:S04]  /*3870*/  PRMT R126, R92, 0x7632, R126 ;  /* 0x000076325c7e7816 */ /* 0x020fc8000000007e */
[----:B------:R-:W-:Y:S01]  /*3880*/  SHF.L.U32 R126, R126, 0x10, RZ ;  /* 0x000000107e7e7819 */ /* 0x000fe200000006ff */
[----:B------:R-:W-:Y:S06]  /*3890*/  BRA `(.L_x_1233) ;  /* 0x0000000000247947 */ /* 0x000fec0003800000 */
.L_x_1232:
        /* <DEDUP_REMOVED lines=9> */
.L_x_1233:
[----:B------:R-:W-:Y:S05]  /*3930*/  BSYNC B0 ;  /* 0x0000000000007941 */ /* 0x000fea0003800000 */
.L_x_1231:
[----:B------:R-:W-:Y:S04]  /*3940*/  BSSY B0, `(.L_x_1234) ;  /* 0x000000c000007945 */ /* 0x000fe80003800000 */
[----:B------:R-:W-:Y:S05]  /*3950*/  @P3 BRA `(.L_x_1235) ;  /* 0x0000000000103947 */ /* 0x000fea0003800000 */
[----:B------:R-:W-:Y:S01]  /*3960*/  MOV R245, RZ ;  /* 0x000000ff00f57202 */ /* 0x000fe20000000f00 */
[----:B------:R-:W-:Y:S06]  /*3970*/  @!P0 BRA `(.L_x_1236) ;  /* 0x0000000000208947 */ /* 0x000fec0003800000 */
[----:B-----5:R-:W-:Y:S01]  /*3980*/  SHF.L.U32 R245, R93, 0x10, RZ ;  /* 0x000000105df57819 */ /* 0x020fe200000006ff */
[----:B------:R-:W-:Y:S06]  /*3990*/  BRA `(.L_x_1236) ;  /* 0x0000000000187947 */ /* 0x000fec0003800000 */
.L_x_1235:
[----:B--2--5:R-:W-:Y:S02]  /*39a0*/  SHF.L.U32 R108, R97, 0x10, RZ ;  /* 0x00000010616c7819 */ /* 0x024fe400000006ff */
[----:B------:R-:W-:Y:S02]  /*39b0*/  SHF.L.U32 R245, R69, 0x10, RZ ;  /* 0x0000001045f57819 */ /* 0x000fe400000006ff */
[----:B------:R-:W-:Y:S01]  /*39c0*/  @P0 SHF.L.U32 R110, R93, 0x10, RZ ;  /* 0x000000105d6e0819 */ /* 0x000fe200000006ff */
[----:B------:R-:W-:-:S04]  /*39d0*/  FMUL.FTZ R108, R108, UR8 ;  /* 0x000000086c6c7c20 */ /* 0x000fc80008410000 */
[----:B------:R-:W-:-:S04]  /*39e0*/  FMUL.FTZ R245, R108, R245 ;  /* 0x000000f56cf57220 */ /* 0x000fc80000410000 */
[----:B------:R-:W-:-:S07]  /*39f0*/  @P0 FADD.FTZ R245, R110, R245 ;  /* 0x000000f56ef50221 */ /* 0x000fce0000010000 */
.L_x_1236:
[----:B------:R-:W-:Y:S05]  /*3a00*/  BSYNC B0 ;  /* 0x0000000000007941 */ /* 0x000fea0003800000 */
.L_x_1234:
[----:B------:R-:W-:Y:S04]  /*3a10*/  BSSY B0, `(.L_x_1237) ;  /* 0x0000010000007945 */ /* 0x000fe80003800000 */
[----:B------:R-:W-:Y:S05]  /*3a20*/  @P3 BRA `(.L_x_1238) ;  /* 0x0000000000143947 */ /* 0x000fea0003800000 */
[----:B------:R-:W-:Y:S01]  /*3a30*/  IMAD.MOV.U32 R162, RZ, RZ, RZ ;  /* 0x000000ffffa27224 */ /* 0x000fe200078e00ff */
[----:B------:R-:W-:Y:S06]  /*3a40*/  @!P0 BRA `(.L_x_1239) ;  /* 0x0000000000308947 */ /* 0x000fec0003800000 */
[----:B-----5:R-:W-:-:S04]  /*3a50*/  PRMT R162, R93, 0x7632, R162 ;  /* 0x000076325da27816 */ /* 0x020fc800000000a2 */
[----:B------:R-:W-:Y:S01]  /*3a60*/  SHF.L.U32 R162, R162, 0x10, RZ ;  /* 0x00000010a2a27819 */ /* 0x000fe200000006ff */
[----:B------:R-:W-:Y:S06]  /*3a70*/  BRA `(.L_x_1239) ;  /* 0x0000000000247947 */ /* 0x000fec0003800000 */
.L_x_1238:
        /* <DEDUP_REMOVED lines=9> */
.L_x_1239:
[----:B------:R-:W-:Y:S05]  /*3b10*/  BSYNC B0 ;  /* 0x0000000000007941 */ /* 0x000fea0003800000 */
.L_x_1237:
[----:B------:R-:W-:Y:S04]  /*3b20*/  BSSY B0, `(.L_x_1240) ;  /* 0x000000c000007945 */ /* 0x000fe80003800000 */
[----:B------:R-:W-:Y:S05]  /*3b30*/  @P3 BRA `(.L_x_1241) ;  /* 0x0000000000103947 */ /* 0x000fea0003800000 */
[----:B------:R-:W-:Y:S01]  /*3b40*/  HFMA2.MMA R247, -RZ, RZ, 0, 0 ;  /* 0x00000000fff77435 */ /* 0x000fe200000001ff */
[----:B------:R-:W-:Y:S10]  /*3b50*/  @!P0 BRA `(.L_x_1242) ;  /* 0x0000000000208947 */ /* 0x000ff40003800000 */
[----:B-----5:R-:W-:Y:S01]  /*3b60*/  SHF.L.U32 R247, R94, 0x10, RZ ;  /* 0x000000105ef77819 */ /* 0x020fe200000006ff */
[----:B------:R-:W-:Y:S06]  /*3b70*/  BRA `(.L_x_1242) ;  /* 0x0000000000187947 */ /* 0x000fec0003800000 */
.L_x_1241:
[----:B--2--5:R-:W-:Y:S02]  /*3b80*/  SHF.L.U32 R108, R98, 0x10, RZ ;  /* 0x00000010626c7819 */ /* 0x024fe400000006ff */
[----:B------:R-:W-:Y:S02]  /*3b90*/  SHF.L.U32 R247, R70, 0x10, RZ ;  /* 0x0000001046f77819 */ /* 0x000fe400000006ff */
[----:B------:R-:W-:Y:S01]  /*3ba0*/  @P0 SHF.L.U32 R110, R94, 0x10, RZ ;  /* 0x000000105e6e0819 */ /* 0x000fe200000006ff */
[----:B------:R-:W-:-:S04]  /*3bb0*/  FMUL.FTZ R108, R108, UR8 ;  /* 0x000000086c6c7c20 */ /* 0x000fc80008410000 */
[----:B------:R-:W-:-:S04]  /*3bc0*/  FMUL.FTZ R247, R108, R247 ;  /* 0x000000f76cf77220 */ /* 0x000fc80000410000 */
[----:B------:R-:W-:-:S07]  /*3bd0*/  @P0 FADD.FTZ R247, R110, R247 ;  /* 0x000000f76ef70221 */ /* 0x000fce0000010000 */
.L_x_1242:
[----:B------:R-:W-:Y:S05]  /*3be0*/  BSYNC B0 ;  /* 0x0000000000007941 */ /* 0x000fea0003800000 */
.L_x_1240:
[----:B------:R-:W-:Y:S04]  /*3bf0*/  BSSY B0, `(.L_x_1243) ;  /* 0x0000010000007945 */ /* 0x000fe80003800000 */
[----:B------:R-:W-:Y:S05]  /*3c00*/  @P3 BRA `(.L_x_1244) ;  /* 0x0000000000143947 */ /* 0x000fea0003800000 */
[----:B------:R-:W-:Y:S01]  /*3c10*/  MOV R249, RZ ;  /* 0x000000ff00f97202 */ /* 0x000fe20000000f00 */
[----:B------:R-:W-:Y:S06]  /*3c20*/  @!P0 BRA `(.L_x_1245) ;  /* 0x0000000000308947 */ /* 0x000fec0003800000 */
[----:B-----5:R-:W-:-:S04]  /*3c30*/  PRMT R249, R94, 0x7632, R249 ;  /* 0x000076325ef97816 */ /* 0x020fc800000000f9 */
[----:B------:R-:W-:Y:S01]  /*3c40*/  SHF.L.U32 R249, R249, 0x10, RZ ;  /* 0x00000010f9f97819 */ /* 0x000fe200000006ff */
[----:B------:R-:W-:Y:S06]  /*3c50*/  BRA `(.L_x_1245) ;  /* 0x0000000000247947 */ /* 0x000fec0003800000 */
.L_x_1244:
        /* <DEDUP_REMOVED lines=9> */
.L_x_1245:
[----:B------:R-:W-:Y:S05]  /*3cf0*/  BSYNC B0 ;  /* 0x0000000000007941 */ /* 0x000fea0003800000 */
.L_x_1243:
[----:B------:R-:W-:Y:S04]  /*3d00*/  BSSY B0, `(.L_x_1246) ;  /* 0x000000b000007945 */ /* 0x000fe80003800000 */
[----:B------:R-:W-:Y:S05]  /*3d10*/  @P3 BRA `(.L_x_1247) ;  /* 0x0000000000103947 */ /* 0x000fea0003800000 */
[----:B------:R-:W-:Y:S01]  /*3d20*/  IMAD.MOV.U32 R164, RZ, RZ, RZ ;  /* 0x000000ffffa47224 */ /* 0x000fe200078e00ff */
[----:B------:R-:W-:Y:S06]  /*3d30*/  @!P0 BRA `(.L_x_1248) ;  /* 0x00000000001c8947 */ /* 0x000fec0003800000 */
[----:B-----5:R-:W-:Y:S01]  /*3d40*/  SHF.L.U32 R164, R95, 0x10, RZ ;  /* 0x000000105fa47819 */ /* 0x020fe200000006ff */
[----:B------:R-:W-:Y:S06]  /*3d50*/  BRA `(.L_x_1248) ;  /* 0x0000000000147947 */ /* 0x000fec0003800000 */
.L_x_1247:
[----:B--2--5:R-:W-:Y:S02]  /*3d60*/  SHF.L.U32 R108, R99, 0x10, RZ ;  /* 0x00000010636c7819 */ /* 0x024fe400000006ff */
[----:B------:R-:W-:-:S03]  /*3d70*/  @P0 SHF.L.U32 R109, R95, 0x10, RZ ;  /* 0x000000105f6d0819 */ /* 0x000fc600000006ff */
[----:B------:R-:W-:-:S04]  /*3d80*/  FMUL.FTZ R108, R108, UR8 ;  /* 0x000000086c6c7c20 */ /* 0x000fc80008410000 */
[----:B------:R-:W-:-:S04]  /*3d90*/  FMUL.FTZ R164, R39, R108 ;  /* 0x0000006c27a47220 */ /* 0x000fc80000410000 */
[----:B------:R-:W-:-:S07]  /*3da0*/  @P0 FADD.FTZ R164, R109, R164 ;  /* 0x000000a46da40221 */ /* 0x000fce0000010000 */
.L_x_1248:
[----:B------:R-:W-:Y:S05]  /*3db0*/  BSYNC B0 ;  /* 0x0000000000007941 */ /* 0x000fea0003800000 */
.L_x_1246:
[----:B------:R-:W-:Y:S04]  /*3dc0*/  BSSY B0, `(.L_x_1249) ;  /* 0x000000e000007945 */ /* 0x000fe80003800000 */
[----:B------:R-:W-:Y:S05]  /*3dd0*/  @P3 BRA `(.L_x_1250) ;  /* 0x0000000000143947 */ /* 0x000fea0003800000 */
[----:B------:R-:W-:Y:S01]  /*3de0*/  HFMA2.MMA R166, -RZ, RZ, 0, 0 ;  /* 0x00000000ffa67435 */ /* 0x000fe200000001ff */
[----:B------:R-:W-:Y:S10]  /*3df0*/  @!P0 BRA `(.L_x_1251) ;  /* 0x0000000000288947 */ /* 0x000ff40003800000 */
[----:B-----5:R-:W-:-:S04]  /*3e00*/  PRMT R166, R95, 0x7632, R166 ;  /* 0x000076325fa67816 */ /* 0x020fc800000000a6 */
[----:B------:R-:W-:Y:S01]  /*3e10*/  SHF.L.U32 R166, R166, 0x10, RZ ;  /* 0x00000010a6a67819 */ /* 0x000fe200000006ff */
[----:B------:R-:W-:Y:S06]  /*3e20*/  BRA `(.L_x_1251) ;  /* 0x00000000001c7947 */ /* 0x000fec0003800000 */
.L_x_1250:
[----:B--2--5:R-:W-:Y:S02]  /*3e30*/  PRMT R108, R99, 0x7632, R108 ;  /* 0x00007632636c7816 */ /* 0x024fe4000000006c */
[----:B------:R-:W-:Y:S02]  /*3e40*/  @P0 PRMT R109, R95, 0x7632, R109 ;  /* 0x000076325f6d0816 */ /* 0x000fe4000000006d */
[----:B------:R-:W-:Y:S02]  /*3e50*/  SHF.L.U32 R108, R108, 0x10, RZ ;  /* 0x000000106c6c7819 */ /* 0x000fe400000006ff */
[----:B------:R-:W-:-:S03]  /*3e60*/  @P0 SHF.L.U32 R109, R109, 0x10, RZ ;  /* 0x000000106d6d0819 */ /* 0x000fc600000006ff */
[----:B------:R-:W-:-:S04]  /*3e70*/  FMUL.FTZ R108, R108, UR8 ;  /* 0x000000086c6c7c20 */ /* 0x000fc80008410000 */
[----:B------:R-:W-:-:S04]  /*3e80*/  FMUL.FTZ R166, R153, R108 ;  /* 0x0000006c99a67220 */ /* 0x000fc80000410000 */
[----:B------:R-:W-:-:S07]  /*3e90*/  @P0 FADD.FTZ R166, R166, R109 ;  /* 0x0000006da6a60221 */ /* 0x000fce0000010000 */
.L_x_1251:
[----:B------:R-:W-:Y:S05]  /*3ea0*/  BSYNC B0 ;  /* 0x0000000000007941 */ /* 0x000fea0003800000 */
.L_x_1249:
        /* <DEDUP_REMOVED lines=16> */
[----:B--2---:R-:W-:Y:S01]  /*3fb0*/  MOV R116, RZ ;  /* 0x000000ff00747202 */ /* 0x004fe20000000f00 */
[----:B------:R-:W-:Y:S06]  /*3fc0*/  @!P0 BRA `(.L_x_1254) ;  /* 0x0000000000208947 */ /* 0x000fec0003800000 */
[----:B-----5:R-:W-:Y:S01]  /*3fd0*/  SHF.L.U32 R116, R92, 0x10, RZ ;  /* 0x000000105c747819 */ /* 0x020fe200000006ff */
[----:B------:R-:W-:Y:S06]  /*3fe0*/  BRA `(.L_x_1254) ;  /* 0x0000000000187947 */ /* 0x000fec0003800000 */
.L_x_1253:
[----:B--2--5:R-:W-:Y:S02]  /*3ff0*/  SHF.L.U32 R108, R96, 0x10, RZ ;  /* 0x00000010606c7819 */ /* 0x024fe400000006ff */
[----:B------:R-:W-:Y:S02]  /*4000*/  SHF.L.U32 R116, R64, 0x10, RZ ;  /* 0x0000001040747819 */ /* 0x000fe400000006ff */
[----:B------:R-:W-:Y:S01]  /*4010*/  @P0 SHF.L.U32 R111, R92, 0x10, RZ ;  /* 0x000000105c6f0819 */ /* 0x000fe200000006ff */
[----:B------:R-:W-:-:S04]  /*4020*/  FMUL.FTZ R109, R108, UR8 ;  /* 0x000000086c6d7c20 */ /* 0x000fc80008410000 */
[----:B------:R-:W-:-:S04]  /*4030*/  FMUL.FTZ R116, R109, R116 ;  /* 0x000000746d747220 */ /* 0x000fc80000410000 */
[----:B------:R-:W-:-:S07]  /*4040*/  @P0 FADD.FTZ R116, R111, R116 ;  /* 0x000000746f740221 */ /* 0x000fce0000010000 */
.L_x_1254:
[----:B------:R-:W-:Y:S05]  /*4050*/  BSYNC B0 ;  /* 0x0000000000007941 */ /* 0x000fea0003800000 */
.L_x_1252:
[----:B------:R-:W-:Y:S04]  /*4060*/  BSSY B0, `(.L_x_1255) ;  /* 0x0000010000007945 */ /* 0x000fe80003800000 */
[----:B------:R-:W-:Y:S05]  /*4070*/  @P3 BRA `(.L_x_1256) ;  /* 0x0000000000143947 */ /* 0x000fea0003800000 */
[----:B------:R-:W-:Y:S01]  /*4080*/  IMAD.MOV.U32 R118, RZ, RZ, RZ ;  /* 0x000000ffff767224 */ /* 0x000fe200078e00ff */
[----:B------:R-:W-:Y:S06]  /*4090*/  @!P0 BRA `(.L_x_1257) ;  /* 0x0000000000308947 */ /* 0x000fec0003800000 */
[----:B-----5:R-:W-:-:S04]  /*40a0*/  PRMT R118, R92, 0x7632, R118 ;  /* 0x000076325c767816 */ /* 0x020fc80000000076 */
[----:B------:R-:W-:Y:S01]  /*40b0*/  SHF.L.U32 R118, R118, 0x10, RZ ;  /* 0x0000001076767819 */ /* 0x000fe200000006ff */
[----:B------:R-:W-:Y:S06]  /*40c0*/  BRA `(.L_x_1257) ;  /* 0x0000000000247947 */ /* 0x000fec0003800000 */
.L_x_1256:
        /* <DEDUP_REMOVED lines=9> */
.L_x_1257:
[----:B------:R-:W-:Y:S05]  /*4160*/  BSYNC B0 ;  /* 0x0000000000007941 */ /* 0x000fea0003800000 */
.L_x_1255:
[----:B------:R-:W-:Y:S04]  /*4170*/  BSSY B0, `(.L_x_1258) ;  /* 0x000000c000007945 */ /* 0x000fe80003800000 */
[----:B------:R-:W-:Y:S05]  /*4180*/  @P3 BRA `(.L_x_1259) ;  /* 0x0000000000103947 */ /* 0x000fea0003800000 */
[----:B------:R-:W-:Y:S01]  /*4190*/  HFMA2.MMA R115, -RZ, RZ, 0, 0 ;  /* 0x00000000ff737435 */ /* 0x000fe200000001ff */
[----:B------:R-:W-:Y:S10]  /*41a0*/  @!P0 BRA `(.L_x_1260) ;  /* 0x0000000000208947 */ /* 0x000ff40003800000 */
[----:B-----5:R-:W-:Y:S01]  /*41b0*/  SHF.L.U32 R115, R93, 0x10, RZ ;  /* 0x000000105d737819 */ /* 0x020fe200000006ff */
[----:B------:R-:W-:Y:S06]  /*41c0*/  BRA `(.L_x_1260) ;  /* 0x0000000000187947 */ /* 0x000fec0003800000 */
.L_x_1259:
[----:B-----5:R-:W-:Y:S02]  /*41d0*/  SHF.L.U32 R108, R97, 0x10, RZ ;  /* 0x00000010616c7819 */ /* 0x020fe400000006ff */
[----:B------:R-:W-:Y:S02]  /*41e0*/  SHF.L.U32 R115, R65, 0x10, RZ ;  /* 0x0000001041737819 */ /* 0x000fe400000006ff */
[----:B------:R-:W-:Y:S01]  /*41f0*/  @P0 SHF.L.U32 R110, R93, 0x10, RZ ;  /* 0x000000105d6e0819 */ /* 0x000fe200000006ff */
[----:B------:R-:W-:-:S04]  /*4200*/  FMUL.FTZ R108, R108, UR8 ;  /* 0x000000086c6c7c20 */ /* 0x000fc80008410000 */
[----:B------:R-:W-:-:S04]  /*4210*/  FMUL.FTZ R115, R108, R115 ;  /* 0x000000736c737220 */ /* 0x000fc80000410000 */
[----:B------:R-:W-:-:S07]  /*4220*/  @P0 FADD.FTZ R115, R110, R115 ;  /* 0x000000736e730221 */ /* 0x000fce0000010000 */
.L_x_1260:
[----:B------:R-:W-:Y:S05]  /*4230*/  BSYNC B0 ;  /* 0x0000000000007941 */ /* 0x000fea0003800000 */
.L_x_1258:
[----:B------:R-:W-:Y:S04]  /*4240*/  BSSY B0, `(.L_x_1261) ;  /* 0x0000010000007945 */ /* 0x000fe80003800000 */
[----:B------:R-:W-:Y:S05]  /*4250*/  @P3 BRA `(.L_x_1262) ;  /* 0x0000000000143947 */ /* 0x000fea0003800000 */
[----:B------:R-:W-:Y:S01]  /*4260*/  MOV R117, RZ ;  /* 0x000000ff00757202 */ /* 0x000fe20000000f00 */
[----:B------:R-:W-:Y:S06]  /*4270*/  @!P0 BRA `(.L_x_1263) ;  /* 0x0000000000308947 */ /* 0x000fec0003800000 */
[----:B-----5:R-:W-:-:S04]  /*4280*/  PRMT R117, R93, 0x7632, R117 ;  /* 0x000076325d757816 */ /* 0x020fc80000000075 */
[----:B------:R-:W-:Y:S01]  /*4290*/  SHF.L.U32 R117, R117, 0x10, RZ ;  /* 0x0000001075757819 */ /* 0x000fe200000006ff */
[----:B------:R-:W-:Y:S06]  /*42a0*/  BRA `(.L_x_1263) ;  /* 0x0000000000247947 */ /* 0x000fec0003800000 */
.L_x_1262:
        /* <DEDUP_REMOVED lines=9> */
.L_x_1263:
[----:B------:R-:W-:Y:S05]  /*4340*/  BSYNC B0 ;  /* 0x0000000000007941 */ /* 0x000fea0003800000 */
.L_x_1261:
[----:B------:R-:W-:Y:S04]  /*4350*/  BSSY B0, `(.L_x_1264) ;  /* 0x000000c000007945 */ /* 0x000fe80003800000 */
[----:B------:R-:W-:Y:S05]  /*4360*/  @P3 BRA `(.L_x_1265) ;  /* 0x0000000000103947 */ /* 0x000fea0003800000 */
[----:B------:R-:W-:Y:S01]  /*4370*/  IMAD.MOV.U32 R193, RZ, RZ, RZ ;  /* 0x000000ffffc17224 */ /* 0x000fe200078e00ff */
[----:B------:R-:W-:Y:S06]  /*4380*/  @!P0 BRA `(.L_x_1266) ;  /* 0x0000000000208947 */ /* 0x000fec0003800000 */
[----:B-----5:R-:W-:Y:S01]  /*4390*/  SHF.L.U32 R193, R94, 0x10, RZ ;  /* 0x000000105ec17819 */ /* 0x020fe200000006ff */
[----:B------:R-:W-:Y:S06]  /*43a0*/  BRA `(.L_x_1266) ;  /* 0x0000000000187947 */ /* 0x000fec0003800000 */
.L_x_1265:
[----:B-----5:R-:W-:Y:S02]  /*43b0*/  SHF.L.U32 R108, R98, 0x10, RZ ;  /* 0x00000010626c7819 */ /* 0x020fe400000006ff */
[----:B------:R-:W-:Y:S02]  /*43c0*/  SHF.L.U32 R193, R66, 0x10, RZ ;  /* 0x0000001042c17819 */ /* 0x000fe400000006ff */
[----:B------:R-:W-:Y:S01]  /*43d0*/  @P0 SHF.L.U32 R110, R94, 0x10, RZ ;  /* 0x000000105e6e0819 */ /* 0x000fe200000006ff */
[----:B------:R-:W-:-:S04]  /*43e0*/  FMUL.FTZ R108, R108, UR8 ;  /* 0x000000086c6c7c20 */ /* 0x000fc80008410000 */
[----:B------:R-:W-:-:S04]  /*43f0*/  FMUL.FTZ R193, R108, R193 ;  /* 0x000000c16cc17220 */ /* 0x000fc80000410000 */
[----:B------:R-:W-:-:S07]  /*4400*/  @P0 FADD.FTZ R193, R110, R193 ;  /* 0x000000c16ec10221 */ /* 0x000fce0000010000 */
.L_x_1266:
[----:B------:R-:W-:Y:S05]  /*4410*/  BSYNC B0 ;  /* 0x0000000000007941 */ /* 0x000fea0003800000 */
.L_x_1264:
[----:B------:R-:W-:Y:S04]  /*4420*/  BSSY B0, `(.L_x_1267) ;  /* 0x0000010000007945 */ /* 0x000fe80003800000 */
[----:B------:R-:W-:Y:S05]  /*4430*/  @P3 BRA `(.L_x_1268) ;  /* 0x0000000000143947 */ /* 0x000fea0003800000 */
[----:B------:R-:W-:Y:S01]  /*4440*/  HFMA2.MMA R119, -RZ, RZ, 0, 0 ;  /* 0x00000000ff777435 */ /* 0x000fe200000001ff */
[----:B------:R-:W-:Y:S10]  /*4450*/  @!P0 BRA `(.L_x_1269) ;  /* 0x0000000000308947 */ /* 0x000ff40003800000 */
[----:B-----5:R-:W-:-:S04]  /*4460*/  PRMT R119, R94, 0x7632, R119 ;  /* 0x000076325e777816 */ /* 0x020fc80000000077 */
[----:B------:R-:W-:Y:S01]  /*4470*/  SHF.L.U32 R119, R119, 0x10, RZ ;  /* 0x0000001077777819 */ /* 0x000fe200000006ff */
[----:B------:R-:W-:Y:S06]  /*4480*/  BRA `(.L_x_1269) ;  /* 0x0000000000247947 */ /* 0x000fec0003800000 */
.L_x_1268:
        /* <DEDUP_REMOVED lines=9> */
.L_x_1269:
[----:B------:R-:W-:Y:S05]  /*4520*/  BSYNC B0 ;  /* 0x0000000000007941 */ /* 0x000fea0003800000 */
.L_x_1267:
[----:B------:R-:W-:Y:S04]  /*4530*/  BSSY B0, `(.L_x_1270) ;  /* 0x000000b000007945 */ /* 0x000fe80003800000 */
[----:B------:R-:W-:Y:S05]  /*4540*/  @P3 BRA `(.L_x_1271) ;  /* 0x0000000000103947 */ /* 0x000fea0003800000 */
[----:B------:R-:W-:Y:S01]  /*4550*/  MOV R195, RZ ;  /* 0x000000ff00c37202 */ /* 0x000fe20000000f00 */
[----:B------:R-:W-:Y:S06]  /*4560*/  @!P0 BRA `(.L_x_1272) ;  /* 0x00000000001c8947 */ /* 0x000fec0003800000 */
[----:B-----5:R-:W-:Y:S01]  /*4570*/  SHF.L.U32 R195, R95, 0x10, RZ ;  /* 0x000000105fc37819 */ /* 0x020fe200000006ff */
[----:B------:R-:W-:Y:S06]  /*4580*/  BRA `(.L_x_1272) ;  /* 0x0000000000147947 */ /* 0x000fec0003800000 */
.L_x_1271:
[----:B-----5:R-:W-:-:S05]  /*4590*/  SHF.L.U32 R108, R99, 0x10, RZ ;  /* 0x00000010636c7819 */ /* 0x020fca00000006ff */
[----:B------:R-:W-:Y:S01]  /*45a0*/  FMUL.FTZ R195, R108, UR8 ;  /* 0x000000086cc37c20 */ /* 0x000fe20008410000 */
[----:B------:R-:W-:-:S03]  /*45b0*/  @P0 SHF.L.U32 R108, R95, 0x10, RZ ;  /* 0x000000105f6c0819 */ /* 0x000fc600000006ff */
[----:B------:R-:W-:-:S04]  /*45c0*/  FMUL.FTZ R195, R40, R195 ;  /* 0x000000c328c37220 */ /* 0x000fc80000410000 */
[----:B------:R-:W-:-:S07]  /*45d0*/  @P0 FADD.FTZ R195, R108, R195 ;  /* 0x000000c36cc30221 */ /* 0x000fce0000010000 */
.L_x_1272:
[----:B------:R-:W-:Y:S05]  /*45e0*/  BSYNC B0 ;  /* 0x0000000000007941 */ /* 0x000fea0003800000 */
.L_x_1270:
[----:B------:R-:W-:Y:S04]  /*45f0*/  BSSY B0, `(.L_x_1273) ;  /* 0x000000e000007945 */ /* 0x000fe80003800000 */
[----:B------:R-:W-:Y:S05]  /*4600*/  @P3 BRA `(.L_x_1274) ;  /* 0x0000000000143947 */ /* 0x000fea0003800000 */
[----:B------:R-:W-:Y:S01]  /*4610*/  HFMA2.MMA R114, -RZ, RZ, 0, 0 ;  /* 0x00000000ff727435 */ /* 0x000fe200000001ff */
[----:B------:R-:W-:Y:S10]  /*4620*/  @!P0 BRA `(.L_x_1275) ;  /* 0x0000000000288947 */ /* 0x000ff40003800000 */
[----:B-----5:R-:W-:-:S05]  /*4630*/  PRMT R114, R95, 0x7632, R114 ;  /* 0x000076325f727816 */ /* 0x020fca0000000072 */
[----:B------:R-:W-:Y:S01]  /*4640*/  IMAD.U32 R114, R114, 0x10000, RZ ;  /* 0x0001000072727824 */ /* 0x000fe200078e00ff */
[----:B------:R-:W-:Y:S06]  /*4650*/  BRA `(.L_x_1275) ;  /* 0x00000000001c7947 */ /* 0x000fec0003800000 */
.L_x_1274:
[----:B-----5:R-:W-:Y:S02]  /*4660*/  PRMT R108, R99, 0x7632, R108 ;  /* 0x00007632636c7816 */ /* 0x020fe4000000006c */
[----:B------:R-:W-:Y:S02]  /*4670*/  @P0 PRMT R110, R95, 0x7632, R110 ;  /* 0x000076325f6e0816 */ /* 0x000fe4000000006e */
[----:B------:R-:W-:Y:S02]  /*4680*/  SHF.L.U32 R108, R108, 0x10, RZ ;  /* 0x000000106c6c7819 */ /* 0x000fe400000006ff */
[----:B------:R-:W-:-:S03]  /*4690*/  @P0 SHF.L.U32 R111, R110, 0x10, RZ ;  /* 0x000000106e6f0819 */ /* 0x000fc600000006ff */
[----:B------:R-:W-:-:S04]  /*46a0*/  FMUL.FTZ R109, R108, UR8 ;  /* 0x000000086c6d7c20 */ /* 0x000fc80008410000 */
[----:B------:R-:W-:-:S04]  /*46b0*/  FMUL.FTZ R114, R154, R109 ;  /* 0x0000006d9a727220 */ /* 0x000fc80000410000 */
[----:B------:R-:W-:-:S07]  /*46c0*/  @P0 FADD.FTZ R114, R114, R111 ;  /* 0x0000006f72720221 */ /* 0x000fce0000010000 */
.L_x_1275:
[----:B------:R-:W-:Y:S05]  /*46d0*/  BSYNC B0 ;  /* 0x0000000000007941 */ /* 0x000fea0003800000 */
.L_x_1273:
[----:B------:R-:W-:Y:S01]  /*46e0*/  FADD.FTZ R108, RZ, R123 ;  /* 0x0000007bff6c7221 */ /* 0x000fe20000010000 */
[----:B------:R-:W-:Y:S01]  /*46f0*/  IMAD.WIDE.U32 R112, R170, 0x10, R112 ;  /* 0x00000010aa707825 */ /* 0x000fe200078e0070 */
[----:B------:R-:W-:Y:S01]  /*4700*/  F2FP.BF16.F32.PACK_AB R111, R114, R195 ;  /* 0x000000c3726f723e */ /* 0x000fe200000010ff */
[----:B------:R-:W-:Y:S02]  /*4710*/  UMOV UR12, 0xffffffff ;  /* 0xffffffff000c7882 */ /* 0x000fe40000000000 */
[----:B------:R-:W-:Y:S01]  /*4720*/  FADD.FTZ R108, R108, R125 ;  /* 0x0000007d6c6c7221 */ /* 0x000fe20000010000 */
[----:B------:R-:W-:Y:S02]  /*4730*/  F2FP.BF16.F32.PACK_AB R110, R119, R193 ;  /* 0x000000c1776e723e */ /* 0x000fe400000010ff */
[----:B------:R-:W-:Y:S01]  /*4740*/  LOP3.LUT P0, RZ, R124, 0xff, RZ, 0xc0, !PT ;  /* 0x000000ff7cff7812 */ /* 0x000fe2000780c0ff */
[----:B------:R-:W-:-:S03]  /*4750*/  FADD.FTZ R108, R108, R127 ;  /* 0x0000007f6c6c7221 */ /* 0x000fc60000010000 */
[----:B------:R-:W-:Y:S01]  /*4760*/  SEL R124, R146, R31, !P0 ;  /* 0x0000001f927c7207 */ /* 0x000fe20004000000 */
        /* <DEDUP_REMOVED lines=54> */
[----:B------:R-:W-:-:S04]  /*4ad0*/  FADD.FTZ R168, R168, R195 ;  /* 0x000000c3a8a87221 */ /* 0x000fc80000010000 */
        /* <DEDUP_REMOVED lines=134> */
.L_x_1290:
        /* <DEDUP_REMOVED lines=15> */
[----:B------:R-:W-:Y:S02]  /*5430*/  @!P2 MOV R110, 0x700 ;  /* 0x00000700006ea802 */ /* 0x000fe40000000f00 */
[----:B------:R-:W-:Y:S01]  /*5440*/  BSSY B0, `(.L_x_1277) ;  /* 0x0000152000007945 */ /* 0x000fe20003800000 */
[----:B-1----:R-:W-:-:S02]  /*5450*/  @!P2 LEA R111, R109, R108, 0x18 ;  /* 0x0000006c6d6fa211 */ /* 0x002fc400078ec0ff */
[----:B------:R-:W-:Y:S02]  /*5460*/  CS2R R108, SRZ ;  /* 0x00000000006c7805 */ /* 0x000fe4000001ff00 */
[----:B------:R-:W-:Y:S02]  /*5470*/  @!P2 LEA R124, R124, R111, 0x3 ;  /* 0x0000006f7c7ca211 */ /* 0x000fe400078e18ff */
[----:B------:R-:W1:Y:S04]  /*5480*/  SHFL.DOWN PT, R111, R110, 0x2, 0x1f ;  /* 0x08401f006e6f7f89 */ /* 0x000e6800000e0000 */
[----:B------:R-:W0:Y:S01]  /*5490*/  @!P2 LDS.64 R108, [R124] ;  /* 0x000000007c6ca984 */ /* 0x000e220000000a00 */
[----:B------:R-:W-:Y:S02]  /*54a0*/  LOP3.LUT P2, RZ, R147, 0x1f, R0, 0xf8, !PT ;  /* 0x0000001f93ff7812 */ /* 0x000fe4000784f800 */
[----:B-1----:R-:W-:-:S02]  /*54b0*/  IADD3 R168, R111, R110, RZ ;  /* 0x0000006e6fa87210 */ /* 0x002fc40007ffe0ff */
[----:B------:R-:W-:Y:S02]  /*54c0*/  I2FP.F32.S32 R174, R111 ;  /* 0x0000006f00ae7245 */ /* 0x000fe40000201400 */
[----:B------:R-:W-:Y:S01]  /*54d0*/  I2FP.F32.S32 R170, R168 ;  /* 0x000000a800aa7245 */ /* 0x000fe20000201400 */
[----:B------:R-:W1:Y:S01]  /*54e0*/  SHFL.DOWN PT, R176, R168, 0x1, 0x1f ;  /* 0x08201f00a8b07f89 */ /* 0x000e6200000e0000 */
[----:B------:R-:W-:Y:S02]  /*54f0*/  I2FP.F32.S32 R111, R110 ;  /* 0x0000006e006f7245 */ /* 0x000fe40000201400 */
[----:B------:R-:W2:Y:S01]  /*5500*/  MUFU.RCP R172, R170 ;  /* 0x000000aa00ac7308 */ /* 0x000ea20000001000 */
[----:B0-----:R-:W0:Y:S04]  /*5510*/  SHFL.DOWN PT, R113, R108, 0x2, 0x1f ;  /* 0x08401f006c717f89 */ /* 0x001e2800000e0000 */
[----:B------:R-:W3:Y:S01]  /*5520*/  SHFL.DOWN PT, R112, R109, 0x2, 0x1f ;  /* 0x08401f006d707f89 */ /* 0x000ee200000e0000 */
[----:B-1----:R-:W-:-:S02]  /*5530*/  IADD3 R168, R168, R176, RZ ;  /* 0x000000b0a8a87210 */ /* 0x002fc40007ffe0ff */
[----:B------:R-:W-:Y:S02]  /*5540*/  I2FP.F32.S32 R176, R176 ;  /* 0x000000b000b07245 */ /* 0x000fe40000201400 */
[----:B------:R-:W-:-:S06]  /*5550*/  I2FP.F32.S32 R168, R168 ;  /* 0x000000a800a87245 */ /* 0x000fcc0000201400 */
[----:B------:R-:W1:Y:S01]  /*5560*/  MUFU.RCP R168, R168 ;  /* 0x000000a800a87308 */ /* 0x000e620000001000 */
[C---:B0-----:R-:W-:Y:S01]  /*5570*/  FMUL.FTZ R124, R113.reuse, R174 ;  /* 0x000000ae717c7220 */ /* 0x041fe20000410000 */
[----:B------:R-:W-:-:S03]  /*5580*/  FADD.FTZ R113, -R113, R108 ;  /* 0x0000006c71717221 */ /* 0x000fc60000010100 */
[----:B------:R-:W-:Y:S01]  /*5590*/  FFMA.FTZ R124, R111, R108, R124 ;  /* 0x0000006c6f7c7223 */ /* 0x000fe2000001007c */
[----:B------:R-:W-:Y:S01]  /*55a0*/  FMUL.FTZ R113, R113, R113 ;  /* 0x0000007171717220 */ /* 0x000fe20000410000 */
[----:B---3--:R-:W-:Y:S02]  /*55b0*/  FADD.FTZ R109, R112, R109 ;  /* 0x0000006d706d7221 */ /* 0x008fe40000010000 */
[----:B--2---:R-:W-:Y:S01]  /*55c0*/  FMUL.FTZ R124, R172, R124 ;  /* 0x0000007cac7c7220 */ /* 0x004fe20000410000 */
[----:B------:R-:W-:-:S04]  /*55d0*/  FMUL.FTZ R113, R113, R111 ;  /* 0x0000006f71717220 */ /* 0x000fc80000410000 */
[----:B------:R-:W0:Y:S01]  /*55e0*/  SHFL.DOWN PT, R111, R124, 0x1, 0x1f ;  /* 0x08201f007c6f7f89 */ /* 0x000e2200000e0000 */
[----:B------:R-:W-:-:S04]  /*55f0*/  FMUL.FTZ R113, R113, R174 ;  /* 0x000000ae71717220 */ /* 0x000fc80000410000 */
[----:B------:R-:W-:-:S05]  /*5600*/  FFMA.FTZ R109, R172, R113, R109 ;  /* 0x00000071ac6d7223 */ /* 0x000fca000001006d */
[----:B------:R-:W2:Y:S01]  /*5610*/  SHFL.DOWN PT, R108, R109, 0x1, 0x1f ;  /* 0x08201f006d6c7f89 */ /* 0x000ea200000e0000 */
[----:B0-----:R-:W-:Y:S01]  /*5620*/  FADD.FTZ R110, R124, -R111 ;  /* 0x8000006f7c6e7221 */ /* 0x001fe20000010000 */
[----:B------:R-:W-:-:S03]  /*5630*/  FMUL.FTZ R113, R111, R176 ;  /* 0x000000b06f717220 */ /* 0x000fc60000410000 */
[----:B------:R-:W-:Y:S01]  /*5640*/  FMUL.FTZ R111, R110, R110 ;  /* 0x0000006e6e6f7220 */ /* 0x000fe20000410000 */
[----:B------:R-:W-:-:S03]  /*5650*/  FFMA.FTZ R113, R170, R124, R113 ;  /* 0x0000007caa717223 */ /* 0x000fc60000010071 */
[----:B------:R-:W-:Y:S01]  /*5660*/  FMUL.FTZ R170, R170, R111 ;  /* 0x0000006faaaa7220 */ /* 0x000fe20000410000 */
[----:B-1----:R-:W-:Y:S01]  /*5670*/  FMUL.FTZ R113, R168, R113 ;  /* 0x00000071a8717220 */ /* 0x002fe20000410000 */
        /* <DEDUP_REMOVED lines=21> */
[----:B------:R-:W-:Y:S02]  /*57d0*/  IADD3 R120, R120, -0x1, RZ ;  /* 0xffffffff78787810 */ /* 0x000fe40007ffe0ff */
[----:B------:R-:W-:Y:S02]  /*57e0*/  FSEL R108, R172, RZ, !P1 ;  /* 0x000000ffac6c7208 */ /* 0x000fe40004800000 */
[----:B------:R-:W-:Y:S01]  /*57f0*/  PRMT R111, R59, 0x7632, R111 ;  /* 0x000076323b6f7816 */ /* 0x000fe2000000006f */
[----:B------:R-:W-:Y:S02]  /*5800*/  IMAD R121, R120, R121, RZ ;  /* 0x0000007978797224 */ /* 0x000fe400078e02ff */
        /* <DEDUP_REMOVED lines=57> */
[C---:B------:R-:W-:Y:S01]  /*5ba0*/  FMUL.FTZ R164, R113.reuse, R116 ;  /* 0x0000007471a47220 */ /* 0x040fe20000410000 */
[C---:B------:R-:W-:Y:S01]  /*5bb0*/  FMUL.FTZ R117, R113.reuse, R112 ;  /* 0x0000007071757220 */ /* 0x040fe20000410000 */
[----:B------:R-:W-:Y:S01]  /*5bc0*/  FMUL.FTZ R116, R113, R108 ;  /* 0x0000006c71747220 */ /* 0x000fe20000410000 */
[----:B------:R-:W-:Y:S01]  /*5bd0*/  SHF.L.U32 R112, R111, 0x10, RZ ;  /* 0x000000106f707819 */ /* 0x000fe200000006ff */
[----:B------:R-:W-:Y:S01]  /*5be0*/  FMUL.FTZ R172, R113, R172 ;  /* 0x000000ac71ac7220 */ /* 0x000fe20000410000 */
[----:B------:R-:W-:Y:S01]  /*5bf0*/  PRMT R108, R57, 0x7632, R108 ;  /* 0x00007632396c7816 */ /* 0x000fe2000000006c */
[----:B------:R-:W-:Y:S01]  /*5c00*/  FMUL.FTZ R110, R113, R110 ;  /* 0x0000006e716e7220 */ /* 0x000fe20000410000 */
        /* <DEDUP_REMOVED lines=61> */
[----:B------:R-:W-:Y:S01]  /*5fe0*/  PRMT R118, R55, 0x7632, R118 ;  /* 0x0000763237767816 */ /* 0x000fe20000000076 */
[----:B------:R-:W-:Y:S01]  /*5ff0*/  FFMA.FTZ R242, R101, R242, R24 ;  /* 0x000000f265f27223 */ /* 0x000fe20000010018 */
[----:B------:R-:W-:Y:S01]  /*6000*/  SHF.R.S32.HI R112, RZ, 0x1f, R121 ;  /* 0x0000001fff707819 */ /* 0x000fe20000011479 */
[----:B------:R-:W-:Y:S01]  /*6010*/  FFMA.FTZ R230, R62, R230, R21 ;  /* 0x000000e63ee67223 */ /* 0x000fe20000010015 */
[----:B------:R-:W-:Y:S01]  /*6020*/  SHF.L.U32 R115, R108, 0x10, RZ ;  /* 0x000000106c737819 */ /* 0x000fe200000006ff */
[----:B------:R-:W-:Y:S01]  /*6030*/  FFMA.FTZ R108, R110, R113, R3 ;  /* 0x000000716e6c7223 */ /* 0x000fe20000010003 */
[----:B------:R-:W-:Y:S01]  /*6040*/  SHF.L.U32 R120, R55, 0x10, RZ ;  /* 0x0000001037787819 */ /* 0x000fe200000006ff */
[----:B------:R-:W-:Y:S01]  /*6050*/  FFMA.FTZ R224, R156, R224, R135 ;  /* 0x000000e09ce07223 */ /* 0x000fe20000010087 */
[----:B------:R-:W-:Y:S01]  /*6060*/  SHF.L.U32 R110, R118, 0x10, RZ ;  /* 0x00000010766e7819 */ /* 0x000fe200000006ff */
[----:B------:R-:W-:Y:S01]  /*6070*/  FFMA.FTZ R117, R117, R115, R42 ;  /* 0x0000007375757223 */ /* 0x000fe2000001002a */
[----:B------:R-:W-:Y:S01]  /*6080*/  LEA.HI R121, R112, R121, RZ, 0x3 ;  /* 0x0000007970797211 */ /* 0x000fe200078f18ff */
[----:B------:R-:W-:Y:S01]  /*6090*/  FFMA.FTZ R169, R169, R120, R10 ;  /* 0x00000078a9a97223 */ /* 0x000fe2000001000a */
[----:B------:R-:W-:Y:S01]  /*60a0*/  PRMT R112, R54, 0x7632, R112 ;  /* 0x0000763236707816 */ /* 0x000fe20000000070 */
[----:B------:R-:W-:Y:S01]  /*60b0*/  FFMA.FTZ R188, R188, R110, R83 ;  /* 0x0000006ebcbc7223 */ /* 0x000fe20000010053 */
[----:B------:R-:W-:Y:S01]  /*60c0*/  SHF.L.U32 R120, R53, 0x10, RZ ;  /* 0x0000001035787819 */ /* 0x000fe200000006ff */
[----:B------:R-:W-:Y:S01]  /*60d0*/  FFMA.FTZ R248, R160, R248, R143 ;  /* 0x000000f8a0f87223 */ /* 0x000fe2000001008f */
[----:B------:R-:W-:-:S02]  /*60e0*/  SHF.L.U32 R115, R112, 0x10, RZ ;  /* 0x0000001070737819 */ /* 0x000fc400000006ff */
[----:B------:R-:W-:Y:S01]  /*60f0*/  PRMT R110, R53, 0x7632, R110 ;  /* 0x00007632356e7816 */ /* 0x000fe2000000006e */
[----:B------:R-:W-:Y:S01]  /*6100*/  FFMA.FTZ R120, R123, R120, R8 ;  /* 0x000000787b787223 */ /* 0x000fe20000010008 */
[----:B------:R-:W-:Y:S01]  /*6110*/  SHF.L.U32 R112, R52, 0x10, RZ ;  /* 0x0000001034707819 */ /* 0x000fe200000006ff */
[----:B------:R-:W-:Y:S01]  /*6120*/  FFMA.FTZ R115, R184, R115, R79 ;  /* 0x00000073b8737223 */ /* 0x000fe2000001004f */
[C---:B------:R-:W-:Y:S02]  /*6130*/  PRMT R113, R51.reuse, 0x7632, R113 ;  /* 0x0000763233717816 */ /* 0x040fe40000000071 */
[----:B------:R-:W-:Y:S01]  /*6140*/  SHF.L.U32 R189, R110, 0x10, RZ ;  /* 0x000000106ebd7819 */ /* 0x000fe200000006ff */
[----:B------:R-:W-:Y:S01]  /*6150*/  FFMA.FTZ R174, R174, R112, R7 ;  /* 0x00000070aeae7223 */ /* 0x000fe20000010007 */
[----:B------:R-:W-:Y:S02]  /*6160*/  SHF.L.U32 R123, R51, 0x10, RZ ;  /* 0x00000010337b7819 */ /* 0x000fe400000006ff */
[----:B------:R-:W-:Y:S01]  /*6170*/  PRMT R110, R52, 0x7632, R110 ;  /* 0x00007632346e7816 */ /* 0x000fe2000000006e */
[----:B------:R-:W-:Y:S01]  /*6180*/  FFMA.FTZ R189, R180, R189, R75 ;  /* 0x000000bdb4bd7223 */ /* 0x000fe2000001004b */
[C---:B------:R-:W-:Y:S01]  /*6190*/  PRMT R112, R50.reuse, 0x7632, R112 ;  /* 0x0000763232707816 */ /* 0x040fe20000000070 */
[----:B------:R-:W-:Y:S01]  /*61a0*/  FFMA.FTZ R179, R179, R123, R14 ;  /* 0x0000007bb3b37223 */ /* 0x000fe2000001000e */
[----:B------:R-:W-:Y:S01]  /*61b0*/  SHF.L.U32 R166, R113, 0x10, RZ ;  /* 0x0000001071a67819 */ /* 0x000fe200000006ff */
[----:B------:R-:W-:Y:S01]  /*61c0*/  IMAD.U32 R113, R50, 0x10000, RZ ;  /* 0x0001000032717824 */ /* 0x000fe200078e00ff */
[----:B------:R-:W-:-:S02]  /*61d0*/  SHF.L.U32 R110, R110, 0x10, RZ ;  /* 0x000000106e6e7819 */ /* 0x000fc400000006ff */
[----:B------:R-:W-:Y:S01]  /*61e0*/  SHF.L.U32 R123, R112, 0x10, RZ ;  /* 0x00000010707b7819 */ /* 0x000fe200000006ff */
[----:B------:R-:W-:Y:S01]  /*61f0*/  FFMA.FTZ R204, R204, R166, R129 ;  /* 0x000000a6cccc7223 */ /* 0x000fe20000010081 */
[----:B------:R-:W-:Y:S01]  /*6200*/  PRMT R112, R49, 0x7632, R112 ;  /* 0x0000763231707816 */ /* 0x000fe20000000070 */
[----:B------:R-:W-:Y:S01]  /*6210*/  FFMA.FTZ R193, R176, R110, R71 ;  /* 0x0000006eb0c17223 */ /* 0x000fe20000010047 */
[----:B------:R-:W-:Y:S01]  /*6220*/  SHF.L.U32 R166, R47, 0x10, RZ ;  /* 0x000000102fa67819 */ /* 0x000fe200000006ff */
[----:B------:R-:W-:Y:S01]  /*6230*/  FFMA.FTZ R198, R198, R113, R13 ;  /* 0x00000071c6c67223 */ /* 0x000fe2000001000d */
[----:B------:R-:W-:Y:S01]  /*6240*/  PRMT R110, R48, 0x7632, R110 ;  /* 0x00007632306e7816 */ /* 0x000fe2000000006e */
[----:B------:R-:W-:Y:S01]  /*6250*/  FFMA.FTZ R123, R171, R123, R128 ;  /* 0x0000007bab7b7223 */ /* 0x000fe20000010080 */
[----:B------:R-:W-:Y:S01]  /*6260*/  SHF.L.U32 R191, R112, 0x10, RZ ;  /* 0x0000001070bf7819 */ /* 0x000fe200000006ff */
[----:B------:R-:W-:Y:S01]  /*6270*/  FFMA.FTZ R181, R181, R166, R18 ;  /* 0x000000a6b5b57223 */ /* 0x000fe20000010012 */
[----:B------:R-:W-:-:S02]  /*6280*/  PRMT R113, R47, 0x7632, R113 ;  /* 0x000076322f717816 */ /* 0x000fc40000000071 */
[----:B------:R-:W-:Y:S01]  /*6290*/  SHF.L.U32 R112, R48, 0x10, RZ ;  /* 0x0000001030707819 */ /* 0x000fe200000006ff */
[----:B------:R-:W-:Y:S01]  /*62a0*/  FFMA.FTZ R191, R196, R191, R91 ;  /* 0x000000bfc4bf7223 */ /* 0x000fe2000001005b */
[----:B------:R-:W-:Y:S02]  /*62b0*/  SHF.L.U32 R176, R49, 0x10, RZ ;  /* 0x0000001031b07819 */ /* 0x000fe400000006ff */
        /* <DEDUP_REMOVED lines=8> */
[----:B------:R-:W-:Y:S01]  /*6340*/  PRMT R110, R45, 0x7632, R110 ;  /* 0x000076322d6e7816 */ /* 0x000fe2000000006e */
[----:B------:R-:W0:Y:S01]  /*6350*/  LDC.64 R166, c[0x0][0x2b8] ;  /* 0x0000ae00ffa67b82 */ /* 0x000e220000000a00 */
[----:B------:R-:W-:Y:S01]  /*6360*/  PRMT R109, R58, 0x7632, R109 ;  /* 0x000076323a6d7816 */ /* 0x000fe2000000006d */
[----:B------:R-:W-:Y:S01]  /*6370*/  FFMA.FTZ R214, R214, R113, R17 ;  /* 0x00000071d6d67223 */ /* 0x000fe20000010011 */
[----:B------:R-:W-:-:S02]  /*6380*/  SHF.L.U32 R112, R112, 0x10, RZ ;  /* 0x0000001070707819 */ /* 0x000fc400000006ff */
[----:B------:R-:W-:Y:S01]  /*6390*/  PRMT R113, R63, 0x7632, R113 ;  /* 0x000076323f717816 */ /* 0x000fe20000000071 */
[----:B------:R-:W-:Y:S01]  /*63a0*/  IMAD.U32 R109, R109, 0x10000, RZ ;  /* 0x000100006d6d7824 */ /* 0x000fe200078e00ff */
[----:B------:R-:W-:Y:S01]  /*63b0*/  SHF.L.U32 R197, R110, 0x10, RZ ;  /* 0x000000106ec57819 */ /* 0x000fe200000006ff */
[----:B------:R-:W-:Y:S01]  /*63c0*/  FFMA.FTZ R177, R177, R112, R132 ;  /* 0x00000070b1b17223 */ /* 0x000fe20000010084 */
[C---:B------:R-:W-:Y:S01]  /*63d0*/  PRMT R110, R44.reuse, 0x7632, R110 ;  /* 0x000076322c6e7816 */ /* 0x040fe2000000006e */
[----:B------:R-:W-:Y:S01]  /*63e0*/  IMAD.U32 R170, R113, 0x10000, RZ ;  /* 0x0001000071aa7824 */ /* 0x000fe200078e00ff */
        /* <DEDUP_REMOVED lines=8> */
[----:B------:R-:W-:Y:S01]  /*6470*/  PRMT R112, R103, 0x7632, R112 ;  /* 0x0000763267707816 */ /* 0x000fe20000000070 */
[----:B------:R-:W-:Y:S01]  /*6480*/  FFMA.FTZ R199, R173, R110, R130 ;  /* 0x0000006eadc77223 */ /* 0x000fe20000010082 */
[----:B------:R-:W-:Y:S01]  /*6490*/  F2FP.BF16.F32.PACK_AB R110, R109, R124 ;  /* 0x0000007c6d6e723e */ /* 0x000fe200000010ff */
[----:B------:R-:W-:Y:S01]  /*64a0*/  FFMA.FTZ R222, R222, R113, R19 ;  /* 0x00000071dede7223 */ /* 0x000fe20000010013 */
[----:B------:R-:W-:Y:S01]  /*64b0*/  PRMT R113, R107, 0x7632, R113 ;  /* 0x000076326b717816 */ /* 0x000fe20000000071 */
[----:B------:R-:W-:Y:S01]  /*64c0*/  FFMA.FTZ R236, R236, R170, R137 ;  /* 0x000000aaecec7223 */ /* 0x000fe20000010089 */
[----:B------:R-:W-:-:S02]  /*64d0*/  F2FP.BF16.F32.PACK_AB R109, R122, R119 ;  /* 0x000000777a6d723e */ /* 0x000fc400000010ff */
[----:B------:R-:W-:Y:S02]  /*64e0*/  F2FP.BF16.F32.PACK_AB R108, R117, R108 ;  /* 0x0000006c756c723e */ /* 0x000fe400000010ff */
[----:B------:R-:W-:Y:S02]  /*64f0*/  LEA.HI.SX32 R121, R121, R2, 0x1d ;  /* 0x0000000279797211 */ /* 0x000fe400078feaff */
[----:B------:R-:W-:Y:S02]  /*6500*/  SHF.L.U32 R117, R103, 0x10, RZ ;  /* 0x0000001067757819 */ /* 0x000fe400000006ff */
[----:B------:R-:W-:Y:S02]  /*6510*/  SHF.L.U32 R119, R112, 0x10, RZ ;  /* 0x0000001070777819 */ /* 0x000fe400000006ff */
[----:B------:R-:W-:Y:S01]  /*6520*/  SHF.L.U32 R178, R45, 0x10, RZ ;  /* 0x000000102db27819 */ /* 0x000fe200000006ff */
[----:B------:R-:W-:Y:S01]  /*6530*/  FFMA.FTZ R185, R185, R117, R26 ;  /* 0x00000075b9b97223 */ /* 0x000fe2000001001a */
[----:B------:R-:W-:Y:S01]  /*6540*/  SHF.L.U32 R124, R113, 0x10, RZ ;  /* 0x00000010717c7819 */ /* 0x000fe200000006ff */
[----:B------:R-:W-:Y:S01]  /*6550*/  FFMA.FTZ R180, R114, R119, R141 ;  /* 0x0000007772b47223 */ /* 0x000fe2000001008d */
[----:B------:R-:W-:Y:S01]  /*6560*/  F2FP.BF16.F32.PACK_AB R118, R115, R118 ;  /* 0x000000767376723e */ /* 0x000fe200000010ff */
[----:B------:R-:W-:Y:S01]  /*6570*/  FFMA.FTZ R178, R175, R178, R16 ;  /* 0x000000b2afb27223 */ /* 0x000fe20000010010 */
[C---:B------:R-:W-:Y:S01]  /*6580*/  IADD3 R115, R121.reuse, 0x80, RZ ;  /* 0x0000008079737810 */ /* 0x040fe20007ffe0ff */
[----:B0-----:R-:W-:Y:S01]  /*6590*/  IMAD.WIDE.U32 R112, R121, 0x10, R166 ;  /* 0x0000001079707825 */ /* 0x001fe200078e00a6 */
[----:B------:R-:W-:-:S03]  /*65a0*/  F2FP.BF16.F32.PACK_AB R119, R188, R169 ;  /* 0x000000a9bc77723e */ /* 0x000fc600000010ff */
[----:B------:R-:W-:Y:S01]  /*65b0*/  FFMA.FTZ R124, R116, R124, R145 ;  /* 0x0000007c747c7223 */ /* 0x000fe20000010091 */
[----:B------:R-:W-:Y:S02]  /*65c0*/  F2FP.BF16.F32.PACK_AB R117, R189, R120 ;  /* 0x00000078bd75723e */ /* 0x000fe400000010ff */
[----:B------:R-:W-:Y:S02]  /*65d0*/  F2FP.BF16.F32.PACK_AB R111, R172, R111 ;  /* 0x0000006fac6f723e */ /* 0x000fe400000010ff */
[C---:B------:R-:W-:Y:S02]  /*65e0*/  IADD3 R175, R121.reuse, 0x100, RZ ;  /* 0x0000010079af7810 */ /* 0x040fe40007ffe0ff */
[C---:B------:R-:W-:Y:S01]  /*65f0*/  IADD3 R173, R121.reuse, 0x180, RZ ;  /* 0x0000018079ad7810 */ /* 0x040fe20007ffe0ff */
[----:B------:R0:W-:Y:S01]  /*6600*/  STG.E.128 desc[UR4][R112.64], R108 ;  /* 0x0000006c70007986 */ /* 0x0001e2000c101d04 */
[C---:B------:R-:W-:Y:S02]  /*6610*/  IADD3 R171, R121.reuse, 0x200, RZ ;  /* 0x0000020079ab7810 */ /* 0x040fe40007ffe0ff */
[----:B------:R-:W-:Y:S01]  /*6620*/  IADD3 R169, R121, 0x280, RZ ;  /* 0x0000028079a97810 */ /* 0x000fe20007ffe0ff */
[----:B------:R-:W-:Y:S01]  /*6630*/  IMAD.WIDE.U32 R172, R173, 0x10, R166 ;  /* 0x00000010adac7825 */ /* 0x000fe200078e00a6 */
[----:B------:R-:W-:-:S02]  /*6640*/  IADD3 R189, R121, 0x300, RZ ;  /* 0x0000030079bd7810 */ /* 0x000fc40007ffe0ff */
[----:B------:R-:W-:Y:S01]  /*6650*/  F2FP.BF16.F32.PACK_AB R116, R193, R174 ;  /* 0x000000aec174723e */ /* 0x000fe200000010ff */
[----:B------:R-:W-:Y:S01]  /*6660*/  IMAD.WIDE.U32 R120, R115, 0x10, R166 ;  /* 0x0000001073787825 */ /* 0x000fe200078e00a6 */
[----:B------:R-:W-:Y:S02]  /*6670*/  SHF.L.U32 R122, R107, 0x10, RZ ;  /* 0x000000106b7a7819 */ /* 0x000fe400000006ff */
[----:B------:R-:W-:Y:S01]  /*6680*/  F2FP.BF16.F32.PACK_AB R114, R177, R214 ;  /* 0x000000d6b172723e */ /* 0x000fe200000010ff */
[----:B------:R-:W-:Y:S01]  /*6690*/  FFMA.FTZ R177, R158, R162, R139 ;  /* 0x000000a29eb17223 */ /* 0x000fe2000001008b */
[----:B------:R1:W-:Y:S01]  /*66a0*/  STG.E.128 desc[UR4][R120.64], R116 ;  /* 0x0000007478007986 */ /* 0x0003e2000c101d04 */
[----:B------:R-:W-:Y:S01]  /*66b0*/  SHF.L.U32 R168, R63, 0x10, RZ ;  /* 0x000000103fa87819 */ /* 0x000fe200000006ff */
[----:B------:R-:W-:Y:S01]  /*66c0*/  FFMA.FTZ R187, R187, R122, R30 ;  /* 0x0000007abbbb7223 */ /* 0x000fe2000001001e */
[----:B------:R-:W-:Y:S01]  /*66d0*/  FFMA.FTZ R122, R102, R238, R25 ;  /* 0x000000ee667a7223 */ /* 0x000fe20000010019 */
[----:B------:R-:W-:Y:S01]  /*66e0*/  F2FP.BF16.F32.PACK_AB R115, R220, R181 ;  /* 0x000000b5dc73723e */ /* 0x000fe200000010ff */
[----:B------:R-:W-:Y:S01]  /*66f0*/  FFMA.FTZ R162, R104, R125, R27 ;  /* 0x0000007d68a27223 */ /* 0x000fe2000001001b */
[----:B0-----:R-:W-:Y:S01]  /*6700*/  F2FP.BF16.F32.PACK_AB R111, R204, R179 ;  /* 0x000000b3cc6f723e */ /* 0x001fe200000010ff */
        /* <DEDUP_REMOVED lines=8> */
[----:B------:R-:W-:Y:S01]  /*6790*/  IMAD.WIDE.U32 R174, R175, 0x10, R166 ;  /* 0x00000010afae7825 */ /* 0x000fe200078e00a6 */
[----:B------:R-:W-:-:S03]  /*67a0*/  F2FP.BF16.F32.PACK_AB R109, R191, R176 ;  /* 0x000000b0bf6d723e */ /* 0x000fc600000010ff */
[----:B-1----:R-:W-:Y:S01]  /*67b0*/  FFMA.FTZ R121, R157, R234, R134 ;  /* 0x000000ea9d797223 */ /* 0x002fe20000010086 */
[----:B------:R-:W-:Y:S01]  /*67c0*/  FFMA.FTZ R117, R41, R226, R20 ;  /* 0x000000e229757223 */ /* 0x000fe20000010014 */
[----:B------:R-:W-:Y:S01]  /*67d0*/  FFMA.FTZ R120, R100, R240, R23 ;  /* 0x000000f064787223 */ /* 0x000fe20000010017 */
[----:B------:R-:W-:Y:S01]  /*67e0*/  F2FP.BF16.F32.PACK_AB R108, R195, R190 ;  /* 0x000000bec36c723e */ /* 0x000fe200000010ff */
[----:B------:R-:W-:Y:S01]  /*67f0*/  IMAD.WIDE.U32 R170, R171, 0x10, R166 ;  /* 0x00000010abaa7825 */ /* 0x000fe200078e00a6 */
[----:B------:R-:W-:Y:S02]  /*6800*/  F2FP.BF16.F32.PACK_AB R116, R121, R222 ;  /* 0x000000de7974723e */ /* 0x000fe400000010ff */
[----:B------:R-:W-:Y:S01]  /*6810*/  F2FP.BF16.F32.PACK_AB R121, R177, R242 ;  /* 0x000000f2b179723e */ /* 0x000fe200000010ff */
[----:B------:R-:W-:Y:S01]  /*6820*/  FFMA.FTZ R177, R159, R126, R138 ;  /* 0x0000007e9fb17223 */ /* 0x000fe2000001008a */
[----:B------:R-:W-:Y:S01]  /*6830*/  FFMA.FTZ R126, R106, R246, R29 ;  /* 0x000000f66a7e7223 */ /* 0x000fe2000001001d */
[----:B------:R-:W-:Y:S01]  /*6840*/  F2FP.BF16.F32.PACK_AB R113, R197, R178 ;  /* 0x000000b2c571723e */ /* 0x000fe200000010ff */
[--C-:B------:R-:W-:Y:S01]  /*6850*/  IMAD.WIDE.U32 R168, R169, 0x10, R166.reuse ;  /* 0x00000010a9a87825 */ /* 0x100fe200078e00a6 */
[----:B------:R-:W-:Y:S01]  /*6860*/  F2FP.BF16.F32.PACK_AB R112, R199, R206 ;  /* 0x000000cec770723e */ /* 0x000fe200000010ff */
[----:B------:R0:W-:Y:S01]  /*6870*/  STG.E.128 desc[UR4][R174.64], R108 ;  /* 0x0000006cae007986 */ /* 0x0001e2000c101d04 */
[----:B------:R-:W-:Y:S01]  /*6880*/  F2FP.BF16.F32.PACK_AB R119, R236, R183 ;  /* 0x000000b7ec77723e */ /* 0x000fe200000010ff */
[----:B------:R-:W-:Y:S01]  /*6890*/  IMAD.WIDE.U32 R166, R189, 0x10, R166 ;  /* 0x00000010bda67825 */ /* 0x000fe200078e00a6 */
[----:B------:R-:W-:Y:S01]  /*68a0*/  F2FP.BF16.F32.PACK_AB R118, R123, R230 ;  /* 0x000000e67b76723e */ /* 0x000fe200000010ff */
[----:B------:R0:W-:Y:S01]  /*68b0*/  STG.E.128 desc[UR4][R172.64], R112 ;  /* 0x00000070ac007986 */ /* 0x0001e2000c101d04 */
[----:B------:R-:W-:-:S02]  /*68c0*/  F2FP.BF16.F32.PACK_AB R117, R224, R117 ;  /* 0x00000075e075723e */ /* 0x000fc400000010ff */
[----:B------:R-:W-:Y:S02]  /*68d0*/  F2FP.BF16.F32.PACK_AB R123, R180, R185 ;  /* 0x000000b9b47b723e */ /* 0x000fe400000010ff */
[----:B------:R-:W-:Y:S01]  /*68e0*/  F2FP.BF16.F32.PACK_AB R120, R177, R120 ;  /* 0x00000078b178723e */ /* 0x000fe200000010ff */
[----:B------:R0:W-:Y:S01]  /*68f0*/  STG.E.128 desc[UR4][R170.64], R116 ;  /* 0x00000074aa007986 */ /* 0x0001e2000c101d04 */
[----:B------:R-:W-:Y:S02]  /*6900*/  F2FP.BF16.F32.PACK_AB R127, R124, R187 ;  /* 0x000000bb7c7f723e */ /* 0x000fe400000010ff */
[----:B------:R-:W-:Y:S01]  /*6910*/  F2FP.BF16.F32.PACK_AB R126, R181, R126 ;  /* 0x0000007eb57e723e */ /* 0x000fe200000010ff */
[----:B------:R0:W-:Y:S01]  /*6920*/  STG.E.128 desc[UR4][R168.64], R120 ;  /* 0x00000078a8007986 */ /* 0x0001e2000c101d04 */
[----:B------:R-:W-:Y:S02]  /*6930*/  F2FP.BF16.F32.PACK_AB R125, R248, R125 ;  /* 0x0000007df87d723e */ /* 0x000fe400000010ff */
[----:B------:R-:W-:-:S05]  /*6940*/  F2FP.BF16.F32.PACK_AB R124, R179, R162 ;  /* 0x000000a2b37c723e */ /* 0x000fca00000010ff */
[----:B------:R0:W-:Y:S02]  /*6950*/  STG.E.128 desc[UR4][R166.64], R124 ;  /* 0x0000007ca6007986 */ /* 0x0001e4000c101d04 */
.L_x_1278:
[----:B------:R-:W-:Y:S05]  /*6960*/  BSYNC B0 ;  /* 0x0000000000007941 */ /* 0x000fea0003800000 */
.L_x_1277:
[----:B------:R-:W-:Y:S02]  /*6970*/  IADD3 R32, R32, UR10, RZ ;  /* 0x0000000a20207c10 */ /* 0x000fe4000fffe0ff */
[----:B0-----:R-:W-:Y:S02]  /*6980*/  SEL R124, RZ, 0x1, P0 ;  /* 0x00000001ff7c7807 */ /* 0x001fe40000000000 */
[----:B------:R-:W-:-:S13]  /*6990*/  ISETP.GE.AND P2, PT, R32, UR11, PT ;  /* 0x0000000b20007c0c */ /* 0x000fda000bf46270 */
[----:B------:R-:W-:Y:S05]  /*69a0*/  @!P2 BRA `(.L_x_1279) ;  /* 0xffffffa000bca947 */ /* 0x000fea000383ffff */
[----:B------:R-:W-:Y:S05]  /*69b0*/  EXIT ;  /* 0x000000000000794d */ /* 0x000fea0003800000 */
.L_x_1276:
[----:B------:R-:W-:Y:S01]  /*69c0*/  HFMA2.MMA R176, -RZ, RZ, 0, 5.9604644775390625e-08 ;  /* 0x00000001ffb07435 */ /* 0x000fe200000001ff */
[----:B------:R-:W-:Y:S01]  /*69d0*/  MOV R174, R168 ;  /* 0x000000a800ae7202 */ /* 0x000fe20000000f00 */
[----:B------:R-:W-:Y:S01]  /*69e0*/  IMAD.MOV.U32 R178, RZ, RZ, 0x1f ;  /* 0x0000001fffb27424 */ /* 0x000fe200078e00ff */
[----:B------:R-:W-:-:S08]  /*69f0*/  MOV R170, 0xffffffff ;  /* 0xffffffff00aa7802 */ /* 0x000fd00000000f00 */
[----:B-----5:R-:W-:Y:S05]  /*6a00*/  WARPSYNC.COLLECTIVE R170, `(.L_x_1280) ;  /* 0x00000000aa087348 */ /* 0x020fea0003c00000 */
[----:B------:R0:W1:Y:S02]  /*6a10*/  SHFL.BFLY P2, R172, R174, R176, R178 ;  /* 0x0c0000b0aeac7389 */ /* 0x00006400000400b2 */
[----:B01---5:R-:W-:Y:S01]  /*6a20*/  ENDCOLLECTIVE ;  /* 0x000000000000791b */ /* 0x023fe20003800000 */
.L_x_1280:
[----:B------:R-:W-:Y:S01]  /*6a30*/  HFMA2.MMA R176, -RZ, RZ, 0, 1.1920928955078125e-07 ;  /* 0x00000002ffb07435 */ /* 0x000fe200000001ff */
[----:B------:R-:W-:-:S05]  /*6a40*/  MOV R109, R172 ;  /* 0x000000ac006d7202 */ /* 0x000fca0000000f00 */
[----:B------:R-:W-:-:S05]  /*6a50*/  FADD.FTZ R110, R168, R109 ;  /* 0x0000006da86e7221 */ /* 0x000fca0000010000 */
[----:B------:R-:W-:-:S07]  /*6a60*/  MOV R174, R110 ;  /* 0x0000006e00ae7202 */ /* 0x000fce0000000f00 */
[----:B------:R-:W-:Y:S05]  /*6a70*/  WARPSYNC.COLLECTIVE R170, `(.L_x_1281) ;  /* 0x00000000aa087348 */ /* 0x000fea0003c00000 */
[----:B------:R0:W1:Y:S02]  /*6a80*/  SHFL.BFLY P2, R172, R174, R176, R178 ;  /* 0x0c0000b0aeac7389 */ /* 0x00006400000400b2 */
[----:B01----:R-:W-:Y:S01]  /*6a90*/  ENDCOLLECTIVE ;  /* 0x000000000000791b */ /* 0x003fe20003800000 */
.L_x_1281:
[----:B------:R-:W-:Y:S01]  /*6aa0*/  HFMA2.MMA R176, -RZ, RZ, 0, 2.384185791015625e-07 ;  /* 0x00000004ffb07435 */ /* 0x000fe200000001ff */
[----:B------:R-:W-:-:S05]  /*6ab0*/  MOV R109, R172 ;  /* 0x000000ac006d7202 */ /* 0x000fca0000000f00 */
[----:B------:R-:W-:-:S05]  /*6ac0*/  FADD.FTZ R111, R110, R109 ;  /* 0x0000006d6e6f7221 */ /* 0x000fca0000010000 */
[----:B------:R-:W-:-:S07]  /*6ad0*/  MOV R174, R111 ;  /* 0x0000006f00ae7202 */ /* 0x000fce0000000f00 */
[----:B------:R-:W-:Y:S05]  /*6ae0*/  WARPSYNC.COLLECTIVE R170, `(.L_x_1282) ;  /* 0x00000000aa087348 */ /* 0x000fea0003c00000 */
[----:B------:R0:W1:Y:S02]  /*6af0*/  SHFL.BFLY P2, R172, R174, R176, R178 ;  /* 0x0c0000b0aeac7389 */ /* 0x00006400000400b2 */
[----:B01----:R-:W-:Y:S01]  /*6b00*/  ENDCOLLECTIVE ;  /* 0x000000000000791b */ /* 0x003fe20003800000 */
.L_x_1282:
[----:B------:R-:W-:Y:S01]  /*6b10*/  HFMA2.MMA R176, -RZ, RZ, 0, 4.76837158203125e-07 ;  /* 0x00000008ffb07435 */ /* 0x000fe200000001ff */
[----:B------:R-:W-:-:S05]  /*6b20*/  MOV R108, R172 ;  /* 0x000000ac006c7202 */ /* 0x000fca0000000f00 */
[----:B------:R-:W-:-:S05]  /*6b30*/  FADD.FTZ R112, R111, R108 ;  /* 0x0000006c6f707221 */ /* 0x000fca0000010000 */
[----:B------:R-:W-:-:S07]  /*6b40*/  MOV R174, R112 ;  /* 0x0000007000ae7202 */ /* 0x000fce0000000f00 */
[----:B------:R-:W-:Y:S05]  /*6b50*/  WARPSYNC.COLLECTIVE R170, `(.L_x_1283) ;  /* 0x00000000aa087348 */ /* 0x000fea0003c00000 */
[----:B------:R0:W1:Y:S02]  /*6b60*/  SHFL.BFLY P2, R172, R174, R176, R178 ;  /* 0x0c0000b0aeac7389 */ /* 0x00006400000400b2 */
[----:B01----:R-:W-:Y:S01]  /*6b70*/  ENDCOLLECTIVE ;  /* 0x000000000000791b */ /* 0x003fe20003800000 */
.L_x_1283:
[----:B------:R-:W-:Y:S01]  /*6b80*/  HFMA2.MMA R176, -RZ, RZ, 0, 9.5367431640625e-07 ;  /* 0x00000010ffb07435 */ /* 0x000fe200000001ff */
[----:B------:R-:W-:-:S05]  /*6b90*/  MOV R109, R172 ;  /* 0x000000ac006d7202 */ /* 0x000fca0000000f00 */
[----:B------:R-:W-:-:S05]  /*6ba0*/  FADD.FTZ R113, R112, R109 ;  /* 0x0000006d70717221 */ /* 0x000fca0000010000 */
[----:B------:R-:W-:-:S07]  /*6bb0*/  MOV R174, R113 ;  /* 0x0000007100ae7202 */ /* 0x000fce0000000f00 */
[----:B------:R-:W-:Y:S05]  /*6bc0*/  WARPSYNC.COLLECTIVE R170, `(.L_x_1284) ;  /* 0x00000000aa087348 */ /* 0x000fea0003c00000 */
[----:B------:R0:W1:Y:S02]  /*6bd0*/  SHFL.BFLY P2, R172, R174, R176, R178 ;  /* 0x0c0000b0aeac7389 */ /* 0x00006400000400b2 */
[----:B01----:R-:W-:Y:S01]  /*6be0*/  ENDCOLLECTIVE ;  /* 0x000000000000791b */ /* 0x003fe20003800000 */
.L_x_1284:
[----:B------:R-:W-:Y:S01]  /*6bf0*/  HFMA2.MMA R176, -RZ, RZ, 0, 5.9604644775390625e-08 ;  /* 0x00000001ffb07435 */ /* 0x000fe200000001ff */
[----:B------:R-:W-:-:S05]  /*6c00*/  MOV R108, R172 ;  /* 0x000000ac006c7202 */ /* 0x000fca0000000f00 */
        /* <DEDUP_REMOVED lines=113> */
[----:B------:R-:W-:-:S04]  /*7320*/  FFMA.FTZ R109, R110, R110, R109 ;  /* 0x0000006e6e6d7223 */ /* 0x000fc8000001006d */
[----:B------:R-:W-:-:S07]  /*7330*/  IMAD.MOV.U32 R174, RZ, RZ, R109 ;  /* 0x000000ffffae7224 */ /* 0x000fce00078e006d */
[----:B------:R-:W-:Y:S05]  /*7340*/  WARPSYNC.COLLECTIVE R170, `(.L_x_1285) ;  /* 0x00000000aa087348 */ /* 0x000fea0003c00000 */
[----:B------:R0:W1:Y:S02]  /*7350*/  SHFL.BFLY P2, R172, R174, R176, R178 ;  /* 0x0c0000b0aeac7389 */ /* 0x00006400000400b2 */
[----:B01----:R-:W-:Y:S01]  /*7360*/  ENDCOLLECTIVE ;  /* 0x000000000000791b */ /* 0x003fe20003800000 */
.L_x_1285:
[----:B------:R-:W-:Y:S01]  /*7370*/  HFMA2.MMA R176, -RZ, RZ, 0, 1.1920928955078125e-07 ;  /* 0x00000002ffb07435 */ /* 0x000fe200000001ff */
[----:B------:R-:W-:-:S05]  /*7380*/  MOV R110, R172 ;  /* 0x000000ac006e7202 */ /* 0x000fca0000000f00 */
[----:B------:R-:W-:-:S05]  /*7390*/  FADD.FTZ R110, R109, R110 ;  /* 0x0000006e6d6e7221 */ /* 0x000fca0000010000 */
[----:B------:R-:W-:-:S07]  /*73a0*/  MOV R174, R110 ;  /* 0x0000006e00ae7202 */ /* 0x000fce0000000f00 */
[----:B------:R-:W-:Y:S05]  /*73b0*/  WARPSYNC.COLLECTIVE R170, `(.L_x_1286) ;  /* 0x00000000aa087348 */ /* 0x000fea0003c00000 */
[----:B------:R0:W1:Y:S02]  /*73c0*/  SHFL.BFLY P2, R172, R174, R176, R178 ;  /* 0x0c0000b0aeac7389 */ /* 0x00006400000400b2 */
[----:B01----:R-:W-:Y:S01]  /*73d0*/  ENDCOLLECTIVE ;  /* 0x000000000000791b */ /* 0x003fe20003800000 */
.L_x_1286:
[----:B------:R-:W-:Y:S01]  /*73e0*/  HFMA2.MMA R176, -RZ, RZ, 0, 2.384185791015625e-07 ;  /* 0x00000004ffb07435 */ /* 0x000fe200000001ff */
[----:B------:R-:W-:-:S05]  /*73f0*/  MOV R111, R172 ;  /* 0x000000ac006f7202 */ /* 0x000fca0000000f00 */
[----:B------:R-:W-:-:S05]  /*7400*/  FADD.FTZ R111, R110, R111 ;  /* 0x0000006f6e6f7221 */ /* 0x000fca0000010000 */
[----:B------:R-:W-:-:S07]  /*7410*/  MOV R174, R111 ;  /* 0x0000006f00ae7202 */ /* 0x000fce0000000f00 */
[----:B------:R-:W-:Y:S05]  /*7420*/  WARPSYNC.COLLECTIVE R170, `(.L_x_1287) ;  /* 0x00000000aa087348 */ /* 0x000fea0003c00000 */
[----:B------:R0:W1:Y:S02]  /*7430*/  SHFL.BFLY P2, R172, R174, R176, R178 ;  /* 0x0c0000b0aeac7389 */ /* 0x00006400000400b2 */
[----:B01----:R-:W-:Y:S01]  /*7440*/  ENDCOLLECTIVE ;  /* 0x000000000000791b */ /* 0x003fe20003800000 */
.L_x_1287:
[----:B------:R-:W-:Y:S01]  /*7450*/  HFMA2.MMA R176, -RZ, RZ, 0, 4.76837158203125e-07 ;  /* 0x00000008ffb07435 */ /* 0x000fe200000001ff */
[----:B------:R-:W-:-:S05]  /*7460*/  MOV R112, R172 ;  /* 0x000000ac00707202 */ /* 0x000fca0000000f00 */
[----:B------:R-:W-:-:S05]  /*7470*/  FADD.FTZ R112, R111, R112 ;  /* 0x000000706f707221 */ /* 0x000fca0000010000 */
[----:B------:R-:W-:-:S07]  /*7480*/  MOV R174, R112 ;  /* 0x0000007000ae7202 */ /* 0x000fce0000000f00 */
[----:B------:R-:W-:Y:S05]  /*7490*/  WARPSYNC.COLLECTIVE R170, `(.L_x_1288) ;  /* 0x00000000aa087348 */ /* 0x000fea0003c00000 */
[----:B------:R0:W1:Y:S02]  /*74a0*/  SHFL.BFLY P2, R172, R174, R176, R178 ;  /* 0x0c0000b0aeac7389 */ /* 0x00006400000400b2 */
[----:B01----:R-:W-:Y:S01]  /*74b0*/  ENDCOLLECTIVE ;  /* 0x000000000000791b */ /* 0x003fe20003800000 */
.L_x_1288:
[----:B------:R-:W-:Y:S01]  /*74c0*/  HFMA2.MMA R176, -RZ, RZ, 0, 9.5367431640625e-07 ;  /* 0x00000010ffb07435 */ /* 0x000fe200000001ff */
[----:B------:R-:W-:-:S05]  /*74d0*/  MOV R113, R172 ;  /* 0x000000ac00717202 */ /* 0x000fca0000000f00 */
[----:B------:R-:W-:-:S05]  /*74e0*/  FADD.FTZ R113, R112, R113 ;  /* 0x0000007170717221 */ /* 0x000fca0000010000 */
[----:B------:R-:W-:-:S07]  /*74f0*/  MOV R174, R113 ;  /* 0x0000007100ae7202 */ /* 0x000fce0000000f00 */
[----:B------:R-:W-:Y:S05]  /*7500*/  WARPSYNC.COLLECTIVE R170, `(.L_x_1289) ;  /* 0x00000000aa087348 */ /* 0x000fea0003c00000 */
[----:B------:R0:W1:Y:S02]  /*7510*/  SHFL.BFLY P2, R172, R174, R176, R178 ;  /* 0x0c0000b0aeac7389 */ /* 0x00006400000400b2 */
[----:B01----:R-:W-:Y:S01]  /*7520*/  ENDCOLLECTIVE ;  /* 0x000000000000791b */ /* 0x003fe20003800000 */
.L_x_1289:
[----:B------:R-:W-:Y:S01]  /*7530*/  MOV R168, R172 ;  /* 0x000000ac00a87202 */ /* 0x000fe20000000f00 */
[----:B------:R-:W-:Y:S06]  /*7540*/  BRA `(.L_x_1290) ;  /* 0xffffffdc007c7947 */ /* 0x000fec000383ffff */
.L_x_1291:
        /* <DEDUP_REMOVED lines=11> */
.L_x_45967:


//--------------------- .text._ZN10layer_norm13ln_fwd_kernelINS_13Kernel_traitsI13__nv_bfloat16S2_S2_S2_fjLj7168ELj1ELj1ELj4ELj16ENS_18Kernel_traits_baseILj7168ES2_S2_S2_S2_fjLj128EEEEELb1ELb0ELb0ELb0EEEvNS_9FwdParamsE --------------------------
	.section	.text._ZN10layer_norm13ln_fwd_kernelINS_13Kernel_traitsI13__nv_bfloat16S2_S2_S2_fjLj7168ELj1ELj1ELj4ELj16ENS_18Kernel_traits_baseILj7168ES2_S2_S2_S2_fjLj128EEEEELb1ELb0ELb0ELb0EEEvNS_9FwdParamsE,"ax",@progbits
	.align	128
        .global         _ZN10layer_norm13ln_fwd_kernelINS_13Kernel_traitsI13__nv_bfloat16S2_S2_S2_fjLj7168ELj1ELj1ELj4ELj16ENS_18Kernel_traits_baseILj7168ES2_S2_S2_S2_fjLj128EEEEELb1ELb0ELb0ELb0EEEvNS_9FwdParamsE
        .type           _ZN10layer_norm13ln_fwd_kernelINS_13Kernel_traitsI13__nv_bfloat16S2_S2_S2_fjLj7168ELj1ELj1ELj4ELj16ENS_18Kernel_traits_baseILj7168ES2_S2_S2_S2_fjLj128EEEEELb1ELb0ELb0ELb0EEEvNS_9FwdParamsE,@function
        .size           _ZN10layer_norm13ln_fwd_kernelINS_13Kernel_traitsI13__nv_bfloat16S2_S2_S2_fjLj7168ELj1ELj1ELj4ELj16ENS_18Kernel_traits_baseILj7168ES2_S2_S2_S2_fjLj128EEEEELb1ELb0ELb0ELb0EEEvNS_9FwdParamsE,(.L_x_45968 - _ZN10layer_norm13ln_fwd_kernelINS_13Kernel_traitsI13__nv_bfloat16S2_S2_S2_fjLj7168ELj1ELj1ELj4ELj16ENS_18Kernel_traits_baseILj7168ES2_S2_S2_S2_fjLj128EEEEELb1ELb0ELb0ELb0EEEvNS_9FwdParamsE)
        .other          _ZN10layer_norm13ln_fwd_kernelINS_13Kernel_traitsI13__nv_bfloat16S2_S2_S2_fjLj7168ELj1ELj1ELj4ELj16ENS_18Kernel_traits_baseILj7168ES2_S2_S2_S2_fjLj128EEEEELb1ELb0ELb0ELb0EEEvNS_9FwdParamsE,@"STO_CUDA_ENTRY STV_DEFAULT"
_ZN10layer_norm13ln_fwd_kernelINS_13Kernel_traitsI13__nv_bfloat16S2_S2_S2_fjLj7168ELj1ELj1ELj4ELj16ENS_18Kernel_traits_baseILj7168ES2_S2_S2_S2_fjLj128EEEEELb1ELb0ELb0ELb0EEEvNS_9FwdParamsE:
.text._ZN10layer_norm13ln_fwd_kernelINS_13Kernel_traitsI13__nv_bfloat16S2_S2_S2_fjLj7168ELj1ELj1ELj4ELj16ENS_18Kernel_traits_baseILj7168ES2_S2_S2_S2_fjLj128EEEEELb1ELb0ELb0ELb0EEEvNS_9FwdParamsE:
[----:B------:R-:W-:Y:S08]  /*0000*/  LDC R1, c[0x0][0x28] ;  /* 0x00000a00ff017b82 */ /* 0x000ff00000000800 */
[----:B------:R-:W0:Y:S01]  /*0010*/  LDC R150, c[0x0][0x2e8] ;  /* 0x0000ba00ff967b82 */ /* 0x000e220000000800 */
[----:B------:R-:W-:Y:S02]  /*0020*/  ULDC.U8 UR4, c[0x0][0x2f4] ;  /* 0x0000bd0000047ab9 */ /* 0x000fe40000000000 */
[----:B------:R-:W-:Y:S01]  /*0030*/  ISETP.NE.AND P0, PT, RZ, UR4, PT ;  /* 0x00000004ff007c0c */ /* 0x000fe2000bf05270 */
[----:B------:R-:W-:-:S04]  /*0040*/  ULDC.64 UR4, c[0x0][0x208] ;  /* 0x0000820000047ab9 */ /* 0x000fc80000000a00 */
[----:B------:R-:W1:Y:S01]  /*0050*/  LDC R151, c[0x0][0x2ec] ;  /* 0x0000bb00ff977b82 */ /* 0x000e620000000800 */
[----:B------:R-:W-:Y:S01]  /*0060*/  ULDC.64 UR6, c[0x0][0x2e0] ;  /* 0x0000b80000067ab9 */ /* 0x000fe20000000a00 */
[----:B------:R-:W2:Y:S06]  /*0070*/  S2R R55, SR_TID.X ;  /* 0x0000000000377919 */ /* 0x000eac0000002100 */
[----:B------:R-:W3:Y:S01]  /*0080*/  @P0 LDC R5, c[0x0][0x2f0] ;  /* 0x0000bc00ff050b82 */ /* 0x000ee20000000800 */
[----:B0-----:R-:W-:-:S07]  /*0090*/  @P0 IMAD.MOV.U32 R2, RZ, RZ, R150 ;  /* 0x000000ffff020224 */ /* 0x001fce00078e0096 */
[----:B------:R-:W0:Y:S01]  /*00a0*/  LDC R54, c[0x0][RZ] ;  /* 0x00000000ff367b82 */ /* 0x000e220000000800 */
[----:B-1----:R-:W-:-:S07]  /*00b0*/  @P0 IMAD.MOV.U32 R3, RZ, RZ, R151 ;  /* 0x000000ffff030224 */ /* 0x002fce00078e0097 */
[----:B------:R-:W1:Y:S01]  /*00c0*/  LDC R11, c[0x0][0x218] ;  /* 0x00008600ff0b7b82 */ /* 0x000e620000000800 */
[----:B------:R-:W3:Y:S01]  /*00d0*/  @P0 LDG.E.64 R2, desc[UR4][R2.64] ;  /* 0x0000000402020981 */ /* 0x000ee2000c1e1b00 */
[----:B------:R-:W-:Y:S01]  /*00e0*/  MOV R212, UR6 ;  /* 0x0000000600d47c02 */ /* 0x000fe20008000f00 */
[----:B------:R-:W-:-:S06]  /*00f0*/  IMAD.U32 R213, RZ, RZ, UR7 ;  /* 0x00000007ffd57e24 */ /* 0x000fcc000f8e00ff */
[----:B------:R-:W4:Y:S01]  /*0100*/  @P0 LDG.E.64 R212, desc[UR4][R212.64] ;  /* 0x00000004d4d40981 */ /* 0x000f22000c1e1b00 */
[----:B------:R-:W0:Y:S01]  /*0110*/  S2UR UR6, SR_CTAID.X ;  /* 0x00000000000679c3 */ /* 0x000e220000002500 */
[----:B--2---:R-:W-:Y:S01]  /*0120*/  LOP3.LUT R63, R55, 0x7f, RZ, 0xc0, !PT ;  /* 0x0000007f373f7812 */ /* 0x004fe200078ec0ff */
[----:B------:R-:W-:Y:S01]  /*0130*/  BSSY B0, `(.L_x_1292) ;  /* 0x0000052000007945 */ /* 0x000fe20003800000 */
[----:B------:R-:W-:Y:S02]  /*0140*/  LOP3.LUT R36, R36, 0xfffffff7, RZ, 0xc0, !PT ;  /* 0xfffffff724247812 */ /* 0x000fe400078ec0ff */
[----:B-1----:R-:W-:-:S04]  /*0150*/  SHF.R.S32.HI R88, RZ, 0x1f, R11 ;  /* 0x0000001fff587819 */ /* 0x002fc8000001140b */
[----:B------:R-:W-:Y:S01]  /*0160*/  LEA.HI R88, R88, R11, RZ, 0x3 ;  /* 0x0000000b58587211 */ /* 0x000fe200078f18ff */
[----:B0-----:R-:W-:Y:S01]  /*0170*/  IMAD R54, R54, UR6, R55 ;  /* 0x0000000636367c24 */ /* 0x001fe2000f8e0237 */
[----:B------:R-:W-:Y:S02]  /*0180*/  LEA.HI R38, R55, UR6, RZ, 0x19 ;  /* 0x0000000637267c11 */ /* 0x000fe4000f8fc8ff */
[----:B---3--:R-:W-:Y:S01]  /*0190*/  @P0 IADD3 R150, P1, R2, R5, RZ ;  /* 0x0000000502960210 */ /* 0x008fe20007f3e0ff */
[----:B------:R-:W-:-:S04]  /*01a0*/  IMAD.WIDE.U32 R4, R54, -0x326172a9, RZ ;  /* 0xcd9e8d5736047825 */ /* 0x000fc800078e00ff */
[----:B------:R-:W-:Y:S01]  /*01b0*/  @P0 IMAD.X R151, RZ, RZ, R3, P1 ;  /* 0x000000ffff970224 */ /* 0x000fe200008e0603 */
[----:B----4-:R-:W-:Y:S01]  /*01c0*/  IADD3 R51, R213, -0x4498517b, RZ ;  /* 0xbb67ae85d5337810 */ /* 0x010fe20007ffe0ff */
[----:B------:R-:W-:-:S03]  /*01d0*/  VIADD R50, R212, 0x9e3779b9 ;  /* 0x9e3779b9d4327836 */ /* 0x000fc60000000000 */
[--C-:B------:R-:W-:Y:S01]  /*01e0*/  SHF.R.U32.HI R52, RZ, 0x2, R151.reuse ;  /* 0x00000002ff347819 */ /* 0x100fe20000011697 */
[----:B------:R-:W-:Y:S01]  /*01f0*/  VIADD R49, R212, 0x3c6ef372 ;  /* 0x3c6ef372d4317836 */ /* 0x000fe20000000000 */
[----:B------:R-:W-:Y:S01]  /*0200*/  SHF.R.U64 R53, R150, 0x2, R151 ;  /* 0x0000000296357819 */ /* 0x000fe20000001297 */
[----:B------:R-:W-:Y:S01]  /*0210*/  VIADD R47, R213, 0x32370b8f ;  /* 0x32370b8fd52f7836 */ /* 0x000fe20000000000 */
[----:B------:R-:W-:Y:S01]  /*0220*/  LOP3.LUT R6, R5, R52, R212, 0x96, !PT ;  /* 0x0000003405067212 */ /* 0x000fe200078e96d4 */
[C---:B------:R-:W-:Y:S01]  /*0230*/  VIADD R46, R212.reuse, 0xdaa66d2b ;  /* 0xdaa66d2bd42e7836 */ /* 0x040fe20000000000 */
[----:B------:R-:W-:Y:S01]  /*0240*/  IADD3 R48, R213, 0x76cf5d0a, RZ ;  /* 0x76cf5d0ad5307810 */ /* 0x000fe20007ffe0ff */
[----:B------:R-:W-:Y:S01]  /*0250*/  IMAD.WIDE.U32 R2, R53, -0x2daee0ad, RZ ;  /* 0xd2511f5335027825 */ /* 0x000fe200078e00ff */
[C---:B------:R-:W-:Y:S02]  /*0260*/  IADD3 R45, R212.reuse, 0x78dde6e4, RZ ;  /* 0x78dde6e4d42d7810 */ /* 0x040fe40007ffe0ff */
[----:B------:R-:W-:Y:S01]  /*0270*/  IADD3 R41, R212, 0x1715609d, RZ ;  /* 0x1715609dd4297810 */ /* 0x000fe20007ffe0ff */
[----:B------:R-:W-:Y:S01]  /*0280*/  IMAD.WIDE.U32 R6, R6, -0x2daee0ad, RZ ;  /* 0xd2511f5306067825 */ /* 0x000fe200078e00ff */
[----:B------:R-:W-:-:S03]  /*0290*/  LOP3.LUT R3, R3, R213, RZ, 0x3c, !PT ;  /* 0x000000d503037212 */ /* 0x000fc600078e3cff */
[----:B------:R-:W-:Y:S01]  /*02a0*/  VIADD R44, R213, 0xed9eba14 ;  /* 0xed9eba14d52c7836 */ /* 0x000fe20000000000 */
[----:B------:R-:W-:Y:S01]  /*02b0*/  LOP3.LUT R8, R7, R2, R51, 0x96, !PT ;  /* 0x0000000207087212 */ /* 0x000fe200078e9633 */
[----:B------:R-:W-:-:S04]  /*02c0*/  IMAD.WIDE.U32 R2, R3, -0x326172a9, RZ ;  /* 0xcd9e8d5703027825 */ /* 0x000fc800078e00ff */
[----:B------:R-:W-:Y:S01]  /*02d0*/  IMAD.WIDE.U32 R8, R8, -0x326172a9, RZ ;  /* 0xcd9e8d5708087825 */ /* 0x000fe200078e00ff */
[----:B------:R-:W-:-:S03]  /*02e0*/  LOP3.LUT R3, R3, R50, R4, 0x96, !PT ;  /* 0x0000003203037212 */ /* 0x000fc600078e9604 */
[----:B------:R-:W-:Y:S01]  /*02f0*/  VIADD R43, R213, 0xa9066899 ;  /* 0xa9066899d52b7836 */ /* 0x000fe20000000000 */
[----:B------:R-:W-:Y:S01]  /*0300*/  LOP3.LUT R4, R9, R2, R49, 0x96, !PT ;  /* 0x0000000209047212 */ /* 0x000fe200078e9631 */
[----:B------:R-:W-:-:S04]  /*0310*/  IMAD.WIDE.U32 R2, R3, -0x2daee0ad, RZ ;  /* 0xd2511f5303027825 */ /* 0x000fc800078e00ff */
[----:B------:R-:W-:Y:S01]  /*0320*/  IMAD.WIDE.U32 R4, R4, -0x2daee0ad, RZ ;  /* 0xd2511f5304047825 */ /* 0x000fe200078e00ff */
[----:B------:R-:W-:-:S03]  /*0330*/  LOP3.LUT R3, R3, R6, R48, 0x96, !PT ;  /* 0x0000000603037212 */ /* 0x000fc600078e9630 */
[----:B------:R-:W-:Y:S01]  /*0340*/  VIADD R40, R212, 0xb54cda56 ;  /* 0xb54cda56d4287836 */ /* 0x000fe20000000000 */
[----:B------:R-:W-:Y:S01]  /*0350*/  LOP3.LUT R6, R5, R2, R47, 0x96, !PT ;  /* 0x0000000205067212 */ /* 0x000fe200078e962f */
[----:B------:R-:W-:Y:S01]  /*0360*/  IMAD.WIDE.U32 R2, R3, -0x326172a9, RZ ;  /* 0xcd9e8d5703027825 */ /* 0x000fe200078e00ff */
[----:B------:R-:W-:-:S03]  /*0370*/  LOP3.LUT R5, R63, 0x7f, RZ, 0x3c, !PT ;  /* 0x0000007f3f057812 */ /* 0x000fc600078e3cff */
[----:B------:R-:W-:Y:S01]  /*0380*/  IMAD.WIDE.U32 R6, R6, -0x326172a9, RZ ;  /* 0xcd9e8d5706067825 */ /* 0x000fe200078e00ff */
[----:B------:R-:W-:Y:S02]  /*0390*/  LEA.HI.SX32 R42, R88, R5, 0x1d ;  /* 0x00000005582a7211 */ /* 0x000fe400078feaff */
[----:B------:R-:W-:Y:S01]  /*03a0*/  LOP3.LUT R3, R3, R8, R46, 0x96, !PT ;  /* 0x0000000803037212 */ /* 0x000fe200078e962e */
[----:B------:R-:W-:Y:S01]  /*03b0*/  VIADD R39, R213, 0x646e171e ;  /* 0x646e171ed5277836 */ /* 0x000fe20000000000 */
[C---:B------:R-:W-:Y:S02]  /*03c0*/  LOP3.LUT P6, RZ, R42.reuse, 0xffffff80, RZ, 0xc0, !PT ;  /* 0xffffff802aff7812 */ /* 0x040fe400078cc0ff */
[C---:B------:R-:W-:Y:S02]  /*03d0*/  ISETP.GE.U32.AND P5, PT, R42.reuse, 0x100, PT ;  /* 0x000001002a00780c */ /* 0x040fe40003fa6070 */
[C---:B------:R-:W-:Y:S02]  /*03e0*/  ISETP.GE.U32.AND P4, PT, R42.reuse, 0x180, PT ;  /* 0x000001802a00780c */ /* 0x040fe40003f86070 */
[----:B------:R-:W-:Y:S01]  /*03f0*/  LOP3.LUT R28, R7, R2, R45, 0x96, !PT ;  /* 0x00000002071c7212 */ /* 0x000fe200078e962d */
[----:B------:R-:W-:Y:S01]  /*0400*/  IMAD.WIDE.U32 R2, R3, -0x2daee0ad, RZ ;  /* 0xd2511f5303027825 */ /* 0x000fe200078e00ff */
[----:B------:R-:W-:-:S02]  /*0410*/  ISETP.GE.U32.AND P3, PT, R42, 0x200, PT ;  /* 0x000002002a00780c */ /* 0x000fc40003f66070 */
[----:B------:R-:W-:Y:S01]  /*0420*/  ISETP.GE.U32.AND P2, PT, R42, 0x280, PT ;  /* 0x000002802a00780c */ /* 0x000fe20003f46070 */
[----:B------:R-:W-:Y:S01]  /*0430*/  IMAD.WIDE.U32 R28, R28, -0x2daee0ad, RZ ;  /* 0xd2511f531c1c7825 */ /* 0x000fe200078e00ff */
[----:B------:R-:W-:Y:S02]  /*0440*/  LOP3.LUT R3, R3, R4, R44, 0x96, !PT ;  /* 0x0000000403037212 */ /* 0x000fe400078e962c */
[----:B------:R-:W-:Y:S02]  /*0450*/  @P6 LOP3.LUT R36, R36, 0x8, RZ, 0xfc, !PT ;  /* 0x0000000824246812 */ /* 0x000fe400078efcff */
[----:B------:R-:W-:Y:S01]  /*0460*/  LOP3.LUT R30, R29, R2, R43, 0x96, !PT ;  /* 0x000000021d1e7212 */ /* 0x000fe200078e962b */
[----:B------:R-:W-:Y:S01]  /*0470*/  IMAD.WIDE.U32 R2, R3, -0x326172a9, RZ ;  /* 0xcd9e8d5703027825 */ /* 0x000fe200078e00ff */
[----:B------:R-:W-:-:S03]  /*0480*/  LOP3.LUT R36, R36, 0xfffffbff, RZ, 0xc0, !PT ;  /* 0xfffffbff24247812 */ /* 0x000fc600078ec0ff */
[----:B------:R-:W-:Y:S01]  /*0490*/  IMAD.WIDE.U32 R30, R30, -0x326172a9, RZ ;  /* 0xcd9e8d571e1e7825 */ /* 0x000fe200078e00ff */
[----:B------:R-:W-:Y:S02]  /*04a0*/  @P5 LOP3.LUT R36, R36, 0x400, RZ, 0xfc, !PT ;  /* 0x0000040024245812 */ /* 0x000fe400078efcff */
[----:B------:R-:W-:Y:S02]  /*04b0*/  LOP3.LUT R3, R3, R6, R41, 0x96, !PT ;  /* 0x0000000603037212 */ /* 0x000fe400078e9629 */
[----:B------:R-:W-:Y:S02]  /*04c0*/  LOP3.LUT R36, R36, 0xfffffdff, RZ, 0xc0, !PT ;  /* 0xfffffdff24247812 */ /* 0x000fe400078ec0ff */
[----:B------:R-:W-:Y:S01]  /*04d0*/  LOP3.LUT R90, R31, R2, R40, 0x96, !PT ;  /* 0x000000021f5a7212 */ /* 0x000fe200078e9628 */
[----:B------:R-:W-:Y:S01]  /*04e0*/  IMAD.WIDE.U32 R2, R3, -0x2daee0ad, RZ ;  /* 0xd2511f5303027825 */ /* 0x000fe200078e00ff */
        /* <DEDUP_REMOVED lines=22> */
.L_x_1293:
[----:B------:R-:W-:Y:S05]  /*0650*/  BSYNC B0 ;  /* 0x0000000000007941 */ /* 0x000fea0003800000 */
.L_x_1292:
        /* <DEDUP_REMOVED lines=18> */
.L_x_1295:
[----:B------:R-:W-:Y:S05]  /*0780*/  BSYNC B0 ;  /* 0x0000000000007941 */ /* 0x000fea0003800000 */
.L_x_1294:
        /* <DEDUP_REMOVED lines=18> */
.L_x_1297:
[----:B------:R-:W-:Y:S05]  /*08b0*/  BSYNC B0 ;  /* 0x0000000000007941 */ /* 0x000fea0003800000 */
.L_x_1296:
        /* <DEDUP_REMOVED lines=18> */
.L_x_1299:
[----:B------:R-:W-:Y:S05]  /*09e0*/  BSYNC B0 ;  /* 0x0000000000007941 */ /* 0x000fea0003800000 */
.L_x_1298:
        /* <DEDUP_REMOVED lines=18> */
.L_x_1301:
[----:B------:R-:W-:Y:S05]  /*0b10*/  BSYNC B0 ;  /* 0x0000000000007941 */ /* 0x000fea0003800000 */
.L_x_1300:
[----:B------:R-:W-:Y:S01]  /*0b20*/  ISETP.GE.U32.AND P0, PT, R42, 0x300, PT ;  /* 0x000003002a00780c */ /* 0x000fe20003f06070 */
[----:B------:R-:W-:Y:S01]  /*0b30*/  IMAD.WIDE.U32 R90, R90, -0x2daee0ad, RZ ;  /* 0xd2511f535a5a7825 */ /* 0x000fe200078e00ff */
[----:B------:R-:W-:Y:S01]  /*0b40*/  LOP3.LUT R3, R3, R28, R39, 0x96, !PT ;  /* 0x0000001c03037212 */ /* 0x000fe200078e9627 */
[----:B------:R-:W-:Y:S01]  /*0b50*/  BSSY B0, `(.L_x_1302) ;  /* 0x0000018000007945 */ /* 0x000fe20003800000 */
[----:B------:R-:W-:Y:S01]  /*0b60*/  LOP3.LUT R36, R36, 0xffffffbf, RZ, 0xc0, !PT ;  /* 0xffffffbf24247812 */ /* 0x000fe200078ec0ff */
[----:B------:R-:W-:Y:S02]  /*0b70*/  VIADD R37, R213, 0x1fd5c5a3 ;  /* 0x1fd5c5a3d5257836 */ /* 0x000fe40000000000 */
[----:B------:R-:W-:-:S03]  /*0b80*/  VIADD R35, R212, 0x5384540f ;  /* 0x5384540fd4237836 */ /* 0x000fc60000000000 */
[----:B------:R-:W-:Y:S01]  /*0b90*/  LOP3.LUT R153, R91, R2, R37, 0x96, !PT ;  /* 0x000000025b997212 */ /* 0x000fe200078e9625 */
[----:B------:R-:W-:Y:S02]  /*0ba0*/  IMAD.WIDE.U32 R2, R3, -0x326172a9, RZ ;  /* 0xcd9e8d5703027825 */ /* 0x000fe400078e00ff */
        /* <DEDUP_REMOVED lines=18> */
.L_x_1303:
[----:B------:R-:W-:Y:S05]  /*0cd0*/  BSYNC B0 ;  /* 0x0000000000007941 */ /* 0x000fea0003800000 */
.L_x_1302:
[----:B------:R-:W-:Y:S01]  /*0ce0*/  ISETP.GE.U32.AND P0, PT, R42, 0x380, PT ;  /* 0x000003802a00780c */ /* 0x000fe20003f06070 */
[----:B------:R-:W-:Y:S01]  /*0cf0*/  IMAD.HI.U32 R29, R153, -0x326172a9, RZ ;  /* 0xcd9e8d57991d7827 */ /* 0x000fe200078e00ff */
[----:B------:R-:W-:Y:S01]  /*0d00*/  LOP3.LUT R89, R3, R30, R35, 0x96, !PT ;  /* 0x0000001e03597212 */ /* 0x000fe200078e9623 */
[----:B------:R-:W-:Y:S01]  /*0d10*/  BSSY B0, `(.L_x_1304) ;  /* 0x0000013000007945 */ /* 0x000fe20003800000 */
[----:B------:R-:W-:Y:S01]  /*0d20*/  LOP3.LUT R36, R36, 0xffffffdf, RZ, 0xc0, !PT ;  /* 0xffffffdf24247812 */ /* 0x000fe200078ec0ff */
[----:B------:R-:W-:Y:S02]  /*0d30*/  VIADD R34, R212, 0xf1bbcdc8 ;  /* 0xf1bbcdc8d4227836 */ /* 0x000fe40000000000 */
[----:B------:R-:W-:Y:S02]  /*0d40*/  VIADD R33, R213, 0xdb3d7428 ;  /* 0xdb3d7428d5217836 */ /* 0x000fe40000000000 */
[----:B------:R-:W-:Y:S01]  /*0d50*/  IMAD.HI.U32 R0, R89, -0x2daee0ad, RZ ;  /* 0xd2511f5359007827 */ /* 0x000fe200078e00ff */
[----:B------:R-:W-:-:S03]  /*0d60*/  LOP3.LUT R124, R29, R2, R34, 0x96, !PT ;  /* 0x000000021d7c7212 */ /* 0x000fc600078e9622 */
        /* <DEDUP_REMOVED lines=13> */
.L_x_1305:
[----:B------:R-:W-:Y:S05]  /*0e40*/  BSYNC B0 ;  /* 0x0000000000007941 */ /* 0x000fea0003800000 */
.L_x_1304:
[----:B------:R-:W-:Y:S01]  /*0e50*/  ULDC UR6, c[0x0][0x214] ;  /* 0x0000850000067ab9 */ /* 0x000fe20000000800 */
[----:B------:R-:W-:Y:S02]  /*0e60*/  LOP3.LUT R91, R0, R90, R33, 0x96, !PT ;  /* 0x0000005a005b7212 */ /* 0x000fe400078e9621 */
[----:B------:R-:W-:-:S13]  /*0e70*/  ISETP.GE.AND P0, PT, R38, UR6, PT ;  /* 0x0000000626007c0c */ /* 0x000fda000bf06270 */
[----:B------:R-:W-:Y:S05]  /*0e80*/  @P0 EXIT ;  /* 0x000000000000094d */ /* 0x000fea0003800000 */
[----:B------:R-:W-:Y:S01]  /*0e90*/  IMAD.U32 R28, R20, 0x10000, RZ ;  /* 0x00010000141c7824 */ /* 0x000fe200078e00ff */
[----:B------:R-:W-:Y:S01]  /*0ea0*/  SHF.L.U32 R20, R12, 0x10, RZ ;  /* 0x000000100c147819 */ /* 0x000fe200000006ff */
[----:B------:R-:W-:Y:S01]  /*0eb0*/  IMAD.U32 R12, R4, 0x10000, RZ ;  /* 0x00010000040c7824 */ /* 0x000fe200078e00ff */
[----:B------:R-:W-:Y:S01]  /*0ec0*/  SHF.R.S32.HI R88, RZ, 0x3, R88 ;  /* 0x00000003ff587819 */ /* 0x000fe20000011458 */
[C---:B-----5:R-:W-:Y:S01]  /*0ed0*/  IMAD.U32 R4, R80.reuse, 0x10000, RZ ;  /* 0x0001000050047824 */ /* 0x060fe200078e00ff */
[----:B------:R-:W-:Y:S01]  /*0ee0*/  PRMT R118, R80, 0x7632, R118 ;  /* 0x0000763250767816 */ /* 0x000fe20000000076 */
[C---:B------:R-:W-:Y:S01]  /*0ef0*/  IMAD.U32 R3, R81.reuse, 0x10000, RZ ;  /* 0x0001000051037824 */ /* 0x040fe200078e00ff */
[----:B------:R-:W-:Y:S01]  /*0f00*/  PRMT R117, R81, 0x7632, R117 ;  /* 0x0000763251757816 */ /* 0x000fe20000000075 */
[----:B------:R-:W-:Y:S01]  /*0f10*/  IMAD.U32 R81, R61, 0x10000, RZ ;  /* 0x000100003d517824 */ /* 0x000fe200078e00ff */
[C---:B------:R-:W-:Y:S01]  /*0f20*/  PRMT R98, R60.reuse, 0x7632, R98 ;  /* 0x000076323c627816 */ /* 0x040fe20000000062 */
[----:B------:R-:W-:Y:S01]  /*0f30*/  ULDC.64 UR6, c[0x0][0x270] ;  /* 0x00009c0000067ab9 */ /* 0x000fe20000000a00 */
[----:B------:R-:W-:Y:S01]  /*0f40*/  SHF.L.U32 R80, R60, 0x10, RZ ;  /* 0x000000103c507819 */ /* 0x000fe200000006ff */
[----:B------:R-:W-:Y:S01]  /*0f50*/  IMAD.U32 R31, R25, 0x10000, RZ ;  /* 0x00010000191f7824 */ /* 0x000fe200078e00ff */
[----:B------:R-:W-:Y:S01]  /*0f60*/  PRMT R96, R61, 0x7632, R96 ;  /* 0x000076323d607816 */ /* 0x000fe20000000060 */
[----:B------:R-:W-:Y:S01]  /*0f70*/  IMAD.U32 R25, R23, 0x10000, RZ ;  /* 0x0001000017197824 */ /* 0x000fe200078e00ff */
[----:B------:R-:W-:Y:S01]  /*0f80*/  LOP3.LUT R61, R55, 0x60, RZ, 0xc0, !PT ;  /* 0x00000060373d7812 */ /* 0x000fe200078ec0ff */
[----:B------:R-:W-:Y:S01]  /*0f90*/  IMAD R126, R91, -0x326172a9, RZ ;  /* 0xcd9e8d575b7e7824 */ /* 0x000fe200078e02ff */
[----:B------:R-:W-:Y:S01]  /*0fa0*/  LOP3.LUT R60, R88, 0x7f, RZ, 0xc0, !PT ;  /* 0x0000007f583c7812 */ /* 0x000fe200078ec0ff */
[----:B------:R-:W-:Y:S01]  /*0fb0*/  IMAD.U32 R30, R26, 0x10000, RZ ;  /* 0x000100001a1e7824 */ /* 0x000fe200078e00ff */
[----:B------:R-:W-:Y:S01]  /*0fc0*/  SHF.R.U32.HI R88, RZ, 0x2, R88 ;  /* 0x00000002ff587819 */ /* 0x000fe20000011658 */
[----:B------:R-:W-:Y:S01]  /*0fd0*/  IMAD.U32 R0, R83, 0x10000, RZ ;  /* 0x0001000053007824 */ /* 0x000fe200078e00ff */
[----:B------:R-:W-:Y:S01]  /*0fe0*/  VIADDMNMX R61, R60, -R61, RZ, !PT ;  /* 0x8000003d3c3d7246 */ /* 0x000fe200078001ff */
[----:B------:R-:W-:Y:S01]  /*0ff0*/  IMAD R153, R153, -0x326172a9, RZ ;  /* 0xcd9e8d5799997824 */ /* 0x000fe200078e02ff */
[----:B------:R-:W-:Y:S01]  /*1000*/  ISETP.NE.U32.AND P0, PT, RZ, UR6, PT ;  /* 0x00000006ff007c0c */ /* 0x000fe2000bf05070 */
[----:B------:R-:W-:Y:S01]  /*1010*/  ULDC.U8 UR6, c[0x0][0x2a0] ;  /* 0x0000a80000067ab9 */ /* 0x000fe20000000000 */
[----:B------:R-:W-:Y:S01]  /*1020*/  LOP3.LUT R88, R88, 0x3fffffe0, RZ, 0xc0, !PT ;  /* 0x3fffffe058587812 */ /* 0x000fe200078ec0ff */
[----:B------:R-:W-:Y:S01]  /*1030*/  IMAD.HI.U32 R151, R124, -0x2daee0ad, RZ ;  /* 0xd2511f537c977827 */ /* 0x000fe200078e00ff */
[----:B------:R-:W-:Y:S01]  /*1040*/  VIMNMX R61, R61, 0x20, PT ;  /* 0x000000203d3d7848 */ /* 0x000fe20003fe0100 */
[----:B------:R-:W-:Y:S01]  /*1050*/  ULDC UR16, c[0x0][0x218] ;  /* 0x0000860000107ab9 */ /* 0x000fe20000000800 */
[----:B------:R-:W-:Y:S01]  /*1060*/  ISETP.NE.AND.EX P0, PT, RZ, UR7, PT, P0 ;  /* 0x00000007ff007c0c */ /* 0x000fe2000bf05300 */
[----:B------:R-:W-:Y:S01]  /*1070*/  VIADD R152, R213, 0x96a522ad ;  /* 0x96a522add5987836 */ /* 0x000fe20000000000 */
[C---:B------:R-:W-:Y:S01]  /*1080*/  PRMT R116, R82.reuse, 0x7632, R116 ;  /* 0x0000763252747816 */ /* 0x040fe20000000074 */
[----:B------:R-:W-:Y:S01]  /*1090*/  IMAD.IADD R61, R61, 0x1, R88 ;  /* 0x000000013d3d7824 */ /* 0x000fe200078e0258 */
[----:B------:R-:W-:Y:S01]  /*10a0*/  SHF.L.U32 R2, R82, 0x10, RZ ;  /* 0x0000001052027819 */ /* 0x000fe200000006ff */
[C---:B------:R-:W-:Y:S01]  /*10b0*/  IMAD.U32 R82, R62.reuse, 0x10000, RZ ;  /* 0x000100003e527824 */ /* 0x040fe200078e00ff */
[----:B------:R-:W-:Y:S01]  /*10c0*/  PRMT R94, R62, 0x7632, R94 ;  /* 0x000076323e5e7816 */ /* 0x000fe2000000005e */
[----:B------:R-:W-:Y:S01]  /*10d0*/  IMAD.SHL.U32 R62, R55, 0x20, RZ ;  /* 0x00000020373e7824 */ /* 0x000fe200078e00ff */
[----:B------:R-:W-:Y:S01]  /*10e0*/  SHF.L.U32 R32, R24, 0x10, RZ ;  /* 0x0000001018207819 */ /* 0x000fe200000006ff */
[----:B------:R-:W-:Y:S01]  /*10f0*/  IMAD.SHL.U32 R61, R61, 0x8, RZ ;  /* 0x000000083d3d7824 */ /* 0x000fe200078e00ff */
[----:B------:R-:W-:Y:S01]  /*1100*/  SHF.L.U32 R23, R17, 0x10, RZ ;  /* 0x0000001011177819 */ /* 0x000fe200000006ff */
[----:B------:R-:W-:Y:S01]  /*1110*/  IMAD.U32 R24, R16, 0x10000, RZ ;  /* 0x0001000010187824 */ /* 0x000fe200078e00ff */
[----:B------:R-:W-:Y:S01]  /*1120*/  SHF.L.U32 R17, R15, 0x10, RZ ;  /* 0x000000100f117819 */ /* 0x000fe200000006ff */
[----:B------:R-:W-:Y:S01]  /*1130*/  IMAD.U32 R16, R8, 0x10000, RZ ;  /* 0x0001000008107824 */ /* 0x000fe200078e00ff */
[C---:B------:R-:W-:Y:S01]  /*1140*/  PRMT R122, R84.reuse, 0x7632, R122 ;  /* 0x00007632547a7816 */ /* 0x040fe2000000007a */
[----:B------:R-:W-:Y:S01]  /*1150*/  IMAD.U32 R15, R9, 0x10000, RZ ;  /* 0x00010000090f7824 */ /* 0x000fe200078e00ff */
[----:B------:R-:W-:Y:S01]  /*1160*/  SHF.L.U32 R8, R84, 0x10, RZ ;  /* 0x0000001054087819 */ /* 0x000fe200000006ff */
        /* <DEDUP_REMOVED lines=9> */
[----:B------:R-:W-:Y:S01]  /*1200*/  I2FP.F32.U32 R61, R61 ;  /* 0x0000003d003d7245 */ /* 0x000fe20000201000 */
[----:B------:R-:W-:Y:S01]  /*1210*/  IMAD.U32 R145, R145, 0x10000, RZ ;  /* 0x0001000091917824 */ /* 0x000fe200078e00ff */
[----:B------:R-:W-:Y:S01]  /*1220*/  PRMT R121, R85, 0x7632, R121 ;  /* 0x0000763255797816 */ /* 0x000fe20000000079 */
[C---:B------:R-:W-:Y:S01]  /*1230*/  IMAD.U32 R85, R64.reuse, 0x10000, RZ ;  /* 0x0001000040557824 */ /* 0x040fe200078e00ff */
[----:B------:R-:W-:Y:S01]  /*1240*/  PRMT R97, R64, 0x7632, R97 ;  /* 0x0000763240617816 */ /* 0x000fe20000000061 */
[----:B------:R-:W-:Y:S01]  /*1250*/  IMAD.HI.U32 R64, R91, -0x326172a9, RZ ;  /* 0xcd9e8d575b407827 */ /* 0x000fe200078e00ff */
[----:B------:R-:W-:Y:S01]  /*1260*/  @P0 LOP3.LUT R36, R36, 0x10, RZ, 0xfc, !PT ;  /* 0x0000001024240812 */ /* 0x000fe200078efcff */
[----:B------:R0:W1:Y:S01]  /*1270*/  MUFU.RCP R91, R61 ;  /* 0x0000003d005b7308 */ /* 0x0000620000001000 */
[----:B------:R-:W-:Y:S01]  /*1280*/  ISETP.NE.AND P0, PT, RZ, UR6, PT ;  /* 0x00000006ff007c0c */ /* 0x000fe2000bf05270 */
[----:B------:R-:W-:Y:S01]  /*1290*/  IMAD.U32 R143, R143, 0x10000, RZ ;  /* 0x000100008f8f7824 */ /* 0x000fe200078e00ff */
[----:B------:R-:W-:Y:S01]  /*12a0*/  VIADDMNMX R63, R60, -R63, RZ, !PT ;  /* 0x8000003f3c3f7246 */ /* 0x000fe200078001ff */
[----:B------:R-:W-:Y:S01]  /*12b0*/  IMAD R60, R89, -0x2daee0ad, RZ ;  /* 0xd2511f53593c7824 */ /* 0x000fe200078e02ff */
[----:B------:R-:W-:Y:S01]  /*12c0*/  SHF.L.U32 R29, R27, 0x10, RZ ;  /* 0x000000101b1d7819 */ /* 0x000fe200000006ff */
[----:B------:R-:W-:Y:S01]  /*12d0*/  IMAD.U32 R27, R21, 0x10000, RZ ;  /* 0x00010000151b7824 */ /* 0x000fe200078e00ff */
[----:B------:R-:W-:Y:S01]  /*12e0*/  VIMNMX R63, R63, 0x20, PT ;  /* 0x000000203f3f7848 */ /* 0x000fe20003fe0100 */
[----:B------:R-:W-:Y:S01]  /*12f0*/  IMAD.U32 R21, R19, 0x10000, RZ ;  /* 0x0001000013157824 */ /* 0x000fe200078e00ff */
[----:B------:R-:W-:Y:S01]  /*1300*/  SHF.L.U32 R26, R22, 0x10, RZ ;  /* 0x00000010161a7819 */ /* 0x000fe200000006ff */
[----:B------:R-:W-:Y:S01]  /*1310*/  IMAD.U32 R22, R18, 0x10000, RZ ;  /* 0x0001000012167824 */ /* 0x000fe200078e00ff */
[----:B------:R-:W-:Y:S01]  /*1320*/  PRMT R115, R83, 0x7632, R115 ;  /* 0x0000763253737816 */ /* 0x000fe20000000073 */
[----:B------:R-:W-:Y:S01]  /*1330*/  VIADD R83, R212, 0x8ff34781 ;  /* 0x8ff34781d4537836 */ /* 0x000fe20000000000 */
[----:B------:R-:W-:Y:S01]  /*1340*/  PRMT R120, R86, 0x7632, R120 ;  /* 0x0000763256787816 */ /* 0x000fe20000000078 */
[----:B------:R-:W-:Y:S01]  /*1350*/  IMAD.U32 R19, R13, 0x10000, RZ ;  /* 0x000100000d137824 */ /* 0x000fe200078e00ff */
        /* <DEDUP_REMOVED lines=40> */
[----:B------:R-:W-:Y:S01]  /*15e0*/  IADD3 R63, R88, R63, RZ ;  /* 0x0000003f583f7210 */ /* 0x000fe20007ffe0ff */
[----:B------:R-:W-:Y:S01]  /*15f0*/  IMAD.U32 R131, R131, 0x10000, RZ ;  /* 0x0001000083837824 */ /* 0x000fe200078e00ff */
[----:B------:R-:W-:Y:S01]  /*1600*/  LOP3.LUT R36, R36, 0xfffff7ff, RZ, 0xc0, !PT ;  /* 0xfffff7ff24247812 */ /* 0x000fe200078ec0ff */
        /* <DEDUP_REMOVED lines=12> */
[----:B------:R-:W-:Y:S01]  /*16d0*/  IMAD R124, R124, -0x2daee0ad, RZ ;  /* 0xd2511f537c7c7824 */ /* 0x000fe200078e02ff */
[----:B------:R-:W-:Y:S01]  /*16e0*/  SHF.L.U32 R74, R74, 0x10, RZ ;  /* 0x000000104a4a7819 */ /* 0x000fe200000006ff */
[----:B------:R-:W-:Y:S01]  /*16f0*/  IMAD.MOV.U32 R211, RZ, RZ, 0x1 ;  /* 0x00000001ffd37424 */ /* 0x000fe200078e00ff */
[----:B------:R-:W-:Y:S01]  /*1700*/  SHF.L.U32 R69, R69, 0x10, RZ ;  /* 0x0000001045457819 */ /* 0x000fe200000006ff */
[----:B------:R-:W-:Y:S01]  /*1710*/  IMAD.MOV.U32 R123, RZ, RZ, RZ ;  /* 0x000000ffff7b7224 */ /* 0x000fe200078e00ff */
[----:B------:R-:W-:Y:S01]  /*1720*/  SHF.L.U32 R86, R65, 0x10, RZ ;  /* 0x0000001041567819 */ /* 0x000fe200000006ff */
[----:B------:R-:W-:Y:S01]  /*1730*/  IMAD.U32 R121, R121, 0x10000, RZ ;  /* 0x0001000079797824 */ /* 0x000fe200078e00ff */
[----:B------:R-:W-:Y:S01]  /*1740*/  SHF.L.U32 R154, R67, 0x10, RZ ;  /* 0x00000010439a7819 */ /* 0x000fe200000006ff */
[----:B------:R-:W-:Y:S01]  /*1750*/  IMAD.U32 R120, R120, 0x10000, RZ ;  /* 0x0001000078787824 */ /* 0x000fe200078e00ff */
[----:B------:R-:W-:Y:S01]  /*1760*/  LOP3.LUT R153, R64, R153, R83, 0x96, !PT ;  /* 0x0000009940997212 */ /* 0x000fe200078e9653 */
[----:B------:R-:W-:Y:S01]  /*1770*/  IMAD.U32 R118, R118, 0x10000, RZ ;  /* 0x0001000076767824 */ /* 0x000fe200078e00ff */
[----:B------:R-:W-:Y:S01]  /*1780*/  LOP3.LUT R151, R151, R60, R152, 0x96, !PT ;  /* 0x0000003c97977212 */ /* 0x000fe200078e9698 */
        /* <DEDUP_REMOVED lines=41> */
[----:B------:R-:W-:Y:S01]  /*1a20*/  SHF.L.U32 R89, R63, 0x3, RZ ;  /* 0x000000033f597819 */ /* 0x000fe200000006ff */
[----:B------:R-:W-:Y:S01]  /*1a30*/  ULDC.64 UR12, c[0x0][0x240] ;  /* 0x00009000000c7ab9 */ /* 0x000fe20000000a00 */
[----:B------:R-:W-:Y:S01]  /*1a40*/  @P0 LOP3.LUT R36, R36, 0x800, RZ, 0xfc, !PT ;  /* 0x0000080024240812 */ /* 0x000fe200078efcff */
[----:B01----:R-:W-:-:S06]  /*1a50*/  ULDC.64 UR14, c[0x0][0x210] ;  /* 0x00008400000e7ab9 */ /* 0x003fcc0000000a00 */
.L_x_1727:
[C---:B------:R-:W-:Y:S02]  /*1a60*/  LOP3.LUT P1, RZ, R36.reuse, 0x10, RZ, 0xc0, !PT ;  /* 0x0000001024ff7812 */ /* 0x040fe4000782c0ff */
[----:B------:R-:W-:-:S11]  /*1a70*/  LOP3.LUT P0, RZ, R36, 0x8, RZ, 0xc0, !PT ;  /* 0x0000000824ff7812 */ /* 0x000fd6000780c0ff */
[----:B-1234-:R-:W0:Y:S02]  /*1a80*/  @P1 LDC.64 R64, c[0x0][0x270] ;  /* 0x00009c00ff401b82 */ /* 0x01ee240000000a00 */
[----:B0-----:R-:W-:-:S06]  /*1a90*/  @P1 IMAD.WIDE R64, R38, 0x2, R64 ;  /* 0x0000000226401825 */ /* 0x001fcc00078e0240 */
[----:B------:R-:W2:Y:S01]  /*1aa0*/  @P1 LDG.E.U16 R64, desc[UR4][R64.64] ;  /* 0x0000000440401981 */ /* 0x000ea2000c1e1500 */
[----:B------:R-:W-:Y:S01]  /*1ab0*/  IMAD R66, R38, UR16, RZ ;  /* 0x0000001026427c24 */ /* 0x000fe2000f8e02ff */
[----:B------:R-:W-:Y:S01]  /*1ac0*/  LOP3.LUT R210, R55, 0x7f, RZ, 0xc0, !PT ;  /* 0x0000007f37d27812 */ /* 0x000fe200078ec0ff */
[----:B------:R-:W-:Y:S01]  /*1ad0*/  BSSY B0, `(.L_x_1306) ;  /* 0x00002e6000007945 */ /* 0x000fe20003800000 */
[----:B------:R-:W-:Y:S02]  /*1ae0*/  IMAD.MOV.U32 R214, RZ, RZ, 0x3f800000 ;  /* 0x3f800000ffd67424 */ /* 0x000fe400078e00ff */
[----:B------:R-:W-:-:S04]  /*1af0*/  SHF.R.S32.HI R67, RZ, 0x1f, R66 ;  /* 0x0000001fff437819 */ /* 0x000fc80000011442 */
[----:B------:R-:W-:-:S04]  /*1b00*/  LEA.HI R67, R67, R66, RZ, 0x3 ;  /* 0x0000004243437211 */ /* 0x000fc800078f18ff */
[----:B------:R-:W-:-:S04]  /*1b10*/  LEA.HI.SX32 R210, R67, R210, 0x1d ;  /* 0x000000d243d27211 */ /* 0x000fc800078feaff */
[----:B------:R-:W-:Y:S01]  /*1b20*/  MOV R215, R210 ;  /* 0x000000d200d77202 */ /* 0x000fe20000000f00 */
[----:B--2---:R-:W-:Y:S01]  /*1b30*/  @P1 IMAD.U32 R214, R64, 0x10000, RZ ;  /* 0x0001000040d61824 */ /* 0x004fe200078e00ff */
[----:B------:R-:W-:Y:S06]  /*1b40*/  @!P0 BRA `(.L_x_1307) ;  /* 0x0000002c00788947 */ /* 0x000fec0003800000 */
        /* <DEDUP_REMOVED lines=8> */
[C---:B------:R-:W-:Y:S01]  /*1bd0*/  ISETP.NE.AND P1, PT, R150.reuse, 0x1, PT ;  /* 0x000000019600780c */ /* 0x040fe20003f25270 */
[----:B------:R-:W-:Y:S01]  /*1be0*/  BSSY B1, `(.L_x_1308) ;  /* 0x000000c000017945 */ /* 0x000fe20003800000 */
[----:B------:R-:W-:-:S11]  /*1bf0*/  VIADD R176, R150, 0x1 ;  /* 0x0000000196b07836 */ /* 0x000fd60000000000 */
[----:B0-----:R-:W-:Y:S05]  /*1c00*/  @!P1 BRA `(.L_x_1309) ;  /* 0x0000000000209947 */ /* 0x001fea0003800000 */
[----:B------:R-:W-:Y:S01]  /*1c10*/  ISETP.NE.AND P1, PT, R150, 0x2, PT ;  /* 0x000000029600780c */ /* 0x000fe20003f25270 */
[----:B------:R-:W-:-:S12]  /*1c20*/  IMAD.MOV.U32 R88, RZ, RZ, R151 ;  /* 0x000000ffff587224 */ /* 0x000fd800078e0097 */
[----:B------:R-:W-:Y:S05]  /*1c30*/  @!P1 BRA `(.L_x_1310) ;  /* 0x0000000000189947 */ /* 0x000fea0003800000 */
[----:B------:R-:W-:Y:S02]  /*1c40*/  ISETP.NE.AND P1, PT, R150, 0x3, PT ;  /* 0x000000039600780c */ /* 0x000fe40003f25270 */
[----:B------:R-:W-:-:S11]  /*1c50*/  MOV R88, R153 ;  /* 0x0000009900587202 */ /* 0x000fd60000000f00 */
[----:B------:R-:W-:Y:S05]  /*1c60*/  @P1 BRA `(.L_x_1310) ;  /* 0x00000000000c1947 */ /* 0x000fea0003800000 */
[----:B------:R-:W-:Y:S01]  /*1c70*/  IMAD.MOV.U32 R88, RZ, RZ, R124 ;  /* 0x000000ffff587224 */ /* 0x000fe200078e007c */
[----:B------:R-:W-:Y:S06]  /*1c80*/  BRA `(.L_x_1310) ;  /* 0x0000000000047947 */ /* 0x000fec0003800000 */
.L_x_1309:
[----:B------:R-:W-:-:S07]  /*1c90*/  IMAD.MOV.U32 R88, RZ, RZ, R126 ;  /* 0x000000ffff587224 */ /* 0x000fce00078e007e */
.L_x_1310:
[----:B------:R-:W-:Y:S05]  /*1ca0*/  BSYNC B1 ;  /* 0x0000000000017941 */ /* 0x000fea0003800000 */
.L_x_1308:
[----:B------:R-:W-:Y:S01]  /*1cb0*/  ISETP.NE.AND P1, PT, R176, 0x4, PT ;  /* 0x00000004b000780c */ /* 0x000fe20003f25270 */
[----:B------:R-:W-:-:S12]  /*1cc0*/  BSSY B1, `(.L_x_1311) ;  /* 0x000003c000017945 */ /* 0x000fd80003800000 */
[----:B------:R-:W-:Y:S05]  /*1cd0*/  @P1 BRA `(.L_x_1312) ;  /* 0x0000000000e81947 */ /* 0x000fea0003800000 */
[----:B------:R-:W-:Y:S01]  /*1ce0*/  IADD3 R53, R53, 0x1, RZ ;  /* 0x0000000135357810 */ /* 0x000fe20007ffe0ff */
[----:B------:R-:W-:Y:S03]  /*1cf0*/  BSSY B2, `(.L_x_1313) ;  /* 0x000000c000027945 */ /* 0x000fe60003800000 */
[C---:B------:R-:W-:Y:S01]  /*1d00*/  ISETP.NE.AND P1, PT, R53.reuse, RZ, PT ;  /* 0x000000ff3500720c */ /* 0x040fe20003f25270 */
[----:B------:R-:W-:-:S12]  /*1d10*/  IMAD.HI.U32 R124, R53, -0x2daee0ad, RZ ;  /* 0xd2511f53357c7827 */ /* 0x000fd800078e00ff */
[----:B------:R-:W-:Y:S05]  /*1d20*/  @P1 BRA `(.L_x_1314) ;  /* 0x0000000000201947 */ /* 0x000fea0003800000 */
[----:B------:R-:W-:-:S05]  /*1d30*/  VIADD R52, R52, 0x1 ;  /* 0x0000000134347836 */ /* 0x000fca0000000000 */
[----:B------:R-:W-:-:S13]  /*1d40*/  ISETP.NE.AND P1, PT, R52, RZ, PT ;  /* 0x000000ff3400720c */ /* 0x000fda0003f25270 */
[----:B------:R-:W-:Y:S01]  /*1d50*/  @!P1 VIADD R54, R54, 0x1 ;  /* 0x0000000136369836 */ /* 0x000fe20000000000 */
[----:B------:R-:W-:Y:S01]  /*1d60*/  @!P1 IADD3 R126, R123, 0x1, RZ ;  /* 0x000000017b7e9810 */ /* 0x000fe20007ffe0ff */
[----:B------:R-:W-:-:S03]  /*1d70*/  @!P1 IMAD.MOV.U32 R52, RZ, RZ, RZ ;  /* 0x000000ffff349224 */ /* 0x000fc600078e00ff */
[----:B------:R-:W-:-:S13]  /*1d80*/  ISETP.NE.AND P2, PT, R54, RZ, !P1 ;  /* 0x000000ff3600720c */ /* 0x000fda0004f45270 */
[----:B------:R-:W-:-:S05]  /*1d90*/  @P2 IMAD.MOV R126, RZ, RZ, R123 ;  /* 0x000000ffff7e2224 */ /* 0x000fca00078e027b */
[----:B------:R-:W-:-:S07]  /*1da0*/  @!P1 MOV R123, R126 ;  /* 0x0000007e007b9202 */ /* 0x000fce0000000f00 */
.L_x_1314:
[----:B------:R-:W-:Y:S05]  /*1db0*/  BSYNC B2 ;  /* 0x0000000000027941 */ /* 0x000fea0003800000 */
.L_x_1313:
[----:B------:R-:W-:Y:S01]  /*1dc0*/  IMAD.HI.U32 R151, R54, -0x326172a9, RZ ;  /* 0xcd9e8d5736977827 */ /* 0x000fe200078e00ff */
[----:B------:R-:W-:Y:S01]  /*1dd0*/  LOP3.LUT R124, R124, R123, R213, 0x96, !PT ;  /* 0x0000007b7c7c7212 */ /* 0x000fe200078e96d5 */
[----:B------:R-:W-:Y:S02]  /*1de0*/  HFMA2.MMA R176, -RZ, RZ, 0, 0 ;  /* 0x00000000ffb07435 */ /* 0x000fe400000001ff */
[----:B------:R-:W-:Y:S01]  /*1df0*/  IMAD R153, R54, -0x326172a9, RZ ;  /* 0xcd9e8d5736997824 */ /* 0x000fe200078e02ff */
[----:B------:R-:W-:Y:S01]  /*1e00*/  LOP3.LUT R216, R151, R52, R212, 0x96, !PT ;  /* 0x0000003497d87212 */ /* 0x000fe200078e96d4 */
[----:B------:R-:W-:-:S04]  /*1e10*/  IMAD.WIDE.U32 R150, R124, -0x326172a9, RZ ;  /* 0xcd9e8d577c967825 */ /* 0x000fc800078e00ff */
[----:B------:R-:W-:Y:S01]  /*1e20*/  IMAD R124, R53, -0x2daee0ad, RZ ;  /* 0xd2511f53357c7824 */ /* 0x000fe200078e02ff */
[----:B------:R-:W-:Y:S01]  /*1e30*/  LOP3.LUT R153, R151, R153, R50, 0x96, !PT ;  /* 0x0000009997997212 */ /* 0x000fe200078e9632 */
[----:B------:R-:W-:-:S04]  /*1e40*/  IMAD.WIDE.U32 R216, R216, -0x2daee0ad, RZ ;  /* 0xd2511f53d8d87825 */ /* 0x000fc800078e00ff */
[----:B------:R-:W-:Y:S01]  /*1e50*/  IMAD.WIDE.U32 R218, R153, -0x2daee0ad, RZ ;  /* 0xd2511f5399da7825 */ /* 0x000fe200078e00ff */
[----:B------:R-:W-:-:S04]  /*1e60*/  LOP3.LUT R124, R217, R124, R51, 0x96, !PT ;  /* 0x0000007cd97c7212 */ /* 0x000fc800078e9633 */
[----:B------:R-:W-:Y:S01]  /*1e70*/  LOP3.LUT R151, R219, R216, R48, 0x96, !PT ;  /* 0x000000d8db977212 */ /* 0x000fe200078e9630 */
[----:B------:R-:W-:-:S05]  /*1e80*/  IMAD.WIDE.U32 R168, R124, -0x326172a9, RZ ;  /* 0xcd9e8d577ca87825 */ /* 0x000fca00078e00ff */
[----:B------:R-:W-:Y:S01]  /*1e90*/  LOP3.LUT R216, R169, R150, R49, 0x96, !PT ;  /* 0x00000096a9d87212 */ /* 0x000fe200078e9631 */
[----:B------:R-:W-:-:S04]  /*1ea0*/  IMAD.WIDE.U32 R150, R151, -0x326172a9, RZ ;  /* 0xcd9e8d5797967825 */ /* 0x000fc800078e00ff */
[----:B------:R-:W-:Y:S01]  /*1eb0*/  IMAD.WIDE.U32 R216, R216, -0x2daee0ad, RZ ;  /* 0xd2511f53d8d87825 */ /* 0x000fe200078e00ff */
[----:B------:R-:W-:-:S04]  /*1ec0*/  LOP3.LUT R219, R151, R168, R46, 0x96, !PT ;  /* 0x000000a897db7212 */ /* 0x000fc800078e962e */
        /* <DEDUP_REMOVED lines=23> */
[----:B------:R-:W-:-:S03]  /*2040*/  LOP3.LUT R153, R217, R218, R83, 0x96, !PT ;  /* 0x000000dad9997212 */ /* 0x000fc600078e9653 */
[----:B------:R-:W-:Y:S01]  /*2050*/  IMAD.MOV.U32 R126, RZ, RZ, R216 ;  /* 0x000000ffff7e7224 */ /* 0x000fe200078e00d8 */
[----:B------:R-:W-:Y:S01]  /*2060*/  LOP3.LUT R151, R151, R168, R152, 0x96, !PT ;  /* 0x000000a897977212 */ /* 0x000fe200078e9698 */
[----:B------:R-:W-:-:S07]  /*2070*/  IMAD.MOV.U32 R124, RZ, RZ, R150 ;  /* 0x000000ffff7c7224 */ /* 0x000fce00078e0096 */
.L_x_1312:
[----:B------:R-:W-:Y:S05]  /*2080*/  BSYNC B1 ;  /* 0x0000000000017941 */ /* 0x000fea0003800000 */
.L_x_1311:
[----:B------:R-:W0:Y:S01]  /*2090*/  LDC R215, c[0x0][0x294] ;  /* 0x0000a500ffd77b82 */ /* 0x000e220000000800 */
[----:B------:R-:W-:Y:S01]  /*20a0*/  I2FP.F32.U32 R169, R88 ;  /* 0x0000005800a97245 */ /* 0x000fe20000201000 */
[----:B------:R-:W-:Y:S01]  /*20b0*/  IMAD.MOV.U32 R218, RZ, RZ, 0x2f800000 ;  /* 0x2f800000ffda7424 */ /* 0x000fe200078e00ff */
[----:B------:R-:W-:Y:S01]  /*20c0*/  LOP3.LUT R36, R36, 0xfffffffb, RZ, 0xc0, !PT ;  /* 0xfffffffb24247812 */ /* 0x000fe200078ec0ff */
[----:B-----5:R-:W-:Y:S01]  /*20d0*/  IMAD.U32 R175, R64, 0x10000, RZ ;  /* 0x0001000040af7824 */ /* 0x020fe200078e00ff */
[----:B------:R-:W-:Y:S01]  /*20e0*/  BSSY B1, `(.L_x_1315) ;  /* 0x0000017000017945 */ /* 0x000fe20003800000 */
[----:B------:R-:W-:Y:S01]  /*20f0*/  FFMA.FTZ R88, R169, R218, 1.1641532182693481445e-10 ;  /* 0x2f000000a9587423 */ /* 0x000fe200000100da */
[----:B------:R-:W-:Y:S01]  /*2100*/  @P0 SHF.L.U32 R169, R60, 0x10, RZ ;  /* 0x000000103ca90819 */ /* 0x000fe200000006ff */
[----:B------:R-:W1:Y:S01]  /*2110*/  LDC R203, c[0x0][0x298] ;  /* 0x0000a600ffcb7b82 */ /* 0x000e620000000800 */
[----:B------:R-:W-:Y:S01]  /*2120*/  FMUL.FTZ R150, R175, R214 ;  /* 0x000000d6af967220 */ /* 0x000fe20000410000 */
[----:B------:R-:W-:Y:S01]  /*2130*/  PRMT R64, R64, 0x7632, R64 ;  /* 0x0000763240407816 */ /* 0x000fe20000000040 */
[----:B------:R-:W-:Y:S01]  /*2140*/  VIADD R189, R176, 0x1 ;  /* 0x00000001b0bd7836 */ /* 0x000fe20000000000 */
[----:B0-----:R-:W-:Y:S01]  /*2150*/  FSETP.GTU.FTZ.AND P1, PT, R88, R215, PT ;  /* 0x000000d75800720b */ /* 0x001fe20003f3c000 */
[----:B-1----:R-:W-:-:S12]  /*2160*/  FMUL.FTZ R150, R150, R203 ;  /* 0x000000cb96967220 */ /* 0x002fd80000410000 */
[----:B------:R-:W-:Y:S02]  /*2170*/  @P1 LOP3.LUT R36, R36, 0x4, RZ, 0xfc, !PT ;  /* 0x0000000424241812 */ /* 0x000fe400078efcff */
[----:B------:R-:W-:Y:S02]  /*2180*/  FSEL R88, R150, RZ, !P1 ;  /* 0x000000ff96587208 */ /* 0x000fe40004800000 */
[----:B------:R-:W-:-:S03]  /*2190*/  ISETP.NE.AND P1, PT, R176, 0x1, PT ;  /* 0x00000001b000780c */ /* 0x000fc60003f25270 */
[----:B------:R-:W-:-:S10]  /*21a0*/  @P0 FADD.FTZ R88, R169, R88 ;  /* 0x00000058a9580221 */ /* 0x000fd40000010000 */
[----:B------:R-:W-:Y:S05]  /*21b0*/  @!P1 BRA `(.L_x_1316) ;  /* 0x0000000000209947 */ /* 0x000fea0003800000 */
        /* <DEDUP_REMOVED lines=8> */
.L_x_1316:
[----:B------:R-:W-:-:S07]  /*2240*/  IMAD.MOV.U32 R175, RZ, RZ, R126 ;  /* 0x000000ffffaf7224 */ /* 0x000fce00078e007e */
.L_x_1317:
[----:B------:R-:W-:Y:S05]  /*2250*/  BSYNC B1 ;  /* 0x0000000000017941 */ /* 0x000fea0003800000 */
.L_x_1315:
        /* <DEDUP_REMOVED lines=16> */
.L_x_1321:
[----:B------:R-:W-:Y:S05]  /*2360*/  BSYNC B2 ;  /* 0x0000000000027941 */ /* 0x000fea0003800000 */
.L_x_1320:
        /* <DEDUP_REMOVED lines=44> */
.L_x_1319:
[----:B------:R-:W-:Y:S05]  /*2630*/  BSYNC B1 ;  /* 0x0000000000017941 */ /* 0x000fea0003800000 */
.L_x_1318:
[----:B------:R-:W-:Y:S01]  /*2640*/  I2FP.F32.U32 R169, R175 ;  /* 0x000000af00a97245 */ /* 0x000fe20000201000 */
[----:B------:R-:W-:Y:S01]  /*2650*/  IMAD.U32 R175, R64, 0x10000, RZ ;  /* 0x0001000040af7824 */ /* 0x000fe200078e00ff */
[----:B------:R-:W-:Y:S01]  /*2660*/  LOP3.LUT R36, R36, 0xfffffffd, RZ, 0xc0, !PT ;  /* 0xfffffffd24247812 */ /* 0x000fe200078ec0ff */
[----:B------:R-:W-:Y:S01]  /*2670*/  BSSY B1, `(.L_x_1322) ;  /* 0x0000016000017945 */ /* 0x000fe20003800000 */
[----:B------:R-:W-:Y:S01]  /*2680*/  @P0 PRMT R168, R60, 0x7632, R168 ;  /* 0x000076323ca80816 */ /* 0x000fe200000000a8 */
[----:B------:R-:W-:Y:S01]  /*2690*/  FFMA.FTZ R64, R169, R218, 1.1641532182693481445e-10 ;  /* 0x2f000000a9407423 */ /* 0x000fe200000100da */
[----:B------:R-:W-:Y:S01]  /*26a0*/  FMUL.FTZ R150, R175, R214 ;  /* 0x000000d6af967220 */ /* 0x000fe20000410000 */
[----:B------:R-:W-:Y:S02]  /*26b0*/  IADD3 R190, R189, 0x1, RZ ;  /* 0x00000001bdbe7810 */ /* 0x000fe40007ffe0ff */
[----:B------:R-:W-:Y:S01]  /*26c0*/  @P0 IMAD.U32 R168, R168, 0x10000, RZ ;  /* 0x00010000a8a80824 */ /* 0x000fe200078e00ff */
[----:B------:R-:W-:Y:S01]  /*26d0*/  FSETP.GTU.FTZ.AND P1, PT, R64, R215, PT ;  /* 0x000000d74000720b */ /* 0x000fe20003f3c000 */
[----:B------:R-:W-:-:S05]  /*26e0*/  FMUL.FTZ R150, R150, R203 ;  /* 0x000000cb96967220 */ /* 0x000fca0000410000 */
[----:B------:R-:W-:-:S05]  /*26f0*/  FSEL R169, R150, RZ, !P1 ;  /* 0x000000ff96a97208 */ /* 0x000fca0004800000 */
[----:B------:R-:W-:Y:S02]  /*2700*/  @P0 FADD.FTZ R169, R168, R169 ;  /* 0x000000a9a8a90221 */ /* 0x000fe40000010000 */
[----:B------:R-:W-:Y:S02]  /*2710*/  @P1 LOP3.LUT R36, R36, 0x2, RZ, 0xfc, !PT ;  /* 0x0000000224241812 */ /* 0x000fe400078efcff */
[----:B------:R-:W-:-:S13]  /*2720*/  ISETP.NE.AND P1, PT, R189, 0x1, PT ;  /* 0x00000001bd00780c */ /* 0x000fda0003f25270 */
[----:B------:R-:W-:Y:S05]  /*2730*/  @!P1 BRA `(.L_x_1323) ;  /* 0x0000000000209947 */ /* 0x000fea0003800000 */
[----:B------:R-:W-:Y:S01]  /*2740*/  ISETP.NE.AND P1, PT, R189, 0x2, PT ;  /* 0x00000002bd00780c */ /* 0x000fe20003f25270 */
[----:B------:R-:W-:-:S12]  /*2750*/  IMAD.MOV.U32 R64, RZ, RZ, R151 ;  /* 0x000000ffff407224 */ /* 0x000fd800078e0097 */
[----:B------:R-:W-:Y:S05]  /*2760*/  @!P1 BRA `(.L_x_1324) ;  /* 0x0000000000189947 */ /* 0x000fea0003800000 */
[----:B------:R-:W-:Y:S01]  /*2770*/  ISETP.NE.AND P1, PT, R189, 0x3, PT ;  /* 0x00000003bd00780c */ /* 0x000fe20003f25270 */
[----:B------:R-:W-:-:S12]  /*2780*/  IMAD.MOV.U32 R64, RZ, RZ, R153 ;  /* 0x000000ffff407224 */ /* 0x000fd800078e0099 */
[----:B------:R-:W-:Y:S05]  /*2790*/  @P1 BRA `(.L_x_1324) ;  /* 0x00000000000c1947 */ /* 0x000fea0003800000 */
[----:B------:R-:W-:Y:S01]  /*27a0*/  MOV R64, R124 ;  /* 0x0000007c00407202 */ /* 0x000fe20000000f00 */
[----:B------:R-:W-:Y:S06]  /*27b0*/  BRA `(.L_x_1324) ;  /* 0x0000000000047947 */ /* 0x000fec0003800000 */
.L_x_1323:
[----:B------:R-:W-:-:S07]  /*27c0*/  IMAD.MOV.U32 R64, RZ, RZ, R126 ;  /* 0x000000ffff407224 */ /* 0x000fce00078e007e */
.L_x_1324:
[----:B------:R-:W-:Y:S05]  /*27d0*/  BSYNC B1 ;  /* 0x0000000000017941 */ /* 0x000fea0003800000 */
.L_x_1322:
[----:B------:R-:W-:Y:S01]  /*27e0*/  ISETP.NE.AND P1, PT, R190, 0x4, PT ;  /* 0x00000004be00780c */ /* 0x000fe20003f25270 */
[----:B------:R-:W-:-:S12]  /*27f0*/  BSSY B1, `(.L_x_1325) ;  /* 0x000003c000017945 */ /* 0x000fd80003800000 */
[----:B------:R-:W-:Y:S05]  /*2800*/  @P1 BRA `(.L_x_1326) ;  /* 0x0000000000e81947 */ /* 0x000fea0003800000 */
[----:B------:R-:W-:Y:S01]  /*2810*/  VIADD R53, R53, 0x1 ;  /* 0x0000000135357836 */ /* 0x000fe20000000000 */
[----:B------:R-:W-:Y:S03]  /*2820*/  BSSY B2, `(.L_x_1327) ;  /* 0x000000c000027945 */ /* 0x000fe60003800000 */
[C---:B------:R-:W-:Y:S01]  /*2830*/  IMAD.HI.U32 R124, R53.reuse, -0x2daee0ad, RZ ;  /* 0xd2511f53357c7827 */ /* 0x040fe200078e00ff */
[----:B------:R-:W-:-:S13]  /*2840*/  ISETP.NE.AND P1, PT, R53, RZ, PT ;  /* 0x000000ff3500720c */ /* 0x000fda0003f25270 */
[----:B------:R-:W-:Y:S05]  /*2850*/  @P1 BRA `(.L_x_1328) ;  /* 0x0000000000201947 */ /* 0x000fea0003800000 */
[----:B------:R-:W-:-:S04]  /*2860*/  IADD3 R52, R52, 0x1, RZ ;  /* 0x0000000134347810 */ /* 0x000fc80007ffe0ff */
[----:B------:R-:W-:-:S13]  /*2870*/  ISETP.NE.AND P1, PT, R52, RZ, PT ;  /* 0x000000ff3400720c */ /* 0x000fda0003f25270 */
[----:B------:R-:W-:Y:S02]  /*2880*/  @!P1 VIADD R54, R54, 0x1 ;  /* 0x0000000136369836 */ /* 0x000fe40000000000 */
[----:B------:R-:W-:Y:S02]  /*2890*/  @!P1 VIADD R126, R123, 0x1 ;  /* 0x000000017b7e9836 */ /* 0x000fe40000000000 */
[----:B------:R-:W-:Y:S01]  /*28a0*/  @!P1 IMAD.MOV.U32 R52, RZ, RZ, RZ ;  /* 0x000000ffff349224 */ /* 0x000fe200078e00ff */
[----:B------:R-:W-:-:S13]  /*28b0*/  ISETP.NE.AND P2, PT, R54, RZ, !P1 ;  /* 0x000000ff3600720c */ /* 0x000fda0004f45270 */
[----:B------:R-:W-:-:S05]  /*28c0*/  @P2 IADD3 R126, R123, RZ, RZ ;  /* 0x000000ff7b7e2210 */ /* 0x000fca0007ffe0ff */
[----:B------:R-:W-:-:S07]  /*28d0*/  @!P1 IMAD.MOV.U32 R123, RZ, RZ, R126 ;  /* 0x000000ffff7b9224 */ /* 0x000fce00078e007e */
.L_x_1328:
[----:B------:R-:W-:Y:S05]  /*28e0*/  BSYNC B2 ;  /* 0x0000000000027941 */ /* 0x000fea0003800000 */
.L_x_1327:
[----:B------:R-:W-:Y:S01]  /*28f0*/  IMAD.HI.U32 R151, R54, -0x326172a9, RZ ;  /* 0xcd9e8d5736977827 */ /* 0x000fe200078e00ff */
[----:B------:R-:W-:-:S03]  /*2900*/  LOP3.LUT R124, R124, R123, R213, 0x96, !PT ;  /* 0x0000007b7c7c7212 */ /* 0x000fc600078e96d5 */
[----:B------:R-:W-:Y:S01]  /*2910*/  IMAD R153, R54, -0x326172a9, RZ ;  /* 0xcd9e8d5736997824 */ /* 0x000fe200078e02ff */
[----:B------:R-:W-:Y:S01]  /*2920*/  LOP3.LUT R220, R151, R52, R212, 0x96, !PT ;  /* 0x0000003497dc7212 */ /* 0x000fe200078e96d4 */
[----:B------:R-:W-:-:S04]  /*2930*/  IMAD.WIDE.U32 R150, R124, -0x326172a9, RZ ;  /* 0xcd9e8d577c967825 */ /* 0x000fc800078e00ff */
[----:B------:R-:W-:Y:S01]  /*2940*/  IMAD R124, R53, -0x2daee0ad, RZ ;  /* 0xd2511f53357c7824 */ /* 0x000fe200078e02ff */
[----:B------:R-:W-:Y:S01]  /*2950*/  LOP3.LUT R153, R151, R153, R50, 0x96, !PT ;  /* 0x0000009997997212 */ /* 0x000fe200078e9632 */
[----:B------:R-:W-:-:S04]  /*2960*/  IMAD.WIDE.U32 R220, R220, -0x2daee0ad, RZ ;  /* 0xd2511f53dcdc7825 */ /* 0x000fc800078e00ff */
[----:B------:R-:W-:Y:S01]  /*2970*/  IMAD.WIDE.U32 R222, R153, -0x2daee0ad, RZ ;  /* 0xd2511f5399de7825 */ /* 0x000fe200078e00ff */
[----:B------:R-:W-:-:S03]  /*2980*/  LOP3.LUT R124, R221, R124, R51, 0x96, !PT ;  /* 0x0000007cdd7c7212 */ /* 0x000fc600078e9633 */
[----:B------:R-:W-:Y:S01]  /*2990*/  IMAD.MOV.U32 R190, RZ, RZ, RZ ;  /* 0x000000ffffbe7224 */ /* 0x000fe200078e00ff */
        /* <DEDUP_REMOVED lines=29> */
[----:B------:R-:W-:Y:S02]  /*2b70*/  LOP3.LUT R153, R221, R222, R83, 0x96, !PT ;  /* 0x000000dedd997212 */ /* 0x000fe400078e9653 */
[----:B------:R-:W-:Y:S01]  /*2b80*/  MOV R126, R220 ;  /* 0x000000dc007e7202 */ /* 0x000fe20000000f00 */
[----:B------:R-:W-:Y:S01]  /*2b90*/  IMAD.MOV.U32 R124, RZ, RZ, R150 ;  /* 0x000000ffff7c7224 */ /* 0x000fe200078e0096 */
[----:B------:R-:W-:-:S07]  /*2ba0*/  LOP3.LUT R151, R151, R216, R152, 0x96, !PT ;  /* 0x000000d897977212 */ /* 0x000fce00078e9698 */
.L_x_1326:
[----:B------:R-:W-:Y:S05]  /*2bb0*/  BSYNC B1 ;  /* 0x0000000000017941 */ /* 0x000fea0003800000 */
.L_x_1325:
[----:B------:R-:W-:Y:S01]  /*2bc0*/  I2FP.F32.U32 R175, R64 ;  /* 0x0000004000af7245 */ /* 0x000fe20000201000 */
[----:B------:R-:W-:Y:S01]  /*2bd0*/  BSSY B1, `(.L_x_1329) ;  /* 0x0000016000017945 */ /* 0x000fe20003800000 */
[----:B------:R-:W-:Y:S01]  /*2be0*/  SHF.L.U32 R189, R65, 0x10, RZ ;  /* 0x0000001041bd7819 */ /* 0x000fe200000006ff */
[C---:B------:R-:W-:Y:S01]  /*2bf0*/  VIADD R216, R190.reuse, 0x1 ;  /* 0x00000001bed87836 */ /* 0x040fe20000000000 */
[----:B------:R-:W-:Y:S01]  /*2c00*/  ISETP.NE.AND P2, PT, R190, 0x1, PT ;  /* 0x00000001be00780c */ /* 0x000fe20003f45270 */
[----:B------:R-:W-:Y:S01]  /*2c10*/  FFMA.FTZ R64, R175, R218, 1.1641532182693481445e-10 ;  /* 0x2f000000af407423 */ /* 0x000fe200000100da */
[----:B------:R-:W-:Y:S01]  /*2c20*/  PRMT R175, R65, 0x7632, R175 ;  /* 0x0000763241af7816 */ /* 0x000fe200000000af */
[----:B------:R-:W-:Y:S01]  /*2c30*/  FMUL.FTZ R150, R189, R214 ;  /* 0x000000d6bd967220 */ /* 0x000fe20000410000 */
[----:B------:R-:W-:Y:S02]  /*2c40*/  @P0 IMAD.U32 R189, R61, 0x10000, RZ ;  /* 0x000100003dbd0824 */ /* 0x000fe400078e00ff */
[----:B------:R-:W-:Y:S01]  /*2c50*/  FSETP.GTU.FTZ.AND P1, PT, R64, R215, PT ;  /* 0x000000d74000720b */ /* 0x000fe20003f3c000 */
[----:B------:R-:W-:-:S05]  /*2c60*/  FMUL.FTZ R150, R150, R203 ;  /* 0x000000cb96967220 */ /* 0x000fca0000410000 */
[----:B------:R-:W-:-:S05]  /*2c70*/  FSEL R168, R150, RZ, !P1 ;  /* 0x000000ff96a87208 */ /* 0x000fca0004800000 */
[----:B------:R-:W-:Y:S01]  /*2c80*/  @P0 FADD.FTZ R168, R189, R168 ;  /* 0x000000a8bda80221 */ /* 0x000fe20000010000 */
[----:B------:R-:W-:Y:S06]  /*2c90*/  @!P2 BRA `(.L_x_1330) ;  /* 0x000000000020a947 */ /* 0x000fec0003800000 */
[----:B------:R-:W-:Y:S02]  /*2ca0*/  ISETP.NE.AND P2, PT, R190, 0x2, PT ;  /* 0x00000002be00780c */ /* 0x000fe40003f45270 */
[----:B------:R-:W-:-:S11]  /*2cb0*/  MOV R176, R151 ;  /* 0x0000009700b07202 */ /* 0x000fd60000000f00 */
[----:B------:R-:W-:Y:S05]  /*2cc0*/  @!P2 BRA `(.L_x_1331) ;  /* 0x000000000018a947 */ /* 0x000fea0003800000 */
[----:B------:R-:W-:Y:S01]  /*2cd0*/  ISETP.NE.AND P2, PT, R190, 0x3, PT ;  /* 0x00000003be00780c */ /* 0x000fe20003f45270 */
[----:B------:R-:W-:-:S12]  /*2ce0*/  IMAD.MOV.U32 R176, RZ, RZ, R153 ;  /* 0x000000ffffb07224 */ /* 0x000fd800078e0099 */
[----:B------:R-:W-:Y:S05]  /*2cf0*/  @P2 BRA `(.L_x_1331) ;  /* 0x00000000000c2947 */ /* 0x000fea0003800000 */
[----:B------:R-:W-:Y:S01]  /*2d00*/  IMAD.MOV.U32 R176, RZ, RZ, R124 ;  /* 0x000000ffffb07224 */ /* 0x000fe200078e007c */
[----:B------:R-:W-:Y:S06]  /*2d10*/  BRA `(.L_x_1331) ;  /* 0x0000000000047947 */ /* 0x000fec0003800000 */
.L_x_1330:
[----:B------:R-:W-:-:S07]  /*2d20*/  MOV R176, R126 ;  /* 0x0000007e00b07202 */ /* 0x000fce0000000f00 */
.L_x_1331:
[----:B------:R-:W-:Y:S05]  /*2d30*/  BSYNC B1 ;  /* 0x0000000000017941 */ /* 0x000fea0003800000 */
.L_x_1329:
        /* <DEDUP_REMOVED lines=8> */
[----:B------:R-:W-:-:S05]  /*2dc0*/  VIADD R52, R52, 0x1 ;  /* 0x0000000134347836 */ /* 0x000fca0000000000 */
[----:B------:R-:W-:-:S13]  /*2dd0*/  ISETP.NE.AND P2, PT, R52, RZ, PT ;  /* 0x000000ff3400720c */ /* 0x000fda0003f45270 */
[----:B------:R-:W-:Y:S01]  /*2de0*/  @!P2 IADD3 R54, R54, 0x1, RZ ;  /* 0x000000013636a810 */ /* 0x000fe20007ffe0ff */
[----:B------:R-:W-:Y:S01]  /*2df0*/  @!P2 VIADD R65, R123, 0x1 ;  /* 0x000000017b41a836 */ /* 0x000fe20000000000 */
[----:B------:R-:W-:Y:S02]  /*2e00*/  @!P2 MOV R52, RZ ;  /* 0x000000ff0034a202 */ /* 0x000fe40000000f00 */
[----:B------:R-:W-:-:S13]  /*2e10*/  ISETP.NE.AND P3, PT, R54, RZ, !P2 ;  /* 0x000000ff3600720c */ /* 0x000fda0005765270 */
[----:B------:R-:W-:-:S04]  /*2e20*/  @P3 IMAD.MOV R65, RZ, RZ, R123 ;  /* 0x000000ffff413224 */ /* 0x000fc800078e027b */
[----:B------:R-:W-:-:S07]  /*2e30*/  @!P2 IMAD.MOV.U32 R123, RZ, RZ, R65 ;  /* 0x000000ffff7ba224 */ /* 0x000fce00078e0041 */
.L_x_1335:
[----:B------:R-:W-:Y:S05]  /*2e40*/  BSYNC B2 ;  /* 0x0000000000027941 */ /* 0x000fea0003800000 */
.L_x_1334:
        /* <DEDUP_REMOVED lines=42> */
[----:B------:R-:W-:Y:S01]  /*30f0*/  IMAD.MOV.U32 R216, RZ, RZ, RZ ;  /* 0x000000ffffd87224 */ /* 0x000fe200078e00ff */
[----:B------:R-:W-:-:S07]  /*3100*/  MOV R124, R64 ;  /* 0x00000040007c7202 */ /* 0x000fce0000000f00 */
.L_x_1333:
[----:B------:R-:W-:Y:S05]  /*3110*/  BSYNC B1 ;  /* 0x0000000000017941 */ /* 0x000fea0003800000 */
.L_x_1332:
[----:B------:R-:W-:Y:S01]  /*3120*/  I2FP.F32.U32 R65, R176 ;  /* 0x000000b000417245 */ /* 0x000fe20000201000 */
[----:B------:R-:W-:Y:S01]  /*3130*/  IMAD.U32 R175, R175, 0x10000, RZ ;  /* 0x00010000afaf7824 */ /* 0x000fe200078e00ff */
[C---:B------:R-:W-:Y:S01]  /*3140*/  ISETP.NE.AND P3, PT, R216.reuse, 0x1, PT ;  /* 0x00000001d800780c */ /* 0x040fe20003f65270 */
[----:B------:R-:W-:Y:S01]  /*3150*/  BSSY B1, `(.L_x_1336) ;  /* 0x0000014000017945 */ /* 0x000fe20003800000 */
[----:B------:R-:W-:Y:S01]  /*3160*/  @P0 PRMT R176, R61, 0x7632, R176 ;  /* 0x000076323db00816 */ /* 0x000fe200000000b0 */
[----:B------:R-:W-:Y:S01]  /*3170*/  FFMA.FTZ R64, R65, R218, 1.1641532182693481445e-10 ;  /* 0x2f00000041407423 */ /* 0x000fe200000100da */
[----:B------:R-:W-:Y:S01]  /*3180*/  FMUL.FTZ R150, R175, R214 ;  /* 0x000000d6af967220 */ /* 0x000fe20000410000 */
[----:B------:R-:W-:Y:S01]  /*3190*/  VIADD R190, R216, 0x1 ;  /* 0x00000001d8be7836 */ /* 0x000fe20000000000 */
[----:B------:R-:W-:Y:S02]  /*31a0*/  @P0 SHF.L.U32 R176, R176, 0x10, RZ ;  /* 0x00000010b0b00819 */ /* 0x000fe400000006ff */
[----:B------:R-:W-:Y:S01]  /*31b0*/  FMUL.FTZ R150, R150, R203 ;  /* 0x000000cb96967220 */ /* 0x000fe20000410000 */
[----:B------:R-:W-:-:S04]  /*31c0*/  FSETP.GTU.FTZ.AND P2, PT, R64, R215, PT ;  /* 0x000000d74000720b */ /* 0x000fc80003f5c000 */
[----:B------:R-:W-:-:S05]  /*31d0*/  FSEL R175, R150, RZ, !P2 ;  /* 0x000000ff96af7208 */ /* 0x000fca0005000000 */
[----:B------:R-:W-:Y:S01]  /*31e0*/  @P0 FADD.FTZ R175, R176, R175 ;  /* 0x000000afb0af0221 */ /* 0x000fe20000010000 */
[----:B------:R-:W-:Y:S06]  /*31f0*/  @!P3 BRA `(.L_x_1337) ;  /* 0x000000000020b947 */ /* 0x000fec0003800000 */
        /* <DEDUP_REMOVED lines=8> */
.L_x_1337:
[----:B------:R-:W-:-:S07]  /*3280*/  IMAD.MOV.U32 R176, RZ, RZ, R126 ;  /* 0x000000ffffb07224 */ /* 0x000fce00078e007e */
.L_x_1338:
[----:B------:R-:W-:Y:S05]  /*3290*/  BSYNC B1 ;  /* 0x0000000000017941 */ /* 0x000fea0003800000 */
.L_x_1336:
        /* <DEDUP_REMOVED lines=16> */
.L_x_1342:
[----:B------:R-:W-:Y:S05]  /*33a0*/  BSYNC B2 ;  /* 0x0000000000027941 */ /* 0x000fea0003800000 */
.L_x_1341:
        /* <DEDUP_REMOVED lines=44> */
.L_x_1340:
[----:B------:R-:W-:Y:S05]  /*3670*/  BSYNC B1 ;  /* 0x0000000000017941 */ /* 0x000fea0003800000 */
.L_x_1339:
[----:B------:R-:W-:Y:S01]  /*3680*/  I2FP.F32.U32 R65, R176 ;  /* 0x000000b000417245 */ /* 0x000fe20000201000 */
[----:B------:R-:W-:Y:S01]  /*3690*/  IMAD.U32 R189, R66, 0x10000, RZ ;  /* 0x0001000042bd7824 */ /* 0x000fe200078e00ff */
[----:B------:R-:W-:Y:S01]  /*36a0*/  ISETP.NE.AND P4, PT, R190, 0x1, PT ;  /* 0x00000001be00780c */ /* 0x000fe20003f85270 */
[----:B------:R-:W-:Y:S01]  /*36b0*/  BSSY B1, `(.L_x_1343) ;  /* 0x0000014000017945 */ /* 0x000fe20003800000 */
[----:B------:R-:W-:Y:S01]  /*36c0*/  PRMT R66, R66, 0x7632, R66 ;  /* 0x0000763242427816 */ /* 0x000fe20000000042 */
[----:B------:R-:W-:Y:S01]  /*36d0*/  FFMA.FTZ R64, R65, R218, 1.1641532182693481445e-10 ;  /* 0x2f00000041407423 */ /* 0x000fe200000100da */
[----:B------:R-:W-:Y:S01]  /*36e0*/  FMUL.FTZ R150, R189, R214 ;  /* 0x000000d6bd967220 */ /* 0x000fe20000410000 */
[----:B------:R-:W-:Y:S01]  /*36f0*/  @P0 IMAD.U32 R65, R62, 0x10000, RZ ;  /* 0x000100003e410824 */ /* 0x000fe200078e00ff */
[----:B------:R-:W-:Y:S02]  /*3700*/  IADD3 R216, R190, 0x1, RZ ;  /* 0x00000001bed87810 */ /* 0x000fe40007ffe0ff */
        /* <DEDUP_REMOVED lines=13> */
.L_x_1344:
[----:B------:R-:W-:-:S07]  /*37e0*/  IMAD.MOV.U32 R189, RZ, RZ, R126 ;  /* 0x000000ffffbd7224 */ /* 0x000fce00078e007e */
.L_x_1345:
[----:B------:R-:W-:Y:S05]  /*37f0*/  BSYNC B1 ;  /* 0x0000000000017941 */ /* 0x000fea0003800000 */
.L_x_1343:
        /* <DEDUP_REMOVED lines=16> */
.L_x_1349:
[----:B------:R-:W-:Y:S05]  /*3900*/  BSYNC B2 ;  /* 0x0000000000027941 */ /* 0x000fea0003800000 */
.L_x_1348:
        /* <DEDUP_REMOVED lines=39> */
[----:B------:R-:W-:Y:S02]  /*3b80*/  MOV R126, R216 ;  /* 0x000000d8007e7202 */ /* 0x000fe40000000f00 */
[----:B------:R-:W-:Y:S01]  /*3b90*/  LOP3.LUT R153, R217, R220, R83, 0x96, !PT ;  /* 0x000000dcd9997212 */ /* 0x000fe200078e9653 */
[----:B------:R-:W-:Y:S01]  /*3ba0*/  IMAD.MOV.U32 R124, RZ, RZ, R64 ;  /* 0x000000ffff7c7224 */ /* 0x000fe200078e0040 */
[----:B------:R-:W-:Y:S01]  /*3bb0*/  LOP3.LUT R151, R65, R150, R152, 0x96, !PT ;  /* 0x0000009641977212 */ /* 0x000fe200078e9698 */
[----:B------:R-:W-:-:S07]  /*3bc0*/  IMAD.MOV.U32 R216, RZ, RZ, RZ ;  /* 0x000000ffffd87224 */ /* 0x000fce00078e00ff */
.L_x_1347:
[----:B------:R-:W-:Y:S05]  /*3bd0*/  BSYNC B1 ;  /* 0x0000000000017941 */ /* 0x000fea0003800000 */
.L_x_1346:
[----:B------:R-:W-:Y:S01]  /*3be0*/  I2FP.F32.U32 R65, R189 ;  /* 0x000000bd00417245 */ /* 0x000fe20000201000 */
[----:B------:R-:W-:Y:S01]  /*3bf0*/  BSSY B1, `(.L_x_1350) ;  /* 0x0000016000017945 */ /* 0x000fe20003800000 */
[----:B------:R-:W-:Y:S01]  /*3c00*/  SHF.L.U32 R189, R66, 0x10, RZ ;  /* 0x0000001042bd7819 */ /* 0x000fe200000006ff */
[C---:B------:R-:W-:Y:S01]  /*3c10*/  VIADD R221, R216.reuse, 0x1 ;  /* 0x00000001d8dd7836 */ /* 0x040fe20000000000 */
[----:B------:R-:W-:Y:S01]  /*3c20*/  ISETP.NE.AND P5, PT, R216, 0x1, PT ;  /* 0x00000001d800780c */ /* 0x000fe20003fa5270 */
[----:B------:R-:W-:Y:S01]  /*3c30*/  FFMA.FTZ R64, R65, R218, 1.1641532182693481445e-10 ;  /* 0x2f00000041407423 */ /* 0x000fe200000100da */
[----:B------:R-:W-:Y:S01]  /*3c40*/  @P0 PRMT R150, R62, 0x7632, R150 ;  /* 0x000076323e960816 */ /* 0x000fe20000000096 */
[----:B------:R-:W-:-:S03]  /*3c50*/  FMUL.FTZ R66, R189, R214 ;  /* 0x000000d6bd427220 */ /* 0x000fc60000410000 */
[----:B------:R-:W-:Y:S01]  /*3c60*/  FSETP.GTU.FTZ.AND P4, PT, R64, R215, PT ;  /* 0x000000d74000720b */ /* 0x000fe20003f9c000 */
[----:B------:R-:W-:Y:S01]  /*3c70*/  FMUL.FTZ R66, R66, R203 ;  /* 0x000000cb42427220 */ /* 0x000fe20000410000 */
[----:B------:R-:W-:-:S04]  /*3c80*/  @P0 IMAD.U32 R150, R150, 0x10000, RZ ;  /* 0x0001000096960824 */ /* 0x000fc800078e00ff */
        /* <DEDUP_REMOVED lines=11> */
.L_x_1351:
[----:B------:R-:W-:-:S07]  /*3d40*/  MOV R66, R126 ;  /* 0x0000007e00427202 */ /* 0x000fce0000000f00 */
.L_x_1352:
[----:B------:R-:W-:Y:S05]  /*3d50*/  BSYNC B1 ;  /* 0x0000000000017941 */ /* 0x000fea0003800000 */
.L_x_1350:
        /* <DEDUP_REMOVED lines=16> */
.L_x_1356:
[----:B------:R-:W-:Y:S05]  /*3e60*/  BSYNC B2 ;  /* 0x0000000000027941 */ /* 0x000fea0003800000 */
.L_x_1355:
        /* <DEDUP_REMOVED lines=44> */
.L_x_1354:
[----:B------:R-:W-:Y:S05]  /*4130*/  BSYNC B1 ;  /* 0x0000000000017941 */ /* 0x000fea0003800000 */
.L_x_1353:
[----:B------:R-:W-:Y:S01]  /*4140*/  I2FP.F32.U32 R65, R66 ;  /* 0x0000004200417245 */ /* 0x000fe20000201000 */
[----:B------:R-:W-:Y:S01]  /*4150*/  IMAD.U32 R217, R67, 0x10000, RZ ;  /* 0x0001000043d97824 */ /* 0x000fe200078e00ff */
[----:B------:R-:W-:Y:S01]  /*4160*/  ISETP.NE.AND P6, PT, R221, 0x1, PT ;  /* 0x00000001dd00780c */ /* 0x000fe20003fc5270 */
[----:B------:R-:W-:Y:S01]  /*4170*/  BSSY B1, `(.L_x_1357) ;  /* 0x0000014000017945 */ /* 0x000fe20003800000 */
[----:B------:R-:W-:Y:S01]  /*4180*/  PRMT R219, R67, 0x7632, R219 ;  /* 0x0000763243db7816 */ /* 0x000fe200000000db */
[----:B------:R-:W-:Y:S01]  /*4190*/  FFMA.FTZ R64, R65, R218, 1.1641532182693481445e-10 ;  /* 0x2f00000041407423 */ /* 0x000fe200000100da */
[----:B------:R-:W-:Y:S01]  /*41a0*/  FMUL.FTZ R66, R217, R214 ;  /* 0x000000d6d9427220 */ /* 0x000fe20000410000 */
[----:B------:R-:W-:Y:S01]  /*41b0*/  @P0 SHF.L.U32 R65, R63, 0x10, RZ ;  /* 0x000000103f410819 */ /* 0x000fe200000006ff */
[----:B------:R-:W-:Y:S02]  /*41c0*/  VIADD R150, R221, 0x1 ;  /* 0x00000001dd967836 */ /* 0x000fe40000000000 */
        /* <DEDUP_REMOVED lines=13> */
.L_x_1358:
[----:B------:R-:W-:-:S07]  /*42a0*/  IMAD.MOV.U32 R220, RZ, RZ, R126 ;  /* 0x000000ffffdc7224 */ /* 0x000fce00078e007e */
.L_x_1359:
[----:B------:R-:W-:Y:S05]  /*42b0*/  BSYNC B1 ;  /* 0x0000000000017941 */ /* 0x000fea0003800000 */
.L_x_1357:
        /* <DEDUP_REMOVED lines=8> */
[----:B------:R-:W-:Y:S01]  /*4340*/  VIADD R52, R52, 0x1 ;  /* 0x0000000134347836 */ /* 0x000fe20000000000 */
[----:B------:R-:W-:-:S04]  /*4350*/  P2R R65, PR, RZ, 0x1 ;  /* 0x00000001ff417803 */ /* 0x000fc80000000000 */
[----:B------:R-:W-:-:S13]  /*4360*/  ISETP.NE.AND P6, PT, R52, RZ, PT ;  /* 0x000000ff3400720c */ /* 0x000fda0003fc5270 */
[----:B------:R-:W-:Y:S01]  /*4370*/  @!P6 VIADD R54, R54, 0x1 ;  /* 0x000000013636e836 */ /* 0x000fe20000000000 */
[----:B------:R-:W-:Y:S01]  /*4380*/  @!P6 IADD3 R66, R123, 0x1, RZ ;  /* 0x000000017b42e810 */ /* 0x000fe20007ffe0ff */
[----:B------:R-:W-:-:S03]  /*4390*/  @!P6 IMAD.MOV.U32 R52, RZ, RZ, RZ ;  /* 0x000000ffff34e224 */ /* 0x000fc600078e00ff */
[----:B------:R-:W-:-:S13]  /*43a0*/  ISETP.NE.AND P0, PT, R54, RZ, !P6 ;  /* 0x000000ff3600720c */ /* 0x000fda0007705270 */
[----:B------:R-:W-:Y:S01]  /*43b0*/  @P0 IMAD.MOV R66, RZ, RZ, R123 ;  /* 0x000000ffff420224 */ /* 0x000fe200078e027b */
[----:B------:R-:W-:-:S04]  /*43c0*/  ISETP.NE.AND P0, PT, R65, RZ, PT ;  /* 0x000000ff4100720c */ /* 0x000fc80003f05270 */
[----:B------:R-:W-:-:S09]  /*43d0*/  @!P6 MOV R123, R66 ;  /* 0x00000042007be202 */ /* 0x000fd20000000f00 */
.L_x_1363:
[----:B------:R-:W-:Y:S05]  /*43e0*/  BSYNC B2 ;  /* 0x0000000000027941 */ /* 0x000fea0003800000 */
.L_x_1362:
        /* <DEDUP_REMOVED lines=41> */
[----:B------:R-:W-:Y:S01]  /*4680*/  HFMA2.MMA R150, -RZ, RZ, 0, 0 ;  /* 0x00000000ff967435 */ /* 0x000fe200000001ff */
[----:B------:R-:W-:Y:S01]  /*4690*/  LOP3.LUT R151, R65, R66, R152, 0x96, !PT ;  /* 0x0000004241977212 */ /* 0x000fe200078e9698 */
[----:B------:R-:W-:-:S09]  /*46a0*/  IMAD.MOV.U32 R124, RZ, RZ, R64 ;  /* 0x000000ffff7c7224 */ /* 0x000fd200078e0040 */
.L_x_1361:
[----:B------:R-:W-:Y:S05]  /*46b0*/  BSYNC B1 ;  /* 0x0000000000017941 */ /* 0x000fea0003800000 */
.L_x_1360:
[----:B------:R-:W-:Y:S01]  /*46c0*/  I2FP.F32.U32 R65, R220 ;  /* 0x000000dc00417245 */ /* 0x000fe20000201000 */
[----:B------:R-:W-:Y:S01]  /*46d0*/  IMAD.U32 R219, R219, 0x10000, RZ ;  /* 0x00010000dbdb7824 */ /* 0x000fe200078e00ff */
[----:B------:R-:W-:Y:S02]  /*46e0*/  SEL R67, RZ, 0x100, P4 ;  /* 0x00000100ff437807 */ /* 0x000fe40002000000 */
[----:B------:R-:W-:Y:S01]  /*46f0*/  SEL R224, RZ, 0x10000, P5 ;  /* 0x00010000ffe07807 */ /* 0x000fe20002800000 */
[----:B------:R-:W-:Y:S01]  /*4700*/  FFMA.FTZ R218, R65, R218, 1.1641532182693481445e-10 ;  /* 0x2f00000041da7423 */ /* 0x000fe200000100da */
[----:B------:R-:W-:Y:S01]  /*4710*/  FMUL.FTZ R64, R219, R214 ;  /* 0x000000d6db407220 */ /* 0x000fe20000410000 */
[----:B------:R-:W-:Y:S02]  /*4720*/  @P0 PRMT R65, R63, 0x7632, R65 ;  /* 0x000076323f410816 */ /* 0x000fe40000000041 */
[----:B------:R-:W-:Y:S01]  /*4730*/  LOP3.LUT P5, RZ, R36, 0x2, RZ, 0xc0, !PT ;  /* 0x0000000224ff7812 */ /* 0x000fe200078ac0ff */
[----:B------:R-:W-:Y:S01]  /*4740*/  FMUL.FTZ R64, R64, R203 ;  /* 0x000000cb40407220 */ /* 0x000fe20000410000 */
[----:B------:R-:W-:Y:S01]  /*4750*/  FSETP.GTU.FTZ.AND P4, PT, R218, R215, PT ;  /* 0x000000d7da00720b */ /* 0x000fe20003f9c000 */
[----:B------:R-:W-:Y:S01]  /*4760*/  @P0 IMAD.U32 R66, R65, 0x10000, RZ ;  /* 0x0001000041420824 */ /* 0x000fe200078e00ff */
[----:B------:R-:W-:-:S02]  /*4770*/  SEL R222, RZ, 0x1, P1 ;  /* 0x00000001ffde7807 */ /* 0x000fc40000800000 */
[----:B------:R-:W-:Y:S02]  /*4780*/  FSEL R203, R64, RZ, !P4 ;  /* 0x000000ff40cb7208 */ /* 0x000fe40006000000 */
[----:B------:R-:W-:Y:S01]  /*4790*/  SEL R64, RZ, 0x1, P2 ;  /* 0x00000001ff407807 */ /* 0x000fe20001000000 */
[----:B------:R-:W-:Y:S01]  /*47a0*/  IMAD.WIDE.U32 R222, R222, 0x10000, RZ ;  /* 0x00010000dede7825 */ /* 0x000fe200078e00ff */
[----:B------:R-:W-:-:S03]  /*47b0*/  SEL R220, RZ, 0x1, P5 ;  /* 0x00000001ffdc7807 */ /* 0x000fc60002800000 */
[----:B------:R-:W-:Y:S01]  /*47c0*/  @P0 FADD.FTZ R203, R66, R203 ;  /* 0x000000cb42cb0221 */ /* 0x000fe20000010000 */
[----:B------:R-:W-:Y:S01]  /*47d0*/  SEL R66, RZ, 0x1000000, P4 ;  /* 0x01000000ff427807 */ /* 0x000fe20002000000 */
[----:B------:R-:W-:Y:S01]  /*47e0*/  IMAD.WIDE.U32 R64, R64, 0x1000000, RZ ;  /* 0x0100000040407825 */ /* 0x000fe200078e00ff */
[----:B------:R-:W-:Y:S02]  /*47f0*/  LEA R218, P0, R210, UR10, 0x4 ;  /* 0x0000000ad2da7c11 */ /* 0x000fe4000f8020ff */
[----:B------:R-:W-:Y:S01]  /*4800*/  LOP3.LUT P6, RZ, R36, 0x4, RZ, 0xc0, !PT ;  /* 0x0000000424ff7812 */ /* 0x000fe200078cc0ff */
[----:B------:R-:W-:Y:S01]  /*4810*/  IMAD.WIDE.U32 R220, R220, 0x100, RZ ;  /* 0x00000100dcdc7825 */ /* 0x000fe200078e00ff */
[----:B------:R-:W-:Y:S02]  /*4820*/  SEL R225, RZ, 0x1, P3 ;  /* 0x00000001ffe17807 */ /* 0x000fe40001800000 */
[----:B------:R-:W-:Y:S02]  /*4830*/  LOP3.LUT R66, R67, R66, R224, 0xfe, !PT ;  /* 0x0000004243427212 */ /* 0x000fe400078efee0 */
[----:B------:R-:W-:-:S02]  /*4840*/  LEA.HI.X R219, R210, UR11, RZ, 0x4, P0 ;  /* 0x0000000bd2db7c11 */ /* 0x000fc400080f24ff */
[----:B------:R-:W-:Y:S02]  /*4850*/  SEL R215, RZ, 0x1, P6 ;  /* 0x00000001ffd77807 */ /* 0x000fe40003000000 */
[----:B------:R-:W-:Y:S02]  /*4860*/  LEA R216, P0, R210, UR12, 0x3 ;  /* 0x0000000cd2d87c11 */ /* 0x000fe4000f8018ff */
[----:B------:R-:W-:Y:S02]  /*4870*/  LOP3.LUT R220, R220, R64, R222, 0xfe, !PT ;  /* 0x00000040dcdc7212 */ /* 0x000fe400078efede */
[----:B------:R-:W-:Y:S02]  /*4880*/  LOP3.LUT R225, R65, R66, R225, 0xfe, !PT ;  /* 0x0000004241e17212 */ /* 0x000fe400078efee1 */
[----:B------:R-:W-:Y:S02]  /*4890*/  F2FP.BF16.F32.PACK_AB R66, R189, R176 ;  /* 0x000000b0bd42723e */ /* 0x000fe400000010ff */
[----:B------:R-:W-:-:S02]  /*48a0*/  F2FP.BF16.F32.PACK_AB R65, R175, R168 ;  /* 0x000000a8af41723e */ /* 0x000fc400000010ff */
[----:B------:R-:W-:Y:S02]  /*48b0*/  F2FP.BF16.F32.PACK_AB R64, R169, R88 ;  /* 0x00000058a940723e */ /* 0x000fe400000010ff */
[----:B------:R-:W-:Y:S02]  /*48c0*/  F2FP.BF16.F32.PACK_AB R67, R203, R190 ;  /* 0x000000becb43723e */ /* 0x000fe400000010ff */
[----:B------:R-:W-:Y:S02]  /*48d0*/  LEA.HI.X R217, R210, UR13, RZ, 0x3, P0 ;  /* 0x0000000dd2d97c11 */ /* 0x000fe400080f1cff */
[----:B------:R-:W-:Y:S01]  /*48e0*/  LOP3.LUT R220, R220, R215, RZ, 0xfc, !PT ;  /* 0x000000d7dcdc7212 */ /* 0x000fe200078efcff */
[----:B------:R0:W-:Y:S01]  /*48f0*/  STG.E.128 desc[UR4][R218.64], R64 ;  /* 0x00000040da007986 */ /* 0x0001e2000c101d04 */
[----:B------:R-:W-:Y:S02]  /*4900*/  LOP3.LUT R221, R221, R225, R223, 0xfe, !PT ;  /* 0x000000e1dddd7212 */ /* 0x000fe400078efedf */
[----:B------:R-:W-:-:S03]  /*4910*/  IADD3 R215, R210, 0x80, RZ ;  /* 0x00000080d2d77810 */ /* 0x000fc60007ffe0ff */
[----:B------:R0:W-:Y:S04]  /*4920*/  STG.E.64 desc[UR4][R216.64], R220 ;  /* 0x000000dcd8007986 */ /* 0x0001e8000c101b04 */
.L_x_1307:
[----:B------:R-:W-:Y:S05]  /*4930*/  BSYNC B0 ;  /* 0x0000000000007941 */ /* 0x000fea0003800000 */
.L_x_1306:
[----:B------:R-:W-:Y:S01]  /*4940*/  LOP3.LUT P0, RZ, R36, 0x400, RZ, 0xc0, !PT ;  /* 0x0000040024ff7812 */ /* 0x000fe2000780c0ff */
        /* <DEDUP_REMOVED lines=22> */
.L_x_1367:
[----:B------:R-:W-:-:S07]  /*4ab0*/  IMAD.MOV.U32 R155, RZ, RZ, R126 ;  /* 0x000000ffff9b7224 */ /* 0x000fce00078e007e */
.L_x_1368:
[----:B------:R-:W-:Y:S05]  /*4ac0*/  BSYNC B1 ;  /* 0x0000000000017941 */ /* 0x000fea0003800000 */
.L_x_1366:
        /* <DEDUP_REMOVED lines=16> */
.L_x_1372:
[----:B------:R-:W-:Y:S05]  /*4bd0*/  BSYNC B2 ;  /* 0x0000000000027941 */ /* 0x000fea0003800000 */
.L_x_1371:
        /* <DEDUP_REMOVED lines=44> */
.L_x_1370:
[----:B------:R-:W-:Y:S05]  /*4ea0*/  BSYNC B1 ;  /* 0x0000000000017941 */ /* 0x000fea0003800000 */
.L_x_1369:
        /* <DEDUP_REMOVED lines=27> */
.L_x_1374:
[----:B------:R-:W-:-:S07]  /*5060*/  IMAD.MOV.U32 R177, RZ, RZ, R126 ;  /* 0x000000ffffb17224 */ /* 0x000fce00078e007e */
.L_x_1375:
[----:B------:R-:W-:Y:S05]  /*5070*/  BSYNC B1 ;  /* 0x0000000000017941 */ /* 0x000fea0003800000 */
.L_x_1373:
        /* <DEDUP_REMOVED lines=16> */
.L_x_1379:
[----:B------:R-:W-:Y:S05]  /*5180*/  BSYNC B2 ;  /* 0x0000000000027941 */ /* 0x000fea0003800000 */
.L_x_1378:
        /* <DEDUP_REMOVED lines=42> */
[----:B------:R-:W-:Y:S01]  /*5430*/  HFMA2.MMA R166, -RZ, RZ, 0, 0 ;  /* 0x00000000ffa67435 */ /* 0x000fe200000001ff */
[----:B------:R-:W-:-:S10]  /*5440*/  IMAD.MOV.U32 R124, RZ, RZ, R150 ;  /* 0x000000ffff7c7224 */ /* 0x000fd400078e0096 */
.L_x_1377:
[----:B------:R-:W-:Y:S05]  /*5450*/  BSYNC B1 ;  /* 0x0000000000017941 */ /* 0x000fea0003800000 */
.L_x_1376:
        /* <DEDUP_REMOVED lines=24> */
.L_x_1381:
[----:B------:R-:W-:-:S07]  /*55e0*/  IMAD.MOV.U32 R64, RZ, RZ, R126 ;  /* 0x000000ffff407224 */ /* 0x000fce00078e007e */
.L_x_1382:
[----:B------:R-:W-:Y:S05]  /*55f0*/  BSYNC B1 ;  /* 0x0000000000017941 */ /* 0x000fea0003800000 */
.L_x_1380:
        /* <DEDUP_REMOVED lines=16> */
.L_x_1386:
[----:B------:R-:W-:Y:S05]  /*5700*/  BSYNC B2 ;  /* 0x0000000000027941 */ /* 0x000fea0003800000 */
.L_x_1385:
        /* <DEDUP_REMOVED lines=42> */
[----:B------:R-:W-:Y:S01]  /*59b0*/  LOP3.LUT R151, R151, R216, R152, 0x96, !PT ;  /* 0x000000d897977212 */ /* 0x000fe200078e9698 */
[----:B------:R-:W-:-:S07]  /*59c0*/  IMAD.MOV.U32 R150, RZ, RZ, RZ ;  /* 0x000000ffff967224 */ /* 0x000fce00078e00ff */
.L_x_1384:
[----:B------:R-:W-:Y:S05]  /*59d0*/  BSYNC B1 ;  /* 0x0000000000017941 */ /* 0x000fea0003800000 */
.L_x_1383:
[----:B------:R-:W-:Y:S01]  /*59e0*/  I2FP.F32.U32 R64, R64 ;  /* 0x0000004000407245 */ /* 0x000fe20000201000 */
[----:B------:R-:W-:Y:S01]  /*59f0*/  @P0 IMAD.U32 R217, R61, 0x10000, RZ ;  /* 0x000100003dd90824 */ /* 0x000fe200078e00ff */
[----:B------:R-:W-:Y:S01]  /*5a00*/  SHF.L.U32 R191, R65, 0x10, RZ ;  /* 0x0000001041bf7819 */ /* 0x000fe200000006ff */
[----:B------:R-:W-:Y:S01]  /*5a10*/  BSSY B1, `(.L_x_1387) ;  /* 0x0000014000017945 */ /* 0x000fe20003800000 */
[----:B------:R-:W-:Y:S01]  /*5a20*/  ISETP.NE.AND P2, PT, R150, 0x1, PT ;  /* 0x000000019600780c */ /* 0x000fe20003f45270 */
[----:B------:R-:W-:Y:S02]  /*5a30*/  FFMA.FTZ R177, R64, R219, 1.1641532182693481445e-10 ;  /* 0x2f00000040b17423 */ /* 0x000fe400000100db */
[----:B------:R-:W-:-:S03]  /*5a40*/  FMUL.FTZ R191, R191, R214 ;  /* 0x000000d6bfbf7220 */ /* 0x000fc60000410000 */
[----:B------:R-:W-:Y:S01]  /*5a50*/  FSETP.GTU.FTZ.AND P1, PT, R177, R218, PT ;  /* 0x000000dab100720b */ /* 0x000fe20003f3c000 */
[----:B------:R-:W-:Y:S01]  /*5a60*/  FMUL.FTZ R191, R191, R204 ;  /* 0x000000ccbfbf7220 */ /* 0x000fe20000410000 */
[----:B------:R-:W-:-:S04]  /*5a70*/  PRMT R177, R65, 0x7632, R177 ;  /* 0x0000763241b17816 */ /* 0x000fc800000000b1 */
[----:B------:R-:W-:Y:S01]  /*5a80*/  FSEL R166, R191, RZ, !P1 ;  /* 0x000000ffbfa67208 */ /* 0x000fe20004800000 */
[----:B------:R-:W-:-:S04]  /*5a90*/  VIADD R191, R150, 0x1 ;  /* 0x0000000196bf7836 */ /* 0x000fc80000000000 */
        /* <DEDUP_REMOVED lines=10> */
.L_x_1388:
[----:B------:R-:W-:-:S07]  /*5b40*/  MOV R178, R126 ;  /* 0x0000007e00b27202 */ /* 0x000fce0000000f00 */
.L_x_1389:
[----:B------:R-:W-:Y:S05]  /*5b50*/  BSYNC B1 ;  /* 0x0000000000017941 */ /* 0x000fea0003800000 */
.L_x_1387:
        /* <DEDUP_REMOVED lines=16> */
.L_x_1393:
[----:B------:R-:W-:Y:S05]  /*5c60*/  BSYNC B2 ;  /* 0x0000000000027941 */ /* 0x000fea0003800000 */
.L_x_1392:
        /* <DEDUP_REMOVED lines=42> */
[----:B------:R-:W-:Y:S02]  /*5f10*/  LOP3.LUT R151, R65, R150, R152, 0x96, !PT ;  /* 0x0000009641977212 */ /* 0x000fe400078e9698 */
[----:B------:R-:W-:-:S07]  /*5f20*/  MOV R124, R64 ;  /* 0x00000040007c7202 */ /* 0x000fce0000000f00 */
.L_x_1391:
[----:B------:R-:W-:Y:S05]  /*5f30*/  BSYNC B1 ;  /* 0x0000000000017941 */ /* 0x000fea0003800000 */
.L_x_1390:
[----:B------:R-:W-:Y:S01]  /*5f40*/  I2FP.F32.U32 R64, R178 ;  /* 0x000000b200407245 */ /* 0x000fe20000201000 */
[----:B------:R-:W-:Y:S01]  /*5f50*/  IMAD.U32 R177, R177, 0x10000, RZ ;  /* 0x00010000b1b17824 */ /* 0x000fe200078e00ff */
[----:B------:R-:W-:Y:S01]  /*5f60*/  ISETP.NE.AND P3, PT, R191, 0x1, PT ;  /* 0x00000001bf00780c */ /* 0x000fe20003f65270 */
        /* <DEDUP_REMOVED lines=19> */
.L_x_1395:
[----:B------:R-:W-:-:S07]  /*60a0*/  IMAD.MOV.U32 R178, RZ, RZ, R126 ;  /* 0x000000ffffb27224 */ /* 0x000fce00078e007e */
.L_x_1396:
[----:B------:R-:W-:Y:S05]  /*60b0*/  BSYNC B1 ;  /* 0x0000000000017941 */ /* 0x000fea0003800000 */
.L_x_1394:
        /* <DEDUP_REMOVED lines=16> */
.L_x_1400:
[----:B------:R-:W-:Y:S05]  /*61c0*/  BSYNC B2 ;  /* 0x0000000000027941 */ /* 0x000fea0003800000 */
.L_x_1399:
        /* <DEDUP_REMOVED lines=44> */
.L_x_1398:
[----:B------:R-:W-:Y:S05]  /*6490*/  BSYNC B1 ;  /* 0x0000000000017941 */ /* 0x000fea0003800000 */
.L_x_1397:
[----:B------:R-:W-:Y:S01]  /*64a0*/  I2FP.F32.U32 R64, R178 ;  /* 0x000000b200407245 */ /* 0x000fe20000201000 */
[----:B------:R-:W-:Y:S01]  /*64b0*/  IMAD.U32 R191, R66, 0x10000, RZ ;  /* 0x0001000042bf7824 */ /* 0x000fe200078e00ff */
[----:B------:R-:W-:Y:S01]  /*64c0*/  ISETP.NE.AND P4, PT, R192, 0x1, PT ;  /* 0x00000001c000780c */ /* 0x000fe20003f85270 */
[----:B------:R-:W-:Y:S01]  /*64d0*/  @P0 IMAD.U32 R217, R62, 0x10000, RZ ;  /* 0x000100003ed90824 */ /* 0x000fe200078e00ff */
[----:B------:R-:W-:Y:S01]  /*64e0*/  BSSY B1, `(.L_x_1401) ;  /* 0x0000013000017945 */ /* 0x000fe20003800000 */
[----:B------:R-:W-:Y:S01]  /*64f0*/  FFMA.FTZ R65, R64, R219, 1.1641532182693481445e-10 ;  /* 0x2f00000040417423 */ /* 0x000fe200000100db */
[----:B------:R-:W-:Y:S01]  /*6500*/  FMUL.FTZ R191, R191, R214 ;  /* 0x000000d6bfbf7220 */ /* 0x000fe20000410000 */
[----:B------:R-:W-:Y:S02]  /*6510*/  PRMT R66, R66, 0x7632, R66 ;  /* 0x0000763242427816 */ /* 0x000fe40000000042 */
[----:B------:R-:W-:Y:S01]  /*6520*/  IADD3 R150, R192, 0x1, RZ ;  /* 0x00000001c0967810 */ /* 0x000fe20007ffe0ff */
        /* <DEDUP_REMOVED lines=13> */
.L_x_1402:
[----:B------:R-:W-:-:S07]  /*6600*/  IMAD.MOV.U32 R191, RZ, RZ, R126 ;  /* 0x000000ffffbf7224 */ /* 0x000fce00078e007e */
.L_x_1403:
[----:B------:R-:W-:Y:S05]  /*6610*/  BSYNC B1 ;  /* 0x0000000000017941 */ /* 0x000fea0003800000 */
.L_x_1401:
        /* <DEDUP_REMOVED lines=16> */
.L_x_1407:
[----:B------:R-:W-:Y:S05]  /*6720*/  BSYNC B2 ;  /* 0x0000000000027941 */ /* 0x000fea0003800000 */
.L_x_1406:
        /* <DEDUP_REMOVED lines=44> */
.L_x_1405:
[----:B------:R-:W-:Y:S05]  /*69f0*/  BSYNC B1 ;  /* 0x0000000000017941 */ /* 0x000fea0003800000 */
.L_x_1404:
        /* <DEDUP_REMOVED lines=22> */
.L_x_1409:
[----:B------:R-:W-:-:S07]  /*6b60*/  MOV R66, R126 ;  /* 0x0000007e00427202 */ /* 0x000fce0000000f00 */
.L_x_1410:
[----:B------:R-:W-:Y:S05]  /*6b70*/  BSYNC B1 ;  /* 0x0000000000017941 */ /* 0x000fea0003800000 */
.L_x_1408:
        /* <DEDUP_REMOVED lines=16> */
.L_x_1414:
[----:B------:R-:W-:Y:S05]  /*6c80*/  BSYNC B2 ;  /* 0x0000000000027941 */ /* 0x000fea0003800000 */
.L_x_1413:
        /* <DEDUP_REMOVED lines=44> */
.L_x_1412:
[----:B------:R-:W-:Y:S05]  /*6f50*/  BSYNC B1 ;  /* 0x0000000000017941 */ /* 0x000fea0003800000 */
.L_x_1411:
[----:B------:R-:W-:Y:S01]  /*6f60*/  I2FP.F32.U32 R64, R66 ;  /* 0x0000004200407245 */ /* 0x000fe20000201000 */
[----:B------:R-:W-:Y:S01]  /*6f70*/  IMAD.U32 R217, R67, 0x10000, RZ ;  /* 0x0001000043d97824 */ /* 0x000fe200078e00ff */
[----:B------:R-:W-:Y:S01]  /*6f80*/  ISETP.NE.AND P6, PT, R216, 0x1, PT ;  /* 0x00000001d800780c */ /* 0x000fe20003fc5270 */
[----:B------:R-:W-:Y:S01]  /*6f90*/  BSSY B1, `(.L_x_1415) ;  /* 0x0000014000017945 */ /* 0x000fe20003800000 */
[----:B------:R-:W-:Y:S01]  /*6fa0*/  @P0 SHF.L.U32 R221, R63, 0x10, RZ ;  /* 0x000000103fdd0819 */ /* 0x000fe200000006ff */
[----:B------:R-:W-:Y:S01]  /*6fb0*/  FFMA.FTZ R65, R64, R219, 1.1641532182693481445e-10 ;  /* 0x2f00000040417423 */ /* 0x000fe200000100db */
[----:B------:R-:W-:Y:S01]  /*6fc0*/  FMUL.FTZ R217, R217, R214 ;  /* 0x000000d6d9d97220 */ /* 0x000fe20000410000 */
[----:B------:R-:W-:Y:S01]  /*6fd0*/  PRMT R220, R67, 0x7632, R220 ;  /* 0x0000763243dc7816 */ /* 0x000fe200000000dc */
        /* <DEDUP_REMOVED lines=14> */
.L_x_1416:
[----:B------:R-:W-:-:S07]  /*70c0*/  IMAD.MOV.U32 R221, RZ, RZ, R126 ;  /* 0x000000ffffdd7224 */ /* 0x000fce00078e007e */
.L_x_1417:
[----:B------:R-:W-:Y:S05]  /*70d0*/  BSYNC B1 ;  /* 0x0000000000017941 */ /* 0x000fea0003800000 */
.L_x_1415:
        /* <DEDUP_REMOVED lines=18> */
.L_x_1421:
[----:B------:R-:W-:Y:S05]  /*7200*/  BSYNC B2 ;  /* 0x0000000000027941 */ /* 0x000fea0003800000 */
.L_x_1420:
        /* <DEDUP_REMOVED lines=44> */
.L_x_1419:
[----:B------:R-:W-:Y:S05]  /*74d0*/  BSYNC B1 ;  /* 0x0000000000017941 */ /* 0x000fea0003800000 */
.L_x_1418:
        /* <DEDUP_REMOVED lines=19> */
[C---:B------:R-:W-:Y:S02]  /*7610*/  LEA R218, P0, R215.reuse, UR10, 0x4 ;  /* 0x0000000ad7da7c11 */ /* 0x040fe4000f8020ff */
        /* <DEDUP_REMOVED lines=19> */
.L_x_1365:
[----:B------:R-:W-:Y:S05]  /*7750*/  BSYNC B0 ;  /* 0x0000000000007941 */ /* 0x000fea0003800000 */
.L_x_1364:
[----:B------:R-:W-:Y:S01]  /*7760*/  LOP3.LUT P0, RZ, R36, 0x200, RZ, 0xc0, !PT ;  /* 0x0000020024ff7812 */ /* 0x000fe2000780c0ff */
        /* <DEDUP_REMOVED lines=22> */
.L_x_1425:
[----:B------:R-:W-:-:S07]  /*78d0*/  IMAD.MOV.U32 R156, RZ, RZ, R126 ;  /* 0x000000ffff9c7224 */ /* 0x000fce00078e007e */
.L_x_1426:
[----:B------:R-:W-:Y:S05]  /*78e0*/  BSYNC B1 ;  /* 0x0000000000017941 */ /* 0x000fea0003800000 */
.L_x_1424:
        /* <DEDUP_REMOVED lines=16> */
.L_x_1430:
[----:B------:R-:W-:Y:S05]  /*79f0*/  BSYNC B2 ;  /* 0x0000000000027941 */ /* 0x000fea0003800000 */
.L_x_1429:
        /* <DEDUP_REMOVED lines=44> */
.L_x_1428:
[----:B------:R-:W-:Y:S05]  /*7cc0*/  BSYNC B1 ;  /* 0x0000000000017941 */ /* 0x000fea0003800000 */
.L_x_1427:
[----:B------:R-:W0:Y:S01]  /*7cd0*/  LDC R218, c[0x0][0x294] ;  /* 0x0000a500ffda7b82 */ /* 0x000e220000000800 */
[----:B------:R-:W-:Y:S01]  /*7ce0*/  I2FP.F32.U32 R150, R156 ;  /* 0x0000009c00967245 */ /* 0x000fe20000201000 */
[----:B------:R-:W-:Y:S01]  /*7cf0*/  IMAD.MOV.U32 R219, RZ, RZ, 0x2f800000 ;  /* 0x2f800000ffdb7424 */ /* 0x000fe200078e00ff */
[----:B------:R-:W-:Y:S01]  /*7d00*/  LOP3.LUT R36, R36, 0xfffffffb, RZ, 0xc0, !PT ;  /* 0xfffffffb24247812 */ /* 0x000fe200078ec0ff */
[----:B-----5:R-:W-:Y:S01]  /*7d10*/  IMAD.U32 R179, R64, 0x10000, RZ ;  /* 0x0001000040b37824 */ /* 0x020fe200078e00ff */
[----:B------:R-:W-:Y:S01]  /*7d20*/  BSSY B1, `(.L_x_1431) ;  /* 0x0000017000017945 */ /* 0x000fe20003800000 */
[----:B------:R-:W-:Y:S01]  /*7d30*/  FFMA.FTZ R165, R150, R219, 1.1641532182693481445e-10 ;  /* 0x2f00000096a57423 */ /* 0x000fe200000100db */
[----:B------:R-:W-:Y:S01]  /*7d40*/  PRMT R64, R64, 0x7632, R64 ;  /* 0x0000763240407816 */ /* 0x000fe20000000040 */
[----:B------:R-:W1:Y:S01]  /*7d50*/  LDC R205, c[0x0][0x298] ;  /* 0x0000a600ffcd7b82 */ /* 0x000e620000000800 */
[----:B------:R-:W-:Y:S01]  /*7d60*/  FMUL.FTZ R150, R179, R214 ;  /* 0x000000d6b3967220 */ /* 0x000fe20000410000 */
[----:B------:R-:W-:Y:S01]  /*7d70*/  @P0 SHF.L.U32 R179, R60, 0x10, RZ ;  /* 0x000000103cb30819 */ /* 0x000fe200000006ff */
        /* <DEDUP_REMOVED lines=16> */
.L_x_1432:
[----:B------:R-:W-:-:S07]  /*7e80*/  IMAD.MOV.U32 R179, RZ, RZ, R126 ;  /* 0x000000ffffb37224 */ /* 0x000fce00078e007e */
.L_x_1433:
[----:B------:R-:W-:Y:S05]  /*7e90*/  BSYNC B1 ;  /* 0x0000000000017941 */ /* 0x000fea0003800000 */
.L_x_1431:
        /* <DEDUP_REMOVED lines=16> */
.L_x_1437:
[----:B------:R-:W-:Y:S05]  /*7fa0*/  BSYNC B2 ;  /* 0x0000000000027941 */ /* 0x000fea0003800000 */
.L_x_1436:
        /* <DEDUP_REMOVED lines=44> */
.L_x_1435:
[----:B------:R-:W-:Y:S05]  /*8270*/  BSYNC B1 ;  /* 0x0000000000017941 */ /* 0x000fea0003800000 */
.L_x_1434:
        /* <DEDUP_REMOVED lines=24> */
.L_x_1439:
[----:B------:R-:W-:-:S07]  /*8400*/  IMAD.MOV.U32 R64, RZ, RZ, R126 ;  /* 0x000000ffff407224 */ /* 0x000fce00078e007e */
.L_x_1440:
[----:B------:R-:W-:Y:S05]  /*8410*/  BSYNC B1 ;  /* 0x0000000000017941 */ /* 0x000fea0003800000 */
.L_x_1438:
        /* <DEDUP_REMOVED lines=16> */
.L_x_1444:
[----:B------:R-:W-:Y:S05]  /*8520*/  BSYNC B2 ;  /* 0x0000000000027941 */ /* 0x000fea0003800000 */
.L_x_1443:
        /* <DEDUP_REMOVED lines=44> */
.L_x_1442:
[----:B------:R-:W-:Y:S05]  /*87f0*/  BSYNC B1 ;  /* 0x0000000000017941 */ /* 0x000fea0003800000 */
.L_x_1441:
[----:B------:R-:W-:Y:S01]  /*8800*/  I2FP.F32.U32 R64, R64 ;  /* 0x0000004000407245 */ /* 0x000fe20000201000 */
[----:B------:R-:W-:Y:S01]  /*8810*/  BSSY B1, `(.L_x_1445) ;  /* 0x0000016000017945 */ /* 0x000fe20003800000 */
[----:B------:R-:W-:Y:S01]  /*8820*/  SHF.L.U32 R193, R65, 0x10, RZ ;  /* 0x0000001041c17819 */ /* 0x000fe200000006ff */
[C---:B------:R-:W-:Y:S01]  /*8830*/  VIADD R194, R150.reuse, 0x1 ;  /* 0x0000000196c27836 */ /* 0x040fe20000000000 */
[----:B------:R-:W-:Y:S01]  /*8840*/  ISETP.NE.AND P2, PT, R150, 0x1, PT ;  /* 0x000000019600780c */ /* 0x000fe20003f45270 */
[----:B------:R-:W-:Y:S02]  /*8850*/  FFMA.FTZ R179, R64, R219, 1.1641532182693481445e-10 ;  /* 0x2f00000040b37423 */ /* 0x000fe400000100db */
[----:B------:R-:W-:Y:S01]  /*8860*/  FMUL.FTZ R64, R193, R214 ;  /* 0x000000d6c1407220 */ /* 0x000fe20000410000 */
[----:B------:R-:W-:Y:S02]  /*8870*/  @P0 IMAD.U32 R193, R61, 0x10000, RZ ;  /* 0x000100003dc10824 */ /* 0x000fe400078e00ff */
[----:B------:R-:W-:Y:S01]  /*8880*/  FSETP.GTU.FTZ.AND P1, PT, R179, R218, PT ;  /* 0x000000dab300720b */ /* 0x000fe20003f3c000 */
[----:B------:R-:W-:Y:S01]  /*8890*/  FMUL.FTZ R64, R64, R205 ;  /* 0x000000cd40407220 */ /* 0x000fe20000410000 */
[----:B------:R-:W-:-:S04]  /*88a0*/  PRMT R179, R65, 0x7632, R179 ;  /* 0x0000763241b37816 */ /* 0x000fc800000000b3 */
        /* <DEDUP_REMOVED lines=11> */
.L_x_1446:
[----:B------:R-:W-:-:S07]  /*8960*/  MOV R180, R126 ;  /* 0x0000007e00b47202 */ /* 0x000fce0000000f00 */
.L_x_1447:
[----:B------:R-:W-:Y:S05]  /*8970*/  BSYNC B1 ;  /* 0x0000000000017941 */ /* 0x000fea0003800000 */
.L_x_1445:
        /* <DEDUP_REMOVED lines=16> */
.L_x_1451:
[----:B------:R-:W-:Y:S05]  /*8a80*/  BSYNC B2 ;  /* 0x0000000000027941 */ /* 0x000fea0003800000 */
.L_x_1450:
        /* <DEDUP_REMOVED lines=44> */
.L_x_1449:
[----:B------:R-:W-:Y:S05]  /*8d50*/  BSYNC B1 ;  /* 0x0000000000017941 */ /* 0x000fea0003800000 */
.L_x_1448:
        /* <DEDUP_REMOVED lines=22> */
.L_x_1453:
[----:B------:R-:W-:-:S07]  /*8ec0*/  IMAD.MOV.U32 R180, RZ, RZ, R126 ;  /* 0x000000ffffb47224 */ /* 0x000fce00078e007e */
.L_x_1454:
[----:B------:R-:W-:Y:S05]  /*8ed0*/  BSYNC B1 ;  /* 0x0000000000017941 */ /* 0x000fea0003800000 */
.L_x_1452:
        /* <DEDUP_REMOVED lines=16> */
.L_x_1458:
[----:B------:R-:W-:Y:S05]  /*8fe0*/  BSYNC B2 ;  /* 0x0000000000027941 */ /* 0x000fea0003800000 */
.L_x_1457:
        /* <DEDUP_REMOVED lines=44> */
.L_x_1456:
[----:B------:R-:W-:Y:S05]  /*92b0*/  BSYNC B1 ;  /* 0x0000000000017941 */ /* 0x000fea0003800000 */
.L_x_1455:
        /* <DEDUP_REMOVED lines=22> */
.L_x_1460:
[----:B------:R-:W-:-:S07]  /*9420*/  IMAD.MOV.U32 R193, RZ, RZ, R126 ;  /* 0x000000ffffc17224 */ /* 0x000fce00078e007e */
.L_x_1461:
[----:B------:R-:W-:Y:S05]  /*9430*/  BSYNC B1 ;  /* 0x0000000000017941 */ /* 0x000fea0003800000 */
.L_x_1459:
        /* <DEDUP_REMOVED lines=16> */
.L_x_1465:
[----:B------:R-:W-:Y:S05]  /*9540*/  BSYNC B2 ;  /* 0x0000000000027941 */ /* 0x000fea0003800000 */
.L_x_1464:
        /* <DEDUP_REMOVED lines=44> */
.L_x_1463:
[----:B------:R-:W-:Y:S05]  /*9810*/  BSYNC B1 ;  /* 0x0000000000017941 */ /* 0x000fea0003800000 */
.L_x_1462:
        /* <DEDUP_REMOVED lines=22> */
.L_x_1467:
[----:B------:R-:W-:-:S07]  /*9980*/  MOV R66, R126 ;  /* 0x0000007e00427202 */ /* 0x000fce0000000f00 */
.L_x_1468:
[----:B------:R-:W-:Y:S05]  /*9990*/  BSYNC B1 ;  /* 0x0000000000017941 */ /* 0x000fea0003800000 */
.L_x_1466:
        /* <DEDUP_REMOVED lines=16> */
.L_x_1472:
[----:B------:R-:W-:Y:S05]  /*9aa0*/  BSYNC B2 ;  /* 0x0000000000027941 */ /* 0x000fea0003800000 */
.L_x_1471:
        /* <DEDUP_REMOVED lines=44> */
.L_x_1470:
[----:B------:R-:W-:Y:S05]  /*9d70*/  BSYNC B1 ;  /* 0x0000000000017941 */ /* 0x000fea0003800000 */
.L_x_1469:
[----:B------:R-:W-:Y:S01]  /*9d80*/  I2FP.F32.U32 R64, R66 ;  /* 0x0000004200407245 */ /* 0x000fe20000201000 */
[C---:B------:R-:W-:Y:S01]  /*9d90*/  IMAD.U32 R217, R67.reuse, 0x10000, RZ ;  /* 0x0001000043d97824 */ /* 0x040fe200078e00ff */
        /* <DEDUP_REMOVED lines=20> */
.L_x_1474:
[----:B------:R-:W-:-:S07]  /*9ee0*/  IMAD.MOV.U32 R221, RZ, RZ, R126 ;  /* 0x000000ffffdd7224 */ /* 0x000fce00078e007e */
.L_x_1475:
[----:B------:R-:W-:Y:S05]  /*9ef0*/  BSYNC B1 ;  /* 0x0000000000017941 */ /* 0x000fea0003800000 */
.L_x_1473:
        /* <DEDUP_REMOVED lines=18> */
.L_x_1479:
[----:B------:R-:W-:Y:S05]  /*a020*/  BSYNC B2 ;  /* 0x0000000000027941 */ /* 0x000fea0003800000 */
.L_x_1478:
        /* <DEDUP_REMOVED lines=44> */
.L_x_1477:
[----:B------:R-:W-:Y:S05]  /*a2f0*/  BSYNC B1 ;  /* 0x0000000000017941 */ /* 0x000fea0003800000 */
.L_x_1476:
        /* <DEDUP_REMOVED lines=39> */
.L_x_1423:
[----:B------:R-:W-:Y:S05]  /*a570*/  BSYNC B0 ;  /* 0x0000000000007941 */ /* 0x000fea0003800000 */
.L_x_1422:
[----:B------:R-:W-:Y:S01]  /*a580*/  LOP3.LUT P0, RZ, R36, 0x100, RZ, 0xc0, !PT ;  /* 0x0000010024ff7812 */ /* 0x000fe2000780c0ff */
        /* <DEDUP_REMOVED lines=22> */
.L_x_1483:
[----:B------:R-:W-:-:S07]  /*a6f0*/  IMAD.MOV.U32 R157, RZ, RZ, R126 ;  /* 0x000000ffff9d7224 */ /* 0x000fce00078e007e */
.L_x_1484:
[----:B------:R-:W-:Y:S05]  /*a700*/  BSYNC B1 ;  /* 0x0000000000017941 */ /* 0x000fea0003800000 */
.L_x_1482:
        /* <DEDUP_REMOVED lines=16> */
.L_x_1488:
[----:B------:R-:W-:Y:S05]  /*a810*/  BSYNC B2 ;  /* 0x0000000000027941 */ /* 0x000fea0003800000 */
.L_x_1487:
        /* <DEDUP_REMOVED lines=44> */
.L_x_1486:
[----:B------:R-:W-:Y:S05]  /*aae0*/  BSYNC B1 ;  /* 0x0000000000017941 */ /* 0x000fea0003800000 */
.L_x_1485:
        /* <DEDUP_REMOVED lines=27> */
.L_x_1490:
[----:B------:R-:W-:-:S07]  /*aca0*/  IMAD.MOV.U32 R181, RZ, RZ, R126 ;  /* 0x000000ffffb57224 */ /* 0x000fce00078e007e */
.L_x_1491:
[----:B------:R-:W-:Y:S05]  /*acb0*/  BSYNC B1 ;  /* 0x0000000000017941 */ /* 0x000fea0003800000 */
.L_x_1489:
        /* <DEDUP_REMOVED lines=16> */
.L_x_1495:
[----:B------:R-:W-:Y:S05]  /*adc0*/  BSYNC B2 ;  /* 0x0000000000027941 */ /* 0x000fea0003800000 */
.L_x_1494:
        /* <DEDUP_REMOVED lines=44> */
.L_x_1493:
[----:B------:R-:W-:Y:S05]  /*b090*/  BSYNC B1 ;  /* 0x0000000000017941 */ /* 0x000fea0003800000 */
.L_x_1492:
        /* <DEDUP_REMOVED lines=24> */
.L_x_1497:
[----:B------:R-:W-:-:S07]  /*b220*/  IMAD.MOV.U32 R64, RZ, RZ, R126 ;  /* 0x000000ffff407224 */ /* 0x000fce00078e007e */
.L_x_1498:
[----:B------:R-:W-:Y:S05]  /*b230*/  BSYNC B1 ;  /* 0x0000000000017941 */ /* 0x000fea0003800000 */
.L_x_1496:
        /* <DEDUP_REMOVED lines=16> */
.L_x_1502:
[----:B------:R-:W-:Y:S05]  /*b340*/  BSYNC B2 ;  /* 0x0000000000027941 */ /* 0x000fea0003800000 */
.L_x_1501:
        /* <DEDUP_REMOVED lines=44> */
.L_x_1500:
[----:B------:R-:W-:Y:S05]  /*b610*/  BSYNC B1 ;  /* 0x0000000000017941 */ /* 0x000fea0003800000 */
.L_x_1499:
        /* <DEDUP_REMOVED lines=20> */
[----:B------:R-:W-:Y:S01]  /*b760*/  MOV R182, R124 ;  /* 0x0000007c00b67202 */ /* 0x000fe20000000f00 */
[----:B------:R-:W-:Y:S06]  /*b770*/  BRA `(.L_x_1505) ;  /* 0x0000000000047947 */ /* 0x000fec0003800000 */
.L_x_1504:
[----:B------:R-:W-:-:S07]  /*b780*/  IMAD.MOV.U32 R182, RZ, RZ, R126 ;  /* 0x000000ffffb67224 */ /* 0x000fce00078e007e */
.L_x_1505:
[----:B------:R-:W-:Y:S05]  /*b790*/  BSYNC B1 ;  /* 0x0000000000017941 */ /* 0x000fea0003800000 */
.L_x_1503:
        /* <DEDUP_REMOVED lines=10> */
[----:B------:R-:W-:Y:S01]  /*b840*/  @!P2 IADD3 R54, R54, 0x1, RZ ;  /* 0x000000013636a810 */ /* 0x000fe20007ffe0ff */
[----:B------:R-:W-:Y:S02]  /*b850*/  @!P2 VIADD R65, R123, 0x1 ;  /* 0x000000017b41a836 */ /* 0x000fe40000000000 */
[----:B------:R-:W-:Y:S01]  /*b860*/  @!P2 IMAD.MOV.U32 R52, RZ, RZ, RZ ;  /* 0x000000ffff34a224 */ /* 0x000fe200078e00ff */
[----:B------:R-:W-:-:S13]  /*b870*/  ISETP.NE.AND P3, PT, R54, RZ, !P2 ;  /* 0x000000ff3600720c */ /* 0x000fda0005765270 */
[----:B------:R-:W-:-:S04]  /*b880*/  @P3 IADD3 R65, R123, RZ, RZ ;  /* 0x000000ff7b413210 */ /* 0x000fc80007ffe0ff */
[----:B------:R-:W-:-:S07]  /*b890*/  @!P2 MOV R123, R65 ;  /* 0x00000041007ba202 */ /* 0x000fce0000000f00 */
.L_x_1509:
[----:B------:R-:W-:Y:S05]  /*b8a0*/  BSYNC B2 ;  /* 0x0000000000027941 */ /* 0x000fea0003800000 */
.L_x_1508:
        /* <DEDUP_REMOVED lines=44> */
.L_x_1507:
[----:B------:R-:W-:Y:S05]  /*bb70*/  BSYNC B1 ;  /* 0x0000000000017941 */ /* 0x000fea0003800000 */
.L_x_1506:
[----:B------:R-:W-:Y:S01]  /*bb80*/  I2FP.F32.U32 R64, R182 ;  /* 0x000000b600407245 */ /* 0x000fe20000201000 */
[----:B------:R-:W-:Y:S01]  /*bb90*/  BSSY B1, `(.L_x_1510) ;  /* 0x0000016000017945 */ /* 0x000fe20003800000 */
[----:B------:R-:W-:Y:S02]  /*bba0*/  SHF.L.U32 R181, R181, 0x10, RZ ;  /* 0x00000010b5b57819 */ /* 0x000fe400000006ff */
[----:B------:R-:W-:Y:S01]  /*bbb0*/  ISETP.NE.AND P3, PT, R195, 0x1, PT ;  /* 0x00000001c300780c */ /* 0x000fe20003f65270 */
[----:B------:R-:W-:Y:S01]  /*bbc0*/  FFMA.FTZ R65, R64, R219, 1.1641532182693481445e-10 ;  /* 0x2f00000040417423 */ /* 0x000fe200000100db */
[----:B------:R-:W-:Y:S01]  /*bbd0*/  @P0 PRMT R150, R61, 0x7632, R150 ;  /* 0x000076323d960816 */ /* 0x000fe20000000096 */
[----:B------:R-:W-:Y:S01]  /*bbe0*/  FMUL.FTZ R181, R181, R214 ;  /* 0x000000d6b5b57220 */ /* 0x000fe20000410000 */
[----:B------:R-:W-:Y:S02]  /*bbf0*/  IADD3 R196, R195, 0x1, RZ ;  /* 0x00000001c3c47810 */ /* 0x000fe40007ffe0ff */
[----:B------:R-:W-:Y:S01]  /*bc00*/  FSETP.GTU.FTZ.AND P2, PT, R65, R218, PT ;  /* 0x000000da4100720b */ /* 0x000fe20003f5c000 */
[----:B------:R-:W-:Y:S01]  /*bc10*/  FMUL.FTZ R181, R181, R206 ;  /* 0x000000ceb5b57220 */ /* 0x000fe20000410000 */
[----:B------:R-:W-:-:S04]  /*bc20*/  @P0 IMAD.U32 R150, R150, 0x10000, RZ ;  /* 0x0001000096960824 */ /* 0x000fc800078e00ff */
        /* <DEDUP_REMOVED lines=11> */
.L_x_1511:
[----:B------:R-:W-:-:S07]  /*bce0*/  MOV R182, R126 ;  /* 0x0000007e00b67202 */ /* 0x000fce0000000f00 */
.L_x_1512:
[----:B------:R-:W-:Y:S05]  /*bcf0*/  BSYNC B1 ;  /* 0x0000000000017941 */ /* 0x000fea0003800000 */
.L_x_1510:
        /* <DEDUP_REMOVED lines=10> */
[----:B------:R-:W-:Y:S01]  /*bda0*/  @!P3 VIADD R54, R54, 0x1 ;  /* 0x000000013636b836 */ /* 0x000fe20000000000 */
[----:B------:R-:W-:Y:S02]  /*bdb0*/  @!P3 IADD3 R65, R123, 0x1, RZ ;  /* 0x000000017b41b810 */ /* 0x000fe40007ffe0ff */
[----:B------:R-:W-:Y:S02]  /*bdc0*/  @!P3 MOV R52, RZ ;  /* 0x000000ff0034b202 */ /* 0x000fe40000000f00 */
[----:B------:R-:W-:-:S13]  /*bdd0*/  ISETP.NE.AND P4, PT, R54, RZ, !P3 ;  /* 0x000000ff3600720c */ /* 0x000fda0005f85270 */
[----:B------:R-:W-:-:S04]  /*bde0*/  @P4 IMAD.MOV R65, RZ, RZ, R123 ;  /* 0x000000ffff414224 */ /* 0x000fc800078e027b */
[----:B------:R-:W-:-:S07]  /*bdf0*/  @!P3 IMAD.MOV.U32 R123, RZ, RZ, R65 ;  /* 0x000000ffff7bb224 */ /* 0x000fce00078e0041 */
.L_x_1516:
[----:B------:R-:W-:Y:S05]  /*be00*/  BSYNC B2 ;  /* 0x0000000000027941 */ /* 0x000fea0003800000 */
.L_x_1515:
        /* <DEDUP_REMOVED lines=44> */
.L_x_1514:
[----:B------:R-:W-:Y:S05]  /*c0d0*/  BSYNC B1 ;  /* 0x0000000000017941 */ /* 0x000fea0003800000 */
.L_x_1513:
        /* <DEDUP_REMOVED lines=22> */
.L_x_1518:
[----:B------:R-:W-:-:S07]  /*c240*/  IMAD.MOV.U32 R195, RZ, RZ, R126 ;  /* 0x000000ffffc37224 */ /* 0x000fce00078e007e */
.L_x_1519:
[----:B------:R-:W-:Y:S05]  /*c250*/  BSYNC B1 ;  /* 0x0000000000017941 */ /* 0x000fea0003800000 */
.L_x_1517:
        /* <DEDUP_REMOVED lines=16> */
.L_x_1523:
[----:B------:R-:W-:Y:S05]  /*c360*/  BSYNC B2 ;  /* 0x0000000000027941 */ /* 0x000fea0003800000 */
.L_x_1522:
        /* <DEDUP_REMOVED lines=44> */
.L_x_1521:
[----:B------:R-:W-:Y:S05]  /*c630*/  BSYNC B1 ;  /* 0x0000000000017941 */ /* 0x000fea0003800000 */
.L_x_1520:
        /* <DEDUP_REMOVED lines=22> */
.L_x_1525:
[----:B------:R-:W-:-:S07]  /*c7a0*/  MOV R66, R126 ;  /* 0x0000007e00427202 */ /* 0x000fce0000000f00 */
.L_x_1526:
[----:B------:R-:W-:Y:S05]  /*c7b0*/  BSYNC B1 ;  /* 0x0000000000017941 */ /* 0x000fea0003800000 */
.L_x_1524:
        /* <DEDUP_REMOVED lines=16> */
.L_x_1530:
[----:B------:R-:W-:Y:S05]  /*c8c0*/  BSYNC B2 ;  /* 0x0000000000027941 */ /* 0x000fea0003800000 */
.L_x_1529:
        /* <DEDUP_REMOVED lines=39> */
[----:B------:R-:W-:Y:S01]  /*cb40*/  MOV R126, R216 ;  /* 0x000000d8007e7202 */ /* 0x000fe20000000f00 */
[----:B------:R-:W-:Y:S01]  /*cb50*/  HFMA2.MMA R216, -RZ, RZ, 0, 0 ;  /* 0x00000000ffd87435 */ /* 0x000fe200000001ff */
[----:B------:R-:W-:Y:S01]  /*cb60*/  LOP3.LUT R153, R217, R220, R83, 0x96, !PT ;  /* 0x000000dcd9997212 */ /* 0x000fe200078e9653 */
[----:B------:R-:W-:Y:S01]  /*cb70*/  IMAD.MOV.U32 R124, RZ, RZ, R64 ;  /* 0x000000ffff7c7224 */ /* 0x000fe200078e0040 */
[----:B------:R-:W-:-:S08]  /*cb80*/  LOP3.LUT R151, R65, R150, R152, 0x96, !PT ;  /* 0x0000009641977212 */ /* 0x000fd000078e9698 */
.L_x_1528:
[----:B------:R-:W-:Y:S05]  /*cb90*/  BSYNC B1 ;  /* 0x0000000000017941 */ /* 0x000fea0003800000 */
.L_x_1527:
        /* <DEDUP_REMOVED lines=22> */
.L_x_1532:
[----:B------:R-:W-:-:S07]  /*cd00*/  IMAD.MOV.U32 R221, RZ, RZ, R126 ;  /* 0x000000ffffdd7224 */ /* 0x000fce00078e007e */
.L_x_1533:
[----:B------:R-:W-:Y:S05]  /*cd10*/  BSYNC B1 ;  /* 0x0000000000017941 */ /* 0x000fea0003800000 */
.L_x_1531:
        /* <DEDUP_REMOVED lines=11> */
[----:B------:R-:W-:Y:S01]  /*cdd0*/  @!P6 IADD3 R54, R54, 0x1, RZ ;  /* 0x000000013636e810 */ /* 0x000fe20007ffe0ff */
[----:B------:R-:W-:Y:S02]  /*cde0*/  @!P6 VIADD R66, R123, 0x1 ;  /* 0x000000017b42e836 */ /* 0x000fe40000000000 */
[----:B------:R-:W-:Y:S01]  /*cdf0*/  @!P6 IMAD.MOV.U32 R52, RZ, RZ, RZ ;  /* 0x000000ffff34e224 */ /* 0x000fe200078e00ff */
[----:B------:R-:W-:-:S13]  /*ce00*/  ISETP.NE.AND P0, PT, R54, RZ, !P6 ;  /* 0x000000ff3600720c */ /* 0x000fda0007705270 */
[----:B------:R-:W-:Y:S02]  /*ce10*/  @P0 IADD3 R66, R123, RZ, RZ ;  /* 0x000000ff7b420210 */ /* 0x000fe40007ffe0ff */
[----:B------:R-:W-:Y:S02]  /*ce20*/  ISETP.NE.AND P0, PT, R65, RZ, PT ;  /* 0x000000ff4100720c */ /* 0x000fe40003f05270 */
[----:B------:R-:W-:-:S11]  /*ce30*/  @!P6 MOV R123, R66 ;  /* 0x00000042007be202 */ /* 0x000fd60000000f00 */
.L_x_1537:
[----:B------:R-:W-:Y:S05]  /*ce40*/  BSYNC B2 ;  /* 0x0000000000027941 */ /* 0x000fea0003800000 */
.L_x_1536:
        /* <DEDUP_REMOVED lines=44> */
.L_x_1535:
[----:B------:R-:W-:Y:S05]  /*d110*/  BSYNC B1 ;  /* 0x0000000000017941 */ /* 0x000fea0003800000 */
.L_x_1534:
[----:B------:R-:W-:Y:S02]  /*d120*/  I2FP.F32.U32 R64, R221 ;  /* 0x000000dd00407245 */ /* 0x000fe40000201000 */
[----:B------:R-:W-:Y:S02]  /*d130*/  SHF.L.U32 R65, R220, 0x10, RZ ;  /* 0x00000010dc417819 */ /* 0x000fe400000006ff */
[----:B------:R-:W-:Y:S01]  /*d140*/  SEL R66, RZ, 0x100, P4 ;  /* 0x00000100ff427807 */ /* 0x000fe20002000000 */
[----:B------:R-:W-:Y:S01]  /*d150*/  FFMA.FTZ R219, R64, R219, 1.1641532182693481445e-10 ;  /* 0x2f00000040db7423 */ /* 0x000fe200000100db */
[----:B------:R-:W-:Y:S01]  /*d160*/  @P0 PRMT R64, R63, 0x7632, R64 ;  /* 0x000076323f400816 */ /* 0x000fe20000000040 */
[----:B------:R-:W-:Y:S01]  /*d170*/  FMUL.FTZ R65, R65, R214 ;  /* 0x000000d641417220 */ /* 0x000fe20000410000 */
[----:B------:R-:W-:Y:S02]  /*d180*/  SEL R229, RZ, 0x10000, P5 ;  /* 0x00010000ffe57807 */ /* 0x000fe40002800000 */
[----:B------:R-:W-:Y:S01]  /*d190*/  FSETP.GTU.FTZ.AND P4, PT, R219, R218, PT ;  /* 0x000000dadb00720b */ /* 0x000fe20003f9c000 */
[----:B------:R-:W-:Y:S01]  /*d1a0*/  FMUL.FTZ R65, R65, R206 ;  /* 0x000000ce41417220 */ /* 0x000fe20000410000 */
[----:B------:R-:W-:Y:S01]  /*d1b0*/  LOP3.LUT P5, RZ, R36, 0x2, RZ, 0xc0, !PT ;  /* 0x0000000224ff7812 */ /* 0x000fe200078ac0ff */
        /* <DEDUP_REMOVED lines=29> */
.L_x_1481:
[----:B------:R-:W-:Y:S05]  /*d390*/  BSYNC B0 ;  /* 0x0000000000007941 */ /* 0x000fea0003800000 */
.L_x_1480:
[----:B------:R-:W-:Y:S01]  /*d3a0*/  LOP3.LUT P0, RZ, R36, 0x80, RZ, 0xc0, !PT ;  /* 0x0000008024ff7812 */ /* 0x000fe2000780c0ff */
        /* <DEDUP_REMOVED lines=22> */
.L_x_1541:
[----:B------:R-:W-:-:S07]  /*d510*/  IMAD.MOV.U32 R158, RZ, RZ, R126 ;  /* 0x000000ffff9e7224 */ /* 0x000fce00078e007e */
.L_x_1542:
[----:B------:R-:W-:Y:S05]  /*d520*/  BSYNC B1 ;  /* 0x0000000000017941 */ /* 0x000fea0003800000 */
.L_x_1540:
        /* <DEDUP_REMOVED lines=16> */
.L_x_1546:
[----:B------:R-:W-:Y:S05]  /*d630*/  BSYNC B2 ;  /* 0x0000000000027941 */ /* 0x000fea0003800000 */
.L_x_1545:
        /* <DEDUP_REMOVED lines=44> */
.L_x_1544:
[----:B------:R-:W-:Y:S05]  /*d900*/  BSYNC B1 ;  /* 0x0000000000017941 */ /* 0x000fea0003800000 */
.L_x_1543:
[----:B------:R-:W0:Y:S01]  /*d910*/  LDC R218, c[0x0][0x294] ;  /* 0x0000a500ffda7b82 */ /* 0x000e220000000800 */
[----:B------:R-:W-:Y:S01]  /*d920*/  HFMA2.MMA R219, -RZ, RZ, 0.1171875, 0 ;  /* 0x2f800000ffdb7435 */ /* 0x000fe200000001ff */
[----:B------:R-:W-:Y:S01]  /*d930*/  I2FP.F32.U32 R150, R158 ;  /* 0x0000009e00967245 */ /* 0x000fe20000201000 */
[----:B-----5:R-:W-:Y:S01]  /*d940*/  IMAD.U32 R183, R64, 0x10000, RZ ;  /* 0x0001000040b77824 */ /* 0x020fe200078e00ff */
[----:B------:R-:W-:Y:S01]  /*d950*/  LOP3.LUT R36, R36, 0xfffffffb, RZ, 0xc0, !PT ;  /* 0xfffffffb24247812 */ /* 0x000fe200078ec0ff */
[----:B------:R-:W-:Y:S01]  /*d960*/  BSSY B1, `(.L_x_1547) ;  /* 0x0000017000017945 */ /* 0x000fe20003800000 */
[----:B------:R-:W-:Y:S01]  /*d970*/  PRMT R64, R64, 0x7632, R64 ;  /* 0x0000763240407816 */ /* 0x000fe20000000040 */
[----:B------:R-:W-:Y:S01]  /*d980*/  VIADD R184, R170, 0x1 ;  /* 0x00000001aab87836 */ /* 0x000fe20000000000 */
[----:B------:R-:W1:Y:S03]  /*d990*/  LDC R207, c[0x0][0x298] ;  /* 0x0000a600ffcf7b82 */ /* 0x000e660000000800 */
[----:B------:R-:W-:Y:S01]  /*d9a0*/  FFMA.FTZ R161, R150, R219, 1.1641532182693481445e-10 ;  /* 0x2f00000096a17423 */ /* 0x000fe200000100db */
[----:B------:R-:W-:Y:S01]  /*d9b0*/  FMUL.FTZ R150, R183, R214 ;  /* 0x000000d6b7967220 */ /* 0x000fe20000410000 */
[----:B------:R-:W-:-:S03]  /*d9c0*/  @P0 SHF.L.U32 R183, R60, 0x10, RZ ;  /* 0x000000103cb70819 */ /* 0x000fc600000006ff */
[----:B0-----:R-:W-:Y:S01]  /*d9d0*/  FSETP.GTU.FTZ.AND P1, PT, R161, R218, PT ;  /* 0x000000daa100720b */ /* 0x001fe20003f3c000 */
[----:B-1----:R-:W-:-:S12]  /*d9e0*/  FMUL.FTZ R150, R150, R207 ;  /* 0x000000cf96967220 */ /* 0x002fd80000410000 */
[----:B------:R-:W-:Y:S02]  /*d9f0*/  @P1 LOP3.LUT R36, R36, 0x4, RZ, 0xfc, !PT ;  /* 0x0000000424241812 */ /* 0x000fe400078efcff */
[----:B------:R-:W-:Y:S02]  /*da00*/  FSEL R158, R150, RZ, !P1 ;  /* 0x000000ff969e7208 */ /* 0x000fe40004800000 */
[----:B------:R-:W-:-:S03]  /*da10*/  ISETP.NE.AND P1, PT, R170, 0x1, PT ;  /* 0x00000001aa00780c */ /* 0x000fc60003f25270 */
[----:B------:R-:W-:-:S10]  /*da20*/  @P0 FADD.FTZ R158, R183, R158 ;  /* 0x0000009eb79e0221 */ /* 0x000fd40000010000 */
[----:B------:R-:W-:Y:S05]  /*da30*/  @!P1 BRA `(.L_x_1548) ;  /* 0x0000000000209947 */ /* 0x000fea0003800000 */
        /* <DEDUP_REMOVED lines=8> */
.L_x_1548:
[----:B------:R-:W-:-:S07]  /*dac0*/  IMAD.MOV.U32 R161, RZ, RZ, R126 ;  /* 0x000000ffffa17224 */ /* 0x000fce00078e007e */
.L_x_1549:
[----:B------:R-:W-:Y:S05]  /*dad0*/  BSYNC B1 ;  /* 0x0000000000017941 */ /* 0x000fea0003800000 */
.L_x_1547:
        /* <DEDUP_REMOVED lines=16> */
.L_x_1553:
[----:B------:R-:W-:Y:S05]  /*dbe0*/  BSYNC B2 ;  /* 0x0000000000027941 */ /* 0x000fea0003800000 */
.L_x_1552:
        /* <DEDUP_REMOVED lines=44> */
.L_x_1551:
[----:B------:R-:W-:Y:S05]  /*deb0*/  BSYNC B1 ;  /* 0x0000000000017941 */ /* 0x000fea0003800000 */
.L_x_1550:
[----:B------:R-:W-:Y:S01]  /*dec0*/  I2FP.F32.U32 R150, R161 ;  /* 0x000000a100967245 */ /* 0x000fe20000201000 */
[----:B------:R-:W-:Y:S01]  /*ded0*/  BSSY B1, `(.L_x_1554) ;  /* 0x0000018000017945 */ /* 0x000fe20003800000 */
[----:B------:R-:W-:Y:S02]  /*dee0*/  SHF.L.U32 R183, R64, 0x10, RZ ;  /* 0x0000001040b77819 */ /* 0x000fe400000006ff */
[----:B------:R-:W-:Y:S01]  /*def0*/  LOP3.LUT R36, R36, 0xfffffffd, RZ, 0xc0, !PT ;  /* 0xfffffffd24247812 */ /* 0x000fe200078ec0ff */
        /* <DEDUP_REMOVED lines=20> */
.L_x_1555:
[----:B------:R-:W-:-:S07]  /*e040*/  MOV R64, R126 ;  /* 0x0000007e00407202 */ /* 0x000fce0000000f00 */
.L_x_1556:
[----:B------:R-:W-:Y:S05]  /*e050*/  BSYNC B1 ;  /* 0x0000000000017941 */ /* 0x000fea0003800000 */
.L_x_1554:
        /* <DEDUP_REMOVED lines=16> */
.L_x_1560:
[----:B------:R-:W-:Y:S05]  /*e160*/  BSYNC B2 ;  /* 0x0000000000027941 */ /* 0x000fea0003800000 */
.L_x_1559:
        /* <DEDUP_REMOVED lines=42> */
[----:B------:R-:W-:Y:S01]  /*e410*/  HFMA2.MMA R150, -RZ, RZ, 0, 0 ;  /* 0x00000000ff967435 */ /* 0x000fe200000001ff */
[----:B------:R-:W-:-:S10]  /*e420*/  LOP3.LUT R151, R151, R216, R152, 0x96, !PT ;  /* 0x000000d897977212 */ /* 0x000fd400078e9698 */
.L_x_1558:
[----:B------:R-:W-:Y:S05]  /*e430*/  BSYNC B1 ;  /* 0x0000000000017941 */ /* 0x000fea0003800000 */
.L_x_1557:
[----:B------:R-:W-:Y:S01]  /*e440*/  I2FP.F32.U32 R64, R64 ;  /* 0x0000004000407245 */ /* 0x000fe20000201000 */
[----:B------:R-:W-:Y:S01]  /*e450*/  IMAD.U32 R197, R65, 0x10000, RZ ;  /* 0x0001000041c57824 */ /* 0x000fe200078e00ff */
[C---:B------:R-:W-:Y:S01]  /*e460*/  ISETP.NE.AND P2, PT, R150.reuse, 0x1, PT ;  /* 0x000000019600780c */ /* 0x040fe20003f45270 */
[----:B------:R-:W-:Y:S01]  /*e470*/  BSSY B1, `(.L_x_1561) ;  /* 0x0000014000017945 */ /* 0x000fe20003800000 */
[----:B------:R-:W-:Y:S02]  /*e480*/  VIADD R198, R150, 0x1 ;  /* 0x0000000196c67836 */ /* 0x000fe40000000000 */
[----:B------:R-:W-:Y:S01]  /*e490*/  FFMA.FTZ R183, R64, R219, 1.1641532182693481445e-10 ;  /* 0x2f00000040b77423 */ /* 0x000fe200000100db */
[----:B------:R-:W-:Y:S01]  /*e4a0*/  FMUL.FTZ R64, R197, R214 ;  /* 0x000000d6c5407220 */ /* 0x000fe20000410000 */
[----:B------:R-:W-:-:S03]  /*e4b0*/  @P0 SHF.L.U32 R197, R61, 0x10, RZ ;  /* 0x000000103dc50819 */ /* 0x000fc600000006ff */
[----:B------:R-:W-:Y:S01]  /*e4c0*/  FMUL.FTZ R64, R64, R207 ;  /* 0x000000cf40407220 */ /* 0x000fe20000410000 */
[----:B------:R-:W-:Y:S02]  /*e4d0*/  FSETP.GTU.FTZ.AND P1, PT, R183, R218, PT ;  /* 0x000000dab700720b */ /* 0x000fe40003f3c000 */
[----:B------:R-:W-:Y:S02]  /*e4e0*/  PRMT R183, R65, 0x7632, R183 ;  /* 0x0000763241b77816 */ /* 0x000fe400000000b7 */
        /* <DEDUP_REMOVED lines=11> */
.L_x_1562:
[----:B------:R-:W-:-:S07]  /*e5a0*/  IMAD.MOV.U32 R184, RZ, RZ, R126 ;  /* 0x000000ffffb87224 */ /* 0x000fce00078e007e */
.L_x_1563:
[----:B------:R-:W-:Y:S05]  /*e5b0*/  BSYNC B1 ;  /* 0x0000000000017941 */ /* 0x000fea0003800000 */
.L_x_1561:
        /* <DEDUP_REMOVED lines=16> */
.L_x_1567:
[----:B------:R-:W-:Y:S05]  /*e6c0*/  BSYNC B2 ;  /* 0x0000000000027941 */ /* 0x000fea0003800000 */
.L_x_1566:
        /* <DEDUP_REMOVED lines=44> */
.L_x_1565:
[----:B------:R-:W-:Y:S05]  /*e990*/  BSYNC B1 ;  /* 0x0000000000017941 */ /* 0x000fea0003800000 */
.L_x_1564:
        /* <DEDUP_REMOVED lines=22> */
.L_x_1569:
[----:B------:R-:W-:-:S07]  /*eb00*/  MOV R184, R126 ;  /* 0x0000007e00b87202 */ /* 0x000fce0000000f00 */
.L_x_1570:
[----:B------:R-:W-:Y:S05]  /*eb10*/  BSYNC B1 ;  /* 0x0000000000017941 */ /* 0x000fea0003800000 */
.L_x_1568:
        /* <DEDUP_REMOVED lines=16> */
.L_x_1574:
[----:B------:R-:W-:Y:S05]  /*ec20*/  BSYNC B2 ;  /* 0x0000000000027941 */ /* 0x000fea0003800000 */
.L_x_1573:
        /* <DEDUP_REMOVED lines=44> */
.L_x_1572:
[----:B------:R-:W-:Y:S05]  /*eef0*/  BSYNC B1 ;  /* 0x0000000000017941 */ /* 0x000fea0003800000 */
.L_x_1571:
        /* <DEDUP_REMOVED lines=22> */
.L_x_1576:
[----:B------:R-:W-:-:S07]  /*f060*/  IMAD.MOV.U32 R197, RZ, RZ, R126 ;  /* 0x000000ffffc57224 */ /* 0x000fce00078e007e */
.L_x_1577:
[----:B------:R-:W-:Y:S05]  /*f070*/  BSYNC B1 ;  /* 0x0000000000017941 */ /* 0x000fea0003800000 */
.L_x_1575:
        /* <DEDUP_REMOVED lines=16> */
.L_x_1581:
[----:B------:R-:W-:Y:S05]  /*f180*/  BSYNC B2 ;  /* 0x0000000000027941 */ /* 0x000fea0003800000 */
.L_x_1580:
        /* <DEDUP_REMOVED lines=44> */
.L_x_1579:
[----:B------:R-:W-:Y:S05]  /*f450*/  BSYNC B1 ;  /* 0x0000000000017941 */ /* 0x000fea0003800000 */
.L_x_1578:
        /* <DEDUP_REMOVED lines=22> */
.L_x_1583:
[----:B------:R-:W-:-:S07]  /*f5c0*/  MOV R66, R126 ;  /* 0x0000007e00427202 */ /* 0x000fce0000000f00 */
.L_x_1584:
[----:B------:R-:W-:Y:S05]  /*f5d0*/  BSYNC B1 ;  /* 0x0000000000017941 */ /* 0x000fea0003800000 */
.L_x_1582:
        /* <DEDUP_REMOVED lines=16> */
.L_x_1588:
[----:B------:R-:W-:Y:S05]  /*f6e0*/  BSYNC B2 ;  /* 0x0000000000027941 */ /* 0x000fea0003800000 */
.L_x_1587:
        /* <DEDUP_REMOVED lines=44> */
.L_x_1586:
[----:B------:R-:W-:Y:S05]  /*f9b0*/  BSYNC B1 ;  /* 0x0000000000017941 */ /* 0x000fea0003800000 */
.L_x_1585:
        /* <DEDUP_REMOVED lines=22> */
.L_x_1590:
[----:B------:R-:W-:-:S07]  /*fb20*/  IMAD.MOV.U32 R221, RZ, RZ, R126 ;  /* 0x000000ffffdd7224 */ /* 0x000fce00078e007e */
.L_x_1591:
[----:B------:R-:W-:Y:S05]  /*fb30*/  BSYNC B1 ;  /* 0x0000000000017941 */ /* 0x000fea0003800000 */
.L_x_1589:
        /* <DEDUP_REMOVED lines=18> */
.L_x_1595:
[----:B------:R-:W-:Y:S05]  /*fc60*/  BSYNC B2 ;  /* 0x0000000000027941 */ /* 0x000fea0003800000 */
.L_x_1594:
        /* <DEDUP_REMOVED lines=44> */
.L_x_1593:
[----:B------:R-:W-:Y:S05]  /*ff30*/  BSYNC B1 ;  /* 0x0000000000017941 */ /* 0x000fea0003800000 */
.L_x_1592:
[----:B------:R-:W-:Y:S02]  /*ff40*/  I2FP.F32.U32 R64, R221 ;  /* 0x000000dd00407245 */ /* 0x000fe40000201000 */
[----:B------:R-:W-:Y:S02]  /*ff50*/  SHF.L.U32 R65, R220, 0x10, RZ ;  /* 0x00000010dc417819 */ /* 0x000fe400000006ff */
[----:B------:R-:W-:Y:S01]  /*ff60*/  SEL R67, RZ, 0x100, P4 ;  /* 0x00000100ff437807 */ /* 0x000fe20002000000 */
[----:B------:R-:W-:Y:S01]  /*ff70*/  FFMA.FTZ R219, R64, R219, 1.1641532182693481445e-10 ;  /* 0x2f00000040db7423 */ /* 0x000fe200000100db */
[----:B------:R-:W-:Y:S01]  /*ff80*/  SEL R224, RZ, 0x10000, P5 ;  /* 0x00010000ffe07807 */ /* 0x000fe20002800000 */
[----:B------:R-:W-:Y:S01]  /*ff90*/  FMUL.FTZ R64, R65, R214 ;  /* 0x000000d641407220 */ /* 0x000fe20000410000 */
[----:B------:R-:W-:Y:S02]  /*ffa0*/  @P0 PRMT R65, R63, 0x7632, R65 ;  /* 0x000076323f410816 */ /* 0x000fe40000000041 */
        /* <DEDUP_REMOVED lines=32> */
.L_x_1539:
[----:B------:R-:W-:Y:S05]  /*101b0*/  BSYNC B0 ;  /* 0x0000000000007941 */ /* 0x000fea0003800000 */
.L_x_1538:
[----:B------:R-:W-:Y:S01]  /*101c0*/  LOP3.LUT P0, RZ, R36, 0x40, RZ, 0xc0, !PT ;  /* 0x0000004024ff7812 */ /* 0x000fe2000780c0ff */
        /* <DEDUP_REMOVED lines=22> */
.L_x_1599:
[----:B------:R-:W-:-:S07]  /*10330*/  IMAD.MOV.U32 R159, RZ, RZ, R126 ;  /* 0x000000ffff9f7224 */ /* 0x000fce00078e007e */
.L_x_1600:
[----:B------:R-:W-:Y:S05]  /*10340*/  BSYNC B1 ;  /* 0x0000000000017941 */ /* 0x000fea0003800000 */
.L_x_1598:
        /* <DEDUP_REMOVED lines=16> */
.L_x_1604:
[----:B------:R-:W-:Y:S05]  /*10450*/  BSYNC B2 ;  /* 0x0000000000027941 */ /* 0x000fea0003800000 */
.L_x_1603:
        /* <DEDUP_REMOVED lines=44> */
.L_x_1602:
[----:B------:R-:W-:Y:S05]  /*10720*/  BSYNC B1 ;  /* 0x0000000000017941 */ /* 0x000fea0003800000 */
.L_x_1601:
[----:B------:R-:W0:Y:S01]  /*10730*/  LDC R218, c[0x0][0x294] ;  /* 0x0000a500ffda7b82 */ /* 0x000e220000000800 */
[----:B------:R-:W-:Y:S01]  /*10740*/  HFMA2.MMA R219, -RZ, RZ, 0.1171875, 0 ;  /* 0x2f800000ffdb7435 */ /* 0x000fe200000001ff */
[----:B------:R-:W-:Y:S01]  /*10750*/  I2FP.F32.U32 R150, R159 ;  /* 0x0000009f00967245 */ /* 0x000fe20000201000 */
[----:B-----5:R-:W-:Y:S01]  /*10760*/  IMAD.U32 R171, R64, 0x10000, RZ ;  /* 0x0001000040ab7824 */ /* 0x020fe200078e00ff */
[----:B------:R-:W-:Y:S01]  /*10770*/  LOP3.LUT R36, R36, 0xfffffffb, RZ, 0xc0, !PT ;  /* 0xfffffffb24247812 */ /* 0x000fe200078ec0ff */
[----:B------:R-:W-:Y:S01]  /*10780*/  BSSY B1, `(.L_x_1605) ;  /* 0x0000017000017945 */ /* 0x000fe20003800000 */
[----:B------:R-:W-:Y:S01]  /*10790*/  PRMT R64, R64, 0x7632, R64 ;  /* 0x0000763240407816 */ /* 0x000fe20000000040 */
[----:B------:R-:W-:Y:S01]  /*107a0*/  FMUL.FTZ R171, R171, R214 ;  /* 0x000000d6abab7220 */ /* 0x000fe20000410000 */
[----:B------:R-:W1:Y:S01]  /*107b0*/  LDC R208, c[0x0][0x298] ;  /* 0x0000a600ffd07b82 */ /* 0x000e620000000800 */
[----:B------:R-:W-:Y:S02]  /*107c0*/  VIADD R186, R172, 0x1 ;  /* 0x00000001acba7836 */ /* 0x000fe40000000000 */
[----:B------:R-:W-:Y:S01]  /*107d0*/  FFMA.FTZ R159, R150, R219, 1.1641532182693481445e-10 ;  /* 0x2f000000969f7423 */ /* 0x000fe200000100db */
[----:B------:R-:W-:-:S04]  /*107e0*/  @P0 SHF.L.U32 R150, R60, 0x10, RZ ;  /* 0x000000103c960819 */ /* 0x000fc800000006ff */
        /* <DEDUP_REMOVED lines=15> */
.L_x_1606:
[----:B------:R-:W-:-:S07]  /*108e0*/  IMAD.MOV.U32 R171, RZ, RZ, R126 ;  /* 0x000000ffffab7224 */ /* 0x000fce00078e007e */
.L_x_1607:
[----:B------:R-:W-:Y:S05]  /*108f0*/  BSYNC B1 ;  /* 0x0000000000017941 */ /* 0x000fea0003800000 */
.L_x_1605:
        /* <DEDUP_REMOVED lines=16> */
.L_x_1611:
[----:B------:R-:W-:Y:S05]  /*10a00*/  BSYNC B2 ;  /* 0x0000000000027941 */ /* 0x000fea0003800000 */
.L_x_1610:
        /* <DEDUP_REMOVED lines=44> */
.L_x_1609:
[----:B------:R-:W-:Y:S05]  /*10cd0*/  BSYNC B1 ;  /* 0x0000000000017941 */ /* 0x000fea0003800000 */
.L_x_1608:
        /* <DEDUP_REMOVED lines=24> */
.L_x_1613:
[----:B------:R-:W-:-:S07]  /*10e60*/  MOV R64, R126 ;  /* 0x0000007e00407202 */ /* 0x000fce0000000f00 */
.L_x_1614:
[----:B------:R-:W-:Y:S05]  /*10e70*/  BSYNC B1 ;  /* 0x0000000000017941 */ /* 0x000fea0003800000 */
.L_x_1612:
        /* <DEDUP_REMOVED lines=16> */
.L_x_1618:
[----:B------:R-:W-:Y:S05]  /*10f80*/  BSYNC B2 ;  /* 0x0000000000027941 */ /* 0x000fea0003800000 */
.L_x_1617:
        /* <DEDUP_REMOVED lines=44> */
.L_x_1616:
[----:B------:R-:W-:Y:S05]  /*11250*/  BSYNC B1 ;  /* 0x0000000000017941 */ /* 0x000fea0003800000 */
.L_x_1615:
[----:B------:R-:W-:Y:S01]  /*11260*/  I2FP.F32.U32 R64, R64 ;  /* 0x0000004000407245 */ /* 0x000fe20000201000 */
[----:B------:R-:W-:Y:S01]  /*11270*/  IMAD.U32 R199, R65, 0x10000, RZ ;  /* 0x0001000041c77824 */ /* 0x000fe200078e00ff */
[----:B------:R-:W-:Y:S01]  /*11280*/  ISETP.NE.AND P2, PT, R150, 0x1, PT ;  /* 0x000000019600780c */ /* 0x000fe20003f45270 */
[----:B------:R-:W-:Y:S01]  /*11290*/  BSSY B1, `(.L_x_1619) ;  /* 0x0000014000017945 */ /* 0x000fe20003800000 */
[----:B------:R-:W-:Y:S01]  /*112a0*/  @P0 SHF.L.U32 R217, R61, 0x10, RZ ;  /* 0x000000103dd90819 */ /* 0x000fe200000006ff */
[----:B------:R-:W-:Y:S01]  /*112b0*/  FFMA.FTZ R185, R64, R219, 1.1641532182693481445e-10 ;  /* 0x2f00000040b97423 */ /* 0x000fe200000100db */
[----:B------:R-:W-:-:S04]  /*112c0*/  FMUL.FTZ R199, R199, R214 ;  /* 0x000000d6c7c77220 */ /* 0x000fc80000410000 */
[----:B------:R-:W-:Y:S01]  /*112d0*/  FMUL.FTZ R199, R199, R208 ;  /* 0x000000d0c7c77220 */ /* 0x000fe20000410000 */
[----:B------:R-:W-:Y:S02]  /*112e0*/  FSETP.GTU.FTZ.AND P1, PT, R185, R218, PT ;  /* 0x000000dab900720b */ /* 0x000fe40003f3c000 */
[----:B------:R-:W-:Y:S02]  /*112f0*/  PRMT R185, R65, 0x7632, R185 ;  /* 0x0000763241b97816 */ /* 0x000fe400000000b9 */
        /* <DEDUP_REMOVED lines=12> */
.L_x_1620:
[----:B------:R-:W-:-:S07]  /*113c0*/  IMAD.MOV.U32 R186, RZ, RZ, R126 ;  /* 0x000000ffffba7224 */ /* 0x000fce00078e007e */
.L_x_1621:
[----:B------:R-:W-:Y:S05]  /*113d0*/  BSYNC B1 ;  /* 0x0000000000017941 */ /* 0x000fea0003800000 */
.L_x_1619:
        /* <DEDUP_REMOVED lines=16> */
.L_x_1625:
[----:B------:R-:W-:Y:S05]  /*114e0*/  BSYNC B2 ;  /* 0x0000000000027941 */ /* 0x000fea0003800000 */
.L_x_1624:
        /* <DEDUP_REMOVED lines=44> */
.L_x_1623:
[----:B------:R-:W-:Y:S05]  /*117b0*/  BSYNC B1 ;  /* 0x0000000000017941 */ /* 0x000fea0003800000 */
.L_x_1622:
        /* <DEDUP_REMOVED lines=22> */
.L_x_1627:
[----:B------:R-:W-:-:S07]  /*11920*/  MOV R186, R126 ;  /* 0x0000007e00ba7202 */ /* 0x000fce0000000f00 */
.L_x_1628:
[----:B------:R-:W-:Y:S05]  /*11930*/  BSYNC B1 ;  /* 0x0000000000017941 */ /* 0x000fea0003800000 */
.L_x_1626:
        /* <DEDUP_REMOVED lines=16> */
.L_x_1632:
[----:B------:R-:W-:Y:S05]  /*11a40*/  BSYNC B2 ;  /* 0x0000000000027941 */ /* 0x000fea0003800000 */
.L_x_1631:
        /* <DEDUP_REMOVED lines=44> */
.L_x_1630:
[----:B------:R-:W-:Y:S05]  /*11d10*/  BSYNC B1 ;  /* 0x0000000000017941 */ /* 0x000fea0003800000 */
.L_x_1629:
        /* <DEDUP_REMOVED lines=22> */
.L_x_1634:
[----:B------:R-:W-:-:S07]  /*11e80*/  IMAD.MOV.U32 R199, RZ, RZ, R126 ;  /* 0x000000ffffc77224 */ /* 0x000fce00078e007e */
.L_x_1635:
[----:B------:R-:W-:Y:S05]  /*11e90*/  BSYNC B1 ;  /* 0x0000000000017941 */ /* 0x000fea0003800000 */
.L_x_1633:
        /* <DEDUP_REMOVED lines=16> */
.L_x_1639:
[----:B------:R-:W-:Y:S05]  /*11fa0*/  BSYNC B2 ;  /* 0x0000000000027941 */ /* 0x000fea0003800000 */
.L_x_1638:
        /* <DEDUP_REMOVED lines=44> */
.L_x_1637:
[----:B------:R-:W-:Y:S05]  /*12270*/  BSYNC B1 ;  /* 0x0000000000017941 */ /* 0x000fea0003800000 */
.L_x_1636:
        /* <DEDUP_REMOVED lines=22> */
.L_x_1641:
[----:B------:R-:W-:-:S07]  /*123e0*/  MOV R66, R126 ;  /* 0x0000007e00427202 */ /* 0x000fce0000000f00 */
.L_x_1642:
[----:B------:R-:W-:Y:S05]  /*123f0*/  BSYNC B1 ;  /* 0x0000000000017941 */ /* 0x000fea0003800000 */
.L_x_1640:
        /* <DEDUP_REMOVED lines=16> */
.L_x_1646:
[----:B------:R-:W-:Y:S05]  /*12500*/  BSYNC B2 ;  /* 0x0000000000027941 */ /* 0x000fea0003800000 */
.L_x_1645:
        /* <DEDUP_REMOVED lines=44> */
.L_x_1644:
[----:B------:R-:W-:Y:S05]  /*127d0*/  BSYNC B1 ;  /* 0x0000000000017941 */ /* 0x000fea0003800000 */
.L_x_1643:
        /* <DEDUP_REMOVED lines=22> */
.L_x_1648:
[----:B------:R-:W-:-:S07]  /*12940*/  IMAD.MOV.U32 R221, RZ, RZ, R126 ;  /* 0x000000ffffdd7224 */ /* 0x000fce00078e007e */
.L_x_1649:
[----:B------:R-:W-:Y:S05]  /*12950*/  BSYNC B1 ;  /* 0x0000000000017941 */ /* 0x000fea0003800000 */
.L_x_1647:
        /* <DEDUP_REMOVED lines=18> */
.L_x_1653:
[----:B------:R-:W-:Y:S05]  /*12a80*/  BSYNC B2 ;  /* 0x0000000000027941 */ /* 0x000fea0003800000 */
.L_x_1652:
        /* <DEDUP_REMOVED lines=44> */
.L_x_1651:
[----:B------:R-:W-:Y:S05]  /*12d50*/  BSYNC B1 ;  /* 0x0000000000017941 */ /* 0x000fea0003800000 */
.L_x_1650:
        /* <DEDUP_REMOVED lines=39> */
.L_x_1597:
[----:B------:R-:W-:Y:S05]  /*12fd0*/  BSYNC B0 ;  /* 0x0000000000007941 */ /* 0x000fea0003800000 */
.L_x_1596:
        /* <DEDUP_REMOVED lines=23> */
.L_x_1657:
[----:B------:R-:W-:-:S07]  /*13150*/  IMAD.MOV.U32 R160, RZ, RZ, R126 ;  /* 0x000000ffffa07224 */ /* 0x000fce00078e007e */
.L_x_1658:
[----:B------:R-:W-:Y:S05]  /*13160*/  BSYNC B1 ;  /* 0x0000000000017941 */ /* 0x000fea0003800000 */
.L_x_1656:
        /* <DEDUP_REMOVED lines=16> */
.L_x_1662:
[----:B------:R-:W-:Y:S05]  /*13270*/  BSYNC B2 ;  /* 0x0000000000027941 */ /* 0x000fea0003800000 */
.L_x_1661:
        /* <DEDUP_REMOVED lines=44> */
.L_x_1660:
[----:B------:R-:W-:Y:S05]  /*13540*/  BSYNC B1 ;  /* 0x0000000000017941 */ /* 0x000fea0003800000 */
.L_x_1659:
        /* <DEDUP_REMOVED lines=27> */
.L_x_1664:
[----:B------:R-:W-:-:S07]  /*13700*/  IMAD.MOV.U32 R173, RZ, RZ, R126 ;  /* 0x000000ffffad7224 */ /* 0x000fce00078e007e */
.L_x_1665:
[----:B------:R-:W-:Y:S05]  /*13710*/  BSYNC B1 ;  /* 0x0000000000017941 */ /* 0x000fea0003800000 */
.L_x_1663:
        /* <DEDUP_REMOVED lines=16> */
.L_x_1669:
[----:B------:R-:W-:Y:S05]  /*13820*/  BSYNC B2 ;  /* 0x0000000000027941 */ /* 0x000fea0003800000 */
.L_x_1668:
        /* <DEDUP_REMOVED lines=44> */
.L_x_1667:
[----:B------:R-:W-:Y:S05]  /*13af0*/  BSYNC B1 ;  /* 0x0000000000017941 */ /* 0x000fea0003800000 */
.L_x_1666:
        /* <DEDUP_REMOVED lines=24> */
.L_x_1671:
[----:B------:R-:W-:-:S07]  /*13c80*/  MOV R64, R126 ;  /* 0x0000007e00407202 */ /* 0x000fce0000000f00 */
.L_x_1672:
[----:B------:R-:W-:Y:S05]  /*13c90*/  BSYNC B1 ;  /* 0x0000000000017941 */ /* 0x000fea0003800000 */
.L_x_1670:
        /* <DEDUP_REMOVED lines=16> */
.L_x_1676:
[----:B------:R-:W-:Y:S05]  /*13da0*/  BSYNC B2 ;  /* 0x0000000000027941 */ /* 0x000fea0003800000 */
.L_x_1675:
        /* <DEDUP_REMOVED lines=44> */
.L_x_1674:
[----:B------:R-:W-:Y:S05]  /*14070*/  BSYNC B1 ;  /* 0x0000000000017941 */ /* 0x000fea0003800000 */
.L_x_1673:
        /* <DEDUP_REMOVED lines=22> */
.L_x_1678:
[----:B------:R-:W-:-:S07]  /*141e0*/  IMAD.MOV.U32 R188, RZ, RZ, R126 ;  /* 0x000000ffffbc7224 */ /* 0x000fce00078e007e */
.L_x_1679:
[----:B------:R-:W-:Y:S05]  /*141f0*/  BSYNC B1 ;  /* 0x0000000000017941 */ /* 0x000fea0003800000 */
.L_x_1677:
        /* <DEDUP_REMOVED lines=16> */
.L_x_1683:
[----:B------:R-:W-:Y:S05]  /*14300*/  BSYNC B2 ;  /* 0x0000000000027941 */ /* 0x000fea0003800000 */
.L_x_1682:
        /* <DEDUP_REMOVED lines=44> */
.L_x_1681:
[----:B------:R-:W-:Y:S05]  /*145d0*/  BSYNC B1 ;  /* 0x0000000000017941 */ /* 0x000fea0003800000 */
.L_x_1680:
        /* <DEDUP_REMOVED lines=22> */
.L_x_1685:
[----:B------:R-:W-:-:S07]  /*14740*/  MOV R188, R126 ;  /* 0x0000007e00bc7202 */ /* 0x000fce0000000f00 */
.L_x_1686:
[----:B------:R-:W-:Y:S05]  /*14750*/  BSYNC B1 ;  /* 0x0000000000017941 */ /* 0x000fea0003800000 */
.L_x_1684:
        /* <DEDUP_REMOVED lines=16> */
.L_x_1690:
[----:B------:R-:W-:Y:S05]  /*14860*/  BSYNC B2 ;  /* 0x0000000000027941 */ /* 0x000fea0003800000 */
.L_x_1689:
        /* <DEDUP_REMOVED lines=44> */
.L_x_1688:
[----:B------:R-:W-:Y:S05]  /*14b30*/  BSYNC B1 ;  /* 0x0000000000017941 */ /* 0x000fea0003800000 */
.L_x_1687:
        /* <DEDUP_REMOVED lines=22> */
.L_x_1692:
[----:B------:R-:W-:-:S07]  /*14ca0*/  IMAD.MOV.U32 R201, RZ, RZ, R126 ;  /* 0x000000ffffc97224 */ /* 0x000fce00078e007e */
.L_x_1693:
[----:B------:R-:W-:Y:S05]  /*14cb0*/  BSYNC B1 ;  /* 0x0000000000017941 */ /* 0x000fea0003800000 */
.L_x_1691:
        /* <DEDUP_REMOVED lines=16> */
.L_x_1697:
[----:B------:R-:W-:Y:S05]  /*14dc0*/  BSYNC B2 ;  /* 0x0000000000027941 */ /* 0x000fea0003800000 */
.L_x_1696:
        /* <DEDUP_REMOVED lines=44> */
.L_x_1695:
[----:B------:R-:W-:Y:S05]  /*15090*/  BSYNC B1 ;  /* 0x0000000000017941 */ /* 0x000fea0003800000 */
.L_x_1694:
        /* <DEDUP_REMOVED lines=22> */
.L_x_1699:
[----:B------:R-:W-:-:S07]  /*15200*/  MOV R66, R126 ;  /* 0x0000007e00427202 */ /* 0x000fce0000000f00 */
.L_x_1700:
[----:B------:R-:W-:Y:S05]  /*15210*/  BSYNC B1 ;  /* 0x0000000000017941 */ /* 0x000fea0003800000 */
.L_x_1698:
        /* <DEDUP_REMOVED lines=16> */
.L_x_1704:
[----:B------:R-:W-:Y:S05]  /*15320*/  BSYNC B2 ;  /* 0x0000000000027941 */ /* 0x000fea0003800000 */
.L_x_1703:
        /* <DEDUP_REMOVED lines=44> */
.L_x_1702:
[----:B------:R-:W-:Y:S05]  /*155f0*/  BSYNC B1 ;  /* 0x0000000000017941 */ /* 0x000fea0003800000 */
.L_x_1701:
        /* <DEDUP_REMOVED lines=22> */
.L_x_1706:
[----:B------:R-:W-:-:S07]  /*15760*/  IMAD.MOV.U32 R221, RZ, RZ, R126 ;  /* 0x000000ffffdd7224 */ /* 0x000fce00078e007e */
.L_x_1707:
[----:B------:R-:W-:Y:S05]  /*15770*/  BSYNC B1 ;  /* 0x0000000000017941 */ /* 0x000fea0003800000 */
.L_x_1705:
        /* <DEDUP_REMOVED lines=18> */
.L_x_1711:
[----:B------:R-:W-:Y:S05]  /*158a0*/  BSYNC B2 ;  /* 0x0000000000027941 */ /* 0x000fea0003800000 */
.L_x_1710:
        /* <DEDUP_REMOVED lines=44> */
.L_x_1709:
[----:B------:R-:W-:Y:S05]  /*15b70*/  BSYNC B1 ;  /* 0x0000000000017941 */ /* 0x000fea0003800000 */
.L_x_1708:
        /* <DEDUP_REMOVED lines=9> */
[----:B------:R-:W-:Y:S01]  /*15c10*/  @P0 IMAD.U32 R64, R64, 0x10000, RZ ;  /* 0x0001000040400824 */ /* 0x000fe200078e00ff */
[----:B------:R-:W-:-:S02]  /*15c20*/  LOP3.LUT P5, RZ, R36, 0x2, RZ, 0xc0, !PT ;  /* 0x0000000224ff7812 */ /* 0x000fc400078ac0ff */
[----:B------:R-:W-:Y:S02]  /*15c30*/  SEL R220, RZ, 0x1, P1 ;  /* 0x00000001ffdc7807 */ /* 0x000fe40000800000 */
        /* <DEDUP_REMOVED lines=24> */
[----:B------:R-:W-:-:S05]  /*15dc0*/  LOP3.LUT R219, R219, R225, R221, 0xfe, !PT ;  /* 0x000000e1dbdb7212 */ /* 0x000fca00078efedd */
[----:B------:R0:W-:Y:S02]  /*15dd0*/  STG.E.64 desc[UR4][R214.64], R218 ;  /* 0x000000dad6007986 */ /* 0x0001e4000c101b04 */
.L_x_1655:
[----:B------:R-:W-:Y:S05]  /*15de0*/  BSYNC B0 ;  /* 0x0000000000007941 */ /* 0x000fea0003800000 */
.L_x_1654:
[----:B01234-:R-:W-:Y:S01]  /*15df0*/  FADD.FTZ R64, RZ, R88 ;  /* 0x00000058ff407221 */ /* 0x01ffe20000010000 */
[----:B------:R-:W-:Y:S01]  /*15e00*/  LOP3.LUT P0, RZ, R36, 0x8, RZ, 0xc0, !PT ;  /* 0x0000000824ff7812 */ /* 0x000fe2000780c0ff */
[----:B------:R-:W-:Y:S01]  /*15e10*/  UMOV UR6, 0xffffffff ;  /* 0xffffffff00067882 */ /* 0x000fe20000000000 */
[C---:B------:R-:W-:Y:S01]  /*15e20*/  ISETP.GT.U32.AND P4, PT, R42.reuse, 0xff, PT ;  /* 0x000000ff2a00780c */ /* 0x040fe20003f84070 */
[----:B------:R-:W-:Y:S01]  /*15e30*/  FADD.FTZ R65, R169, R64 ;  /* 0x00000040a9417221 */ /* 0x000fe20000010000 */
[C---:B------:R-:W-:Y:S02]  /*15e40*/  ISETP.GT.U32.AND P3, PT, R42.reuse, 0x17f, PT ;  /* 0x0000017f2a00780c */ /* 0x040fe40003f64070 */
[----:B------:R-:W-:Y:S01]  /*15e50*/  ISETP.GT.U32.AND P2, PT, R42, 0x1ff, PT ;  /* 0x000001ff2a00780c */ /* 0x000fe20003f44070 */
[----:B------:R-:W-:Y:S01]  /*15e60*/  FADD.FTZ R64, R168, R65 ;  /* 0x00000041a8407221 */ /* 0x000fe20000010000 */
[----:B------:R-:W-:Y:S02]  /*15e70*/  ISETP.GT.U32.AND P1, PT, R42, 0x27f, PT ;  /* 0x0000027f2a00780c */ /* 0x000fe40003f24070 */
[----:B------:R-:W-:Y:S01]  /*15e80*/  LOP3.LUT P5, RZ, R211, 0xff, RZ, 0xc0, !PT ;  /* 0x000000ffd3ff7812 */ /* 0x000fe200078ac0ff */
[----:B------:R-:W-:Y:S01]  /*15e90*/  FADD.FTZ R65, R175, R64 ;  /* 0x00000040af417221 */ /* 0x000fe20000010000 */
[----:B------:R-:W-:-:S02]  /*15ea0*/  LOP3.LUT R36, R36, 0xfffffffe, RZ, 0xc0, !PT ;  /* 0xfffffffe24247812 */ /* 0x000fc400078ec0ff */
[----:B------:R-:W-:Y:S01]  /*15eb0*/  LOP3.LUT P6, RZ, R55, 0x1f, RZ, 0xc0, !PT ;  /* 0x0000001f37ff7812 */ /* 0x000fe200078cc0ff */
[----:B------:R-:W-:-:S04]  /*15ec0*/  FADD.FTZ R64, R176, R65 ;  /* 0x00000041b0407221 */ /* 0x000fc80000010000 */
[----:B------:R-:W-:-:S04]  /*15ed0*/  FADD.FTZ R65, R189, R64 ;  /* 0x00000040bd417221 */ /* 0x000fc80000010000 */
[----:B------:R-:W-:Y:S01]  /*15ee0*/  FADD.FTZ R64, R190, R65 ;  /* 0x00000041be407221 */ /* 0x000fe20000010000 */
[----:B------:R-:W-:-:S03]  /*15ef0*/  @P5 LOP3.LUT R36, R36, 0x1, RZ, 0xfc, !PT ;  /* 0x0000000124245812 */ /* 0x000fc600078efcff */
[----:B------:R-:W-:Y:S01]  /*15f00*/  FADD.FTZ R64, R203, R64 ;  /* 0x00000040cb407221 */ /* 0x000fe20000010000 */
[----:B------:R-:W-:-:S04]  /*15f10*/  LOP3.LUT R36, R36, 0xfffffffd, RZ, 0xc0, !PT ;  /* 0xfffffffd24247812 */ /* 0x000fc800078ec0ff */
[----:B------:R-:W-:Y:S02]  /*15f20*/  FSEL R65, R64, RZ, P0 ;  /* 0x000000ff40417208 */ /* 0x000fe40000000000 */
[----:B------:R-:W-:Y:S02]  /*15f30*/  ISETP.GT.U32.AND P0, PT, R42, 0x2ff, PT ;  /* 0x000002ff2a00780c */ /* 0x000fe40003f04070 */
[----:B------:R-:W-:Y:S01]  /*15f40*/  @P6 LOP3.LUT R36, R36, 0x2, RZ, 0xfc, !PT ;  /* 0x0000000224246812 */ /* 0x000fe200078efcff */
        /* <DEDUP_REMOVED lines=42> */
[----:B------:R-:W-:Y:S01]  /*161f0*/  FADD.FTZ R64, R174, R67 ;  /* 0x00000043ae407221 */ /* 0x000fe20000010000 */
[----:B------:R-:W-:-:S03]  /*16200*/  SHF.R.U32.HI R67, RZ, 0x5, R55 ;  /* 0x00000005ff437819 */ /* 0x000fc60000011637 */
[----:B------:R-:W-:Y:S01]  /*16210*/  FADD.FTZ R215, R187, R64 ;  /* 0x00000040bbd77221 */ /* 0x000fe20000010000 */
[----:B------:R-:W-:-:S03]  /*16220*/  LOP3.LUT R66, R67, 0x7fffffc, RZ, 0xc0, !PT ;  /* 0x07fffffc43427812 */ /* 0x000fc600078ec0ff */
[----:B------:R-:W-:Y:S01]  /*16230*/  FADD.FTZ R64, R188, R215 ;  /* 0x000000d7bc407221 */ /* 0x000fe20000010000 */
[----:B------:R-:W-:Y:S02]  /*16240*/  @!P5 IADD3 R66, R66, 0x4, RZ ;  /* 0x000000044242d810 */ /* 0x000fe40007ffe0ff */
[----:B------:R-:W-:Y:S01]  /*16250*/  ISETP.GT.U32.AND P5, PT, R42, 0x37f, PT ;  /* 0x0000037f2a00780c */ /* 0x000fe20003fa4070 */
[----:B------:R-:W-:-:S04]  /*16260*/  FADD.FTZ R215, R201, R64 ;  /* 0x00000040c9d77221 */ /* 0x000fc80000010000 */
[----:B------:R-:W-:-:S08]  /*16270*/  FADD.FTZ R64, R202, R215 ;  /* 0x000000d7ca407221 */ /* 0x000fd00000010000 */
        /* <DEDUP_REMOVED lines=20> */
[--C-:B------:R-:W-:Y:S01]  /*163c0*/  FADD.FTZ R211, R167, -R64.reuse ;  /* 0x80000040a7d37221 */ /* 0x100fe20000010000 */
[--C-:B------:R-:W-:Y:S01]  /*163d0*/  FADD.FTZ R215, R166, -R64.reuse ;  /* 0x80000040a6d77221 */ /* 0x100fe20000010000 */
[----:B------:R-:W-:Y:S01]  /*163e0*/  FFMA.FTZ R65, R218, R218, R65 ;  /* 0x000000dada417223 */ /* 0x000fe20000010041 */
[----:B------:R-:W-:-:S03]  /*163f0*/  FADD.FTZ R218, R176, -R64 ;  /* 0x80000040b0da7221 */ /* 0x000fc60000010000 */
[----:B------:R-:W-:-:S04]  /*16400*/  FFMA.FTZ R65, R220, R220, R65 ;  /* 0x000000dcdc417223 */ /* 0x000fc80000010041 */
[----:B------:R-:W-:Y:S01]  /*16410*/  FFMA.FTZ R65, R214, R214, R65 ;  /* 0x000000d6d6417223 */ /* 0x000fe20000010041 */
[----:B------:R-:W-:-:S03]  /*16420*/  FADD.FTZ R214, R189, -R64 ;  /* 0x80000040bdd67221 */ /* 0x000fc60000010000 */
[----:B------:R-:W-:-:S04]  /*16430*/  FFMA.FTZ R65, R218, R218, R65 ;  /* 0x000000dada417223 */ /* 0x000fc80000010041 */
        /* <DEDUP_REMOVED lines=108> */
.L_x_1738:
[----:B------:R-:W-:Y:S01]  /*16b00*/  LOP3.LUT P0, RZ, R55, 0x1f, RZ, 0xc0, !PT ;  /* 0x0000001f37ff7812 */ /* 0x000fe2000780c0ff */
[----:B------:R-:W-:Y:S05]  /*16b10*/  WARPSYNC.ALL ;  /* 0x0000000000007948 */ /* 0x000fea0003800000 */
[----:B------:R-:W-:-:S07]  /*16b20*/  LOP3.LUT R67, R67, 0x3, RZ, 0xc0, !PT ;  /* 0x0000000343437812 */ /* 0x000fce00078ec0ff */
[----:B------:R-:W2:Y:S01]  /*16b30*/  @!P0 S2R R214, SR_CgaCtaId ;  /* 0x0000000000d68919 */ /* 0x000ea20000008800 */
[----:B------:R-:W-:Y:S01]  /*16b40*/  @!P0 MOV R65, 0x400 ;  /* 0x0000040000418802 */ /* 0x000fe20000000f00 */
[----:B------:R-:W-:-:S03]  /*16b50*/  @!P0 IMAD.IADD R211, R66, 0x1, R67 ;  /* 0x0000000142d38824 */ /* 0x000fc600078e0243 */
[----:B--2---:R-:W-:Y:S01]  /*16b60*/  @!P0 LEA R214, R214, R65, 0x18 ;  /* 0x00000041d6d68211 */ /* 0x004fe200078ec0ff */
[----:B-1----:R-:W-:Y:S01]  /*16b70*/  FADD.FTZ R65, R215, R218 ;  /* 0x000000dad7417221 */ /* 0x002fe20000010000 */
[----:B0-----:R-:W-:Y:S02]  /*16b80*/  LOP3.LUT R215, R55, 0x1f, RZ, 0xc0, !PT ;  /* 0x0000001f37d77812 */ /* 0x001fe400078ec0ff */
[----:B------:R-:W-:-:S05]  /*16b90*/  @!P0 LEA R211, R211, R214, 0x3 ;  /* 0x000000d6d3d38211 */ /* 0x000fca00078e18ff */
[----:B------:R0:W-:Y:S01]  /*16ba0*/  @!P0 STS.64 [R211], R64 ;  /* 0x00000040d3008388 */ /* 0x0001e20000000a00 */
[----:B------:R-:W-:-:S13]  /*16bb0*/  ISETP.GT.U32.AND P0, PT, R215, 0x3, PT ;  /* 0x00000003d700780c */ /* 0x000fda0003f04070 */
[----:B0-----:R-:W0:Y:S01]  /*16bc0*/  @!P0 S2R R65, SR_CgaCtaId ;  /* 0x0000000000418919 */ /* 0x001e220000008800 */
[----:B------:R-:W-:Y:S01]  /*16bd0*/  @!P0 MOV R64, 0x400 ;  /* 0x0000040000408802 */ /* 0x000fe20000000f00 */
[----:B------:R-:W-:Y:S01]  /*16be0*/  @!P0 IMAD.IADD R66, R66, 0x1, R215 ;  /* 0x0000000142428824 */ /* 0x000fe200078e02d7 */
[----:B------:R-:W-:Y:S01]  /*16bf0*/  BAR.SYNC.DEFER_BLOCKING 0x0 ;  /* 0x0000000000007b1d */ /* 0x000fe20000010000 */
[C---:B------:R-:W-:Y:S02]  /*16c00*/  LOP3.LUT P2, RZ, R36.reuse, 0x800, RZ, 0xc0, !PT ;  /* 0x0000080024ff7812 */ /* 0x040fe4000784c0ff */
[----:B------:R-:W-:-:S03]  /*16c10*/  LOP3.LUT P1, RZ, R36, 0x8, RZ, 0xc0, !PT ;  /* 0x0000000824ff7812 */ /* 0x000fc6000782c0ff */
[----:B------:R-:W-:Y:S01]  /*16c20*/  BSSY B0, `(.L_x_1713) ;  /* 0x0000059000007945 */ /* 0x000fe20003800000 */
[----:B0-----:R-:W-:Y:S02]  /*16c30*/  @!P0 LEA R211, R65, R64, 0x18 ;  /* 0x0000004041d38211 */ /* 0x001fe400078ec0ff */
[----:B------:R-:W-:Y:S02]  /*16c40*/  CS2R R64, SRZ ;  /* 0x0000000000407805 */ /* 0x000fe4000001ff00 */
[----:B------:R-:W-:Y:S01]  /*16c50*/  @!P0 LEA R211, R66, R211, 0x3 ;  /* 0x000000d342d38211 */ /* 0x000fe200078e18ff */
[----:B------:R-:W-:Y:S01]  /*16c60*/  IMAD.MOV.U32 R66, RZ, RZ, RZ ;  /* 0x000000ffff427224 */ /* 0x000fe200078e00ff */
[----:B------:R-:W-:-:S03]  /*16c70*/  @!P0 MOV R66, R89 ;  /* 0x0000005900428202 */ /* 0x000fc60000000f00 */
[----:B------:R-:W-:Y:S01]  /*16c80*/  @!P0 LDS.64 R64, [R211] ;  /* 0x00000000d3408984 */ /* 0x000fe20000000a00 */
[----:B------:R-:W-:-:S03]  /*16c90*/  LOP3.LUT P0, RZ, R67, 0x1f, R55, 0xf8, !PT ;  /* 0x0000001f43ff7812 */ /* 0x000fc6000780f837 */
[----:B------:R-:W0:Y:S02]  /*16ca0*/  SHFL.DOWN PT, R215, R66, 0x2, 0x1f ;  /* 0x08401f0042d77f89 */ /* 0x000e2400000e0000 */
[----:B0-----:R-:W-:Y:S01]  /*16cb0*/  IMAD.IADD R216, R215, 0x1, R66 ;  /* 0x00000001d7d87824 */ /* 0x001fe200078e0242 */
[----:B------:R-:W-:Y:S02]  /*16cc0*/  I2FP.F32.S32 R220, R215 ;  /* 0x000000d700dc7245 */ /* 0x000fe40000201400 */
[----:B------:R-:W-:Y:S02]  /*16cd0*/  I2FP.F32.S32 R215, R66 ;  /* 0x0000004200d77245 */ /* 0x000fe40000201400 */
[----:B------:R-:W-:Y:S01]  /*16ce0*/  I2FP.F32.S32 R218, R216 ;  /* 0x000000d800da7245 */ /* 0x000fe20000201400 */
[----:B------:R-:W-:Y:S03]  /*16cf0*/  SHFL.DOWN PT, R221, R216, 0x1, 0x1f ;  /* 0x08201f00d8dd7f89 */ /* 0x000fe600000e0000 */
[----:B------:R-:W0:Y:S01]  /*16d00*/  MUFU.RCP R219, R218 ;  /* 0x000000da00db7308 */ /* 0x000e220000001000 */
[----:B------:R-:W1:Y:S04]  /*16d10*/  SHFL.DOWN PT, R217, R64, 0x2, 0x1f ;  /* 0x08401f0040d97f89 */ /* 0x000e6800000e0000 */
[----:B------:R-:W2:Y:S01]  /*16d20*/  SHFL.DOWN PT, R214, R65, 0x2, 0x1f ;  /* 0x08401f0041d67f89 */ /* 0x000ea200000e0000 */
[----:B-1----:R-:W-:-:S04]  /*16d30*/  FMUL.FTZ R222, R217, R220 ;  /* 0x000000dcd9de7220 */ /* 0x002fc80000410000 */
[----:B------:R-:W-:Y:S01]  /*16d40*/  FFMA.FTZ R222, R215, R64, R222 ;  /* 0x00000040d7de7223 */ /* 0x000fe200000100de */
[----:B------:R-:W-:Y:S01]  /*16d50*/  FADD.FTZ R64, -R217, R64 ;  /* 0x00000040d9407221 */ /* 0x000fe20000010100 */
[----:B--2---:R-:W-:Y:S01]  /*16d60*/  FADD.FTZ R214, R214, R65 ;  /* 0x00000041d6d67221 */ /* 0x004fe20000010000 */
[-C--:B------:R-:W-:Y:S01]  /*16d70*/  IADD3 R217, R216, R221.reuse, RZ ;  /* 0x000000ddd8d97210 */ /* 0x080fe20007ffe0ff */
[----:B0-----:R-:W-:Y:S01]  /*16d80*/  FMUL.FTZ R211, R219, R222 ;  /* 0x000000dedbd37220 */ /* 0x001fe20000410000 */
[----:B------:R-:W-:Y:S01]  /*16d90*/  FMUL.FTZ R64, R64, R64 ;  /* 0x0000004040407220 */ /* 0x000fe20000410000 */
[----:B------:R-:W-:Y:S01]  /*16da0*/  I2FP.F32.S32 R221, R221 ;  /* 0x000000dd00dd7245 */ /* 0x000fe20000201400 */
[----:B------:R-:W0:Y:S01]  /*16db0*/  LDC R216, c[0x0][0x2d8] ;  /* 0x0000b600ffd87b82 */ /* 0x000e220000000800 */
[----:B------:R-:W-:Y:S01]  /*16dc0*/  I2FP.F32.S32 R217, R217 ;  /* 0x000000d900d97245 */ /* 0x000fe20000201400 */
[----:B------:R-:W1:Y:S01]  /*16dd0*/  SHFL.DOWN PT, R66, R211, 0x1, 0x1f ;  /* 0x08201f00d3427f89 */ /* 0x000e6200000e0000 */
[----:B------:R-:W-:-:S04]  /*16de0*/  FMUL.FTZ R64, R64, R215 ;  /* 0x000000d740407220 */ /* 0x000fc80000410000 */
[----:B------:R-:W-:Y:S01]  /*16df0*/  FMUL.FTZ R64, R64, R220 ;  /* 0x000000dc40407220 */ /* 0x000fe20000410000 */
[----:B------:R-:W2:Y:S03]  /*16e00*/  MUFU.RCP R217, R217 ;  /* 0x000000d900d97308 */ /* 0x000ea60000001000 */
[----:B------:R-:W-:-:S05]  /*16e10*/  FFMA.FTZ R64, R219, R64, R214 ;  /* 0x00000040db407223 */ /* 0x000fca00000100d6 */
[----:B------:R-:W3:Y:S01]  /*16e20*/  SHFL.DOWN PT, R65, R64, 0x1, 0x1f ;  /* 0x08201f0040417f89 */ /* 0x000ee200000e0000 */
[----:B-1----:R-:W-:Y:S01]  /*16e30*/  FMUL.FTZ R215, R66, R221 ;  /* 0x000000dd42d77220 */ /* 0x002fe20000410000 */
[----:B------:R-:W-:-:S03]  /*16e40*/  FADD.FTZ R66, R211, -R66 ;  /* 0x80000042d3427221 */ /* 0x000fc60000010000 */
[----:B------:R-:W-:Y:S01]  /*16e50*/  FFMA.FTZ R214, R218, R211, R215 ;  /* 0x000000d3dad67223 */ /* 0x000fe200000100d7 */
[----:B------:R-:W-:-:S03]  /*16e60*/  FMUL.FTZ R211, R66, R66 ;  /* 0x0000004242d37220 */ /* 0x000fc60000410000 */
[----:B--2---:R-:W-:Y:S01]  /*16e70*/  FMUL.FTZ R214, R217, R214 ;  /* 0x000000d6d9d67220 */ /* 0x004fe20000410000 */
[----:B------:R-:W-:-:S04]  /*16e80*/  FMUL.FTZ R211, R218, R211 ;  /* 0x000000d3dad37220 */ /* 0x000fc80000410000 */
[----:B------:R-:W-:Y:S01]  /*16e90*/  FMUL.FTZ R211, R211, R221 ;  /* 0x000000ddd3d37220 */ /* 0x000fe20000410000 */
[----:B---3--:R-:W-:Y:S01]  /*16ea0*/  FADD.FTZ R66, R64, R65 ;  /* 0x0000004140427221 */ /* 0x008fe20000010000 */
[----:B------:R-:W1:Y:S01]  /*16eb0*/  SHFL.IDX PT, R219, R214, RZ, 0x1f ;  /* 0x00001fffd6db7589 */ /* 0x000e6200000e0000 */
[----:B------:R-:W2:Y:S02]  /*16ec0*/  @!P0 LDC.64 R64, c[0x0][0x258] ;  /* 0x00009600ff408b82 */ /* 0x000ea40000000a00 */
[----:B------:R-:W-:-:S06]  /*16ed0*/  FFMA.FTZ R211, R217, R211, R66 ;  /* 0x000000d3d9d37223 */ /* 0x000fcc0000010042 */
[----:B------:R-:W0:Y:S01]  /*16ee0*/  SHFL.IDX PT, R211, R211, RZ, 0x1f ;  /* 0x00001fffd3d37589 */ /* 0x000e2200000e0000 */
[----:B------:R-:W3:Y:S01]  /*16ef0*/  @!P0 LDC.64 R66, c[0x0][0x250] ;  /* 0x00009400ff428b82 */ /* 0x000ee20000000a00 */
[----:B-1----:R-:W-:Y:S01]  /*16f00*/  FMUL.FTZ R215, R219, R219 ;  /* 0x000000dbdbd77220 */ /* 0x002fe20000410000 */
[----:B--2---:R-:W-:-:S04]  /*16f10*/  @!P0 IMAD.WIDE R64, R38, 0x4, R64 ;  /* 0x0000000426408825 */ /* 0x004fc800078e0240 */
[----:B------:R-:W-:Y:S01]  /*16f20*/  FSEL R215, R215, RZ, P2 ;  /* 0x000000ffd7d77208 */ /* 0x000fe20001000000 */
[----:B0-----:R-:W-:Y:S01]  /*16f30*/  FFMA.FTZ R214, R211, UR7, R216 ;  /* 0x00000007d3d67c23 */ /* 0x001fe200080100d8 */
[----:B---3--:R-:W-:Y:S01]  /*16f40*/  @!P0 IMAD.WIDE R66, R38, 0x4, R66 ;  /* 0x0000000426428825 */ /* 0x008fe200078e0242 */
[----:B------:R-:W-:-:S03]  /*16f50*/  FSEL R211, R219, RZ, !P2 ;  /* 0x000000ffdbd37208 */ /* 0x000fc60005000000 */
[----:B------:R-:W-:Y:S01]  /*16f60*/  FADD.FTZ R214, R214, R215 ;  /* 0x000000d7d6d67221 */ /* 0x000fe20000010000 */
[----:B------:R0:W-:Y:S03]  /*16f70*/  @!P0 STG.E desc[UR4][R66.64], R219 ;  /* 0x000000db42008986 */ /* 0x0001e6000c101904 */
[----:B------:R-:W1:Y:S02]  /*16f80*/  MUFU.RSQ R216, R214 ;  /* 0x000000d600d87308 */ /* 0x000e640000001400 */
        /* <DEDUP_REMOVED lines=34> */
.L_x_1714:
[----:B------:R-:W-:Y:S05]  /*171b0*/  BSYNC B0 ;  /* 0x0000000000007941 */ /* 0x000fea0003800000 */
.L_x_1713:
[----:B------:R-:W-:Y:S01]  /*171c0*/  LOP3.LUT P0, RZ, R36, 0x400, RZ, 0xc0, !PT ;  /* 0x0000040024ff7812 */ /* 0x000fe2000780c0ff */
        /* <DEDUP_REMOVED lines=34> */
.L_x_1716:
[----:B------:R-:W-:Y:S05]  /*173f0*/  BSYNC B0 ;  /* 0x0000000000007941 */ /* 0x000fea0003800000 */
.L_x_1715:
[----:B------:R-:W-:Y:S01]  /*17400*/  LOP3.LUT P0, RZ, R36, 0x200, RZ, 0xc0, !PT ;  /* 0x0000020024ff7812 */ /* 0x000fe2000780c0ff */
        /* <DEDUP_REMOVED lines=34> */
.L_x_1718:
[----:B------:R-:W-:Y:S05]  /*17630*/  BSYNC B0 ;  /* 0x0000000000007941 */ /* 0x000fea0003800000 */
.L_x_1717:
[----:B------:R-:W-:Y:S01]  /*17640*/  LOP3.LUT P0, RZ, R36, 0x100, RZ, 0xc0, !PT ;  /* 0x0000010024ff7812 */ /* 0x000fe2000780c0ff */
        /* <DEDUP_REMOVED lines=34> */
.L_x_1720:
[----:B------:R-:W-:Y:S05]  /*17870*/  BSYNC B0 ;  /* 0x0000000000007941 */ /* 0x000fea0003800000 */
.L_x_1719:
[----:B------:R-:W-:Y:S01]  /*17880*/  LOP3.LUT P0, RZ, R36, 0x80, RZ, 0xc0, !PT ;  /* 0x0000008024ff7812 */ /* 0x000fe2000780c0ff */
        /* <DEDUP_REMOVED lines=34> */
.L_x_1722:
[----:B------:R-:W-:Y:S05]  /*17ab0*/  BSYNC B0 ;  /* 0x0000000000007941 */ /* 0x000fea0003800000 */
.L_x_1721:
        /* <DEDUP_REMOVED lines=35> */
.L_x_1724:
[----:B------:R-:W-:Y:S05]  /*17cf0*/  BSYNC B0 ;  /* 0x0000000000007941 */ /* 0x000fea0003800000 */
.L_x_1723:
        /* <DEDUP_REMOVED lines=34> */
.L_x_1726:
[----:B------:R-:W-:Y:S05]  /*17f20*/  BSYNC B0 ;  /* 0x0000000000007941 */ /* 0x000fea0003800000 */
.L_x_1725:
[----:B------:R-:W-:Y:S01]  /*17f30*/  LOP3.LUT P0, RZ, R36, 0x1, RZ, 0xc0, !PT ;  /* 0x0000000124ff7812 */ /* 0x000fe2000780c0ff */
[----:B------:R-:W-:-:S03]  /*17f40*/  VIADD R38, R38, UR14 ;  /* 0x0000000e26267c36 */ /* 0x000fc60008000000 */
[----:B0-----:R-:W-:Y:S02]  /*17f50*/  SEL R211, RZ, 0x1, P0 ;  /* 0x00000001ffd37807 */ /* 0x001fe40000000000 */
[----:B------:R-:W-:-:S13]  /*17f60*/  ISETP.GE.AND P0, PT, R38, UR15, PT ;  /* 0x0000000f26007c0c */ /* 0x000fda000bf06270 */
[----:B------:R-:W-:Y:S05]  /*17f70*/  @!P0 BRA `(.L_x_1727) ;  /* 0xfffffe9800b88947 */ /* 0x000fea000383ffff */
[----:B------:R-:W-:Y:S05]  /*17f80*/  EXIT ;  /* 0x000000000000794d */ /* 0x000fea0003800000 */
.L_x_1712:
[----:B------:R-:W-:Y:S01]  /*17f90*/  HFMA2.MMA R222, -RZ, RZ, 0, 1.847743988037109375e-06 ;  /* 0x0000001fffde7435 */ /* 0x000fe200000001ff */
[----:B------:R-:W-:Y:S01]  /*17fa0*/  MOV R220, R65 ;  /* 0x0000004100dc7202 */ /* 0x000fe20000000f00 */
[----:B------:R-:W-:Y:S02]  /*17fb0*/  IMAD.MOV.U32 R221, RZ, RZ, 0x1 ;  /* 0x00000001ffdd7424 */ /* 0x000fe400078e00ff */
[----:B------:R-:W-:-:S07]  /*17fc0*/  IMAD.MOV.U32 R219, RZ, RZ, -0x1 ;  /* 0xffffffffffdb7424 */ /* 0x000fce00078e00ff */
[----:B------:R-:W-:Y:S05]  /*17fd0*/  WARPSYNC.COLLECTIVE R219, `(.L_x_1728) ;  /* 0x00000000db087348 */ /* 0x000fea0003c00000 */
[----:B------:R0:W1:Y:S02]  /*17fe0*/  SHFL.BFLY P6, R217, R220, R221, R222 ;  /* 0x0c0000dddcd97389 */ /* 0x00006400000c00de */
[----:B01----:R-:W-:Y:S01]  /*17ff0*/  ENDCOLLECTIVE ;  /* 0x000000000000791b */ /* 0x003fe20003800000 */
.L_x_1728:
[----:B------:R-:W-:Y:S01]  /*18000*/  HFMA2.MMA R221, -RZ, RZ, 0, 1.1920928955078125e-07 ;  /* 0x00000002ffdd7435 */ /* 0x000fe200000001ff */
[----:B------:R-:W-:-:S05]  /*18010*/  MOV R64, R217 ;  /* 0x000000d900407202 */ /* 0x000fca0000000f00 */
[----:B------:R-:W-:-:S04]  /*18020*/  FADD.FTZ R211, R65, R64 ;  /* 0x0000004041d37221 */ /* 0x000fc80000010000 */
[----:B------:R-:W-:-:S07]  /*18030*/  IMAD.MOV.U32 R220, RZ, RZ, R211 ;  /* 0x000000ffffdc7224 */ /* 0x000fce00078e00d3 */
[----:B------:R-:W-:Y:S05]  /*18040*/  WARPSYNC.COLLECTIVE R219, `(.L_x_1729) ;  /* 0x00000000db087348 */ /* 0x000fea0003c00000 */
[----:B------:R0:W1:Y:S02]  /*18050*/  SHFL.BFLY P6, R217, R220, R221, R222 ;  /* 0x0c0000dddcd97389 */ /* 0x00006400000c00de */
[----:B01----:R-:W-:Y:S01]  /*18060*/  ENDCOLLECTIVE ;  /* 0x000000000000791b */ /* 0x003fe20003800000 */
.L_x_1729:
[----:B------:R-:W-:Y:S02]  /*18070*/  IMAD.MOV.U32 R221, RZ, RZ, 0x4 ;  /* 0x00000004ffdd7424 */ /* 0x000fe400078e00ff */
[----:B------:R-:W-:-:S04]  /*18080*/  IMAD.MOV.U32 R64, RZ, RZ, R217 ;  /* 0x000000ffff407224 */ /* 0x000fc800078e00d9 */
[----:B------:R-:W-:-:S05]  /*18090*/  FADD.FTZ R214, R211, R64 ;  /* 0x00000040d3d67221 */ /* 0x000fca0000010000 */
[----:B------:R-:W-:-:S07]  /*180a0*/  MOV R220, R214 ;  /* 0x000000d600dc7202 */ /* 0x000fce0000000f00 */
[----:B------:R-:W-:Y:S05]  /*180b0*/  WARPSYNC.COLLECTIVE R219, `(.L_x_1730) ;  /* 0x00000000db087348 */ /* 0x000fea0003c00000 */
[----:B------:R0:W1:Y:S02]  /*180c0*/  SHFL.BFLY P6, R217, R220, R221, R222 ;  /* 0x0c0000dddcd97389 */ /* 0x00006400000c00de */
[----:B01----:R-:W-:Y:S01]  /*180d0*/  ENDCOLLECTIVE ;  /* 0x000000000000791b */ /* 0x003fe20003800000 */
.L_x_1730:
[----:B------:R-:W-:Y:S01]  /*180e0*/  HFMA2.MMA R221, -RZ, RZ, 0, 4.76837158203125e-07 ;  /* 0x00000008ffdd7435 */ /* 0x000fe200000001ff */
[----:B------:R-:W-:-:S05]  /*180f0*/  MOV R215, R217 ;  /* 0x000000d900d77202 */ /* 0x000fca0000000f00 */
[----:B------:R-:W-:-:S04]  /*18100*/  FADD.FTZ R215, R214, R215 ;  /* 0x000000d7d6d77221 */ /* 0x000fc80000010000 */
[----:B------:R-:W-:-:S07]  /*18110*/  IMAD.MOV.U32 R220, RZ, RZ, R215 ;  /* 0x000000ffffdc7224 */ /* 0x000fce00078e00d7 */
[----:B------:R-:W-:Y:S05]  /*18120*/  WARPSYNC.COLLECTIVE R219, `(.L_x_1731) ;  /* 0x00000000db087348 */ /* 0x000fea0003c00000 */
[----:B------:R0:W1:Y:S02]  /*18130*/  SHFL.BFLY P6, R217, R220, R221, R222 ;  /* 0x0c0000dddcd97389 */ /* 0x00006400000c00de */
[----:B01----:R-:W-:Y:S01]  /*18140*/  ENDCOLLECTIVE ;  /* 0x000000000000791b */ /* 0x003fe20003800000 */
.L_x_1731:
[----:B------:R-:W-:Y:S02]  /*18150*/  IMAD.MOV.U32 R221, RZ, RZ, 0x10 ;  /* 0x00000010ffdd7424 */ /* 0x000fe400078e00ff */
[----:B------:R-:W-:-:S04]  /*18160*/  IMAD.MOV.U32 R64, RZ, RZ, R217 ;  /* 0x000000ffff407224 */ /* 0x000fc800078e00d9 */
[----:B------:R-:W-:-:S05]  /*18170*/  FADD.FTZ R216, R215, R64 ;  /* 0x00000040d7d87221 */ /* 0x000fca0000010000 */
[----:B------:R-:W-:-:S07]  /*18180*/  MOV R220, R216 ;  /* 0x000000d800dc7202 */ /* 0x000fce0000000f00 */
[----:B------:R-:W-:Y:S05]  /*18190*/  WARPSYNC.COLLECTIVE R219, `(.L_x_1732) ;  /* 0x00000000db087348 */ /* 0x000fea0003c00000 */
[----:B------:R0:W1:Y:S02]  /*181a0*/  SHFL.BFLY P6, R217, R220, R221, R222 ;  /* 0x0c0000dddcd97389 */ /* 0x00006400000c00de */
[----:B01----:R-:W-:Y:S01]  /*181b0*/  ENDCOLLECTIVE ;  /* 0x000000000000791b */ /* 0x003fe20003800000 */
.L_x_1732:
[----:B------:R-:W-:Y:S02]  /*181c0*/  IMAD.MOV.U32 R221, RZ, RZ, 0x1 ;  /* 0x00000001ffdd7424 */ /* 0x000fe400078e00ff */
[----:B------:R-:W-:Y:S01]  /*181d0*/  FADD.FTZ R64, R216, R217 ;  /* 0x000000d9d8407221 */ /* 0x000fe20000010000 */
[----:B------:R-:W-:-:S03]  /*181e0*/  LOP3.LUT P6, RZ, R36, 0x8, RZ, 0xc0, !PT ;  /* 0x0000000824ff7812 */ /* 0x000fc600078cc0ff */
        /* <DEDUP_REMOVED lines=118> */
.L_x_1733:
[----:B------:R-:W-:Y:S01]  /*18950*/  HFMA2.MMA R221, -RZ, RZ, 0, 1.1920928955078125e-07 ;  /* 0x00000002ffdd7435 */ /* 0x000fe200000001ff */
[----:B------:R-:W-:-:S05]  /*18960*/  MOV R214, R217 ;  /* 0x000000d900d67202 */ /* 0x000fca0000000f00 */
[----:B------:R-:W-:-:S04]  /*18970*/  FADD.FTZ R214, R65, R214 ;  /* 0x000000d641d67221 */ /* 0x000fc80000010000 */
[----:B------:R-:W-:-:S07]  /*18980*/  IMAD.MOV.U32 R220, RZ, RZ, R214 ;  /* 0x000000ffffdc7224 */ /* 0x000fce00078e00d6 */
[----:B------:R-:W-:Y:S05]  /*18990*/  WARPSYNC.COLLECTIVE R219, `(.L_x_1734) ;  /* 0x00000000db087348 */ /* 0x000fea0003c00000 */
[----:B------:R0:W1:Y:S02]  /*189a0*/  SHFL.BFLY P6, R217, R220, R221, R222 ;  /* 0x0c0000dddcd97389 */ /* 0x00006400000c00de */
[----:B01----:R-:W-:Y:S01]  /*189b0*/  ENDCOLLECTIVE ;  /* 0x000000000000791b */ /* 0x003fe20003800000 */
.L_x_1734:
[----:B------:R-:W-:Y:S02]  /*189c0*/  IMAD.MOV.U32 R221, RZ, RZ, 0x4 ;  /* 0x00000004ffdd7424 */ /* 0x000fe400078e00ff */
[----:B------:R-:W-:-:S04]  /*189d0*/  IMAD.MOV.U32 R211, RZ, RZ, R217 ;  /* 0x000000ffffd37224 */ /* 0x000fc800078e00d9 */
[----:B------:R-:W-:-:S05]  /*189e0*/  FADD.FTZ R211, R214, R211 ;  /* 0x000000d3d6d37221 */ /* 0x000fca0000010000 */
[----:B------:R-:W-:-:S07]  /*189f0*/  MOV R220, R211 ;  /* 0x000000d300dc7202 */ /* 0x000fce0000000f00 */
[----:B------:R-:W-:Y:S05]  /*18a00*/  WARPSYNC.COLLECTIVE R219, `(.L_x_1735) ;  /* 0x00000000db087348 */ /* 0x000fea0003c00000 */
[----:B------:R0:W1:Y:S02]  /*18a10*/  SHFL.BFLY P6, R217, R220, R221, R222 ;  /* 0x0c0000dddcd97389 */ /* 0x00006400000c00de */
[----:B01----:R-:W-:Y:S01]  /*18a20*/  ENDCOLLECTIVE ;  /* 0x000000000000791b */ /* 0x003fe20003800000 */
.L_x_1735:
[----:B------:R-:W-:Y:S01]  /*18a30*/  HFMA2.MMA R221, -RZ, RZ, 0, 4.76837158203125e-07 ;  /* 0x00000008ffdd7435 */ /* 0x000fe200000001ff */
[----:B------:R-:W-:-:S05]  /*18a40*/  MOV R216, R217 ;  /* 0x000000d900d87202 */ /* 0x000fca0000000f00 */
[----:B------:R-:W-:-:S04]  /*18a50*/  FADD.FTZ R216, R211, R216 ;  /* 0x000000d8d3d87221 */ /* 0x000fc80000010000 */
[----:B------:R-:W-:-:S07]  /*18a60*/  IMAD.MOV.U32 R220, RZ, RZ, R216 ;  /* 0x000000ffffdc7224 */ /* 0x000fce00078e00d8 */
[----:B------:R-:W-:Y:S05]  /*18a70*/  WARPSYNC.COLLECTIVE R219, `(.L_x_1736) ;  /* 0x00000000db087348 */ /* 0x000fea0003c00000 */
[----:B------:R0:W1:Y:S02]  /*18a80*/  SHFL.BFLY P6, R217, R220, R221, R222 ;  /* 0x0c0000dddcd97389 */ /* 0x00006400000c00de */
[----:B01----:R-:W-:Y:S01]  /*18a90*/  ENDCOLLECTIVE ;  /* 0x000000000000791b */ /* 0x003fe20003800000 */
.L_x_1736:
[----:B------:R-:W-:Y:S02]  /*18aa0*/  IMAD.MOV.U32 R221, RZ, RZ, 0x10 ;  /* 0x00000010ffdd7424 */ /* 0x000fe400078e00ff */
[----:B------:R-:W-:-:S04]  /*18ab0*/  IMAD.MOV.U32 R215, RZ, RZ, R217 ;  /* 0x000000ffffd77224 */ /* 0x000fc800078e00d9 */
[----:B------:R-:W-:-:S05]  /*18ac0*/  FADD.FTZ R215, R216, R215 ;  /* 0x000000d7d8d77221 */ /* 0x000fca0000010000 */
[----:B------:R-:W-:-:S07]  /*18ad0*/  MOV R220, R215 ;  /* 0x000000d700dc7202 */ /* 0x000fce0000000f00 */
[----:B------:R-:W-:Y:S05]  /*18ae0*/  WARPSYNC.COLLECTIVE R219, `(.L_x_1737) ;  /* 0x00000000db087348 */ /* 0x000fea0003c00000 */
[----:B------:R0:W1:Y:S02]  /*18af0*/  SHFL.BFLY P6, R217, R220, R221, R222 ;  /* 0x0c0000dddcd97389 */ /* 0x00006400000c00de */
[----:B01----:R-:W-:Y:S01]  /*18b00*/  ENDCOLLECTIVE ;  /* 0x000000000000791b */ /* 0x003fe20003800000 */
.L_x_1737:
[----:B------:R-:W-:Y:S01]  /*18b10*/  MOV R218, R217 ;  /* 0x000000d900da7202 */ /* 0x000fe20000000f00 */
[----:B------:R-:W-:Y:S06]  /*18b20*/  BRA `(.L_x_1738) ;  /* 0xffffffdc00f47947 */ /* 0x000fec000383ffff */
.L_x_1739:
        /* <DEDUP_REMOVED lines=13> */
.L_x_45968:


//--------------------- .text._ZN10layer_norm13ln_fwd_kernelINS_13Kernel_traitsI13__nv_bfloat16S2_S2_S2_fjLj7168ELj1ELj1ELj4ELj16ENS_18Kernel_traits_baseILj7168ES2_S2_S2_S2_fjLj128EEEEELb1ELb0ELb0ELb1EEEvNS_9FwdParamsE --------------------------
	.section	.text._ZN10layer_norm13ln_fwd_kernelINS_13Kernel_traitsI13__nv_bfloat16S2_S2_S2_fjLj7168ELj1ELj1ELj4ELj16ENS_18Kernel_traits_baseILj7168ES2_S2_S2_S2_fjLj128EEEEELb1ELb0ELb0ELb1EEEvNS_9FwdParamsE,"ax",@progbits
	.align	128
        .global         _ZN10layer_norm13ln_fwd_kernelINS_13Kernel_traitsI13__nv_bfloat16S2_S2_S2_fjLj7168ELj1ELj1ELj4ELj16ENS_18Kernel_traits_baseILj7168ES2_S2_S2_S2_fjLj128EEEEELb1ELb0ELb0ELb1EEEvNS_9FwdParamsE
        .type           _ZN10layer_norm13ln_fwd_kernelINS_13Kernel_traitsI13__nv_bfloat16S2_S2_S2_fjLj7168ELj1ELj1ELj4ELj16ENS_18Kernel_traits_baseILj7168ES2_S2_S2_S2_fjLj128EEEEELb1ELb0ELb0ELb1EEEvNS_9FwdParamsE,@function
        .size           _ZN10layer_norm13ln_fwd_kernelINS_13Kernel_traitsI13__nv_bfloat16S2_S2_S2_fjLj7168ELj1ELj1ELj4ELj16ENS_18Kernel_traits_baseILj7168ES2_S2_S2_S2_fjLj128EEEEELb1ELb0ELb0ELb1EEEvNS_9FwdParamsE,(.L_x_45969 - _ZN10layer_norm13ln_fwd_kernelINS_13Kernel_traitsI13__nv_bfloat16S2_S2_S2_fjLj7168ELj1ELj1ELj4ELj16ENS_18Kernel_traits_baseILj7168ES2_S2_S2_S2_fjLj128EEEEELb1ELb0ELb0ELb1EEEvNS_9FwdParamsE)
        .other          _ZN10layer_norm13ln_fwd_kernelINS_13Kernel_traitsI13__nv_bfloat16S2_S2_S2_fjLj7168ELj1ELj1ELj4ELj16ENS_18Kernel_traits_baseILj7168ES2_S2_S2_S2_fjLj128EEEEELb1ELb0ELb0ELb1EEEvNS_9FwdParamsE,@"STO_CUDA_ENTRY STV_DEFAULT"
_ZN10layer_norm13ln_fwd_kernelINS_13Kernel_traitsI13__nv_bfloat16S2_S2_S2_fjLj7168ELj1ELj1ELj4ELj16ENS_18Kernel_traits_baseILj7168ES2_S2_S2_S2_fjLj128EEEEELb1ELb0ELb0ELb1EEEvNS_9FwdParamsE:
.text._ZN10layer_norm13ln_fwd_kernelINS_13Kernel_traitsI13__nv_bfloat16S2_S2_S2_fjLj7168ELj1ELj1ELj4ELj16ENS_18Kernel_traits_baseILj7168ES2_S2_S2_S2_fjLj128EEEEELb1ELb0ELb0ELb1EEEvNS_9FwdParamsE:
[----:B------:R-:W-:Y:S01]  /*0000*/  LDC R1, c[0x0][0x28] ;  /* 0x00000a00ff017b82 */ /* 0x000fe20000000800 */
[----:B------:R-:W0:Y:S01]  /*0010*/  S2R R0, SR_TID.X ;  /* 0x0000000000007919 */ /* 0x000e220000002100 */
[----:B------:R-:W-:Y:S01]  /*0020*/  ULDC.64 UR6, c[0x0][0x2e0] ;  /* 0x0000b80000067ab9 */ /* 0x000fe20000000a00 */
[----:B------:R-:W-:Y:S01]  /*0030*/  ULDC.U8 UR4, c[0x0][0x2f4] ;  /* 0x0000bd0000047ab9 */ /* 0x000fe20000000000 */
[----:B------:R-:W-:Y:S01]  /*0040*/  MOV R120, UR6 ;  /* 0x0000000600787c02 */ /* 0x000fe20008000f00 */
[----:B------:R-:W-:Y:S01]  /*0050*/  IMAD.U32 R121, RZ, RZ, UR7 ;  /* 0x00000007ff797e24 */ /* 0x000fe2000f8e00ff */
[----:B------:R-:W-:Y:S01]  /*0060*/  ULDC.64 UR6, c[0x0][0x2c8] ;  /* 0x0000b20000067ab9 */ /* 0x000fe20000000a00 */
[----:B------:R-:W-:Y:S01]  /*0070*/  ISETP.NE.AND P1, PT, RZ, UR4, PT ;  /* 0x00000004ff007c0c */ /* 0x000fe2000bf25270 */
[----:B------:R-:W-:Y:S01]  /*0080*/  ULDC.64 UR4, c[0x0][0x208] ;  /* 0x0000820000047ab9 */ /* 0x000fe20000000a00 */
[----:B------:R-:W-:Y:S01]  /*0090*/  ISETP.NE.U32.AND P0, PT, RZ, UR6, PT ;  /* 0x00000006ff007c0c */ /* 0x000fe2000bf05070 */
[----:B------:R-:W1:Y:S01]  /*00a0*/  LDC R148, c[0x0][0x2e8] ;  /* 0x0000ba00ff947b82 */ /* 0x000e620000000800 */
[----:B------:R-:W-:-:S02]  /*00b0*/  ULDC.64 UR8, c[0x0][0x260] ;  /* 0x0000980000087ab9 */ /* 0x000fc40000000a00 */
[----:B------:R-:W-:-:S05]  /*00c0*/  ISETP.NE.AND.EX P0, PT, RZ, UR7, PT, P0 ;  /* 0x00000007ff007c0c */ /* 0x000fca000bf05300 */
[----:B------:R-:W2:Y:S02]  /*00d0*/  LDC R149, c[0x0][0x2ec] ;  /* 0x0000bb00ff957b82 */ /* 0x000ea40000000800 */
[----:B------:R-:W5:Y:S01]  /*00e0*/  @P1 LDG.E.64 R120, desc[UR4][R120.64] ;  /* 0x0000000478781981 */ /* 0x000f62000c1e1b00 */
[----:B0-----:R-:W-:Y:S02]  /*00f0*/  IMAD.SHL.U32 R6, R0, 0x10, RZ ;  /* 0x0000001000067824 */ /* 0x001fe400078e00ff */
[----:B-1----:R-:W-:-:S03]  /*0100*/  @P1 IMAD.MOV.U32 R2, RZ, RZ, R148 ;  /* 0x000000ffff021224 */ /* 0x002fc600078e0094 */
[----:B------:R-:W-:-:S04]  /*0110*/  LOP3.LUT R6, R6, 0x7f0, RZ, 0xc0, !PT ;  /* 0x000007f006067812 */ /* 0x000fc800078ec0ff */
[----:B------:R-:W-:Y:S01]  /*0120*/  IADD3 R8, P2, R6, UR6, RZ ;  /* 0x0000000606087c10 */ /* 0x000fe2000ff5e0ff */
[----:B--2---:R-:W-:-:S03]  /*0130*/  @P1 IMAD.MOV.U32 R3, RZ, RZ, R149 ;  /* 0x000000ffff031224 */ /* 0x004fc600078e0095 */
[----:B------:R-:W-:Y:S01]  /*0140*/  IADD3.X R9, RZ, UR7, RZ, P2, !PT ;  /* 0x00000007ff097c10 */ /* 0x000fe200097fe4ff */
[----:B------:R-:W0:Y:S01]  /*0150*/  S2UR UR6, SR_CTAID.X ;  /* 0x00000000000679c3 */ /* 0x000e220000002500 */
[----:B------:R1:W5:Y:S01]  /*0160*/  @P1 LDG.E.64 R4, desc[UR4][R2.64] ;  /* 0x0000000402041981 */ /* 0x000362000c1e1b00 */
[----:B------:R-:W-:-:S03]  /*0170*/  ULDC UR7, c[0x0][0x214] ;  /* 0x0000850000077ab9 */ /* 0x000fc60000000800 */
[----:B------:R2:W5:Y:S04]  /*0180*/  @P0 LDG.E.128 R20, desc[UR4][R8.64] ;  /* 0x0000000408140981 */ /* 0x000568000c1e1d00 */
[----:B------:R2:W5:Y:S04]  /*0190*/  @P0 LDG.E.128 R24, desc[UR4][R8.64+0x800] ;  /* 0x0008000408180981 */ /* 0x000568000c1e1d00 */
[----:B------:R2:W5:Y:S04]  /*01a0*/  @P0 LDG.E.128 R28, desc[UR4][R8.64+0x1000] ;  /* 0x00100004081c0981 */ /* 0x000568000c1e1d00 */
[----:B------:R2:W5:Y:S04]  /*01b0*/  @P0 LDG.E.128 R32, desc[UR4][R8.64+0x1800] ;  /* 0x0018000408200981 */ /* 0x000568000c1e1d00 */
[----:B------:R2:W5:Y:S04]  /*01c0*/  @P0 LDG.E.128 R36, desc[UR4][R8.64+0x2000] ;  /* 0x0020000408240981 */ /* 0x000568000c1e1d00 */
[----:B------:R2:W5:Y:S04]  /*01d0*/  @P0 LDG.E.128 R40, desc[UR4][R8.64+0x2800] ;  /* 0x0028000408280981 */ /* 0x000568000c1e1d00 */
[----:B------:R2:W5:Y:S01]  /*01e0*/  @P0 LDG.E.128 R44, desc[UR4][R8.64+0x3000] ;  /* 0x00300004082c0981 */ /* 0x000562000c1e1d00 */
[----:B-1----:R-:W1:Y:S01]  /*01f0*/  LDC R3, c[0x0][RZ] ;  /* 0x00000000ff037b82 */ /* 0x002e620000000800 */
[----:B0-----:R-:W-:-:S04]  /*0200*/  LEA.HI R2, R0, UR6, RZ, 0x19 ;  /* 0x0000000600027c11 */ /* 0x001fc8000f8fc8ff */
[----:B------:R-:W-:Y:S02]  /*0210*/  ISETP.GE.AND P2, PT, R2, UR7, PT ;  /* 0x0000000702007c0c */ /* 0x000fe4000bf46270 */
[----:B------:R-:W-:-:S05]  /*0220*/  IADD3 R6, P3, R6, UR8, RZ ;  /* 0x0000000806067c10 */ /* 0x000fca000ff7e0ff */
[----:B------:R-:W-:Y:S02]  /*0230*/  IMAD.X R7, RZ, RZ, UR9, P3 ;  /* 0x00000009ff077e24 */ /* 0x000fe400098e06ff */
[----:B-1----:R-:W-:-:S04]  /*0240*/  IMAD R82, R3, UR6, R0 ;  /* 0x0000000603527c24 */ /* 0x002fc8000f8e0200 */
[----:B--2---:R-:W-:Y:S05]  /*0250*/  @P2 EXIT ;  /* 0x000000000000294d */ /* 0x004fea0003800000 */
[----:B------:R-:W0:Y:S01]  /*0260*/  @P1 LDC R3, c[0x0][0x2f0] ;  /* 0x0000bc00ff031b82 */ /* 0x000e220000000800 */
[----:B------:R-:W-:Y:S01]  /*0270*/  IMAD.WIDE.U32 R10, R82, -0x326172a9, RZ ;  /* 0xcd9e8d57520a7825 */ /* 0x000fe200078e00ff */
[----:B------:R-:W5:Y:S04]  /*0280*/  LDG.E.128 R76, desc[UR4][R6.64] ;  /* 0x00000004064c7981 */ /* 0x000f68000c1e1d00 */
[----:B------:R-:W5:Y:S04]  /*0290*/  LDG.E.128 R72, desc[UR4][R6.64+0x800] ;  /* 0x0008000406487981 */ /* 0x000f68000c1e1d00 */
[----:B------:R-:W5:Y:S04]  /*02a0*/  LDG.E.128 R68, desc[UR4][R6.64+0x1000] ;  /* 0x0010000406447981 */ /* 0x000f68000c1e1d00 */
[----:B------:R-:W5:Y:S04]  /*02b0*/  LDG.E.128 R64, desc[UR4][R6.64+0x1800] ;  /* 0x0018000406407981 */ /* 0x000f68000c1e1d00 */
[----:B------:R-:W5:Y:S04]  /*02c0*/  LDG.E.128 R60, desc[UR4][R6.64+0x2000] ;  /* 0x00200004063c7981 */ /* 0x000f68000c1e1d00 */
[----:B------:R-:W5:Y:S04]  /*02d0*/  LDG.E.128 R56, desc[UR4][R6.64+0x2800] ;  /* 0x0028000406387981 */ /* 0x000f68000c1e1d00 */
[----:B------:R1:W5:Y:S02]  /*02e0*/  LDG.E.128 R52, desc[UR4][R6.64+0x3000] ;  /* 0x0030000406347981 */ /* 0x000364000c1e1d00 */
[----:B0----5:R-:W-:Y:S01]  /*02f0*/  @P1 IADD3 R148, P2, R4, R3, RZ ;  /* 0x0000000304941210 */ /* 0x021fe20007f5e0ff */
[----:B------:R-:W-:Y:S01]  /*0300*/  VIADD R4, R120, 0x9e3779b9 ;  /* 0x9e3779b978047836 */ /* 0x000fe20000000000 */
[----:B------:R-:W-:-:S02]  /*0310*/  IADD3 R3, R121, -0x4498517b, RZ ;  /* 0xbb67ae8579037810 */ /* 0x000fc40007ffe0ff */
[----:B------:R-:W-:Y:S02]  /*0320*/  @!P0 CS2R R20, SRZ ;  /* 0x0000000000148805 */ /* 0x000fe4000001ff00 */
[----:B------:R-:W-:Y:S01]  /*0330*/  @!P0 CS2R R22, SRZ ;  /* 0x0000000000168805 */ /* 0x000fe2000001ff00 */
[----:B------:R-:W-:Y:S01]  /*0340*/  @P1 IMAD.X R149, RZ, RZ, R5, P2 ;  /* 0x000000ffff951224 */ /* 0x000fe200010e0605 */
[----:B------:R-:W-:Y:S01]  /*0350*/  @!P0 CS2R R24, SRZ ;  /* 0x0000000000188805 */ /* 0x000fe2000001ff00 */
[----:B------:R-:W-:Y:S01]  /*0360*/  VIADD R5, R120, 0x3c6ef372 ;  /* 0x3c6ef37278057836 */ /* 0x000fe20000000000 */
[----:B------:R-:W-:Y:S02]  /*0370*/  @!P0 CS2R R26, SRZ ;  /* 0x00000000001a8805 */ /* 0x000fe4000001ff00 */
[C---:B-1----:R-:W-:Y:S01]  /*0380*/  IADD3 R6, R121.reuse, 0x76cf5d0a, RZ ;  /* 0x76cf5d0a79067810 */ /* 0x042fe20007ffe0ff */
[----:B------:R-:W-:Y:S01]  /*0390*/  VIADD R7, R121, 0x32370b8f ;  /* 0x32370b8f79077836 */ /* 0x000fe20000000000 */
[--C-:B------:R-:W-:Y:S01]  /*03a0*/  SHF.R.U64 R84, R148, 0x2, R149.reuse ;  /* 0x0000000294547819 */ /* 0x100fe20000001295 */
[----:B------:R-:W-:Y:S01]  /*03b0*/  ULDC.64 UR6, c[0x0][0x270] ;  /* 0x00009c0000067ab9 */ /* 0x000fe20000000a00 */
[----:B------:R-:W-:-:S02]  /*03c0*/  SHF.R.U32.HI R83, RZ, 0x2, R149 ;  /* 0x00000002ff537819 */ /* 0x000fc40000011695 */
[----:B------:R-:W-:Y:S02]  /*03d0*/  @!P0 CS2R R28, SRZ ;  /* 0x00000000001c8805 */ /* 0x000fe4000001ff00 */
[----:B------:R-:W-:Y:S01]  /*03e0*/  PRMT R101, R20, 0x7632, R101 ;  /* 0x0000763214657816 */ /* 0x000fe20000000065 */
[----:B------:R-:W-:Y:S01]  /*03f0*/  IMAD.WIDE.U32 R8, R84, -0x2daee0ad, RZ ;  /* 0xd2511f5354087825 */ /* 0x000fe200078e00ff */
[----:B------:R-:W-:Y:S02]  /*0400*/  LOP3.LUT R12, R11, R83, R120, 0x96, !PT ;  /* 0x000000530b0c7212 */ /* 0x000fe400078e9678 */
[----:B------:R-:W-:Y:S02]  /*0410*/  @!P0 CS2R R30, SRZ ;  /* 0x00000000001e8805 */ /* 0x000fe4000001ff00 */
[----:B------:R-:W-:Y:S02]  /*0420*/  PRMT R102, R21, 0x7632, R102 ;  /* 0x0000763215667816 */ /* 0x000fe40000000066 */
[----:B------:R-:W-:-:S02]  /*0430*/  @!P0 CS2R R32, SRZ ;  /* 0x0000000000208805 */ /* 0x000fc4000001ff00 */
[----:B------:R-:W-:Y:S01]  /*0440*/  LOP3.LUT R14, R9, R121, RZ, 0x3c, !PT ;  /* 0x00000079090e7212 */ /* 0x000fe200078e3cff */
[----:B------:R-:W-:Y:S01]  /*0450*/  IMAD.WIDE.U32 R12, R12, -0x2daee0ad, RZ ;  /* 0xd2511f530c0c7825 */ /* 0x000fe200078e00ff */
[----:B------:R-:W-:Y:S02]  /*0460*/  IADD3 R9, R120, 0x78dde6e4, RZ ;  /* 0x78dde6e478097810 */ /* 0x000fe40007ffe0ff */
[----:B------:R-:W-:Y:S02]  /*0470*/  @!P0 CS2R R34, SRZ ;  /* 0x0000000000228805 */ /* 0x000fe4000001ff00 */
[----:B------:R-:W-:Y:S01]  /*0480*/  @!P0 CS2R R36, SRZ ;  /* 0x0000000000248805 */ /* 0x000fe2000001ff00 */
[----:B------:R-:W-:Y:S01]  /*0490*/  IMAD.WIDE.U32 R14, R14, -0x326172a9, RZ ;  /* 0xcd9e8d570e0e7825 */ /* 0x000fe200078e00ff */
[----:B------:R-:W-:Y:S02]  /*04a0*/  LOP3.LUT R16, R13, R8, R3, 0x96, !PT ;  /* 0x000000080d107212 */ /* 0x000fe400078e9603 */
[----:B------:R-:W-:-:S02]  /*04b0*/  @!P0 CS2R R38, SRZ ;  /* 0x0000000000268805 */ /* 0x000fc4000001ff00 */
[----:B------:R-:W-:Y:S01]  /*04c0*/  @!P0 CS2R R40, SRZ ;  /* 0x0000000000288805 */ /* 0x000fe2000001ff00 */
[----:B------:R-:W-:Y:S01]  /*04d0*/  VIADD R8, R120, 0xdaa66d2b ;  /* 0xdaa66d2b78087836 */ /* 0x000fe20000000000 */
[----:B------:R-:W-:Y:S01]  /*04e0*/  LOP3.LUT R10, R15, R4, R10, 0x96, !PT ;  /* 0x000000040f0a7212 */ /* 0x000fe200078e960a */
[----:B------:R-:W-:Y:S01]  /*04f0*/  IMAD.WIDE.U32 R16, R16, -0x326172a9, RZ ;  /* 0xcd9e8d5710107825 */ /* 0x000fe200078e00ff */
[----:B------:R-:W-:Y:S02]  /*0500*/  @!P0 CS2R R42, SRZ ;  /* 0x00000000002a8805 */ /* 0x000fe4000001ff00 */
[----:B------:R-:W-:Y:S02]  /*0510*/  @!P0 CS2R R44, SRZ ;  /* 0x00000000002c8805 */ /* 0x000fe4000001ff00 */
[----:B------:R-:W-:Y:S01]  /*0520*/  @!P0 CS2R R46, SRZ ;  /* 0x00000000002e8805 */ /* 0x000fe2000001ff00 */
[----:B------:R-:W-:Y:S01]  /*0530*/  IMAD.WIDE.U32 R10, R10, -0x2daee0ad, RZ ;  /* 0xd2511f530a0a7825 */ /* 0x000fe200078e00ff */
[----:B------:R-:W-:Y:S01]  /*0540*/  LOP3.LUT R13, R17, R14, R5, 0x96, !PT ;  /* 0x0000000e110d7212 */ /* 0x000fe200078e9605 */
[----:B------:R-:W-:Y:S01]  /*0550*/  ULDC UR10, c[0x0][0x290] ;  /* 0x0000a400000a7ab9 */ /* 0x000fe20000000800 */
[----:B------:R-:W-:Y:S01]  /*0560*/  PRMT R103, R22, 0x7632, R103 ;  /* 0x0000763216677816 */ /* 0x000fe20000000067 */
[----:B------:R-:W-:Y:S01]  /*0570*/  IMAD.MOV.U32 R104, RZ, RZ, 0x1 ;  /* 0x00000001ff687424 */ /* 0x000fe200078e00ff */
[----:B------:R-:W-:Y:S01]  /*0580*/  LOP3.LUT R14, R11, R12, R6, 0x96, !PT ;  /* 0x0000000c0b0e7212 */ /* 0x000fe200078e9606 */
[----:B------:R-:W-:Y:S01]  /*0590*/  IMAD.WIDE.U32 R12, R13, -0x2daee0ad, RZ ;  /* 0xd2511f530d0c7825 */ /* 0x000fe200078e00ff */
[----:B------:R-:W-:Y:S01]  /*05a0*/  ISETP.NE.U32.AND P0, PT, RZ, UR6, PT ;  /* 0x00000006ff007c0c */ /* 0x000fe2000bf05070 */
[----:B------:R-:W-:Y:S01]  /*05b0*/  ULDC.U8 UR6, c[0x0][0x2a0] ;  /* 0x0000a80000067ab9 */ /* 0x000fe20000000000 */
[----:B------:R-:W-:Y:S01]  /*05c0*/  PRMT R108, R23, 0x7632, R108 ;  /* 0x00007632176c7816 */ /* 0x000fe2000000006c */
[----:B------:R-:W-:Y:S01]  /*05d0*/  IMAD.WIDE.U32 R14, R14, -0x326172a9, RZ ;  /* 0xcd9e8d570e0e7825 */ /* 0x000fe200078e00ff */
[----:B------:R-:W-:Y:S01]  /*05e0*/  LOP3.LUT R18, R13, R10, R7, 0x96, !PT ;  /* 0x0000000a0d127212 */ /* 0x000fe200078e9607 */
[----:B------:R-:W-:Y:S01]  /*05f0*/  ULDC.64 UR8, c[0x0][0x230] ;  /* 0x00008c0000087ab9 */ /* 0x000fe20000000a00 */
[----:B------:R-:W-:Y:S01]  /*0600*/  PRMT R109, R24, 0x7632, R109 ;  /* 0x00007632186d7816 */ /* 0x000fe2000000006d */
[----:B------:R-:W-:Y:S01]  /*0610*/  VIADD R10, R121, 0xed9eba14 ;  /* 0xed9eba14790a7836 */ /* 0x000fe20000000000 */
[----:B------:R-:W-:Y:S01]  /*0620*/  LOP3.LUT R16, R15, R16, R8, 0x96, !PT ;  /* 0x000000100f107212 */ /* 0x000fe200078e9608 */
[----:B------:R-:W-:Y:S01]  /*0630*/  IMAD.WIDE.U32 R18, R18, -0x326172a9, RZ ;  /* 0xcd9e8d5712127825 */ /* 0x000fe200078e00ff */
[----:B------:R-:W-:Y:S01]  /*0640*/  IADD3 R15, R121, 0x1fd5c5a3, RZ ;  /* 0x1fd5c5a3790f7810 */ /* 0x000fe20007ffe0ff */
[----:B------:R-:W-:Y:S01]  /*0650*/  ULDC.64 UR12, c[0x0][0x2b8] ;  /* 0x0000ae00000c7ab9 */ /* 0x000fe20000000a00 */
        /* <DEDUP_REMOVED lines=8> */
[----:B------:R-:W-:-:S02]  /*06e0*/  IADD3 R12, R120, 0x1715609d, RZ ;  /* 0x1715609d780c7810 */ /* 0x000fc40007ffe0ff */
[----:B------:R-:W-:Y:S01]  /*06f0*/  ISETP.NE.AND.EX P0, PT, RZ, UR7, PT, P0 ;  /* 0x00000007ff007c0c */ /* 0x000fe2000bf05300 */
[----:B------:R-:W-:Y:S01]  /*0700*/  IMAD.WIDE.U32 R50, R50, -0x326172a9, RZ ;  /* 0xcd9e8d5732327825 */ /* 0x000fe200078e00ff */
[----:B------:R-:W-:Y:S01]  /*0710*/  LOP3.LUT R80, R49, R16, R11, 0x96, !PT ;  /* 0x0000001031507212 */ /* 0x000fe200078e960b */
[----:B------:R-:W-:Y:S01]  /*0720*/  ULDC UR7, c[0x0][0x218] ;  /* 0x0000860000077ab9 */ /* 0x000fe20000000800 */
[----:B------:R-:W-:Y:S01]  /*0730*/  PRMT R112, R27, 0x7632, R112 ;  /* 0x000076321b707816 */ /* 0x000fe20000000070 */
[----:B------:R-:W-:Y:S01]  /*0740*/  VIADD R13, R120, 0xb54cda56 ;  /* 0xb54cda56780d7836 */ /* 0x000fe20000000000 */
[----:B------:R-:W-:Y:S01]  /*0750*/  LOP3.LUT R18, R51, R18, R12, 0x96, !PT ;  /* 0x0000001233127212 */ /* 0x000fe200078e960c */
[----:B------:R-:W-:Y:S01]  /*0760*/  IMAD.WIDE.U32 R80, R80, -0x326172a9, RZ ;  /* 0xcd9e8d5750507825 */ /* 0x000fe200078e00ff */
[----:B------:R-:W-:Y:S02]  /*0770*/  PRMT R113, R28, 0x7632, R113 ;  /* 0x000076321c717816 */ /* 0x000fe40000000071 */
[----:B------:R-:W-:Y:S01]  /*0780*/  PRMT R114, R29, 0x7632, R114 ;  /* 0x000076321d727816 */ /* 0x000fe20000000072 */
[----:B------:R-:W-:Y:S01]  /*0790*/  IMAD.WIDE.U32 R18, R18, -0x2daee0ad, RZ ;  /* 0xd2511f5312127825 */ /* 0x000fe200078e00ff */
[----:B------:R-:W-:-:S02]  /*07a0*/  LOP3.LUT R49, R81, R50, R13, 0x96, !PT ;  /* 0x0000003251317212 */ /* 0x000fc400078e960d */
[----:B------:R-:W-:Y:S01]  /*07b0*/  PRMT R115, R30, 0x7632, R115 ;  /* 0x000076321e737816 */ /* 0x000fe20000000073 */
[----:B------:R-:W-:Y:S01]  /*07c0*/  VIADD R14, R121, 0x646e171e ;  /* 0x646e171e790e7836 */ /* 0x000fe20000000000 */
[----:B------:R-:W-:Y:S01]  /*07d0*/  PRMT R116, R31, 0x7632, R116 ;  /* 0x000076321f747816 */ /* 0x000fe20000000074 */
[----:B------:R-:W-:Y:S01]  /*07e0*/  VIADD R16, R120, 0x5384540f ;  /* 0x5384540f78107836 */ /* 0x000fe20000000000 */
        /* <DEDUP_REMOVED lines=8> */
[----:B------:R-:W-:Y:S01]  /*0870*/  IADD3 R18, R121, -0x24c28bd8, RZ ;  /* 0xdb3d742879127810 */ /* 0x000fe20007ffe0ff */
[----:B------:R-:W-:Y:S01]  /*0880*/  IMAD.MOV.U32 R100, RZ, RZ, RZ ;  /* 0x000000ffff647224 */ /* 0x000fe200078e00ff */
[----:B------:R-:W-:Y:S01]  /*0890*/  LOP3.LUT R80, R51, R80, R16, 0x96, !PT ;  /* 0x0000005033507212 */ /* 0x000fe200078e9610 */
[----:B------:R-:W-:Y:S01]  /*08a0*/  IMAD.HI.U32 R49, R136, -0x326172a9, RZ ;  /* 0xcd9e8d5788317827 */ /* 0x000fe200078e00ff */
[----:B------:R-:W-:Y:S02]  /*08b0*/  PRMT R122, R35, 0x7632, R122 ;  /* 0x00007632237a7816 */ /* 0x000fe4000000007a */
[----:B------:R-:W-:Y:S01]  /*08c0*/  LOP3.LUT R135, R135, 0xfffffff7, RZ, 0xc0, !PT ;  /* 0xfffffff787877812 */ /* 0x000fe200078ec0ff */
[----:B------:R-:W-:Y:S01]  /*08d0*/  IMAD.HI.U32 R19, R80, -0x2daee0ad, RZ ;  /* 0xd2511f5350137827 */ /* 0x000fe200078e00ff */
[----:B------:R-:W-:Y:S02]  /*08e0*/  PRMT R123, R36, 0x7632, R123 ;  /* 0x00007632247b7816 */ /* 0x000fe4000000007b */
[----:B------:R-:W-:Y:S01]  /*08f0*/  PRMT R124, R37, 0x7632, R124 ;  /* 0x00007632257c7816 */ /* 0x000fe2000000007c */
[----:B------:R-:W-:Y:S01]  /*0900*/  IMAD R136, R136, -0x326172a9, RZ ;  /* 0xcd9e8d5788887824 */ /* 0x000fe200078e02ff */
[----:B------:R-:W-:Y:S01]  /*0910*/  LOP3.LUT R138, R19, R48, R18, 0x96, !PT ;  /* 0x00000030138a7212 */ /* 0x000fe200078e9612 */
[----:B------:R-:W-:Y:S01]  /*0920*/  IMAD.U32 R19, R20, 0x10000, RZ ;  /* 0x0001000014137824 */ /* 0x000fe200078e00ff */
[----:B------:R-:W-:Y:S01]  /*0930*/  PRMT R125, R38, 0x7632, R125 ;  /* 0x00007632267d7816 */ /* 0x000fe2000000007d */
[----:B------:R-:W-:Y:S01]  /*0940*/  IMAD.U32 R20, R21, 0x10000, RZ ;  /* 0x0001000015147824 */ /* 0x000fe200078e00ff */
[----:B------:R-:W-:Y:S01]  /*0950*/  SHF.L.U32 R21, R22, 0x10, RZ ;  /* 0x0000001016157819 */ /* 0x000fe200000006ff */
[----:B------:R-:W-:Y:S01]  /*0960*/  IMAD.U32 R22, R23, 0x10000, RZ ;  /* 0x0001000017167824 */ /* 0x000fe200078e00ff */
[----:B------:R-:W-:Y:S01]  /*0970*/  PRMT R126, R39, 0x7632, R126 ;  /* 0x00007632277e7816 */ /* 0x000fe2000000007e */
[----:B------:R-:W-:Y:S01]  /*0980*/  IMAD.U32 R23, R24, 0x10000, RZ ;  /* 0x0001000018177824 */ /* 0x000fe200078e00ff */
[----:B------:R-:W-:Y:S01]  /*0990*/  SHF.L.U32 R24, R25, 0x10, RZ ;  /* 0x0000001019187819 */ /* 0x000fe200000006ff */
[----:B------:R-:W-:Y:S01]  /*09a0*/  IMAD.U32 R25, R26, 0x10000, RZ ;  /* 0x000100001a197824 */ /* 0x000fe200078e00ff */
[----:B------:R-:W-:Y:S01]  /*09b0*/  @P0 LOP3.LUT R135, R135, 0x8, RZ, 0xfc, !PT ;  /* 0x0000000887870812 */ /* 0x000fe200078efcff */
[----:B------:R-:W-:Y:S01]  /*09c0*/  IMAD.U32 R26, R27, 0x10000, RZ ;  /* 0x000100001b1a7824 */ /* 0x000fe200078e00ff */
[----:B------:R-:W-:Y:S01]  /*09d0*/  SHF.L.U32 R27, R28, 0x10, RZ ;  /* 0x000000101c1b7819 */ /* 0x000fe200000006ff */
[----:B------:R-:W-:Y:S01]  /*09e0*/  IMAD.U32 R28, R29, 0x10000, RZ ;  /* 0x000100001d1c7824 */ /* 0x000fe200078e00ff */
[----:B------:R-:W-:Y:S01]  /*09f0*/  PRMT R127, R40, 0x7632, R127 ;  /* 0x00007632287f7816 */ /* 0x000fe2000000007f */
[----:B------:R-:W-:Y:S01]  /*0a00*/  IMAD.U32 R29, R30, 0x10000, RZ ;  /* 0x000100001e1d7824 */ /* 0x000fe200078e00ff */
[----:B------:R-:W-:Y:S01]  /*0a10*/  SHF.L.U32 R30, R31, 0x10, RZ ;  /* 0x000000101f1e7819 */ /* 0x000fe200000006ff */
[----:B------:R-:W-:Y:S01]  /*0a20*/  IMAD.U32 R31, R32, 0x10000, RZ ;  /* 0x00010000201f7824 */ /* 0x000fe200078e00ff */
[----:B------:R-:W-:Y:S01]  /*0a30*/  ISETP.NE.AND P0, PT, RZ, UR6, PT ;  /* 0x00000006ff007c0c */ /* 0x000fe2000bf05270 */
[----:B------:R-:W-:Y:S01]  /*0a40*/  IMAD.U32 R32, R33, 0x10000, RZ ;  /* 0x0001000021207824 */ /* 0x000fe200078e00ff */
[----:B------:R-:W-:Y:S01]  /*0a50*/  SHF.L.U32 R33, R34, 0x10, RZ ;  /* 0x0000001022217819 */ /* 0x000fe200000006ff */
[----:B------:R-:W-:Y:S01]  /*0a60*/  IMAD.U32 R34, R35, 0x10000, RZ ;  /* 0x0001000023227824 */ /* 0x000fe200078e00ff */
[----:B------:R-:W-:Y:S01]  /*0a70*/  LOP3.LUT R49, R49, R50, R17, 0x96, !PT ;  /* 0x0000003231317212 */ /* 0x000fe200078e9611 */
[----:B------:R-:W-:Y:S01]  /*0a80*/  IMAD.U32 R35, R36, 0x10000, RZ ;  /* 0x0001000024237824 */ /* 0x000fe200078e00ff */
[----:B------:R-:W-:Y:S01]  /*0a90*/  SHF.L.U32 R36, R37, 0x10, RZ ;  /* 0x0000001025247819 */ /* 0x000fe200000006ff */
[----:B------:R-:W-:Y:S01]  /*0aa0*/  IMAD.U32 R37, R38, 0x10000, RZ ;  /* 0x0001000026257824 */ /* 0x000fe200078e00ff */
[----:B------:R-:W-:Y:S01]  /*0ab0*/  PRMT R128, R41, 0x7632, R128 ;  /* 0x0000763229807816 */ /* 0x000fe20000000080 */
[----:B------:R-:W-:Y:S01]  /*0ac0*/  IMAD.U32 R38, R39, 0x10000, RZ ;  /* 0x0001000027267824 */ /* 0x000fe200078e00ff */
[----:B------:R-:W-:Y:S01]  /*0ad0*/  SHF.L.U32 R39, R40, 0x10, RZ ;  /* 0x0000001028277819 */ /* 0x000fe200000006ff */
[----:B------:R-:W-:Y:S01]  /*0ae0*/  IMAD.U32 R40, R41, 0x10000, RZ ;  /* 0x0001000029287824 */ /* 0x000fe200078e00ff */
[C---:B------:R-:W-:Y:S01]  /*0af0*/  PRMT R129, R42.reuse, 0x7632, R129 ;  /* 0x000076322a817816 */ /* 0x040fe20000000081 */
[----:B------:R-:W-:Y:S01]  /*0b00*/  IMAD.U32 R41, R42, 0x10000, RZ ;  /* 0x000100002a297824 */ /* 0x000fe200078e00ff */
[----:B------:R-:W-:Y:S01]  /*0b10*/  PRMT R130, R43, 0x7632, R130 ;  /* 0x000076322b827816 */ /* 0x000fe20000000082 */
[----:B------:R-:W-:Y:S01]  /*0b20*/  IMAD.WIDE.U32 R140, R49, -0x2daee0ad, RZ ;  /* 0xd2511f53318c7825 */ /* 0x000fe200078e00ff */
[----:B------:R-:W-:-:S02]  /*0b30*/  SHF.L.U32 R42, R43, 0x10, RZ ;  /* 0x000000102b2a7819 */ /* 0x000fc400000006ff */
[C---:B------:R-:W-:Y:S01]  /*0b40*/  PRMT R131, R44.reuse, 0x7632, R131 ;  /* 0x000076322c837816 */ /* 0x040fe20000000083 */
[----:B------:R-:W-:Y:S01]  /*0b50*/  IMAD.U32 R43, R44, 0x10000, RZ ;  /* 0x000100002c2b7824 */ /* 0x000fe200078e00ff */
[C---:B------:R-:W-:Y:S01]  /*0b60*/  PRMT R132, R45.reuse, 0x7632, R132 ;  /* 0x000076322d847816 */ /* 0x040fe20000000084 */
[----:B------:R-:W-:Y:S01]  /*0b70*/  IMAD.U32 R44, R45, 0x10000, RZ ;  /* 0x000100002d2c7824 */ /* 0x000fe200078e00ff */
[----:B------:R-:W-:Y:S01]  /*0b80*/  PRMT R133, R46, 0x7632, R133 ;  /* 0x000076322e857816 */ /* 0x000fe20000000085 */
[----:B------:R-:W-:Y:S01]  /*0b90*/  IMAD.HI.U32 R49, R138, -0x326172a9, RZ ;  /* 0xcd9e8d578a317827 */ /* 0x000fe200078e00ff */
[----:B------:R-:W-:Y:S02]  /*0ba0*/  SHF.L.U32 R45, R46, 0x10, RZ ;  /* 0x000000102e2d7819 */ /* 0x000fe400000006ff */
[C---:B------:R-:W-:Y:S01]  /*0bb0*/  PRMT R134, R47.reuse, 0x7632, R134 ;  /* 0x000076322f867816 */ /* 0x040fe20000000086 */
[----:B------:R-:W-:Y:S01]  /*0bc0*/  IMAD.U32 R46, R47, 0x10000, RZ ;  /* 0x000100002f2e7824 */ /* 0x000fe200078e00ff */
[----:B------:R-:W-:Y:S01]  /*0bd0*/  IADD3 R48, R120, -0x700cb87f, RZ ;  /* 0x8ff3478178307810 */ /* 0x000fe20007ffe0ff */
[----:B------:R-:W-:Y:S01]  /*0be0*/  VIADD R47, R121, 0x96a522ad ;  /* 0x96a522ad792f7836 */ /* 0x000fe20000000000 */
[----:B------:R-:W-:Y:S01]  /*0bf0*/  LOP3.LUT R135, R135, 0xffffffef, RZ, 0xc0, !PT ;  /* 0xffffffef87877812 */ /* 0x000fe200078ec0ff */
[----:B------:R-:W-:Y:S01]  /*0c00*/  IMAD R137, R80, -0x2daee0ad, RZ ;  /* 0xd2511f5350897824 */ /* 0x000fe200078e02ff */
[----:B------:R-:W-:Y:S01]  /*0c10*/  LOP3.LUT R136, R49, R136, R48, 0x96, !PT ;  /* 0x0000008831887212 */ /* 0x000fe200078e9630 */
[----:B------:R-:W-:Y:S01]  /*0c20*/  IMAD.MOV.U32 R49, RZ, RZ, R82 ;  /* 0x000000ffff317224 */ /* 0x000fe200078e0052 */
[----:B------:R-:W-:Y:S01]  /*0c30*/  MOV R51, R83 ;  /* 0x0000005300337202 */ /* 0x000fe20000000f00 */
[----:B------:R-:W-:Y:S01]  /*0c40*/  IMAD.MOV.U32 R50, RZ, RZ, R84 ;  /* 0x000000ffff327224 */ /* 0x000fe200078e0054 */
[----:B------:R-:W-:Y:S01]  /*0c50*/  LOP3.LUT R137, R141, R137, R47, 0x96, !PT ;  /* 0x000000898d897212 */ /* 0x000fe200078e962f */
[----:B------:R-:W-:Y:S01]  /*0c60*/  IMAD.U32 R102, R102, 0x10000, RZ ;  /* 0x0001000066667824 */ /* 0x000fe200078e00ff */
[----:B------:R-:W-:Y:S01]  /*0c70*/  LOP3.LUT R148, R148, 0x3, RZ, 0xc0, !PT ;  /* 0x0000000394947812 */ /* 0x000fe200078ec0ff */
[----:B------:R-:W-:Y:S01]  /*0c80*/  IMAD.U32 R103, R103, 0x10000, RZ ;  /* 0x0001000067677824 */ /* 0x000fe200078e00ff */
[----:B------:R-:W-:Y:S01]  /*0c90*/  SHF.L.U32 R101, R101, 0x10, RZ ;  /* 0x0000001065657819 */ /* 0x000fe200000006ff */
[----:B------:R-:W-:Y:S01]  /*0ca0*/  IMAD.U32 R109, R109, 0x10000, RZ ;  /* 0x000100006d6d7824 */ /* 0x000fe200078e00ff */
[----:B------:R-:W-:Y:S01]  /*0cb0*/  @P0 LOP3.LUT R135, R135, 0x10, RZ, 0xfc, !PT ;  /* 0x0000001087870812 */ /* 0x000fe200078efcff */
        /* <DEDUP_REMOVED lines=18> */
[----:B------:R-:W-:-:S02]  /*0de0*/  IMAD.U32 R126, R126, 0x10000, RZ ;  /* 0x000100007e7e7824 */ /* 0x000fc400078e00ff */
[----:B------:R-:W-:Y:S02]  /*0df0*/  IMAD.U32 R127, R127, 0x10000, RZ ;  /* 0x000100007f7f7824 */ /* 0x000fe400078e00ff */
[----:B------:R-:W-:Y:S02]  /*0e00*/  IMAD.U32 R129, R129, 0x10000, RZ ;  /* 0x0001000081817824 */ /* 0x000fe400078e00ff */
[----:B------:R-:W-:Y:S02]  /*0e10*/  IMAD.U32 R130, R130, 0x10000, RZ ;  /* 0x0001000082827824 */ /* 0x000fe400078e00ff */
[----:B------:R-:W-:Y:S02]  /*0e20*/  IMAD.U32 R132, R132, 0x10000, RZ ;  /* 0x0001000084847824 */ /* 0x000fe400078e00ff */
[----:B------:R-:W-:Y:S02]  /*0e30*/  IMAD.U32 R133, R133, 0x10000, RZ ;  /* 0x0001000085857824 */ /* 0x000fe400078e00ff */
[----:B------:R-:W-:-:S07]  /*0e40*/  IMAD R138, R138, -0x326172a9, RZ ;  /* 0xcd9e8d578a8a7824 */ /* 0x000fce00078e02ff */
.L_x_2133:
[----:B------:R-:W-:Y:S01]  /*0e50*/  LOP3.LUT P2, RZ, R135, 0x8, RZ, 0xc0, !PT ;  /* 0x0000000887ff7812 */ /* 0x000fe2000784c0ff */
[----:B0-----:R-:W0:Y:S01]  /*0e60*/  LDC.64 R94, c[0x0][0x220] ;  /* 0x00008800ff5e7b82 */ /* 0x001e220000000a00 */
[----:B------:R-:W-:Y:S01]  /*0e70*/  ISETP.NE.U32.AND P0, PT, RZ, UR8, PT ;  /* 0x00000008ff007c0c */ /* 0x000fe2000bf05070 */
[----:B------:R-:W-:-:S03]  /*0e80*/  IMAD R84, R2, UR7, RZ ;  /* 0x0000000702547c24 */ /* 0x000fc6000f8e02ff */
[----:B------:R-:W-:Y:S02]  /*0e90*/  ISETP.NE.AND.EX P0, PT, RZ, UR9, PT, P0 ;  /* 0x00000009ff007c0c */ /* 0x000fe4000bf05300 */
[----:B------:R-:W-:-:S04]  /*0ea0*/  SHF.R.S32.HI R85, RZ, 0x1f, R84 ;  /* 0x0000001fff557819 */ /* 0x000fc80000011454 */
[----:B------:R-:W-:Y:S01]  /*0eb0*/  LEA.HI R85, R85, R84, RZ, 0x3 ;  /* 0x0000005455557211 */ /* 0x000fe200078f18ff */
[----:B------:R-:W1:Y:S01]  /*0ec0*/  @P2 LDC.64 R88, c[0x0][0x270] ;  /* 0x00009c00ff582b82 */ /* 0x000e620000000a00 */
[----:B------:R-:W-:-:S04]  /*0ed0*/  LOP3.LUT R84, R0, 0x7f, RZ, 0xc0, !PT ;  /* 0x0000007f00547812 */ /* 0x000fc800078ec0ff */
[----:B------:R-:W-:-:S03]  /*0ee0*/  LEA.HI.SX32 R99, R85, R84, 0x1d ;  /* 0x0000005455637211 */ /* 0x000fc600078feaff */
[----:B------:R-:W2:Y:S02]  /*0ef0*/  @P0 LDC.64 R90, c[0x0][0x230] ;  /* 0x00008c00ff5a0b82 */ /* 0x000ea40000000a00 */
[----:B0-----:R-:W-:-:S06]  /*0f00*/  IMAD.WIDE.U32 R84, R99, 0x10, R94 ;  /* 0x0000001063547825 */ /* 0x001fcc00078e005e */
[----:B------:R-:W5:Y:S01]  /*0f10*/  LDG.E.128 R84, desc[UR4][R84.64] ;  /* 0x0000000454547981 */ /* 0x000f62000c1e1d00 */
[----:B-1----:R-:W-:-:S06]  /*0f20*/  @P2 IMAD.WIDE R88, R2, 0x2, R88 ;  /* 0x0000000202582825 */ /* 0x002fcc00078e0258 */
[----:B------:R-:W3:Y:S01]  /*0f30*/  @P2 LDG.E.U16 R88, desc[UR4][R88.64] ;  /* 0x0000000458582981 */ /* 0x000ee2000c1e1500 */
[----:B--2---:R-:W-:-:S05]  /*0f40*/  @P0 IMAD.WIDE.U32 R90, R99, 0x10, R90 ;  /* 0x00000010635a0825 */ /* 0x004fca00078e005a */
[----:B------:R0:W5:Y:S01]  /*0f50*/  @P0 LDG.E.128 R80, desc[UR4][R90.64] ;  /* 0x000000045a500981 */ /* 0x000162000c1e1d00 */
[C---:B------:R-:W-:Y:S01]  /*0f60*/  ISETP.NE.AND P1, PT, R148.reuse, 0x1, PT ;  /* 0x000000019400780c */ /* 0x040fe20003f25270 */
[----:B------:R-:W-:Y:S01]  /*0f70*/  BSSY B0, `(.L_x_1740) ;  /* 0x000000e000007945 */ /* 0x000fe20003800000 */
[----:B------:R-:W-:Y:S01]  /*0f80*/  IMAD.MOV.U32 R144, RZ, RZ, 0x3f800000 ;  /* 0x3f800000ff907424 */ /* 0x000fe200078e00ff */
[----:B------:R-:W-:Y:S01]  /*0f90*/  IADD3 R92, R148, 0x1, RZ ;  /* 0x00000001945c7810 */ /* 0x000fe20007ffe0ff */
[----:B---3--:R-:W-:-:S09]  /*0fa0*/  @P2 IMAD.U32 R144, R88, 0x10000, RZ ;  /* 0x0001000058902824 */ /* 0x008fd200078e00ff */
[----:B0-----:R-:W-:Y:S05]  /*0fb0*/  @!P1 BRA `(.L_x_1741) ;  /* 0x0000000000209947 */ /* 0x001fea0003800000 */
        /* <DEDUP_REMOVED lines=8> */
.L_x_1741:
[----:B------:R-:W-:-:S07]  /*1040*/  IMAD.MOV.U32 R98, RZ, RZ, R138 ;  /* 0x000000ffff627224 */ /* 0x000fce00078e008a */
.L_x_1742:
[----:B------:R-:W-:Y:S05]  /*1050*/  BSYNC B0 ;  /* 0x0000000000007941 */ /* 0x000fea0003800000 */
.L_x_1740:
        /* <DEDUP_REMOVED lines=16> */
.L_x_1746:
[----:B------:R-:W-:Y:S05]  /*1160*/  BSYNC B1 ;  /* 0x0000000000017941 */ /* 0x000fea0003800000 */
.L_x_1745:
[----:B------:R-:W-:Y:S01]  /*1170*/  IMAD.HI.U32 R88, R49, -0x326172a9, RZ ;  /* 0xcd9e8d5731587827 */ /* 0x000fe200078e00ff */
[----:B------:R-:W-:-:S03]  /*1180*/  LOP3.LUT R89, R89, R100, R121, 0x96, !PT ;  /* 0x0000006459597212 */ /* 0x000fc600078e9679 */
[----:B------:R-:W-:Y:S01]  /*1190*/  IMAD R93, R49, -0x326172a9, RZ ;  /* 0xcd9e8d57315d7824 */ /* 0x000fe200078e02ff */
[----:B------:R-:W-:Y:S01]  /*11a0*/  LOP3.LUT R88, R88, R51, R120, 0x96, !PT ;  /* 0x0000003358587212 */ /* 0x000fe200078e9678 */
[----:B------:R-:W-:-:S04]  /*11b0*/  IMAD.WIDE.U32 R90, R89, -0x326172a9, RZ ;  /* 0xcd9e8d57595a7825 */ /* 0x000fc800078e00ff */
[----:B------:R-:W-:Y:S01]  /*11c0*/  IMAD R92, R50, -0x2daee0ad, RZ ;  /* 0xd2511f53325c7824 */ /* 0x000fe200078e02ff */
        /* <DEDUP_REMOVED lines=35> */
[----:B------:R-:W-:-:S11]  /*1400*/  HFMA2.MMA R92, -RZ, RZ, 0, 0 ;  /* 0x00000000ff5c7435 */ /* 0x000fd600000001ff */
.L_x_1744:
[----:B------:R-:W-:Y:S05]  /*1410*/  BSYNC B0 ;  /* 0x0000000000007941 */ /* 0x000fea0003800000 */
.L_x_1743:
[----:B------:R-:W0:Y:S01]  /*1420*/  LDC R106, c[0x0][0x294] ;  /* 0x0000a500ff6a7b82 */ /* 0x000e220000000800 */
[----:B------:R-:W-:Y:S01]  /*1430*/  I2FP.F32.U32 R89, R98 ;  /* 0x0000006200597245 */ /* 0x000fe20000201000 */
[----:B------:R-:W-:Y:S01]  /*1440*/  IMAD.MOV.U32 R98, RZ, RZ, 0x2f800000 ;  /* 0x2f800000ff627424 */ /* 0x000fe200078e00ff */
[----:B------:R-:W-:Y:S01]  /*1450*/  ISETP.NE.AND P1, PT, R92, 0x1, PT ;  /* 0x000000015c00780c */ /* 0x000fe20003f25270 */
[----:B-----5:R-:W-:Y:S01]  /*1460*/  IMAD.U32 R91, R84, 0x10000, RZ ;  /* 0x00010000545b7824 */ /* 0x020fe200078e00ff */
[----:B------:R-:W-:Y:S01]  /*1470*/  @P0 SHF.L.U32 R88, R80, 0x10, RZ ;  /* 0x0000001050580819 */ /* 0x000fe200000006ff */
[----:B------:R-:W-:Y:S01]  /*1480*/  FFMA.FTZ R89, R89, R98, 1.1641532182693481445e-10 ;  /* 0x2f00000059597423 */ /* 0x000fe20000010062 */
[----:B------:R-:W-:Y:S01]  /*1490*/  LOP3.LUT R135, R135, 0xfffffffb, RZ, 0xc0, !PT ;  /* 0xfffffffb87877812 */ /* 0x000fe200078ec0ff */
[----:B------:R-:W1:Y:S01]  /*14a0*/  LDC R142, c[0x0][0x298] ;  /* 0x0000a600ff8e7b82 */ /* 0x000e620000000800 */
[----:B------:R-:W-:Y:S01]  /*14b0*/  FMUL.FTZ R91, R91, R144 ;  /* 0x000000905b5b7220 */ /* 0x000fe20000410000 */
[----:B------:R-:W-:Y:S01]  /*14c0*/  BSSY B0, `(.L_x_1747) ;  /* 0x0000012000007945 */ /* 0x000fe20003800000 */
[----:B------:R-:W-:-:S02]  /*14d0*/  PRMT R84, R84, 0x7632, R84 ;  /* 0x0000763254547816 */ /* 0x000fc40000000054 */
[----:B0-----:R-:W-:Y:S01]  /*14e0*/  FSETP.GTU.FTZ.AND P2, PT, R89, R106, PT ;  /* 0x0000006a5900720b */ /* 0x001fe20003f5c000 */
[----:B-1----:R-:W-:-:S05]  /*14f0*/  FMUL.FTZ R91, R91, R142 ;  /* 0x0000008e5b5b7220 */ /* 0x002fca0000410000 */
[----:B------:R-:W-:-:S07]  /*1500*/  FSEL R105, R91, RZ, !P2 ;  /* 0x000000ff5b697208 */ /* 0x000fce0005000000 */
[----:B------:R-:W-:Y:S01]  /*1510*/  @P2 LOP3.LUT R135, R135, 0x4, RZ, 0xfc, !PT ;  /* 0x0000000487872812 */ /* 0x000fe200078efcff */
[----:B------:R-:W-:Y:S01]  /*1520*/  @P0 FADD.FTZ R105, R105, R88 ;  /* 0x0000005869690221 */ /* 0x000fe20000010000 */
[----:B------:R-:W-:Y:S01]  /*1530*/  VIADD R88, R92, 0x1 ;  /* 0x000000015c587836 */ /* 0x000fe20000000000 */
        /* <DEDUP_REMOVED lines=9> */
.L_x_1748:
[----:B------:R-:W-:-:S07]  /*15d0*/  IMAD.MOV.U32 R107, RZ, RZ, R138 ;  /* 0x000000ffff6b7224 */ /* 0x000fce00078e008a */
.L_x_1749:
[----:B------:R-:W-:Y:S05]  /*15e0*/  BSYNC B0 ;  /* 0x0000000000007941 */ /* 0x000fea0003800000 */
.L_x_1747:
        /* <DEDUP_REMOVED lines=16> */
.L_x_1753:
[----:B------:R-:W-:Y:S05]  /*16f0*/  BSYNC B1 ;  /* 0x0000000000017941 */ /* 0x000fea0003800000 */
.L_x_1752:
        /* <DEDUP_REMOVED lines=36> */
[----:B------:R-:W-:Y:S01]  /*1940*/  IMAD.MOV.U32 R88, RZ, RZ, RZ ;  /* 0x000000ffff587224 */ /* 0x000fe200078e00ff */
[----:B------:R-:W-:Y:S01]  /*1950*/  LOP3.LUT R140, R137, R90, R17, 0x96, !PT ;  /* 0x0000005a898c7212 */ /* 0x000fe200078e9611 */
[----:B------:R-:W-:-:S04]  /*1960*/  IMAD.WIDE.U32 R138, R138, -0x326172a9, RZ ;  /* 0xcd9e8d578a8a7825 */ /* 0x000fc800078e00ff */
[----:B------:R-:W-:Y:S01]  /*1970*/  IMAD.WIDE.U32 R140, R140, -0x2daee0ad, RZ ;  /* 0xd2511f538c8c7825 */ /* 0x000fe200078e00ff */
[----:B------:R-:W-:-:S04]  /*1980*/  LOP3.LUT R136, R139, R136, R48, 0x96, !PT ;  /* 0x000000888b887212 */ /* 0x000fc800078e9630 */
[----:B------:R-:W-:-:S07]  /*1990*/  LOP3.LUT R137, R141, R92, R47, 0x96, !PT ;  /* 0x0000005c8d897212 */ /* 0x000fce00078e962f */
.L_x_1751:
[----:B------:R-:W-:Y:S05]  /*19a0*/  BSYNC B0 ;  /* 0x0000000000007941 */ /* 0x000fea0003800000 */
.L_x_1750:
[----:B------:R-:W-:Y:S01]  /*19b0*/  I2FP.F32.U32 R89, R107 ;  /* 0x0000006b00597245 */ /* 0x000fe20000201000 */
[----:B------:R-:W-:Y:S01]  /*19c0*/  IMAD.U32 R91, R84, 0x10000, RZ ;  /* 0x00010000545b7824 */ /* 0x000fe200078e00ff */
[----:B------:R-:W-:Y:S01]  /*19d0*/  ISETP.NE.AND P1, PT, R88, 0x1, PT ;  /* 0x000000015800780c */ /* 0x000fe20003f25270 */
[----:B------:R-:W-:Y:S01]  /*19e0*/  BSSY B0, `(.L_x_1754) ;  /* 0x0000016000007945 */ /* 0x000fe20003800000 */
[----:B------:R-:W-:Y:S01]  /*19f0*/  @P0 PRMT R84, R80, 0x7632, R84 ;  /* 0x0000763250540816 */ /* 0x000fe20000000054 */
[----:B------:R-:W-:Y:S01]  /*1a00*/  FFMA.FTZ R89, R89, R98, 1.1641532182693481445e-10 ;  /* 0x2f00000059597423 */ /* 0x000fe20000010062 */
[----:B------:R-:W-:Y:S01]  /*1a10*/  FMUL.FTZ R91, R91, R144 ;  /* 0x000000905b5b7220 */ /* 0x000fe20000410000 */
[----:B------:R-:W-:Y:S01]  /*1a20*/  LOP3.LUT R135, R135, 0xfffffffd, RZ, 0xc0, !PT ;  /* 0xfffffffd87877812 */ /* 0x000fe200078ec0ff */
[----:B------:R-:W-:Y:S01]  /*1a30*/  VIADD R90, R88, 0x1 ;  /* 0x00000001585a7836 */ /* 0x000fe20000000000 */
[----:B------:R-:W-:Y:S01]  /*1a40*/  @P0 SHF.L.U32 R84, R84, 0x10, RZ ;  /* 0x0000001054540819 */ /* 0x000fe200000006ff */
[----:B------:R-:W-:Y:S01]  /*1a50*/  FMUL.FTZ R91, R91, R142 ;  /* 0x0000008e5b5b7220 */ /* 0x000fe20000410000 */
[----:B------:R-:W-:-:S04]  /*1a60*/  FSETP.GTU.FTZ.AND P2, PT, R89, R106, PT ;  /* 0x0000006a5900720b */ /* 0x000fc80003f5c000 */
[----:B------:R-:W-:-:S05]  /*1a70*/  FSEL R143, R91, RZ, !P2 ;  /* 0x000000ff5b8f7208 */ /* 0x000fca0005000000 */
[----:B------:R-:W-:-:S04]  /*1a80*/  @P0 FADD.FTZ R143, R143, R84 ;  /* 0x000000548f8f0221 */ /* 0x000fc80000010000 */
[----:B------:R-:W-:Y:S01]  /*1a90*/  @P2 LOP3.LUT R135, R135, 0x2, RZ, 0xfc, !PT ;  /* 0x0000000287872812 */ /* 0x000fe200078efcff */
        /* <DEDUP_REMOVED lines=9> */
.L_x_1755:
[----:B------:R-:W-:-:S07]  /*1b30*/  IMAD.MOV.U32 R84, RZ, RZ, R138 ;  /* 0x000000ffff547224 */ /* 0x000fce00078e008a */
.L_x_1756:
[----:B------:R-:W-:Y:S05]  /*1b40*/  BSYNC B0 ;  /* 0x0000000000007941 */ /* 0x000fea0003800000 */
.L_x_1754:
        /* <DEDUP_REMOVED lines=16> */
.L_x_1760:
[----:B------:R-:W-:Y:S05]  /*1c50*/  BSYNC B1 ;  /* 0x0000000000017941 */ /* 0x000fea0003800000 */
.L_x_1759:
        /* <DEDUP_REMOVED lines=41> */
[----:B------:R-:W-:-:S07]  /*1ef0*/  LOP3.LUT R137, R141, R92, R47, 0x96, !PT ;  /* 0x0000005c8d897212 */ /* 0x000fce00078e962f */
.L_x_1758:
[----:B------:R-:W-:Y:S05]  /*1f00*/  BSYNC B0 ;  /* 0x0000000000007941 */ /* 0x000fea0003800000 */
.L_x_1757:
[----:B------:R-:W-:Y:S01]  /*1f10*/  I2FP.F32.U32 R89, R84 ;  /* 0x0000005400597245 */ /* 0x000fe20000201000 */
[----:B------:R-:W-:Y:S01]  /*1f20*/  IMAD.U32 R91, R85, 0x10000, RZ ;  /* 0x00010000555b7824 */ /* 0x000fe200078e00ff */
[C---:B------:R-:W-:Y:S01]  /*1f30*/  ISETP.NE.AND P2, PT, R90.reuse, 0x1, PT ;  /* 0x000000015a00780c */ /* 0x040fe20003f45270 */
        /* <DEDUP_REMOVED lines=19> */
.L_x_1762:
[----:B------:R-:W-:-:S07]  /*2070*/  IMAD.MOV.U32 R97, RZ, RZ, R138 ;  /* 0x000000ffff617224 */ /* 0x000fce00078e008a */
.L_x_1763:
[----:B------:R-:W-:Y:S05]  /*2080*/  BSYNC B0 ;  /* 0x0000000000007941 */ /* 0x000fea0003800000 */
.L_x_1761:
        /* <DEDUP_REMOVED lines=11> */
[----:B------:R-:W-:Y:S02]  /*2140*/  @!P2 IADD3 R84, R100, 0x1, RZ ;  /* 0x000000016454a810 */ /* 0x000fe40007ffe0ff */
[----:B------:R-:W-:Y:S02]  /*2150*/  @!P2 MOV R51, RZ ;  /* 0x000000ff0033a202 */ /* 0x000fe40000000f00 */
[----:B------:R-:W-:-:S13]  /*2160*/  ISETP.NE.AND P3, PT, R49, RZ, !P2 ;  /* 0x000000ff3100720c */ /* 0x000fda0005765270 */
[----:B------:R-:W-:-:S04]  /*2170*/  @P3 IMAD.MOV R84, RZ, RZ, R100 ;  /* 0x000000ffff543224 */ /* 0x000fc800078e0264 */
[----:B------:R-:W-:-:S07]  /*2180*/  @!P2 IMAD.MOV.U32 R100, RZ, RZ, R84 ;  /* 0x000000ffff64a224 */ /* 0x000fce00078e0054 */
.L_x_1767:
[----:B------:R-:W-:Y:S05]  /*2190*/  BSYNC B1 ;  /* 0x0000000000017941 */ /* 0x000fea0003800000 */
.L_x_1766:
        /* <DEDUP_REMOVED lines=42> */
.L_x_1765:
[----:B------:R-:W-:Y:S05]  /*2440*/  BSYNC B0 ;  /* 0x0000000000007941 */ /* 0x000fea0003800000 */
.L_x_1764:
        /* <DEDUP_REMOVED lines=22> */
.L_x_1769:
[----:B------:R-:W-:-:S07]  /*25b0*/  IMAD.MOV.U32 R96, RZ, RZ, R138 ;  /* 0x000000ffff607224 */ /* 0x000fce00078e008a */
.L_x_1770:
[----:B------:R-:W-:Y:S05]  /*25c0*/  BSYNC B0 ;  /* 0x0000000000007941 */ /* 0x000fea0003800000 */
.L_x_1768:
        /* <DEDUP_REMOVED lines=16> */
.L_x_1774:
[----:B------:R-:W-:Y:S05]  /*26d0*/  BSYNC B1 ;  /* 0x0000000000017941 */ /* 0x000fea0003800000 */
.L_x_1773:
        /* <DEDUP_REMOVED lines=41> */
[----:B------:R-:W-:-:S07]  /*2970*/  IMAD.MOV.U32 R90, RZ, RZ, RZ ;  /* 0x000000ffff5a7224 */ /* 0x000fce00078e00ff */
.L_x_1772:
[----:B------:R-:W-:Y:S05]  /*2980*/  BSYNC B0 ;  /* 0x0000000000007941 */ /* 0x000fea0003800000 */
.L_x_1771:
[----:B------:R-:W-:Y:S01]  /*2990*/  I2FP.F32.U32 R85, R96 ;  /* 0x0000006000557245 */ /* 0x000fe20000201000 */
[----:B------:R-:W-:Y:S01]  /*29a0*/  @P0 IMAD.U32 R84, R82, 0x10000, RZ ;  /* 0x0001000052540824 */ /* 0x000fe200078e00ff */
[----:B------:R-:W-:Y:S01]  /*29b0*/  SHF.L.U32 R89, R86, 0x10, RZ ;  /* 0x0000001056597819 */ /* 0x000fe200000006ff */
[----:B------:R-:W-:Y:S01]  /*29c0*/  BSSY B0, `(.L_x_1775) ;  /* 0x0000014000007945 */ /* 0x000fe20003800000 */
[----:B------:R-:W-:Y:S01]  /*29d0*/  ISETP.NE.AND P4, PT, R90, 0x1, PT ;  /* 0x000000015a00780c */ /* 0x000fe20003f85270 */
[----:B------:R-:W-:Y:S01]  /*29e0*/  FFMA.FTZ R85, R85, R98, 1.1641532182693481445e-10 ;  /* 0x2f00000055557423 */ /* 0x000fe20000010062 */
[----:B------:R-:W-:Y:S01]  /*29f0*/  PRMT R86, R86, 0x7632, R86 ;  /* 0x0000763256567816 */ /* 0x000fe20000000056 */
[----:B------:R-:W-:Y:S01]  /*2a00*/  FMUL.FTZ R89, R89, R144 ;  /* 0x0000009059597220 */ /* 0x000fe20000410000 */
[----:B------:R-:W-:Y:S02]  /*2a10*/  IADD3 R88, R90, 0x1, RZ ;  /* 0x000000015a587810 */ /* 0x000fe40007ffe0ff */
[----:B------:R-:W-:Y:S01]  /*2a20*/  FSETP.GTU.FTZ.AND P3, PT, R85, R106, PT ;  /* 0x0000006a5500720b */ /* 0x000fe20003f7c000 */
[----:B------:R-:W-:-:S05]  /*2a30*/  FMUL.FTZ R89, R89, R142 ;  /* 0x0000008e59597220 */ /* 0x000fca0000410000 */
        /* <DEDUP_REMOVED lines=11> */
.L_x_1776:
[----:B------:R-:W-:-:S07]  /*2af0*/  MOV R96, R138 ;  /* 0x0000008a00607202 */ /* 0x000fce0000000f00 */
.L_x_1777:
[----:B------:R-:W-:Y:S05]  /*2b00*/  BSYNC B0 ;  /* 0x0000000000007941 */ /* 0x000fea0003800000 */
.L_x_1775:
        /* <DEDUP_REMOVED lines=16> */
.L_x_1781:
[----:B------:R-:W-:Y:S05]  /*2c10*/  BSYNC B1 ;  /* 0x0000000000017941 */ /* 0x000fea0003800000 */
.L_x_1780:
        /* <DEDUP_REMOVED lines=37> */
[----:B------:R-:W-:Y:S01]  /*2e70*/  IMAD.WIDE.U32 R138, R138, -0x326172a9, RZ ;  /* 0xcd9e8d578a8a7825 */ /* 0x000fe200078e00ff */
[----:B------:R-:W-:-:S03]  /*2e80*/  HFMA2.MMA R88, -RZ, RZ, 0, 0 ;  /* 0x00000000ff587435 */ /* 0x000fc600000001ff */
[----:B------:R-:W-:Y:S01]  /*2e90*/  IMAD.WIDE.U32 R140, R140, -0x2daee0ad, RZ ;  /* 0xd2511f538c8c7825 */ /* 0x000fe200078e00ff */
[----:B------:R-:W-:-:S04]  /*2ea0*/  LOP3.LUT R136, R139, R136, R48, 0x96, !PT ;  /* 0x000000888b887212 */ /* 0x000fc800078e9630 */
[----:B------:R-:W-:-:S07]  /*2eb0*/  LOP3.LUT R137, R141, R90, R47, 0x96, !PT ;  /* 0x0000005a8d897212 */ /* 0x000fce00078e962f */
.L_x_1779:
[----:B------:R-:W-:Y:S05]  /*2ec0*/  BSYNC B0 ;  /* 0x0000000000007941 */ /* 0x000fea0003800000 */
.L_x_1778:
        /* <DEDUP_REMOVED lines=22> */
.L_x_1783:
[----:B------:R-:W-:-:S07]  /*3030*/  IMAD.MOV.U32 R86, RZ, RZ, R138 ;  /* 0x000000ffff567224 */ /* 0x000fce00078e008a */
.L_x_1784:
[----:B------:R-:W-:Y:S05]  /*3040*/  BSYNC B0 ;  /* 0x0000000000007941 */ /* 0x000fea0003800000 */
.L_x_1782:
        /* <DEDUP_REMOVED lines=16> */
.L_x_1788:
[----:B------:R-:W-:Y:S05]  /*3150*/  BSYNC B1 ;  /* 0x0000000000017941 */ /* 0x000fea0003800000 */
.L_x_1787:
        /* <DEDUP_REMOVED lines=42> */
.L_x_1786:
[----:B------:R-:W-:Y:S05]  /*3400*/  BSYNC B0 ;  /* 0x0000000000007941 */ /* 0x000fea0003800000 */
.L_x_1785:
[----:B------:R-:W-:Y:S01]  /*3410*/  I2FP.F32.U32 R85, R86 ;  /* 0x0000005600557245 */ /* 0x000fe20000201000 */
[----:B------:R-:W-:Y:S01]  /*3420*/  @P0 IMAD.U32 R84, R83, 0x10000, RZ ;  /* 0x0001000053540824 */ /* 0x000fe200078e00ff */
[----:B------:R-:W-:Y:S01]  /*3430*/  SHF.L.U32 R89, R87, 0x10, RZ ;  /* 0x0000001057597819 */ /* 0x000fe200000006ff */
[----:B------:R-:W-:Y:S01]  /*3440*/  BSSY B0, `(.L_x_1789) ;  /* 0x0000014000007945 */ /* 0x000fe20003800000 */
[C---:B------:R-:W-:Y:S01]  /*3450*/  ISETP.NE.AND P6, PT, R90.reuse, 0x1, PT ;  /* 0x000000015a00780c */ /* 0x040fe20003fc5270 */
        /* <DEDUP_REMOVED lines=17> */
.L_x_1790:
[----:B------:R-:W-:-:S07]  /*3570*/  MOV R93, R138 ;  /* 0x0000008a005d7202 */ /* 0x000fce0000000f00 */
.L_x_1791:
[----:B------:R-:W-:Y:S05]  /*3580*/  BSYNC B0 ;  /* 0x0000000000007941 */ /* 0x000fea0003800000 */
.L_x_1789:
        /* <DEDUP_REMOVED lines=8> */
[----:B------:R-:W-:Y:S02]  /*3610*/  IADD3 R51, R51, 0x1, RZ ;  /* 0x0000000133337810 */ /* 0x000fe40007ffe0ff */
[----:B------:R-:W-:Y:S02]  /*3620*/  P2R R84, PR, RZ, 0x1 ;  /* 0x00000001ff547803 */ /* 0x000fe40000000000 */
[----:B------:R-:W-:-:S13]  /*3630*/  ISETP.NE.AND P6, PT, R51, RZ, PT ;  /* 0x000000ff3300720c */ /* 0x000fda0003fc5270 */
[----:B------:R-:W-:Y:S01]  /*3640*/  @!P6 VIADD R49, R49, 0x1 ;  /* 0x000000013131e836 */ /* 0x000fe20000000000 */
[----:B------:R-:W-:Y:S02]  /*3650*/  @!P6 IADD3 R86, R100, 0x1, RZ ;  /* 0x000000016456e810 */ /* 0x000fe40007ffe0ff */
[----:B------:R-:W-:Y:S02]  /*3660*/  @!P6 MOV R51, RZ ;  /* 0x000000ff0033e202 */ /* 0x000fe40000000f00 */
[----:B------:R-:W-:-:S13]  /*3670*/  ISETP.NE.AND P0, PT, R49, RZ, !P6 ;  /* 0x000000ff3100720c */ /* 0x000fda0007705270 */
[----:B------:R-:W-:Y:S01]  /*3680*/  @P0 IMAD.MOV R86, RZ, RZ, R100 ;  /* 0x000000ffff560224 */ /* 0x000fe200078e0264 */
[----:B------:R-:W-:-:S03]  /*3690*/  ISETP.NE.AND P0, PT, R84, RZ, PT ;  /* 0x000000ff5400720c */ /* 0x000fc60003f05270 */
[----:B------:R-:W-:-:S10]  /*36a0*/  @!P6 IMAD.MOV.U32 R100, RZ, RZ, R86 ;  /* 0x000000ffff64e224 */ /* 0x000fd400078e0056 */
.L_x_1795:
[----:B------:R-:W-:Y:S05]  /*36b0*/  BSYNC B1 ;  /* 0x0000000000017941 */ /* 0x000fea0003800000 */
.L_x_1794:
        /* <DEDUP_REMOVED lines=41> */
[----:B------:R-:W-:-:S07]  /*3950*/  LOP3.LUT R137, R141, R88, R47, 0x96, !PT ;  /* 0x000000588d897212 */ /* 0x000fce00078e962f */
.L_x_1793:
[----:B------:R-:W-:Y:S05]  /*3960*/  BSYNC B0 ;  /* 0x0000000000007941 */ /* 0x000fea0003800000 */
.L_x_1792:
[----:B------:R-:W-:Y:S01]  /*3970*/  I2FP.F32.U32 R85, R93 ;  /* 0x0000005d00557245 */ /* 0x000fe20000201000 */
[----:B------:R-:W0:Y:S01]  /*3980*/  LDC.64 R96, c[0x0][0x238] ;  /* 0x00008e00ff607b82 */ /* 0x000e220000000a00 */
[----:B------:R-:W-:Y:S02]  /*3990*/  SEL R86, RZ, 0x1, P1 ;  /* 0x00000001ff567807 */ /* 0x000fe40000800000 */
[----:B------:R-:W-:Y:S01]  /*39a0*/  SEL R146, RZ, 0x10000, P5 ;  /* 0x00010000ff927807 */ /* 0x000fe20002800000 */
[----:B------:R-:W-:Y:S01]  /*39b0*/  FFMA.FTZ R85, R85, R98, 1.1641532182693481445e-10 ;  /* 0x2f00000055557423 */ /* 0x000fe20000010062 */
[----:B------:R-:W-:Y:S01]  /*39c0*/  LOP3.LUT P5, RZ, R135, 0x2, RZ, 0xc0, !PT ;  /* 0x0000000287ff7812 */ /* 0x000fe200078ac0ff */
[----:B------:R-:W-:Y:S01]  /*39d0*/  IMAD.WIDE.U32 R86, R86, 0x10000, RZ ;  /* 0x0001000056567825 */ /* 0x000fe200078e00ff */
[----:B------:R-:W-:Y:S01]  /*39e0*/  SEL R88, RZ, 0x1, P2 ;  /* 0x00000001ff587807 */ /* 0x000fe20001000000 */
[----:B------:R-:W1:Y:S01]  /*39f0*/  @P0 LDC.64 R156, c[0x0][0x230] ;  /* 0x00008c00ff9c0b82 */ /* 0x000e620000000a00 */
[----:B------:R-:W-:Y:S01]  /*3a00*/  FSETP.GTU.FTZ.AND P1, PT, R85, R106, PT ;  /* 0x0000006a5500720b */ /* 0x000fe20003f3c000 */
[----:B------:R-:W-:Y:S01]  /*3a10*/  IMAD.U32 R85, R92, 0x10000, RZ ;  /* 0x000100005c557824 */ /* 0x000fe200078e00ff */
[----:B------:R-:W-:Y:S01]  /*3a20*/  SEL R84, RZ, 0x1, P5 ;  /* 0x00000001ff547807 */ /* 0x000fe20002800000 */
[----:B------:R-:W-:Y:S01]  /*3a30*/  IMAD.WIDE.U32 R88, R88, 0x1000000, RZ ;  /* 0x0100000058587825 */ /* 0x000fe200078e00ff */
[----:B------:R-:W-:-:S03]  /*3a40*/  @P0 PRMT R90, R83, 0x7632, R90 ;  /* 0x00007632535a0816 */ /* 0x000fc6000000005a */
[----:B------:R-:W-:Y:S01]  /*3a50*/  FMUL.FTZ R91, R85, R144 ;  /* 0x00000090555b7220 */ /* 0x000fe20000410000 */
[----:B------:R-:W-:Y:S01]  /*3a60*/  SEL R139, RZ, 0x100, P4 ;  /* 0x00000100ff8b7807 */ /* 0x000fe20002000000 */
[----:B------:R-:W2:Y:S01]  /*3a70*/  LDC.64 R92, c[0x0][0x240] ;  /* 0x00009000ff5c7b82 */ /* 0x000ea20000000a00 */
[----:B------:R-:W-:-:S04]  /*3a80*/  IMAD.WIDE.U32 R84, R84, 0x100, RZ ;  /* 0x0000010054547825 */ /* 0x000fc800078e00ff */
[----:B------:R-:W-:Y:S01]  /*3a90*/  FMUL.FTZ R91, R91, R142 ;  /* 0x0000008e5b5b7220 */ /* 0x000fe20000410000 */
[----:B------:R-:W-:Y:S02]  /*3aa0*/  SEL R141, RZ, 0x1000000, P1 ;  /* 0x01000000ff8d7807 */ /* 0x000fe40000800000 */
[----:B------:R-:W-:Y:S02]  /*3ab0*/  @P0 SHF.L.U32 R90, R90, 0x10, RZ ;  /* 0x000000105a5a0819 */ /* 0x000fe400000006ff */
[----:B------:R-:W-:Y:S01]  /*3ac0*/  LOP3.LUT R154, R84, R88, R86, 0xfe, !PT ;  /* 0x00000058549a7212 */ /* 0x000fe200078efe56 */
[----:B0-----:R-:W-:Y:S01]  /*3ad0*/  IMAD.WIDE.U32 R160, R99, 0x10, R96 ;  /* 0x0000001063a07825 */ /* 0x001fe200078e0060 */
[----:B------:R-:W-:Y:S02]  /*3ae0*/  FSEL R153, R91, RZ, !P1 ;  /* 0x000000ff5b997208 */ /* 0x000fe40004800000 */
[----:B------:R-:W-:Y:S02]  /*3af0*/  LOP3.LUT P6, RZ, R135, 0x4, RZ, 0xc0, !PT ;  /* 0x0000000487ff7812 */ /* 0x000fe400078cc0ff */
[----:B------:R-:W-:Y:S01]  /*3b00*/  LOP3.LUT R88, R139, R141, R146, 0xfe, !PT ;  /* 0x0000008d8b587212 */ /* 0x000fe200078efe92 */
[----:B------:R-:W-:Y:S01]  /*3b10*/  @P0 FADD.FTZ R153, R153, R90 ;  /* 0x0000005a99990221 */ /* 0x000fe20000010000 */
[----:B------:R-:W-:Y:S01]  /*3b20*/  SEL R141, RZ, 0x1, P3 ;  /* 0x00000001ff8d7807 */ /* 0x000fe20001800000 */
[----:B------:R-:W-:Y:S01]  /*3b30*/  VIADD R139, R99, 0x80 ;  /* 0x00000080638b7836 */ /* 0x000fe20000000000 */
[----:B------:R-:W-:-:S02]  /*3b40*/  SEL R155, RZ, 0x1, P6 ;  /* 0x00000001ff9b7807 */ /* 0x000fc40003000000 */
[----:B------:R-:W-:Y:S01]  /*3b50*/  LOP3.LUT R141, R89, R88, R141, 0xfe, !PT ;  /* 0x00000058598d7212 */ /* 0x000fe200078efe8d */
[----:B-1----:R-:W-:Y:S01]  /*3b60*/  @P0 IMAD.WIDE.U32 R156, R139, 0x10, R156 ;  /* 0x000000108b9c0825 */ /* 0x002fe200078e009c */
[----:B------:R-:W-:Y:S02]  /*3b70*/  LOP3.LUT R154, R154, R155, RZ, 0xfc, !PT ;  /* 0x0000009b9a9a7212 */ /* 0x000fe400078efcff */
[----:B------:R-:W-:Y:S01]  /*3b80*/  F2FP.BF16.F32.PACK_AB R90, R151, R145 ;  /* 0x00000091975a723e */ /* 0x000fe200000010ff */
[----:B--2---:R-:W-:Y:S01]  /*3b90*/  IMAD.WIDE.U32 R158, R99, 0x8, R92 ;  /* 0x00000008639e7825 */ /* 0x004fe200078e005c */
[----:B------:R-:W-:Y:S02]  /*3ba0*/  F2FP.BF16.F32.PACK_AB R89, R147, R107 ;  /* 0x0000006b9359723e */ /* 0x000fe400000010ff */
[----:B------:R-:W-:Y:S02]  /*3bb0*/  F2FP.BF16.F32.PACK_AB R88, R143, R105 ;  /* 0x000000698f58723e */ /* 0x000fe400000010ff */
[----:B------:R-:W-:-:S02]  /*3bc0*/  F2FP.BF16.F32.PACK_AB R91, R153, R149 ;  /* 0x00000095995b723e */ /* 0x000fc400000010ff */
[----:B------:R-:W-:Y:S01]  /*3bd0*/  LOP3.LUT R155, R85, R141, R87, 0xfe, !PT ;  /* 0x0000008d559b7212 */ /* 0x000fe200078efe57 */
[----:B------:R-:W-:Y:S02]  /*3be0*/  IMAD.WIDE.U32 R84, R139, 0x10, R94 ;  /* 0x000000108b547825 */ /* 0x000fe400078e005e */
[----:B------:R0:W-:Y:S04]  /*3bf0*/  STG.E.128 desc[UR4][R160.64], R88 ;  /* 0x00000058a0007986 */ /* 0x0001e8000c101d04 */
[----:B------:R0:W-:Y:S04]  /*3c00*/  STG.E.64 desc[UR4][R158.64], R154 ;  /* 0x0000009a9e007986 */ /* 0x0001e8000c101b04 */
[----:B------:R0:W5:Y:S04]  /*3c10*/  @P0 LDG.E.128 R80, desc[UR4][R156.64] ;  /* 0x000000049c500981 */ /* 0x000168000c1e1d00 */
[----:B------:R-:W5:Y:S01]  /*3c20*/  LDG.E.128 R84, desc[UR4][R84.64] ;  /* 0x0000000454547981 */ /* 0x000f62000c1e1d00 */
[C---:B------:R-:W-:Y:S01]  /*3c30*/  ISETP.NE.AND P1, PT, R148.reuse, 0x1, PT ;  /* 0x000000019400780c */ /* 0x040fe20003f25270 */
[----:B------:R-:W-:Y:S01]  /*3c40*/  BSSY B0, `(.L_x_1796) ;  /* 0x000000c000007945 */ /* 0x000fe20003800000 */
[----:B------:R-:W-:-:S11]  /*3c50*/  IADD3 R141, R148, 0x1, RZ ;  /* 0x00000001948d7810 */ /* 0x000fd60007ffe0ff */
        /* <DEDUP_REMOVED lines=9> */
.L_x_1797:
[----:B------:R-:W-:-:S07]  /*3cf0*/  MOV R146, R138 ;  /* 0x0000008a00927202 */ /* 0x000fce0000000f00 */
.L_x_1798:
[----:B------:R-:W-:Y:S05]  /*3d00*/  BSYNC B0 ;  /* 0x0000000000007941 */ /* 0x000fea0003800000 */
.L_x_1796:
        /* <DEDUP_REMOVED lines=16> */
.L_x_1802:
[----:B------:R-:W-:Y:S05]  /*3e10*/  BSYNC B1 ;  /* 0x0000000000017941 */ /* 0x000fea0003800000 */
.L_x_1801:
        /* <DEDUP_REMOVED lines=40> */
[----:B------:R-:W-:Y:S02]  /*40a0*/  MOV R138, R90 ;  /* 0x0000005a008a7202 */ /* 0x000fe40000000f00 */
[----:B------:R-:W-:Y:S01]  /*40b0*/  LOP3.LUT R137, R141, R88, R47, 0x96, !PT ;  /* 0x000000588d897212 */ /* 0x000fe200078e962f */
[----:B------:R-:W-:-:S07]  /*40c0*/  IMAD.MOV.U32 R141, RZ, RZ, RZ ;  /* 0x000000ffff8d7224 */ /* 0x000fce00078e00ff */
.L_x_1800:
[----:B------:R-:W-:Y:S05]  /*40d0*/  BSYNC B0 ;  /* 0x0000000000007941 */ /* 0x000fea0003800000 */
.L_x_1799:
[----:B------:R-:W-:Y:S01]  /*40e0*/  I2FP.F32.U32 R89, R146 ;  /* 0x0000009200597245 */ /* 0x000fe20000201000 */
[----:B-----5:R-:W-:Y:S01]  /*40f0*/  @P0 IMAD.U32 R88, R80, 0x10000, RZ ;  /* 0x0001000050580824 */ /* 0x020fe200078e00ff */
[C---:B------:R-:W-:Y:S01]  /*4100*/  SHF.L.U32 R91, R84.reuse, 0x10, RZ ;  /* 0x00000010545b7819 */ /* 0x040fe200000006ff */
[----:B------:R-:W-:Y:S01]  /*4110*/  BSSY B0, `(.L_x_1803) ;  /* 0x0000016000007945 */ /* 0x000fe20003800000 */
[----:B------:R-:W-:Y:S01]  /*4120*/  ISETP.NE.AND P1, PT, R141, 0x1, PT ;  /* 0x000000018d00780c */ /* 0x000fe20003f25270 */
[----:B------:R-:W-:Y:S01]  /*4130*/  FFMA.FTZ R89, R89, R98, 1.1641532182693481445e-10 ;  /* 0x2f00000059597423 */ /* 0x000fe20000010062 */
[----:B------:R-:W-:Y:S01]  /*4140*/  LOP3.LUT R135, R135, 0xfffffffb, RZ, 0xc0, !PT ;  /* 0xfffffffb87877812 */ /* 0x000fe200078ec0ff */
[----:B------:R-:W-:Y:S01]  /*4150*/  FMUL.FTZ R91, R91, R144 ;  /* 0x000000905b5b7220 */ /* 0x000fe20000410000 */
[----:B------:R-:W-:Y:S02]  /*4160*/  PRMT R84, R84, 0x7632, R84 ;  /* 0x0000763254547816 */ /* 0x000fe40000000054 */
[----:B------:R-:W-:Y:S01]  /*4170*/  FSETP.GTU.FTZ.AND P2, PT, R89, R106, PT ;  /* 0x0000006a5900720b */ /* 0x000fe20003f5c000 */
[----:B------:R-:W-:-:S05]  /*4180*/  FMUL.FTZ R91, R91, R142 ;  /* 0x0000008e5b5b7220 */ /* 0x000fca0000410000 */
[----:B------:R-:W-:-:S05]  /*4190*/  FSEL R163, R91, RZ, !P2 ;  /* 0x000000ff5ba37208 */ /* 0x000fca0005000000 */
[----:B------:R-:W-:Y:S01]  /*41a0*/  @P0 FADD.FTZ R163, R88, R163 ;  /* 0x000000a358a30221 */ /* 0x000fe20000010000 */
[----:B------:R-:W-:Y:S02]  /*41b0*/  IADD3 R88, R141, 0x1, RZ ;  /* 0x000000018d587810 */ /* 0x000fe40007ffe0ff */
        /* <DEDUP_REMOVED lines=10> */
.L_x_1804:
[----:B------:R-:W-:-:S07]  /*4260*/  MOV R146, R138 ;  /* 0x0000008a00927202 */ /* 0x000fce0000000f00 */
.L_x_1805:
[----:B------:R-:W-:Y:S05]  /*4270*/  BSYNC B0 ;  /* 0x0000000000007941 */ /* 0x000fea0003800000 */
.L_x_1803:
        /* <DEDUP_REMOVED lines=16> */
.L_x_1809:
[----:B------:R-:W-:Y:S05]  /*4380*/  BSYNC B1 ;  /* 0x0000000000017941 */ /* 0x000fea0003800000 */
.L_x_1808:
[----:B------:R-:W-:Y:S01]  /*4390*/  IMAD.HI.U32 R88, R49, -0x326172a9, RZ ;  /* 0xcd9e8d5731587827 */ /* 0x000fe200078e00ff */
[----:B------:R-:W-:-:S03]  /*43a0*/  LOP3.LUT R89, R89, R100, R121, 0x96, !PT ;  /* 0x0000006459597212 */ /* 0x000fc600078e9679 */
[----:B------:R-:W-:Y:S01]  /*43b0*/  IMAD R91, R49, -0x326172a9, RZ ;  /* 0xcd9e8d57315b7824 */ /* 0x000fe200078e02ff */
[----:B------:R-:W-:Y:S01]  /*43c0*/  LOP3.LUT R88, R88, R51, R120, 0x96, !PT ;  /* 0x0000003358587212 */ /* 0x000fe200078e9678 */
[----:B------:R-:W-:-:S04]  /*43d0*/  IMAD.WIDE.U32 R136, R89, -0x326172a9, RZ ;  /* 0xcd9e8d5759887825 */ /* 0x000fc800078e00ff */
[----:B------:R-:W-:Y:S02]  /*43e0*/  IMAD R89, R50, -0x2daee0ad, RZ ;  /* 0xd2511f5332597824 */ /* 0x000fe400078e02ff */
        /* <DEDUP_REMOVED lines=37> */
.L_x_1807:
[----:B------:R-:W-:Y:S05]  /*4640*/  BSYNC B0 ;  /* 0x0000000000007941 */ /* 0x000fea0003800000 */
.L_x_1806:
[----:B------:R-:W-:Y:S01]  /*4650*/  I2FP.F32.U32 R89, R146 ;  /* 0x0000009200597245 */ /* 0x000fe20000201000 */
[----:B------:R-:W-:Y:S01]  /*4660*/  BSSY B0, `(.L_x_1810) ;  /* 0x0000018000007945 */ /* 0x000fe20003800000 */
[----:B------:R-:W-:Y:S02]  /*4670*/  SHF.L.U32 R91, R84, 0x10, RZ ;  /* 0x00000010545b7819 */ /* 0x000fe400000006ff */
[----:B------:R-:W-:Y:S01]  /*4680*/  ISETP.NE.AND P1, PT, R88, 0x1, PT ;  /* 0x000000015800780c */ /* 0x000fe20003f25270 */
[----:B------:R-:W-:Y:S01]  /*4690*/  FFMA.FTZ R89, R89, R98, 1.1641532182693481445e-10 ;  /* 0x2f00000059597423 */ /* 0x000fe20000010062 */
[----:B------:R-:W-:Y:S01]  /*46a0*/  @P0 PRMT R84, R80, 0x7632, R84 ;  /* 0x0000763250540816 */ /* 0x000fe20000000054 */
[----:B------:R-:W-:Y:S01]  /*46b0*/  FMUL.FTZ R91, R91, R144 ;  /* 0x000000905b5b7220 */ /* 0x000fe20000410000 */
[----:B------:R-:W-:Y:S02]  /*46c0*/  LOP3.LUT R135, R135, 0xfffffffd, RZ, 0xc0, !PT ;  /* 0xfffffffd87877812 */ /* 0x000fe400078ec0ff */
[----:B------:R-:W-:Y:S01]  /*46d0*/  FSETP.GTU.FTZ.AND P2, PT, R89, R106, PT ;  /* 0x0000006a5900720b */ /* 0x000fe20003f5c000 */
[----:B------:R-:W-:Y:S01]  /*46e0*/  FMUL.FTZ R91, R91, R142 ;  /* 0x0000008e5b5b7220 */ /* 0x000fe20000410000 */
[----:B------:R-:W-:Y:S01]  /*46f0*/  @P0 IMAD.U32 R84, R84, 0x10000, RZ ;  /* 0x0001000054540824 */ /* 0x000fe200078e00ff */
[----:B------:R-:W-:-:S03]  /*4700*/  IADD3 R90, R88, 0x1, RZ ;  /* 0x00000001585a7810 */ /* 0x000fc60007ffe0ff */
[----:B------:R-:W-:-:S05]  /*4710*/  FSEL R169, R91, RZ, !P2 ;  /* 0x000000ff5ba97208 */ /* 0x000fca0005000000 */
[----:B------:R-:W-:Y:S02]  /*4720*/  @P0 FADD.FTZ R169, R169, R84 ;  /* 0x00000054a9a90221 */ /* 0x000fe40000010000 */
        /* <DEDUP_REMOVED lines=10> */
.L_x_1811:
[----:B------:R-:W-:-:S07]  /*47d0*/  MOV R84, R138 ;  /* 0x0000008a00547202 */ /* 0x000fce0000000f00 */
.L_x_1812:
[----:B------:R-:W-:Y:S05]  /*47e0*/  BSYNC B0 ;  /* 0x0000000000007941 */ /* 0x000fea0003800000 */
.L_x_1810:
        /* <DEDUP_REMOVED lines=16> */
.L_x_1816:
[----:B------:R-:W-:Y:S05]  /*48f0*/  BSYNC B1 ;  /* 0x0000000000017941 */ /* 0x000fea0003800000 */
.L_x_1815:
        /* <DEDUP_REMOVED lines=41> */
[----:B------:R-:W-:Y:S01]  /*4b90*/  IMAD.MOV.U32 R90, RZ, RZ, RZ ;  /* 0x000000ffff5a7224 */ /* 0x000fe200078e00ff */
[----:B------:R-:W-:-:S07]  /*4ba0*/  LOP3.LUT R137, R141, R88, R47, 0x96, !PT ;  /* 0x000000588d897212 */ /* 0x000fce00078e962f */
.L_x_1814:
[----:B------:R-:W-:Y:S05]  /*4bb0*/  BSYNC B0 ;  /* 0x0000000000007941 */ /* 0x000fea0003800000 */
.L_x_1813:
        /* <DEDUP_REMOVED lines=22> */
.L_x_1818:
[----:B------:R-:W-:-:S07]  /*4d20*/  MOV R148, R138 ;  /* 0x0000008a00947202 */ /* 0x000fce0000000f00 */
.L_x_1819:
[----:B------:R-:W-:Y:S05]  /*4d30*/  BSYNC B0 ;  /* 0x0000000000007941 */ /* 0x000fea0003800000 */
.L_x_1817:
        /* <DEDUP_REMOVED lines=11> */
[----:B------:R-:W-:Y:S01]  /*4df0*/  @!P2 IADD3 R84, R100, 0x1, RZ ;  /* 0x000000016454a810 */ /* 0x000fe20007ffe0ff */
[----:B------:R-:W-:-:S03]  /*4e00*/  @!P2 IMAD.MOV.U32 R51, RZ, RZ, RZ ;  /* 0x000000ffff33a224 */ /* 0x000fc600078e00ff */
[----:B------:R-:W-:-:S13]  /*4e10*/  ISETP.NE.AND P3, PT, R49, RZ, !P2 ;  /* 0x000000ff3100720c */ /* 0x000fda0005765270 */
[----:B------:R-:W-:-:S05]  /*4e20*/  @P3 IMAD.MOV R84, RZ, RZ, R100 ;  /* 0x000000ffff543224 */ /* 0x000fca00078e0264 */
[----:B------:R-:W-:-:S07]  /*4e30*/  @!P2 MOV R100, R84 ;  /* 0x000000540064a202 */ /* 0x000fce0000000f00 */
.L_x_1823:
[----:B------:R-:W-:Y:S05]  /*4e40*/  BSYNC B1 ;  /* 0x0000000000017941 */ /* 0x000fea0003800000 */
.L_x_1822:
        /* <DEDUP_REMOVED lines=43> */
.L_x_1821:
[----:B------:R-:W-:Y:S05]  /*5100*/  BSYNC B0 ;  /* 0x0000000000007941 */ /* 0x000fea0003800000 */
.L_x_1820:
[----:B------:R-:W-:Y:S01]  /*5110*/  I2FP.F32.U32 R85, R148 ;  /* 0x0000009400557245 */ /* 0x000fe20000201000 */
[----:B------:R-:W-:Y:S01]  /*5120*/  BSSY B0, `(.L_x_1824) ;  /* 0x0000016000007945 */ /* 0x000fe20003800000 */
[----:B------:R-:W-:Y:S02]  /*5130*/  SHF.L.U32 R89, R146, 0x10, RZ ;  /* 0x0000001092597819 */ /* 0x000fe400000006ff */
[C---:B------:R-:W-:Y:S01]  /*5140*/  ISETP.NE.AND P3, PT, R88.reuse, 0x1, PT ;  /* 0x000000015800780c */ /* 0x040fe20003f65270 */
        /* <DEDUP_REMOVED lines=18> */
.L_x_1825:
[----:B------:R-:W-:-:S07]  /*5270*/  MOV R146, R138 ;  /* 0x0000008a00927202 */ /* 0x000fce0000000f00 */
.L_x_1826:
[----:B------:R-:W-:Y:S05]  /*5280*/  BSYNC B0 ;  /* 0x0000000000007941 */ /* 0x000fea0003800000 */
.L_x_1824:
        /* <DEDUP_REMOVED lines=16> */
.L_x_1830:
[----:B------:R-:W-:Y:S05]  /*5390*/  BSYNC B1 ;  /* 0x0000000000017941 */ /* 0x000fea0003800000 */
.L_x_1829:
        /* <DEDUP_REMOVED lines=40> */
[----:B------:R-:W-:Y:S02]  /*5620*/  LOP3.LUT R136, R89, R136, R48, 0x96, !PT ;  /* 0x0000008859887212 */ /* 0x000fe400078e9630 */
[----:B------:R-:W-:Y:S02]  /*5630*/  MOV R138, R88 ;  /* 0x00000058008a7202 */ /* 0x000fe40000000f00 */
[----:B------:R-:W-:-:S07]  /*5640*/  LOP3.LUT R137, R141, R84, R47, 0x96, !PT ;  /* 0x000000548d897212 */ /* 0x000fce00078e962f */
.L_x_1828:
[----:B------:R-:W-:Y:S05]  /*5650*/  BSYNC B0 ;  /* 0x0000000000007941 */ /* 0x000fea0003800000 */
.L_x_1827:
        /* <DEDUP_REMOVED lines=22> */
.L_x_1832:
[----:B------:R-:W-:-:S07]  /*57c0*/  MOV R146, R138 ;  /* 0x0000008a00927202 */ /* 0x000fce0000000f00 */
.L_x_1833:
[----:B------:R-:W-:Y:S05]  /*57d0*/  BSYNC B0 ;  /* 0x0000000000007941 */ /* 0x000fea0003800000 */
.L_x_1831:
        /* <DEDUP_REMOVED lines=16> */
.L_x_1837:
[----:B------:R-:W-:Y:S05]  /*58e0*/  BSYNC B1 ;  /* 0x0000000000017941 */ /* 0x000fea0003800000 */
.L_x_1836:
        /* <DEDUP_REMOVED lines=43> */
.L_x_1835:
[----:B------:R-:W-:Y:S05]  /*5ba0*/  BSYNC B0 ;  /* 0x0000000000007941 */ /* 0x000fea0003800000 */
.L_x_1834:
        /* <DEDUP_REMOVED lines=22> */
.L_x_1839:
[----:B------:R-:W-:-:S07]  /*5d10*/  MOV R86, R138 ;  /* 0x0000008a00567202 */ /* 0x000fce0000000f00 */
.L_x_1840:
[----:B------:R-:W-:Y:S05]  /*5d20*/  BSYNC B0 ;  /* 0x0000000000007941 */ /* 0x000fea0003800000 */
.L_x_1838:
        /* <DEDUP_REMOVED lines=16> */
.L_x_1844:
[----:B------:R-:W-:Y:S05]  /*5e30*/  BSYNC B1 ;  /* 0x0000000000017941 */ /* 0x000fea0003800000 */
.L_x_1843:
        /* <DEDUP_REMOVED lines=43> */
.L_x_1842:
[----:B------:R-:W-:Y:S05]  /*60f0*/  BSYNC B0 ;  /* 0x0000000000007941 */ /* 0x000fea0003800000 */
.L_x_1841:
        /* <DEDUP_REMOVED lines=22> */
.L_x_1846:
[----:B------:R-:W-:-:S07]  /*6260*/  MOV R148, R138 ;  /* 0x0000008a00947202 */ /* 0x000fce0000000f00 */
.L_x_1847:
[----:B------:R-:W-:Y:S05]  /*6270*/  BSYNC B0 ;  /* 0x0000000000007941 */ /* 0x000fea0003800000 */
.L_x_1845:
        /* <DEDUP_REMOVED lines=18> */
.L_x_1851:
[----:B------:R-:W-:Y:S05]  /*63a0*/  BSYNC B1 ;  /* 0x0000000000017941 */ /* 0x000fea0003800000 */
.L_x_1850:
        /* <DEDUP_REMOVED lines=42> */
[----:B------:R-:W-:-:S07]  /*6650*/  LOP3.LUT R137, R141, R84, R47, 0x96, !PT ;  /* 0x000000548d897212 */ /* 0x000fce00078e962f */
.L_x_1849:
[----:B------:R-:W-:Y:S05]  /*6660*/  BSYNC B0 ;  /* 0x0000000000007941 */ /* 0x000fea0003800000 */
.L_x_1848:
[----:B------:R-:W-:Y:S01]  /*6670*/  I2FP.F32.U32 R85, R148 ;  /* 0x0000009400557245 */ /* 0x000fe20000201000 */
[----:B------:R-:W0:Y:S01]  /*6680*/  @P0 LDC.64 R156, c[0x0][0x230] ;  /* 0x00008c00ff9c0b82 */ /* 0x000e220000000a00 */
[----:B------:R-:W-:Y:S01]  /*6690*/  SEL R150, RZ, 0x10000, P5 ;  /* 0x00010000ff967807 */ /* 0x000fe20002800000 */
[----:B------:R-:W-:Y:S01]  /*66a0*/  IMAD.WIDE.U32 R160, R139, 0x10, R96 ;  /* 0x000000108ba07825 */ /* 0x000fe200078e0060 */
[----:B------:R-:W-:-:S03]  /*66b0*/  SHF.L.U32 R87, R146, 0x10, RZ ;  /* 0x0000001092577819 */ /* 0x000fc600000006ff */
[----:B------:R-:W-:Y:S01]  /*66c0*/  FFMA.FTZ R85, R85, R98, 1.1641532182693481445e-10 ;  /* 0x2f00000055557423 */ /* 0x000fe20000010062 */
[----:B------:R-:W-:Y:S01]  /*66d0*/  LOP3.LUT P5, RZ, R135, 0x2, RZ, 0xc0, !PT ;  /* 0x0000000287ff7812 */ /* 0x000fe200078ac0ff */
[----:B------:R-:W-:Y:S01]  /*66e0*/  IMAD.WIDE.U32 R158, R139, 0x8, R92 ;  /* 0x000000088b9e7825 */ /* 0x000fe200078e005c */
[----:B------:R-:W-:-:S03]  /*66f0*/  SEL R88, RZ, 0x1, P2 ;  /* 0x00000001ff587807 */ /* 0x000fc60001000000 */
[----:B------:R-:W-:Y:S01]  /*6700*/  FMUL.FTZ R91, R87, R144 ;  /* 0x00000090575b7220 */ /* 0x000fe20000410000 */
[----:B------:R-:W-:Y:S02]  /*6710*/  SEL R86, RZ, 0x1, P1 ;  /* 0x00000001ff567807 */ /* 0x000fe40000800000 */
[----:B------:R-:W-:Y:S01]  /*6720*/  SEL R84, RZ, 0x1, P5 ;  /* 0x00000001ff547807 */ /* 0x000fe20002800000 */
[----:B------:R-:W-:Y:S01]  /*6730*/  FMUL.FTZ R91, R91, R142 ;  /* 0x0000008e5b5b7220 */ /* 0x000fe20000410000 */
[----:B------:R-:W-:Y:S01]  /*6740*/  FSETP.GTU.FTZ.AND P1, PT, R85, R106, PT ;  /* 0x0000006a5500720b */ /* 0x000fe20003f3c000 */
[----:B------:R-:W-:Y:S01]  /*6750*/  IMAD.WIDE.U32 R88, R88, 0x1000000, RZ ;  /* 0x0100000058587825 */ /* 0x000fe200078e00ff */
[----:B------:R-:W-:Y:S02]  /*6760*/  @P0 PRMT R90, R83, 0x7632, R90 ;  /* 0x00007632535a0816 */ /* 0x000fe4000000005a */
[----:B------:R-:W-:Y:S01]  /*6770*/  LOP3.LUT P6, RZ, R135, 0x4, RZ, 0xc0, !PT ;  /* 0x0000000487ff7812 */ /* 0x000fe200078cc0ff */
[----:B------:R-:W-:Y:S01]  /*6780*/  IMAD.WIDE.U32 R86, R86, 0x10000, RZ ;  /* 0x0001000056567825 */ /* 0x000fe200078e00ff */
[----:B------:R-:W-:-:S02]  /*6790*/  SEL R141, RZ, 0x100, P4 ;  /* 0x00000100ff8d7807 */ /* 0x000fc40002000000 */
[----:B------:R-:W-:Y:S01]  /*67a0*/  SEL R146, RZ, 0x1000000, P1 ;  /* 0x01000000ff927807 */ /* 0x000fe20000800000 */
[----:B------:R-:W-:Y:S01]  /*67b0*/  IMAD.WIDE.U32 R84, R84, 0x100, RZ ;  /* 0x0000010054547825 */ /* 0x000fe200078e00ff */
[----:B------:R-:W-:Y:S02]  /*67c0*/  FSEL R179, R91, RZ, !P1 ;  /* 0x000000ff5bb37208 */ /* 0x000fe40004800000 */
[----:B------:R-:W-:Y:S01]  /*67d0*/  SEL R155, RZ, 0x1, P6 ;  /* 0x00000001ff9b7807 */ /* 0x000fe20003000000 */
[----:B------:R-:W-:Y:S01]  /*67e0*/  @P0 IMAD.U32 R90, R90, 0x10000, RZ ;  /* 0x000100005a5a0824 */ /* 0x000fe200078e00ff */
[----:B------:R-:W-:Y:S02]  /*67f0*/  LOP3.LUT R154, R84, R88, R86, 0xfe, !PT ;  /* 0x00000058549a7212 */ /* 0x000fe400078efe56 */
[----:B------:R-:W-:Y:S01]  /*6800*/  LOP3.LUT R91, R141, R146, R150, 0xfe, !PT ;  /* 0x000000928d5b7212 */ /* 0x000fe200078efe96 */
[----:B------:R-:W-:Y:S01]  /*6810*/  @P0 FADD.FTZ R179, R179, R90 ;  /* 0x0000005ab3b30221 */ /* 0x000fe20000010000 */
[----:B------:R-:W-:-:S02]  /*6820*/  SEL R88, RZ, 0x1, P3 ;  /* 0x00000001ff587807 */ /* 0x000fc40001800000 */
[----:B------:R-:W-:Y:S02]  /*6830*/  LOP3.LUT R154, R154, R155, RZ, 0xfc, !PT ;  /* 0x0000009b9a9a7212 */ /* 0x000fe400078efcff */
[----:B------:R-:W-:Y:S02]  /*6840*/  LOP3.LUT R155, R89, R91, R88, 0xfe, !PT ;  /* 0x0000005b599b7212 */ /* 0x000fe400078efe58 */
[----:B------:R-:W-:Y:S02]  /*6850*/  IADD3 R141, R99, 0x100, RZ ;  /* 0x00000100638d7810 */ /* 0x000fe40007ffe0ff */
[----:B------:R-:W-:Y:S02]  /*6860*/  F2FP.BF16.F32.PACK_AB R90, R177, R171 ;  /* 0x000000abb15a723e */ /* 0x000fe400000010ff */
[----:B------:R-:W-:Y:S01]  /*6870*/  F2FP.BF16.F32.PACK_AB R89, R173, R167 ;  /* 0x000000a7ad59723e */ /* 0x000fe200000010ff */
[----:B0-----:R-:W-:Y:S01]  /*6880*/  @P0 IMAD.WIDE.U32 R156, R141, 0x10, R156 ;  /* 0x000000108d9c0825 */ /* 0x001fe200078e009c */
[----:B------:R-:W-:-:S02]  /*6890*/  F2FP.BF16.F32.PACK_AB R88, R169, R163 ;  /* 0x000000a3a958723e */ /* 0x000fc400000010ff */
[----:B------:R-:W-:Y:S02]  /*68a0*/  F2FP.BF16.F32.PACK_AB R91, R179, R175 ;  /* 0x000000afb35b723e */ /* 0x000fe400000010ff */
        /* <DEDUP_REMOVED lines=18> */
.L_x_1853:
[----:B------:R-:W-:-:S07]  /*69d0*/  IMAD.MOV.U32 R148, RZ, RZ, R138 ;  /* 0x000000ffff947224 */ /* 0x000fce00078e008a */
.L_x_1854:
[----:B------:R-:W-:Y:S05]  /*69e0*/  BSYNC B0 ;  /* 0x0000000000007941 */ /* 0x000fea0003800000 */
.L_x_1852:
        /* <DEDUP_REMOVED lines=16> */
.L_x_1858:
[----:B------:R-:W-:Y:S05]  /*6af0*/  BSYNC B1 ;  /* 0x0000000000017941 */ /* 0x000fea0003800000 */
.L_x_1857:
        /* <DEDUP_REMOVED lines=44> */
.L_x_1856:
[----:B------:R-:W-:Y:S05]  /*6dc0*/  BSYNC B0 ;  /* 0x0000000000007941 */ /* 0x000fea0003800000 */
.L_x_1855:
[----:B------:R-:W-:Y:S01]  /*6dd0*/  I2FP.F32.U32 R89, R148 ;  /* 0x0000009400597245 */ /* 0x000fe20000201000 */
[----:B-----5:R-:W-:Y:S01]  /*6de0*/  @P0 IMAD.U32 R88, R80, 0x10000, RZ ;  /* 0x0001000050580824 */ /* 0x020fe200078e00ff */
[----:B------:R-:W-:Y:S01]  /*6df0*/  SHF.L.U32 R91, R84, 0x10, RZ ;  /* 0x00000010545b7819 */ /* 0x000fe200000006ff */
        /* <DEDUP_REMOVED lines=21> */
.L_x_1860:
[----:B------:R-:W-:-:S07]  /*6f50*/  MOV R148, R138 ;  /* 0x0000008a00947202 */ /* 0x000fce0000000f00 */
.L_x_1861:
[----:B------:R-:W-:Y:S05]  /*6f60*/  BSYNC B0 ;  /* 0x0000000000007941 */ /* 0x000fea0003800000 */
.L_x_1859:
        /* <DEDUP_REMOVED lines=16> */
.L_x_1865:
[----:B------:R-:W-:Y:S05]  /*7070*/  BSYNC B1 ;  /* 0x0000000000017941 */ /* 0x000fea0003800000 */
.L_x_1864:
        /* <DEDUP_REMOVED lines=44> */
.L_x_1863:
[----:B------:R-:W-:Y:S05]  /*7340*/  BSYNC B0 ;  /* 0x0000000000007941 */ /* 0x000fea0003800000 */
.L_x_1862:
        /* <DEDUP_REMOVED lines=24> */
.L_x_1867:
[----:B------:R-:W-:-:S07]  /*74d0*/  IMAD.MOV.U32 R84, RZ, RZ, R138 ;  /* 0x000000ffff547224 */ /* 0x000fce00078e008a */
.L_x_1868:
[----:B------:R-:W-:Y:S05]  /*74e0*/  BSYNC B0 ;  /* 0x0000000000007941 */ /* 0x000fea0003800000 */
.L_x_1866:
        /* <DEDUP_REMOVED lines=16> */
.L_x_1872:
[----:B------:R-:W-:Y:S05]  /*75f0*/  BSYNC B1 ;  /* 0x0000000000017941 */ /* 0x000fea0003800000 */
.L_x_1871:
        /* <DEDUP_REMOVED lines=44> */
.L_x_1870:
[----:B------:R-:W-:Y:S05]  /*78c0*/  BSYNC B0 ;  /* 0x0000000000007941 */ /* 0x000fea0003800000 */
.L_x_1869:
        /* <DEDUP_REMOVED lines=22> */
.L_x_1874:
[----:B------:R-:W-:-:S07]  /*7a30*/  MOV R148, R138 ;  /* 0x0000008a00947202 */ /* 0x000fce0000000f00 */
.L_x_1875:
[----:B------:R-:W-:Y:S05]  /*7a40*/  BSYNC B0 ;  /* 0x0000000000007941 */ /* 0x000fea0003800000 */
.L_x_1873:
        /* <DEDUP_REMOVED lines=16> */
.L_x_1879:
[----:B------:R-:W-:Y:S05]  /*7b50*/  BSYNC B1 ;  /* 0x0000000000017941 */ /* 0x000fea0003800000 */
.L_x_1878:
        /* <DEDUP_REMOVED lines=43> */
[----:B------:R-:W-:-:S11]  /*7e10*/  HFMA2.MMA R88, -RZ, RZ, 0, 0 ;  /* 0x00000000ff587435 */ /* 0x000fd600000001ff */
.L_x_1877:
[----:B------:R-:W-:Y:S05]  /*7e20*/  BSYNC B0 ;  /* 0x0000000000007941 */ /* 0x000fea0003800000 */
.L_x_1876:
        /* <DEDUP_REMOVED lines=22> */
.L_x_1881:
[----:B------:R-:W-:-:S07]  /*7f90*/  IMAD.MOV.U32 R146, RZ, RZ, R138 ;  /* 0x000000ffff927224 */ /* 0x000fce00078e008a */
.L_x_1882:
[----:B------:R-:W-:Y:S05]  /*7fa0*/  BSYNC B0 ;  /* 0x0000000000007941 */ /* 0x000fea0003800000 */
.L_x_1880:
        /* <DEDUP_REMOVED lines=16> */
.L_x_1886:
[----:B------:R-:W-:Y:S05]  /*80b0*/  BSYNC B1 ;  /* 0x0000000000017941 */ /* 0x000fea0003800000 */
.L_x_1885:
        /* <DEDUP_REMOVED lines=44> */
.L_x_1884:
[----:B------:R-:W-:Y:S05]  /*8380*/  BSYNC B0 ;  /* 0x0000000000007941 */ /* 0x000fea0003800000 */
.L_x_1883:
        /* <DEDUP_REMOVED lines=22> */
.L_x_1888:
[----:B------:R-:W-:-:S07]  /*84f0*/  MOV R146, R138 ;  /* 0x0000008a00927202 */ /* 0x000fce0000000f00 */
.L_x_1889:
[----:B------:R-:W-:Y:S05]  /*8500*/  BSYNC B0 ;  /* 0x0000000000007941 */ /* 0x000fea0003800000 */
.L_x_1887:
        /* <DEDUP_REMOVED lines=16> */
.L_x_1893:
[----:B------:R-:W-:Y:S05]  /*8610*/  BSYNC B1 ;  /* 0x0000000000017941 */ /* 0x000fea0003800000 */
.L_x_1892:
        /* <DEDUP_REMOVED lines=44> */
.L_x_1891:
[----:B------:R-:W-:Y:S05]  /*88e0*/  BSYNC B0 ;  /* 0x0000000000007941 */ /* 0x000fea0003800000 */
.L_x_1890:
        /* <DEDUP_REMOVED lines=22> */
.L_x_1895:
[----:B------:R-:W-:-:S07]  /*8a50*/  IMAD.MOV.U32 R86, RZ, RZ, R138 ;  /* 0x000000ffff567224 */ /* 0x000fce00078e008a */
.L_x_1896:
[----:B------:R-:W-:Y:S05]  /*8a60*/  BSYNC B0 ;  /* 0x0000000000007941 */ /* 0x000fea0003800000 */
.L_x_1894:
        /* <DEDUP_REMOVED lines=16> */
.L_x_1900:
[----:B------:R-:W-:Y:S05]  /*8b70*/  BSYNC B1 ;  /* 0x0000000000017941 */ /* 0x000fea0003800000 */
.L_x_1899:
        /* <DEDUP_REMOVED lines=44> */
.L_x_1898:
[----:B------:R-:W-:Y:S05]  /*8e40*/  BSYNC B0 ;  /* 0x0000000000007941 */ /* 0x000fea0003800000 */
.L_x_1897:
        /* <DEDUP_REMOVED lines=22> */
.L_x_1902:
[----:B------:R-:W-:-:S07]  /*8fb0*/  MOV R148, R138 ;  /* 0x0000008a00947202 */ /* 0x000fce0000000f00 */
.L_x_1903:
[----:B------:R-:W-:Y:S05]  /*8fc0*/  BSYNC B0 ;  /* 0x0000000000007941 */ /* 0x000fea0003800000 */
.L_x_1901:
        /* <DEDUP_REMOVED lines=18> */
.L_x_1907:
[----:B------:R-:W-:Y:S05]  /*90f0*/  BSYNC B1 ;  /* 0x0000000000017941 */ /* 0x000fea0003800000 */
.L_x_1906:
        /* <DEDUP_REMOVED lines=44> */
.L_x_1905:
[----:B------:R-:W-:Y:S05]  /*93c0*/  BSYNC B0 ;  /* 0x0000000000007941 */ /* 0x000fea0003800000 */
.L_x_1904:
[----:B------:R-:W-:Y:S01]  /*93d0*/  I2FP.F32.U32 R85, R148 ;  /* 0x0000009400557245 */ /* 0x000fe20000201000 */
[----:B------:R-:W-:Y:S01]  /*93e0*/  IMAD.U32 R87, R146, 0x10000, RZ ;  /* 0x0001000092577824 */ /* 0x000fe200078e00ff */
[----:B------:R-:W-:Y:S01]  /*93f0*/  SEL R159, RZ, 0x10000, P5 ;  /* 0x00010000ff9f7807 */ /* 0x000fe20002800000 */
[----:B------:R-:W0:Y:S01]  /*9400*/  @P0 LDC.64 R156, c[0x0][0x230] ;  /* 0x00008c00ff9c0b82 */ /* 0x000e220000000a00 */
[----:B------:R-:W-:Y:S01]  /*9410*/  LOP3.LUT P5, RZ, R135, 0x2, RZ, 0xc0, !PT ;  /* 0x0000000287ff7812 */ /* 0x000fe200078ac0ff */
[----:B------:R-:W-:Y:S01]  /*9420*/  FFMA.FTZ R85, R85, R98, 1.1641532182693481445e-10 ;  /* 0x2f00000055557423 */ /* 0x000fe20000010062 */
[----:B------:R-:W-:Y:S01]  /*9430*/  SEL R88, RZ, 0x1, P2 ;  /* 0x00000001ff587807 */ /* 0x000fe20001000000 */
[----:B------:R-:W-:Y:S01]  /*9440*/  FMUL.FTZ R91, R87, R144 ;  /* 0x00000090575b7220 */ /* 0x000fe20000410000 */
[----:B------:R-:W-:Y:S01]  /*9450*/  SEL R86, RZ, 0x1, P1 ;  /* 0x00000001ff567807 */ /* 0x000fe20000800000 */
[----:B------:R-:W-:Y:S01]  /*9460*/  VIADD R165, R99, 0x180 ;  /* 0x0000018063a57836 */ /* 0x000fe20000000000 */
[----:B------:R-:W-:Y:S01]  /*9470*/  SEL R84, RZ, 0x1, P5 ;  /* 0x00000001ff547807 */ /* 0x000fe20002800000 */
[----:B------:R-:W-:Y:S01]  /*9480*/  FMUL.FTZ R91, R91, R142 ;  /* 0x0000008e5b5b7220 */ /* 0x000fe20000410000 */
[----:B------:R-:W-:Y:S01]  /*9490*/  FSETP.GTU.FTZ.AND P1, PT, R85, R106, PT ;  /* 0x0000006a5500720b */ /* 0x000fe20003f3c000 */
[----:B------:R-:W-:Y:S01]  /*94a0*/  IMAD.WIDE.U32 R88, R88, 0x1000000, RZ ;  /* 0x0100000058587825 */ /* 0x000fe200078e00ff */
[----:B------:R-:W-:-:S02]  /*94b0*/  @P0 PRMT R90, R83, 0x7632, R90 ;  /* 0x00007632535a0816 */ /* 0x000fc4000000005a */
[----:B------:R-:W-:Y:S01]  /*94c0*/  LOP3.LUT P6, RZ, R135, 0x4, RZ, 0xc0, !PT ;  /* 0x0000000487ff7812 */ /* 0x000fe200078cc0ff */
[----:B------:R-:W-:Y:S01]  /*94d0*/  IMAD.WIDE.U32 R86, R86, 0x10000, RZ ;  /* 0x0001000056567825 */ /* 0x000fe200078e00ff */
[----:B------:R-:W-:Y:S02]  /*94e0*/  SEL R150, RZ, 0x100, P4 ;  /* 0x00000100ff967807 */ /* 0x000fe40002000000 */
[----:B------:R-:W-:Y:S01]  /*94f0*/  SEL R146, RZ, 0x1000000, P1 ;  /* 0x01000000ff927807 */ /* 0x000fe20000800000 */
[----:B------:R-:W-:Y:S01]  /*9500*/  IMAD.WIDE.U32 R84, R84, 0x100, RZ ;  /* 0x0000010054547825 */ /* 0x000fe200078e00ff */
[----:B------:R-:W-:Y:S02]  /*9510*/  @P0 SHF.L.U32 R90, R90, 0x10, RZ ;  /* 0x000000105a5a0819 */ /* 0x000fe400000006ff */
[----:B------:R-:W-:Y:S01]  /*9520*/  FSEL R199, R91, RZ, !P1 ;  /* 0x000000ff5bc77208 */ /* 0x000fe20004800000 */
[----:B------:R-:W-:Y:S01]  /*9530*/  IMAD.WIDE.U32 R160, R141, 0x10, R96 ;  /* 0x000000108da07825 */ /* 0x000fe200078e0060 */
[----:B------:R-:W-:-:S02]  /*9540*/  SEL R155, RZ, 0x1, P6 ;  /* 0x00000001ff9b7807 */ /* 0x000fc40003000000 */
[----:B------:R-:W-:Y:S01]  /*9550*/  LOP3.LUT R154, R84, R88, R86, 0xfe, !PT ;  /* 0x00000058549a7212 */ /* 0x000fe200078efe56 */
[----:B------:R-:W-:Y:S01]  /*9560*/  @P0 FADD.FTZ R199, R199, R90 ;  /* 0x0000005ac7c70221 */ /* 0x000fe20000010000 */
[----:B------:R-:W-:Y:S01]  /*9570*/  LOP3.LUT R91, R150, R146, R159, 0xfe, !PT ;  /* 0x00000092965b7212 */ /* 0x000fe200078efe9f */
[----:B------:R-:W-:Y:S01]  /*9580*/  IMAD.WIDE.U32 R158, R141, 0x8, R92 ;  /* 0x000000088d9e7825 */ /* 0x000fe200078e005c */
[----:B------:R-:W-:Y:S02]  /*9590*/  SEL R88, RZ, 0x1, P3 ;  /* 0x00000001ff587807 */ /* 0x000fe40001800000 */
[----:B------:R-:W-:Y:S01]  /*95a0*/  LOP3.LUT R154, R154, R155, RZ, 0xfc, !PT ;  /* 0x0000009b9a9a7212 */ /* 0x000fe200078efcff */
[----:B0-----:R-:W-:Y:S01]  /*95b0*/  @P0 IMAD.WIDE.U32 R156, R165, 0x10, R156 ;  /* 0x00000010a59c0825 */ /* 0x001fe200078e009c */
[----:B------:R-:W-:Y:S02]  /*95c0*/  LOP3.LUT R155, R89, R91, R88, 0xfe, !PT ;  /* 0x0000005b599b7212 */ /* 0x000fe400078efe58 */
[----:B------:R-:W-:-:S02]  /*95d0*/  F2FP.BF16.F32.PACK_AB R90, R197, R191 ;  /* 0x000000bfc55a723e */ /* 0x000fc400000010ff */
[----:B------:R-:W-:Y:S02]  /*95e0*/  F2FP.BF16.F32.PACK_AB R89, R193, R185 ;  /* 0x000000b9c159723e */ /* 0x000fe400000010ff */
[----:B------:R-:W-:Y:S02]  /*95f0*/  F2FP.BF16.F32.PACK_AB R88, R187, R181 ;  /* 0x000000b5bb58723e */ /* 0x000fe400000010ff */
        /* <DEDUP_REMOVED lines=19> */
.L_x_1909:
[----:B------:R-:W-:-:S07]  /*9730*/  MOV R148, R138 ;  /* 0x0000008a00947202 */ /* 0x000fce0000000f00 */
.L_x_1910:
[----:B------:R-:W-:Y:S05]  /*9740*/  BSYNC B0 ;  /* 0x0000000000007941 */ /* 0x000fea0003800000 */
.L_x_1908:
        /* <DEDUP_REMOVED lines=16> */
.L_x_1914:
[----:B------:R-:W-:Y:S05]  /*9850*/  BSYNC B1 ;  /* 0x0000000000017941 */ /* 0x000fea0003800000 */
.L_x_1913:
        /* <DEDUP_REMOVED lines=44> */
.L_x_1912:
[----:B------:R-:W-:Y:S05]  /*9b20*/  BSYNC B0 ;  /* 0x0000000000007941 */ /* 0x000fea0003800000 */
.L_x_1911:
[----:B------:R-:W-:Y:S01]  /*9b30*/  I2FP.F32.U32 R89, R148 ;  /* 0x0000009400597245 */ /* 0x000fe20000201000 */
[----:B-----5:R-:W-:Y:S01]  /*9b40*/  IMAD.U32 R91, R84, 0x10000, RZ ;  /* 0x00010000545b7824 */ /* 0x020fe200078e00ff */
[----:B------:R-:W-:Y:S01]  /*9b50*/  ISETP.NE.AND P1, PT, R146, 0x1, PT ;  /* 0x000000019200780c */ /* 0x000fe20003f25270 */
[----:B------:R-:W-:Y:S01]  /*9b60*/  BSSY B0, `(.L_x_1915) ;  /* 0x0000016000007945 */ /* 0x000fe20003800000 */
[----:B------:R-:W-:Y:S01]  /*9b70*/  @P0 SHF.L.U32 R88, R80, 0x10, RZ ;  /* 0x0000001050580819 */ /* 0x000fe200000006ff */
[----:B------:R-:W-:Y:S01]  /*9b80*/  FFMA.FTZ R89, R89, R98, 1.1641532182693481445e-10 ;  /* 0x2f00000059597423 */ /* 0x000fe20000010062 */
[----:B------:R-:W-:Y:S01]  /*9b90*/  FMUL.FTZ R91, R91, R144 ;  /* 0x000000905b5b7220 */ /* 0x000fe20000410000 */
[----:B------:R-:W-:Y:S02]  /*9ba0*/  LOP3.LUT R135, R135, 0xfffffffb, RZ, 0xc0, !PT ;  /* 0xfffffffb87877812 */ /* 0x000fe400078ec0ff */
[----:B------:R-:W-:Y:S01]  /*9bb0*/  PRMT R84, R84, 0x7632, R84 ;  /* 0x0000763254547816 */ /* 0x000fe20000000054 */
[----:B------:R-:W-:Y:S01]  /*9bc0*/  FMUL.FTZ R91, R91, R142 ;  /* 0x0000008e5b5b7220 */ /* 0x000fe20000410000 */
[----:B------:R-:W-:-:S04]  /*9bd0*/  FSETP.GTU.FTZ.AND P2, PT, R89, R106, PT ;  /* 0x0000006a5900720b */ /* 0x000fc80003f5c000 */
[----:B------:R-:W-:-:S05]  /*9be0*/  FSEL R201, R91, RZ, !P2 ;  /* 0x000000ff5bc97208 */ /* 0x000fca0005000000 */
[----:B------:R-:W-:Y:S01]  /*9bf0*/  @P0 FADD.FTZ R201, R88, R201 ;  /* 0x000000c958c90221 */ /* 0x000fe20000010000 */
[----:B------:R-:W-:-:S03]  /*9c00*/  VIADD R88, R146, 0x1 ;  /* 0x0000000192587836 */ /* 0x000fc60000000000 */
        /* <DEDUP_REMOVED lines=10> */
.L_x_1916:
[----:B------:R-:W-:-:S07]  /*9cb0*/  IMAD.MOV.U32 R148, RZ, RZ, R138 ;  /* 0x000000ffff947224 */ /* 0x000fce00078e008a */
.L_x_1917:
[----:B------:R-:W-:Y:S05]  /*9cc0*/  BSYNC B0 ;  /* 0x0000000000007941 */ /* 0x000fea0003800000 */
.L_x_1915:
        /* <DEDUP_REMOVED lines=16> */
.L_x_1921:
[----:B------:R-:W-:Y:S05]  /*9dd0*/  BSYNC B1 ;  /* 0x0000000000017941 */ /* 0x000fea0003800000 */
.L_x_1920:
        /* <DEDUP_REMOVED lines=41> */
[----:B------:R-:W-:Y:S01]  /*a070*/  MOV R140, R88 ;  /* 0x00000058008c7202 */ /* 0x000fe20000000f00 */
[----:B------:R-:W-:Y:S01]  /*a080*/  IMAD.MOV.U32 R88, RZ, RZ, RZ ;  /* 0x000000ffff587224 */ /* 0x000fe200078e00ff */
[----:B------:R-:W-:-:S07]  /*a090*/  LOP3.LUT R137, R89, R90, R47, 0x96, !PT ;  /* 0x0000005a59897212 */ /* 0x000fce00078e962f */
.L_x_1919:
[----:B------:R-:W-:Y:S05]  /*a0a0*/  BSYNC B0 ;  /* 0x0000000000007941 */ /* 0x000fea0003800000 */
.L_x_1918:
        /* <DEDUP_REMOVED lines=24> */
.L_x_1923:
[----:B------:R-:W-:-:S07]  /*a230*/  MOV R84, R138 ;  /* 0x0000008a00547202 */ /* 0x000fce0000000f00 */
.L_x_1924:
[----:B------:R-:W-:Y:S05]  /*a240*/  BSYNC B0 ;  /* 0x0000000000007941 */ /* 0x000fea0003800000 */
.L_x_1922:
        /* <DEDUP_REMOVED lines=16> */
.L_x_1928:
[----:B------:R-:W-:Y:S05]  /*a350*/  BSYNC B1 ;  /* 0x0000000000017941 */ /* 0x000fea0003800000 */
.L_x_1927:
        /* <DEDUP_REMOVED lines=44> */
.L_x_1926:
[----:B------:R-:W-:Y:S05]  /*a620*/  BSYNC B0 ;  /* 0x0000000000007941 */ /* 0x000fea0003800000 */
.L_x_1925:
        /* <DEDUP_REMOVED lines=22> */
.L_x_1930:
[----:B------:R-:W-:-:S07]  /*a790*/  IMAD.MOV.U32 R148, RZ, RZ, R138 ;  /* 0x000000ffff947224 */ /* 0x000fce00078e008a */
.L_x_1931:
[----:B------:R-:W-:Y:S05]  /*a7a0*/  BSYNC B0 ;  /* 0x0000000000007941 */ /* 0x000fea0003800000 */
.L_x_1929:
        /* <DEDUP_REMOVED lines=11> */
[----:B------:R-:W-:Y:S01]  /*a860*/  @!P2 VIADD R84, R100, 0x1 ;  /* 0x000000016454a836 */ /* 0x000fe20000000000 */
[----:B------:R-:W-:Y:S02]  /*a870*/  @!P2 MOV R51, RZ ;  /* 0x000000ff0033a202 */ /* 0x000fe40000000f00 */
[----:B------:R-:W-:-:S13]  /*a880*/  ISETP.NE.AND P3, PT, R49, RZ, !P2 ;  /* 0x000000ff3100720c */ /* 0x000fda0005765270 */
[----:B------:R-:W-:-:S05]  /*a890*/  @P3 IADD3 R84, R100, RZ, RZ ;  /* 0x000000ff64543210 */ /* 0x000fca0007ffe0ff */
[----:B------:R-:W-:-:S07]  /*a8a0*/  @!P2 IMAD.MOV.U32 R100, RZ, RZ, R84 ;  /* 0x000000ffff64a224 */ /* 0x000fce00078e0054 */
.L_x_1935:
[----:B------:R-:W-:Y:S05]  /*a8b0*/  BSYNC B1 ;  /* 0x0000000000017941 */ /* 0x000fea0003800000 */
.L_x_1934:
        /* <DEDUP_REMOVED lines=44> */
.L_x_1933:
[----:B------:R-:W-:Y:S05]  /*ab80*/  BSYNC B0 ;  /* 0x0000000000007941 */ /* 0x000fea0003800000 */
.L_x_1932:
        /* <DEDUP_REMOVED lines=22> */
.L_x_1937:
[----:B------:R-:W-:-:S07]  /*acf0*/  MOV R146, R138 ;  /* 0x0000008a00927202 */ /* 0x000fce0000000f00 */
.L_x_1938:
[----:B------:R-:W-:Y:S05]  /*ad00*/  BSYNC B0 ;  /* 0x0000000000007941 */ /* 0x000fea0003800000 */
.L_x_1936:
        /* <DEDUP_REMOVED lines=16> */
.L_x_1942:
[----:B------:R-:W-:Y:S05]  /*ae10*/  BSYNC B1 ;  /* 0x0000000000017941 */ /* 0x000fea0003800000 */
.L_x_1941:
        /* <DEDUP_REMOVED lines=44> */
.L_x_1940:
[----:B------:R-:W-:Y:S05]  /*b0e0*/  BSYNC B0 ;  /* 0x0000000000007941 */ /* 0x000fea0003800000 */
.L_x_1939:
        /* <DEDUP_REMOVED lines=22> */
.L_x_1944:
[----:B------:R-:W-:-:S07]  /*b250*/  IMAD.MOV.U32 R146, RZ, RZ, R138 ;  /* 0x000000ffff927224 */ /* 0x000fce00078e008a */
.L_x_1945:
[----:B------:R-:W-:Y:S05]  /*b260*/  BSYNC B0 ;  /* 0x0000000000007941 */ /* 0x000fea0003800000 */
.L_x_1943:
        /* <DEDUP_REMOVED lines=16> */
.L_x_1949:
[----:B------:R-:W-:Y:S05]  /*b370*/  BSYNC B1 ;  /* 0x0000000000017941 */ /* 0x000fea0003800000 */
.L_x_1948:
        /* <DEDUP_REMOVED lines=44> */
.L_x_1947:
[----:B------:R-:W-:Y:S05]  /*b640*/  BSYNC B0 ;  /* 0x0000000000007941 */ /* 0x000fea0003800000 */
.L_x_1946:
        /* <DEDUP_REMOVED lines=22> */
.L_x_1951:
[----:B------:R-:W-:-:S07]  /*b7b0*/  MOV R86, R138 ;  /* 0x0000008a00567202 */ /* 0x000fce0000000f00 */
.L_x_1952:
[----:B------:R-:W-:Y:S05]  /*b7c0*/  BSYNC B0 ;  /* 0x0000000000007941 */ /* 0x000fea0003800000 */
.L_x_1950:
        /* <DEDUP_REMOVED lines=16> */
.L_x_1956:
[----:B------:R-:W-:Y:S05]  /*b8d0*/  BSYNC B1 ;  /* 0x0000000000017941 */ /* 0x000fea0003800000 */
.L_x_1955:
        /* <DEDUP_REMOVED lines=44> */
.L_x_1954:
[----:B------:R-:W-:Y:S05]  /*bba0*/  BSYNC B0 ;  /* 0x0000000000007941 */ /* 0x000fea0003800000 */
.L_x_1953:
        /* <DEDUP_REMOVED lines=22> */
.L_x_1958:
[----:B------:R-:W-:-:S07]  /*bd10*/  IMAD.MOV.U32 R148, RZ, RZ, R138 ;  /* 0x000000ffff947224 */ /* 0x000fce00078e008a */
.L_x_1959:
[----:B------:R-:W-:Y:S05]  /*bd20*/  BSYNC B0 ;  /* 0x0000000000007941 */ /* 0x000fea0003800000 */
.L_x_1957:
        /* <DEDUP_REMOVED lines=18> */
.L_x_1963:
[----:B------:R-:W-:Y:S05]  /*be50*/  BSYNC B1 ;  /* 0x0000000000017941 */ /* 0x000fea0003800000 */
.L_x_1962:
        /* <DEDUP_REMOVED lines=44> */
.L_x_1961:
[----:B------:R-:W-:Y:S05]  /*c120*/  BSYNC B0 ;  /* 0x0000000000007941 */ /* 0x000fea0003800000 */
.L_x_1960:
[----:B------:R-:W-:Y:S01]  /*c130*/  I2FP.F32.U32 R85, R148 ;  /* 0x0000009400557245 */ /* 0x000fe20000201000 */
[----:B------:R-:W0:Y:S01]  /*c140*/  @P0 LDC.64 R156, c[0x0][0x230] ;  /* 0x00008c00ff9c0b82 */ /* 0x000e220000000a00 */
[----:B------:R-:W-:Y:S01]  /*c150*/  SEL R159, RZ, 0x10000, P5 ;  /* 0x00010000ff9f7807 */ /* 0x000fe20002800000 */
[----:B------:R-:W-:Y:S01]  /*c160*/  IMAD.WIDE.U32 R160, R165, 0x10, R96 ;  /* 0x00000010a5a07825 */ /* 0x000fe200078e0060 */
[----:B------:R-:W-:-:S03]  /*c170*/  SHF.L.U32 R87, R146, 0x10, RZ ;  /* 0x0000001092577819 */ /* 0x000fc600000006ff */
[----:B------:R-:W-:Y:S01]  /*c180*/  FFMA.FTZ R85, R85, R98, 1.1641532182693481445e-10 ;  /* 0x2f00000055557423 */ /* 0x000fe20000010062 */
[----:B------:R-:W-:Y:S02]  /*c190*/  LOP3.LUT P5, RZ, R135, 0x2, RZ, 0xc0, !PT ;  /* 0x0000000287ff7812 */ /* 0x000fe400078ac0ff */
[----:B------:R-:W-:Y:S01]  /*c1a0*/  SEL R88, RZ, 0x1, P2 ;  /* 0x00000001ff587807 */ /* 0x000fe20001000000 */
[----:B------:R-:W-:Y:S01]  /*c1b0*/  FMUL.FTZ R91, R87, R144 ;  /* 0x00000090575b7220 */ /* 0x000fe20000410000 */
[----:B------:R-:W-:Y:S02]  /*c1c0*/  SEL R86, RZ, 0x1, P1 ;  /* 0x00000001ff567807 */ /* 0x000fe40000800000 */
        /* <DEDUP_REMOVED lines=10> */
[----:B------:R-:W-:Y:S02]  /*c270*/  FSEL R217, R91, RZ, !P1 ;  /* 0x000000ff5bd97208 */ /* 0x000fe40004800000 */
[----:B------:R-:W-:Y:S01]  /*c280*/  SEL R155, RZ, 0x1, P6 ;  /* 0x00000001ff9b7807 */ /* 0x000fe20003000000 */
[----:B------:R-:W-:Y:S01]  /*c290*/  @P0 IMAD.U32 R90, R90, 0x10000, RZ ;  /* 0x000100005a5a0824 */ /* 0x000fe200078e00ff */
[----:B------:R-:W-:-:S02]  /*c2a0*/  LOP3.LUT R154, R84, R88, R86, 0xfe, !PT ;  /* 0x00000058549a7212 */ /* 0x000fc400078efe56 */
[----:B------:R-:W-:Y:S01]  /*c2b0*/  LOP3.LUT R91, R150, R146, R159, 0xfe, !PT ;  /* 0x00000092965b7212 */ /* 0x000fe200078efe9f */
[----:B------:R-:W-:Y:S01]  /*c2c0*/  @P0 FADD.FTZ R217, R217, R90 ;  /* 0x0000005ad9d90221 */ /* 0x000fe20000010000 */
[----:B------:R-:W-:Y:S01]  /*c2d0*/  SEL R88, RZ, 0x1, P3 ;  /* 0x00000001ff587807 */ /* 0x000fe20001800000 */
[----:B------:R-:W-:Y:S01]  /*c2e0*/  IMAD.WIDE.U32 R158, R165, 0x8, R92 ;  /* 0x00000008a59e7825 */ /* 0x000fe200078e005c */
[----:B------:R-:W-:Y:S02]  /*c2f0*/  LOP3.LUT R154, R154, R155, RZ, 0xfc, !PT ;  /* 0x0000009b9a9a7212 */ /* 0x000fe400078efcff */
[----:B------:R-:W-:Y:S02]  /*c300*/  LOP3.LUT R155, R89, R91, R88, 0xfe, !PT ;  /* 0x0000005b599b7212 */ /* 0x000fe400078efe58 */
[----:B------:R-:W-:Y:S02]  /*c310*/  IADD3 R183, R99, 0x200, RZ ;  /* 0x0000020063b77810 */ /* 0x000fe40007ffe0ff */
[----:B------:R-:W-:-:S02]  /*c320*/  F2FP.BF16.F32.PACK_AB R90, R215, R209 ;  /* 0x000000d1d75a723e */ /* 0x000fc400000010ff */
[----:B------:R-:W-:Y:S01]  /*c330*/  F2FP.BF16.F32.PACK_AB R89, R211, R205 ;  /* 0x000000cdd359723e */ /* 0x000fe200000010ff */
[----:B0-----:R-:W-:Y:S01]  /*c340*/  @P0 IMAD.WIDE.U32 R156, R183, 0x10, R156 ;  /* 0x00000010b79c0825 */ /* 0x001fe200078e009c */
        /* <DEDUP_REMOVED lines=20> */
.L_x_1965:
[----:B------:R-:W-:-:S07]  /*c490*/  IMAD.MOV.U32 R148, RZ, RZ, R138 ;  /* 0x000000ffff947224 */ /* 0x000fce00078e008a */
.L_x_1966:
[----:B------:R-:W-:Y:S05]  /*c4a0*/  BSYNC B0 ;  /* 0x0000000000007941 */ /* 0x000fea0003800000 */
.L_x_1964:
        /* <DEDUP_REMOVED lines=16> */
.L_x_1970:
[----:B------:R-:W-:Y:S05]  /*c5b0*/  BSYNC B1 ;  /* 0x0000000000017941 */ /* 0x000fea0003800000 */
.L_x_1969:
        /* <DEDUP_REMOVED lines=44> */
.L_x_1968:
[----:B------:R-:W-:Y:S05]  /*c880*/  BSYNC B0 ;  /* 0x0000000000007941 */ /* 0x000fea0003800000 */
.L_x_1967:
        /* <DEDUP_REMOVED lines=24> */
.L_x_1972:
[----:B------:R-:W-:-:S07]  /*ca10*/  MOV R148, R138 ;  /* 0x0000008a00947202 */ /* 0x000fce0000000f00 */
.L_x_1973:
[----:B------:R-:W-:Y:S05]  /*ca20*/  BSYNC B0 ;  /* 0x0000000000007941 */ /* 0x000fea0003800000 */
.L_x_1971:
        /* <DEDUP_REMOVED lines=16> */
.L_x_1977:
[----:B------:R-:W-:Y:S05]  /*cb30*/  BSYNC B1 ;  /* 0x0000000000017941 */ /* 0x000fea0003800000 */
.L_x_1976:
        /* <DEDUP_REMOVED lines=44> */
.L_x_1975:
[----:B------:R-:W-:Y:S05]  /*ce00*/  BSYNC B0 ;  /* 0x0000000000007941 */ /* 0x000fea0003800000 */
.L_x_1974:
        /* <DEDUP_REMOVED lines=24> */
.L_x_1979:
[----:B------:R-:W-:-:S07]  /*cf90*/  IMAD.MOV.U32 R84, RZ, RZ, R138 ;  /* 0x000000ffff547224 */ /* 0x000fce00078e008a */
.L_x_1980:
[----:B------:R-:W-:Y:S05]  /*cfa0*/  BSYNC B0 ;  /* 0x0000000000007941 */ /* 0x000fea0003800000 */
.L_x_1978:
        /* <DEDUP_REMOVED lines=16> */
.L_x_1984:
[----:B------:R-:W-:Y:S05]  /*d0b0*/  BSYNC B1 ;  /* 0x0000000000017941 */ /* 0x000fea0003800000 */
.L_x_1983:
        /* <DEDUP_REMOVED lines=44> */
.L_x_1982:
[----:B------:R-:W-:Y:S05]  /*d380*/  BSYNC B0 ;  /* 0x0000000000007941 */ /* 0x000fea0003800000 */
.L_x_1981:
        /* <DEDUP_REMOVED lines=22> */
.L_x_1986:
[----:B------:R-:W-:-:S07]  /*d4f0*/  MOV R148, R138 ;  /* 0x0000008a00947202 */ /* 0x000fce0000000f00 */
.L_x_1987:
[----:B------:R-:W-:Y:S05]  /*d500*/  BSYNC B0 ;  /* 0x0000000000007941 */ /* 0x000fea0003800000 */
.L_x_1985:
        /* <DEDUP_REMOVED lines=16> */
.L_x_1991:
[----:B------:R-:W-:Y:S05]  /*d610*/  BSYNC B1 ;  /* 0x0000000000017941 */ /* 0x000fea0003800000 */
.L_x_1990:
        /* <DEDUP_REMOVED lines=44> */
.L_x_1989:
[----:B------:R-:W-:Y:S05]  /*d8e0*/  BSYNC B0 ;  /* 0x0000000000007941 */ /* 0x000fea0003800000 */
.L_x_1988:
        /* <DEDUP_REMOVED lines=22> */
.L_x_1993:
[----:B------:R-:W-:-:S07]  /*da50*/  IMAD.MOV.U32 R146, RZ, RZ, R138 ;  /* 0x000000ffff927224 */ /* 0x000fce00078e008a */
.L_x_1994:
[----:B------:R-:W-:Y:S05]  /*da60*/  BSYNC B0 ;  /* 0x0000000000007941 */ /* 0x000fea0003800000 */
.L_x_1992:
        /* <DEDUP_REMOVED lines=16> */
.L_x_1998:
[----:B------:R-:W-:Y:S05]  /*db70*/  BSYNC B1 ;  /* 0x0000000000017941 */ /* 0x000fea0003800000 */
.L_x_1997:
        /* <DEDUP_REMOVED lines=44> */
.L_x_1996:
[----:B------:R-:W-:Y:S05]  /*de40*/  BSYNC B0 ;  /* 0x0000000000007941 */ /* 0x000fea0003800000 */
.L_x_1995:
        /* <DEDUP_REMOVED lines=22> */
.L_x_2000:
[----:B------:R-:W-:-:S07]  /*dfb0*/  MOV R146, R138 ;  /* 0x0000008a00927202 */ /* 0x000fce0000000f00 */
.L_x_2001:
[----:B------:R-:W-:Y:S05]  /*dfc0*/  BSYNC B0 ;  /* 0x0000000000007941 */ /* 0x000fea0003800000 */
.L_x_1999:
        /* <DEDUP_REMOVED lines=16> */
.L_x_2005:
[----:B------:R-:W-:Y:S05]  /*e0d0*/  BSYNC B1 ;  /* 0x0000000000017941 */ /* 0x000fea0003800000 */
.L_x_2004:
        /* <DEDUP_REMOVED lines=44> */
.L_x_2003:
[----:B------:R-:W-:Y:S05]  /*e3a0*/  BSYNC B0 ;  /* 0x0000000000007941 */ /* 0x000fea0003800000 */
.L_x_2002:
        /* <DEDUP_REMOVED lines=22> */
.L_x_2007:
[----:B------:R-:W-:-:S07]  /*e510*/  IMAD.MOV.U32 R86, RZ, RZ, R138 ;  /* 0x000000ffff567224 */ /* 0x000fce00078e008a */
.L_x_2008:
[----:B------:R-:W-:Y:S05]  /*e520*/  BSYNC B0 ;  /* 0x0000000000007941 */ /* 0x000fea0003800000 */
.L_x_2006:
        /* <DEDUP_REMOVED lines=16> */
.L_x_2012:
[----:B------:R-:W-:Y:S05]  /*e630*/  BSYNC B1 ;  /* 0x0000000000017941 */ /* 0x000fea0003800000 */
.L_x_2011:
        /* <DEDUP_REMOVED lines=44> */
.L_x_2010:
[----:B------:R-:W-:Y:S05]  /*e900*/  BSYNC B0 ;  /* 0x0000000000007941 */ /* 0x000fea0003800000 */
.L_x_2009:
        /* <DEDUP_REMOVED lines=22> */
.L_x_2014:
[----:B------:R-:W-:-:S07]  /*ea70*/  MOV R148, R138 ;  /* 0x0000008a00947202 */ /* 0x000fce0000000f00 */
.L_x_2015:
[----:B------:R-:W-:Y:S05]  /*ea80*/  BSYNC B0 ;  /* 0x0000000000007941 */ /* 0x000fea0003800000 */
.L_x_2013:
        /* <DEDUP_REMOVED lines=18> */
.L_x_2019:
[----:B------:R-:W-:Y:S05]  /*ebb0*/  BSYNC B1 ;  /* 0x0000000000017941 */ /* 0x000fea0003800000 */
.L_x_2018:
        /* <DEDUP_REMOVED lines=44> */
.L_x_2017:
[----:B------:R-:W-:Y:S05]  /*ee80*/  BSYNC B0 ;  /* 0x0000000000007941 */ /* 0x000fea0003800000 */
.L_x_2016:
        /* <DEDUP_REMOVED lines=54> */
.L_x_2021:
[----:B------:R-:W-:-:S07]  /*f1f0*/  MOV R148, R138 ;  /* 0x0000008a00947202 */ /* 0x000fce0000000f00 */
.L_x_2022:
[----:B------:R-:W-:Y:S05]  /*f200*/  BSYNC B0 ;  /* 0x0000000000007941 */ /* 0x000fea0003800000 */
.L_x_2020:
        /* <DEDUP_REMOVED lines=16> */
.L_x_2026:
[----:B------:R-:W-:Y:S05]  /*f310*/  BSYNC B1 ;  /* 0x0000000000017941 */ /* 0x000fea0003800000 */
.L_x_2025:
        /* <DEDUP_REMOVED lines=44> */
.L_x_2024:
[----:B------:R-:W-:Y:S05]  /*f5e0*/  BSYNC B0 ;  /* 0x0000000000007941 */ /* 0x000fea0003800000 */
.L_x_2023:
        /* <DEDUP_REMOVED lines=24> */
.L_x_2028:
[----:B------:R-:W-:-:S07]  /*f770*/  IMAD.MOV.U32 R148, RZ, RZ, R138 ;  /* 0x000000ffff947224 */ /* 0x000fce00078e008a */
.L_x_2029:
[----:B------:R-:W-:Y:S05]  /*f780*/  BSYNC B0 ;  /* 0x0000000000007941 */ /* 0x000fea0003800000 */
.L_x_2027:
        /* <DEDUP_REMOVED lines=16> */
.L_x_2033:
[----:B------:R-:W-:Y:S05]  /*f890*/  BSYNC B1 ;  /* 0x0000000000017941 */ /* 0x000fea0003800000 */
.L_x_2032:
        /* <DEDUP_REMOVED lines=44> */
.L_x_2031:
[----:B------:R-:W-:Y:S05]  /*fb60*/  BSYNC B0 ;  /* 0x0000000000007941 */ /* 0x000fea0003800000 */
.L_x_2030:
        /* <DEDUP_REMOVED lines=24> */
.L_x_2035:
[----:B------:R-:W-:-:S07]  /*fcf0*/  MOV R84, R138 ;  /* 0x0000008a00547202 */ /* 0x000fce0000000f00 */
.L_x_2036:
[----:B------:R-:W-:Y:S05]  /*fd00*/  BSYNC B0 ;  /* 0x0000000000007941 */ /* 0x000fea0003800000 */
.L_x_2034:
        /* <DEDUP_REMOVED lines=16> */
.L_x_2040:
[----:B------:R-:W-:Y:S05]  /*fe10*/  BSYNC B1 ;  /* 0x0000000000017941 */ /* 0x000fea0003800000 */
.L_x_2039:
        /* <DEDUP_REMOVED lines=44> */
.L_x_2038:
[----:B------:R-:W-:Y:S05]  /*100e0*/  BSYNC B0 ;  /* 0x0000000000007941 */ /* 0x000fea0003800000 */
.L_x_2037:
        /* <DEDUP_REMOVED lines=22> */
.L_x_2042:
[----:B------:R-:W-:-:S07]  /*10250*/  IMAD.MOV.U32 R148, RZ, RZ, R138 ;  /* 0x000000ffff947224 */ /* 0x000fce00078e008a */
.L_x_2043:
[----:B------:R-:W-:Y:S05]  /*10260*/  BSYNC B0 ;  /* 0x0000000000007941 */ /* 0x000fea0003800000 */
.L_x_2041:
        /* <DEDUP_REMOVED lines=16> */
.L_x_2047:
[----:B------:R-:W-:Y:S05]  /*10370*/  BSYNC B1 ;  /* 0x0000000000017941 */ /* 0x000fea0003800000 */
.L_x_2046:
        /* <DEDUP_REMOVED lines=44> */
.L_x_2045:
[----:B------:R-:W-:Y:S05]  /*10640*/  BSYNC B0 ;  /* 0x0000000000007941 */ /* 0x000fea0003800000 */
.L_x_2044:
        /* <DEDUP_REMOVED lines=22> */
.L_x_2049:
[----:B------:R-:W-:-:S07]  /*107b0*/  MOV R146, R138 ;  /* 0x0000008a00927202 */ /* 0x000fce0000000f00 */
.L_x_2050:
[----:B------:R-:W-:Y:S05]  /*107c0*/  BSYNC B0 ;  /* 0x0000000000007941 */ /* 0x000fea0003800000 */
.L_x_2048:
        /* <DEDUP_REMOVED lines=16> */
.L_x_2054:
[----:B------:R-:W-:Y:S05]  /*108d0*/  BSYNC B1 ;  /* 0x0000000000017941 */ /* 0x000fea0003800000 */
.L_x_2053:
        /* <DEDUP_REMOVED lines=44> */
.L_x_2052:
[----:B------:R-:W-:Y:S05]  /*10ba0*/  BSYNC B0 ;  /* 0x0000000000007941 */ /* 0x000fea0003800000 */
.L_x_2051:
        /* <DEDUP_REMOVED lines=22> */
.L_x_2056:
[----:B------:R-:W-:-:S07]  /*10d10*/  IMAD.MOV.U32 R146, RZ, RZ, R138 ;  /* 0x000000ffff927224 */ /* 0x000fce00078e008a */
.L_x_2057:
[----:B------:R-:W-:Y:S05]  /*10d20*/  BSYNC B0 ;  /* 0x0000000000007941 */ /* 0x000fea0003800000 */
.L_x_2055:
        /* <DEDUP_REMOVED lines=16> */
.L_x_2061:
[----:B------:R-:W-:Y:S05]  /*10e30*/  BSYNC B1 ;  /* 0x0000000000017941 */ /* 0x000fea0003800000 */
.L_x_2060:
        /* <DEDUP_REMOVED lines=44> */
.L_x_2059:
[----:B------:R-:W-:Y:S05]  /*11100*/  BSYNC B0 ;  /* 0x0000000000007941 */ /* 0x000fea0003800000 */
.L_x_2058:
        /* <DEDUP_REMOVED lines=22> */
.L_x_2063:
[----:B------:R-:W-:-:S07]  /*11270*/  MOV R86, R138 ;  /* 0x0000008a00567202 */ /* 0x000fce0000000f00 */
.L_x_2064:
[----:B------:R-:W-:Y:S05]  /*11280*/  BSYNC B0 ;  /* 0x0000000000007941 */ /* 0x000fea0003800000 */
.L_x_2062:
        /* <DEDUP_REMOVED lines=16> */
.L_x_2068:
[----:B------:R-:W-:Y:S05]  /*11390*/  BSYNC B1 ;  /* 0x0000000000017941 */ /* 0x000fea0003800000 */
.L_x_2067:
        /* <DEDUP_REMOVED lines=44> */
.L_x_2066:
[----:B------:R-:W-:Y:S05]  /*11660*/  BSYNC B0 ;  /* 0x0000000000007941 */ /* 0x000fea0003800000 */
.L_x_2065:
        /* <DEDUP_REMOVED lines=22> */
.L_x_2070:
[----:B------:R-:W-:-:S07]  /*117d0*/  IMAD.MOV.U32 R148, RZ, RZ, R138 ;  /* 0x000000ffff947224 */ /* 0x000fce00078e008a */
.L_x_2071:
[----:B------:R-:W-:Y:S05]  /*117e0*/  BSYNC B0 ;  /* 0x0000000000007941 */ /* 0x000fea0003800000 */
.L_x_2069:
        /* <DEDUP_REMOVED lines=18> */
.L_x_2075:
[----:B------:R-:W-:Y:S05]  /*11910*/  BSYNC B1 ;  /* 0x0000000000017941 */ /* 0x000fea0003800000 */
.L_x_2074:
        /* <DEDUP_REMOVED lines=44> */
.L_x_2073:
[----:B------:R-:W-:Y:S05]  /*11be0*/  BSYNC B0 ;  /* 0x0000000000007941 */ /* 0x000fea0003800000 */
.L_x_2072:
[----:B------:R-:W-:Y:S02]  /*11bf0*/  I2FP.F32.U32 R85, R148 ;  /* 0x0000009400557245 */ /* 0x000fe40000201000 */
[----:B------:R-:W-:Y:S02]  /*11c00*/  SEL R86, RZ, 0x1, P1 ;  /* 0x00000001ff567807 */ /* 0x000fe40000800000 */
[----:B------:R-:W-:Y:S01]  /*11c10*/  SEL R159, RZ, 0x10000, P5 ;  /* 0x00010000ff9f7807 */ /* 0x000fe20002800000 */
[----:B------:R-:W-:Y:S01]  /*11c20*/  FFMA.FTZ R85, R85, R98, 1.1641532182693481445e-10 ;  /* 0x2f00000055557423 */ /* 0x000fe20000010062 */
[----:B------:R-:W-:Y:S02]  /*11c30*/  LOP3.LUT P5, RZ, R135, 0x2, RZ, 0xc0, !PT ;  /* 0x0000000287ff7812 */ /* 0x000fe400078ac0ff */
[----:B------:R-:W-:Y:S02]  /*11c40*/  SHF.L.U32 R87, R146, 0x10, RZ ;  /* 0x0000001092577819 */ /* 0x000fe400000006ff */
[----:B------:R-:W-:-:S02]  /*11c50*/  FSETP.GTU.FTZ.AND P1, PT, R85, R106, PT ;  /* 0x0000006a5500720b */ /* 0x000fc40003f3c000 */
[----:B------:R-:W0:Y:S01]  /*11c60*/  @P0 LDC.64 R84, c[0x0][0x230] ;  /* 0x00008c00ff540b82 */ /* 0x000e220000000a00 */
[----:B------:R-:W-:Y:S01]  /*11c70*/  SEL R88, RZ, 0x1, P2 ;  /* 0x00000001ff587807 */ /* 0x000fe20001000000 */
[----:B------:R-:W-:Y:S01]  /*11c80*/  FMUL.FTZ R91, R87, R144 ;  /* 0x00000090575b7220 */ /* 0x000fe20000410000 */
[----:B------:R-:W-:Y:S01]  /*11c90*/  SEL R156, RZ, 0x1, P5 ;  /* 0x00000001ff9c7807 */ /* 0x000fe20002800000 */
[----:B------:R-:W-:Y:S01]  /*11ca0*/  IMAD.WIDE.U32 R86, R86, 0x10000, RZ ;  /* 0x0001000056567825 */ /* 0x000fe200078e00ff */
[----:B------:R-:W-:-:S03]  /*11cb0*/  @P0 PRMT R90, R83, 0x7632, R90 ;  /* 0x00007632535a0816 */ /* 0x000fc6000000005a */
[----:B------:R-:W-:Y:S01]  /*11cc0*/  FMUL.FTZ R91, R91, R142 ;  /* 0x0000008e5b5b7220 */ /* 0x000fe20000410000 */
[----:B------:R-:W-:Y:S01]  /*11cd0*/  SEL R150, RZ, 0x100, P4 ;  /* 0x00000100ff967807 */ /* 0x000fe20002000000 */
[----:B------:R-:W-:Y:S01]  /*11ce0*/  IMAD.WIDE.U32 R88, R88, 0x1000000, RZ ;  /* 0x0100000058587825 */ /* 0x000fe200078e00ff */
[----:B------:R-:W-:Y:S02]  /*11cf0*/  SEL R146, RZ, 0x1000000, P1 ;  /* 0x01000000ff927807 */ /* 0x000fe40000800000 */
[----:B------:R-:W-:Y:S01]  /*11d00*/  FSEL R249, R91, RZ, !P1 ;  /* 0x000000ff5bf97208 */ /* 0x000fe20004800000 */
[----:B------:R-:W-:Y:S01]  /*11d10*/  IMAD.WIDE.U32 R156, R156, 0x100, RZ ;  /* 0x000001009c9c7825 */ /* 0x000fe200078e00ff */
[----:B------:R-:W-:Y:S02]  /*11d20*/  LOP3.LUT P6, RZ, R135, 0x4, RZ, 0xc0, !PT ;  /* 0x0000000487ff7812 */ /* 0x000fe400078cc0ff */
[----:B------:R-:W-:Y:S01]  /*11d30*/  IADD3 R189, R99, 0x300, RZ ;  /* 0x0000030063bd7810 */ /* 0x000fe20007ffe0ff */
[----:B------:R-:W-:Y:S01]  /*11d40*/  @P0 IMAD.U32 R90, R90, 0x10000, RZ ;  /* 0x000100005a5a0824 */ /* 0x000fe200078e00ff */
[----:B------:R-:W-:-:S02]  /*11d50*/  LOP3.LUT R156, R156, R88, R86, 0xfe, !PT ;  /* 0x000000589c9c7212 */ /* 0x000fc400078efe56 */
[----:B------:R-:W-:Y:S01]  /*11d60*/  LOP3.LUT R88, R150, R146, R159, 0xfe, !PT ;  /* 0x0000009296587212 */ /* 0x000fe200078efe9f */
[----:B------:R-:W-:Y:S01]  /*11d70*/  @P0 FADD.FTZ R249, R249, R90 ;  /* 0x0000005af9f90221 */ /* 0x000fe20000010000 */
[----:B------:R-:W-:Y:S02]  /*11d80*/  SEL R159, RZ, 0x1, P3 ;  /* 0x00000001ff9f7807 */ /* 0x000fe40001800000 */
[----:B------:R-:W-:Y:S01]  /*11d90*/  SEL R155, RZ, 0x1, P6 ;  /* 0x00000001ff9b7807 */ /* 0x000fe20003000000 */
[----:B0-----:R-:W-:Y:S01]  /*11da0*/  @P0 IMAD.WIDE.U32 R160, R189, 0x10, R84 ;  /* 0x00000010bda00825 */ /* 0x001fe200078e0054 */
[----:B------:R-:W-:Y:S02]  /*11db0*/  LOP3.LUT R159, R89, R88, R159, 0xfe, !PT ;  /* 0x00000058599f7212 */ /* 0x000fe400078efe9f */
[----:B------:R-:W-:Y:S01]  /*11dc0*/  LOP3.LUT R156, R156, R155, RZ, 0xfc, !PT ;  /* 0x0000009b9c9c7212 */ /* 0x000fe200078efcff */
[----:B------:R-:W-:Y:S01]  /*11dd0*/  IMAD.WIDE.U32 R154, R203, 0x10, R96 ;  /* 0x00000010cb9a7825 */ /* 0x000fe200078e0060 */
[----:B------:R-:W-:-:S02]  /*11de0*/  F2FP.BF16.F32.PACK_AB R90, R245, R241 ;  /* 0x000000f1f55a723e */ /* 0x000fc400000010ff */
[----:B------:R-:W-:Y:S01]  /*11df0*/  F2FP.BF16.F32.PACK_AB R89, R243, R237 ;  /* 0x000000edf359723e */ /* 0x000fe200000010ff */
[----:B------:R-:W-:Y:S01]  /*11e00*/  IMAD.WIDE.U32 R84, R189, 0x10, R94 ;  /* 0x00000010bd547825 */ /* 0x000fe200078e005e */
        /* <DEDUP_REMOVED lines=20> */
.L_x_2077:
[----:B------:R-:W-:-:S07]  /*11f50*/  IMAD.MOV.U32 R146, RZ, RZ, R138 ;  /* 0x000000ffff927224 */ /* 0x000fce00078e008a */
.L_x_2078:
[----:B------:R-:W-:Y:S05]  /*11f60*/  BSYNC B0 ;  /* 0x0000000000007941 */ /* 0x000fea0003800000 */
.L_x_2076:
        /* <DEDUP_REMOVED lines=16> */
.L_x_2082:
[----:B------:R-:W-:Y:S05]  /*12070*/  BSYNC B1 ;  /* 0x0000000000017941 */ /* 0x000fea0003800000 */
.L_x_2081:
        /* <DEDUP_REMOVED lines=44> */
.L_x_2080:
[----:B------:R-:W-:Y:S05]  /*12340*/  BSYNC B0 ;  /* 0x0000000000007941 */ /* 0x000fea0003800000 */
.L_x_2079:
        /* <DEDUP_REMOVED lines=24> */
.L_x_2084:
[----:B------:R-:W-:-:S07]  /*124d0*/  MOV R146, R138 ;  /* 0x0000008a00927202 */ /* 0x000fce0000000f00 */
.L_x_2085:
[----:B------:R-:W-:Y:S05]  /*124e0*/  BSYNC B0 ;  /* 0x0000000000007941 */ /* 0x000fea0003800000 */
.L_x_2083:
        /* <DEDUP_REMOVED lines=16> */
.L_x_2089:
[----:B------:R-:W-:Y:S05]  /*125f0*/  BSYNC B1 ;  /* 0x0000000000017941 */ /* 0x000fea0003800000 */
.L_x_2088:
        /* <DEDUP_REMOVED lines=44> */
.L_x_2087:
[----:B------:R-:W-:Y:S05]  /*128c0*/  BSYNC B0 ;  /* 0x0000000000007941 */ /* 0x000fea0003800000 */
.L_x_2086:
        /* <DEDUP_REMOVED lines=24> */
.L_x_2091:
[----:B------:R-:W-:-:S07]  /*12a50*/  IMAD.MOV.U32 R84, RZ, RZ, R138 ;  /* 0x000000ffff547224 */ /* 0x000fce00078e008a */
.L_x_2092:
[----:B------:R-:W-:Y:S05]  /*12a60*/  BSYNC B0 ;  /* 0x0000000000007941 */ /* 0x000fea0003800000 */
.L_x_2090:
        /* <DEDUP_REMOVED lines=16> */
.L_x_2096:
[----:B------:R-:W-:Y:S05]  /*12b70*/  BSYNC B1 ;  /* 0x0000000000017941 */ /* 0x000fea0003800000 */
.L_x_2095:
        /* <DEDUP_REMOVED lines=44> */
.L_x_2094:
[----:B------:R-:W-:Y:S05]  /*12e40*/  BSYNC B0 ;  /* 0x0000000000007941 */ /* 0x000fea0003800000 */
.L_x_2093:
        /* <DEDUP_REMOVED lines=22> */
.L_x_2098:
[----:B------:R-:W-:-:S07]  /*12fb0*/  MOV R148, R138 ;  /* 0x0000008a00947202 */ /* 0x000fce0000000f00 */
.L_x_2099:
[----:B------:R-:W-:Y:S05]  /*12fc0*/  BSYNC B0 ;  /* 0x0000000000007941 */ /* 0x000fea0003800000 */
.L_x_2097:
        /* <DEDUP_REMOVED lines=16> */
.L_x_2103:
[----:B------:R-:W-:Y:S05]  /*130d0*/  BSYNC B1 ;  /* 0x0000000000017941 */ /* 0x000fea0003800000 */
.L_x_2102:
        /* <DEDUP_REMOVED lines=44> */
.L_x_2101:
[----:B------:R-:W-:Y:S05]  /*133a0*/  BSYNC B0 ;  /* 0x0000000000007941 */ /* 0x000fea0003800000 */
.L_x_2100:
        /* <DEDUP_REMOVED lines=22> */
.L_x_2105:
[----:B------:R-:W-:-:S07]  /*13510*/  IMAD.MOV.U32 R146, RZ, RZ, R138 ;  /* 0x000000ffff927224 */ /* 0x000fce00078e008a */
.L_x_2106:
[----:B------:R-:W-:Y:S05]  /*13520*/  BSYNC B0 ;  /* 0x0000000000007941 */ /* 0x000fea0003800000 */
.L_x_2104:
        /* <DEDUP_REMOVED lines=16> */
.L_x_2110:
[----:B------:R-:W-:Y:S05]  /*13630*/  BSYNC B1 ;  /* 0x0000000000017941 */ /* 0x000fea0003800000 */
.L_x_2109:
        /* <DEDUP_REMOVED lines=44> */
.L_x_2108:
[----:B------:R-:W-:Y:S05]  /*13900*/  BSYNC B0 ;  /* 0x0000000000007941 */ /* 0x000fea0003800000 */
.L_x_2107:
        /* <DEDUP_REMOVED lines=22> */
.L_x_2112:
[----:B------:R-:W-:-:S07]  /*13a70*/  MOV R146, R138 ;  /* 0x0000008a00927202 */ /* 0x000fce0000000f00 */
.L_x_2113:
[----:B------:R-:W-:Y:S05]  /*13a80*/  BSYNC B0 ;  /* 0x0000000000007941 */ /* 0x000fea0003800000 */
.L_x_2111:
        /* <DEDUP_REMOVED lines=16> */
.L_x_2117:
[----:B------:R-:W-:Y:S05]  /*13b90*/  BSYNC B1 ;  /* 0x0000000000017941 */ /* 0x000fea0003800000 */
.L_x_2116:
        /* <DEDUP_REMOVED lines=44> */
.L_x_2115:
[----:B------:R-:W-:Y:S05]  /*13e60*/  BSYNC B0 ;  /* 0x0000000000007941 */ /* 0x000fea0003800000 */
.L_x_2114:
        /* <DEDUP_REMOVED lines=22> */
.L_x_2119:
[----:B------:R-:W-:-:S07]  /*13fd0*/  IMAD.MOV.U32 R86, RZ, RZ, R138 ;  /* 0x000000ffff567224 */ /* 0x000fce00078e008a */
.L_x_2120:
[----:B------:R-:W-:Y:S05]  /*13fe0*/  BSYNC B0 ;  /* 0x0000000000007941 */ /* 0x000fea0003800000 */
.L_x_2118:
        /* <DEDUP_REMOVED lines=16> */
.L_x_2124:
[----:B------:R-:W-:Y:S05]  /*140f0*/  BSYNC B1 ;  /* 0x0000000000017941 */ /* 0x000fea0003800000 */
.L_x_2123:
        /* <DEDUP_REMOVED lines=44> */
.L_x_2122:
[----:B------:R-:W-:Y:S05]  /*143c0*/  BSYNC B0 ;  /* 0x0000000000007941 */ /* 0x000fea0003800000 */
.L_x_2121:
        /* <DEDUP_REMOVED lines=22> */
.L_x_2126:
[----:B------:R-:W-:-:S07]  /*14530*/  MOV R150, R138 ;  /* 0x0000008a00967202 */ /* 0x000fce0000000f00 */
.L_x_2127:
[----:B------:R-:W-:Y:S05]  /*14540*/  BSYNC B0 ;  /* 0x0000000000007941 */ /* 0x000fea0003800000 */
.L_x_2125:
        /* <DEDUP_REMOVED lines=18> */
.L_x_2131:
[----:B------:R-:W-:Y:S05]  /*14670*/  BSYNC B1 ;  /* 0x0000000000017941 */ /* 0x000fea0003800000 */
.L_x_2130:
        /* <DEDUP_REMOVED lines=44> */
.L_x_2129:
[----:B------:R-:W-:Y:S05]  /*14940*/  BSYNC B0 ;  /* 0x0000000000007941 */ /* 0x000fea0003800000 */
.L_x_2128:
[----:B------:R-:W-:Y:S01]  /*14950*/  FADD.FTZ R88, RZ, R105 ;  /* 0x00000069ff587221 */ /* 0x000fe20000010000 */
[----:B------:R-:W-:Y:S01]  /*14960*/  I2FP.F32.U32 R85, R150 ;  /* 0x0000009600557245 */ /* 0x000fe20000201000 */
[----:B------:R-:W-:Y:S01]  /*14970*/  IMAD.U32 R89, R94, 0x10000, RZ ;  /* 0x000100005e597824 */ /* 0x000fe200078e00ff */
[----:B------:R-:W-:Y:S01]  /*14980*/  SEL R86, RZ, 0x10000, P5 ;  /* 0x00010000ff567807 */ /* 0x000fe20002800000 */
[----:B------:R-:W-:Y:S01]  /*14990*/  FADD.FTZ R88, R88, R143 ;  /* 0x0000008f58587221 */ /* 0x000fe20000010000 */
[----:B------:R-:W-:Y:S01]  /*149a0*/  LOP3.LUT P5, RZ, R135, 0x2, RZ, 0xc0, !PT ;  /* 0x0000000287ff7812 */ /* 0x000fe200078ac0ff */
[----:B------:R-:W-:Y:S01]  /*149b0*/  FFMA.FTZ R85, R85, R98, 1.1641532182693481445e-10 ;  /* 0x2f00000055557423 */ /* 0x000fe20000010062 */
[----:B------:R-:W-:Y:S01]  /*149c0*/  SEL R84, RZ, 0x1, P2 ;  /* 0x00000001ff547807 */ /* 0x000fe20001000000 */
[----:B------:R-:W-:Y:S01]  /*149d0*/  FADD.FTZ R88, R88, R107 ;  /* 0x0000006b58587221 */ /* 0x000fe20000010000 */
[----:B------:R-:W-:Y:S01]  /*149e0*/  FMUL.FTZ R89, R89, R144 ;  /* 0x0000009059597220 */ /* 0x000fe20000410000 */
[----:B------:R-:W-:Y:S01]  /*149f0*/  SEL R90, RZ, 0x1, P1 ;  /* 0x00000001ff5a7807 */ /* 0x000fe20000800000 */
[----:B------:R-:W-:-:S04]  /*14a00*/  IMAD.WIDE.U32 R96, R189, 0x10, R96 ;  /* 0x00000010bd607825 */ /* 0x000fc800078e0060 */
[----:B------:R-:W-:Y:S01]  /*14a10*/  FADD.FTZ R88, R88, R147 ;  /* 0x0000009358587221 */ /* 0x000fe20000010000 */
[----:B------:R-:W-:Y:S01]  /*14a20*/  FSETP.GTU.FTZ.AND P1, PT, R85, R106, PT ;  /* 0x0000006a5500720b */ /* 0x000fe20003f3c000 */
[----:B------:R-:W-:Y:S01]  /*14a30*/  FMUL.FTZ R142, R89, R142 ;  /* 0x0000008e598e7220 */ /* 0x000fe20000410000 */
[----:B------:R-:W-:-:S04]  /*14a40*/  IMAD.WIDE.U32 R84, R84, 0x1000000, RZ ;  /* 0x0100000054547825 */ /* 0x000fc800078e00ff */
[----:B------:R-:W-:Y:S01]  /*14a50*/  FADD.FTZ R88, R88, R145 ;  /* 0x0000009158587221 */ /* 0x000fe20000010000 */
[----:B------:R-:W-:Y:S01]  /*14a60*/  @P0 PRMT R94, R83, 0x7632, R94 ;  /* 0x00007632535e0816 */ /* 0x000fe2000000005e */
[----:B------:R-:W-:Y:S01]  /*14a70*/  UMOV UR6, 0xffffffff ;  /* 0xffffffff00067882 */ /* 0x000fe20000000000 */
[----:B------:R-:W-:-:S04]  /*14a80*/  IMAD.WIDE.U32 R90, R90, 0x10000, RZ ;  /* 0x000100005a5a7825 */ /* 0x000fc800078e00ff */
[----:B------:R-:W-:Y:S01]  /*14a90*/  FADD.FTZ R88, R88, R151 ;  /* 0x0000009758587221 */ /* 0x000fe20000010000 */
[----:B------:R-:W-:Y:S02]  /*14aa0*/  SEL R87, RZ, 0x100, P4 ;  /* 0x00000100ff577807 */ /* 0x000fe40002000000 */
[----:B------:R-:W-:Y:S01]  /*14ab0*/  SEL R144, RZ, 0x1000000, P1 ;  /* 0x01000000ff907807 */ /* 0x000fe20000800000 */
[----:B------:R-:W-:Y:S01]  /*14ac0*/  FADD.FTZ R88, R88, R149 ;  /* 0x0000009558587221 */ /* 0x000fe20000010000 */
[----:B------:R-:W-:Y:S01]  /*14ad0*/  @P0 SHF.L.U32 R94, R94, 0x10, RZ ;  /* 0x000000105e5e0819 */ /* 0x000fe200000006ff */
[----:B------:R-:W-:Y:S01]  /*14ae0*/  IMAD.WIDE.U32 R92, R189, 0x8, R92 ;  /* 0x00000008bd5c7825 */ /* 0x000fe200078e005c */
[----:B------:R-:W-:-:S03]  /*14af0*/  LOP3.LUT P6, RZ, R135, 0x4, RZ, 0xc0, !PT ;  /* 0x0000000487ff7812 */ /* 0x000fc600078cc0ff */
[----:B------:R-:W-:Y:S01]  /*14b00*/  FADD.FTZ R88, R88, R153 ;  /* 0x0000009958587221 */ /* 0x000fe20000010000 */
[----:B------:R-:W-:Y:S02]  /*14b10*/  LOP3.LUT R87, R87, R144, R86, 0xfe, !PT ;  /* 0x0000009057577212 */ /* 0x000fe400078efe56 */
[----:B------:R-:W-:Y:S01]  /*14b20*/  SEL R106, RZ, 0x1, P6 ;  /* 0x00000001ff6a7807 */ /* 0x000fe20003000000 */
[----:B------:R-:W-:Y:S01]  /*14b30*/  FADD.FTZ R88, R88, R163 ;  /* 0x000000a358587221 */ /* 0x000fe20000010000 */
[----:B------:R-:W-:-:S03]  /*14b40*/  F2FP.BF16.F32.PACK_AB R86, R146, R161 ;  /* 0x000000a19256723e */ /* 0x000fc600000010ff */
        /* <DEDUP_REMOVED lines=34> */
[----:B------:R-:W-:-:S03]  /*14d70*/  SEL R88, RZ, 0x1, P5 ;  /* 0x00000001ff587807 */ /* 0x000fc60002800000 */
[----:B------:R-:W-:Y:S02]  /*14d80*/  FADD.FTZ R98, R98, R243 ;  /* 0x000000f362627221 */ /* 0x000fe40000010000 */
[----:B------:R-:W-:-:S04]  /*14d90*/  IMAD.WIDE.U32 R88, R88, 0x100, RZ ;  /* 0x0000010058587825 */ /* 0x000fc800078e00ff */
[----:B------:R-:W-:Y:S01]  /*14da0*/  FADD.FTZ R98, R98, R241 ;  /* 0x000000f162627221 */ /* 0x000fe20000010000 */
[----:B------:R-:W-:-:S03]  /*14db0*/  LOP3.LUT R88, R88, R84, R90, 0xfe, !PT ;  /* 0x0000005458587212 */ /* 0x000fc600078efe5a */
[----:B------:R-:W-:Y:S01]  /*14dc0*/  FADD.FTZ R98, R98, R245 ;  /* 0x000000f562627221 */ /* 0x000fe20000010000 */
[----:B------:R-:W-:Y:S02]  /*14dd0*/  FSEL R90, R142, RZ, !P1 ;  /* 0x000000ff8e5a7208 */ /* 0x000fe40004800000 */
[----:B------:R-:W-:Y:S01]  /*14de0*/  SEL R84, RZ, 0x1, P3 ;  /* 0x00000001ff547807 */ /* 0x000fe20001800000 */
[----:B------:R-:W-:Y:S01]  /*14df0*/  FADD.FTZ R98, R98, R247 ;  /* 0x000000f762627221 */ /* 0x000fe20000010000 */
[----:B------:R-:W-:Y:S01]  /*14e00*/  LOP3.LUT R88, R88, R106, RZ, 0xfc, !PT ;  /* 0x0000006a58587212 */ /* 0x000fe200078efcff */
[----:B------:R-:W-:Y:S01]  /*14e10*/  @P0 FADD.FTZ R90, R90, R94 ;  /* 0x0000005e5a5a0221 */ /* 0x000fe20000010000 */
[----:B------:R-:W-:Y:S01]  /*14e20*/  LOP3.LUT R94, R85, R87, R84, 0xfe, !PT ;  /* 0x00000057555e7212 */ /* 0x000fe200078efe54 */
[----:B------:R-:W-:Y:S01]  /*14e30*/  FADD.FTZ R98, R98, R249 ;  /* 0x000000f962627221 */ /* 0x000fe20000010000 */
[----:B------:R-:W-:Y:S02]  /*14e40*/  F2FP.BF16.F32.PACK_AB R85, R251, R157 ;  /* 0x0000009dfb55723e */ /* 0x000fe400000010ff */
[----:B------:R-:W-:Y:S01]  /*14e50*/  F2FP.BF16.F32.PACK_AB R84, R159, R155 ;  /* 0x0000009b9f54723e */ /* 0x000fe200000010ff */
[----:B------:R-:W-:Y:S01]  /*14e60*/  FADD.FTZ R98, R98, R155 ;  /* 0x0000009b62627221 */ /* 0x000fe20000010000 */
[----:B------:R-:W-:-:S02]  /*14e70*/  F2FP.BF16.F32.PACK_AB R87, R90, R95 ;  /* 0x0000005f5a57723e */ /* 0x000fc400000010ff */
[----:B------:R-:W-:Y:S01]  /*14e80*/  LOP3.LUT R89, R89, R94, R91, 0xfe, !PT ;  /* 0x0000005e59597212 */ /* 0x000fe200078efe5b */
[----:B------:R-:W-:Y:S01]  /*14e90*/  FADD.FTZ R98, R98, R159 ;  /* 0x0000009f62627221 */ /* 0x000fe20000010000 */
[----:B------:R-:W-:Y:S01]  /*14ea0*/  LOP3.LUT P0, RZ, R104, 0xff, RZ, 0xc0, !PT ;  /* 0x000000ff68ff7812 */ /* 0x000fe2000780c0ff */
[----:B------:R0:W-:Y:S01]  /*14eb0*/  STG.E.128 desc[UR4][R96.64], R84 ;  /* 0x0000005460007986 */ /* 0x0001e2000c101d04 */
[----:B------:R-:W-:Y:S01]  /*14ec0*/  SHF.R.U32.HI R91, RZ, 0x5, R0 ;  /* 0x00000005ff5b7819 */ /* 0x000fe20000011600 */
[----:B------:R-:W-:Y:S01]  /*14ed0*/  FADD.FTZ R98, R98, R157 ;  /* 0x0000009d62627221 */ /* 0x000fe20000010000 */
[----:B------:R-:W-:Y:S01]  /*14ee0*/  LOP3.LUT P1, RZ, R0, 0x1f, RZ, 0xc0, !PT ;  /* 0x0000001f00ff7812 */ /* 0x000fe2000782c0ff */
[----:B------:R0:W-:Y:S01]  /*14ef0*/  STG.E.64 desc[UR4][R92.64], R88 ;  /* 0x000000585c007986 */ /* 0x0001e2000c101b04 */
[----:B------:R-:W-:Y:S01]  /*14f00*/  LOP3.LUT R94, R91, 0x7fffffc, RZ, 0xc0, !PT ;  /* 0x07fffffc5b5e7812 */ /* 0x000fe200078ec0ff */
[----:B------:R-:W-:-:S04]  /*14f10*/  FADD.FTZ R98, R98, R251 ;  /* 0x000000fb62627221 */ /* 0x000fc80000010000 */
[----:B------:R-:W-:Y:S02]  /*14f20*/  FADD.FTZ R98, R98, R161 ;  /* 0x000000a162627221 */ /* 0x000fe40000010000 */
[----:B------:R-:W-:Y:S02]  /*14f30*/  @!P0 VIADD R94, R94, 0x4 ;  /* 0x000000045e5e8836 */ /* 0x000fe40000000000 */
        /* <DEDUP_REMOVED lines=136> */
.L_x_2144:
[----:B------:R-:W2:Y:S01]  /*157c0*/  @!P1 S2R R86, SR_CgaCtaId ;  /* 0x0000000000569919 */ /* 0x000ea20000008800 */
[----:B------:R-:W-:Y:S01]  /*157d0*/  LOP3.LUT R87, R0, 0x1f, RZ, 0xc0, !PT ;  /* 0x0000001f00577812 */ /* 0x000fe200078ec0ff */
[----:B------:R-:W-:Y:S05]  /*157e0*/  WARPSYNC.ALL ;  /* 0x0000000000007948 */ /* 0x000fea0003800000 */
[----:B------:R-:W-:Y:S02]  /*157f0*/  ISETP.GT.U32.AND P2, PT, R87, 0x3, PT ;  /* 0x000000035700780c */ /* 0x000fe40003f44070 */
[----:B------:R-:W-:Y:S02]  /*15800*/  @!P1 MOV R85, 0x400 ;  /* 0x0000040000559802 */ /* 0x000fe40000000f00 */
[----:B------:R-:W-:-:S02]  /*15810*/  LOP3.LUT R91, R91, 0x3, RZ, 0xc0, !PT ;  /* 0x000000035b5b7812 */ /* 0x000fc400078ec0ff */
[----:B------:R-:W-:-:S07]  /*15820*/  LOP3.LUT P3, RZ, R135, 0x10, RZ, 0xc0, !PT ;  /* 0x0000001087ff7812 */ /* 0x000fce000786c0ff */
[----:B------:R-:W3:Y:S01]  /*15830*/  @!P2 S2R R93, SR_CgaCtaId ;  /* 0x00000000005da919 */ /* 0x000ee20000008800 */
[----:B--2---:R-:W-:Y:S02]  /*15840*/  @!P1 LEA R86, R86, R85, 0x18 ;  /* 0x0000005556569211 */ /* 0x004fe400078ec0ff */
[C---:B------:R-:W-:Y:S02]  /*15850*/  @!P1 IADD3 R85, R94.reuse, R91, RZ ;  /* 0x0000005b5e559210 */ /* 0x040fe40007ffe0ff */
[----:B------:R-:W-:-:S03]  /*15860*/  @!P2 IADD3 R94, R94, R87, RZ ;  /* 0x000000575e5ea210 */ /* 0x000fc60007ffe0ff */
[----:B------:R-:W-:Y:S02]  /*15870*/  @!P1 IMAD R88, R85, 0x8, R86 ;  /* 0x0000000855589824 */ /* 0x000fe400078e0256 */
[----:B-1----:R-:W-:Y:S01]  /*15880*/  FADD.FTZ R85, R89, R92 ;  /* 0x0000005c59557221 */ /* 0x002fe20000010000 */
[----:B------:R-:W-:Y:S01]  /*15890*/  @!P2 MOV R86, 0x400 ;  /* 0x000004000056a802 */ /* 0x000fe20000000f00 */
[----:B0-----:R-:W-:-:S03]  /*158a0*/  HFMA2.MMA R89, -RZ, RZ, 0, 0 ;  /* 0x00000000ff597435 */ /* 0x001fc600000001ff */
[----:B------:R-:W-:Y:S01]  /*158b0*/  @!P1 STS.64 [R88], R84 ;  /* 0x0000005458009388 */ /* 0x000fe20000000a00 */
[----:B------:R-:W-:Y:S02]  /*158c0*/  BAR.SYNC.DEFER_BLOCKING 0x0 ;  /* 0x0000000000007b1d */ /* 0x000fe40000010000 */
[----:B------:R-:W-:Y:S01]  /*158d0*/  @!P2 IMAD.MOV.U32 R89, RZ, RZ, 0x700 ;  /* 0x00000700ff59a424 */ /* 0x000fe200078e00ff */
[----:B------:R-:W-:Y:S02]  /*158e0*/  LOP3.LUT P1, RZ, R91, 0x1f, R0, 0xf8, !PT ;  /* 0x0000001f5bff7812 */ /* 0x000fe4000782f800 */
[----:B---3--:R-:W-:Y:S02]  /*158f0*/  @!P2 LEA R93, R93, R86, 0x18 ;  /* 0x000000565d5da211 */ /* 0x008fe400078ec0ff */
[----:B------:R-:W-:Y:S01]  /*15900*/  CS2R R86, SRZ ;  /* 0x0000000000567805 */ /* 0x000fe2000001ff00 */
[----:B------:R-:W0:Y:S02]  /*15910*/  SHFL.DOWN PT, R92, R89, 0x2, 0x1f ;  /* 0x08401f00595c7f89 */ /* 0x000e2400000e0000 */
[----:B------:R-:W-:-:S05]  /*15920*/  @!P2 IMAD R94, R94, 0x8, R93 ;  /* 0x000000085e5ea824 */ /* 0x000fca00078e025d */
[----:B------:R-:W-:Y:S01]  /*15930*/  @!P2 LDS.64 R86, [R94] ;  /* 0x000000005e56a984 */ /* 0x000fe20000000a00 */
[----:B0-----:R-:W-:Y:S02]  /*15940*/  IADD3 R85, R92, R89, RZ ;  /* 0x000000595c557210 */ /* 0x001fe40007ffe0ff */
[----:B------:R-:W-:Y:S02]  /*15950*/  I2FP.F32.S32 R98, R92 ;  /* 0x0000005c00627245 */ /* 0x000fe40000201400 */
[----:B------:R-:W-:Y:S01]  /*15960*/  I2FP.F32.S32 R88, R85 ;  /* 0x0000005500587245 */ /* 0x000fe20000201400 */
[----:B------:R-:W0:Y:S01]  /*15970*/  SHFL.DOWN PT, R104, R85, 0x1, 0x1f ;  /* 0x08201f0055687f89 */ /* 0x000e2200000e0000 */
[----:B------:R-:W-:Y:S02]  /*15980*/  I2FP.F32.S32 R92, R89 ;  /* 0x00000059005c7245 */ /* 0x000fe40000201400 */
[----:B------:R-:W1:Y:S01]  /*15990*/  MUFU.RCP R96, R88 ;  /* 0x0000005800607308 */ /* 0x000e620000001000 */
[----:B0-----:R-:W-:Y:S01]  /*159a0*/  IMAD.IADD R85, R85, 0x1, R104 ;  /* 0x0000000155557824 */ /* 0x001fe200078e0268 */
[----:B------:R-:W-:Y:S01]  /*159b0*/  I2FP.F32.S32 R104, R104 ;  /* 0x0000006800687245 */ /* 0x000fe20000201400 */
        /* <DEDUP_REMOVED lines=12> */
[----:B------:R-:W-:-:S04]  /*15a80*/  FMUL.FTZ R93, R93, R98 ;  /* 0x000000625d5d7220 */ /* 0x000fc80000410000 */
[----:B------:R-:W-:-:S05]  /*15a90*/  FFMA.FTZ R87, R96, R93, R87 ;  /* 0x0000005d60577223 */ /* 0x000fca0000010057 */
[----:B------:R-:W1:Y:S01]  /*15aa0*/  SHFL.DOWN PT, R84, R87, 0x1, 0x1f ;  /* 0x08201f0057547f89 */ /* 0x000e6200000e0000 */
[----:B0-----:R-:W-:Y:S01]  /*15ab0*/  FADD.FTZ R89, R97, -R86 ;  /* 0x8000005661597221 */ /* 0x001fe20000010000 */
[----:B------:R-:W-:-:S03]  /*15ac0*/  FMUL.FTZ R93, R86, R104 ;  /* 0x00000068565d7220 */ /* 0x000fc60000410000 */
[----:B------:R-:W-:Y:S01]  /*15ad0*/  FMUL.FTZ R89, R89, R89 ;  /* 0x0000005959597220 */ /* 0x000fe20000410000 */
[C-C-:B------:R-:W-:Y:S01]  /*15ae0*/  FFMA.FTZ R86, R88.reuse, R97, R93.reuse ;  /* 0x0000006158567223 */ /* 0x140fe2000001005d */
[----:B------:R-:W-:Y:S02]  /*15af0*/  PRMT R93, R79, 0x7632, R93 ;  /* 0x000076324f5d7816 */ /* 0x000fe4000000005d */
[----:B------:R-:W-:Y:S01]  /*15b00*/  FMUL.FTZ R89, R88, R89 ;  /* 0x0000005958597220 */ /* 0x000fe20000410000 */
[----:B---3--:R-:W-:Y:S01]  /*15b10*/  FMUL.FTZ R86, R85, R86 ;  /* 0x0000005655567220 */ /* 0x008fe20000410000 */
[----:B-1----:R-:W-:Y:S01]  /*15b20*/  FADD.FTZ R84, R87, R84 ;  /* 0x0000005457547221 */ /* 0x002fe20000010000 */
[----:B------:R-:W0:Y:S01]  /*15b30*/  LDC R88, c[0x0][0x2d8] ;  /* 0x0000b600ff587b82 */ /* 0x000e220000000800 */
[----:B------:R-:W-:Y:S02]  /*15b40*/  FMUL.FTZ R89, R89, R104 ;  /* 0x0000006859597220 */ /* 0x000fe40000410000 */
[----:B------:R-:W1:Y:S02]  /*15b50*/  SHFL.IDX PT, R87, R86, RZ, 0x1f ;  /* 0x00001fff56577589 */ /* 0x000e6400000e0000 */
[----:B------:R-:W-:-:S06]  /*15b60*/  FFMA.FTZ R89, R85, R89, R84 ;  /* 0x0000005955597223 */ /* 0x000fcc0000010054 */
[----:B------:R-:W0:Y:S01]  /*15b70*/  SHFL.IDX PT, R89, R89, RZ, 0x1f ;  /* 0x00001fff59597589 */ /* 0x000e2200000e0000 */
[C---:B-1----:R-:W-:Y:S01]  /*15b80*/  FMUL.FTZ R84, R87.reuse, R87 ;  /* 0x0000005757547220 */ /* 0x042fe20000410000 */
[----:B------:R-:W-:-:S04]  /*15b90*/  FSEL R230, R87, RZ, !P3 ;  /* 0x000000ff57e67208 */ /* 0x000fc80005800000 */
[----:B------:R-:W-:Y:S01]  /*15ba0*/  FSEL R85, R84, RZ, P3 ;  /* 0x000000ff54557208 */ /* 0x000fe20001800000 */
[C---:B------:R-:W-:Y:S01]  /*15bb0*/  FADD.FTZ R154, -R230.reuse, R143 ;  /* 0x0000008fe69a7221 */ /* 0x040fe20000010100 */
[C---:B------:R-:W-:Y:S01]  /*15bc0*/  FADD.FTZ R236, -R230.reuse, R149 ;  /* 0x00000095e6ec7221 */ /* 0x040fe20000010100 */
[----:B0-----:R-:W-:Y:S01]  /*15bd0*/  FFMA.FTZ R84, R89, UR10, R88 ;  /* 0x0000000a59547c23 */ /* 0x001fe20008010058 */
[C---:B------:R-:W-:Y:S01]  /*15be0*/  FADD.FTZ R234, -R230.reuse, R151 ;  /* 0x00000097e6ea7221 */ /* 0x040fe20000010100 */
[----:B------:R-:W-:Y:S01]  /*15bf0*/  FADD.FTZ R220, -R230, R95 ;  /* 0x0000005fe6dc7221 */ /* 0x000fe20000010100 */
[----:B------:R-:W-:Y:S01]  /*15c00*/  SHF.L.U32 R95, R79, 0x10, RZ ;  /* 0x000000104f5f7819 */ /* 0x000fe200000006ff */
[----:B------:R-:W-:Y:S01]  /*15c10*/  FADD.FTZ R91, R84, R85 ;  /* 0x00000055545b7221 */ /* 0x000fe20000010000 */
[C---:B------:R-:W-:Y:S01]  /*15c20*/  FADD.FTZ R226, -R230.reuse, R107 ;  /* 0x0000006be6e27221 */ /* 0x040fe20000010100 */
[----:B------:R-:W0:Y:S01]  /*15c30*/  @!P1 LDC.64 R84, c[0x0][0x250] ;  /* 0x00009400ff549b82 */ /* 0x000e220000000a00 */
[C---:B------:R-:W-:Y:S01]  /*15c40*/  FADD.FTZ R178, -R230.reuse, R147 ;  /* 0x00000093e6b27221 */ /* 0x040fe20000010100 */
[----:B------:R1:W2:Y:S01]  /*15c50*/  MUFU.RSQ R143, R91 ;  /* 0x0000005b008f7308 */ /* 0x0002a20000001400 */
[C---:B------:R-:W-:Y:S01]  /*15c60*/  FADD.FTZ R156, -R230.reuse, R105 ;  /* 0x00000069e69c7221 */ /* 0x040fe20000010100 */
[C---:B------:R-:W-:Y:S01]  /*15c70*/  FADD.FTZ R210, -R230.reuse, R175 ;  /* 0x000000afe6d27221 */ /* 0x040fe20000010100 */
[----:B------:R-:W-:Y:S01]  /*15c80*/  FADD.FTZ R212, -R230, R179 ;  /* 0x000000b3e6d47221 */ /* 0x000fe20000010100 */
[----:B------:R-:W-:Y:S01]  /*15c90*/  PRMT R107, R74, 0x7632, R107 ;  /* 0x000076324a6b7816 */ /* 0x000fe2000000006b */
[C---:B------:R-:W-:Y:S01]  /*15ca0*/  FADD.FTZ R168, -R230.reuse, R167 ;  /* 0x000000a7e6a87221 */ /* 0x040fe20000010100 */
[C---:B------:R-:W-:Y:S01]  /*15cb0*/  FADD.FTZ R186, -R230.reuse, R177 ;  /* 0x000000b1e6ba7221 */ /* 0x040fe20000010100 */
[C---:B------:R-:W-:Y:S01]  /*15cc0*/  FADD.FTZ R170, -R230.reuse, R173 ;  /* 0x000000ade6aa7221 */ /* 0x040fe20000010100 */
[----:B------:R-:W-:Y:S01]  /*15cd0*/  SHF.L.U32 R149, R107, 0x10, RZ ;  /* 0x000000106b957819 */ /* 0x000fe200000006ff */
[----:B------:R-:W-:Y:S01]  /*15ce0*/  FADD.FTZ R98, -R230, R163 ;  /* 0x000000a3e6627221 */ /* 0x000fe20000010100 */
[----:B-1----:R-:W-:Y:S01]  /*15cf0*/  PRMT R91, R78, 0x7632, R91 ;  /* 0x000076324e5b7816 */ /* 0x002fe2000000005b */
[C---:B------:R-:W-:Y:S01]  /*15d00*/  FADD.FTZ R142, -R230.reuse, R169 ;  /* 0x000000a9e68e7221 */ /* 0x040fe20000010100 */
[C---:B------:R-:W-:Y:S01]  /*15d10*/  FADD.FTZ R232, -R230.reuse, R145 ;  /* 0x00000091e6e87221 */ /* 0x040fe20000010100 */
[C---:B------:R-:W-:Y:S01]  /*15d20*/  FADD.FTZ R224, -R230.reuse, R195 ;  /* 0x000000c3e6e07221 */ /* 0x040fe20000010100 */
[----:B------:R-:W-:Y:S01]  /*15d30*/  FADD.FTZ R192, -R230, R191 ;  /* 0x000000bfe6c07221 */ /* 0x000fe20000010100 */
[----:B------:R-:W-:-:S02]  /*15d40*/  IMAD.U32 R97, R91, 0x10000, RZ ;  /* 0x000100005b617824 */ /* 0x000fc400078e00ff */
[----:B------:R-:W-:Y:S01]  /*15d50*/  FADD.FTZ R196, -R230, R197 ;  /* 0x000000c5e6c47221 */ /* 0x000fe20000010100 */
[C---:B--2---:R-:W-:Y:S01]  /*15d60*/  FMUL.FTZ R89, R143.reuse, R236 ;  /* 0x000000ec8f597220 */ /* 0x044fe20000410000 */
[C---:B------:R-:W-:Y:S01]  /*15d70*/  FMUL.FTZ R234, R143.reuse, R234 ;  /* 0x000000ea8fea7220 */ /* 0x040fe20000410000 */
[C---:B------:R-:W-:Y:S01]  /*15d80*/  FMUL.FTZ R91, R143.reuse, R226 ;  /* 0x000000e28f5b7220 */ /* 0x040fe20000410000 */
[----:B------:R-:W-:Y:S01]  /*15d90*/  FMUL.FTZ R154, R143, R154 ;  /* 0x0000009a8f9a7220 */ /* 0x000fe20000410000 */
[----:B------:R-:W-:Y:S01]  /*15da0*/  FFMA.FTZ R89, R89, R95, R22 ;  /* 0x0000005f59597223 */ /* 0x000fe20000010016 */
[----:B0-----:R-:W-:Y:S01]  /*15db0*/  @!P1 IMAD.WIDE R84, R2, 0x4, R84 ;  /* 0x0000000402549825 */ /* 0x001fe200078e0254 */
[----:B------:R-:W-:-:S03]  /*15dc0*/  SHF.L.U32 R95, R77, 0x10, RZ ;  /* 0x000000104d5f7819 */ /* 0x000fc600000006ff */
[C---:B------:R-:W-:Y:S01]  /*15dd0*/  FMUL.FTZ R107, R143.reuse, R168 ;  /* 0x000000a88f6b7220 */ /* 0x040fe20000410000 */
[C---:B------:R-:W-:Y:S01]  /*15de0*/  FMUL.FTZ R186, R143.reuse, R186 ;  /* 0x000000ba8fba7220 */ /* 0x040fe20000410000 */
[C---:B------:R-:W-:Y:S01]  /*15df0*/  FMUL.FTZ R145, R143.reuse, R170 ;  /* 0x000000aa8f917220 */ /* 0x040fe20000410000 */
[----:B------:R0:W-:Y:S01]  /*15e00*/  @!P1 STG.E desc[UR4][R84.64], R87 ;  /* 0x0000005754009986 */ /* 0x0001e2000c101904 */
[C---:B------:R-:W-:Y:S01]  /*15e10*/  FMUL.FTZ R98, R143.reuse, R98 ;  /* 0x000000628f627220 */ /* 0x040fe20000410000 */
[----:B------:R-:W-:Y:S01]  /*15e20*/  FFMA.FTZ R168, R186, R149, R111 ;  /* 0x00000095baa87223 */ /* 0x000fe2000001006f */
[----:B------:R-:W-:Y:S01]  /*15e30*/  FMUL.FTZ R186, R143, R142 ;  /* 0x0000008e8fba7220 */ /* 0x000fe20000410000 */
[----:B------:R-:W-:Y:S01]  /*15e40*/  SHF.L.U32 R149, R71, 0x10, RZ ;  /* 0x0000001047957819 */ /* 0x000fe200000006ff */
[C---:B------:R-:W-:Y:S01]  /*15e50*/  FMUL.FTZ R192, R143.reuse, R192 ;  /* 0x000000c08fc07220 */ /* 0x040fe20000410000 */
[----:B------:R-:W-:Y:S01]  /*15e60*/  FMUL.FTZ R196, R143, R196 ;  /* 0x000000c48fc47220 */ /* 0x000fe20000410000 */
[C---:B------:R-:W-:Y:S01]  /*15e70*/  FADD.FTZ R162, -R230.reuse, R185 ;  /* 0x000000b9e6a27221 */ /* 0x040fe20000010100 */
[C---:B------:R-:W-:Y:S01]  /*15e80*/  FADD.FTZ R94, -R230.reuse, R155 ;  /* 0x0000009be65e7221 */ /* 0x040fe20000010100 */
[C---:B------:R-:W-:Y:S01]  /*15e90*/  FADD.FTZ R150, -R230.reuse, R181 ;  /* 0x000000b5e6967221 */ /* 0x040fe20000010100 */
[C---:B------:R-:W-:Y:S01]  /*15ea0*/  FADD.FTZ R194, -R230.reuse, R171 ;  /* 0x000000abe6c27221 */ /* 0x040fe20000010100 */
[----:B------:R-:W-:Y:S01]  /*15eb0*/  FADD.FTZ R92, -R230, R187 ;  /* 0x000000bbe65c7221 */ /* 0x000fe20000010100 */
[----:B0-----:R-:W-:Y:S01]  /*15ec0*/  FFMA.FTZ R84, R234, R97, R103 ;  /* 0x00000061ea547223 */ /* 0x001fe20000010067 */
[----:B------:R-:W-:Y:S01]  /*15ed0*/  PRMT R97, R77, 0x7632, R97 ;  /* 0x000076324d617816 */ /* 0x000fe20000000061 */
[----:B------:R-:W-:Y:S01]  /*15ee0*/  FFMA.FTZ R85, R91, R95, R20 ;  /* 0x0000005f5b557223 */ /* 0x000fe20000010014 */
[C---:B------:R-:W-:Y:S01]  /*15ef0*/  PRMT R87, R76.reuse, 0x7632, R87 ;  /* 0x000076324c577816 */ /* 0x040fe20000000057 */
[----:B------:R-:W-:Y:S01]  /*15f00*/  FMUL.FTZ R91, R143, R178 ;  /* 0x000000b28f5b7220 */ /* 0x000fe20000410000 */
[----:B------:R-:W-:Y:S01]  /*15f10*/  SHF.L.U32 R97, R97, 0x10, RZ ;  /* 0x0000001061617819 */ /* 0x000fe200000006ff */
[----:B------:R-:W-:Y:S01]  /*15f20*/  FMUL.FTZ R178, R143, R156 ;  /* 0x0000009c8fb27220 */ /* 0x000fe20000410000 */
[----:B------:R-:W-:Y:S01]  /*15f30*/  IMAD.U32 R95, R76, 0x10000, RZ ;  /* 0x000100004c5f7824 */ /* 0x000fe200078e00ff */
[----:B------:R-:W-:Y:S01]  /*15f40*/  SHF.L.U32 R105, R74, 0x10, RZ ;  /* 0x000000104a697819 */ /* 0x000fe200000006ff */
[----:B------:R-:W-:-:S02]  /*15f50*/  IMAD.U32 R87, R87, 0x10000, RZ ;  /* 0x0001000057577824 */ /* 0x000fc400078e00ff */
[----:B------:R-:W-:Y:S01]  /*15f60*/  FFMA.FTZ R156, R91, R97, R102 ;  /* 0x000000615b9c7223 */ /* 0x000fe20000010066 */
[----:B------:R-:W-:Y:S01]  /*15f70*/  PRMT R91, R75, 0x7632, R91 ;  /* 0x000076324b5b7816 */ /* 0x000fe2000000005b */
[----:B------:R-:W-:Y:S01]  /*15f80*/  FMUL.FTZ R97, R143, R210 ;  /* 0x000000d28f617220 */ /* 0x000fe20000410000 */
[----:B------:R-:W-:Y:S01]  /*15f90*/  FFMA.FTZ R154, R154, R87, R101 ;  /* 0x000000579a9a7223 */ /* 0x000fe20000010065 */
[----:B------:R-:W-:Y:S01]  /*15fa0*/  SHF.L.U32 R87, R75, 0x10, RZ ;  /* 0x000000104b577819 */ /* 0x000fe200000006ff */
[----:B------:R-:W-:Y:S01]  /*15fb0*/  FFMA.FTZ R95, R178, R95, R19 ;  /* 0x0000005fb25f7223 */ /* 0x000fe20000010013 */
[----:B------:R-:W-:Y:S02]  /*15fc0*/  IMAD.U32 R178, R91, 0x10000, RZ ;  /* 0x000100005bb27824 */ /* 0x000fe400078e00ff */
[C---:B------:R-:W-:Y:S01]  /*15fd0*/  FMUL.FTZ R91, R143.reuse, R212 ;  /* 0x000000d48f5b7220 */ /* 0x040fe20000410000 */
[----:B------:R-:W-:Y:S01]  /*15fe0*/  FMUL.FTZ R194, R143, R194 ;  /* 0x000000c28fc27220 */ /* 0x000fe20000410000 */
[----:B------:R-:W-:Y:S01]  /*15ff0*/  FFMA.FTZ R97, R97, R87, R26 ;  /* 0x0000005761617223 */ /* 0x000fe2000001001a */
[----:B------:R-:W-:Y:S01]  /*16000*/  PRMT R87, R73, 0x7632, R87 ;  /* 0x0000763249577816 */ /* 0x000fe20000000057 */
[----:B------:R-:W-:Y:S01]  /*16010*/  FFMA.FTZ R178, R91, R178, R112 ;  /* 0x000000b25bb27223 */ /* 0x000fe20000010070 */
[----:B------:R-:W-:-:S02]  /*16020*/  IMAD.U32 R91, R73, 0x10000, RZ ;  /* 0x00010000495b7824 */ /* 0x000fc400078e00ff */
[----:B------:R-:W-:Y:S01]  /*16030*/  FMUL.FTZ R92, R143, R92 ;  /* 0x0000005c8f5c7220 */ /* 0x000fe20000410000 */
[----:B------:R-:W-:Y:S01]  /*16040*/  FADD.FTZ R222, -R230, R217 ;  /* 0x000000d9e6de7221 */ /* 0x000fe20000010100 */
[----:B------:R-:W-:Y:S01]  /*16050*/  IMAD.U32 R147, R87, 0x10000, RZ ;  /* 0x0001000057937824 */ /* 0x000fe200078e00ff */
[C---:B------:R-:W-:Y:S01]  /*16060*/  PRMT R87, R72.reuse, 0x7632, R87 ;  /* 0x0000763248577816 */ /* 0x040fe20000000057 */
[----:B------:R-:W-:Y:S01]  /*16070*/  FFMA.FTZ R107, R107, R91, R24 ;  /* 0x0000005b6b6b7223 */ /* 0x000fe20000010018 */
[----:B------:R-:W-:Y:S01]  /*16080*/  SHF.L.U32 R91, R72, 0x10, RZ ;  /* 0x00000010485b7819 */ /* 0x000fe200000006ff */
[----:B------:R-:W-:Y:S01]  /*16090*/  FFMA.FTZ R170, R145, R147, R110 ;  /* 0x0000009391aa7223 */ /* 0x000fe2000001006e */
[----:B------:R-:W-:Y:S01]  /*160a0*/  FMUL.FTZ R147, R143, R224 ;  /* 0x000000e08f937220 */ /* 0x000fe20000410000 */
[----:B------:R-:W-:Y:S02]  /*160b0*/  IMAD.U32 R87, R87, 0x10000, RZ ;  /* 0x0001000057577824 */ /* 0x000fe400078e00ff */
[----:B------:R-:W-:Y:S01]  /*160c0*/  FFMA.FTZ R105, R194, R105, R25 ;  /* 0x00000069c2697223 */ /* 0x000fe20000010019 */
[----:B------:R-:W-:Y:S01]  /*160d0*/  FFMA.FTZ R142, R98, R91, R23 ;  /* 0x0000005b628e7223 */ /* 0x000fe20000010017 */
[----:B------:R-:W-:Y:S01]  /*160e0*/  PRMT R91, R71, 0x7632, R91 ;  /* 0x00007632475b7816 */ /* 0x000fe2000000005b */
[----:B------:R-:W-:Y:S01]  /*160f0*/  FFMA.FTZ R145, R186, R87, R109 ;  /* 0x00000057ba917223 */ /* 0x000fe2000001006d */
[C---:B------:R-:W-:Y:S01]  /*16100*/  PRMT R87, R70.reuse, 0x7632, R87 ;  /* 0x0000763246577816 */ /* 0x040fe20000000057 */
[----:B------:R-:W-:Y:S01]  /*16110*/  FFMA.FTZ R147, R147, R149, R30 ;  /* 0x0000009593937223 */ /* 0x000fe2000001001e */
[----:B------:R-:W-:Y:S01]  /*16120*/  SHF.L.U32 R186, R91, 0x10, RZ ;  /* 0x000000105bba7819 */ /* 0x000fe200000006ff */
[----:B------:R-:W-:-:S02]  /*16130*/  IMAD.U32 R149, R70, 0x10000, RZ ;  /* 0x0001000046957824 */ /* 0x000fc400078e00ff */
[----:B------:R-:W-:Y:S01]  /*16140*/  FMUL.FTZ R98, R143, R150 ;  /* 0x000000968f627220 */ /* 0x000fe20000410000 */
[----:B------:R-:W-:Y:S01]  /*16150*/  IMAD.U32 R91, R87, 0x10000, RZ ;  /* 0x00010000575b7824 */ /* 0x000fe200078e00ff */
[C---:B------:R-:W-:Y:S01]  /*16160*/  PRMT R87, R69.reuse, 0x7632, R87 ;  /* 0x0000763245577816 */ /* 0x040fe20000000057 */
[----:B------:R-:W-:Y:S01]  /*16170*/  FFMA.FTZ R149, R192, R149, R29 ;  /* 0x00000095c0957223 */ /* 0x000fe2000001001d */
[----:B------:R-:W-:Y:S01]  /*16180*/  FADD.FTZ R208, -R230, R199 ;  /* 0x000000c7e6d07221 */ /* 0x000fe20000010100 */
[----:B------:R-:W-:Y:S01]  /*16190*/  FFMA.FTZ R192, R196, R91, R115 ;  /* 0x0000005bc4c07223 */ /* 0x000fe20000010073 */
[----:B------:R-:W-:Y:S01]  /*161a0*/  SHF.L.U32 R91, R69, 0x10, RZ ;  /* 0x00000010455b7819 */ /* 0x000fe200000006ff */
[----:B------:R-:W-:Y:S02]  /*161b0*/  IMAD.U32 R155, R87, 0x10000, RZ ;  /* 0x00010000579b7824 */ /* 0x000fe400078e00ff */
[C---:B------:R-:W-:Y:S01]  /*161c0*/  FMUL.FTZ R87, R143.reuse, R162 ;  /* 0x000000a28f577220 */ /* 0x040fe20000410000 */
[C---:B------:R-:W-:Y:S01]  /*161d0*/  FADD.FTZ R172, -R230.reuse, R205 ;  /* 0x000000cde6ac7221 */ /* 0x040fe20000010100 */
[----:B------:R-:W-:Y:S01]  /*161e0*/  FADD.FTZ R96, -R230, R159 ;  /* 0x0000009fe6607221 */ /* 0x000fe20000010100 */
[----:B------:R-:W-:Y:S01]  /*161f0*/  FMUL.FTZ R151, R143, R208 ;  /* 0x000000d08f977220 */ /* 0x000fe20000410000 */
[----:B------:R-:W-:Y:S01]  /*16200*/  FFMA.FTZ R150, R87, R91, R28 ;  /* 0x0000005b57967223 */ /* 0x000fe2000001001c */
[----:B------:R-:W-:Y:S01]  /*16210*/  PRMT R87, R68, 0x7632, R87 ;  /* 0x0000763244577816 */ /* 0x000fe20000000057 */
[----:B------:R-:W-:Y:S01]  /*16220*/  FMUL.FTZ R159, R143, R172 ;  /* 0x000000ac8f9f7220 */ /* 0x000fe20000410000 */
[----:B------:R-:W-:Y:S01]  /*16230*/  PRMT R91, R67, 0x7632, R91 ;  /* 0x00007632435b7816 */ /* 0x000fe2000000005b */
[C---:B------:R-:W-:Y:S01]  /*16240*/  FADD.FTZ R166, -R230.reuse, R193 ;  /* 0x000000c1e6a67221 */ /* 0x040fe20000010100 */
[----:B------:R-:W-:Y:S01]  /*16250*/  SHF.L.U32 R87, R87, 0x10, RZ ;  /* 0x0000001057577819 */ /* 0x000fe200000006ff */
[----:B------:R-:W-:Y:S01]  /*16260*/  FADD.FTZ R190, -R230, R215 ;  /* 0x000000d7e6be7221 */ /* 0x000fe20000010100 */
[----:B------:R-:W-:Y:S01]  /*16270*/  FFMA.FTZ R186, R151, R186, R116 ;  /* 0x000000ba97ba7223 */ /* 0x000fe20000010074 */
[----:B------:R-:W-:-:S02]  /*16280*/  IMAD.U32 R162, R91, 0x10000, RZ ;  /* 0x000100005ba27824 */ /* 0x000fc400078e00ff */
[C---:B------:R-:W-:Y:S01]  /*16290*/  FMUL.FTZ R91, R143.reuse, R222 ;  /* 0x000000de8f5b7220 */ /* 0x040fe20000410000 */
[----:B------:R-:W-:Y:S01]  /*162a0*/  FFMA.FTZ R194, R92, R87, R113 ;  /* 0x000000575cc27223 */ /* 0x000fe20000010071 */
[----:B------:R-:W-:Y:S01]  /*162b0*/  PRMT R87, R66, 0x7632, R87 ;  /* 0x0000763242577816 */ /* 0x000fe20000000057 */
[----:B------:R-:W-:Y:S01]  /*162c0*/  FMUL.FTZ R151, R143, R166 ;  /* 0x000000a68f977220 */ /* 0x000fe20000410000 */
[----:B------:R-:W-:Y:S01]  /*162d0*/  FFMA.FTZ R162, R91, R162, R122 ;  /* 0x000000a25ba27223 */ /* 0x000fe2000001007a */
[C---:B------:R-:W-:Y:S01]  /*162e0*/  FADD.FTZ R144, -R230.reuse, R207 ;  /* 0x000000cfe6907221 */ /* 0x040fe20000010100 */
[----:B------:R-:W-:Y:S01]  /*162f0*/  FMUL.FTZ R166, R143, R190 ;  /* 0x000000be8fa67220 */ /* 0x000fe20000410000 */
[----:B------:R-:W-:Y:S01]  /*16300*/  IMAD.U32 R91, R87, 0x10000, RZ ;  /* 0x00010000575b7824 */ /* 0x000fe200078e00ff */
[----:B------:R-:W-:Y:S01]  /*16310*/  SHF.L.U32 R87, R65, 0x10, RZ ;  /* 0x0000001041577819 */ /* 0x000fe200000006ff */
[----:B------:R-:W-:Y:S01]  /*16320*/  FMUL.FTZ R144, R143, R144 ;  /* 0x000000908f907220 */ /* 0x000fe20000410000 */
[----:B------:R-:W-:Y:S01]  /*16330*/  FADD.FTZ R160, -R230, R211 ;  /* 0x000000d3e6a07221 */ /* 0x000fe20000010100 */
[----:B------:R-:W-:Y:S01]  /*16340*/  FFMA.FTZ R166, R166, R91, R119 ;  /* 0x0000005ba6a67223 */ /* 0x000fe20000010077 */
[----:B------:R-:W-:Y:S01]  /*16350*/  PRMT R91, R65, 0x7632, R91 ;  /* 0x00007632415b7816 */ /* 0x000fe2000000005b */
[----:B------:R-:W-:Y:S01]  /*16360*/  FFMA.FTZ R159, R159, R87, R32 ;  /* 0x000000579f9f7223 */ /* 0x000fe20000010020 */
[----:B------:R-:W-:Y:S01]  /*16370*/  PRMT R87, R64, 0x7632, R87 ;  /* 0x0000763240577816 */ /* 0x000fe20000000057 */
[C---:B------:R-:W-:Y:S01]  /*16380*/  FADD.FTZ R206, -R230.reuse, R229 ;  /* 0x000000e5e6ce7221 */ /* 0x040fe20000010100 */
[----:B------:R-:W-:Y:S01]  /*16390*/  FADD.FTZ R238, -R230, R153 ;  /* 0x00000099e6ee7221 */ /* 0x000fe20000010100 */
[----:B------:R-:W-:Y:S01]  /*163a0*/  SHF.L.U32 R153, R68, 0x10, RZ ;  /* 0x0000001044997819 */ /* 0x000fe200000006ff */
[----:B------:R-:W-:Y:S01]  /*163b0*/  FADD.FTZ R214, -R230, R213 ;  /* 0x000000d5e6d67221 */ /* 0x000fe20000010100 */
[----:B------:R-:W-:Y:S01]  /*163c0*/  IMAD.U32 R87, R87, 0x10000, RZ ;  /* 0x0001000057577824 */ /* 0x000fe200078e00ff */
[----:B------:R-:W-:Y:S01]  /*163d0*/  SHF.L.U32 R92, R91, 0x10, RZ ;  /* 0x000000105b5c7819 */ /* 0x000fe200000006ff */
[C---:B------:R-:W-:Y:S01]  /*163e0*/  FMUL.FTZ R91, R143.reuse, R160 ;  /* 0x000000a08f5b7220 */ /* 0x040fe20000410000 */
[----:B------:R-:W-:Y:S01]  /*163f0*/  FMUL.FTZ R163, R143, R206 ;  /* 0x000000ce8fa37220 */ /* 0x000fe20000410000 */
[----:B------:R-:W-:Y:S01]  /*16400*/  FFMA.FTZ R172, R144, R87, R117 ;  /* 0x0000005790ac7223 */ /* 0x000fe20000010075 */
[----:B------:R-:W-:Y:S01]  /*16410*/  SHF.L.U32 R87, R63, 0x10, RZ ;  /* 0x000000103f577819 */ /* 0x000fe200000006ff */
[C---:B------:R-:W-:Y:S01]  /*16420*/  FADD.FTZ R184, -R230.reuse, R209 ;  /* 0x000000d1e6b87221 */ /* 0x040fe20000010100 */
[----:B------:R-:W-:Y:S01]  /*16430*/  FADD.FTZ R180, -R230, R157 ;  /* 0x0000009de6b47221 */ /* 0x000fe20000010100 */
[----:B------:R-:W-:Y:S01]  /*16440*/  FFMA.FTZ R151, R151, R155, R114 ;  /* 0x0000009b97977223 */ /* 0x000fe20000010072 */
[----:B------:R-:W-:Y:S01]  /*16450*/  FFMA.FTZ R153, R98, R153, R27 ;  /* 0x0000009962997223 */ /* 0x000fe2000001001b */
[----:B------:R-:W-:-:S02]  /*16460*/  IMAD.U32 R98, R67, 0x10000, RZ ;  /* 0x0001000043627824 */ /* 0x000fc400078e00ff */
[----:B------:R-:W-:Y:S01]  /*16470*/  FMUL.FTZ R155, R143, R214 ;  /* 0x000000d68f9b7220 */ /* 0x000fe20000410000 */
[----:B------:R-:W-:Y:S01]  /*16480*/  SHF.L.U32 R157, R66, 0x10, RZ ;  /* 0x00000010429d7819 */ /* 0x000fe200000006ff */
[----:B------:R-:W-:Y:S01]  /*16490*/  FFMA.FTZ R160, R91, R92, R118 ;  /* 0x0000005c5ba07223 */ /* 0x000fe20000010076 */
[----:B------:R-:W-:Y:S01]  /*164a0*/  FFMA.FTZ R163, R163, R87, R38 ;  /* 0x00000057a3a37223 */ /* 0x000fe20000010026 */
[----:B------:R-:W-:Y:S01]  /*164b0*/  FMUL.FTZ R184, R143, R184 ;  /* 0x000000b88fb87220 */ /* 0x000fe20000410000 */
[----:B------:R-:W-:Y:S01]  /*164c0*/  PRMT R91, R63, 0x7632, R91 ;  /* 0x000076323f5b7816 */ /* 0x000fe2000000005b */
[----:B------:R-:W-:Y:S01]  /*164d0*/  FADD.FTZ R174, -R230, R227 ;  /* 0x000000e3e6ae7221 */ /* 0x000fe20000010100 */
[----:B------:R-:W-:Y:S01]  /*164e0*/  PRMT R92, R62, 0x7632, R92 ;  /* 0x000076323e5c7816 */ /* 0x000fe2000000005c */
[----:B------:R-:W-:Y:S01]  /*164f0*/  FADD.FTZ R216, -R230, R233 ;  /* 0x000000e9e6d87221 */ /* 0x000fe20000010100 */
[----:B------:R-:W-:Y:S01]  /*16500*/  PRMT R87, R61, 0x7632, R87 ;  /* 0x000076323d577816 */ /* 0x000fe20000000057 */
[----:B------:R-:W-:Y:S01]  /*16510*/  FFMA.FTZ R155, R155, R98, R34 ;  /* 0x000000629b9b7223 */ /* 0x000fe20000010022 */
[----:B------:R-:W-:Y:S01]  /*16520*/  FFMA.FTZ R157, R184, R157, R33 ;  /* 0x0000009db89d7223 */ /* 0x000fe20000010021 */
[----:B------:R-:W-:Y:S01]  /*16530*/  SHF.L.U32 R98, R92, 0x10, RZ ;  /* 0x000000105c627819 */ /* 0x000fe200000006ff */
[----:B------:R-:W-:-:S02]  /*16540*/  IMAD.U32 R184, R91, 0x10000, RZ ;  /* 0x000100005bb87824 */ /* 0x000fc400078e00ff */
[----:B------:R-:W-:Y:S01]  /*16550*/  FMUL.FTZ R171, R143, R174 ;  /* 0x000000ae8fab7220 */ /* 0x000fe20000410000 */
[----:B------:R-:W-:Y:S02]  /*16560*/  IMAD.U32 R92, R87, 0x10000, RZ ;  /* 0x00010000575c7824 */ /* 0x000fe400078e00ff */
[----:B------:R-:W-:Y:S01]  /*16570*/  FADD.FTZ R182, -R230, R231 ;  /* 0x000000e7e6b67221 */ /* 0x000fe20000010100 */
[----:B------:R-:W-:Y:S01]  /*16580*/  FMUL.FTZ R91, R143, R216 ;  /* 0x000000d88f5b7220 */ /* 0x000fe20000410000 */
[----:B------:R-:W-:Y:S01]  /*16590*/  PRMT R87, R60, 0x7632, R87 ;  /* 0x000076323c577816 */ /* 0x000fe20000000057 */
[C---:B------:R-:W-:Y:S01]  /*165a0*/  FADD.FTZ R88, -R230.reuse, R219 ;  /* 0x000000dbe6587221 */ /* 0x040fe20000010100 */
[C---:B------:R-:W-:Y:S01]  /*165b0*/  FADD.FTZ R104, -R230.reuse, R223 ;  /* 0x000000dfe6687221 */ /* 0x040fe20000010100 */
[----:B------:R-:W-:Y:S01]  /*165c0*/  FADD.FTZ R164, -R230, R221 ;  /* 0x000000dde6a47221 */ /* 0x000fe20000010100 */
[----:B------:R-:W-:Y:S01]  /*165d0*/  FFMA.FTZ R174, R171, R92, R124 ;  /* 0x0000005cabae7223 */ /* 0x000fe2000001007c */
[----:B------:R-:W-:Y:S01]  /*165e0*/  FFMA.FTZ R184, R91, R184, R126 ;  /* 0x000000b85bb87223 */ /* 0x000fe2000001007e */
[----:B------:R-:W-:Y:S01]  /*165f0*/  FMUL.FTZ R182, R143, R182 ;  /* 0x000000b68fb67220 */ /* 0x000fe20000410000 */
[----:B------:R-:W-:Y:S01]  /*16600*/  SHF.L.U32 R171, R60, 0x10, RZ ;  /* 0x000000103cab7819 */ /* 0x000fe200000006ff */
[----:B------:R-:W-:-:S02]  /*16610*/  IMAD.U32 R91, R61, 0x10000, RZ ;  /* 0x000100003d5b7824 */ /* 0x000fc400078e00ff */
[----:B------:R-:W-:Y:S01]  /*16620*/  FMUL.FTZ R169, R143, R164 ;  /* 0x000000a48fa97220 */ /* 0x000fe20000410000 */
[----:B------:R-:W-:Y:S02]  /*16630*/  IMAD.U32 R87, R87, 0x10000, RZ ;  /* 0x0001000057577824 */ /* 0x000fe400078e00ff */
[C---:B------:R-:W-:Y:S01]  /*16640*/  FMUL.FTZ R88, R143.reuse, R88 ;  /* 0x000000588f587220 */ /* 0x040fe20000410000 */
[----:B------:R-:W-:Y:S01]  /*16650*/  FMUL.FTZ R104, R143, R104 ;  /* 0x000000688f687220 */ /* 0x000fe20000410000 */
[----:B------:R-:W-:Y:S01]  /*16660*/  FADD.FTZ R228, -R230, R247 ;  /* 0x000000f7e6e47221 */ /* 0x000fe20000010100 */
[----:B------:R-:W-:Y:S01]  /*16670*/  FFMA.FTZ R164, R182, R98, R125 ;  /* 0x00000062b6a47223 */ /* 0x000fe2000001007d */
[----:B------:R-:W-:Y:S01]  /*16680*/  FFMA.FTZ R169, R169, R91, R36 ;  /* 0x0000005ba9a97223 */ /* 0x000fe20000010024 */
[----:B------:R-:W-:Y:S01]  /*16690*/  FFMA.FTZ R171, R88, R171, R35 ;  /* 0x000000ab58ab7223 */ /* 0x000fe20000010023 */
[----:B------:R-:W-:Y:S01]  /*166a0*/  FFMA.FTZ R182, R104, R87, R123 ;  /* 0x0000005768b67223 */ /* 0x000fe2000001007b */
[----:B------:R-:W-:Y:S01]  /*166b0*/  SHF.L.U32 R91, R59, 0x10, RZ ;  /* 0x000000103b5b7819 */ /* 0x000fe200000006ff */
[----:B------:R-:W-:Y:S01]  /*166c0*/  FMUL.FTZ R173, R143, R228 ;  /* 0x000000e48fad7220 */ /* 0x000fe20000410000 */
[----:B------:R-:W-:Y:S01]  /*166d0*/  PRMT R88, R59, 0x7632, R88 ;  /* 0x000076323b587816 */ /* 0x000fe20000000058 */
[----:B------:R-:W-:Y:S01]  /*166e0*/  FADD.FTZ R204, -R230, R245 ;  /* 0x000000f5e6cc7221 */ /* 0x000fe20000010100 */
[----:B------:R-:W-:Y:S01]  /*166f0*/  PRMT R87, R58, 0x7632, R87 ;  /* 0x000076323a577816 */ /* 0x000fe20000000057 */
[----:B------:R-:W-:Y:S01]  /*16700*/  FADD.FTZ R218, -R230, R249 ;  /* 0x000000f9e6da7221 */ /* 0x000fe20000010100 */
[----:B------:R-:W-:Y:S01]  /*16710*/  SHF.L.U32 R190, R88, 0x10, RZ ;  /* 0x0000001058be7819 */ /* 0x000fe200000006ff */
[----:B------:R-:W-:Y:S01]  /*16720*/  FFMA.FTZ R173, R173, R91, R42 ;  /* 0x0000005badad7223 */ /* 0x000fe2000001002a */
[----:B------:R-:W-:Y:S01]  /*16730*/  FMUL.FTZ R196, R143, R204 ;  /* 0x000000cc8fc47220 */ /* 0x000fe20000410000 */
[----:B------:R-:W-:-:S02]  /*16740*/  IMAD.U32 R88, R87, 0x10000, RZ ;  /* 0x0001000057587824 */ /* 0x000fc400078e00ff */
[----:B------:R-:W-:Y:S01]  /*16750*/  FMUL.FTZ R91, R143, R218 ;  /* 0x000000da8f5b7220 */ /* 0x000fe20000410000 */
[----:B------:R-:W-:Y:S01]  /*16760*/  PRMT R87, R57, 0x7632, R87 ;  /* 0x0000763239577816 */ /* 0x000fe20000000057 */
[----:B------:R-:W-:Y:S01]  /*16770*/  FADD.FTZ R158, -R230, R237 ;  /* 0x000000ede69e7221 */ /* 0x000fe20000010100 */
[----:B------:R-:W-:Y:S01]  /*16780*/  FFMA.FTZ R196, R196, R88, R129 ;  /* 0x00000058c4c47223 */ /* 0x000fe20000010081 */
[----:B------:R-:W-:Y:S01]  /*16790*/  FFMA.FTZ R190, R91, R190, R130 ;  /* 0x000000be5bbe7223 */ /* 0x000fe20000010082 */
[----:B------:R-:W-:Y:S01]  /*167a0*/  SHF.L.U32 R88, R57, 0x10, RZ ;  /* 0x0000001039587819 */ /* 0x000fe200000006ff */
[----:B------:R-:W-:Y:S02]  /*167b0*/  IMAD.U32 R91, R87, 0x10000, RZ ;  /* 0x00010000575b7824 */ /* 0x000fe400078e00ff */
[----:B------:R-:W-:Y:S01]  /*167c0*/  FMUL.FTZ R87, R143, R158 ;  /* 0x0000009e8f577220 */ /* 0x000fe20000410000 */
[C---:B------:R-:W-:Y:S01]  /*167d0*/  FADD.FTZ R86, -R230.reuse, R239 ;  /* 0x000000efe6567221 */ /* 0x040fe20000010100 */
[C---:B------:R-:W-:Y:S01]  /*167e0*/  FADD.FTZ R176, -R230.reuse, R243 ;  /* 0x000000f3e6b07221 */ /* 0x040fe20000010100 */
[----:B------:R-:W-:Y:S01]  /*167f0*/  FADD.FTZ R198, -R230, R225 ;  /* 0x000000e1e6c67221 */ /* 0x000fe20000010100 */
        /* <DEDUP_REMOVED lines=8> */
[C---:B------:R-:W-:Y:S01]  /*16880*/  FADD.FTZ R106, -R230.reuse, R201 ;  /* 0x000000c9e66a7221 */ /* 0x040fe20000010100 */
[C---:B------:R-:W-:Y:S01]  /*16890*/  FADD.FTZ R152, -R230.reuse, R235 ;  /* 0x000000ebe6987221 */ /* 0x040fe20000010100 */
[C---:B------:R-:W-:Y:S01]  /*168a0*/  FADD.FTZ R200, -R230.reuse, R241 ;  /* 0x000000f1e6c87221 */ /* 0x040fe20000010100 */
[C---:B------:R-:W-:Y:S01]  /*168b0*/  FADD.FTZ R188, -R230.reuse, R251 ;  /* 0x000000fbe6bc7221 */ /* 0x040fe20000010100 */
[C---:B------:R-:W-:Y:S01]  /*168c0*/  FADD.FTZ R202, -R230.reuse, R161 ;  /* 0x000000a1e6ca7221 */ /* 0x040fe20000010100 */
[----:B------:R-:W-:Y:S01]  /*168d0*/  FADD.FTZ R146, -R230, R146 ;  /* 0x00000092e6927221 */ /* 0x000fe20000010100 */
[----:B------:R-:W-:Y:S01]  /*168e0*/  FMUL.FTZ R198, R143, R198 ;  /* 0x000000c68fc67220 */ /* 0x000fe20000410000 */
[----:B------:R-:W-:Y:S01]  /*168f0*/  FFMA.FTZ R179, R86, R87, R127 ;  /* 0x0000005756b37223 */ /* 0x000fe2000001007f */
[----:B------:R-:W-:-:S02]  /*16900*/  IMAD.U32 R230, R93, 0x10000, RZ ;  /* 0x000100005de67824 */ /* 0x000fc400078e00ff */
[C---:B------:R-:W-:Y:S01]  /*16910*/  FMUL.FTZ R181, R143.reuse, R90 ;  /* 0x0000005a8fb57220 */ /* 0x040fe20000410000 */
[----:B------:R-:W-:Y:S01]  /*16920*/  IMAD.U32 R88, R88, 0x10000, RZ ;  /* 0x0001000058587824 */ /* 0x000fe200078e00ff */
[----:B------:R-:W-:Y:S01]  /*16930*/  PRMT R87, R54, 0x7632, R87 ;  /* 0x0000763236577816 */ /* 0x000fe20000000057 */
[----:B------:R-:W-:Y:S01]  /*16940*/  FMUL.FTZ R93, R143, R238 ;  /* 0x000000ee8f5d7220 */ /* 0x000fe20000410000 */
[----:B------:R-:W-:Y:S01]  /*16950*/  FFMA.FTZ R177, R177, R91, R128 ;  /* 0x0000005bb1b17223 */ /* 0x000fe20000010080 */
[----:B------:R-:W-:Y:S01]  /*16960*/  FFMA.FTZ R167, R198, R167, R37 ;  /* 0x000000a7c6a77223 */ /* 0x000fe20000010025 */
[----:B------:R-:W-:Y:S01]  /*16970*/  FMUL.FTZ R91, R143, R220 ;  /* 0x000000dc8f5b7220 */ /* 0x000fe20000410000 */
[----:B------:R-:W-:Y:S02]  /*16980*/  IMAD.U32 R92, R55, 0x10000, RZ ;  /* 0x00010000375c7824 */ /* 0x000fe400078e00ff */
[----:B------:R-:W-:Y:S01]  /*16990*/  FFMA.FTZ R198, R181, R88, R134 ;  /* 0x00000058b5c67223 */ /* 0x000fe20000010086 */
[----:B------:R-:W-:Y:S01]  /*169a0*/  SHF.L.U32 R98, R87, 0x10, RZ ;  /* 0x0000001057627819 */ /* 0x000fe200000006ff */
[----:B------:R-:W-:Y:S01]  /*169b0*/  FFMA.FTZ R230, R93, R230, R108 ;  /* 0x000000e65de67223 */ /* 0x000fe2000001006c */
[----:B------:R-:W-:-:S02]  /*169c0*/  IMAD.U32 R88, R53, 0x10000, RZ ;  /* 0x0001000035587824 */ /* 0x000fc400078e00ff */
[----:B------:R-:W-:Y:S01]  /*169d0*/  FMUL.FTZ R87, R143, R180 ;  /* 0x000000b48f577220 */ /* 0x000fe20000410000 */
[----:B------:R-:W-:Y:S01]  /*169e0*/  FFMA.FTZ R191, R91, R92, R46 ;  /* 0x0000005c5bbf7223 */ /* 0x000fe2000001002e */
[----:B------:R-:W-:Y:S01]  /*169f0*/  SHF.L.U32 R93, R78, 0x10, RZ ;  /* 0x000000104e5d7819 */ /* 0x000fe200000006ff */
[----:B------:R-:W0:Y:S01]  /*16a00*/  @!P1 LDC.64 R90, c[0x0][0x258] ;  /* 0x00009600ff5a9b82 */ /* 0x000e220000000a00 */
[----:B------:R-:W-:Y:S01]  /*16a10*/  FFMA.FTZ R180, R87, R88, R44 ;  /* 0x0000005857b47223 */ /* 0x000fe2000001002c */
[----:B------:R-:W-:Y:S01]  /*16a20*/  F2FP.BF16.F32.PACK_AB R87, R230, R89 ;  /* 0x00000059e657723e */ /* 0x000fe200000010ff */
[----:B------:R-:W-:Y:S01]  /*16a30*/  FMUL.FTZ R232, R143, R232 ;  /* 0x000000e88fe87220 */ /* 0x000fe20000410000 */
[----:B------:R-:W-:Y:S01]  /*16a40*/  PRMT R86, R53, 0x7632, R86 ;  /* 0x0000763235567816 */ /* 0x000fe20000000056 */
[C---:B------:R-:W-:Y:S01]  /*16a50*/  FMUL.FTZ R181, R143.reuse, R188 ;  /* 0x000000bc8fb57220 */ /* 0x040fe20000410000 */
[C---:B------:R-:W-:Y:S01]  /*16a60*/  FMUL.FTZ R146, R143.reuse, R146 ;  /* 0x000000928f927220 */ /* 0x040fe20000410000 */
[----:B------:R-:W-:Y:S01]  /*16a70*/  FFMA.FTZ R93, R232, R93, R21 ;  /* 0x0000005de85d7223 */ /* 0x000fe20000010015 */
[----:B------:R-:W1:Y:S01]  /*16a80*/  LDC.64 R88, c[0x0][0x2b8] ;  /* 0x0000ae00ff587b82 */ /* 0x000e620000000a00 */
[----:B------:R-:W-:Y:S01]  /*16a90*/  IMAD.U32 R86, R86, 0x10000, RZ ;  /* 0x0001000056567824 */ /* 0x000fe200078e00ff */
[----:B------:R-:W-:Y:S01]  /*16aa0*/  SHF.L.U32 R92, R54, 0x10, RZ ;  /* 0x00000010365c7819 */ /* 0x000fe200000006ff */
[----:B------:R-:W-:Y:S01]  /*16ab0*/  FMUL.FTZ R202, R143, R202 ;  /* 0x000000ca8fca7220 */ /* 0x000fe20000410000 */
[----:B------:R-:W-:Y:S01]  /*16ac0*/  FFMA.FTZ R187, R146, R98, R133 ;  /* 0x0000006292bb7223 */ /* 0x000fe20000010085 */
[----:B------:R-:W-:Y:S01]  /*16ad0*/  FFMA.FTZ R185, R181, R86, R132 ;  /* 0x00000056b5b97223 */ /* 0x000fe20000010084 */
[----:B------:R-:W-:Y:S01]  /*16ae0*/  F2FP.BF16.F32.PACK_AB R86, R84, R93 ;  /* 0x0000005d5456723e */ /* 0x000fe200000010ff */
[----:B------:R-:W-:Y:S01]  /*16af0*/  FFMA.FTZ R202, R202, R92, R45 ;  /* 0x0000005ccaca7223 */ /* 0x000fe2000001002d */
[C---:B------:R-:W-:Y:S01]  /*16b00*/  PRMT R84, R52.reuse, 0x7632, R84 ;  /* 0x0000763234547816 */ /* 0x040fe20000000054 */
[C---:B------:R-:W-:Y:S01]  /*16b10*/  FMUL.FTZ R94, R143.reuse, R94 ;  /* 0x0000005e8f5e7220 */ /* 0x040fe20000410000 */
[----:B------:R-:W-:Y:S01]  /*16b20*/  SHF.L.U32 R98, R52, 0x10, RZ ;  /* 0x0000001034627819 */ /* 0x000fe200000006ff */
[----:B------:R-:W-:Y:S01]  /*16b30*/  FMUL.FTZ R96, R143, R96 ;  /* 0x000000608f607220 */ /* 0x000fe20000410000 */
[----:B------:R-:W-:Y:S01]  /*16b40*/  LEA R92, P2, R99, UR12, 0x4 ;  /* 0x0000000c635c7c11 */ /* 0x000fe2000f8420ff */
[----:B------:R-:W-:Y:S01]  /*16b50*/  IMAD.U32 R104, R84, 0x10000, RZ ;  /* 0x0001000054687824 */ /* 0x000fe200078e00ff */
[----:B------:R-:W-:Y:S01]  /*16b60*/  SHF.L.U32 R176, R56, 0x10, RZ ;  /* 0x0000001038b07819 */ /* 0x000fe200000006ff */
[----:B------:R-:W-:-:S02]  /*16b70*/  IMAD.U32 R161, R64, 0x10000, RZ ;  /* 0x0001000040a17824 */ /* 0x000fc400078e00ff */
[C---:B------:R-:W-:Y:S01]  /*16b80*/  FMUL.FTZ R106, R143.reuse, R106 ;  /* 0x0000006a8f6a7220 */ /* 0x040fe20000410000 */
[----:B------:R-:W-:Y:S01]  /*16b90*/  FMUL.FTZ R152, R143, R152 ;  /* 0x000000988f987220 */ /* 0x000fe20000410000 */
[----:B------:R-:W-:Y:S01]  /*16ba0*/  F2FP.BF16.F32.PACK_AB R84, R154, R95 ;  /* 0x0000005f9a54723e */ /* 0x000fe200000010ff */
[----:B------:R-:W-:Y:S01]  /*16bb0*/  FFMA.FTZ R154, R94, R98, R43 ;  /* 0x000000625e9a7223 */ /* 0x000fe2000001002b */
[----:B0-----:R-:W-:Y:S01]  /*16bc0*/  @!P1 IMAD.WIDE R90, R2, 0x4, R90 ;  /* 0x00000004025a9825 */ /* 0x001fe200078e025a */
[----:B------:R-:W-:-:S03]  /*16bd0*/  LEA.HI.X R93, R99, UR13, RZ, 0x4, P2 ;  /* 0x0000000d635d7c11 */ /* 0x000fc600090f24ff */
[----:B------:R-:W-:Y:S01]  /*16be0*/  FFMA.FTZ R181, R96, R104, R131 ;  /* 0x0000006860b57223 */ /* 0x000fe20000010083 */
[----:B------:R-:W-:Y:S01]  /*16bf0*/  F2FP.BF16.F32.PACK_AB R98, R168, R105 ;  /* 0x00000069a862723e */ /* 0x000fe200000010ff */
[----:B------:R-:W-:Y:S01]  /*16c00*/  FFMA.FTZ R161, R106, R161, R31 ;  /* 0x000000a16aa17223 */ /* 0x000fe2000001001f */
[----:B------:R-:W-:Y:S01]  /*16c10*/  F2FP.BF16.F32.PACK_AB R85, R156, R85 ;  /* 0x000000559c55723e */ /* 0x000fe200000010ff */
[----:B------:R-:W-:Y:S01]  /*16c20*/  FFMA.FTZ R176, R152, R176, R39 ;  /* 0x000000b098b07223 */ /* 0x000fe20000010027 */
[----:B------:R-:W-:Y:S01]  /*16c30*/  F2FP.BF16.F32.PACK_AB R99, R178, R97 ;  /* 0x00000061b263723e */ /* 0x000fe200000010ff */
[----:B------:R-:W-:Y:S01]  /*16c40*/  IMAD.U32 R175, R58, 0x10000, RZ ;  /* 0x000100003aaf7824 */ /* 0x000fe200078e00ff */
[----:B------:R-:W-:Y:S01]  /*16c50*/  F2FP.BF16.F32.PACK_AB R105, R151, R150 ;  /* 0x000000969769723e */ /* 0x000fe200000010ff */
[----:B-1----:R-:W-:Y:S01]  /*16c60*/  IMAD.WIDE.U32 R150, R139, 0x10, R88 ;  /* 0x000000108b967825 */ /* 0x002fe200078e0058 */
[----:B------:R-:W-:-:S03]  /*16c70*/  F2FP.BF16.F32.PACK_AB R97, R170, R107 ;  /* 0x0000006baa61723e */ /* 0x000fc600000010ff */
[----:B------:R-:W-:Y:S01]  /*16c80*/  FMUL.FTZ R200, R143, R200 ;  /* 0x000000c88fc87220 */ /* 0x000fe20000410000 */
[----:B------:R-:W-:Y:S01]  /*16c90*/  F2FP.BF16.F32.PACK_AB R96, R145, R142 ;  /* 0x0000008e9160723e */ /* 0x000fe200000010ff */
[----:B------:R0:W-:Y:S01]  /*16ca0*/  @!P1 STG.E desc[UR4][R90.64], R143 ;  /* 0x0000008f5a009986 */ /* 0x0001e2000c101904 */
[----:B------:R-:W-:Y:S01]  /*16cb0*/  F2FP.BF16.F32.PACK_AB R104, R194, R153 ;  /* 0x00000099c268723e */ /* 0x000fe200000010ff */
[----:B------:R-:W-:Y:S01]  /*16cc0*/  IMAD.WIDE.U32 R152, R141, 0x10, R88 ;  /* 0x000000108d987825 */ /* 0x000fe200078e0058 */
[----:B------:R-:W-:Y:S01]  /*16cd0*/  F2FP.BF16.F32.PACK_AB R107, R186, R147 ;  /* 0x00000093ba6b723e */ /* 0x000fe200000010ff */
[----:B------:R1:W-:Y:S01]  /*16ce0*/  STG.E.128 desc[UR4][R92.64], R84 ;  /* 0x000000545c007986 */ /* 0x0003e2000c101d04 */
[----:B------:R-:W-:Y:S01]  /*16cf0*/  F2FP.BF16.F32.PACK_AB R106, R192, R149 ;  /* 0x00000095c06a723e */ /* 0x000fe200000010ff */
[----:B------:R-:W-:Y:S01]  /*16d00*/  FFMA.FTZ R175, R200, R175, R41 ;  /* 0x000000afc8af7223 */ /* 0x000fe20000010029 */
[----:B------:R-:W-:Y:S01]  /*16d10*/  IMAD.WIDE.U32 R144, R183, 0x10, R88 ;  /* 0x00000010b7907825 */ /* 0x000fe200078e0058 */
[----:B------:R-:W-:Y:S01]  /*16d20*/  STG.E.128 desc[UR4][R150.64], R96 ;  /* 0x0000006096007986 */ /* 0x000fe2000c101d04 */
[----:B------:R-:W-:-:S02]  /*16d30*/  F2FP.BF16.F32.PACK_AB R95, R190, R173 ;  /* 0x000000adbe5f723e */ /* 0x000fc400000010ff */
[--C-:B------:R-:W-:Y:S01]  /*16d40*/  IMAD.WIDE.U32 R146, R203, 0x10, R88.reuse ;  /* 0x00000010cb927825 */ /* 0x100fe200078e0058 */
[----:B------:R2:W-:Y:S01]  /*16d50*/  STG.E.128 desc[UR4][R152.64], R104 ;  /* 0x0000006898007986 */ /* 0x0005e2000c101d04 */
[----:B0-----:R-:W-:Y:S02]  /*16d60*/  F2FP.BF16.F32.PACK_AB R91, R184, R163 ;  /* 0x000000a3b85b723e */ /* 0x001fe400000010ff */
[----:B------:R-:W-:Y:S01]  /*16d70*/  IMAD.WIDE.U32 R142, R165, 0x10, R88 ;  /* 0x00000010a58e7825 */ /* 0x000fe200078e0058 */
[----:B------:R-:W-:Y:S02]  /*16d80*/  F2FP.BF16.F32.PACK_AB R90, R164, R167 ;  /* 0x000000a7a45a723e */ /* 0x000fe400000010ff */
[----:B------:R-:W-:Y:S02]  /*16d90*/  F2FP.BF16.F32.PACK_AB R89, R174, R169 ;  /* 0x000000a9ae59723e */ /* 0x000fe400000010ff */
[----:B------:R-:W-:Y:S02]  /*16da0*/  F2FP.BF16.F32.PACK_AB R88, R182, R171 ;  /* 0x000000abb658723e */ /* 0x000fe400000010ff */
[----:B-1----:R-:W-:-:S02]  /*16db0*/  F2FP.BF16.F32.PACK_AB R87, R162, R155 ;  /* 0x0000009ba257723e */ /* 0x002fc400000010ff */
[----:B------:R-:W-:Y:S02]  /*16dc0*/  F2FP.BF16.F32.PACK_AB R86, R166, R157 ;  /* 0x0000009da656723e */ /* 0x000fe400000010ff */
[----:B------:R-:W-:Y:S02]  /*16dd0*/  F2FP.BF16.F32.PACK_AB R85, R160, R159 ;  /* 0x0000009fa055723e */ /* 0x000fe400000010ff */
[----:B------:R-:W-:Y:S02]  /*16de0*/  F2FP.BF16.F32.PACK_AB R84, R172, R161 ;  /* 0x000000a1ac54723e */ /* 0x000fe400000010ff */
[----:B--2---:R-:W-:Y:S02]  /*16df0*/  LEA R106, P1, R189, UR12, 0x4 ;  /* 0x0000000cbd6a7c11 */ /* 0x004fe4000f8220ff */
        /* <DEDUP_REMOVED lines=9> */
[----:B------:R-:W-:Y:S02]  /*16e90*/  LEA.HI.X R107, R189, UR13, RZ, 0x4, P1 ;  /* 0x0000000dbd6b7c11 */ /* 0x000fe400088f24ff */
[----:B------:R-:W-:-:S02]  /*16ea0*/  F2FP.BF16.F32.PACK_AB R96, R181, R154 ;  /* 0x0000009ab560723e */ /* 0x000fc400000010ff */
[----:B------:R-:W-:Y:S02]  /*16eb0*/  IADD3 R2, R2, UR14, RZ ;  /* 0x0000000e02027c10 */ /* 0x000fe4000fffe0ff */
[----:B------:R-:W-:Y:S01]  /*16ec0*/  SEL R104, RZ, 0x1, P0 ;  /* 0x00000001ff687807 */ /* 0x000fe20000000000 */
[----:B------:R0:W-:Y:S01]  /*16ed0*/  STG.E.128 desc[UR4][R106.64], R96 ;  /* 0x000000606a007986 */ /* 0x0001e2000c101d04 */
[----:B------:R-:W-:-:S13]  /*16ee0*/  ISETP.GE.AND P1, PT, R2, UR15, PT ;  /* 0x0000000f02007c0c */ /* 0x000fda000bf26270 */
[----:B------:R-:W-:Y:S05]  /*16ef0*/  @!P1 BRA `(.L_x_2133) ;  /* 0xfffffe9c00d49947 */ /* 0x000fea000383ffff */
[----:B------:R-:W-:Y:S05]  /*16f00*/  EXIT ;  /* 0x000000000000794d */ /* 0x000fea0003800000 */
.L_x_2132:
[----:B------:R-:W-:Y:S01]  /*16f10*/  IMAD.MOV.U32 R96, RZ, RZ, 0x1 ;  /* 0x00000001ff607424 */ /* 0x000fe200078e00ff */
[----:B------:R-:W-:Y:S01]  /*16f20*/  MOV R97, 0x1f ;  /* 0x0000001f00617802 */ /* 0x000fe20000000f00 */
[----:B------:R-:W-:-:S07]  /*16f30*/  IMAD.MOV.U32 R93, RZ, RZ, -0x1 ;  /* 0xffffffffff5d7424 */ /* 0x000fce00078e00ff */
[----:B------:R-:W-:Y:S05]  /*16f40*/  WARPSYNC.COLLECTIVE R93, `(.L_x_2134) ;  /* 0x000000005d087348 */ /* 0x000fea0003c00000 */
[----:B------:R0:W1:Y:S02]  /*16f50*/  SHFL.BFLY P2, R92, R98, R96, R97 ;  /* 0x0c000060625c7389 */ /* 0x0000640000040061 */
[----:B01----:R-:W-:Y:S01]  /*16f60*/  ENDCOLLECTIVE ;  /* 0x000000000000791b */ /* 0x003fe20003800000 */
.L_x_2134:
[----:B------:R-:W-:Y:S01]  /*16f70*/  HFMA2.MMA R96, -RZ, RZ, 0, 1.1920928955078125e-07 ;  /* 0x00000002ff607435 */ /* 0x000fe200000001ff */
[----:B------:R-:W-:-:S05]  /*16f80*/  MOV R85, R92 ;  /* 0x0000005c00557202 */ /* 0x000fca0000000f00 */
[----:B------:R-:W-:-:S04]  /*16f90*/  FADD.FTZ R86, R98, R85 ;  /* 0x0000005562567221 */ /* 0x000fc80000010000 */
[----:B------:R-:W-:-:S07]  /*16fa0*/  IMAD.MOV.U32 R98, RZ, RZ, R86 ;  /* 0x000000ffff627224 */ /* 0x000fce00078e0056 */
[----:B------:R-:W-:Y:S05]  /*16fb0*/  WARPSYNC.COLLECTIVE R93, `(.L_x_2135) ;  /* 0x000000005d087348 */ /* 0x000fea0003c00000 */
[----:B------:R0:W1:Y:S02]  /*16fc0*/  SHFL.BFLY P2, R92, R98, R96, R97 ;  /* 0x0c000060625c7389 */ /* 0x0000640000040061 */
[----:B01----:R-:W-:Y:S01]  /*16fd0*/  ENDCOLLECTIVE ;  /* 0x000000000000791b */ /* 0x003fe20003800000 */
.L_x_2135:
[----:B------:R-:W-:Y:S02]  /*16fe0*/  IMAD.MOV.U32 R96, RZ, RZ, 0x4 ;  /* 0x00000004ff607424 */ /* 0x000fe400078e00ff */
[----:B------:R-:W-:-:S04]  /*16ff0*/  IMAD.MOV.U32 R85, RZ, RZ, R92 ;  /* 0x000000ffff557224 */ /* 0x000fc800078e005c */
[----:B------:R-:W-:-:S05]  /*17000*/  FADD.FTZ R87, R86, R85 ;  /* 0x0000005556577221 */ /* 0x000fca0000010000 */
[----:B------:R-:W-:-:S07]  /*17010*/  MOV R98, R87 ;  /* 0x0000005700627202 */ /* 0x000fce0000000f00 */
[----:B------:R-:W-:Y:S05]  /*17020*/  WARPSYNC.COLLECTIVE R93, `(.L_x_2136) ;  /* 0x000000005d087348 */ /* 0x000fea0003c00000 */
[----:B------:R0:W1:Y:S02]  /*17030*/  SHFL.BFLY P2, R92, R98, R96, R97 ;  /* 0x0c000060625c7389 */ /* 0x0000640000040061 */
[----:B01----:R-:W-:Y:S01]  /*17040*/  ENDCOLLECTIVE ;  /* 0x000000000000791b */ /* 0x003fe20003800000 */
.L_x_2136:
[----:B------:R-:W-:Y:S01]  /*17050*/  HFMA2.MMA R96, -RZ, RZ, 0, 4.76837158203125e-07 ;  /* 0x00000008ff607435 */ /* 0x000fe200000001ff */
[----:B------:R-:W-:-:S05]  /*17060*/  MOV R84, R92 ;  /* 0x0000005c00547202 */ /* 0x000fca0000000f00 */
[----:B------:R-:W-:-:S04]  /*17070*/  FADD.FTZ R88, R87, R84 ;  /* 0x0000005457587221 */ /* 0x000fc80000010000 */
[----:B------:R-:W-:-:S07]  /*17080*/  IMAD.MOV.U32 R98, RZ, RZ, R88 ;  /* 0x000000ffff627224 */ /* 0x000fce00078e0058 */
[----:B------:R-:W-:Y:S05]  /*17090*/  WARPSYNC.COLLECTIVE R93, `(.L_x_2137) ;  /* 0x000000005d087348 */ /* 0x000fea0003c00000 */
[----:B------:R0:W1:Y:S02]  /*170a0*/  SHFL.BFLY P2, R92, R98, R96, R97 ;  /* 0x0c000060625c7389 */ /* 0x0000640000040061 */
[----:B01----:R-:W-:Y:S01]  /*170b0*/  ENDCOLLECTIVE ;  /* 0x000000000000791b */ /* 0x003fe20003800000 */
.L_x_2137:
[----:B------:R-:W-:Y:S02]  /*170c0*/  IMAD.MOV.U32 R96, RZ, RZ, 0x10 ;  /* 0x00000010ff607424 */ /* 0x000fe400078e00ff */
[----:B------:R-:W-:-:S04]  /*170d0*/  IMAD.MOV.U32 R85, RZ, RZ, R92 ;  /* 0x000000ffff557224 */ /* 0x000fc800078e005c */
[----:B------:R-:W-:-:S05]  /*170e0*/  FADD.FTZ R89, R88, R85 ;  /* 0x0000005558597221 */ /* 0x000fca0000010000 */
[----:B------:R-:W-:-:S07]  /*170f0*/  MOV R98, R89 ;  /* 0x0000005900627202 */ /* 0x000fce0000000f00 */
[----:B------:R-:W-:Y:S05]  /*17100*/  WARPSYNC.COLLECTIVE R93, `(.L_x_2138) ;  /* 0x000000005d087348 */ /* 0x000fea0003c00000 */
[----:B------:R0:W1:Y:S02]  /*17110*/  SHFL.BFLY P2, R92, R98, R96, R97 ;  /* 0x0c000060625c7389 */ /* 0x0000640000040061 */
[----:B01----:R-:W-:Y:S01]  /*17120*/  ENDCOLLECTIVE ;  /* 0x000000000000791b */ /* 0x003fe20003800000 */
.L_x_2138:
[----:B------:R-:W-:Y:S01]  /*17130*/  HFMA2.MMA R96, -RZ, RZ, 0, 5.9604644775390625e-08 ;  /* 0x00000001ff607435 */ /* 0x000fe200000001ff */
[----:B------:R-:W-:-:S05]  /*17140*/  MOV R84, R92 ;  /* 0x0000005c00547202 */ /* 0x000fca0000000f00 */
        /* <DEDUP_REMOVED lines=113> */
[----:B------:R-:W-:-:S04]  /*17860*/  FFMA.FTZ R85, R86, R86, R85 ;  /* 0x0000005656557223 */ /* 0x000fc80000010055 */
[----:B------:R-:W-:-:S07]  /*17870*/  IMAD.MOV.U32 R98, RZ, RZ, R85 ;  /* 0x000000ffff627224 */ /* 0x000fce00078e0055 */
[----:B------:R-:W-:Y:S05]  /*17880*/  WARPSYNC.COLLECTIVE R93, `(.L_x_2139) ;  /* 0x000000005d087348 */ /* 0x000fea0003c00000 */
[----:B------:R0:W1:Y:S02]  /*17890*/  SHFL.BFLY P2, R92, R98, R96, R97 ;  /* 0x0c000060625c7389 */ /* 0x0000640000040061 */
[----:B01----:R-:W-:Y:S01]  /*178a0*/  ENDCOLLECTIVE ;  /* 0x000000000000791b */ /* 0x003fe20003800000 */
.L_x_2139:
[----:B------:R-:W-:Y:S02]  /*178b0*/  IMAD.MOV.U32 R96, RZ, RZ, 0x2 ;  /* 0x00000002ff607424 */ /* 0x000fe400078e00ff */
[----:B------:R-:W-:-:S04]  /*178c0*/  IMAD.MOV.U32 R86, RZ, RZ, R92 ;  /* 0x000000ffff567224 */ /* 0x000fc800078e005c */
[----:B------:R-:W-:-:S05]  /*178d0*/  FADD.FTZ R86, R85, R86 ;  /* 0x0000005655567221 */ /* 0x000fca0000010000 */
[----:B------:R-:W-:-:S07]  /*178e0*/  MOV R98, R86 ;  /* 0x0000005600627202 */ /* 0x000fce0000000f00 */
[----:B------:R-:W-:Y:S05]  /*178f0*/  WARPSYNC.COLLECTIVE R93, `(.L_x_2140) ;  /* 0x000000005d087348 */ /* 0x000fea0003c00000 */
[----:B------:R0:W1:Y:S02]  /*17900*/  SHFL.BFLY P2, R92, R98, R96, R97 ;  /* 0x0c000060625c7389 */ /* 0x0000640000040061 */
[----:B01----:R-:W-:Y:S01]  /*17910*/  ENDCOLLECTIVE ;  /* 0x000000000000791b */ /* 0x003fe20003800000 */
.L_x_2140:
[----:B------:R-:W-:Y:S01]  /*17920*/  HFMA2.MMA R96, -RZ, RZ, 0, 2.384185791015625e-07 ;  /* 0x00000004ff607435 */ /* 0x000fe200000001ff */
[----:B------:R-:W-:-:S05]  /*17930*/  MOV R87, R92 ;  /* 0x0000005c00577202 */ /* 0x000fca0000000f00 */
[----:B------:R-:W-:-:S04]  /*17940*/  FADD.FTZ R87, R86, R87 ;  /* 0x0000005756577221 */ /* 0x000fc80000010000 */
[----:B------:R-:W-:-:S07]  /*17950*/  IMAD.MOV.U32 R98, RZ, RZ, R87 ;  /* 0x000000ffff627224 */ /* 0x000fce00078e0057 */
[----:B------:R-:W-:Y:S05]  /*17960*/  WARPSYNC.COLLECTIVE R93, `(.L_x_2141) ;  /* 0x000000005d087348 */ /* 0x000fea0003c00000 */
[----:B------:R0:W1:Y:S02]  /*17970*/  SHFL.BFLY P2, R92, R98, R96, R97 ;  /* 0x0c000060625c7389 */ /* 0x0000640000040061 */
[----:B01----:R-:W-:Y:S01]  /*17980*/  ENDCOLLECTIVE ;  /* 0x000000000000791b */ /* 0x003fe20003800000 */
.L_x_2141:
[----:B------:R-:W-:Y:S02]  /*17990*/  IMAD.MOV.U32 R96, RZ, RZ, 0x8 ;  /* 0x00000008ff607424 */ /* 0x000fe400078e00ff */
[----:B------:R-:W-:-:S04]  /*179a0*/  IMAD.MOV.U32 R88, RZ, RZ, R92 ;  /* 0x000000ffff587224 */ /* 0x000fc800078e005c */
[----:B------:R-:W-:-:S05]  /*179b0*/  FADD.FTZ R88, R87, R88 ;  /* 0x0000005857587221 */ /* 0x000fca0000010000 */
[----:B------:R-:W-:-:S07]  /*179c0*/  MOV R98, R88 ;  /* 0x0000005800627202 */ /* 0x000fce0000000f00 */
[----:B------:R-:W-:Y:S05]  /*179d0*/  WARPSYNC.COLLECTIVE R93, `(.L_x_2142) ;  /* 0x000000005d087348 */ /* 0x000fea0003c00000 */
[----:B------:R0:W1:Y:S02]  /*179e0*/  SHFL.BFLY P2, R92, R98, R96, R97 ;  /* 0x0c000060625c7389 */ /* 0x0000640000040061 */
[----:B01----:R-:W-:Y:S01]  /*179f0*/  ENDCOLLECTIVE ;  /* 0x000000000000791b */ /* 0x003fe20003800000 */
.L_x_2142:
[----:B------:R-:W-:Y:S01]  /*17a00*/  HFMA2.MMA R96, -RZ, RZ, 0, 9.5367431640625e-07 ;  /* 0x00000010ff607435 */ /* 0x000fe200000001ff */
[----:B------:R-:W-:-:S05]  /*17a10*/  MOV R89, R92 ;  /* 0x0000005c00597202 */ /* 0x000fca0000000f00 */
[----:B------:R-:W-:-:S04]  /*17a20*/  FADD.FTZ R89, R88, R89 ;  /* 0x0000005958597221 */ /* 0x000fc80000010000 */
[----:B------:R-:W-:-:S07]  /*17a30*/  IMAD.MOV.U32 R98, RZ, RZ, R89 ;  /* 0x000000ffff627224 */ /* 0x000fce00078e0059 */
[----:B------:R-:W-:Y:S05]  /*17a40*/  WARPSYNC.COLLECTIVE R93, `(.L_x_2143) ;  /* 0x000000005d087348 */ /* 0x000fea0003c00000 */
[----:B------:R0:W1:Y:S02]  /*17a50*/  SHFL.BFLY P2, R92, R98, R96, R97 ;  /* 0x0c000060625c7389 */ /* 0x0000640000040061 */
[----:B01----:R-:W-:Y:S01]  /*17a60*/  ENDCOLLECTIVE ;  /* 0x000000000000791b */ /* 0x003fe20003800000 */
.L_x_2143:
[----:B------:R-:W-:Y:S05]  /*17a70*/  BRA `(.L_x_2144) ;  /* 0xffffffdc00507947 */ /* 0x000fea000383ffff */
.L_x_2145:
        /* <DEDUP_REMOVED lines=16> */
.L_x_45969:


//--------------------- .text._ZN10layer_norm13ln_fwd_kernelINS_13Kernel_traitsI13__nv_bfloat16S2_S2_S2_fjLj7168ELj1ELj1ELj4ELj16ENS_18Kernel_traits_baseILj7168ES2_S2_S2_S2_fjLj128EEEEELb1ELb0ELb1ELb0EEEvNS_9FwdParamsE --------------------------
	.section	.text._ZN10layer_norm13ln_fwd_kernelINS_13Kernel_traitsI13__nv_bfloat16S2_S2_S2_fjLj7168ELj1ELj1ELj4ELj16ENS_18Kernel_traits_baseILj7168ES2_S2_S2_S2_fjLj128EEEEELb1ELb0ELb1ELb0EEEvNS_9FwdParamsE,"ax",@progbits
	.align	128
        .global         _ZN10layer_norm13ln_fwd_kernelINS_13Kernel_traitsI13__nv_bfloat16S2_S2_S2_fjLj7168ELj1ELj1ELj4ELj16ENS_18Kernel_traits_baseILj7168ES2_S2_S2_S2_fjLj128EEEEELb1ELb0ELb1ELb0EEEvNS_9FwdParamsE
        .type           _ZN10layer_norm13ln_fwd_kernelINS_13Kernel_traitsI13__nv_bfloat16S2_S2_S2_fjLj7168ELj1ELj1ELj4ELj16ENS_18Kernel_traits_baseILj7168ES2_S2_S2_S2_fjLj128EEEEELb1ELb0ELb1ELb0EEEvNS_9FwdParamsE,@function
        .size           _ZN10layer_norm13ln_fwd_kernelINS_13Kernel_traitsI13__nv_bfloat16S2_S2_S2_fjLj7168ELj1ELj1ELj4ELj16ENS_18Kernel_traits_baseILj7168ES2_S2_S2_S2_fjLj128EEEEELb1ELb0ELb1ELb0EEEvNS_9FwdParamsE,(.L_x_45970 - _ZN10layer_norm13ln_fwd_kernelINS_13Kernel_traitsI13__nv_bfloat16S2_S2_S2_fjLj7168ELj1ELj1ELj4ELj16ENS_18Kernel_traits_baseILj7168ES2_S2_S2_S2_fjLj128EEEEELb1ELb0ELb1ELb0EEEvNS_9FwdParamsE)
        .other          _ZN10layer_norm13ln_fwd_kernelINS_13Kernel_traitsI13__nv_bfloat16S2_S2_S2_fjLj7168ELj1ELj1ELj4ELj16ENS_18Kernel_traits_baseILj7168ES2_S2_S2_S2_fjLj128EEEEELb1ELb0ELb1ELb0EEEvNS_9FwdParamsE,@"STO_CUDA_ENTRY STV_DEFAULT"
_ZN10layer_norm13ln_fwd_kernelINS_13Kernel_traitsI13__nv_bfloat16S2_S2_S2_fjLj7168ELj1ELj1ELj4ELj16ENS_18Kernel_traits_baseILj7168ES2_S2_S2_S2_fjLj128EEEEELb1ELb0ELb1ELb0EEEvNS_9FwdParamsE:
.text._ZN10layer_norm13ln_fwd_kernelINS_13Kernel_traitsI13__nv_bfloat16S2_S2_S2_fjLj7168ELj1ELj1ELj4ELj16ENS_18Kernel_traits_baseILj7168ES2_S2_S2_S2_fjLj128EEEEELb1ELb0ELb1ELb0EEEvNS_9FwdParamsE:
[----:B------:R-:W-:Y:S08]  /*0000*/  LDC R1, c[0x0][0x28] ;  /* 0x00000a00ff017b82 */ /* 0x000ff00000000800 */
[----:B------:R-:W0:Y:S01]  /*0010*/  LDC R154, c[0x0][0x2e8] ;  /* 0x0000ba00ff9a7b82 */ /* 0x000e220000000800 */
[----:B------:R-:W-:Y:S01]  /*0020*/  ULDC.U8 UR4, c[0x0][0x2f4] ;  /* 0x0000bd0000047ab9 */ /* 0x000fe20000000000 */
[----:B------:R-:W-:Y:S01]  /*0030*/  ULDC.64 UR6, c[0x0][0x208] ;  /* 0x0000820000067ab9 */ /* 0x000fe20000000a00 */
[----:B------:R-:W-:Y:S01]  /*0040*/  ISETP.NE.AND P0, PT, RZ, UR4, PT ;  /* 0x00000004ff007c0c */ /* 0x000fe2000bf05270 */
[----:B------:R-:W-:-:S02]  /*0050*/  ULDC.64 UR4, c[0x0][0x2e0] ;  /* 0x0000b80000047ab9 */ /* 0x000fc40000000a00 */
[----:B------:R-:W-:Y:S02]  /*0060*/  IMAD.U32 R2, RZ, RZ, UR4 ;  /* 0x00000004ff027e24 */ /* 0x000fe4000f8e00ff */
[----:B------:R-:W1:Y:S01]  /*0070*/  LDC R155, c[0x0][0x2ec] ;  /* 0x0000bb00ff9b7b82 */ /* 0x000e620000000800 */
[----:B------:R-:W-:-:S07]  /*0080*/  IMAD.U32 R3, RZ, RZ, UR5 ;  /* 0x00000005ff037e24 */ /* 0x000fce000f8e00ff */
[----:B------:R-:W2:Y:S01]  /*0090*/  @P0 LDG.E.64 R2, desc[UR6][R2.64] ;  /* 0x0000000602020981 */ /* 0x000ea2000c1e1b00 */
[----:B------:R-:W3:Y:S01]  /*00a0*/  @P0 LDC R7, c[0x0][0x2f0] ;  /* 0x0000bc00ff070b82 */ /* 0x000ee20000000800 */
[----:B0-----:R-:W-:Y:S01]  /*00b0*/  @P0 MOV R4, R154 ;  /* 0x0000009a00040202 */ /* 0x001fe20000000f00 */
[----:B------:R-:W0:Y:S06]  /*00c0*/  S2R R72, SR_TID.X ;  /* 0x0000000000487919 */ /* 0x000e2c0000002100 */
[----:B------:R-:W0:Y:S01]  /*00d0*/  S2UR UR8, SR_CTAID.X ;  /* 0x00000000000879c3 */ /* 0x000e220000002500 */
[----:B-1----:R-:W-:-:S07]  /*00e0*/  @P0 IMAD.MOV.U32 R5, RZ, RZ, R155 ;  /* 0x000000ffff050224 */ /* 0x002fce00078e009b */
[----:B------:R-:W0:Y:S01]  /*00f0*/  LDC R59, c[0x0][RZ] ;  /* 0x00000000ff3b7b82 */ /* 0x000e220000000800 */
[----:B------:R-:W3:Y:S07]  /*0100*/  @P0 LDG.E.64 R4, desc[UR6][R4.64] ;  /* 0x0000000604040981 */ /* 0x000eee000c1e1b00 */
[----:B------:R-:W1:Y:S01]  /*0110*/  LDC R75, c[0x0][0x218] ;  /* 0x00008600ff4b7b82 */ /* 0x000e620000000800 */
[----:B0-----:R-:W-:Y:S01]  /*0120*/  IMAD R59, R59, UR8, R72 ;  /* 0x000000083b3b7c24 */ /* 0x001fe2000f8e0248 */
[----:B------:R-:W-:-:S04]  /*0130*/  LOP3.LUT R56, R72, 0x7f, RZ, 0xc0, !PT ;  /* 0x0000007f48387812 */ /* 0x000fc800078ec0ff */
[----:B------:R-:W-:Y:S02]  /*0140*/  MOV R51, R56 ;  /* 0x0000003800337202 */ /* 0x000fe40000000f00 */
[----:B-1----:R-:W-:-:S04]  /*0150*/  SHF.R.S32.HI R0, RZ, 0x1f, R75 ;  /* 0x0000001fff007819 */ /* 0x002fc8000001144b */
[----:B------:R-:W-:Y:S02]  /*0160*/  LEA.HI R75, R0, R75, RZ, 0x3 ;  /* 0x0000004b004b7211 */ /* 0x000fe400078f18ff */
[----:B------:R-:W-:-:S04]  /*0170*/  LOP3.LUT R0, R51, 0x7f, RZ, 0x3c, !PT ;  /* 0x0000007f33007812 */ /* 0x000fc800078e3cff */
[----:B------:R-:W-:-:S04]  /*0180*/  LEA.HI.SX32 R55, R75, R0, 0x1d ;  /* 0x000000004b377211 */ /* 0x000fc800078feaff */
[C---:B------:R-:W-:Y:S02]  /*0190*/  ISETP.GE.U32.AND P6, PT, R55.reuse, 0x100, PT ;  /* 0x000001003700780c */ /* 0x040fe40003fc6070 */
[----:B------:R-:W-:Y:S02]  /*01a0*/  ISETP.GE.U32.AND P5, PT, R55, 0x180, PT ;  /* 0x000001803700780c */ /* 0x000fe40003fa6070 */
[----:B------:R-:W-:Y:S02]  /*01b0*/  LOP3.LUT R53, R53, 0xfffffeff, RZ, 0xc0, !PT ;  /* 0xfffffeff35357812 */ /* 0x000fe400078ec0ff */
[----:B------:R-:W-:-:S07]  /*01c0*/  ISETP.GE.U32.AND P4, PT, R55, 0x200, PT ;  /* 0x000002003700780c */ /* 0x000fce0003f86070 */
[----:B------:R-:W-:-:S04]  /*01d0*/  @P6 LOP3.LUT R53, R53, 0x100, RZ, 0xfc, !PT ;  /* 0x0000010035356812 */ /* 0x000fc800078efcff */
[----:B------:R-:W-:-:S04]  /*01e0*/  LOP3.LUT R53, R53, 0xffffff7f, RZ, 0xc0, !PT ;  /* 0xffffff7f35357812 */ /* 0x000fc800078ec0ff */
[----:B------:R-:W-:Y:S02]  /*01f0*/  @P5 LOP3.LUT R53, R53, 0x80, RZ, 0xfc, !PT ;  /* 0x0000008035355812 */ /* 0x000fe400078efcff */
[----:B------:R-:W-:Y:S02]  /*0200*/  ISETP.GE.U32.AND P3, PT, R55, 0x280, PT ;  /* 0x000002803700780c */ /* 0x000fe40003f66070 */
[----:B------:R-:W-:-:S04]  /*0210*/  LOP3.LUT R53, R53, 0xffffffbf, RZ, 0xc0, !PT ;  /* 0xffffffbf35357812 */ /* 0x000fc800078ec0ff */
[----:B------:R-:W-:Y:S01]  /*0220*/  @P4 LOP3.LUT R53, R53, 0x40, RZ, 0xfc, !PT ;  /* 0x0000004035354812 */ /* 0x000fe200078efcff */
[----:B------:R-:W-:Y:S01]  /*0230*/  BSSY B0, `(.L_x_2146) ;  /* 0x0000049000007945 */ /* 0x000fe20003800000 */
[----:B------:R-:W-:Y:S02]  /*0240*/  LEA.HI R54, R72, UR8, RZ, 0x19 ;  /* 0x0000000848367c11 */ /* 0x000fe4000f8fc8ff */
[----:B------:R-:W-:-:S04]  /*0250*/  LOP3.LUT R53, R53, 0xffffffdf, RZ, 0xc0, !PT ;  /* 0xffffffdf35357812 */ /* 0x000fc800078ec0ff */
[----:B------:R-:W-:Y:S02]  /*0260*/  @P3 LOP3.LUT R53, R53, 0x20, RZ, 0xfc, !PT ;  /* 0x0000002035353812 */ /* 0x000fe400078efcff */
[----:B--2---:R-:W-:Y:S02]  /*0270*/  @P0 R2UR UR4, R2 ;  /* 0x00000000020402ca */ /* 0x004fe400000e0000 */
[----:B------:R-:W-:Y:S02]  /*0280*/  @P0 R2UR UR5, R3 ;  /* 0x00000000030502ca */ /* 0x000fe400000e0000 */
[----:B---3--:R-:W-:-:S05]  /*0290*/  @P0 IADD3 R154, P1, R4, R7, RZ ;  /* 0x00000007049a0210 */ /* 0x008fca0007f3e0ff */
[----:B------:R-:W-:-:S05]  /*02a0*/  @P0 IMAD.X R155, RZ, RZ, R5, P1 ;  /* 0x000000ffff9b0224 */ /* 0x000fca00008e0605 */
[--C-:B------:R-:W-:Y:S01]  /*02b0*/  SHF.R.U64 R58, R154, 0x2, R155.reuse ;  /* 0x000000029a3a7819 */ /* 0x100fe2000000129b */
[----:B------:R-:W-:Y:S01]  /*02c0*/  IMAD.WIDE.U32 R4, R59, -0x326172a9, RZ ;  /* 0xcd9e8d573b047825 */ /* 0x000fe200078e00ff */
[----:B------:R-:W-:-:S03]  /*02d0*/  SHF.R.U32.HI R57, RZ, 0x2, R155 ;  /* 0x00000002ff397819 */ /* 0x000fc6000001169b */
[----:B------:R-:W-:Y:S01]  /*02e0*/  IMAD.WIDE.U32 R2, R58, -0x2daee0ad, RZ ;  /* 0xd2511f533a027825 */ /* 0x000fe200078e00ff */
[----:B------:R-:W-:Y:S01]  /*02f0*/  LOP3.LUT R6, R5, UR4, R57, 0x96, !PT ;  /* 0x0000000405067c12 */ /* 0x000fe2000f8e9639 */
[----:B------:R-:W-:-:S03]  /*0300*/  UIADD3 UR17, UR5, -0x4498517b, URZ ;  /* 0xbb67ae8505117890 */ /* 0x000fc6000fffe03f */
[----:B------:R-:W-:Y:S01]  /*0310*/  LOP3.LUT R8, R3, UR5, RZ, 0x3c, !PT ;  /* 0x0000000503087c12 */ /* 0x000fe2000f8e3cff */
[----:B------:R-:W-:Y:S01]  /*0320*/  IMAD.WIDE.U32 R6, R6, -0x2daee0ad, RZ ;  /* 0xd2511f5306067825 */ /* 0x000fe200078e00ff */
[----:B------:R-:W-:-:S03]  /*0330*/  UIADD3 UR16, UR4, -0x61c88647, URZ ;  /* 0x9e3779b904107890 */ /* 0x000fc6000fffe03f */
[----:B------:R-:W-:Y:S01]  /*0340*/  IMAD.WIDE.U32 R8, R8, -0x326172a9, RZ ;  /* 0xcd9e8d5708087825 */ /* 0x000fe200078e00ff */
[----:B------:R-:W-:Y:S01]  /*0350*/  LOP3.LUT R5, R7, UR17, R2, 0x96, !PT ;  /* 0x0000001107057c12 */ /* 0x000fe2000f8e9602 */
[----:B------:R-:W-:-:S03]  /*0360*/  UIADD3 UR18, UR4, 0x3c6ef372, URZ ;  /* 0x3c6ef37204127890 */ /* 0x000fc6000fffe03f */
[----:B------:R-:W-:Y:S01]  /*0370*/  LOP3.LUT R2, R9, UR16, R4, 0x96, !PT ;  /* 0x0000001009027c12 */ /* 0x000fe2000f8e9604 */
[----:B------:R-:W-:Y:S01]  /*0380*/  IMAD.WIDE.U32 R4, R5, -0x326172a9, RZ ;  /* 0xcd9e8d5705047825 */ /* 0x000fe200078e00ff */
[----:B------:R-:W-:-:S03]  /*0390*/  UIADD3 UR19, UR5, 0x76cf5d0a, URZ ;  /* 0x76cf5d0a05137890 */ /* 0x000fc6000fffe03f */
[----:B------:R-:W-:Y:S01]  /*03a0*/  IMAD.WIDE.U32 R2, R2, -0x2daee0ad, RZ ;  /* 0xd2511f5302027825 */ /* 0x000fe200078e00ff */
[----:B------:R-:W-:Y:S01]  /*03b0*/  LOP3.LUT R7, R5, UR18, R8, 0x96, !PT ;  /* 0x0000001205077c12 */ /* 0x000fe2000f8e9608 */
[----:B------:R-:W-:-:S03]  /*03c0*/  UIADD3 UR21, UR5, 0x32370b8f, URZ ;  /* 0x32370b8f05157890 */ /* 0x000fc6000fffe03f */
[----:B------:R-:W-:Y:S01]  /*03d0*/  LOP3.LUT R8, R3, UR19, R6, 0x96, !PT ;  /* 0x0000001303087c12 */ /* 0x000fe2000f8e9606 */
[----:B------:R-:W-:Y:S01]  /*03e0*/  IMAD.WIDE.U32 R6, R7, -0x2daee0ad, RZ ;  /* 0xd2511f5307067825 */ /* 0x000fe200078e00ff */
[----:B------:R-:W-:-:S03]  /*03f0*/  UIADD3 UR20, UR4, -0x255992d5, URZ ;  /* 0xdaa66d2b04147890 */ /* 0x000fc6000fffe03f */
        /* <DEDUP_REMOVED lines=8> */
[----:B------:R-:W-:-:S03]  /*0480*/  UIADD3 UR25, UR5, -0x56f99767, URZ ;  /* 0xa906689905197890 */ /* 0x000fc6000fffe03f */
[----:B------:R-:W-:Y:S01]  /*0490*/  LOP3.LUT R8, R3, UR23, R6, 0x96, !PT ;  /* 0x0000001703087c12 */ /* 0x000fe2000f8e9606 */
[----:B------:R-:W-:Y:S01]  /*04a0*/  UIADD3 UR24, UR4, 0x1715609d, URZ ;  /* 0x1715609d04187890 */ /* 0x000fe2000fffe03f */
[----:B------:R-:W-:Y:S01]  /*04b0*/  IMAD.WIDE.U32 R6, R7, -0x2daee0ad, RZ ;  /* 0xd2511f5307067825 */ /* 0x000fe200078e00ff */
[----:B------:R-:W-:-:S03]  /*04c0*/  LOP3.LUT P0, RZ, R55, 0xffffff80, RZ, 0xc0, !PT ;  /* 0xffffff8037ff7812 */ /* 0x000fc6000780c0ff */
[----:B------:R-:W-:Y:S01]  /*04d0*/  IMAD.WIDE.U32 R8, R8, -0x326172a9, RZ ;  /* 0xcd9e8d5708087825 */ /* 0x000fe200078e00ff */
[----:B------:R-:W-:-:S04]  /*04e0*/  LOP3.LUT R44, R7, UR25, R2, 0x96, !PT ;  /* 0x00000019072c7c12 */ /* 0x000fc8000f8e9602 */
[----:B------:R-:W-:Y:S01]  /*04f0*/  LOP3.LUT R2, R9, UR24, R4, 0x96, !PT ;  /* 0x0000001809027c12 */ /* 0x000fe2000f8e9604 */
[----:B------:R-:W-:Y:S01]  /*0500*/  UIADD3 UR26, UR4, -0x4ab325aa, URZ ;  /* 0xb54cda56041a7890 */ /* 0x000fe2000fffe03f */
[----:B------:R-:W-:Y:S01]  /*0510*/  IMAD.WIDE.U32 R44, R44, -0x326172a9, RZ ;  /* 0xcd9e8d572c2c7825 */ /* 0x000fe200078e00ff */
[----:B------:R-:W-:-:S03]  /*0520*/  UIADD3 UR27, UR5, 0x646e171e, URZ ;  /* 0x646e171e051b7890 */ /* 0x000fc6000fffe03f */
[----:B------:R-:W-:Y:S01]  /*0530*/  IMAD.WIDE.U32 R2, R2, -0x2daee0ad, RZ ;  /* 0xd2511f5302027825 */ /* 0x000fe200078e00ff */
[----:B------:R-:W-:Y:S02]  /*0540*/  UIADD3 UR28, UR4, 0x5384540f, URZ ;  /* 0x5384540f041c7890 */ /* 0x000fe4000fffe03f */
[----:B------:R-:W-:Y:S02]  /*0550*/  UIADD3 UR29, UR5, 0x1fd5c5a3, URZ ;  /* 0x1fd5c5a3051d7890 */ /* 0x000fe4000fffe03f */
[----:B------:R-:W-:Y:S02]  /*0560*/  UIADD3 UR30, UR4, -0xe443238, URZ ;  /* 0xf1bbcdc8041e7890 */ /* 0x000fe4000fffe03f */
[----:B------:R-:W-:Y:S02]  /*0570*/  UIADD3 UR31, UR5, -0x24c28bd8, URZ ;  /* 0xdb3d7428051f7890 */ /* 0x000fe4000fffe03f */
[----:B------:R-:W-:Y:S01]  /*0580*/  UIADD3 UR32, UR4, -0x700cb87f, URZ ;  /* 0x8ff3478104207890 */ /* 0x000fe2000fffe03f */
[----:B------:R-:W-:-:S02]  /*0590*/  LOP3.LUT R0, R45, UR26, R8, 0x96, !PT ;  /* 0x0000001a2d007c12 */ /* 0x000fc4000f8e9608 */
[----:B------:R-:W-:Y:S01]  /*05a0*/  LOP3.LUT R48, R3, UR27, R6, 0x96, !PT ;  /* 0x0000001b03307c12 */ /* 0x000fe2000f8e9606 */
[----:B------:R-:W-:Y:S08]  /*05b0*/  @!P0 BRA `(.L_x_2147) ;  /* 0x0000000000408947 */ /* 0x000ff00003800000 */
        /* <DEDUP_REMOVED lines=16> */
.L_x_2147:
[----:B------:R-:W-:Y:S05]  /*06c0*/  BSYNC B0 ;  /* 0x0000000000007941 */ /* 0x000fea0003800000 */
.L_x_2146:
        /* <DEDUP_REMOVED lines=18> */
.L_x_2149:
[----:B------:R-:W-:Y:S05]  /*07f0*/  BSYNC B0 ;  /* 0x0000000000007941 */ /* 0x000fea0003800000 */
.L_x_2148:
        /* <DEDUP_REMOVED lines=18> */
.L_x_2151:
[----:B------:R-:W-:Y:S05]  /*0920*/  BSYNC B0 ;  /* 0x0000000000007941 */ /* 0x000fea0003800000 */
.L_x_2150:
        /* <DEDUP_REMOVED lines=18> */
.L_x_2153:
[----:B------:R-:W-:Y:S05]  /*0a50*/  BSYNC B0 ;  /* 0x0000000000007941 */ /* 0x000fea0003800000 */
.L_x_2152:
[----:B------:R-:W-:Y:S04]  /*0a60*/  BSSY B0, `(.L_x_2154) ;  /* 0x0000012000007945 */ /* 0x000fe80003800000 */
[----:B------:R-:W-:Y:S05]  /*0a70*/  @!P3 BRA `(.L_x_2155) ;  /* 0x000000000040b947 */ /* 0x000fea0003800000 */
        /* <DEDUP_REMOVED lines=16> */
.L_x_2155:
[----:B------:R-:W-:Y:S05]  /*0b80*/  BSYNC B0 ;  /* 0x0000000000007941 */ /* 0x000fea0003800000 */
.L_x_2154:
[----:B------:R-:W-:Y:S01]  /*0b90*/  ISETP.GE.U32.AND P1, PT, R55, 0x300, PT ;  /* 0x000003003700780c */ /* 0x000fe20003f26070 */
[----:B------:R-:W-:Y:S01]  /*0ba0*/  IMAD.WIDE.U32 R46, R0, -0x2daee0ad, RZ ;  /* 0xd2511f53002e7825 */ /* 0x000fe200078e00ff */
[----:B------:R-:W-:Y:S01]  /*0bb0*/  LOP3.LUT R53, R53, 0xffffffef, RZ, 0xc0, !PT ;  /* 0xffffffef35357812 */ /* 0x000fe200078ec0ff */
[----:B------:R-:W-:Y:S02]  /*0bc0*/  BSSY B0, `(.L_x_2156) ;  /* 0x0000016000007945 */ /* 0x000fe40003800000 */
[----:B------:R-:W-:Y:S01]  /*0bd0*/  IMAD.WIDE.U32 R48, R48, -0x326172a9, RZ ;  /* 0xcd9e8d5730307825 */ /* 0x000fe200078e00ff */
[----:B------:R-:W-:-:S04]  /*0be0*/  LOP3.LUT R134, R47, UR29, R2, 0x96, !PT ;  /* 0x0000001d2f867c12 */ /* 0x000fc8000f8e9602 */
[----:B------:R-:W-:-:S03]  /*0bf0*/  LOP3.LUT R132, R49, UR28, R44, 0x96, !PT ;  /* 0x0000001c31847c12 */ /* 0x000fc6000f8e962c */
        /* <DEDUP_REMOVED lines=11> */
[----:B------:R-:W-:Y:S01]  /*0cb0*/  VIADD R51, R51, 0x80 ;  /* 0x0000008033337836 */ /* 0x000fe20000000000 */
[----:B------:R-:W-:Y:S02]  /*0cc0*/  @!P1 CS2R R68, SRZ ;  /* 0x0000000000449805 */ /* 0x000fe4000001ff00 */
[----:B------:R-:W-:Y:S02]  /*0cd0*/  @!P1 CS2R R70, SRZ ;  /* 0x0000000000469805 */ /* 0x000fe4000001ff00 */
[----:B--2---:R-:W-:-:S02]  /*0ce0*/  PRMT R100, R76, 0x7632, R100 ;  /* 0x000076324c647816 */ /* 0x004fc40000000064 */
[----:B------:R-:W-:Y:S02]  /*0cf0*/  PRMT R101, R77, 0x7632, R101 ;  /* 0x000076324d657816 */ /* 0x000fe40000000065 */
[----:B------:R-:W-:Y:S02]  /*0d00*/  PRMT R102, R78, 0x7632, R102 ;  /* 0x000076324e667816 */ /* 0x000fe40000000066 */
[----:B0-----:R-:W-:-:S07]  /*0d10*/  PRMT R103, R79, 0x7632, R103 ;  /* 0x000076324f677816 */ /* 0x001fce0000000067 */
.L_x_2157:
[----:B------:R-:W-:Y:S05]  /*0d20*/  BSYNC B0 ;  /* 0x0000000000007941 */ /* 0x000fea0003800000 */
.L_x_2156:
[----:B------:R-:W-:Y:S01]  /*0d30*/  ISETP.GE.U32.AND P1, PT, R55, 0x380, PT ;  /* 0x000003803700780c */ /* 0x000fe20003f26070 */
[----:B------:R-:W-:Y:S01]  /*0d40*/  IMAD.HI.U32 R3, R134, -0x326172a9, RZ ;  /* 0xcd9e8d5786037827 */ /* 0x000fe200078e00ff */
[----:B------:R-:W-:Y:S01]  /*0d50*/  LOP3.LUT R53, R53, 0xfffffffb, RZ, 0xc0, !PT ;  /* 0xfffffffb35357812 */ /* 0x000fe200078ec0ff */
[----:B------:R-:W-:Y:S01]  /*0d60*/  UIADD3 UR33, UR5, -0x695add53, URZ ;  /* 0x96a522ad05217890 */ /* 0x000fe2000fffe03f */
[----:B------:R-:W-:Y:S01]  /*0d70*/  BSSY B0, `(.L_x_2158) ;  /* 0x0000010000007945 */ /* 0x000fe20003800000 */
[----:B------:R-:W-:Y:S01]  /*0d80*/  IMAD.HI.U32 R45, R132, -0x2daee0ad, RZ ;  /* 0xd2511f53842d7827 */ /* 0x000fe200078e00ff */
[----:B------:R-:W-:-:S07]  /*0d90*/  LOP3.LUT R156, R3, UR30, R48, 0x96, !PT ;  /* 0x0000001e039c7c12 */ /* 0x000fce000f8e9630 */
        /* <DEDUP_REMOVED lines=13> */
.L_x_2159:
[----:B------:R-:W-:Y:S05]  /*0e70*/  BSYNC B0 ;  /* 0x0000000000007941 */ /* 0x000fea0003800000 */
.L_x_2158:
[----:B------:R-:W-:Y:S01]  /*0e80*/  ULDC UR8, c[0x0][0x214] ;  /* 0x0000850000087ab9 */ /* 0x000fe20000000800 */
[----:B------:R-:W-:Y:S02]  /*0e90*/  LOP3.LUT R158, R45, UR31, R46, 0x96, !PT ;  /* 0x0000001f2d9e7c12 */ /* 0x000fe4000f8e962e */
[----:B------:R-:W-:-:S13]  /*0ea0*/  ISETP.GE.AND P1, PT, R54, UR8, PT ;  /* 0x0000000836007c0c */ /* 0x000fda000bf26270 */
[----:B------:R-:W-:Y:S05]  /*0eb0*/  @P1 EXIT ;  /* 0x000000000000194d */ /* 0x000fea0003800000 */
[----:B------:R-:W-:Y:S01]  /*0ec0*/  IMAD.U32 R47, R36, 0x10000, RZ ;  /* 0x00010000242f7824 */ /* 0x000fe200078e00ff */
[----:B------:R-:W-:Y:S01]  /*0ed0*/  SHF.L.U32 R44, R33, 0x10, RZ ;  /* 0x00000010212c7819 */ /* 0x000fe200000006ff */
[----:B------:R-:W-:Y:S01]  /*0ee0*/  IMAD.U32 R49, R42, 0x10000, RZ ;  /* 0x000100002a317824 */ /* 0x000fe200078e00ff */
[----:B------:R-:W-:Y:S01]  /*0ef0*/  SHF.L.U32 R33, R26, 0x10, RZ ;  /* 0x000000101a217819 */ /* 0x000fe200000006ff */
[----:B------:R-:W-:Y:S01]  /*0f00*/  IMAD.U32 R36, R25, 0x10000, RZ ;  /* 0x0001000019247824 */ /* 0x000fe200078e00ff */
[----:B-----5:R-:W-:Y:S01]  /*0f10*/  PRMT R107, R23, 0x7632, R107 ;  /* 0x00007632176b7816 */ /* 0x020fe2000000006b */
[----:B------:R-:W-:Y:S01]  /*0f20*/  IMAD.U32 R42, R35, 0x10000, RZ ;  /* 0x00010000232a7824 */ /* 0x000fe200078e00ff */
[----:B------:R-:W-:Y:S01]  /*0f30*/  SHF.L.U32 R25, R23, 0x10, RZ ;  /* 0x0000001017197819 */ /* 0x000fe200000006ff */
[----:B------:R-:W-:Y:S01]  /*0f40*/  IMAD.U32 R35, R24, 0x10000, RZ ;  /* 0x0001000018237824 */ /* 0x000fe200078e00ff */
[C---:B------:R-:W-:Y:S01]  /*0f50*/  PRMT R106, R22.reuse, 0x7632, R106 ;  /* 0x00007632166a7816 */ /* 0x040fe2000000006a */
[----:B------:R-:W-:Y:S01]  /*0f60*/  IMAD.U32 R26, R22, 0x10000, RZ ;  /* 0x00010000161a7824 */ /* 0x000fe200078e00ff */
[C---:B------:R-:W-:Y:S01]  /*0f70*/  PRMT R109, R17.reuse, 0x7632, R109 ;  /* 0x00007632116d7816 */ /* 0x040fe2000000006d */
[----:B------:R-:W-:Y:S01]  /*0f80*/  IMAD.U32 R23, R17, 0x10000, RZ ;  /* 0x0001000011177824 */ /* 0x000fe200078e00ff */
[----:B------:R-:W-:Y:S01]  /*0f90*/  PRMT R108, R16, 0x7632, R108 ;  /* 0x00007632106c7816 */ /* 0x000fe2000000006c */
[----:B------:R-:W-:Y:S01]  /*0fa0*/  IMAD.U32 R46, R39, 0x10000, RZ ;  /* 0x00010000272e7824 */ /* 0x000fe200078e00ff */
[----:B------:R-:W-:Y:S01]  /*0fb0*/  PRMT R110, R18, 0x7632, R110 ;  /* 0x00007632126e7816 */ /* 0x000fe2000000006e */
[----:B------:R-:W-:Y:S01]  /*0fc0*/  IMAD.U32 R24, R16, 0x10000, RZ ;  /* 0x0001000010187824 */ /* 0x000fe200078e00ff */
[----:B------:R-:W-:Y:S01]  /*0fd0*/  SHF.L.U32 R22, R18, 0x10, RZ ;  /* 0x0000001012167819 */ /* 0x000fe200000006ff */
[C---:B------:R-:W-:Y:S01]  /*0fe0*/  IMAD.U32 R17, R15.reuse, 0x10000, RZ ;  /* 0x000100000f117824 */ /* 0x040fe200078e00ff */
[----:B------:R-:W-:Y:S01]  /*0ff0*/  PRMT R115, R15, 0x7632, R115 ;  /* 0x000076320f737816 */ /* 0x000fe20000000073 */
[----:B------:R-:W-:Y:S01]  /*1000*/  IMAD.U32 R18, R14, 0x10000, RZ ;  /* 0x000100000e127824 */ /* 0x000fe200078e00ff */
[----:B------:R-:W-:Y:S01]  /*1010*/  SHF.L.U32 R39, R28, 0x10, RZ ;  /* 0x000000101c277819 */ /* 0x000fe200000006ff */
[C---:B------:R-:W-:Y:S01]  /*1020*/  IMAD.U32 R15, R9.reuse, 0x10000, RZ ;  /* 0x00010000090f7824 */ /* 0x040fe200078e00ff */
[----:B------:R-:W-:Y:S01]  /*1030*/  PRMT R114, R14, 0x7632, R114 ;  /* 0x000076320e727816 */ /* 0x000fe20000000072 */
[----:B------:R-:W-:Y:S01]  /*1040*/  IMAD.U32 R14, R10, 0x10000, RZ ;  /* 0x000100000a0e7824 */ /* 0x000fe200078e00ff */
[----:B------:R-:W-:Y:S01]  /*1050*/  PRMT R116, R8, 0x7632, R116 ;  /* 0x0000763208747816 */ /* 0x000fe20000000074 */
[----:B------:R-:W-:Y:S01]  /*1060*/  IMAD.U32 R73, R60, 0x10000, RZ ;  /* 0x000100003c497824 */ /* 0x000fe200078e00ff */
[----:B------:R-:W-:Y:S01]  /*1070*/  SHF.L.U32 R16, R8, 0x10, RZ ;  /* 0x0000001008107819 */ /* 0x000fe200000006ff */
[----:B------:R-:W-:Y:S01]  /*1080*/  IMAD.U32 R8, R68, 0x10000, RZ ;  /* 0x0001000044087824 */ /* 0x000fe200078e00ff */
[----:B------:R-:W-:Y:S01]  /*1090*/  PRMT R117, R9, 0x7632, R117 ;  /* 0x0000763209757816 */ /* 0x000fe20000000075 */
[----:B------:R-:W-:Y:S01]  /*10a0*/  IMAD.U32 R9, R7, 0x10000, RZ ;  /* 0x0001000007097824 */ /* 0x000fe200078e00ff */
[C---:B------:R-:W-:Y:S01]  /*10b0*/  PRMT R104, R20.reuse, 0x7632, R104 ;  /* 0x0000763214687816 */ /* 0x040fe20000000068 */
[----:B------:R-:W-:Y:S01]  /*10c0*/  IMAD.U32 R74, R61, 0x10000, RZ ;  /* 0x000100003d4a7824 */ /* 0x000fe200078e00ff */
[----:B------:R-:W-:Y:S01]  /*10d0*/  SHF.L.U32 R28, R20, 0x10, RZ ;  /* 0x00000010141c7819 */ /* 0x000fe200000006ff */
        /* <DEDUP_REMOVED lines=11> */
[C---:B------:R-:W-:Y:S01]  /*1190*/  PRMT R122, R6.reuse, 0x7632, R122 ;  /* 0x00007632067a7816 */ /* 0x040fe2000000007a */
[----:B------:R-:W-:Y:S01]  /*11a0*/  IMAD.U32 R52, R41, 0x10000, RZ ;  /* 0x0001000029347824 */ /* 0x000fe200078e00ff */
[----:B------:R-:W-:Y:S01]  /*11b0*/  SHF.L.U32 R10, R6, 0x10, RZ ;  /* 0x00000010060a7819 */ /* 0x000fe200000006ff */
[----:B------:R-:W-:Y:S01]  /*11c0*/  IMAD.U32 R6, R70, 0x10000, RZ ;  /* 0x0001000046067824 */ /* 0x000fe200078e00ff */
[C---:B------:R-:W-:Y:S01]  /*11d0*/  PRMT R68, R69.reuse, 0x7632, R68 ;  /* 0x0000763245447816 */ /* 0x040fe20000000044 */
[----:B------:R-:W-:Y:S01]  /*11e0*/  IMAD.U32 R41, R34, 0x10000, RZ ;  /* 0x0001000022297824 */ /* 0x000fe200078e00ff */
[----:B------:R-:W-:Y:S01]  /*11f0*/  SHF.L.U32 R7, R69, 0x10, RZ ;  /* 0x0000001045077819 */ /* 0x000fe200000006ff */
[----:B------:R-:W-:Y:S01]  /*1200*/  IMAD.U32 R34, R27, 0x10000, RZ ;  /* 0x000100001b227824 */ /* 0x000fe200078e00ff */
[----:B------:R-:W-:Y:S01]  /*1210*/  SHF.R.S32.HI R60, RZ, 0x3, R75 ;  /* 0x00000003ff3c7819 */ /* 0x000fe2000001144b */
[----:B------:R-:W-:Y:S01]  /*1220*/  IMAD.U32 R75, R62, 0x10000, RZ ;  /* 0x000100003e4b7824 */ /* 0x000fe200078e00ff */
[----:B------:R-:W-:Y:S01]  /*1230*/  PRMT R120, R4, 0x7632, R120 ;  /* 0x0000763204787816 */ /* 0x000fe20000000078 */
[----:B------:R-:W-:Y:S01]  /*1240*/  IMAD.U32 R3, R65, 0x10000, RZ ;  /* 0x0001000041037824 */ /* 0x000fe200078e00ff */
[----:B------:R-:W-:Y:S01]  /*1250*/  PRMT R69, R70, 0x7632, R69 ;  /* 0x0000763246457816 */ /* 0x000fe20000000045 */
[----:B------:R-:W-:Y:S01]  /*1260*/  IMAD.U32 R27, R21, 0x10000, RZ ;  /* 0x00010000151b7824 */ /* 0x000fe200078e00ff */
[----:B------:R-:W-:Y:S01]  /*1270*/  PRMT R70, R64, 0x7632, R70 ;  /* 0x0000763240467816 */ /* 0x000fe20000000046 */
[----:B------:R-:W-:Y:S01]  /*1280*/  IMAD.HI.U32 R148, R158, -0x326172a9, RZ ;  /* 0xcd9e8d579e947827 */ /* 0x000fe200078e00ff */
[----:B------:R-:W-:Y:S01]  /*1290*/  SHF.L.U32 R4, R64, 0x10, RZ ;  /* 0x0000001040047819 */ /* 0x000fe200000006ff */
[----:B------:R-:W-:Y:S01]  /*12a0*/  HFMA2.MMA R152, -RZ, RZ, 0, 0 ;  /* 0x00000000ff987435 */ /* 0x000fe200000001ff */
[----:B------:R-:W-:Y:S01]  /*12b0*/  PRMT R129, R61, 0x7632, R129 ;  /* 0x000076323d817816 */ /* 0x000fe20000000081 */
[----:B------:R-:W-:Y:S01]  /*12c0*/  IMAD.HI.U32 R150, R156, -0x2daee0ad, RZ ;  /* 0xd2511f539c967827 */ /* 0x000fe200078e00ff */
[----:B------:R-:W-:Y:S01]  /*12d0*/  SHF.L.U32 R64, R72, 0x5, RZ ;  /* 0x0000000548407819 */ /* 0x000fe200000006ff */
[----:B------:R-:W-:Y:S01]  /*12e0*/  ULDC.U8 UR8, c[0x0][0x2a0] ;  /* 0x0000a80000087ab9 */ /* 0x000fe20000000000 */
[----:B------:R-:W-:Y:S01]  /*12f0*/  PRMT R131, R62, 0x7632, R131 ;  /* 0x000076323e837816 */ /* 0x000fe20000000083 */
[----:B------:R-:W-:Y:S01]  /*1300*/  IMAD.U32 R2, R66, 0x10000, RZ ;  /* 0x0001000042027824 */ /* 0x000fe200078e00ff */
[----:B------:R-:W-:Y:S01]  /*1310*/  LOP3.LUT R62, R72, 0x60, RZ, 0xc0, !PT ;  /* 0x00000060483e7812 */ /* 0x000fe200078ec0ff */
[----:B------:R-:W-:Y:S01]  /*1320*/  IMAD.U32 R80, R80, 0x10000, RZ ;  /* 0x0001000050507824 */ /* 0x000fe200078e00ff */
[----:B------:R-:W-:Y:S01]  /*1330*/  LOP3.LUT R61, R60, 0x7f, RZ, 0xc0, !PT ;  /* 0x0000007f3c3d7812 */ /* 0x000fe200078ec0ff */
[----:B------:R-:W-:Y:S01]  /*1340*/  IMAD R158, R158, -0x326172a9, RZ ;  /* 0xcd9e8d579e9e7824 */ /* 0x000fe200078e02ff */
[----:B------:R-:W-:Y:S01]  /*1350*/  LOP3.LUT R64, R64, 0x3e0, RZ, 0xc0, !PT ;  /* 0x000003e040407812 */ /* 0x000fe200078ec0ff */
[----:B------:R-:W-:Y:S01]  /*1360*/  IMAD R156, R156, -0x2daee0ad, RZ ;  /* 0xd2511f539c9c7824 */ /* 0x000fe200078e02ff */
[----:B------:R-:W-:Y:S01]  /*1370*/  VIADDMNMX R62, R61, -R62, RZ, !PT ;  /* 0x8000003e3d3e7246 */ /* 0x000fe200078001ff */
[----:B------:R-:W-:Y:S01]  /*1380*/  IMAD.MOV.U32 R168, RZ, RZ, 0x1 ;  /* 0x00000001ffa87424 */ /* 0x000fe200078e00ff */
[----:B------:R-:W-:Y:S01]  /*1390*/  SHF.R.U32.HI R60, RZ, 0x2, R60 ;  /* 0x00000002ff3c7819 */ /* 0x000fe2000001163c */
[----:B------:R-:W-:Y:S01]  /*13a0*/  IMAD.U32 R129, R129, 0x10000, RZ ;  /* 0x0001000081817824 */ /* 0x000fe200078e00ff */
[----:B------:R-:W-:Y:S01]  /*13b0*/  VIADDMNMX R64, R61, -R64, RZ, !PT ;  /* 0x800000403d407246 */ /* 0x000fe200078001ff */
[----:B------:R-:W-:Y:S01]  /*13c0*/  IMAD.U32 R131, R131, 0x10000, RZ ;  /* 0x0001000083837824 */ /* 0x000fe200078e00ff */
[----:B------:R-:W-:Y:S01]  /*13d0*/  LOP3.LUT R61, R60, 0x3fffffe0, RZ, 0xc0, !PT ;  /* 0x3fffffe03c3d7812 */ /* 0x000fe200078ec0ff */
[----:B------:R-:W-:Y:S01]  /*13e0*/  UISETP.NE.AND UP0, UPT, UR8, URZ, UPT ;  /* 0x0000003f0800728c */ /* 0x000fe2000bf05270 */
[----:B------:R-:W-:Y:S01]  /*13f0*/  VIMNMX R62, R62, 0x20, PT ;  /* 0x000000203e3e7848 */ /* 0x000fe20003fe0100 */
[----:B------:R-:W-:Y:S01]  /*1400*/  ULDC UR10, c[0x0][0x294] ;  /* 0x0000a500000a7ab9 */ /* 0x000fe20000000800 */
[----:B------:R-:W-:Y:S01]  /*1410*/  SHF.L.U32 R45, R38, 0x10, RZ ;  /* 0x00000010262d7819 */ /* 0x000fe200000006ff */
[----:B------:R-:W-:Y:S01]  /*1420*/  ULDC UR11, c[0x0][0x290] ;  /* 0x0000a400000b7ab9 */ /* 0x000fe20000000800 */
[----:B------:R-:W-:Y:S01]  /*1430*/  IADD3 R62, R62, R61, RZ ;  /* 0x0000003d3e3e7210 */ /* 0x000fe20007ffe0ff */
[----:B------:R-:W-:Y:S01]  /*1440*/  ULDC.64 UR12, c[0x0][0x298] ;  /* 0x0000a600000c7ab9 */ /* 0x000fe20000000a00 */
[----:B------:R-:W-:Y:S01]  /*1450*/  SHF.L.U32 R38, R31, 0x10, RZ ;  /* 0x000000101f267819 */ /* 0x000fe200000006ff */
[----:B------:R-:W-:Y:S01]  /*1460*/  IMAD.U32 R31, R76, 0x10000, RZ ;  /* 0x000100004c1f7824 */ /* 0x000fe200078e00ff */
[----:B------:R-:W-:Y:S01]  /*1470*/  SHF.L.U32 R51, R40, 0x10, RZ ;  /* 0x0000001028337819 */ /* 0x000fe200000006ff */
[----:B------:R-:W-:Y:S01]  /*1480*/  IMAD.SHL.U32 R62, R62, 0x8, RZ ;  /* 0x000000083e3e7824 */ /* 0x000fe200078e00ff */
[----:B------:R-:W-:Y:S01]  /*1490*/  PRMT R105, R21, 0x7632, R105 ;  /* 0x0000763215697816 */ /* 0x000fe20000000069 */
[----:B------:R-:W-:Y:S01]  /*14a0*/  IMAD.U32 R76, R82, 0x10000, RZ ;  /* 0x00010000524c7824 */ /* 0x000fe200078e00ff */
[----:B------:R-:W-:Y:S01]  /*14b0*/  PRMT R111, R19, 0x7632, R111 ;  /* 0x00007632136f7816 */ /* 0x000fe2000000006f */
[----:B------:R-:W-:Y:S01]  /*14c0*/  IMAD.U32 R82, R85, 0x10000, RZ ;  /* 0x0001000055527824 */ /* 0x000fe200078e00ff */
[----:B------:R-:W-:Y:S01]  /*14d0*/  I2FP.F32.U32 R62, R62 ;  /* 0x0000003e003e7245 */ /* 0x000fe20000201000 */
[----:B------:R-:W-:Y:S01]  /*14e0*/  IMAD.U32 R85, R88, 0x10000, RZ ;  /* 0x0001000058557824 */ /* 0x000fe200078e00ff */
[----:B------:R-:W-:Y:S01]  /*14f0*/  SHF.L.U32 R81, R84, 0x10, RZ ;  /* 0x0000001054517819 */ /* 0x000fe200000006ff */
[----:B------:R-:W-:Y:S01]  /*1500*/  IMAD.U32 R40, R29, 0x10000, RZ ;  /* 0x000100001d287824 */ /* 0x000fe200078e00ff */
[----:B------:R0:W1:Y:S01]  /*1510*/  MUFU.RCP R162, R62 ;  /* 0x0000003e00a27308 */ /* 0x0000620000001000 */
[----:B------:R-:W-:Y:S01]  /*1520*/  IMAD.U32 R88, R91, 0x10000, RZ ;  /* 0x000100005b587824 */ /* 0x000fe200078e00ff */
        /* <DEDUP_REMOVED lines=10> */
[----:B------:R-:W-:Y:S01]  /*15d0*/  VIMNMX R64, R64, 0x20, PT ;  /* 0x0000002040407848 */ /* 0x000fe20003fe0100 */
[----:B------:R-:W-:Y:S01]  /*15e0*/  IMAD.U32 R86, R89, 0x10000, RZ ;  /* 0x0001000059567824 */ /* 0x000fe200078e00ff */
[----:B------:R-:W-:Y:S01]  /*15f0*/  SHF.L.U32 R90, R93, 0x10, RZ ;  /* 0x000000105d5a7819 */ /* 0x000fe200000006ff */
[----:B------:R-:W-:Y:S01]  /*1600*/  IMAD.U32 R100, R103, 0x10000, RZ ;  /* 0x0001000067647824 */ /* 0x000fe200078e00ff */
[----:B------:R-:W-:Y:S01]  /*1610*/  PRMT R119, R11, 0x7632, R119 ;  /* 0x000076320b777816 */ /* 0x000fe20000000077 */
        /* <DEDUP_REMOVED lines=22> */
[----:B------:R-:W-:Y:S01]  /*1780*/  IMAD R63, R132, -0x2daee0ad, RZ ;  /* 0xd2511f53843f7824 */ /* 0x000fe200078e02ff */
[----:B------:R-:W-:Y:S01]  /*1790*/  SHF.L.U32 R113, R115, 0x10, RZ ;  /* 0x0000001073717819 */ /* 0x000fe200000006ff */
[----:B------:R-:W-:Y:S01]  /*17a0*/  IMAD R65, R134, -0x326172a9, RZ ;  /* 0xcd9e8d5786417824 */ /* 0x000fe200078e02ff */
[----:B------:R-:W-:Y:S01]  /*17b0*/  PRMT R128, R66, 0x7632, R128 ;  /* 0x0000763242807816 */ /* 0x000fe20000000080 */
[----:B------:R-:W-:Y:S01]  /*17c0*/  IMAD.U32 R104, R108, 0x10000, RZ ;  /* 0x000100006c687824 */ /* 0x000fe200078e00ff */
[----:B------:R-:W-:Y:S01]  /*17d0*/  SHF.L.U32 R108, R112, 0x10, RZ ;  /* 0x00000010706c7819 */ /* 0x000fe200000006ff */
[----:B------:R-:W-:Y:S01]  /*17e0*/  IMAD.U32 R21, R19, 0x10000, RZ ;  /* 0x0001000013157824 */ /* 0x000fe200078e00ff */
[----:B------:R-:W-:Y:S01]  /*17f0*/  SHF.L.U32 R19, R13, 0x10, RZ ;  /* 0x000000100d137819 */ /* 0x000fe200000006ff */
[----:B------:R-:W-:Y:S01]  /*1800*/  IMAD.IADD R64, R61, 0x1, R64 ;  /* 0x000000013d407824 */ /* 0x000fe200078e0240 */
[----:B------:R-:W-:Y:S01]  /*1810*/  SHF.L.U32 R13, R11, 0x10, RZ ;  /* 0x000000100b0d7819 */ /* 0x000fe200000006ff */
[----:B------:R-:W-:Y:S01]  /*1820*/  IMAD.U32 R106, R110, 0x10000, RZ ;  /* 0x000100006e6a7824 */ /* 0x000fe200078e00ff */
[----:B------:R-:W-:Y:S01]  /*1830*/  SHF.L.U32 R0, R67, 0x10, RZ ;  /* 0x0000001043007819 */ /* 0x000fe200000006ff */
[----:B------:R-:W-:Y:S01]  /*1840*/  IMAD.U32 R115, R117, 0x10000, RZ ;  /* 0x0001000075737824 */ /* 0x000fe200078e00ff */
[----:B------:R-:W-:Y:S01]  /*1850*/  LOP3.LUT R148, R148, UR32, R65, 0x96, !PT ;  /* 0x0000002094947c12 */ /* 0x000fe2000f8e9641 */
[----:B------:R-:W-:Y:S01]  /*1860*/  IMAD.U32 R110, R114, 0x10000, RZ ;  /* 0x00010000726e7824 */ /* 0x000fe200078e00ff */
[----:B------:R-:W-:Y:S01]  /*1870*/  SHF.L.U32 R114, R118, 0x10, RZ ;  /* 0x0000001076727819 */ /* 0x000fe200000006ff */
[----:B------:R-:W-:Y:S01]  /*1880*/  IMAD.U32 R112, R116, 0x10000, RZ ;  /* 0x0001000074707824 */ /* 0x000fe200078e00ff */
[----:B------:R-:W-:Y:S01]  /*1890*/  LOP3.LUT R150, R150, UR33, R63, 0x96, !PT ;  /* 0x0000002196967c12 */ /* 0x000fe2000f8e963f */
[----:B------:R-:W-:Y:S01]  /*18a0*/  IMAD.U32 R117, R119, 0x10000, RZ ;  /* 0x0001000077757824 */ /* 0x000fe200078e00ff */
[----:B------:R-:W-:Y:S01]  /*18b0*/  SHF.L.U32 R119, R121, 0x10, RZ ;  /* 0x0000001079777819 */ /* 0x000fe200000006ff */
[----:B------:R-:W-:Y:S01]  /*18c0*/  IMAD.U32 R116, R120, 0x10000, RZ ;  /* 0x0001000078747824 */ /* 0x000fe200078e00ff */
[----:B------:R-:W-:Y:S01]  /*18d0*/  SHF.L.U32 R121, R123, 0x10, RZ ;  /* 0x000000107b797819 */ /* 0x000fe200000006ff */
        /* <DEDUP_REMOVED lines=11> */
[----:B------:R-:W-:Y:S01]  /*1990*/  ULDC.64 UR8, c[0x0][0x230] ;  /* 0x00008c0000087ab9 */ /* 0x000fe20000000a00 */
[----:B------:R-:W-:Y:S01]  /*19a0*/  IMAD.U32 R124, R70, 0x10000, RZ ;  /* 0x00010000467c7824 */ /* 0x000fe200078e00ff */
[----:B------:R-:W-:Y:S01]  /*19b0*/  ULDC.64 UR14, c[0x0][0x210] ;  /* 0x00008400000e7ab9 */ /* 0x000fe20000000a00 */
[----:B------:R-:W-:-:S02]  /*19c0*/  IMAD.U32 R126, R126, 0x10000, RZ ;  /* 0x000100007e7e7824 */ /* 0x000fc400078e00ff */
[----:B------:R-:W-:Y:S02]  /*19d0*/  IMAD.U32 R130, R130, 0x10000, RZ ;  /* 0x0001000082827824 */ /* 0x000fe400078e00ff */
[----:B01----:R-:W-:-:S07]  /*19e0*/  IMAD.SHL.U32 R160, R64, 0x8, RZ ;  /* 0x0000000840a07824 */ /* 0x003fce00078e00ff */
.L_x_2761:
        /* <DEDUP_REMOVED lines=8> */
[----:B------:R-:W-:Y:S04]  /*1a70*/  BSSY B0, `(.L_x_2160) ;  /* 0x0000343000007945 */ /* 0x000fe80003800000 */
[----:B------:R-:W-:-:S04]  /*1a80*/  SHF.R.S32.HI R247, RZ, 0x1f, R166 ;  /* 0x0000001ffff77819 */ /* 0x000fc800000114a6 */
[----:B------:R-:W-:Y:S02]  /*1a90*/  LEA.HI R247, R247, R166, RZ, 0x3 ;  /* 0x000000a6f7f77211 */ /* 0x000fe400078f18ff */
[----:B------:R-:W-:Y:S02]  /*1aa0*/  SHF.R.S32.HI R166, RZ, 0x1f, R54 ;  /* 0x0000001fffa67819 */ /* 0x000fe40000011436 */
[----:B------:R-:W-:Y:S02]  /*1ab0*/  LEA.HI.SX32 R172, R247, R56, 0x1d ;  /* 0x00000038f7ac7211 */ /* 0x000fe400078feaff */
[----:B--2---:R-:W-:-:S13]  /*1ac0*/  ISETP.GE.AND P1, PT, R174, 0x1, PT ;  /* 0x00000001ae00780c */ /* 0x004fda0003f26270 */
[----:B------:R-:W-:Y:S01]  /*1ad0*/  @P1 VIADD R170, R174, 0xffffffff ;  /* 0xffffffffaeaa1836 */ /* 0x000fe20000000000 */
[----:B------:R-:W-:-:S03]  /*1ae0*/  @P1 LOP3.LUT R56, R72, 0x7f, RZ, 0xc0, !PT ;  /* 0x0000007f48381812 */ /* 0x000fc600078ec0ff */
[----:B------:R-:W-:-:S05]  /*1af0*/  @P1 IMAD R170, R170, R251, RZ ;  /* 0x000000fbaaaa1224 */ /* 0x000fca00078e02ff */
[----:B------:R-:W-:-:S04]  /*1b00*/  @P1 SHF.R.S32.HI R249, RZ, 0x1f, R170 ;  /* 0x0000001ffff91819 */ /* 0x000fc800000114aa */
[----:B------:R-:W-:Y:S02]  /*1b10*/  @P1 LEA.HI R249, R249, R170, RZ, 0x3 ;  /* 0x000000aaf9f91211 */ /* 0x000fe400078f18ff */
[----:B------:R-:W-:Y:S02]  /*1b20*/  MOV R170, RZ ;  /* 0x000000ff00aa7202 */ /* 0x000fe40000000f00 */
[----:B------:R-:W-:Y:S01]  /*1b30*/  @P1 LEA.HI.SX32 R170, R249, R56, 0x1d ;  /* 0x00000038f9aa1211 */ /* 0x000fe200078feaff */
        /* <DEDUP_REMOVED lines=12> */
[----:B------:R-:W-:Y:S02]  /*1c00*/  IMAD.MOV.U32 R141, RZ, RZ, RZ ;  /* 0x000000ffff8d7224 */ /* 0x000fe400078e00ff */
[----:B------:R-:W-:Y:S01]  /*1c10*/  IMAD.MOV.U32 R68, RZ, RZ, R154 ;  /* 0x000000ffff447224 */ /* 0x000fe200078e009a */
[----:B------:R-:W-:Y:S06]  /*1c20*/  @!P2 BRA `(.L_x_2164) ;  /* 0x000000040068a947 */ /* 0x000fec0003800000 */
[----:B------:R-:W-:Y:S01]  /*1c30*/  MOV R68, R154 ;  /* 0x0000009a00447202 */ /* 0x000fe20000000f00 */
[----:B-----5:R-:W-:Y:S01]  /*1c40*/  IMAD.U32 R141, R64, 0x10000, RZ ;  /* 0x00010000408d7824 */ /* 0x020fe200078e00ff */
[----:B------:R-:W-:Y:S06]  /*1c50*/  BRA `(.L_x_2164) ;  /* 0x00000004005c7947 */ /* 0x000fec0003800000 */
.L_x_2163:
[C---:B------:R-:W-:Y:S01]  /*1c60*/  ISETP.NE.AND P4, PT, R154.reuse, 0x1, PT ;  /* 0x000000019a00780c */ /* 0x040fe20003f85270 */
[----:B------:R-:W-:Y:S01]  /*1c70*/  BSSY B2, `(.L_x_2165) ;  /* 0x000000c000027945 */ /* 0x000fe20003800000 */
[----:B------:R-:W-:-:S11]  /*1c80*/  VIADD R68, R154, 0x1 ;  /* 0x000000019a447836 */ /* 0x000fd60000000000 */
[----:B------:R-:W-:Y:S05]  /*1c90*/  @!P4 BRA `(.L_x_2166) ;  /* 0x000000000020c947 */ /* 0x000fea0003800000 */
        /* <DEDUP_REMOVED lines=8> */
.L_x_2166:
[----:B------:R-:W-:-:S07]  /*1d20*/  MOV R135, R158 ;  /* 0x0000009e00877202 */ /* 0x000fce0000000f00 */
.L_x_2167:
[----:B------:R-:W-:Y:S05]  /*1d30*/  BSYNC B2 ;  /* 0x0000000000027941 */ /* 0x000fea0003800000 */
.L_x_2165:
        /* <DEDUP_REMOVED lines=16> */
.L_x_2171:
[----:B------:R-:W-:Y:S05]  /*1e40*/  BSYNC B3 ;  /* 0x0000000000037941 */ /* 0x000fea0003800000 */
.L_x_2170:
[----:B------:R-:W-:Y:S01]  /*1e50*/  IMAD.HI.U32 R68, R59, -0x326172a9, RZ ;  /* 0xcd9e8d573b447827 */ /* 0x000fe200078e00ff */
[----:B------:R-:W-:-:S03]  /*1e60*/  LOP3.LUT R69, R69, UR5, R152, 0x96, !PT ;  /* 0x0000000545457c12 */ /* 0x000fc6000f8e9698 */
[----:B------:R-:W-:Y:S01]  /*1e70*/  IMAD R71, R59, -0x326172a9, RZ ;  /* 0xcd9e8d573b477824 */ /* 0x000fe200078e02ff */
[----:B------:R-:W-:Y:S01]  /*1e80*/  LOP3.LUT R146, R68, UR4, R57, 0x96, !PT ;  /* 0x0000000444927c12 */ /* 0x000fe2000f8e9639 */
[----:B------:R-:W-:-:S04]  /*1e90*/  IMAD.WIDE.U32 R68, R69, -0x326172a9, RZ ;  /* 0xcd9e8d5745447825 */ /* 0x000fc800078e00ff */
[----:B------:R-:W-:Y:S01]  /*1ea0*/  IMAD R137, R58, -0x2daee0ad, RZ ;  /* 0xd2511f533a897824 */ /* 0x000fe200078e02ff */
[----:B------:R-:W-:Y:S01]  /*1eb0*/  LOP3.LUT R71, R69, UR16, R71, 0x96, !PT ;  /* 0x0000001045477c12 */ /* 0x000fe2000f8e9647 */
[----:B------:R-:W-:-:S04]  /*1ec0*/  IMAD.WIDE.U32 R146, R146, -0x2daee0ad, RZ ;  /* 0xd2511f5392927825 */ /* 0x000fc800078e00ff */
[----:B------:R-:W-:Y:S01]  /*1ed0*/  IMAD.WIDE.U32 R148, R71, -0x2daee0ad, RZ ;  /* 0xd2511f5347947825 */ /* 0x000fe200078e00ff */
[----:B------:R-:W-:-:S04]  /*1ee0*/  LOP3.LUT R70, R147, UR17, R137, 0x96, !PT ;  /* 0x0000001193467c12 */ /* 0x000fc8000f8e9689 */
[----:B------:R-:W-:Y:S01]  /*1ef0*/  LOP3.LUT R69, R149, UR19, R146, 0x96, !PT ;  /* 0x0000001395457c12 */ /* 0x000fe2000f8e9692 */
[----:B------:R-:W-:-:S05]  /*1f00*/  IMAD.WIDE.U32 R70, R70, -0x326172a9, RZ ;  /* 0xcd9e8d5746467825 */ /* 0x000fca00078e00ff */
[----:B------:R-:W-:Y:S01]  /*1f10*/  LOP3.LUT R146, R71, UR18, R68, 0x96, !PT ;  /* 0x0000001247927c12 */ /* 0x000fe2000f8e9644 */
[----:B------:R-:W-:-:S04]  /*1f20*/  IMAD.WIDE.U32 R68, R69, -0x326172a9, RZ ;  /* 0xcd9e8d5745447825 */ /* 0x000fc800078e00ff */
[----:B------:R-:W-:Y:S01]  /*1f30*/  IMAD.WIDE.U32 R146, R146, -0x2daee0ad, RZ ;  /* 0xd2511f5392927825 */ /* 0x000fe200078e00ff */
[----:B------:R-:W-:-:S04]  /*1f40*/  LOP3.LUT R149, R69, UR20, R70, 0x96, !PT ;  /* 0x0000001445957c12 */ /* 0x000fc8000f8e9646 */
        /* <DEDUP_REMOVED lines=23> */
[----:B------:R-:W-:-:S03]  /*20c0*/  LOP3.LUT R148, R147, UR32, R148, 0x96, !PT ;  /* 0x0000002093947c12 */ /* 0x000fc6000f8e9694 */
[----:B------:R-:W-:Y:S01]  /*20d0*/  IMAD.MOV.U32 R158, RZ, RZ, R146 ;  /* 0x000000ffff9e7224 */ /* 0x000fe200078e0092 */
[----:B------:R-:W-:Y:S01]  /*20e0*/  MOV R156, R68 ;  /* 0x00000044009c7202 */ /* 0x000fe20000000f00 */
[----:B------:R-:W-:Y:S01]  /*20f0*/  IMAD.MOV.U32 R68, RZ, RZ, RZ ;  /* 0x000000ffff447224 */ /* 0x000fe200078e00ff */
[----:B------:R-:W-:-:S07]  /*2100*/  LOP3.LUT R150, R69, UR33, R70, 0x96, !PT ;  /* 0x0000002145967c12 */ /* 0x000fce000f8e9646 */
.L_x_2169:
[----:B------:R-:W-:Y:S05]  /*2110*/  BSYNC B2 ;  /* 0x0000000000027941 */ /* 0x000fea0003800000 */
.L_x_2168:
[----:B------:R-:W-:Y:S01]  /*2120*/  I2FP.F32.U32 R69, R135 ;  /* 0x0000008700457245 */ /* 0x000fe20000201000 */
[----:B------:R-:W-:Y:S01]  /*2130*/  IMAD.MOV.U32 R146, RZ, RZ, 0x2f800000 ;  /* 0x2f800000ff927424 */ /* 0x000fe200078e00ff */
[----:B-----5:R-:W-:-:S03]  /*2140*/  SHF.L.U32 R70, R60, 0x10, RZ ;  /* 0x000000103c467819 */ /* 0x020fc600000006ff */
[----:B------:R-:W-:Y:S02]  /*2150*/  FFMA.FTZ R69, R69, R146, 1.1641532182693481445e-10 ;  /* 0x2f00000045457423 */ /* 0x000fe40000010092 */
[----:B------:R-:W-:-:S03]  /*2160*/  FMUL.FTZ R70, R70, UR13 ;  /* 0x0000000d46467c20 */ /* 0x000fc60008410000 */
[----:B------:R-:W-:Y:S01]  /*2170*/  FSETP.GTU.FTZ.AND P4, PT, R69, UR10, PT ;  /* 0x0000000a45007c0b */ /* 0x000fe2000bf9c000 */
[----:B------:R-:W-:-:S03]  /*2180*/  FMUL.FTZ R70, R70, UR12 ;  /* 0x0000000c46467c20 */ /* 0x000fc60008410000 */
[----:B------:R-:W-:Y:S02]  /*2190*/  SEL R146, RZ, 0x1, P4 ;  /* 0x00000001ff927807 */ /* 0x000fe40002000000 */
[----:B------:R-:W-:Y:S01]  /*21a0*/  FSEL R141, R70, RZ, !P4 ;  /* 0x000000ff468d7208 */ /* 0x000fe20006000000 */
[----:B------:R-:W-:-:S04]  /*21b0*/  @P2 IMAD.U32 R70, R64, 0x10000, RZ ;  /* 0x0001000040462824 */ /* 0x000fc800078e00ff */
[----:B------:R-:W-:-:S07]  /*21c0*/  @P2 FADD.FTZ R141, R70, R141 ;  /* 0x0000008d468d2221 */ /* 0x000fce0000010000 */
.L_x_2164:
[----:B------:R-:W-:Y:S05]  /*21d0*/  BSYNC B1 ;  /* 0x0000000000017941 */ /* 0x000fea0003800000 */
.L_x_2162:
[----:B------:R-:W-:Y:S04]  /*21e0*/  BSSY B1, `(.L_x_2172) ;  /* 0x0000062000017945 */ /* 0x000fe80003800000 */
[----:B------:R-:W-:Y:S05]  /*21f0*/  @P3 BRA `(.L_x_2173) ;  /* 0x00000000001c3947 */ /* 0x000fea0003800000 */
[----:B------:R-:W-:Y:S01]  /*2200*/  IMAD.MOV.U32 R139, RZ, RZ, RZ ;  /* 0x000000ffff8b7224 */ /* 0x000fe200078e00ff */
[----:B------:R-:W-:Y:S01]  /*2210*/  MOV R69, R68 ;  /* 0x0000004400457202 */ /* 0x000fe20000000f00 */
[----:B------:R-:W-:Y:S06]  /*2220*/  @!P2 BRA `(.L_x_2174) ;  /* 0x000000040074a947 */ /* 0x000fec0003800000 */
[----:B-----5:R-:W-:Y:S01]  /*2230*/  PRMT R139, R64, 0x7632, R139 ;  /* 0x00007632408b7816 */ /* 0x020fe2000000008b */
[----:B------:R-:W-:-:S04]  /*2240*/  IMAD.MOV.U32 R69, RZ, RZ, R68 ;  /* 0x000000ffff457224 */ /* 0x000fc800078e0044 */
[----:B------:R-:W-:Y:S01]  /*2250*/  IMAD.U32 R139, R139, 0x10000, RZ ;  /* 0x000100008b8b7824 */ /* 0x000fe200078e00ff */
[----:B------:R-:W-:Y:S06]  /*2260*/  BRA `(.L_x_2174) ;  /* 0x0000000400647947 */ /* 0x000fec0003800000 */
.L_x_2173:
[C---:B------:R-:W-:Y:S01]  /*2270*/  ISETP.NE.AND P4, PT, R68.reuse, 0x1, PT ;  /* 0x000000014400780c */ /* 0x040fe20003f85270 */
[----:B------:R-:W-:Y:S01]  /*2280*/  BSSY B2, `(.L_x_2175) ;  /* 0x000000c000027945 */ /* 0x000fe20003800000 */
[----:B------:R-:W-:-:S11]  /*2290*/  IADD3 R69, R68, 0x1, RZ ;  /* 0x0000000144457810 */ /* 0x000fd60007ffe0ff */
        /* <DEDUP_REMOVED lines=9> */
.L_x_2176:
[----:B------:R-:W-:-:S07]  /*2330*/  IMAD.MOV.U32 R135, RZ, RZ, R158 ;  /* 0x000000ffff877224 */ /* 0x000fce00078e009e */
.L_x_2177:
[----:B------:R-:W-:Y:S05]  /*2340*/  BSYNC B2 ;  /* 0x0000000000027941 */ /* 0x000fea0003800000 */
.L_x_2175:
        /* <DEDUP_REMOVED lines=16> */
.L_x_2181:
[----:B------:R-:W-:Y:S05]  /*2450*/  BSYNC B3 ;  /* 0x0000000000037941 */ /* 0x000fea0003800000 */
.L_x_2180:
        /* <DEDUP_REMOVED lines=39> */
[----:B------:R-:W-:Y:S02]  /*26d0*/  LOP3.LUT R148, R145, UR32, R148, 0x96, !PT ;  /* 0x0000002091947c12 */ /* 0x000fe4000f8e9694 */
[----:B------:R-:W-:Y:S01]  /*26e0*/  MOV R158, R144 ;  /* 0x00000090009e7202 */ /* 0x000fe20000000f00 */
[----:B------:R-:W-:Y:S01]  /*26f0*/  IMAD.MOV.U32 R156, RZ, RZ, R68 ;  /* 0x000000ffff9c7224 */ /* 0x000fe200078e0044 */
[----:B------:R-:W-:Y:S01]  /*2700*/  LOP3.LUT R150, R69, UR33, R70, 0x96, !PT ;  /* 0x0000002145967c12 */ /* 0x000fe2000f8e9646 */
[----:B------:R-:W-:-:S07]  /*2710*/  IMAD.MOV.U32 R69, RZ, RZ, RZ ;  /* 0x000000ffff457224 */ /* 0x000fce00078e00ff */
.L_x_2179:
[----:B------:R-:W-:Y:S05]  /*2720*/  BSYNC B2 ;  /* 0x0000000000027941 */ /* 0x000fea0003800000 */
.L_x_2178:
[----:B------:R-:W-:Y:S01]  /*2730*/  HFMA2.MMA R71, -RZ, RZ, 0.1171875, 0 ;  /* 0x2f800000ff477435 */ /* 0x000fe200000001ff */
[----:B-----5:R-:W-:Y:S02]  /*2740*/  PRMT R70, R60, 0x7632, R70 ;  /* 0x000076323c467816 */ /* 0x020fe40000000046 */
[----:B------:R-:W-:-:S03]  /*2750*/  I2FP.F32.U32 R68, R135 ;  /* 0x0000008700447245 */ /* 0x000fc60000201000 */
[----:B------:R-:W-:-:S04]  /*2760*/  IMAD.U32 R70, R70, 0x10000, RZ ;  /* 0x0001000046467824 */ /* 0x000fc800078e00ff */
[----:B------:R-:W-:Y:S01]  /*2770*/  FFMA.FTZ R68, R68, R71, 1.1641532182693481445e-10 ;  /* 0x2f00000044447423 */ /* 0x000fe20000010047 */
[----:B------:R-:W-:-:S04]  /*2780*/  FMUL.FTZ R70, R70, UR13 ;  /* 0x0000000d46467c20 */ /* 0x000fc80008410000 */
[----:B------:R-:W-:Y:S01]  /*2790*/  FMUL.FTZ R70, R70, UR12 ;  /* 0x0000000c46467c20 */ /* 0x000fe20008410000 */
[----:B------:R-:W-:Y:S02]  /*27a0*/  FSETP.GTU.FTZ.AND P4, PT, R68, UR10, PT ;  /* 0x0000000a44007c0b */ /* 0x000fe4000bf9c000 */
[----:B------:R-:W-:Y:S02]  /*27b0*/  @P2 PRMT R68, R64, 0x7632, R68 ;  /* 0x0000763240442816 */ /* 0x000fe40000000044 */
[----:B------:R-:W-:Y:S02]  /*27c0*/  FSEL R139, R70, RZ, !P4 ;  /* 0x000000ff468b7208 */ /* 0x000fe40006000000 */
[----:B------:R-:W-:Y:S01]  /*27d0*/  SEL R144, RZ, 0x1, P4 ;  /* 0x00000001ff907807 */ /* 0x000fe20002000000 */
[----:B------:R-:W-:-:S04]  /*27e0*/  @P2 IMAD.U32 R68, R68, 0x10000, RZ ;  /* 0x0001000044442824 */ /* 0x000fc800078e00ff */
[----:B------:R-:W-:-:S07]  /*27f0*/  @P2 FADD.FTZ R139, R68, R139 ;  /* 0x0000008b448b2221 */ /* 0x000fce0000010000 */
.L_x_2174:
[----:B------:R-:W-:Y:S05]  /*2800*/  BSYNC B1 ;  /* 0x0000000000017941 */ /* 0x000fea0003800000 */
.L_x_2172:
[----:B------:R-:W-:Y:S04]  /*2810*/  BSSY B1, `(.L_x_2182) ;  /* 0x000005f000017945 */ /* 0x000fe80003800000 */
[----:B------:R-:W-:Y:S05]  /*2820*/  @P3 BRA `(.L_x_2183) ;  /* 0x0000000000183947 */ /* 0x000fea0003800000 */
[----:B------:R-:W-:Y:S01]  /*2830*/  MOV R137, RZ ;  /* 0x000000ff00897202 */ /* 0x000fe20000000f00 */
[----:B------:R-:W-:Y:S01]  /*2840*/  IMAD.MOV.U32 R68, RZ, RZ, R69 ;  /* 0x000000ffff447224 */ /* 0x000fe200078e0045 */
[----:B------:R-:W-:Y:S06]  /*2850*/  @!P2 BRA `(.L_x_2184) ;  /* 0x000000040068a947 */ /* 0x000fec0003800000 */
[----:B------:R-:W-:Y:S01]  /*2860*/  IMAD.MOV.U32 R68, RZ, RZ, R69 ;  /* 0x000000ffff447224 */ /* 0x000fe200078e0045 */
[----:B-----5:R-:W-:Y:S01]  /*2870*/  SHF.L.U32 R137, R65, 0x10, RZ ;  /* 0x0000001041897819 */ /* 0x020fe200000006ff */
[----:B------:R-:W-:Y:S06]  /*2880*/  BRA `(.L_x_2184) ;  /* 0x00000004005c7947 */ /* 0x000fec0003800000 */
.L_x_2183:
[C---:B------:R-:W-:Y:S01]  /*2890*/  ISETP.NE.AND P4, PT, R69.reuse, 0x1, PT ;  /* 0x000000014500780c */ /* 0x040fe20003f85270 */
[----:B------:R-:W-:Y:S01]  /*28a0*/  BSSY B2, `(.L_x_2185) ;  /* 0x000000c000027945 */ /* 0x000fe20003800000 */
[----:B------:R-:W-:-:S11]  /*28b0*/  VIADD R68, R69, 0x1 ;  /* 0x0000000145447836 */ /* 0x000fd60000000000 */
        /* <DEDUP_REMOVED lines=9> */
.L_x_2186:
[----:B------:R-:W-:-:S07]  /*2950*/  IMAD.MOV.U32 R135, RZ, RZ, R158 ;  /* 0x000000ffff877224 */ /* 0x000fce00078e009e */
.L_x_2187:
[----:B------:R-:W-:Y:S05]  /*2960*/  BSYNC B2 ;  /* 0x0000000000027941 */ /* 0x000fea0003800000 */
.L_x_2185:
        /* <DEDUP_REMOVED lines=16> */
.L_x_2191:
[----:B------:R-:W-:Y:S05]  /*2a70*/  BSYNC B3 ;  /* 0x0000000000037941 */ /* 0x000fea0003800000 */
.L_x_2190:
        /* <DEDUP_REMOVED lines=41> */
[----:B------:R-:W-:Y:S01]  /*2d10*/  HFMA2.MMA R68, -RZ, RZ, 0, 0 ;  /* 0x00000000ff447435 */ /* 0x000fe200000001ff */
[----:B------:R-:W-:Y:S01]  /*2d20*/  IMAD.MOV.U32 R158, RZ, RZ, R142 ;  /* 0x000000ffff9e7224 */ /* 0x000fe200078e008e */
[----:B------:R-:W-:-:S09]  /*2d30*/  LOP3.LUT R150, R69, UR33, R70, 0x96, !PT ;  /* 0x0000002145967c12 */ /* 0x000fd2000f8e9646 */
.L_x_2189:
[----:B------:R-:W-:Y:S05]  /*2d40*/  BSYNC B2 ;  /* 0x0000000000027941 */ /* 0x000fea0003800000 */
.L_x_2188:
[----:B------:R-:W-:Y:S01]  /*2d50*/  I2FP.F32.U32 R69, R135 ;  /* 0x0000008700457245 */ /* 0x000fe20000201000 */
[----:B------:R-:W-:Y:S02]  /*2d60*/  IMAD.MOV.U32 R142, RZ, RZ, 0x2f800000 ;  /* 0x2f800000ff8e7424 */ /* 0x000fe400078e00ff */
[----:B-----5:R-:W-:Y:S02]  /*2d70*/  IMAD.U32 R70, R61, 0x10000, RZ ;  /* 0x000100003d467824 */ /* 0x020fe400078e00ff */
[----:B------:R-:W-:Y:S02]  /*2d80*/  FFMA.FTZ R69, R69, R142, 1.1641532182693481445e-10 ;  /* 0x2f00000045457423 */ /* 0x000fe4000001008e */
[----:B------:R-:W-:-:S03]  /*2d90*/  FMUL.FTZ R70, R70, UR13 ;  /* 0x0000000d46467c20 */ /* 0x000fc60008410000 */
[----:B------:R-:W-:Y:S01]  /*2da0*/  FSETP.GTU.FTZ.AND P4, PT, R69, UR10, PT ;  /* 0x0000000a45007c0b */ /* 0x000fe2000bf9c000 */
[----:B------:R-:W-:-:S03]  /*2db0*/  FMUL.FTZ R70, R70, UR12 ;  /* 0x0000000c46467c20 */ /* 0x000fc60008410000 */
[----:B------:R-:W-:Y:S02]  /*2dc0*/  SEL R142, RZ, 0x1, P4 ;  /* 0x00000001ff8e7807 */ /* 0x000fe40002000000 */
[----:B------:R-:W-:Y:S02]  /*2dd0*/  FSEL R137, R70, RZ, !P4 ;  /* 0x000000ff46897208 */ /* 0x000fe40006000000 */
[----:B------:R-:W-:-:S05]  /*2de0*/  @P2 SHF.L.U32 R70, R65, 0x10, RZ ;  /* 0x0000001041462819 */ /* 0x000fca00000006ff */
[----:B------:R-:W-:-:S07]  /*2df0*/  @P2 FADD.FTZ R137, R70, R137 ;  /* 0x0000008946892221 */ /* 0x000fce0000010000 */
.L_x_2184:
[----:B------:R-:W-:Y:S05]  /*2e00*/  BSYNC B1 ;  /* 0x0000000000017941 */ /* 0x000fea0003800000 */
.L_x_2182:
[----:B------:R-:W-:Y:S04]  /*2e10*/  BSSY B1, `(.L_x_2192) ;  /* 0x0000062000017945 */ /* 0x000fe80003800000 */
[----:B------:R-:W-:Y:S05]  /*2e20*/  @P3 BRA `(.L_x_2193) ;  /* 0x00000000001c3947 */ /* 0x000fea0003800000 */
[----:B------:R-:W-:Y:S02]  /*2e30*/  IMAD.MOV.U32 R135, RZ, RZ, RZ ;  /* 0x000000ffff877224 */ /* 0x000fe400078e00ff */
[----:B------:R-:W-:Y:S01]  /*2e40*/  IMAD.MOV.U32 R69, RZ, RZ, R68 ;  /* 0x000000ffff457224 */ /* 0x000fe200078e0044 */
[----:B------:R-:W-:Y:S06]  /*2e50*/  @!P2 BRA `(.L_x_2194) ;  /* 0x000000040074a947 */ /* 0x000fec0003800000 */
[----:B-----5:R-:W-:Y:S02]  /*2e60*/  PRMT R135, R65, 0x7632, R135 ;  /* 0x0000763241877816 */ /* 0x020fe40000000087 */
[----:B------:R-:W-:-:S03]  /*2e70*/  MOV R69, R68 ;  /* 0x0000004400457202 */ /* 0x000fc60000000f00 */
[----:B------:R-:W-:Y:S01]  /*2e80*/  IMAD.U32 R135, R135, 0x10000, RZ ;  /* 0x0001000087877824 */ /* 0x000fe200078e00ff */
[----:B------:R-:W-:Y:S06]  /*2e90*/  BRA `(.L_x_2194) ;  /* 0x0000000400647947 */ /* 0x000fec0003800000 */
.L_x_2193:
        /* <DEDUP_REMOVED lines=12> */
.L_x_2196:
[----:B------:R-:W-:-:S07]  /*2f60*/  MOV R135, R158 ;  /* 0x0000009e00877202 */ /* 0x000fce0000000f00 */
.L_x_2197:
[----:B------:R-:W-:Y:S05]  /*2f70*/  BSYNC B2 ;  /* 0x0000000000027941 */ /* 0x000fea0003800000 */
.L_x_2195:
        /* <DEDUP_REMOVED lines=16> */
.L_x_2201:
[----:B------:R-:W-:Y:S05]  /*3080*/  BSYNC B3 ;  /* 0x0000000000037941 */ /* 0x000fea0003800000 */
.L_x_2200:
        /* <DEDUP_REMOVED lines=41> */
[----:B------:R-:W-:Y:S01]  /*3320*/  LOP3.LUT R150, R69, UR33, R70, 0x96, !PT ;  /* 0x0000002145967c12 */ /* 0x000fe2000f8e9646 */
[----:B------:R-:W-:Y:S01]  /*3330*/  IMAD.MOV.U32 R69, RZ, RZ, RZ ;  /* 0x000000ffff457224 */ /* 0x000fe200078e00ff */
[----:B------:R-:W-:-:S07]  /*3340*/  MOV R156, R68 ;  /* 0x00000044009c7202 */ /* 0x000fce0000000f00 */
.L_x_2199:
[----:B------:R-:W-:Y:S05]  /*3350*/  BSYNC B2 ;  /* 0x0000000000027941 */ /* 0x000fea0003800000 */
.L_x_2198:
[----:B-----5:R-:W-:Y:S01]  /*3360*/  PRMT R70, R61, 0x7632, R70 ;  /* 0x000076323d467816 */ /* 0x020fe20000000046 */
[----:B------:R-:W-:Y:S01]  /*3370*/  IMAD.MOV.U32 R71, RZ, RZ, 0x2f800000 ;  /* 0x2f800000ff477424 */ /* 0x000fe200078e00ff */
[----:B------:R-:W-:Y:S02]  /*3380*/  I2FP.F32.U32 R68, R135 ;  /* 0x0000008700447245 */ /* 0x000fe40000201000 */
[----:B------:R-:W-:-:S03]  /*3390*/  SHF.L.U32 R70, R70, 0x10, RZ ;  /* 0x0000001046467819 */ /* 0x000fc600000006ff */
[----:B------:R-:W-:Y:S02]  /*33a0*/  FFMA.FTZ R68, R68, R71, 1.1641532182693481445e-10 ;  /* 0x2f00000044447423 */ /* 0x000fe40000010047 */
[----:B------:R-:W-:-:S03]  /*33b0*/  FMUL.FTZ R70, R70, UR13 ;  /* 0x0000000d46467c20 */ /* 0x000fc60008410000 */
[----:B------:R-:W-:Y:S01]  /*33c0*/  FSETP.GTU.FTZ.AND P4, PT, R68, UR10, PT ;  /* 0x0000000a44007c0b */ /* 0x000fe2000bf9c000 */
[----:B------:R-:W-:Y:S01]  /*33d0*/  FMUL.FTZ R70, R70, UR12 ;  /* 0x0000000c46467c20 */ /* 0x000fe20008410000 */
[----:B------:R-:W-:Y:S02]  /*33e0*/  @P2 PRMT R68, R65, 0x7632, R68 ;  /* 0x0000763241442816 */ /* 0x000fe40000000044 */
[----:B------:R-:W-:Y:S02]  /*33f0*/  SEL R140, RZ, 0x1, P4 ;  /* 0x00000001ff8c7807 */ /* 0x000fe40002000000 */
[----:B------:R-:W-:Y:S01]  /*3400*/  FSEL R135, R70, RZ, !P4 ;  /* 0x000000ff46877208 */ /* 0x000fe20006000000 */
[----:B------:R-:W-:-:S04]  /*3410*/  @P2 IMAD.U32 R68, R68, 0x10000, RZ ;  /* 0x0001000044442824 */ /* 0x000fc800078e00ff */
[----:B------:R-:W-:-:S07]  /*3420*/  @P2 FADD.FTZ R135, R68, R135 ;  /* 0x0000008744872221 */ /* 0x000fce0000010000 */
.L_x_2194:
[----:B------:R-:W-:Y:S05]  /*3430*/  BSYNC B1 ;  /* 0x0000000000017941 */ /* 0x000fea0003800000 */
.L_x_2192:
[----:B------:R-:W-:Y:S04]  /*3440*/  BSSY B1, `(.L_x_2202) ;  /* 0x000005f000017945 */ /* 0x000fe80003800000 */
[----:B------:R-:W-:Y:S05]  /*3450*/  @P3 BRA `(.L_x_2203) ;  /* 0x0000000000183947 */ /* 0x000fea0003800000 */
[----:B------:R-:W-:Y:S01]  /*3460*/  IMAD.MOV.U32 R143, RZ, RZ, RZ ;  /* 0x000000ffff8f7224 */ /* 0x000fe200078e00ff */
[----:B------:R-:W-:Y:S01]  /*3470*/  MOV R68, R69 ;  /* 0x0000004500447202 */ /* 0x000fe20000000f00 */
[----:B------:R-:W-:Y:S06]  /*3480*/  @!P2 BRA `(.L_x_2204) ;  /* 0x000000040068a947 */ /* 0x000fec0003800000 */
[----:B------:R-:W-:Y:S02]  /*3490*/  IMAD.MOV.U32 R68, RZ, RZ, R69 ;  /* 0x000000ffff447224 */ /* 0x000fe400078e0045 */
[----:B-----5:R-:W-:Y:S01]  /*34a0*/  IMAD.U32 R143, R66, 0x10000, RZ ;  /* 0x00010000428f7824 */ /* 0x020fe200078e00ff */
[----:B------:R-:W-:Y:S06]  /*34b0*/  BRA `(.L_x_2204) ;  /* 0x00000004005c7947 */ /* 0x000fec0003800000 */
.L_x_2203:
        /* <DEDUP_REMOVED lines=12> */
.L_x_2206:
[----:B------:R-:W-:-:S07]  /*3580*/  IMAD.MOV.U32 R132, RZ, RZ, R158 ;  /* 0x000000ffff847224 */ /* 0x000fce00078e009e */
.L_x_2207:
[----:B------:R-:W-:Y:S05]  /*3590*/  BSYNC B2 ;  /* 0x0000000000027941 */ /* 0x000fea0003800000 */
.L_x_2205:
        /* <DEDUP_REMOVED lines=16> */
.L_x_2211:
[----:B------:R-:W-:Y:S05]  /*36a0*/  BSYNC B3 ;  /* 0x0000000000037941 */ /* 0x000fea0003800000 */
.L_x_2210:
        /* <DEDUP_REMOVED lines=44> */
.L_x_2209:
[----:B------:R-:W-:Y:S05]  /*3970*/  BSYNC B2 ;  /* 0x0000000000027941 */ /* 0x000fea0003800000 */
.L_x_2208:
[----:B------:R-:W-:Y:S01]  /*3980*/  I2FP.F32.U32 R69, R132 ;  /* 0x0000008400457245 */ /* 0x000fe20000201000 */
[----:B------:R-:W-:Y:S01]  /*3990*/  HFMA2.MMA R132, -RZ, RZ, 0.1171875, 0 ;  /* 0x2f800000ff847435 */ /* 0x000fe200000001ff */
[----:B-----5:R-:W-:-:S04]  /*39a0*/  IMAD.U32 R70, R62, 0x10000, RZ ;  /* 0x000100003e467824 */ /* 0x020fc800078e00ff */
[----:B------:R-:W-:-:S04]  /*39b0*/  FMUL.FTZ R70, R70, UR13 ;  /* 0x0000000d46467c20 */ /* 0x000fc80008410000 */
[----:B------:R-:W-:Y:S01]  /*39c0*/  FMUL.FTZ R70, R70, UR12 ;  /* 0x0000000c46467c20 */ /* 0x000fe20008410000 */
[----:B------:R-:W-:-:S05]  /*39d0*/  FFMA.FTZ R69, R69, R132, 1.1641532182693481445e-10 ;  /* 0x2f00000045457423 */ /* 0x000fca0000010084 */
[----:B------:R-:W-:-:S04]  /*39e0*/  FSETP.GTU.FTZ.AND P4, PT, R69, UR10, PT ;  /* 0x0000000a45007c0b */ /* 0x000fc8000bf9c000 */
[----:B------:R-:W-:Y:S01]  /*39f0*/  FSEL R143, R70, RZ, !P4 ;  /* 0x000000ff468f7208 */ /* 0x000fe20006000000 */
[----:B------:R-:W-:Y:S01]  /*3a00*/  @P2 IMAD.U32 R70, R66, 0x10000, RZ ;  /* 0x0001000042462824 */ /* 0x000fe200078e00ff */
[----:B------:R-:W-:-:S03]  /*3a10*/  SEL R132, RZ, 0x1, P4 ;  /* 0x00000001ff847807 */ /* 0x000fc60002000000 */
[----:B------:R-:W-:-:S07]  /*3a20*/  @P2 FADD.FTZ R143, R70, R143 ;  /* 0x0000008f468f2221 */ /* 0x000fce0000010000 */
.L_x_2204:
[----:B------:R-:W-:Y:S05]  /*3a30*/  BSYNC B1 ;  /* 0x0000000000017941 */ /* 0x000fea0003800000 */
.L_x_2202:
[----:B------:R-:W-:Y:S04]  /*3a40*/  BSSY B1, `(.L_x_2212) ;  /* 0x0000062000017945 */ /* 0x000fe80003800000 */
[----:B------:R-:W-:Y:S05]  /*3a50*/  @P3 BRA `(.L_x_2213) ;  /* 0x00000000001c3947 */ /* 0x000fea0003800000 */
[----:B------:R-:W-:Y:S01]  /*3a60*/  MOV R145, RZ ;  /* 0x000000ff00917202 */ /* 0x000fe20000000f00 */
[----:B------:R-:W-:Y:S01]  /*3a70*/  IMAD.MOV.U32 R69, RZ, RZ, R68 ;  /* 0x000000ffff457224 */ /* 0x000fe200078e0044 */
[----:B------:R-:W-:Y:S06]  /*3a80*/  @!P2 BRA `(.L_x_2214) ;  /* 0x000000040074a947 */ /* 0x000fec0003800000 */
[----:B-----5:R-:W-:Y:S01]  /*3a90*/  PRMT R145, R66, 0x7632, R145 ;  /* 0x0000763242917816 */ /* 0x020fe20000000091 */
[----:B------:R-:W-:-:S03]  /*3aa0*/  IMAD.MOV.U32 R69, RZ, RZ, R68 ;  /* 0x000000ffff457224 */ /* 0x000fc600078e0044 */
[----:B------:R-:W-:Y:S01]  /*3ab0*/  SHF.L.U32 R145, R145, 0x10, RZ ;  /* 0x0000001091917819 */ /* 0x000fe200000006ff */
[----:B------:R-:W-:Y:S06]  /*3ac0*/  BRA `(.L_x_2214) ;  /* 0x0000000400647947 */ /* 0x000fec0003800000 */
.L_x_2213:
        /* <DEDUP_REMOVED lines=12> */
.L_x_2216:
[----:B------:R-:W-:-:S07]  /*3b90*/  IMAD.MOV.U32 R134, RZ, RZ, R158 ;  /* 0x000000ffff867224 */ /* 0x000fce00078e009e */
.L_x_2217:
[----:B------:R-:W-:Y:S05]  /*3ba0*/  BSYNC B2 ;  /* 0x0000000000027941 */ /* 0x000fea0003800000 */
.L_x_2215:
        /* <DEDUP_REMOVED lines=16> */
.L_x_2221:
[----:B------:R-:W-:Y:S05]  /*3cb0*/  BSYNC B3 ;  /* 0x0000000000037941 */ /* 0x000fea0003800000 */
.L_x_2220:
        /* <DEDUP_REMOVED lines=42> */
[----:B------:R-:W-:Y:S01]  /*3f60*/  HFMA2.MMA R69, -RZ, RZ, 0, 0 ;  /* 0x00000000ff457435 */ /* 0x000fe200000001ff */
[----:B------:R-:W-:-:S10]  /*3f70*/  IMAD.MOV.U32 R156, RZ, RZ, R68 ;  /* 0x000000ffff9c7224 */ /* 0x000fd400078e0044 */
.L_x_2219:
[----:B------:R-:W-:Y:S05]  /*3f80*/  BSYNC B2 ;  /* 0x0000000000027941 */ /* 0x000fea0003800000 */
.L_x_2218:
[----:B-----5:R-:W-:Y:S01]  /*3f90*/  PRMT R70, R62, 0x7632, R70 ;  /* 0x000076323e467816 */ /* 0x020fe20000000046 */
[----:B------:R-:W-:Y:S01]  /*3fa0*/  IMAD.MOV.U32 R71, RZ, RZ, 0x2f800000 ;  /* 0x2f800000ff477424 */ /* 0x000fe200078e00ff */
[----:B------:R-:W-:-:S03]  /*3fb0*/  I2FP.F32.U32 R68, R134 ;  /* 0x0000008600447245 */ /* 0x000fc60000201000 */
[----:B------:R-:W-:Y:S02]  /*3fc0*/  IMAD.U32 R70, R70, 0x10000, RZ ;  /* 0x0001000046467824 */ /* 0x000fe400078e00ff */
[----:B------:R-:W-:Y:S02]  /*3fd0*/  FFMA.FTZ R68, R68, R71, 1.1641532182693481445e-10 ;  /* 0x2f00000044447423 */ /* 0x000fe40000010047 */
[----:B------:R-:W-:-:S03]  /*3fe0*/  FMUL.FTZ R70, R70, UR13 ;  /* 0x0000000d46467c20 */ /* 0x000fc60008410000 */
[----:B------:R-:W-:Y:S01]  /*3ff0*/  FSETP.GTU.FTZ.AND P4, PT, R68, UR10, PT ;  /* 0x0000000a44007c0b */ /* 0x000fe2000bf9c000 */
[----:B------:R-:W-:Y:S01]  /*4000*/  FMUL.FTZ R70, R70, UR12 ;  /* 0x0000000c46467c20 */ /* 0x000fe20008410000 */
[----:B------:R-:W-:Y:S02]  /*4010*/  @P2 PRMT R68, R66, 0x7632, R68 ;  /* 0x0000763242442816 */ /* 0x000fe40000000044 */
[----:B------:R-:W-:Y:S02]  /*4020*/  SEL R134, RZ, 0x1, P4 ;  /* 0x00000001ff867807 */ /* 0x000fe40002000000 */
[----:B------:R-:W-:Y:S02]  /*4030*/  FSEL R145, R70, RZ, !P4 ;  /* 0x000000ff46917208 */ /* 0x000fe40006000000 */
[----:B------:R-:W-:-:S05]  /*4040*/  @P2 SHF.L.U32 R68, R68, 0x10, RZ ;  /* 0x0000001044442819 */ /* 0x000fca00000006ff */
[----:B------:R-:W-:-:S07]  /*4050*/  @P2 FADD.FTZ R145, R68, R145 ;  /* 0x0000009144912221 */ /* 0x000fce0000010000 */
.L_x_2214:
[----:B------:R-:W-:Y:S05]  /*4060*/  BSYNC B1 ;  /* 0x0000000000017941 */ /* 0x000fea0003800000 */
.L_x_2212:
[----:B------:R-:W-:Y:S04]  /*4070*/  BSSY B1, `(.L_x_2222) ;  /* 0x000005f000017945 */ /* 0x000fe80003800000 */
[----:B------:R-:W-:Y:S05]  /*4080*/  @P3 BRA `(.L_x_2223) ;  /* 0x0000000000183947 */ /* 0x000fea0003800000 */
[----:B------:R-:W-:Y:S02]  /*4090*/  IMAD.MOV.U32 R147, RZ, RZ, RZ ;  /* 0x000000ffff937224 */ /* 0x000fe400078e00ff */
[----:B------:R-:W-:Y:S01]  /*40a0*/  IMAD.MOV.U32 R68, RZ, RZ, R69 ;  /* 0x000000ffff447224 */ /* 0x000fe200078e0045 */
[----:B------:R-:W-:Y:S06]  /*40b0*/  @!P2 BRA `(.L_x_2224) ;  /* 0x000000040068a947 */ /* 0x000fec0003800000 */
[----:B------:R-:W-:Y:S01]  /*40c0*/  MOV R68, R69 ;  /* 0x0000004500447202 */ /* 0x000fe20000000f00 */
[----:B-----5:R-:W-:Y:S01]  /*40d0*/  IMAD.U32 R147, R67, 0x10000, RZ ;  /* 0x0001000043937824 */ /* 0x020fe200078e00ff */
[----:B------:R-:W-:Y:S06]  /*40e0*/  BRA `(.L_x_2224) ;  /* 0x00000004005c7947 */ /* 0x000fec0003800000 */
.L_x_2223:
        /* <DEDUP_REMOVED lines=12> */
.L_x_2226:
[----:B------:R-:W-:-:S07]  /*41b0*/  MOV R136, R158 ;  /* 0x0000009e00887202 */ /* 0x000fce0000000f00 */
.L_x_2227:
[----:B------:R-:W-:Y:S05]  /*41c0*/  BSYNC B2 ;  /* 0x0000000000027941 */ /* 0x000fea0003800000 */
.L_x_2225:
        /* <DEDUP_REMOVED lines=16> */
.L_x_2231:
[----:B------:R-:W-:Y:S05]  /*42d0*/  BSYNC B3 ;  /* 0x0000000000037941 */ /* 0x000fea0003800000 */
.L_x_2230:
        /* <DEDUP_REMOVED lines=44> */
.L_x_2229:
[----:B------:R-:W-:Y:S05]  /*45a0*/  BSYNC B2 ;  /* 0x0000000000027941 */ /* 0x000fea0003800000 */
.L_x_2228:
        /* <DEDUP_REMOVED lines=11> */
.L_x_2224:
[----:B------:R-:W-:Y:S05]  /*4660*/  BSYNC B1 ;  /* 0x0000000000017941 */ /* 0x000fea0003800000 */
.L_x_2222:
        /* <DEDUP_REMOVED lines=9> */
.L_x_2233:
        /* <DEDUP_REMOVED lines=12> */
.L_x_2236:
[----:B------:R-:W-:-:S07]  /*47c0*/  IMAD.MOV.U32 R138, RZ, RZ, R158 ;  /* 0x000000ffff8a7224 */ /* 0x000fce00078e009e */
.L_x_2237:
[----:B------:R-:W-:Y:S05]  /*47d0*/  BSYNC B2 ;  /* 0x0000000000027941 */ /* 0x000fea0003800000 */
.L_x_2235:
        /* <DEDUP_REMOVED lines=16> */
.L_x_2241:
[----:B------:R-:W-:Y:S05]  /*48e0*/  BSYNC B3 ;  /* 0x0000000000037941 */ /* 0x000fea0003800000 */
.L_x_2240:
        /* <DEDUP_REMOVED lines=8> */
[----:B------:R-:W-:Y:S01]  /*4970*/  IMAD.MOV.U32 R154, RZ, RZ, RZ ;  /* 0x000000ffff9a7224 */ /* 0x000fe200078e00ff */
        /* <DEDUP_REMOVED lines=34> */
[----:B------:R-:W-:-:S07]  /*4ba0*/  LOP3.LUT R150, R69, UR33, R70, 0x96, !PT ;  /* 0x0000002145967c12 */ /* 0x000fce000f8e9646 */
.L_x_2239:
[----:B------:R-:W-:Y:S05]  /*4bb0*/  BSYNC B2 ;  /* 0x0000000000027941 */ /* 0x000fea0003800000 */
.L_x_2238:
        /* <DEDUP_REMOVED lines=13> */
.L_x_2234:
[----:B------:R-:W-:Y:S05]  /*4c90*/  BSYNC B1 ;  /* 0x0000000000017941 */ /* 0x000fea0003800000 */
.L_x_2232:
[----:B------:R-:W0:Y:S01]  /*4ca0*/  LDC.64 R246, c[0x0][0x238] ;  /* 0x00008e00fff67b82 */ /* 0x000e220000000a00 */
[----:B------:R-:W-:Y:S01]  /*4cb0*/  F2FP.BF16.F32.PACK_AB R71, R149, R147 ;  /* 0x000000939547723e */ /* 0x000fe200000010ff */
[----:B------:R-:W-:Y:S01]  /*4cc0*/  BSSY B1, `(.L_x_2242) ;  /* 0x000001b000017945 */ /* 0x000fe20003800000 */
[----:B------:R-:W-:Y:S02]  /*4cd0*/  F2FP.BF16.F32.PACK_AB R70, R145, R143 ;  /* 0x0000008f9146723e */ /* 0x000fe400000010ff */
[----:B------:R-:W-:Y:S02]  /*4ce0*/  F2FP.BF16.F32.PACK_AB R69, R135, R137 ;  /* 0x000000898745723e */ /* 0x000fe400000010ff */
[----:B------:R-:W-:Y:S01]  /*4cf0*/  F2FP.BF16.F32.PACK_AB R68, R139, R141 ;  /* 0x0000008d8b44723e */ /* 0x000fe200000010ff */
[----:B0-----:R-:W-:-:S05]  /*4d00*/  IMAD.WIDE.U32 R246, R172, 0x10, R246 ;  /* 0x00000010acf67825 */ /* 0x001fca00078e00f6 */
[----:B------:R0:W-:Y:S01]  /*4d10*/  STG.E.128 desc[UR6][R246.64], R68 ;  /* 0x00000044f6007986 */ /* 0x0001e2000c101d06 */
[----:B------:R-:W-:Y:S05]  /*4d20*/  @!P1 BRA `(.L_x_2243) ;  /* 0x0000000000509947 */ /* 0x000fea0003800000 */
[----:B0-----:R-:W-:Y:S01]  /*4d30*/  SHF.L.U32 R71, R136, 0x10, RZ ;  /* 0x0000001088477819 */ /* 0x001fe200000006ff */
[----:B------:R-:W0:Y:S01]  /*4d40*/  LDC.64 R68, c[0x0][0x240] ;  /* 0x00009000ff447b82 */ /* 0x000e220000000a00 */
[----:B------:R-:W-:Y:S02]  /*4d50*/  LOP3.LUT R70, R138, 0xffff, RZ, 0xc0, !PT ;  /* 0x0000ffff8a467812 */ /* 0x000fe400078ec0ff */
[----:B------:R-:W-:Y:S02]  /*4d60*/  LOP3.LUT R247, R71, 0xff0000, RZ, 0xc0, !PT ;  /* 0x00ff000047f77812 */ /* 0x000fe400078ec0ff */
[----:B------:R-:W-:Y:S02]  /*4d70*/  PRMT R71, R134, 0x7104, RZ ;  /* 0x0000710486477816 */ /* 0x000fe400000000ff */
[----:B------:R-:W-:Y:S02]  /*4d80*/  PRMT R176, R247, 0x4210, R70 ;  /* 0x00004210f7b07816 */ /* 0x000fe40000000046 */
[----:B------:R-:W-:-:S02]  /*4d90*/  LOP3.LUT R248, R140, 0xff, RZ, 0xc0, !PT ;  /* 0x000000ff8cf87812 */ /* 0x000fc400078ec0ff */
[----:B------:R-:W-:Y:S02]  /*4da0*/  LOP3.LUT R246, R142, 0xff, RZ, 0xc0, !PT ;  /* 0x000000ff8ef67812 */ /* 0x000fe400078ec0ff */
[----:B------:R-:W-:Y:S01]  /*4db0*/  LOP3.LUT R70, R144, 0xff, RZ, 0xc0, !PT ;  /* 0x000000ff90467812 */ /* 0x000fe200078ec0ff */
[----:B------:R-:W-:Y:S01]  /*4dc0*/  IMAD.WIDE.U32 R248, R248, 0x1000000, RZ ;  /* 0x01000000f8f87825 */ /* 0x000fe200078e00ff */
[----:B------:R-:W-:-:S03]  /*4dd0*/  LOP3.LUT R176, R176, 0xff00, R71, 0xf8, !PT ;  /* 0x0000ff00b0b07812 */ /* 0x000fc600078ef847 */
[----:B------:R-:W-:Y:S01]  /*4de0*/  IMAD.WIDE.U32 R246, R246, 0x10000, RZ ;  /* 0x00010000f6f67825 */ /* 0x000fe200078e00ff */
[----:B------:R-:W-:-:S03]  /*4df0*/  LOP3.LUT R176, R176, 0xff, R132, 0xf8, !PT ;  /* 0x000000ffb0b07812 */ /* 0x000fc600078ef884 */
[----:B------:R-:W-:Y:S01]  /*4e00*/  IMAD.WIDE.U32 R70, R70, 0x100, RZ ;  /* 0x0000010046467825 */ /* 0x000fe200078e00ff */
[----:B------:R-:W-:-:S03]  /*4e10*/  LOP3.LUT R247, R247, R176, R249, 0xfe, !PT ;  /* 0x000000b0f7f77212 */ /* 0x000fc600078efef9 */
[----:B0-----:R-:W-:Y:S01]  /*4e20*/  IMAD.WIDE.U32 R68, R170, 0x8, R68 ;  /* 0x00000008aa447825 */ /* 0x001fe200078e0044 */
[----:B------:R-:W-:Y:S02]  /*4e30*/  LOP3.LUT R70, R70, R248, R246, 0xfe, !PT ;  /* 0x000000f846467212 */ /* 0x000fe400078efef6 */
[----:B------:R-:W-:Y:S02]  /*4e40*/  LOP3.LUT R71, R247, R71, RZ, 0xfc, !PT ;  /* 0x00000047f7477212 */ /* 0x000fe400078efcff */
[----:B------:R-:W-:-:S05]  /*4e50*/  LOP3.LUT R70, R70, 0xff, R146, 0xf8, !PT ;  /* 0x000000ff46467812 */ /* 0x000fca00078ef892 */
[----:B------:R1:W-:Y:S02]  /*4e60*/  STG.E.64 desc[UR6][R68.64], R70 ;  /* 0x0000004644007986 */ /* 0x0003e4000c101b06 */
.L_x_2243:
[----:B------:R-:W-:Y:S05]  /*4e70*/  BSYNC B1 ;  /* 0x0000000000017941 */ /* 0x000fea0003800000 */
.L_x_2242:
[----:B------:R-:W-:Y:S02]  /*4e80*/  VIADD R172, R172, 0x80 ;  /* 0x00000080acac7836 */ /* 0x000fe40000000000 */
[----:B------:R-:W-:-:S07]  /*4e90*/  VIADD R170, R170, 0x80 ;  /* 0x00000080aaaa7836 */ /* 0x000fce0000000000 */
.L_x_2161:
[----:B------:R-:W-:Y:S05]  /*4ea0*/  BSYNC B0 ;  /* 0x0000000000007941 */ /* 0x000fea0003800000 */
.L_x_2160:
        /* <DEDUP_REMOVED lines=15> */
[----:B------:R-:W-:Y:S01]  /*4fa0*/  IMAD.MOV.U32 R68, RZ, RZ, R154 ;  /* 0x000000ffff447224 */ /* 0x000fe200078e009a */
[----:B------:R-:W-:Y:S06]  /*4fb0*/  @!P2 BRA `(.L_x_2248) ;  /* 0x000000040060a947 */ /* 0x000fec0003800000 */
[----:B------:R-:W-:Y:S01]  /*4fc0*/  IMAD.MOV.U32 R68, RZ, RZ, R154 ;  /* 0x000000ffff447224 */ /* 0x000fe200078e009a */
[----:B-----5:R-:W-:Y:S01]  /*4fd0*/  SHF.L.U32 R151, R64, 0x10, RZ ;  /* 0x0000001040977819 */ /* 0x020fe200000006ff */
[----:B------:R-:W-:Y:S06]  /*4fe0*/  BRA `(.L_x_2248) ;  /* 0x0000000400547947 */ /* 0x000fec0003800000 */
.L_x_2247:
        /* <DEDUP_REMOVED lines=12> */
.L_x_2250:
[----:B------:R-:W-:-:S07]  /*50b0*/  IMAD.MOV.U32 R146, RZ, RZ, R158 ;  /* 0x000000ffff927224 */ /* 0x000fce00078e009e */
.L_x_2251:
[----:B------:R-:W-:Y:S05]  /*50c0*/  BSYNC B2 ;  /* 0x0000000000027941 */ /* 0x000fea0003800000 */
.L_x_2249:
        /* <DEDUP_REMOVED lines=16> */
.L_x_2255:
[----:B------:R-:W-:Y:S05]  /*51d0*/  BSYNC B3 ;  /* 0x0000000000037941 */ /* 0x000fea0003800000 */
.L_x_2254:
        /* <DEDUP_REMOVED lines=40> */
[----:B------:R-:W-:Y:S01]  /*5460*/  IMAD.MOV.U32 R68, RZ, RZ, RZ ;  /* 0x000000ffff447224 */ /* 0x000fe200078e00ff */
[----:B------:R-:W-:-:S07]  /*5470*/  LOP3.LUT R150, R157, UR33, R150, 0x96, !PT ;  /* 0x000000219d967c12 */ /* 0x000fce000f8e9696 */
.L_x_2253:
[----:B------:R-:W-:Y:S05]  /*5480*/  BSYNC B2 ;  /* 0x0000000000027941 */ /* 0x000fea0003800000 */
.L_x_2252:
[----:B------:R-:W-:Y:S01]  /*5490*/  I2FP.F32.U32 R69, R146 ;  /* 0x0000009200457245 */ /* 0x000fe20000201000 */
[----:B------:R-:W-:Y:S01]  /*54a0*/  IMAD.MOV.U32 R70, RZ, RZ, 0x2f800000 ;  /* 0x2f800000ff467424 */ /* 0x000fe200078e00ff */
[----:B-----5:R-:W-:-:S03]  /*54b0*/  SHF.L.U32 R71, R60, 0x10, RZ ;  /* 0x000000103c477819 */ /* 0x020fc600000006ff */
[----:B------:R-:W-:Y:S01]  /*54c0*/  FFMA.FTZ R69, R69, R70, 1.1641532182693481445e-10 ;  /* 0x2f00000045457423 */ /* 0x000fe20000010046 */
[----:B------:R-:W-:Y:S02]  /*54d0*/  @P2 IMAD.U32 R70, R64, 0x10000, RZ ;  /* 0x0001000040462824 */ /* 0x000fe400078e00ff */
[----:B------:R-:W-:Y:S02]  /*54e0*/  FMUL.FTZ R71, R71, UR13 ;  /* 0x0000000d47477c20 */ /* 0x000fe40008410000 */
[----:B------:R-:W-:Y:S02]  /*54f0*/  FSETP.GTU.FTZ.AND P4, PT, R69, UR10, PT ;  /* 0x0000000a45007c0b */ /* 0x000fe4000bf9c000 */
[----:B------:R-:W-:Y:S02]  /*5500*/  FMUL.FTZ R71, R71, UR12 ;  /* 0x0000000c47477c20 */ /* 0x000fe40008410000 */
[----:B------:R-:W-:-:S03]  /*5510*/  SEL R146, RZ, 0x1, P4 ;  /* 0x00000001ff927807 */ /* 0x000fc60002000000 */
[----:B------:R-:W-:-:S05]  /*5520*/  FSEL R151, R71, RZ, !P4 ;  /* 0x000000ff47977208 */ /* 0x000fca0006000000 */
[----:B------:R-:W-:-:S07]  /*5530*/  @P2 FADD.FTZ R151, R70, R151 ;  /* 0x0000009746972221 */ /* 0x000fce0000010000 */
.L_x_2248:
[----:B------:R-:W-:Y:S05]  /*5540*/  BSYNC B1 ;  /* 0x0000000000017941 */ /* 0x000fea0003800000 */
.L_x_2246:
        /* <DEDUP_REMOVED lines=9> */
.L_x_2257:
        /* <DEDUP_REMOVED lines=12> */
.L_x_2260:
[----:B------:R-:W-:-:S07]  /*56a0*/  IMAD.MOV.U32 R144, RZ, RZ, R158 ;  /* 0x000000ffff907224 */ /* 0x000fce00078e009e */
.L_x_2261:
[----:B------:R-:W-:Y:S05]  /*56b0*/  BSYNC B2 ;  /* 0x0000000000027941 */ /* 0x000fea0003800000 */
.L_x_2259:
        /* <DEDUP_REMOVED lines=16> */
.L_x_2265:
[----:B------:R-:W-:Y:S05]  /*57c0*/  BSYNC B3 ;  /* 0x0000000000037941 */ /* 0x000fea0003800000 */
.L_x_2264:
        /* <DEDUP_REMOVED lines=35> */
[----:B------:R-:W-:Y:S01]  /*5a00*/  LOP3.LUT R158, R69, UR31, R156, 0x96, !PT ;  /* 0x0000001f459e7c12 */ /* 0x000fe2000f8e969c */
[----:B------:R-:W-:-:S03]  /*5a10*/  HFMA2.MMA R69, -RZ, RZ, 0, 0 ;  /* 0x00000000ff457435 */ /* 0x000fc600000001ff */
[----:B------:R-:W-:Y:S01]  /*5a20*/  LOP3.LUT R156, R71, UR30, R154, 0x96, !PT ;  /* 0x0000001e479c7c12 */ /* 0x000fe2000f8e969a */
[----:B------:R-:W-:-:S04]  /*5a30*/  IMAD.WIDE.U32 R158, R158, -0x326172a9, RZ ;  /* 0xcd9e8d579e9e7825 */ /* 0x000fc800078e00ff */
[----:B------:R-:W-:Y:S01]  /*5a40*/  IMAD.WIDE.U32 R156, R156, -0x2daee0ad, RZ ;  /* 0xd2511f539c9c7825 */ /* 0x000fe200078e00ff */
[----:B------:R-:W-:-:S04]  /*5a50*/  LOP3.LUT R148, R159, UR32, R70, 0x96, !PT ;  /* 0x000000209f947c12 */ /* 0x000fc8000f8e9646 */
[----:B------:R-:W-:-:S07]  /*5a60*/  LOP3.LUT R150, R157, UR33, R68, 0x96, !PT ;  /* 0x000000219d967c12 */ /* 0x000fce000f8e9644 */
.L_x_2263:
[----:B------:R-:W-:Y:S05]  /*5a70*/  BSYNC B2 ;  /* 0x0000000000027941 */ /* 0x000fea0003800000 */
.L_x_2262:
        /* <DEDUP_REMOVED lines=13> */
.L_x_2258:
[----:B------:R-:W-:Y:S05]  /*5b50*/  BSYNC B1 ;  /* 0x0000000000017941 */ /* 0x000fea0003800000 */
.L_x_2256:
        /* <DEDUP_REMOVED lines=8> */
.L_x_2267:
        /* <DEDUP_REMOVED lines=12> */
.L_x_2270:
[----:B------:R-:W-:-:S07]  /*5ca0*/  MOV R142, R158 ;  /* 0x0000009e008e7202 */ /* 0x000fce0000000f00 */
.L_x_2271:
[----:B------:R-:W-:Y:S05]  /*5cb0*/  BSYNC B2 ;  /* 0x0000000000027941 */ /* 0x000fea0003800000 */
.L_x_2269:
        /* <DEDUP_REMOVED lines=16> */
.L_x_2275:
[----:B------:R-:W-:Y:S05]  /*5dc0*/  BSYNC B3 ;  /* 0x0000000000037941 */ /* 0x000fea0003800000 */
.L_x_2274:
        /* <DEDUP_REMOVED lines=41> */
[----:B------:R-:W-:-:S07]  /*6060*/  IMAD.MOV.U32 R68, RZ, RZ, RZ ;  /* 0x000000ffff447224 */ /* 0x000fce00078e00ff */
.L_x_2273:
[----:B------:R-:W-:Y:S05]  /*6070*/  BSYNC B2 ;  /* 0x0000000000027941 */ /* 0x000fea0003800000 */
.L_x_2272:
[----:B------:R-:W-:Y:S01]  /*6080*/  HFMA2.MMA R70, -RZ, RZ, 0.1171875, 0 ;  /* 0x2f800000ff467435 */ /* 0x000fe200000001ff */
[----:B------:R-:W-:Y:S01]  /*6090*/  I2FP.F32.U32 R69, R142 ;  /* 0x0000008e00457245 */ /* 0x000fe20000201000 */
[----:B-----5:R-:W-:-:S04]  /*60a0*/  IMAD.U32 R71, R61, 0x10000, RZ ;  /* 0x000100003d477824 */ /* 0x020fc800078e00ff */
[----:B------:R-:W-:-:S04]  /*60b0*/  FMUL.FTZ R71, R71, UR13 ;  /* 0x0000000d47477c20 */ /* 0x000fc80008410000 */
[----:B------:R-:W-:Y:S01]  /*60c0*/  FFMA.FTZ R69, R69, R70, 1.1641532182693481445e-10 ;  /* 0x2f00000045457423 */ /* 0x000fe20000010046 */
[----:B------:R-:W-:Y:S01]  /*60d0*/  FMUL.FTZ R71, R71, UR12 ;  /* 0x0000000c47477c20 */ /* 0x000fe20008410000 */
[----:B------:R-:W-:-:S03]  /*60e0*/  @P2 IMAD.U32 R70, R65, 0x10000, RZ ;  /* 0x0001000041462824 */ /* 0x000fc600078e00ff */
[----:B------:R-:W-:-:S04]  /*60f0*/  FSETP.GTU.FTZ.AND P4, PT, R69, UR10, PT ;  /* 0x0000000a45007c0b */ /* 0x000fc8000bf9c000 */
[----:B------:R-:W-:Y:S02]  /*6100*/  FSEL R155, R71, RZ, !P4 ;  /* 0x000000ff479b7208 */ /* 0x000fe40006000000 */
[----:B------:R-:W-:-:S03]  /*6110*/  SEL R142, RZ, 0x1, P4 ;  /* 0x00000001ff8e7807 */ /* 0x000fc60002000000 */
[----:B------:R-:W-:-:S07]  /*6120*/  @P2 FADD.FTZ R155, R70, R155 ;  /* 0x0000009b469b2221 */ /* 0x000fce0000010000 */
.L_x_2268:
[----:B------:R-:W-:Y:S05]  /*6130*/  BSYNC B1 ;  /* 0x0000000000017941 */ /* 0x000fea0003800000 */
.L_x_2266:
        /* <DEDUP_REMOVED lines=9> */
.L_x_2277:
        /* <DEDUP_REMOVED lines=12> */
.L_x_2280:
[----:B------:R-:W-:-:S07]  /*6290*/  IMAD.MOV.U32 R140, RZ, RZ, R158 ;  /* 0x000000ffff8c7224 */ /* 0x000fce00078e009e */
.L_x_2281:
[----:B------:R-:W-:Y:S05]  /*62a0*/  BSYNC B2 ;  /* 0x0000000000027941 */ /* 0x000fea0003800000 */
.L_x_2279:
        /* <DEDUP_REMOVED lines=16> */
.L_x_2285:
[----:B------:R-:W-:Y:S05]  /*63b0*/  BSYNC B3 ;  /* 0x0000000000037941 */ /* 0x000fea0003800000 */
.L_x_2284:
        /* <DEDUP_REMOVED lines=37> */
[----:B------:R-:W-:Y:S01]  /*6610*/  LOP3.LUT R156, R71, UR30, R156, 0x96, !PT ;  /* 0x0000001e479c7c12 */ /* 0x000fe2000f8e969c */
[----:B------:R-:W-:-:S04]  /*6620*/  IMAD.WIDE.U32 R158, R158, -0x326172a9, RZ ;  /* 0xcd9e8d579e9e7825 */ /* 0x000fc800078e00ff */
[----:B------:R-:W-:Y:S01]  /*6630*/  IMAD.WIDE.U32 R156, R156, -0x2daee0ad, RZ ;  /* 0xd2511f539c9c7825 */ /* 0x000fe200078e00ff */
[----:B------:R-:W-:-:S04]  /*6640*/  LOP3.LUT R148, R159, UR32, R70, 0x96, !PT ;  /* 0x000000209f947c12 */ /* 0x000fc8000f8e9646 */
[----:B------:R-:W-:-:S07]  /*6650*/  LOP3.LUT R150, R157, UR33, R68, 0x96, !PT ;  /* 0x000000219d967c12 */ /* 0x000fce000f8e9644 */
.L_x_2283:
[----:B------:R-:W-:Y:S05]  /*6660*/  BSYNC B2 ;  /* 0x0000000000027941 */ /* 0x000fea0003800000 */
.L_x_2282:
        /* <DEDUP_REMOVED lines=13> */
.L_x_2278:
[----:B------:R-:W-:Y:S05]  /*6740*/  BSYNC B1 ;  /* 0x0000000000017941 */ /* 0x000fea0003800000 */
.L_x_2276:
        /* <DEDUP_REMOVED lines=8> */
.L_x_2287:
        /* <DEDUP_REMOVED lines=12> */
.L_x_2290:
[----:B------:R-:W-:-:S07]  /*6890*/  IMAD.MOV.U32 R132, RZ, RZ, R158 ;  /* 0x000000ffff847224 */ /* 0x000fce00078e009e */
.L_x_2291:
[----:B------:R-:W-:Y:S05]  /*68a0*/  BSYNC B2 ;  /* 0x0000000000027941 */ /* 0x000fea0003800000 */
.L_x_2289:
        /* <DEDUP_REMOVED lines=16> */
.L_x_2295:
[----:B------:R-:W-:Y:S05]  /*69b0*/  BSYNC B3 ;  /* 0x0000000000037941 */ /* 0x000fea0003800000 */
.L_x_2294:
        /* <DEDUP_REMOVED lines=41> */
[----:B------:R-:W-:Y:S01]  /*6c50*/  IMAD.MOV.U32 R68, RZ, RZ, RZ ;  /* 0x000000ffff447224 */ /* 0x000fe200078e00ff */
[----:B------:R-:W-:-:S07]  /*6c60*/  LOP3.LUT R150, R69, UR33, R70, 0x96, !PT ;  /* 0x0000002145967c12 */ /* 0x000fce000f8e9646 */
.L_x_2293:
[----:B------:R-:W-:Y:S05]  /*6c70*/  BSYNC B2 ;  /* 0x0000000000027941 */ /* 0x000fea0003800000 */
.L_x_2292:
        /* <DEDUP_REMOVED lines=11> */
.L_x_2288:
[----:B------:R-:W-:Y:S05]  /*6d30*/  BSYNC B1 ;  /* 0x0000000000017941 */ /* 0x000fea0003800000 */
.L_x_2286:
        /* <DEDUP_REMOVED lines=9> */
.L_x_2297:
        /* <DEDUP_REMOVED lines=12> */
.L_x_2300:
[----:B------:R-:W-:-:S07]  /*6e90*/  IMAD.MOV.U32 R134, RZ, RZ, R158 ;  /* 0x000000ffff867224 */ /* 0x000fce00078e009e */
.L_x_2301:
[----:B------:R-:W-:Y:S05]  /*6ea0*/  BSYNC B2 ;  /* 0x0000000000027941 */ /* 0x000fea0003800000 */
.L_x_2299:
        /* <DEDUP_REMOVED lines=16> */
.L_x_2305:
[----:B------:R-:W-:Y:S05]  /*6fb0*/  BSYNC B3 ;  /* 0x0000000000037941 */ /* 0x000fea0003800000 */
.L_x_2304:
        /* <DEDUP_REMOVED lines=44> */
.L_x_2303:
[----:B------:R-:W-:Y:S05]  /*7280*/  BSYNC B2 ;  /* 0x0000000000027941 */ /* 0x000fea0003800000 */
.L_x_2302:
        /* <DEDUP_REMOVED lines=13> */
.L_x_2298:
[----:B------:R-:W-:Y:S05]  /*7360*/  BSYNC B1 ;  /* 0x0000000000017941 */ /* 0x000fea0003800000 */
.L_x_2296:
        /* <DEDUP_REMOVED lines=8> */
.L_x_2307:
        /* <DEDUP_REMOVED lines=12> */
.L_x_2310:
[----:B------:R-:W-:-:S07]  /*74b0*/  IMAD.MOV.U32 R136, RZ, RZ, R158 ;  /* 0x000000ffff887224 */ /* 0x000fce00078e009e */
.L_x_2311:
[----:B------:R-:W-:Y:S05]  /*74c0*/  BSYNC B2 ;  /* 0x0000000000027941 */ /* 0x000fea0003800000 */
.L_x_2309:
        /* <DEDUP_REMOVED lines=16> */
.L_x_2315:
[----:B------:R-:W-:Y:S05]  /*75d0*/  BSYNC B3 ;  /* 0x0000000000037941 */ /* 0x000fea0003800000 */
.L_x_2314:
        /* <DEDUP_REMOVED lines=44> */
.L_x_2313:
[----:B------:R-:W-:Y:S05]  /*78a0*/  BSYNC B2 ;  /* 0x0000000000027941 */ /* 0x000fea0003800000 */
.L_x_2312:
[----:B------:R-:W-:Y:S01]  /*78b0*/  I2FP.F32.U32 R69, R136 ;  /* 0x0000008800457245 */ /* 0x000fe20000201000 */
[----:B------:R-:W-:Y:S02]  /*78c0*/  IMAD.MOV.U32 R70, RZ, RZ, 0x2f800000 ;  /* 0x2f800000ff467424 */ /* 0x000fe400078e00ff */
[----:B-----5:R-:W-:Y:S02]  /*78d0*/  IMAD.U32 R71, R63, 0x10000, RZ ;  /* 0x000100003f477824 */ /* 0x020fe400078e00ff */
[----:B------:R-:W-:Y:S01]  /*78e0*/  FFMA.FTZ R69, R69, R70, 1.1641532182693481445e-10 ;  /* 0x2f00000045457423 */ /* 0x000fe20000010046 */
[----:B------:R-:W-:Y:S01]  /*78f0*/  @P2 SHF.L.U32 R70, R67, 0x10, RZ ;  /* 0x0000001043462819 */ /* 0x000fe200000006ff */
[----:B------:R-:W-:-:S03]  /*7900*/  FMUL.FTZ R71, R71, UR13 ;  /* 0x0000000d47477c20 */ /* 0x000fc60008410000 */
[----:B------:R-:W-:Y:S01]  /*7910*/  FSETP.GTU.FTZ.AND P4, PT, R69, UR10, PT ;  /* 0x0000000a45007c0b */ /* 0x000fe2000bf9c000 */
[----:B------:R-:W-:-:S03]  /*7920*/  FMUL.FTZ R71, R71, UR12 ;  /* 0x0000000c47477c20 */ /* 0x000fc60008410000 */
[----:B------:R-:W-:Y:S02]  /*7930*/  SEL R136, RZ, 0x1, P4 ;  /* 0x00000001ff887807 */ /* 0x000fe40002000000 */
[----:B------:R-:W-:-:S05]  /*7940*/  FSEL R163, R71, RZ, !P4 ;  /* 0x000000ff47a37208 */ /* 0x000fca0006000000 */
[----:B------:R-:W-:-:S07]  /*7950*/  @P2 FADD.FTZ R163, R70, R163 ;  /* 0x000000a346a32221 */ /* 0x000fce0000010000 */
.L_x_2308:
[----:B------:R-:W-:Y:S05]  /*7960*/  BSYNC B1 ;  /* 0x0000000000017941 */ /* 0x000fea0003800000 */
.L_x_2306:
        /* <DEDUP_REMOVED lines=9> */
.L_x_2317:
        /* <DEDUP_REMOVED lines=12> */
.L_x_2320:
[----:B------:R-:W-:-:S07]  /*7ac0*/  MOV R138, R158 ;  /* 0x0000009e008a7202 */ /* 0x000fce0000000f00 */
.L_x_2321:
[----:B------:R-:W-:Y:S05]  /*7ad0*/  BSYNC B2 ;  /* 0x0000000000027941 */ /* 0x000fea0003800000 */
.L_x_2319:
        /* <DEDUP_REMOVED lines=16> */
.L_x_2325:
[----:B------:R-:W-:Y:S05]  /*7be0*/  BSYNC B3 ;  /* 0x0000000000037941 */ /* 0x000fea0003800000 */
.L_x_2324:
        /* <DEDUP_REMOVED lines=9> */
[----:B------:R-:W-:-:S03]  /*7c80*/  LOP3.LUT R70, R247, UR17, R165, 0x96, !PT ;  /* 0x00000011f7467c12 */ /* 0x000fc6000f8e96a5 */
[----:B------:R-:W-:Y:S01]  /*7c90*/  IMAD.MOV.U32 R154, RZ, RZ, RZ ;  /* 0x000000ffff9a7224 */ /* 0x000fe200078e00ff */
        /* <DEDUP_REMOVED lines=31> */
[----:B------:R-:W-:Y:S02]  /*7e90*/  LOP3.LUT R150, R69, UR33, R70, 0x96, !PT ;  /* 0x0000002145967c12 */ /* 0x000fe4000f8e9646 */
[----:B------:R-:W-:-:S07]  /*7ea0*/  MOV R156, R68 ;  /* 0x00000044009c7202 */ /* 0x000fce0000000f00 */
.L_x_2323:
[----:B------:R-:W-:Y:S05]  /*7eb0*/  BSYNC B2 ;  /* 0x0000000000027941 */ /* 0x000fea0003800000 */
.L_x_2322:
        /* <DEDUP_REMOVED lines=13> */
.L_x_2318:
[----:B------:R-:W-:Y:S05]  /*7f90*/  BSYNC B1 ;  /* 0x0000000000017941 */ /* 0x000fea0003800000 */
.L_x_2316:
        /* <DEDUP_REMOVED lines=9> */
[----:B0-----:R-:W-:Y:S01]  /*8030*/  IMAD.U32 R71, R136, 0x10000, RZ ;  /* 0x0001000088477824 */ /* 0x001fe200078e00ff */
[----:B------:R-:W0:Y:S01]  /*8040*/  LDC.64 R68, c[0x0][0x240] ;  /* 0x00009000ff447b82 */ /* 0x000e220000000a00 */
[----:B------:R-:W-:Y:S02]  /*8050*/  LOP3.LUT R70, R138, 0xffff, RZ, 0xc0, !PT ;  /* 0x0000ffff8a467812 */ /* 0x000fe400078ec0ff */
[----:B------:R-:W-:Y:S02]  /*8060*/  PRMT R247, R134, 0x7104, RZ ;  /* 0x0000710486f77816 */ /* 0x000fe400000000ff */
[----:B------:R-:W-:Y:S02]  /*8070*/  LOP3.LUT R71, R71, 0xff0000, RZ, 0xc0, !PT ;  /* 0x00ff000047477812 */ /* 0x000fe400078ec0ff */
[----:B------:R-:W-:Y:S02]  /*8080*/  LOP3.LUT R248, R140, 0xff, RZ, 0xc0, !PT ;  /* 0x000000ff8cf87812 */ /* 0x000fe400078ec0ff */
[----:B------:R-:W-:-:S02]  /*8090*/  PRMT R70, R71, 0x4210, R70 ;  /* 0x0000421047467816 */ /* 0x000fc40000000046 */
[----:B------:R-:W-:Y:S01]  /*80a0*/  LOP3.LUT R246, R142, 0xff, RZ, 0xc0, !PT ;  /* 0x000000ff8ef67812 */ /* 0x000fe200078ec0ff */
[----:B------:R-:W-:Y:S01]  /*80b0*/  IMAD.WIDE.U32 R248, R248, 0x1000000, RZ ;  /* 0x01000000f8f87825 */ /* 0x000fe200078e00ff */
[----:B------:R-:W-:Y:S02]  /*80c0*/  LOP3.LUT R71, R144, 0xff, RZ, 0xc0, !PT ;  /* 0x000000ff90477812 */ /* 0x000fe400078ec0ff */
[----:B------:R-:W-:Y:S01]  /*80d0*/  LOP3.LUT R176, R70, 0xff00, R247, 0xf8, !PT ;  /* 0x0000ff0046b07812 */ /* 0x000fe200078ef8f7 */
[----:B------:R-:W-:-:S03]  /*80e0*/  IMAD.WIDE.U32 R246, R246, 0x10000, RZ ;  /* 0x00010000f6f67825 */ /* 0x000fc600078e00ff */
[----:B------:R-:W-:Y:S01]  /*80f0*/  LOP3.LUT R176, R176, 0xff, R132, 0xf8, !PT ;  /* 0x000000ffb0b07812 */ /* 0x000fe200078ef884 */
[----:B------:R-:W-:-:S03]  /*8100*/  IMAD.WIDE.U32 R70, R71, 0x100, RZ ;  /* 0x0000010047467825 */ /* 0x000fc600078e00ff */
[----:B------:R-:W-:Y:S01]  /*8110*/  LOP3.LUT R247, R247, R176, R249, 0xfe, !PT ;  /* 0x000000b0f7f77212 */ /* 0x000fe200078efef9 */
[----:B0-----:R-:W-:Y:S01]  /*8120*/  IMAD.WIDE.U32 R68, R170, 0x8, R68 ;  /* 0x00000008aa447825 */ /* 0x001fe200078e0044 */
[----:B------:R-:W-:Y:S02]  /*8130*/  LOP3.LUT R70, R70, R248, R246, 0xfe, !PT ;  /* 0x000000f846467212 */ /* 0x000fe400078efef6 */
[----:B------:R-:W-:Y:S02]  /*8140*/  LOP3.LUT R71, R247, R71, RZ, 0xfc, !PT ;  /* 0x00000047f7477212 */ /* 0x000fe400078efcff */
[----:B------:R-:W-:-:S05]  /*8150*/  LOP3.LUT R70, R70, 0xff, R146, 0xf8, !PT ;  /* 0x000000ff46467812 */ /* 0x000fca00078ef892 */
[----:B------:R1:W-:Y:S02]  /*8160*/  STG.E.64 desc[UR6][R68.64], R70 ;  /* 0x0000004644007986 */ /* 0x0003e4000c101b06 */
.L_x_2327:
[----:B------:R-:W-:Y:S05]  /*8170*/  BSYNC B1 ;  /* 0x0000000000017941 */ /* 0x000fea0003800000 */
.L_x_2326:
[----:B------:R-:W-:Y:S01]  /*8180*/  IADD3 R172, R172, 0x80, RZ ;  /* 0x00000080acac7810 */ /* 0x000fe20007ffe0ff */
[----:B------:R-:W-:-:S07]  /*8190*/  VIADD R170, R170, 0x80 ;  /* 0x00000080aaaa7836 */ /* 0x000fce0000000000 */
.L_x_2245:
[----:B------:R-:W-:Y:S05]  /*81a0*/  BSYNC B0 ;  /* 0x0000000000007941 */ /* 0x000fea0003800000 */
.L_x_2244:
        /* <DEDUP_REMOVED lines=15> */
[----:B------:R-:W-:Y:S01]  /*82a0*/  MOV R68, R154 ;  /* 0x0000009a00447202 */ /* 0x000fe20000000f00 */
[----:B------:R-:W-:Y:S06]  /*82b0*/  @!P2 BRA `(.L_x_2332) ;  /* 0x000000040068a947 */ /* 0x000fec0003800000 */
[----:B------:R-:W-:Y:S02]  /*82c0*/  IMAD.MOV.U32 R68, RZ, RZ, R154 ;  /* 0x000000ffff447224 */ /* 0x000fe400078e009a */
[----:B-----5:R-:W-:Y:S01]  /*82d0*/  IMAD.U32 R167, R64, 0x10000, RZ ;  /* 0x0001000040a77824 */ /* 0x020fe200078e00ff */
[----:B------:R-:W-:Y:S06]  /*82e0*/  BRA `(.L_x_2332) ;  /* 0x00000004005c7947 */ /* 0x000fec0003800000 */
.L_x_2331:
        /* <DEDUP_REMOVED lines=12> */
.L_x_2334:
[----:B------:R-:W-:-:S07]  /*83b0*/  IMAD.MOV.U32 R146, RZ, RZ, R158 ;  /* 0x000000ffff927224 */ /* 0x000fce00078e009e */
.L_x_2335:
[----:B------:R-:W-:Y:S05]  /*83c0*/  BSYNC B2 ;  /* 0x0000000000027941 */ /* 0x000fea0003800000 */
.L_x_2333:
        /* <DEDUP_REMOVED lines=16> */
.L_x_2339:
[----:B------:R-:W-:Y:S05]  /*84d0*/  BSYNC B3 ;  /* 0x0000000000037941 */ /* 0x000fea0003800000 */
.L_x_2338:
        /* <DEDUP_REMOVED lines=44> */
.L_x_2337:
[----:B------:R-:W-:Y:S05]  /*87a0*/  BSYNC B2 ;  /* 0x0000000000027941 */ /* 0x000fea0003800000 */
.L_x_2336:
        /* <DEDUP_REMOVED lines=11> */
.L_x_2332:
[----:B------:R-:W-:Y:S05]  /*8860*/  BSYNC B1 ;  /* 0x0000000000017941 */ /* 0x000fea0003800000 */
.L_x_2330:
        /* <DEDUP_REMOVED lines=9> */
.L_x_2341:
        /* <DEDUP_REMOVED lines=12> */
.L_x_2344:
[----:B------:R-:W-:-:S07]  /*89c0*/  IMAD.MOV.U32 R144, RZ, RZ, R158 ;  /* 0x000000ffff907224 */ /* 0x000fce00078e009e */
.L_x_2345:
[----:B------:R-:W-:Y:S05]  /*89d0*/  BSYNC B2 ;  /* 0x0000000000027941 */ /* 0x000fea0003800000 */
.L_x_2343:
        /* <DEDUP_REMOVED lines=16> */
.L_x_2349:
[----:B------:R-:W-:Y:S05]  /*8ae0*/  BSYNC B3 ;  /* 0x0000000000037941 */ /* 0x000fea0003800000 */
.L_x_2348:
        /* <DEDUP_REMOVED lines=44> */
.L_x_2347:
[----:B------:R-:W-:Y:S05]  /*8db0*/  BSYNC B2 ;  /* 0x0000000000027941 */ /* 0x000fea0003800000 */
.L_x_2346:
        /* <DEDUP_REMOVED lines=13> */
.L_x_2342:
[----:B------:R-:W-:Y:S05]  /*8e90*/  BSYNC B1 ;  /* 0x0000000000017941 */ /* 0x000fea0003800000 */
.L_x_2340:
        /* <DEDUP_REMOVED lines=8> */
.L_x_2351:
        /* <DEDUP_REMOVED lines=12> */
.L_x_2354:
[----:B------:R-:W-:-:S07]  /*8fe0*/  MOV R142, R158 ;  /* 0x0000009e008e7202 */ /* 0x000fce0000000f00 */
.L_x_2355:
[----:B------:R-:W-:Y:S05]  /*8ff0*/  BSYNC B2 ;  /* 0x0000000000027941 */ /* 0x000fea0003800000 */
.L_x_2353:
        /* <DEDUP_REMOVED lines=16> */
.L_x_2359:
[----:B------:R-:W-:Y:S05]  /*9100*/  BSYNC B3 ;  /* 0x0000000000037941 */ /* 0x000fea0003800000 */
.L_x_2358:
        /* <DEDUP_REMOVED lines=44> */
.L_x_2357:
[----:B------:R-:W-:Y:S05]  /*93d0*/  BSYNC B2 ;  /* 0x0000000000027941 */ /* 0x000fea0003800000 */
.L_x_2356:
        /* <DEDUP_REMOVED lines=11> */
.L_x_2352:
[----:B------:R-:W-:Y:S05]  /*9490*/  BSYNC B1 ;  /* 0x0000000000017941 */ /* 0x000fea0003800000 */
.L_x_2350:
[----:B------:R-:W-:Y:S04]  /*94a0*/  BSSY B1, `(.L_x_2360) ;  /* 0x0000062000017945 */ /* 0x000fe80003800000 */
[----:B------:R-:W-:Y:S05]  /*94b0*/  @P3 BRA `(.L_x_2361) ;  /* 0x00000000001c3947 */ /* 0x000fea0003800000 */
[----:B------:R-:W-:Y:S01]  /*94c0*/  IMAD.MOV.U32 R173, RZ, RZ, RZ ;  /* 0x000000ffffad7224 */ /* 0x000fe200078e00ff */
[----:B------:R-:W-:Y:S01]  /*94d0*/  MOV R69, R68 ;  /* 0x0000004400457202 */ /* 0x000fe20000000f00 */
[----:B------:R-:W-:Y:S06]  /*94e0*/  @!P2 BRA `(.L_x_2362) ;  /* 0x000000040074a947 */ /* 0x000fec0003800000 */
[----:B-----5:R-:W-:Y:S01]  /*94f0*/  PRMT R173, R65, 0x7632, R173 ;  /* 0x0000763241ad7816 */ /* 0x020fe200000000ad */
[----:B------:R-:W-:-:S03]  /*9500*/  IMAD.MOV.U32 R69, RZ, RZ, R68 ;  /* 0x000000ffff457224 */ /* 0x000fc600078e0044 */
[----:B------:R-:W-:Y:S01]  /*9510*/  SHF.L.U32 R173, R173, 0x10, RZ ;  /* 0x00000010adad7819 */ /* 0x000fe200000006ff */
[----:B------:R-:W-:Y:S06]  /*9520*/  BRA `(.L_x_2362) ;  /* 0x0000000400647947 */ /* 0x000fec0003800000 */
.L_x_2361:
        /* <DEDUP_REMOVED lines=12> */
.L_x_2364:
[----:B------:R-:W-:-:S07]  /*95f0*/  IMAD.MOV.U32 R140, RZ, RZ, R158 ;  /* 0x000000ffff8c7224 */ /* 0x000fce00078e009e */
.L_x_2365:
[----:B------:R-:W-:Y:S05]  /*9600*/  BSYNC B2 ;  /* 0x0000000000027941 */ /* 0x000fea0003800000 */
.L_x_2363:
        /* <DEDUP_REMOVED lines=16> */
.L_x_2369:
[----:B------:R-:W-:Y:S05]  /*9710*/  BSYNC B3 ;  /* 0x0000000000037941 */ /* 0x000fea0003800000 */
.L_x_2368:
        /* <DEDUP_REMOVED lines=44> */
.L_x_2367:
[----:B------:R-:W-:Y:S05]  /*99e0*/  BSYNC B2 ;  /* 0x0000000000027941 */ /* 0x000fea0003800000 */
.L_x_2366:
        /* <DEDUP_REMOVED lines=10> */
[----:B------:R-:W-:Y:S02]  /*9a90*/  @P2 SHF.L.U32 R68, R68, 0x10, RZ ;  /* 0x0000001044442819 */ /* 0x000fe400000006ff */
[----:B------:R-:W-:-:S03]  /*9aa0*/  SEL R140, RZ, 0x1, P4 ;  /* 0x00000001ff8c7807 */ /* 0x000fc60002000000 */
[----:B------:R-:W-:-:S07]  /*9ab0*/  @P2 FADD.FTZ R173, R68, R173 ;  /* 0x000000ad44ad2221 */ /* 0x000fce0000010000 */
.L_x_2362:
[----:B------:R-:W-:Y:S05]  /*9ac0*/  BSYNC B1 ;  /* 0x0000000000017941 */ /* 0x000fea0003800000 */
.L_x_2360:
[----:B------:R-:W-:Y:S04]  /*9ad0*/  BSSY B1, `(.L_x_2370) ;  /* 0x000005f000017945 */ /* 0x000fe80003800000 */
[----:B------:R-:W-:Y:S05]  /*9ae0*/  @P3 BRA `(.L_x_2371) ;  /* 0x0000000000183947 */ /* 0x000fea0003800000 */
[----:B------:R-:W-:Y:S01]  /*9af0*/  IMAD.MOV.U32 R175, RZ, RZ, RZ ;  /* 0x000000ffffaf7224 */ /* 0x000fe200078e00ff */
[----:B------:R-:W-:Y:S01]  /*9b00*/  MOV R68, R69 ;  /* 0x0000004500447202 */ /* 0x000fe20000000f00 */
[----:B------:R-:W-:Y:S06]  /*9b10*/  @!P2 BRA `(.L_x_2372) ;  /* 0x000000040068a947 */ /* 0x000fec0003800000 */
[----:B------:R-:W-:Y:S01]  /*9b20*/  IMAD.MOV.U32 R68, RZ, RZ, R69 ;  /* 0x000000ffff447224 */ /* 0x000fe200078e0045 */
[----:B-----5:R-:W-:Y:S01]  /*9b30*/  SHF.L.U32 R175, R66, 0x10, RZ ;  /* 0x0000001042af7819 */ /* 0x020fe200000006ff */
[----:B------:R-:W-:Y:S06]  /*9b40*/  BRA `(.L_x_2372) ;  /* 0x00000004005c7947 */ /* 0x000fec0003800000 */
.L_x_2371:
        /* <DEDUP_REMOVED lines=12> */
.L_x_2374:
[----:B------:R-:W-:-:S07]  /*9c10*/  IMAD.MOV.U32 R132, RZ, RZ, R158 ;  /* 0x000000ffff847224 */ /* 0x000fce00078e009e */
.L_x_2375:
[----:B------:R-:W-:Y:S05]  /*9c20*/  BSYNC B2 ;  /* 0x0000000000027941 */ /* 0x000fea0003800000 */
.L_x_2373:
        /* <DEDUP_REMOVED lines=16> */
.L_x_2379:
[----:B------:R-:W-:Y:S05]  /*9d30*/  BSYNC B3 ;  /* 0x0000000000037941 */ /* 0x000fea0003800000 */
.L_x_2378:
        /* <DEDUP_REMOVED lines=44> */
.L_x_2377:
[----:B------:R-:W-:Y:S05]  /*a000*/  BSYNC B2 ;  /* 0x0000000000027941 */ /* 0x000fea0003800000 */
.L_x_2376:
[----:B------:R-:W-:Y:S01]  /*a010*/  HFMA2.MMA R70, -RZ, RZ, 0.1171875, 0 ;  /* 0x2f800000ff467435 */ /* 0x000fe200000001ff */
[----:B------:R-:W-:Y:S01]  /*a020*/  I2FP.F32.U32 R69, R132 ;  /* 0x0000008400457245 */ /* 0x000fe20000201000 */
[----:B-----5:R-:W-:-:S04]  /*a030*/  IMAD.U32 R71, R62, 0x10000, RZ ;  /* 0x000100003e477824 */ /* 0x020fc800078e00ff */
[----:B------:R-:W-:-:S04]  /*a040*/  FMUL.FTZ R71, R71, UR13 ;  /* 0x0000000d47477c20 */ /* 0x000fc80008410000 */
[----:B------:R-:W-:Y:S01]  /*a050*/  FFMA.FTZ R69, R69, R70, 1.1641532182693481445e-10 ;  /* 0x2f00000045457423 */ /* 0x000fe20000010046 */
[----:B------:R-:W-:Y:S01]  /*a060*/  FMUL.FTZ R71, R71, UR12 ;  /* 0x0000000c47477c20 */ /* 0x000fe20008410000 */
[----:B------:R-:W-:-:S03]  /*a070*/  @P2 SHF.L.U32 R70, R66, 0x10, RZ ;  /* 0x0000001042462819 */ /* 0x000fc600000006ff */
[----:B------:R-:W-:-:S04]  /*a080*/  FSETP.GTU.FTZ.AND P4, PT, R69, UR10, PT ;  /* 0x0000000a45007c0b */ /* 0x000fc8000bf9c000 */
[----:B------:R-:W-:Y:S02]  /*a090*/  FSEL R175, R71, RZ, !P4 ;  /* 0x000000ff47af7208 */ /* 0x000fe40006000000 */
[----:B------:R-:W-:-:S03]  /*a0a0*/  SEL R132, RZ, 0x1, P4 ;  /* 0x00000001ff847807 */ /* 0x000fc60002000000 */
[----:B------:R-:W-:-:S07]  /*a0b0*/  @P2 FADD.FTZ R175, R70, R175 ;  /* 0x000000af46af2221 */ /* 0x000fce0000010000 */
.L_x_2372:
[----:B------:R-:W-:Y:S05]  /*a0c0*/  BSYNC B1 ;  /* 0x0000000000017941 */ /* 0x000fea0003800000 */
.L_x_2370:
        /* <DEDUP_REMOVED lines=9> */
.L_x_2381:
        /* <DEDUP_REMOVED lines=12> */
.L_x_2384:
[----:B------:R-:W-:-:S07]  /*a220*/  IMAD.MOV.U32 R134, RZ, RZ, R158 ;  /* 0x000000ffff867224 */ /* 0x000fce00078e009e */
.L_x_2385:
[----:B------:R-:W-:Y:S05]  /*a230*/  BSYNC B2 ;  /* 0x0000000000027941 */ /* 0x000fea0003800000 */
.L_x_2383:
        /* <DEDUP_REMOVED lines=16> */
.L_x_2389:
[----:B------:R-:W-:Y:S05]  /*a340*/  BSYNC B3 ;  /* 0x0000000000037941 */ /* 0x000fea0003800000 */
.L_x_2388:
[----:B------:R-:W-:Y:S01]  /*a350*/  IMAD.HI.U32 R68, R59, -0x326172a9, RZ ;  /* 0xcd9e8d573b447827 */ /* 0x000fe200078e00ff */
[----:B------:R-:W-:-:S03]  /*a360*/  LOP3.LUT R69, R69, UR5, R152, 0x96, !PT ;  /* 0x0000000545457c12 */ /* 0x000fc6000f8e9698 */
[----:B------:R-:W-:Y:S01]  /*a370*/  IMAD R71, R59, -0x326172a9, RZ ;  /* 0xcd9e8d573b477824 */ /* 0x000fe200078e02ff */
[----:B------:R-:W-:Y:S01]  /*a380*/  LOP3.LUT R176, R68, UR4, R57, 0x96, !PT ;  /* 0x0000000444b07c12 */ /* 0x000fe2000f8e9639 */
[----:B------:R-:W-:-:S04]  /*a390*/  IMAD.WIDE.U32 R68, R69, -0x326172a9, RZ ;  /* 0xcd9e8d5745447825 */ /* 0x000fc800078e00ff */
[----:B------:R-:W-:Y:S01]  /*a3a0*/  IMAD R179, R58, -0x2daee0ad, RZ ;  /* 0xd2511f533ab37824 */ /* 0x000fe200078e02ff */
        /* <DEDUP_REMOVED lines=38> */
.L_x_2387:
[----:B------:R-:W-:Y:S05]  /*a610*/  BSYNC B2 ;  /* 0x0000000000027941 */ /* 0x000fea0003800000 */
.L_x_2386:
        /* <DEDUP_REMOVED lines=13> */
.L_x_2382:
[----:B------:R-:W-:Y:S05]  /*a6f0*/  BSYNC B1 ;  /* 0x0000000000017941 */ /* 0x000fea0003800000 */
.L_x_2380:
        /* <DEDUP_REMOVED lines=8> */
.L_x_2391:
        /* <DEDUP_REMOVED lines=12> */
.L_x_2394:
[----:B------:R-:W-:-:S07]  /*a840*/  IMAD.MOV.U32 R136, RZ, RZ, R158 ;  /* 0x000000ffff887224 */ /* 0x000fce00078e009e */
.L_x_2395:
[----:B------:R-:W-:Y:S05]  /*a850*/  BSYNC B2 ;  /* 0x0000000000027941 */ /* 0x000fea0003800000 */
.L_x_2393:
        /* <DEDUP_REMOVED lines=16> */
.L_x_2399:
[----:B------:R-:W-:Y:S05]  /*a960*/  BSYNC B3 ;  /* 0x0000000000037941 */ /* 0x000fea0003800000 */
.L_x_2398:
        /* <DEDUP_REMOVED lines=44> */
.L_x_2397:
[----:B------:R-:W-:Y:S05]  /*ac30*/  BSYNC B2 ;  /* 0x0000000000027941 */ /* 0x000fea0003800000 */
.L_x_2396:
        /* <DEDUP_REMOVED lines=11> */
.L_x_2392:
[----:B------:R-:W-:Y:S05]  /*acf0*/  BSYNC B1 ;  /* 0x0000000000017941 */ /* 0x000fea0003800000 */
.L_x_2390:
        /* <DEDUP_REMOVED lines=9> */
.L_x_2401:
        /* <DEDUP_REMOVED lines=12> */
.L_x_2404:
[----:B------:R-:W-:-:S07]  /*ae50*/  IMAD.MOV.U32 R138, RZ, RZ, R158 ;  /* 0x000000ffff8a7224 */ /* 0x000fce00078e009e */
.L_x_2405:
[----:B------:R-:W-:Y:S05]  /*ae60*/  BSYNC B2 ;  /* 0x0000000000027941 */ /* 0x000fea0003800000 */
.L_x_2403:
        /* <DEDUP_REMOVED lines=16> */
.L_x_2409:
[----:B------:R-:W-:Y:S05]  /*af70*/  BSYNC B3 ;  /* 0x0000000000037941 */ /* 0x000fea0003800000 */
.L_x_2408:
        /* <DEDUP_REMOVED lines=44> */
.L_x_2407:
[----:B------:R-:W-:Y:S05]  /*b240*/  BSYNC B2 ;  /* 0x0000000000027941 */ /* 0x000fea0003800000 */
.L_x_2406:
        /* <DEDUP_REMOVED lines=13> */
.L_x_2402:
[----:B------:R-:W-:Y:S05]  /*b320*/  BSYNC B1 ;  /* 0x0000000000017941 */ /* 0x000fea0003800000 */
.L_x_2400:
        /* <DEDUP_REMOVED lines=29> */
.L_x_2411:
[----:B------:R-:W-:Y:S05]  /*b500*/  BSYNC B1 ;  /* 0x0000000000017941 */ /* 0x000fea0003800000 */
.L_x_2410:
[----:B------:R-:W-:Y:S01]  /*b510*/  IADD3 R172, R172, 0x80, RZ ;  /* 0x00000080acac7810 */ /* 0x000fe20007ffe0ff */
[----:B------:R-:W-:-:S07]  /*b520*/  VIADD R170, R170, 0x80 ;  /* 0x00000080aaaa7836 */ /* 0x000fce0000000000 */
.L_x_2329:
[----:B------:R-:W-:Y:S05]  /*b530*/  BSYNC B0 ;  /* 0x0000000000007941 */ /* 0x000fea0003800000 */
.L_x_2328:
        /* <DEDUP_REMOVED lines=17> */
[----:B------:R-:W-:Y:S01]  /*b650*/  MOV R68, R154 ;  /* 0x0000009a00447202 */ /* 0x000fe20000000f00 */
[----:B-----5:R-:W-:Y:S01]  /*b660*/  IMAD.U32 R183, R64, 0x10000, RZ ;  /* 0x0001000040b77824 */ /* 0x020fe200078e00ff */
[----:B------:R-:W-:Y:S06]  /*b670*/  BRA `(.L_x_2416) ;  /* 0x00000004005c7947 */ /* 0x000fec0003800000 */
.L_x_2415:
[C---:B------:R-:W-:Y:S01]  /*b680*/  ISETP.NE.AND P4, PT, R154.reuse, 0x1, PT ;  /* 0x000000019a00780c */ /* 0x040fe20003f85270 */
[----:B------:R-:W-:Y:S01]  /*b690*/  BSSY B2, `(.L_x_2417) ;  /* 0x000000c000027945 */ /* 0x000fe20003800000 */
[----:B------:R-:W-:-:S11]  /*b6a0*/  IADD3 R68, R154, 0x1, RZ ;  /* 0x000000019a447810 */ /* 0x000fd60007ffe0ff */
        /* <DEDUP_REMOVED lines=9> */
.L_x_2418:
[----:B------:R-:W-:-:S07]  /*b740*/  MOV R146, R158 ;  /* 0x0000009e00927202 */ /* 0x000fce0000000f00 */
.L_x_2419:
[----:B------:R-:W-:Y:S05]  /*b750*/  BSYNC B2 ;  /* 0x0000000000027941 */ /* 0x000fea0003800000 */
.L_x_2417:
        /* <DEDUP_REMOVED lines=16> */
.L_x_2423:
[----:B------:R-:W-:Y:S05]  /*b860*/  BSYNC B3 ;  /* 0x0000000000037941 */ /* 0x000fea0003800000 */
.L_x_2422:
        /* <DEDUP_REMOVED lines=42> */
[----:B------:R-:W-:Y:S01]  /*bb10*/  HFMA2.MMA R68, -RZ, RZ, 0, 0 ;  /* 0x00000000ff447435 */ /* 0x000fe200000001ff */
[----:B------:R-:W-:-:S10]  /*bb20*/  LOP3.LUT R150, R69, UR33, R70, 0x96, !PT ;  /* 0x0000002145967c12 */ /* 0x000fd4000f8e9646 */
.L_x_2421:
[----:B------:R-:W-:Y:S05]  /*bb30*/  BSYNC B2 ;  /* 0x0000000000027941 */ /* 0x000fea0003800000 */
.L_x_2420:
        /* <DEDUP_REMOVED lines=11> */
.L_x_2416:
[----:B------:R-:W-:Y:S05]  /*bbf0*/  BSYNC B1 ;  /* 0x0000000000017941 */ /* 0x000fea0003800000 */
.L_x_2414:
[----:B------:R-:W-:Y:S04]  /*bc00*/  BSSY B1, `(.L_x_2424) ;  /* 0x0000062000017945 */ /* 0x000fe80003800000 */
[----:B------:R-:W-:Y:S05]  /*bc10*/  @P3 BRA `(.L_x_2425) ;  /* 0x00000000001c3947 */ /* 0x000fea0003800000 */
[----:B------:R-:W-:Y:S01]  /*bc20*/  MOV R185, RZ ;  /* 0x000000ff00b97202 */ /* 0x000fe20000000f00 */
[----:B------:R-:W-:Y:S01]  /*bc30*/  IMAD.MOV.U32 R69, RZ, RZ, R68 ;  /* 0x000000ffff457224 */ /* 0x000fe200078e0044 */
[----:B------:R-:W-:Y:S06]  /*bc40*/  @!P2 BRA `(.L_x_2426) ;  /* 0x000000040074a947 */ /* 0x000fec0003800000 */
[----:B-----5:R-:W-:Y:S02]  /*bc50*/  PRMT R185, R64, 0x7632, R185 ;  /* 0x0000763240b97816 */ /* 0x020fe400000000b9 */
[----:B------:R-:W-:-:S03]  /*bc60*/  MOV R69, R68 ;  /* 0x0000004400457202 */ /* 0x000fc60000000f00 */
[----:B------:R-:W-:Y:S01]  /*bc70*/  IMAD.U32 R185, R185, 0x10000, RZ ;  /* 0x00010000b9b97824 */ /* 0x000fe200078e00ff */
[----:B------:R-:W-:Y:S06]  /*bc80*/  BRA `(.L_x_2426) ;  /* 0x0000000400647947 */ /* 0x000fec0003800000 */
.L_x_2425:
        /* <DEDUP_REMOVED lines=12> */
.L_x_2428:
[----:B------:R-:W-:-:S07]  /*bd50*/  MOV R144, R158 ;  /* 0x0000009e00907202 */ /* 0x000fce0000000f00 */
.L_x_2429:
[----:B------:R-:W-:Y:S05]  /*bd60*/  BSYNC B2 ;  /* 0x0000000000027941 */ /* 0x000fea0003800000 */
.L_x_2427:
        /* <DEDUP_REMOVED lines=16> */
.L_x_2433:
[----:B------:R-:W-:Y:S05]  /*be70*/  BSYNC B3 ;  /* 0x0000000000037941 */ /* 0x000fea0003800000 */
.L_x_2432:
        /* <DEDUP_REMOVED lines=43> */
[----:B------:R-:W-:-:S11]  /*c130*/  HFMA2.MMA R69, -RZ, RZ, 0, 0 ;  /* 0x00000000ff457435 */ /* 0x000fd600000001ff */
.L_x_2431:
[----:B------:R-:W-:Y:S05]  /*c140*/  BSYNC B2 ;  /* 0x0000000000027941 */ /* 0x000fea0003800000 */
.L_x_2430:
        /* <DEDUP_REMOVED lines=13> */
.L_x_2426:
[----:B------:R-:W-:Y:S05]  /*c220*/  BSYNC B1 ;  /* 0x0000000000017941 */ /* 0x000fea0003800000 */
.L_x_2424:
[----:B------:R-:W-:Y:S04]  /*c230*/  BSSY B1, `(.L_x_2434) ;  /* 0x000005f000017945 */ /* 0x000fe80003800000 */
[----:B------:R-:W-:Y:S05]  /*c240*/  @P3 BRA `(.L_x_2435) ;  /* 0x0000000000183947 */ /* 0x000fea0003800000 */
[----:B------:R-:W-:Y:S01]  /*c250*/  MOV R187, RZ ;  /* 0x000000ff00bb7202 */ /* 0x000fe20000000f00 */
[----:B------:R-:W-:Y:S01]  /*c260*/  IMAD.MOV.U32 R68, RZ, RZ, R69 ;  /* 0x000000ffff447224 */ /* 0x000fe200078e0045 */
[----:B------:R-:W-:Y:S06]  /*c270*/  @!P2 BRA `(.L_x_2436) ;  /* 0x000000040068a947 */ /* 0x000fec0003800000 */
[----:B------:R-:W-:Y:S01]  /*c280*/  MOV R68, R69 ;  /* 0x0000004500447202 */ /* 0x000fe20000000f00 */
[----:B-----5:R-:W-:Y:S01]  /*c290*/  IMAD.U32 R187, R65, 0x10000, RZ ;  /* 0x0001000041bb7824 */ /* 0x020fe200078e00ff */
[----:B------:R-:W-:Y:S06]  /*c2a0*/  BRA `(.L_x_2436) ;  /* 0x00000004005c7947 */ /* 0x000fec0003800000 */
.L_x_2435:
        /* <DEDUP_REMOVED lines=12> */
.L_x_2438:
[----:B------:R-:W-:-:S07]  /*c370*/  MOV R142, R158 ;  /* 0x0000009e008e7202 */ /* 0x000fce0000000f00 */
.L_x_2439:
[----:B------:R-:W-:Y:S05]  /*c380*/  BSYNC B2 ;  /* 0x0000000000027941 */ /* 0x000fea0003800000 */
.L_x_2437:
        /* <DEDUP_REMOVED lines=16> */
.L_x_2443:
[----:B------:R-:W-:Y:S05]  /*c490*/  BSYNC B3 ;  /* 0x0000000000037941 */ /* 0x000fea0003800000 */
.L_x_2442:
        /* <DEDUP_REMOVED lines=44> */
.L_x_2441:
[----:B------:R-:W-:Y:S05]  /*c760*/  BSYNC B2 ;  /* 0x0000000000027941 */ /* 0x000fea0003800000 */
.L_x_2440:
        /* <DEDUP_REMOVED lines=11> */
.L_x_2436:
[----:B------:R-:W-:Y:S05]  /*c820*/  BSYNC B1 ;  /* 0x0000000000017941 */ /* 0x000fea0003800000 */
.L_x_2434:
        /* <DEDUP_REMOVED lines=9> */
.L_x_2445:
        /* <DEDUP_REMOVED lines=12> */
.L_x_2448:
[----:B------:R-:W-:-:S07]  /*c980*/  MOV R140, R158 ;  /* 0x0000009e008c7202 */ /* 0x000fce0000000f00 */
.L_x_2449:
[----:B------:R-:W-:Y:S05]  /*c990*/  BSYNC B2 ;  /* 0x0000000000027941 */ /* 0x000fea0003800000 */
.L_x_2447:
        /* <DEDUP_REMOVED lines=16> */
.L_x_2453:
[----:B------:R-:W-:Y:S05]  /*caa0*/  BSYNC B3 ;  /* 0x0000000000037941 */ /* 0x000fea0003800000 */
.L_x_2452:
        /* <DEDUP_REMOVED lines=44> */
.L_x_2451:
[----:B------:R-:W-:Y:S05]  /*cd70*/  BSYNC B2 ;  /* 0x0000000000027941 */ /* 0x000fea0003800000 */
.L_x_2450:
        /* <DEDUP_REMOVED lines=13> */
.L_x_2446:
[----:B------:R-:W-:Y:S05]  /*ce50*/  BSYNC B1 ;  /* 0x0000000000017941 */ /* 0x000fea0003800000 */
.L_x_2444:
        /* <DEDUP_REMOVED lines=8> */
.L_x_2455:
        /* <DEDUP_REMOVED lines=12> */
.L_x_2458:
[----:B------:R-:W-:-:S07]  /*cfa0*/  MOV R132, R158 ;  /* 0x0000009e00847202 */ /* 0x000fce0000000f00 */
.L_x_2459:
[----:B------:R-:W-:Y:S05]  /*cfb0*/  BSYNC B2 ;  /* 0x0000000000027941 */ /* 0x000fea0003800000 */
.L_x_2457:
        /* <DEDUP_REMOVED lines=16> */
.L_x_2463:
[----:B------:R-:W-:Y:S05]  /*d0c0*/  BSYNC B3 ;  /* 0x0000000000037941 */ /* 0x000fea0003800000 */
.L_x_2462:
        /* <DEDUP_REMOVED lines=44> */
.L_x_2461:
[----:B------:R-:W-:Y:S05]  /*d390*/  BSYNC B2 ;  /* 0x0000000000027941 */ /* 0x000fea0003800000 */
.L_x_2460:
        /* <DEDUP_REMOVED lines=11> */
.L_x_2456:
[----:B------:R-:W-:Y:S05]  /*d450*/  BSYNC B1 ;  /* 0x0000000000017941 */ /* 0x000fea0003800000 */
.L_x_2454:
        /* <DEDUP_REMOVED lines=9> */
.L_x_2465:
        /* <DEDUP_REMOVED lines=12> */
.L_x_2468:
[----:B------:R-:W-:-:S07]  /*d5b0*/  MOV R134, R158 ;  /* 0x0000009e00867202 */ /* 0x000fce0000000f00 */
.L_x_2469:
[----:B------:R-:W-:Y:S05]  /*d5c0*/  BSYNC B2 ;  /* 0x0000000000027941 */ /* 0x000fea0003800000 */
.L_x_2467:
        /* <DEDUP_REMOVED lines=16> */
.L_x_2473:
[----:B------:R-:W-:Y:S05]  /*d6d0*/  BSYNC B3 ;  /* 0x0000000000037941 */ /* 0x000fea0003800000 */
.L_x_2472:
        /* <DEDUP_REMOVED lines=44> */
.L_x_2471:
[----:B------:R-:W-:Y:S05]  /*d9a0*/  BSYNC B2 ;  /* 0x0000000000027941 */ /* 0x000fea0003800000 */
.L_x_2470:
        /* <DEDUP_REMOVED lines=13> */
.L_x_2466:
[----:B------:R-:W-:Y:S05]  /*da80*/  BSYNC B1 ;  /* 0x0000000000017941 */ /* 0x000fea0003800000 */
.L_x_2464:
        /* <DEDUP_REMOVED lines=8> */
.L_x_2475:
        /* <DEDUP_REMOVED lines=12> */
.L_x_2478:
[----:B------:R-:W-:-:S07]  /*dbd0*/  MOV R136, R158 ;  /* 0x0000009e00887202 */ /* 0x000fce0000000f00 */
.L_x_2479:
[----:B------:R-:W-:Y:S05]  /*dbe0*/  BSYNC B2 ;  /* 0x0000000000027941 */ /* 0x000fea0003800000 */
.L_x_2477:
        /* <DEDUP_REMOVED lines=16> */
.L_x_2483:
[----:B------:R-:W-:Y:S05]  /*dcf0*/  BSYNC B3 ;  /* 0x0000000000037941 */ /* 0x000fea0003800000 */
.L_x_2482:
        /* <DEDUP_REMOVED lines=44> */
.L_x_2481:
[----:B------:R-:W-:Y:S05]  /*dfc0*/  BSYNC B2 ;  /* 0x0000000000027941 */ /* 0x000fea0003800000 */
.L_x_2480:
        /* <DEDUP_REMOVED lines=11> */
.L_x_2476:
[----:B------:R-:W-:Y:S05]  /*e080*/  BSYNC B1 ;  /* 0x0000000000017941 */ /* 0x000fea0003800000 */
.L_x_2474:
        /* <DEDUP_REMOVED lines=9> */
.L_x_2485:
        /* <DEDUP_REMOVED lines=12> */
.L_x_2488:
[----:B------:R-:W-:-:S07]  /*e1e0*/  MOV R138, R158 ;  /* 0x0000009e008a7202 */ /* 0x000fce0000000f00 */
.L_x_2489:
[----:B------:R-:W-:Y:S05]  /*e1f0*/  BSYNC B2 ;  /* 0x0000000000027941 */ /* 0x000fea0003800000 */
.L_x_2487:
        /* <DEDUP_REMOVED lines=16> */
.L_x_2493:
[----:B------:R-:W-:Y:S05]  /*e300*/  BSYNC B3 ;  /* 0x0000000000037941 */ /* 0x000fea0003800000 */
.L_x_2492:
[----:B------:R-:W-:Y:S01]  /*e310*/  IMAD.HI.U32 R68, R59, -0x326172a9, RZ ;  /* 0xcd9e8d573b447827 */ /* 0x000fe200078e00ff */
[----:B------:R-:W-:Y:S01]  /*e320*/  LOP3.LUT R69, R69, UR5, R152, 0x96, !PT ;  /* 0x0000000545457c12 */ /* 0x000fe2000f8e9698 */
[----:B------:R-:W-:Y:S02]  /*e330*/  HFMA2.MMA R154, -RZ, RZ, 0, 0 ;  /* 0x00000000ff9a7435 */ /* 0x000fe400000001ff */
        /* <DEDUP_REMOVED lines=41> */
.L_x_2491:
[----:B------:R-:W-:Y:S05]  /*e5d0*/  BSYNC B2 ;  /* 0x0000000000027941 */ /* 0x000fea0003800000 */
.L_x_2490:
        /* <DEDUP_REMOVED lines=13> */
.L_x_2486:
[----:B------:R-:W-:Y:S05]  /*e6b0*/  BSYNC B1 ;  /* 0x0000000000017941 */ /* 0x000fea0003800000 */
.L_x_2484:
        /* <DEDUP_REMOVED lines=29> */
.L_x_2495:
[----:B------:R-:W-:Y:S05]  /*e890*/  BSYNC B1 ;  /* 0x0000000000017941 */ /* 0x000fea0003800000 */
.L_x_2494:
[----:B------:R-:W-:Y:S01]  /*e8a0*/  VIADD R172, R172, 0x80 ;  /* 0x00000080acac7836 */ /* 0x000fe20000000000 */
[----:B------:R-:W-:-:S07]  /*e8b0*/  IADD3 R170, R170, 0x80, RZ ;  /* 0x00000080aaaa7810 */ /* 0x000fce0007ffe0ff */
.L_x_2413:
[----:B------:R-:W-:Y:S05]  /*e8c0*/  BSYNC B0 ;  /* 0x0000000000007941 */ /* 0x000fea0003800000 */
.L_x_2412:
        /* <DEDUP_REMOVED lines=17> */
[----:B------:R-:W-:Y:S01]  /*e9e0*/  IMAD.MOV.U32 R68, RZ, RZ, R154 ;  /* 0x000000ffff447224 */ /* 0x000fe200078e009a */
[----:B-----5:R-:W-:Y:S01]  /*e9f0*/  SHF.L.U32 R199, R64, 0x10, RZ ;  /* 0x0000001040c77819 */ /* 0x020fe200000006ff */
[----:B------:R-:W-:Y:S06]  /*ea00*/  BRA `(.L_x_2500) ;  /* 0x00000004005c7947 */ /* 0x000fec0003800000 */
.L_x_2499:
        /* <DEDUP_REMOVED lines=12> */
.L_x_2502:
[----:B------:R-:W-:-:S07]  /*ead0*/  IMAD.MOV.U32 R146, RZ, RZ, R158 ;  /* 0x000000ffff927224 */ /* 0x000fce00078e009e */
.L_x_2503:
[----:B------:R-:W-:Y:S05]  /*eae0*/  BSYNC B2 ;  /* 0x0000000000027941 */ /* 0x000fea0003800000 */
.L_x_2501:
        /* <DEDUP_REMOVED lines=16> */
.L_x_2507:
[----:B------:R-:W-:Y:S05]  /*ebf0*/  BSYNC B3 ;  /* 0x0000000000037941 */ /* 0x000fea0003800000 */
.L_x_2506:
        /* <DEDUP_REMOVED lines=44> */
.L_x_2505:
[----:B------:R-:W-:Y:S05]  /*eec0*/  BSYNC B2 ;  /* 0x0000000000027941 */ /* 0x000fea0003800000 */
.L_x_2504:
        /* <DEDUP_REMOVED lines=11> */
.L_x_2500:
[----:B------:R-:W-:Y:S05]  /*ef80*/  BSYNC B1 ;  /* 0x0000000000017941 */ /* 0x000fea0003800000 */
.L_x_2498:
        /* <DEDUP_REMOVED lines=9> */
.L_x_2509:
        /* <DEDUP_REMOVED lines=12> */
.L_x_2512:
[----:B------:R-:W-:-:S07]  /*f0e0*/  IMAD.MOV.U32 R144, RZ, RZ, R158 ;  /* 0x000000ffff907224 */ /* 0x000fce00078e009e */
.L_x_2513:
[----:B------:R-:W-:Y:S05]  /*f0f0*/  BSYNC B2 ;  /* 0x0000000000027941 */ /* 0x000fea0003800000 */
.L_x_2511:
        /* <DEDUP_REMOVED lines=16> */
.L_x_2517:
[----:B------:R-:W-:Y:S05]  /*f200*/  BSYNC B3 ;  /* 0x0000000000037941 */ /* 0x000fea0003800000 */
.L_x_2516:
        /* <DEDUP_REMOVED lines=44> */
.L_x_2515:
[----:B------:R-:W-:Y:S05]  /*f4d0*/  BSYNC B2 ;  /* 0x0000000000027941 */ /* 0x000fea0003800000 */
.L_x_2514:
        /* <DEDUP_REMOVED lines=13> */
.L_x_2510:
[----:B------:R-:W-:Y:S05]  /*f5b0*/  BSYNC B1 ;  /* 0x0000000000017941 */ /* 0x000fea0003800000 */
.L_x_2508:
        /* <DEDUP_REMOVED lines=8> */
.L_x_2519:
        /* <DEDUP_REMOVED lines=12> */
.L_x_2522:
[----:B------:R-:W-:-:S07]  /*f700*/  IMAD.MOV.U32 R142, RZ, RZ, R158 ;  /* 0x000000ffff8e7224 */ /* 0x000fce00078e009e */
.L_x_2523:
[----:B------:R-:W-:Y:S05]  /*f710*/  BSYNC B2 ;  /* 0x0000000000027941 */ /* 0x000fea0003800000 */
.L_x_2521:
        /* <DEDUP_REMOVED lines=16> */
.L_x_2527:
[----:B------:R-:W-:Y:S05]  /*f820*/  BSYNC B3 ;  /* 0x0000000000037941 */ /* 0x000fea0003800000 */
.L_x_2526:
        /* <DEDUP_REMOVED lines=44> */
.L_x_2525:
[----:B------:R-:W-:Y:S05]  /*faf0*/  BSYNC B2 ;  /* 0x0000000000027941 */ /* 0x000fea0003800000 */
.L_x_2524:
        /* <DEDUP_REMOVED lines=11> */
.L_x_2520:
[----:B------:R-:W-:Y:S05]  /*fbb0*/  BSYNC B1 ;  /* 0x0000000000017941 */ /* 0x000fea0003800000 */
.L_x_2518:
        /* <DEDUP_REMOVED lines=9> */
.L_x_2529:
        /* <DEDUP_REMOVED lines=12> */
.L_x_2532:
[----:B------:R-:W-:-:S07]  /*fd10*/  IMAD.MOV.U32 R140, RZ, RZ, R158 ;  /* 0x000000ffff8c7224 */ /* 0x000fce00078e009e */
.L_x_2533:
[----:B------:R-:W-:Y:S05]  /*fd20*/  BSYNC B2 ;  /* 0x0000000000027941 */ /* 0x000fea0003800000 */
.L_x_2531:
        /* <DEDUP_REMOVED lines=16> */
.L_x_2537:
[----:B------:R-:W-:Y:S05]  /*fe30*/  BSYNC B3 ;  /* 0x0000000000037941 */ /* 0x000fea0003800000 */
.L_x_2536:
        /* <DEDUP_REMOVED lines=44> */
.L_x_2535:
[----:B------:R-:W-:Y:S05]  /*10100*/  BSYNC B2 ;  /* 0x0000000000027941 */ /* 0x000fea0003800000 */
.L_x_2534:
        /* <DEDUP_REMOVED lines=13> */
.L_x_2530:
[----:B------:R-:W-:Y:S05]  /*101e0*/  BSYNC B1 ;  /* 0x0000000000017941 */ /* 0x000fea0003800000 */
.L_x_2528:
        /* <DEDUP_REMOVED lines=8> */
.L_x_2539:
        /* <DEDUP_REMOVED lines=12> */
.L_x_2542:
[----:B------:R-:W-:-:S07]  /*10330*/  IMAD.MOV.U32 R132, RZ, RZ, R158 ;  /* 0x000000ffff847224 */ /* 0x000fce00078e009e */
.L_x_2543:
[----:B------:R-:W-:Y:S05]  /*10340*/  BSYNC B2 ;  /* 0x0000000000027941 */ /* 0x000fea0003800000 */
.L_x_2541:
        /* <DEDUP_REMOVED lines=16> */
.L_x_2547:
[----:B------:R-:W-:Y:S05]  /*10450*/  BSYNC B3 ;  /* 0x0000000000037941 */ /* 0x000fea0003800000 */
.L_x_2546:
        /* <DEDUP_REMOVED lines=44> */
.L_x_2545:
[----:B------:R-:W-:Y:S05]  /*10720*/  BSYNC B2 ;  /* 0x0000000000027941 */ /* 0x000fea0003800000 */
.L_x_2544:
        /* <DEDUP_REMOVED lines=11> */
.L_x_2540:
[----:B------:R-:W-:Y:S05]  /*107e0*/  BSYNC B1 ;  /* 0x0000000000017941 */ /* 0x000fea0003800000 */
.L_x_2538:
        /* <DEDUP_REMOVED lines=9> */
.L_x_2549:
        /* <DEDUP_REMOVED lines=12> */
.L_x_2552:
[----:B------:R-:W-:-:S07]  /*10940*/  IMAD.MOV.U32 R134, RZ, RZ, R158 ;  /* 0x000000ffff867224 */ /* 0x000fce00078e009e */
.L_x_2553:
[----:B------:R-:W-:Y:S05]  /*10950*/  BSYNC B2 ;  /* 0x0000000000027941 */ /* 0x000fea0003800000 */
.L_x_2551:
        /* <DEDUP_REMOVED lines=16> */
.L_x_2557:
[----:B------:R-:W-:Y:S05]  /*10a60*/  BSYNC B3 ;  /* 0x0000000000037941 */ /* 0x000fea0003800000 */
.L_x_2556:
        /* <DEDUP_REMOVED lines=44> */
.L_x_2555:
[----:B------:R-:W-:Y:S05]  /*10d30*/  BSYNC B2 ;  /* 0x0000000000027941 */ /* 0x000fea0003800000 */
.L_x_2554:
        /* <DEDUP_REMOVED lines=13> */
.L_x_2550:
[----:B------:R-:W-:Y:S05]  /*10e10*/  BSYNC B1 ;  /* 0x0000000000017941 */ /* 0x000fea0003800000 */
.L_x_2548:
        /* <DEDUP_REMOVED lines=8> */
.L_x_2559:
        /* <DEDUP_REMOVED lines=12> */
.L_x_2562:
[----:B------:R-:W-:-:S07]  /*10f60*/  IMAD.MOV.U32 R136, RZ, RZ, R158 ;  /* 0x000000ffff887224 */ /* 0x000fce00078e009e */
.L_x_2563:
[----:B------:R-:W-:Y:S05]  /*10f70*/  BSYNC B2 ;  /* 0x0000000000027941 */ /* 0x000fea0003800000 */
.L_x_2561:
        /* <DEDUP_REMOVED lines=16> */
.L_x_2567:
[----:B------:R-:W-:Y:S05]  /*11080*/  BSYNC B3 ;  /* 0x0000000000037941 */ /* 0x000fea0003800000 */
.L_x_2566:
        /* <DEDUP_REMOVED lines=44> */
.L_x_2565:
[----:B------:R-:W-:Y:S05]  /*11350*/  BSYNC B2 ;  /* 0x0000000000027941 */ /* 0x000fea0003800000 */
.L_x_2564:
        /* <DEDUP_REMOVED lines=11> */
.L_x_2560:
[----:B------:R-:W-:Y:S05]  /*11410*/  BSYNC B1 ;  /* 0x0000000000017941 */ /* 0x000fea0003800000 */
.L_x_2558:
        /* <DEDUP_REMOVED lines=9> */
.L_x_2569:
        /* <DEDUP_REMOVED lines=12> */
.L_x_2572:
[----:B------:R-:W-:-:S07]  /*11570*/  IMAD.MOV.U32 R138, RZ, RZ, R158 ;  /* 0x000000ffff8a7224 */ /* 0x000fce00078e009e */
.L_x_2573:
[----:B------:R-:W-:Y:S05]  /*11580*/  BSYNC B2 ;  /* 0x0000000000027941 */ /* 0x000fea0003800000 */
.L_x_2571:
        /* <DEDUP_REMOVED lines=16> */
.L_x_2577:
[----:B------:R-:W-:Y:S05]  /*11690*/  BSYNC B3 ;  /* 0x0000000000037941 */ /* 0x000fea0003800000 */
.L_x_2576:
        /* <DEDUP_REMOVED lines=44> */
.L_x_2575:
[----:B------:R-:W-:Y:S05]  /*11960*/  BSYNC B2 ;  /* 0x0000000000027941 */ /* 0x000fea0003800000 */
.L_x_2574:
        /* <DEDUP_REMOVED lines=13> */
.L_x_2570:
[----:B------:R-:W-:Y:S05]  /*11a40*/  BSYNC B1 ;  /* 0x0000000000017941 */ /* 0x000fea0003800000 */
.L_x_2568:
        /* <DEDUP_REMOVED lines=29> */
.L_x_2579:
[----:B------:R-:W-:Y:S05]  /*11c20*/  BSYNC B1 ;  /* 0x0000000000017941 */ /* 0x000fea0003800000 */
.L_x_2578:
[----:B------:R-:W-:Y:S01]  /*11c30*/  IADD3 R172, R172, 0x80, RZ ;  /* 0x00000080acac7810 */ /* 0x000fe20007ffe0ff */
[----:B------:R-:W-:-:S07]  /*11c40*/  VIADD R170, R170, 0x80 ;  /* 0x00000080aaaa7836 */ /* 0x000fce0000000000 */
.L_x_2497:
[----:B------:R-:W-:Y:S05]  /*11c50*/  BSYNC B0 ;  /* 0x0000000000007941 */ /* 0x000fea0003800000 */
.L_x_2496:
        /* <DEDUP_REMOVED lines=20> */
.L_x_2583:
        /* <DEDUP_REMOVED lines=12> */
.L_x_2586:
[----:B------:R-:W-:-:S07]  /*11e60*/  MOV R146, R158 ;  /* 0x0000009e00927202 */ /* 0x000fce0000000f00 */
.L_x_2587:
[----:B------:R-:W-:Y:S05]  /*11e70*/  BSYNC B2 ;  /* 0x0000000000027941 */ /* 0x000fea0003800000 */
.L_x_2585:
        /* <DEDUP_REMOVED lines=16> */
.L_x_2591:
[----:B------:R-:W-:Y:S05]  /*11f80*/  BSYNC B3 ;  /* 0x0000000000037941 */ /* 0x000fea0003800000 */
.L_x_2590:
        /* <DEDUP_REMOVED lines=44> */
.L_x_2589:
[----:B------:R-:W-:Y:S05]  /*12250*/  BSYNC B2 ;  /* 0x0000000000027941 */ /* 0x000fea0003800000 */
.L_x_2588:
        /* <DEDUP_REMOVED lines=11> */
.L_x_2584:
[----:B------:R-:W-:Y:S05]  /*12310*/  BSYNC B1 ;  /* 0x0000000000017941 */ /* 0x000fea0003800000 */
.L_x_2582:
        /* <DEDUP_REMOVED lines=9> */
.L_x_2593:
        /* <DEDUP_REMOVED lines=12> */
.L_x_2596:
[----:B------:R-:W-:-:S07]  /*12470*/  MOV R144, R158 ;  /* 0x0000009e00907202 */ /* 0x000fce0000000f00 */
.L_x_2597:
[----:B------:R-:W-:Y:S05]  /*12480*/  BSYNC B2 ;  /* 0x0000000000027941 */ /* 0x000fea0003800000 */
.L_x_2595:
        /* <DEDUP_REMOVED lines=16> */
.L_x_2601:
[----:B------:R-:W-:Y:S05]  /*12590*/  BSYNC B3 ;  /* 0x0000000000037941 */ /* 0x000fea0003800000 */
.L_x_2600:
        /* <DEDUP_REMOVED lines=44> */
.L_x_2599:
[----:B------:R-:W-:Y:S05]  /*12860*/  BSYNC B2 ;  /* 0x0000000000027941 */ /* 0x000fea0003800000 */
.L_x_2598:
        /* <DEDUP_REMOVED lines=13> */
.L_x_2594:
[----:B------:R-:W-:Y:S05]  /*12940*/  BSYNC B1 ;  /* 0x0000000000017941 */ /* 0x000fea0003800000 */
.L_x_2592:
        /* <DEDUP_REMOVED lines=8> */
.L_x_2603:
        /* <DEDUP_REMOVED lines=12> */
.L_x_2606:
[----:B------:R-:W-:-:S07]  /*12a90*/  MOV R142, R158 ;  /* 0x0000009e008e7202 */ /* 0x000fce0000000f00 */
.L_x_2607:
[----:B------:R-:W-:Y:S05]  /*12aa0*/  BSYNC B2 ;  /* 0x0000000000027941 */ /* 0x000fea0003800000 */
.L_x_2605:
        /* <DEDUP_REMOVED lines=16> */
.L_x_2611:
[----:B------:R-:W-:Y:S05]  /*12bb0*/  BSYNC B3 ;  /* 0x0000000000037941 */ /* 0x000fea0003800000 */
.L_x_2610:
        /* <DEDUP_REMOVED lines=44> */
.L_x_2609:
[----:B------:R-:W-:Y:S05]  /*12e80*/  BSYNC B2 ;  /* 0x0000000000027941 */ /* 0x000fea0003800000 */
.L_x_2608:
        /* <DEDUP_REMOVED lines=11> */
.L_x_2604:
[----:B------:R-:W-:Y:S05]  /*12f40*/  BSYNC B1 ;  /* 0x0000000000017941 */ /* 0x000fea0003800000 */
.L_x_2602:
        /* <DEDUP_REMOVED lines=9> */
.L_x_2613:
        /* <DEDUP_REMOVED lines=12> */
.L_x_2616:
[----:B------:R-:W-:-:S07]  /*130a0*/  MOV R140, R158 ;  /* 0x0000009e008c7202 */ /* 0x000fce0000000f00 */
.L_x_2617:
[----:B------:R-:W-:Y:S05]  /*130b0*/  BSYNC B2 ;  /* 0x0000000000027941 */ /* 0x000fea0003800000 */
.L_x_2615:
        /* <DEDUP_REMOVED lines=16> */
.L_x_2621:
[----:B------:R-:W-:Y:S05]  /*131c0*/  BSYNC B3 ;  /* 0x0000000000037941 */ /* 0x000fea0003800000 */
.L_x_2620:
        /* <DEDUP_REMOVED lines=44> */
.L_x_2619:
[----:B------:R-:W-:Y:S05]  /*13490*/  BSYNC B2 ;  /* 0x0000000000027941 */ /* 0x000fea0003800000 */
.L_x_2618:
        /* <DEDUP_REMOVED lines=13> */
.L_x_2614:
[----:B------:R-:W-:Y:S05]  /*13570*/  BSYNC B1 ;  /* 0x0000000000017941 */ /* 0x000fea0003800000 */
.L_x_2612:
        /* <DEDUP_REMOVED lines=8> */
.L_x_2623:
        /* <DEDUP_REMOVED lines=12> */
.L_x_2626:
[----:B------:R-:W-:-:S07]  /*136c0*/  MOV R132, R158 ;  /* 0x0000009e00847202 */ /* 0x000fce0000000f00 */
.L_x_2627:
[----:B------:R-:W-:Y:S05]  /*136d0*/  BSYNC B2 ;  /* 0x0000000000027941 */ /* 0x000fea0003800000 */
.L_x_2625:
        /* <DEDUP_REMOVED lines=16> */
.L_x_2631:
[----:B------:R-:W-:Y:S05]  /*137e0*/  BSYNC B3 ;  /* 0x0000000000037941 */ /* 0x000fea0003800000 */
.L_x_2630:
        /* <DEDUP_REMOVED lines=44> */
.L_x_2629:
[----:B------:R-:W-:Y:S05]  /*13ab0*/  BSYNC B2 ;  /* 0x0000000000027941 */ /* 0x000fea0003800000 */
.L_x_2628:
        /* <DEDUP_REMOVED lines=11> */
.L_x_2624:
[----:B------:R-:W-:Y:S05]  /*13b70*/  BSYNC B1 ;  /* 0x0000000000017941 */ /* 0x000fea0003800000 */
.L_x_2622:
        /* <DEDUP_REMOVED lines=9> */
.L_x_2633:
        /* <DEDUP_REMOVED lines=12> */
.L_x_2636:
[----:B------:R-:W-:-:S07]  /*13cd0*/  MOV R134, R158 ;  /* 0x0000009e00867202 */ /* 0x000fce0000000f00 */
.L_x_2637:
[----:B------:R-:W-:Y:S05]  /*13ce0*/  BSYNC B2 ;  /* 0x0000000000027941 */ /* 0x000fea0003800000 */
.L_x_2635:
        /* <DEDUP_REMOVED lines=16> */
.L_x_2641:
[----:B------:R-:W-:Y:S05]  /*13df0*/  BSYNC B3 ;  /* 0x0000000000037941 */ /* 0x000fea0003800000 */
.L_x_2640:
        /* <DEDUP_REMOVED lines=44> */
.L_x_2639:
[----:B------:R-:W-:Y:S05]  /*140c0*/  BSYNC B2 ;  /* 0x0000000000027941 */ /* 0x000fea0003800000 */
.L_x_2638:
        /* <DEDUP_REMOVED lines=13> */
.L_x_2634:
[----:B------:R-:W-:Y:S05]  /*141a0*/  BSYNC B1 ;  /* 0x0000000000017941 */ /* 0x000fea0003800000 */
.L_x_2632:
        /* <DEDUP_REMOVED lines=8> */
.L_x_2643:
        /* <DEDUP_REMOVED lines=12> */
.L_x_2646:
[----:B------:R-:W-:-:S07]  /*142f0*/  MOV R136, R158 ;  /* 0x0000009e00887202 */ /* 0x000fce0000000f00 */
.L_x_2647:
[----:B------:R-:W-:Y:S05]  /*14300*/  BSYNC B2 ;  /* 0x0000000000027941 */ /* 0x000fea0003800000 */
.L_x_2645:
        /* <DEDUP_REMOVED lines=16> */
.L_x_2651:
[----:B------:R-:W-:Y:S05]  /*14410*/  BSYNC B3 ;  /* 0x0000000000037941 */ /* 0x000fea0003800000 */
.L_x_2650:
        /* <DEDUP_REMOVED lines=44> */
.L_x_2649:
[----:B------:R-:W-:Y:S05]  /*146e0*/  BSYNC B2 ;  /* 0x0000000000027941 */ /* 0x000fea0003800000 */
.L_x_2648:
        /* <DEDUP_REMOVED lines=11> */
.L_x_2644:
[----:B------:R-:W-:Y:S05]  /*147a0*/  BSYNC B1 ;  /* 0x0000000000017941 */ /* 0x000fea0003800000 */
.L_x_2642:
        /* <DEDUP_REMOVED lines=9> */
.L_x_2653:
        /* <DEDUP_REMOVED lines=12> */
.L_x_2656:
[----:B------:R-:W-:-:S07]  /*14900*/  MOV R138, R158 ;  /* 0x0000009e008a7202 */ /* 0x000fce0000000f00 */
.L_x_2657:
[----:B------:R-:W-:Y:S05]  /*14910*/  BSYNC B2 ;  /* 0x0000000000027941 */ /* 0x000fea0003800000 */
.L_x_2655:
        /* <DEDUP_REMOVED lines=16> */
.L_x_2661:
[----:B------:R-:W-:Y:S05]  /*14a20*/  BSYNC B3 ;  /* 0x0000000000037941 */ /* 0x000fea0003800000 */
.L_x_2660:
        /* <DEDUP_REMOVED lines=44> */
.L_x_2659:
[----:B------:R-:W-:Y:S05]  /*14cf0*/  BSYNC B2 ;  /* 0x0000000000027941 */ /* 0x000fea0003800000 */
.L_x_2658:
        /* <DEDUP_REMOVED lines=13> */
.L_x_2654:
[----:B------:R-:W-:Y:S05]  /*14dd0*/  BSYNC B1 ;  /* 0x0000000000017941 */ /* 0x000fea0003800000 */
.L_x_2652:
        /* <DEDUP_REMOVED lines=29> */
.L_x_2663:
[----:B------:R-:W-:Y:S05]  /*14fb0*/  BSYNC B1 ;  /* 0x0000000000017941 */ /* 0x000fea0003800000 */
.L_x_2662:
[----:B------:R-:W-:Y:S01]  /*14fc0*/  VIADD R172, R172, 0x80 ;  /* 0x00000080acac7836 */ /* 0x000fe20000000000 */
[----:B------:R-:W-:-:S07]  /*14fd0*/  IADD3 R170, R170, 0x80, RZ ;  /* 0x00000080aaaa7810 */ /* 0x000fce0007ffe0ff */
.L_x_2581:
[----:B------:R-:W-:Y:S05]  /*14fe0*/  BSYNC B0 ;  /* 0x0000000000007941 */ /* 0x000fea0003800000 */
.L_x_2580:
        /* <DEDUP_REMOVED lines=20> */
.L_x_2667:
        /* <DEDUP_REMOVED lines=12> */
.L_x_2670:
[----:B------:R-:W-:-:S07]  /*151f0*/  IMAD.MOV.U32 R146, RZ, RZ, R158 ;  /* 0x000000ffff927224 */ /* 0x000fce00078e009e */
.L_x_2671:
[----:B------:R-:W-:Y:S05]  /*15200*/  BSYNC B2 ;  /* 0x0000000000027941 */ /* 0x000fea0003800000 */
.L_x_2669:
        /* <DEDUP_REMOVED lines=16> */
.L_x_2675:
[----:B------:R-:W-:Y:S05]  /*15310*/  BSYNC B3 ;  /* 0x0000000000037941 */ /* 0x000fea0003800000 */
.L_x_2674:
        /* <DEDUP_REMOVED lines=44> */
.L_x_2673:
[----:B------:R-:W-:Y:S05]  /*155e0*/  BSYNC B2 ;  /* 0x0000000000027941 */ /* 0x000fea0003800000 */
.L_x_2672:
        /* <DEDUP_REMOVED lines=11> */
.L_x_2668:
[----:B------:R-:W-:Y:S05]  /*156a0*/  BSYNC B1 ;  /* 0x0000000000017941 */ /* 0x000fea0003800000 */
.L_x_2666:
        /* <DEDUP_REMOVED lines=9> */
.L_x_2677:
        /* <DEDUP_REMOVED lines=12> */
.L_x_2680:
[----:B------:R-:W-:-:S07]  /*15800*/  IMAD.MOV.U32 R144, RZ, RZ, R158 ;  /* 0x000000ffff907224 */ /* 0x000fce00078e009e */
.L_x_2681:
[----:B------:R-:W-:Y:S05]  /*15810*/  BSYNC B2 ;  /* 0x0000000000027941 */ /* 0x000fea0003800000 */
.L_x_2679:
        /* <DEDUP_REMOVED lines=16> */
.L_x_2685:
[----:B------:R-:W-:Y:S05]  /*15920*/  BSYNC B3 ;  /* 0x0000000000037941 */ /* 0x000fea0003800000 */
.L_x_2684:
        /* <DEDUP_REMOVED lines=44> */
.L_x_2683:
[----:B------:R-:W-:Y:S05]  /*15bf0*/  BSYNC B2 ;  /* 0x0000000000027941 */ /* 0x000fea0003800000 */
.L_x_2682:
        /* <DEDUP_REMOVED lines=13> */
.L_x_2678:
[----:B------:R-:W-:Y:S05]  /*15cd0*/  BSYNC B1 ;  /* 0x0000000000017941 */ /* 0x000fea0003800000 */
.L_x_2676:
        /* <DEDUP_REMOVED lines=8> */
.L_x_2687:
        /* <DEDUP_REMOVED lines=12> */
.L_x_2690:
[----:B------:R-:W-:-:S07]  /*15e20*/  IMAD.MOV.U32 R142, RZ, RZ, R158 ;  /* 0x000000ffff8e7224 */ /* 0x000fce00078e009e */
.L_x_2691:
[----:B------:R-:W-:Y:S05]  /*15e30*/  BSYNC B2 ;  /* 0x0000000000027941 */ /* 0x000fea0003800000 */
.L_x_2689:
        /* <DEDUP_REMOVED lines=16> */
.L_x_2695:
[----:B------:R-:W-:Y:S05]  /*15f40*/  BSYNC B3 ;  /* 0x0000000000037941 */ /* 0x000fea0003800000 */
.L_x_2694:
        /* <DEDUP_REMOVED lines=44> */
.L_x_2693:
[----:B------:R-:W-:Y:S05]  /*16210*/  BSYNC B2 ;  /* 0x0000000000027941 */ /* 0x000fea0003800000 */
.L_x_2692:
        /* <DEDUP_REMOVED lines=11> */
.L_x_2688:
[----:B------:R-:W-:Y:S05]  /*162d0*/  BSYNC B1 ;  /* 0x0000000000017941 */ /* 0x000fea0003800000 */
.L_x_2686:
        /* <DEDUP_REMOVED lines=9> */
.L_x_2697:
        /* <DEDUP_REMOVED lines=12> */
.L_x_2700:
[----:B------:R-:W-:-:S07]  /*16430*/  IMAD.MOV.U32 R140, RZ, RZ, R158 ;  /* 0x000000ffff8c7224 */ /* 0x000fce00078e009e */
.L_x_2701:
[----:B------:R-:W-:Y:S05]  /*16440*/  BSYNC B2 ;  /* 0x0000000000027941 */ /* 0x000fea0003800000 */
.L_x_2699:
        /* <DEDUP_REMOVED lines=16> */
.L_x_2705:
[----:B------:R-:W-:Y:S05]  /*16550*/  BSYNC B3 ;  /* 0x0000000000037941 */ /* 0x000fea0003800000 */
.L_x_2704:
        /* <DEDUP_REMOVED lines=44> */
.L_x_2703:
[----:B------:R-:W-:Y:S05]  /*16820*/  BSYNC B2 ;  /* 0x0000000000027941 */ /* 0x000fea0003800000 */
.L_x_2702:
        /* <DEDUP_REMOVED lines=13> */
.L_x_2698:
[----:B------:R-:W-:Y:S05]  /*16900*/  BSYNC B1 ;  /* 0x0000000000017941 */ /* 0x000fea0003800000 */
.L_x_2696:
        /* <DEDUP_REMOVED lines=8> */
.L_x_2707:
        /* <DEDUP_REMOVED lines=12> */
.L_x_2710:
[----:B------:R-:W-:-:S07]  /*16a50*/  IMAD.MOV.U32 R132, RZ, RZ, R158 ;  /* 0x000000ffff847224 */ /* 0x000fce00078e009e */
.L_x_2711:
[----:B------:R-:W-:Y:S05]  /*16a60*/  BSYNC B2 ;  /* 0x0000000000027941 */ /* 0x000fea0003800000 */
.L_x_2709:
        /* <DEDUP_REMOVED lines=16> */
.L_x_2715:
[----:B------:R-:W-:Y:S05]  /*16b70*/  BSYNC B3 ;  /* 0x0000000000037941 */ /* 0x000fea0003800000 */
.L_x_2714:
        /* <DEDUP_REMOVED lines=44> */
.L_x_2713:
[----:B------:R-:W-:Y:S05]  /*16e40*/  BSYNC B2 ;  /* 0x0000000000027941 */ /* 0x000fea0003800000 */
.L_x_2712:
        /* <DEDUP_REMOVED lines=11> */
.L_x_2708:
[----:B------:R-:W-:Y:S05]  /*16f00*/  BSYNC B1 ;  /* 0x0000000000017941 */ /* 0x000fea0003800000 */
.L_x_2706:
        /* <DEDUP_REMOVED lines=9> */
.L_x_2717:
        /* <DEDUP_REMOVED lines=12> */
.L_x_2720:
[----:B------:R-:W-:-:S07]  /*17060*/  IMAD.MOV.U32 R134, RZ, RZ, R158 ;  /* 0x000000ffff867224 */ /* 0x000fce00078e009e */
.L_x_2721:
[----:B------:R-:W-:Y:S05]  /*17070*/  BSYNC B2 ;  /* 0x0000000000027941 */ /* 0x000fea0003800000 */
.L_x_2719:
        /* <DEDUP_REMOVED lines=16> */
.L_x_2725:
[----:B------:R-:W-:Y:S05]  /*17180*/  BSYNC B3 ;  /* 0x0000000000037941 */ /* 0x000fea0003800000 */
.L_x_2724:
        /* <DEDUP_REMOVED lines=44> */
.L_x_2723:
[----:B------:R-:W-:Y:S05]  /*17450*/  BSYNC B2 ;  /* 0x0000000000027941 */ /* 0x000fea0003800000 */
.L_x_2722:
        /* <DEDUP_REMOVED lines=13> */
.L_x_2718:
[----:B------:R-:W-:Y:S05]  /*17530*/  BSYNC B1 ;  /* 0x0000000000017941 */ /* 0x000fea0003800000 */
.L_x_2716:
        /* <DEDUP_REMOVED lines=8> */
.L_x_2727:
        /* <DEDUP_REMOVED lines=12> */
.L_x_2730:
[----:B------:R-:W-:-:S07]  /*17680*/  IMAD.MOV.U32 R136, RZ, RZ, R158 ;  /* 0x000000ffff887224 */ /* 0x000fce00078e009e */
.L_x_2731:
[----:B------:R-:W-:Y:S05]  /*17690*/  BSYNC B2 ;  /* 0x0000000000027941 */ /* 0x000fea0003800000 */
.L_x_2729:
        /* <DEDUP_REMOVED lines=16> */
.L_x_2735:
[----:B------:R-:W-:Y:S05]  /*177a0*/  BSYNC B3 ;  /* 0x0000000000037941 */ /* 0x000fea0003800000 */
.L_x_2734:
        /* <DEDUP_REMOVED lines=44> */
.L_x_2733:
[----:B------:R-:W-:Y:S05]  /*17a70*/  BSYNC B2 ;  /* 0x0000000000027941 */ /* 0x000fea0003800000 */
.L_x_2732:
        /* <DEDUP_REMOVED lines=11> */
.L_x_2728:
[----:B------:R-:W-:Y:S05]  /*17b30*/  BSYNC B1 ;  /* 0x0000000000017941 */ /* 0x000fea0003800000 */
.L_x_2726:
        /* <DEDUP_REMOVED lines=9> */
.L_x_2737:
        /* <DEDUP_REMOVED lines=12> */
.L_x_2740:
[----:B------:R-:W-:-:S07]  /*17c90*/  IMAD.MOV.U32 R138, RZ, RZ, R158 ;  /* 0x000000ffff8a7224 */ /* 0x000fce00078e009e */
.L_x_2741:
[----:B------:R-:W-:Y:S05]  /*17ca0*/  BSYNC B2 ;  /* 0x0000000000027941 */ /* 0x000fea0003800000 */
.L_x_2739:
        /* <DEDUP_REMOVED lines=16> */
.L_x_2745:
[----:B------:R-:W-:Y:S05]  /*17db0*/  BSYNC B3 ;  /* 0x0000000000037941 */ /* 0x000fea0003800000 */
.L_x_2744:
        /* <DEDUP_REMOVED lines=44> */
.L_x_2743:
[----:B------:R-:W-:Y:S05]  /*18080*/  BSYNC B2 ;  /* 0x0000000000027941 */ /* 0x000fea0003800000 */
.L_x_2742:
        /* <DEDUP_REMOVED lines=13> */
.L_x_2738:
[----:B------:R-:W-:Y:S05]  /*18160*/  BSYNC B1 ;  /* 0x0000000000017941 */ /* 0x000fea0003800000 */
.L_x_2736:
[----:B------:R-:W0:Y:S01]  /*18170*/  LDC.64 R68, c[0x0][0x238] ;  /* 0x00008e00ff447b82 */ /* 0x000e220000000a00 */
[----:B------:R-:W-:Y:S02]  /*18180*/  F2FP.BF16.F32.PACK_AB R71, R245, R243 ;  /* 0x000000f3f547723e */ /* 0x000fe400000010ff */
[----:B------:R-:W-:Y:S01]  /*18190*/  F2FP.BF16.F32.PACK_AB R70, R241, R239 ;  /* 0x000000eff146723e */ /* 0x000fe200000010ff */
[----:B0-----:R-:W-:Y:S01]  /*181a0*/  IMAD.WIDE.U32 R246, R172, 0x10, R68 ;  /* 0x00000010acf67825 */ /* 0x001fe200078e0044 */
[----:B------:R-:W-:Y:S02]  /*181b0*/  F2FP.BF16.F32.PACK_AB R69, R237, R235 ;  /* 0x000000ebed45723e */ /* 0x000fe400000010ff */
[----:B------:R-:W-:-:S05]  /*181c0*/  F2FP.BF16.F32.PACK_AB R68, R233, R231 ;  /* 0x000000e7e944723e */ /* 0x000fca00000010ff */
[----:B------:R2:W-:Y:S01]  /*181d0*/  STG.E.128 desc[UR6][R246.64], R68 ;  /* 0x00000044f6007986 */ /* 0x0005e2000c101d06 */
[----:B------:R-:W-:Y:S05]  /*181e0*/  @!P1 BRA `(.L_x_2665) ;  /* 0x0000000000509947 */ /* 0x000fea0003800000 */
[----:B--2---:R-:W-:Y:S01]  /*181f0*/  IMAD.U32 R71, R136, 0x10000, RZ ;  /* 0x0001000088477824 */ /* 0x004fe200078e00ff */
        /* <DEDUP_REMOVED lines=19> */
.L_x_2665:
[----:B------:R-:W-:Y:S05]  /*18330*/  BSYNC B0 ;  /* 0x0000000000007941 */ /* 0x000fea0003800000 */
.L_x_2664:
[----:B0123--:R-:W-:Y:S01]  /*18340*/  FADD.FTZ R68, RZ, R141 ;  /* 0x0000008dff447221 */ /* 0x00ffe20000010000 */
        /* <DEDUP_REMOVED lines=209> */
.L_x_2772:
[----:B------:R-:W-:Y:S01]  /*19060*/  LOP3.LUT P1, RZ, R72, 0x1f, RZ, 0xc0, !PT ;  /* 0x0000001f48ff7812 */ /* 0x000fe2000782c0ff */
[----:B------:R-:W-:Y:S05]  /*19070*/  WARPSYNC.ALL ;  /* 0x0000000000007948 */ /* 0x000fea0003800000 */
[----:B------:R-:W-:-:S07]  /*19080*/  LOP3.LUT R71, R71, 0x3, RZ, 0xc0, !PT ;  /* 0x0000000347477812 */ /* 0x000fce00078ec0ff */
[----:B------:R-:W2:Y:S01]  /*19090*/  @!P1 S2R R168, SR_CgaCtaId ;  /* 0x0000000000a89919 */ /* 0x000ea20000008800 */
[----:B------:R-:W-:-:S04]  /*190a0*/  @!P1 MOV R69, 0x400 ;  /* 0x0000040000459802 */ /* 0x000fc80000000f00 */
[----:B--2---:R-:W-:Y:S01]  /*190b0*/  @!P1 LEA R247, R168, R69, 0x18 ;  /* 0x00000045a8f79211 */ /* 0x004fe200078ec0ff */
[----:B------:R-:W-:Y:S02]  /*190c0*/  @!P1 IMAD.IADD R168, R70, 0x1, R71 ;  /* 0x0000000146a89824 */ /* 0x000fe400078e0247 */
[----:B-1----:R-:W-:Y:S01]  /*190d0*/  FADD.FTZ R69, R249, R172 ;  /* 0x000000acf9457221 */ /* 0x002fe20000010000 */
[----:B0-----:R-:W-:Y:S02]  /*190e0*/  LOP3.LUT R249, R72, 0x1f, RZ, 0xc0, !PT ;  /* 0x0000001f48f97812 */ /* 0x001fe400078ec0ff */
[----:B------:R-:W-:-:S05]  /*190f0*/  @!P1 LEA R168, R168, R247, 0x3 ;  /* 0x000000f7a8a89211 */ /* 0x000fca00078e18ff */
[----:B------:R0:W-:Y:S01]  /*19100*/  @!P1 STS.64 [R168], R68 ;  /* 0x00000044a8009388 */ /* 0x0001e20000000a00 */
[----:B------:R-:W-:Y:S01]  /*19110*/  ISETP.GT.U32.AND P1, PT, R249, 0x3, PT ;  /* 0x00000003f900780c */ /* 0x000fe20003f24070 */
[----:B------:R-:W-:Y:S01]  /*19120*/  BAR.SYNC.DEFER_BLOCKING 0x0 ;  /* 0x0000000000007b1d */ /* 0x000fe20000010000 */
[----:B------:R-:W-:-:S11]  /*19130*/  LOP3.LUT P2, RZ, R71, 0x1f, R72, 0xf8, !PT ;  /* 0x0000001f47ff7812 */ /* 0x000fd6000784f848 */
[----:B------:R-:W-:Y:S01]  /*19140*/  @!P1 IMAD.IADD R70, R70, 0x1, R249 ;  /* 0x0000000146469824 */ /* 0x000fe200078e02f9 */
[----:B0-----:R-:W-:Y:S01]  /*19150*/  HFMA2.MMA R168, -RZ, RZ, 0, 0 ;  /* 0x00000000ffa87435 */ /* 0x001fe200000001ff */
[----:B------:R-:W-:Y:S05]  /*19160*/  BSSY B0, `(.L_x_2747) ;  /* 0x000013c000007945 */ /* 0x000fea0003800000 */
[----:B------:R-:W-:Y:S01]  /*19170*/  @!P1 MOV R168, R160 ;  /* 0x000000a000a89202 */ /* 0x000fe20000000f00 */
[----:B------:R-:W0:Y:S04]  /*19180*/  @!P2 LDC.64 R68, c[0x0][0x250] ;  /* 0x00009400ff44ab82 */ /* 0x000e280000000a00 */
[----:B------:R-:W1:Y:S01]  /*19190*/  SHFL.DOWN PT, R249, R168, 0x2, 0x1f ;  /* 0x08401f00a8f97f89 */ /* 0x000e6200000e0000 */
[----:B0-----:R-:W-:Y:S01]  /*191a0*/  @!P2 LEA R246, P3, R54, R68, 0x2 ;  /* 0x0000004436f6a211 */ /* 0x001fe200078610ff */
[----:B-1----:R-:W-:Y:S01]  /*191b0*/  IMAD.IADD R172, R249, 0x1, R168 ;  /* 0x00000001f9ac7824 */ /* 0x002fe200078e02a8 */
[----:B------:R-:W-:-:S02]  /*191c0*/  @!P1 MOV R68, 0x400 ;  /* 0x0000040000449802 */ /* 0x000fc40000000f00 */
[----:B------:R-:W-:Y:S02]  /*191d0*/  @!P2 LEA.HI.X R247, R54, R69, R166, 0x2, P3 ;  /* 0x0000004536f7a211 */ /* 0x000fe400018f14a6 */
[----:B------:R-:W0:Y:S01]  /*191e0*/  @!P1 S2R R69, SR_CgaCtaId ;  /* 0x0000000000459919 */ /* 0x000e220000008800 */
[----:B------:R-:W-:Y:S02]  /*191f0*/  I2FP.F32.S32 R174, R172 ;  /* 0x000000ac00ae7245 */ /* 0x000fe40000201400 */
[----:B------:R-:W-:Y:S01]  /*19200*/  I2FP.F32.S32 R178, R249 ;  /* 0x000000f900b27245 */ /* 0x000fe20000201400 */
[----:B------:R-:W1:Y:S01]  /*19210*/  SHFL.DOWN PT, R180, R172, 0x1, 0x1f ;  /* 0x08201f00acb47f89 */ /* 0x000e6200000e0000 */
[----:B------:R-:W2:Y:S01]  /*19220*/  MUFU.RCP R176, R174 ;  /* 0x000000ae00b07308 */ /* 0x000ea20000001000 */
[----:B------:R-:W-:Y:S02]  /*19230*/  I2FP.F32.S32 R249, R168 ;  /* 0x000000a800f97245 */ /* 0x000fe40000201400 */
[----:B-1----:R-:W-:-:S02]  /*19240*/  IADD3 R168, R172, R180, RZ ;  /* 0x000000b4aca87210 */ /* 0x002fc40007ffe0ff */
[----:B------:R-:W-:Y:S02]  /*19250*/  I2FP.F32.S32 R180, R180 ;  /* 0x000000b400b47245 */ /* 0x000fe40000201400 */
[----:B0-----:R-:W-:Y:S02]  /*19260*/  @!P1 LEA R69, R69, R68, 0x18 ;  /* 0x0000004445459211 */ /* 0x001fe400078ec0ff */
[----:B------:R-:W-:-:S03]  /*19270*/  I2FP.F32.S32 R184, R168 ;  /* 0x000000a800b87245 */ /* 0x000fc60000201400 */
[----:B------:R-:W-:Y:S01]  /*19280*/  @!P1 IMAD R170, R70, 0x8, R69 ;  /* 0x0000000846aa9824 */ /* 0x000fe200078e0245 */
[----:B------:R-:W-:Y:S01]  /*19290*/  CS2R R68, SRZ ;  /* 0x0000000000447805 */ /* 0x000fe2000001ff00 */
[----:B------:R-:W0:Y:S01]  /*192a0*/  @!P2 LDC.64 R70, c[0x0][0x258] ;  /* 0x00009600ff46ab82 */ /* 0x000e220000000a00 */
[----:B------:R-:W1:Y:S04]  /*192b0*/  MUFU.RCP R184, R184 ;  /* 0x000000b800b87308 */ /* 0x000e680000001000 */
[----:B------:R-:W3:Y:S01]  /*192c0*/  @!P1 LDS.64 R68, [R170] ;  /* 0x00000000aa449984 */ /* 0x000ee20000000a00 */
[----:B0-----:R-:W-:-:S04]  /*192d0*/  @!P2 LEA R70, P1, R54, R70, 0x2 ;  /* 0x000000463646a211 */ /* 0x001fc800078210ff */
[----:B------:R-:W-:Y:S02]  /*192e0*/  @!P2 LEA.HI.X R71, R54, R71, R166, 0x2, P1 ;  /* 0x000000473647a211 */ /* 0x000fe400008f14a6 */
[----:B------:R-:W-:Y:S01]  /*192f0*/  PLOP3.LUT P1, PT, PT, PT, UP0, 0x40, 0x0 ;  /* 0x000000000000781c */ /* 0x000fe20003f2e808 */
[----:B---3--:R-:W0:Y:S02]  /*19300*/  SHFL.DOWN PT, R166, R68, 0x2, 0x1f ;  /* 0x08401f0044a67f89 */ /* 0x008e2400000e0000 */
[----:B0-----:R-:W-:-:S04]  /*19310*/  FMUL.FTZ R170, R166, R178 ;  /* 0x000000b2a6aa7220 */ /* 0x001fc80000410000 */
[----:B------:R-:W-:Y:S01]  /*19320*/  FFMA.FTZ R170, R249, R68, R170 ;  /* 0x00000044f9aa7223 */ /* 0x000fe200000100aa */
[----:B------:R-:W-:-:S03]  /*19330*/  FADD.FTZ R68, -R166, R68 ;  /* 0x00000044a6447221 */ /* 0x000fc60000010100 */
[----:B--2---:R-:W-:Y:S01]  /*19340*/  FMUL.FTZ R170, R176, R170 ;  /* 0x000000aab0aa7220 */ /* 0x004fe20000410000 */
[----:B------:R-:W-:-:S04]  /*19350*/  FMUL.FTZ R68, R68, R68 ;  /* 0x0000004444447220 */ /* 0x000fc80000410000 */
[----:B------:R-:W0:Y:S01]  /*19360*/  SHFL.DOWN PT, R182, R170, 0x1, 0x1f ;  /* 0x08201f00aab67f89 */ /* 0x000e2200000e0000 */
[----:B------:R-:W-:-:S04]  /*19370*/  FMUL.FTZ R68, R68, R249 ;  /* 0x000000f944447220 */ /* 0x000fc80000410000 */
[----:B------:R-:W-:Y:S01]  /*19380*/  FMUL.FTZ R68, R68, R178 ;  /* 0x000000b244447220 */ /* 0x000fe20000410000 */
[----:B0-----:R-:W-:-:S04]  /*19390*/  FMUL.FTZ R168, R182, R180 ;  /* 0x000000b4b6a87220 */ /* 0x001fc80000410000 */
[----:B------:R-:W-:Y:S01]  /*193a0*/  FFMA.FTZ R168, R174, R170, R168 ;  /* 0x000000aaaea87223 */ /* 0x000fe200000100a8 */
[----:B------:R-:W-:-:S03]  /*193b0*/  FADD.FTZ R170, R170, -R182 ;  /* 0x800000b6aaaa7221 */ /* 0x000fc60000010000 */
[----:B-1----:R-:W-:Y:S01]  /*193c0*/  FMUL.FTZ R172, R184, R168 ;  /* 0x000000a8b8ac7220 */ /* 0x002fe20000410000 */
[----:B------:R-:W-:-:S04]  /*193d0*/  FMUL.FTZ R170, R170, R170 ;  /* 0x000000aaaaaa7220 */ /* 0x000fc80000410000 */
[----:B------:R-:W-:Y:S01]  /*193e0*/  FMUL.FTZ R170, R174, R170 ;  /* 0x000000aaaeaa7220 */ /* 0x000fe20000410000 */
[----:B------:R-:W0:Y:S03]  /*193f0*/  SHFL.IDX PT, R172, R172, RZ, 0x1f ;  /* 0x00001fffacac7589 */ /* 0x000e2600000e0000 */
[----:B------:R-:W-:Y:S01]  /*19400*/  FMUL.FTZ R170, R170, R180 ;  /* 0x000000b4aaaa7220 */ /* 0x000fe20000410000 */
[----:B0-----:R-:W-:Y:S01]  /*19410*/  FMUL.FTZ R168, R172, R172 ;  /* 0x000000acaca87220 */ /* 0x001fe20000410000 */
[----:B------:R-:W-:Y:S04]  /*19420*/  @!P2 STG.E desc[UR6][R246.64], R172 ;  /* 0x000000acf600a986 */ /* 0x000fe8000c101906 */
[----:B------:R-:W-:-:S02]  /*19430*/  FSEL R186, R168, RZ, !P1 ;  /* 0x000000ffa8ba7208 */ /* 0x000fc40004800000 */
[----:B------:R-:W0:Y:S01]  /*19440*/  SHFL.DOWN PT, R168, R69, 0x2, 0x1f ;  /* 0x08401f0045a87f89 */ /* 0x000e2200000e0000 */
[----:B-----5:R-:W-:Y:S01]  /*19450*/  ISETP.GE.AND P1, PT, R164, 0x1, PT ;  /* 0x00000001a400780c */ /* 0x020fe20003f26270 */
[----:B0-----:R-:W-:Y:S02]  /*19460*/  FADD.FTZ R249, R168, R69 ;  /* 0x00000045a8f97221 */ /* 0x001fe40000010000 */
[----:B------:R-:W0:Y:S02]  /*19470*/  LDC R69, c[0x0][0x2d8] ;  /* 0x0000b600ff457b82 */ /* 0x000e240000000800 */
[----:B------:R-:W-:-:S05]  /*19480*/  FFMA.FTZ R68, R176, R68, R249 ;  /* 0x00000044b0447223 */ /* 0x000fca00000100f9 */
[----:B------:R-:W1:Y:S02]  /*19490*/  SHFL.DOWN PT, R249, R68, 0x1, 0x1f ;  /* 0x08201f0044f97f89 */ /* 0x000e6400000e0000 */
[----:B-1----:R-:W-:-:S04]  /*194a0*/  FADD.FTZ R249, R68, R249 ;  /* 0x000000f944f97221 */ /* 0x002fc80000010000 */
[----:B------:R-:W-:-:S06]  /*194b0*/  FFMA.FTZ R170, R184, R170, R249 ;  /* 0x000000aab8aa7223 */ /* 0x000fcc00000100f9 */
[----:B------:R-:W0:Y:S02]  /*194c0*/  SHFL.IDX PT, R170, R170, RZ, 0x1f ;  /* 0x00001fffaaaa7589 */ /* 0x000e2400000e0000 */
[----:B0-----:R-:W-:-:S04]  /*194d0*/  FFMA.FTZ R69, R170, UR11, R69 ;  /* 0x0000000baa457c23 */ /* 0x001fc80008010045 */
[----:B------:R-:W-:-:S04]  /*194e0*/  FADD.FTZ R69, R69, R186 ;  /* 0x000000ba45457221 */ /* 0x000fc80000010000 */
[----:B------:R-:W0:Y:S02]  /*194f0*/  MUFU.RSQ R249, R69 ;  /* 0x0000004500f97308 */ /* 0x000e240000001400 */
[----:B0-----:R0:W-:Y:S01]  /*19500*/  @!P2 STG.E desc[UR6][R70.64], R249 ;  /* 0x000000f94600a986 */ /* 0x0011e2000c101906 */
[----:B------:R-:W-:Y:S05]  /*19510*/  @!P1 BRA `(.L_x_2748) ;  /* 0x0000001000009947 */ /* 0x000fea0003800000 */
[----:B------:R-:W-:Y:S01]  /*19520*/  VIADD R164, R164, 0xffffffff ;  /* 0xffffffffa4a47836 */ /* 0x000fe20000000000 */
[----:B------:R-:W-:Y:S01]  /*19530*/  PLOP3.LUT P1, PT, PT, PT, UP0, 0x40, 0x0 ;  /* 0x000000000000781c */ /* 0x000fe20003f2e808 */
[----:B------:R-:W-:Y:S01]  /*19540*/  BSSY B1, `(.L_x_2749) ;  /* 0x0000028000017945 */ /* 0x000fe20003800000 */
[----:B------:R-:W-:Y:S01]  /*19550*/  LOP3.LUT R56, R72, 0x7f, RZ, 0xc0, !PT ;  /* 0x0000007f48387812 */ /* 0x000fe200078ec0ff */
[----:B------:R-:W-:Y:S01]  /*19560*/  IMAD R164, R164, R251, RZ ;  /* 0x000000fba4a47224 */ /* 0x000fe200078e02ff */
[----:B------:R-:W-:-:S04]  /*19570*/  FSEL R166, R172, RZ, P1 ;  /* 0x000000ffaca67208 */ /* 0x000fc80000800000 */
[----:B------:R-:W-:-:S04]  /*19580*/  SHF.R.S32.HI R69, RZ, 0x1f, R164 ;  /* 0x0000001fff457819 */ /* 0x000fc800000114a4 */
[----:B------:R-:W-:-:S04]  /*19590*/  LEA.HI R69, R69, R164, RZ, 0x3 ;  /* 0x000000a445457211 */ /* 0x000fc800078f18ff */
[----:B------:R-:W-:Y:S01]  /*195a0*/  LEA.HI.SX32 R251, R69, R56, 0x1d ;  /* 0x0000003845fb7211 */ /* 0x000fe200078feaff */
[----:B------:R-:W-:Y:S06]  /*195b0*/  @!P0 BRA `(.L_x_2750) ;  /* 0x0000000000808947 */ /* 0x000fec0003800000 */
[----:B------:R-:W1:Y:S01]  /*195c0*/  LDC.64 R246, c[0x0][0x2b8] ;  /* 0x0000ae00fff67b82 */ /* 0x000e620000000a00 */
[--C-:B------:R-:W-:Y:S01]  /*195d0*/  FADD.FTZ R68, R141, -R166.reuse ;  /* 0x800000a68d447221 */ /* 0x100fe20000010000 */
[--C-:B0-----:R-:W-:Y:S01]  /*195e0*/  FADD.FTZ R70, R139, -R166.reuse ;  /* 0x800000a68b467221 */ /* 0x101fe20000010000 */
        /* <DEDUP_REMOVED lines=29> */
.L_x_2750:
[----:B------:R-:W-:Y:S05]  /*197c0*/  BSYNC B1 ;  /* 0x0000000000017941 */ /* 0x000fea0003800000 */
.L_x_2749:
[----:B------:R-:W-:Y:S01]  /*197d0*/  LOP3.LUT P1, RZ, R53, 0x100, RZ, 0xc0, !PT ;  /* 0x0000010035ff7812 */ /* 0x000fe2000782c0ff */
[----:B------:R-:W-:-:S12]  /*197e0*/  BSSY B1, `(.L_x_2751) ;  /* 0x0000022000017945 */ /* 0x000fd80003800000 */
[----:B------:R-:W-:Y:S05]  /*197f0*/  @!P1 BRA `(.L_x_2752) ;  /* 0x0000000000809947 */ /* 0x000fea0003800000 */
[----:B-1----:R-:W1:Y:S01]  /*19800*/  LDC.64 R246, c[0x0][0x2b8] ;  /* 0x0000ae00fff67b82 */ /* 0x002e620000000a00 */
        /* <DEDUP_REMOVED lines=31> */
.L_x_2752:
[----:B------:R-:W-:Y:S05]  /*19a00*/  BSYNC B1 ;  /* 0x0000000000017941 */ /* 0x000fea0003800000 */
.L_x_2751:
[----:B------:R-:W-:Y:S01]  /*19a10*/  LOP3.LUT P1, RZ, R53, 0x80, RZ, 0xc0, !PT ;  /* 0x0000008035ff7812 */ /* 0x000fe2000782c0ff */
[----:B------:R-:W-:-:S12]  /*19a20*/  BSSY B1, `(.L_x_2753) ;  /* 0x0000022000017945 */ /* 0x000fd80003800000 */
[----:B------:R-:W-:Y:S05]  /*19a30*/  @!P1 BRA `(.L_x_2754) ;  /* 0x0000000000809947 */ /* 0x000fea0003800000 */
[----:B-12---:R-:W1:Y:S01]  /*19a40*/  LDC.64 R246, c[0x0][0x2b8] ;  /* 0x0000ae00fff67b82 */ /* 0x006e620000000a00 */
        /* <DEDUP_REMOVED lines=31> */
.L_x_2754:
[----:B------:R-:W-:Y:S05]  /*19c40*/  BSYNC B1 ;  /* 0x0000000000017941 */ /* 0x000fea0003800000 */
.L_x_2753:
[----:B------:R-:W-:Y:S01]  /*19c50*/  LOP3.LUT P1, RZ, R53, 0x40, RZ, 0xc0, !PT ;  /* 0x0000004035ff7812 */ /* 0x000fe2000782c0ff */
[----:B------:R-:W-:-:S12]  /*19c60*/  BSSY B1, `(.L_x_2755) ;  /* 0x0000022000017945 */ /* 0x000fd80003800000 */
[----:B------:R-:W-:Y:S05]  /*19c70*/  @!P1 BRA `(.L_x_2756) ;  /* 0x0000000000809947 */ /* 0x000fea0003800000 */
[----:B-123--:R-:W1:Y:S01]  /*19c80*/  LDC.64 R246, c[0x0][0x2b8] ;  /* 0x0000ae00fff67b82 */ /* 0x00ee620000000a00 */
        /* <DEDUP_REMOVED lines=31> */
.L_x_2756:
[----:B------:R-:W-:Y:S05]  /*19e80*/  BSYNC B1 ;  /* 0x0000000000017941 */ /* 0x000fea0003800000 */
.L_x_2755:
[----:B------:R-:W-:Y:S01]  /*19e90*/  LOP3.LUT P1, RZ, R53, 0x20, RZ, 0xc0, !PT ;  /* 0x0000002035ff7812 */ /* 0x000fe2000782c0ff */
[----:B------:R-:W-:-:S12]  /*19ea0*/  BSSY B1, `(.L_x_2757) ;  /* 0x0000022000017945 */ /* 0x000fd80003800000 */
[----:B------:R-:W-:Y:S05]  /*19eb0*/  @!P1 BRA `(.L_x_2758) ;  /* 0x0000000000809947 */ /* 0x000fea0003800000 */
[----:B-1234-:R-:W1:Y:S01]  /*19ec0*/  LDC.64 R246, c[0x0][0x2b8] ;  /* 0x0000ae00fff67b82 */ /* 0x01ee620000000a00 */
        /* <DEDUP_REMOVED lines=31> */
.L_x_2758:
[----:B------:R-:W-:Y:S05]  /*1a0c0*/  BSYNC B1 ;  /* 0x0000000000017941 */ /* 0x000fea0003800000 */
.L_x_2757:
        /* <DEDUP_REMOVED lines=35> */
.L_x_2760:
[----:B------:R-:W-:Y:S05]  /*1a300*/  BSYNC B1 ;  /* 0x0000000000017941 */ /* 0x000fea0003800000 */
.L_x_2759:
        /* <DEDUP_REMOVED lines=33> */
.L_x_2748:
[----:B------:R-:W-:Y:S05]  /*1a520*/  BSYNC B0 ;  /* 0x0000000000007941 */ /* 0x000fea0003800000 */
.L_x_2747:
[----:B------:R-:W-:Y:S02]  /*1a530*/  LOP3.LUT P1, RZ, R53, 0x2, RZ, 0xc0, !PT ;  /* 0x0000000235ff7812 */ /* 0x000fe4000782c0ff */
[----:B------:R-:W-:Y:S02]  /*1a540*/  IADD3 R54, R54, UR14, RZ ;  /* 0x0000000e36367c10 */ /* 0x000fe4000fffe0ff */
[----:B------:R-:W-:Y:S02]  /*1a550*/  SEL R168, RZ, 0x1, P1 ;  /* 0x00000001ffa87807 */ /* 0x000fe40000800000 */
[----:B------:R-:W-:-:S13]  /*1a560*/  ISETP.GE.AND P1, PT, R54, UR15, PT ;  /* 0x0000000f36007c0c */ /* 0x000fda000bf26270 */
[----:B------:R-:W-:Y:S05]  /*1a570*/  @!P1 BRA `(.L_x_2761) ;  /* 0xfffffe74001c9947 */ /* 0x000fea000383ffff */
[----:B------:R-:W-:Y:S05]  /*1a580*/  EXIT ;  /* 0x000000000000794d */ /* 0x000fea0003800000 */
.L_x_2746:
[----:B------:R-:W-:Y:S01]  /*1a590*/  HFMA2.MMA R184, -RZ, RZ, 0, 5.9604644775390625e-08 ;  /* 0x00000001ffb87435 */ /* 0x000fe200000001ff */
[----:B------:R-:W-:Y:S01]  /*1a5a0*/  IMAD.MOV.U32 R182, RZ, RZ, R170 ;  /* 0x000000ffffb67224 */ /* 0x000fe200078e00aa */
[----:B------:R-:W-:Y:S01]  /*1a5b0*/  MOV R178, 0xffffffff ;  /* 0xffffffff00b27802 */ /* 0x000fe20000000f00 */
[----:B------:R-:W-:-:S08]  /*1a5c0*/  IMAD.MOV.U32 R186, RZ, RZ, 0x1f ;  /* 0x0000001fffba7424 */ /* 0x000fd000078e00ff */
[----:B-----5:R-:W-:Y:S05]  /*1a5d0*/  WARPSYNC.COLLECTIVE R178, `(.L_x_2762) ;  /* 0x00000000b2087348 */ /* 0x020fea0003c00000 */
[----:B------:R0:W1:Y:S02]  /*1a5e0*/  SHFL.BFLY P6, R180, R182, R184, R186 ;  /* 0x0c0000b8b6b47389 */ /* 0x00006400000c00ba */
[----:B01---5:R-:W-:Y:S01]  /*1a5f0*/  ENDCOLLECTIVE ;  /* 0x000000000000791b */ /* 0x023fe20003800000 */
.L_x_2762:
[----:B------:R-:W-:Y:S02]  /*1a600*/  IMAD.MOV.U32 R184, RZ, RZ, 0x2 ;  /* 0x00000002ffb87424 */ /* 0x000fe400078e00ff */
[----:B------:R-:W-:-:S04]  /*1a610*/  IMAD.MOV.U32 R69, RZ, RZ, R180 ;  /* 0x000000ffff457224 */ /* 0x000fc800078e00b4 */
[----:B------:R-:W-:-:S05]  /*1a620*/  FADD.FTZ R168, R170, R69 ;  /* 0x00000045aaa87221 */ /* 0x000fca0000010000 */
[----:B------:R-:W-:-:S07]  /*1a630*/  MOV R182, R168 ;  /* 0x000000a800b67202 */ /* 0x000fce0000000f00 */
[----:B------:R-:W-:Y:S05]  /*1a640*/  WARPSYNC.COLLECTIVE R178, `(.L_x_2763) ;  /* 0x00000000b2087348 */ /* 0x000fea0003c00000 */
[----:B------:R0:W1:Y:S02]  /*1a650*/  SHFL.BFLY P6, R180, R182, R184, R186 ;  /* 0x0c0000b8b6b47389 */ /* 0x00006400000c00ba */
[----:B01----:R-:W-:Y:S01]  /*1a660*/  ENDCOLLECTIVE ;  /* 0x000000000000791b */ /* 0x003fe20003800000 */
.L_x_2763:
[----:B------:R-:W-:Y:S01]  /*1a670*/  HFMA2.MMA R184, -RZ, RZ, 0, 2.384185791015625e-07 ;  /* 0x00000004ffb87435 */ /* 0x000fe200000001ff */
[----:B------:R-:W-:-:S05]  /*1a680*/  MOV R69, R180 ;  /* 0x000000b400457202 */ /* 0x000fca0000000f00 */
[----:B------:R-:W-:-:S04]  /*1a690*/  FADD.FTZ R172, R168, R69 ;  /* 0x00000045a8ac7221 */ /* 0x000fc80000010000 */
[----:B------:R-:W-:-:S07]  /*1a6a0*/  IMAD.MOV.U32 R182, RZ, RZ, R172 ;  /* 0x000000ffffb67224 */ /* 0x000fce00078e00ac */
[----:B------:R-:W-:Y:S05]  /*1a6b0*/  WARPSYNC.COLLECTIVE R178, `(.L_x_2764) ;  /* 0x00000000b2087348 */ /* 0x000fea0003c00000 */
[----:B------:R0:W1:Y:S02]  /*1a6c0*/  SHFL.BFLY P6, R180, R182, R184, R186 ;  /* 0x0c0000b8b6b47389 */ /* 0x00006400000c00ba */
[----:B01----:R-:W-:Y:S01]  /*1a6d0*/  ENDCOLLECTIVE ;  /* 0x000000000000791b */ /* 0x003fe20003800000 */
.L_x_2764:
[----:B------:R-:W-:Y:S02]  /*1a6e0*/  IMAD.MOV.U32 R184, RZ, RZ, 0x8 ;  /* 0x00000008ffb87424 */ /* 0x000fe400078e00ff */
[----:B------:R-:W-:-:S04]  /*1a6f0*/  IMAD.MOV.U32 R69, RZ, RZ, R180 ;  /* 0x000000ffff457224 */ /* 0x000fc800078e00b4 */
[----:B------:R-:W-:-:S05]  /*1a700*/  FADD.FTZ R174, R172, R69 ;  /* 0x00000045acae7221 */ /* 0x000fca0000010000 */
[----:B------:R-:W-:-:S07]  /*1a710*/  MOV R182, R174 ;  /* 0x000000ae00b67202 */ /* 0x000fce0000000f00 */
[----:B------:R-:W-:Y:S05]  /*1a720*/  WARPSYNC.COLLECTIVE R178, `(.L_x_2765) ;  /* 0x00000000b2087348 */ /* 0x000fea0003c00000 */
[----:B------:R0:W1:Y:S02]  /*1a730*/  SHFL.BFLY P6, R180, R182, R184, R186 ;  /* 0x0c0000b8b6b47389 */ /* 0x00006400000c00ba */
[----:B01----:R-:W-:Y:S01]  /*1a740*/  ENDCOLLECTIVE ;  /* 0x000000000000791b */ /* 0x003fe20003800000 */
.L_x_2765:
[----:B------:R-:W-:Y:S01]  /*1a750*/  HFMA2.MMA R184, -RZ, RZ, 0, 9.5367431640625e-07 ;  /* 0x00000010ffb87435 */ /* 0x000fe200000001ff */
[----:B------:R-:W-:-:S05]  /*1a760*/  MOV R69, R180 ;  /* 0x000000b400457202 */ /* 0x000fca0000000f00 */
[----:B------:R-:W-:-:S04]  /*1a770*/  FADD.FTZ R176, R174, R69 ;  /* 0x00000045aeb07221 */ /* 0x000fc80000010000 */
[----:B------:R-:W-:-:S07]  /*1a780*/  IMAD.MOV.U32 R182, RZ, RZ, R176 ;  /* 0x000000ffffb67224 */ /* 0x000fce00078e00b0 */
[----:B------:R-:W-:Y:S05]  /*1a790*/  WARPSYNC.COLLECTIVE R178, `(.L_x_2766) ;  /* 0x00000000b2087348 */ /* 0x000fea0003c00000 */
[----:B------:R0:W1:Y:S02]  /*1a7a0*/  SHFL.BFLY P6, R180, R182, R184, R186 ;  /* 0x0c0000b8b6b47389 */ /* 0x00006400000c00ba */
[----:B01----:R-:W-:Y:S01]  /*1a7b0*/  ENDCOLLECTIVE ;  /* 0x000000000000791b */ /* 0x003fe20003800000 */
.L_x_2766:
[----:B------:R-:W-:Y:S02]  /*1a7c0*/  IMAD.MOV.U32 R184, RZ, RZ, 0x1 ;  /* 0x00000001ffb87424 */ /* 0x000fe400078e00ff */
[----:B------:R-:W-:Y:S01]  /*1a7d0*/  IMAD.MOV.U32 R69, RZ, RZ, R180 ;  /* 0x000000ffff457224 */ /* 0x000fe200078e00b4 */
[----:B------:R-:W-:-:S03]  /*1a7e0*/  LOP3.LUT P6, RZ, R53, 0x1, RZ, 0xc0, !PT ;  /* 0x0000000135ff7812 */ /* 0x000fc600078cc0ff */
        /* <DEDUP_REMOVED lines=119> */
.L_x_2767:
[----:B------:R-:W-:Y:S01]  /*1af60*/  HFMA2.MMA R184, -RZ, RZ, 0, 1.1920928955078125e-07 ;  /* 0x00000002ffb87435 */ /* 0x000fe200000001ff */
[----:B------:R-:W-:-:S05]  /*1af70*/  MOV R168, R180 ;  /* 0x000000b400a87202 */ /* 0x000fca0000000f00 */
[----:B------:R-:W-:-:S04]  /*1af80*/  FADD.FTZ R168, R69, R168 ;  /* 0x000000a845a87221 */ /* 0x000fc80000010000 */
[----:B------:R-:W-:-:S07]  /*1af90*/  IMAD.MOV.U32 R182, RZ, RZ, R168 ;  /* 0x000000ffffb67224 */ /* 0x000fce00078e00a8 */
[----:B------:R-:W-:Y:S05]  /*1afa0*/  WARPSYNC.COLLECTIVE R178, `(.L_x_2768) ;  /* 0x00000000b2087348 */ /* 0x000fea0003c00000 */
[----:B------:R0:W1:Y:S02]  /*1afb0*/  SHFL.BFLY P6, R180, R182, R184, R186 ;  /* 0x0c0000b8b6b47389 */ /* 0x00006400000c00ba */
[----:B01----:R-:W-:Y:S01]  /*1afc0*/  ENDCOLLECTIVE ;  /* 0x000000000000791b */ /* 0x003fe20003800000 */
.L_x_2768:
[----:B------:R-:W-:Y:S02]  /*1afd0*/  IMAD.MOV.U32 R184, RZ, RZ, 0x4 ;  /* 0x00000004ffb87424 */ /* 0x000fe400078e00ff */
[----:B------:R-:W-:-:S04]  /*1afe0*/  IMAD.MOV.U32 R247, RZ, RZ, R180 ;  /* 0x000000fffff77224 */ /* 0x000fc800078e00b4 */
[----:B------:R-:W-:-:S05]  /*1aff0*/  FADD.FTZ R247, R168, R247 ;  /* 0x000000f7a8f77221 */ /* 0x000fca0000010000 */
[----:B------:R-:W-:-:S07]  /*1b000*/  MOV R182, R247 ;  /* 0x000000f700b67202 */ /* 0x000fce0000000f00 */
[----:B------:R-:W-:Y:S05]  /*1b010*/  WARPSYNC.COLLECTIVE R178, `(.L_x_2769) ;  /* 0x00000000b2087348 */ /* 0x000fea0003c00000 */
[----:B------:R0:W1:Y:S02]  /*1b020*/  SHFL.BFLY P6, R180, R182, R184, R186 ;  /* 0x0c0000b8b6b47389 */ /* 0x00006400000c00ba */
[----:B01----:R-:W-:Y:S01]  /*1b030*/  ENDCOLLECTIVE ;  /* 0x000000000000791b */ /* 0x003fe20003800000 */
.L_x_2769:
[----:B------:R-:W-:Y:S01]  /*1b040*/  HFMA2.MMA R184, -RZ, RZ, 0, 4.76837158203125e-07 ;  /* 0x00000008ffb87435 */ /* 0x000fe200000001ff */
[----:B------:R-:W-:-:S05]  /*1b050*/  MOV R170, R180 ;  /* 0x000000b400aa7202 */ /* 0x000fca0000000f00 */
[----:B------:R-:W-:-:S04]  /*1b060*/  FADD.FTZ R170, R247, R170 ;  /* 0x000000aaf7aa7221 */ /* 0x000fc80000010000 */
[----:B------:R-:W-:-:S07]  /*1b070*/  IMAD.MOV.U32 R182, RZ, RZ, R170 ;  /* 0x000000ffffb67224 */ /* 0x000fce00078e00aa */
[----:B------:R-:W-:Y:S05]  /*1b080*/  WARPSYNC.COLLECTIVE R178, `(.L_x_2770) ;  /* 0x00000000b2087348 */ /* 0x000fea0003c00000 */
[----:B------:R0:W1:Y:S02]  /*1b090*/  SHFL.BFLY P6, R180, R182, R184, R186 ;  /* 0x0c0000b8b6b47389 */ /* 0x00006400000c00ba */
[----:B01----:R-:W-:Y:S01]  /*1b0a0*/  ENDCOLLECTIVE ;  /* 0x000000000000791b */ /* 0x003fe20003800000 */
.L_x_2770:
[----:B------:R-:W-:Y:S02]  /*1b0b0*/  IMAD.MOV.U32 R184, RZ, RZ, 0x10 ;  /* 0x00000010ffb87424 */ /* 0x000fe400078e00ff */
[----:B------:R-:W-:-:S04]  /*1b0c0*/  IMAD.MOV.U32 R249, RZ, RZ, R180 ;  /* 0x000000fffff97224 */ /* 0x000fc800078e00b4 */
[----:B------:R-:W-:-:S05]  /*1b0d0*/  FADD.FTZ R249, R170, R249 ;  /* 0x000000f9aaf97221 */ /* 0x000fca0000010000 */
[----:B------:R-:W-:-:S07]  /*1b0e0*/  MOV R182, R249 ;  /* 0x000000f900b67202 */ /* 0x000fce0000000f00 */
[----:B------:R-:W-:Y:S05]  /*1b0f0*/  WARPSYNC.COLLECTIVE R178, `(.L_x_2771) ;  /* 0x00000000b2087348 */ /* 0x000fea0003c00000 */
[----:B------:R0:W1:Y:S02]  /*1b100*/  SHFL.BFLY P6, R180, R182, R184, R186 ;  /* 0x0c0000b8b6b47389 */ /* 0x00006400000c00ba */
[----:B01----:R-:W-:Y:S01]  /*1b110*/  ENDCOLLECTIVE ;  /* 0x000000000000791b */ /* 0x003fe20003800000 */
.L_x_2771:
[----:B------:R-:W-:Y:S01]  /*1b120*/  MOV R172, R180 ;  /* 0x000000b400ac7202 */ /* 0x000fe20000000f00 */
[----:B------:R-:W-:Y:S06]  /*1b130*/  BRA `(.L_x_2772) ;  /* 0xffffffdc00c87947 */ /* 0x000fec000383ffff */
.L_x_2773:
        /* <DEDUP_REMOVED lines=12> */
.L_x_45970:


//--------------------- .text._ZN10layer_norm13ln_fwd_kernelINS_13Kernel_traitsI13__nv_bfloat16S2_S2_S2_fjLj7168ELj1ELj1ELj4ELj16ENS_18Kernel_traits_baseILj7168ES2_S2_S2_S2_fjLj128EEEEELb1ELb0ELb1ELb1EEEvNS_9FwdParamsE --------------------------
	.section	.text._ZN10layer_norm13ln_fwd_kernelINS_13Kernel_traitsI13__nv_bfloat16S2_S2_S2_fjLj7168ELj1ELj1ELj4ELj16ENS_18Kernel_traits_baseILj7168ES2_S2_S2_S2_fjLj128EEEEELb1ELb0ELb1ELb1EEEvNS_9FwdParamsE,"ax",@progbits
	.align	128
        .global         _ZN10layer_norm13ln_fwd_kernelINS_13Kernel_traitsI13__nv_bfloat16S2_S2_S2_fjLj7168ELj1ELj1ELj4ELj16ENS_18Kernel_traits_baseILj7168ES2_S2_S2_S2_fjLj128EEEEELb1ELb0ELb1ELb1EEEvNS_9FwdParamsE
        .type           _ZN10layer_norm13ln_fwd_kernelINS_13Kernel_traitsI13__nv_bfloat16S2_S2_S2_fjLj7168ELj1ELj1ELj4ELj16ENS_18Kernel_traits_baseILj7168ES2_S2_S2_S2_fjLj128EEEEELb1ELb0ELb1ELb1EEEvNS_9FwdParamsE,@function
        .size           _ZN10layer_norm13ln_fwd_kernelINS_13Kernel_traitsI13__nv_bfloat16S2_S2_S2_fjLj7168ELj1ELj1ELj4ELj16ENS_18Kernel_traits_baseILj7168ES2_S2_S2_S2_fjLj128EEEEELb1ELb0ELb1ELb1EEEvNS_9FwdParamsE,(.L_x_45971 - _ZN10layer_norm13ln_fwd_kernelINS_13Kernel_traitsI13__nv_bfloat16S2_S2_S2_fjLj7168ELj1ELj1ELj4ELj16ENS_18Kernel_traits_baseILj7168ES2_S2_S2_S2_fjLj128EEEEELb1ELb0ELb1ELb1EEEvNS_9FwdParamsE)
        .other          _ZN10layer_norm13ln_fwd_kernelINS_13Kernel_traitsI13__nv_bfloat16S2_S2_S2_fjLj7168ELj1ELj1ELj4ELj16ENS_18Kernel_traits_baseILj7168ES2_S2_S2_S2_fjLj128EEEEELb1ELb0ELb1ELb1EEEvNS_9FwdParamsE,@"STO_CUDA_ENTRY STV_DEFAULT"
_ZN10layer_norm13ln_fwd_kernelINS_13Kernel_traitsI13__nv_bfloat16S2_S2_S2_fjLj7168ELj1ELj1ELj4ELj16ENS_18Kernel_traits_baseILj7168ES2_S2_S2_S2_fjLj128EEEEELb1ELb0ELb1ELb1EEEvNS_9FwdParamsE:
.text._ZN10layer_norm13ln_fwd_kernelINS_13Kernel_traitsI13__nv_bfloat16S2_S2_S2_fjLj7168ELj1ELj1ELj4ELj16ENS_18Kernel_traits_baseILj7168ES2_S2_S2_S2_fjLj128EEEEELb1ELb0ELb1ELb1EEEvNS_9FwdParamsE:
[----:B------:R-:W-:Y:S01]  /*0000*/  LDC R1, c[0x0][0x28] ;  /* 0x00000a00ff017b82 */ /* 0x000fe20000000800 */
[----:B------:R-:W0:Y:S07]  /*0010*/  S2R R146, SR_TID.X ;  /* 0x0000000000927919 */ /* 0x000e2e0000002100 */
[----:B------:R-:W1:Y:S08]  /*0020*/  LDC R156, c[0x0][0x2e8] ;  /* 0x0000ba00ff9c7b82 */ /* 0x000e700000000800 */
[----:B------:R-:W2:Y:S01]  /*0030*/  LDC R157, c[0x0][0x2ec] ;  /* 0x0000bb00ff9d7b82 */ /* 0x000ea20000000800 */
[----:B------:R-:W-:Y:S01]  /*0040*/  ULDC.64 UR6, c[0x0][0x2e0] ;  /* 0x0000b80000067ab9 */ /* 0x000fe20000000a00 */
[----:B------:R-:W-:Y:S01]  /*0050*/  ULDC.U8 UR4, c[0x0][0x2f4] ;  /* 0x0000bd0000047ab9 */ /* 0x000fe20000000000 */
[----:B------:R-:W-:Y:S01]  /*0060*/  MOV R136, UR6 ;  /* 0x0000000600887c02 */ /* 0x000fe20008000f00 */
[----:B------:R-:W-:Y:S01]  /*0070*/  IMAD.U32 R137, RZ, RZ, UR7 ;  /* 0x00000007ff897e24 */ /* 0x000fe2000f8e00ff */
[----:B------:R-:W-:Y:S01]  /*0080*/  ISETP.NE.AND P1, PT, RZ, UR4, PT ;  /* 0x00000004ff007c0c */ /* 0x000fe2000bf25270 */
[----:B------:R-:W-:Y:S01]  /*0090*/  ULDC.64 UR6, c[0x0][0x2c8] ;  /* 0x0000b20000067ab9 */ /* 0x000fe20000000a00 */
[----:B------:R-:W-:Y:S01]  /*00a0*/  ULDC.64 UR4, c[0x0][0x208] ;  /* 0x0000820000047ab9 */ /* 0x000fe20000000a00 */
[----:B------:R-:W-:Y:S01]  /*00b0*/  ISETP.NE.U32.AND P0, PT, RZ, UR6, PT ;  /* 0x00000006ff007c0c */ /* 0x000fe2000bf05070 */
[----:B------:R-:W3:Y:S01]  /*00c0*/  LDC R13, c[0x0][RZ] ;  /* 0x00000000ff0d7b82 */ /* 0x000ee20000000800 */
[----:B------:R-:W-:-:S02]  /*00d0*/  ULDC.64 UR8, c[0x0][0x260] ;  /* 0x0000980000087ab9 */ /* 0x000fc40000000a00 */
[----:B------:R-:W-:-:S06]  /*00e0*/  ISETP.NE.AND.EX P0, PT, RZ, UR7, PT, P0 ;  /* 0x00000007ff007c0c */ /* 0x000fcc000bf05300 */
[----:B-1----:R-:W-:Y:S01]  /*00f0*/  @P1 IMAD.MOV.U32 R2, RZ, RZ, R156 ;  /* 0x000000ffff021224 */ /* 0x002fe200078e009c */
[----:B------:R-:W5:Y:S01]  /*0100*/  @P1 LDG.E.64 R136, desc[UR4][R136.64] ;  /* 0x0000000488881981 */ /* 0x000f62000c1e1b00 */
[----:B0-----:R-:W-:Y:S02]  /*0110*/  IMAD.SHL.U32 R0, R146, 0x10, RZ ;  /* 0x0000001092007824 */ /* 0x001fe400078e00ff */
[----:B--2---:R-:W-:-:S03]  /*0120*/  @P1 IMAD.MOV.U32 R3, RZ, RZ, R157 ;  /* 0x000000ffff031224 */ /* 0x004fc600078e009d */
[----:B------:R-:W-:-:S03]  /*0130*/  LOP3.LUT R0, R0, 0x7f0, RZ, 0xc0, !PT ;  /* 0x000007f000007812 */ /* 0x000fc600078ec0ff */
[----:B------:R-:W5:Y:S01]  /*0140*/  @P1 LDG.E.64 R2, desc[UR4][R2.64] ;  /* 0x0000000402021981 */ /* 0x000f62000c1e1b00 */
[----:B------:R-:W-:-:S04]  /*0150*/  IADD3 R10, P2, R0, UR6, RZ ;  /* 0x00000006000a7c10 */ /* 0x000fc8000ff5e0ff */
[----:B------:R-:W-:Y:S01]  /*0160*/  IADD3.X R11, RZ, UR7, RZ, P2, !PT ;  /* 0x00000007ff0b7c10 */ /* 0x000fe200097fe4ff */
[----:B------:R-:W0:Y:S01]  /*0170*/  S2UR UR6, SR_CTAID.X ;  /* 0x00000000000679c3 */ /* 0x000e220000002500 */
        /* <DEDUP_REMOVED lines=8> */
[----:B0-----:R-:W-:-:S04]  /*0200*/  LEA.HI R145, R146, UR6, RZ, 0x19 ;  /* 0x0000000692917c11 */ /* 0x001fc8000f8fc8ff */
[----:B------:R-:W-:Y:S02]  /*0210*/  ISETP.GE.AND P2, PT, R145, UR7, PT ;  /* 0x0000000791007c0c */ /* 0x000fe4000bf46270 */
[----:B------:R-:W-:Y:S01]  /*0220*/  IADD3 R8, P3, R0, UR8, RZ ;  /* 0x0000000800087c10 */ /* 0x000fe2000ff7e0ff */
[----:B---3--:R-:W-:-:S04]  /*0230*/  IMAD R40, R13, UR6, R146 ;  /* 0x000000060d287c24 */ /* 0x008fc8000f8e0292 */
[----:B------:R-:W-:-:S06]  /*0240*/  IMAD.X R9, RZ, RZ, UR9, P3 ;  /* 0x00000009ff097e24 */ /* 0x000fcc00098e06ff */
[----:B-1----:R-:W-:Y:S05]  /*0250*/  @P2 EXIT ;  /* 0x000000000000294d */ /* 0x002fea0003800000 */
[----:B------:R-:W0:Y:S01]  /*0260*/  @P1 LDC R11, c[0x0][0x2f0] ;  /* 0x0000bc00ff0b1b82 */ /* 0x000e220000000800 */
[----:B------:R-:W5:Y:S02]  /*0270*/  LDG.E.128 R76, desc[UR4][R8.64] ;  /* 0x00000004084c7981 */ /* 0x000f64000c1e1d00 */
[C---:B-----5:R-:W-:Y:S01]  /*0280*/  IADD3 R144, R137.reuse, -0x4498517b, RZ ;  /* 0xbb67ae8589907810 */ /* 0x060fe20007ffe0ff */
[----:B------:R-:W-:Y:S01]  /*0290*/  VIADD R143, R136, 0x9e3779b9 ;  /* 0x9e3779b9888f7836 */ /* 0x000fe20000000000 */
[----:B------:R-:W5:Y:S04]  /*02a0*/  LDG.E.128 R72, desc[UR4][R8.64+0x800] ;  /* 0x0008000408487981 */ /* 0x000f68000c1e1d00 */
[----:B------:R-:W5:Y:S04]  /*02b0*/  LDG.E.128 R68, desc[UR4][R8.64+0x1000] ;  /* 0x0010000408447981 */ /* 0x000f68000c1e1d00 */
[----:B------:R-:W5:Y:S04]  /*02c0*/  LDG.E.128 R64, desc[UR4][R8.64+0x1800] ;  /* 0x0018000408407981 */ /* 0x000f68000c1e1d00 */
[----:B------:R-:W5:Y:S04]  /*02d0*/  LDG.E.128 R60, desc[UR4][R8.64+0x2000] ;  /* 0x00200004083c7981 */ /* 0x000f68000c1e1d00 */
[----:B------:R-:W5:Y:S04]  /*02e0*/  LDG.E.128 R56, desc[UR4][R8.64+0x2800] ;  /* 0x0028000408387981 */ /* 0x000f68000c1e1d00 */
[----:B------:R1:W5:Y:S01]  /*02f0*/  LDG.E.128 R52, desc[UR4][R8.64+0x3000] ;  /* 0x0030000408347981 */ /* 0x000362000c1e1d00 */
[----:B0-----:R-:W-:Y:S01]  /*0300*/  @P1 IADD3 R156, P2, R2, R11, RZ ;  /* 0x0000000b029c1210 */ /* 0x001fe20007f5e0ff */
[----:B------:R-:W-:Y:S01]  /*0310*/  IMAD.WIDE.U32 R10, R40, -0x326172a9, RZ ;  /* 0xcd9e8d57280a7825 */ /* 0x000fe200078e00ff */
[----:B------:R-:W-:-:S02]  /*0320*/  IADD3 R141, R137, 0x76cf5d0a, RZ ;  /* 0x76cf5d0a898d7810 */ /* 0x000fc40007ffe0ff */
[----:B------:R-:W-:Y:S02]  /*0330*/  @!P0 CS2R R120, SRZ ;  /* 0x0000000000788805 */ /* 0x000fe4000001ff00 */
[C---:B------:R-:W-:Y:S01]  /*0340*/  IADD3 R138, R136.reuse, 0x78dde6e4, RZ ;  /* 0x78dde6e4888a7810 */ /* 0x040fe20007ffe0ff */
[----:B------:R-:W-:Y:S01]  /*0350*/  @P1 IMAD.X R157, RZ, RZ, R3, P2 ;  /* 0x000000ffff9d1224 */ /* 0x000fe200010e0603 */
[C---:B------:R-:W-:Y:S01]  /*0360*/  IADD3 R133, R136.reuse, 0x1715609d, RZ ;  /* 0x1715609d88857810 */ /* 0x040fe20007ffe0ff */
[----:B------:R-:W-:Y:S01]  /*0370*/  VIADD R142, R136, 0x3c6ef372 ;  /* 0x3c6ef372888e7836 */ /* 0x000fe20000000000 */
[C---:B------:R-:W-:Y:S01]  /*0380*/  IADD3 R130, R137.reuse, 0x1fd5c5a3, RZ ;  /* 0x1fd5c5a389827810 */ /* 0x040fe20007ffe0ff */
[C---:B------:R-:W-:Y:S01]  /*0390*/  VIADD R140, R137.reuse, 0x32370b8f ;  /* 0x32370b8f898c7836 */ /* 0x040fe20000000000 */
[--C-:B------:R-:W-:Y:S01]  /*03a0*/  SHF.R.U64 R39, R156, 0x2, R157.reuse ;  /* 0x000000029c277819 */ /* 0x100fe2000000129d */
[----:B------:R-:W-:Y:S01]  /*03b0*/  VIADD R139, R136, 0xdaa66d2b ;  /* 0xdaa66d2b888b7836 */ /* 0x000fe20000000000 */
[----:B------:R-:W-:Y:S01]  /*03c0*/  SHF.R.U32.HI R38, RZ, 0x2, R157 ;  /* 0x00000002ff267819 */ /* 0x000fe2000001169d */
[C---:B------:R-:W-:Y:S01]  /*03d0*/  VIADD R135, R137.reuse, 0xed9eba14 ;  /* 0xed9eba1489877836 */ /* 0x040fe20000000000 */
[----:B------:R-:W-:Y:S01]  /*03e0*/  IADD3 R127, R137, -0x24c28bd8, RZ ;  /* 0xdb3d7428897f7810 */ /* 0x000fe20007ffe0ff */
[----:B------:R-:W-:Y:S01]  /*03f0*/  IMAD.WIDE.U32 R2, R39, -0x2daee0ad, RZ ;  /* 0xd2511f5327027825 */ /* 0x000fe200078e00ff */
[----:B------:R-:W-:-:S02]  /*0400*/  LOP3.LUT R0, R11, R38, R136, 0x96, !PT ;  /* 0x000000260b007212 */ /* 0x000fc400078e9688 */
[----:B------:R-:W-:Y:S02]  /*0410*/  @!P0 CS2R R122, SRZ ;  /* 0x00000000007a8805 */ /* 0x000fe4000001ff00 */
[----:B------:R-:W-:Y:S01]  /*0420*/  @!P0 CS2R R116, SRZ ;  /* 0x0000000000748805 */ /* 0x000fe2000001ff00 */
[----:B------:R-:W-:Y:S01]  /*0430*/  VIADD R134, R137, 0xa9066899 ;  /* 0xa906689989867836 */ /* 0x000fe20000000000 */
[----:B------:R-:W-:Y:S01]  /*0440*/  LOP3.LUT R12, R3, R137, RZ, 0x3c, !PT ;  /* 0x00000089030c7212 */ /* 0x000fe200078e3cff */
[----:B-1----:R-:W-:Y:S01]  /*0450*/  IMAD.WIDE.U32 R8, R0, -0x2daee0ad, RZ ;  /* 0xd2511f5300087825 */ /* 0x002fe200078e00ff */
[----:B------:R-:W-:Y:S02]  /*0460*/  @!P0 CS2R R118, SRZ ;  /* 0x0000000000768805 */ /* 0x000fe4000001ff00 */
[----:B------:R-:W-:Y:S02]  /*0470*/  @!P0 CS2R R112, SRZ ;  /* 0x0000000000708805 */ /* 0x000fe4000001ff00 */
[----:B------:R-:W-:Y:S01]  /*0480*/  @!P0 CS2R R114, SRZ ;  /* 0x0000000000728805 */ /* 0x000fe2000001ff00 */
[----:B------:R-:W-:Y:S01]  /*0490*/  IMAD.WIDE.U32 R12, R12, -0x326172a9, RZ ;  /* 0xcd9e8d570c0c7825 */ /* 0x000fe200078e00ff */
[----:B------:R-:W-:-:S02]  /*04a0*/  LOP3.LUT R11, R9, R2, R144, 0x96, !PT ;  /* 0x00000002090b7212 */ /* 0x000fc400078e9690 */
[----:B------:R-:W-:Y:S02]  /*04b0*/  @!P0 CS2R R108, SRZ ;  /* 0x00000000006c8805 */ /* 0x000fe4000001ff00 */
        /* <DEDUP_REMOVED lines=15> */
[----:B------:R-:W-:Y:S01]  /*05b0*/  PRMT R35, R120, 0x7632, R35 ;  /* 0x0000763278237816 */ /* 0x000fe20000000023 */
[----:B------:R-:W-:Y:S01]  /*05c0*/  ULDC.U8 UR6, c[0x0][0x2a0] ;  /* 0x0000a80000067ab9 */ /* 0x000fe20000000000 */
[----:B------:R-:W-:Y:S01]  /*05d0*/  IMAD.WIDE.U32 R12, R12, -0x326172a9, RZ ;  /* 0xcd9e8d570c0c7825 */ /* 0x000fe200078e00ff */
[----:B------:R-:W-:Y:S01]  /*05e0*/  LOP3.LUT R11, R9, R2, R140, 0x96, !PT ;  /* 0x00000002090b7212 */ /* 0x000fe200078e968c */
[----:B------:R-:W-:Y:S01]  /*05f0*/  ULDC UR8, c[0x0][0x294] ;  /* 0x0000a50000087ab9 */ /* 0x000fe20000000800 */
[----:B------:R-:W-:Y:S01]  /*0600*/  PRMT R34, R121, 0x7632, R34 ;  /* 0x0000763279227816 */ /* 0x000fe20000000022 */
[----:B------:R-:W-:Y:S01]  /*0610*/  VIADD R129, R136, 0x5384540f ;  /* 0x5384540f88817836 */ /* 0x000fe20000000000 */
[----:B------:R-:W-:Y:S01]  /*0620*/  LOP3.LUT R2, R13, R10, R139, 0x96, !PT ;  /* 0x0000000a0d027212 */ /* 0x000fe200078e968b */
[----:B------:R-:W-:Y:S01]  /*0630*/  IMAD.WIDE.U32 R10, R11, -0x326172a9, RZ ;  /* 0xcd9e8d570b0a7825 */ /* 0x000fe200078e00ff */
[C---:B------:R-:W-:Y:S01]  /*0640*/  PRMT R33, R122.reuse, 0x7632, R33 ;  /* 0x000076327a217816 */ /* 0x040fe20000000021 */
[----:B------:R-:W-:Y:S01]  /*0650*/  ULDC UR9, c[0x0][0x290] ;  /* 0x0000a40000097ab9 */ /* 0x000fe20000000800 */
[----:B------:R-:W-:Y:S01]  /*0660*/  SHF.L.U32 R124, R122, 0x10, RZ ;  /* 0x000000107a7c7819 */ /* 0x000fe200000006ff */
[----:B------:R-:W-:Y:S01]  /*0670*/  IMAD.WIDE.U32 R2, R2, -0x2daee0ad, RZ ;  /* 0xd2511f5302027825 */ /* 0x000fe200078e00ff */
[----:B------:R-:W-:Y:S01]  /*0680*/  LOP3.LUT R9, R11, R12, R138, 0x96, !PT ;  /* 0x0000000c0b097212 */ /* 0x000fe200078e968a */
[----:B------:R-:W-:Y:S01]  /*0690*/  ULDC.64 UR10, c[0x0][0x298] ;  /* 0x0000a600000a7ab9 */ /* 0x000fe20000000a00 */
[----:B------:R-:W-:Y:S01]  /*06a0*/  PRMT R31, R116, 0x7632, R31 ;  /* 0x00007632741f7816 */ /* 0x000fe2000000001f */
[----:B------:R-:W-:Y:S01]  /*06b0*/  VIADD R128, R136, 0xf1bbcdc8 ;  /* 0xf1bbcdc888807836 */ /* 0x000fe20000000000 */
[----:B------:R-:W-:Y:S01]  /*06c0*/  LOP3.LUT R12, R3, R8, R135, 0x96, !PT ;  /* 0x00000008030c7212 */ /* 0x000fe200078e9687 */
[----:B------:R-:W-:Y:S01]  /*06d0*/  IMAD.WIDE.U32 R8, R9, -0x2daee0ad, RZ ;  /* 0xd2511f5309087825 */ /* 0x000fe200078e00ff */
[----:B------:R-:W-:Y:S01]  /*06e0*/  PRMT R30, R117, 0x7632, R30 ;  /* 0x00007632751e7816 */ /* 0x000fe2000000001e */
[----:B------:R-:W-:Y:S01]  /*06f0*/  ULDC.64 UR12, c[0x0][0x210] ;  /* 0x00008400000c7ab9 */ /* 0x000fe20000000a00 */
[----:B------:R-:W-:Y:S01]  /*0700*/  PRMT R29, R118, 0x7632, R29 ;  /* 0x00007632761d7816 */ /* 0x000fe2000000001d */
[----:B------:R-:W-:Y:S01]  /*0710*/  IMAD.WIDE.U32 R12, R12, -0x326172a9, RZ ;  /* 0xcd9e8d570c0c7825 */ /* 0x000fe200078e00ff */
[----:B------:R-:W-:-:S02]  /*0720*/  LOP3.LUT R11, R9, R2, R134, 0x96, !PT ;  /* 0x00000002090b7212 */ /* 0x000fc400078e9686 */
[----:B------:R-:W-:Y:S01]  /*0730*/  PRMT R28, R119, 0x7632, R28 ;  /* 0x00007632771c7816 */ /* 0x000fe2000000001c */
[----:B------:R-:W-:Y:S01]  /*0740*/  IMAD.U32 R126, R120, 0x10000, RZ ;  /* 0x00010000787e7824 */ /* 0x000fe200078e00ff */
[----:B------:R-:W-:Y:S01]  /*0750*/  LOP3.LUT R2, R13, R10, R133, 0x96, !PT ;  /* 0x0000000a0d027212 */ /* 0x000fe200078e9685 */
[----:B------:R-:W-:Y:S01]  /*0760*/  IMAD.WIDE.U32 R10, R11, -0x326172a9, RZ ;  /* 0xcd9e8d570b0a7825 */ /* 0x000fe200078e00ff */
[----:B------:R-:W-:Y:S02]  /*0770*/  PRMT R27, R112, 0x7632, R27 ;  /* 0x00007632701b7816 */ /* 0x000fe4000000001b */
[----:B------:R-:W-:Y:S01]  /*0780*/  PRMT R25, R114, 0x7632, R25 ;  /* 0x0000763272197816 */ /* 0x000fe20000000019 */
[----:B------:R-:W-:Y:S01]  /*0790*/  IMAD.WIDE.U32 R2, R2, -0x2daee0ad, RZ ;  /* 0xd2511f5302027825 */ /* 0x000fe200078e00ff */
[----:B------:R-:W-:Y:S02]  /*07a0*/  LOP3.LUT R9, R11, R12, R132, 0x96, !PT ;  /* 0x0000000c0b097212 */ /* 0x000fe400078e9684 */
[----:B------:R-:W-:Y:S01]  /*07b0*/  PRMT R24, R115, 0x7632, R24 ;  /* 0x0000763273187816 */ /* 0x000fe20000000018 */
[----:B------:R-:W-:Y:S01]  /*07c0*/  IMAD.U32 R125, R121, 0x10000, RZ ;  /* 0x00010000797d7824 */ /* 0x000fe200078e00ff */
[----:B------:R-:W-:Y:S01]  /*07d0*/  LOP3.LUT R12, R3, R8, R131, 0x96, !PT ;  /* 0x00000008030c7212 */ /* 0x000fe200078e9683 */
[----:B------:R-:W-:Y:S01]  /*07e0*/  IMAD.WIDE.U32 R8, R9, -0x2daee0ad, RZ ;  /* 0xd2511f5309087825 */ /* 0x000fe200078e00ff */
[----:B------:R-:W-:-:S02]  /*07f0*/  SHF.L.U32 R121, R117, 0x10, RZ ;  /* 0x0000001075797819 */ /* 0x000fc400000006ff */
[----:B------:R-:W-:Y:S01]  /*0800*/  PRMT R22, R109, 0x7632, R22 ;  /* 0x000076326d167816 */ /* 0x000fe20000000016 */
[----:B------:R-:W-:Y:S01]  /*0810*/  IMAD.WIDE.U32 R12, R12, -0x326172a9, RZ ;  /* 0xcd9e8d570c0c7825 */ /* 0x000fe200078e00ff */
[----:B------:R-:W-:Y:S02]  /*0820*/  LOP3.LUT R2, R9, R2, R130, 0x96, !PT ;  /* 0x0000000209027212 */ /* 0x000fe400078e9682 */
[----:B------:R-:W-:Y:S01]  /*0830*/  PRMT R21, R110, 0x7632, R21 ;  /* 0x000076326e157816 */ /* 0x000fe20000000015 */
[----:B------:R-:W-:Y:S01]  /*0840*/  IMAD.U32 R122, R116, 0x10000, RZ ;  /* 0x00010000747a7824 */ /* 0x000fe200078e00ff */
[----:B------:R-:W-:Y:S01]  /*0850*/  LOP3.LUT R149, R13, R10, R129, 0x96, !PT ;  /* 0x0000000a0d957212 */ /* 0x000fe200078e9681 */
[----:B------:R-:W-:Y:S01]  /*0860*/  IMAD.HI.U32 R3, R2, -0x326172a9, RZ ;  /* 0xcd9e8d5702037827 */ /* 0x000fe200078e00ff */
[----:B------:R-:W-:Y:S02]  /*0870*/  PRMT R19, R48, 0x7632, R19 ;  /* 0x0000763230137816 */ /* 0x000fe40000000013 */
[----:B------:R-:W-:Y:S01]  /*0880*/  PRMT R18, R49, 0x7632, R18 ;  /* 0x0000763231127816 */ /* 0x000fe20000000012 */
[----:B------:R-:W-:Y:S01]  /*0890*/  IMAD.HI.U32 R0, R149, -0x2daee0ad, RZ ;  /* 0xd2511f5395007827 */ /* 0x000fe200078e00ff */
[----:B------:R-:W-:-:S02]  /*08a0*/  LOP3.LUT R3, R3, R12, R128, 0x96, !PT ;  /* 0x0000000c03037212 */ /* 0x000fc400078e9680 */
[----:B------:R-:W-:Y:S01]  /*08b0*/  PRMT R16, R51, 0x7632, R16 ;  /* 0x0000763233107816 */ /* 0x000fe20000000010 */
[----:B------:R-:W-:Y:S01]  /*08c0*/  IMAD.U32 R120, R118, 0x10000, RZ ;  /* 0x0001000076787824 */ /* 0x000fe200078e00ff */
[----:B------:R-:W-:Y:S01]  /*08d0*/  LOP3.LUT R148, R0, R8, R127, 0x96, !PT ;  /* 0x0000000800947212 */ /* 0x000fe200078e967f */
[----:B------:R-:W-:Y:S01]  /*08e0*/  VIADD R43, R136, 0x8ff34781 ;  /* 0x8ff34781882b7836 */ /* 0x000fe20000000000 */
[----:B------:R-:W-:Y:S01]  /*08f0*/  PRMT R15, R44, 0x7632, R15 ;  /* 0x000076322c0f7816 */ /* 0x000fe2000000000f */
[----:B------:R-:W-:Y:S01]  /*0900*/  VIADD R42, R137, 0x96a522ad ;  /* 0x96a522ad892a7836 */ /* 0x000fe20000000000 */
[----:B------:R-:W-:Y:S01]  /*0910*/  PRMT R13, R46, 0x7632, R13 ;  /* 0x000076322e0d7816 */ /* 0x000fe2000000000d */
[----:B------:R-:W-:Y:S01]  /*0920*/  IMAD R149, R149, -0x2daee0ad, RZ ;  /* 0xd2511f5395957824 */ /* 0x000fe200078e02ff */
[----:B------:R-:W-:Y:S01]  /*0930*/  PRMT R12, R47, 0x7632, R12 ;  /* 0x000076322f0c7816 */ /* 0x000fe2000000000c */
[----:B------:R-:W-:Y:S01]  /*0940*/  IMAD.WIDE.U32 R154, R3, -0x2daee0ad, RZ ;  /* 0xd2511f53039a7825 */ /* 0x000fe200078e00ff */
[----:B------:R-:W-:-:S02]  /*0950*/  PRMT R10, R5, 0x7632, R10 ;  /* 0x00007632050a7816 */ /* 0x000fc4000000000a */
[----:B------:R-:W-:Y:S01]  /*0960*/  PRMT R9, R6, 0x7632, R9 ;  /* 0x0000763206097816 */ /* 0x000fe20000000009 */
[----:B------:R-:W-:Y:S01]  /*0970*/  IMAD R147, R2, -0x326172a9, RZ ;  /* 0xcd9e8d5702937824 */ /* 0x000fe200078e02ff */
[----:B------:R-:W-:Y:S01]  /*0980*/  PRMT R32, R123, 0x7632, R32 ;  /* 0x000076327b207816 */ /* 0x000fe20000000020 */
[----:B------:R-:W-:Y:S01]  /*0990*/  IMAD.HI.U32 R0, R148, -0x326172a9, RZ ;  /* 0xcd9e8d5794007827 */ /* 0x000fe200078e00ff */
[----:B------:R-:W-:Y:S02]  /*09a0*/  SHF.L.U32 R118, R112, 0x10, RZ ;  /* 0x0000001070767819 */ /* 0x000fe400000006ff */
[C---:B------:R-:W-:Y:S01]  /*09b0*/  PRMT R26, R113.reuse, 0x7632, R26 ;  /* 0x00007632711a7816 */ /* 0x040fe2000000001a */
[----:B------:R-:W-:Y:S01]  /*09c0*/  IMAD.U32 R117, R113, 0x10000, RZ ;  /* 0x0001000071757824 */ /* 0x000fe200078e00ff */
[----:B------:R-:W-:Y:S01]  /*09d0*/  PRMT R23, R108, 0x7632, R23 ;  /* 0x000076326c177816 */ /* 0x000fe20000000017 */
[----:B------:R-:W-:Y:S01]  /*09e0*/  IMAD.U32 R116, R114, 0x10000, RZ ;  /* 0x0001000072747824 */ /* 0x000fe200078e00ff */
[----:B------:R-:W-:Y:S01]  /*09f0*/  PRMT R20, R111, 0x7632, R20 ;  /* 0x000076326f147816 */ /* 0x000fe20000000014 */
[----:B------:R-:W-:Y:S01]  /*0a00*/  IMAD.U32 R114, R108, 0x10000, RZ ;  /* 0x000100006c727824 */ /* 0x000fe200078e00ff */
[C---:B------:R-:W-:Y:S01]  /*0a10*/  PRMT R17, R50.reuse, 0x7632, R17 ;  /* 0x0000763232117816 */ /* 0x040fe20000000011 */
[----:B------:R-:W-:Y:S01]  /*0a20*/  IMAD.U32 R113, R109, 0x10000, RZ ;  /* 0x000100006d717824 */ /* 0x000fe200078e00ff */
[----:B------:R-:W-:Y:S01]  /*0a30*/  PRMT R14, R45, 0x7632, R14 ;  /* 0x000076322d0e7816 */ /* 0x000fe2000000000e */
[----:B------:R-:W-:Y:S01]  /*0a40*/  IMAD.U32 R108, R50, 0x10000, RZ ;  /* 0x00010000326c7824 */ /* 0x000fe200078e00ff */
[----:B------:R-:W-:Y:S01]  /*0a50*/  PRMT R11, R4, 0x7632, R11 ;  /* 0x00007632040b7816 */ /* 0x000fe2000000000b */
        /* <DEDUP_REMOVED lines=17> */
[----:B------:R-:W-:Y:S01]  /*0b70*/  LOP3.LUT R149, R155, R149, R42, 0x96, !PT ;  /* 0x000000959b957212 */ /* 0x000fe200078e962a */
[----:B------:R-:W-:Y:S01]  /*0b80*/  IMAD.MOV.U32 R100, RZ, RZ, 0x1 ;  /* 0x00000001ff647424 */ /* 0x000fe200078e00ff */
[----:B------:R-:W-:Y:S01]  /*0b90*/  LOP3.LUT R147, R0, R147, R43, 0x96, !PT ;  /* 0x0000009300937212 */ /* 0x000fe200078e962b */
[----:B------:R-:W-:Y:S01]  /*0ba0*/  IMAD.MOV.U32 R37, RZ, RZ, RZ ;  /* 0x000000ffff257224 */ /* 0x000fe200078e00ff */
[----:B------:R-:W-:Y:S01]  /*0bb0*/  LOP3.LUT R156, R156, 0x3, RZ, 0xc0, !PT ;  /* 0x000000039c9c7812 */ /* 0x000fe200078ec0ff */
        /* <DEDUP_REMOVED lines=23> */
[----:B------:R-:W-:Y:S01]  /*0d30*/  ISETP.NE.AND P2, PT, RZ, UR6, PT ;  /* 0x00000006ff007c0c */ /* 0x000fe2000bf45270 */
[----:B------:R-:W-:Y:S01]  /*0d40*/  IMAD.U32 R16, R16, 0x10000, RZ ;  /* 0x0001000010107824 */ /* 0x000fe200078e00ff */
[----:B------:R-:W-:Y:S01]  /*0d50*/  ULDC.64 UR6, c[0x0][0x230] ;  /* 0x00008c0000067ab9 */ /* 0x000fe20000000a00 */
[----:B------:R-:W-:-:S02]  /*0d60*/  IMAD.U32 R15, R15, 0x10000, RZ ;  /* 0x000100000f0f7824 */ /* 0x000fc400078e00ff */
[----:B------:R-:W-:Y:S02]  /*0d70*/  IMAD.U32 R13, R13, 0x10000, RZ ;  /* 0x000100000d0d7824 */ /* 0x000fe400078e00ff */
[----:B------:R-:W-:Y:S02]  /*0d80*/  IMAD.U32 R12, R12, 0x10000, RZ ;  /* 0x000100000c0c7824 */ /* 0x000fe400078e00ff */
[----:B------:R-:W-:Y:S02]  /*0d90*/  IMAD.U32 R10, R10, 0x10000, RZ ;  /* 0x000100000a0a7824 */ /* 0x000fe400078e00ff */
[----:B------:R-:W-:Y:S02]  /*0da0*/  IMAD.U32 R9, R9, 0x10000, RZ ;  /* 0x0001000009097824 */ /* 0x000fe400078e00ff */
[----:B------:R-:W-:-:S07]  /*0db0*/  IMAD R148, R148, -0x326172a9, RZ ;  /* 0xcd9e8d5794947824 */ /* 0x000fce00078e02ff */
.L_x_3351:
[----:B------:R-:W0:Y:S01]  /*0dc0*/  LDC.64 R94, c[0x0][0x280] ;  /* 0x0000a000ff5e7b82 */ /* 0x000e220000000a00 */
[----:B------:R-:W-:-:S07]  /*0dd0*/  ISETP.NE.U32.AND P0, PT, RZ, UR6, PT ;  /* 0x00000006ff007c0c */ /* 0x000fce000bf05070 */
[----:B------:R-:W1:Y:S08]  /*0de0*/  LDC R98, c[0x0][0x218] ;  /* 0x00008600ff627b82 */ /* 0x000e700000000800 */
[----:B------:R-:W2:Y:S01]  /*0df0*/  LDC.64 R92, c[0x0][0x288] ;  /* 0x0000a200ff5c7b82 */ /* 0x000ea20000000a00 */
[----:B0-----:R-:W-:-:S05]  /*0e00*/  IMAD.WIDE R94, R145, 0x4, R94 ;  /* 0x00000004915e7825 */ /* 0x001fca00078e025e */
[----:B------:R0:W3:Y:S01]  /*0e10*/  LDG.E R99, desc[UR4][R94.64] ;  /* 0x000000045e637981 */ /* 0x0000e2000c1e1900 */
[----:B------:R-:W-:Y:S01]  /*0e20*/  ISETP.NE.AND.EX P0, PT, RZ, UR7, PT, P0 ;  /* 0x00000007ff007c0c */ /* 0x000fe2000bf05300 */
[----:B------:R-:W-:Y:S02]  /*0e30*/  IMAD.MOV.U32 R249, RZ, RZ, RZ ;  /* 0x000000fffff97224 */ /* 0x000fe400078e00ff */
[----:B-1----:R-:W-:-:S05]  /*0e40*/  IMAD R96, R145, R98, RZ ;  /* 0x0000006291607224 */ /* 0x002fca00078e02ff */
[----:B0-----:R-:W-:-:S05]  /*0e50*/  SHF.R.S32.HI R95, RZ, 0x1f, R96 ;  /* 0x0000001fff5f7819 */ /* 0x001fca0000011460 */
[----:B------:R-:W0:Y:S01]  /*0e60*/  @P0 LDC.64 R90, c[0x0][0x230] ;  /* 0x00008c00ff5a0b82 */ /* 0x000e220000000a00 */
[----:B------:R-:W-:-:S04]  /*0e70*/  LEA.HI R95, R95, R96, RZ, 0x3 ;  /* 0x000000605f5f7211 */ /* 0x000fc800078f18ff */
[----:B------:R-:W-:-:S05]  /*0e80*/  LEA.HI.SX32 R251, R95, R36, 0x1d ;  /* 0x000000245ffb7211 */ /* 0x000fca00078feaff */
[----:B0-----:R-:W-:-:S05]  /*0e90*/  @P0 IMAD.WIDE.U32 R90, R251, 0x10, R90 ;  /* 0x00000010fb5a0825 */ /* 0x001fca00078e005a */
[----:B-----5:R0:W5:Y:S01]  /*0ea0*/  @P0 LDG.E.128 R80, desc[UR4][R90.64] ;  /* 0x000000045a500981 */ /* 0x020162000c1e1d00 */
[----:B---3--:R-:W-:-:S13]  /*0eb0*/  ISETP.GE.AND P1, PT, R99, 0x1, PT ;  /* 0x000000016300780c */ /* 0x008fda0003f26270 */
[----:B------:R-:W1:Y:S01]  /*0ec0*/  @P1 LDC.64 R88, c[0x0][0x220] ;  /* 0x00008800ff581b82 */ /* 0x000e620000000a00 */
[----:B------:R-:W-:Y:S01]  /*0ed0*/  @P1 VIADD R97, R99, 0xffffffff ;  /* 0xffffffff63611836 */ /* 0x000fe20000000000 */
[----:B------:R-:W-:-:S03]  /*0ee0*/  @P1 LOP3.LUT R36, R146, 0x7f, RZ, 0xc0, !PT ;  /* 0x0000007f92241812 */ /* 0x000fc600078ec0ff */
[----:B------:R-:W-:-:S05]  /*0ef0*/  @P1 IMAD R97, R97, R98, RZ ;  /* 0x0000006261611224 */ /* 0x000fca00078e02ff */
[----:B------:R-:W-:-:S04]  /*0f00*/  @P1 SHF.R.S32.HI R94, RZ, 0x1f, R97 ;  /* 0x0000001fff5e1819 */ /* 0x000fc80000011461 */
[----:B------:R-:W-:Y:S01]  /*0f10*/  @P1 LEA.HI R97, R94, R97, RZ, 0x3 ;  /* 0x000000615e611211 */ /* 0x000fe200078f18ff */
[----:B--2---:R-:W-:-:S03]  /*0f20*/  IMAD.WIDE R94, R145, 0x4, R92 ;  /* 0x00000004915e7825 */ /* 0x004fc600078e025c */
[----:B------:R-:W-:-:S03]  /*0f30*/  @P1 LEA.HI.SX32 R249, R97, R36, 0x1d ;  /* 0x0000002461f91211 */ /* 0x000fc600078feaff */
[----:B------:R0:W5:Y:S02]  /*0f40*/  LDG.E R94, desc[UR4][R94.64] ;  /* 0x000000045e5e7981 */ /* 0x000164000c1e1900 */
[----:B-1----:R-:W-:-:S05]  /*0f50*/  @P1 IMAD.WIDE.U32 R88, R249, 0x10, R88 ;  /* 0x00000010f9581825 */ /* 0x002fca00078e0058 */
[----:B------:R0:W5:Y:S01]  /*0f60*/  @P1 LDG.E.128 R84, desc[UR4][R88.64] ;  /* 0x0000000458541981 */ /* 0x000162000c1e1d00 */
[----:B------:R-:W-:Y:S01]  /*0f70*/  ISETP.GT.AND P3, PT, R99, RZ, PT ;  /* 0x000000ff6300720c */ /* 0x000fe20003f64270 */
[----:B------:R-:W-:Y:S01]  /*0f80*/  BSSY B0, `(.L_x_2774) ;  /* 0x000005e000007945 */ /* 0x000fe20003800000 */
[----:B------:R-:W-:-:S11]  /*0f90*/  SHF.R.S32.HI R92, RZ, 0x1f, R145 ;  /* 0x0000001fff5c7819 */ /* 0x000fd60000011491 */
[----:B0-----:R-:W-:Y:S05]  /*0fa0*/  @P3 BRA `(.L_x_2775) ;  /* 0x0000000000183947 */ /* 0x001fea0003800000 */
[----:B------:R-:W-:Y:S01]  /*0fb0*/  HFMA2.MMA R151, -RZ, RZ, 0, 0 ;  /* 0x00000000ff977435 */ /* 0x000fe200000001ff */
[----:B------:R-:W-:Y:S01]  /*0fc0*/  IMAD.MOV.U32 R88, RZ, RZ, R156 ;  /* 0x000000ffff587224 */ /* 0x000fe200078e009c */
[----:B------:R-:W-:Y:S09]  /*0fd0*/  @!P0 BRA `(.L_x_2776) ;  /* 0x0000000400608947 */ /* 0x000ff20003800000 */
[----:B------:R-:W-:Y:S01]  /*0fe0*/  IMAD.MOV.U32 R88, RZ, RZ, R156 ;  /* 0x000000ffff587224 */ /* 0x000fe200078e009c */
[----:B-----5:R-:W-:Y:S01]  /*0ff0*/  SHF.L.U32 R151, R80, 0x10, RZ ;  /* 0x0000001050977819 */ /* 0x020fe200000006ff */
[----:B------:R-:W-:Y:S06]  /*1000*/  BRA `(.L_x_2776) ;  /* 0x0000000400547947 */ /* 0x000fec0003800000 */
.L_x_2775:
        /* <DEDUP_REMOVED lines=12> */
.L_x_2778:
[----:B------:R-:W-:-:S07]  /*10d0*/  IMAD.MOV.U32 R7, RZ, RZ, R148 ;  /* 0x000000ffff077224 */ /* 0x000fce00078e0094 */
.L_x_2779:
[----:B------:R-:W-:Y:S05]  /*10e0*/  BSYNC B1 ;  /* 0x0000000000017941 */ /* 0x000fea0003800000 */
.L_x_2777:
        /* <DEDUP_REMOVED lines=16> */
.L_x_2783:
[----:B------:R-:W-:Y:S05]  /*11f0*/  BSYNC B2 ;  /* 0x0000000000027941 */ /* 0x000fea0003800000 */
.L_x_2782:
        /* <DEDUP_REMOVED lines=42> */
.L_x_2781:
[----:B------:R-:W-:Y:S05]  /*14a0*/  BSYNC B1 ;  /* 0x0000000000017941 */ /* 0x000fea0003800000 */
.L_x_2780:
        /* <DEDUP_REMOVED lines=11> */
.L_x_2776:
[----:B------:R-:W-:Y:S05]  /*1560*/  BSYNC B0 ;  /* 0x0000000000007941 */ /* 0x000fea0003800000 */
.L_x_2774:
        /* <DEDUP_REMOVED lines=9> */
.L_x_2785:
        /* <DEDUP_REMOVED lines=12> */
.L_x_2788:
[----:B------:R-:W-:-:S07]  /*16c0*/  IMAD.MOV.U32 R6, RZ, RZ, R148 ;  /* 0x000000ffff067224 */ /* 0x000fce00078e0094 */
.L_x_2789:
[----:B------:R-:W-:Y:S05]  /*16d0*/  BSYNC B1 ;  /* 0x0000000000017941 */ /* 0x000fea0003800000 */
.L_x_2787:
        /* <DEDUP_REMOVED lines=16> */
.L_x_2793:
[----:B------:R-:W-:Y:S05]  /*17e0*/  BSYNC B2 ;  /* 0x0000000000027941 */ /* 0x000fea0003800000 */
.L_x_2792:
        /* <DEDUP_REMOVED lines=35> */
[----:B------:R-:W-:Y:S01]  /*1a20*/  LOP3.LUT R148, R89, R90, R127, 0x96, !PT ;  /* 0x0000005a59947212 */ /* 0x000fe200078e967f */
[----:B------:R-:W-:-:S03]  /*1a30*/  HFMA2.MMA R89, -RZ, RZ, 0, 0 ;  /* 0x00000000ff597435 */ /* 0x000fc600000001ff */
[----:B------:R-:W-:Y:S01]  /*1a40*/  LOP3.LUT R154, R97, R104, R128, 0x96, !PT ;  /* 0x00000068619a7212 */ /* 0x000fe200078e9680 */
[----:B------:R-:W-:-:S04]  /*1a50*/  IMAD.WIDE.U32 R148, R148, -0x326172a9, RZ ;  /* 0xcd9e8d5794947825 */ /* 0x000fc800078e00ff */
[----:B------:R-:W-:Y:S01]  /*1a60*/  IMAD.WIDE.U32 R154, R154, -0x2daee0ad, RZ ;  /* 0xd2511f539a9a7825 */ /* 0x000fe200078e00ff */
[----:B------:R-:W-:-:S04]  /*1a70*/  LOP3.LUT R147, R149, R96, R43, 0x96, !PT ;  /* 0x0000006095937212 */ /* 0x000fc800078e962b */
[----:B------:R-:W-:-:S07]  /*1a80*/  LOP3.LUT R149, R155, R88, R42, 0x96, !PT ;  /* 0x000000589b957212 */ /* 0x000fce00078e962a */
.L_x_2791:
[----:B------:R-:W-:Y:S05]  /*1a90*/  BSYNC B1 ;  /* 0x0000000000017941 */ /* 0x000fea0003800000 */
.L_x_2790:
[----:B-----5:R-:W-:Y:S01]  /*1aa0*/  PRMT R88, R84, 0x7632, R88 ;  /* 0x0000763254587816 */ /* 0x020fe20000000058 */
[----:B------:R-:W-:Y:S01]  /*1ab0*/  IMAD.MOV.U32 R91, RZ, RZ, 0x2f800000 ;  /* 0x2f800000ff5b7424 */ /* 0x000fe200078e00ff */
[----:B------:R-:W-:Y:S02]  /*1ac0*/  I2FP.F32.U32 R6, R6 ;  /* 0x0000000600067245 */ /* 0x000fe40000201000 */
[----:B------:R-:W-:Y:S01]  /*1ad0*/  @P0 PRMT R90, R80, 0x7632, R90 ;  /* 0x00007632505a0816 */ /* 0x000fe2000000005a */
[----:B------:R-:W-:Y:S02]  /*1ae0*/  IMAD.U32 R88, R88, 0x10000, RZ ;  /* 0x0001000058587824 */ /* 0x000fe400078e00ff */
        /* <DEDUP_REMOVED lines=8> */
.L_x_2786:
[----:B------:R-:W-:Y:S05]  /*1b70*/  BSYNC B0 ;  /* 0x0000000000007941 */ /* 0x000fea0003800000 */
.L_x_2784:
        /* <DEDUP_REMOVED lines=8> */
.L_x_2795:
        /* <DEDUP_REMOVED lines=12> */
.L_x_2798:
[----:B------:R-:W-:-:S07]  /*1cc0*/  MOV R5, R148 ;  /* 0x0000009400057202 */ /* 0x000fce0000000f00 */
.L_x_2799:
[----:B------:R-:W-:Y:S05]  /*1cd0*/  BSYNC B1 ;  /* 0x0000000000017941 */ /* 0x000fea0003800000 */
.L_x_2797:
        /* <DEDUP_REMOVED lines=16> */
.L_x_2803:
[----:B------:R-:W-:Y:S05]  /*1de0*/  BSYNC B2 ;  /* 0x0000000000027941 */ /* 0x000fea0003800000 */
.L_x_2802:
        /* <DEDUP_REMOVED lines=42> */
.L_x_2801:
[----:B------:R-:W-:Y:S05]  /*2090*/  BSYNC B1 ;  /* 0x0000000000017941 */ /* 0x000fea0003800000 */
.L_x_2800:
        /* <DEDUP_REMOVED lines=11> */
.L_x_2796:
[----:B------:R-:W-:Y:S05]  /*2150*/  BSYNC B0 ;  /* 0x0000000000007941 */ /* 0x000fea0003800000 */
.L_x_2794:
        /* <DEDUP_REMOVED lines=9> */
.L_x_2805:
        /* <DEDUP_REMOVED lines=12> */
.L_x_2808:
[----:B------:R-:W-:-:S07]  /*22b0*/  IMAD.MOV.U32 R4, RZ, RZ, R148 ;  /* 0x000000ffff047224 */ /* 0x000fce00078e0094 */
.L_x_2809:
[----:B------:R-:W-:Y:S05]  /*22c0*/  BSYNC B1 ;  /* 0x0000000000017941 */ /* 0x000fea0003800000 */
.L_x_2807:
        /* <DEDUP_REMOVED lines=16> */
.L_x_2813:
[----:B------:R-:W-:Y:S05]  /*23d0*/  BSYNC B2 ;  /* 0x0000000000027941 */ /* 0x000fea0003800000 */
.L_x_2812:
        /* <DEDUP_REMOVED lines=42> */
.L_x_2811:
[----:B------:R-:W-:Y:S05]  /*2680*/  BSYNC B1 ;  /* 0x0000000000017941 */ /* 0x000fea0003800000 */
.L_x_2810:
[----:B-----5:R-:W-:Y:S01]  /*2690*/  PRMT R88, R85, 0x7632, R88 ;  /* 0x0000763255587816 */ /* 0x020fe20000000058 */
[----:B------:R-:W-:Y:S01]  /*26a0*/  IMAD.MOV.U32 R91, RZ, RZ, 0x2f800000 ;  /* 0x2f800000ff5b7424 */ /* 0x000fe200078e00ff */
[----:B------:R-:W-:Y:S02]  /*26b0*/  I2FP.F32.U32 R4, R4 ;  /* 0x0000000400047245 */ /* 0x000fe40000201000 */
[----:B------:R-:W-:Y:S02]  /*26c0*/  SHF.L.U32 R88, R88, 0x10, RZ ;  /* 0x0000001058587819 */ /* 0x000fe400000006ff */
[----:B------:R-:W-:Y:S01]  /*26d0*/  @P0 PRMT R90, R81, 0x7632, R90 ;  /* 0x00007632515a0816 */ /* 0x000fe2000000005a */
[----:B------:R-:W-:Y:S02]  /*26e0*/  FFMA.FTZ R4, R4, R91, 1.1641532182693481445e-10 ;  /* 0x2f00000004047423 */ /* 0x000fe4000001005b */
[----:B------:R-:W-:Y:S02]  /*26f0*/  FMUL.FTZ R88, R88, UR11 ;  /* 0x0000000b58587c20 */ /* 0x000fe40008410000 */
[----:B------:R-:W-:Y:S01]  /*2700*/  @P0 IMAD.U32 R90, R90, 0x10000, RZ ;  /* 0x000100005a5a0824 */ /* 0x000fe200078e00ff */
[----:B------:R-:W-:Y:S01]  /*2710*/  FSETP.GTU.FTZ.AND P4, PT, R4, UR8, PT ;  /* 0x0000000804007c0b */ /* 0x000fe2000bf9c000 */
[----:B------:R-:W-:-:S03]  /*2720*/  FMUL.FTZ R88, R88, UR10 ;  /* 0x0000000a58587c20 */ /* 0x000fc60008410000 */
[----:B------:R-:W-:Y:S02]  /*2730*/  SEL R4, RZ, 0x1, P4 ;  /* 0x00000001ff047807 */ /* 0x000fe40002000000 */
[----:B------:R-:W-:-:S05]  /*2740*/  FSEL R103, R88, RZ, !P4 ;  /* 0x000000ff58677208 */ /* 0x000fca0006000000 */
[----:B------:R-:W-:-:S07]  /*2750*/  @P0 FADD.FTZ R103, R103, R90 ;  /* 0x0000005a67670221 */ /* 0x000fce0000010000 */
.L_x_2806:
[----:B------:R-:W-:Y:S05]  /*2760*/  BSYNC B0 ;  /* 0x0000000000007941 */ /* 0x000fea0003800000 */
.L_x_2804:
        /* <DEDUP_REMOVED lines=8> */
.L_x_2815:
        /* <DEDUP_REMOVED lines=12> */
.L_x_2818:
[----:B------:R-:W-:-:S07]  /*28b0*/  IMAD.MOV.U32 R3, RZ, RZ, R148 ;  /* 0x000000ffff037224 */ /* 0x000fce00078e0094 */
.L_x_2819:
[----:B------:R-:W-:Y:S05]  /*28c0*/  BSYNC B1 ;  /* 0x0000000000017941 */ /* 0x000fea0003800000 */
.L_x_2817:
        /* <DEDUP_REMOVED lines=16> */
.L_x_2823:
[----:B------:R-:W-:Y:S05]  /*29d0*/  BSYNC B2 ;  /* 0x0000000000027941 */ /* 0x000fea0003800000 */
.L_x_2822:
        /* <DEDUP_REMOVED lines=42> */
.L_x_2821:
[----:B------:R-:W-:Y:S05]  /*2c80*/  BSYNC B1 ;  /* 0x0000000000017941 */ /* 0x000fea0003800000 */
.L_x_2820:
        /* <DEDUP_REMOVED lines=11> */
.L_x_2816:
[----:B------:R-:W-:Y:S05]  /*2d40*/  BSYNC B0 ;  /* 0x0000000000007941 */ /* 0x000fea0003800000 */
.L_x_2814:
        /* <DEDUP_REMOVED lines=9> */
.L_x_2825:
        /* <DEDUP_REMOVED lines=12> */
.L_x_2828:
[----:B------:R-:W-:-:S07]  /*2ea0*/  MOV R2, R148 ;  /* 0x0000009400027202 */ /* 0x000fce0000000f00 */
.L_x_2829:
[----:B------:R-:W-:Y:S05]  /*2eb0*/  BSYNC B1 ;  /* 0x0000000000017941 */ /* 0x000fea0003800000 */
.L_x_2827:
        /* <DEDUP_REMOVED lines=16> */
.L_x_2833:
[----:B------:R-:W-:Y:S05]  /*2fc0*/  BSYNC B2 ;  /* 0x0000000000027941 */ /* 0x000fea0003800000 */
.L_x_2832:
        /* <DEDUP_REMOVED lines=42> */
.L_x_2831:
[----:B------:R-:W-:Y:S05]  /*3270*/  BSYNC B1 ;  /* 0x0000000000017941 */ /* 0x000fea0003800000 */
.L_x_2830:
[----:B------:R-:W-:Y:S01]  /*3280*/  HFMA2.MMA R91, -RZ, RZ, 0.1171875, 0 ;  /* 0x2f800000ff5b7435 */ /* 0x000fe200000001ff */
[----:B-----5:R-:W-:Y:S02]  /*3290*/  PRMT R88, R86, 0x7632, R88 ;  /* 0x0000763256587816 */ /* 0x020fe40000000058 */
[----:B------:R-:W-:Y:S02]  /*32a0*/  I2FP.F32.U32 R2, R2 ;  /* 0x0000000200027245 */ /* 0x000fe40000201000 */
[----:B------:R-:W-:Y:S01]  /*32b0*/  @P0 PRMT R90, R82, 0x7632, R90 ;  /* 0x00007632525a0816 */ /* 0x000fe2000000005a */
[----:B------:R-:W-:-:S04]  /*32c0*/  IMAD.U32 R88, R88, 0x10000, RZ ;  /* 0x0001000058587824 */ /* 0x000fc800078e00ff */
[----:B------:R-:W-:Y:S01]  /*32d0*/  FFMA.FTZ R2, R2, R91, 1.1641532182693481445e-10 ;  /* 0x2f00000002027423 */ /* 0x000fe2000001005b */
[----:B------:R-:W-:Y:S01]  /*32e0*/  FMUL.FTZ R88, R88, UR11 ;  /* 0x0000000b58587c20 */ /* 0x000fe20008410000 */
[----:B------:R-:W-:-:S03]  /*32f0*/  @P0 IMAD.U32 R90, R90, 0x10000, RZ ;  /* 0x000100005a5a0824 */ /* 0x000fc600078e00ff */
[----:B------:R-:W-:Y:S01]  /*3300*/  FMUL.FTZ R88, R88, UR10 ;  /* 0x0000000a58587c20 */ /* 0x000fe20008410000 */
[----:B------:R-:W-:-:S04]  /*3310*/  FSETP.GTU.FTZ.AND P4, PT, R2, UR8, PT ;  /* 0x0000000802007c0b */ /* 0x000fc8000bf9c000 */
[----:B------:R-:W-:Y:S02]  /*3320*/  FSEL R99, R88, RZ, !P4 ;  /* 0x000000ff58637208 */ /* 0x000fe40006000000 */
[----:B------:R-:W-:-:S03]  /*3330*/  SEL R2, RZ, 0x1, P4 ;  /* 0x00000001ff027807 */ /* 0x000fc60002000000 */
[----:B------:R-:W-:-:S07]  /*3340*/  @P0 FADD.FTZ R99, R99, R90 ;  /* 0x0000005a63630221 */ /* 0x000fce0000010000 */
.L_x_2826:
[----:B------:R-:W-:Y:S05]  /*3350*/  BSYNC B0 ;  /* 0x0000000000007941 */ /* 0x000fea0003800000 */
.L_x_2824:
        /* <DEDUP_REMOVED lines=8> */
.L_x_2835:
        /* <DEDUP_REMOVED lines=12> */
.L_x_2838:
[----:B------:R-:W-:-:S07]  /*34a0*/  IMAD.MOV.U32 R0, RZ, RZ, R148 ;  /* 0x000000ffff007224 */ /* 0x000fce00078e0094 */
.L_x_2839:
[----:B------:R-:W-:Y:S05]  /*34b0*/  BSYNC B1 ;  /* 0x0000000000017941 */ /* 0x000fea0003800000 */
.L_x_2837:
        /* <DEDUP_REMOVED lines=16> */
.L_x_2843:
[----:B------:R-:W-:Y:S05]  /*35c0*/  BSYNC B2 ;  /* 0x0000000000027941 */ /* 0x000fea0003800000 */
.L_x_2842:
        /* <DEDUP_REMOVED lines=42> */
.L_x_2841:
[----:B------:R-:W-:Y:S05]  /*3870*/  BSYNC B1 ;  /* 0x0000000000017941 */ /* 0x000fea0003800000 */
.L_x_2840:
[----:B------:R-:W-:Y:S01]  /*3880*/  I2FP.F32.U32 R0, R0 ;  /* 0x0000000000007245 */ /* 0x000fe20000201000 */
[----:B------:R-:W-:Y:S01]  /*3890*/  IMAD.MOV.U32 R91, RZ, RZ, 0x2f800000 ;  /* 0x2f800000ff5b7424 */ /* 0x000fe200078e00ff */
[----:B-----5:R-:W-:Y:S01]  /*38a0*/  SHF.L.U32 R89, R87, 0x10, RZ ;  /* 0x0000001057597819 */ /* 0x020fe200000006ff */
[----:B------:R-:W-:Y:S02]  /*38b0*/  @P0 IMAD.U32 R90, R83, 0x10000, RZ ;  /* 0x00010000535a0824 */ /* 0x000fe400078e00ff */
[----:B------:R-:W-:Y:S02]  /*38c0*/  FFMA.FTZ R0, R0, R91, 1.1641532182693481445e-10 ;  /* 0x2f00000000007423 */ /* 0x000fe4000001005b */
[----:B------:R-:W-:-:S03]  /*38d0*/  FMUL.FTZ R89, R89, UR11 ;  /* 0x0000000b59597c20 */ /* 0x000fc60008410000 */
[----:B------:R-:W-:Y:S01]  /*38e0*/  FSETP.GTU.FTZ.AND P4, PT, R0, UR8, PT ;  /* 0x0000000800007c0b */ /* 0x000fe2000bf9c000 */
[----:B------:R-:W-:-:S03]  /*38f0*/  FMUL.FTZ R89, R89, UR10 ;  /* 0x0000000a59597c20 */ /* 0x000fc60008410000 */
[----:B------:R-:W-:Y:S02]  /*3900*/  SEL R0, RZ, 0x1, P4 ;  /* 0x00000001ff007807 */ /* 0x000fe40002000000 */
[----:B------:R-:W-:-:S05]  /*3910*/  FSEL R95, R89, RZ, !P4 ;  /* 0x000000ff595f7208 */ /* 0x000fca0006000000 */
[----:B------:R-:W-:-:S07]  /*3920*/  @P0 FADD.FTZ R95, R95, R90 ;  /* 0x0000005a5f5f0221 */ /* 0x000fce0000010000 */
.L_x_2836:
[----:B------:R-:W-:Y:S05]  /*3930*/  BSYNC B0 ;  /* 0x0000000000007941 */ /* 0x000fea0003800000 */
.L_x_2834:
        /* <DEDUP_REMOVED lines=9> */
.L_x_2845:
        /* <DEDUP_REMOVED lines=12> */
.L_x_2848:
[----:B------:R-:W-:-:S07]  /*3a90*/  IMAD.MOV.U32 R93, RZ, RZ, R148 ;  /* 0x000000ffff5d7224 */ /* 0x000fce00078e0094 */
.L_x_2849:
[----:B------:R-:W-:Y:S05]  /*3aa0*/  BSYNC B1 ;  /* 0x0000000000017941 */ /* 0x000fea0003800000 */
.L_x_2847:
        /* <DEDUP_REMOVED lines=14> */
[----:B------:R-:W-:-:S04]  /*3b90*/  @P5 IADD3 R89, R37, RZ, RZ ;  /* 0x000000ff25595210 */ /* 0x000fc80007ffe0ff */
[----:B------:R-:W-:-:S07]  /*3ba0*/  @!P4 MOV R37, R89 ;  /* 0x000000590025c202 */ /* 0x000fce0000000f00 */
.L_x_2853:
[----:B------:R-:W-:Y:S05]  /*3bb0*/  BSYNC B2 ;  /* 0x0000000000027941 */ /* 0x000fea0003800000 */
.L_x_2852:
        /* <DEDUP_REMOVED lines=42> */
.L_x_2851:
[----:B------:R-:W-:Y:S05]  /*3e60*/  BSYNC B1 ;  /* 0x0000000000017941 */ /* 0x000fea0003800000 */
.L_x_2850:
[----:B------:R-:W-:Y:S01]  /*3e70*/  HFMA2.MMA R91, -RZ, RZ, 0.1171875, 0 ;  /* 0x2f800000ff5b7435 */ /* 0x000fe200000001ff */
[----:B-----5:R-:W-:Y:S02]  /*3e80*/  PRMT R89, R87, 0x7632, R89 ;  /* 0x0000763257597816 */ /* 0x020fe40000000059 */
[----:B------:R-:W-:Y:S02]  /*3e90*/  I2FP.F32.U32 R88, R93 ;  /* 0x0000005d00587245 */ /* 0x000fe40000201000 */
[----:B------:R-:W-:Y:S01]  /*3ea0*/  @P0 PRMT R90, R83, 0x7632, R90 ;  /* 0x00007632535a0816 */ /* 0x000fe2000000005a */
[----:B------:R-:W-:-:S03]  /*3eb0*/  IMAD.U32 R89, R89, 0x10000, RZ ;  /* 0x0001000059597824 */ /* 0x000fc600078e00ff */
[----:B------:R-:W-:Y:S01]  /*3ec0*/  @P0 SHF.L.U32 R90, R90, 0x10, RZ ;  /* 0x000000105a5a0819 */ /* 0x000fe200000006ff */
[----:B------:R-:W-:Y:S01]  /*3ed0*/  FFMA.FTZ R88, R88, R91, 1.1641532182693481445e-10 ;  /* 0x2f00000058587423 */ /* 0x000fe2000001005b */
[----:B------:R-:W-:-:S04]  /*3ee0*/  FMUL.FTZ R89, R89, UR11 ;  /* 0x0000000b59597c20 */ /* 0x000fc80008410000 */
[----:B------:R-:W-:Y:S01]  /*3ef0*/  FMUL.FTZ R89, R89, UR10 ;  /* 0x0000000a59597c20 */ /* 0x000fe20008410000 */
[----:B------:R-:W-:-:S04]  /*3f00*/  FSETP.GTU.FTZ.AND P4, PT, R88, UR8, PT ;  /* 0x0000000858007c0b */ /* 0x000fc8000bf9c000 */
[----:B------:R-:W-:Y:S02]  /*3f10*/  FSEL R93, R89, RZ, !P4 ;  /* 0x000000ff595d7208 */ /* 0x000fe40006000000 */
[----:B------:R-:W-:-:S03]  /*3f20*/  SEL R150, RZ, 0x1, P4 ;  /* 0x00000001ff967807 */ /* 0x000fc60002000000 */
[----:B------:R-:W-:-:S07]  /*3f30*/  @P0 FADD.FTZ R93, R93, R90 ;  /* 0x0000005a5d5d0221 */ /* 0x000fce0000010000 */
.L_x_2846:
[----:B------:R-:W-:Y:S05]  /*3f40*/  BSYNC B0 ;  /* 0x0000000000007941 */ /* 0x000fea0003800000 */
.L_x_2844:
[----:B------:R-:W0:Y:S01]  /*3f50*/  LDC.64 R96, c[0x0][0x238] ;  /* 0x00008e00ff607b82 */ /* 0x000e220000000a00 */
[----:B------:R-:W-:Y:S01]  /*3f60*/  F2FP.BF16.F32.PACK_AB R91, R93, R95 ;  /* 0x0000005f5d5b723e */ /* 0x000fe200000010ff */
[----:B------:R-:W-:Y:S01]  /*3f70*/  VIADD R177, R249, 0x80 ;  /* 0x00000080f9b17836 */ /* 0x000fe20000000000 */
[----:B------:R-:W-:Y:S01]  /*3f80*/  F2FP.BF16.F32.PACK_AB R90, R99, R101 ;  /* 0x00000065635a723e */ /* 0x000fe200000010ff */
[----:B------:R-:W-:Y:S01]  /*3f90*/  BSSY B0, `(.L_x_2854) ;  /* 0x000001f000007945 */ /* 0x000fe20003800000 */
[----:B------:R-:W-:Y:S02]  /*3fa0*/  F2FP.BF16.F32.PACK_AB R89, R103, R105 ;  /* 0x000000696759723e */ /* 0x000fe400000010ff */
[----:B------:R-:W-:Y:S01]  /*3fb0*/  F2FP.BF16.F32.PACK_AB R88, R107, R151 ;  /* 0x000000976b58723e */ /* 0x000fe200000010ff */
[----:B------:R-:W1:Y:S01]  /*3fc0*/  @P1 LDC.64 R156, c[0x0][0x220] ;  /* 0x00008800ff9c1b82 */ /* 0x000e620000000a00 */
[----:B------:R-:W-:-:S07]  /*3fd0*/  IADD3 R173, R251, 0x80, RZ ;  /* 0x00000080fbad7810 */ /* 0x000fce0007ffe0ff */
[----:B------:R-:W2:Y:S01]  /*3fe0*/  @P0 LDC.64 R152, c[0x0][0x230] ;  /* 0x00008c00ff980b82 */ /* 0x000ea20000000a00 */
[----:B0-----:R-:W-:-:S05]  /*3ff0*/  IMAD.WIDE.U32 R158, R251, 0x10, R96 ;  /* 0x00000010fb9e7825 */ /* 0x001fca00078e0060 */
[----:B------:R0:W-:Y:S01]  /*4000*/  STG.E.128 desc[UR4][R158.64], R88 ;  /* 0x000000589e007986 */ /* 0x0001e2000c101d04 */
[----:B-1----:R-:W-:-:S04]  /*4010*/  @P1 IMAD.WIDE.U32 R156, R177, 0x10, R156 ;  /* 0x00000010b19c1825 */ /* 0x002fc800078e009c */
[----:B--2---:R-:W-:Y:S01]  /*4020*/  @P0 IMAD.WIDE.U32 R152, R173, 0x10, R152 ;  /* 0x00000010ad980825 */ /* 0x004fe200078e0098 */
[----:B------:R-:W-:Y:S06]  /*4030*/  @!P1 BRA `(.L_x_2855) ;  /* 0x0000000000509947 */ /* 0x000fec0003800000 */
[----:B0-----:R-:W-:Y:S01]  /*4040*/  IMAD.U32 R91, R0, 0x10000, RZ ;  /* 0x00010000005b7824 */ /* 0x001fe200078e00ff */
[----:B------:R-:W0:Y:S01]  /*4050*/  LDC.64 R88, c[0x0][0x240] ;  /* 0x00009000ff587b82 */ /* 0x000e220000000a00 */
[----:B------:R-:W-:Y:S02]  /*4060*/  LOP3.LUT R90, R150, 0xffff, RZ, 0xc0, !PT ;  /* 0x0000ffff965a7812 */ /* 0x000fe400078ec0ff */
[----:B------:R-:W-:Y:S02]  /*4070*/  LOP3.LUT R160, R4, 0xff, RZ, 0xc0, !PT ;  /* 0x000000ff04a07812 */ /* 0x000fe400078ec0ff */
[----:B------:R-:W-:Y:S02]  /*4080*/  LOP3.LUT R155, R91, 0xff0000, RZ, 0xc0, !PT ;  /* 0x00ff00005b9b7812 */ /* 0x000fe400078ec0ff */
[----:B------:R-:W-:Y:S01]  /*4090*/  PRMT R91, R2, 0x7104, RZ ;  /* 0x00007104025b7816 */ /* 0x000fe200000000ff */
[----:B------:R-:W-:Y:S01]  /*40a0*/  IMAD.WIDE.U32 R160, R160, 0x1000000, RZ ;  /* 0x01000000a0a07825 */ /* 0x000fe200078e00ff */
[----:B------:R-:W-:-:S02]  /*40b0*/  PRMT R104, R155, 0x4210, R90 ;  /* 0x000042109b687816 */ /* 0x000fc4000000005a */
[----:B------:R-:W-:Y:S02]  /*40c0*/  LOP3.LUT R158, R5, 0xff, RZ, 0xc0, !PT ;  /* 0x000000ff059e7812 */ /* 0x000fe400078ec0ff */
        /* <DEDUP_REMOVED lines=11> */
.L_x_2855:
[----:B------:R-:W-:Y:S05]  /*4180*/  BSYNC B0 ;  /* 0x0000000000007941 */ /* 0x000fea0003800000 */
.L_x_2854:
[----:B-----5:R2:W5:Y:S04]  /*4190*/  @P1 LDG.E.128 R84, desc[UR4][R156.64] ;  /* 0x000000049c541981 */ /* 0x020568000c1e1d00 */
[----:B------:R2:W5:Y:S01]  /*41a0*/  @P0 LDG.E.128 R80, desc[UR4][R152.64] ;  /* 0x0000000498500981 */ /* 0x000562000c1e1d00 */
[----:B------:R-:W-:Y:S04]  /*41b0*/  BSSY B0, `(.L_x_2856) ;  /* 0x000005d000007945 */ /* 0x000fe80003800000 */
[----:B------:R-:W-:Y:S05]  /*41c0*/  @P3 BRA `(.L_x_2857) ;  /* 0x0000000000183947 */ /* 0x000fea0003800000 */
[----:B------:R-:W-:Y:S01]  /*41d0*/  MOV R169, RZ ;  /* 0x000000ff00a97202 */ /* 0x000fe20000000f00 */
[----:B01----:R-:W-:Y:S01]  /*41e0*/  IMAD.MOV.U32 R88, RZ, RZ, R102 ;  /* 0x000000ffff587224 */ /* 0x003fe200078e0066 */
[----:B------:R-:W-:Y:S06]  /*41f0*/  @!P0 BRA `(.L_x_2858) ;  /* 0x0000000400608947 */ /* 0x000fec0003800000 */
[----:B------:R-:W-:Y:S01]  /*4200*/  MOV R88, R102 ;  /* 0x0000006600587202 */ /* 0x000fe20000000f00 */
[----:B-----5:R-:W-:Y:S01]  /*4210*/  IMAD.U32 R169, R80, 0x10000, RZ ;  /* 0x0001000050a97824 */ /* 0x020fe200078e00ff */
[----:B------:R-:W-:Y:S06]  /*4220*/  BRA `(.L_x_2858) ;  /* 0x0000000400547947 */ /* 0x000fec0003800000 */
.L_x_2857:
[C---:B------:R-:W-:Y:S01]  /*4230*/  ISETP.NE.AND P4, PT, R102.reuse, 0x1, PT ;  /* 0x000000016600780c */ /* 0x040fe20003f85270 */
[----:B------:R-:W-:Y:S01]  /*4240*/  BSSY B1, `(.L_x_2859) ;  /* 0x000000c000017945 */ /* 0x000fe20003800000 */
[----:B01----:R-:W-:-:S11]  /*4250*/  IADD3 R88, R102, 0x1, RZ ;  /* 0x0000000166587810 */ /* 0x003fd60007ffe0ff */
        /* <DEDUP_REMOVED lines=9> */
.L_x_2860:
[----:B------:R-:W-:-:S07]  /*42f0*/  MOV R7, R148 ;  /* 0x0000009400077202 */ /* 0x000fce0000000f00 */
.L_x_2861:
[----:B------:R-:W-:Y:S05]  /*4300*/  BSYNC B1 ;  /* 0x0000000000017941 */ /* 0x000fea0003800000 */
.L_x_2859:
        /* <DEDUP_REMOVED lines=16> */
.L_x_2865:
[----:B------:R-:W-:Y:S05]  /*4410*/  BSYNC B2 ;  /* 0x0000000000027941 */ /* 0x000fea0003800000 */
.L_x_2864:
[----:B------:R-:W-:Y:S01]  /*4420*/  IMAD.HI.U32 R89, R40, -0x326172a9, RZ ;  /* 0xcd9e8d5728597827 */ /* 0x000fe200078e00ff */
[----:B------:R-:W-:-:S03]  /*4430*/  LOP3.LUT R88, R88, R37, R137, 0x96, !PT ;  /* 0x0000002558587212 */ /* 0x000fc600078e9689 */
[----:B------:R-:W-:Y:S01]  /*4440*/  IMAD R90, R40, -0x326172a9, RZ ;  /* 0xcd9e8d57285a7824 */ /* 0x000fe200078e02ff */
[----:B------:R-:W-:Y:S01]  /*4450*/  LOP3.LUT R89, R89, R38, R136, 0x96, !PT ;  /* 0x0000002659597212 */ /* 0x000fe200078e9688 */
[----:B------:R-:W-:-:S04]  /*4460*/  IMAD.WIDE.U32 R148, R88, -0x326172a9, RZ ;  /* 0xcd9e8d5758947825 */ /* 0x000fc800078e00ff */
[----:B------:R-:W-:Y:S01]  /*4470*/  IMAD R91, R39, -0x2daee0ad, RZ ;  /* 0xd2511f53275b7824 */ /* 0x000fe200078e02ff */
[----:B------:R-:W-:Y:S01]  /*4480*/  LOP3.LUT R90, R149, R90, R143, 0x96, !PT ;  /* 0x0000005a955a7212 */ /* 0x000fe200078e968f */
[----:B--2---:R-:W-:-:S05]  /*4490*/  IMAD.WIDE.U32 R152, R89, -0x2daee0ad, RZ ;  /* 0xd2511f5359987825 */ /* 0x004fca00078e00ff */
        /* <DEDUP_REMOVED lines=34> */
.L_x_2863:
[----:B------:R-:W-:Y:S05]  /*46c0*/  BSYNC B1 ;  /* 0x0000000000017941 */ /* 0x000fea0003800000 */
.L_x_2862:
        /* <DEDUP_REMOVED lines=11> */
.L_x_2858:
[----:B------:R-:W-:Y:S05]  /*4780*/  BSYNC B0 ;  /* 0x0000000000007941 */ /* 0x000fea0003800000 */
.L_x_2856:
        /* <DEDUP_REMOVED lines=9> */
.L_x_2867:
        /* <DEDUP_REMOVED lines=12> */
.L_x_2870:
[----:B------:R-:W-:-:S07]  /*48e0*/  MOV R6, R148 ;  /* 0x0000009400067202 */ /* 0x000fce0000000f00 */
.L_x_2871:
[----:B------:R-:W-:Y:S05]  /*48f0*/  BSYNC B1 ;  /* 0x0000000000017941 */ /* 0x000fea0003800000 */
.L_x_2869:
        /* <DEDUP_REMOVED lines=16> */
.L_x_2875:
[----:B------:R-:W-:Y:S05]  /*4a00*/  BSYNC B2 ;  /* 0x0000000000027941 */ /* 0x000fea0003800000 */
.L_x_2874:
        /* <DEDUP_REMOVED lines=42> */
.L_x_2873:
[----:B------:R-:W-:Y:S05]  /*4cb0*/  BSYNC B1 ;  /* 0x0000000000017941 */ /* 0x000fea0003800000 */
.L_x_2872:
        /* <DEDUP_REMOVED lines=13> */
.L_x_2868:
[----:B------:R-:W-:Y:S05]  /*4d90*/  BSYNC B0 ;  /* 0x0000000000007941 */ /* 0x000fea0003800000 */
.L_x_2866:
        /* <DEDUP_REMOVED lines=8> */
.L_x_2877:
        /* <DEDUP_REMOVED lines=12> */
.L_x_2880:
[----:B------:R-:W-:-:S07]  /*4ee0*/  MOV R5, R148 ;  /* 0x0000009400057202 */ /* 0x000fce0000000f00 */
.L_x_2881:
[----:B------:R-:W-:Y:S05]  /*4ef0*/  BSYNC B1 ;  /* 0x0000000000017941 */ /* 0x000fea0003800000 */
.L_x_2879:
        /* <DEDUP_REMOVED lines=16> */
.L_x_2885:
[----:B------:R-:W-:Y:S05]  /*5000*/  BSYNC B2 ;  /* 0x0000000000027941 */ /* 0x000fea0003800000 */
.L_x_2884:
        /* <DEDUP_REMOVED lines=42> */
.L_x_2883:
[----:B------:R-:W-:Y:S05]  /*52b0*/  BSYNC B1 ;  /* 0x0000000000017941 */ /* 0x000fea0003800000 */
.L_x_2882:
        /* <DEDUP_REMOVED lines=11> */
.L_x_2878:
[----:B------:R-:W-:Y:S05]  /*5370*/  BSYNC B0 ;  /* 0x0000000000007941 */ /* 0x000fea0003800000 */
.L_x_2876:
        /* <DEDUP_REMOVED lines=9> */
.L_x_2887:
        /* <DEDUP_REMOVED lines=12> */
.L_x_2890:
[----:B------:R-:W-:-:S07]  /*54d0*/  MOV R4, R148 ;  /* 0x0000009400047202 */ /* 0x000fce0000000f00 */
.L_x_2891:
[----:B------:R-:W-:Y:S05]  /*54e0*/  BSYNC B1 ;  /* 0x0000000000017941 */ /* 0x000fea0003800000 */
.L_x_2889:
        /* <DEDUP_REMOVED lines=16> */
.L_x_2895:
[----:B------:R-:W-:Y:S05]  /*55f0*/  BSYNC B2 ;  /* 0x0000000000027941 */ /* 0x000fea0003800000 */
.L_x_2894:
        /* <DEDUP_REMOVED lines=42> */
.L_x_2893:
[----:B------:R-:W-:Y:S05]  /*58a0*/  BSYNC B1 ;  /* 0x0000000000017941 */ /* 0x000fea0003800000 */
.L_x_2892:
        /* <DEDUP_REMOVED lines=13> */
.L_x_2888:
[----:B------:R-:W-:Y:S05]  /*5980*/  BSYNC B0 ;  /* 0x0000000000007941 */ /* 0x000fea0003800000 */
.L_x_2886:
        /* <DEDUP_REMOVED lines=8> */
.L_x_2897:
        /* <DEDUP_REMOVED lines=12> */
.L_x_2900:
[----:B------:R-:W-:-:S07]  /*5ad0*/  MOV R3, R148 ;  /* 0x0000009400037202 */ /* 0x000fce0000000f00 */
.L_x_2901:
[----:B------:R-:W-:Y:S05]  /*5ae0*/  BSYNC B1 ;  /* 0x0000000000017941 */ /* 0x000fea0003800000 */
.L_x_2899:
        /* <DEDUP_REMOVED lines=16> */
.L_x_2905:
[----:B------:R-:W-:Y:S05]  /*5bf0*/  BSYNC B2 ;  /* 0x0000000000027941 */ /* 0x000fea0003800000 */
.L_x_2904:
        /* <DEDUP_REMOVED lines=42> */
.L_x_2903:
[----:B------:R-:W-:Y:S05]  /*5ea0*/  BSYNC B1 ;  /* 0x0000000000017941 */ /* 0x000fea0003800000 */
.L_x_2902:
        /* <DEDUP_REMOVED lines=11> */
.L_x_2898:
[----:B------:R-:W-:Y:S05]  /*5f60*/  BSYNC B0 ;  /* 0x0000000000007941 */ /* 0x000fea0003800000 */
.L_x_2896:
        /* <DEDUP_REMOVED lines=9> */
.L_x_2907:
        /* <DEDUP_REMOVED lines=12> */
.L_x_2910:
[----:B------:R-:W-:-:S07]  /*60c0*/  MOV R2, R148 ;  /* 0x0000009400027202 */ /* 0x000fce0000000f00 */
.L_x_2911:
[----:B------:R-:W-:Y:S05]  /*60d0*/  BSYNC B1 ;  /* 0x0000000000017941 */ /* 0x000fea0003800000 */
.L_x_2909:
        /* <DEDUP_REMOVED lines=16> */
.L_x_2915:
[----:B------:R-:W-:Y:S05]  /*61e0*/  BSYNC B2 ;  /* 0x0000000000027941 */ /* 0x000fea0003800000 */
.L_x_2914:
        /* <DEDUP_REMOVED lines=42> */
.L_x_2913:
[----:B------:R-:W-:Y:S05]  /*6490*/  BSYNC B1 ;  /* 0x0000000000017941 */ /* 0x000fea0003800000 */
.L_x_2912:
        /* <DEDUP_REMOVED lines=13> */
.L_x_2908:
[----:B------:R-:W-:Y:S05]  /*6570*/  BSYNC B0 ;  /* 0x0000000000007941 */ /* 0x000fea0003800000 */
.L_x_2906:
[----:B------:R-:W-:Y:S04]  /*6580*/  BSSY B0, `(.L_x_2916) ;  /* 0x000005d000007945 */ /* 0x000fe80003800000 */
[----:B------:R-:W-:Y:S05]  /*6590*/  @P3 BRA `(.L_x_2917) ;  /* 0x0000000000183947 */ /* 0x000fea0003800000 */
[----:B--2---:R-:W-:Y:S01]  /*65a0*/  MOV R157, RZ ;  /* 0x000000ff009d7202 */ /* 0x004fe20000000f00 */
[----:B------:R-:W-:Y:S01]  /*65b0*/  IMAD.MOV.U32 R88, RZ, RZ, R89 ;  /* 0x000000ffff587224 */ /* 0x000fe200078e0059 */
[----:B------:R-:W-:Y:S06]  /*65c0*/  @!P0 BRA `(.L_x_2918) ;  /* 0x0000000400608947 */ /* 0x000fec0003800000 */
[----:B------:R-:W-:Y:S01]  /*65d0*/  MOV R88, R89 ;  /* 0x0000005900587202 */ /* 0x000fe20000000f00 */
[----:B-----5:R-:W-:Y:S01]  /*65e0*/  IMAD.U32 R157, R83, 0x10000, RZ ;  /* 0x00010000539d7824 */ /* 0x020fe200078e00ff */
[----:B------:R-:W-:Y:S06]  /*65f0*/  BRA `(.L_x_2918) ;  /* 0x0000000400547947 */ /* 0x000fec0003800000 */
.L_x_2917:
        /* <DEDUP_REMOVED lines=12> */
.L_x_2920:
[----:B------:R-:W-:-:S07]  /*66c0*/  MOV R0, R148 ;  /* 0x0000009400007202 */ /* 0x000fce0000000f00 */
.L_x_2921:
[----:B------:R-:W-:Y:S05]  /*66d0*/  BSYNC B1 ;  /* 0x0000000000017941 */ /* 0x000fea0003800000 */
.L_x_2919:
        /* <DEDUP_REMOVED lines=16> */
.L_x_2925:
[----:B------:R-:W-:Y:S05]  /*67e0*/  BSYNC B2 ;  /* 0x0000000000027941 */ /* 0x000fea0003800000 */
.L_x_2924:
        /* <DEDUP_REMOVED lines=42> */
.L_x_2923:
[----:B------:R-:W-:Y:S05]  /*6a90*/  BSYNC B1 ;  /* 0x0000000000017941 */ /* 0x000fea0003800000 */
.L_x_2922:
        /* <DEDUP_REMOVED lines=9> */
[----:B--2---:R-:W-:-:S05]  /*6b30*/  FSEL R157, R90, RZ, !P4 ;  /* 0x000000ff5a9d7208 */ /* 0x004fca0006000000 */
[----:B------:R-:W-:-:S07]  /*6b40*/  @P0 FADD.FTZ R157, R102, R157 ;  /* 0x0000009d669d0221 */ /* 0x000fce0000010000 */
.L_x_2918:
[----:B------:R-:W-:Y:S05]  /*6b50*/  BSYNC B0 ;  /* 0x0000000000007941 */ /* 0x000fea0003800000 */
.L_x_2916:
        /* <DEDUP_REMOVED lines=9> */
.L_x_2927:
        /* <DEDUP_REMOVED lines=12> */
.L_x_2930:
[----:B------:R-:W-:-:S07]  /*6cb0*/  MOV R104, R148 ;  /* 0x0000009400687202 */ /* 0x000fce0000000f00 */
.L_x_2931:
[----:B------:R-:W-:Y:S05]  /*6cc0*/  BSYNC B1 ;  /* 0x0000000000017941 */ /* 0x000fea0003800000 */
.L_x_2929:
        /* <DEDUP_REMOVED lines=16> */
.L_x_2935:
[----:B------:R-:W-:Y:S05]  /*6dd0*/  BSYNC B2 ;  /* 0x0000000000027941 */ /* 0x000fea0003800000 */
.L_x_2934:
        /* <DEDUP_REMOVED lines=42> */
.L_x_2933:
[----:B------:R-:W-:Y:S05]  /*7080*/  BSYNC B1 ;  /* 0x0000000000017941 */ /* 0x000fea0003800000 */
.L_x_2932:
        /* <DEDUP_REMOVED lines=13> */
.L_x_2928:
[----:B------:R-:W-:Y:S05]  /*7160*/  BSYNC B0 ;  /* 0x0000000000007941 */ /* 0x000fea0003800000 */
.L_x_2926:
[----:B------:R-:W-:Y:S01]  /*7170*/  IMAD.WIDE.U32 R172, R173, 0x10, R96 ;  /* 0x00000010adac7825 */ /* 0x000fe200078e0060 */
[----:B------:R-:W-:Y:S01]  /*7180*/  F2FP.BF16.F32.PACK_AB R91, R155, R157 ;  /* 0x0000009d9b5b723e */ /* 0x000fe200000010ff */
[----:B------:R-:W0:Y:S01]  /*7190*/  @P1 LDC.64 R170, c[0x0][0x220] ;  /* 0x00008800ffaa1b82 */ /* 0x000e220000000a00 */
[----:B------:R-:W-:Y:S01]  /*71a0*/  F2FP.BF16.F32.PACK_AB R90, R159, R161 ;  /* 0x000000a19f5a723e */ /* 0x000fe200000010ff */
[----:B------:R-:W-:Y:S01]  /*71b0*/  VIADD R189, R251, 0x100 ;  /* 0x00000100fbbd7836 */ /* 0x000fe20000000000 */
[----:B------:R-:W-:Y:S01]  /*71c0*/  F2FP.BF16.F32.PACK_AB R89, R163, R165 ;  /* 0x000000a5a359723e */ /* 0x000fe200000010ff */
[----:B------:R-:W-:Y:S01]  /*71d0*/  BSSY B0, `(.L_x_2936) ;  /* 0x000001c000007945 */ /* 0x000fe20003800000 */
[----:B------:R-:W-:Y:S02]  /*71e0*/  F2FP.BF16.F32.PACK_AB R88, R167, R169 ;  /* 0x000000a9a758723e */ /* 0x000fe400000010ff */
[----:B------:R-:W-:Y:S01]  /*71f0*/  IADD3 R193, R249, 0x100, RZ ;  /* 0x00000100f9c17810 */ /* 0x000fe20007ffe0ff */
[----:B------:R-:W1:Y:S02]  /*7200*/  @P0 LDC.64 R152, c[0x0][0x230] ;  /* 0x00008c00ff980b82 */ /* 0x000e640000000a00 */
[----:B------:R2:W-:Y:S02]  /*7210*/  STG.E.128 desc[UR4][R172.64], R88 ;  /* 0x00000058ac007986 */ /* 0x0005e4000c101d04 */
[----:B0-----:R-:W-:-:S04]  /*7220*/  @P1 IMAD.WIDE.U32 R170, R193, 0x10, R170 ;  /* 0x00000010c1aa1825 */ /* 0x001fc800078e00aa */
[----:B-1----:R-:W-:Y:S01]  /*7230*/  @P0 IMAD.WIDE.U32 R152, R189, 0x10, R152 ;  /* 0x00000010bd980825 */ /* 0x002fe200078e0098 */
[----:B--2---:R-:W-:Y:S06]  /*7240*/  @!P1 BRA `(.L_x_2937) ;  /* 0x0000000000509947 */ /* 0x004fec0003800000 */
[----:B------:R-:W-:Y:S01]  /*7250*/  SHF.L.U32 R91, R0, 0x10, RZ ;  /* 0x00000010005b7819 */ /* 0x000fe200000006ff */
        /* <DEDUP_REMOVED lines=19> */
.L_x_2937:
[----:B------:R-:W-:Y:S05]  /*7390*/  BSYNC B0 ;  /* 0x0000000000007941 */ /* 0x000fea0003800000 */
.L_x_2936:
[----:B-----5:R1:W5:Y:S04]  /*73a0*/  @P1 LDG.E.128 R84, desc[UR4][R170.64] ;  /* 0x00000004aa541981 */ /* 0x020368000c1e1d00 */
[----:B------:R1:W5:Y:S01]  /*73b0*/  @P0 LDG.E.128 R80, desc[UR4][R152.64] ;  /* 0x0000000498500981 */ /* 0x000362000c1e1d00 */
[----:B------:R-:W-:Y:S04]  /*73c0*/  BSSY B0, `(.L_x_2938) ;  /* 0x000005e000007945 */ /* 0x000fe80003800000 */
[----:B------:R-:W-:Y:S05]  /*73d0*/  @P3 BRA `(.L_x_2939) ;  /* 0x0000000000183947 */ /* 0x000fea0003800000 */
[----:B------:R-:W-:Y:S01]  /*73e0*/  IMAD.MOV.U32 R185, RZ, RZ, RZ ;  /* 0x000000ffffb97224 */ /* 0x000fe200078e00ff */
[----:B0-----:R-:W-:Y:S01]  /*73f0*/  MOV R88, R102 ;  /* 0x0000006600587202 */ /* 0x001fe20000000f00 */
[----:B------:R-:W-:Y:S06]  /*7400*/  @!P0 BRA `(.L_x_2940) ;  /* 0x0000000400648947 */ /* 0x000fec0003800000 */
[----:B------:R-:W-:Y:S01]  /*7410*/  IMAD.MOV.U32 R88, RZ, RZ, R102 ;  /* 0x000000ffff587224 */ /* 0x000fe200078e0066 */
[----:B-----5:R-:W-:Y:S01]  /*7420*/  SHF.L.U32 R185, R80, 0x10, RZ ;  /* 0x0000001050b97819 */ /* 0x020fe200000006ff */
[----:B------:R-:W-:Y:S06]  /*7430*/  BRA `(.L_x_2940) ;  /* 0x0000000400587947 */ /* 0x000fec0003800000 */
.L_x_2939:
[C---:B------:R-:W-:Y:S01]  /*7440*/  ISETP.NE.AND P4, PT, R102.reuse, 0x1, PT ;  /* 0x000000016600780c */ /* 0x040fe20003f85270 */
[----:B------:R-:W-:Y:S01]  /*7450*/  BSSY B1, `(.L_x_2941) ;  /* 0x000000c000017945 */ /* 0x000fe20003800000 */
[----:B0-----:R-:W-:-:S11]  /*7460*/  VIADD R88, R102, 0x1 ;  /* 0x0000000166587836 */ /* 0x001fd60000000000 */
        /* <DEDUP_REMOVED lines=9> */
.L_x_2942:
[----:B------:R-:W-:-:S07]  /*7500*/  IMAD.MOV.U32 R7, RZ, RZ, R148 ;  /* 0x000000ffff077224 */ /* 0x000fce00078e0094 */
.L_x_2943:
[----:B------:R-:W-:Y:S05]  /*7510*/  BSYNC B1 ;  /* 0x0000000000017941 */ /* 0x000fea0003800000 */
.L_x_2941:
        /* <DEDUP_REMOVED lines=16> */
.L_x_2947:
[----:B------:R-:W-:Y:S05]  /*7620*/  BSYNC B2 ;  /* 0x0000000000027941 */ /* 0x000fea0003800000 */
.L_x_2946:
        /* <DEDUP_REMOVED lines=8> */
[----:B-1----:R-:W-:Y:S01]  /*76b0*/  IMAD.WIDE.U32 R152, R90, -0x2daee0ad, RZ ;  /* 0xd2511f535a987825 */ /* 0x002fe200078e00ff */
        /* <DEDUP_REMOVED lines=33> */
[----:B------:R-:W-:-:S10]  /*78d0*/  LOP3.LUT R149, R89, R90, R42, 0x96, !PT ;  /* 0x0000005a59957212 */ /* 0x000fd400078e962a */
.L_x_2945:
[----:B------:R-:W-:Y:S05]  /*78e0*/  BSYNC B1 ;  /* 0x0000000000017941 */ /* 0x000fea0003800000 */
.L_x_2944:
        /* <DEDUP_REMOVED lines=11> */
.L_x_2940:
[----:B------:R-:W-:Y:S05]  /*79a0*/  BSYNC B0 ;  /* 0x0000000000007941 */ /* 0x000fea0003800000 */
.L_x_2938:
        /* <DEDUP_REMOVED lines=9> */
.L_x_2949:
        /* <DEDUP_REMOVED lines=12> */
.L_x_2952:
[----:B------:R-:W-:-:S07]  /*7b00*/  MOV R6, R148 ;  /* 0x0000009400067202 */ /* 0x000fce0000000f00 */
.L_x_2953:
[----:B------:R-:W-:Y:S05]  /*7b10*/  BSYNC B1 ;  /* 0x0000000000017941 */ /* 0x000fea0003800000 */
.L_x_2951:
        /* <DEDUP_REMOVED lines=16> */
.L_x_2957:
[----:B------:R-:W-:Y:S05]  /*7c20*/  BSYNC B2 ;  /* 0x0000000000027941 */ /* 0x000fea0003800000 */
.L_x_2956:
        /* <DEDUP_REMOVED lines=41> */
[----:B------:R-:W-:Y:S01]  /*7ec0*/  IMAD.MOV.U32 R89, RZ, RZ, RZ ;  /* 0x000000ffff597224 */ /* 0x000fe200078e00ff */
[----:B------:R-:W-:-:S07]  /*7ed0*/  MOV R154, R88 ;  /* 0x00000058009a7202 */ /* 0x000fce0000000f00 */
.L_x_2955:
[----:B------:R-:W-:Y:S05]  /*7ee0*/  BSYNC B1 ;  /* 0x0000000000017941 */ /* 0x000fea0003800000 */
.L_x_2954:
        /* <DEDUP_REMOVED lines=13> */
.L_x_2950:
[----:B------:R-:W-:Y:S05]  /*7fc0*/  BSYNC B0 ;  /* 0x0000000000007941 */ /* 0x000fea0003800000 */
.L_x_2948:
        /* <DEDUP_REMOVED lines=8> */
.L_x_2959:
        /* <DEDUP_REMOVED lines=12> */
.L_x_2962:
[----:B------:R-:W-:-:S07]  /*8110*/  IMAD.MOV.U32 R5, RZ, RZ, R148 ;  /* 0x000000ffff057224 */ /* 0x000fce00078e0094 */
.L_x_2963:
[----:B------:R-:W-:Y:S05]  /*8120*/  BSYNC B1 ;  /* 0x0000000000017941 */ /* 0x000fea0003800000 */
.L_x_2961:
        /* <DEDUP_REMOVED lines=16> */
.L_x_2967:
[----:B------:R-:W-:Y:S05]  /*8230*/  BSYNC B2 ;  /* 0x0000000000027941 */ /* 0x000fea0003800000 */
.L_x_2966:
        /* <DEDUP_REMOVED lines=43> */
.L_x_2965:
[----:B------:R-:W-:Y:S05]  /*84f0*/  BSYNC B1 ;  /* 0x0000000000017941 */ /* 0x000fea0003800000 */
.L_x_2964:
        /* <DEDUP_REMOVED lines=11> */
.L_x_2960:
[----:B------:R-:W-:Y:S05]  /*85b0*/  BSYNC B0 ;  /* 0x0000000000007941 */ /* 0x000fea0003800000 */
.L_x_2958:
        /* <DEDUP_REMOVED lines=9> */
.L_x_2969:
        /* <DEDUP_REMOVED lines=12> */
.L_x_2972:
[----:B------:R-:W-:-:S07]  /*8710*/  MOV R4, R148 ;  /* 0x0000009400047202 */ /* 0x000fce0000000f00 */
.L_x_2973:
[----:B------:R-:W-:Y:S05]  /*8720*/  BSYNC B1 ;  /* 0x0000000000017941 */ /* 0x000fea0003800000 */
.L_x_2971:
        /* <DEDUP_REMOVED lines=16> */
.L_x_2977:
[----:B------:R-:W-:Y:S05]  /*8830*/  BSYNC B2 ;  /* 0x0000000000027941 */ /* 0x000fea0003800000 */
.L_x_2976:
        /* <DEDUP_REMOVED lines=43> */
.L_x_2975:
[----:B------:R-:W-:Y:S05]  /*8af0*/  BSYNC B1 ;  /* 0x0000000000017941 */ /* 0x000fea0003800000 */
.L_x_2974:
        /* <DEDUP_REMOVED lines=13> */
.L_x_2970:
[----:B------:R-:W-:Y:S05]  /*8bd0*/  BSYNC B0 ;  /* 0x0000000000007941 */ /* 0x000fea0003800000 */
.L_x_2968:
        /* <DEDUP_REMOVED lines=8> */
.L_x_2979:
        /* <DEDUP_REMOVED lines=12> */
.L_x_2982:
[----:B------:R-:W-:-:S07]  /*8d20*/  IMAD.MOV.U32 R3, RZ, RZ, R148 ;  /* 0x000000ffff037224 */ /* 0x000fce00078e0094 */
.L_x_2983:
[----:B------:R-:W-:Y:S05]  /*8d30*/  BSYNC B1 ;  /* 0x0000000000017941 */ /* 0x000fea0003800000 */
.L_x_2981:
        /* <DEDUP_REMOVED lines=16> */
.L_x_2987:
[----:B------:R-:W-:Y:S05]  /*8e40*/  BSYNC B2 ;  /* 0x0000000000027941 */ /* 0x000fea0003800000 */
.L_x_2986:
        /* <DEDUP_REMOVED lines=43> */
.L_x_2985:
[----:B------:R-:W-:Y:S05]  /*9100*/  BSYNC B1 ;  /* 0x0000000000017941 */ /* 0x000fea0003800000 */
.L_x_2984:
        /* <DEDUP_REMOVED lines=11> */
.L_x_2980:
[----:B------:R-:W-:Y:S05]  /*91c0*/  BSYNC B0 ;  /* 0x0000000000007941 */ /* 0x000fea0003800000 */
.L_x_2978:
        /* <DEDUP_REMOVED lines=9> */
.L_x_2989:
        /* <DEDUP_REMOVED lines=12> */
.L_x_2992:
[----:B------:R-:W-:-:S07]  /*9320*/  MOV R2, R148 ;  /* 0x0000009400027202 */ /* 0x000fce0000000f00 */
.L_x_2993:
[----:B------:R-:W-:Y:S05]  /*9330*/  BSYNC B1 ;  /* 0x0000000000017941 */ /* 0x000fea0003800000 */
.L_x_2991:
        /* <DEDUP_REMOVED lines=16> */
.L_x_2997:
[----:B------:R-:W-:Y:S05]  /*9440*/  BSYNC B2 ;  /* 0x0000000000027941 */ /* 0x000fea0003800000 */
.L_x_2996:
        /* <DEDUP_REMOVED lines=43> */
.L_x_2995:
[----:B------:R-:W-:Y:S05]  /*9700*/  BSYNC B1 ;  /* 0x0000000000017941 */ /* 0x000fea0003800000 */
.L_x_2994:
        /* <DEDUP_REMOVED lines=13> */
.L_x_2990:
[----:B------:R-:W-:Y:S05]  /*97e0*/  BSYNC B0 ;  /* 0x0000000000007941 */ /* 0x000fea0003800000 */
.L_x_2988:
        /* <DEDUP_REMOVED lines=8> */
.L_x_2999:
        /* <DEDUP_REMOVED lines=12> */
.L_x_3002:
[----:B------:R-:W-:-:S07]  /*9930*/  IMAD.MOV.U32 R0, RZ, RZ, R148 ;  /* 0x000000ffff007224 */ /* 0x000fce00078e0094 */
.L_x_3003:
[----:B------:R-:W-:Y:S05]  /*9940*/  BSYNC B1 ;  /* 0x0000000000017941 */ /* 0x000fea0003800000 */
.L_x_3001:
        /* <DEDUP_REMOVED lines=16> */
.L_x_3007:
[----:B------:R-:W-:Y:S05]  /*9a50*/  BSYNC B2 ;  /* 0x0000000000027941 */ /* 0x000fea0003800000 */
.L_x_3006:
        /* <DEDUP_REMOVED lines=43> */
.L_x_3005:
[----:B------:R-:W-:Y:S05]  /*9d10*/  BSYNC B1 ;  /* 0x0000000000017941 */ /* 0x000fea0003800000 */
.L_x_3004:
        /* <DEDUP_REMOVED lines=11> */
.L_x_3000:
[----:B------:R-:W-:Y:S05]  /*9dd0*/  BSYNC B0 ;  /* 0x0000000000007941 */ /* 0x000fea0003800000 */
.L_x_2998:
[----:B------:R-:W-:Y:S04]  /*9de0*/  BSSY B0, `(.L_x_3008) ;  /* 0x0000061000007945 */ /* 0x000fe80003800000 */
[----:B------:R-:W-:Y:S05]  /*9df0*/  @P3 BRA `(.L_x_3009) ;  /* 0x00000000001c3947 */ /* 0x000fea0003800000 */
[----:B-1----:R-:W-:Y:S01]  /*9e00*/  MOV R171, RZ ;  /* 0x000000ff00ab7202 */ /* 0x002fe20000000f00 */
[----:B------:R-:W-:Y:S01]  /*9e10*/  IMAD.MOV.U32 R102, RZ, RZ, R88 ;  /* 0x000000ffff667224 */ /* 0x000fe200078e0058 */
[----:B------:R-:W-:Y:S06]  /*9e20*/  @!P0 BRA `(.L_x_3010) ;  /* 0x0000000400708947 */ /* 0x000fec0003800000 */
[----:B-----5:R-:W-:Y:S02]  /*9e30*/  PRMT R171, R83, 0x7632, R171 ;  /* 0x0000763253ab7816 */ /* 0x020fe400000000ab */
[----:B------:R-:W-:-:S03]  /*9e40*/  MOV R102, R88 ;  /* 0x0000005800667202 */ /* 0x000fc60000000f00 */
[----:B------:R-:W-:Y:S01]  /*9e50*/  IMAD.U32 R171, R171, 0x10000, RZ ;  /* 0x00010000abab7824 */ /* 0x000fe200078e00ff */
[----:B------:R-:W-:Y:S06]  /*9e60*/  BRA `(.L_x_3010) ;  /* 0x0000000400607947 */ /* 0x000fec0003800000 */
.L_x_3009:
        /* <DEDUP_REMOVED lines=12> */
.L_x_3012:
[----:B------:R-:W-:-:S07]  /*9f30*/  MOV R104, R148 ;  /* 0x0000009400687202 */ /* 0x000fce0000000f00 */
.L_x_3013:
[----:B------:R-:W-:Y:S05]  /*9f40*/  BSYNC B1 ;  /* 0x0000000000017941 */ /* 0x000fea0003800000 */
.L_x_3011:
        /* <DEDUP_REMOVED lines=16> */
.L_x_3017:
[----:B------:R-:W-:Y:S05]  /*a050*/  BSYNC B2 ;  /* 0x0000000000027941 */ /* 0x000fea0003800000 */
.L_x_3016:
        /* <DEDUP_REMOVED lines=41> */
[----:B------:R-:W-:Y:S02]  /*a2f0*/  LOP3.LUT R149, R89, R90, R42, 0x96, !PT ;  /* 0x0000005a59957212 */ /* 0x000fe400078e962a */
[----:B------:R-:W-:-:S07]  /*a300*/  MOV R154, R88 ;  /* 0x00000058009a7202 */ /* 0x000fce0000000f00 */
.L_x_3015:
[----:B------:R-:W-:Y:S05]  /*a310*/  BSYNC B1 ;  /* 0x0000000000017941 */ /* 0x000fea0003800000 */
.L_x_3014:
        /* <DEDUP_REMOVED lines=10> */
[----:B-1----:R-:W-:Y:S02]  /*a3c0*/  FSEL R171, R89, RZ, !P4 ;  /* 0x000000ff59ab7208 */ /* 0x002fe40006000000 */
[----:B------:R-:W-:-:S03]  /*a3d0*/  SEL R150, RZ, 0x1, P4 ;  /* 0x00000001ff967807 */ /* 0x000fc60002000000 */
[----:B------:R-:W-:-:S07]  /*a3e0*/  @P0 FADD.FTZ R171, R171, R90 ;  /* 0x0000005aabab0221 */ /* 0x000fce0000010000 */
.L_x_3010:
[----:B------:R-:W-:Y:S05]  /*a3f0*/  BSYNC B0 ;  /* 0x0000000000007941 */ /* 0x000fea0003800000 */
.L_x_3008:
        /* <DEDUP_REMOVED lines=10> */
[----:B------:R2:W-:Y:S01]  /*a4a0*/  STG.E.128 desc[UR4][R188.64], R88 ;  /* 0x00000058bc007986 */ /* 0x0005e2000c101d04 */
[----:B0-----:R-:W-:-:S04]  /*a4b0*/  @P1 IMAD.WIDE.U32 R186, R209, 0x10, R186 ;  /* 0x00000010d1ba1825 */ /* 0x001fc800078e00ba */
[----:B-1----:R-:W-:Y:S01]  /*a4c0*/  @P0 IMAD.WIDE.U32 R152, R205, 0x10, R152 ;  /* 0x00000010cd980825 */ /* 0x002fe200078e0098 */
[----:B--2---:R-:W-:Y:S06]  /*a4d0*/  @!P1 BRA `(.L_x_3019) ;  /* 0x0000000000509947 */ /* 0x004fec0003800000 */
[----:B------:R-:W-:Y:S01]  /*a4e0*/  IMAD.U32 R91, R0, 0x10000, RZ ;  /* 0x00010000005b7824 */ /* 0x000fe200078e00ff */
        /* <DEDUP_REMOVED lines=19> */
.L_x_3019:
[----:B------:R-:W-:Y:S05]  /*a620*/  BSYNC B0 ;  /* 0x0000000000007941 */ /* 0x000fea0003800000 */
.L_x_3018:
[----:B-----5:R1:W5:Y:S04]  /*a630*/  @P1 LDG.E.128 R84, desc[UR4][R186.64] ;  /* 0x00000004ba541981 */ /* 0x020368000c1e1d00 */
[----:B------:R1:W5:Y:S01]  /*a640*/  @P0 LDG.E.128 R80, desc[UR4][R152.64] ;  /* 0x0000000498500981 */ /* 0x000362000c1e1d00 */
[----:B------:R-:W-:Y:S04]  /*a650*/  BSSY B0, `(.L_x_3020) ;  /* 0x000005e000007945 */ /* 0x000fe80003800000 */
[----:B------:R-:W-:Y:S05]  /*a660*/  @P3 BRA `(.L_x_3021) ;  /* 0x0000000000183947 */ /* 0x000fea0003800000 */
[----:B------:R-:W-:Y:S01]  /*a670*/  MOV R201, RZ ;  /* 0x000000ff00c97202 */ /* 0x000fe20000000f00 */
[----:B0-----:R-:W-:Y:S01]  /*a680*/  IMAD.MOV.U32 R88, RZ, RZ, R102 ;  /* 0x000000ffff587224 */ /* 0x001fe200078e0066 */
[----:B------:R-:W-:Y:S06]  /*a690*/  @!P0 BRA `(.L_x_3022) ;  /* 0x0000000400648947 */ /* 0x000fec0003800000 */
[----:B------:R-:W-:Y:S01]  /*a6a0*/  MOV R88, R102 ;  /* 0x0000006600587202 */ /* 0x000fe20000000f00 */
[----:B-----5:R-:W-:Y:S01]  /*a6b0*/  IMAD.U32 R201, R80, 0x10000, RZ ;  /* 0x0001000050c97824 */ /* 0x020fe200078e00ff */
[----:B------:R-:W-:Y:S06]  /*a6c0*/  BRA `(.L_x_3022) ;  /* 0x0000000400587947 */ /* 0x000fec0003800000 */
.L_x_3021:
[C---:B------:R-:W-:Y:S01]  /*a6d0*/  ISETP.NE.AND P4, PT, R102.reuse, 0x1, PT ;  /* 0x000000016600780c */ /* 0x040fe20003f85270 */
[----:B------:R-:W-:Y:S01]  /*a6e0*/  BSSY B1, `(.L_x_3023) ;  /* 0x000000c000017945 */ /* 0x000fe20003800000 */
[----:B0-----:R-:W-:-:S11]  /*a6f0*/  IADD3 R88, R102, 0x1, RZ ;  /* 0x0000000166587810 */ /* 0x001fd60007ffe0ff */
        /* <DEDUP_REMOVED lines=9> */
.L_x_3024:
[----:B------:R-:W-:-:S07]  /*a790*/  MOV R7, R148 ;  /* 0x0000009400077202 */ /* 0x000fce0000000f00 */
.L_x_3025:
[----:B------:R-:W-:Y:S05]  /*a7a0*/  BSYNC B1 ;  /* 0x0000000000017941 */ /* 0x000fea0003800000 */
.L_x_3023:
        /* <DEDUP_REMOVED lines=16> */
.L_x_3029:
[----:B------:R-:W-:Y:S05]  /*a8b0*/  BSYNC B2 ;  /* 0x0000000000027941 */ /* 0x000fea0003800000 */
.L_x_3028:
        /* <DEDUP_REMOVED lines=41> */
[----:B------:R-:W-:Y:S01]  /*ab50*/  IMAD.MOV.U32 R88, RZ, RZ, RZ ;  /* 0x000000ffff587224 */ /* 0x000fe200078e00ff */
[----:B------:R-:W-:-:S07]  /*ab60*/  LOP3.LUT R149, R89, R90, R42, 0x96, !PT ;  /* 0x0000005a59957212 */ /* 0x000fce00078e962a */
.L_x_3027:
[----:B------:R-:W-:Y:S05]  /*ab70*/  BSYNC B1 ;  /* 0x0000000000017941 */ /* 0x000fea0003800000 */
.L_x_3026:
        /* <DEDUP_REMOVED lines=11> */
.L_x_3022:
[----:B------:R-:W-:Y:S05]  /*ac30*/  BSYNC B0 ;  /* 0x0000000000007941 */ /* 0x000fea0003800000 */
.L_x_3020:
        /* <DEDUP_REMOVED lines=9> */
.L_x_3031:
        /* <DEDUP_REMOVED lines=12> */
.L_x_3034:
[----:B------:R-:W-:-:S07]  /*ad90*/  IMAD.MOV.U32 R6, RZ, RZ, R148 ;  /* 0x000000ffff067224 */ /* 0x000fce00078e0094 */
.L_x_3035:
[----:B------:R-:W-:Y:S05]  /*ada0*/  BSYNC B1 ;  /* 0x0000000000017941 */ /* 0x000fea0003800000 */
.L_x_3033:
        /* <DEDUP_REMOVED lines=16> */
.L_x_3039:
[----:B------:R-:W-:Y:S05]  /*aeb0*/  BSYNC B2 ;  /* 0x0000000000027941 */ /* 0x000fea0003800000 */
.L_x_3038:
        /* <DEDUP_REMOVED lines=42> */
[----:B------:R-:W-:-:S11]  /*b160*/  HFMA2.MMA R89, -RZ, RZ, 0, 0 ;  /* 0x00000000ff597435 */ /* 0x000fd600000001ff */
.L_x_3037:
[----:B------:R-:W-:Y:S05]  /*b170*/  BSYNC B1 ;  /* 0x0000000000017941 */ /* 0x000fea0003800000 */
.L_x_3036:
        /* <DEDUP_REMOVED lines=13> */
.L_x_3032:
[----:B------:R-:W-:Y:S05]  /*b250*/  BSYNC B0 ;  /* 0x0000000000007941 */ /* 0x000fea0003800000 */
.L_x_3030:
        /* <DEDUP_REMOVED lines=8> */
.L_x_3041:
        /* <DEDUP_REMOVED lines=12> */
.L_x_3044:
[----:B------:R-:W-:-:S07]  /*b3a0*/  MOV R5, R148 ;  /* 0x0000009400057202 */ /* 0x000fce0000000f00 */
.L_x_3045:
[----:B------:R-:W-:Y:S05]  /*b3b0*/  BSYNC B1 ;  /* 0x0000000000017941 */ /* 0x000fea0003800000 */
.L_x_3043:
        /* <DEDUP_REMOVED lines=16> */
.L_x_3049:
[----:B------:R-:W-:Y:S05]  /*b4c0*/  BSYNC B2 ;  /* 0x0000000000027941 */ /* 0x000fea0003800000 */
.L_x_3048:
        /* <DEDUP_REMOVED lines=43> */
.L_x_3047:
[----:B------:R-:W-:Y:S05]  /*b780*/  BSYNC B1 ;  /* 0x0000000000017941 */ /* 0x000fea0003800000 */
.L_x_3046:
        /* <DEDUP_REMOVED lines=11> */
.L_x_3042:
[----:B------:R-:W-:Y:S05]  /*b840*/  BSYNC B0 ;  /* 0x0000000000007941 */ /* 0x000fea0003800000 */
.L_x_3040:
        /* <DEDUP_REMOVED lines=9> */
.L_x_3051:
        /* <DEDUP_REMOVED lines=12> */
.L_x_3054:
[----:B------:R-:W-:-:S07]  /*b9a0*/  IMAD.MOV.U32 R4, RZ, RZ, R148 ;  /* 0x000000ffff047224 */ /* 0x000fce00078e0094 */
.L_x_3055:
[----:B------:R-:W-:Y:S05]  /*b9b0*/  BSYNC B1 ;  /* 0x0000000000017941 */ /* 0x000fea0003800000 */
.L_x_3053:
        /* <DEDUP_REMOVED lines=16> */
.L_x_3059:
[----:B------:R-:W-:Y:S05]  /*bac0*/  BSYNC B2 ;  /* 0x0000000000027941 */ /* 0x000fea0003800000 */
.L_x_3058:
        /* <DEDUP_REMOVED lines=43> */
.L_x_3057:
[----:B------:R-:W-:Y:S05]  /*bd80*/  BSYNC B1 ;  /* 0x0000000000017941 */ /* 0x000fea0003800000 */
.L_x_3056:
        /* <DEDUP_REMOVED lines=13> */
.L_x_3052:
[----:B------:R-:W-:Y:S05]  /*be60*/  BSYNC B0 ;  /* 0x0000000000007941 */ /* 0x000fea0003800000 */
.L_x_3050:
        /* <DEDUP_REMOVED lines=8> */
.L_x_3061:
        /* <DEDUP_REMOVED lines=12> */
.L_x_3064:
[----:B------:R-:W-:-:S07]  /*bfb0*/  MOV R3, R148 ;  /* 0x0000009400037202 */ /* 0x000fce0000000f00 */
.L_x_3065:
[----:B------:R-:W-:Y:S05]  /*bfc0*/  BSYNC B1 ;  /* 0x0000000000017941 */ /* 0x000fea0003800000 */
.L_x_3063:
        /* <DEDUP_REMOVED lines=16> */
.L_x_3069:
[----:B------:R-:W-:Y:S05]  /*c0d0*/  BSYNC B2 ;  /* 0x0000000000027941 */ /* 0x000fea0003800000 */
.L_x_3068:
        /* <DEDUP_REMOVED lines=43> */
.L_x_3067:
[----:B------:R-:W-:Y:S05]  /*c390*/  BSYNC B1 ;  /* 0x0000000000017941 */ /* 0x000fea0003800000 */
.L_x_3066:
        /* <DEDUP_REMOVED lines=11> */
.L_x_3062:
[----:B------:R-:W-:Y:S05]  /*c450*/  BSYNC B0 ;  /* 0x0000000000007941 */ /* 0x000fea0003800000 */
.L_x_3060:
        /* <DEDUP_REMOVED lines=9> */
.L_x_3071:
        /* <DEDUP_REMOVED lines=12> */
.L_x_3074:
[----:B------:R-:W-:-:S07]  /*c5b0*/  IMAD.MOV.U32 R2, RZ, RZ, R148 ;  /* 0x000000ffff027224 */ /* 0x000fce00078e0094 */
.L_x_3075:
[----:B------:R-:W-:Y:S05]  /*c5c0*/  BSYNC B1 ;  /* 0x0000000000017941 */ /* 0x000fea0003800000 */
.L_x_3073:
        /* <DEDUP_REMOVED lines=16> */
.L_x_3079:
[----:B------:R-:W-:Y:S05]  /*c6d0*/  BSYNC B2 ;  /* 0x0000000000027941 */ /* 0x000fea0003800000 */
.L_x_3078:
        /* <DEDUP_REMOVED lines=43> */
.L_x_3077:
[----:B------:R-:W-:Y:S05]  /*c990*/  BSYNC B1 ;  /* 0x0000000000017941 */ /* 0x000fea0003800000 */
.L_x_3076:
        /* <DEDUP_REMOVED lines=13> */
.L_x_3072:
[----:B------:R-:W-:Y:S05]  /*ca70*/  BSYNC B0 ;  /* 0x0000000000007941 */ /* 0x000fea0003800000 */
.L_x_3070:
        /* <DEDUP_REMOVED lines=8> */
.L_x_3081:
        /* <DEDUP_REMOVED lines=12> */
.L_x_3084:
[----:B------:R-:W-:-:S07]  /*cbc0*/  MOV R0, R148 ;  /* 0x0000009400007202 */ /* 0x000fce0000000f00 */
.L_x_3085:
[----:B------:R-:W-:Y:S05]  /*cbd0*/  BSYNC B1 ;  /* 0x0000000000017941 */ /* 0x000fea0003800000 */
.L_x_3083:
        /* <DEDUP_REMOVED lines=16> */
.L_x_3089:
[----:B------:R-:W-:Y:S05]  /*cce0*/  BSYNC B2 ;  /* 0x0000000000027941 */ /* 0x000fea0003800000 */
.L_x_3088:
        /* <DEDUP_REMOVED lines=43> */
.L_x_3087:
[----:B------:R-:W-:Y:S05]  /*cfa0*/  BSYNC B1 ;  /* 0x0000000000017941 */ /* 0x000fea0003800000 */
.L_x_3086:
[----:B------:R-:W-:Y:S01]  /*cfb0*/  HFMA2.MMA R89, -RZ, RZ, 0.1171875, 0 ;  /* 0x2f800000ff597435 */ /* 0x000fe200000001ff */
[----:B------:R-:W-:Y:S01]  /*cfc0*/  I2FP.F32.U32 R0, R0 ;  /* 0x0000000000007245 */ /* 0x000fe20000201000 */
[----:B-----5:R-:W-:Y:S01]  /*cfd0*/  IMAD.U32 R90, R87, 0x10000, RZ ;  /* 0x00010000575a7824 */ /* 0x020fe200078e00ff */
[----:B------:R-:W-:-:S03]  /*cfe0*/  @P0 SHF.L.U32 R102, R83, 0x10, RZ ;  /* 0x0000001053660819 */ /* 0x000fc600000006ff */
[----:B------:R-:W-:-:S04]  /*cff0*/  FMUL.FTZ R90, R90, UR11 ;  /* 0x0000000b5a5a7c20 */ /* 0x000fc80008410000 */
[----:B------:R-:W-:Y:S01]  /*d000*/  FFMA.FTZ R0, R0, R89, 1.1641532182693481445e-10 ;  /* 0x2f00000000007423 */ /* 0x000fe20000010059 */
[----:B------:R-:W-:-:S04]  /*d010*/  FMUL.FTZ R90, R90, UR10 ;  /* 0x0000000a5a5a7c20 */ /* 0x000fc80008410000 */
[----:B------:R-:W-:-:S04]  /*d020*/  FSETP.GTU.FTZ.AND P4, PT, R0, UR8, PT ;  /* 0x0000000800007c0b */ /* 0x000fc8000bf9c000 */
[----:B------:R-:W-:Y:S02]  /*d030*/  FSEL R189, R90, RZ, !P4 ;  /* 0x000000ff5abd7208 */ /* 0x000fe40006000000 */
[----:B------:R-:W-:-:S03]  /*d040*/  SEL R0, RZ, 0x1, P4 ;  /* 0x00000001ff007807 */ /* 0x000fc60002000000 */
[----:B------:R-:W-:-:S07]  /*d050*/  @P0 FADD.FTZ R189, R102, R189 ;  /* 0x000000bd66bd0221 */ /* 0x000fce0000010000 */
.L_x_3082:
[----:B------:R-:W-:Y:S05]  /*d060*/  BSYNC B0 ;  /* 0x0000000000007941 */ /* 0x000fea0003800000 */
.L_x_3080:
[----:B------:R-:W-:Y:S04]  /*d070*/  BSSY B0, `(.L_x_3090) ;  /* 0x0000061000007945 */ /* 0x000fe80003800000 */
[----:B------:R-:W-:Y:S05]  /*d080*/  @P3 BRA `(.L_x_3091) ;  /* 0x00000000001c3947 */ /* 0x000fea0003800000 */
[----:B-1----:R-:W-:Y:S01]  /*d090*/  IMAD.MOV.U32 R187, RZ, RZ, RZ ;  /* 0x000000ffffbb7224 */ /* 0x002fe200078e00ff */
[----:B------:R-:W-:Y:S01]  /*d0a0*/  MOV R102, R88 ;  /* 0x0000005800667202 */ /* 0x000fe20000000f00 */
[----:B------:R-:W-:Y:S06]  /*d0b0*/  @!P0 BRA `(.L_x_3092) ;  /* 0x0000000400708947 */ /* 0x000fec0003800000 */
[----:B-----5:R-:W-:Y:S01]  /*d0c0*/  PRMT R187, R83, 0x7632, R187 ;  /* 0x0000763253bb7816 */ /* 0x020fe200000000bb */
[----:B------:R-:W-:-:S03]  /*d0d0*/  IMAD.MOV.U32 R102, RZ, RZ, R88 ;  /* 0x000000ffff667224 */ /* 0x000fc600078e0058 */
[----:B------:R-:W-:Y:S01]  /*d0e0*/  SHF.L.U32 R187, R187, 0x10, RZ ;  /* 0x00000010bbbb7819 */ /* 0x000fe200000006ff */
[----:B------:R-:W-:Y:S06]  /*d0f0*/  BRA `(.L_x_3092) ;  /* 0x0000000400607947 */ /* 0x000fec0003800000 */
.L_x_3091:
        /* <DEDUP_REMOVED lines=12> */
.L_x_3094:
[----:B------:R-:W-:-:S07]  /*d1c0*/  IMAD.MOV.U32 R104, RZ, RZ, R148 ;  /* 0x000000ffff687224 */ /* 0x000fce00078e0094 */
.L_x_3095:
[----:B------:R-:W-:Y:S05]  /*d1d0*/  BSYNC B1 ;  /* 0x0000000000017941 */ /* 0x000fea0003800000 */
.L_x_3093:
        /* <DEDUP_REMOVED lines=16> */
.L_x_3099:
[----:B------:R-:W-:Y:S05]  /*d2e0*/  BSYNC B2 ;  /* 0x0000000000027941 */ /* 0x000fea0003800000 */
.L_x_3098:
        /* <DEDUP_REMOVED lines=42> */
[----:B------:R-:W-:-:S07]  /*d590*/  LOP3.LUT R149, R89, R90, R42, 0x96, !PT ;  /* 0x0000005a59957212 */ /* 0x000fce00078e962a */
.L_x_3097:
[----:B------:R-:W-:Y:S05]  /*d5a0*/  BSYNC B1 ;  /* 0x0000000000017941 */ /* 0x000fea0003800000 */
.L_x_3096:
        /* <DEDUP_REMOVED lines=11> */
[----:B-1----:R-:W-:-:S05]  /*d660*/  FSEL R187, R89, RZ, !P4 ;  /* 0x000000ff59bb7208 */ /* 0x002fca0006000000 */
[----:B------:R-:W-:-:S07]  /*d670*/  @P0 FADD.FTZ R187, R187, R90 ;  /* 0x0000005abbbb0221 */ /* 0x000fce0000010000 */
.L_x_3092:
[----:B------:R-:W-:Y:S05]  /*d680*/  BSYNC B0 ;  /* 0x0000000000007941 */ /* 0x000fea0003800000 */
.L_x_3090:
        /* <DEDUP_REMOVED lines=34> */
.L_x_3101:
[----:B------:R-:W-:Y:S05]  /*d8b0*/  BSYNC B0 ;  /* 0x0000000000007941 */ /* 0x000fea0003800000 */
.L_x_3100:
[----:B-----5:R1:W5:Y:S04]  /*d8c0*/  @P1 LDG.E.128 R84, desc[UR4][R202.64] ;  /* 0x00000004ca541981 */ /* 0x020368000c1e1d00 */
[----:B------:R1:W5:Y:S01]  /*d8d0*/  @P0 LDG.E.128 R80, desc[UR4][R152.64] ;  /* 0x0000000498500981 */ /* 0x000362000c1e1d00 */
[----:B------:R-:W-:Y:S04]  /*d8e0*/  BSSY B0, `(.L_x_3102) ;  /* 0x000005e000007945 */ /* 0x000fe80003800000 */
[----:B------:R-:W-:Y:S05]  /*d8f0*/  @P3 BRA `(.L_x_3103) ;  /* 0x0000000000183947 */ /* 0x000fea0003800000 */
[----:B-1----:R-:W-:Y:S01]  /*d900*/  IMAD.MOV.U32 R203, RZ, RZ, RZ ;  /* 0x000000ffffcb7224 */ /* 0x002fe200078e00ff */
[----:B0-----:R-:W-:Y:S01]  /*d910*/  MOV R88, R102 ;  /* 0x0000006600587202 */ /* 0x001fe20000000f00 */
[----:B------:R-:W-:Y:S06]  /*d920*/  @!P0 BRA `(.L_x_3104) ;  /* 0x0000000400648947 */ /* 0x000fec0003800000 */
[----:B------:R-:W-:Y:S01]  /*d930*/  IMAD.MOV.U32 R88, RZ, RZ, R102 ;  /* 0x000000ffff587224 */ /* 0x000fe200078e0066 */
[----:B-----5:R-:W-:Y:S01]  /*d940*/  SHF.L.U32 R203, R80, 0x10, RZ ;  /* 0x0000001050cb7819 */ /* 0x020fe200000006ff */
[----:B------:R-:W-:Y:S06]  /*d950*/  BRA `(.L_x_3104) ;  /* 0x0000000400587947 */ /* 0x000fec0003800000 */
.L_x_3103:
        /* <DEDUP_REMOVED lines=12> */
.L_x_3106:
[----:B------:R-:W-:-:S07]  /*da20*/  IMAD.MOV.U32 R7, RZ, RZ, R148 ;  /* 0x000000ffff077224 */ /* 0x000fce00078e0094 */
.L_x_3107:
[----:B------:R-:W-:Y:S05]  /*da30*/  BSYNC B1 ;  /* 0x0000000000017941 */ /* 0x000fea0003800000 */
.L_x_3105:
        /* <DEDUP_REMOVED lines=16> */
.L_x_3111:
[----:B------:R-:W-:Y:S05]  /*db40*/  BSYNC B2 ;  /* 0x0000000000027941 */ /* 0x000fea0003800000 */
.L_x_3110:
        /* <DEDUP_REMOVED lines=43> */
.L_x_3109:
[----:B------:R-:W-:Y:S05]  /*de00*/  BSYNC B1 ;  /* 0x0000000000017941 */ /* 0x000fea0003800000 */
.L_x_3108:
        /* <DEDUP_REMOVED lines=9> */
[----:B-1----:R-:W-:-:S05]  /*dea0*/  FSEL R203, R89, RZ, !P4 ;  /* 0x000000ff59cb7208 */ /* 0x002fca0006000000 */
[----:B------:R-:W-:-:S07]  /*deb0*/  @P0 FADD.FTZ R203, R90, R203 ;  /* 0x000000cb5acb0221 */ /* 0x000fce0000010000 */
.L_x_3104:
[----:B------:R-:W-:Y:S05]  /*dec0*/  BSYNC B0 ;  /* 0x0000000000007941 */ /* 0x000fea0003800000 */
.L_x_3102:
        /* <DEDUP_REMOVED lines=9> */
.L_x_3113:
        /* <DEDUP_REMOVED lines=12> */
.L_x_3116:
[----:B------:R-:W-:-:S07]  /*e020*/  MOV R6, R148 ;  /* 0x0000009400067202 */ /* 0x000fce0000000f00 */
.L_x_3117:
[----:B------:R-:W-:Y:S05]  /*e030*/  BSYNC B1 ;  /* 0x0000000000017941 */ /* 0x000fea0003800000 */
.L_x_3115:
        /* <DEDUP_REMOVED lines=16> */
.L_x_3121:
[----:B------:R-:W-:Y:S05]  /*e140*/  BSYNC B2 ;  /* 0x0000000000027941 */ /* 0x000fea0003800000 */
.L_x_3120:
        /* <DEDUP_REMOVED lines=43> */
.L_x_3119:
[----:B------:R-:W-:Y:S05]  /*e400*/  BSYNC B1 ;  /* 0x0000000000017941 */ /* 0x000fea0003800000 */
.L_x_3118:
        /* <DEDUP_REMOVED lines=13> */
.L_x_3114:
[----:B------:R-:W-:Y:S05]  /*e4e0*/  BSYNC B0 ;  /* 0x0000000000007941 */ /* 0x000fea0003800000 */
.L_x_3112:
        /* <DEDUP_REMOVED lines=8> */
.L_x_3123:
        /* <DEDUP_REMOVED lines=12> */
.L_x_3126:
[----:B------:R-:W-:-:S07]  /*e630*/  IMAD.MOV.U32 R5, RZ, RZ, R148 ;  /* 0x000000ffff057224 */ /* 0x000fce00078e0094 */
.L_x_3127:
[----:B------:R-:W-:Y:S05]  /*e640*/  BSYNC B1 ;  /* 0x0000000000017941 */ /* 0x000fea0003800000 */
.L_x_3125:
        /* <DEDUP_REMOVED lines=16> */
.L_x_3131:
[----:B------:R-:W-:Y:S05]  /*e750*/  BSYNC B2 ;  /* 0x0000000000027941 */ /* 0x000fea0003800000 */
.L_x_3130:
        /* <DEDUP_REMOVED lines=43> */
.L_x_3129:
[----:B------:R-:W-:Y:S05]  /*ea10*/  BSYNC B1 ;  /* 0x0000000000017941 */ /* 0x000fea0003800000 */
.L_x_3128:
        /* <DEDUP_REMOVED lines=11> */
.L_x_3124:
[----:B------:R-:W-:Y:S05]  /*ead0*/  BSYNC B0 ;  /* 0x0000000000007941 */ /* 0x000fea0003800000 */
.L_x_3122:
        /* <DEDUP_REMOVED lines=9> */
.L_x_3133:
        /* <DEDUP_REMOVED lines=12> */
.L_x_3136:
[----:B------:R-:W-:-:S07]  /*ec30*/  MOV R4, R148 ;  /* 0x0000009400047202 */ /* 0x000fce0000000f00 */
.L_x_3137:
[----:B------:R-:W-:Y:S05]  /*ec40*/  BSYNC B1 ;  /* 0x0000000000017941 */ /* 0x000fea0003800000 */
.L_x_3135:
        /* <DEDUP_REMOVED lines=16> */
.L_x_3141:
[----:B------:R-:W-:Y:S05]  /*ed50*/  BSYNC B2 ;  /* 0x0000000000027941 */ /* 0x000fea0003800000 */
.L_x_3140:
        /* <DEDUP_REMOVED lines=43> */
.L_x_3139:
[----:B------:R-:W-:Y:S05]  /*f010*/  BSYNC B1 ;  /* 0x0000000000017941 */ /* 0x000fea0003800000 */
.L_x_3138:
        /* <DEDUP_REMOVED lines=13> */
.L_x_3134:
[----:B------:R-:W-:Y:S05]  /*f0f0*/  BSYNC B0 ;  /* 0x0000000000007941 */ /* 0x000fea0003800000 */
.L_x_3132:
        /* <DEDUP_REMOVED lines=8> */
.L_x_3143:
        /* <DEDUP_REMOVED lines=12> */
.L_x_3146:
[----:B------:R-:W-:-:S07]  /*f240*/  IMAD.MOV.U32 R3, RZ, RZ, R148 ;  /* 0x000000ffff037224 */ /* 0x000fce00078e0094 */
.L_x_3147:
[----:B------:R-:W-:Y:S05]  /*f250*/  BSYNC B1 ;  /* 0x0000000000017941 */ /* 0x000fea0003800000 */
.L_x_3145:
        /* <DEDUP_REMOVED lines=16> */
.L_x_3151:
[----:B------:R-:W-:Y:S05]  /*f360*/  BSYNC B2 ;  /* 0x0000000000027941 */ /* 0x000fea0003800000 */
.L_x_3150:
        /* <DEDUP_REMOVED lines=43> */
.L_x_3149:
[----:B------:R-:W-:Y:S05]  /*f620*/  BSYNC B1 ;  /* 0x0000000000017941 */ /* 0x000fea0003800000 */
.L_x_3148:
        /* <DEDUP_REMOVED lines=11> */
.L_x_3144:
[----:B------:R-:W-:Y:S05]  /*f6e0*/  BSYNC B0 ;  /* 0x0000000000007941 */ /* 0x000fea0003800000 */
.L_x_3142:
        /* <DEDUP_REMOVED lines=9> */
.L_x_3153:
        /* <DEDUP_REMOVED lines=12> */
.L_x_3156:
[----:B------:R-:W-:-:S07]  /*f840*/  MOV R2, R148 ;  /* 0x0000009400027202 */ /* 0x000fce0000000f00 */
.L_x_3157:
[----:B------:R-:W-:Y:S05]  /*f850*/  BSYNC B1 ;  /* 0x0000000000017941 */ /* 0x000fea0003800000 */
.L_x_3155:
        /* <DEDUP_REMOVED lines=16> */
.L_x_3161:
[----:B------:R-:W-:Y:S05]  /*f960*/  BSYNC B2 ;  /* 0x0000000000027941 */ /* 0x000fea0003800000 */
.L_x_3160:
        /* <DEDUP_REMOVED lines=43> */
.L_x_3159:
[----:B------:R-:W-:Y:S05]  /*fc20*/  BSYNC B1 ;  /* 0x0000000000017941 */ /* 0x000fea0003800000 */
.L_x_3158:
        /* <DEDUP_REMOVED lines=13> */
.L_x_3154:
[----:B------:R-:W-:Y:S05]  /*fd00*/  BSYNC B0 ;  /* 0x0000000000007941 */ /* 0x000fea0003800000 */
.L_x_3152:
        /* <DEDUP_REMOVED lines=8> */
.L_x_3163:
        /* <DEDUP_REMOVED lines=12> */
.L_x_3166:
[----:B------:R-:W-:-:S07]  /*fe50*/  IMAD.MOV.U32 R0, RZ, RZ, R148 ;  /* 0x000000ffff007224 */ /* 0x000fce00078e0094 */
.L_x_3167:
[----:B------:R-:W-:Y:S05]  /*fe60*/  BSYNC B1 ;  /* 0x0000000000017941 */ /* 0x000fea0003800000 */
.L_x_3165:
        /* <DEDUP_REMOVED lines=16> */
.L_x_3171:
[----:B------:R-:W-:Y:S05]  /*ff70*/  BSYNC B2 ;  /* 0x0000000000027941 */ /* 0x000fea0003800000 */
.L_x_3170:
        /* <DEDUP_REMOVED lines=43> */
.L_x_3169:
[----:B------:R-:W-:Y:S05]  /*10230*/  BSYNC B1 ;  /* 0x0000000000017941 */ /* 0x000fea0003800000 */
.L_x_3168:
        /* <DEDUP_REMOVED lines=11> */
.L_x_3164:
[----:B------:R-:W-:Y:S05]  /*102f0*/  BSYNC B0 ;  /* 0x0000000000007941 */ /* 0x000fea0003800000 */
.L_x_3162:
        /* <DEDUP_REMOVED lines=9> */
.L_x_3173:
        /* <DEDUP_REMOVED lines=12> */
.L_x_3176:
[----:B------:R-:W-:-:S07]  /*10450*/  MOV R104, R148 ;  /* 0x0000009400687202 */ /* 0x000fce0000000f00 */
.L_x_3177:
[----:B------:R-:W-:Y:S05]  /*10460*/  BSYNC B1 ;  /* 0x0000000000017941 */ /* 0x000fea0003800000 */
.L_x_3175:
        /* <DEDUP_REMOVED lines=16> */
.L_x_3181:
[----:B------:R-:W-:Y:S05]  /*10570*/  BSYNC B2 ;  /* 0x0000000000027941 */ /* 0x000fea0003800000 */
.L_x_3180:
        /* <DEDUP_REMOVED lines=43> */
.L_x_3179:
[----:B------:R-:W-:Y:S05]  /*10830*/  BSYNC B1 ;  /* 0x0000000000017941 */ /* 0x000fea0003800000 */
.L_x_3178:
        /* <DEDUP_REMOVED lines=13> */
.L_x_3174:
[----:B------:R-:W-:Y:S05]  /*10910*/  BSYNC B0 ;  /* 0x0000000000007941 */ /* 0x000fea0003800000 */
.L_x_3172:
        /* <DEDUP_REMOVED lines=34> */
.L_x_3183:
[----:B------:R-:W-:Y:S05]  /*10b40*/  BSYNC B0 ;  /* 0x0000000000007941 */ /* 0x000fea0003800000 */
.L_x_3182:
        /* <DEDUP_REMOVED lines=10> */
.L_x_3185:
        /* <DEDUP_REMOVED lines=12> */
.L_x_3188:
[----:B------:R-:W-:-:S07]  /*10cb0*/  MOV R7, R148 ;  /* 0x0000009400077202 */ /* 0x000fce0000000f00 */
.L_x_3189:
[----:B------:R-:W-:Y:S05]  /*10cc0*/  BSYNC B1 ;  /* 0x0000000000017941 */ /* 0x000fea0003800000 */
.L_x_3187:
        /* <DEDUP_REMOVED lines=16> */
.L_x_3193:
[----:B------:R-:W-:Y:S05]  /*10dd0*/  BSYNC B2 ;  /* 0x0000000000027941 */ /* 0x000fea0003800000 */
.L_x_3192:
        /* <DEDUP_REMOVED lines=43> */
.L_x_3191:
[----:B------:R-:W-:Y:S05]  /*11090*/  BSYNC B1 ;  /* 0x0000000000017941 */ /* 0x000fea0003800000 */
.L_x_3190:
        /* <DEDUP_REMOVED lines=11> */
.L_x_3186:
[----:B------:R-:W-:Y:S05]  /*11150*/  BSYNC B0 ;  /* 0x0000000000007941 */ /* 0x000fea0003800000 */
.L_x_3184:
        /* <DEDUP_REMOVED lines=9> */
.L_x_3195:
        /* <DEDUP_REMOVED lines=12> */
.L_x_3198:
[----:B------:R-:W-:-:S07]  /*112b0*/  IMAD.MOV.U32 R6, RZ, RZ, R148 ;  /* 0x000000ffff067224 */ /* 0x000fce00078e0094 */
.L_x_3199:
[----:B------:R-:W-:Y:S05]  /*112c0*/  BSYNC B1 ;  /* 0x0000000000017941 */ /* 0x000fea0003800000 */
.L_x_3197:
        /* <DEDUP_REMOVED lines=16> */
.L_x_3203:
[----:B------:R-:W-:Y:S05]  /*113d0*/  BSYNC B2 ;  /* 0x0000000000027941 */ /* 0x000fea0003800000 */
.L_x_3202:
        /* <DEDUP_REMOVED lines=43> */
.L_x_3201:
[----:B------:R-:W-:Y:S05]  /*11690*/  BSYNC B1 ;  /* 0x0000000000017941 */ /* 0x000fea0003800000 */
.L_x_3200:
        /* <DEDUP_REMOVED lines=13> */
.L_x_3196:
[----:B------:R-:W-:Y:S05]  /*11770*/  BSYNC B0 ;  /* 0x0000000000007941 */ /* 0x000fea0003800000 */
.L_x_3194:
        /* <DEDUP_REMOVED lines=8> */
.L_x_3205:
        /* <DEDUP_REMOVED lines=12> */
.L_x_3208:
[----:B------:R-:W-:-:S07]  /*118c0*/  MOV R5, R148 ;  /* 0x0000009400057202 */ /* 0x000fce0000000f00 */
.L_x_3209:
[----:B------:R-:W-:Y:S05]  /*118d0*/  BSYNC B1 ;  /* 0x0000000000017941 */ /* 0x000fea0003800000 */
.L_x_3207:
        /* <DEDUP_REMOVED lines=16> */
.L_x_3213:
[----:B------:R-:W-:Y:S05]  /*119e0*/  BSYNC B2 ;  /* 0x0000000000027941 */ /* 0x000fea0003800000 */
.L_x_3212:
        /* <DEDUP_REMOVED lines=43> */
.L_x_3211:
[----:B------:R-:W-:Y:S05]  /*11ca0*/  BSYNC B1 ;  /* 0x0000000000017941 */ /* 0x000fea0003800000 */
.L_x_3210:
        /* <DEDUP_REMOVED lines=11> */
.L_x_3206:
[----:B------:R-:W-:Y:S05]  /*11d60*/  BSYNC B0 ;  /* 0x0000000000007941 */ /* 0x000fea0003800000 */
.L_x_3204:
        /* <DEDUP_REMOVED lines=9> */
.L_x_3215:
        /* <DEDUP_REMOVED lines=12> */
.L_x_3218:
[----:B------:R-:W-:-:S07]  /*11ec0*/  IMAD.MOV.U32 R4, RZ, RZ, R148 ;  /* 0x000000ffff047224 */ /* 0x000fce00078e0094 */
.L_x_3219:
[----:B------:R-:W-:Y:S05]  /*11ed0*/  BSYNC B1 ;  /* 0x0000000000017941 */ /* 0x000fea0003800000 */
.L_x_3217:
        /* <DEDUP_REMOVED lines=16> */
.L_x_3223:
[----:B------:R-:W-:Y:S05]  /*11fe0*/  BSYNC B2 ;  /* 0x0000000000027941 */ /* 0x000fea0003800000 */
.L_x_3222:
        /* <DEDUP_REMOVED lines=43> */
.L_x_3221:
[----:B------:R-:W-:Y:S05]  /*122a0*/  BSYNC B1 ;  /* 0x0000000000017941 */ /* 0x000fea0003800000 */
.L_x_3220:
        /* <DEDUP_REMOVED lines=13> */
.L_x_3216:
[----:B------:R-:W-:Y:S05]  /*12380*/  BSYNC B0 ;  /* 0x0000000000007941 */ /* 0x000fea0003800000 */
.L_x_3214:
        /* <DEDUP_REMOVED lines=8> */
.L_x_3225:
        /* <DEDUP_REMOVED lines=12> */
.L_x_3228:
[----:B------:R-:W-:-:S07]  /*124d0*/  MOV R3, R148 ;  /* 0x0000009400037202 */ /* 0x000fce0000000f00 */
.L_x_3229:
[----:B------:R-:W-:Y:S05]  /*124e0*/  BSYNC B1 ;  /* 0x0000000000017941 */ /* 0x000fea0003800000 */
.L_x_3227:
        /* <DEDUP_REMOVED lines=16> */
.L_x_3233:
[----:B------:R-:W-:Y:S05]  /*125f0*/  BSYNC B2 ;  /* 0x0000000000027941 */ /* 0x000fea0003800000 */
.L_x_3232:
        /* <DEDUP_REMOVED lines=43> */
.L_x_3231:
[----:B------:R-:W-:Y:S05]  /*128b0*/  BSYNC B1 ;  /* 0x0000000000017941 */ /* 0x000fea0003800000 */
.L_x_3230:
        /* <DEDUP_REMOVED lines=11> */
.L_x_3226:
[----:B------:R-:W-:Y:S05]  /*12970*/  BSYNC B0 ;  /* 0x0000000000007941 */ /* 0x000fea0003800000 */
.L_x_3224:
        /* <DEDUP_REMOVED lines=9> */
.L_x_3235:
        /* <DEDUP_REMOVED lines=12> */
.L_x_3238:
[----:B------:R-:W-:-:S07]  /*12ad0*/  IMAD.MOV.U32 R2, RZ, RZ, R148 ;  /* 0x000000ffff027224 */ /* 0x000fce00078e0094 */
.L_x_3239:
[----:B------:R-:W-:Y:S05]  /*12ae0*/  BSYNC B1 ;  /* 0x0000000000017941 */ /* 0x000fea0003800000 */
.L_x_3237:
        /* <DEDUP_REMOVED lines=16> */
.L_x_3243:
[----:B------:R-:W-:Y:S05]  /*12bf0*/  BSYNC B2 ;  /* 0x0000000000027941 */ /* 0x000fea0003800000 */
.L_x_3242:
        /* <DEDUP_REMOVED lines=43> */
.L_x_3241:
[----:B------:R-:W-:Y:S05]  /*12eb0*/  BSYNC B1 ;  /* 0x0000000000017941 */ /* 0x000fea0003800000 */
.L_x_3240:
        /* <DEDUP_REMOVED lines=13> */
.L_x_3236:
[----:B------:R-:W-:Y:S05]  /*12f90*/  BSYNC B0 ;  /* 0x0000000000007941 */ /* 0x000fea0003800000 */
.L_x_3234:
        /* <DEDUP_REMOVED lines=8> */
.L_x_3245:
        /* <DEDUP_REMOVED lines=12> */
.L_x_3248:
[----:B------:R-:W-:-:S07]  /*130e0*/  MOV R0, R148 ;  /* 0x0000009400007202 */ /* 0x000fce0000000f00 */
.L_x_3249:
[----:B------:R-:W-:Y:S05]  /*130f0*/  BSYNC B1 ;  /* 0x0000000000017941 */ /* 0x000fea0003800000 */
.L_x_3247:
        /* <DEDUP_REMOVED lines=16> */
.L_x_3253:
[----:B------:R-:W-:Y:S05]  /*13200*/  BSYNC B2 ;  /* 0x0000000000027941 */ /* 0x000fea0003800000 */
.L_x_3252:
        /* <DEDUP_REMOVED lines=43> */
.L_x_3251:
[----:B------:R-:W-:Y:S05]  /*134c0*/  BSYNC B1 ;  /* 0x0000000000017941 */ /* 0x000fea0003800000 */
.L_x_3250:
        /* <DEDUP_REMOVED lines=11> */
.L_x_3246:
[----:B------:R-:W-:Y:S05]  /*13580*/  BSYNC B0 ;  /* 0x0000000000007941 */ /* 0x000fea0003800000 */
.L_x_3244:
        /* <DEDUP_REMOVED lines=9> */
.L_x_3255:
        /* <DEDUP_REMOVED lines=12> */
.L_x_3258:
[----:B------:R-:W-:-:S07]  /*136e0*/  IMAD.MOV.U32 R104, RZ, RZ, R148 ;  /* 0x000000ffff687224 */ /* 0x000fce00078e0094 */
.L_x_3259:
[----:B------:R-:W-:Y:S05]  /*136f0*/  BSYNC B1 ;  /* 0x0000000000017941 */ /* 0x000fea0003800000 */
.L_x_3257:
        /* <DEDUP_REMOVED lines=16> */
.L_x_3263:
[----:B------:R-:W-:Y:S05]  /*13800*/  BSYNC B2 ;  /* 0x0000000000027941 */ /* 0x000fea0003800000 */
.L_x_3262:
        /* <DEDUP_REMOVED lines=43> */
.L_x_3261:
[----:B------:R-:W-:Y:S05]  /*13ac0*/  BSYNC B1 ;  /* 0x0000000000017941 */ /* 0x000fea0003800000 */
.L_x_3260:
        /* <DEDUP_REMOVED lines=13> */
.L_x_3256:
[----:B------:R-:W-:Y:S05]  /*13ba0*/  BSYNC B0 ;  /* 0x0000000000007941 */ /* 0x000fea0003800000 */
.L_x_3254:
        /* <DEDUP_REMOVED lines=34> */
.L_x_3265:
[----:B------:R-:W-:Y:S05]  /*13dd0*/  BSYNC B0 ;  /* 0x0000000000007941 */ /* 0x000fea0003800000 */
.L_x_3264:
        /* <DEDUP_REMOVED lines=10> */
.L_x_3267:
        /* <DEDUP_REMOVED lines=12> */
.L_x_3270:
[----:B------:R-:W-:-:S07]  /*13f40*/  IMAD.MOV.U32 R7, RZ, RZ, R148 ;  /* 0x000000ffff077224 */ /* 0x000fce00078e0094 */
.L_x_3271:
[----:B------:R-:W-:Y:S05]  /*13f50*/  BSYNC B1 ;  /* 0x0000000000017941 */ /* 0x000fea0003800000 */
.L_x_3269:
        /* <DEDUP_REMOVED lines=16> */
.L_x_3275:
[----:B------:R-:W-:Y:S05]  /*14060*/  BSYNC B2 ;  /* 0x0000000000027941 */ /* 0x000fea0003800000 */
.L_x_3274:
        /* <DEDUP_REMOVED lines=43> */
.L_x_3273:
[----:B------:R-:W-:Y:S05]  /*14320*/  BSYNC B1 ;  /* 0x0000000000017941 */ /* 0x000fea0003800000 */
.L_x_3272:
        /* <DEDUP_REMOVED lines=11> */
.L_x_3268:
[----:B------:R-:W-:Y:S05]  /*143e0*/  BSYNC B0 ;  /* 0x0000000000007941 */ /* 0x000fea0003800000 */
.L_x_3266:
        /* <DEDUP_REMOVED lines=9> */
.L_x_3277:
        /* <DEDUP_REMOVED lines=12> */
.L_x_3280:
[----:B------:R-:W-:-:S07]  /*14540*/  MOV R6, R148 ;  /* 0x0000009400067202 */ /* 0x000fce0000000f00 */
.L_x_3281:
[----:B------:R-:W-:Y:S05]  /*14550*/  BSYNC B1 ;  /* 0x0000000000017941 */ /* 0x000fea0003800000 */
.L_x_3279:
        /* <DEDUP_REMOVED lines=16> */
.L_x_3285:
[----:B------:R-:W-:Y:S05]  /*14660*/  BSYNC B2 ;  /* 0x0000000000027941 */ /* 0x000fea0003800000 */
.L_x_3284:
        /* <DEDUP_REMOVED lines=43> */
.L_x_3283:
[----:B------:R-:W-:Y:S05]  /*14920*/  BSYNC B1 ;  /* 0x0000000000017941 */ /* 0x000fea0003800000 */
.L_x_3282:
        /* <DEDUP_REMOVED lines=13> */
.L_x_3278:
[----:B------:R-:W-:Y:S05]  /*14a00*/  BSYNC B0 ;  /* 0x0000000000007941 */ /* 0x000fea0003800000 */
.L_x_3276:
        /* <DEDUP_REMOVED lines=8> */
.L_x_3287:
        /* <DEDUP_REMOVED lines=12> */
.L_x_3290:
[----:B------:R-:W-:-:S07]  /*14b50*/  IMAD.MOV.U32 R5, RZ, RZ, R148 ;  /* 0x000000ffff057224 */ /* 0x000fce00078e0094 */
.L_x_3291:
[----:B------:R-:W-:Y:S05]  /*14b60*/  BSYNC B1 ;  /* 0x0000000000017941 */ /* 0x000fea0003800000 */
.L_x_3289:
        /* <DEDUP_REMOVED lines=16> */
.L_x_3295:
[----:B------:R-:W-:Y:S05]  /*14c70*/  BSYNC B2 ;  /* 0x0000000000027941 */ /* 0x000fea0003800000 */
.L_x_3294:
        /* <DEDUP_REMOVED lines=43> */
.L_x_3293:
[----:B------:R-:W-:Y:S05]  /*14f30*/  BSYNC B1 ;  /* 0x0000000000017941 */ /* 0x000fea0003800000 */
.L_x_3292:
        /* <DEDUP_REMOVED lines=11> */
.L_x_3288:
[----:B------:R-:W-:Y:S05]  /*14ff0*/  BSYNC B0 ;  /* 0x0000000000007941 */ /* 0x000fea0003800000 */
.L_x_3286:
        /* <DEDUP_REMOVED lines=9> */
.L_x_3297:
        /* <DEDUP_REMOVED lines=12> */
.L_x_3300:
[----:B------:R-:W-:-:S07]  /*15150*/  MOV R4, R148 ;  /* 0x0000009400047202 */ /* 0x000fce0000000f00 */
.L_x_3301:
[----:B------:R-:W-:Y:S05]  /*15160*/  BSYNC B1 ;  /* 0x0000000000017941 */ /* 0x000fea0003800000 */
.L_x_3299:
        /* <DEDUP_REMOVED lines=16> */
.L_x_3305:
[----:B------:R-:W-:Y:S05]  /*15270*/  BSYNC B2 ;  /* 0x0000000000027941 */ /* 0x000fea0003800000 */
.L_x_3304:
        /* <DEDUP_REMOVED lines=43> */
.L_x_3303:
[----:B------:R-:W-:Y:S05]  /*15530*/  BSYNC B1 ;  /* 0x0000000000017941 */ /* 0x000fea0003800000 */
.L_x_3302:
        /* <DEDUP_REMOVED lines=13> */
.L_x_3298:
[----:B------:R-:W-:Y:S05]  /*15610*/  BSYNC B0 ;  /* 0x0000000000007941 */ /* 0x000fea0003800000 */
.L_x_3296:
        /* <DEDUP_REMOVED lines=8> */
.L_x_3307:
        /* <DEDUP_REMOVED lines=12> */
.L_x_3310:
[----:B------:R-:W-:-:S07]  /*15760*/  IMAD.MOV.U32 R3, RZ, RZ, R148 ;  /* 0x000000ffff037224 */ /* 0x000fce00078e0094 */
.L_x_3311:
[----:B------:R-:W-:Y:S05]  /*15770*/  BSYNC B1 ;  /* 0x0000000000017941 */ /* 0x000fea0003800000 */
.L_x_3309:
        /* <DEDUP_REMOVED lines=16> */
.L_x_3315:
[----:B------:R-:W-:Y:S05]  /*15880*/  BSYNC B2 ;  /* 0x0000000000027941 */ /* 0x000fea0003800000 */
.L_x_3314:
        /* <DEDUP_REMOVED lines=43> */
.L_x_3313:
[----:B------:R-:W-:Y:S05]  /*15b40*/  BSYNC B1 ;  /* 0x0000000000017941 */ /* 0x000fea0003800000 */
.L_x_3312:
        /* <DEDUP_REMOVED lines=11> */
.L_x_3308:
[----:B------:R-:W-:Y:S05]  /*15c00*/  BSYNC B0 ;  /* 0x0000000000007941 */ /* 0x000fea0003800000 */
.L_x_3306:
        /* <DEDUP_REMOVED lines=9> */
.L_x_3317:
        /* <DEDUP_REMOVED lines=12> */
.L_x_3320:
[----:B------:R-:W-:-:S07]  /*15d60*/  MOV R2, R148 ;  /* 0x0000009400027202 */ /* 0x000fce0000000f00 */
.L_x_3321:
[----:B------:R-:W-:Y:S05]  /*15d70*/  BSYNC B1 ;  /* 0x0000000000017941 */ /* 0x000fea0003800000 */
.L_x_3319:
        /* <DEDUP_REMOVED lines=16> */
.L_x_3325:
[----:B------:R-:W-:Y:S05]  /*15e80*/  BSYNC B2 ;  /* 0x0000000000027941 */ /* 0x000fea0003800000 */
.L_x_3324:
        /* <DEDUP_REMOVED lines=43> */
.L_x_3323:
[----:B------:R-:W-:Y:S05]  /*16140*/  BSYNC B1 ;  /* 0x0000000000017941 */ /* 0x000fea0003800000 */
.L_x_3322:
        /* <DEDUP_REMOVED lines=13> */
.L_x_3318:
[----:B------:R-:W-:Y:S05]  /*16220*/  BSYNC B0 ;  /* 0x0000000000007941 */ /* 0x000fea0003800000 */
.L_x_3316:
[----:B------:R-:W-:Y:S04]  /*16230*/  BSSY B0, `(.L_x_3326) ;  /* 0x000005e000007945 */ /* 0x000fe80003800000 */
[----:B------:R-:W-:Y:S05]  /*16240*/  @P3 BRA `(.L_x_3327) ;  /* 0x0000000000183947 */ /* 0x000fea0003800000 */
[----:B-1----:R-:W-:Y:S01]  /*16250*/  IMAD.MOV.U32 R235, RZ, RZ, RZ ;  /* 0x000000ffffeb7224 */ /* 0x002fe200078e00ff */
[----:B------:R-:W-:Y:S01]  /*16260*/  MOV R88, R89 ;  /* 0x0000005900587202 */ /* 0x000fe20000000f00 */
[----:B------:R-:W-:Y:S06]  /*16270*/  @!P0 BRA `(.L_x_3328) ;  /* 0x0000000400648947 */ /* 0x000fec0003800000 */
[----:B------:R-:W-:Y:S01]  /*16280*/  IMAD.MOV.U32 R88, RZ, RZ, R89 ;  /* 0x000000ffff587224 */ /* 0x000fe200078e0059 */
[----:B-----5:R-:W-:Y:S01]  /*16290*/  SHF.L.U32 R235, R83, 0x10, RZ ;  /* 0x0000001053eb7819 */ /* 0x020fe200000006ff */
[----:B------:R-:W-:Y:S06]  /*162a0*/  BRA `(.L_x_3328) ;  /* 0x0000000400587947 */ /* 0x000fec0003800000 */
.L_x_3327:
        /* <DEDUP_REMOVED lines=12> */
.L_x_3330:
[----:B------:R-:W-:-:S07]  /*16370*/  IMAD.MOV.U32 R0, RZ, RZ, R148 ;  /* 0x000000ffff007224 */ /* 0x000fce00078e0094 */
.L_x_3331:
[----:B------:R-:W-:Y:S05]  /*16380*/  BSYNC B1 ;  /* 0x0000000000017941 */ /* 0x000fea0003800000 */
.L_x_3329:
        /* <DEDUP_REMOVED lines=16> */
.L_x_3335:
[----:B------:R-:W-:Y:S05]  /*16490*/  BSYNC B2 ;  /* 0x0000000000027941 */ /* 0x000fea0003800000 */
.L_x_3334:
        /* <DEDUP_REMOVED lines=43> */
.L_x_3333:
[----:B------:R-:W-:Y:S05]  /*16750*/  BSYNC B1 ;  /* 0x0000000000017941 */ /* 0x000fea0003800000 */
.L_x_3332:
        /* <DEDUP_REMOVED lines=9> */
[----:B-1----:R-:W-:-:S05]  /*167f0*/  FSEL R235, R90, RZ, !P4 ;  /* 0x000000ff5aeb7208 */ /* 0x002fca0006000000 */
[----:B------:R-:W-:-:S07]  /*16800*/  @P0 FADD.FTZ R235, R102, R235 ;  /* 0x000000eb66eb0221 */ /* 0x000fce0000010000 */
.L_x_3328:
[----:B------:R-:W-:Y:S05]  /*16810*/  BSYNC B0 ;  /* 0x0000000000007941 */ /* 0x000fea0003800000 */
.L_x_3326:
        /* <DEDUP_REMOVED lines=9> */
.L_x_3337:
        /* <DEDUP_REMOVED lines=12> */
.L_x_3340:
[----:B------:R-:W-:-:S07]  /*16970*/  MOV R102, R148 ;  /* 0x0000009400667202 */ /* 0x000fce0000000f00 */
.L_x_3341:
[----:B------:R-:W-:Y:S05]  /*16980*/  BSYNC B1 ;  /* 0x0000000000017941 */ /* 0x000fea0003800000 */
.L_x_3339:
        /* <DEDUP_REMOVED lines=16> */
.L_x_3345:
[----:B------:R-:W-:Y:S05]  /*16a90*/  BSYNC B2 ;  /* 0x0000000000027941 */ /* 0x000fea0003800000 */
.L_x_3344:
        /* <DEDUP_REMOVED lines=43> */
.L_x_3343:
[----:B------:R-:W-:Y:S05]  /*16d50*/  BSYNC B1 ;  /* 0x0000000000017941 */ /* 0x000fea0003800000 */
.L_x_3342:
[----:B------:R-:W-:Y:S01]  /*16d60*/  HFMA2.MMA R91, -RZ, RZ, 0.1171875, 0 ;  /* 0x2f800000ff5b7435 */ /* 0x000fe200000001ff */
[----:B-----5:R-:W-:Y:S02]  /*16d70*/  PRMT R89, R87, 0x7632, R89 ;  /* 0x0000763257597816 */ /* 0x020fe40000000059 */
[----:B------:R-:W-:Y:S02]  /*16d80*/  I2FP.F32.U32 R88, R102 ;  /* 0x0000006600587245 */ /* 0x000fe40000201000 */
[----:B------:R-:W-:Y:S01]  /*16d90*/  @P0 PRMT R90, R83, 0x7632, R90 ;  /* 0x00007632535a0816 */ /* 0x000fe2000000005a */
[----:B------:R-:W-:-:S04]  /*16da0*/  IMAD.U32 R89, R89, 0x10000, RZ ;  /* 0x0001000059597824 */ /* 0x000fc800078e00ff */
[----:B------:R-:W-:Y:S01]  /*16db0*/  FFMA.FTZ R88, R88, R91, 1.1641532182693481445e-10 ;  /* 0x2f00000058587423 */ /* 0x000fe2000001005b */
[----:B------:R-:W-:Y:S01]  /*16dc0*/  FMUL.FTZ R89, R89, UR11 ;  /* 0x0000000b59597c20 */ /* 0x000fe20008410000 */
[----:B------:R-:W-:-:S03]  /*16dd0*/  @P0 SHF.L.U32 R91, R90, 0x10, RZ ;  /* 0x000000105a5b0819 */ /* 0x000fc600000006ff */
[----:B------:R-:W-:Y:S01]  /*16de0*/  FMUL.FTZ R89, R89, UR10 ;  /* 0x0000000a59597c20 */ /* 0x000fe20008410000 */
[----:B------:R-:W-:-:S04]  /*16df0*/  FSETP.GTU.FTZ.AND P3, PT, R88, UR8, PT ;  /* 0x0000000858007c0b */ /* 0x000fc8000bf7c000 */
[----:B------:R-:W-:Y:S02]  /*16e00*/  FSEL R102, R89, RZ, !P3 ;  /* 0x000000ff59667208 */ /* 0x000fe40005800000 */
[----:B------:R-:W-:-:S03]  /*16e10*/  SEL R150, RZ, 0x1, P3 ;  /* 0x00000001ff967807 */ /* 0x000fc60001800000 */
[----:B------:R-:W-:-:S07]  /*16e20*/  @P0 FADD.FTZ R102, R102, R91 ;  /* 0x0000005b66660221 */ /* 0x000fce0000010000 */
.L_x_3338:
[----:B------:R-:W-:Y:S05]  /*16e30*/  BSYNC B0 ;  /* 0x0000000000007941 */ /* 0x000fea0003800000 */
.L_x_3336:
[----:B------:R-:W-:Y:S01]  /*16e40*/  FADD.FTZ R88, RZ, R151 ;  /* 0x00000097ff587221 */ /* 0x000fe20000010000 */
[----:B------:R-:W-:Y:S01]  /*16e50*/  IMAD.WIDE.U32 R96, R251, 0x10, R96 ;  /* 0x00000010fb607825 */ /* 0x000fe200078e0060 */
[----:B------:R-:W-:Y:S01]  /*16e60*/  F2FP.BF16.F32.PACK_AB R91, R102, R235 ;  /* 0x000000eb665b723e */ /* 0x000fe200000010ff */
[----:B------:R-:W-:Y:S02]  /*16e70*/  BSSY B0, `(.L_x_3346) ;  /* 0x0000054000007945 */ /* 0x000fe40003800000 */
[----:B------:R-:W-:Y:S01]  /*16e80*/  FADD.FTZ R88, R88, R107 ;  /* 0x0000006b58587221 */ /* 0x000fe20000010000 */
[----:B------:R-:W-:Y:S02]  /*16e90*/  F2FP.BF16.F32.PACK_AB R90, R247, R245 ;  /* 0x000000f5f75a723e */ /* 0x000fe400000010ff */
[----:B------:R-:W-:Y:S01]  /*16ea0*/  F2FP.BF16.F32.PACK_AB R89, R243, R241 ;  /* 0x000000f1f359723e */ /* 0x000fe200000010ff */
[----:B------:R-:W-:Y:S01]  /*16eb0*/  FADD.FTZ R88, R88, R105 ;  /* 0x0000006958587221 */ /* 0x000fe20000010000 */
[----:B------:R-:W-:-:S02]  /*16ec0*/  LOP3.LUT P0, RZ, R100, 0xff, RZ, 0xc0, !PT ;  /* 0x000000ff64ff7812 */ /* 0x000fc4000780c0ff */
[----:B------:R-:W-:Y:S01]  /*16ed0*/  SHF.R.U32.HI R100, RZ, 0x5, R146 ;  /* 0x00000005ff647819 */ /* 0x000fe20000011692 */
        /* <DEDUP_REMOVED lines=53> */
[----:B------:R-:W-:Y:S01]  /*17230*/  FADD.FTZ R106, R104, R247 ;  /* 0x000000f7686a7221 */ /* 0x000fe20000010000 */
[----:B------:R-:W-:-:S03]  /*17240*/  LOP3.LUT R104, R100, 0x7fffffc, RZ, 0xc0, !PT ;  /* 0x07fffffc64687812 */ /* 0x000fc600078ec0ff */
[----:B------:R-:W-:Y:S01]  /*17250*/  FADD.FTZ R251, R106, R235 ;  /* 0x000000eb6afb7221 */ /* 0x000fe20000010000 */
[----:B------:R-:W-:Y:S06]  /*17260*/  @!P1 BRA `(.L_x_3347) ;  /* 0x0000000000509947 */ /* 0x000fec0003800000 */
[----:B0-----:R-:W-:Y:S01]  /*17270*/  IMAD.U32 R91, R0, 0x10000, RZ ;  /* 0x00010000005b7824 */ /* 0x001fe200078e00ff */
[----:B------:R-:W0:Y:S01]  /*17280*/  LDC.64 R88, c[0x0][0x240] ;  /* 0x00009000ff587b82 */ /* 0x000e220000000a00 */
[----:B------:R-:W-:Y:S02]  /*17290*/  LOP3.LUT R90, R150, 0xffff, RZ, 0xc0, !PT ;  /* 0x0000ffff965a7812 */ /* 0x000fe400078ec0ff */
[----:B------:R-:W-:Y:S02]  /*172a0*/  PRMT R97, R2, 0x7104, RZ ;  /* 0x0000710402617816 */ /* 0x000fe400000000ff */
[----:B------:R-:W-:Y:S02]  /*172b0*/  LOP3.LUT R91, R91, 0xff0000, RZ, 0xc0, !PT ;  /* 0x00ff00005b5b7812 */ /* 0x000fe400078ec0ff */
[----:B------:R-:W-:Y:S02]  /*172c0*/  LOP3.LUT R96, R5, 0xff, RZ, 0xc0, !PT ;  /* 0x000000ff05607812 */ /* 0x000fe400078ec0ff */
[----:B------:R-:W-:-:S02]  /*172d0*/  PRMT R90, R91, 0x4210, R90 ;  /* 0x000042105b5a7816 */ /* 0x000fc4000000005a */
[----:B------:R-:W-:Y:S02]  /*172e0*/  LOP3.LUT R91, R4, 0xff, RZ, 0xc0, !PT ;  /* 0x000000ff045b7812 */ /* 0x000fe400078ec0ff */
[----:B------:R-:W-:Y:S02]  /*172f0*/  LOP3.LUT R152, R6, 0xff, RZ, 0xc0, !PT ;  /* 0x000000ff06987812 */ /* 0x000fe400078ec0ff */
[----:B------:R-:W-:Y:S01]  /*17300*/  LOP3.LUT R106, R90, 0xff00, R97, 0xf8, !PT ;  /* 0x0000ff005a6a7812 */ /* 0x000fe200078ef861 */
[----:B------:R-:W-:-:S03]  /*17310*/  IMAD.WIDE.U32 R90, R91, 0x1000000, RZ ;  /* 0x010000005b5a7825 */ /* 0x000fc600078e00ff */
[----:B------:R-:W-:Y:S01]  /*17320*/  LOP3.LUT R106, R106, 0xff, R3, 0xf8, !PT ;  /* 0x000000ff6a6a7812 */ /* 0x000fe200078ef803 */
[----:B------:R-:W-:-:S04]  /*17330*/  IMAD.WIDE.U32 R96, R96, 0x10000, RZ ;  /* 0x0001000060607825 */ /* 0x000fc800078e00ff */
[----:B------:R-:W-:Y:S01]  /*17340*/  IMAD.WIDE.U32 R152, R152, 0x100, RZ ;  /* 0x0000010098987825 */ /* 0x000fe200078e00ff */
[----:B------:R-:W-:-:S03]  /*17350*/  LOP3.LUT R91, R97, R106, R91, 0xfe, !PT ;  /* 0x0000006a615b7212 */ /* 0x000fc600078efe5b */
[----:B0-----:R-:W-:Y:S01]  /*17360*/  IMAD.WIDE.U32 R88, R249, 0x8, R88 ;  /* 0x00000008f9587825 */ /* 0x001fe200078e0058 */
[----:B------:R-:W-:Y:S02]  /*17370*/  LOP3.LUT R90, R152, R90, R96, 0xfe, !PT ;  /* 0x0000005a985a7212 */ /* 0x000fe400078efe60 */
[----:B------:R-:W-:Y:S02]  /*17380*/  LOP3.LUT R91, R91, R153, RZ, 0xfc, !PT ;  /* 0x000000995b5b7212 */ /* 0x000fe400078efcff */
[----:B------:R-:W-:-:S05]  /*17390*/  LOP3.LUT R90, R90, 0xff, R7, 0xf8, !PT ;  /* 0x000000ff5a5a7812 */ /* 0x000fca00078ef807 */
[----:B------:R1:W-:Y:S02]  /*173a0*/  STG.E.64 desc[UR4][R88.64], R90 ;  /* 0x0000005a58007986 */ /* 0x0003e4000c101b04 */
.L_x_3347:
[----:B------:R-:W-:Y:S05]  /*173b0*/  BSYNC B0 ;  /* 0x0000000000007941 */ /* 0x000fea0003800000 */
.L_x_3346:
[----:B------:R-:W-:Y:S01]  /*173c0*/  UMOV UR14, 0xffffffff ;  /* 0xffffffff000e7882 */ /* 0x000fe20000000000 */
[----:B------:R-:W-:Y:S01]  /*173d0*/  @!P0 IADD3 R104, R104, 0x4, RZ ;  /* 0x0000000468688810 */ /* 0x000fe20007ffe0ff */
[----:B------:R-:W-:Y:S01]  /*173e0*/  FADD.FTZ R251, R251, R102 ;  /* 0x00000066fbfb7221 */ /* 0x000fe20000010000 */
[----:B------:R-:W-:Y:S06]  /*173f0*/  BRA.DIV UR14, `(.L_x_3348) ;  /* 0x000000220e207947 */ /* 0x000fec000b800000 */
[----:B01----:R-:W0:Y:S02]  /*17400*/  SHFL.BFLY PT, R88, R251, 0x1, 0x1f ;  /* 0x0c201f00fb587f89 */ /* 0x003e2400000e0000 */
        /* <DEDUP_REMOVED lines=131> */
.L_x_3362:
[----:B------:R-:W2:Y:S01]  /*17c40*/  @!P3 S2R R90, SR_CgaCtaId ;  /* 0x00000000005ab919 */ /* 0x000ea20000008800 */
[----:B------:R-:W-:Y:S01]  /*17c50*/  @!P3 MOV R89, 0x400 ;  /* 0x000004000059b802 */ /* 0x000fe20000000f00 */
[----:B------:R-:W-:Y:S05]  /*17c60*/  WARPSYNC.ALL ;  /* 0x0000000000007948 */ /* 0x000fea0003800000 */
[----:B------:R-:W-:Y:S02]  /*17c70*/  LOP3.LUT R91, R100, 0x3, RZ, 0xc0, !PT ;  /* 0x00000003645b7812 */ /* 0x000fe400078ec0ff */
[----:B--2---:R-:W-:-:S03]  /*17c80*/  @!P3 LEA R153, R90, R89, 0x18 ;  /* 0x000000595a99b211 */ /* 0x004fc600078ec0ff */
[----:B------:R-:W-:Y:S02]  /*17c90*/  @!P3 IMAD.IADD R90, R104, 0x1, R91 ;  /* 0x00000001685ab824 */ /* 0x000fe400078e025b */
[----:B-1----:R-:W-:Y:S01]  /*17ca0*/  FADD.FTZ R89, R97, R106 ;  /* 0x0000006a61597221 */ /* 0x002fe20000010000 */
[----:B0-----:R-:W-:Y:S02]  /*17cb0*/  LOP3.LUT R97, R146, 0x1f, RZ, 0xc0, !PT ;  /* 0x0000001f92617812 */ /* 0x001fe400078ec0ff */
[----:B------:R-:W-:Y:S02]  /*17cc0*/  @!P3 LEA R90, R90, R153, 0x3 ;  /* 0x000000995a5ab211 */ /* 0x000fe400078e18ff */
[----:B------:R-:W-:-:S03]  /*17cd0*/  ISETP.GT.U32.AND P1, PT, R97, 0x3, PT ;  /* 0x000000036100780c */ /* 0x000fc60003f24070 */
[----:B------:R0:W-:Y:S10]  /*17ce0*/  @!P3 STS.64 [R90], R88 ;  /* 0x000000585a00b388 */ /* 0x0001f40000000a00 */
[----:B0-----:R-:W0:Y:S01]  /*17cf0*/  @!P1 S2R R89, SR_CgaCtaId ;  /* 0x0000000000599919 */ /* 0x001e220000008800 */
[----:B------:R-:W-:Y:S01]  /*17d00*/  @!P1 MOV R88, 0x400 ;  /* 0x0000040000589802 */ /* 0x000fe20000000f00 */
[----:B------:R-:W-:Y:S01]  /*17d10*/  @!P1 IMAD.IADD R97, R104, 0x1, R97 ;  /* 0x0000000168619824 */ /* 0x000fe200078e0261 */
[----:B------:R-:W-:Y:S01]  /*17d20*/  BSSY B0, `(.L_x_3349) ;  /* 0x0000170000007945 */ /* 0x000fe20003800000 */
[----:B------:R-:W-:Y:S01]  /*17d30*/  BAR.SYNC.DEFER_BLOCKING 0x0 ;  /* 0x0000000000007b1d */ /* 0x000fe20000010000 */
[----:B0-----:R-:W-:-:S02]  /*17d40*/  @!P1 LEA R90, R89, R88, 0x18 ;  /* 0x00000058595a9211 */ /* 0x001fc400078ec0ff */
[----:B------:R-:W-:Y:S02]  /*17d50*/  CS2R R88, SRZ ;  /* 0x0000000000587805 */ /* 0x000fe4000001ff00 */
[----:B------:R-:W-:Y:S01]  /*17d60*/  @!P1 LEA R97, R97, R90, 0x3 ;  /* 0x0000005a61619211 */ /* 0x000fe200078e18ff */
[----:B------:R-:W-:Y:S01]  /*17d70*/  IMAD.MOV.U32 R90, RZ, RZ, RZ ;  /* 0x000000ffff5a7224 */ /* 0x000fe200078e00ff */
[----:B------:R-:W-:-:S03]  /*17d80*/  @!P1 MOV R90, 0x700 ;  /* 0x00000700005a9802 */ /* 0x000fc60000000f00 */
[----:B------:R0:W-:Y:S01]  /*17d90*/  @!P1 LDS.64 R88, [R97] ;  /* 0x0000000061589984 */ /* 0x0001e20000000a00 */
[----:B------:R-:W-:-:S03]  /*17da0*/  LOP3.LUT P1, RZ, R91, 0x1f, R146, 0xf8, !PT ;  /* 0x0000001f5bff7812 */ /* 0x000fc6000782f892 */
[----:B------:R-:W1:Y:S01]  /*17db0*/  SHFL.DOWN PT, R153, R90, 0x2, 0x1f ;  /* 0x08401f005a997f89 */ /* 0x000e6200000e0000 */
[----:B0-----:R-:W-:Y:S01]  /*17dc0*/  I2FP.F32.S32 R97, R90 ;  /* 0x0000005a00617245 */ /* 0x001fe20000201400 */
[----:B-1----:R-:W-:Y:S01]  /*17dd0*/  IMAD.IADD R100, R153, 0x1, R90 ;  /* 0x0000000199647824 */ /* 0x002fe200078e025a */
[----:B------:R-:W-:-:S04]  /*17de0*/  I2FP.F32.S32 R152, R153 ;  /* 0x0000009900987245 */ /* 0x000fc80000201400 */
[----:B------:R-:W-:Y:S01]  /*17df0*/  I2FP.F32.S32 R104, R100 ;  /* 0x0000006400687245 */ /* 0x000fe20000201400 */
[----:B------:R-:W0:Y:S03]  /*17e00*/  SHFL.DOWN PT, R251, R100, 0x1, 0x1f ;  /* 0x08201f0064fb7f89 */ /* 0x000e2600000e0000 */
[----:B------:R-:W1:Y:S01]  /*17e10*/  MUFU.RCP R106, R104 ;  /* 0x00000068006a7308 */ /* 0x000e620000001000 */
[----:B------:R-:W2:Y:S04]  /*17e20*/  SHFL.DOWN PT, R249, R88, 0x2, 0x1f ;  /* 0x08401f0058f97f89 */ /* 0x000ea800000e0000 */
[----:B------:R-:W3:Y:S01]  /*17e30*/  SHFL.DOWN PT, R96, R89, 0x2, 0x1f ;  /* 0x08401f0059607f89 */ /* 0x000ee200000e0000 */
[----:B0-----:R-:W-:-:S02]  /*17e40*/  IADD3 R100, R100, R251, RZ ;  /* 0x000000fb64647210 */ /* 0x001fc40007ffe0ff */
[----:B------:R-:W-:Y:S02]  /*17e50*/  I2FP.F32.S32 R251, R251 ;  /* 0x000000fb00fb7245 */ /* 0x000fe40000201400 */
[----:B------:R-:W-:Y:S01]  /*17e60*/  I2FP.F32.S32 R100, R100 ;  /* 0x0000006400647245 */ /* 0x000fe20000201400 */
[C---:B--2---:R-:W-:Y:S01]  /*17e70*/  FMUL.FTZ R158, R249.reuse, R152 ;  /* 0x00000098f99e7220 */ /* 0x044fe20000410000 */
[----:B------:R-:W-:-:S03]  /*17e80*/  FADD.FTZ R249, -R249, R88 ;  /* 0x00000058f9f97221 */ /* 0x000fc60000010100 */
[----:B------:R-:W-:Y:S01]  /*17e90*/  FFMA.FTZ R153, R97, R88, R158 ;  /* 0x0000005861997223 */ /* 0x000fe2000001009e */
[----:B------:R-:W-:Y:S01]  /*17ea0*/  FMUL.FTZ R249, R249, R249 ;  /* 0x000000f9f9f97220 */ /* 0x000fe20000410000 */
[----:B---3--:R-:W-:Y:S01]  /*17eb0*/  FADD.FTZ R89, R96, R89 ;  /* 0x0000005960597221 */ /* 0x008fe20000010000 */
[----:B------:R-:W0:Y:S01]  /*17ec0*/  MUFU.RCP R100, R100 ;  /* 0x0000006400647308 */ /* 0x000e220000001000 */
        /* <DEDUP_REMOVED lines=14> */
[----:B------:R-:W0:Y:S02]  /*17fb0*/  @!P1 LDC.64 R88, c[0x0][0x250] ;  /* 0x00009400ff589b82 */ /* 0x000e240000000a00 */
[----:B------:R-:W1:Y:S01]  /*17fc0*/  SHFL.IDX PT, R249, R249, RZ, 0x1f ;  /* 0x00001ffff9f97589 */ /* 0x000e6200000e0000 */
        /* <DEDUP_REMOVED lines=11> */
[----:B---3--:R-:W-:-:S05]  /*18080*/  @!P1 LEA R90, P4, R145, R90, 0x2 ;  /* 0x0000005a915a9211 */ /* 0x008fca00078810ff */
[----:B------:R-:W1:Y:S01]  /*18090*/  MUFU.RSQ R97, R97 ;  /* 0x0000006100617308 */ /* 0x000e620000001400 */
[----:B------:R-:W-:-:S05]  /*180a0*/  @!P1 LEA.HI.X R91, R145, R91, R92, 0x2, P4 ;  /* 0x0000005b915b9211 */ /* 0x000fca00020f145c */
[----:B-1----:R0:W-:Y:S01]  /*180b0*/  @!P1 STG.E desc[UR4][R90.64], R97 ;  /* 0x000000615a009986 */ /* 0x0021e2000c101904 */
[----:B------:R-:W-:-:S13]  /*180c0*/  ISETP.GE.AND P1, PT, R94, 0x1, PT ;  /* 0x000000015e00780c */ /* 0x000fda0003f26270 */
[----:B0-----:R-:W-:Y:S05]  /*180d0*/  @!P1 BRA `(.L_x_3350) ;  /* 0x0000001000d09947 */ /* 0x001fea0003800000 */
[----:B------:R-:W-:Y:S01]  /*180e0*/  FSEL R36, R249, RZ, !P2 ;  /* 0x000000fff9247208 */ /* 0x000fe20005000000 */
[----:B------:R-:W-:Y:S01]  /*180f0*/  VIADD R89, R94, 0xffffffff ;  /* 0xffffffff5e597836 */ /* 0x000fe20000000000 */
[----:B------:R-:W-:-:S03]  /*18100*/  PRMT R91, R79, 0x7632, R91 ;  /* 0x000076324f5b7816 */ /* 0x000fc6000000005b */
[C---:B------:R-:W-:Y:S01]  /*18110*/  FADD.FTZ R92, -R36.reuse, R101 ;  /* 0x00000065245c7221 */ /* 0x040fe20000010100 */
[C---:B------:R-:W-:Y:S01]  /*18120*/  FADD.FTZ R94, -R36.reuse, R95 ;  /* 0x0000005f245e7221 */ /* 0x040fe20000010100 */
[C---:B------:R-:W-:Y:S01]  /*18130*/  FADD.FTZ R96, -R36.reuse, R93 ;  /* 0x0000005d24607221 */ /* 0x040fe20000010100 */
[C---:B------:R-:W-:Y:S01]  /*18140*/  FADD.FTZ R164, -R36.reuse, R107 ;  /* 0x0000006b24a47221 */ /* 0x040fe20000010100 */
[C---:B------:R-:W-:Y:S01]  /*18150*/  FADD.FTZ R152, -R36.reuse, R155 ;  /* 0x0000009b24987221 */ /* 0x040fe20000010100 */
[C---:B------:R-:W-:Y:S01]  /*18160*/  FADD.FTZ R198, -R36.reuse, R191 ;  /* 0x000000bf24c67221 */ /* 0x040fe20000010100 */
[----:B------:R-:W-:Y:S01]  /*18170*/  SHF.L.U32 R155, R79, 0x10, RZ ;  /* 0x000000104f9b7819 */ /* 0x000fe200000006ff */
[----:B------:R-:W-:Y:S01]  /*18180*/  FMUL.FTZ R107, R97, R92 ;  /* 0x0000005c616b7220 */ /* 0x000fe20000410000 */
[C---:B------:R-:W-:Y:S01]  /*18190*/  FADD.FTZ R182, -R36.reuse, R165 ;  /* 0x000000a524b67221 */ /* 0x040fe20000010100 */
[----:B------:R-:W-:Y:S01]  /*181a0*/  SHF.L.U32 R191, R91, 0x10, RZ ;  /* 0x000000105bbf7819 */ /* 0x000fe200000006ff */
[C---:B------:R-:W-:Y:S01]  /*181b0*/  FMUL.FTZ R92, R97.reuse, R94 ;  /* 0x0000005e615c7220 */ /* 0x040fe20000410000 */
[----:B------:R-:W-:Y:S01]  /*181c0*/  FMUL.FTZ R165, R97, R96 ;  /* 0x0000006061a57220 */ /* 0x000fe20000410000 */
[C---:B------:R-:W-:Y:S01]  /*181d0*/  FADD.FTZ R250, -R36.reuse, R102 ;  /* 0x0000006624fa7221 */ /* 0x040fe20000010100 */
[----:B------:R-:W-:Y:S01]  /*181e0*/  FADD.FTZ R160, -R36, R105 ;  /* 0x0000006924a07221 */ /* 0x000fe20000010100 */
[----:B------:R-:W-:Y:S01]  /*181f0*/  FFMA.FTZ R91, R92, R155, R123 ;  /* 0x0000009b5c5b7223 */ /* 0x000fe2000001007b */
[----:B------:R-:W-:Y:S01]  /*18200*/  FFMA.FTZ R92, R165, R191, R32 ;  /* 0x000000bfa55c7223 */ /* 0x000fe20000010020 */
[----:B------:R-:W-:Y:S01]  /*18210*/  FADD.FTZ R194, -R36, R195 ;  /* 0x000000c324c27221 */ /* 0x000fe20000010100 */
[C---:B------:R-:W-:Y:S01]  /*18220*/  IMAD.U32 R102, R78.reuse, 0x10000, RZ ;  /* 0x000100004e667824 */ /* 0x040fe200078e00ff */
[----:B------:R-:W-:Y:S01]  /*18230*/  PRMT R165, R78, 0x7632, R165 ;  /* 0x000076324ea57816 */ /* 0x000fe200000000a5 */
[C---:B------:R-:W-:Y:S01]  /*18240*/  FADD.FTZ R90, -R36.reuse, R103 ;  /* 0x00000067245a7221 */ /* 0x040fe20000010100 */
[C---:B------:R-:W-:Y:S01]  /*18250*/  PRMT R155, R77.reuse, 0x7632, R155 ;  /* 0x000076324d9b7816 */ /* 0x040fe2000000009b */
[C---:B------:R-:W-:Y:S01]  /*18260*/  FADD.FTZ R196, -R36.reuse, R193 ;  /* 0x000000c124c47221 */ /* 0x040fe20000010100 */
[C---:B------:R-:W-:Y:S01]  /*18270*/  FADD.FTZ R88, -R36.reuse, R151 ;  /* 0x0000009724587221 */ /* 0x040fe20000010100 */
[C---:B------:R-:W-:Y:S01]  /*18280*/  FADD.FTZ R172, -R36.reuse, R99 ;  /* 0x0000006324ac7221 */ /* 0x040fe20000010100 */
[C---:B------:R-:W-:Y:S01]  /*18290*/  FADD.FTZ R190, -R36.reuse, R173 ;  /* 0x000000ad24be7221 */ /* 0x040fe20000010100 */
[----:B------:R-:W-:Y:S01]  /*182a0*/  SHF.L.U32 R193, R77, 0x10, RZ ;  /* 0x000000104dc17819 */ /* 0x000fe200000006ff */
[----:B------:R-:W-:Y:S01]  /*182b0*/  FADD.FTZ R104, -R36, R163 ;  /* 0x000000a324687221 */ /* 0x000fe20000010100 */
[C---:B------:R-:W-:Y:S01]  /*182c0*/  FMUL.FTZ R160, R97.reuse, R160 ;  /* 0x000000a061a07220 */ /* 0x040fe20000410000 */
[----:B------:R-:W-:Y:S01]  /*182d0*/  FMUL.FTZ R173, R97, R194 ;  /* 0x000000c261ad7220 */ /* 0x000fe20000410000 */
[----:B------:R-:W-:Y:S01]  /*182e0*/  FFMA.FTZ R102, R107, R102, R124 ;  /* 0x000000666b667223 */ /* 0x000fe2000001007c */
[----:B------:R-:W-:Y:S01]  /*182f0*/  FMUL.FTZ R163, R97, R90 ;  /* 0x0000005a61a37220 */ /* 0x000fe20000410000 */
[----:B------:R-:W-:Y:S01]  /*18300*/  PRMT R107, R76, 0x7632, R107 ;  /* 0x000076324c6b7816 */ /* 0x000fe2000000006b */
[----:B------:R-:W-:-:S02]  /*18310*/  IMAD.U32 R195, R165, 0x10000, RZ ;  /* 0x00010000a5c37824 */ /* 0x000fc400078e00ff */
[----:B------:R-:W-:Y:S01]  /*18320*/  FADD.FTZ R170, -R36, R157 ;  /* 0x0000009d24aa7221 */ /* 0x000fe20000010100 */
[----:B------:R-:W-:Y:S01]  /*18330*/  IMAD.U32 R194, R155, 0x10000, RZ ;  /* 0x000100009bc27824 */ /* 0x000fe200078e00ff */
[----:B------:R-:W-:Y:S01]  /*18340*/  SHF.L.U32 R165, R76, 0x10, RZ ;  /* 0x000000104ca57819 */ /* 0x000fe200000006ff */
[----:B------:R-:W-:Y:S02]  /*18350*/  IMAD R98, R89, R98, RZ ;  /* 0x0000006259627224 */ /* 0x000fe400078e02ff */
[C---:B------:R-:W-:Y:S01]  /*18360*/  FMUL.FTZ R157, R97.reuse, R88 ;  /* 0x00000058619d7220 */ /* 0x040fe20000410000 */
[----:B------:R-:W-:Y:S01]  /*18370*/  FMUL.FTZ R172, R97, R172 ;  /* 0x000000ac61ac7220 */ /* 0x000fe20000410000 */
[----:B------:R-:W-:Y:S01]  /*18380*/  FFMA.FTZ R155, R160, R193, R125 ;  /* 0x000000c1a09b7223 */ /* 0x000fe2000001007d */
[----:B------:R-:W-:Y:S01]  /*18390*/  FFMA.FTZ R160, R163, R194, R34 ;  /* 0x000000c2a3a07223 */ /* 0x000fe20000010022 */
[----:B------:R-:W-:Y:S01]  /*183a0*/  FMUL.FTZ R164, R97, R164 ;  /* 0x000000a461a47220 */ /* 0x000fe20000410000 */
[----:B------:R-:W-:Y:S01]  /*183b0*/  IMAD.U32 R191, R107, 0x10000, RZ ;  /* 0x000100006bbf7824 */ /* 0x000fe200078e00ff */
[----:B------:R-:W-:Y:S01]  /*183c0*/  PRMT R163, R75, 0x7632, R163 ;  /* 0x000076324ba37816 */ /* 0x000fe200000000a3 */
[----:B------:R-:W-:Y:S01]  /*183d0*/  FFMA.FTZ R107, R172, R195, R33 ;  /* 0x000000c3ac6b7223 */ /* 0x000fe20000010021 */
[----:B------:R-:W-:Y:S01]  /*183e0*/  FFMA.FTZ R157, R157, R165, R126 ;  /* 0x000000a59d9d7223 */ /* 0x000fe2000001007e */
[C---:B------:R-:W-:Y:S01]  /*183f0*/  FADD.FTZ R106, -R36.reuse, R161 ;  /* 0x000000a1246a7221 */ /* 0x040fe20000010100 */
[----:B------:R-:W-:Y:S01]  /*18400*/  SHF.R.S32.HI R165, RZ, 0x1f, R98 ;  /* 0x0000001fffa57819 */ /* 0x000fe20000011462 */
[----:B------:R-:W-:Y:S01]  /*18410*/  FADD.FTZ R192, -R36, R159 ;  /* 0x0000009f24c07221 */ /* 0x000fe20000010100 */
[----:B------:R-:W-:Y:S01]  /*18420*/  PRMT R172, R74, 0x7632, R172 ;  /* 0x000076324aac7816 */ /* 0x000fe200000000ac */
[----:B------:R-:W-:Y:S01]  /*18430*/  FADD.FTZ R162, -R36, R179 ;  /* 0x000000b324a27221 */ /* 0x000fe20000010100 */
[----:B------:R-:W-:Y:S01]  /*18440*/  SHF.L.U32 R193, R75, 0x10, RZ ;  /* 0x000000104bc17819 */ /* 0x000fe200000006ff */
[C---:B------:R-:W-:Y:S01]  /*18450*/  FMUL.FTZ R170, R97.reuse, R170 ;  /* 0x000000aa61aa7220 */ /* 0x040fe20000410000 */
[----:B------:R-:W-:Y:S01]  /*18460*/  FFMA.FTZ R164, R164, R191, R35 ;  /* 0x000000bfa4a47223 */ /* 0x000fe20000010023 */
[----:B------:R-:W-:Y:S01]  /*18470*/  FADD.FTZ R166, -R36, R177 ;  /* 0x000000b124a67221 */ /* 0x000fe20000010100 */
[----:B------:R-:W-:Y:S01]  /*18480*/  FMUL.FTZ R179, R97, R152 ;  /* 0x0000009861b37220 */ /* 0x000fe20000410000 */
[----:B------:R-:W-:Y:S01]  /*18490*/  IMAD.U32 R194, R163, 0x10000, RZ ;  /* 0x00010000a3c27824 */ /* 0x000fe200078e00ff */
[----:B------:R-:W-:Y:S01]  /*184a0*/  SHF.L.U32 R191, R74, 0x10, RZ ;  /* 0x000000104abf7819 */ /* 0x000fe200000006ff */
[----:B------:R-:W-:Y:S01]  /*184b0*/  FMUL.FTZ R177, R97, R106 ;  /* 0x0000006a61b17220 */ /* 0x000fe20000410000 */
[----:B------:R-:W-:Y:S01]  /*184c0*/  LEA.HI R165, R165, R98, RZ, 0x3 ;  /* 0x00000062a5a57211 */ /* 0x000fe200078f18ff */
[----:B------:R-:W-:Y:S01]  /*184d0*/  FMUL.FTZ R192, R97, R192 ;  /* 0x000000c061c07220 */ /* 0x000fe20000410000 */
[----:B------:R-:W-:-:S02]  /*184e0*/  IMAD.U32 R98, R172, 0x10000, RZ ;  /* 0x00010000ac627824 */ /* 0x000fc400078e00ff */
[----:B------:R-:W-:Y:S01]  /*184f0*/  FFMA.FTZ R163, R170, R193, R119 ;  /* 0x000000c1aaa37223 */ /* 0x000fe20000010077 */
[----:B------:R-:W-:Y:S01]  /*18500*/  FFMA.FTZ R170, R179, R194, R28 ;  /* 0x000000c2b3aa7223 */ /* 0x000fe2000001001c */
[----:B------:R-:W-:Y:S01]  /*18510*/  FFMA.FTZ R172, R177, R191, R120 ;  /* 0x000000bfb1ac7223 */ /* 0x000fe20000010078 */
[C---:B------:R-:W-:Y:S01]  /*18520*/  PRMT R179, R73.reuse, 0x7632, R179 ;  /* 0x0000763249b37816 */ /* 0x040fe200000000b3 */
[----:B------:R-:W-:Y:S01]  /*18530*/  FFMA.FTZ R177, R192, R98, R29 ;  /* 0x00000062c0b17223 */ /* 0x000fe2000001001d */
[----:B------:R-:W-:Y:S01]  /*18540*/  SHF.L.U32 R193, R73, 0x10, RZ ;  /* 0x0000001049c17819 */ /* 0x000fe200000006ff */
[----:B------:R-:W-:Y:S01]  /*18550*/  FMUL.FTZ R182, R97, R182 ;  /* 0x000000b661b67220 */ /* 0x000fe20000410000 */
[----:B------:R-:W-:Y:S01]  /*18560*/  PRMT R98, R72, 0x7632, R98 ;  /* 0x0000763248627816 */ /* 0x000fe20000000062 */
[C---:B------:R-:W-:Y:S01]  /*18570*/  FADD.FTZ R186, -R36.reuse, R167 ;  /* 0x000000a724ba7221 */ /* 0x040fe20000010100 */
[----:B------:R-:W-:Y:S02]  /*18580*/  IMAD.U32 R192, R179, 0x10000, RZ ;  /* 0x00010000b3c07824 */ /* 0x000fe400078e00ff */
[----:B------:R-:W-:Y:S01]  /*18590*/  FADD.FTZ R100, -R36, R169 ;  /* 0x000000a924647221 */ /* 0x000fe20000010100 */
[----:B------:R-:W-:Y:S01]  /*185a0*/  FFMA.FTZ R179, R182, R193, R121 ;  /* 0x000000c1b6b37223 */ /* 0x000fe20000010079 */
[C---:B------:R-:W-:Y:S01]  /*185b0*/  FMUL.FTZ R186, R97.reuse, R186 ;  /* 0x000000ba61ba7220 */ /* 0x040fe20000410000 */
[----:B------:R-:W-:Y:S01]  /*185c0*/  FMUL.FTZ R167, R97, R104 ;  /* 0x0000006861a77220 */ /* 0x000fe20000410000 */
[----:B------:R-:W-:Y:S01]  /*185d0*/  IMAD.U32 R98, R98, 0x10000, RZ ;  /* 0x0001000062627824 */ /* 0x000fe200078e00ff */
[----:B------:R-:W-:Y:S01]  /*185e0*/  SHF.L.U32 R193, R71, 0x10, RZ ;  /* 0x0000001047c17819 */ /* 0x000fe200000006ff */
[C---:B------:R-:W-:Y:S01]  /*185f0*/  FMUL.FTZ R190, R97.reuse, R190 ;  /* 0x000000be61be7220 */ /* 0x040fe20000410000 */
[----:B------:R-:W-:Y:S01]  /*18600*/  FADD.FTZ R158, -R36, R185 ;  /* 0x000000b9249e7221 */ /* 0x000fe20000010100 */
[----:B------:R-:W-:Y:S01]  /*18610*/  SHF.L.U32 R191, R72, 0x10, RZ ;  /* 0x0000001048bf7819 */ /* 0x000fe200000006ff */
[----:B------:R-:W-:Y:S01]  /*18620*/  FMUL.FTZ R185, R97, R100 ;  /* 0x0000006461b97220 */ /* 0x000fe20000410000 */
[----:B------:R-:W-:Y:S01]  /*18630*/  FFMA.FTZ R182, R167, R192, R30 ;  /* 0x000000c0a7b67223 */ /* 0x000fe2000001001e */
[----:B------:R-:W-:Y:S01]  /*18640*/  FFMA.FTZ R186, R186, R98, R31 ;  /* 0x00000062baba7223 */ /* 0x000fe2000001001f */
[----:B------:R-:W-:Y:S01]  /*18650*/  FADD.FTZ R168, -R36, R171 ;  /* 0x000000ab24a87221 */ /* 0x000fe20000010100 */
[----:B------:R-:W-:Y:S01]  /*18660*/  FFMA.FTZ R98, R190, R193, R115 ;  /* 0x000000c1be627223 */ /* 0x000fe20000010073 */
[----:B------:R-:W-:Y:S01]  /*18670*/  SHF.L.U32 R192, R70, 0x10, RZ ;  /* 0x0000001046c07819 */ /* 0x000fe200000006ff */
[----:B------:R-:W-:Y:S01]  /*18680*/  FMUL.FTZ R171, R97, R166 ;  /* 0x000000a661ab7220 */ /* 0x000fe20000410000 */
[----:B------:R-:W-:Y:S01]  /*18690*/  PRMT R190, R69, 0x7632, R190 ;  /* 0x0000763245be7816 */ /* 0x000fe200000000be */
[----:B------:R-:W-:Y:S01]  /*186a0*/  FFMA.FTZ R185, R185, R191, R122 ;  /* 0x000000bfb9b97223 */ /* 0x000fe2000001007a */
[----:B------:R-:W-:Y:S01]  /*186b0*/  PRMT R191, R71, 0x7632, R191 ;  /* 0x0000763247bf7816 */ /* 0x000fe200000000bf */
[----:B------:R-:W-:Y:S01]  /*186c0*/  FFMA.FTZ R171, R171, R192, R116 ;  /* 0x000000c0abab7223 */ /* 0x000fe20000010074 */
[----:B------:R-:W-:Y:S01]  /*186d0*/  FADD.FTZ R184, -R36, R181 ;  /* 0x000000b524b87221 */ /* 0x000fe20000010100 */
[----:B------:R-:W-:Y:S01]  /*186e0*/  IMAD.U32 R192, R190, 0x10000, RZ ;  /* 0x00010000bec07824 */ /* 0x000fe200078e00ff */
[----:B------:R-:W-:Y:S01]  /*186f0*/  PRMT R167, R70, 0x7632, R167 ;  /* 0x0000763246a77816 */ /* 0x000fe200000000a7 */
[----:B------:R-:W-:Y:S01]  /*18700*/  FADD.FTZ R176, -R36, R183 ;  /* 0x000000b724b07221 */ /* 0x000fe20000010100 */
[----:B------:R-:W-:Y:S01]  /*18710*/  PRMT R190, R68, 0x7632, R190 ;  /* 0x0000763244be7816 */ /* 0x000fe200000000be */
[----:B------:R-:W-:-:S02]  /*18720*/  IMAD.U32 R194, R191, 0x10000, RZ ;  /* 0x00010000bfc27824 */ /* 0x000fc400078e00ff */
[----:B------:R-:W-:Y:S01]  /*18730*/  FMUL.FTZ R181, R97, R168 ;  /* 0x000000a861b57220 */ /* 0x000fe20000410000 */
[----:B------:R-:W-:Y:S01]  /*18740*/  SHF.L.U32 R191, R69, 0x10, RZ ;  /* 0x0000001045bf7819 */ /* 0x000fe200000006ff */
[C---:B------:R-:W-:Y:S01]  /*18750*/  FMUL.FTZ R184, R97.reuse, R184 ;  /* 0x000000b861b87220 */ /* 0x040fe20000410000 */
[C---:B------:R-:W-:Y:S01]  /*18760*/  FMUL.FTZ R183, R97.reuse, R162 ;  /* 0x000000a261b77220 */ /* 0x040fe20000410000 */
[----:B------:R-:W-:Y:S01]  /*18770*/  FMUL.FTZ R176, R97, R176 ;  /* 0x000000b061b07220 */ /* 0x000fe20000410000 */
[----:B------:R-:W-:Y:S02]  /*18780*/  IMAD.U32 R193, R167, 0x10000, RZ ;  /* 0x00010000a7c17824 */ /* 0x000fe400078e00ff */
[----:B------:R-:W-:Y:S01]  /*18790*/  FADD.FTZ R180, -R36, R175 ;  /* 0x000000af24b47221 */ /* 0x000fe20000010100 */
[----:B------:R-:W-:Y:S02]  /*187a0*/  IMAD.U32 R190, R190, 0x10000, RZ ;  /* 0x00010000bebe7824 */ /* 0x000fe400078e00ff */
[----:B------:R-:W-:Y:S01]  /*187b0*/  FFMA.FTZ R167, R181, R194, R24 ;  /* 0x000000c2b5a77223 */ /* 0x000fe20000010018 */
[----:B------:R-:W-:Y:S01]  /*187c0*/  FFMA.FTZ R181, R184, R191, R117 ;  /* 0x000000bfb8b57223 */ /* 0x000fe20000010075 */
[----:B------:R-:W-:Y:S01]  /*187d0*/  FFMA.FTZ R184, R183, R192, R26 ;  /* 0x000000c0b7b87223 */ /* 0x000fe2000001001a */
[----:B------:R-:W-:Y:S01]  /*187e0*/  FADD.FTZ R202, -R36, R187 ;  /* 0x000000bb24ca7221 */ /* 0x000fe20000010100 */
[----:B------:R-:W-:Y:S01]  /*187f0*/  SHF.L.U32 R192, R66, 0x10, RZ ;  /* 0x0000001042c07819 */ /* 0x000fe200000006ff */
[----:B------:R-:W-:Y:S01]  /*18800*/  FFMA.FTZ R176, R176, R190, R27 ;  /* 0x000000beb0b07223 */ /* 0x000fe2000001001b */
[C---:B------:R-:W-:Y:S01]  /*18810*/  FADD.FTZ R174, -R36.reuse, R201 ;  /* 0x000000c924ae7221 */ /* 0x040fe20000010100 */
[C---:B------:R-:W-:Y:S01]  /*18820*/  FMUL.FTZ R180, R97.reuse, R180 ;  /* 0x000000b461b47220 */ /* 0x040fe20000410000 */
[----:B------:R-:W-:Y:S01]  /*18830*/  FMUL.FTZ R187, R97, R196 ;  /* 0x000000c461bb7220 */ /* 0x000fe20000410000 */
[----:B------:R-:W-:Y:S01]  /*18840*/  PRMT R190, R65, 0x7632, R190 ;  /* 0x0000763241be7816 */ /* 0x000fe200000000be */
[----:B------:R-:W-:Y:S01]  /*18850*/  FADD.FTZ R188, -R36, R197 ;  /* 0x000000c524bc7221 */ /* 0x000fe20000010100 */
[----:B------:R-:W-:Y:S01]  /*18860*/  SHF.L.U32 R191, R68, 0x10, RZ ;  /* 0x0000001044bf7819 */ /* 0x000fe200000006ff */
[----:B------:R-:W-:Y:S01]  /*18870*/  FADD.FTZ R200, -R36, R189 ;  /* 0x000000bd24c87221 */ /* 0x000fe20000010100 */
[----:B------:R-:W-:Y:S01]  /*18880*/  FMUL.FTZ R175, R97, R158 ;  /* 0x0000009e61af7220 */ /* 0x000fe20000410000 */
[----:B------:R-:W-:Y:S01]  /*18890*/  PRMT R183, R67, 0x7632, R183 ;  /* 0x0000763243b77816 */ /* 0x000fe200000000b7 */
[----:B------:R-:W-:Y:S01]  /*188a0*/  FMUL.FTZ R169, R97, R174 ;  /* 0x000000ae61a97220 */ /* 0x000fe20000410000 */
[----:B------:R-:W-:Y:S01]  /*188b0*/  FFMA.FTZ R180, R180, R193, R25 ;  /* 0x000000c1b4b47223 */ /* 0x000fe20000010019 */
[----:B------:R-:W-:Y:S01]  /*188c0*/  FFMA.FTZ R187, R187, R192, R112 ;  /* 0x000000c0bbbb7223 */ /* 0x000fe20000010070 */
[----:B------:R-:W-:Y:S01]  /*188d0*/  FMUL.FTZ R174, R97, R188 ;  /* 0x000000bc61ae7220 */ /* 0x000fe20000410000 */
[----:B------:R-:W-:Y:S01]  /*188e0*/  SHF.L.U32 R193, R67, 0x10, RZ ;  /* 0x0000001043c17819 */ /* 0x000fe200000006ff */
[----:B------:R-:W-:-:S02]  /*188f0*/  IMAD.U32 R192, R190, 0x10000, RZ ;  /* 0x00010000bec07824 */ /* 0x000fc400078e00ff */
[----:B------:R-:W-:Y:S01]  /*18900*/  FMUL.FTZ R188, R97, R200 ;  /* 0x000000c861bc7220 */ /* 0x000fe20000410000 */
[----:B------:R-:W-:Y:S01]  /*18910*/  FFMA.FTZ R175, R175, R191, R118 ;  /* 0x000000bfafaf7223 */ /* 0x000fe20000010076 */
[----:B------:R-:W-:Y:S01]  /*18920*/  SHF.L.U32 R190, R64, 0x10, RZ ;  /* 0x0000001040be7819 */ /* 0x000fe200000006ff */
[----:B------:R-:W-:Y:S01]  /*18930*/  FADD.FTZ R178, -R36, R199 ;  /* 0x000000c724b27221 */ /* 0x000fe20000010100 */
[----:B------:R-:W-:Y:S01]  /*18940*/  FMUL.FTZ R189, R97, R202 ;  /* 0x000000ca61bd7220 */ /* 0x000fe20000410000 */
[----:B------:R-:W-:Y:S01]  /*18950*/  IMAD.U32 R194, R183, 0x10000, RZ ;  /* 0x00010000b7c27824 */ /* 0x000fe200078e00ff */
[----:B------:R-:W-:Y:S01]  /*18960*/  PRMT R191, R66, 0x7632, R191 ;  /* 0x0000763242bf7816 */ /* 0x000fe200000000bf */
[----:B------:R-:W-:Y:S01]  /*18970*/  FFMA.FTZ R183, R188, R193, R111 ;  /* 0x000000c1bcb77223 */ /* 0x000fe2000001006f */
[----:B------:R-:W-:Y:S01]  /*18980*/  FMUL.FTZ R168, R97, R178 ;  /* 0x000000b261a87220 */ /* 0x000fe20000410000 */
[----:B------:R-:W-:Y:S01]  /*18990*/  FFMA.FTZ R188, R189, R194, R20 ;  /* 0x000000c2bdbc7223 */ /* 0x000fe20000010014 */
[----:B------:R-:W-:Y:S01]  /*189a0*/  FFMA.FTZ R169, R169, R190, R114 ;  /* 0x000000bea9a97223 */ /* 0x000fe20000010072 */
[----:B------:R-:W-:Y:S01]  /*189b0*/  FMUL.FTZ R178, R97, R198 ;  /* 0x000000c661b27220 */ /* 0x000fe20000410000 */
[----:B------:R-:W-:Y:S01]  /*189c0*/  IMAD.U32 R193, R191, 0x10000, RZ ;  /* 0x00010000bfc17824 */ /* 0x000fe200078e00ff */
[----:B------:R-:W-:Y:S01]  /*189d0*/  PRMT R189, R64, 0x7632, R189 ;  /* 0x0000763240bd7816 */ /* 0x000fe200000000bd */
[C---:B------:R-:W-:Y:S01]  /*189e0*/  FADD.FTZ R208, -R36.reuse, R207 ;  /* 0x000000cf24d07221 */ /* 0x040fe20000010100 */
[----:B------:R-:W-:Y:S01]  /*189f0*/  PRMT R190, R63, 0x7632, R190 ;  /* 0x000076323fbe7816 */ /* 0x000fe200000000be */
[----:B------:R-:W-:Y:S01]  /*18a00*/  FADD.FTZ R212, -R36, R211 ;  /* 0x000000d324d47221 */ /* 0x000fe20000010100 */
[----:B------:R-:W-:Y:S01]  /*18a10*/  SHF.L.U32 R191, R65, 0x10, RZ ;  /* 0x0000001041bf7819 */ /* 0x000fe200000006ff */
[----:B------:R-:W-:Y:S01]  /*18a20*/  FFMA.FTZ R178, R178, R193, R21 ;  /* 0x000000c1b2b27223 */ /* 0x000fe20000010015 */
[----:B------:R-:W-:-:S02]  /*18a30*/  IMAD.U32 R189, R189, 0x10000, RZ ;  /* 0x00010000bdbd7824 */ /* 0x000fc400078e00ff */
[----:B------:R-:W-:Y:S01]  /*18a40*/  FFMA.FTZ R173, R173, R192, R22 ;  /* 0x000000c0adad7223 */ /* 0x000fe20000010016 */
[----:B------:R-:W-:Y:S02]  /*18a50*/  IMAD.U32 R193, R190, 0x10000, RZ ;  /* 0x00010000bec17824 */ /* 0x000fe400078e00ff */
[----:B------:R-:W-:Y:S01]  /*18a60*/  FADD.FTZ R216, -R36, R215 ;  /* 0x000000d724d87221 */ /* 0x000fe20000010100 */
[----:B------:R-:W-:Y:S01]  /*18a70*/  SHF.L.U32 R190, R62, 0x10, RZ ;  /* 0x000000103ebe7819 */ /* 0x000fe200000006ff */
[----:B------:R-:W-:Y:S01]  /*18a80*/  FMUL.FTZ R158, R97, R208 ;  /* 0x000000d0619e7220 */ /* 0x000fe20000410000 */
[----:B------:R-:W-:Y:S01]  /*18a90*/  SHF.L.U32 R192, R61, 0x10, RZ ;  /* 0x000000103dc07819 */ /* 0x000fe200000006ff */
[----:B------:R-:W-:Y:S01]  /*18aa0*/  FMUL.FTZ R159, R97, R212 ;  /* 0x000000d4619f7220 */ /* 0x000fe20000410000 */
[----:B------:R-:W-:Y:S01]  /*18ab0*/  FADD.FTZ R218, -R36, R217 ;  /* 0x000000d924da7221 */ /* 0x000fe20000010100 */
[----:B------:R-:W-:Y:S01]  /*18ac0*/  FFMA.FTZ R174, R174, R191, R113 ;  /* 0x000000bfaeae7223 */ /* 0x000fe20000010071 */
[----:B------:R-:W-:Y:S01]  /*18ad0*/  SHF.L.U32 R191, R63, 0x10, RZ ;  /* 0x000000103fbf7819 */ /* 0x000fe200000006ff */
[----:B------:R-:W-:Y:S01]  /*18ae0*/  FFMA.FTZ R168, R168, R189, R23 ;  /* 0x000000bda8a87223 */ /* 0x000fe20000010017 */
[----:B------:R-:W-:Y:S01]  /*18af0*/  FMUL.FTZ R166, R97, R216 ;  /* 0x000000d861a67220 */ /* 0x000fe20000410000 */
[----:B------:R-:W-:Y:S01]  /*18b00*/  PRMT R189, R62, 0x7632, R189 ;  /* 0x000076323ebd7816 */ /* 0x000fe200000000bd */
[----:B------:R-:W-:Y:S01]  /*18b10*/  FFMA.FTZ R190, R159, R190, R108 ;  /* 0x000000be9fbe7223 */ /* 0x000fe2000001006c */
[----:B------:R-:W-:Y:S01]  /*18b20*/  FFMA.FTZ R192, R158, R192, R109 ;  /* 0x000000c09ec07223 */ /* 0x000fe2000001006d */
[----:B------:R-:W-:Y:S01]  /*18b30*/  FMUL.FTZ R161, R97, R218 ;  /* 0x000000da61a17220 */ /* 0x000fe20000410000 */
[----:B------:R-:W-:Y:S01]  /*18b40*/  PRMT R159, R61, 0x7632, R159 ;  /* 0x000076323d9f7816 */ /* 0x000fe2000000009f */
[----:B------:R-:W-:Y:S01]  /*18b50*/  FADD.FTZ R206, -R36, R205 ;  /* 0x000000cd24ce7221 */ /* 0x000fe20000010100 */
[----:B------:R-:W-:Y:S01]  /*18b60*/  PRMT R158, R60, 0x7632, R158 ;  /* 0x000076323c9e7816 */ /* 0x000fe2000000009e */
[----:B------:R-:W-:Y:S01]  /*18b70*/  FADD.FTZ R210, -R36, R209 ;  /* 0x000000d124d27221 */ /* 0x000fe20000010100 */
[----:B------:R-:W-:Y:S01]  /*18b80*/  FFMA.FTZ R166, R166, R191, R51 ;  /* 0x000000bfa6a67223 */ /* 0x000fe20000010033 */
[----:B------:R-:W-:-:S02]  /*18b90*/  IMAD.U32 R191, R189, 0x10000, RZ ;  /* 0x00010000bdbf7824 */ /* 0x000fc400078e00ff */
[----:B------:R-:W-:Y:S01]  /*18ba0*/  FFMA.FTZ R189, R161, R193, R16 ;  /* 0x000000c1a1bd7223 */ /* 0x000fe20000010010 */
[C---:B------:R-:W-:Y:S01]  /*18bb0*/  FMUL.FTZ R152, R97.reuse, R206 ;  /* 0x000000ce61987220 */ /* 0x040fe20000410000 */
[----:B------:R-:W-:Y:S01]  /*18bc0*/  FMUL.FTZ R153, R97, R210 ;  /* 0x000000d261997220 */ /* 0x000fe20000410000 */
[----:B------:R-:W-:Y:S02]  /*18bd0*/  IMAD.U32 R193, R159, 0x10000, RZ ;  /* 0x000100009fc17824 */ /* 0x000fe400078e00ff */
[----:B------:R-:W-:Y:S01]  /*18be0*/  FADD.FTZ R226, -R36, R227 ;  /* 0x000000e324e27221 */ /* 0x000fe20000010100 */
[----:B------:R-:W-:Y:S02]  /*18bf0*/  IMAD.U32 R158, R158, 0x10000, RZ ;  /* 0x000100009e9e7824 */ /* 0x000fe400078e00ff */
[----:B------:R-:W-:Y:S01]  /*18c00*/  FADD.FTZ R230, -R36, R223 ;  /* 0x000000df24e67221 */ /* 0x000fe20000010100 */
[----:B------:R-:W-:Y:S01]  /*18c10*/  FFMA.FTZ R193, R153, R193, R18 ;  /* 0x000000c199c17223 */ /* 0x000fe20000010012 */
[----:B------:R-:W-:Y:S01]  /*18c20*/  PRMT R153, R58, 0x7632, R153 ;  /* 0x000076323a997816 */ /* 0x000fe20000000099 */
[----:B------:R-:W-:Y:S01]  /*18c30*/  FFMA.FTZ R194, R152, R158, R19 ;  /* 0x0000009e98c27223 */ /* 0x000fe20000010013 */
[----:B------:R-:W-:Y:S01]  /*18c40*/  PRMT R152, R57, 0x7632, R152 ;  /* 0x0000763239987816 */ /* 0x000fe20000000098 */
[----:B------:R-:W-:Y:S01]  /*18c50*/  FADD.FTZ R224, -R36, R229 ;  /* 0x000000e524e07221 */ /* 0x000fe20000010100 */
[----:B------:R-:W-:Y:S01]  /*18c60*/  FMUL.FTZ R101, R97, R226 ;  /* 0x000000e261657220 */ /* 0x000fe20000410000 */
[----:B------:R-:W-:-:S02]  /*18c70*/  IMAD.U32 R153, R153, 0x10000, RZ ;  /* 0x0001000099997824 */ /* 0x000fc400078e00ff */
[----:B------:R-:W-:Y:S01]  /*18c80*/  FMUL.FTZ R104, R97, R230 ;  /* 0x000000e661687220 */ /* 0x000fe20000410000 */
[----:B------:R-:W-:Y:S02]  /*18c90*/  IMAD.U32 R152, R152, 0x10000, RZ ;  /* 0x0001000098987824 */ /* 0x000fe400078e00ff */
[----:B------:R-:W-:Y:S01]  /*18ca0*/  FADD.FTZ R220, -R36, R233 ;  /* 0x000000e924dc7221 */ /* 0x000fe20000010100 */
[----:B------:R-:W-:Y:S01]  /*18cb0*/  SHF.L.U32 R196, R57, 0x10, RZ ;  /* 0x0000001039c47819 */ /* 0x000fe200000006ff */
[----:B------:R-:W-:Y:S01]  /*18cc0*/  FMUL.FTZ R100, R97, R224 ;  /* 0x000000e061647220 */ /* 0x000fe20000410000 */
[----:B------:R-:W-:Y:S01]  /*18cd0*/  FFMA.FTZ R104, R104, R153, R13 ;  /* 0x0000009968687223 */ /* 0x000fe2000001000d */
[----:B------:R-:W-:Y:S01]  /*18ce0*/  FFMA.FTZ R197, R101, R152, R14 ;  /* 0x0000009865c57223 */ /* 0x000fe2000001000e */
[----:B------:R-:W-:Y:S01]  /*18cf0*/  SHF.L.U32 R198, R56, 0x10, RZ ;  /* 0x0000001038c67819 */ /* 0x000fe200000006ff */
[----:B------:R-:W0:Y:S01]  /*18d00*/  LDC.64 R152, c[0x0][0x2b8] ;  /* 0x0000ae00ff987b82 */ /* 0x000e220000000a00 */
[----:B------:R-:W-:Y:S01]  /*18d10*/  FMUL.FTZ R93, R97, R220 ;  /* 0x000000dc615d7220 */ /* 0x000fe20000410000 */
[----:B------:R-:W-:Y:S01]  /*18d20*/  FFMA.FTZ R196, R100, R196, R49 ;  /* 0x000000c464c47223 */ /* 0x000fe20000010031 */
[----:B------:R-:W-:Y:S01]  /*18d30*/  PRMT R100, R54, 0x7632, R100 ;  /* 0x0000763236647816 */ /* 0x000fe20000000064 */
        /* <DEDUP_REMOVED lines=13> */
[----:B------:R-:W-:Y:S01]  /*18e10*/  FFMA.FTZ R198, R93, R198, R50 ;  /* 0x000000c65dc67223 */ /* 0x000fe20000010032 */
[----:B------:R-:W-:Y:S01]  /*18e20*/  PRMT R101, R55, 0x7632, R101 ;  /* 0x0000763237657816 */ /* 0x000fe20000000065 */
[----:B------:R-:W-:Y:S01]  /*18e30*/  FMUL.FTZ R36, R97, R246 ;  /* 0x000000f661247220 */ /* 0x000fe20000410000 */
[----:B------:R-:W-:Y:S01]  /*18e40*/  PRMT R93, R56, 0x7632, R93 ;  /* 0x00007632385d7816 */ /* 0x000fe2000000005d */
[----:B------:R-:W-:-:S02]  /*18e50*/  IMAD.U32 R100, R100, 0x10000, RZ ;  /* 0x0001000064647824 */ /* 0x000fc400078e00ff */
        /* <DEDUP_REMOVED lines=13> */
[----:B------:R-:W-:Y:S01]  /*18f30*/  IMAD.U32 R158, R101, 0x10000, RZ ;  /* 0x00010000659e7824 */ /* 0x000fe200078e00ff */
[----:B------:R-:W-:Y:S01]  /*18f40*/  SHF.L.U32 R195, R58, 0x10, RZ ;  /* 0x000000103ac37819 */ /* 0x000fe200000006ff */
[----:B------:R-:W-:-:S02]  /*18f50*/  IMAD.U32 R93, R93, 0x10000, RZ ;  /* 0x000100005d5d7824 */ /* 0x000fc400078e00ff */
[----:B------:R-:W-:Y:S01]  /*18f60*/  FFMA.FTZ R204, R36, R100, R9 ;  /* 0x0000006424cc7223 */ /* 0x000fe20000010009 */
[----:B------:R-:W-:Y:S01]  /*18f70*/  SHF.L.U32 R101, R54, 0x10, RZ ;  /* 0x0000001036657819 */ /* 0x000fe200000006ff */
[----:B------:R-:W-:Y:S01]  /*18f80*/  FFMA.FTZ R206, R97, R158, R8 ;  /* 0x0000009e61ce7223 */ /* 0x000fe20000010008 */
[----:B------:R-:W-:Y:S01]  /*18f90*/  LOP3.LUT R36, R146, 0x7f, RZ, 0xc0, !PT ;  /* 0x0000007f92247812 */ /* 0x000fe200078ec0ff */
[----:B------:R-:W-:Y:S01]  /*18fa0*/  FFMA.FTZ R199, R90, R93, R15 ;  /* 0x0000005d5ac77223 */ /* 0x000fe2000001000f */
[----:B------:R-:W-:Y:S01]  /*18fb0*/  F2FP.BF16.F32.PACK_AB R91, R92, R91 ;  /* 0x0000005b5c5b723e */ /* 0x000fe200000010ff */
[----:B------:R-:W-:Y:S01]  /*18fc0*/  FFMA.FTZ R195, R103, R195, R48 ;  /* 0x000000c367c37223 */ /* 0x000fe20000010030 */
[----:B------:R-:W-:Y:S01]  /*18fd0*/  SHF.L.U32 R97, R52, 0x10, RZ ;  /* 0x0000001034617819 */ /* 0x000fe200000006ff */
[----:B------:R-:W-:Y:S01]  /*18fe0*/  FFMA.FTZ R201, R89, R101, R44 ;  /* 0x0000006559c97223 */ /* 0x000fe2000001002c */
[----:B------:R-:W-:Y:S01]  /*18ff0*/  PRMT R161, R59, 0x7632, R161 ;  /* 0x000076323ba17816 */ /* 0x000fe200000000a1 */
[----:B------:R-:W-:Y:S01]  /*19000*/  FFMA.FTZ R191, R162, R191, R17 ;  /* 0x000000bfa2bf7223 */ /* 0x000fe20000010011 */
[----:B------:R-:W-:-:S02]  /*19010*/  PRMT R93, R53, 0x7632, R93 ;  /* 0x00007632355d7816 */ /* 0x000fc4000000005d */
[----:B------:R-:W-:Y:S01]  /*19020*/  PRMT R92, R52, 0x7632, R92 ;  /* 0x00007632345c7816 */ /* 0x000fe2000000005c */
[----:B------:R-:W-:Y:S01]  /*19030*/  IMAD.U32 R161, R161, 0x10000, RZ ;  /* 0x00010000a1a17824 */ /* 0x000fe200078e00ff */
[----:B------:R-:W-:Y:S02]  /*19040*/  LEA.HI.SX32 R165, R165, R36, 0x1d ;  /* 0x00000024a5a57211 */ /* 0x000fe400078feaff */
[----:B------:R-:W-:Y:S01]  /*19050*/  SHF.L.U32 R103, R55, 0x10, RZ ;  /* 0x0000001037677819 */ /* 0x000fe200000006ff */
[----:B------:R-:W-:Y:S01]  /*19060*/  IMAD.U32 R100, R92, 0x10000, RZ ;  /* 0x000100005c647824 */ /* 0x000fe200078e00ff */
[----:B------:R-:W-:Y:S01]  /*19070*/  SHF.L.U32 R159, R60, 0x10, RZ ;  /* 0x000000103c9f7819 */ /* 0x000fe200000006ff */
[----:B------:R-:W-:Y:S01]  /*19080*/  FFMA.FTZ R105, R105, R161, R12 ;  /* 0x000000a169697223 */ /* 0x000fe2000001000c */
[----:B------:R-:W-:Y:S01]  /*19090*/  F2FP.BF16.F32.PACK_AB R89, R160, R155 ;  /* 0x0000009ba059723e */ /* 0x000fe200000010ff */
[----:B------:R-:W-:Y:S01]  /*190a0*/  FFMA.FTZ R155, R95, R97, R46 ;  /* 0x000000615f9b7223 */ /* 0x000fe2000001002e */
[----:B------:R-:W-:Y:S01]  /*190b0*/  F2FP.BF16.F32.PACK_AB R90, R107, R102 ;  /* 0x000000666b5a723e */ /* 0x000fe200000010ff */
[----:B------:R-:W-:Y:S01]  /*190c0*/  IMAD.U32 R102, R93, 0x10000, RZ ;  /* 0x000100005d667824 */ /* 0x000fe200078e00ff */
[----:B------:R-:W-:Y:S01]  /*190d0*/  SHF.L.U32 R101, R53, 0x10, RZ ;  /* 0x0000001035657819 */ /* 0x000fe200000006ff */
[----:B------:R-:W-:Y:S01]  /*190e0*/  FFMA.FTZ R203, R88, R103, R41 ;  /* 0x0000006758cb7223 */ /* 0x000fe20000010029 */
[----:B------:R-:W-:Y:S01]  /*190f0*/  IADD3 R97, R165, 0x80, RZ ;  /* 0x00000080a5617810 */ /* 0x000fe20007ffe0ff */
[----:B------:R-:W-:Y:S01]  /*19100*/  FFMA.FTZ R151, R151, R159, R110 ;  /* 0x0000009f97977223 */ /* 0x000fe2000001006e */
[----:B------:R-:W-:Y:S01]  /*19110*/  SHF.L.U32 R162, R59, 0x10, RZ ;  /* 0x000000103ba27819 */ /* 0x000fe200000006ff */
[----:B0-----:R-:W-:Y:S01]  /*19120*/  IMAD.WIDE.U32 R92, R165, 0x10, R152 ;  /* 0x00000010a55c7825 */ /* 0x001fe200078e0098 */
[----:B------:R-:W-:-:S03]  /*19130*/  F2FP.BF16.F32.PACK_AB R88, R164, R157 ;  /* 0x0000009da458723e */ /* 0x000fc600000010ff */
[----:B------:R-:W-:Y:S01]  /*19140*/  FFMA.FTZ R157, R96, R101, R45 ;  /* 0x00000065609d7223 */ /* 0x000fe2000001002d */
[----:B------:R-:W-:Y:S01]  /*19150*/  F2FP.BF16.F32.PACK_AB R103, R170, R163 ;  /* 0x000000a3aa67723e */ /* 0x000fe200000010ff */
[----:B------:R-:W-:Y:S01]  /*19160*/  FFMA.FTZ R202, R99, R102, R10 ;  /* 0x0000006663ca7223 */ /* 0x000fe2000001000a */
[----:B------:R-:W-:Y:S01]  /*19170*/  FFMA.FTZ R200, R94, R100, R11 ;  /* 0x000000645ec87223 */ /* 0x000fe2000001000b */
[C---:B------:R-:W-:Y:S01]  /*19180*/  IADD3 R163, R165.reuse, 0x180, RZ ;  /* 0x00000180a5a37810 */ /* 0x040fe20007ffe0ff */
[C---:B------:R-:W-:Y:S01]  /*19190*/  VIADD R95, R165.reuse, 0x100 ;  /* 0x00000100a55f7836 */ /* 0x040fe20000000000 */
[C---:B------:R-:W-:Y:S01]  /*191a0*/  IADD3 R159, R165.reuse, 0x280, RZ ;  /* 0x00000280a59f7810 */ /* 0x040fe20007ffe0ff */
[----:B------:R-:W-:Y:S01]  /*191b0*/  VIADD R161, R165, 0x200 ;  /* 0x00000200a5a17836 */ /* 0x000fe20000000000 */
[----:B------:R-:W-:Y:S01]  /*191c0*/  F2FP.BF16.F32.PACK_AB R102, R177, R172 ;  /* 0x000000acb166723e */ /* 0x000fe200000010ff */
[----:B------:R-:W-:Y:S01]  /*191d0*/  IMAD.WIDE.U32 R96, R97, 0x10, R152 ;  /* 0x0000001061607825 */ /* 0x000fe200078e0098 */
[----:B------:R-:W-:-:S03]  /*191e0*/  F2FP.BF16.F32.PACK_AB R101, R182, R179 ;  /* 0x000000b3b665723e */ /* 0x000fc600000010ff */
[----:B------:R-:W-:Y:S01]  /*191f0*/  FFMA.FTZ R106, R106, R162, R47 ;  /* 0x000000a26a6a7223 */ /* 0x000fe2000001002f */
[----:B------:R-:W-:Y:S01]  /*19200*/  F2FP.BF16.F32.PACK_AB R100, R186, R185 ;  /* 0x000000b9ba64723e */ /* 0x000fe200000010ff */
[----:B------:R-:W-:Y:S01]  /*19210*/  VIADD R99, R165, 0x300 ;  /* 0x00000300a5637836 */ /* 0x000fe20000000000 */
[----:B------:R0:W-:Y:S01]  /*19220*/  STG.E.128 desc[UR4][R92.64], R88 ;  /* 0x000000585c007986 */ /* 0x0001e2000c101d04 */
[--C-:B------:R-:W-:Y:S01]  /*19230*/  IMAD.WIDE.U32 R164, R95, 0x10, R152.reuse ;  /* 0x000000105fa47825 */ /* 0x100fe200078e0098 */
[----:B------:R-:W-:Y:S02]  /*19240*/  F2FP.BF16.F32.PACK_AB R95, R188, R183 ;  /* 0x000000b7bc5f723e */ /* 0x000fe400000010ff */
[----:B------:R1:W-:Y:S01]  /*19250*/  STG.E.128 desc[UR4][R96.64], R100 ;  /* 0x0000006460007986 */ /* 0x0003e2000c101d04 */
[--C-:B------:R-:W-:Y:S01]  /*19260*/  IMAD.WIDE.U32 R162, R163, 0x10, R152.reuse ;  /* 0x00000010a3a27825 */ /* 0x100fe200078e0098 */
[----:B------:R-:W-:Y:S02]  /*19270*/  F2FP.BF16.F32.PACK_AB R94, R178, R187 ;  /* 0x000000bbb25e723e */ /* 0x000fe400000010ff */
[----:B------:R-:W-:Y:S01]  /*19280*/  F2FP.BF16.F32.PACK_AB R107, R206, R203 ;  /* 0x000000cbce6b723e */ /* 0x000fe200000010ff */
[----:B------:R-:W-:-:S04]  /*19290*/  IMAD.WIDE.U32 R160, R161, 0x10, R152 ;  /* 0x00000010a1a07825 */ /* 0x000fc800078e0098 */
[----:B------:R-:W-:-:S04]  /*192a0*/  IMAD.WIDE.U32 R158, R159, 0x10, R152 ;  /* 0x000000109f9e7825 */ /* 0x000fc800078e0098 */
[----:B------:R-:W-:Y:S01]  /*192b0*/  IMAD.WIDE.U32 R152, R99, 0x10, R152 ;  /* 0x0000001063987825 */ /* 0x000fe200078e0098 */
[----:B0-----:R-:W-:Y:S02]  /*192c0*/  F2FP.BF16.F32.PACK_AB R91, R167, R98 ;  /* 0x00000062a75b723e */ /* 0x001fe400000010ff */
[----:B------:R-:W-:Y:S02]  /*192d0*/  F2FP.BF16.F32.PACK_AB R90, R180, R171 ;  /* 0x000000abb45a723e */ /* 0x000fe400000010ff */
[----:B------:R-:W-:Y:S02]  /*192e0*/  F2FP.BF16.F32.PACK_AB R89, R184, R181 ;  /* 0x000000b5b859723e */ /* 0x000fe400000010ff */
[----:B------:R-:W-:Y:S02]  /*192f0*/  F2FP.BF16.F32.PACK_AB R88, R176, R175 ;  /* 0x000000afb058723e */ /* 0x000fe400000010ff */
[----:B------:R-:W-:Y:S02]  /*19300*/  F2FP.BF16.F32.PACK_AB R93, R173, R174 ;  /* 0x000000aead5d723e */ /* 0x000fe400000010ff */
[----:B------:R-:W-:Y:S01]  /*19310*/  F2FP.BF16.F32.PACK_AB R92, R168, R169 ;  /* 0x000000a9a85c723e */ /* 0x000fe200000010ff */
[----:B------:R0:W-:Y:S01]  /*19320*/  STG.E.128 desc[UR4][R164.64], R88 ;  /* 0x00000058a4007986 */ /* 0x0001e2000c101d04 */
[----:B------:R-:W-:-:S02]  /*19330*/  F2FP.BF16.F32.PACK_AB R99, R189, R166 ;  /* 0x000000a6bd63723e */ /* 0x000fc400000010ff */
[----:B------:R-:W-:Y:S01]  /*19340*/  F2FP.BF16.F32.PACK_AB R98, R191, R190 ;  /* 0x000000bebf62723e */ /* 0x000fe200000010ff */
[----:B------:R0:W-:Y:S01]  /*19350*/  STG.E.128 desc[UR4][R162.64], R92 ;  /* 0x0000005ca2007986 */ /* 0x0001e2000c101d04 */
[----:B-1----:R-:W-:Y:S02]  /*19360*/  F2FP.BF16.F32.PACK_AB R97, R193, R192 ;  /* 0x000000c0c161723e */ /* 0x002fe400000010ff */
[----:B------:R-:W-:Y:S02]  /*19370*/  F2FP.BF16.F32.PACK_AB R96, R194, R151 ;  /* 0x00000097c260723e */ /* 0x000fe400000010ff */
[----:B------:R-:W-:Y:S02]  /*19380*/  F2FP.BF16.F32.PACK_AB R103, R105, R106 ;  /* 0x0000006a6967723e */ /* 0x000fe400000010ff */
[----:B------:R-:W-:Y:S01]  /*19390*/  F2FP.BF16.F32.PACK_AB R102, R104, R195 ;  /* 0x000000c36866723e */ /* 0x000fe200000010ff */
[----:B------:R0:W-:Y:S01]  /*193a0*/  STG.E.128 desc[UR4][R160.64], R96 ;  /* 0x00000060a0007986 */ /* 0x0001e2000c101d04 */
[----:B------:R-:W-:-:S02]  /*193b0*/  F2FP.BF16.F32.PACK_AB R101, R197, R196 ;  /* 0x000000c4c565723e */ /* 0x000fc400000010ff */
[----:B------:R-:W-:Y:S02]  /*193c0*/  F2FP.BF16.F32.PACK_AB R100, R199, R198 ;  /* 0x000000c6c764723e */ /* 0x000fe400000010ff */
[----:B------:R-:W-:Y:S02]  /*193d0*/  F2FP.BF16.F32.PACK_AB R106, R204, R201 ;  /* 0x000000c9cc6a723e */ /* 0x000fe400000010ff */
[----:B------:R-:W-:Y:S01]  /*193e0*/  F2FP.BF16.F32.PACK_AB R105, R202, R157 ;  /* 0x0000009dca69723e */ /* 0x000fe200000010ff */
[----:B------:R0:W-:Y:S01]  /*193f0*/  STG.E.128 desc[UR4][R158.64], R100 ;  /* 0x000000649e007986 */ /* 0x0001e2000c101d04 */
[----:B------:R-:W-:-:S05]  /*19400*/  F2FP.BF16.F32.PACK_AB R104, R200, R155 ;  /* 0x0000009bc868723e */ /* 0x000fca00000010ff */
[----:B------:R0:W-:Y:S02]  /*19410*/  STG.E.128 desc[UR4][R152.64], R104 ;  /* 0x0000006898007986 */ /* 0x0001e4000c101d04 */
.L_x_3350:
[----:B------:R-:W-:Y:S05]  /*19420*/  BSYNC B0 ;  /* 0x0000000000007941 */ /* 0x000fea0003800000 */
.L_x_3349:
[----:B------:R-:W-:Y:S02]  /*19430*/  IADD3 R145, R145, UR12, RZ ;  /* 0x0000000c91917c10 */ /* 0x000fe4000fffe0ff */
[----:B0-----:R-:W-:Y:S02]  /*19440*/  SEL R100, RZ, 0x1, P0 ;  /* 0x00000001ff647807 */ /* 0x001fe40000000000 */
[----:B------:R-:W-:-:S13]  /*19450*/  ISETP.GE.AND P1, PT, R145, UR13, PT ;  /* 0x0000000d91007c0c */ /* 0x000fda000bf26270 */
[----:B------:R-:W-:Y:S05]  /*19460*/  @!P1 BRA `(.L_x_3351) ;  /* 0xfffffe7800549947 */ /* 0x000fea000383ffff */
[----:B------:R-:W-:Y:S05]  /*19470*/  EXIT ;  /* 0x000000000000794d */ /* 0x000fea0003800000 */
.L_x_3348:
[----:B------:R-:W-:Y:S01]  /*19480*/  HFMA2.MMA R158, -RZ, RZ, 0, 1.847743988037109375e-06 ;  /* 0x0000001fff9e7435 */ /* 0x000fe200000001ff */
[----:B------:R-:W-:Y:S02]  /*19490*/  IMAD.MOV.U32 R153, RZ, RZ, 0x1 ;  /* 0x00000001ff997424 */ /* 0x000fe400078e00ff */
[----:B------:R-:W-:-:S08]  /*194a0*/  IMAD.MOV.U32 R152, RZ, RZ, -0x1 ;  /* 0xffffffffff987424 */ /* 0x000fd000078e00ff */
[----:B01---5:R-:W-:Y:S05]  /*194b0*/  WARPSYNC.COLLECTIVE R152, `(.L_x_3352) ;  /* 0x0000000098087348 */ /* 0x023fea0003c00000 */
[----:B------:R2:W3:Y:S02]  /*194c0*/  SHFL.BFLY P1, R106, R251, R153, R158 ;  /* 0x0c000099fb6a7389 */ /* 0x0004e4000002009e */
[----:B0123-5:R-:W-:Y:S01]  /*194d0*/  ENDCOLLECTIVE ;  /* 0x000000000000791b */ /* 0x02ffe20003800000 */
.L_x_3352:
[----:B------:R-:W-:Y:S01]  /*194e0*/  HFMA2.MMA R153, -RZ, RZ, 0, 1.1920928955078125e-07 ;  /* 0x00000002ff997435 */ /* 0x000fe200000001ff */
[----:B------:R-:W-:-:S05]  /*194f0*/  MOV R88, R106 ;  /* 0x0000006a00587202 */ /* 0x000fca0000000f00 */
[----:B------:R-:W-:-:S04]  /*19500*/  FADD.FTZ R90, R251, R88 ;  /* 0x00000058fb5a7221 */ /* 0x000fc80000010000 */
[----:B------:R-:W-:-:S07]  /*19510*/  IMAD.MOV.U32 R251, RZ, RZ, R90 ;  /* 0x000000fffffb7224 */ /* 0x000fce00078e005a */
[----:B------:R-:W-:Y:S05]  /*19520*/  WARPSYNC.COLLECTIVE R152, `(.L_x_3353) ;  /* 0x0000000098087348 */ /* 0x000fea0003c00000 */
[----:B------:R0:W1:Y:S02]  /*19530*/  SHFL.BFLY P1, R106, R251, R153, R158 ;  /* 0x0c000099fb6a7389 */ /* 0x000064000002009e */
[----:B01----:R-:W-:Y:S01]  /*19540*/  ENDCOLLECTIVE ;  /* 0x000000000000791b */ /* 0x003fe20003800000 */
.L_x_3353:
[----:B------:R-:W-:Y:S02]  /*19550*/  IMAD.MOV.U32 R153, RZ, RZ, 0x4 ;  /* 0x00000004ff997424 */ /* 0x000fe400078e00ff */
[----:B------:R-:W-:-:S04]  /*19560*/  IMAD.MOV.U32 R89, RZ, RZ, R106 ;  /* 0x000000ffff597224 */ /* 0x000fc800078e006a */
[----:B------:R-:W-:-:S05]  /*19570*/  FADD.FTZ R91, R90, R89 ;  /* 0x000000595a5b7221 */ /* 0x000fca0000010000 */
[----:B------:R-:W-:-:S07]  /*19580*/  MOV R251, R91 ;  /* 0x0000005b00fb7202 */ /* 0x000fce0000000f00 */
[----:B------:R-:W-:Y:S05]  /*19590*/  WARPSYNC.COLLECTIVE R152, `(.L_x_3354) ;  /* 0x0000000098087348 */ /* 0x000fea0003c00000 */
[----:B------:R0:W1:Y:S02]  /*195a0*/  SHFL.BFLY P1, R106, R251, R153, R158 ;  /* 0x0c000099fb6a7389 */ /* 0x000064000002009e */
[----:B01----:R-:W-:Y:S01]  /*195b0*/  ENDCOLLECTIVE ;  /* 0x000000000000791b */ /* 0x003fe20003800000 */
.L_x_3354:
[----:B------:R-:W-:Y:S01]  /*195c0*/  HFMA2.MMA R153, -RZ, RZ, 0, 4.76837158203125e-07 ;  /* 0x00000008ff997435 */ /* 0x000fe200000001ff */
[----:B------:R-:W-:-:S05]  /*195d0*/  MOV R88, R106 ;  /* 0x0000006a00587202 */ /* 0x000fca0000000f00 */
[----:B------:R-:W-:-:S04]  /*195e0*/  FADD.FTZ R96, R91, R88 ;  /* 0x000000585b607221 */ /* 0x000fc80000010000 */
[----:B------:R-:W-:-:S07]  /*195f0*/  IMAD.MOV.U32 R251, RZ, RZ, R96 ;  /* 0x000000fffffb7224 */ /* 0x000fce00078e0060 */
[----:B------:R-:W-:Y:S05]  /*19600*/  WARPSYNC.COLLECTIVE R152, `(.L_x_3355) ;  /* 0x0000000098087348 */ /* 0x000fea0003c00000 */
[----:B------:R0:W1:Y:S02]  /*19610*/  SHFL.BFLY P1, R106, R251, R153, R158 ;  /* 0x0c000099fb6a7389 */ /* 0x000064000002009e */
[----:B01----:R-:W-:Y:S01]  /*19620*/  ENDCOLLECTIVE ;  /* 0x000000000000791b */ /* 0x003fe20003800000 */
.L_x_3355:
[----:B------:R-:W-:Y:S02]  /*19630*/  IMAD.MOV.U32 R153, RZ, RZ, 0x10 ;  /* 0x00000010ff997424 */ /* 0x000fe400078e00ff */
[----:B------:R-:W-:-:S04]  /*19640*/  IMAD.MOV.U32 R89, RZ, RZ, R106 ;  /* 0x000000ffff597224 */ /* 0x000fc800078e006a */
[----:B------:R-:W-:-:S05]  /*19650*/  FADD.FTZ R97, R96, R89 ;  /* 0x0000005960617221 */ /* 0x000fca0000010000 */
[----:B------:R-:W-:-:S07]  /*19660*/  MOV R251, R97 ;  /* 0x0000006100fb7202 */ /* 0x000fce0000000f00 */
[----:B------:R-:W-:Y:S05]  /*19670*/  WARPSYNC.COLLECTIVE R152, `(.L_x_3356) ;  /* 0x0000000098087348 */ /* 0x000fea0003c00000 */
[----:B------:R0:W1:Y:S02]  /*19680*/  SHFL.BFLY P1, R106, R251, R153, R158 ;  /* 0x0c000099fb6a7389 */ /* 0x000064000002009e */
[----:B01----:R-:W-:Y:S01]  /*19690*/  ENDCOLLECTIVE ;  /* 0x000000000000791b */ /* 0x003fe20003800000 */
.L_x_3356:
        /* <DEDUP_REMOVED lines=120> */
.L_x_3357:
[----:B------:R-:W-:Y:S02]  /*19e20*/  IMAD.MOV.U32 R153, RZ, RZ, 0x2 ;  /* 0x00000002ff997424 */ /* 0x000fe400078e00ff */
[----:B------:R-:W-:-:S04]  /*19e30*/  IMAD.MOV.U32 R90, RZ, RZ, R106 ;  /* 0x000000ffff5a7224 */ /* 0x000fc800078e006a */
[----:B------:R-:W-:-:S05]  /*19e40*/  FADD.FTZ R90, R89, R90 ;  /* 0x0000005a595a7221 */ /* 0x000fca0000010000 */
[----:B------:R-:W-:-:S07]  /*19e50*/  MOV R251, R90 ;  /* 0x0000005a00fb7202 */ /* 0x000fce0000000f00 */
[----:B------:R-:W-:Y:S05]  /*19e60*/  WARPSYNC.COLLECTIVE R152, `(.L_x_3358) ;  /* 0x0000000098087348 */ /* 0x000fea0003c00000 */
[----:B------:R0:W1:Y:S02]  /*19e70*/  SHFL.BFLY P1, R106, R251, R153, R158 ;  /* 0x0c000099fb6a7389 */ /* 0x000064000002009e */
[----:B01----:R-:W-:Y:S01]  /*19e80*/  ENDCOLLECTIVE ;  /* 0x000000000000791b */ /* 0x003fe20003800000 */
.L_x_3358:
[----:B------:R-:W-:Y:S01]  /*19e90*/  HFMA2.MMA R153, -RZ, RZ, 0, 2.384185791015625e-07 ;  /* 0x00000004ff997435 */ /* 0x000fe200000001ff */
[----:B------:R-:W-:-:S05]  /*19ea0*/  MOV R91, R106 ;  /* 0x0000006a005b7202 */ /* 0x000fca0000000f00 */
[----:B------:R-:W-:-:S04]  /*19eb0*/  FADD.FTZ R91, R90, R91 ;  /* 0x0000005b5a5b7221 */ /* 0x000fc80000010000 */
[----:B------:R-:W-:-:S07]  /*19ec0*/  IMAD.MOV.U32 R251, RZ, RZ, R91 ;  /* 0x000000fffffb7224 */ /* 0x000fce00078e005b */
[----:B------:R-:W-:Y:S05]  /*19ed0*/  WARPSYNC.COLLECTIVE R152, `(.L_x_3359) ;  /* 0x0000000098087348 */ /* 0x000fea0003c00000 */
[----:B------:R0:W1:Y:S02]  /*19ee0*/  SHFL.BFLY P1, R106, R251, R153, R158 ;  /* 0x0c000099fb6a7389 */ /* 0x000064000002009e */
[----:B01----:R-:W-:Y:S01]  /*19ef0*/  ENDCOLLECTIVE ;  /* 0x000000000000791b */ /* 0x003fe20003800000 */
.L_x_3359:
[----:B------:R-:W-:Y:S02]  /*19f00*/  IMAD.MOV.U32 R153, RZ, RZ, 0x8 ;  /* 0x00000008ff997424 */ /* 0x000fe400078e00ff */
[----:B------:R-:W-:-:S04]  /*19f10*/  IMAD.MOV.U32 R96, RZ, RZ, R106 ;  /* 0x000000ffff607224 */ /* 0x000fc800078e006a */
[----:B------:R-:W-:-:S05]  /*19f20*/  FADD.FTZ R96, R91, R96 ;  /* 0x000000605b607221 */ /* 0x000fca0000010000 */
[----:B------:R-:W-:-:S07]  /*19f30*/  MOV R251, R96 ;  /* 0x0000006000fb7202 */ /* 0x000fce0000000f00 */
[----:B------:R-:W-:Y:S05]  /*19f40*/  WARPSYNC.COLLECTIVE R152, `(.L_x_3360) ;  /* 0x0000000098087348 */ /* 0x000fea0003c00000 */
[----:B------:R0:W1:Y:S02]  /*19f50*/  SHFL.BFLY P1, R106, R251, R153, R158 ;  /* 0x0c000099fb6a7389 */ /* 0x000064000002009e */
[----:B01----:R-:W-:Y:S01]  /*19f60*/  ENDCOLLECTIVE ;  /* 0x000000000000791b */ /* 0x003fe20003800000 */
.L_x_3360:
[----:B------:R-:W-:Y:S01]  /*19f70*/  HFMA2.MMA R153, -RZ, RZ, 0, 9.5367431640625e-07 ;  /* 0x00000010ff997435 */ /* 0x000fe200000001ff */
[----:B------:R-:W-:-:S05]  /*19f80*/  MOV R97, R106 ;  /* 0x0000006a00617202 */ /* 0x000fca0000000f00 */
[----:B------:R-:W-:-:S04]  /*19f90*/  FADD.FTZ R97, R96, R97 ;  /* 0x0000006160617221 */ /* 0x000fc80000010000 */
[----:B------:R-:W-:-:S07]  /*19fa0*/  IMAD.MOV.U32 R251, RZ, RZ, R97 ;  /* 0x000000fffffb7224 */ /* 0x000fce00078e0061 */
[----:B------:R-:W-:Y:S05]  /*19fb0*/  WARPSYNC.COLLECTIVE R152, `(.L_x_3361) ;  /* 0x0000000098087348 */ /* 0x000fea0003c00000 */
[----:B------:R0:W1:Y:S02]  /*19fc0*/  SHFL.BFLY P1, R106, R251, R153, R158 ;  /* 0x0c000099fb6a7389 */ /* 0x000064000002009e */
[----:B01----:R-:W-:Y:S01]  /*19fd0*/  ENDCOLLECTIVE ;  /* 0x000000000000791b */ /* 0x003fe20003800000 */
.L_x_3361:
[----:B------:R-:W-:Y:S05]  /*19fe0*/  BRA `(.L_x_3362) ;  /* 0xffffffdc00147947 */ /* 0x000fea000383ffff */
.L_x_3363:
        /* <DEDUP_REMOVED lines=9> */
.L_x_45971:


//--------------------- .text._ZN10layer_norm13ln_fwd_kernelINS_13Kernel_traitsI13__nv_bfloat16S2_S2_S2_fjLj7168ELj1ELj1ELj4ELj16ENS_18Kernel_traits_baseILj7168ES2_S2_S2_S2_fjLj128EEEEELb1ELb1ELb0ELb0EEEvNS_9FwdParamsE --------------------------
	.section	.text._ZN10layer_norm13ln_fwd_kernelINS_13Kernel_traitsI13__nv_bfloat16S2_S2_S2_fjLj7168ELj1ELj1ELj4ELj16ENS_18Kernel_traits_baseILj7168ES2_S2_S2_S2_fjLj128EEEEELb1ELb1ELb0ELb0EEEvNS_9FwdParamsE,"ax",@progbits
	.align	128
        .global         _ZN10layer_norm13ln_fwd_kernelINS_13Kernel_traitsI13__nv_bfloat16S2_S2_S2_fjLj7168ELj1ELj1ELj4ELj16ENS_18Kernel_traits_baseILj7168ES2_S2_S2_S2_fjLj128EEEEELb1ELb1ELb0ELb0EEEvNS_9FwdParamsE
        .type           _ZN10layer_norm13ln_fwd_kernelINS_13Kernel_traitsI13__nv_bfloat16S2_S2_S2_fjLj7168ELj1ELj1ELj4ELj16ENS_18Kernel_traits_baseILj7168ES2_S2_S2_S2_fjLj128EEEEELb1ELb1ELb0ELb0EEEvNS_9FwdParamsE,@function
        .size           _ZN10layer_norm13ln_fwd_kernelINS_13Kernel_traitsI13__nv_bfloat16S2_S2_S2_fjLj7168ELj1ELj1ELj4ELj16ENS_18Kernel_traits_baseILj7168ES2_S2_S2_S2_fjLj128EEEEELb1ELb1ELb0ELb0EEEvNS_9FwdParamsE,(.L_x_45972 - _ZN10layer_norm13ln_fwd_kernelINS_13Kernel_traitsI13__nv_bfloat16S2_S2_S2_fjLj7168ELj1ELj1ELj4ELj16ENS_18Kernel_traits_baseILj7168ES2_S2_S2_S2_fjLj128EEEEELb1ELb1ELb0ELb0EEEvNS_9FwdParamsE)
        .other          _ZN10layer_norm13ln_fwd_kernelINS_13Kernel_traitsI13__nv_bfloat16S2_S2_S2_fjLj7168ELj1ELj1ELj4ELj16ENS_18Kernel_traits_baseILj7168ES2_S2_S2_S2_fjLj128EEEEELb1ELb1ELb0ELb0EEEvNS_9FwdParamsE,@"STO_CUDA_ENTRY STV_DEFAULT"
_ZN10layer_norm13ln_fwd_kernelINS_13Kernel_traitsI13__nv_bfloat16S2_S2_S2_fjLj7168ELj1ELj1ELj4ELj16ENS_18Kernel_traits_baseILj7168ES2_S2_S2_S2_fjLj128EEEEELb1ELb1ELb0ELb0EEEvNS_9FwdParamsE:
.text._ZN10layer_norm13ln_fwd_kernelINS_13Kernel_traitsI13__nv_bfloat16S2_S2_S2_fjLj7168ELj1ELj1ELj4ELj16ENS_18Kernel_traits_baseILj7168ES2_S2_S2_S2_fjLj128EEEEELb1ELb1ELb0ELb0EEEvNS_9FwdParamsE:
[----:B------:R-:W0:Y:S08]  /*0000*/  LDC R1, c[0x0][0x28] ;  /* 0x00000a00ff017b82 */ /* 0x000e300000000800 */
[----:B------:R-:W1:Y:S01]  /*0010*/  LDC R96, c[0x0][0x2e8] ;  /* 0x0000ba00ff607b82 */ /* 0x000e620000000800 */
[----:B------:R-:W-:Y:S01]  /*0020*/  ULDC.U8 UR4, c[0x0][0x2f4] ;  /* 0x0000bd0000047ab9 */ /* 0x000fe20000000000 */
[----:B------:R-:W-:Y:S01]  /*0030*/  ULDC.64 UR6, c[0x0][0x208] ;  /* 0x0000820000067ab9 */ /* 0x000fe20000000a00 */
[----:B------:R-:W-:Y:S01]  /*0040*/  ISETP.NE.AND P0, PT, RZ, UR4, PT ;  /* 0x00000004ff007c0c */ /* 0x000fe2000bf05270 */
[----:B------:R-:W-:Y:S01]  /*0050*/  ULDC.64 UR4, c[0x0][0x2e0] ;  /* 0x0000b80000047ab9 */ /* 0x000fe20000000a00 */
[----:B0-----:R-:W-:Y:S01]  /*0060*/  VIADD R1, R1, 0xfffffff0 ;  /* 0xfffffff001017836 */ /* 0x001fe20000000000 */
[----:B------:R-:W-:Y:S01]  /*0070*/  MOV R9, UR5 ;  /* 0x0000000500097c02 */ /* 0x000fe20008000f00 */
[----:B------:R-:W-:Y:S01]  /*0080*/  IMAD.U32 R8, RZ, RZ, UR4 ;  /* 0x00000004ff087e24 */ /* 0x000fe2000f8e00ff */
[----:B------:R-:W0:Y:S08]  /*0090*/  LDC R97, c[0x0][0x2ec] ;  /* 0x0000bb00ff617b82 */ /* 0x000e300000000800 */
[----:B------:R-:W2:Y:S01]  /*00a0*/  @P0 LDG.E.64 R2, desc[UR6][R8.64] ;  /* 0x0000000608020981 */ /* 0x000ea2000c1e1b00 */
[----:B------:R-:W3:Y:S01]  /*00b0*/  @P0 LDC R13, c[0x0][0x2f0] ;  /* 0x0000bc00ff0d0b82 */ /* 0x000ee20000000800 */
[----:B-1----:R-:W-:Y:S01]  /*00c0*/  @P0 IMAD.MOV.U32 R4, RZ, RZ, R96 ;  /* 0x000000ffff040224 */ /* 0x002fe200078e0060 */
[----:B------:R-:W1:Y:S06]  /*00d0*/  S2R R0, SR_TID.X ;  /* 0x0000000000007919 */ /* 0x000e6c0000002100 */
[----:B------:R-:W4:Y:S01]  /*00e0*/  S2UR UR8, SR_CTAID.X ;  /* 0x00000000000879c3 */ /* 0x000f220000002500 */
[----:B0-----:R-:W-:-:S07]  /*00f0*/  @P0 IMAD.MOV.U32 R5, RZ, RZ, R97 ;  /* 0x000000ffff050224 */ /* 0x001fce00078e0061 */
[----:B------:R-:W4:Y:S01]  /*0100*/  LDC R11, c[0x0][RZ] ;  /* 0x00000000ff0b7b82 */ /* 0x000f220000000800 */
[----:B------:R-:W3:Y:S07]  /*0110*/  @P0 LDG.E.64 R4, desc[UR6][R4.64] ;  /* 0x0000000604040981 */ /* 0x000eee000c1e1b00 */
[----:B------:R-:W0:Y:S01]  /*0120*/  LDC R6, c[0x0][0x218] ;  /* 0x00008600ff067b82 */ /* 0x000e220000000800 */
[----:B-1----:R-:W-:Y:S02]  /*0130*/  LOP3.LUT R53, R0, 0x7f, RZ, 0xc0, !PT ;  /* 0x0000007f00357812 */ /* 0x002fe400078ec0ff */
[----:B0-----:R-:W-:-:S04]  /*0140*/  SHF.R.S32.HI R99, RZ, 0x1f, R6 ;  /* 0x0000001fff637819 */ /* 0x001fc80000011406 */
[----:B------:R-:W-:Y:S02]  /*0150*/  LEA.HI R99, R99, R6, RZ, 0x3 ;  /* 0x0000000663637211 */ /* 0x000fe400078f18ff */
[----:B------:R-:W-:Y:S02]  /*0160*/  LOP3.LUT R6, R53, 0x7f, RZ, 0x3c, !PT ;  /* 0x0000007f35067812 */ /* 0x000fe400078e3cff */
[----:B------:R-:W-:Y:S01]  /*0170*/  LOP3.LUT R7, R7, 0xfffffff7, RZ, 0xc0, !PT ;  /* 0xfffffff707077812 */ /* 0x000fe200078ec0ff */
[----:B------:R-:W-:Y:S01]  /*0180*/  BSSY B0, `(.L_x_3364) ;  /* 0x000005e000007945 */ /* 0x000fe20003800000 */
[----:B--2---:R-:W-:Y:S02]  /*0190*/  @P0 R2UR UR4, R2 ;  /* 0x00000000020402ca */ /* 0x004fe400000e0000 */
[----:B------:R-:W-:Y:S01]  /*01a0*/  @P0 R2UR UR5, R3 ;  /* 0x00000000030502ca */ /* 0x000fe200000e0000 */
[----:B----4-:R-:W-:-:S04]  /*01b0*/  IMAD R2, R11, UR8, R0 ;  /* 0x000000080b027c24 */ /* 0x010fc8000f8e0200 */
[----:B------:R-:W-:Y:S01]  /*01c0*/  IMAD.WIDE.U32 R10, R2, -0x326172a9, RZ ;  /* 0xcd9e8d57020a7825 */ /* 0x000fe200078e00ff */
[----:B---3--:R-:W-:-:S04]  /*01d0*/  @P0 IADD3 R96, P1, R4, R13, RZ ;  /* 0x0000000d04600210 */ /* 0x008fc80007f3e0ff */
[----:B------:R-:W-:-:S04]  /*01e0*/  @P0 IADD3.X R97, RZ, R5, RZ, P1, !PT ;  /* 0x00000005ff610210 */ /* 0x000fc80000ffe4ff */
[--C-:B------:R-:W-:Y:S02]  /*01f0*/  SHF.R.U64 R3, R96, 0x2, R97.reuse ;  /* 0x0000000260037819 */ /* 0x100fe40000001261 */
        /* <DEDUP_REMOVED lines=8> */
[----:B------:R-:W-:Y:S02]  /*0280*/  LOP3.LUT R11, R13, UR12, R8, 0x96, !PT ;  /* 0x0000000c0d0b7c12 */ /* 0x000fe4000f8e9608 */
[----:B------:R-:W-:Y:S02]  /*0290*/  LEA.HI.SX32 R5, R99, R6, 0x1d ;  /* 0x0000000663057211 */ /* 0x000fe400078feaff */
[----:B------:R-:W-:Y:S01]  /*02a0*/  LOP3.LUT R8, R15, UR13, R10, 0x96, !PT ;  /* 0x0000000d0f087c12 */ /* 0x000fe2000f8e960a */
[----:B------:R-:W-:Y:S01]  /*02b0*/  UIADD3 UR14, UR4, 0x3c6ef372, URZ ;  /* 0x3c6ef372040e7890 */ /* 0x000fe2000fffe03f */
[----:B------:R-:W-:Y:S01]  /*02c0*/  IMAD.WIDE.U32 R10, R11, -0x326172a9, RZ ;  /* 0xcd9e8d570b0a7825 */ /* 0x000fe200078e00ff */
[----:B------:R-:W-:Y:S01]  /*02d0*/  UIADD3 UR15, UR5, 0x76cf5d0a, URZ ;  /* 0x76cf5d0a050f7890 */ /* 0x000fe2000fffe03f */
[----:B------:R-:W-:Y:S02]  /*02e0*/  LOP3.LUT P6, RZ, R5, 0xffffff80, RZ, 0xc0, !PT ;  /* 0xffffff8005ff7812 */ /* 0x000fe400078cc0ff */
[----:B------:R-:W-:Y:S01]  /*02f0*/  IMAD.WIDE.U32 R8, R8, -0x2daee0ad, RZ ;  /* 0xd2511f5308087825 */ /* 0x000fe200078e00ff */
[----:B------:R-:W-:Y:S01]  /*0300*/  LOP3.LUT R13, R11, UR14, R14, 0x96, !PT ;  /* 0x0000000e0b0d7c12 */ /* 0x000fe2000f8e960e */
[----:B------:R-:W-:-:S03]  /*0310*/  UIADD3 UR16, UR5, 0x32370b8f, URZ ;  /* 0x32370b8f05107890 */ /* 0x000fc6000fffe03f */
[----:B------:R-:W-:Y:S01]  /*0320*/  LOP3.LUT R14, R9, UR15, R12, 0x96, !PT ;  /* 0x0000000f090e7c12 */ /* 0x000fe2000f8e960c */
[----:B------:R-:W-:Y:S01]  /*0330*/  IMAD.WIDE.U32 R12, R13, -0x2daee0ad, RZ ;  /* 0xd2511f530d0c7825 */ /* 0x000fe200078e00ff */
[----:B------:R-:W-:Y:S01]  /*0340*/  ISETP.GE.U32.AND P5, PT, R5, 0x100, PT ;  /* 0x000001000500780c */ /* 0x000fe20003fa6070 */
[----:B------:R-:W-:Y:S02]  /*0350*/  UIADD3 UR17, UR4, -0x255992d5, URZ ;  /* 0xdaa66d2b04117890 */ /* 0x000fe4000fffe03f */
[----:B------:R-:W-:Y:S01]  /*0360*/  IMAD.WIDE.U32 R14, R14, -0x326172a9, RZ ;  /* 0xcd9e8d570e0e7825 */ /* 0x000fe200078e00ff */
[----:B------:R-:W-:Y:S02]  /*0370*/  @P6 LOP3.LUT R7, R7, 0x8, RZ, 0xfc, !PT ;  /* 0x0000000807076812 */ /* 0x000fe400078efcff */
[----:B------:R-:W-:Y:S02]  /*0380*/  LOP3.LUT R11, R13, UR16, R8, 0x96, !PT ;  /* 0x000000100d0b7c12 */ /* 0x000fe4000f8e9608 */
[----:B------:R-:W-:-:S02]  /*0390*/  LOP3.LUT R8, R15, UR17, R10, 0x96, !PT ;  /* 0x000000110f087c12 */ /* 0x000fc4000f8e960a */
[----:B------:R-:W-:Y:S01]  /*03a0*/  ISETP.GE.U32.AND P4, PT, R5, 0x180, PT ;  /* 0x000001800500780c */ /* 0x000fe20003f86070 */
[----:B------:R-:W-:Y:S01]  /*03b0*/  UIADD3 UR18, UR4, 0x78dde6e4, URZ ;  /* 0x78dde6e404127890 */ /* 0x000fe2000fffe03f */
[----:B------:R-:W-:Y:S01]  /*03c0*/  LOP3.LUT R7, R7, 0xfffffdff, RZ, 0xc0, !PT ;  /* 0xfffffdff07077812 */ /* 0x000fe200078ec0ff */
[----:B------:R-:W-:Y:S01]  /*03d0*/  IMAD.WIDE.U32 R10, R11, -0x326172a9, RZ ;  /* 0xcd9e8d570b0a7825 */ /* 0x000fe200078e00ff */
[----:B------:R-:W-:Y:S02]  /*03e0*/  UIADD3 UR19, UR5, -0x126145ec, URZ ;  /* 0xed9eba1405137890 */ /* 0x000fe4000fffe03f */
[----:B------:R-:W-:Y:S01]  /*03f0*/  @P5 LOP3.LUT R7, R7, 0x200, RZ, 0xfc, !PT ;  /* 0x0000020007075812 */ /* 0x000fe200078efcff */
[----:B------:R-:W-:Y:S01]  /*0400*/  IMAD.WIDE.U32 R8, R8, -0x2daee0ad, RZ ;  /* 0xd2511f5308087825 */ /* 0x000fe200078e00ff */
[----:B------:R-:W-:Y:S02]  /*0410*/  LOP3.LUT R13, R11, UR18, R14, 0x96, !PT ;  /* 0x000000120b0d7c12 */ /* 0x000fe4000f8e960e */
[----:B------:R-:W-:-:S02]  /*0420*/  ISETP.GE.U32.AND P3, PT, R5, 0x200, PT ;  /* 0x000002000500780c */ /* 0x000fc40003f66070 */
[----:B------:R-:W-:Y:S02]  /*0430*/  LOP3.LUT R14, R9, UR19, R12, 0x96, !PT ;  /* 0x00000013090e7c12 */ /* 0x000fe4000f8e960c */
[----:B------:R-:W-:Y:S01]  /*0440*/  LOP3.LUT R7, R7, 0xfffffeff, RZ, 0xc0, !PT ;  /* 0xfffffeff07077812 */ /* 0x000fe200078ec0ff */
[----:B------:R-:W-:Y:S01]  /*0450*/  UIADD3 UR20, UR4, 0x1715609d, URZ ;  /* 0x1715609d04147890 */ /* 0x000fe2000fffe03f */
[----:B------:R-:W-:Y:S01]  /*0460*/  IMAD.WIDE.U32 R12, R13, -0x2daee0ad, RZ ;  /* 0xd2511f530d0c7825 */ /* 0x000fe200078e00ff */
[----:B------:R-:W-:Y:S01]  /*0470*/  UIADD3 UR21, UR5, -0x56f99767, URZ ;  /* 0xa906689905157890 */ /* 0x000fe2000fffe03f */
[----:B------:R-:W-:Y:S02]  /*0480*/  @P4 LOP3.LUT R7, R7, 0x100, RZ, 0xfc, !PT ;  /* 0x0000010007074812 */ /* 0x000fe400078efcff */
[----:B------:R-:W-:Y:S01]  /*0490*/  IMAD.WIDE.U32 R14, R14, -0x326172a9, RZ ;  /* 0xcd9e8d570e0e7825 */ /* 0x000fe200078e00ff */
[----:B------:R-:W-:Y:S02]  /*04a0*/  ISETP.GE.U32.AND P2, PT, R5, 0x280, PT ;  /* 0x000002800500780c */ /* 0x000fe40003f46070 */
[----:B------:R-:W-:-:S02]  /*04b0*/  LOP3.LUT R7, R7, 0xffffff7f, RZ, 0xc0, !PT ;  /* 0xffffff7f07077812 */ /* 0x000fc400078ec0ff */
[----:B------:R-:W-:Y:S02]  /*04c0*/  LOP3.LUT R18, R13, UR21, R8, 0x96, !PT ;  /* 0x000000150d127c12 */ /* 0x000fe4000f8e9608 */
[----:B------:R-:W-:Y:S02]  /*04d0*/  LOP3.LUT R16, R15, UR20, R10, 0x96, !PT ;  /* 0x000000140f107c12 */ /* 0x000fe4000f8e960a */
[----:B------:R-:W-:Y:S01]  /*04e0*/  @P3 LOP3.LUT R7, R7, 0x80, RZ, 0xfc, !PT ;  /* 0x0000008007073812 */ /* 0x000fe200078efcff */
[----:B------:R-:W-:Y:S01]  /*04f0*/  UIADD3 UR22, UR4, -0x4ab325aa, URZ ;  /* 0xb54cda5604167890 */ /* 0x000fe2000fffe03f */
[----:B------:R-:W-:Y:S01]  /*0500*/  IMAD.WIDE.U32 R18, R18, -0x326172a9, RZ ;  /* 0xcd9e8d5712127825 */ /* 0x000fe200078e00ff */
[----:B------:R-:W-:Y:S01]  /*0510*/  UIADD3 UR23, UR5, 0x646e171e, URZ ;  /* 0x646e171e05177890 */ /* 0x000fe2000fffe03f */
[----:B------:R-:W-:Y:S02]  /*0520*/  LOP3.LUT R7, R7, 0xffffffbf, RZ, 0xc0, !PT ;  /* 0xffffffbf07077812 */ /* 0x000fe400078ec0ff */
[----:B------:R-:W-:Y:S01]  /*0530*/  IMAD.WIDE.U32 R16, R16, -0x2daee0ad, RZ ;  /* 0xd2511f5310107825 */ /* 0x000fe200078e00ff */
[----:B------:R-:W-:Y:S01]  /*0540*/  UIADD3 UR24, UR4, 0x5384540f, URZ ;  /* 0x5384540f04187890 */ /* 0x000fe2000fffe03f */
[----:B------:R-:W-:Y:S01]  /*0550*/  LEA.HI R6, R0, UR8, RZ, 0x19 ;  /* 0x0000000800067c11 */ /* 0x000fe2000f8fc8ff */
[----:B------:R-:W-:-:S02]  /*0560*/  UIADD3 UR25, UR5, 0x1fd5c5a3, URZ ;  /* 0x1fd5c5a305197890 */ /* 0x000fc4000fffe03f */
[----:B------:R-:W-:Y:S02]  /*0570*/  UIADD3 UR26, UR4, -0xe443238, URZ ;  /* 0xf1bbcdc8041a7890 */ /* 0x000fe4000fffe03f */
[----:B------:R-:W-:Y:S02]  /*0580*/  UIADD3 UR27, UR5, -0x24c28bd8, URZ ;  /* 0xdb3d7428051b7890 */ /* 0x000fe4000fffe03f */
[----:B------:R-:W-:Y:S01]  /*0590*/  UIADD3 UR28, UR4, -0x700cb87f, URZ ;  /* 0x8ff34781041c7890 */ /* 0x000fe2000fffe03f */
[----:B------:R-:W-:Y:S02]  /*05a0*/  LOP3.LUT R66, R19, UR22, R14, 0x96, !PT ;  /* 0x0000001613427c12 */ /* 0x000fe4000f8e960e */
[----:B------:R-:W-:Y:S02]  /*05b0*/  @P2 LOP3.LUT R7, R7, 0x40, RZ, 0xfc, !PT ;  /* 0x0000004007072812 */ /* 0x000fe400078efcff */
[----:B------:R-:W-:Y:S01]  /*05c0*/  LOP3.LUT R50, R17, UR23, R12, 0x96, !PT ;  /* 0x0000001711327c12 */ /* 0x000fe2000f8e960c */
        /* <DEDUP_REMOVED lines=25> */
.L_x_3365:
[----:B------:R-:W-:Y:S05]  /*0760*/  BSYNC B0 ;  /* 0x0000000000007941 */ /* 0x000fea0003800000 */
.L_x_3364:
        /* <DEDUP_REMOVED lines=26> */
.L_x_3367:
[----:B------:R-:W-:Y:S05]  /*0910*/  BSYNC B0 ;  /* 0x0000000000007941 */ /* 0x000fea0003800000 */
.L_x_3366:
        /* <DEDUP_REMOVED lines=26> */
.L_x_3369:
[----:B------:R-:W-:Y:S05]  /*0ac0*/  BSYNC B0 ;  /* 0x0000000000007941 */ /* 0x000fea0003800000 */
.L_x_3368:
        /* <DEDUP_REMOVED lines=26> */
.L_x_3371:
[----:B------:R-:W-:Y:S05]  /*0c70*/  BSYNC B0 ;  /* 0x0000000000007941 */ /* 0x000fea0003800000 */
.L_x_3370:
        /* <DEDUP_REMOVED lines=26> */
.L_x_3373:
[----:B------:R-:W-:Y:S05]  /*0e20*/  BSYNC B0 ;  /* 0x0000000000007941 */ /* 0x000fea0003800000 */
.L_x_3372:
        /* <DEDUP_REMOVED lines=9> */
[----:B------:R-:W-:Y:S01]  /*0ec0*/  ULDC.64 UR10, c[0x0][0x278] ;  /* 0x00009e00000a7ab9 */ /* 0x000fe20000000a00 */
[----:B------:R-:W0:Y:S01]  /*0ed0*/  LDC.64 R12, c[0x0][0x260] ;  /* 0x00009800ff0c7b82 */ /* 0x000e220000000a00 */
[----:B------:R-:W-:Y:S01]  /*0ee0*/  LEA R72, P0, R53, UR10, 0x4 ;  /* 0x0000000a35487c11 */ /* 0x000fe2000f8020ff */
[----:B------:R-:W-:-:S03]  /*0ef0*/  ULDC.64 UR8, c[0x0][0x2c8] ;  /* 0x0000b20000087ab9 */ /* 0x000fc60000000a00 */
[----:B------:R-:W-:Y:S02]  /*0f00*/  LEA.HI.X R73, R53, UR11, RZ, 0x4, P0 ;  /* 0x0000000b35497c11 */ /* 0x000fe400080f24ff */
[----:B------:R-:W-:-:S04]  /*0f10*/  ISETP.NE.U32.AND P0, PT, RZ, UR8, PT ;  /* 0x00000008ff007c0c */ /* 0x000fc8000bf05070 */
[----:B------:R-:W-:Y:S01]  /*0f20*/  ISETP.NE.AND.EX P0, PT, RZ, UR9, PT, P0 ;  /* 0x00000009ff007c0c */ /* 0x000fe2000bf05300 */
[----:B------:R-:W2:-:S12]  /*0f30*/  LDG.E.128 R72, desc[UR6][R72.64] ;  /* 0x0000000648487981 */ /* 0x000e98000c1e1d00 */
[C---:B------:R-:W-:Y:S01]  /*0f40*/  @P0 LEA R26, P1, R53.reuse, UR8, 0x4 ;  /* 0x00000008351a0c11 */ /* 0x040fe2000f8220ff */
[----:B0-----:R-:W-:-:S03]  /*0f50*/  IMAD.WIDE.U32 R12, R53, 0x10, R12 ;  /* 0x00000010350c7825 */ /* 0x001fc600078e000c */
[----:B------:R-:W-:-:S03]  /*0f60*/  @P0 LEA.HI.X R27, R53, UR9, RZ, 0x4, P1 ;  /* 0x00000009351b0c11 */ /* 0x000fc600088f24ff */
[----:B------:R-:W3:Y:S04]  /*0f70*/  LDG.E.128 R12, desc[UR6][R12.64] ;  /* 0x000000060c0c7981 */ /* 0x000ee8000c1e1d00 */
[----:B------:R-:W5:Y:S01]  /*0f80*/  @P0 LDG.E.128 R24, desc[UR6][R26.64] ;  /* 0x000000061a180981 */ /* 0x000f62000c1e1d00 */
[----:B------:R-:W-:Y:S01]  /*0f90*/  VIADD R53, R53, 0x80 ;  /* 0x0000008035357836 */ /* 0x000fe20000000000 */
[----:B--2---:R-:W-:Y:S02]  /*0fa0*/  PRMT R205, R72, 0x7632, R205 ;  /* 0x0000763248cd7816 */ /* 0x004fe400000000cd */
[----:B------:R-:W-:Y:S02]  /*0fb0*/  PRMT R204, R73, 0x7632, R204 ;  /* 0x0000763249cc7816 */ /* 0x000fe400000000cc */
[----:B------:R-:W-:-:S02]  /*0fc0*/  PRMT R203, R74, 0x7632, R203 ;  /* 0x000076324acb7816 */ /* 0x000fc400000000cb */
[----:B------:R-:W-:Y:S02]  /*0fd0*/  PRMT R202, R75, 0x7632, R202 ;  /* 0x000076324bca7816 */ /* 0x000fe400000000ca */
[----:B---3--:R-:W-:Y:S02]  /*0fe0*/  PRMT R57, R12, 0x7632, R57 ;  /* 0x000076320c397816 */ /* 0x008fe40000000039 */
[----:B------:R-:W-:Y:S02]  /*0ff0*/  PRMT R56, R13, 0x7632, R56 ;  /* 0x000076320d387816 */ /* 0x000fe40000000038 */
[----:B------:R-:W-:Y:S02]  /*1000*/  PRMT R55, R14, 0x7632, R55 ;  /* 0x000076320e377816 */ /* 0x000fe40000000037 */
[----:B------:R-:W-:Y:S02]  /*1010*/  @!P0 CS2R R24, SRZ ;  /* 0x0000000000188805 */ /* 0x000fe4000001ff00 */
[----:B------:R-:W-:-:S02]  /*1020*/  PRMT R54, R15, 0x7632, R54 ;  /* 0x000076320f367816 */ /* 0x000fc40000000036 */
[----:B------:R-:W-:-:S07]  /*1030*/  @!P0 CS2R R26, SRZ ;  /* 0x00000000001a8805 */ /* 0x000fce000001ff00 */
.L_x_3375:
[----:B------:R-:W-:Y:S05]  /*1040*/  BSYNC B0 ;  /* 0x0000000000007941 */ /* 0x000fea0003800000 */
.L_x_3374:
        /* <DEDUP_REMOVED lines=27> */
[----:B0-----:R-:W-:Y:S02]  /*1200*/  PRMT R49, R19, 0x7632, R49 ;  /* 0x0000763213317816 */ /* 0x001fe40000000031 */
[----:B---3--:R-:W-:Y:S02]  /*1210*/  PRMT R201, R68, 0x7632, R201 ;  /* 0x0000763244c97816 */ /* 0x008fe400000000c9 */
[----:B------:R-:W-:Y:S02]  /*1220*/  PRMT R200, R69, 0x7632, R200 ;  /* 0x0000763245c87816 */ /* 0x000fe400000000c8 */
[----:B------:R-:W-:Y:S02]  /*1230*/  PRMT R199, R70, 0x7632, R199 ;  /* 0x0000763246c77816 */ /* 0x000fe400000000c7 */
[----:B------:R-:W-:-:S07]  /*1240*/  PRMT R198, R71, 0x7632, R198 ;  /* 0x0000763247c67816 */ /* 0x000fce00000000c6 */
.L_x_3377:
[----:B------:R-:W-:Y:S05]  /*1250*/  BSYNC B0 ;  /* 0x0000000000007941 */ /* 0x000fea0003800000 */
.L_x_3376:
[----:B------:R-:W-:Y:S01]  /*1260*/  ULDC UR8, c[0x0][0x214] ;  /* 0x0000850000087ab9 */ /* 0x000fe20000000800 */
[----:B------:R-:W-:Y:S02]  /*1270*/  LOP3.LUT R48, R101, UR27, R66, 0x96, !PT ;  /* 0x0000001b65307c12 */ /* 0x000fe4000f8e9642 */
[----:B------:R-:W-:-:S13]  /*1280*/  ISETP.GE.AND P0, PT, R6, UR8, PT ;  /* 0x0000000806007c0c */ /* 0x000fda000bf06270 */
[----:B------:R-:W-:Y:S05]  /*1290*/  @P0 EXIT ;  /* 0x000000000000094d */ /* 0x000fea0003800000 */
[----:B------:R-:W-:Y:S01]  /*12a0*/  SHF.R.S32.HI R99, RZ, 0x3, R99 ;  /* 0x00000003ff637819 */ /* 0x000fe20000011463 */
[----:B------:R-:W-:Y:S01]  /*12b0*/  IMAD.U32 R146, R141, 0x10000, RZ ;  /* 0x000100008d927824 */ /* 0x000fe200078e00ff */
[----:B-----5:R-:W-:Y:S01]  /*12c0*/  SHF.L.U32 R145, R33, 0x10, RZ ;  /* 0x0000001021917819 */ /* 0x020fe200000006ff */
[----:B------:R-:W-:Y:S01]  /*12d0*/  IMAD.U32 R138, R143, 0x10000, RZ ;  /* 0x000100008f8a7824 */ /* 0x000fe200078e00ff */
[----:B------:R-:W-:Y:S01]  /*12e0*/  PRMT R143, R33, 0x7632, R143 ;  /* 0x00007632218f7816 */ /* 0x000fe2000000008f */
[C---:B------:R-:W-:Y:S01]  /*12f0*/  IMAD.U32 R141, R34.reuse, 0x10000, RZ ;  /* 0x00010000228d7824 */ /* 0x040fe200078e00ff */
[----:B------:R-:W-:Y:S01]  /*1300*/  PRMT R139, R34, 0x7632, R139 ;  /* 0x00007632228b7816 */ /* 0x000fe2000000008b */
        /* <DEDUP_REMOVED lines=13> */
[----:B------:R-:W-:Y:S01]  /*13e0*/  SHF.L.U32 R100, R84, 0x10, RZ ;  /* 0x0000001054647819 */ /* 0x000fe200000006ff */
[----:B------:R-:W-:Y:S01]  /*13f0*/  IMAD.U32 R84, R86, 0x10000, RZ ;  /* 0x0001000056547824 */ /* 0x000fe200078e00ff */
[----:B------:R-:W-:Y:S01]  /*1400*/  PRMT R147, R32, 0x7632, R147 ;  /* 0x0000763220937816 */ /* 0x000fe20000000093 */
[----:B------:R-:W-:Y:S01]  /*1410*/  IMAD.IADD R79, R34, 0x1, R99 ;  /* 0x00000001224f7824 */ /* 0x000fe200078e0263 */
[----:B------:R-:W-:Y:S01]  /*1420*/  PRMT R175, R41, 0x7632, R175 ;  /* 0x0000763229af7816 */ /* 0x000fe200000000af */
[----:B------:R-:W-:Y:S01]  /*1430*/  IMAD.SHL.U32 R32, R0, 0x20, RZ ;  /* 0x0000002000207824 */ /* 0x000fe200078e00ff */
[----:B------:R0:W-:Y:S01]  /*1440*/  STL [R1+0x8], R100 ;  /* 0x0000086401007387 */ /* 0x0001e20000100800 */
[----:B------:R-:W-:Y:S01]  /*1450*/  PRMT R163, R36, 0x7632, R163 ;  /* 0x0000763224a37816 */ /* 0x000fe200000000a3 */
[----:B------:R-:W-:Y:S01]  /*1460*/  IMAD.U32 R41, R55, 0x10000, RZ ;  /* 0x0001000037297824 */ /* 0x000fe200078e00ff */
[----:B------:R-:W-:Y:S01]  /*1470*/  SHF.L.U32 R79, R79, 0x3, RZ ;  /* 0x000000034f4f7819 */ /* 0x000fe200000006ff */
[----:B------:R0:W-:Y:S01]  /*1480*/  STL [R1+0x4], R85 ;  /* 0x0000045501007387 */ /* 0x0001e20000100800 */
[----:B------:R-:W-:Y:S01]  /*1490*/  LOP3.LUT R36, R32, 0x3e0, RZ, 0xc0, !PT ;  /* 0x000003e020247812 */ /* 0x000fe200078ec0ff */
[----:B------:R-:W-:Y:S01]  /*14a0*/  IMAD.U32 R162, R157, 0x10000, RZ ;  /* 0x000100009da27824 */ /* 0x000fe200078e00ff */
[----:B------:R-:W-:Y:S01]  /*14b0*/  I2FP.F32.U32 R55, R79 ;  /* 0x0000004f00377245 */ /* 0x000fe20000201000 */
[----:B------:R0:W-:Y:S01]  /*14c0*/  STL [R1], R84 ;  /* 0x0000005401007387 */ /* 0x0001e20000100800 */
[----:B------:R-:W-:Y:S01]  /*14d0*/  VIADDMNMX R36, R33, -R36, RZ, !PT ;  /* 0x8000002421247246 */ /* 0x000fe200078001ff */
[C---:B------:R-:W-:Y:S01]  /*14e0*/  IMAD.U32 R133, R35.reuse, 0x10000, RZ ;  /* 0x0001000023857824 */ /* 0x040fe200078e00ff */
[----:B------:R-:W-:Y:S01]  /*14f0*/  PRMT R155, R38, 0x7632, R155 ;  /* 0x00007632269b7816 */ /* 0x000fe2000000009b */
[----:B------:R-:W-:Y:S01]  /*1500*/  IMAD R98, R98, -0x326172a9, RZ ;  /* 0xcd9e8d5762627824 */ /* 0x000fe200078e02ff */
[----:B------:R-:W1:Y:S01]  /*1510*/  MUFU.RCP R55, R55 ;  /* 0x0000003700377308 */ /* 0x000e620000001000 */
[----:B------:R-:W-:Y:S01]  /*1520*/  VIMNMX R36, R36, 0x20, PT ;  /* 0x0000002024247848 */ /* 0x000fe20003fe0100 */
[----:B------:R-:W-:Y:S01]  /*1530*/  IMAD.HI.U32 R33, R50, -0x2daee0ad, RZ ;  /* 0xd2511f5332217827 */ /* 0x000fe200078e00ff */
[----:B------:R-:W-:Y:S01]  /*1540*/  SHF.L.U32 R157, R38, 0x10, RZ ;  /* 0x00000010269d7819 */ /* 0x000fe200000006ff */
[----:B------:R-:W-:Y:S01]  /*1550*/  ULDC.64 UR8, c[0x0][0x270] ;  /* 0x00009c0000087ab9 */ /* 0x000fe20000000a00 */
[----:B------:R-:W-:Y:S01]  /*1560*/  PRMT R74, R35, 0x7632, R74 ;  /* 0x00007632234a7816 */ /* 0x000fe2000000004a */
[----:B------:R-:W-:Y:S01]  /*1570*/  IMAD.HI.U32 R35, R48, -0x326172a9, RZ ;  /* 0xcd9e8d5730237827 */ /* 0x000fe200078e00ff */
[----:B------:R-:W-:Y:S01]  /*1580*/  SHF.L.U32 R234, R73, 0x10, RZ ;  /* 0x0000001049ea7819 */ /* 0x000fe200000006ff */
[----:B------:R-:W-:Y:S01]  /*1590*/  UISETP.NE.U32.AND UP0, UPT, UR8, URZ, UPT ;  /* 0x0000003f0800728c */ /* 0x000fe2000bf05070 */
[----:B------:R-:W-:Y:S01]  /*15a0*/  SHF.L.U32 R154, R159, 0x10, RZ ;  /* 0x000000109f9a7819 */ /* 0x000fe200000006ff */
[----:B------:R-:W-:Y:S01]  /*15b0*/  IMAD R38, R97, -0x2daee0ad, RZ ;  /* 0xd2511f5361267824 */ /* 0x000fe200078e02ff */
[----:B------:R-:W-:Y:S01]  /*15c0*/  SHF.L.U32 R237, R78, 0x10, RZ ;  /* 0x000000104eed7819 */ /* 0x000fe200000006ff */
        /* <DEDUP_REMOVED lines=14> */
[----:B------:R-:W-:Y:S01]  /*16b0*/  IMAD.IADD R226, R99, 0x1, R36 ;  /* 0x0000000163e27824 */ /* 0x000fe200078e0224 */
        /* <DEDUP_REMOVED lines=15> */
[----:B------:R-:W-:Y:S01]  /*17b0*/  HFMA2.MMA R47, -RZ, RZ, 0, 0 ;  /* 0x00000000ff2f7435 */ /* 0x000fe200000001ff */
        /* <DEDUP_REMOVED lines=26> */
[----:B------:R-:W-:Y:S01]  /*1960*/  LOP3.LUT R32, R35, UR28, R98, 0x96, !PT ;  /* 0x0000001c23207c12 */ /* 0x000fe2000f8e9662 */
[----:B------:R-:W-:Y:S01]  /*1970*/  IMAD.U32 R35, R61, 0x10000, RZ ;  /* 0x000100003d237824 */ /* 0x000fe200078e00ff */
[----:B------:R-:W-:Y:S01]  /*1980*/  LOP3.LUT R33, R33, UR37, R38, 0x96, !PT ;  /* 0x0000002521217c12 */ /* 0x000fe2000f8e9626 */
        /* <DEDUP_REMOVED lines=91> */
[----:B------:R-:W-:Y:S01]  /*1f40*/  ULDC.U8 UR29, c[0x0][0x2a0] ;  /* 0x0000a800001d7ab9 */ /* 0x000fe20000000000 */
[----:B------:R-:W-:Y:S01]  /*1f50*/  IMAD.U32 R160, R160, 0x10000, RZ ;  /* 0x00010000a0a07824 */ /* 0x000fe200078e00ff */
[----:B------:R-:W-:Y:S01]  /*1f60*/  UISETP.NE.AND.EX UP0, UPT, UR9, URZ, UPT, UP0 ;  /* 0x0000003f0900728c */ /* 0x000fe2000bf05300 */
[----:B------:R-:W-:Y:S01]  /*1f70*/  IMAD.U32 R148, R148, 0x10000, RZ ;  /* 0x0001000094947824 */ /* 0x000fe200078e00ff */
[----:B------:R-:W-:Y:S01]  /*1f80*/  ULDC UR38, c[0x0][0x218] ;  /* 0x0000860000267ab9 */ /* 0x000fe20000000800 */
[----:B------:R-:W-:Y:S01]  /*1f90*/  IMAD.U32 R144, R144, 0x10000, RZ ;  /* 0x0001000090907824 */ /* 0x000fe200078e00ff */
[----:B------:R-:W-:Y:S01]  /*1fa0*/  ULDC UR36, c[0x0][0x290] ;  /* 0x0000a40000247ab9 */ /* 0x000fe20000000800 */
[----:B------:R-:W-:Y:S01]  /*1fb0*/  IMAD.U32 R132, R132, 0x10000, RZ ;  /* 0x0001000084847824 */ /* 0x000fe200078e00ff */
[----:B------:R-:W-:Y:S01]  /*1fc0*/  ULDC.64 UR10, c[0x0][0x230] ;  /* 0x00008c00000a7ab9 */ /* 0x000fe20000000a00 */
[----:B------:R-:W-:Y:S01]  /*1fd0*/  IMAD R48, R48, -0x326172a9, RZ ;  /* 0xcd9e8d5730307824 */ /* 0x000fe200078e02ff */
[----:B------:R-:W-:Y:S01]  /*1fe0*/  ULDC.64 UR8, c[0x0][0x238] ;  /* 0x00008e0000087ab9 */ /* 0x000fe20000000a00 */
[----:B------:R-:W-:Y:S01]  /*1ff0*/  IMAD R50, R50, -0x2daee0ad, RZ ;  /* 0xd2511f5332327824 */ /* 0x000fe200078e02ff */
[----:B------:R-:W-:Y:S01]  /*2000*/  UISETP.NE.AND UP1, UPT, UR29, URZ, UPT ;  /* 0x0000003f1d00728c */ /* 0x000fe2000bf25270 */
[----:B------:R-:W-:Y:S01]  /*2010*/  IMAD.MOV.U32 R129, RZ, RZ, 0x1 ;  /* 0x00000001ff817424 */ /* 0x000fe200078e00ff */
[----:B------:R-:W-:Y:S01]  /*2020*/  ULDC.64 UR30, c[0x0][0x240] ;  /* 0x00009000001e7ab9 */ /* 0x000fe20000000a00 */
[----:B------:R-:W-:Y:S01]  /*2030*/  IMAD.U32 R195, R195, 0x10000, RZ ;  /* 0x00010000c3c37824 */ /* 0x000fe200078e00ff */
[----:B------:R-:W-:Y:S01]  /*2040*/  ULDC.64 UR32, c[0x0][0x210] ;  /* 0x0000840000207ab9 */ /* 0x000fe20000000a00 */
[----:B------:R-:W-:-:S02]  /*2050*/  IMAD.U32 R191, R191, 0x10000, RZ ;  /* 0x00010000bfbf7824 */ /* 0x000fc400078e00ff */
[----:B------:R-:W-:Y:S02]  /*2060*/  IMAD.U32 R183, R183, 0x10000, RZ ;  /* 0x00010000b7b77824 */ /* 0x000fe400078e00ff */
[----:B------:R-:W-:Y:S02]  /*2070*/  IMAD.U32 R179, R179, 0x10000, RZ ;  /* 0x00010000b3b37824 */ /* 0x000fe400078e00ff */
[----:B------:R-:W-:Y:S02]  /*2080*/  IMAD.U32 R171, R171, 0x10000, RZ ;  /* 0x00010000abab7824 */ /* 0x000fe400078e00ff */
[----:B------:R-:W-:Y:S02]  /*2090*/  IMAD.U32 R167, R167, 0x10000, RZ ;  /* 0x00010000a7a77824 */ /* 0x000fe400078e00ff */
[----:B------:R-:W-:Y:S02]  /*20a0*/  IMAD.U32 R159, R159, 0x10000, RZ ;  /* 0x000100009f9f7824 */ /* 0x000fe400078e00ff */
        /* <DEDUP_REMOVED lines=12> */
[----:B01----:R-:W-:-:S07]  /*2170*/  IMAD.U32 R63, R73, 0x10000, RZ ;  /* 0x00010000493f7824 */ /* 0x003fce00078e00ff */
.L_x_3799:
[----:B------:R-:W-:Y:S01]  /*2180*/  PLOP3.LUT P0, PT, PT, PT, UP0, 0x80, 0x0 ;  /* 0x000000000000781c */ /* 0x000fe20003f0f008 */
[----:B-1234-:R-:W-:Y:S01]  /*2190*/  IMAD.MOV.U32 R69, RZ, RZ, 0x2 ;  /* 0x00000002ff457424 */ /* 0x01efe200078e00ff */
[----:B------:R-:W-:Y:S01]  /*21a0*/  @UP0 ULDC.64 UR34, c[0x0][0x270] ;  /* 0x00009c0000220ab9 */ /* 0x000fe20000000a00 */
[----:B------:R-:W-:-:S10]  /*21b0*/  LOP3.LUT P1, RZ, R7, 0x8, RZ, 0xc0, !PT ;  /* 0x0000000807ff7812 */ /* 0x000fd4000782c0ff */
[----:B------:R-:W-:Y:S01]  /*21c0*/  @P0 IMAD.WIDE R68, R6, R69, UR34 ;  /* 0x0000002206440e25 */ /* 0x000fe2000f8e0245 */
[----:B------:R-:W-:-:S13]  /*21d0*/  PLOP3.LUT P0, PT, PT, PT, UP0, 0x80, 0x0 ;  /* 0x000000000000781c */ /* 0x000fda0003f0f008 */
[----:B------:R-:W2:Y:S01]  /*21e0*/  @P0 LDG.E.U16 R68, desc[UR6][R68.64] ;  /* 0x0000000644440981 */ /* 0x000ea2000c1e1500 */
[----:B------:R-:W-:Y:S01]  /*21f0*/  IMAD R70, R6, UR38, RZ ;  /* 0x0000002606467c24 */ /* 0x000fe2000f8e02ff */
[----:B------:R-:W-:Y:S01]  /*2200*/  PLOP3.LUT P0, PT, PT, PT, UP0, 0x80, 0x0 ;  /* 0x000000000000781c */ /* 0x000fe20003f0f008 */
[----:B------:R-:W-:Y:S01]  /*2210*/  BSSY B0, `(.L_x_3378) ;  /* 0x00002f2000007945 */ /* 0x000fe20003800000 */
[----:B------:R-:W-:Y:S01]  /*2220*/  LOP3.LUT R72, R0, 0x7f, RZ, 0xc0, !PT ;  /* 0x0000007f00487812 */ /* 0x000fe200078ec0ff */
[----:B------:R-:W-:Y:S01]  /*2230*/  IMAD.MOV.U32 R134, RZ, RZ, 0x3f800000 ;  /* 0x3f800000ff867424 */ /* 0x000fe200078e00ff */
[----:B------:R-:W-:-:S04]  /*2240*/  SHF.R.S32.HI R71, RZ, 0x1f, R70 ;  /* 0x0000001fff477819 */ /* 0x000fc80000011446 */
[----:B------:R-:W-:-:S04]  /*2250*/  LEA.HI R71, R71, R70, RZ, 0x3 ;  /* 0x0000004647477211 */ /* 0x000fc800078f18ff */
[----:B------:R-:W-:-:S05]  /*2260*/  LEA.HI.SX32 R72, R71, R72, 0x1d ;  /* 0x0000004847487211 */ /* 0x000fca00078feaff */
[----:B------:R-:W-:Y:S01]  /*2270*/  IMAD.MOV.U32 R135, RZ, RZ, R72 ;  /* 0x000000ffff877224 */ /* 0x000fe200078e0048 */
[----:B--2---:R-:W-:Y:S01]  /*2280*/  @P0 SHF.L.U32 R134, R68, 0x10, RZ ;  /* 0x0000001044860819 */ /* 0x004fe200000006ff */
[----:B------:R-:W-:Y:S06]  /*2290*/  @!P1 BRA `(.L_x_3379) ;  /* 0x0000002c00a49947 */ /* 0x000fec0003800000 */
[----:B------:R-:W-:Y:S01]  /*22a0*/  ISETP.NE.U32.AND P0, PT, RZ, UR10, PT ;  /* 0x0000000aff007c0c */ /* 0x000fe2000bf05070 */
[----:B------:R-:W0:Y:S03]  /*22b0*/  LDC.64 R70, c[0x0][0x220] ;  /* 0x00008800ff467b82 */ /* 0x000e260000000a00 */
[----:B------:R-:W-:-:S13]  /*22c0*/  ISETP.NE.AND.EX P0, PT, RZ, UR11, PT, P0 ;  /* 0x0000000bff007c0c */ /* 0x000fda000bf05300 */
[----:B------:R-:W-:-:S04]  /*22d0*/  @P0 LEA R68, P1, R72, UR10, 0x4 ;  /* 0x0000000a48440c11 */ /* 0x000fc8000f8220ff */
[----:B------:R-:W-:-:S05]  /*22e0*/  @P0 LEA.HI.X R69, R72, UR11, RZ, 0x4, P1 ;  /* 0x0000000b48450c11 */ /* 0x000fca00088f24ff */
[----:B------:R0:W5:Y:S02]  /*22f0*/  @P0 LDG.E.128 R64, desc[UR6][R68.64] ;  /* 0x0000000644400981 */ /* 0x000164000c1e1d00 */
[----:B0-----:R-:W-:-:S06]  /*2300*/  IMAD.WIDE.U32 R68, R72, 0x10, R70 ;  /* 0x0000001048447825 */ /* 0x001fcc00078e0046 */
[----:B------:R-:W5:Y:S01]  /*2310*/  LDG.E.128 R68, desc[UR6][R68.64] ;  /* 0x0000000644447981 */ /* 0x000f62000c1e1d00 */
        /* <DEDUP_REMOVED lines=12> */
.L_x_3381:
[----:B------:R-:W-:-:S07]  /*23e0*/  MOV R73, R48 ;  /* 0x0000003000497202 */ /* 0x000fce0000000f00 */
.L_x_3382:
[----:B------:R-:W-:Y:S05]  /*23f0*/  BSYNC B1 ;  /* 0x0000000000017941 */ /* 0x000fea0003800000 */
.L_x_3380:
        /* <DEDUP_REMOVED lines=11> */
[----:B------:R-:W-:Y:S02]  /*24b0*/  @!P1 VIADD R33, R47, 0x1 ;  /* 0x000000012f219836 */ /* 0x000fe40000000000 */
[----:B------:R-:W-:Y:S01]  /*24c0*/  @!P1 IMAD.MOV.U32 R4, RZ, RZ, RZ ;  /* 0x000000ffff049224 */ /* 0x000fe200078e00ff */
[----:B------:R-:W-:-:S13]  /*24d0*/  ISETP.NE.AND P2, PT, R2, RZ, !P1 ;  /* 0x000000ff0200720c */ /* 0x000fda0004f45270 */
[----:B------:R-:W-:-:S05]  /*24e0*/  @P2 IMAD.MOV R33, RZ, RZ, R47 ;  /* 0x000000ffff212224 */ /* 0x000fca00078e022f */
[----:B------:R-:W-:-:S07]  /*24f0*/  @!P1 MOV R47, R33 ;  /* 0x00000021002f9202 */ /* 0x000fce0000000f00 */
.L_x_3386:
[----:B------:R-:W-:Y:S05]  /*2500*/  BSYNC B2 ;  /* 0x0000000000027941 */ /* 0x000fea0003800000 */
.L_x_3385:
[----:B------:R-:W-:Y:S01]  /*2510*/  LOP3.LUT R32, R32, UR5, R47, 0x96, !PT ;  /* 0x0000000520207c12 */ /* 0x000fe2000f8e962f */
[----:B------:R-:W-:-:S04]  /*2520*/  IMAD.HI.U32 R33, R2, -0x326172a9, RZ ;  /* 0xcd9e8d5702217827 */ /* 0x000fc800078e00ff */
[----:B------:R-:W-:Y:S01]  /*2530*/  IMAD R95, R2, -0x326172a9, RZ ;  /* 0xcd9e8d57025f7824 */ /* 0x000fe200078e02ff */
[----:B------:R-:W-:Y:S01]  /*2540*/  LOP3.LUT R33, R33, UR4, R4, 0x96, !PT ;  /* 0x0000000421217c12 */ /* 0x000fe2000f8e9604 */
[----:B------:R-:W-:-:S04]  /*2550*/  IMAD.WIDE.U32 R80, R32, -0x326172a9, RZ ;  /* 0xcd9e8d5720507825 */ /* 0x000fc800078e00ff */
[----:B------:R-:W-:Y:S01]  /*2560*/  IMAD.WIDE.U32 R32, R33, -0x2daee0ad, RZ ;  /* 0xd2511f5321207825 */ /* 0x000fe200078e00ff */
[----:B------:R-:W-:-:S03]  /*2570*/  LOP3.LUT R95, R81, UR13, R95, 0x96, !PT ;  /* 0x0000000d515f7c12 */ /* 0x000fc6000f8e965f */
[----:B------:R-:W-:Y:S02]  /*2580*/  IMAD R81, R3, -0x2daee0ad, RZ ;  /* 0xd2511f5303517824 */ /* 0x000fe400078e02ff */
[----:B------:R-:W-:-:S03]  /*2590*/  IMAD.WIDE.U32 R94, R95, -0x2daee0ad, RZ ;  /* 0xd2511f535f5e7825 */ /* 0x000fc600078e00ff */
[----:B------:R-:W-:Y:S02]  /*25a0*/  LOP3.LUT R33, R33, UR12, R81, 0x96, !PT ;  /* 0x0000000c21217c12 */ /* 0x000fe4000f8e9651 */
[----:B------:R-:W-:-:S03]  /*25b0*/  LOP3.LUT R81, R95, UR15, R32, 0x96, !PT ;  /* 0x0000000f5f517c12 */ /* 0x000fc6000f8e9620 */
[----:B------:R-:W-:-:S05]  /*25c0*/  IMAD.WIDE.U32 R32, R33, -0x326172a9, RZ ;  /* 0xcd9e8d5721207825 */ /* 0x000fca00078e00ff */
[----:B------:R-:W-:Y:S01]  /*25d0*/  LOP3.LUT R33, R33, UR14, R80, 0x96, !PT ;  /* 0x0000000e21217c12 */ /* 0x000fe2000f8e9650 */
        /* <DEDUP_REMOVED lines=24> */
[----:B------:R-:W-:-:S04]  /*2760*/  IMAD.WIDE.U32 R80, R81, -0x326172a9, RZ ;  /* 0xcd9e8d5751507825 */ /* 0x000fc800078e00ff */
[----:B------:R-:W-:Y:S01]  /*2770*/  IMAD.MOV.U32 R48, RZ, RZ, R80 ;  /* 0x000000ffff307224 */ /* 0x000fe200078e0050 */
[----:B------:R-:W-:Y:S01]  /*2780*/  LOP3.LUT R32, R81, UR28, R32, 0x96, !PT ;  /* 0x0000001c51207c12 */ /* 0x000fe2000f8e9620 */
[----:B------:R-:W-:-:S03]  /*2790*/  IMAD.WIDE.U32 R80, R33, -0x2daee0ad, RZ ;  /* 0xd2511f5321507825 */ /* 0x000fc600078e00ff */
[----:B------:R-:W-:Y:S01]  /*27a0*/  MOV R50, R80 ;  /* 0x0000005000327202 */ /* 0x000fe20000000f00 */
[----:B------:R-:W-:Y:S01]  /*27b0*/  IMAD.MOV.U32 R80, RZ, RZ, RZ ;  /* 0x000000ffff507224 */ /* 0x000fe200078e00ff */
[----:B------:R-:W-:-:S07]  /*27c0*/  LOP3.LUT R33, R81, UR37, R94, 0x96, !PT ;  /* 0x0000002551217c12 */ /* 0x000fce000f8e965e */
.L_x_3384:
[----:B------:R-:W-:Y:S05]  /*27d0*/  BSYNC B1 ;  /* 0x0000000000017941 */ /* 0x000fea0003800000 */
.L_x_3383:
[----:B------:R-:W2:Y:S01]  /*27e0*/  LDL R94, [R1+0x8] ;  /* 0x00000800015e7983 */ /* 0x000ea20000100800 */
[----:B------:R-:W0:Y:S01]  /*27f0*/  LDC R135, c[0x0][0x294] ;  /* 0x0000a500ff877b82 */ /* 0x000e220000000800 */
[----:B------:R-:W-:Y:S01]  /*2800*/  I2FP.F32.U32 R73, R73 ;  /* 0x0000004900497245 */ /* 0x000fe20000201000 */
[----:B------:R-:W-:Y:S01]  /*2810*/  IMAD.MOV.U32 R136, RZ, RZ, 0x2f800000 ;  /* 0x2f800000ff887424 */ /* 0x000fe200078e00ff */
[C---:B-----5:R-:W-:Y:S01]  /*2820*/  SHF.L.U32 R81, R68.reuse, 0x10, RZ ;  /* 0x0000001044517819 */ /* 0x060fe200000006ff */
[----:B------:R-:W-:Y:S01]  /*2830*/  BSSY B1, `(.L_x_3387) ;  /* 0x0000019000017945 */ /* 0x000fe20003800000 */
[----:B------:R-:W-:Y:S01]  /*2840*/  LOP3.LUT R7, R7, 0xfffffffb, RZ, 0xc0, !PT ;  /* 0xfffffffb07077812 */ /* 0x000fe200078ec0ff */
[----:B------:R-:W-:Y:S01]  /*2850*/  FFMA.FTZ R34, R73, R136, 1.1641532182693481445e-10 ;  /* 0x2f00000049227423 */ /* 0x000fe20000010088 */
[----:B------:R-:W-:Y:S01]  /*2860*/  PRMT R68, R68, 0x7632, R68 ;  /* 0x0000763244447816 */ /* 0x000fe20000000044 */
[----:B------:R-:W1:Y:S01]  /*2870*/  LDC R122, c[0x0][0x298] ;  /* 0x0000a600ff7a7b82 */ /* 0x000e620000000800 */
[----:B------:R-:W-:-:S02]  /*2880*/  FMUL.FTZ R81, R81, R134 ;  /* 0x0000008651517220 */ /* 0x000fc40000410000 */
[----:B0-----:R-:W-:Y:S01]  /*2890*/  FSETP.GTU.FTZ.AND P1, PT, R34, R135, PT ;  /* 0x000000872200720b */ /* 0x001fe20003f3c000 */
[----:B------:R-:W-:Y:S02]  /*28a0*/  @P0 IMAD.U32 R34, R64, 0x10000, RZ ;  /* 0x0001000040220824 */ /* 0x000fe400078e00ff */
[----:B-1----:R-:W-:-:S10]  /*28b0*/  FMUL.FTZ R81, R81, R122 ;  /* 0x0000007a51517220 */ /* 0x002fd40000410000 */
[----:B------:R-:W-:Y:S02]  /*28c0*/  @P1 LOP3.LUT R7, R7, 0x4, RZ, 0xfc, !PT ;  /* 0x0000000407071812 */ /* 0x000fe400078efcff */
[----:B------:R-:W-:Y:S02]  /*28d0*/  FSEL R81, R81, RZ, !P1 ;  /* 0x000000ff51517208 */ /* 0x000fe40004800000 */
[----:B------:R-:W-:-:S03]  /*28e0*/  ISETP.NE.AND P1, PT, R80, 0x1, PT ;  /* 0x000000015000780c */ /* 0x000fc60003f25270 */
[----:B--2---:R-:W-:Y:S01]  /*28f0*/  FMUL.FTZ R73, R94, R81 ;  /* 0x000000515e497220 */ /* 0x004fe20000410000 */
[----:B------:R-:W-:-:S03]  /*2900*/  VIADD R94, R80, 0x1 ;  /* 0x00000001505e7836 */ /* 0x000fc60000000000 */
[----:B------:R-:W-:-:S06]  /*2910*/  @P0 FADD.FTZ R73, R34, R73 ;  /* 0x0000004922490221 */ /* 0x000fcc0000010000 */
        /* <DEDUP_REMOVED lines=9> */
.L_x_3388:
[----:B------:R-:W-:-:S07]  /*29b0*/  MOV R34, R48 ;  /* 0x0000003000227202 */ /* 0x000fce0000000f00 */
.L_x_3389:
[----:B------:R-:W-:Y:S05]  /*29c0*/  BSYNC B1 ;  /* 0x0000000000017941 */ /* 0x000fea0003800000 */
.L_x_3387:
        /* <DEDUP_REMOVED lines=16> */
.L_x_3393:
[----:B------:R-:W-:Y:S05]  /*2ad0*/  BSYNC B2 ;  /* 0x0000000000027941 */ /* 0x000fea0003800000 */
.L_x_3392:
        /* <DEDUP_REMOVED lines=40> */
[----:B------:R-:W-:-:S05]  /*2d60*/  IMAD.WIDE.U32 R80, R33, -0x2daee0ad, RZ ;  /* 0xd2511f5321507825 */ /* 0x000fca00078e00ff */
[----:B------:R-:W-:Y:S01]  /*2d70*/  LOP3.LUT R33, R81, UR37, R94, 0x96, !PT ;  /* 0x0000002551217c12 */ /* 0x000fe2000f8e965e */
[----:B------:R-:W-:Y:S01]  /*2d80*/  IMAD.MOV.U32 R94, RZ, RZ, RZ ;  /* 0x000000ffff5e7224 */ /* 0x000fe200078e00ff */
[----:B------:R-:W-:-:S07]  /*2d90*/  MOV R50, R80 ;  /* 0x0000005000327202 */ /* 0x000fce0000000f00 */
.L_x_3391:
[----:B------:R-:W-:Y:S05]  /*2da0*/  BSYNC B1 ;  /* 0x0000000000017941 */ /* 0x000fea0003800000 */
.L_x_3390:
[----:B------:R-:W-:Y:S01]  /*2db0*/  I2FP.F32.U32 R81, R34 ;  /* 0x0000002200517245 */ /* 0x000fe20000201000 */
[----:B------:R-:W-:Y:S01]  /*2dc0*/  IMAD.U32 R95, R68, 0x10000, RZ ;  /* 0x00010000445f7824 */ /* 0x000fe200078e00ff */
[----:B------:R-:W-:Y:S01]  /*2dd0*/  LOP3.LUT R7, R7, 0xfffffffd, RZ, 0xc0, !PT ;  /* 0xfffffffd07077812 */ /* 0x000fe200078ec0ff */
[----:B------:R-:W-:Y:S01]  /*2de0*/  BSSY B1, `(.L_x_3394) ;  /* 0x0000017000017945 */ /* 0x000fe20003800000 */
[----:B------:R-:W-:Y:S02]  /*2df0*/  VIADD R68, R94, 0x1 ;  /* 0x000000015e447836 */ /* 0x000fe40000000000 */
[----:B------:R-:W-:Y:S01]  /*2e00*/  FFMA.FTZ R34, R81, R136, 1.1641532182693481445e-10 ;  /* 0x2f00000051227423 */ /* 0x000fe20000010088 */
[----:B------:R-:W-:-:S04]  /*2e10*/  FMUL.FTZ R95, R95, R134 ;  /* 0x000000865f5f7220 */ /* 0x000fc80000410000 */
[----:B------:R-:W-:Y:S01]  /*2e20*/  FSETP.GTU.FTZ.AND P1, PT, R34, R135, PT ;  /* 0x000000872200720b */ /* 0x000fe20003f3c000 */
[----:B------:R-:W-:Y:S01]  /*2e30*/  FMUL.FTZ R95, R95, R122 ;  /* 0x0000007a5f5f7220 */ /* 0x000fe20000410000 */
[----:B------:R-:W-:-:S04]  /*2e40*/  @P0 PRMT R34, R64, 0x7632, R34 ;  /* 0x0000763240220816 */ /* 0x000fc80000000022 */
[----:B------:R-:W-:Y:S02]  /*2e50*/  FSEL R80, R95, RZ, !P1 ;  /* 0x000000ff5f507208 */ /* 0x000fe40004800000 */
[----:B------:R-:W-:-:S03]  /*2e60*/  @P0 SHF.L.U32 R81, R34, 0x10, RZ ;  /* 0x0000001022510819 */ /* 0x000fc600000006ff */
[----:B------:R-:W-:Y:S02]  /*2e70*/  FMUL.FTZ R80, R225, R80 ;  /* 0x00000050e1507220 */ /* 0x000fe40000410000 */
[----:B------:R-:W-:Y:S02]  /*2e80*/  @P1 LOP3.LUT R7, R7, 0x2, RZ, 0xfc, !PT ;  /* 0x0000000207071812 */ /* 0x000fe400078efcff */
[----:B------:R-:W-:Y:S01]  /*2e90*/  ISETP.NE.AND P1, PT, R94, 0x1, PT ;  /* 0x000000015e00780c */ /* 0x000fe20003f25270 */
[----:B------:R-:W-:-:S12]  /*2ea0*/  @P0 FADD.FTZ R80, R81, R80 ;  /* 0x0000005051500221 */ /* 0x000fd80000010000 */
        /* <DEDUP_REMOVED lines=9> */
.L_x_3395:
[----:B------:R-:W-:-:S07]  /*2f40*/  IMAD.MOV.U32 R34, RZ, RZ, R48 ;  /* 0x000000ffff227224 */ /* 0x000fce00078e0030 */
.L_x_3396:
[----:B------:R-:W-:Y:S05]  /*2f50*/  BSYNC B1 ;  /* 0x0000000000017941 */ /* 0x000fea0003800000 */
.L_x_3394:
        /* <DEDUP_REMOVED lines=16> */
.L_x_3400:
[----:B------:R-:W-:Y:S05]  /*3060*/  BSYNC B2 ;  /* 0x0000000000027941 */ /* 0x000fea0003800000 */
.L_x_3399:
[----:B------:R-:W-:Y:S01]  /*3070*/  LOP3.LUT R32, R32, UR5, R47, 0x96, !PT ;  /* 0x0000000520207c12 */ /* 0x000fe2000f8e962f */
[----:B------:R-:W-:Y:S01]  /*3080*/  IMAD.HI.U32 R33, R2, -0x326172a9, RZ ;  /* 0xcd9e8d5702217827 */ /* 0x000fe200078e00ff */
[----:B------:R-:W-:-:S03]  /*3090*/  HFMA2.MMA R68, -RZ, RZ, 0, 0 ;  /* 0x00000000ff447435 */ /* 0x000fc600000001ff */
        /* <DEDUP_REMOVED lines=38> */
[----:B------:R-:W-:-:S04]  /*3300*/  IMAD.WIDE.U32 R94, R33, -0x2daee0ad, RZ ;  /* 0xd2511f53215e7825 */ /* 0x000fc800078e00ff */
[----:B------:R-:W-:Y:S01]  /*3310*/  IMAD.MOV.U32 R50, RZ, RZ, R94 ;  /* 0x000000ffff327224 */ /* 0x000fe200078e005e */
[----:B------:R-:W-:-:S07]  /*3320*/  LOP3.LUT R33, R95, UR37, R108, 0x96, !PT ;  /* 0x000000255f217c12 */ /* 0x000fce000f8e966c */
.L_x_3398:
[----:B------:R-:W-:Y:S05]  /*3330*/  BSYNC B1 ;  /* 0x0000000000017941 */ /* 0x000fea0003800000 */
.L_x_3397:
[----:B------:R-:W2:Y:S01]  /*3340*/  LDL R94, [R1+0x4] ;  /* 0x00000400015e7983 */ /* 0x000ea20000100800 */
[----:B------:R-:W-:Y:S01]  /*3350*/  I2FP.F32.U32 R81, R34 ;  /* 0x0000002200517245 */ /* 0x000fe20000201000 */
[----:B------:R-:W-:Y:S01]  /*3360*/  IMAD.U32 R95, R69, 0x10000, RZ ;  /* 0x00010000455f7824 */ /* 0x000fe200078e00ff */
[----:B------:R-:W-:Y:S01]  /*3370*/  ISETP.NE.AND P2, PT, R68, 0x1, PT ;  /* 0x000000014400780c */ /* 0x000fe20003f45270 */
[----:B------:R-:W-:Y:S02]  /*3380*/  BSSY B1, `(.L_x_3401) ;  /* 0x0000015000017945 */ /* 0x000fe40003800000 */
[----:B------:R-:W-:Y:S01]  /*3390*/  FFMA.FTZ R34, R81, R136, 1.1641532182693481445e-10 ;  /* 0x2f00000051227423 */ /* 0x000fe20000010088 */
[----:B------:R-:W-:-:S04]  /*33a0*/  FMUL.FTZ R95, R95, R134 ;  /* 0x000000865f5f7220 */ /* 0x000fc80000410000 */
[----:B------:R-:W-:Y:S01]  /*33b0*/  FMUL.FTZ R95, R95, R122 ;  /* 0x0000007a5f5f7220 */ /* 0x000fe20000410000 */
[----:B------:R-:W-:Y:S01]  /*33c0*/  FSETP.GTU.FTZ.AND P1, PT, R34, R135, PT ;  /* 0x000000872200720b */ /* 0x000fe20003f3c000 */
[----:B------:R-:W-:-:S03]  /*33d0*/  @P0 IMAD.U32 R34, R65, 0x10000, RZ ;  /* 0x0001000041220824 */ /* 0x000fc600078e00ff */
[----:B------:R-:W-:-:S05]  /*33e0*/  FSEL R95, R95, RZ, !P1 ;  /* 0x000000ff5f5f7208 */ /* 0x000fca0004800000 */
[----:B--2---:R-:W-:-:S04]  /*33f0*/  FMUL.FTZ R81, R94, R95 ;  /* 0x0000005f5e517220 */ /* 0x004fc80000410000 */
[----:B------:R-:W-:Y:S01]  /*3400*/  @P0 FADD.FTZ R81, R34, R81 ;  /* 0x0000005122510221 */ /* 0x000fe20000010000 */
[----:B------:R-:W-:Y:S02]  /*3410*/  PRMT R34, R69, 0x7632, R34 ;  /* 0x0000763245227816 */ /* 0x000fe40000000022 */
[----:B------:R-:W-:Y:S01]  /*3420*/  IADD3 R69, R68, 0x1, RZ ;  /* 0x0000000144457810 */ /* 0x000fe20007ffe0ff */
        /* <DEDUP_REMOVED lines=9> */
.L_x_3402:
[----:B------:R-:W-:-:S07]  /*34c0*/  IMAD.MOV.U32 R108, RZ, RZ, R48 ;  /* 0x000000ffff6c7224 */ /* 0x000fce00078e0030 */
.L_x_3403:
[----:B------:R-:W-:Y:S05]  /*34d0*/  BSYNC B1 ;  /* 0x0000000000017941 */ /* 0x000fea0003800000 */
.L_x_3401:
        /* <DEDUP_REMOVED lines=16> */
.L_x_3407:
[----:B------:R-:W-:Y:S05]  /*35e0*/  BSYNC B2 ;  /* 0x0000000000027941 */ /* 0x000fea0003800000 */
.L_x_3406:
        /* <DEDUP_REMOVED lines=12> */
[----:B------:R-:W-:-:S05]  /*36b0*/  LOP3.LUT R68, R33, UR14, R68, 0x96, !PT ;  /* 0x0000000e21447c12 */ /* 0x000fca000f8e9644 */
[----:B------:R-:W-:-:S05]  /*36c0*/  IMAD.WIDE.U32 R68, R68, -0x2daee0ad, RZ ;  /* 0xd2511f5344447825 */ /* 0x000fca00078e00ff */
[----:B------:R-:W-:Y:S01]  /*36d0*/  LOP3.LUT R69, R69, UR16, R94, 0x96, !PT ;  /* 0x0000001045457c12 */ /* 0x000fe2000f8e965e */
        /* <DEDUP_REMOVED lines=22> */
[----:B------:R-:W-:-:S04]  /*3840*/  IMAD.WIDE.U32 R68, R68, -0x2daee0ad, RZ ;  /* 0xd2511f5344447825 */ /* 0x000fc800078e00ff */
[----:B------:R-:W-:Y:S01]  /*3850*/  IMAD.MOV.U32 R50, RZ, RZ, R68 ;  /* 0x000000ffff327224 */ /* 0x000fe200078e0044 */
[----:B------:R-:W-:Y:S01]  /*3860*/  LOP3.LUT R33, R69, UR37, R94, 0x96, !PT ;  /* 0x0000002545217c12 */ /* 0x000fe2000f8e965e */
[----:B------:R-:W-:-:S04]  /*3870*/  IMAD.WIDE.U32 R94, R95, -0x326172a9, RZ ;  /* 0xcd9e8d575f5e7825 */ /* 0x000fc800078e00ff */
[----:B------:R-:W-:Y:S01]  /*3880*/  IMAD.MOV.U32 R69, RZ, RZ, RZ ;  /* 0x000000ffff457224 */ /* 0x000fe200078e00ff */
[----:B------:R-:W-:Y:S02]  /*3890*/  LOP3.LUT R32, R95, UR28, R32, 0x96, !PT ;  /* 0x0000001c5f207c12 */ /* 0x000fe4000f8e9620 */
[----:B------:R-:W-:-:S07]  /*38a0*/  MOV R48, R94 ;  /* 0x0000005e00307202 */ /* 0x000fce0000000f00 */
.L_x_3405:
[----:B------:R-:W-:Y:S05]  /*38b0*/  BSYNC B1 ;  /* 0x0000000000017941 */ /* 0x000fea0003800000 */
.L_x_3404:
[----:B------:R-:W-:Y:S01]  /*38c0*/  I2FP.F32.U32 R95, R108 ;  /* 0x0000006c005f7245 */ /* 0x000fe20000201000 */
[----:B------:R-:W-:Y:S01]  /*38d0*/  BSSY B1, `(.L_x_3408) ;  /* 0x0000017000017945 */ /* 0x000fe20003800000 */
[----:B------:R-:W-:Y:S01]  /*38e0*/  SHF.L.U32 R109, R34, 0x10, RZ ;  /* 0x00000010226d7819 */ /* 0x000fe200000006ff */
[C---:B------:R-:W-:Y:S01]  /*38f0*/  VIADD R68, R69.reuse, 0x1 ;  /* 0x0000000145447836 */ /* 0x040fe20000000000 */
[----:B------:R-:W-:Y:S01]  /*3900*/  ISETP.NE.AND P3, PT, R69, 0x1, PT ;  /* 0x000000014500780c */ /* 0x000fe20003f65270 */
[----:B------:R-:W-:Y:S02]  /*3910*/  FFMA.FTZ R34, R95, R136, 1.1641532182693481445e-10 ;  /* 0x2f0000005f227423 */ /* 0x000fe40000010088 */
[----:B------:R-:W-:-:S03]  /*3920*/  FMUL.FTZ R109, R109, R134 ;  /* 0x000000866d6d7220 */ /* 0x000fc60000410000 */
[----:B------:R-:W-:Y:S01]  /*3930*/  FSETP.GTU.FTZ.AND P2, PT, R34, R135, PT ;  /* 0x000000872200720b */ /* 0x000fe20003f5c000 */
[----:B------:R-:W-:Y:S01]  /*3940*/  FMUL.FTZ R109, R109, R122 ;  /* 0x0000007a6d6d7220 */ /* 0x000fe20000410000 */
[----:B------:R-:W-:-:S04]  /*3950*/  @P0 PRMT R34, R65, 0x7632, R34 ;  /* 0x0000763241220816 */ /* 0x000fc80000000022 */
[----:B------:R-:W-:Y:S01]  /*3960*/  FSEL R109, R109, RZ, !P2 ;  /* 0x000000ff6d6d7208 */ /* 0x000fe20005000000 */
[----:B------:R-:W-:-:S04]  /*3970*/  @P0 IMAD.U32 R95, R34, 0x10000, RZ ;  /* 0x00010000225f0824 */ /* 0x000fc800078e00ff */
[----:B------:R-:W-:-:S04]  /*3980*/  FMUL.FTZ R94, R224, R109 ;  /* 0x0000006de05e7220 */ /* 0x000fc80000410000 */
        /* <DEDUP_REMOVED lines=10> */
.L_x_3409:
[----:B------:R-:W-:-:S07]  /*3a30*/  MOV R34, R48 ;  /* 0x0000003000227202 */ /* 0x000fce0000000f00 */
.L_x_3410:
[----:B------:R-:W-:Y:S05]  /*3a40*/  BSYNC B1 ;  /* 0x0000000000017941 */ /* 0x000fea0003800000 */
.L_x_3408:
        /* <DEDUP_REMOVED lines=16> */
.L_x_3414:
[----:B------:R-:W-:Y:S05]  /*3b50*/  BSYNC B2 ;  /* 0x0000000000027941 */ /* 0x000fea0003800000 */
.L_x_3413:
        /* <DEDUP_REMOVED lines=39> */
[----:B------:R-:W-:Y:S01]  /*3dd0*/  IMAD.WIDE.U32 R108, R109, -0x326172a9, RZ ;  /* 0xcd9e8d576d6c7825 */ /* 0x000fe200078e00ff */
[----:B------:R-:W-:-:S03]  /*3de0*/  MOV R50, R68 ;  /* 0x0000004400327202 */ /* 0x000fc60000000f00 */
[----:B------:R-:W-:Y:S01]  /*3df0*/  IMAD.MOV.U32 R48, RZ, RZ, R108 ;  /* 0x000000ffff307224 */ /* 0x000fe200078e006c */
[----:B------:R-:W-:Y:S01]  /*3e00*/  LOP3.LUT R32, R109, UR28, R32, 0x96, !PT ;  /* 0x0000001c6d207c12 */ /* 0x000fe2000f8e9620 */
[----:B------:R-:W-:-:S07]  /*3e10*/  IMAD.MOV.U32 R68, RZ, RZ, RZ ;  /* 0x000000ffff447224 */ /* 0x000fce00078e00ff */
.L_x_3412:
[----:B------:R-:W-:Y:S05]  /*3e20*/  BSYNC B1 ;  /* 0x0000000000017941 */ /* 0x000fea0003800000 */
.L_x_3411:
[----:B------:R-:W2:Y:S01]  /*3e30*/  LDL R108, [R1] ;  /* 0x00000000016c7983 */ /* 0x000ea20000100800 */
[----:B------:R-:W-:Y:S01]  /*3e40*/  I2FP.F32.U32 R69, R34 ;  /* 0x0000002200457245 */ /* 0x000fe20000201000 */
[----:B------:R-:W-:Y:S01]  /*3e50*/  IMAD.U32 R95, R70, 0x10000, RZ ;  /* 0x00010000465f7824 */ /* 0x000fe200078e00ff */
[----:B------:R-:W-:Y:S01]  /*3e60*/  ISETP.NE.AND P4, PT, R68, 0x1, PT ;  /* 0x000000014400780c */ /* 0x000fe20003f85270 */
[----:B------:R-:W-:Y:S01]  /*3e70*/  BSSY B1, `(.L_x_3415) ;  /* 0x0000015000017945 */ /* 0x000fe20003800000 */
[----:B------:R-:W-:Y:S01]  /*3e80*/  PRMT R70, R70, 0x7632, R70 ;  /* 0x0000763246467816 */ /* 0x000fe20000000046 */
[----:B------:R-:W-:Y:S01]  /*3e90*/  FFMA.FTZ R34, R69, R136, 1.1641532182693481445e-10 ;  /* 0x2f00000045227423 */ /* 0x000fe20000010088 */
[----:B------:R-:W-:Y:S01]  /*3ea0*/  FMUL.FTZ R95, R95, R134 ;  /* 0x000000865f5f7220 */ /* 0x000fe20000410000 */
[----:B------:R-:W-:-:S03]  /*3eb0*/  VIADD R69, R68, 0x1 ;  /* 0x0000000144457836 */ /* 0x000fc60000000000 */
[----:B------:R-:W-:Y:S01]  /*3ec0*/  FMUL.FTZ R95, R95, R122 ;  /* 0x0000007a5f5f7220 */ /* 0x000fe20000410000 */
[----:B------:R-:W-:Y:S02]  /*3ed0*/  FSETP.GTU.FTZ.AND P3, PT, R34, R135, PT ;  /* 0x000000872200720b */ /* 0x000fe40003f7c000 */
[----:B------:R-:W-:Y:S02]  /*3ee0*/  @P0 SHF.L.U32 R34, R66, 0x10, RZ ;  /* 0x0000001042220819 */ /* 0x000fe400000006ff */
[----:B------:R-:W-:-:S05]  /*3ef0*/  FSEL R95, R95, RZ, !P3 ;  /* 0x000000ff5f5f7208 */ /* 0x000fca0005800000 */
[----:B--2---:R-:W-:-:S04]  /*3f00*/  FMUL.FTZ R95, R108, R95 ;  /* 0x0000005f6c5f7220 */ /* 0x004fc80000410000 */
        /* <DEDUP_REMOVED lines=10> */
.L_x_3416:
[----:B------:R-:W-:-:S07]  /*3fb0*/  IMAD.MOV.U32 R34, RZ, RZ, R48 ;  /* 0x000000ffff227224 */ /* 0x000fce00078e0030 */
.L_x_3417:
[----:B------:R-:W-:Y:S05]  /*3fc0*/  BSYNC B1 ;  /* 0x0000000000017941 */ /* 0x000fea0003800000 */
.L_x_3415:
        /* <DEDUP_REMOVED lines=16> */
.L_x_3421:
[----:B------:R-:W-:Y:S05]  /*40d0*/  BSYNC B2 ;  /* 0x0000000000027941 */ /* 0x000fea0003800000 */
.L_x_3420:
        /* <DEDUP_REMOVED lines=41> */
[----:B------:R-:W-:Y:S01]  /*4370*/  IMAD.MOV.U32 R48, RZ, RZ, R68 ;  /* 0x000000ffff307224 */ /* 0x000fe200078e0044 */
[----:B------:R-:W-:Y:S01]  /*4380*/  LOP3.LUT R32, R69, UR28, R32, 0x96, !PT ;  /* 0x0000001c45207c12 */ /* 0x000fe2000f8e9620 */
[----:B------:R-:W-:-:S11]  /*4390*/  HFMA2.MMA R69, -RZ, RZ, 0, 0 ;  /* 0x00000000ff457435 */ /* 0x000fd600000001ff */
.L_x_3419:
[----:B------:R-:W-:Y:S05]  /*43a0*/  BSYNC B1 ;  /* 0x0000000000017941 */ /* 0x000fea0003800000 */
.L_x_3418:
[----:B------:R-:W-:Y:S01]  /*43b0*/  I2FP.F32.U32 R109, R34 ;  /* 0x00000022006d7245 */ /* 0x000fe20000201000 */
[----:B------:R-:W-:Y:S01]  /*43c0*/  IMAD.U32 R131, R70, 0x10000, RZ ;  /* 0x0001000046837824 */ /* 0x000fe200078e00ff */
[C---:B------:R-:W-:Y:S01]  /*43d0*/  ISETP.NE.AND P5, PT, R69.reuse, 0x1, PT ;  /* 0x000000014500780c */ /* 0x040fe20003fa5270 */
[----:B------:R-:W-:Y:S01]  /*43e0*/  BSSY B1, `(.L_x_3422) ;  /* 0x0000015000017945 */ /* 0x000fe20003800000 */
[----:B------:R-:W-:Y:S01]  /*43f0*/  IADD3 R68, R69, 0x1, RZ ;  /* 0x0000000145447810 */ /* 0x000fe20007ffe0ff */
[----:B------:R-:W-:Y:S01]  /*4400*/  FFMA.FTZ R34, R109, R136, 1.1641532182693481445e-10 ;  /* 0x2f0000006d227423 */ /* 0x000fe20000010088 */
[----:B------:R-:W-:-:S04]  /*4410*/  FMUL.FTZ R131, R131, R134 ;  /* 0x0000008683837220 */ /* 0x000fc80000410000 */
[----:B------:R-:W-:Y:S01]  /*4420*/  FMUL.FTZ R131, R131, R122 ;  /* 0x0000007a83837220 */ /* 0x000fe20000410000 */
[----:B------:R-:W-:Y:S02]  /*4430*/  FSETP.GTU.FTZ.AND P4, PT, R34, R135, PT ;  /* 0x000000872200720b */ /* 0x000fe40003f9c000 */
[----:B------:R-:W-:Y:S02]  /*4440*/  @P0 PRMT R34, R66, 0x7632, R34 ;  /* 0x0000763242220816 */ /* 0x000fe40000000022 */
[----:B------:R-:W-:-:S03]  /*4450*/  FSEL R108, R131, RZ, !P4 ;  /* 0x000000ff836c7208 */ /* 0x000fc60006000000 */
[----:B------:R-:W-:Y:S02]  /*4460*/  @P0 IMAD.U32 R109, R34, 0x10000, RZ ;  /* 0x00010000226d0824 */ /* 0x000fe400078e00ff */
[----:B------:R-:W-:-:S04]  /*4470*/  FMUL.FTZ R108, R223, R108 ;  /* 0x0000006cdf6c7220 */ /* 0x000fc80000410000 */
        /* <DEDUP_REMOVED lines=10> */
.L_x_3423:
[----:B------:R-:W-:-:S07]  /*4520*/  IMAD.MOV.U32 R34, RZ, RZ, R48 ;  /* 0x000000ffff227224 */ /* 0x000fce00078e0030 */
.L_x_3424:
[----:B------:R-:W-:Y:S05]  /*4530*/  BSYNC B1 ;  /* 0x0000000000017941 */ /* 0x000fea0003800000 */
.L_x_3422:
        /* <DEDUP_REMOVED lines=16> */
.L_x_3428:
[----:B------:R-:W-:Y:S05]  /*4640*/  BSYNC B2 ;  /* 0x0000000000027941 */ /* 0x000fea0003800000 */
.L_x_3427:
        /* <DEDUP_REMOVED lines=38> */
[----:B------:R-:W-:Y:S02]  /*48b0*/  LOP3.LUT R33, R69, UR37, R130, 0x96, !PT ;  /* 0x0000002545217c12 */ /* 0x000fe4000f8e9682 */
[----:B------:R-:W-:Y:S01]  /*48c0*/  MOV R50, R68 ;  /* 0x0000004400327202 */ /* 0x000fe20000000f00 */
[----:B------:R-:W-:-:S04]  /*48d0*/  IMAD.WIDE.U32 R68, R48, -0x326172a9, RZ ;  /* 0xcd9e8d5730447825 */ /* 0x000fc800078e00ff */
[----:B------:R-:W-:Y:S01]  /*48e0*/  IMAD.MOV.U32 R48, RZ, RZ, R68 ;  /* 0x000000ffff307224 */ /* 0x000fe200078e0044 */
[----:B------:R-:W-:Y:S01]  /*48f0*/  LOP3.LUT R32, R69, UR28, R32, 0x96, !PT ;  /* 0x0000001c45207c12 */ /* 0x000fe2000f8e9620 */
[----:B------:R-:W-:-:S07]  /*4900*/  IMAD.MOV.U32 R68, RZ, RZ, RZ ;  /* 0x000000ffff447224 */ /* 0x000fce00078e00ff */
.L_x_3426:
[----:B------:R-:W-:Y:S05]  /*4910*/  BSYNC B1 ;  /* 0x0000000000017941 */ /* 0x000fea0003800000 */
.L_x_3425:
[----:B------:R-:W-:Y:S01]  /*4920*/  I2FP.F32.U32 R69, R34 ;  /* 0x0000002200457245 */ /* 0x000fe20000201000 */
[----:B------:R-:W-:Y:S01]  /*4930*/  BSSY B1, `(.L_x_3429) ;  /* 0x0000017000017945 */ /* 0x000fe20003800000 */
[----:B------:R-:W-:Y:S02]  /*4940*/  SHF.L.U32 R109, R71, 0x10, RZ ;  /* 0x00000010476d7819 */ /* 0x000fe400000006ff */
[----:B------:R-:W-:Y:S01]  /*4950*/  ISETP.NE.AND P6, PT, R68, 0x1, PT ;  /* 0x000000014400780c */ /* 0x000fe20003fc5270 */
[----:B------:R-:W-:Y:S01]  /*4960*/  FFMA.FTZ R34, R69, R136, 1.1641532182693481445e-10 ;  /* 0x2f00000045227423 */ /* 0x000fe20000010088 */
[----:B------:R-:W-:Y:S01]  /*4970*/  PRMT R130, R71, 0x7632, R130 ;  /* 0x0000763247827816 */ /* 0x000fe20000000082 */
[----:B------:R-:W-:-:S03]  /*4980*/  FMUL.FTZ R109, R109, R134 ;  /* 0x000000866d6d7220 */ /* 0x000fc60000410000 */
[----:B------:R-:W-:Y:S01]  /*4990*/  FSETP.GTU.FTZ.AND P5, PT, R34, R135, PT ;  /* 0x000000872200720b */ /* 0x000fe20003fbc000 */
[----:B------:R-:W-:Y:S01]  /*49a0*/  FMUL.FTZ R109, R109, R122 ;  /* 0x0000007a6d6d7220 */ /* 0x000fe20000410000 */
[----:B------:R-:W-:-:S04]  /*49b0*/  @P0 IMAD.U32 R34, R67, 0x10000, RZ ;  /* 0x0001000043220824 */ /* 0x000fc800078e00ff */
[----:B------:R-:W-:-:S05]  /*49c0*/  FSEL R109, R109, RZ, !P5 ;  /* 0x000000ff6d6d7208 */ /* 0x000fca0006800000 */
[----:B------:R-:W-:-:S04]  /*49d0*/  FMUL.FTZ R109, R252, R109 ;  /* 0x0000006dfc6d7220 */ /* 0x000fc80000410000 */
[----:B------:R-:W-:Y:S01]  /*49e0*/  @P0 FADD.FTZ R109, R34, R109 ;  /* 0x0000006d226d0221 */ /* 0x000fe20000010000 */
[----:B------:R-:W-:Y:S01]  /*49f0*/  VIADD R34, R68, 0x1 ;  /* 0x0000000144227836 */ /* 0x000fe20000000000 */
        /* <DEDUP_REMOVED lines=9> */
.L_x_3430:
[----:B------:R-:W-:-:S07]  /*4a90*/  MOV R131, R48 ;  /* 0x0000003000837202 */ /* 0x000fce0000000f00 */
.L_x_3431:
[----:B------:R-:W-:Y:S05]  /*4aa0*/  BSYNC B1 ;  /* 0x0000000000017941 */ /* 0x000fea0003800000 */
.L_x_3429:
        /* <DEDUP_REMOVED lines=15> */
[----:B------:R-:W-:Y:S01]  /*4ba0*/  @P0 IMAD.MOV R34, RZ, RZ, R47 ;  /* 0x000000ffff220224 */ /* 0x000fe200078e022f */
[----:B------:R-:W-:-:S04]  /*4bb0*/  ISETP.NE.AND P0, PT, R33, RZ, PT ;  /* 0x000000ff2100720c */ /* 0x000fc80003f05270 */
[----:B------:R-:W-:-:S09]  /*4bc0*/  @!P6 MOV R47, R34 ;  /* 0x00000022002fe202 */ /* 0x000fd20000000f00 */
.L_x_3435:
[----:B------:R-:W-:Y:S05]  /*4bd0*/  BSYNC B2 ;  /* 0x0000000000027941 */ /* 0x000fea0003800000 */
.L_x_3434:
        /* <DEDUP_REMOVED lines=44> */
.L_x_3433:
[----:B------:R-:W-:Y:S05]  /*4ea0*/  BSYNC B1 ;  /* 0x0000000000017941 */ /* 0x000fea0003800000 */
.L_x_3432:
[----:B------:R-:W-:Y:S01]  /*4eb0*/  I2FP.F32.U32 R69, R131 ;  /* 0x0000008300457245 */ /* 0x000fe20000201000 */
[----:B------:R-:W-:Y:S01]  /*4ec0*/  IMAD.U32 R71, R130, 0x10000, RZ ;  /* 0x0001000082477824 */ /* 0x000fe200078e00ff */
[----:B------:R-:W-:Y:S02]  /*4ed0*/  @P0 PRMT R68, R67, 0x7632, R68 ;  /* 0x0000763243440816 */ /* 0x000fe40000000044 */
[----:B------:R-:W-:Y:S01]  /*4ee0*/  F2FP.BF16.F32.PACK_AB R70, R108, R95 ;  /* 0x0000005f6c46723e */ /* 0x000fe200000010ff */
[----:B------:R-:W-:Y:S01]  /*4ef0*/  FFMA.FTZ R136, R69, R136, 1.1641532182693481445e-10 ;  /* 0x2f00000045887423 */ /* 0x000fe20000010088 */
[----:B------:R-:W-:Y:S01]  /*4f00*/  FMUL.FTZ R71, R71, R134 ;  /* 0x0000008647477220 */ /* 0x000fe20000410000 */
[----:B------:R-:W-:Y:S02]  /*4f10*/  @P0 SHF.L.U32 R69, R68, 0x10, RZ ;  /* 0x0000001044450819 */ /* 0x000fe400000006ff */
[----:B------:R-:W-:Y:S01]  /*4f20*/  F2FP.BF16.F32.PACK_AB R68, R80, R73 ;  /* 0x000000495044723e */ /* 0x000fe200000010ff */
[----:B------:R-:W-:Y:S01]  /*4f30*/  FMUL.FTZ R71, R71, R122 ;  /* 0x0000007a47477220 */ /* 0x000fe20000410000 */
[----:B------:R-:W-:-:S02]  /*4f40*/  FSETP.GTU.FTZ.AND P6, PT, R136, R135, PT ;  /* 0x000000878800720b */ /* 0x000fc40003fdc000 */
[----:B------:R-:W-:Y:S02]  /*4f50*/  SEL R137, RZ, 0x10000, P5 ;  /* 0x00010000ff897807 */ /* 0x000fe40002800000 */
[----:B------:R-:W-:Y:S02]  /*4f60*/  FSEL R71, R71, RZ, !P6 ;  /* 0x000000ff47477208 */ /* 0x000fe40007000000 */
[----:B------:R-:W-:Y:S02]  /*4f70*/  SEL R136, RZ, 0x100, P4 ;  /* 0x00000100ff887807 */ /* 0x000fe40002000000 */
[----:B------:R-:W-:Y:S01]  /*4f80*/  SEL R135, RZ, 0x1, P2 ;  /* 0x00000001ff877807 */ /* 0x000fe20001000000 */
[----:B------:R-:W-:Y:S01]  /*4f90*/  FMUL.FTZ R122, R222, R71 ;  /* 0x00000047de7a7220 */ /* 0x000fe20000410000 */
[----:B------:R-:W-:-:S03]  /*4fa0*/  LOP3.LUT P5, RZ, R7, 0x2, RZ, 0xc0, !PT ;  /* 0x0000000207ff7812 */ /* 0x000fc600078ac0ff */
[----:B------:R-:W-:Y:S01]  /*4fb0*/  @P0 FADD.FTZ R122, R69, R122 ;  /* 0x0000007a457a0221 */ /* 0x000fe20000010000 */
[----:B------:R-:W-:Y:S02]  /*4fc0*/  LEA R130, P0, R72, UR8, 0x4 ;  /* 0x0000000848827c11 */ /* 0x000fe4000f8020ff */
[----:B------:R-:W-:Y:S02]  /*4fd0*/  F2FP.BF16.F32.PACK_AB R69, R94, R81 ;  /* 0x000000515e45723e */ /* 0x000fe400000010ff */
[----:B------:R-:W-:Y:S02]  /*4fe0*/  LEA.HI.X R131, R72, UR9, RZ, 0x4, P0 ;  /* 0x0000000948837c11 */ /* 0x000fe400080f24ff */
[----:B------:R-:W-:Y:S02]  /*4ff0*/  F2FP.BF16.F32.PACK_AB R71, R122, R109 ;  /* 0x0000006d7a47723e */ /* 0x000fe400000010ff */
[----:B------:R-:W-:-:S03]  /*5000*/  LOP3.LUT P0, RZ, R7, 0x4, RZ, 0xc0, !PT ;  /* 0x0000000407ff7812 */ /* 0x000fc6000780c0ff */
[----:B------:R0:W-:Y:S02]  /*5010*/  STG.E.128 desc[UR6][R130.64], R68 ;  /* 0x0000004482007986 */ /* 0x0001e4000c101d06 */
[----:B0-----:R-:W-:-:S04]  /*5020*/  SEL R68, RZ, 0x1000000, P6 ;  /* 0x01000000ff447807 */ /* 0x001fc80003000000 */
[----:B------:R-:W-:Y:S01]  /*5030*/  LOP3.LUT R136, R136, R68, R137, 0xfe, !PT ;  /* 0x0000004488887212 */ /* 0x000fe200078efe89 */
[----:B------:R-:W-:Y:S01]  /*5040*/  IMAD.WIDE.U32 R68, R135, 0x1000000, RZ ;  /* 0x0100000087447825 */ /* 0x000fe200078e00ff */
[----:B------:R-:W-:Y:S02]  /*5050*/  SEL R137, RZ, 0x1, P3 ;  /* 0x00000001ff897807 */ /* 0x000fe40001800000 */
[----:B------:R-:W-:Y:S02]  /*5060*/  SEL R135, RZ, 0x1, P5 ;  /* 0x00000001ff877807 */ /* 0x000fe40002800000 */
[----:B------:R-:W-:Y:S02]  /*5070*/  LOP3.LUT R69, R69, R136, R137, 0xfe, !PT ;  /* 0x0000008845457212 */ /* 0x000fe400078efe89 */
[----:B------:R-:W-:Y:S01]  /*5080*/  SEL R136, RZ, 0x1, P1 ;  /* 0x00000001ff887807 */ /* 0x000fe20000800000 */
[----:B------:R-:W-:-:S04]  /*5090*/  IMAD.WIDE.U32 R130, R135, 0x100, RZ ;  /* 0x0000010087827825 */ /* 0x000fc800078e00ff */
[----:B------:R-:W-:-:S04]  /*50a0*/  IMAD.WIDE.U32 R70, R136, 0x10000, RZ ;  /* 0x0001000088467825 */ /* 0x000fc800078e00ff */
[----:B------:R-:W-:Y:S01]  /*50b0*/  VIADD R135, R72, 0x80 ;  /* 0x0000008048877836 */ /* 0x000fe20000000000 */
[----:B------:R-:W-:Y:S02]  /*50c0*/  LOP3.LUT R71, R131, R69, R71, 0xfe, !PT ;  /* 0x0000004583477212 */ /* 0x000fe400078efe47 */
[----:B------:R-:W-:Y:S02]  /*50d0*/  LOP3.LUT R68, R130, R68, R70, 0xfe, !PT ;  /* 0x0000004482447212 */ /* 0x000fe400078efe46 */
[----:B------:R-:W-:-:S04]  /*50e0*/  SEL R69, RZ, 0x1, P0 ;  /* 0x00000001ff457807 */ /* 0x000fc80000000000 */
[----:B------:R-:W-:Y:S02]  /*50f0*/  LOP3.LUT R70, R68, R69, RZ, 0xfc, !PT ;  /* 0x0000004544467212 */ /* 0x000fe400078efcff */
[----:B------:R-:W-:-:S04]  /*5100*/  LEA R68, P0, R72, UR30, 0x3 ;  /* 0x0000001e48447c11 */ /* 0x000fc8000f8018ff */
[----:B------:R-:W-:-:S05]  /*5110*/  LEA.HI.X R69, R72, UR31, RZ, 0x3, P0 ;  /* 0x0000001f48457c11 */ /* 0x000fca00080f1cff */
[----:B------:R0:W-:Y:S04]  /*5120*/  STG.E.64 desc[UR6][R68.64], R70 ;  /* 0x0000004644007986 */ /* 0x0001e8000c101b06 */
.L_x_3379:
[----:B------:R-:W-:Y:S05]  /*5130*/  BSYNC B0 ;  /* 0x0000000000007941 */ /* 0x000fea0003800000 */
.L_x_3378:
[----:B------:R-:W-:Y:S01]  /*5140*/  LOP3.LUT P0, RZ, R7, 0x200, RZ, 0xc0, !PT ;  /* 0x0000020007ff7812 */ /* 0x000fe2000780c0ff */
[----:B------:R-:W-:-:S12]  /*5150*/  BSSY B0, `(.L_x_3436) ;  /* 0x00002e8000007945 */ /* 0x000fd80003800000 */
[----:B------:R-:W-:Y:S05]  /*5160*/  @!P0 BRA `(.L_x_3437) ;  /* 0x0000002c00988947 */ /* 0x000fea0003800000 */
[----:B------:R-:W-:Y:S01]  /*5170*/  ISETP.NE.U32.AND P0, PT, RZ, UR10, PT ;  /* 0x0000000aff007c0c */ /* 0x000fe2000bf05070 */
[----:B0-----:R-:W0:Y:S03]  /*5180*/  LDC.64 R70, c[0x0][0x220] ;  /* 0x00008800ff467b82 */ /* 0x001e260000000a00 */
        /* <DEDUP_REMOVED lines=18> */
.L_x_3439:
[----:B------:R-:W-:-:S07]  /*52b0*/  MOV R74, R48 ;  /* 0x00000030004a7202 */ /* 0x000fce0000000f00 */
.L_x_3440:
[----:B------:R-:W-:Y:S05]  /*52c0*/  BSYNC B1 ;  /* 0x0000000000017941 */ /* 0x000fea0003800000 */
.L_x_3438:
        /* <DEDUP_REMOVED lines=16> */
.L_x_3444:
[----:B------:R-:W-:Y:S05]  /*53d0*/  BSYNC B2 ;  /* 0x0000000000027941 */ /* 0x000fea0003800000 */
.L_x_3443:
        /* <DEDUP_REMOVED lines=44> */
.L_x_3442:
[----:B------:R-:W-:Y:S05]  /*56a0*/  BSYNC B1 ;  /* 0x0000000000017941 */ /* 0x000fea0003800000 */
.L_x_3441:
[----:B------:R-:W0:Y:S01]  /*56b0*/  LDC R136, c[0x0][0x294] ;  /* 0x0000a500ff887b82 */ /* 0x000e220000000800 */
[----:B------:R-:W-:Y:S01]  /*56c0*/  I2FP.F32.U32 R34, R74 ;  /* 0x0000004a00227245 */ /* 0x000fe20000201000 */
[----:B------:R-:W-:Y:S01]  /*56d0*/  IMAD.MOV.U32 R137, RZ, RZ, 0x2f800000 ;  /* 0x2f800000ff897424 */ /* 0x000fe200078e00ff */
[----:B-----5:R-:W-:Y:S01]  /*56e0*/  SHF.L.U32 R97, R68, 0x10, RZ ;  /* 0x0000001044617819 */ /* 0x020fe200000006ff */
[----:B------:R-:W-:Y:S01]  /*56f0*/  BSSY B1, `(.L_x_3445) ;  /* 0x0000019000017945 */ /* 0x000fe20003800000 */
[----:B------:R-:W-:Y:S01]  /*5700*/  LOP3.LUT R7, R7, 0xfffffffb, RZ, 0xc0, !PT ;  /* 0xfffffffb07077812 */ /* 0x000fe200078ec0ff */
[----:B------:R-:W-:Y:S01]  /*5710*/  FFMA.FTZ R83, R34, R137, 1.1641532182693481445e-10 ;  /* 0x2f00000022537423 */ /* 0x000fe20000010089 */
[----:B------:R-:W-:Y:S01]  /*5720*/  PRMT R68, R68, 0x7632, R68 ;  /* 0x0000763244447816 */ /* 0x000fe20000000044 */
[----:B------:R-:W1:Y:S01]  /*5730*/  LDC R123, c[0x0][0x298] ;  /* 0x0000a600ff7b7b82 */ /* 0x000e620000000800 */
[----:B------:R-:W-:Y:S02]  /*5740*/  FMUL.FTZ R34, R97, R134 ;  /* 0x0000008661227220 */ /* 0x000fe40000410000 */
[----:B0-----:R-:W-:Y:S01]  /*5750*/  FSETP.GTU.FTZ.AND P1, PT, R83, R136, PT ;  /* 0x000000885300720b */ /* 0x001fe20003f3c000 */
[----:B------:R-:W-:-:S02]  /*5760*/  @P0 IMAD.U32 R83, R64, 0x10000, RZ ;  /* 0x0001000040530824 */ /* 0x000fc400078e00ff */
[----:B-1----:R-:W-:-:S10]  /*5770*/  FMUL.FTZ R34, R34, R123 ;  /* 0x0000007b22227220 */ /* 0x002fd40000410000 */
[----:B------:R-:W-:Y:S02]  /*5780*/  @P1 LOP3.LUT R7, R7, 0x4, RZ, 0xfc, !PT ;  /* 0x0000000407071812 */ /* 0x000fe400078efcff */
[----:B------:R-:W-:Y:S02]  /*5790*/  FSEL R34, R34, RZ, !P1 ;  /* 0x000000ff22227208 */ /* 0x000fe40004800000 */
[----:B------:R-:W-:-:S03]  /*57a0*/  ISETP.NE.AND P1, PT, R82, 0x1, PT ;  /* 0x000000015200780c */ /* 0x000fc60003f25270 */
[----:B------:R-:W-:-:S04]  /*57b0*/  FMUL.FTZ R74, R251, R34 ;  /* 0x00000022fb4a7220 */ /* 0x000fc80000410000 */
[----:B------:R-:W-:Y:S01]  /*57c0*/  @P0 FADD.FTZ R74, R83, R74 ;  /* 0x0000004a534a0221 */ /* 0x000fe20000010000 */
[----:B------:R-:W-:-:S05]  /*57d0*/  VIADD R83, R82, 0x1 ;  /* 0x0000000152537836 */ /* 0x000fca0000000000 */
        /* <DEDUP_REMOVED lines=9> */
.L_x_3446:
[----:B------:R-:W-:-:S07]  /*5870*/  MOV R34, R48 ;  /* 0x0000003000227202 */ /* 0x000fce0000000f00 */
.L_x_3447:
[----:B------:R-:W-:Y:S05]  /*5880*/  BSYNC B1 ;  /* 0x0000000000017941 */ /* 0x000fea0003800000 */
.L_x_3445:
        /* <DEDUP_REMOVED lines=16> */
.L_x_3451:
[----:B------:R-:W-:Y:S05]  /*5990*/  BSYNC B2 ;  /* 0x0000000000027941 */ /* 0x000fea0003800000 */
.L_x_3450:
        /* <DEDUP_REMOVED lines=44> */
.L_x_3449:
[----:B------:R-:W-:Y:S05]  /*5c60*/  BSYNC B1 ;  /* 0x0000000000017941 */ /* 0x000fea0003800000 */
.L_x_3448:
[----:B------:R-:W-:Y:S01]  /*5c70*/  I2FP.F32.U32 R34, R34 ;  /* 0x0000002200227245 */ /* 0x000fe20000201000 */
[----:B------:R-:W-:Y:S01]  /*5c80*/  IMAD.U32 R111, R68, 0x10000, RZ ;  /* 0x00010000446f7824 */ /* 0x000fe200078e00ff */
[----:B------:R-:W-:Y:S01]  /*5c90*/  LOP3.LUT R7, R7, 0xfffffffd, RZ, 0xc0, !PT ;  /* 0xfffffffd07077812 */ /* 0x000fe200078ec0ff */
[----:B------:R-:W-:Y:S01]  /*5ca0*/  BSSY B1, `(.L_x_3452) ;  /* 0x0000017000017945 */ /* 0x000fe20003800000 */
[----:B------:R-:W-:Y:S01]  /*5cb0*/  @P0 PRMT R68, R64, 0x7632, R68 ;  /* 0x0000763240440816 */ /* 0x000fe20000000044 */
[----:B------:R-:W-:Y:S01]  /*5cc0*/  FFMA.FTZ R97, R34, R137, 1.1641532182693481445e-10 ;  /* 0x2f00000022617423 */ /* 0x000fe20000010089 */
[----:B------:R-:W-:-:S04]  /*5cd0*/  FMUL.FTZ R34, R111, R134 ;  /* 0x000000866f227220 */ /* 0x000fc80000410000 */
[----:B------:R-:W-:Y:S01]  /*5ce0*/  FSETP.GTU.FTZ.AND P1, PT, R97, R136, PT ;  /* 0x000000886100720b */ /* 0x000fe20003f3c000 */
[----:B------:R-:W-:Y:S01]  /*5cf0*/  FMUL.FTZ R34, R34, R123 ;  /* 0x0000007b22227220 */ /* 0x000fe20000410000 */
[----:B------:R-:W-:Y:S01]  /*5d00*/  @P0 SHF.L.U32 R97, R68, 0x10, RZ ;  /* 0x0000001044610819 */ /* 0x000fe200000006ff */
[----:B------:R-:W-:-:S03]  /*5d10*/  VIADD R68, R83, 0x1 ;  /* 0x0000000153447836 */ /* 0x000fc60000000000 */
[----:B------:R-:W-:-:S05]  /*5d20*/  FSEL R34, R34, RZ, !P1 ;  /* 0x000000ff22227208 */ /* 0x000fca0004800000 */
        /* <DEDUP_REMOVED lines=13> */
.L_x_3453:
[----:B------:R-:W-:-:S07]  /*5e00*/  IMAD.MOV.U32 R34, RZ, RZ, R48 ;  /* 0x000000ffff227224 */ /* 0x000fce00078e0030 */
.L_x_3454:
[----:B------:R-:W-:Y:S05]  /*5e10*/  BSYNC B1 ;  /* 0x0000000000017941 */ /* 0x000fea0003800000 */
.L_x_3452:
        /* <DEDUP_REMOVED lines=16> */
.L_x_3458:
[----:B------:R-:W-:Y:S05]  /*5f20*/  BSYNC B2 ;  /* 0x0000000000027941 */ /* 0x000fea0003800000 */
.L_x_3457:
        /* <DEDUP_REMOVED lines=43> */
[----:B------:R-:W-:-:S07]  /*61e0*/  LOP3.LUT R32, R111, UR28, R32, 0x96, !PT ;  /* 0x0000001c6f207c12 */ /* 0x000fce000f8e9620 */
.L_x_3456:
[----:B------:R-:W-:Y:S05]  /*61f0*/  BSYNC B1 ;  /* 0x0000000000017941 */ /* 0x000fea0003800000 */
.L_x_3455:
[----:B------:R-:W-:Y:S01]  /*6200*/  I2FP.F32.U32 R34, R34 ;  /* 0x0000002200227245 */ /* 0x000fe20000201000 */
[----:B------:R-:W-:Y:S01]  /*6210*/  IMAD.U32 R97, R69, 0x10000, RZ ;  /* 0x0001000045617824 */ /* 0x000fe200078e00ff */
[----:B------:R-:W-:Y:S01]  /*6220*/  ISETP.NE.AND P2, PT, R68, 0x1, PT ;  /* 0x000000014400780c */ /* 0x000fe20003f45270 */
[----:B------:R-:W-:Y:S02]  /*6230*/  BSSY B1, `(.L_x_3459) ;  /* 0x0000015000017945 */ /* 0x000fe40003800000 */
[----:B------:R-:W-:Y:S01]  /*6240*/  FFMA.FTZ R83, R34, R137, 1.1641532182693481445e-10 ;  /* 0x2f00000022537423 */ /* 0x000fe20000010089 */
[----:B------:R-:W-:-:S04]  /*6250*/  FMUL.FTZ R34, R97, R134 ;  /* 0x0000008661227220 */ /* 0x000fc80000410000 */
[----:B------:R-:W-:Y:S01]  /*6260*/  FMUL.FTZ R34, R34, R123 ;  /* 0x0000007b22227220 */ /* 0x000fe20000410000 */
[----:B------:R-:W-:-:S04]  /*6270*/  FSETP.GTU.FTZ.AND P1, PT, R83, R136, PT ;  /* 0x000000885300720b */ /* 0x000fc80003f3c000 */
[----:B------:R-:W-:Y:S01]  /*6280*/  FSEL R83, R34, RZ, !P1 ;  /* 0x000000ff22537208 */ /* 0x000fe20004800000 */
[----:B------:R-:W-:-:S04]  /*6290*/  @P0 IMAD.U32 R34, R65, 0x10000, RZ ;  /* 0x0001000041220824 */ /* 0x000fc800078e00ff */
[----:B------:R-:W-:-:S04]  /*62a0*/  FMUL.FTZ R83, R250, R83 ;  /* 0x00000053fa537220 */ /* 0x000fc80000410000 */
        /* <DEDUP_REMOVED lines=12> */
.L_x_3460:
[----:B------:R-:W-:-:S07]  /*6370*/  IMAD.MOV.U32 R110, RZ, RZ, R48 ;  /* 0x000000ffff6e7224 */ /* 0x000fce00078e0030 */
.L_x_3461:
[----:B------:R-:W-:Y:S05]  /*6380*/  BSYNC B1 ;  /* 0x0000000000017941 */ /* 0x000fea0003800000 */
.L_x_3459:
        /* <DEDUP_REMOVED lines=16> */
.L_x_3465:
[----:B------:R-:W-:Y:S05]  /*6490*/  BSYNC B2 ;  /* 0x0000000000027941 */ /* 0x000fea0003800000 */
.L_x_3464:
        /* <DEDUP_REMOVED lines=44> */
.L_x_3463:
[----:B------:R-:W-:Y:S05]  /*6760*/  BSYNC B1 ;  /* 0x0000000000017941 */ /* 0x000fea0003800000 */
.L_x_3462:
[----:B------:R-:W-:Y:S01]  /*6770*/  I2FP.F32.U32 R68, R110 ;  /* 0x0000006e00447245 */ /* 0x000fe20000201000 */
[----:B------:R-:W-:Y:S01]  /*6780*/  BSSY B1, `(.L_x_3466) ;  /* 0x0000017000017945 */ /* 0x000fe20003800000 */
[----:B------:R-:W-:Y:S02]  /*6790*/  SHF.L.U32 R111, R34, 0x10, RZ ;  /* 0x00000010226f7819 */ /* 0x000fe400000006ff */
[C---:B------:R-:W-:Y:S01]  /*67a0*/  ISETP.NE.AND P3, PT, R69.reuse, 0x1, PT ;  /* 0x000000014500780c */ /* 0x040fe20003f65270 */
[----:B------:R-:W-:Y:S01]  /*67b0*/  FFMA.FTZ R97, R68, R137, 1.1641532182693481445e-10 ;  /* 0x2f00000044617423 */ /* 0x000fe20000010089 */
[----:B------:R-:W-:Y:S02]  /*67c0*/  VIADD R68, R69, 0x1 ;  /* 0x0000000145447836 */ /* 0x000fe40000000000 */
[----:B------:R-:W-:Y:S02]  /*67d0*/  FMUL.FTZ R34, R111, R134 ;  /* 0x000000866f227220 */ /* 0x000fe40000410000 */
[----:B------:R-:W-:-:S02]  /*67e0*/  FSETP.GTU.FTZ.AND P2, PT, R97, R136, PT ;  /* 0x000000886100720b */ /* 0x000fc40003f5c000 */
[----:B------:R-:W-:-:S05]  /*67f0*/  FMUL.FTZ R34, R34, R123 ;  /* 0x0000007b22227220 */ /* 0x000fca0000410000 */
[----:B------:R-:W-:Y:S02]  /*6800*/  FSEL R97, R34, RZ, !P2 ;  /* 0x000000ff22617208 */ /* 0x000fe40005000000 */
[----:B------:R-:W-:-:S03]  /*6810*/  @P0 PRMT R34, R65, 0x7632, R34 ;  /* 0x0000763241220816 */ /* 0x000fc60000000022 */
[----:B------:R-:W-:Y:S02]  /*6820*/  FMUL.FTZ R96, R220, R97 ;  /* 0x00000061dc607220 */ /* 0x000fe40000410000 */
[----:B------:R-:W-:-:S04]  /*6830*/  @P0 IMAD.U32 R111, R34, 0x10000, RZ ;  /* 0x00010000226f0824 */ /* 0x000fc800078e00ff */
        /* <DEDUP_REMOVED lines=10> */
.L_x_3467:
[----:B------:R-:W-:-:S07]  /*68e0*/  MOV R34, R48 ;  /* 0x0000003000227202 */ /* 0x000fce0000000f00 */
.L_x_3468:
[----:B------:R-:W-:Y:S05]  /*68f0*/  BSYNC B1 ;  /* 0x0000000000017941 */ /* 0x000fea0003800000 */
.L_x_3466:
        /* <DEDUP_REMOVED lines=16> */
.L_x_3472:
[----:B------:R-:W-:Y:S05]  /*6a00*/  BSYNC B2 ;  /* 0x0000000000027941 */ /* 0x000fea0003800000 */
.L_x_3471:
        /* <DEDUP_REMOVED lines=40> */
[----:B------:R-:W-:-:S03]  /*6c90*/  IMAD.WIDE.U32 R68, R48, -0x326172a9, RZ ;  /* 0xcd9e8d5730447825 */ /* 0x000fc600078e00ff */
[----:B------:R-:W-:Y:S01]  /*6ca0*/  MOV R48, R68 ;  /* 0x0000004400307202 */ /* 0x000fe20000000f00 */
[----:B------:R-:W-:Y:S01]  /*6cb0*/  IMAD.MOV.U32 R68, RZ, RZ, RZ ;  /* 0x000000ffff447224 */ /* 0x000fe200078e00ff */
[----:B------:R-:W-:-:S07]  /*6cc0*/  LOP3.LUT R32, R69, UR28, R32, 0x96, !PT ;  /* 0x0000001c45207c12 */ /* 0x000fce000f8e9620 */
.L_x_3470:
[----:B------:R-:W-:Y:S05]  /*6cd0*/  BSYNC B1 ;  /* 0x0000000000017941 */ /* 0x000fea0003800000 */
.L_x_3469:
[----:B------:R-:W-:Y:S01]  /*6ce0*/  I2FP.F32.U32 R34, R34 ;  /* 0x0000002200227245 */ /* 0x000fe20000201000 */
[----:B------:R-:W-:Y:S01]  /*6cf0*/  IMAD.U32 R97, R70, 0x10000, RZ ;  /* 0x0001000046617824 */ /* 0x000fe200078e00ff */
[----:B------:R-:W-:Y:S01]  /*6d00*/  ISETP.NE.AND P4, PT, R68, 0x1, PT ;  /* 0x000000014400780c */ /* 0x000fe20003f85270 */
[----:B------:R-:W-:Y:S01]  /*6d10*/  BSSY B1, `(.L_x_3473) ;  /* 0x0000015000017945 */ /* 0x000fe20003800000 */
[----:B------:R-:W-:Y:S01]  /*6d20*/  PRMT R70, R70, 0x7632, R70 ;  /* 0x0000763246467816 */ /* 0x000fe20000000046 */
[----:B------:R-:W-:Y:S01]  /*6d30*/  FFMA.FTZ R69, R34, R137, 1.1641532182693481445e-10 ;  /* 0x2f00000022457423 */ /* 0x000fe20000010089 */
[----:B------:R-:W-:-:S04]  /*6d40*/  FMUL.FTZ R34, R97, R134 ;  /* 0x0000008661227220 */ /* 0x000fc80000410000 */
[----:B------:R-:W-:Y:S01]  /*6d50*/  FMUL.FTZ R34, R34, R123 ;  /* 0x0000007b22227220 */ /* 0x000fe20000410000 */
[----:B------:R-:W-:Y:S01]  /*6d60*/  FSETP.GTU.FTZ.AND P3, PT, R69, R136, PT ;  /* 0x000000884500720b */ /* 0x000fe20003f7c000 */
[----:B------:R-:W-:-:S03]  /*6d70*/  VIADD R69, R68, 0x1 ;  /* 0x0000000144457836 */ /* 0x000fc60000000000 */
[----:B------:R-:W-:-:S05]  /*6d80*/  FSEL R34, R34, RZ, !P3 ;  /* 0x000000ff22227208 */ /* 0x000fca0005800000 */
[----:B------:R-:W-:Y:S01]  /*6d90*/  FMUL.FTZ R97, R249, R34 ;  /* 0x00000022f9617220 */ /* 0x000fe20000410000 */
[----:B------:R-:W-:-:S05]  /*6da0*/  @P0 SHF.L.U32 R34, R66, 0x10, RZ ;  /* 0x0000001042220819 */ /* 0x000fca00000006ff */
        /* <DEDUP_REMOVED lines=10> */
.L_x_3474:
[----:B------:R-:W-:-:S07]  /*6e50*/  IMAD.MOV.U32 R34, RZ, RZ, R48 ;  /* 0x000000ffff227224 */ /* 0x000fce00078e0030 */
.L_x_3475:
[----:B------:R-:W-:Y:S05]  /*6e60*/  BSYNC B1 ;  /* 0x0000000000017941 */ /* 0x000fea0003800000 */
.L_x_3473:
        /* <DEDUP_REMOVED lines=16> */
.L_x_3479:
[----:B------:R-:W-:Y:S05]  /*6f70*/  BSYNC B2 ;  /* 0x0000000000027941 */ /* 0x000fea0003800000 */
.L_x_3478:
        /* <DEDUP_REMOVED lines=44> */
.L_x_3477:
[----:B------:R-:W-:Y:S05]  /*7240*/  BSYNC B1 ;  /* 0x0000000000017941 */ /* 0x000fea0003800000 */
.L_x_3476:
[----:B------:R-:W-:Y:S01]  /*7250*/  I2FP.F32.U32 R34, R34 ;  /* 0x0000002200227245 */ /* 0x000fe20000201000 */
[----:B------:R-:W-:Y:S01]  /*7260*/  IMAD.U32 R131, R70, 0x10000, RZ ;  /* 0x0001000046837824 */ /* 0x000fe200078e00ff */
[----:B------:R-:W-:Y:S01]  /*7270*/  ISETP.NE.AND P5, PT, R69, 0x1, PT ;  /* 0x000000014500780c */ /* 0x000fe20003fa5270 */
[----:B------:R-:W-:Y:S01]  /*7280*/  BSSY B1, `(.L_x_3480) ;  /* 0x0000015000017945 */ /* 0x000fe20003800000 */
[----:B------:R-:W-:Y:S01]  /*7290*/  @P0 PRMT R68, R66, 0x7632, R68 ;  /* 0x0000763242440816 */ /* 0x000fe20000000044 */
[----:B------:R-:W-:Y:S01]  /*72a0*/  FFMA.FTZ R111, R34, R137, 1.1641532182693481445e-10 ;  /* 0x2f000000226f7423 */ /* 0x000fe20000010089 */
[----:B------:R-:W-:-:S04]  /*72b0*/  FMUL.FTZ R34, R131, R134 ;  /* 0x0000008683227220 */ /* 0x000fc80000410000 */
[----:B------:R-:W-:Y:S01]  /*72c0*/  FMUL.FTZ R34, R34, R123 ;  /* 0x0000007b22227220 */ /* 0x000fe20000410000 */
[----:B------:R-:W-:Y:S01]  /*72d0*/  FSETP.GTU.FTZ.AND P4, PT, R111, R136, PT ;  /* 0x000000886f00720b */ /* 0x000fe20003f9c000 */
[----:B------:R-:W-:Y:S01]  /*72e0*/  @P0 IMAD.U32 R111, R68, 0x10000, RZ ;  /* 0x00010000446f0824 */ /* 0x000fe200078e00ff */
[----:B------:R-:W-:Y:S02]  /*72f0*/  IADD3 R68, R69, 0x1, RZ ;  /* 0x0000000145447810 */ /* 0x000fe40007ffe0ff */
[----:B------:R-:W-:-:S05]  /*7300*/  FSEL R34, R34, RZ, !P4 ;  /* 0x000000ff22227208 */ /* 0x000fca0006000000 */
        /* <DEDUP_REMOVED lines=11> */
.L_x_3481:
[----:B------:R-:W-:-:S07]  /*73c0*/  IMAD.MOV.U32 R34, RZ, RZ, R48 ;  /* 0x000000ffff227224 */ /* 0x000fce00078e0030 */
.L_x_3482:
[----:B------:R-:W-:Y:S05]  /*73d0*/  BSYNC B1 ;  /* 0x0000000000017941 */ /* 0x000fea0003800000 */
.L_x_3480:
        /* <DEDUP_REMOVED lines=16> */
.L_x_3486:
[----:B------:R-:W-:Y:S05]  /*74e0*/  BSYNC B2 ;  /* 0x0000000000027941 */ /* 0x000fea0003800000 */
.L_x_3485:
        /* <DEDUP_REMOVED lines=44> */
.L_x_3484:
[----:B------:R-:W-:Y:S05]  /*77b0*/  BSYNC B1 ;  /* 0x0000000000017941 */ /* 0x000fea0003800000 */
.L_x_3483:
[----:B------:R-:W-:Y:S01]  /*77c0*/  I2FP.F32.U32 R34, R34 ;  /* 0x0000002200227245 */ /* 0x000fe20000201000 */
[----:B------:R-:W-:Y:S01]  /*77d0*/  BSSY B1, `(.L_x_3487) ;  /* 0x0000017000017945 */ /* 0x000fe20003800000 */
[----:B------:R-:W-:Y:S02]  /*77e0*/  ISETP.NE.AND P6, PT, R68, 0x1, PT ;  /* 0x000000014400780c */ /* 0x000fe40003fc5270 */
[----:B------:R-:W-:Y:S01]  /*77f0*/  PRMT R130, R71, 0x7632, R130 ;  /* 0x0000763247827816 */ /* 0x000fe20000000082 */
[----:B------:R-:W-:-:S05]  /*7800*/  FFMA.FTZ R69, R34, R137, 1.1641532182693481445e-10 ;  /* 0x2f00000022457423 */ /* 0x000fca0000010089 */
[----:B------:R-:W-:Y:S02]  /*7810*/  FSETP.GTU.FTZ.AND P5, PT, R69, R136, PT ;  /* 0x000000884500720b */ /* 0x000fe40003fbc000 */
[----:B------:R-:W-:-:S05]  /*7820*/  SHF.L.U32 R69, R71, 0x10, RZ ;  /* 0x0000001047457819 */ /* 0x000fca00000006ff */
[----:B------:R-:W-:-:S04]  /*7830*/  FMUL.FTZ R34, R69, R134 ;  /* 0x0000008645227220 */ /* 0x000fc80000410000 */
[----:B------:R-:W-:-:S05]  /*7840*/  FMUL.FTZ R34, R34, R123 ;  /* 0x0000007b22227220 */ /* 0x000fca0000410000 */
[----:B------:R-:W-:Y:S01]  /*7850*/  FSEL R111, R34, RZ, !P5 ;  /* 0x000000ff226f7208 */ /* 0x000fe20006800000 */
[----:B------:R-:W-:-:S04]  /*7860*/  @P0 IMAD.U32 R34, R67, 0x10000, RZ ;  /* 0x0001000043220824 */ /* 0x000fc800078e00ff */
        /* <DEDUP_REMOVED lines=12> */
.L_x_3488:
[----:B------:R-:W-:-:S07]  /*7930*/  MOV R131, R48 ;  /* 0x0000003000837202 */ /* 0x000fce0000000f00 */
.L_x_3489:
[----:B------:R-:W-:Y:S05]  /*7940*/  BSYNC B1 ;  /* 0x0000000000017941 */ /* 0x000fea0003800000 */
.L_x_3487:
        /* <DEDUP_REMOVED lines=18> */
.L_x_3493:
[----:B------:R-:W-:Y:S05]  /*7a70*/  BSYNC B2 ;  /* 0x0000000000027941 */ /* 0x000fea0003800000 */
.L_x_3492:
        /* <DEDUP_REMOVED lines=44> */
.L_x_3491:
[----:B------:R-:W-:Y:S05]  /*7d40*/  BSYNC B1 ;  /* 0x0000000000017941 */ /* 0x000fea0003800000 */
.L_x_3490:
[----:B------:R-:W-:Y:S01]  /*7d50*/  I2FP.F32.U32 R68, R131 ;  /* 0x0000008300447245 */ /* 0x000fe20000201000 */
[----:B------:R-:W-:Y:S01]  /*7d60*/  IMAD.U32 R69, R130, 0x10000, RZ ;  /* 0x0001000082457824 */ /* 0x000fe200078e00ff */
[----:B------:R-:W-:-:S03]  /*7d70*/  F2FP.BF16.F32.PACK_AB R70, R110, R97 ;  /* 0x000000616e46723e */ /* 0x000fc600000010ff */
[----:B------:R-:W-:Y:S01]  /*7d80*/  FFMA.FTZ R137, R68, R137, 1.1641532182693481445e-10 ;  /* 0x2f00000044897423 */ /* 0x000fe20000010089 */
[----:B------:R-:W-:Y:S01]  /*7d90*/  FMUL.FTZ R68, R69, R134 ;  /* 0x0000008645447220 */ /* 0x000fe20000410000 */
[----:B------:R-:W-:-:S03]  /*7da0*/  F2FP.BF16.F32.PACK_AB R69, R96, R83 ;  /* 0x000000536045723e */ /* 0x000fc600000010ff */
[----:B------:R-:W-:Y:S01]  /*7db0*/  FMUL.FTZ R68, R68, R123 ;  /* 0x0000007b44447220 */ /* 0x000fe20000410000 */
[----:B------:R-:W-:Y:S02]  /*7dc0*/  FSETP.GTU.FTZ.AND P6, PT, R137, R136, PT ;  /* 0x000000888900720b */ /* 0x000fe40003fdc000 */
[----:B------:R-:W-:Y:S02]  /*7dd0*/  SEL R137, RZ, 0x100, P4 ;  /* 0x00000100ff897807 */ /* 0x000fe40002000000 */
[----:B------:R-:W-:Y:S02]  /*7de0*/  FSEL R123, R68, RZ, !P6 ;  /* 0x000000ff447b7208 */ /* 0x000fe40007000000 */
[----:B------:R-:W-:Y:S02]  /*7df0*/  @P0 PRMT R68, R67, 0x7632, R68 ;  /* 0x0000763243440816 */ /* 0x000fe40000000044 */
[----:B------:R-:W-:Y:S01]  /*7e00*/  SEL R136, RZ, 0x1, P2 ;  /* 0x00000001ff887807 */ /* 0x000fe20001000000 */
[----:B------:R-:W-:Y:S01]  /*7e10*/  FMUL.FTZ R123, R218, R123 ;  /* 0x0000007bda7b7220 */ /* 0x000fe20000410000 */
[----:B------:R-:W-:-:S05]  /*7e20*/  @P0 SHF.L.U32 R68, R68, 0x10, RZ ;  /* 0x0000001044440819 */ /* 0x000fca00000006ff */
[----:B------:R-:W-:Y:S01]  /*7e30*/  @P0 FADD.FTZ R123, R68, R123 ;  /* 0x0000007b447b0221 */ /* 0x000fe20000010000 */
[C---:B------:R-:W-:Y:S02]  /*7e40*/  LEA R130, P0, R135.reuse, UR8, 0x4 ;  /* 0x0000000887827c11 */ /* 0x040fe4000f8020ff */
[----:B------:R-:W-:Y:S02]  /*7e50*/  F2FP.BF16.F32.PACK_AB R68, R82, R74 ;  /* 0x0000004a5244723e */ /* 0x000fe400000010ff */
[----:B------:R-:W-:Y:S02]  /*7e60*/  LEA.HI.X R131, R135, UR9, RZ, 0x4, P0 ;  /* 0x0000000987837c11 */ /* 0x000fe400080f24ff */
[----:B------:R-:W-:Y:S02]  /*7e70*/  F2FP.BF16.F32.PACK_AB R71, R123, R111 ;  /* 0x0000006f7b47723e */ /* 0x000fe400000010ff */
[----:B------:R-:W-:-:S03]  /*7e80*/  LOP3.LUT P0, RZ, R7, 0x4, RZ, 0xc0, !PT ;  /* 0x0000000407ff7812 */ /* 0x000fc6000780c0ff */
[----:B------:R0:W-:Y:S02]  /*7e90*/  STG.E.128 desc[UR6][R130.64], R68 ;  /* 0x0000004482007986 */ /* 0x0001e4000c101d06 */
[----:B0-----:R-:W-:Y:S02]  /*7ea0*/  SEL R70, RZ, 0x10000, P5 ;  /* 0x00010000ff467807 */ /* 0x001fe40002800000 */
[----:B------:R-:W-:Y:S02]  /*7eb0*/  SEL R68, RZ, 0x1000000, P6 ;  /* 0x01000000ff447807 */ /* 0x000fe40003000000 */
[----:B------:R-:W-:Y:S02]  /*7ec0*/  LOP3.LUT P5, RZ, R7, 0x2, RZ, 0xc0, !PT ;  /* 0x0000000207ff7812 */ /* 0x000fe400078ac0ff */
[----:B------:R-:W-:Y:S01]  /*7ed0*/  LOP3.LUT R70, R137, R68, R70, 0xfe, !PT ;  /* 0x0000004489467212 */ /* 0x000fe200078efe46 */
[----:B------:R-:W-:Y:S01]  /*7ee0*/  IMAD.WIDE.U32 R68, R136, 0x1000000, RZ ;  /* 0x0100000088447825 */ /* 0x000fe200078e00ff */
[----:B------:R-:W-:-:S02]  /*7ef0*/  SEL R137, RZ, 0x1, P3 ;  /* 0x00000001ff897807 */ /* 0x000fc40001800000 */
[----:B------:R-:W-:Y:S02]  /*7f00*/  SEL R136, RZ, 0x1, P1 ;  /* 0x00000001ff887807 */ /* 0x000fe40000800000 */
[----:B------:R-:W-:Y:S02]  /*7f10*/  SEL R130, RZ, 0x1, P5 ;  /* 0x00000001ff827807 */ /* 0x000fe40002800000 */
[----:B------:R-:W-:Y:S01]  /*7f20*/  LOP3.LUT R69, R69, R70, R137, 0xfe, !PT ;  /* 0x0000004645457212 */ /* 0x000fe200078efe89 */
[----:B------:R-:W-:-:S04]  /*7f30*/  IMAD.WIDE.U32 R70, R136, 0x10000, RZ ;  /* 0x0001000088467825 */ /* 0x000fc800078e00ff */
[----:B------:R-:W-:-:S05]  /*7f40*/  IMAD.WIDE.U32 R130, R130, 0x100, RZ ;  /* 0x0000010082827825 */ /* 0x000fca00078e00ff */
[----:B------:R-:W-:Y:S02]  /*7f50*/  LOP3.LUT R71, R131, R69, R71, 0xfe, !PT ;  /* 0x0000004583477212 */ /* 0x000fe400078efe47 */
[----:B------:R-:W-:Y:S02]  /*7f60*/  LOP3.LUT R68, R130, R68, R70, 0xfe, !PT ;  /* 0x0000004482447212 */ /* 0x000fe400078efe46 */
[----:B------:R-:W-:-:S04]  /*7f70*/  SEL R69, RZ, 0x1, P0 ;  /* 0x00000001ff457807 */ /* 0x000fc80000000000 */
[----:B------:R-:W-:Y:S02]  /*7f80*/  LOP3.LUT R70, R68, R69, RZ, 0xfc, !PT ;  /* 0x0000004544467212 */ /* 0x000fe400078efcff */
[----:B------:R-:W-:-:S04]  /*7f90*/  LEA R68, P0, R135, UR30, 0x3 ;  /* 0x0000001e87447c11 */ /* 0x000fc8000f8018ff */
[C---:B------:R-:W-:Y:S01]  /*7fa0*/  LEA.HI.X R69, R135.reuse, UR31, RZ, 0x3, P0 ;  /* 0x0000001f87457c11 */ /* 0x040fe200080f1cff */
[----:B------:R-:W-:-:S04]  /*7fb0*/  VIADD R135, R135, 0x80 ;  /* 0x0000008087877836 */ /* 0x000fc80000000000 */
[----:B------:R1:W-:Y:S04]  /*7fc0*/  STG.E.64 desc[UR6][R68.64], R70 ;  /* 0x0000004644007986 */ /* 0x0003e8000c101b06 */
.L_x_3437:
[----:B------:R-:W-:Y:S05]  /*7fd0*/  BSYNC B0 ;  /* 0x0000000000007941 */ /* 0x000fea0003800000 */
.L_x_3436:
[----:B------:R-:W-:Y:S01]  /*7fe0*/  LOP3.LUT P0, RZ, R7, 0x100, RZ, 0xc0, !PT ;  /* 0x0000010007ff7812 */ /* 0x000fe2000780c0ff */
[----:B------:R-:W-:-:S12]  /*7ff0*/  BSSY B0, `(.L_x_3494) ;  /* 0x00002e8000007945 */ /* 0x000fd80003800000 */
[----:B------:R-:W-:Y:S05]  /*8000*/  @!P0 BRA `(.L_x_3495) ;  /* 0x0000002c00988947 */ /* 0x000fea0003800000 */
[----:B------:R-:W-:Y:S01]  /*8010*/  ISETP.NE.U32.AND P0, PT, RZ, UR10, PT ;  /* 0x0000000aff007c0c */ /* 0x000fe2000bf05070 */
[----:B01----:R-:W0:Y:S03]  /*8020*/  LDC.64 R70, c[0x0][0x220] ;  /* 0x00008800ff467b82 */ /* 0x003e260000000a00 */
        /* <DEDUP_REMOVED lines=18> */
.L_x_3497:
[----:B------:R-:W-:-:S07]  /*8150*/  MOV R75, R48 ;  /* 0x00000030004b7202 */ /* 0x000fce0000000f00 */
.L_x_3498:
[----:B------:R-:W-:Y:S05]  /*8160*/  BSYNC B1 ;  /* 0x0000000000017941 */ /* 0x000fea0003800000 */
.L_x_3496:
        /* <DEDUP_REMOVED lines=16> */
.L_x_3502:
[----:B------:R-:W-:Y:S05]  /*8270*/  BSYNC B2 ;  /* 0x0000000000027941 */ /* 0x000fea0003800000 */
.L_x_3501:
        /* <DEDUP_REMOVED lines=44> */
.L_x_3500:
[----:B------:R-:W-:Y:S05]  /*8540*/  BSYNC B1 ;  /* 0x0000000000017941 */ /* 0x000fea0003800000 */
.L_x_3499:
        /* <DEDUP_REMOVED lines=10> */
[----:B0-----:R-:W-:-:S02]  /*85f0*/  FSETP.GTU.FTZ.AND P1, PT, R75, R136, PT ;  /* 0x000000884b00720b */ /* 0x001fc40003f3c000 */
[----:B-1----:R-:W-:-:S11]  /*8600*/  FMUL.FTZ R85, R85, R124 ;  /* 0x0000007c55557220 */ /* 0x002fd60000410000 */
[----:B------:R-:W-:Y:S02]  /*8610*/  @P1 LOP3.LUT R7, R7, 0x4, RZ, 0xfc, !PT ;  /* 0x0000000407071812 */ /* 0x000fe400078efcff */
[----:B------:R-:W-:Y:S01]  /*8620*/  FSEL R34, R85, RZ, !P1 ;  /* 0x000000ff55227208 */ /* 0x000fe20004800000 */
[C---:B------:R-:W-:Y:S01]  /*8630*/  VIADD R85, R84.reuse, 0x1 ;  /* 0x0000000154557836 */ /* 0x040fe20000000000 */
[----:B------:R-:W-:-:S03]  /*8640*/  ISETP.NE.AND P1, PT, R84, 0x1, PT ;  /* 0x000000015400780c */ /* 0x000fc60003f25270 */
[----:B------:R-:W-:Y:S01]  /*8650*/  FMUL.FTZ R75, R247, R34 ;  /* 0x00000022f74b7220 */ /* 0x000fe20000410000 */
[----:B------:R-:W-:-:S04]  /*8660*/  @P0 IMAD.U32 R34, R64, 0x10000, RZ ;  /* 0x0001000040220824 */ /* 0x000fc800078e00ff */
[----:B------:R-:W-:-:S05]  /*8670*/  @P0 FADD.FTZ R75, R34, R75 ;  /* 0x0000004b224b0221 */ /* 0x000fca0000010000 */
        /* <DEDUP_REMOVED lines=9> */
.L_x_3504:
[----:B------:R-:W-:-:S07]  /*8710*/  MOV R34, R48 ;  /* 0x0000003000227202 */ /* 0x000fce0000000f00 */
.L_x_3505:
[----:B------:R-:W-:Y:S05]  /*8720*/  BSYNC B1 ;  /* 0x0000000000017941 */ /* 0x000fea0003800000 */
.L_x_3503:
        /* <DEDUP_REMOVED lines=16> */
.L_x_3509:
[----:B------:R-:W-:Y:S05]  /*8830*/  BSYNC B2 ;  /* 0x0000000000027941 */ /* 0x000fea0003800000 */
.L_x_3508:
        /* <DEDUP_REMOVED lines=44> */
.L_x_3507:
[----:B------:R-:W-:Y:S05]  /*8b00*/  BSYNC B1 ;  /* 0x0000000000017941 */ /* 0x000fea0003800000 */
.L_x_3506:
[----:B------:R-:W-:Y:S01]  /*8b10*/  I2FP.F32.U32 R34, R34 ;  /* 0x0000002200227245 */ /* 0x000fe20000201000 */
[----:B------:R-:W-:Y:S01]  /*8b20*/  IMAD.U32 R113, R68, 0x10000, RZ ;  /* 0x0001000044717824 */ /* 0x000fe200078e00ff */
[----:B------:R-:W-:Y:S01]  /*8b30*/  LOP3.LUT R7, R7, 0xfffffffd, RZ, 0xc0, !PT ;  /* 0xfffffffd07077812 */ /* 0x000fe200078ec0ff */
[----:B------:R-:W-:Y:S01]  /*8b40*/  BSSY B1, `(.L_x_3510) ;  /* 0x0000017000017945 */ /* 0x000fe20003800000 */
[----:B------:R-:W-:Y:S02]  /*8b50*/  VIADD R68, R85, 0x1 ;  /* 0x0000000155447836 */ /* 0x000fe40000000000 */
[----:B------:R-:W-:Y:S01]  /*8b60*/  FFMA.FTZ R99, R34, R137, 1.1641532182693481445e-10 ;  /* 0x2f00000022637423 */ /* 0x000fe20000010089 */
[----:B------:R-:W-:Y:S01]  /*8b70*/  FMUL.FTZ R113, R113, R134 ;  /* 0x0000008671717220 */ /* 0x000fe20000410000 */
[----:B------:R-:W-:-:S03]  /*8b80*/  @P0 PRMT R34, R64, 0x7632, R34 ;  /* 0x0000763240220816 */ /* 0x000fc60000000022 */
[----:B------:R-:W-:Y:S01]  /*8b90*/  FSETP.GTU.FTZ.AND P1, PT, R99, R136, PT ;  /* 0x000000886300720b */ /* 0x000fe20003f3c000 */
[----:B------:R-:W-:Y:S01]  /*8ba0*/  FMUL.FTZ R113, R113, R124 ;  /* 0x0000007c71717220 */ /* 0x000fe20000410000 */
[----:B------:R-:W-:-:S04]  /*8bb0*/  @P0 SHF.L.U32 R99, R34, 0x10, RZ ;  /* 0x0000001022630819 */ /* 0x000fc800000006ff */
        /* <DEDUP_REMOVED lines=14> */
.L_x_3511:
[----:B------:R-:W-:-:S07]  /*8ca0*/  IMAD.MOV.U32 R34, RZ, RZ, R48 ;  /* 0x000000ffff227224 */ /* 0x000fce00078e0030 */
.L_x_3512:
[----:B------:R-:W-:Y:S05]  /*8cb0*/  BSYNC B1 ;  /* 0x0000000000017941 */ /* 0x000fea0003800000 */
.L_x_3510:
        /* <DEDUP_REMOVED lines=16> */
.L_x_3516:
[----:B------:R-:W-:Y:S05]  /*8dc0*/  BSYNC B2 ;  /* 0x0000000000027941 */ /* 0x000fea0003800000 */
.L_x_3515:
        /* <DEDUP_REMOVED lines=44> */
.L_x_3514:
[----:B------:R-:W-:Y:S05]  /*9090*/  BSYNC B1 ;  /* 0x0000000000017941 */ /* 0x000fea0003800000 */
.L_x_3513:
[----:B------:R-:W-:Y:S01]  /*90a0*/  I2FP.F32.U32 R34, R34 ;  /* 0x0000002200227245 */ /* 0x000fe20000201000 */
[----:B------:R-:W-:Y:S01]  /*90b0*/  IMAD.U32 R99, R69, 0x10000, RZ ;  /* 0x0001000045637824 */ /* 0x000fe200078e00ff */
[----:B------:R-:W-:Y:S01]  /*90c0*/  ISETP.NE.AND P2, PT, R68, 0x1, PT ;  /* 0x000000014400780c */ /* 0x000fe20003f45270 */
[----:B------:R-:W-:Y:S02]  /*90d0*/  BSSY B1, `(.L_x_3517) ;  /* 0x0000015000017945 */ /* 0x000fe40003800000 */
[----:B------:R-:W-:Y:S01]  /*90e0*/  FFMA.FTZ R85, R34, R137, 1.1641532182693481445e-10 ;  /* 0x2f00000022557423 */ /* 0x000fe20000010089 */
[----:B------:R-:W-:Y:S01]  /*90f0*/  FMUL.FTZ R99, R99, R134 ;  /* 0x0000008663637220 */ /* 0x000fe20000410000 */
[----:B------:R-:W-:-:S03]  /*9100*/  @P0 IMAD.U32 R34, R65, 0x10000, RZ ;  /* 0x0001000041220824 */ /* 0x000fc600078e00ff */
[----:B------:R-:W-:Y:S01]  /*9110*/  FMUL.FTZ R99, R99, R124 ;  /* 0x0000007c63637220 */ /* 0x000fe20000410000 */
[----:B------:R-:W-:-:S04]  /*9120*/  FSETP.GTU.FTZ.AND P1, PT, R85, R136, PT ;  /* 0x000000885500720b */ /* 0x000fc80003f3c000 */
[----:B------:R-:W-:-:S05]  /*9130*/  FSEL R99, R99, RZ, !P1 ;  /* 0x000000ff63637208 */ /* 0x000fca0004800000 */
        /* <DEDUP_REMOVED lines=13> */
.L_x_3518:
[----:B------:R-:W-:-:S07]  /*9210*/  IMAD.MOV.U32 R112, RZ, RZ, R48 ;  /* 0x000000ffff707224 */ /* 0x000fce00078e0030 */
.L_x_3519:
[----:B------:R-:W-:Y:S05]  /*9220*/  BSYNC B1 ;  /* 0x0000000000017941 */ /* 0x000fea0003800000 */
.L_x_3517:
        /* <DEDUP_REMOVED lines=16> */
.L_x_3523:
[----:B------:R-:W-:Y:S05]  /*9330*/  BSYNC B2 ;  /* 0x0000000000027941 */ /* 0x000fea0003800000 */
.L_x_3522:
        /* <DEDUP_REMOVED lines=44> */
.L_x_3521:
[----:B------:R-:W-:Y:S05]  /*9600*/  BSYNC B1 ;  /* 0x0000000000017941 */ /* 0x000fea0003800000 */
.L_x_3520:
[----:B------:R-:W-:Y:S01]  /*9610*/  I2FP.F32.U32 R68, R112 ;  /* 0x0000007000447245 */ /* 0x000fe20000201000 */
[----:B------:R-:W-:Y:S01]  /*9620*/  BSSY B1, `(.L_x_3524) ;  /* 0x0000017000017945 */ /* 0x000fe20003800000 */
[----:B------:R-:W-:Y:S02]  /*9630*/  SHF.L.U32 R113, R34, 0x10, RZ ;  /* 0x0000001022717819 */ /* 0x000fe400000006ff */
[----:B------:R-:W-:Y:S01]  /*9640*/  ISETP.NE.AND P3, PT, R69, 0x1, PT ;  /* 0x000000014500780c */ /* 0x000fe20003f65270 */
[----:B------:R-:W-:Y:S01]  /*9650*/  FFMA.FTZ R99, R68, R137, 1.1641532182693481445e-10 ;  /* 0x2f00000044637423 */ /* 0x000fe20000010089 */
[----:B------:R-:W-:Y:S01]  /*9660*/  @P0 PRMT R34, R65, 0x7632, R34 ;  /* 0x0000763241220816 */ /* 0x000fe20000000022 */
[----:B------:R-:W-:Y:S01]  /*9670*/  FMUL.FTZ R113, R113, R134 ;  /* 0x0000008671717220 */ /* 0x000fe20000410000 */
[----:B------:R-:W-:Y:S02]  /*9680*/  VIADD R68, R69, 0x1 ;  /* 0x0000000145447836 */ /* 0x000fe40000000000 */
[----:B------:R-:W-:Y:S01]  /*9690*/  FSETP.GTU.FTZ.AND P2, PT, R99, R136, PT ;  /* 0x000000886300720b */ /* 0x000fe20003f5c000 */
[----:B------:R-:W-:Y:S01]  /*96a0*/  FMUL.FTZ R113, R113, R124 ;  /* 0x0000007c71717220 */ /* 0x000fe20000410000 */
[----:B------:R-:W-:-:S04]  /*96b0*/  @P0 IMAD.U32 R99, R34, 0x10000, RZ ;  /* 0x0001000022630824 */ /* 0x000fc800078e00ff */
[----:B------:R-:W-:-:S05]  /*96c0*/  FSEL R113, R113, RZ, !P2 ;  /* 0x000000ff71717208 */ /* 0x000fca0005000000 */
        /* <DEDUP_REMOVED lines=11> */
.L_x_3525:
[----:B------:R-:W-:-:S07]  /*9780*/  MOV R34, R48 ;  /* 0x0000003000227202 */ /* 0x000fce0000000f00 */
.L_x_3526:
[----:B------:R-:W-:Y:S05]  /*9790*/  BSYNC B1 ;  /* 0x0000000000017941 */ /* 0x000fea0003800000 */
.L_x_3524:
        /* <DEDUP_REMOVED lines=16> */
.L_x_3530:
[----:B------:R-:W-:Y:S05]  /*98a0*/  BSYNC B2 ;  /* 0x0000000000027941 */ /* 0x000fea0003800000 */
.L_x_3529:
        /* <DEDUP_REMOVED lines=44> */
.L_x_3528:
[----:B------:R-:W-:Y:S05]  /*9b70*/  BSYNC B1 ;  /* 0x0000000000017941 */ /* 0x000fea0003800000 */
.L_x_3527:
        /* <DEDUP_REMOVED lines=23> */
.L_x_3532:
[----:B------:R-:W-:-:S07]  /*9cf0*/  IMAD.MOV.U32 R34, RZ, RZ, R48 ;  /* 0x000000ffff227224 */ /* 0x000fce00078e0030 */
.L_x_3533:
[----:B------:R-:W-:Y:S05]  /*9d00*/  BSYNC B1 ;  /* 0x0000000000017941 */ /* 0x000fea0003800000 */
.L_x_3531:
        /* <DEDUP_REMOVED lines=16> */
.L_x_3537:
[----:B------:R-:W-:Y:S05]  /*9e10*/  BSYNC B2 ;  /* 0x0000000000027941 */ /* 0x000fea0003800000 */
.L_x_3536:
        /* <DEDUP_REMOVED lines=44> */
.L_x_3535:
[----:B------:R-:W-:Y:S05]  /*a0e0*/  BSYNC B1 ;  /* 0x0000000000017941 */ /* 0x000fea0003800000 */
.L_x_3534:
[----:B------:R-:W-:Y:S01]  /*a0f0*/  I2FP.F32.U32 R34, R34 ;  /* 0x0000002200227245 */ /* 0x000fe20000201000 */
[----:B------:R-:W-:Y:S01]  /*a100*/  IMAD.U32 R131, R70, 0x10000, RZ ;  /* 0x0001000046837824 */ /* 0x000fe200078e00ff */
[C---:B------:R-:W-:Y:S01]  /*a110*/  ISETP.NE.AND P5, PT, R69.reuse, 0x1, PT ;  /* 0x000000014500780c */ /* 0x040fe20003fa5270 */
[----:B------:R-:W-:Y:S01]  /*a120*/  BSSY B1, `(.L_x_3538) ;  /* 0x0000015000017945 */ /* 0x000fe20003800000 */
[----:B------:R-:W-:Y:S01]  /*a130*/  IADD3 R68, R69, 0x1, RZ ;  /* 0x0000000145447810 */ /* 0x000fe20007ffe0ff */
[----:B------:R-:W-:Y:S01]  /*a140*/  FFMA.FTZ R113, R34, R137, 1.1641532182693481445e-10 ;  /* 0x2f00000022717423 */ /* 0x000fe20000010089 */
[----:B------:R-:W-:Y:S01]  /*a150*/  FMUL.FTZ R131, R131, R134 ;  /* 0x0000008683837220 */ /* 0x000fe20000410000 */
[----:B------:R-:W-:-:S03]  /*a160*/  @P0 PRMT R34, R66, 0x7632, R34 ;  /* 0x0000763242220816 */ /* 0x000fc60000000022 */
[----:B------:R-:W-:Y:S01]  /*a170*/  FMUL.FTZ R131, R131, R124 ;  /* 0x0000007c83837220 */ /* 0x000fe20000410000 */
[----:B------:R-:W-:Y:S01]  /*a180*/  FSETP.GTU.FTZ.AND P4, PT, R113, R136, PT ;  /* 0x000000887100720b */ /* 0x000fe20003f9c000 */
[----:B------:R-:W-:-:S03]  /*a190*/  @P0 IMAD.U32 R113, R34, 0x10000, RZ ;  /* 0x0001000022710824 */ /* 0x000fc600078e00ff */
        /* <DEDUP_REMOVED lines=12> */
.L_x_3539:
[----:B------:R-:W-:-:S07]  /*a260*/  IMAD.MOV.U32 R34, RZ, RZ, R48 ;  /* 0x000000ffff227224 */ /* 0x000fce00078e0030 */
.L_x_3540:
[----:B------:R-:W-:Y:S05]  /*a270*/  BSYNC B1 ;  /* 0x0000000000017941 */ /* 0x000fea0003800000 */
.L_x_3538:
        /* <DEDUP_REMOVED lines=16> */
.L_x_3544:
[----:B------:R-:W-:Y:S05]  /*a380*/  BSYNC B2 ;  /* 0x0000000000027941 */ /* 0x000fea0003800000 */
.L_x_3543:
        /* <DEDUP_REMOVED lines=44> */
.L_x_3542:
[----:B------:R-:W-:Y:S05]  /*a650*/  BSYNC B1 ;  /* 0x0000000000017941 */ /* 0x000fea0003800000 */
.L_x_3541:
[----:B------:R-:W-:Y:S01]  /*a660*/  I2FP.F32.U32 R34, R34 ;  /* 0x0000002200227245 */ /* 0x000fe20000201000 */
[----:B------:R-:W-:Y:S01]  /*a670*/  BSSY B1, `(.L_x_3545) ;  /* 0x0000017000017945 */ /* 0x000fe20003800000 */
[----:B------:R-:W-:Y:S02]  /*a680*/  ISETP.NE.AND P6, PT, R68, 0x1, PT ;  /* 0x000000014400780c */ /* 0x000fe40003fc5270 */
[----:B------:R-:W-:Y:S01]  /*a690*/  PRMT R130, R71, 0x7632, R130 ;  /* 0x0000763247827816 */ /* 0x000fe20000000082 */
[----:B------:R-:W-:Y:S01]  /*a6a0*/  FFMA.FTZ R69, R34, R137, 1.1641532182693481445e-10 ;  /* 0x2f00000022457423 */ /* 0x000fe20000010089 */
[----:B------:R-:W-:-:S04]  /*a6b0*/  @P0 IMAD.U32 R34, R67, 0x10000, RZ ;  /* 0x0001000043220824 */ /* 0x000fc800078e00ff */
[----:B------:R-:W-:Y:S02]  /*a6c0*/  FSETP.GTU.FTZ.AND P5, PT, R69, R136, PT ;  /* 0x000000884500720b */ /* 0x000fe40003fbc000 */
[----:B------:R-:W-:-:S05]  /*a6d0*/  SHF.L.U32 R69, R71, 0x10, RZ ;  /* 0x0000001047457819 */ /* 0x000fca00000006ff */
[----:B------:R-:W-:-:S04]  /*a6e0*/  FMUL.FTZ R69, R69, R134 ;  /* 0x0000008645457220 */ /* 0x000fc80000410000 */
[----:B------:R-:W-:-:S05]  /*a6f0*/  FMUL.FTZ R69, R69, R124 ;  /* 0x0000007c45457220 */ /* 0x000fca0000410000 */
[----:B------:R-:W-:-:S05]  /*a700*/  FSEL R69, R69, RZ, !P5 ;  /* 0x000000ff45457208 */ /* 0x000fca0006800000 */
[----:B------:R-:W-:-:S04]  /*a710*/  FMUL.FTZ R113, R244, R69 ;  /* 0x00000045f4717220 */ /* 0x000fc80000410000 */
[----:B------:R-:W-:Y:S01]  /*a720*/  @P0 FADD.FTZ R113, R34, R113 ;  /* 0x0000007122710221 */ /* 0x000fe20000010000 */
[----:B------:R-:W-:Y:S01]  /*a730*/  IADD3 R34, R68, 0x1, RZ ;  /* 0x0000000144227810 */ /* 0x000fe20007ffe0ff */
        /* <DEDUP_REMOVED lines=9> */
.L_x_3546:
[----:B------:R-:W-:-:S07]  /*a7d0*/  MOV R131, R48 ;  /* 0x0000003000837202 */ /* 0x000fce0000000f00 */
.L_x_3547:
[----:B------:R-:W-:Y:S05]  /*a7e0*/  BSYNC B1 ;  /* 0x0000000000017941 */ /* 0x000fea0003800000 */
.L_x_3545:
        /* <DEDUP_REMOVED lines=18> */
.L_x_3551:
[----:B------:R-:W-:Y:S05]  /*a910*/  BSYNC B2 ;  /* 0x0000000000027941 */ /* 0x000fea0003800000 */
.L_x_3550:
        /* <DEDUP_REMOVED lines=40> */
[----:B------:R-:W-:Y:S01]  /*aba0*/  IMAD.WIDE.U32 R68, R34, -0x326172a9, RZ ;  /* 0xcd9e8d5722447825 */ /* 0x000fe200078e00ff */
[----:B------:R-:W-:-:S03]  /*abb0*/  HFMA2.MMA R34, -RZ, RZ, 0, 0 ;  /* 0x00000000ff227435 */ /* 0x000fc600000001ff */
[----:B------:R-:W-:Y:S01]  /*abc0*/  IMAD.MOV.U32 R48, RZ, RZ, R68 ;  /* 0x000000ffff307224 */ /* 0x000fe200078e0044 */
[----:B------:R-:W-:-:S07]  /*abd0*/  LOP3.LUT R32, R69, UR28, R32, 0x96, !PT ;  /* 0x0000001c45207c12 */ /* 0x000fce000f8e9620 */
.L_x_3549:
[----:B------:R-:W-:Y:S05]  /*abe0*/  BSYNC B1 ;  /* 0x0000000000017941 */ /* 0x000fea0003800000 */
.L_x_3548:
[----:B------:R-:W-:Y:S01]  /*abf0*/  I2FP.F32.U32 R68, R131 ;  /* 0x0000008300447245 */ /* 0x000fe20000201000 */
[----:B------:R-:W-:Y:S01]  /*ac00*/  IMAD.U32 R69, R130, 0x10000, RZ ;  /* 0x0001000082457824 */ /* 0x000fe200078e00ff */
[----:B------:R-:W-:-:S03]  /*ac10*/  F2FP.BF16.F32.PACK_AB R70, R112, R99 ;  /* 0x000000637046723e */ /* 0x000fc600000010ff */
[----:B------:R-:W-:Y:S01]  /*ac20*/  FFMA.FTZ R137, R68, R137, 1.1641532182693481445e-10 ;  /* 0x2f00000044897423 */ /* 0x000fe20000010089 */
[----:B------:R-:W-:Y:S01]  /*ac30*/  FMUL.FTZ R69, R69, R134 ;  /* 0x0000008645457220 */ /* 0x000fe20000410000 */
[----:B------:R-:W-:-:S03]  /*ac40*/  @P0 PRMT R68, R67, 0x7632, R68 ;  /* 0x0000763243440816 */ /* 0x000fc60000000044 */
[----:B------:R-:W-:Y:S01]  /*ac50*/  FMUL.FTZ R69, R69, R124 ;  /* 0x0000007c45457220 */ /* 0x000fe20000410000 */
[----:B------:R-:W-:Y:S02]  /*ac60*/  FSETP.GTU.FTZ.AND P6, PT, R137, R136, PT ;  /* 0x000000888900720b */ /* 0x000fe40003fdc000 */
[----:B------:R-:W-:Y:S02]  /*ac70*/  @P0 SHF.L.U32 R71, R68, 0x10, RZ ;  /* 0x0000001044470819 */ /* 0x000fe400000006ff */
[----:B------:R-:W-:Y:S02]  /*ac80*/  FSEL R69, R69, RZ, !P6 ;  /* 0x000000ff45457208 */ /* 0x000fe40007000000 */
[----:B------:R-:W-:Y:S02]  /*ac90*/  F2FP.BF16.F32.PACK_AB R68, R84, R75 ;  /* 0x0000004b5444723e */ /* 0x000fe400000010ff */
[----:B------:R-:W-:Y:S01]  /*aca0*/  SEL R137, RZ, 0x100, P4 ;  /* 0x00000100ff897807 */ /* 0x000fe20002000000 */
[----:B------:R-:W-:Y:S01]  /*acb0*/  FMUL.FTZ R124, R214, R69 ;  /* 0x00000045d67c7220 */ /* 0x000fe20000410000 */
[----:B------:R-:W-:-:S02]  /*acc0*/  F2FP.BF16.F32.PACK_AB R69, R98, R85 ;  /* 0x000000556245723e */ /* 0x000fc400000010ff */
[----:B------:R-:W-:Y:S01]  /*acd0*/  SEL R136, RZ, 0x1, P2 ;  /* 0x00000001ff887807 */ /* 0x000fe20001000000 */
[----:B------:R-:W-:Y:S01]  /*ace0*/  @P0 FADD.FTZ R124, R71, R124 ;  /* 0x0000007c477c0221 */ /* 0x000fe20000010000 */
[----:B------:R-:W-:-:S04]  /*acf0*/  LEA R130, P0, R135, UR8, 0x4 ;  /* 0x0000000887827c11 */ /* 0x000fc8000f8020ff */
        /* <DEDUP_REMOVED lines=23> */
.L_x_3495:
[----:B------:R-:W-:Y:S05]  /*ae70*/  BSYNC B0 ;  /* 0x0000000000007941 */ /* 0x000fea0003800000 */
.L_x_3494:
[----:B------:R-:W-:Y:S01]  /*ae80*/  LOP3.LUT P0, RZ, R7, 0x80, RZ, 0xc0, !PT ;  /* 0x0000008007ff7812 */ /* 0x000fe2000780c0ff */
[----:B------:R-:W-:-:S12]  /*ae90*/  BSSY B0, `(.L_x_3552) ;  /* 0x00002e8000007945 */ /* 0x000fd80003800000 */
[----:B------:R-:W-:Y:S05]  /*aea0*/  @!P0 BRA `(.L_x_3553) ;  /* 0x0000002c00988947 */ /* 0x000fea0003800000 */
[----:B------:R-:W-:Y:S01]  /*aeb0*/  ISETP.NE.U32.AND P0, PT, RZ, UR10, PT ;  /* 0x0000000aff007c0c */ /* 0x000fe2000bf05070 */
[----:B012---:R-:W0:Y:S03]  /*aec0*/  LDC.64 R70, c[0x0][0x220] ;  /* 0x00008800ff467b82 */ /* 0x007e260000000a00 */
        /* <DEDUP_REMOVED lines=18> */
.L_x_3555:
[----:B------:R-:W-:-:S07]  /*aff0*/  MOV R76, R48 ;  /* 0x00000030004c7202 */ /* 0x000fce0000000f00 */
.L_x_3556:
[----:B------:R-:W-:Y:S05]  /*b000*/  BSYNC B1 ;  /* 0x0000000000017941 */ /* 0x000fea0003800000 */
.L_x_3554:
        /* <DEDUP_REMOVED lines=16> */
.L_x_3560:
[----:B------:R-:W-:Y:S05]  /*b110*/  BSYNC B2 ;  /* 0x0000000000027941 */ /* 0x000fea0003800000 */
.L_x_3559:
        /* <DEDUP_REMOVED lines=38> */
[----:B------:R-:W-:Y:S02]  /*b380*/  LOP3.LUT R32, R87, UR28, R32, 0x96, !PT ;  /* 0x0000001c57207c12 */ /* 0x000fe4000f8e9620 */
[----:B------:R-:W-:Y:S01]  /*b390*/  MOV R48, R86 ;  /* 0x0000005600307202 */ /* 0x000fe20000000f00 */
[----:B------:R-:W-:-:S04]  /*b3a0*/  IMAD.WIDE.U32 R86, R33, -0x2daee0ad, RZ ;  /* 0xd2511f5321567825 */ /* 0x000fc800078e00ff */
[----:B------:R-:W-:Y:S01]  /*b3b0*/  IMAD.MOV.U32 R50, RZ, RZ, R86 ;  /* 0x000000ffff327224 */ /* 0x000fe200078e0056 */
[----:B------:R-:W-:Y:S01]  /*b3c0*/  HFMA2.MMA R86, -RZ, RZ, 0, 0 ;  /* 0x00000000ff567435 */ /* 0x000fe200000001ff */
[----:B------:R-:W-:-:S10]  /*b3d0*/  LOP3.LUT R33, R87, UR37, R100, 0x96, !PT ;  /* 0x0000002557217c12 */ /* 0x000fd4000f8e9664 */
.L_x_3558:
[----:B------:R-:W-:Y:S05]  /*b3e0*/  BSYNC B1 ;  /* 0x0000000000017941 */ /* 0x000fea0003800000 */
.L_x_3557:
        /* <DEDUP_REMOVED lines=18> */
[----:B------:R-:W-:-:S05]  /*b510*/  IADD3 R87, R86, 0x1, RZ ;  /* 0x0000000156577810 */ /* 0x000fca0007ffe0ff */
        /* <DEDUP_REMOVED lines=9> */
.L_x_3562:
[----:B------:R-:W-:-:S07]  /*b5b0*/  MOV R34, R48 ;  /* 0x0000003000227202 */ /* 0x000fce0000000f00 */
.L_x_3563:
[----:B------:R-:W-:Y:S05]  /*b5c0*/  BSYNC B1 ;  /* 0x0000000000017941 */ /* 0x000fea0003800000 */
.L_x_3561:
        /* <DEDUP_REMOVED lines=16> */
.L_x_3567:
[----:B------:R-:W-:Y:S05]  /*b6d0*/  BSYNC B2 ;  /* 0x0000000000027941 */ /* 0x000fea0003800000 */
.L_x_3566:
        /* <DEDUP_REMOVED lines=40> */
[----:B------:R-:W-:Y:S01]  /*b960*/  IMAD.WIDE.U32 R100, R101, -0x326172a9, RZ ;  /* 0xcd9e8d5765647825 */ /* 0x000fe200078e00ff */
[----:B------:R-:W-:-:S04]  /*b970*/  HFMA2.MMA R87, -RZ, RZ, 0, 0 ;  /* 0x00000000ff577435 */ /* 0x000fc800000001ff */
[----:B------:R-:W-:Y:S02]  /*b980*/  LOP3.LUT R32, R101, UR28, R32, 0x96, !PT ;  /* 0x0000001c65207c12 */ /* 0x000fe4000f8e9620 */
[----:B------:R-:W-:-:S07]  /*b990*/  MOV R48, R100 ;  /* 0x0000006400307202 */ /* 0x000fce0000000f00 */
.L_x_3565:
[----:B------:R-:W-:Y:S05]  /*b9a0*/  BSYNC B1 ;  /* 0x0000000000017941 */ /* 0x000fea0003800000 */
.L_x_3564:
        /* <DEDUP_REMOVED lines=25> */
.L_x_3569:
[----:B------:R-:W-:-:S07]  /*bb40*/  IMAD.MOV.U32 R34, RZ, RZ, R48 ;  /* 0x000000ffff227224 */ /* 0x000fce00078e0030 */
.L_x_3570:
[----:B------:R-:W-:Y:S05]  /*bb50*/  BSYNC B1 ;  /* 0x0000000000017941 */ /* 0x000fea0003800000 */
.L_x_3568:
        /* <DEDUP_REMOVED lines=16> */
.L_x_3574:
[----:B------:R-:W-:Y:S05]  /*bc60*/  BSYNC B2 ;  /* 0x0000000000027941 */ /* 0x000fea0003800000 */
.L_x_3573:
        /* <DEDUP_REMOVED lines=9> */
[----:B------:R-:W-:Y:S01]  /*bd00*/  LOP3.LUT R33, R33, UR12, R101, 0x96, !PT ;  /* 0x0000000c21217c12 */ /* 0x000fe2000f8e9665 */
[----:B------:R-:W-:Y:S01]  /*bd10*/  IMAD.MOV.U32 R68, RZ, RZ, RZ ;  /* 0x000000ffff447224 */ /* 0x000fe200078e00ff */
        /* <DEDUP_REMOVED lines=32> */
[----:B------:R-:W-:-:S07]  /*bf20*/  LOP3.LUT R32, R115, UR28, R32, 0x96, !PT ;  /* 0x0000001c73207c12 */ /* 0x000fce000f8e9620 */
.L_x_3572:
[----:B------:R-:W-:Y:S05]  /*bf30*/  BSYNC B1 ;  /* 0x0000000000017941 */ /* 0x000fea0003800000 */
.L_x_3571:
[----:B------:R-:W-:Y:S01]  /*bf40*/  I2FP.F32.U32 R34, R34 ;  /* 0x0000002200227245 */ /* 0x000fe20000201000 */
[----:B------:R-:W-:Y:S01]  /*bf50*/  BSSY B1, `(.L_x_3575) ;  /* 0x0000017000017945 */ /* 0x000fe20003800000 */
[----:B------:R-:W-:Y:S02]  /*bf60*/  SHF.L.U32 R101, R69, 0x10, RZ ;  /* 0x0000001045657819 */ /* 0x000fe400000006ff */
[----:B------:R-:W-:Y:S01]  /*bf70*/  ISETP.NE.AND P2, PT, R68, 0x1, PT ;  /* 0x000000014400780c */ /* 0x000fe20003f45270 */
[----:B------:R-:W-:Y:S02]  /*bf80*/  FFMA.FTZ R87, R34, R137, 1.1641532182693481445e-10 ;  /* 0x2f00000022577423 */ /* 0x000fe40000010089 */
[----:B------:R-:W-:-:S03]  /*bf90*/  FMUL.FTZ R34, R101, R134 ;  /* 0x0000008665227220 */ /* 0x000fc60000410000 */
[----:B------:R-:W-:Y:S01]  /*bfa0*/  FSETP.GTU.FTZ.AND P1, PT, R87, R136, PT ;  /* 0x000000885700720b */ /* 0x000fe20003f3c000 */
[----:B------:R-:W-:-:S05]  /*bfb0*/  FMUL.FTZ R34, R34, R125 ;  /* 0x0000007d22227220 */ /* 0x000fca0000410000 */
        /* <DEDUP_REMOVED lines=15> */
.L_x_3576:
[----:B------:R-:W-:-:S07]  /*c0b0*/  MOV R114, R48 ;  /* 0x0000003000727202 */ /* 0x000fce0000000f00 */
.L_x_3577:
[----:B------:R-:W-:Y:S05]  /*c0c0*/  BSYNC B1 ;  /* 0x0000000000017941 */ /* 0x000fea0003800000 */
.L_x_3575:
        /* <DEDUP_REMOVED lines=16> */
.L_x_3581:
[----:B------:R-:W-:Y:S05]  /*c1d0*/  BSYNC B2 ;  /* 0x0000000000027941 */ /* 0x000fea0003800000 */
.L_x_3580:
        /* <DEDUP_REMOVED lines=43> */
[----:B------:R-:W-:-:S11]  /*c490*/  HFMA2.MMA R69, -RZ, RZ, 0, 0 ;  /* 0x00000000ff457435 */ /* 0x000fd600000001ff */
.L_x_3579:
[----:B------:R-:W-:Y:S05]  /*c4a0*/  BSYNC B1 ;  /* 0x0000000000017941 */ /* 0x000fea0003800000 */
.L_x_3578:
[----:B------:R-:W-:Y:S01]  /*c4b0*/  I2FP.F32.U32 R68, R114 ;  /* 0x0000007200447245 */ /* 0x000fe20000201000 */
[----:B------:R-:W-:Y:S01]  /*c4c0*/  IMAD.U32 R115, R34, 0x10000, RZ ;  /* 0x0001000022737824 */ /* 0x000fe200078e00ff */
[----:B------:R-:W-:Y:S01]  /*c4d0*/  ISETP.NE.AND P3, PT, R69, 0x1, PT ;  /* 0x000000014500780c */ /* 0x000fe20003f65270 */
[----:B------:R-:W-:Y:S02]  /*c4e0*/  BSSY B1, `(.L_x_3582) ;  /* 0x0000015000017945 */ /* 0x000fe40003800000 */
[----:B------:R-:W-:Y:S01]  /*c4f0*/  FFMA.FTZ R101, R68, R137, 1.1641532182693481445e-10 ;  /* 0x2f00000044657423 */ /* 0x000fe20000010089 */
[----:B------:R-:W-:Y:S01]  /*c500*/  FMUL.FTZ R34, R115, R134 ;  /* 0x0000008673227220 */ /* 0x000fe20000410000 */
[----:B------:R-:W-:-:S03]  /*c510*/  VIADD R68, R69, 0x1 ;  /* 0x0000000145447836 */ /* 0x000fc60000000000 */
[----:B------:R-:W-:Y:S01]  /*c520*/  FMUL.FTZ R34, R34, R125 ;  /* 0x0000007d22227220 */ /* 0x000fe20000410000 */
[----:B------:R-:W-:-:S04]  /*c530*/  FSETP.GTU.FTZ.AND P2, PT, R101, R136, PT ;  /* 0x000000886500720b */ /* 0x000fc80003f5c000 */
[----:B------:R-:W-:Y:S02]  /*c540*/  FSEL R101, R34, RZ, !P2 ;  /* 0x000000ff22657208 */ /* 0x000fe40005000000 */
[----:B------:R-:W-:-:S03]  /*c550*/  @P0 PRMT R34, R65, 0x7632, R34 ;  /* 0x0000763241220816 */ /* 0x000fc60000000022 */
[----:B------:R-:W-:Y:S01]  /*c560*/  FMUL.FTZ R100, R212, R101 ;  /* 0x00000065d4647220 */ /* 0x000fe20000410000 */
[----:B------:R-:W-:-:S05]  /*c570*/  @P0 SHF.L.U32 R115, R34, 0x10, RZ ;  /* 0x0000001022730819 */ /* 0x000fca00000006ff */
        /* <DEDUP_REMOVED lines=10> */
.L_x_3583:
[----:B------:R-:W-:-:S07]  /*c620*/  IMAD.MOV.U32 R34, RZ, RZ, R48 ;  /* 0x000000ffff227224 */ /* 0x000fce00078e0030 */
.L_x_3584:
[----:B------:R-:W-:Y:S05]  /*c630*/  BSYNC B1 ;  /* 0x0000000000017941 */ /* 0x000fea0003800000 */
.L_x_3582:
        /* <DEDUP_REMOVED lines=16> */
.L_x_3588:
[----:B------:R-:W-:Y:S05]  /*c740*/  BSYNC B2 ;  /* 0x0000000000027941 */ /* 0x000fea0003800000 */
.L_x_3587:
        /* <DEDUP_REMOVED lines=44> */
.L_x_3586:
[----:B------:R-:W-:Y:S05]  /*ca10*/  BSYNC B1 ;  /* 0x0000000000017941 */ /* 0x000fea0003800000 */
.L_x_3585:
        /* <DEDUP_REMOVED lines=9> */
[----:B------:R-:W-:-:S04]  /*cab0*/  IADD3 R69, R68, 0x1, RZ ;  /* 0x0000000144457810 */ /* 0x000fc80007ffe0ff */
[----:B------:R-:W-:-:S05]  /*cac0*/  FSEL R34, R34, RZ, !P3 ;  /* 0x000000ff22227208 */ /* 0x000fca0005800000 */
[----:B------:R-:W-:Y:S01]  /*cad0*/  FMUL.FTZ R101, R241, R34 ;  /* 0x00000022f1657220 */ /* 0x000fe20000410000 */
[----:B------:R-:W-:-:S04]  /*cae0*/  @P0 IMAD.U32 R34, R66, 0x10000, RZ ;  /* 0x0001000042220824 */ /* 0x000fc800078e00ff */
        /* <DEDUP_REMOVED lines=10> */
.L_x_3590:
[----:B------:R-:W-:-:S07]  /*cb90*/  MOV R34, R48 ;  /* 0x0000003000227202 */ /* 0x000fce0000000f00 */
.L_x_3591:
[----:B------:R-:W-:Y:S05]  /*cba0*/  BSYNC B1 ;  /* 0x0000000000017941 */ /* 0x000fea0003800000 */
.L_x_3589:
        /* <DEDUP_REMOVED lines=16> */
.L_x_3595:
[----:B------:R-:W-:Y:S05]  /*ccb0*/  BSYNC B2 ;  /* 0x0000000000027941 */ /* 0x000fea0003800000 */
.L_x_3594:
        /* <DEDUP_REMOVED lines=44> */
.L_x_3593:
[----:B------:R-:W-:Y:S05]  /*cf80*/  BSYNC B1 ;  /* 0x0000000000017941 */ /* 0x000fea0003800000 */
.L_x_3592:
        /* <DEDUP_REMOVED lines=8> */
[----:B------:R-:W-:Y:S02]  /*d010*/  FSETP.GTU.FTZ.AND P4, PT, R115, R136, PT ;  /* 0x000000887300720b */ /* 0x000fe40003f9c000 */
[----:B------:R-:W-:Y:S01]  /*d020*/  @P0 SHF.L.U32 R115, R68, 0x10, RZ ;  /* 0x0000001044730819 */ /* 0x000fe200000006ff */
[----:B------:R-:W-:Y:S01]  /*d030*/  VIADD R68, R69, 0x1 ;  /* 0x0000000145447836 */ /* 0x000fe20000000000 */
        /* <DEDUP_REMOVED lines=12> */
.L_x_3597:
[----:B------:R-:W-:-:S07]  /*d100*/  IMAD.MOV.U32 R34, RZ, RZ, R48 ;  /* 0x000000ffff227224 */ /* 0x000fce00078e0030 */
.L_x_3598:
[----:B------:R-:W-:Y:S05]  /*d110*/  BSYNC B1 ;  /* 0x0000000000017941 */ /* 0x000fea0003800000 */
.L_x_3596:
        /* <DEDUP_REMOVED lines=16> */
.L_x_3602:
[----:B------:R-:W-:Y:S05]  /*d220*/  BSYNC B2 ;  /* 0x0000000000027941 */ /* 0x000fea0003800000 */
.L_x_3601:
        /* <DEDUP_REMOVED lines=44> */
.L_x_3600:
[----:B------:R-:W-:Y:S05]  /*d4f0*/  BSYNC B1 ;  /* 0x0000000000017941 */ /* 0x000fea0003800000 */
.L_x_3599:
        /* <DEDUP_REMOVED lines=23> */
.L_x_3604:
[----:B------:R-:W-:-:S07]  /*d670*/  MOV R131, R48 ;  /* 0x0000003000837202 */ /* 0x000fce0000000f00 */
.L_x_3605:
[----:B------:R-:W-:Y:S05]  /*d680*/  BSYNC B1 ;  /* 0x0000000000017941 */ /* 0x000fea0003800000 */
.L_x_3603:
        /* <DEDUP_REMOVED lines=18> */
.L_x_3609:
[----:B------:R-:W-:Y:S05]  /*d7b0*/  BSYNC B2 ;  /* 0x0000000000027941 */ /* 0x000fea0003800000 */
.L_x_3608:
        /* <DEDUP_REMOVED lines=44> */
.L_x_3607:
[----:B------:R-:W-:Y:S05]  /*da80*/  BSYNC B1 ;  /* 0x0000000000017941 */ /* 0x000fea0003800000 */
.L_x_3606:
        /* <DEDUP_REMOVED lines=40> */
.L_x_3553:
[----:B------:R-:W-:Y:S05]  /*dd10*/  BSYNC B0 ;  /* 0x0000000000007941 */ /* 0x000fea0003800000 */
.L_x_3552:
[----:B------:R-:W-:Y:S01]  /*dd20*/  LOP3.LUT P0, RZ, R7, 0x40, RZ, 0xc0, !PT ;  /* 0x0000004007ff7812 */ /* 0x000fe2000780c0ff */
[----:B------:R-:W-:-:S12]  /*dd30*/  BSSY B0, `(.L_x_3610) ;  /* 0x00002e8000007945 */ /* 0x000fd80003800000 */
[----:B------:R-:W-:Y:S05]  /*dd40*/  @!P0 BRA `(.L_x_3611) ;  /* 0x0000002c00988947 */ /* 0x000fea0003800000 */
[----:B------:R-:W-:Y:S01]  /*dd50*/  ISETP.NE.U32.AND P0, PT, RZ, UR10, PT ;  /* 0x0000000aff007c0c */ /* 0x000fe2000bf05070 */
[----:B0123--:R-:W0:Y:S03]  /*dd60*/  LDC.64 R70, c[0x0][0x220] ;  /* 0x00008800ff467b82 */ /* 0x00fe260000000a00 */
        /* <DEDUP_REMOVED lines=18> */
.L_x_3613:
[----:B------:R-:W-:-:S07]  /*de90*/  MOV R77, R48 ;  /* 0x00000030004d7202 */ /* 0x000fce0000000f00 */
.L_x_3614:
[----:B------:R-:W-:Y:S05]  /*dea0*/  BSYNC B1 ;  /* 0x0000000000017941 */ /* 0x000fea0003800000 */
.L_x_3612:
        /* <DEDUP_REMOVED lines=16> */
.L_x_3618:
[----:B------:R-:W-:Y:S05]  /*dfb0*/  BSYNC B2 ;  /* 0x0000000000027941 */ /* 0x000fea0003800000 */
.L_x_3617:
        /* <DEDUP_REMOVED lines=44> */
.L_x_3616:
[----:B------:R-:W-:Y:S05]  /*e280*/  BSYNC B1 ;  /* 0x0000000000017941 */ /* 0x000fea0003800000 */
.L_x_3615:
        /* <DEDUP_REMOVED lines=13> */
[----:B------:R-:W-:Y:S02]  /*e360*/  FSEL R34, R89, RZ, !P1 ;  /* 0x000000ff59227208 */ /* 0x000fe40004800000 */
[C---:B------:R-:W-:Y:S02]  /*e370*/  ISETP.NE.AND P1, PT, R88.reuse, 0x1, PT ;  /* 0x000000015800780c */ /* 0x040fe40003f25270 */
[----:B------:R-:W-:Y:S01]  /*e380*/  IADD3 R89, R88, 0x1, RZ ;  /* 0x0000000158597810 */ /* 0x000fe20007ffe0ff */
[----:B------:R-:W-:Y:S01]  /*e390*/  FMUL.FTZ R77, R239, R34 ;  /* 0x00000022ef4d7220 */ /* 0x000fe20000410000 */
[----:B------:R-:W-:-:S04]  /*e3a0*/  @P0 IMAD.U32 R34, R64, 0x10000, RZ ;  /* 0x0001000040220824 */ /* 0x000fc800078e00ff */
[----:B------:R-:W-:-:S05]  /*e3b0*/  @P0 FADD.FTZ R77, R34, R77 ;  /* 0x0000004d224d0221 */ /* 0x000fca0000010000 */
        /* <DEDUP_REMOVED lines=9> */
.L_x_3620:
[----:B------:R-:W-:-:S07]  /*e450*/  MOV R34, R48 ;  /* 0x0000003000227202 */ /* 0x000fce0000000f00 */
.L_x_3621:
[----:B------:R-:W-:Y:S05]  /*e460*/  BSYNC B1 ;  /* 0x0000000000017941 */ /* 0x000fea0003800000 */
.L_x_3619:
        /* <DEDUP_REMOVED lines=16> */
.L_x_3625:
[----:B------:R-:W-:Y:S05]  /*e570*/  BSYNC B2 ;  /* 0x0000000000027941 */ /* 0x000fea0003800000 */
.L_x_3624:
        /* <DEDUP_REMOVED lines=44> */
.L_x_3623:
[----:B------:R-:W-:Y:S05]  /*e840*/  BSYNC B1 ;  /* 0x0000000000017941 */ /* 0x000fea0003800000 */
.L_x_3622:
        /* <DEDUP_REMOVED lines=25> */
.L_x_3627:
[----:B------:R-:W-:-:S07]  /*e9e0*/  IMAD.MOV.U32 R34, RZ, RZ, R48 ;  /* 0x000000ffff227224 */ /* 0x000fce00078e0030 */
.L_x_3628:
[----:B------:R-:W-:Y:S05]  /*e9f0*/  BSYNC B1 ;  /* 0x0000000000017941 */ /* 0x000fea0003800000 */
.L_x_3626:
        /* <DEDUP_REMOVED lines=16> */
.L_x_3632:
[----:B------:R-:W-:Y:S05]  /*eb00*/  BSYNC B2 ;  /* 0x0000000000027941 */ /* 0x000fea0003800000 */
.L_x_3631:
        /* <DEDUP_REMOVED lines=44> */
.L_x_3630:
[----:B------:R-:W-:Y:S05]  /*edd0*/  BSYNC B1 ;  /* 0x0000000000017941 */ /* 0x000fea0003800000 */
.L_x_3629:
[----:B------:R-:W-:Y:S01]  /*ede0*/  I2FP.F32.U32 R34, R34 ;  /* 0x0000002200227245 */ /* 0x000fe20000201000 */
[----:B------:R-:W-:Y:S01]  /*edf0*/  BSSY B1, `(.L_x_3633) ;  /* 0x0000017000017945 */ /* 0x000fe20003800000 */
[----:B------:R-:W-:Y:S02]  /*ee00*/  SHF.L.U32 R103, R69, 0x10, RZ ;  /* 0x0000001045677819 */ /* 0x000fe400000006ff */
[----:B------:R-:W-:Y:S01]  /*ee10*/  ISETP.NE.AND P2, PT, R68, 0x1, PT ;  /* 0x000000014400780c */ /* 0x000fe20003f45270 */
[----:B------:R-:W-:Y:S01]  /*ee20*/  FFMA.FTZ R89, R34, R137, 1.1641532182693481445e-10 ;  /* 0x2f00000022597423 */ /* 0x000fe20000010089 */
[----:B------:R-:W-:Y:S02]  /*ee30*/  @P0 IMAD.U32 R34, R65, 0x10000, RZ ;  /* 0x0001000041220824 */ /* 0x000fe400078e00ff */
[----:B------:R-:W-:Y:S02]  /*ee40*/  FMUL.FTZ R103, R103, R134 ;  /* 0x0000008667677220 */ /* 0x000fe40000410000 */
[----:B------:R-:W-:-:S02]  /*ee50*/  FSETP.GTU.FTZ.AND P1, PT, R89, R136, PT ;  /* 0x000000885900720b */ /* 0x000fc40003f3c000 */
[----:B------:R-:W-:-:S05]  /*ee60*/  FMUL.FTZ R103, R103, R126 ;  /* 0x0000007e67677220 */ /* 0x000fca0000410000 */
        /* <DEDUP_REMOVED lines=14> */
.L_x_3634:
[----:B------:R-:W-:-:S07]  /*ef50*/  MOV R116, R48 ;  /* 0x0000003000747202 */ /* 0x000fce0000000f00 */
.L_x_3635:
[----:B------:R-:W-:Y:S05]  /*ef60*/  BSYNC B1 ;  /* 0x0000000000017941 */ /* 0x000fea0003800000 */
.L_x_3633:
        /* <DEDUP_REMOVED lines=16> */
.L_x_3639:
[----:B------:R-:W-:Y:S05]  /*f070*/  BSYNC B2 ;  /* 0x0000000000027941 */ /* 0x000fea0003800000 */
.L_x_3638:
        /* <DEDUP_REMOVED lines=44> */
.L_x_3637:
[----:B------:R-:W-:Y:S05]  /*f340*/  BSYNC B1 ;  /* 0x0000000000017941 */ /* 0x000fea0003800000 */
.L_x_3636:
[----:B------:R-:W-:Y:S01]  /*f350*/  I2FP.F32.U32 R68, R116 ;  /* 0x0000007400447245 */ /* 0x000fe20000201000 */
[----:B------:R-:W-:Y:S01]  /*f360*/  IMAD.U32 R117, R34, 0x10000, RZ ;  /* 0x0001000022757824 */ /* 0x000fe200078e00ff */
[----:B------:R-:W-:Y:S01]  /*f370*/  ISETP.NE.AND P3, PT, R69, 0x1, PT ;  /* 0x000000014500780c */ /* 0x000fe20003f65270 */
[----:B------:R-:W-:Y:S01]  /*f380*/  BSSY B1, `(.L_x_3640) ;  /* 0x0000015000017945 */ /* 0x000fe20003800000 */
[----:B------:R-:W-:Y:S01]  /*f390*/  @P0 PRMT R34, R65, 0x7632, R34 ;  /* 0x0000763241220816 */ /* 0x000fe20000000022 */
[----:B------:R-:W-:Y:S01]  /*f3a0*/  FFMA.FTZ R103, R68, R137, 1.1641532182693481445e-10 ;  /* 0x2f00000044677423 */ /* 0x000fe20000010089 */
[----:B------:R-:W-:Y:S01]  /*f3b0*/  FMUL.FTZ R117, R117, R134 ;  /* 0x0000008675757220 */ /* 0x000fe20000410000 */
[----:B------:R-:W-:-:S03]  /*f3c0*/  VIADD R68, R69, 0x1 ;  /* 0x0000000145447836 */ /* 0x000fc60000000000 */
[----:B------:R-:W-:Y:S01]  /*f3d0*/  FMUL.FTZ R117, R117, R126 ;  /* 0x0000007e75757220 */ /* 0x000fe20000410000 */
[----:B------:R-:W-:Y:S02]  /*f3e0*/  FSETP.GTU.FTZ.AND P2, PT, R103, R136, PT ;  /* 0x000000886700720b */ /* 0x000fe40003f5c000 */
[----:B------:R-:W-:Y:S02]  /*f3f0*/  @P0 SHF.L.U32 R103, R34, 0x10, RZ ;  /* 0x0000001022670819 */ /* 0x000fe400000006ff */
        /* <DEDUP_REMOVED lines=12> */
.L_x_3641:
[----:B------:R-:W-:-:S07]  /*f4c0*/  IMAD.MOV.U32 R34, RZ, RZ, R48 ;  /* 0x000000ffff227224 */ /* 0x000fce00078e0030 */
.L_x_3642:
[----:B------:R-:W-:Y:S05]  /*f4d0*/  BSYNC B1 ;  /* 0x0000000000017941 */ /* 0x000fea0003800000 */
.L_x_3640:
        /* <DEDUP_REMOVED lines=16> */
.L_x_3646:
[----:B------:R-:W-:Y:S05]  /*f5e0*/  BSYNC B2 ;  /* 0x0000000000027941 */ /* 0x000fea0003800000 */
.L_x_3645:
        /* <DEDUP_REMOVED lines=44> */
.L_x_3644:
[----:B------:R-:W-:Y:S05]  /*f8b0*/  BSYNC B1 ;  /* 0x0000000000017941 */ /* 0x000fea0003800000 */
.L_x_3643:
        /* <DEDUP_REMOVED lines=23> */
.L_x_3648:
[----:B------:R-:W-:-:S07]  /*fa30*/  MOV R34, R48 ;  /* 0x0000003000227202 */ /* 0x000fce0000000f00 */
.L_x_3649:
[----:B------:R-:W-:Y:S05]  /*fa40*/  BSYNC B1 ;  /* 0x0000000000017941 */ /* 0x000fea0003800000 */
.L_x_3647:
        /* <DEDUP_REMOVED lines=16> */
.L_x_3653:
[----:B------:R-:W-:Y:S05]  /*fb50*/  BSYNC B2 ;  /* 0x0000000000027941 */ /* 0x000fea0003800000 */
.L_x_3652:
        /* <DEDUP_REMOVED lines=44> */
.L_x_3651:
[----:B------:R-:W-:Y:S05]  /*fe20*/  BSYNC B1 ;  /* 0x0000000000017941 */ /* 0x000fea0003800000 */
.L_x_3650:
[----:B------:R-:W-:Y:S01]  /*fe30*/  I2FP.F32.U32 R34, R34 ;  /* 0x0000002200227245 */ /* 0x000fe20000201000 */
[----:B------:R-:W-:Y:S01]  /*fe40*/  IMAD.U32 R131, R70, 0x10000, RZ ;  /* 0x0001000046837824 */ /* 0x000fe200078e00ff */
[C---:B------:R-:W-:Y:S01]  /*fe50*/  ISETP.NE.AND P5, PT, R69.reuse, 0x1, PT ;  /* 0x000000014500780c */ /* 0x040fe20003fa5270 */
[----:B------:R-:W-:Y:S01]  /*fe60*/  BSSY B1, `(.L_x_3654) ;  /* 0x0000015000017945 */ /* 0x000fe20003800000 */
[----:B------:R-:W-:Y:S02]  /*fe70*/  VIADD R68, R69, 0x1 ;  /* 0x0000000145447836 */ /* 0x000fe40000000000 */
[----:B------:R-:W-:Y:S01]  /*fe80*/  FFMA.FTZ R117, R34, R137, 1.1641532182693481445e-10 ;  /* 0x2f00000022757423 */ /* 0x000fe20000010089 */
[----:B------:R-:W-:Y:S01]  /*fe90*/  FMUL.FTZ R131, R131, R134 ;  /* 0x0000008683837220 */ /* 0x000fe20000410000 */
[----:B------:R-:W-:-:S03]  /*fea0*/  @P0 PRMT R34, R66, 0x7632, R34 ;  /* 0x0000763242220816 */ /* 0x000fc60000000022 */
        /* <DEDUP_REMOVED lines=15> */
.L_x_3655:
[----:B------:R-:W-:-:S07]  /*ffa0*/  IMAD.MOV.U32 R34, RZ, RZ, R48 ;  /* 0x000000ffff227224 */ /* 0x000fce00078e0030 */
.L_x_3656:
[----:B------:R-:W-:Y:S05]  /*ffb0*/  BSYNC B1 ;  /* 0x0000000000017941 */ /* 0x000fea0003800000 */
.L_x_3654:
        /* <DEDUP_REMOVED lines=16> */
.L_x_3660:
[----:B------:R-:W-:Y:S05]  /*100c0*/  BSYNC B2 ;  /* 0x0000000000027941 */ /* 0x000fea0003800000 */
.L_x_3659:
        /* <DEDUP_REMOVED lines=44> */
.L_x_3658:
[----:B------:R-:W-:Y:S05]  /*10390*/  BSYNC B1 ;  /* 0x0000000000017941 */ /* 0x000fea0003800000 */
.L_x_3657:
        /* <DEDUP_REMOVED lines=23> */
.L_x_3662:
[----:B------:R-:W-:-:S07]  /*10510*/  MOV R131, R48 ;  /* 0x0000003000837202 */ /* 0x000fce0000000f00 */
.L_x_3663:
[----:B------:R-:W-:Y:S05]  /*10520*/  BSYNC B1 ;  /* 0x0000000000017941 */ /* 0x000fea0003800000 */
.L_x_3661:
        /* <DEDUP_REMOVED lines=18> */
.L_x_3667:
[----:B------:R-:W-:Y:S05]  /*10650*/  BSYNC B2 ;  /* 0x0000000000027941 */ /* 0x000fea0003800000 */
.L_x_3666:
        /* <DEDUP_REMOVED lines=44> */
.L_x_3665:
[----:B------:R-:W-:Y:S05]  /*10920*/  BSYNC B1 ;  /* 0x0000000000017941 */ /* 0x000fea0003800000 */
.L_x_3664:
        /* <DEDUP_REMOVED lines=40> */
.L_x_3611:
[----:B------:R-:W-:Y:S05]  /*10bb0*/  BSYNC B0 ;  /* 0x0000000000007941 */ /* 0x000fea0003800000 */
.L_x_3610:
[----:B------:R-:W-:Y:S01]  /*10bc0*/  LOP3.LUT P0, RZ, R7, 0x20, RZ, 0xc0, !PT ;  /* 0x0000002007ff7812 */ /* 0x000fe2000780c0ff */
[----:B------:R-:W-:-:S12]  /*10bd0*/  BSSY B0, `(.L_x_3668) ;  /* 0x00002e8000007945 */ /* 0x000fd80003800000 */
[----:B------:R-:W-:Y:S05]  /*10be0*/  @!P0 BRA `(.L_x_3669) ;  /* 0x0000002c00988947 */ /* 0x000fea0003800000 */
[----:B------:R-:W-:Y:S01]  /*10bf0*/  ISETP.NE.U32.AND P0, PT, RZ, UR10, PT ;  /* 0x0000000aff007c0c */ /* 0x000fe2000bf05070 */
[----:B01234-:R-:W0:Y:S03]  /*10c00*/  LDC.64 R70, c[0x0][0x220] ;  /* 0x00008800ff467b82 */ /* 0x01fe260000000a00 */
        /* <DEDUP_REMOVED lines=18> */
.L_x_3671:
[----:B------:R-:W-:-:S07]  /*10d30*/  MOV R78, R48 ;  /* 0x00000030004e7202 */ /* 0x000fce0000000f00 */
.L_x_3672:
[----:B------:R-:W-:Y:S05]  /*10d40*/  BSYNC B1 ;  /* 0x0000000000017941 */ /* 0x000fea0003800000 */
.L_x_3670:
        /* <DEDUP_REMOVED lines=16> */
.L_x_3676:
[----:B------:R-:W-:Y:S05]  /*10e50*/  BSYNC B2 ;  /* 0x0000000000027941 */ /* 0x000fea0003800000 */
.L_x_3675:
        /* <DEDUP_REMOVED lines=44> */
.L_x_3674:
[----:B------:R-:W-:Y:S05]  /*11120*/  BSYNC B1 ;  /* 0x0000000000017941 */ /* 0x000fea0003800000 */
.L_x_3673:
        /* <DEDUP_REMOVED lines=28> */
.L_x_3678:
[----:B------:R-:W-:-:S07]  /*112f0*/  MOV R34, R48 ;  /* 0x0000003000227202 */ /* 0x000fce0000000f00 */
.L_x_3679:
[----:B------:R-:W-:Y:S05]  /*11300*/  BSYNC B1 ;  /* 0x0000000000017941 */ /* 0x000fea0003800000 */
.L_x_3677:
        /* <DEDUP_REMOVED lines=16> */
.L_x_3683:
[----:B------:R-:W-:Y:S05]  /*11410*/  BSYNC B2 ;  /* 0x0000000000027941 */ /* 0x000fea0003800000 */
.L_x_3682:
        /* <DEDUP_REMOVED lines=44> */
.L_x_3681:
[----:B------:R-:W-:Y:S05]  /*116e0*/  BSYNC B1 ;  /* 0x0000000000017941 */ /* 0x000fea0003800000 */
.L_x_3680:
        /* <DEDUP_REMOVED lines=25> */
.L_x_3685:
[----:B------:R-:W-:-:S07]  /*11880*/  IMAD.MOV.U32 R34, RZ, RZ, R48 ;  /* 0x000000ffff227224 */ /* 0x000fce00078e0030 */
.L_x_3686:
[----:B------:R-:W-:Y:S05]  /*11890*/  BSYNC B1 ;  /* 0x0000000000017941 */ /* 0x000fea0003800000 */
.L_x_3684:
        /* <DEDUP_REMOVED lines=16> */
.L_x_3690:
[----:B------:R-:W-:Y:S05]  /*119a0*/  BSYNC B2 ;  /* 0x0000000000027941 */ /* 0x000fea0003800000 */
.L_x_3689:
        /* <DEDUP_REMOVED lines=44> */
.L_x_3688:
[----:B------:R-:W-:Y:S05]  /*11c70*/  BSYNC B1 ;  /* 0x0000000000017941 */ /* 0x000fea0003800000 */
.L_x_3687:
        /* <DEDUP_REMOVED lines=23> */
.L_x_3692:
[----:B------:R-:W-:-:S07]  /*11df0*/  MOV R118, R48 ;  /* 0x0000003000767202 */ /* 0x000fce0000000f00 */
.L_x_3693:
[----:B------:R-:W-:Y:S05]  /*11e00*/  BSYNC B1 ;  /* 0x0000000000017941 */ /* 0x000fea0003800000 */
.L_x_3691:
        /* <DEDUP_REMOVED lines=16> */
.L_x_3697:
[----:B------:R-:W-:Y:S05]  /*11f10*/  BSYNC B2 ;  /* 0x0000000000027941 */ /* 0x000fea0003800000 */
.L_x_3696:
        /* <DEDUP_REMOVED lines=44> */
.L_x_3695:
[----:B------:R-:W-:Y:S05]  /*121e0*/  BSYNC B1 ;  /* 0x0000000000017941 */ /* 0x000fea0003800000 */
.L_x_3694:
        /* <DEDUP_REMOVED lines=23> */
.L_x_3699:
[----:B------:R-:W-:-:S07]  /*12360*/  IMAD.MOV.U32 R34, RZ, RZ, R48 ;  /* 0x000000ffff227224 */ /* 0x000fce00078e0030 */
.L_x_3700:
[----:B------:R-:W-:Y:S05]  /*12370*/  BSYNC B1 ;  /* 0x0000000000017941 */ /* 0x000fea0003800000 */
.L_x_3698:
        /* <DEDUP_REMOVED lines=16> */
.L_x_3704:
[----:B------:R-:W-:Y:S05]  /*12480*/  BSYNC B2 ;  /* 0x0000000000027941 */ /* 0x000fea0003800000 */
.L_x_3703:
        /* <DEDUP_REMOVED lines=44> */
.L_x_3702:
[----:B------:R-:W-:Y:S05]  /*12750*/  BSYNC B1 ;  /* 0x0000000000017941 */ /* 0x000fea0003800000 */
.L_x_3701:
        /* <DEDUP_REMOVED lines=23> */
.L_x_3706:
[----:B------:R-:W-:-:S07]  /*128d0*/  MOV R34, R48 ;  /* 0x0000003000227202 */ /* 0x000fce0000000f00 */
.L_x_3707:
[----:B------:R-:W-:Y:S05]  /*128e0*/  BSYNC B1 ;  /* 0x0000000000017941 */ /* 0x000fea0003800000 */
.L_x_3705:
        /* <DEDUP_REMOVED lines=16> */
.L_x_3711:
[----:B------:R-:W-:Y:S05]  /*129f0*/  BSYNC B2 ;  /* 0x0000000000027941 */ /* 0x000fea0003800000 */
.L_x_3710:
        /* <DEDUP_REMOVED lines=44> */
.L_x_3709:
[----:B------:R-:W-:Y:S05]  /*12cc0*/  BSYNC B1 ;  /* 0x0000000000017941 */ /* 0x000fea0003800000 */
.L_x_3708:
        /* <DEDUP_REMOVED lines=23> */
.L_x_3713:
[----:B------:R-:W-:-:S07]  /*12e40*/  IMAD.MOV.U32 R34, RZ, RZ, R48 ;  /* 0x000000ffff227224 */ /* 0x000fce00078e0030 */
.L_x_3714:
[----:B------:R-:W-:Y:S05]  /*12e50*/  BSYNC B1 ;  /* 0x0000000000017941 */ /* 0x000fea0003800000 */
.L_x_3712:
        /* <DEDUP_REMOVED lines=16> */
.L_x_3718:
[----:B------:R-:W-:Y:S05]  /*12f60*/  BSYNC B2 ;  /* 0x0000000000027941 */ /* 0x000fea0003800000 */
.L_x_3717:
        /* <DEDUP_REMOVED lines=44> */
.L_x_3716:
[----:B------:R-:W-:Y:S05]  /*13230*/  BSYNC B1 ;  /* 0x0000000000017941 */ /* 0x000fea0003800000 */
.L_x_3715:
        /* <DEDUP_REMOVED lines=23> */
.L_x_3720:
[----:B------:R-:W-:-:S07]  /*133b0*/  MOV R131, R48 ;  /* 0x0000003000837202 */ /* 0x000fce0000000f00 */
.L_x_3721:
[----:B------:R-:W-:Y:S05]  /*133c0*/  BSYNC B1 ;  /* 0x0000000000017941 */ /* 0x000fea0003800000 */
.L_x_3719:
        /* <DEDUP_REMOVED lines=18> */
.L_x_3725:
[----:B------:R-:W-:Y:S05]  /*134f0*/  BSYNC B2 ;  /* 0x0000000000027941 */ /* 0x000fea0003800000 */
.L_x_3724:
        /* <DEDUP_REMOVED lines=44> */
.L_x_3723:
[----:B------:R-:W-:Y:S05]  /*137c0*/  BSYNC B1 ;  /* 0x0000000000017941 */ /* 0x000fea0003800000 */
.L_x_3722:
        /* <DEDUP_REMOVED lines=40> */
.L_x_3669:
[----:B------:R-:W-:Y:S05]  /*13a50*/  BSYNC B0 ;  /* 0x0000000000007941 */ /* 0x000fea0003800000 */
.L_x_3668:
        /* <DEDUP_REMOVED lines=23> */
.L_x_3729:
[----:B------:R-:W-:-:S07]  /*13bd0*/  MOV R79, R48 ;  /* 0x00000030004f7202 */ /* 0x000fce0000000f00 */
.L_x_3730:
[----:B------:R-:W-:Y:S05]  /*13be0*/  BSYNC B1 ;  /* 0x0000000000017941 */ /* 0x000fea0003800000 */
.L_x_3728:
        /* <DEDUP_REMOVED lines=16> */
.L_x_3734:
[----:B------:R-:W-:Y:S05]  /*13cf0*/  BSYNC B2 ;  /* 0x0000000000027941 */ /* 0x000fea0003800000 */
.L_x_3733:
        /* <DEDUP_REMOVED lines=44> */
.L_x_3732:
[----:B------:R-:W-:Y:S05]  /*13fc0*/  BSYNC B1 ;  /* 0x0000000000017941 */ /* 0x000fea0003800000 */
.L_x_3731:
        /* <DEDUP_REMOVED lines=28> */
.L_x_3736:
[----:B------:R-:W-:-:S07]  /*14190*/  MOV R34, R48 ;  /* 0x0000003000227202 */ /* 0x000fce0000000f00 */
.L_x_3737:
[----:B------:R-:W-:Y:S05]  /*141a0*/  BSYNC B1 ;  /* 0x0000000000017941 */ /* 0x000fea0003800000 */
.L_x_3735:
        /* <DEDUP_REMOVED lines=16> */
.L_x_3741:
[----:B------:R-:W-:Y:S05]  /*142b0*/  BSYNC B2 ;  /* 0x0000000000027941 */ /* 0x000fea0003800000 */
.L_x_3740:
        /* <DEDUP_REMOVED lines=44> */
.L_x_3739:
[----:B------:R-:W-:Y:S05]  /*14580*/  BSYNC B1 ;  /* 0x0000000000017941 */ /* 0x000fea0003800000 */
.L_x_3738:
        /* <DEDUP_REMOVED lines=25> */
.L_x_3743:
[----:B------:R-:W-:-:S07]  /*14720*/  IMAD.MOV.U32 R34, RZ, RZ, R48 ;  /* 0x000000ffff227224 */ /* 0x000fce00078e0030 */
.L_x_3744:
[----:B------:R-:W-:Y:S05]  /*14730*/  BSYNC B1 ;  /* 0x0000000000017941 */ /* 0x000fea0003800000 */
.L_x_3742:
        /* <DEDUP_REMOVED lines=16> */
.L_x_3748:
[----:B------:R-:W-:Y:S05]  /*14840*/  BSYNC B2 ;  /* 0x0000000000027941 */ /* 0x000fea0003800000 */
.L_x_3747:
        /* <DEDUP_REMOVED lines=44> */
.L_x_3746:
[----:B------:R-:W-:Y:S05]  /*14b10*/  BSYNC B1 ;  /* 0x0000000000017941 */ /* 0x000fea0003800000 */
.L_x_3745:
        /* <DEDUP_REMOVED lines=23> */
.L_x_3750:
[----:B------:R-:W-:-:S07]  /*14c90*/  MOV R120, R48 ;  /* 0x0000003000787202 */ /* 0x000fce0000000f00 */
.L_x_3751:
[----:B------:R-:W-:Y:S05]  /*14ca0*/  BSYNC B1 ;  /* 0x0000000000017941 */ /* 0x000fea0003800000 */
.L_x_3749:
        /* <DEDUP_REMOVED lines=16> */
.L_x_3755:
[----:B------:R-:W-:Y:S05]  /*14db0*/  BSYNC B2 ;  /* 0x0000000000027941 */ /* 0x000fea0003800000 */
.L_x_3754:
        /* <DEDUP_REMOVED lines=44> */
.L_x_3753:
[----:B------:R-:W-:Y:S05]  /*15080*/  BSYNC B1 ;  /* 0x0000000000017941 */ /* 0x000fea0003800000 */
.L_x_3752:
        /* <DEDUP_REMOVED lines=23> */
.L_x_3757:
[----:B------:R-:W-:-:S07]  /*15200*/  IMAD.MOV.U32 R34, RZ, RZ, R48 ;  /* 0x000000ffff227224 */ /* 0x000fce00078e0030 */
.L_x_3758:
[----:B------:R-:W-:Y:S05]  /*15210*/  BSYNC B1 ;  /* 0x0000000000017941 */ /* 0x000fea0003800000 */
.L_x_3756:
        /* <DEDUP_REMOVED lines=16> */
.L_x_3762:
[----:B------:R-:W-:Y:S05]  /*15320*/  BSYNC B2 ;  /* 0x0000000000027941 */ /* 0x000fea0003800000 */
.L_x_3761:
        /* <DEDUP_REMOVED lines=44> */
.L_x_3760:
[----:B------:R-:W-:Y:S05]  /*155f0*/  BSYNC B1 ;  /* 0x0000000000017941 */ /* 0x000fea0003800000 */
.L_x_3759:
        /* <DEDUP_REMOVED lines=23> */
.L_x_3764:
[----:B------:R-:W-:-:S07]  /*15770*/  MOV R34, R48 ;  /* 0x0000003000227202 */ /* 0x000fce0000000f00 */
.L_x_3765:
[----:B------:R-:W-:Y:S05]  /*15780*/  BSYNC B1 ;  /* 0x0000000000017941 */ /* 0x000fea0003800000 */
.L_x_3763:
        /* <DEDUP_REMOVED lines=16> */
.L_x_3769:
[----:B------:R-:W-:Y:S05]  /*15890*/  BSYNC B2 ;  /* 0x0000000000027941 */ /* 0x000fea0003800000 */
.L_x_3768:
        /* <DEDUP_REMOVED lines=44> */
.L_x_3767:
[----:B------:R-:W-:Y:S05]  /*15b60*/  BSYNC B1 ;  /* 0x0000000000017941 */ /* 0x000fea0003800000 */
.L_x_3766:
        /* <DEDUP_REMOVED lines=23> */
.L_x_3771:
[----:B------:R-:W-:-:S07]  /*15ce0*/  IMAD.MOV.U32 R34, RZ, RZ, R48 ;  /* 0x000000ffff227224 */ /* 0x000fce00078e0030 */
.L_x_3772:
[----:B------:R-:W-:Y:S05]  /*15cf0*/  BSYNC B1 ;  /* 0x0000000000017941 */ /* 0x000fea0003800000 */
.L_x_3770:
        /* <DEDUP_REMOVED lines=16> */
.L_x_3776:
[----:B------:R-:W-:Y:S05]  /*15e00*/  BSYNC B2 ;  /* 0x0000000000027941 */ /* 0x000fea0003800000 */
.L_x_3775:
        /* <DEDUP_REMOVED lines=44> */
.L_x_3774:
[----:B------:R-:W-:Y:S05]  /*160d0*/  BSYNC B1 ;  /* 0x0000000000017941 */ /* 0x000fea0003800000 */
.L_x_3773:
        /* <DEDUP_REMOVED lines=23> */
.L_x_3778:
[----:B------:R-:W-:-:S07]  /*16250*/  MOV R131, R48 ;  /* 0x0000003000837202 */ /* 0x000fce0000000f00 */
.L_x_3779:
[----:B------:R-:W-:Y:S05]  /*16260*/  BSYNC B1 ;  /* 0x0000000000017941 */ /* 0x000fea0003800000 */
.L_x_3777:
        /* <DEDUP_REMOVED lines=18> */
.L_x_3783:
[----:B------:R-:W-:Y:S05]  /*16390*/  BSYNC B2 ;  /* 0x0000000000027941 */ /* 0x000fea0003800000 */
.L_x_3782:
        /* <DEDUP_REMOVED lines=44> */
.L_x_3781:
[----:B------:R-:W-:Y:S05]  /*16660*/  BSYNC B1 ;  /* 0x0000000000017941 */ /* 0x000fea0003800000 */
.L_x_3780:
[----:B------:R-:W-:Y:S01]  /*16670*/  I2FP.F32.U32 R68, R131 ;  /* 0x0000008300447245 */ /* 0x000fe20000201000 */
[----:B------:R-:W-:Y:S01]  /*16680*/  IMAD.U32 R69, R130, 0x10000, RZ ;  /* 0x0001000082457824 */ /* 0x000fe200078e00ff */
[----:B------:R-:W-:-:S03]  /*16690*/  F2FP.BF16.F32.PACK_AB R70, R120, R107 ;  /* 0x0000006b7846723e */ /* 0x000fc600000010ff */
[----:B------:R-:W-:Y:S01]  /*166a0*/  FFMA.FTZ R137, R68, R137, 1.1641532182693481445e-10 ;  /* 0x2f00000044897423 */ /* 0x000fe20000010089 */
[----:B------:R-:W-:Y:S01]  /*166b0*/  FMUL.FTZ R69, R69, R134 ;  /* 0x0000008645457220 */ /* 0x000fe20000410000 */
[----:B------:R-:W-:Y:S02]  /*166c0*/  @P0 PRMT R68, R67, 0x7632, R68 ;  /* 0x0000763243440816 */ /* 0x000fe40000000044 */
[----:B------:R-:W-:Y:S01]  /*166d0*/  SEL R134, RZ, 0x1, P2 ;  /* 0x00000001ff867807 */ /* 0x000fe20001000000 */
[----:B------:R-:W-:Y:S01]  /*166e0*/  FMUL.FTZ R69, R69, R128 ;  /* 0x0000008045457220 */ /* 0x000fe20000410000 */
[----:B------:R-:W-:Y:S02]  /*166f0*/  FSETP.GTU.FTZ.AND P6, PT, R137, R136, PT ;  /* 0x000000888900720b */ /* 0x000fe40003fdc000 */
[----:B------:R-:W-:Y:S02]  /*16700*/  @P0 SHF.L.U32 R71, R68, 0x10, RZ ;  /* 0x0000001044470819 */ /* 0x000fe400000006ff */
[----:B------:R-:W-:-:S02]  /*16710*/  FSEL R69, R69, RZ, !P6 ;  /* 0x000000ff45457208 */ /* 0x000fc40007000000 */
[----:B------:R-:W-:Y:S02]  /*16720*/  F2FP.BF16.F32.PACK_AB R68, R92, R79 ;  /* 0x0000004f5c44723e */ /* 0x000fe400000010ff */
[----:B------:R-:W-:Y:S01]  /*16730*/  SEL R137, RZ, 0x10000, P5 ;  /* 0x00010000ff897807 */ /* 0x000fe20002800000 */
[----:B------:R-:W-:Y:S01]  /*16740*/  FMUL.FTZ R128, R198, R69 ;  /* 0x00000045c6807220 */ /* 0x000fe20000410000 */
[----:B------:R-:W-:Y:S02]  /*16750*/  F2FP.BF16.F32.PACK_AB R69, R106, R93 ;  /* 0x0000005d6a45723e */ /* 0x000fe400000010ff */
[----:B------:R-:W-:Y:S01]  /*16760*/  SEL R136, RZ, 0x100, P4 ;  /* 0x00000100ff887807 */ /* 0x000fe20002000000 */
[----:B------:R-:W-:Y:S01]  /*16770*/  @P0 FADD.FTZ R128, R71, R128 ;  /* 0x0000008047800221 */ /* 0x000fe20000010000 */
[----:B------:R-:W-:Y:S02]  /*16780*/  LEA R130, P0, R135, UR8, 0x4 ;  /* 0x0000000887827c11 */ /* 0x000fe4000f8020ff */
[----:B------:R-:W-:-:S02]  /*16790*/  LOP3.LUT P5, RZ, R7, 0x2, RZ, 0xc0, !PT ;  /* 0x0000000207ff7812 */ /* 0x000fc400078ac0ff */
        /* <DEDUP_REMOVED lines=12> */
[----:B------:R-:W-:-:S05]  /*16860*/  IMAD.WIDE.U32 R70, R136, 0x10000, RZ ;  /* 0x0001000088467825 */ /* 0x000fca00078e00ff */
[----:B------:R-:W-:Y:S02]  /*16870*/  LOP3.LUT R71, R131, R69, R71, 0xfe, !PT ;  /* 0x0000004583477212 */ /* 0x000fe400078efe47 */
[----:B------:R-:W-:Y:S02]  /*16880*/  LOP3.LUT R70, R130, R68, R70, 0xfe, !PT ;  /* 0x0000004482467212 */ /* 0x000fe400078efe46 */
[----:B------:R-:W-:Y:S02]  /*16890*/  SEL R131, RZ, 0x1, P0 ;  /* 0x00000001ff837807 */ /* 0x000fe40000000000 */
[C---:B------:R-:W-:Y:S02]  /*168a0*/  LEA R68, P0, R135.reuse, UR30, 0x3 ;  /* 0x0000001e87447c11 */ /* 0x040fe4000f8018ff */
[----:B------:R-:W-:Y:S02]  /*168b0*/  LOP3.LUT R70, R70, R131, RZ, 0xfc, !PT ;  /* 0x0000008346467212 */ /* 0x000fe400078efcff */
[----:B------:R-:W-:-:S05]  /*168c0*/  LEA.HI.X R69, R135, UR31, RZ, 0x3, P0 ;  /* 0x0000001f87457c11 */ /* 0x000fca00080f1cff */
[----:B------:R0:W-:Y:S04]  /*168d0*/  STG.E.64 desc[UR6][R68.64], R70 ;  /* 0x0000004644007986 */ /* 0x0001e8000c101b06 */
.L_x_3727:
[----:B------:R-:W-:Y:S05]  /*168e0*/  BSYNC B0 ;  /* 0x0000000000007941 */ /* 0x000fea0003800000 */
.L_x_3726:
        /* <DEDUP_REMOVED lines=8> */
[C---:B------:R-:W-:Y:S02]  /*16970*/  ISETP.GT.U32.AND P2, PT, R5.reuse, 0x27f, PT ;  /* 0x0000027f0500780c */ /* 0x040fe40003f44070 */
[----:B------:R-:W-:Y:S01]  /*16980*/  ISETP.GT.U32.AND P1, PT, R5, 0x2ff, PT ;  /* 0x000002ff0500780c */ /* 0x000fe20003f24070 */
[----:B------:R-:W-:Y:S01]  /*16990*/  FADD.FTZ R68, R94, R69 ;  /* 0x000000455e447221 */ /* 0x000fe20000010000 */
[----:B------:R-:W-:-:S02]  /*169a0*/  LOP3.LUT P6, RZ, R129, 0xff, RZ, 0xc0, !PT ;  /* 0x000000ff81ff7812 */ /* 0x000fc400078cc0ff */
[----:B------:R-:W-:Y:S01]  /*169b0*/  SHF.R.U32.HI R70, RZ, 0x5, R0 ;  /* 0x00000005ff467819 */ /* 0x000fe20000011600 */
[----:B------:R-:W-:Y:S01]  /*169c0*/  FADD.FTZ R69, R95, R68 ;  /* 0x000000445f457221 */ /* 0x000fe20000010000 */
[----:B------:R-:W-:Y:S02]  /*169d0*/  LOP3.LUT R7, R7, 0xfffffffe, RZ, 0xc0, !PT ;  /* 0xfffffffe07077812 */ /* 0x000fe400078ec0ff */
[----:B------:R-:W-:Y:S01]  /*169e0*/  LOP3.LUT R71, R70, 0x7fffffc, RZ, 0xc0, !PT ;  /* 0x07fffffc46477812 */ /* 0x000fe200078ec0ff */
[----:B------:R-:W-:-:S04]  /*169f0*/  FADD.FTZ R68, R108, R69 ;  /* 0x000000456c447221 */ /* 0x000fc80000010000 */
[----:B------:R-:W-:Y:S02]  /*16a00*/  FADD.FTZ R69, R109, R68 ;  /* 0x000000446d457221 */ /* 0x000fe40000010000 */
[----:B------:R-:W-:Y:S01]  /*16a10*/  @P6 LOP3.LUT R7, R7, 0x1, RZ, 0xfc, !PT ;  /* 0x0000000107076812 */ /* 0x000fe200078efcff */
[----:B------:R-:W-:Y:S02]  /*16a20*/  @!P6 VIADD R71, R71, 0x4 ;  /* 0x000000044747e836 */ /* 0x000fe40000000000 */
[----:B------:R-:W-:Y:S01]  /*16a30*/  FADD.FTZ R69, R122, R69 ;  /* 0x000000457a457221 */ /* 0x000fe20000010000 */
[----:B------:R-:W-:Y:S02]  /*16a40*/  LOP3.LUT P6, RZ, R0, 0x1f, RZ, 0xc0, !PT ;  /* 0x0000001f00ff7812 */ /* 0x000fe400078cc0ff */
[----:B------:R-:W-:Y:S02]  /*16a50*/  LOP3.LUT R7, R7, 0xfffffffd, RZ, 0xc0, !PT ;  /* 0xfffffffd07077812 */ /* 0x000fe400078ec0ff */
[----:B------:R-:W-:-:S02]  /*16a60*/  FSEL R134, R69, RZ, P0 ;  /* 0x000000ff45867208 */ /* 0x000fc40000000000 */
[----:B------:R-:W-:-:S03]  /*16a70*/  ISETP.GT.U32.AND P0, PT, R5, 0x37f, PT ;  /* 0x0000037f0500780c */ /* 0x000fc60003f04070 */
        /* <DEDUP_REMOVED lines=63> */
[----:B------:R-:W-:-:S03]  /*16e70*/  FADD.FTZ R130, R80, -R68 ;  /* 0x8000004450827221 */ /* 0x000fc60000010000 */
        /* <DEDUP_REMOVED lines=15> */
[----:B------:R-:W-:Y:S01]  /*16f70*/  FSEL R135, R69, RZ, P6 ;  /* 0x000000ff45877208 */ /* 0x000fe20003000000 */
        /* <DEDUP_REMOVED lines=104> */
.L_x_3810:
[----:B------:R-:W-:Y:S01]  /*17600*/  LOP3.LUT P0, RZ, R0, 0x1f, RZ, 0xc0, !PT ;  /* 0x0000001f00ff7812 */ /* 0x000fe2000780c0ff */
[----:B-1----:R-:W-:Y:S01]  /*17610*/  FADD.FTZ R69, R134, R69 ;  /* 0x0000004586457221 */ /* 0x002fe20000010000 */
[----:B------:R-:W-:Y:S01]  /*17620*/  LOP3.LUT R70, R70, 0x3, RZ, 0xc0, !PT ;  /* 0x0000000346467812 */ /* 0x000fe200078ec0ff */
[----:B------:R-:W-:Y:S10]  /*17630*/  WARPSYNC.ALL ;  /* 0x0000000000007948 */ /* 0x000ff40003800000 */
[----:B------:R-:W1:Y:S01]  /*17640*/  @!P0 S2R R129, SR_CgaCtaId ;  /* 0x0000000000818919 */ /* 0x000e620000008800 */
[----:B------:R-:W-:-:S04]  /*17650*/  @!P0 MOV R130, 0x400 ;  /* 0x0000040000828802 */ /* 0x000fc80000000f00 */
[----:B-1----:R-:W-:Y:S02]  /*17660*/  @!P0 LEA R130, R129, R130, 0x18 ;  /* 0x0000008281828211 */ /* 0x002fe400078ec0ff */
[----:B------:R-:W-:-:S05]  /*17670*/  @!P0 IADD3 R129, R71, R70, RZ ;  /* 0x0000004647818210 */ /* 0x000fca0007ffe0ff */
[----:B------:R-:W-:Y:S01]  /*17680*/  @!P0 IMAD R129, R129, 0x8, R130 ;  /* 0x0000000881818824 */ /* 0x000fe200078e0282 */
[----:B------:R-:W-:-:S04]  /*17690*/  LOP3.LUT R130, R0, 0x1f, RZ, 0xc0, !PT ;  /* 0x0000001f00827812 */ /* 0x000fc800078ec0ff */
[----:B------:R1:W-:Y:S01]  /*176a0*/  @!P0 STS.64 [R129], R68 ;  /* 0x0000004481008388 */ /* 0x0003e20000000a00 */
[----:B------:R-:W-:-:S13]  /*176b0*/  ISETP.GT.U32.AND P0, PT, R130, 0x3, PT ;  /* 0x000000038200780c */ /* 0x000fda0003f04070 */
[----:B-1----:R-:W1:Y:S01]  /*176c0*/  @!P0 S2R R69, SR_CgaCtaId ;  /* 0x0000000000458919 */ /* 0x002e620000008800 */
[----:B------:R-:W-:Y:S01]  /*176d0*/  @!P0 MOV R68, 0x400 ;  /* 0x0000040000448802 */ /* 0x000fe20000000f00 */
[----:B------:R-:W-:Y:S01]  /*176e0*/  HFMA2.MMA R135, -RZ, RZ, 0, 0 ;  /* 0x00000000ff877435 */ /* 0x000fe200000001ff */
[----:B------:R-:W-:Y:S01]  /*176f0*/  @!P0 IADD3 R71, R71, R130, RZ ;  /* 0x0000008247478210 */ /* 0x000fe20007ffe0ff */
[----:B------:R-:W-:Y:S01]  /*17700*/  BAR.SYNC.DEFER_BLOCKING 0x0 ;  /* 0x0000000000007b1d */ /* 0x000fe20000010000 */
[----:B------:R-:W-:-:S03]  /*17710*/  LOP3.LUT P1, RZ, R7, 0x8, RZ, 0xc0, !PT ;  /* 0x0000000807ff7812 */ /* 0x000fc6000782c0ff */
[----:B------:R-:W-:Y:S02]  /*17720*/  @!P0 IMAD.MOV.U32 R135, RZ, RZ, R226 ;  /* 0x000000ffff878224 */ /* 0x000fe400078e00e2 */
[----:B------:R-:W-:Y:S03]  /*17730*/  BSSY B0, `(.L_x_3785) ;  /* 0x000005c000007945 */ /* 0x000fe60003800000 */
[----:B0-----:R-:W0:Y:S01]  /*17740*/  SHFL.DOWN PT, R134, R135, 0x2, 0x1f ;  /* 0x08401f0087867f89 */ /* 0x001e2200000e0000 */
[----:B------:R-:W-:Y:S02]  /*17750*/  I2FP.F32.S32 R131, R135 ;  /* 0x0000008700837245 */ /* 0x000fe40000201400 */
[----:B-1----:R-:W-:-:S05]  /*17760*/  @!P0 LEA R68, R69, R68, 0x18 ;  /* 0x0000004445448211 */ /* 0x002fca00078ec0ff */
[----:B------:R-:W-:Y:S01]  /*17770*/  @!P0 IMAD R136, R71, 0x8, R68 ;  /* 0x0000000847888824 */ /* 0x000fe200078e0244 */
[----:B------:R-:W-:Y:S02]  /*17780*/  CS2R R68, SRZ ;  /* 0x0000000000447805 */ /* 0x000fe4000001ff00 */
[----:B0-----:R-:W-:Y:S02]  /*17790*/  IADD3 R71, R134, R135, RZ ;  /* 0x0000008786477210 */ /* 0x001fe40007ffe0ff */
[----:B------:R-:W-:Y:S02]  /*177a0*/  I2FP.F32.S32 R134, R134 ;  /* 0x0000008600867245 */ /* 0x000fe40000201400 */
[----:B------:R-:W0:Y:S01]  /*177b0*/  @!P0 LDS.64 R68, [R136] ;  /* 0x0000000088448984 */ /* 0x000e220000000a00 */
[----:B------:R-:W-:-:S03]  /*177c0*/  PLOP3.LUT P0, PT, PT, PT, UP1, 0x40, 0x0 ;  /* 0x000000000000781c */ /* 0x000fc60003f0e818 */
[----:B0-----:R-:W0:Y:S02]  /*177d0*/  SHFL.DOWN PT, R129, R68, 0x2, 0x1f ;  /* 0x08401f0044817f89 */ /* 0x001e2400000e0000 */
[----:B0-----:R-:W-:-:S04]  /*177e0*/  FADD.FTZ R130, -R129, R68 ;  /* 0x0000004481827221 */ /* 0x001fc80000010100 */
[----:B------:R-:W-:-:S04]  /*177f0*/  FMUL.FTZ R130, R130, R130 ;  /* 0x0000008282827220 */ /* 0x000fc80000410000 */
[----:B------:R-:W-:-:S04]  /*17800*/  FMUL.FTZ R137, R130, R131 ;  /* 0x0000008382897220 */ /* 0x000fc80000410000 */
[-C--:B------:R-:W-:Y:S01]  /*17810*/  FMUL.FTZ R130, R137, R134.reuse ;  /* 0x0000008689827220 */ /* 0x080fe20000410000 */
[----:B------:R-:W-:Y:S01]  /*17820*/  FMUL.FTZ R134, R129, R134 ;  /* 0x0000008681867220 */ /* 0x000fe20000410000 */
[----:B------:R-:W-:-:S03]  /*17830*/  I2FP.F32.S32 R129, R71 ;  /* 0x0000004700817245 */ /* 0x000fc60000201400 */
[----:B------:R-:W-:Y:S02]  /*17840*/  FFMA.FTZ R131, R131, R68, R134 ;  /* 0x0000004483837223 */ /* 0x000fe40000010086 */
[----:B------:R-:W0:Y:S01]  /*17850*/  SHFL.DOWN PT, R68, R69, 0x2, 0x1f ;  /* 0x08401f0045447f89 */ /* 0x000e2200000e0000 */
[----:B------:R-:W1:Y:S01]  /*17860*/  MUFU.RCP R134, R129 ;  /* 0x0000008100867308 */ /* 0x000e620000001000 */
[----:B0-----:R-:W-:-:S04]  /*17870*/  FADD.FTZ R135, R68, R69 ;  /* 0x0000004544877221 */ /* 0x001fc80000010000 */
[C---:B-1----:R-:W-:Y:S01]  /*17880*/  FFMA.FTZ R68, R134.reuse, R130, R135 ;  /* 0x0000008286447223 */ /* 0x042fe20000010087 */
[----:B------:R-:W-:Y:S02]  /*17890*/  FMUL.FTZ R130, R134, R131 ;  /* 0x0000008386827220 */ /* 0x000fe40000410000 */
[----:B------:R-:W0:Y:S04]  /*178a0*/  SHFL.DOWN PT, R134, R71, 0x1, 0x1f ;  /* 0x08201f0047867f89 */ /* 0x000e2800000e0000 */
[----:B------:R-:W1:Y:S01]  /*178b0*/  SHFL.DOWN PT, R131, R130, 0x1, 0x1f ;  /* 0x08201f0082837f89 */ /* 0x000e6200000e0000 */
[----:B0-----:R-:W-:Y:S01]  /*178c0*/  IMAD.IADD R135, R71, 0x1, R134 ;  /* 0x0000000147877824 */ /* 0x001fe200078e0286 */
[----:B------:R-:W-:-:S04]  /*178d0*/  I2FP.F32.S32 R134, R134 ;  /* 0x0000008600867245 */ /* 0x000fc80000201400 */
[----:B------:R-:W-:Y:S01]  /*178e0*/  I2FP.F32.S32 R136, R135 ;  /* 0x0000008700887245 */ /* 0x000fe20000201400 */
[----:B-1----:R-:W-:-:S03]  /*178f0*/  FADD.FTZ R135, R130, -R131 ;  /* 0x8000008382877221 */ /* 0x002fc60000010000 */
[----:B------:R-:W0:Y:S01]  /*17900*/  MUFU.RCP R69, R136 ;  /* 0x0000008800457308 */ /* 0x000e220000001000 */
[----:B------:R-:W-:-:S04]  /*17910*/  FMUL.FTZ R71, R135, R135 ;  /* 0x0000008787477220 */ /* 0x000fc80000410000 */
[----:B------:R-:W-:-:S04]  /*17920*/  FMUL.FTZ R135, R129, R71 ;  /* 0x0000004781877220 */ /* 0x000fc80000410000 */
[-C--:B------:R-:W-:Y:S01]  /*17930*/  FMUL.FTZ R71, R135, R134.reuse ;  /* 0x0000008687477220 */ /* 0x080fe20000410000 */
[----:B------:R-:W-:Y:S02]  /*17940*/  FMUL.FTZ R134, R131, R134 ;  /* 0x0000008683867220 */ /* 0x000fe40000410000 */
[----:B------:R-:W1:Y:S02]  /*17950*/  SHFL.DOWN PT, R131, R68, 0x1, 0x1f ;  /* 0x08201f0044837f89 */ /* 0x000e6400000e0000 */
[----:B------:R-:W-:-:S04]  /*17960*/  FFMA.FTZ R134, R129, R130, R134 ;  /* 0x0000008281867223 */ /* 0x000fc80000010086 */
[----:B0-----:R-:W-:-:S06]  /*17970*/  FMUL.FTZ R129, R69, R134 ;  /* 0x0000008645817220 */ /* 0x001fcc0000410000 */
[----:B------:R-:W0:Y:S01]  /*17980*/  SHFL.IDX PT, R129, R129, RZ, 0x1f ;  /* 0x00001fff81817589 */ /* 0x000e2200000e0000 */
[----:B-1----:R-:W-:-:S04]  /*17990*/  FADD.FTZ R134, R68, R131 ;  /* 0x0000008344867221 */ /* 0x002fc80000010000 */
[----:B------:R-:W-:Y:S02]  /*179a0*/  FFMA.FTZ R134, R69, R71, R134 ;  /* 0x0000004745867223 */ /* 0x000fe40000010086 */
[----:B------:R-:W1:Y:S04]  /*179b0*/  LDC R69, c[0x0][0x2d8] ;  /* 0x0000b600ff457b82 */ /* 0x000e680000000800 */
[----:B------:R-:W1:Y:S01]  /*179c0*/  SHFL.IDX PT, R134, R134, RZ, 0x1f ;  /* 0x00001fff86867589 */ /* 0x000e6200000e0000 */
[----:B0-----:R-:W-:-:S05]  /*179d0*/  FMUL.FTZ R130, R129, R129 ;  /* 0x0000008181827220 */ /* 0x001fca0000410000 */
[----:B------:R-:W-:Y:S02]  /*179e0*/  FSEL R130, R130, RZ, !P0 ;  /* 0x000000ff82827208 */ /* 0x000fe40004000000 */
[----:B------:R-:W-:-:S13]  /*179f0*/  LOP3.LUT P0, RZ, R70, 0x1f, R0, 0xf8, !PT ;  /* 0x0000001f46ff7812 */ /* 0x000fda000780f800 */
[----:B------:R-:W0:Y:S01]  /*17a00*/  @!P0 LDC.64 R70, c[0x0][0x250] ;  /* 0x00009400ff468b82 */ /* 0x000e220000000a00 */
[----:B-1----:R-:W-:-:S04]  /*17a10*/  FFMA.FTZ R69, R134, UR36, R69 ;  /* 0x0000002486457c23 */ /* 0x002fc80008010045 */
[----:B------:R-:W-:-:S03]  /*17a20*/  FADD.FTZ R130, R69, R130 ;  /* 0x0000008245827221 */ /* 0x000fc60000010000 */
[----:B------:R-:W1:Y:S03]  /*17a30*/  @!P0 LDC.64 R68, c[0x0][0x258] ;  /* 0x00009600ff448b82 */ /* 0x000e660000000a00 */
[----:B------:R-:W2:Y:S01]  /*17a40*/  MUFU.RSQ R130, R130 ;  /* 0x0000008200827308 */ /* 0x000ea20000001400 */
[----:B0-----:R-:W-:Y:S01]  /*17a50*/  @!P0 IMAD.WIDE R70, R6, 0x4, R70 ;  /* 0x0000000406468825 */ /* 0x001fe200078e0246 */
[----:B--2---:R-:W-:-:S04]  /*17a60*/  R2UR UR29, R130 ;  /* 0x00000000821d72ca */ /* 0x004fc800000e0000 */
[----:B------:R0:W-:Y:S01]  /*17a70*/  @!P0 STG.E desc[UR6][R70.64], R129 ;  /* 0x0000008146008986 */ /* 0x0001e2000c101906 */
[----:B-1----:R-:W-:-:S08]  /*17a80*/  @!P0 IMAD.WIDE R68, R6, 0x4, R68 ;  /* 0x0000000406448825 */ /* 0x002fd000078e0244 */
[----:B------:R-:W-:-:S05]  /*17a90*/  MOV R131, UR29 ;  /* 0x0000001d00837c02 */ /* 0x000fca0008000f00 */
[----:B------:R0:W-:Y:S01]  /*17aa0*/  @!P0 STG.E desc[UR6][R68.64], R131 ;  /* 0x0000008344008986 */ /* 0x0001e2000c101906 */
[----:B------:R-:W-:-:S04]  /*17ab0*/  PLOP3.LUT P0, PT, PT, PT, UP1, 0x40, 0x0 ;  /* 0x000000000000781c */ /* 0x000fc80003f0e818 */
[----:B------:R-:W-:-:S04]  /*17ac0*/  FSEL R130, R129, RZ, P0 ;  /* 0x000000ff81827208 */ /* 0x000fc80000000000 */
[----:B------:R-:W-:Y:S01]  /*17ad0*/  R2UR UR34, R130 ;  /* 0x00000000822272ca */ /* 0x000fe200000e0000 */
[----:B------:R-:W-:-:S14]  /*17ae0*/  @!P1 BRA `(.L_x_3786) ;  /* 0x0000000000809947 */ /* 0x000fdc0003800000 */
[----:B0-----:R-:W-:Y:S01]  /*17af0*/  FADD.FTZ R68, R73, -UR34 ;  /* 0x8000002249447e21 */ /* 0x001fe20008010000 */
[----:B------:R-:W-:Y:S01]  /*17b00*/  FADD.FTZ R69, R80, -UR34 ;  /* 0x8000002250457e21 */ /* 0x000fe20008010000 */
[----:B------:R-:W-:Y:S01]  /*17b10*/  FADD.FTZ R70, R81, -UR34 ;  /* 0x8000002251467e21 */ /* 0x000fe20008010000 */
[----:B------:R-:W-:Y:S01]  /*17b20*/  FADD.FTZ R71, R94, -UR34 ;  /* 0x800000225e477e21 */ /* 0x000fe20008010000 */
        /* <DEDUP_REMOVED lines=8> */
[----:B------:R-:W-:Y:S01]  /*17bb0*/  FADD.FTZ R129, R108, -UR34 ;  /* 0x800000226c817e21 */ /* 0x000fe20008010000 */
[----:B------:R-:W-:Y:S01]  /*17bc0*/  FADD.FTZ R130, R109, -UR34 ;  /* 0x800000226d827e21 */ /* 0x000fe20008010000 */
[----:B------:R-:W-:-:S02]  /*17bd0*/  F2FP.BF16.F32.PACK_AB R68, R69, R68 ;  /* 0x000000444544723e */ /* 0x000fc400000010ff */
[----:B------:R-:W-:Y:S01]  /*17be0*/  F2FP.BF16.F32.PACK_AB R69, R71, R70 ;  /* 0x000000464745723e */ /* 0x000fe200000010ff */
        /* <DEDUP_REMOVED lines=9> */
[----:B------:R-:W-:-:S04]  /*17c80*/  FFMA.FTZ R129, R184, R70, R183 ;  /* 0x00000046b8817223 */ /* 0x000fc800000100b7 */
[----:B------:R-:W-:Y:S02]  /*17c90*/  F2FP.BF16.F32.PACK_AB R70, R134, R71 ;  /* 0x000000478646723e */ /* 0x000fe400000010ff */
[----:B------:R-:W-:Y:S02]  /*17ca0*/  F2FP.BF16.F32.PACK_AB R71, R129, R130 ;  /* 0x000000828147723e */ /* 0x000fe400000010ff */
[----:B------:R-:W0:Y:S02]  /*17cb0*/  LDC.64 R130, c[0x0][0x2b8] ;  /* 0x0000ae00ff827b82 */ /* 0x000e240000000a00 */
[----:B0-----:R-:W-:-:S04]  /*17cc0*/  IMAD.WIDE.U32 R130, R72, 0x10, R130 ;  /* 0x0000001048827825 */ /* 0x001fc800078e0082 */
[----:B------:R-:W-:Y:S01]  /*17cd0*/  VIADD R72, R72, 0x80 ;  /* 0x0000008048487836 */ /* 0x000fe20000000000 */
[----:B------:R1:W-:Y:S06]  /*17ce0*/  STG.E.128 desc[UR6][R130.64], R68 ;  /* 0x0000004482007986 */ /* 0x0003ec000c101d06 */
.L_x_3786:
[----:B------:R-:W-:Y:S05]  /*17cf0*/  BSYNC B0 ;  /* 0x0000000000007941 */ /* 0x000fea0003800000 */
.L_x_3785:
[----:B------:R-:W-:Y:S01]  /*17d00*/  LOP3.LUT P0, RZ, R7, 0x200, RZ, 0xc0, !PT ;  /* 0x0000020007ff7812 */ /* 0x000fe2000780c0ff */
[----:B------:R-:W-:-:S12]  /*17d10*/  BSSY B0, `(.L_x_3787) ;  /* 0x0000022000007945 */ /* 0x000fd80003800000 */
[----:B------:R-:W-:Y:S05]  /*17d20*/  @!P0 BRA `(.L_x_3788) ;  /* 0x0000000000808947 */ /* 0x000fea0003800000 */
[----:B01----:R-:W-:Y:S01]  /*17d30*/  FADD.FTZ R68, R74, -UR34 ;  /* 0x800000224a447e21 */ /* 0x003fe20008010000 */
        /* <DEDUP_REMOVED lines=28> */
[C---:B0-----:R-:W-:Y:S01]  /*17f00*/  IMAD.WIDE.U32 R130, R72.reuse, 0x10, R130 ;  /* 0x0000001048827825 */ /* 0x041fe200078e0082 */
[----:B------:R-:W-:-:S04]  /*17f10*/  IADD3 R72, R72, 0x80, RZ ;  /* 0x0000008048487810 */ /* 0x000fc80007ffe0ff */
[----:B------:R2:W-:Y:S03]  /*17f20*/  STG.E.128 desc[UR6][R130.64], R68 ;  /* 0x0000004482007986 */ /* 0x0005e6000c101d06 */
.L_x_3788:
[----:B------:R-:W-:Y:S05]  /*17f30*/  BSYNC B0 ;  /* 0x0000000000007941 */ /* 0x000fea0003800000 */
.L_x_3787:
[----:B------:R-:W-:Y:S01]  /*17f40*/  LOP3.LUT P0, RZ, R7, 0x100, RZ, 0xc0, !PT ;  /* 0x0000010007ff7812 */ /* 0x000fe2000780c0ff */
[----:B------:R-:W-:-:S12]  /*17f50*/  BSSY B0, `(.L_x_3789) ;  /* 0x0000022000007945 */ /* 0x000fd80003800000 */
[----:B------:R-:W-:Y:S05]  /*17f60*/  @!P0 BRA `(.L_x_3790) ;  /* 0x0000000000808947 */ /* 0x000fea0003800000 */
[----:B012---:R-:W-:Y:S01]  /*17f70*/  FADD.FTZ R68, R75, -UR34 ;  /* 0x800000224b447e21 */ /* 0x007fe20008010000 */
        /* <DEDUP_REMOVED lines=31> */
.L_x_3790:
[----:B------:R-:W-:Y:S05]  /*18170*/  BSYNC B0 ;  /* 0x0000000000007941 */ /* 0x000fea0003800000 */
.L_x_3789:
[----:B------:R-:W-:Y:S01]  /*18180*/  LOP3.LUT P0, RZ, R7, 0x80, RZ, 0xc0, !PT ;  /* 0x0000008007ff7812 */ /* 0x000fe2000780c0ff */
[----:B------:R-:W-:-:S12]  /*18190*/  BSSY B0, `(.L_x_3791) ;  /* 0x0000022000007945 */ /* 0x000fd80003800000 */
[----:B------:R-:W-:Y:S05]  /*181a0*/  @!P0 BRA `(.L_x_3792) ;  /* 0x0000000000808947 */ /* 0x000fea0003800000 */
[----:B0123--:R-:W-:Y:S01]  /*181b0*/  FADD.FTZ R68, R76, -UR34 ;  /* 0x800000224c447e21 */ /* 0x00ffe20008010000 */
        /* <DEDUP_REMOVED lines=31> */
.L_x_3792:
[----:B------:R-:W-:Y:S05]  /*183b0*/  BSYNC B0 ;  /* 0x0000000000007941 */ /* 0x000fea0003800000 */
.L_x_3791:
[----:B------:R-:W-:Y:S01]  /*183c0*/  LOP3.LUT P0, RZ, R7, 0x40, RZ, 0xc0, !PT ;  /* 0x0000004007ff7812 */ /* 0x000fe2000780c0ff */
[----:B------:R-:W-:-:S12]  /*183d0*/  BSSY B0, `(.L_x_3793) ;  /* 0x0000022000007945 */ /* 0x000fd80003800000 */
[----:B------:R-:W-:Y:S05]  /*183e0*/  @!P0 BRA `(.L_x_3794) ;  /* 0x0000000000808947 */ /* 0x000fea0003800000 */
[----:B01234-:R-:W-:Y:S01]  /*183f0*/  FADD.FTZ R68, R77, -UR34 ;  /* 0x800000224d447e21 */ /* 0x01ffe20008010000 */
[----:B------:R-:W-:Y:S01]  /*18400*/  FADD.FTZ R71, R89, -UR34 ;  /* 0x8000002259477e21 */ /* 0x000fe20008010000 */
[----:B------:R-:W-:Y:S02]  /*18410*/  FADD.FTZ R129, R102, -UR34 ;  /* 0x8000002266817e21 */ /* 0x000fe40008010000 */
[----:B------:R-:W-:Y:S01]  /*18420*/  FMUL.FTZ R69, R68, UR29 ;  /* 0x0000001d44457c20 */ /* 0x000fe20008410000 */
[----:B------:R-:W-:Y:S01]  /*18430*/  FADD.FTZ R68, R88, -UR34 ;  /* 0x8000002258447e21 */ /* 0x000fe20008010000 */
[----:B------:R-:W-:Y:S01]  /*18440*/  FMUL.FTZ R130, R71, UR29 ;  /* 0x0000001d47827c20 */ /* 0x000fe20008410000 */
[----:B------:R-:W-:Y:S01]  /*18450*/  FMUL.FTZ R129, R129, UR29 ;  /* 0x0000001d81817c20 */ /* 0x000fe20008410000 */
[----:B------:R-:W-:Y:S01]  /*18460*/  FADD.FTZ R71, R126, -UR34 ;  /* 0x800000227e477e21 */ /* 0x000fe20008010000 */
[----:B------:R-:W-:Y:S01]  /*18470*/  FMUL.FTZ R70, R68, UR29 ;  /* 0x0000001d44467c20 */ /* 0x000fe20008410000 */
[----:B------:R-:W-:Y:S01]  /*18480*/  FFMA.FTZ R68, R8, R69, R20 ;  /* 0x0000004508447223 */ /* 0x000fe20000010014 */
[----:B------:R-:W-:Y:S01]  /*18490*/  FFMA.FTZ R130, R9, R130, R21 ;  /* 0x0000008209827223 */ /* 0x000fe20000010015 */
[----:B------:R-:W-:Y:S01]  /*184a0*/  FFMA.FTZ R129, R36, R129, R52 ;  /* 0x0000008124817223 */ /* 0x000fe20000010034 */
[----:B------:R-:W-:Y:S01]  /*184b0*/  FFMA.FTZ R69, R35, R70, R51 ;  /* 0x0000004623457223 */ /* 0x000fe20000010033 */
[----:B------:R-:W-:Y:S01]  /*184c0*/  FMUL.FTZ R71, R71, UR29 ;  /* 0x0000001d47477c20 */ /* 0x000fe20008410000 */
[----:B------:R-:W-:-:S03]  /*184d0*/  FADD.FTZ R70, R116, -UR34 ;  /* 0x8000002274467e21 */ /* 0x000fc60008010000 */
[----:B------:R-:W-:Y:S01]  /*184e0*/  F2FP.BF16.F32.PACK_AB R68, R69, R68 ;  /* 0x000000444544723e */ /* 0x000fe200000010ff */
[----:B------:R-:W-:Y:S01]  /*184f0*/  FFMA.FTZ R71, R38, R71, R54 ;  /* 0x0000004726477223 */ /* 0x000fe20000010036 */
[----:B------:R-:W-:Y:S01]  /*18500*/  F2FP.BF16.F32.PACK_AB R69, R129, R130 ;  /* 0x000000828145723e */ /* 0x000fe200000010ff */
[----:B------:R-:W-:Y:S01]  /*18510*/  FADD.FTZ R130, R117, -UR34 ;  /* 0x8000002275827e21 */ /* 0x000fe20008010000 */
[----:B------:R-:W-:Y:S01]  /*18520*/  FADD.FTZ R129, R103, -UR34 ;  /* 0x8000002267817e21 */ /* 0x000fe20008010000 */
[----:B------:R-:W-:Y:S02]  /*18530*/  FMUL.FTZ R70, R70, UR29 ;  /* 0x0000001d46467c20 */ /* 0x000fe40008410000 */
[----:B------:R-:W-:Y:S01]  /*18540*/  FMUL.FTZ R130, R130, UR29 ;  /* 0x0000001d82827c20 */ /* 0x000fe20008410000 */
[----:B------:R-:W-:Y:S01]  /*18550*/  FMUL.FTZ R129, R129, UR29 ;  /* 0x0000001d81817c20 */ /* 0x000fe20008410000 */
[----:B------:R-:W-:Y:S02]  /*18560*/  FFMA.FTZ R70, R37, R70, R53 ;  /* 0x0000004625467223 */ /* 0x000fe40000010035 */
[----:B------:R-:W-:Y:S01]  /*18570*/  FFMA.FTZ R130, R11, R130, R23 ;  /* 0x000000820b827223 */ /* 0x000fe20000010017 */
[----:B------:R-:W-:-:S04]  /*18580*/  FFMA.FTZ R129, R10, R129, R22 ;  /* 0x000000810a817223 */ /* 0x000fc80000010016 */
[----:B------:R-:W-:Y:S02]  /*18590*/  F2FP.BF16.F32.PACK_AB R71, R71, R130 ;  /* 0x000000824747723e */ /* 0x000fe400000010ff */
[----:B------:R-:W0:Y:S01]  /*185a0*/  LDC.64 R130, c[0x0][0x2b8] ;  /* 0x0000ae00ff827b82 */ /* 0x000e220000000a00 */
[----:B------:R-:W-:Y:S01]  /*185b0*/  F2FP.BF16.F32.PACK_AB R70, R70, R129 ;  /* 0x000000814646723e */ /* 0x000fe200000010ff */
[----:B0-----:R-:W-:-:S04]  /*185c0*/  IMAD.WIDE.U32 R130, R72, 0x10, R130 ;  /* 0x0000001048827825 */ /* 0x001fc800078e0082 */
[----:B------:R-:W-:Y:S01]  /*185d0*/  VIADD R72, R72, 0x80 ;  /* 0x0000008048487836 */ /* 0x000fe20000000000 */
[----:B------:R0:W-:Y:S06]  /*185e0*/  STG.E.128 desc[UR6][R130.64], R68 ;  /* 0x0000004482007986 */ /* 0x0001ec000c101d06 */
.L_x_3794:
[----:B------:R-:W-:Y:S05]  /*185f0*/  BSYNC B0 ;  /* 0x0000000000007941 */ /* 0x000fea0003800000 */
.L_x_3793:
        /* <DEDUP_REMOVED lines=16> */
[----:B------:R-:W-:Y:S01]  /*18700*/  FADD.FTZ R70, R127, -UR34 ;  /* 0x800000227f467e21 */ /* 0x000fe20008010000 */
[----:B------:R-:W-:-:S03]  /*18710*/  FMUL.FTZ R71, R71, UR29 ;  /* 0x0000001d47477c20 */ /* 0x000fc60008410000 */
[----:B------:R-:W-:Y:S01]  /*18720*/  F2FP.BF16.F32.PACK_AB R68, R69, R68 ;  /* 0x000000444544723e */ /* 0x000fe200000010ff */
[----:B------:R-:W-:Y:S01]  /*18730*/  FMUL.FTZ R70, R70, UR29 ;  /* 0x0000001d46467c20 */ /* 0x000fe20008410000 */
[----:B------:R-:W-:Y:S01]  /*18740*/  F2FP.BF16.F32.PACK_AB R69, R129, R130 ;  /* 0x000000828145723e */ /* 0x000fe200000010ff */
[----:B------:R-:W-:Y:S01]  /*18750*/  FADD.FTZ R129, R118, -UR34 ;  /* 0x8000002276817e21 */ /* 0x000fe20008010000 */
[----:B------:R-:W-:Y:S01]  /*18760*/  FADD.FTZ R130, R119, -UR34 ;  /* 0x8000002277827e21 */ /* 0x000fe20008010000 */
[----:B------:R-:W-:Y:S02]  /*18770*/  FFMA.FTZ R71, R14, R71, R26 ;  /* 0x000000470e477223 */ /* 0x000fe4000001001a */
[----:B------:R-:W-:Y:S01]  /*18780*/  FMUL.FTZ R129, R129, UR29 ;  /* 0x0000001d81817c20 */ /* 0x000fe20008410000 */
[----:B------:R-:W-:-:S03]  /*18790*/  FMUL.FTZ R130, R130, UR29 ;  /* 0x0000001d82827c20 */ /* 0x000fc60008410000 */
[----:B------:R-:W-:Y:S01]  /*187a0*/  FFMA.FTZ R134, R41, R129, R58 ;  /* 0x0000008129867223 */ /* 0x000fe2000001003a */
[----:B------:R-:W-:Y:S01]  /*187b0*/  FFMA.FTZ R130, R15, R130, R27 ;  /* 0x000000820f827223 */ /* 0x000fe2000001001b */
[----:B------:R-:W-:-:S03]  /*187c0*/  FFMA.FTZ R129, R42, R70, R59 ;  /* 0x000000462a817223 */ /* 0x000fc6000001003b */
[----:B------:R-:W-:Y:S02]  /*187d0*/  F2FP.BF16.F32.PACK_AB R70, R134, R71 ;  /* 0x000000478646723e */ /* 0x000fe400000010ff */
[----:B------:R-:W-:Y:S02]  /*187e0*/  F2FP.BF16.F32.PACK_AB R71, R129, R130 ;  /* 0x000000828147723e */ /* 0x000fe400000010ff */
[----:B------:R-:W0:Y:S02]  /*187f0*/  LDC.64 R130, c[0x0][0x2b8] ;  /* 0x0000ae00ff827b82 */ /* 0x000e240000000a00 */
[C---:B0-----:R-:W-:Y:S01]  /*18800*/  IMAD.WIDE.U32 R130, R72.reuse, 0x10, R130 ;  /* 0x0000001048827825 */ /* 0x041fe200078e0082 */
[----:B------:R-:W-:-:S04]  /*18810*/  IADD3 R72, R72, 0x80, RZ ;  /* 0x0000008048487810 */ /* 0x000fc80007ffe0ff */
[----:B------:R0:W-:Y:S03]  /*18820*/  STG.E.128 desc[UR6][R130.64], R68 ;  /* 0x0000004482007986 */ /* 0x0001e6000c101d06 */
.L_x_3796:
[----:B------:R-:W-:Y:S05]  /*18830*/  BSYNC B0 ;  /* 0x0000000000007941 */ /* 0x000fea0003800000 */
.L_x_3795:
        /* <DEDUP_REMOVED lines=32> */
[----:B0-----:R-:W-:-:S05]  /*18a40*/  IMAD.WIDE.U32 R130, R72, 0x10, R130 ;  /* 0x0000001048827825 */ /* 0x001fca00078e0082 */
[----:B------:R0:W-:Y:S02]  /*18a50*/  STG.E.128 desc[UR6][R130.64], R68 ;  /* 0x0000004482007986 */ /* 0x0001e4000c101d06 */
.L_x_3798:
[----:B------:R-:W-:Y:S05]  /*18a60*/  BSYNC B0 ;  /* 0x0000000000007941 */ /* 0x000fea0003800000 */
.L_x_3797:
[----:B------:R-:W-:Y:S01]  /*18a70*/  LOP3.LUT P0, RZ, R7, 0x1, RZ, 0xc0, !PT ;  /* 0x0000000107ff7812 */ /* 0x000fe2000780c0ff */
[----:B------:R-:W-:-:S03]  /*18a80*/  VIADD R6, R6, UR32 ;  /* 0x0000002006067c36 */ /* 0x000fc60008000000 */
[----:B0-----:R-:W-:Y:S02]  /*18a90*/  SEL R129, RZ, 0x1, P0 ;  /* 0x00000001ff817807 */ /* 0x001fe40000000000 */
[----:B------:R-:W-:-:S13]  /*18aa0*/  ISETP.GE.AND P0, PT, R6, UR33, PT ;  /* 0x0000002106007c0c */ /* 0x000fda000bf06270 */
[----:B------:R-:W-:Y:S05]  /*18ab0*/  @!P0 BRA `(.L_x_3799) ;  /* 0xfffffe9400b08947 */ /* 0x000fea000383ffff */
[----:B------:R-:W-:Y:S05]  /*18ac0*/  EXIT ;  /* 0x000000000000794d */ /* 0x000fea0003800000 */
.L_x_3784:
[----:B------:R-:W-:Y:S01]  /*18ad0*/  HFMA2.MMA R130, -RZ, RZ, 0, 1.847743988037109375e-06 ;  /* 0x0000001fff827435 */ /* 0x000fe200000001ff */
[----:B------:R-:W-:Y:S01]  /*18ae0*/  MOV R135, R134 ;  /* 0x0000008600877202 */ /* 0x000fe20000000f00 */
[----:B------:R-:W-:Y:S02]  /*18af0*/  IMAD.MOV.U32 R129, RZ, RZ, 0x1 ;  /* 0x00000001ff817424 */ /* 0x000fe400078e00ff */
[----:B------:R-:W-:-:S07]  /*18b00*/  IMAD.MOV.U32 R131, RZ, RZ, -0x1 ;  /* 0xffffffffff837424 */ /* 0x000fce00078e00ff */
[----:B------:R-:W-:Y:S05]  /*18b10*/  WARPSYNC.COLLECTIVE R131, `(.L_x_3800) ;  /* 0x0000000083087348 */ /* 0x000fea0003c00000 */
[----:B------:R0:W1:Y:S02]  /*18b20*/  SHFL.BFLY P6, R69, R135, R129, R130 ;  /* 0x0c00008187457389 */ /* 0x00006400000c0082 */
[----:B01----:R-:W-:Y:S01]  /*18b30*/  ENDCOLLECTIVE ;  /* 0x000000000000791b */ /* 0x003fe20003800000 */
.L_x_3800:
[----:B------:R-:W-:Y:S01]  /*18b40*/  MOV R129, 0x2 ;  /* 0x0000000200817802 */ /* 0x000fe20000000f00 */
[----:B------:R-:W-:-:S07]  /*18b50*/  FADD.FTZ R135, R134, R69 ;  /* 0x0000004586877221 */ /* 0x000fce0000010000 */
[----:B------:R-:W-:Y:S05]  /*18b60*/  WARPSYNC.COLLECTIVE R131, `(.L_x_3801) ;  /* 0x0000000083087348 */ /* 0x000fea0003c00000 */
[----:B------:R0:W1:Y:S02]  /*18b70*/  SHFL.BFLY P6, R69, R135, R129, R130 ;  /* 0x0c00008187457389 */ /* 0x00006400000c0082 */
[----:B01----:R-:W-:Y:S01]  /*18b80*/  ENDCOLLECTIVE ;  /* 0x000000000000791b */ /* 0x003fe20003800000 */
.L_x_3801:
[----:B------:R-:W-:Y:S01]  /*18b90*/  HFMA2.MMA R129, -RZ, RZ, 0, 2.384185791015625e-07 ;  /* 0x00000004ff817435 */ /* 0x000fe200000001ff */
[----:B------:R-:W-:-:S04]  /*18ba0*/  FADD.FTZ R136, R135, R69 ;  /* 0x0000004587887221 */ /* 0x000fc80000010000 */
[----:B------:R-:W-:-:S07]  /*18bb0*/  IMAD.MOV.U32 R135, RZ, RZ, R136 ;  /* 0x000000ffff877224 */ /* 0x000fce00078e0088 */
[----:B------:R-:W-:Y:S05]  /*18bc0*/  WARPSYNC.COLLECTIVE R131, `(.L_x_3802) ;  /* 0x0000000083087348 */ /* 0x000fea0003c00000 */
[----:B------:R0:W1:Y:S02]  /*18bd0*/  SHFL.BFLY P6, R69, R135, R129, R130 ;  /* 0x0c00008187457389 */ /* 0x00006400000c0082 */
[----:B01----:R-:W-:Y:S01]  /*18be0*/  ENDCOLLECTIVE ;  /* 0x000000000000791b */ /* 0x003fe20003800000 */
.L_x_3802:
[----:B------:R-:W-:Y:S01]  /*18bf0*/  MOV R129, 0x8 ;  /* 0x0000000800817802 */ /* 0x000fe20000000f00 */
[----:B------:R-:W-:-:S04]  /*18c00*/  FADD.FTZ R137, R136, R69 ;  /* 0x0000004588897221 */ /* 0x000fc80000010000 */
[----:B------:R-:W-:-:S07]  /*18c10*/  IMAD.MOV.U32 R135, RZ, RZ, R137 ;  /* 0x000000ffff877224 */ /* 0x000fce00078e0089 */
[----:B------:R-:W-:Y:S05]  /*18c20*/  WARPSYNC.COLLECTIVE R131, `(.L_x_3803) ;  /* 0x0000000083087348 */ /* 0x000fea0003c00000 */
[----:B------:R0:W1:Y:S02]  /*18c30*/  SHFL.BFLY P6, R69, R135, R129, R130 ;  /* 0x0c00008187457389 */ /* 0x00006400000c0082 */
[----:B01----:R-:W-:Y:S01]  /*18c40*/  ENDCOLLECTIVE ;  /* 0x000000000000791b */ /* 0x003fe20003800000 */
.L_x_3803:
[----:B------:R-:W-:Y:S01]  /*18c50*/  HFMA2.MMA R129, -RZ, RZ, 0, 9.5367431640625e-07 ;  /* 0x00000010ff817435 */ /* 0x000fe200000001ff */
[----:B------:R-:W-:-:S04]  /*18c60*/  FADD.FTZ R137, R137, R69 ;  /* 0x0000004589897221 */ /* 0x000fc80000010000 */
[----:B------:R-:W-:-:S07]  /*18c70*/  IMAD.MOV.U32 R135, RZ, RZ, R137 ;  /* 0x000000ffff877224 */ /* 0x000fce00078e0089 */
[----:B------:R-:W-:Y:S05]  /*18c80*/  WARPSYNC.COLLECTIVE R131, `(.L_x_3804) ;  /* 0x0000000083087348 */ /* 0x000fea0003c00000 */
[----:B------:R0:W1:Y:S02]  /*18c90*/  SHFL.BFLY P6, R69, R135, R129, R130 ;  /* 0x0c00008187457389 */ /* 0x00006400000c0082 */
[----:B01----:R-:W-:Y:S01]  /*18ca0*/  ENDCOLLECTIVE ;  /* 0x000000000000791b */ /* 0x003fe20003800000 */
.L_x_3804:
        /* <DEDUP_REMOVED lines=117> */
[----:B------:R-:W-:-:S07]  /*19400*/  MOV R130, 0x1f ;  /* 0x0000001f00827802 */ /* 0x000fce0000000f00 */
[----:B------:R-:W-:Y:S05]  /*19410*/  WARPSYNC.COLLECTIVE R131, `(.L_x_3805) ;  /* 0x0000000083087348 */ /* 0x000fea0003c00000 */
[----:B------:R0:W1:Y:S02]  /*19420*/  SHFL.BFLY P6, R69, R135, R129, R130 ;  /* 0x0c00008187457389 */ /* 0x00006400000c0082 */
[----:B01----:R-:W-:Y:S01]  /*19430*/  ENDCOLLECTIVE ;  /* 0x000000000000791b */ /* 0x003fe20003800000 */
.L_x_3805:
[----:B------:R-:W-:Y:S01]  /*19440*/  HFMA2.MMA R129, -RZ, RZ, 0, 1.1920928955078125e-07 ;  /* 0x00000002ff817435 */ /* 0x000fe200000001ff */
[----:B------:R-:W-:-:S04]  /*19450*/  FADD.FTZ R136, R135, R69 ;  /* 0x0000004587887221 */ /* 0x000fc80000010000 */
[----:B------:R-:W-:-:S07]  /*19460*/  IMAD.MOV.U32 R135, RZ, RZ, R136 ;  /* 0x000000ffff877224 */ /* 0x000fce00078e0088 */
[----:B------:R-:W-:Y:S05]  /*19470*/  WARPSYNC.COLLECTIVE R131, `(.L_x_3806) ;  /* 0x0000000083087348 */ /* 0x000fea0003c00000 */
[----:B------:R0:W1:Y:S02]  /*19480*/  SHFL.BFLY P6, R69, R135, R129, R130 ;  /* 0x0c00008187457389 */ /* 0x00006400000c0082 */
[----:B01----:R-:W-:Y:S01]  /*19490*/  ENDCOLLECTIVE ;  /* 0x000000000000791b */ /* 0x003fe20003800000 */
.L_x_3806:
[----:B------:R-:W-:Y:S01]  /*194a0*/  MOV R129, 0x4 ;  /* 0x0000000400817802 */ /* 0x000fe20000000f00 */
[----:B------:R-:W-:-:S04]  /*194b0*/  FADD.FTZ R137, R136, R69 ;  /* 0x0000004588897221 */ /* 0x000fc80000010000 */
[----:B------:R-:W-:-:S07]  /*194c0*/  IMAD.MOV.U32 R135, RZ, RZ, R137 ;  /* 0x000000ffff877224 */ /* 0x000fce00078e0089 */
[----:B------:R-:W-:Y:S05]  /*194d0*/  WARPSYNC.COLLECTIVE R131, `(.L_x_3807) ;  /* 0x0000000083087348 */ /* 0x000fea0003c00000 */
[----:B------:R0:W1:Y:S02]  /*194e0*/  SHFL.BFLY P6, R69, R135, R129, R130 ;  /* 0x0c00008187457389 */ /* 0x00006400000c0082 */
[----:B01----:R-:W-:Y:S01]  /*194f0*/  ENDCOLLECTIVE ;  /* 0x000000000000791b */ /* 0x003fe20003800000 */
.L_x_3807:
[----:B------:R-:W-:Y:S01]  /*19500*/  HFMA2.MMA R129, -RZ, RZ, 0, 4.76837158203125e-07 ;  /* 0x00000008ff817435 */ /* 0x000fe200000001ff */
[----:B------:R-:W-:-:S04]  /*19510*/  FADD.FTZ R134, R137, R69 ;  /* 0x0000004589867221 */ /* 0x000fc80000010000 */
[----:B------:R-:W-:-:S07]  /*19520*/  IMAD.MOV.U32 R135, RZ, RZ, R134 ;  /* 0x000000ffff877224 */ /* 0x000fce00078e0086 */
[----:B------:R-:W-:Y:S05]  /*19530*/  WARPSYNC.COLLECTIVE R131, `(.L_x_3808) ;  /* 0x0000000083087348 */ /* 0x000fea0003c00000 */
[----:B------:R0:W1:Y:S02]  /*19540*/  SHFL.BFLY P6, R69, R135, R129, R130 ;  /* 0x0c00008187457389 */ /* 0x00006400000c0082 */
[----:B01----:R-:W-:Y:S01]  /*19550*/  ENDCOLLECTIVE ;  /* 0x000000000000791b */ /* 0x003fe20003800000 */
.L_x_3808:
[----:B------:R-:W-:Y:S01]  /*19560*/  MOV R129, 0x10 ;  /* 0x0000001000817802 */ /* 0x000fe20000000f00 */
[----:B------:R-:W-:-:S04]  /*19570*/  FADD.FTZ R134, R134, R69 ;  /* 0x0000004586867221 */ /* 0x000fc80000010000 */
[----:B------:R-:W-:-:S07]  /*19580*/  IMAD.MOV.U32 R135, RZ, RZ, R134 ;  /* 0x000000ffff877224 */ /* 0x000fce00078e0086 */
[----:B------:R-:W-:Y:S05]  /*19590*/  WARPSYNC.COLLECTIVE R131, `(.L_x_3809) ;  /* 0x0000000083087348 */ /* 0x000fea0003c00000 */
[----:B------:R0:W1:Y:S02]  /*195a0*/  SHFL.BFLY P6, R69, R135, R129, R130 ;  /* 0x0c00008187457389 */ /* 0x00006400000c0082 */
[----:B01----:R-:W-:Y:S01]  /*195b0*/  ENDCOLLECTIVE ;  /* 0x000000000000791b */ /* 0x003fe20003800000 */
.L_x_3809:
[----:B------:R-:W-:Y:S05]  /*195c0*/  BRA `(.L_x_3810) ;  /* 0xffffffe0000c7947 */ /* 0x000fea000383ffff */
.L_x_3811:
        /* <DEDUP_REMOVED lines=11> */
.L_x_45972:


//--------------------- .text._ZN10layer_norm13ln_fwd_kernelINS_13Kernel_traitsI13__nv_bfloat16S2_S2_S2_fjLj7168ELj1ELj1ELj4ELj16ENS_18Kernel_traits_baseILj7168ES2_S2_S2_S2_fjLj128EEEEELb1ELb1ELb0ELb1EEEvNS_9FwdParamsE --------------------------
	.section	.text._ZN10layer_norm13ln_fwd_kernelINS_13Kernel_traitsI13__nv_bfloat16S2_S2_S2_fjLj7168ELj1ELj1ELj4ELj16ENS_18Kernel_traits_baseILj7168ES2_S2_S2_S2_fjLj128EEEEELb1ELb1ELb0ELb1EEEvNS_9FwdParamsE,"ax",@progbits
	.align	128
        .global         _ZN10layer_norm13ln_fwd_kernelINS_13Kernel_traitsI13__nv_bfloat16S2_S2_S2_fjLj7168ELj1ELj1ELj4ELj16ENS_18Kernel_traits_baseILj7168ES2_S2_S2_S2_fjLj128EEEEELb1ELb1ELb0ELb1EEEvNS_9FwdParamsE
        .type           _ZN10layer_norm13ln_fwd_kernelINS_13Kernel_traitsI13__nv_bfloat16S2_S2_S2_fjLj7168ELj1ELj1ELj4ELj16ENS_18Kernel_traits_baseILj7168ES2_S2_S2_S2_fjLj128EEEEELb1ELb1ELb0ELb1EEEvNS_9FwdParamsE,@function
        .size           _ZN10layer_norm13ln_fwd_kernelINS_13Kernel_traitsI13__nv_bfloat16S2_S2_S2_fjLj7168ELj1ELj1ELj4ELj16ENS_18Kernel_traits_baseILj7168ES2_S2_S2_S2_fjLj128EEEEELb1ELb1ELb0ELb1EEEvNS_9FwdParamsE,(.L_x_45973 - _ZN10layer_norm13ln_fwd_kernelINS_13Kernel_traitsI13__nv_bfloat16S2_S2_S2_fjLj7168ELj1ELj1ELj4ELj16ENS_18Kernel_traits_baseILj7168ES2_S2_S2_S2_fjLj128EEEEELb1ELb1ELb0ELb1EEEvNS_9FwdParamsE)
        .other          _ZN10layer_norm13ln_fwd_kernelINS_13Kernel_traitsI13__nv_bfloat16S2_S2_S2_fjLj7168ELj1ELj1ELj4ELj16ENS_18Kernel_traits_baseILj7168ES2_S2_S2_S2_fjLj128EEEEELb1ELb1ELb0ELb1EEEvNS_9FwdParamsE,@"STO_CUDA_ENTRY STV_DEFAULT"
_ZN10layer_norm13ln_fwd_kernelINS_13Kernel_traitsI13__nv_bfloat16S2_S2_S2_fjLj7168ELj1ELj1ELj4ELj16ENS_18Kernel_traits_baseILj7168ES2_S2_S2_S2_fjLj128EEEEELb1ELb1ELb0ELb1EEEvNS_9FwdParamsE:
.text._ZN10layer_norm13ln_fwd_kernelINS_13Kernel_traitsI13__nv_bfloat16S2_S2_S2_fjLj7168ELj1ELj1ELj4ELj16ENS_18Kernel_traits_baseILj7168ES2_S2_S2_S2_fjLj128EEEEELb1ELb1ELb0ELb1EEEvNS_9FwdParamsE:
[----:B------:R-:W-:Y:S01]  /*0000*/  LDC R1, c[0x0][0x28] ;  /* 0x00000a00ff017b82 */ /* 0x000fe20000000800 */
[----:B------:R-:W0:Y:S07]  /*0010*/  S2R R8, SR_TID.X ;  /* 0x0000000000087919 */ /* 0x000e2e0000002100 */
[----:B------:R-:W1:Y:S01]  /*0020*/  LDC.64 R4, c[0x0][0x2c8] ;  /* 0x0000b200ff047b82 */ /* 0x000e620000000a00 */
[----:B------:R-:W-:Y:S01]  /*0030*/  ULDC.64 UR6, c[0x0][0x2e0] ;  /* 0x0000b80000067ab9 */ /* 0x000fe20000000a00 */
[----:B------:R-:W-:Y:S01]  /*0040*/  ULDC.U8 UR4, c[0x0][0x2f4] ;  /* 0x0000bd0000047ab9 */ /* 0x000fe20000000000 */
[----:B------:R-:W-:Y:S01]  /*0050*/  IMAD.U32 R130, RZ, RZ, UR6 ;  /* 0x00000006ff827e24 */ /* 0x000fe2000f8e00ff */
[----:B------:R-:W-:-:S04]  /*0060*/  ISETP.NE.AND P1, PT, RZ, UR4, PT ;  /* 0x00000004ff007c0c */ /* 0x000fc8000bf25270 */
[----:B------:R-:W2:Y:S01]  /*0070*/  LDC R104, c[0x0][0x2e8] ;  /* 0x0000ba00ff687b82 */ /* 0x000ea20000000800 */
[----:B------:R-:W-:Y:S01]  /*0080*/  IMAD.U32 R131, RZ, RZ, UR7 ;  /* 0x00000007ff837e24 */ /* 0x000fe2000f8e00ff */
[----:B------:R-:W-:Y:S01]  /*0090*/  ULDC.64 UR6, c[0x0][0x2c8] ;  /* 0x0000b20000067ab9 */ /* 0x000fe20000000a00 */
[----:B------:R-:W-:-:S05]  /*00a0*/  ULDC.64 UR4, c[0x0][0x208] ;  /* 0x0000820000047ab9 */ /* 0x000fca0000000a00 */
[----:B------:R-:W2:Y:S01]  /*00b0*/  LDC R105, c[0x0][0x2ec] ;  /* 0x0000bb00ff697b82 */ /* 0x000ea20000000800 */
[----:B------:R-:W-:Y:S01]  /*00c0*/  ISETP.NE.U32.AND P0, PT, RZ, UR6, PT ;  /* 0x00000006ff007c0c */ /* 0x000fe2000bf05070 */
[----:B------:R-:W5:Y:S01]  /*00d0*/  @P1 LDG.E.64 R130, desc[UR4][R130.64] ;  /* 0x0000000482821981 */ /* 0x000f62000c1e1b00 */
[----:B------:R-:W-:Y:S01]  /*00e0*/  ULDC UR6, c[0x0][0x214] ;  /* 0x0000850000067ab9 */ /* 0x000fe20000000800 */
[----:B------:R-:W-:Y:S01]  /*00f0*/  ULDC.64 UR8, c[0x0][0x278] ;  /* 0x00009e0000087ab9 */ /* 0x000fe20000000a00 */
[----:B------:R-:W-:Y:S02]  /*0100*/  ISETP.NE.AND.EX P0, PT, RZ, UR7, PT, P0 ;  /* 0x00000007ff007c0c */ /* 0x000fe4000bf05300 */
[----:B0-----:R-:W-:-:S05]  /*0110*/  LOP3.LUT R0, R8, 0x7f, RZ, 0xc0, !PT ;  /* 0x0000007f08007812 */ /* 0x001fca00078ec0ff */
[C---:B-1----:R-:W-:Y:S01]  /*0120*/  IMAD.WIDE.U32 R4, R0.reuse, 0x10, R4 ;  /* 0x0000001000047825 */ /* 0x042fe200078e0004 */
[----:B--2---:R0:W5:Y:S05]  /*0130*/  @P1 LDG.E.64 R2, desc[UR4][R104.64] ;  /* 0x0000000468021981 */ /* 0x00416a000c1e1b00 */
[----:B------:R0:W5:Y:S04]  /*0140*/  @P0 LDG.E.128 R20, desc[UR4][R4.64] ;  /* 0x0000000404140981 */ /* 0x000168000c1e1d00 */
[----:B------:R0:W5:Y:S04]  /*0150*/  @P0 LDG.E.128 R24, desc[UR4][R4.64+0x800] ;  /* 0x0008000404180981 */ /* 0x000168000c1e1d00 */
[----:B------:R0:W5:Y:S04]  /*0160*/  @P0 LDG.E.128 R28, desc[UR4][R4.64+0x1000] ;  /* 0x00100004041c0981 */ /* 0x000168000c1e1d00 */
[----:B------:R0:W5:Y:S04]  /*0170*/  @P0 LDG.E.128 R32, desc[UR4][R4.64+0x1800] ;  /* 0x0018000404200981 */ /* 0x000168000c1e1d00 */
[----:B------:R0:W5:Y:S04]  /*0180*/  @P0 LDG.E.128 R36, desc[UR4][R4.64+0x2000] ;  /* 0x0020000404240981 */ /* 0x000168000c1e1d00 */
[----:B------:R0:W5:Y:S04]  /*0190*/  @P0 LDG.E.128 R40, desc[UR4][R4.64+0x2800] ;  /* 0x0028000404280981 */ /* 0x000168000c1e1d00 */
[----:B------:R0:W5:Y:S01]  /*01a0*/  @P0 LDG.E.128 R44, desc[UR4][R4.64+0x3000] ;  /* 0x00300004042c0981 */ /* 0x000162000c1e1d00 */
[----:B------:R-:W1:Y:S01]  /*01b0*/  S2R R7, SR_CTAID.X ;  /* 0x0000000000077919 */ /* 0x000e620000002500 */
[----:B------:R-:W-:-:S02]  /*01c0*/  LEA R6, P3, R0, UR8, 0x4 ;  /* 0x0000000800067c11 */ /* 0x000fc4000f8620ff */
[----:B-1----:R-:W-:-:S04]  /*01d0*/  LEA.HI R136, R8, R7, RZ, 0x19 ;  /* 0x0000000708887211 */ /* 0x002fc800078fc8ff */
[----:B------:R-:W-:Y:S01]  /*01e0*/  ISETP.GE.AND P2, PT, R136, UR6, PT ;  /* 0x0000000688007c0c */ /* 0x000fe2000bf46270 */
[----:B------:R-:W-:Y:S02]  /*01f0*/  ULDC UR6, c[0x0][0x0] ;  /* 0x0000000000067ab9 */ /* 0x000fe40000000800 */
[----:B------:R-:W-:Y:S01]  /*0200*/  IMAD R134, R7, UR6, R8 ;  /* 0x0000000607867c24 */ /* 0x000fe2000f8e0208 */
[----:B------:R-:W-:-:S09]  /*0210*/  IADD3.X R7, RZ, UR9, RZ, P3, !PT ;  /* 0x00000009ff077c10 */ /* 0x000fd20009ffe4ff */
[----:B0-----:R-:W-:Y:S05]  /*0220*/  @P2 EXIT ;  /* 0x000000000000294d */ /* 0x001fea0003800000 */
[----:B------:R-:W-:Y:S01]  /*0230*/  IMAD.SHL.U32 R4, R8, 0x10, RZ ;  /* 0x0000001008047824 */ /* 0x000fe200078e00ff */
[----:B------:R-:W0:Y:S01]  /*0240*/  @P1 LDC R9, c[0x0][0x2f0] ;  /* 0x0000bc00ff091b82 */ /* 0x000e220000000800 */
[----:B------:R-:W5:Y:S04]  /*0250*/  LDG.E.128 R96, desc[UR4][R6.64] ;  /* 0x0000000406607981 */ /* 0x000f68000c1e1d00 */
[----:B------:R-:W5:Y:S01]  /*0260*/  LDG.E.128 R92, desc[UR4][R6.64+0x800] ;  /* 0x00080004065c7981 */ /* 0x000f62000c1e1d00 */
[----:B------:R-:W-:-:S03]  /*0270*/  LOP3.LUT R4, R4, 0x7f0, RZ, 0xc0, !PT ;  /* 0x000007f004047812 */ /* 0x000fc600078ec0ff */
[----:B------:R-:W5:Y:S01]  /*0280*/  LDG.E.128 R88, desc[UR4][R6.64+0x1000] ;  /* 0x0010000406587981 */ /* 0x000f62000c1e1d00 */
[----:B------:R-:W-:-:S03]  /*0290*/  IADD3 R100, P2, R4, UR8, RZ ;  /* 0x0000000804647c10 */ /* 0x000fc6000ff5e0ff */
[----:B------:R-:W5:Y:S01]  /*02a0*/  LDG.E.128 R84, desc[UR4][R6.64+0x1800] ;  /* 0x0018000406547981 */ /* 0x000f62000c1e1d00 */
[----:B------:R-:W1:Y:S01]  /*02b0*/  LDC.64 R4, c[0x0][0x260] ;  /* 0x00009800ff047b82 */ /* 0x000e620000000a00 */
[----:B------:R-:W-:Y:S02]  /*02c0*/  IMAD.X R101, RZ, RZ, UR9, P2 ;  /* 0x00000009ff657e24 */ /* 0x000fe400090e06ff */
[----:B------:R-:W5:Y:S04]  /*02d0*/  LDG.E.128 R80, desc[UR4][R6.64+0x2000] ;  /* 0x0020000406507981 */ /* 0x000f68000c1e1d00 */
[----:B------:R2:W5:Y:S02]  /*02e0*/  LDG.E.128 R76, desc[UR4][R6.64+0x2800] ;  /* 0x00280004064c7981 */ /* 0x000564000c1e1d00 */
[----:B-----5:R-:W-:-:S02]  /*02f0*/  @!P0 CS2R R20, SRZ ;  /* 0x0000000000148805 */ /* 0x020fc4000001ff00 */
[----:B------:R-:W-:Y:S02]  /*0300*/  @!P0 CS2R R22, SRZ ;  /* 0x0000000000168805 */ /* 0x000fe4000001ff00 */
[----:B------:R-:W-:Y:S01]  /*0310*/  @!P0 CS2R R24, SRZ ;  /* 0x0000000000188805 */ /* 0x000fe2000001ff00 */
[----:B------:R-:W3:Y:S01]  /*0320*/  LDG.E.128 R100, desc[UR4][R100.64+0x3000] ;  /* 0x0030000464647981 */ /* 0x000ee2000c1e1d00 */
[----:B0-----:R-:W-:Y:S02]  /*0330*/  @P1 IADD3 R104, P2, R2, R9, RZ ;  /* 0x0000000902681210 */ /* 0x001fe40007f5e0ff */
[----:B------:R-:W-:Y:S02]  /*0340*/  @!P0 CS2R R26, SRZ ;  /* 0x00000000001a8805 */ /* 0x000fe4000001ff00 */
[----:B------:R-:W-:Y:S02]  /*0350*/  @!P0 CS2R R28, SRZ ;  /* 0x00000000001c8805 */ /* 0x000fe4000001ff00 */
[----:B------:R-:W-:-:S02]  /*0360*/  @!P0 CS2R R30, SRZ ;  /* 0x00000000001e8805 */ /* 0x000fc4000001ff00 */
[----:B------:R-:W-:Y:S02]  /*0370*/  @P1 IADD3.X R105, RZ, R3, RZ, P2, !PT ;  /* 0x00000003ff691210 */ /* 0x000fe400017fe4ff */
[----:B------:R-:W-:Y:S02]  /*0380*/  @!P0 CS2R R32, SRZ ;  /* 0x0000000000208805 */ /* 0x000fe4000001ff00 */
[----:B------:R-:W-:Y:S01]  /*0390*/  @!P0 CS2R R34, SRZ ;  /* 0x0000000000228805 */ /* 0x000fe2000001ff00 */
[----:B------:R-:W-:Y:S01]  /*03a0*/  ULDC.64 UR6, c[0x0][0x270] ;  /* 0x00009c0000067ab9 */ /* 0x000fe20000000a00 */
[--C-:B------:R-:W-:Y:S01]  /*03b0*/  SHF.R.U64 R135, R104, 0x2, R105.reuse ;  /* 0x0000000268877819 */ /* 0x100fe20000001269 */
[----:B------:R-:W-:Y:S01]  /*03c0*/  IMAD.WIDE.U32 R8, R134, -0x326172a9, RZ ;  /* 0xcd9e8d5786087825 */ /* 0x000fe200078e00ff */
[----:B------:R-:W-:Y:S02]  /*03d0*/  SHF.R.U32.HI R137, RZ, 0x2, R105 ;  /* 0x00000002ff897819 */ /* 0x000fe40000011669 */
[----:B------:R-:W-:-:S02]  /*03e0*/  @!P0 CS2R R36, SRZ ;  /* 0x0000000000248805 */ /* 0x000fc4000001ff00 */
[----:B------:R-:W-:Y:S01]  /*03f0*/  @!P0 CS2R R38, SRZ ;  /* 0x0000000000268805 */ /* 0x000fe2000001ff00 */
[----:B--2---:R-:W-:Y:S01]  /*0400*/  IMAD.WIDE.U32 R6, R135, -0x2daee0ad, RZ ;  /* 0xd2511f5387067825 */ /* 0x004fe200078e00ff */
[----:B------:R-:W-:Y:S02]  /*0410*/  LOP3.LUT R10, R9, R137, R130, 0x96, !PT ;  /* 0x00000089090a7212 */ /* 0x000fe400078e9682 */
[----:B------:R-:W-:Y:S02]  /*0420*/  @!P0 CS2R R40, SRZ ;  /* 0x0000000000288805 */ /* 0x000fe4000001ff00 */
[----:B------:R-:W-:Y:S01]  /*0430*/  @!P0 CS2R R42, SRZ ;  /* 0x00000000002a8805 */ /* 0x000fe2000001ff00 */
[----:B-1----:R-:W-:Y:S01]  /*0440*/  IMAD.WIDE.U32 R4, R0, 0x10, R4 ;  /* 0x0000001000047825 */ /* 0x002fe200078e0004 */
[----:B------:R-:W-:Y:S02]  /*0450*/  LOP3.LUT R12, R7, R131, RZ, 0x3c, !PT ;  /* 0x00000083070c7212 */ /* 0x000fe400078e3cff */
[----:B------:R-:W-:-:S02]  /*0460*/  @!P0 CS2R R44, SRZ ;  /* 0x00000000002c8805 */ /* 0x000fc4000001ff00 */
[----:B------:R-:W-:Y:S01]  /*0470*/  @!P0 CS2R R46, SRZ ;  /* 0x00000000002e8805 */ /* 0x000fe2000001ff00 */
[----:B------:R-:W-:Y:S01]  /*0480*/  VIADD R2, R131, 0xbb67ae85 ;  /* 0xbb67ae8583027836 */ /* 0x000fe20000000000 */
[----:B------:R-:W5:Y:S01]  /*0490*/  LDG.E.128 R72, desc[UR4][R4.64] ;  /* 0x0000000404487981 */ /* 0x000f62000c1e1d00 */
[----:B------:R-:W-:Y:S01]  /*04a0*/  IMAD.WIDE.U32 R10, R10, -0x2daee0ad, RZ ;  /* 0xd2511f530a0a7825 */ /* 0x000fe200078e00ff */
[----:B------:R-:W-:Y:S01]  /*04b0*/  LOP3.LUT R124, R124, 0xfffffff7, RZ, 0xc0, !PT ;  /* 0xfffffff77c7c7812 */ /* 0x000fe200078ec0ff */
[----:B------:R-:W-:Y:S01]  /*04c0*/  HFMA2.MMA R139, -RZ, RZ, 0, 0 ;  /* 0x00000000ff8b7435 */ /* 0x000fe200000001ff */
[----:B------:R-:W5:Y:S01]  /*04d0*/  LDG.E.128 R68, desc[UR4][R4.64+0x800] ;  /* 0x0008000404447981 */ /* 0x000f62000c1e1d00 */
[----:B------:R-:W-:Y:S01]  /*04e0*/  IMAD.WIDE.U32 R12, R12, -0x326172a9, RZ ;  /* 0xcd9e8d570c0c7825 */ /* 0x000fe200078e00ff */
[----:B------:R-:W-:Y:S01]  /*04f0*/  ULDC UR10, c[0x0][0x290] ;  /* 0x0000a400000a7ab9 */ /* 0x000fe20000000800 */
[----:B------:R-:W-:Y:S01]  /*0500*/  ULDC.64 UR8, c[0x0][0x230] ;  /* 0x00008c0000087ab9 */ /* 0x000fe20000000a00 */
[----:B------:R-:W-:Y:S01]  /*0510*/  ULDC.64 UR12, c[0x0][0x2b8] ;  /* 0x0000ae00000c7ab9 */ /* 0x000fe20000000a00 */
[----:B------:R-:W-:Y:S01]  /*0520*/  VIADD R3, R130, 0x9e3779b9 ;  /* 0x9e3779b982037836 */ /* 0x000fe20000000000 */
[----:B------:R-:W-:Y:S01]  /*0530*/  LOP3.LUT R14, R11, R6, R2, 0x96, !PT ;  /* 0x000000060b0e7212 */ /* 0x000fe200078e9602 */
[----:B------:R-:W5:Y:S01]  /*0540*/  LDG.E.128 R64, desc[UR4][R4.64+0x1000] ;  /* 0x0010000404407981 */ /* 0x000f62000c1e1d00 */
[----:B------:R-:W-:Y:S01]  /*0550*/  IMAD.MOV.U32 R176, RZ, RZ, 0x1 ;  /* 0x00000001ffb07424 */ /* 0x000fe200078e00ff */
[----:B------:R-:W-:Y:S01]  /*0560*/  ULDC.64 UR14, c[0x0][0x210] ;  /* 0x00008400000e7ab9 */ /* 0x000fe20000000a00 */
[----:B------:R-:W-:Y:S01]  /*0570*/  LOP3.LUT R8, R13, R3, R8, 0x96, !PT ;  /* 0x000000030d087212 */ /* 0x000fe200078e9608 */
[----:B------:R-:W5:Y:S01]  /*0580*/  LDG.E.128 R60, desc[UR4][R4.64+0x1800] ;  /* 0x00180004043c7981 */ /* 0x000f62000c1e1d00 */
[----:B------:R-:W-:-:S03]  /*0590*/  IMAD.WIDE.U32 R14, R14, -0x326172a9, RZ ;  /* 0xcd9e8d570e0e7825 */ /* 0x000fc600078e00ff */
[----:B------:R-:W5:Y:S01]  /*05a0*/  LDG.E.128 R56, desc[UR4][R4.64+0x2000] ;  /* 0x0020000404387981 */ /* 0x000f62000c1e1d00 */
[----:B------:R-:W-:-:S03]  /*05b0*/  IMAD.WIDE.U32 R8, R8, -0x2daee0ad, RZ ;  /* 0xd2511f5308087825 */ /* 0x000fc600078e00ff */
[----:B------:R-:W5:Y:S04]  /*05c0*/  LDG.E.128 R52, desc[UR4][R4.64+0x2800] ;  /* 0x0028000404347981 */ /* 0x000f68000c1e1d00 */
[----:B------:R0:W5:Y:S01]  /*05d0*/  LDG.E.128 R48, desc[UR4][R4.64+0x3000] ;  /* 0x0030000404307981 */ /* 0x000162000c1e1d00 */
[C---:B------:R-:W-:Y:S01]  /*05e0*/  VIADD R6, R131.reuse, 0x32370b8f ;  /* 0x32370b8f83067836 */ /* 0x040fe20000000000 */
[----:B0-----:R-:W-:Y:S01]  /*05f0*/  IADD3 R4, R130, 0x3c6ef372, RZ ;  /* 0x3c6ef37282047810 */ /* 0x001fe20007ffe0ff */
[----:B------:R-:W-:-:S03]  /*0600*/  VIADD R5, R131, 0x76cf5d0a ;  /* 0x76cf5d0a83057836 */ /* 0x000fc60000000000 */
[----:B------:R-:W-:Y:S02]  /*0610*/  LOP3.LUT R11, R15, R12, R4, 0x96, !PT ;  /* 0x0000000c0f0b7212 */ /* 0x000fe400078e9604 */
[----:B------:R-:W-:-:S03]  /*0620*/  LOP3.LUT R12, R9, R10, R5, 0x96, !PT ;  /* 0x0000000a090c7212 */ /* 0x000fc600078e9605 */
[----:B------:R-:W-:Y:S01]  /*0630*/  IMAD.WIDE.U32 R10, R11, -0x2daee0ad, RZ ;  /* 0xd2511f530b0a7825 */ /* 0x000fe200078e00ff */
[----:B------:R-:W-:-:S03]  /*0640*/  IADD3 R7, R130, -0x255992d5, RZ ;  /* 0xdaa66d2b82077810 */ /* 0x000fc60007ffe0ff */
[----:B------:R-:W-:Y:S01]  /*0650*/  IMAD.WIDE.U32 R12, R12, -0x326172a9, RZ ;  /* 0xcd9e8d570c0c7825 */ /* 0x000fe200078e00ff */
[----:B------:R-:W-:-:S04]  /*0660*/  LOP3.LUT R16, R11, R8, R6, 0x96, !PT ;  /* 0x000000080b107212 */ /* 0x000fc800078e9606 */
[----:B------:R-:W-:Y:S01]  /*0670*/  LOP3.LUT R14, R13, R14, R7, 0x96, !PT ;  /* 0x0000000e0d0e7212 */ /* 0x000fe200078e9607 */
[----:B------:R-:W-:Y:S02]  /*0680*/  VIADD R8, R130, 0x78dde6e4 ;  /* 0x78dde6e482087836 */ /* 0x000fe40000000000 */
[----:B------:R-:W-:-:S04]  /*0690*/  IMAD.WIDE.U32 R16, R16, -0x326172a9, RZ ;  /* 0xcd9e8d5710107825 */ /* 0x000fc800078e00ff */
[----:B------:R-:W-:-:S04]  /*06a0*/  IMAD.WIDE.U32 R14, R14, -0x2daee0ad, RZ ;  /* 0xd2511f530e0e7825 */ /* 0x000fc800078e00ff */
[----:B------:R-:W-:Y:S01]  /*06b0*/  VIADD R9, R131, 0xed9eba14 ;  /* 0xed9eba1483097836 */ /* 0x000fe20000000000 */
[----:B------:R-:W-:-:S04]  /*06c0*/  LOP3.LUT R18, R17, R12, R8, 0x96, !PT ;  /* 0x0000000c11127212 */ /* 0x000fc800078e9608 */
[----:B------:R-:W-:Y:S01]  /*06d0*/  LOP3.LUT R106, R15, R10, R9, 0x96, !PT ;  /* 0x0000000a0f6a7212 */ /* 0x000fe200078e9609 */
[----:B------:R-:W-:Y:S01]  /*06e0*/  IMAD.WIDE.U32 R18, R18, -0x2daee0ad, RZ ;  /* 0xd2511f5312127825 */ /* 0x000fe200078e00ff */
[----:B------:R-:W-:-:S03]  /*06f0*/  IADD3 R10, R131, -0x56f99767, RZ ;  /* 0xa9066899830a7810 */ /* 0x000fc60007ffe0ff */
[----:B------:R-:W-:-:S04]  /*0700*/  IMAD.WIDE.U32 R106, R106, -0x326172a9, RZ ;  /* 0xcd9e8d576a6a7825 */ /* 0x000fc800078e00ff */
[----:B------:R-:W-:Y:S01]  /*0710*/  VIADD R11, R130, 0x1715609d ;  /* 0x1715609d820b7836 */ /* 0x000fe20000000000 */
[----:B------:R-:W-:-:S04]  /*0720*/  LOP3.LUT R108, R19, R14, R10, 0x96, !PT ;  /* 0x0000000e136c7212 */ /* 0x000fc800078e960a */
[----:B------:R-:W-:Y:S01]  /*0730*/  LOP3.LUT R16, R107, R16, R11, 0x96, !PT ;  /* 0x000000106b107212 */ /* 0x000fe200078e960b */
[----:B------:R-:W-:Y:S02]  /*0740*/  VIADD R12, R130, 0xb54cda56 ;  /* 0xb54cda56820c7836 */ /* 0x000fe40000000000 */
[----:B------:R-:W-:Y:S01]  /*0750*/  IMAD.WIDE.U32 R108, R108, -0x326172a9, RZ ;  /* 0xcd9e8d576c6c7825 */ /* 0x000fe200078e00ff */
[----:B------:R-:W-:-:S03]  /*0760*/  IADD3 R13, R131, 0x646e171e, RZ ;  /* 0x646e171e830d7810 */ /* 0x000fc60007ffe0ff */
[----:B------:R-:W-:Y:S01]  /*0770*/  IMAD.WIDE.U32 R16, R16, -0x2daee0ad, RZ ;  /* 0xd2511f5310107825 */ /* 0x000fe200078e00ff */
[----:B------:R-:W-:-:S04]  /*0780*/  LOP3.LUT R19, R109, R106, R12, 0x96, !PT ;  /* 0x0000006a6d137212 */ /* 0x000fc800078e960c */
[----:B------:R-:W-:Y:S01]  /*0790*/  LOP3.LUT R106, R17, R18, R13, 0x96, !PT ;  /* 0x00000012116a7212 */ /* 0x000fe200078e960d */
[----:B------:R-:W-:-:S04]  /*07a0*/  VIADD R15, R130, 0x5384540f ;  /* 0x5384540f820f7836 */ /* 0x000fc80000000000 */
[----:B------:R-:W-:-:S04]  /*07b0*/  IMAD.WIDE.U32 R106, R106, -0x326172a9, RZ ;  /* 0xcd9e8d576a6a7825 */ /* 0x000fc800078e00ff */
[----:B------:R-:W-:Y:S01]  /*07c0*/  VIADD R14, R131, 0x1fd5c5a3 ;  /* 0x1fd5c5a3830e7836 */ /* 0x000fe20000000000 */
[----:B------:R-:W-:Y:S01]  /*07d0*/  LOP3.LUT R108, R107, R108, R15, 0x96, !PT ;  /* 0x0000006c6b6c7212 */ /* 0x000fe200078e960f */
[----:B------:R-:W-:-:S04]  /*07e0*/  IMAD.WIDE.U32 R18, R19, -0x2daee0ad, RZ ;  /* 0xd2511f5313127825 */ /* 0x000fc800078e00ff */
[----:B------:R-:W-:Y:S01]  /*07f0*/  VIADD R17, R131, 0xdb3d7428 ;  /* 0xdb3d742883117836 */ /* 0x000fe20000000000 */
[----:B------:R-:W-:Y:S01]  /*0800*/  LOP3.LUT R125, R19, R16, R14, 0x96, !PT ;  /* 0x00000010137d7212 */ /* 0x000fe200078e960e */
[----:B------:R-:W-:Y:S01]  /*0810*/  IMAD.HI.U32 R19, R108, -0x2daee0ad, RZ ;  /* 0xd2511f536c137827 */ /* 0x000fe200078e00ff */
[----:B------:R-:W-:Y:S02]  /*0820*/  PRMT R138, R20, 0x7632, R138 ;  /* 0x00007632148a7816 */ /* 0x000fe4000000008a */
[----:B------:R-:W-:Y:S02]  /*0830*/  PRMT R141, R22, 0x7632, R141 ;  /* 0x00007632168d7816 */ /* 0x000fe4000000008d */
[----:B------:R-:W-:Y:S01]  /*0840*/  LOP3.LUT R172, R19, R18, R17, 0x96, !PT ;  /* 0x0000001213ac7212 */ /* 0x000fe200078e9611 */
[----:B------:R-:W-:Y:S01]  /*0850*/  IMAD.U32 R18, R20, 0x10000, RZ ;  /* 0x0001000014127824 */ /* 0x000fe200078e00ff */
[C---:B------:R-:W-:Y:S01]  /*0860*/  PRMT R140, R21.reuse, 0x7632, R140 ;  /* 0x00007632158c7816 */ /* 0x040fe2000000008c */
[----:B------:R-:W-:Y:S01]  /*0870*/  IMAD.U32 R20, R22, 0x10000, RZ ;  /* 0x0001000016147824 */ /* 0x000fe200078e00ff */
[----:B------:R-:W-:Y:S01]  /*0880*/  SHF.L.U32 R19, R21, 0x10, RZ ;  /* 0x0000001015137819 */ /* 0x000fe200000006ff */
[----:B------:R-:W-:Y:S01]  /*0890*/  IMAD.U32 R21, R23, 0x10000, RZ ;  /* 0x0001000017157824 */ /* 0x000fe200078e00ff */
[----:B------:R-:W-:-:S02]  /*08a0*/  PRMT R143, R24, 0x7632, R143 ;  /* 0x00007632188f7816 */ /* 0x000fc4000000008f */
[----:B------:R-:W-:Y:S01]  /*08b0*/  SHF.L.U32 R22, R24, 0x10, RZ ;  /* 0x0000001018167819 */ /* 0x000fe200000006ff */
[C---:B------:R-:W-:Y:S01]  /*08c0*/  IMAD.U32 R24, R26.reuse, 0x10000, RZ ;  /* 0x000100001a187824 */ /* 0x040fe200078e00ff */
[----:B------:R-:W-:Y:S01]  /*08d0*/  PRMT R142, R23, 0x7632, R142 ;  /* 0x00007632178e7816 */ /* 0x000fe2000000008e */
[----:B------:R-:W-:Y:S01]  /*08e0*/  IMAD.HI.U32 R105, R125, -0x326172a9, RZ ;  /* 0xcd9e8d577d697827 */ /* 0x000fe200078e00ff */
[----:B------:R-:W-:Y:S02]  /*08f0*/  PRMT R145, R26, 0x7632, R145 ;  /* 0x000076321a917816 */ /* 0x000fe40000000091 */
[----:B------:R-:W-:Y:S01]  /*0900*/  ISETP.NE.U32.AND P0, PT, RZ, UR6, PT ;  /* 0x00000006ff007c0c */ /* 0x000fe2000bf05070 */
[C---:B------:R-:W-:Y:S01]  /*0910*/  IMAD.U32 R23, R25.reuse, 0x10000, RZ ;  /* 0x0001000019177824 */ /* 0x040fe200078e00ff */
[----:B------:R-:W-:Y:S01]  /*0920*/  PRMT R144, R25, 0x7632, R144 ;  /* 0x0000763219907816 */ /* 0x000fe20000000090 */
[C---:B------:R-:W-:Y:S01]  /*0930*/  IMAD.U32 R26, R28.reuse, 0x10000, RZ ;  /* 0x000100001c1a7824 */ /* 0x040fe200078e00ff */
[----:B------:R-:W-:-:S02]  /*0940*/  PRMT R147, R28, 0x7632, R147 ;  /* 0x000076321c937816 */ /* 0x000fc40000000093 */
[----:B------:R-:W-:Y:S02]  /*0950*/  IADD3 R16, R130, -0xe443238, RZ ;  /* 0xf1bbcdc882107810 */ /* 0x000fe40007ffe0ff */
        /* <DEDUP_REMOVED lines=18> */
[----:B------:R-:W-:Y:S01]  /*0a80*/  IMAD R125, R125, -0x326172a9, RZ ;  /* 0xcd9e8d577d7d7824 */ /* 0x000fe200078e02ff */
[----:B------:R-:W-:Y:S01]  /*0a90*/  SHF.L.U32 R25, R27, 0x10, RZ ;  /* 0x000000101b197819 */ /* 0x000fe200000006ff */
[----:B------:R-:W-:Y:S01]  /*0aa0*/  IMAD.U32 R27, R29, 0x10000, RZ ;  /* 0x000100001d1b7824 */ /* 0x000fe200078e00ff */
[----:B------:R-:W-:Y:S01]  /*0ab0*/  SHF.L.U32 R28, R30, 0x10, RZ ;  /* 0x000000101e1c7819 */ /* 0x000fe200000006ff */
[----:B------:R-:W-:Y:S01]  /*0ac0*/  IMAD.U32 R30, R32, 0x10000, RZ ;  /* 0x00010000201e7824 */ /* 0x000fe200078e00ff */
[----:B------:R-:W-:Y:S01]  /*0ad0*/  ISETP.NE.AND.EX P0, PT, RZ, UR7, PT, P0 ;  /* 0x00000007ff007c0c */ /* 0x000fe2000bf05300 */
[----:B------:R-:W-:Y:S01]  /*0ae0*/  IMAD.U32 R29, R31, 0x10000, RZ ;  /* 0x000100001f1d7824 */ /* 0x000fe200078e00ff */
[----:B------:R-:W-:Y:S01]  /*0af0*/  SHF.L.U32 R31, R33, 0x10, RZ ;  /* 0x00000010211f7819 */ /* 0x000fe200000006ff */
[----:B------:R-:W-:Y:S01]  /*0b00*/  IMAD.U32 R32, R34, 0x10000, RZ ;  /* 0x0001000022207824 */ /* 0x000fe200078e00ff */
[----:B------:R-:W-:Y:S01]  /*0b10*/  SHF.L.U32 R34, R36, 0x10, RZ ;  /* 0x0000001024227819 */ /* 0x000fe200000006ff */
[----:B------:R-:W-:Y:S01]  /*0b20*/  IMAD.U32 R33, R35, 0x10000, RZ ;  /* 0x0001000023217824 */ /* 0x000fe200078e00ff */
[----:B------:R-:W-:Y:S01]  /*0b30*/  LOP3.LUT R128, R105, R106, R16, 0x96, !PT ;  /* 0x0000006a69807212 */ /* 0x000fe200078e9610 */
        /* <DEDUP_REMOVED lines=11> */
[C---:B------:R-:W-:Y:S01]  /*0bf0*/  PRMT R166, R47.reuse, 0x7632, R166 ;  /* 0x000076322fa67816 */ /* 0x040fe200000000a6 */
[----:B------:R-:W-:Y:S01]  /*0c00*/  IMAD R105, R108, -0x2daee0ad, RZ ;  /* 0xd2511f536c697824 */ /* 0x000fe200078e02ff */
[----:B------:R-:W-:Y:S01]  /*0c10*/  SHF.L.U32 R45, R47, 0x10, RZ ;  /* 0x000000102f2d7819 */ /* 0x000fe200000006ff */
[----:B------:R-:W-:Y:S01]  /*0c20*/  IMAD.WIDE.U32 R128, R128, -0x2daee0ad, RZ ;  /* 0xd2511f5380807825 */ /* 0x000fe200078e00ff */
[----:B------:R-:W-:Y:S01]  /*0c30*/  IADD3 R47, R130, -0x700cb87f, RZ ;  /* 0x8ff34781822f7810 */ /* 0x000fe20007ffe0ff */
[----:B------:R-:W-:Y:S01]  /*0c40*/  ULDC UR6, c[0x0][0x218] ;  /* 0x0000860000067ab9 */ /* 0x000fe20000000800 */
[----:B------:R-:W-:Y:S01]  /*0c50*/  LOP3.LUT R173, R104, 0x3, RZ, 0xc0, !PT ;  /* 0x0000000368ad7812 */ /* 0x000fe200078ec0ff */
[----:B------:R-:W-:Y:S01]  /*0c60*/  VIADD R46, R131, 0x96a522ad ;  /* 0x96a522ad832e7836 */ /* 0x000fe20000000000 */
[----:B------:R-:W-:Y:S01]  /*0c70*/  SHF.L.U32 R140, R140, 0x10, RZ ;  /* 0x000000108c8c7819 */ /* 0x000fe200000006ff */
[----:B------:R-:W-:Y:S01]  /*0c80*/  IMAD.HI.U32 R106, R172, -0x326172a9, RZ ;  /* 0xcd9e8d57ac6a7827 */ /* 0x000fe200078e00ff */
[----:B------:R-:W-:Y:S01]  /*0c90*/  @P0 LOP3.LUT R124, R124, 0x8, RZ, 0xfc, !PT ;  /* 0x000000087c7c0812 */ /* 0x000fe200078efcff */
[----:B------:R-:W-:Y:S01]  /*0ca0*/  ULDC.U8 UR7, c[0x0][0x2a0] ;  /* 0x0000a80000077ab9 */ /* 0x000fe20000000000 */
[----:B------:R-:W-:Y:S01]  /*0cb0*/  LOP3.LUT R126, R129, R105, R46, 0x96, !PT ;  /* 0x00000069817e7212 */ /* 0x000fe200078e962e */
[----:B------:R-:W-:Y:S01]  /*0cc0*/  IMAD.U32 R138, R138, 0x10000, RZ ;  /* 0x000100008a8a7824 */ /* 0x000fe200078e00ff */
[----:B------:R-:W-:Y:S01]  /*0cd0*/  LOP3.LUT R125, R106, R125, R47, 0x96, !PT ;  /* 0x0000007d6a7d7212 */ /* 0x000fe200078e962f */
        /* <DEDUP_REMOVED lines=27> */
[----:B---3--:R-:W-:-:S02]  /*0e90*/  PRMT R167, R100, 0x7632, R167 ;  /* 0x0000763264a77816 */ /* 0x008fc400000000a7 */
[----:B------:R-:W-:Y:S02]  /*0ea0*/  PRMT R169, R102, 0x7632, R169 ;  /* 0x0000763266a97816 */ /* 0x000fe400000000a9 */
        /* <DEDUP_REMOVED lines=9> */
[----:B------:R-:W-:-:S07]  /*0f40*/  SHF.L.U32 R170, R170, 0x10, RZ ;  /* 0x00000010aaaa7819 */ /* 0x000fce00000006ff */
.L_x_4205:
[----:B------:R-:W-:Y:S01]  /*0f50*/  LOP3.LUT P2, RZ, R124, 0x8, RZ, 0xc0, !PT ;  /* 0x000000087cff7812 */ /* 0x000fe2000784c0ff */
[----:B------:R-:W0:Y:S01]  /*0f60*/  LDC.64 R110, c[0x0][0x220] ;  /* 0x00008800ff6e7b82 */ /* 0x000e220000000a00 */
[----:B------:R-:W-:Y:S01]  /*0f70*/  ISETP.NE.U32.AND P0, PT, RZ, UR8, PT ;  /* 0x00000008ff007c0c */ /* 0x000fe2000bf05070 */
[----:B------:R-:W-:-:S03]  /*0f80*/  IMAD R108, R136, UR6, RZ ;  /* 0x00000006886c7c24 */ /* 0x000fc6000f8e02ff */
[----:B------:R-:W-:Y:S02]  /*0f90*/  ISETP.NE.AND.EX P0, PT, RZ, UR9, PT, P0 ;  /* 0x00000009ff007c0c */ /* 0x000fe4000bf05300 */
[----:B------:R-:W-:-:S04]  /*0fa0*/  SHF.R.S32.HI R109, RZ, 0x1f, R108 ;  /* 0x0000001fff6d7819 */ /* 0x000fc8000001146c */
[----:B------:R-:W-:Y:S01]  /*0fb0*/  LEA.HI R109, R109, R108, RZ, 0x3 ;  /* 0x0000006c6d6d7211 */ /* 0x000fe200078f18ff */
[----:B-1----:R-:W1:Y:S03]  /*0fc0*/  @P2 LDC.64 R106, c[0x0][0x270] ;  /* 0x00009c00ff6a2b82 */ /* 0x002e660000000a00 */
[----:B------:R-:W-:-:S05]  /*0fd0*/  LEA.HI.SX32 R115, R109, R0, 0x1d ;  /* 0x000000006d737211 */ /* 0x000fca00078feaff */
[----:B------:R-:W2:Y:S01]  /*0fe0*/  @P0 LDC.64 R104, c[0x0][0x230] ;  /* 0x00008c00ff680b82 */ /* 0x000ea20000000a00 */
[----:B-1----:R-:W-:-:S05]  /*0ff0*/  @P2 IMAD.WIDE R106, R136, 0x2, R106 ;  /* 0x00000002886a2825 */ /* 0x002fca00078e026a */
[----:B------:R0:W3:Y:S01]  /*1000*/  @P2 LDG.E.U16 R108, desc[UR4][R106.64] ;  /* 0x000000046a6c2981 */ /* 0x0000e2000c1e1500 */
[----:B--2---:R-:W-:-:S05]  /*1010*/  @P0 IMAD.WIDE.U32 R104, R115, 0x10, R104 ;  /* 0x0000001073680825 */ /* 0x004fca00078e0068 */
[----:B-----5:R1:W5:Y:S01]  /*1020*/  @P0 LDG.E.128 R100, desc[UR4][R104.64] ;  /* 0x0000000468640981 */ /* 0x020362000c1e1d00 */
[----:B0-----:R-:W-:-:S06]  /*1030*/  IMAD.WIDE.U32 R106, R115, 0x10, R110 ;  /* 0x00000010736a7825 */ /* 0x001fcc00078e006e */
[----:B------:R-:W5:Y:S01]  /*1040*/  LDG.E.128 R104, desc[UR4][R106.64] ;  /* 0x000000046a687981 */ /* 0x000f62000c1e1d00 */
[C---:B------:R-:W-:Y:S01]  /*1050*/  ISETP.NE.AND P1, PT, R173.reuse, 0x1, PT ;  /* 0x00000001ad00780c */ /* 0x040fe20003f25270 */
[----:B------:R-:W-:Y:S01]  /*1060*/  BSSY B0, `(.L_x_3812) ;  /* 0x000000e000007945 */ /* 0x000fe20003800000 */
[----:B------:R-:W-:Y:S01]  /*1070*/  IMAD.MOV.U32 R181, RZ, RZ, 0x3f800000 ;  /* 0x3f800000ffb57424 */ /* 0x000fe200078e00ff */
[----:B---3--:R-:W-:Y:S01]  /*1080*/  @P2 SHF.L.U32 R181, R108, 0x10, RZ ;  /* 0x000000106cb52819 */ /* 0x008fe200000006ff */
[----:B------:R-:W-:-:S09]  /*1090*/  VIADD R108, R173, 0x1 ;  /* 0x00000001ad6c7836 */ /* 0x000fd20000000000 */
[----:B-1----:R-:W-:Y:S05]  /*10a0*/  @!P1 BRA `(.L_x_3813) ;  /* 0x0000000000209947 */ /* 0x002fea0003800000 */
        /* <DEDUP_REMOVED lines=8> */
.L_x_3813:
[----:B------:R-:W-:-:S07]  /*1130*/  IMAD.MOV.U32 R114, RZ, RZ, R172 ;  /* 0x000000ffff727224 */ /* 0x000fce00078e00ac */
.L_x_3814:
[----:B------:R-:W-:Y:S05]  /*1140*/  BSYNC B0 ;  /* 0x0000000000007941 */ /* 0x000fea0003800000 */
.L_x_3812:
        /* <DEDUP_REMOVED lines=16> */
.L_x_3818:
[----:B------:R-:W-:Y:S05]  /*1250*/  BSYNC B1 ;  /* 0x0000000000017941 */ /* 0x000fea0003800000 */
.L_x_3817:
        /* <DEDUP_REMOVED lines=43> */
.L_x_3816:
[----:B------:R-:W-:Y:S05]  /*1510*/  BSYNC B0 ;  /* 0x0000000000007941 */ /* 0x000fea0003800000 */
.L_x_3815:
[----:B------:R-:W0:Y:S01]  /*1520*/  LDC R180, c[0x0][0x298] ;  /* 0x0000a600ffb47b82 */ /* 0x000e220000000800 */
[----:B------:R-:W-:Y:S01]  /*1530*/  I2FP.F32.U32 R109, R114 ;  /* 0x00000072006d7245 */ /* 0x000fe20000201000 */
[----:B------:R-:W-:Y:S01]  /*1540*/  IMAD.MOV.U32 R178, RZ, RZ, 0x2f800000 ;  /* 0x2f800000ffb27424 */ /* 0x000fe200078e00ff */
[----:B-----5:R-:W-:Y:S01]  /*1550*/  SHF.L.U32 R114, R104, 0x10, RZ ;  /* 0x0000001068727819 */ /* 0x020fe200000006ff */
[----:B------:R-:W-:Y:S01]  /*1560*/  IMAD.U32 R118, R96, 0x10000, RZ ;  /* 0x0001000060767824 */ /* 0x000fe200078e00ff */
[----:B------:R-:W-:Y:S01]  /*1570*/  @P0 SHF.L.U32 R113, R100, 0x10, RZ ;  /* 0x0000001064710819 */ /* 0x000fe200000006ff */
[----:B------:R-:W-:Y:S01]  /*1580*/  FFMA.FTZ R112, R109, R178, 1.1641532182693481445e-10 ;  /* 0x2f0000006d707423 */ /* 0x000fe200000100b2 */
[----:B------:R-:W-:Y:S01]  /*1590*/  BSSY B0, `(.L_x_3819) ;  /* 0x0000016000007945 */ /* 0x000fe20003800000 */
[----:B------:R-:W1:Y:S01]  /*15a0*/  LDC R179, c[0x0][0x294] ;  /* 0x0000a500ffb37b82 */ /* 0x000e620000000800 */
[----:B------:R-:W-:Y:S01]  /*15b0*/  FMUL.FTZ R109, R114, R181 ;  /* 0x000000b5726d7220 */ /* 0x000fe20000410000 */
[----:B------:R-:W-:-:S03]  /*15c0*/  PRMT R104, R104, 0x7632, R104 ;  /* 0x0000763268687816 */ /* 0x000fc60000000068 */
[----:B0-----:R-:W-:Y:S01]  /*15d0*/  FMUL.FTZ R109, R109, R180 ;  /* 0x000000b46d6d7220 */ /* 0x001fe20000410000 */
[----:B-1----:R-:W-:Y:S01]  /*15e0*/  FSETP.GTU.FTZ.AND P1, PT, R112, R179, PT ;  /* 0x000000b37000720b */ /* 0x002fe20003f3c000 */
[----:B------:R-:W-:-:S03]  /*15f0*/  VIADD R112, R108, 0x1 ;  /* 0x000000016c707836 */ /* 0x000fc60000000000 */
[----:B------:R-:W-:Y:S02]  /*1600*/  P2R R114, PR, RZ, 0x2 ;  /* 0x00000002ff727803 */ /* 0x000fe40000000000 */
[----:B------:R-:W-:Y:S02]  /*1610*/  FSEL R109, R109, RZ, !P1 ;  /* 0x000000ff6d6d7208 */ /* 0x000fe40004800000 */
[----:B------:R-:W-:-:S03]  /*1620*/  ISETP.NE.AND P1, PT, R108, 0x1, PT ;  /* 0x000000016c00780c */ /* 0x000fc60003f25270 */
[----:B------:R-:W-:-:S04]  /*1630*/  FMUL.FTZ R118, R109, R118 ;  /* 0x000000766d767220 */ /* 0x000fc80000410000 */
        /* <DEDUP_REMOVED lines=10> */
.L_x_3820:
[----:B------:R-:W-:-:S07]  /*16e0*/  IMAD.MOV.U32 R119, RZ, RZ, R172 ;  /* 0x000000ffff777224 */ /* 0x000fce00078e00ac */
.L_x_3821:
[----:B------:R-:W-:Y:S05]  /*16f0*/  BSYNC B0 ;  /* 0x0000000000007941 */ /* 0x000fea0003800000 */
.L_x_3819:
        /* <DEDUP_REMOVED lines=16> */
.L_x_3825:
[----:B------:R-:W-:Y:S05]  /*1800*/  BSYNC B1 ;  /* 0x0000000000017941 */ /* 0x000fea0003800000 */
.L_x_3824:
        /* <DEDUP_REMOVED lines=43> */
.L_x_3823:
[----:B------:R-:W-:Y:S05]  /*1ac0*/  BSYNC B0 ;  /* 0x0000000000007941 */ /* 0x000fea0003800000 */
.L_x_3822:
[----:B------:R-:W-:Y:S01]  /*1ad0*/  I2FP.F32.U32 R109, R119 ;  /* 0x00000077006d7245 */ /* 0x000fe20000201000 */
[----:B------:R-:W-:Y:S01]  /*1ae0*/  IMAD.U32 R108, R104, 0x10000, RZ ;  /* 0x00010000686c7824 */ /* 0x000fe200078e00ff */
[----:B------:R-:W-:Y:S01]  /*1af0*/  BSSY B0, `(.L_x_3826) ;  /* 0x0000019000007945 */ /* 0x000fe20003800000 */
[----:B------:R-:W-:Y:S02]  /*1b00*/  IADD3 R116, R112, 0x1, RZ ;  /* 0x0000000170747810 */ /* 0x000fe40007ffe0ff */
[----:B------:R-:W-:Y:S01]  /*1b10*/  FFMA.FTZ R104, R109, R178, 1.1641532182693481445e-10 ;  /* 0x2f0000006d687423 */ /* 0x000fe200000100b2 */
[----:B------:R-:W-:Y:S01]  /*1b20*/  FMUL.FTZ R109, R108, R181 ;  /* 0x000000b56c6d7220 */ /* 0x000fe20000410000 */
[----:B------:R-:W-:-:S03]  /*1b30*/  PRMT R108, R96, 0x7632, R108 ;  /* 0x00007632606c7816 */ /* 0x000fc6000000006c */
[----:B------:R-:W-:Y:S01]  /*1b40*/  FMUL.FTZ R109, R109, R180 ;  /* 0x000000b46d6d7220 */ /* 0x000fe20000410000 */
[----:B------:R-:W-:Y:S02]  /*1b50*/  FSETP.GTU.FTZ.AND P1, PT, R104, R179, PT ;  /* 0x000000b36800720b */ /* 0x000fe40003f3c000 */
[----:B------:R-:W-:Y:S02]  /*1b60*/  @P0 PRMT R104, R100, 0x7632, R104 ;  /* 0x0000763264680816 */ /* 0x000fe40000000068 */
[----:B------:R-:W-:Y:S02]  /*1b70*/  P2R R171, PR, RZ, 0x2 ;  /* 0x00000002ffab7803 */ /* 0x000fe40000000000 */
[----:B------:R-:W-:Y:S01]  /*1b80*/  FSEL R109, R109, RZ, !P1 ;  /* 0x000000ff6d6d7208 */ /* 0x000fe20004800000 */
[----:B------:R-:W-:Y:S01]  /*1b90*/  @P0 IMAD.U32 R113, R104, 0x10000, RZ ;  /* 0x0001000068710824 */ /* 0x000fe200078e00ff */
[----:B------:R-:W-:Y:S02]  /*1ba0*/  ISETP.NE.AND P1, PT, R112, 0x1, PT ;  /* 0x000000017000780c */ /* 0x000fe40003f25270 */
[----:B------:R-:W-:-:S05]  /*1bb0*/  SHF.L.U32 R108, R108, 0x10, RZ ;  /* 0x000000106c6c7819 */ /* 0x000fca00000006ff */
[----:B------:R-:W-:-:S04]  /*1bc0*/  FMUL.FTZ R120, R109, R108 ;  /* 0x0000006c6d787220 */ /* 0x000fc80000410000 */
[----:B------:R-:W-:Y:S02]  /*1bd0*/  @P0 FADD.FTZ R120, R120, R113 ;  /* 0x0000007178780221 */ /* 0x000fe40000010000 */
        /* <DEDUP_REMOVED lines=9> */
.L_x_3827:
[----:B------:R-:W-:-:S07]  /*1c70*/  MOV R104, R172 ;  /* 0x000000ac00687202 */ /* 0x000fce0000000f00 */
.L_x_3828:
[----:B------:R-:W-:Y:S05]  /*1c80*/  BSYNC B0 ;  /* 0x0000000000007941 */ /* 0x000fea0003800000 */
.L_x_3826:
        /* <DEDUP_REMOVED lines=16> */
.L_x_3832:
[----:B------:R-:W-:Y:S05]  /*1d90*/  BSYNC B1 ;  /* 0x0000000000017941 */ /* 0x000fea0003800000 */
.L_x_3831:
        /* <DEDUP_REMOVED lines=41> */
[----:B------:R-:W-:Y:S02]  /*2030*/  LOP3.LUT R126, R109, R112, R46, 0x96, !PT ;  /* 0x000000706d7e7212 */ /* 0x000fe400078e962e */
[----:B------:R-:W-:-:S07]  /*2040*/  MOV R128, R108 ;  /* 0x0000006c00807202 */ /* 0x000fce0000000f00 */
.L_x_3830:
[----:B------:R-:W-:Y:S05]  /*2050*/  BSYNC B0 ;  /* 0x0000000000007941 */ /* 0x000fea0003800000 */
.L_x_3829:
        /* <DEDUP_REMOVED lines=8> */
[----:B------:R-:W-:Y:S02]  /*20e0*/  @P0 SHF.L.U32 R108, R101, 0x10, RZ ;  /* 0x00000010656c0819 */ /* 0x000fe400000006ff */
[----:B------:R-:W-:Y:S01]  /*20f0*/  FSETP.GTU.FTZ.AND P1, PT, R104, R179, PT ;  /* 0x000000b36800720b */ /* 0x000fe20003f3c000 */
[----:B------:R-:W-:Y:S01]  /*2100*/  FMUL.FTZ R109, R109, R180 ;  /* 0x000000b46d6d7220 */ /* 0x000fe20000410000 */
[----:B------:R-:W-:-:S04]  /*2110*/  IMAD.U32 R104, R97, 0x10000, RZ ;  /* 0x0001000061687824 */ /* 0x000fc800078e00ff */
        /* <DEDUP_REMOVED lines=12> */
.L_x_3834:
[----:B------:R-:W-:-:S07]  /*21e0*/  IMAD.MOV.U32 R122, RZ, RZ, R172 ;  /* 0x000000ffff7a7224 */ /* 0x000fce00078e00ac */
.L_x_3835:
[----:B------:R-:W-:Y:S05]  /*21f0*/  BSYNC B0 ;  /* 0x0000000000007941 */ /* 0x000fea0003800000 */
.L_x_3833:
        /* <DEDUP_REMOVED lines=16> */
.L_x_3839:
[----:B------:R-:W-:Y:S05]  /*2300*/  BSYNC B1 ;  /* 0x0000000000017941 */ /* 0x000fea0003800000 */
.L_x_3838:
        /* <DEDUP_REMOVED lines=40> */
[----:B------:R-:W-:Y:S02]  /*2590*/  HFMA2.MMA R112, -RZ, RZ, 0, 0 ;  /* 0x00000000ff707435 */ /* 0x000fe400000001ff */
[----:B------:R-:W-:Y:S01]  /*25a0*/  IMAD.MOV.U32 R128, RZ, RZ, R104 ;  /* 0x000000ffff807224 */ /* 0x000fe200078e0068 */
[----:B------:R-:W-:-:S08]  /*25b0*/  LOP3.LUT R126, R105, R108, R46, 0x96, !PT ;  /* 0x0000006c697e7212 */ /* 0x000fd000078e962e */
.L_x_3837:
[----:B------:R-:W-:Y:S05]  /*25c0*/  BSYNC B0 ;  /* 0x0000000000007941 */ /* 0x000fea0003800000 */
.L_x_3836:
[----:B------:R-:W-:Y:S01]  /*25d0*/  I2FP.F32.U32 R105, R122 ;  /* 0x0000007a00697245 */ /* 0x000fe20000201000 */
[----:B------:R-:W-:Y:S01]  /*25e0*/  IMAD.U32 R108, R121, 0x10000, RZ ;  /* 0x00010000796c7824 */ /* 0x000fe200078e00ff */
[C---:B------:R-:W-:Y:S01]  /*25f0*/  ISETP.NE.AND P3, PT, R112.reuse, 0x1, PT ;  /* 0x000000017000780c */ /* 0x040fe20003f65270 */
[----:B------:R-:W-:Y:S01]  /*2600*/  BSSY B0, `(.L_x_3840) ;  /* 0x0000017000007945 */ /* 0x000fe20003800000 */
[----:B------:R-:W-:Y:S01]  /*2610*/  IADD3 R113, R112, 0x1, RZ ;  /* 0x0000000170717810 */ /* 0x000fe20007ffe0ff */
[----:B------:R-:W-:Y:S01]  /*2620*/  FFMA.FTZ R104, R105, R178, 1.1641532182693481445e-10 ;  /* 0x2f00000069687423 */ /* 0x000fe200000100b2 */
[----:B------:R-:W-:Y:S01]  /*2630*/  FMUL.FTZ R105, R108, R181 ;  /* 0x000000b56c697220 */ /* 0x000fe20000410000 */
[----:B------:R-:W-:-:S03]  /*2640*/  PRMT R108, R97, 0x7632, R108 ;  /* 0x00007632616c7816 */ /* 0x000fc6000000006c */
[----:B------:R-:W-:Y:S01]  /*2650*/  FMUL.FTZ R105, R105, R180 ;  /* 0x000000b469697220 */ /* 0x000fe20000410000 */
[----:B------:R-:W-:Y:S02]  /*2660*/  FSETP.GTU.FTZ.AND P2, PT, R104, R179, PT ;  /* 0x000000b36800720b */ /* 0x000fe40003f5c000 */
[----:B------:R-:W-:Y:S02]  /*2670*/  @P0 PRMT R104, R101, 0x7632, R104 ;  /* 0x0000763265680816 */ /* 0x000fe40000000068 */
[----:B------:R-:W-:Y:S02]  /*2680*/  SHF.L.U32 R108, R108, 0x10, RZ ;  /* 0x000000106c6c7819 */ /* 0x000fe400000006ff */
[----:B------:R-:W-:Y:S01]  /*2690*/  FSEL R105, R105, RZ, !P2 ;  /* 0x000000ff69697208 */ /* 0x000fe20005000000 */
[----:B------:R-:W-:-:S04]  /*26a0*/  @P0 IMAD.U32 R109, R104, 0x10000, RZ ;  /* 0x00010000686d0824 */ /* 0x000fc800078e00ff */
[----:B------:R-:W-:-:S04]  /*26b0*/  FMUL.FTZ R122, R105, R108 ;  /* 0x0000006c697a7220 */ /* 0x000fc80000410000 */
        /* <DEDUP_REMOVED lines=10> */
.L_x_3841:
[----:B------:R-:W-:-:S07]  /*2760*/  MOV R121, R172 ;  /* 0x000000ac00797202 */ /* 0x000fce0000000f00 */
.L_x_3842:
[----:B------:R-:W-:Y:S05]  /*2770*/  BSYNC B0 ;  /* 0x0000000000007941 */ /* 0x000fea0003800000 */
.L_x_3840:
        /* <DEDUP_REMOVED lines=16> */
.L_x_3846:
[----:B------:R-:W-:Y:S05]  /*2880*/  BSYNC B1 ;  /* 0x0000000000017941 */ /* 0x000fea0003800000 */
.L_x_3845:
        /* <DEDUP_REMOVED lines=43> */
.L_x_3844:
[----:B------:R-:W-:Y:S05]  /*2b40*/  BSYNC B0 ;  /* 0x0000000000007941 */ /* 0x000fea0003800000 */
.L_x_3843:
[----:B------:R-:W-:Y:S01]  /*2b50*/  I2FP.F32.U32 R105, R121 ;  /* 0x0000007900697245 */ /* 0x000fe20000201000 */
[----:B------:R-:W-:Y:S01]  /*2b60*/  BSSY B0, `(.L_x_3847) ;  /* 0x0000018000007945 */ /* 0x000fe20003800000 */
[C---:B------:R-:W-:Y:S01]  /*2b70*/  SHF.L.U32 R108, R106.reuse, 0x10, RZ ;  /* 0x000000106a6c7819 */ /* 0x040fe200000006ff */
        /* <DEDUP_REMOVED lines=21> */
.L_x_3848:
[----:B------:R-:W-:-:S07]  /*2cd0*/  IMAD.MOV.U32 R123, RZ, RZ, R172 ;  /* 0x000000ffff7b7224 */ /* 0x000fce00078e00ac */
.L_x_3849:
[----:B------:R-:W-:Y:S05]  /*2ce0*/  BSYNC B0 ;  /* 0x0000000000007941 */ /* 0x000fea0003800000 */
.L_x_3847:
        /* <DEDUP_REMOVED lines=16> */
.L_x_3853:
[----:B------:R-:W-:Y:S05]  /*2df0*/  BSYNC B1 ;  /* 0x0000000000017941 */ /* 0x000fea0003800000 */
.L_x_3852:
        /* <DEDUP_REMOVED lines=43> */
.L_x_3851:
[----:B------:R-:W-:Y:S05]  /*30b0*/  BSYNC B0 ;  /* 0x0000000000007941 */ /* 0x000fea0003800000 */
.L_x_3850:
[----:B------:R-:W-:Y:S01]  /*30c0*/  I2FP.F32.U32 R105, R123 ;  /* 0x0000007b00697245 */ /* 0x000fe20000201000 */
[----:B------:R-:W-:Y:S01]  /*30d0*/  IMAD.U32 R106, R106, 0x10000, RZ ;  /* 0x000100006a6a7824 */ /* 0x000fe200078e00ff */
[----:B------:R-:W-:Y:S01]  /*30e0*/  ISETP.NE.AND P5, PT, R112, 0x1, PT ;  /* 0x000000017000780c */ /* 0x000fe20003fa5270 */
[----:B------:R-:W-:Y:S01]  /*30f0*/  BSSY B0, `(.L_x_3854) ;  /* 0x0000017000007945 */ /* 0x000fe20003800000 */
[----:B------:R-:W-:Y:S01]  /*3100*/  PRMT R108, R98, 0x7632, R108 ;  /* 0x00007632626c7816 */ /* 0x000fe2000000006c */
[----:B------:R-:W-:Y:S01]  /*3110*/  FFMA.FTZ R104, R105, R178, 1.1641532182693481445e-10 ;  /* 0x2f00000069687423 */ /* 0x000fe200000100b2 */
[----:B------:R-:W-:Y:S01]  /*3120*/  FMUL.FTZ R105, R106, R181 ;  /* 0x000000b56a697220 */ /* 0x000fe20000410000 */
[----:B------:R-:W-:Y:S02]  /*3130*/  @P0 PRMT R106, R102, 0x7632, R106 ;  /* 0x00007632666a0816 */ /* 0x000fe4000000006a */
[----:B------:R-:W-:Y:S01]  /*3140*/  SHF.L.U32 R108, R108, 0x10, RZ ;  /* 0x000000106c6c7819 */ /* 0x000fe200000006ff */
[----:B------:R-:W-:Y:S01]  /*3150*/  FMUL.FTZ R105, R105, R180 ;  /* 0x000000b469697220 */ /* 0x000fe20000410000 */
[----:B------:R-:W-:Y:S01]  /*3160*/  FSETP.GTU.FTZ.AND P4, PT, R104, R179, PT ;  /* 0x000000b36800720b */ /* 0x000fe20003f9c000 */
[----:B------:R-:W-:-:S03]  /*3170*/  @P0 IMAD.U32 R109, R106, 0x10000, RZ ;  /* 0x000100006a6d0824 */ /* 0x000fc600078e00ff */
[----:B------:R-:W-:-:S05]  /*3180*/  FSEL R105, R105, RZ, !P4 ;  /* 0x000000ff69697208 */ /* 0x000fca0006000000 */
[----:B------:R-:W-:Y:S01]  /*3190*/  FMUL.FTZ R174, R105, R108 ;  /* 0x0000006c69ae7220 */ /* 0x000fe20000410000 */
[----:B------:R-:W-:-:S03]  /*31a0*/  IADD3 R108, R112, 0x1, RZ ;  /* 0x00000001706c7810 */ /* 0x000fc60007ffe0ff */
        /* <DEDUP_REMOVED lines=10> */
.L_x_3855:
[----:B------:R-:W-:-:S07]  /*3250*/  MOV R106, R172 ;  /* 0x000000ac006a7202 */ /* 0x000fce0000000f00 */
.L_x_3856:
[----:B------:R-:W-:Y:S05]  /*3260*/  BSYNC B0 ;  /* 0x0000000000007941 */ /* 0x000fea0003800000 */
.L_x_3854:
        /* <DEDUP_REMOVED lines=16> */
.L_x_3860:
[----:B------:R-:W-:Y:S05]  /*3370*/  BSYNC B1 ;  /* 0x0000000000017941 */ /* 0x000fea0003800000 */
.L_x_3859:
        /* <DEDUP_REMOVED lines=43> */
.L_x_3858:
[----:B------:R-:W-:Y:S05]  /*3630*/  BSYNC B0 ;  /* 0x0000000000007941 */ /* 0x000fea0003800000 */
.L_x_3857:
        /* <DEDUP_REMOVED lines=8> */
[----:B------:R-:W-:Y:S02]  /*36c0*/  IMAD.U32 R106, R99, 0x10000, RZ ;  /* 0x00010000636a7824 */ /* 0x000fe400078e00ff */
[----:B------:R-:W-:Y:S01]  /*36d0*/  FSETP.GTU.FTZ.AND P5, PT, R104, R179, PT ;  /* 0x000000b36800720b */ /* 0x000fe20003fbc000 */
[----:B------:R-:W-:Y:S01]  /*36e0*/  FMUL.FTZ R105, R105, R180 ;  /* 0x000000b469697220 */ /* 0x000fe20000410000 */
[----:B------:R-:W-:-:S04]  /*36f0*/  @P0 SHF.L.U32 R104, R103, 0x10, RZ ;  /* 0x0000001067680819 */ /* 0x000fc800000006ff */
        /* <DEDUP_REMOVED lines=12> */
.L_x_3862:
[----:B------:R-:W-:-:S07]  /*37c0*/  IMAD.MOV.U32 R117, RZ, RZ, R172 ;  /* 0x000000ffff757224 */ /* 0x000fce00078e00ac */
.L_x_3863:
[----:B------:R-:W-:Y:S05]  /*37d0*/  BSYNC B0 ;  /* 0x0000000000007941 */ /* 0x000fea0003800000 */
.L_x_3861:
        /* <DEDUP_REMOVED lines=18> */
.L_x_3867:
[----:B------:R-:W-:Y:S05]  /*3900*/  BSYNC B1 ;  /* 0x0000000000017941 */ /* 0x000fea0003800000 */
.L_x_3866:
[C---:B------:R-:W-:Y:S01]  /*3910*/  IMAD.HI.U32 R104, R134.reuse, -0x326172a9, RZ ;  /* 0xcd9e8d5786687827 */ /* 0x040fe200078e00ff */
        /* <DEDUP_REMOVED lines=42> */
.L_x_3865:
[----:B------:R-:W-:Y:S05]  /*3bc0*/  BSYNC B0 ;  /* 0x0000000000007941 */ /* 0x000fea0003800000 */
.L_x_3864:
[----:B------:R-:W-:Y:S01]  /*3bd0*/  I2FP.F32.U32 R105, R117 ;  /* 0x0000007500697245 */ /* 0x000fe20000201000 */
[----:B------:R-:W-:Y:S01]  /*3be0*/  IMAD.U32 R116, R116, 0x10000, RZ ;  /* 0x0001000074747824 */ /* 0x000fe200078e00ff */
[----:B------:R-:W-:Y:S01]  /*3bf0*/  SEL R117, RZ, 0x1, P2 ;  /* 0x00000001ff757807 */ /* 0x000fe20001000000 */
[----:B------:R-:W0:Y:S01]  /*3c00*/  LDC.64 R112, c[0x0][0x238] ;  /* 0x00008e00ff707b82 */ /* 0x000e220000000a00 */
[----:B------:R-:W-:Y:S01]  /*3c10*/  SEL R106, RZ, 0x10000, P5 ;  /* 0x00010000ff6a7807 */ /* 0x000fe20002800000 */
[----:B------:R-:W-:Y:S01]  /*3c20*/  FFMA.FTZ R104, R105, R178, 1.1641532182693481445e-10 ;  /* 0x2f00000069687423 */ /* 0x000fe200000100b2 */
[----:B------:R-:W-:Y:S01]  /*3c30*/  SEL R177, RZ, 0x100, P4 ;  /* 0x00000100ffb17807 */ /* 0x000fe20002000000 */
[----:B------:R-:W-:Y:S01]  /*3c40*/  FMUL.FTZ R105, R116, R181 ;  /* 0x000000b574697220 */ /* 0x000fe20000410000 */
[----:B------:R-:W-:Y:S02]  /*3c50*/  ISETP.NE.AND P5, PT, R171, RZ, PT ;  /* 0x000000ffab00720c */ /* 0x000fe40003fa5270 */
[----:B------:R-:W-:Y:S01]  /*3c60*/  FSETP.GTU.FTZ.AND P2, PT, R104, R179, PT ;  /* 0x000000b36800720b */ /* 0x000fe20003f5c000 */
[----:B------:R-:W1:Y:S01]  /*3c70*/  LDC.64 R108, c[0x0][0x240] ;  /* 0x00009000ff6c7b82 */ /* 0x000e620000000a00 */
[----:B------:R-:W-:-:S02]  /*3c80*/  PRMT R107, R99, 0x7632, R107 ;  /* 0x00007632636b7816 */ /* 0x000fc4000000006b */
[----:B------:R-:W-:Y:S02]  /*3c90*/  SEL R104, RZ, 0x1000000, P2 ;  /* 0x01000000ff687807 */ /* 0x000fe40001000000 */
[----:B------:R-:W-:Y:S02]  /*3ca0*/  SEL R184, RZ, 0x1, P1 ;  /* 0x00000001ffb87807 */ /* 0x000fe40000800000 */
[----:B------:R-:W-:Y:S01]  /*3cb0*/  LOP3.LUT R177, R177, R104, R106, 0xfe, !PT ;  /* 0x00000068b1b17212 */ /* 0x000fe200078efe6a */
[----:B------:R-:W2:Y:S01]  /*3cc0*/  @P0 LDC.64 R182, c[0x0][0x230] ;  /* 0x00008c00ffb60b82 */ /* 0x000ea20000000a00 */
[----:B------:R-:W-:Y:S01]  /*3cd0*/  FMUL.FTZ R106, R105, R180 ;  /* 0x000000b4696a7220 */ /* 0x000fe20000410000 */
[----:B------:R-:W-:Y:S01]  /*3ce0*/  SEL R116, RZ, 0x1, P5 ;  /* 0x00000001ff747807 */ /* 0x000fe20002800000 */
[----:B------:R-:W-:Y:S01]  /*3cf0*/  IMAD.WIDE.U32 R104, R117, 0x1000000, RZ ;  /* 0x0100000075687825 */ /* 0x000fe200078e00ff */
[----:B------:R-:W-:Y:S02]  /*3d00*/  ISETP.NE.AND P6, PT, R114, RZ, PT ;  /* 0x000000ff7200720c */ /* 0x000fe40003fc5270 */
[----:B------:R-:W-:Y:S01]  /*3d10*/  @P0 PRMT R114, R103, 0x7632, R114 ;  /* 0x0000763267720816 */ /* 0x000fe20000000072 */
[----:B------:R-:W-:Y:S01]  /*3d20*/  IMAD.WIDE.U32 R184, R184, 0x10000, RZ ;  /* 0x00010000b8b87825 */ /* 0x000fe200078e00ff */
[----:B------:R-:W-:-:S02]  /*3d30*/  SHF.L.U32 R107, R107, 0x10, RZ ;  /* 0x000000106b6b7819 */ /* 0x000fc400000006ff */
[----:B------:R-:W-:Y:S01]  /*3d40*/  FSEL R106, R106, RZ, !P2 ;  /* 0x000000ff6a6a7208 */ /* 0x000fe20005000000 */
[----:B------:R-:W-:Y:S01]  /*3d50*/  IMAD.WIDE.U32 R116, R116, 0x100, RZ ;  /* 0x0000010074747825 */ /* 0x000fe200078e00ff */
[----:B------:R-:W-:Y:S02]  /*3d60*/  SEL R171, RZ, 0x1, P6 ;  /* 0x00000001ffab7807 */ /* 0x000fe40003000000 */
[----:B------:R-:W-:Y:S01]  /*3d70*/  SEL R173, RZ, 0x1, P3 ;  /* 0x00000001ffad7807 */ /* 0x000fe20001800000 */
[----:B------:R-:W-:Y:S02]  /*3d80*/  @P0 IMAD.U32 R114, R114, 0x10000, RZ ;  /* 0x0001000072720824 */ /* 0x000fe400078e00ff */
[----:B------:R-:W-:Y:S01]  /*3d90*/  FMUL.FTZ R175, R106, R107 ;  /* 0x0000006b6aaf7220 */ /* 0x000fe20000410000 */
[----:B------:R-:W-:Y:S01]  /*3da0*/  LOP3.LUT R116, R116, R104, R184, 0xfe, !PT ;  /* 0x0000006874747212 */ /* 0x000fe200078efeb8 */
[----:B0-----:R-:W-:Y:S01]  /*3db0*/  IMAD.WIDE.U32 R188, R115, 0x10, R112 ;  /* 0x0000001073bc7825 */ /* 0x001fe200078e0070 */
[----:B------:R-:W-:-:S03]  /*3dc0*/  F2FP.BF16.F32.PACK_AB R106, R174, R121 ;  /* 0x00000079ae6a723e */ /* 0x000fc600000010ff */
[----:B------:R-:W-:Y:S01]  /*3dd0*/  @P0 FADD.FTZ R175, R175, R114 ;  /* 0x00000072afaf0221 */ /* 0x000fe20000010000 */
[----:B------:R-:W-:Y:S01]  /*3de0*/  LOP3.LUT R116, R116, R171, RZ, 0xfc, !PT ;  /* 0x000000ab74747212 */ /* 0x000fe200078efcff */
[----:B-1----:R-:W-:Y:S01]  /*3df0*/  IMAD.WIDE.U32 R186, R115, 0x8, R108 ;  /* 0x0000000873ba7825 */ /* 0x002fe200078e006c */
[----:B------:R-:W-:Y:S02]  /*3e00*/  LOP3.LUT R171, R105, R177, R173, 0xfe, !PT ;  /* 0x000000b169ab7212 */ /* 0x000fe400078efead */
[----:B------:R-:W-:Y:S02]  /*3e10*/  IADD3 R114, R115, 0x80, RZ ;  /* 0x0000008073727810 */ /* 0x000fe40007ffe0ff */
[----:B------:R-:W-:Y:S02]  /*3e20*/  F2FP.BF16.F32.PACK_AB R105, R122, R119 ;  /* 0x000000777a69723e */ /* 0x000fe400000010ff */
[----:B------:R-:W-:Y:S01]  /*3e30*/  F2FP.BF16.F32.PACK_AB R104, R120, R118 ;  /* 0x000000767868723e */ /* 0x000fe200000010ff */
[----:B--2---:R-:W-:Y:S01]  /*3e40*/  @P0 IMAD.WIDE.U32 R182, R114, 0x10, R182 ;  /* 0x0000001072b60825 */ /* 0x004fe200078e00b6 */
[----:B------:R-:W-:-:S02]  /*3e50*/  F2FP.BF16.F32.PACK_AB R107, R175, R123 ;  /* 0x0000007baf6b723e */ /* 0x000fc400000010ff */
[----:B------:R-:W-:Y:S01]  /*3e60*/  LOP3.LUT R117, R117, R171, R185, 0xfe, !PT ;  /* 0x000000ab75757212 */ /* 0x000fe200078efeb9 */
[----:B------:R-:W-:Y:S02]  /*3e70*/  IMAD.WIDE.U32 R184, R114, 0x10, R110 ;  /* 0x0000001072b87825 */ /* 0x000fe400078e006e */
[----:B------:R0:W-:Y:S04]  /*3e80*/  STG.E.128 desc[UR4][R188.64], R104 ;  /* 0x00000068bc007986 */ /* 0x0001e8000c101d04 */
[----:B------:R1:W-:Y:S04]  /*3e90*/  STG.E.64 desc[UR4][R186.64], R116 ;  /* 0x00000074ba007986 */ /* 0x0003e8000c101b04 */
[----:B------:R1:W5:Y:S04]  /*3ea0*/  @P0 LDG.E.128 R100, desc[UR4][R182.64] ;  /* 0x00000004b6640981 */ /* 0x000368000c1e1d00 */
[----:B0-----:R1:W5:Y:S01]  /*3eb0*/  LDG.E.128 R104, desc[UR4][R184.64] ;  /* 0x00000004b8687981 */ /* 0x001362000c1e1d00 */
[C---:B------:R-:W-:Y:S01]  /*3ec0*/  ISETP.NE.AND P1, PT, R190.reuse, 0x1, PT ;  /* 0x00000001be00780c */ /* 0x040fe20003f25270 */
[----:B------:R-:W-:Y:S01]  /*3ed0*/  BSSY B0, `(.L_x_3868) ;  /* 0x000000c000007945 */ /* 0x000fe20003800000 */
[----:B------:R-:W-:-:S11]  /*3ee0*/  VIADD R173, R190, 0x1 ;  /* 0x00000001bead7836 */ /* 0x000fd60000000000 */
        /* <DEDUP_REMOVED lines=9> */
.L_x_3869:
[----:B------:R-:W-:-:S07]  /*3f80*/  IMAD.MOV.U32 R171, RZ, RZ, R172 ;  /* 0x000000ffffab7224 */ /* 0x000fce00078e00ac */
.L_x_3870:
[----:B------:R-:W-:Y:S05]  /*3f90*/  BSYNC B0 ;  /* 0x0000000000007941 */ /* 0x000fea0003800000 */
.L_x_3868:
        /* <DEDUP_REMOVED lines=16> */
.L_x_3874:
[----:B------:R-:W-:Y:S05]  /*40a0*/  BSYNC B1 ;  /* 0x0000000000017941 */ /* 0x000fea0003800000 */
.L_x_3873:
        /* <DEDUP_REMOVED lines=43> */
.L_x_3872:
[----:B------:R-:W-:Y:S05]  /*4360*/  BSYNC B0 ;  /* 0x0000000000007941 */ /* 0x000fea0003800000 */
.L_x_3871:
[----:B------:R-:W-:Y:S01]  /*4370*/  I2FP.F32.U32 R117, R171 ;  /* 0x000000ab00757245 */ /* 0x000fe20000201000 */
[C---:B-----5:R-:W-:Y:S01]  /*4380*/  IMAD.U32 R182, R104.reuse, 0x10000, RZ ;  /* 0x0001000068b67824 */ /* 0x060fe200078e00ff */
[----:B------:R-:W-:Y:S01]  /*4390*/  BSSY B0, `(.L_x_3875) ;  /* 0x0000018000007945 */ /* 0x000fe20003800000 */
[----:B------:R-:W-:Y:S02]  /*43a0*/  PRMT R104, R104, 0x7632, R104 ;  /* 0x0000763268687816 */ /* 0x000fe40000000068 */
[----:B------:R-:W-:Y:S01]  /*43b0*/  FFMA.FTZ R116, R117, R178, 1.1641532182693481445e-10 ;  /* 0x2f00000075747423 */ /* 0x000fe200000100b2 */
[----:B------:R-:W-:Y:S01]  /*43c0*/  FMUL.FTZ R117, R182, R181 ;  /* 0x000000b5b6757220 */ /* 0x000fe20000410000 */
[----:B------:R-:W-:Y:S01]  /*43d0*/  @P0 IMAD.U32 R182, R100, 0x10000, RZ ;  /* 0x0001000064b60824 */ /* 0x000fe200078e00ff */
[----:B------:R-:W-:Y:S02]  /*43e0*/  IADD3 R183, R173, 0x1, RZ ;  /* 0x00000001adb77810 */ /* 0x000fe40007ffe0ff */
[----:B------:R-:W-:Y:S01]  /*43f0*/  FMUL.FTZ R117, R117, R180 ;  /* 0x000000b475757220 */ /* 0x000fe20000410000 */
[----:B------:R-:W-:-:S02]  /*4400*/  FSETP.GTU.FTZ.AND P1, PT, R116, R179, PT ;  /* 0x000000b37400720b */ /* 0x000fc40003f3c000 */
[----:B------:R-:W-:Y:S02]  /*4410*/  SHF.L.U32 R116, R92, 0x10, RZ ;  /* 0x000000105c747819 */ /* 0x000fe400000006ff */
[----:B------:R-:W-:Y:S02]  /*4420*/  P2R R171, PR, RZ, 0x2 ;  /* 0x00000002ffab7803 */ /* 0x000fe40000000000 */
[----:B------:R-:W-:Y:S02]  /*4430*/  FSEL R117, R117, RZ, !P1 ;  /* 0x000000ff75757208 */ /* 0x000fe40004800000 */
[----:B------:R-:W-:-:S03]  /*4440*/  ISETP.NE.AND P1, PT, R173, 0x1, PT ;  /* 0x00000001ad00780c */ /* 0x000fc60003f25270 */
[----:B------:R-:W-:-:S04]  /*4450*/  FMUL.FTZ R177, R117, R116 ;  /* 0x0000007475b17220 */ /* 0x000fc80000410000 */
[----:B------:R-:W-:-:S06]  /*4460*/  @P0 FADD.FTZ R177, R182, R177 ;  /* 0x000000b1b6b10221 */ /* 0x000fcc0000010000 */
        /* <DEDUP_REMOVED lines=9> */
.L_x_3876:
[----:B------:R-:W-:-:S07]  /*4500*/  MOV R186, R172 ;  /* 0x000000ac00ba7202 */ /* 0x000fce0000000f00 */
.L_x_3877:
[----:B------:R-:W-:Y:S05]  /*4510*/  BSYNC B0 ;  /* 0x0000000000007941 */ /* 0x000fea0003800000 */
.L_x_3875:
        /* <DEDUP_REMOVED lines=16> */
.L_x_3881:
[----:B------:R-:W-:Y:S05]  /*4620*/  BSYNC B1 ;  /* 0x0000000000017941 */ /* 0x000fea0003800000 */
.L_x_3880:
        /* <DEDUP_REMOVED lines=41> */
[----:B------:R-:W-:Y:S02]  /*48c0*/  LOP3.LUT R126, R117, R182, R46, 0x96, !PT ;  /* 0x000000b6757e7212 */ /* 0x000fe400078e962e */
[----:B------:R-:W-:-:S07]  /*48d0*/  MOV R128, R116 ;  /* 0x0000007400807202 */ /* 0x000fce0000000f00 */
.L_x_3879:
[----:B------:R-:W-:Y:S05]  /*48e0*/  BSYNC B0 ;  /* 0x0000000000007941 */ /* 0x000fea0003800000 */
.L_x_3878:
[----:B------:R-:W-:Y:S01]  /*48f0*/  I2FP.F32.U32 R117, R186 ;  /* 0x000000ba00757245 */ /* 0x000fe20000201000 */
[----:B------:R-:W-:Y:S01]  /*4900*/  BSSY B0, `(.L_x_3882) ;  /* 0x000001a000007945 */ /* 0x000fe20003800000 */
[----:B------:R-:W-:Y:S01]  /*4910*/  SHF.L.U32 R116, R104, 0x10, RZ ;  /* 0x0000001068747819 */ /* 0x000fe200000006ff */
[----:B------:R-:W-:Y:S02]  /*4920*/  VIADD R186, R183, 0x1 ;  /* 0x00000001b7ba7836 */ /* 0x000fe40000000000 */
[----:B------:R-:W-:Y:S02]  /*4930*/  FFMA.FTZ R104, R117, R178, 1.1641532182693481445e-10 ;  /* 0x2f00000075687423 */ /* 0x000fe400000100b2 */
[----:B------:R-:W-:Y:S01]  /*4940*/  FMUL.FTZ R117, R116, R181 ;  /* 0x000000b574757220 */ /* 0x000fe20000410000 */
[----:B------:R-:W-:Y:S02]  /*4950*/  PRMT R116, R92, 0x7632, R116 ;  /* 0x000076325c747816 */ /* 0x000fe40000000074 */
[----:B------:R-:W-:Y:S01]  /*4960*/  FSETP.GTU.FTZ.AND P1, PT, R104, R179, PT ;  /* 0x000000b36800720b */ /* 0x000fe20003f3c000 */
[----:B------:R-:W-:Y:S01]  /*4970*/  FMUL.FTZ R117, R117, R180 ;  /* 0x000000b475757220 */ /* 0x000fe20000410000 */
[----:B------:R-:W-:Y:S01]  /*4980*/  @P0 PRMT R104, R100, 0x7632, R104 ;  /* 0x0000763264680816 */ /* 0x000fe20000000068 */
[----:B------:R-:W-:Y:S01]  /*4990*/  IMAD.U32 R116, R116, 0x10000, RZ ;  /* 0x0001000074747824 */ /* 0x000fe200078e00ff */
[----:B------:R-:W-:-:S02]  /*49a0*/  P2R R182, PR, RZ, 0x2 ;  /* 0x00000002ffb67803 */ /* 0x000fc40000000000 */
[----:B------:R-:W-:Y:S02]  /*49b0*/  FSEL R117, R117, RZ, !P1 ;  /* 0x000000ff75757208 */ /* 0x000fe40004800000 */
[----:B------:R-:W-:Y:S02]  /*49c0*/  ISETP.NE.AND P1, PT, R183, 0x1, PT ;  /* 0x00000001b700780c */ /* 0x000fe40003f25270 */
[----:B------:R-:W-:Y:S01]  /*49d0*/  @P0 SHF.L.U32 R173, R104, 0x10, RZ ;  /* 0x0000001068ad0819 */ /* 0x000fe200000006ff */
        /* <DEDUP_REMOVED lines=11> */
.L_x_3883:
[----:B------:R-:W-:-:S07]  /*4a90*/  IMAD.MOV.U32 R104, RZ, RZ, R172 ;  /* 0x000000ffff687224 */ /* 0x000fce00078e00ac */
.L_x_3884:
[----:B------:R-:W-:Y:S05]  /*4aa0*/  BSYNC B0 ;  /* 0x0000000000007941 */ /* 0x000fea0003800000 */
.L_x_3882:
        /* <DEDUP_REMOVED lines=16> */
.L_x_3888:
[----:B------:R-:W-:Y:S05]  /*4bb0*/  BSYNC B1 ;  /* 0x0000000000017941 */ /* 0x000fea0003800000 */
.L_x_3887:
        /* <DEDUP_REMOVED lines=43> */
.L_x_3886:
[----:B------:R-:W-:Y:S05]  /*4e70*/  BSYNC B0 ;  /* 0x0000000000007941 */ /* 0x000fea0003800000 */
.L_x_3885:
[----:B------:R-:W-:Y:S01]  /*4e80*/  I2FP.F32.U32 R117, R104 ;  /* 0x0000006800757245 */ /* 0x000fe20000201000 */
[C---:B------:R-:W-:Y:S01]  /*4e90*/  IMAD.U32 R116, R105.reuse, 0x10000, RZ ;  /* 0x0001000069747824 */ /* 0x040fe200078e00ff */
        /* <DEDUP_REMOVED lines=8> */
[----:B------:R-:W-:-:S02]  /*4f20*/  FSETP.GTU.FTZ.AND P1, PT, R104, R179, PT ;  /* 0x000000b36800720b */ /* 0x000fc40003f3c000 */
[----:B------:R-:W-:Y:S02]  /*4f30*/  SHF.L.U32 R104, R93, 0x10, RZ ;  /* 0x000000105d687819 */ /* 0x000fe400000006ff */
[----:B------:R-:W-:-:S05]  /*4f40*/  FSEL R117, R117, RZ, !P1 ;  /* 0x000000ff75757208 */ /* 0x000fca0004800000 */
        /* <DEDUP_REMOVED lines=11> */
.L_x_3890:
[----:B------:R-:W-:-:S07]  /*5000*/  MOV R188, R172 ;  /* 0x000000ac00bc7202 */ /* 0x000fce0000000f00 */
.L_x_3891:
[----:B------:R-:W-:Y:S05]  /*5010*/  BSYNC B0 ;  /* 0x0000000000007941 */ /* 0x000fea0003800000 */
.L_x_3889:
        /* <DEDUP_REMOVED lines=16> */
.L_x_3895:
[----:B------:R-:W-:Y:S05]  /*5120*/  BSYNC B1 ;  /* 0x0000000000017941 */ /* 0x000fea0003800000 */
.L_x_3894:
        /* <DEDUP_REMOVED lines=43> */
.L_x_3893:
[----:B------:R-:W-:Y:S05]  /*53e0*/  BSYNC B0 ;  /* 0x0000000000007941 */ /* 0x000fea0003800000 */
.L_x_3892:
[----:B------:R-:W-:Y:S01]  /*53f0*/  I2FP.F32.U32 R105, R188 ;  /* 0x000000bc00697245 */ /* 0x000fe20000201000 */
[----:B------:R-:W-:Y:S01]  /*5400*/  BSSY B0, `(.L_x_3896) ;  /* 0x0000019000007945 */ /* 0x000fe20003800000 */
[----:B------:R-:W-:Y:S01]  /*5410*/  SHF.L.U32 R116, R185, 0x10, RZ ;  /* 0x00000010b9747819 */ /* 0x000fe200000006ff */
[C---:B------:R-:W-:Y:S01]  /*5420*/  VIADD R188, R173.reuse, 0x1 ;  /* 0x00000001adbc7836 */ /* 0x040fe20000000000 */
[----:B------:R-:W-:Y:S01]  /*5430*/  ISETP.NE.AND P3, PT, R173, 0x1, PT ;  /* 0x00000001ad00780c */ /* 0x000fe20003f65270 */
[----:B------:R-:W-:Y:S02]  /*5440*/  FFMA.FTZ R104, R105, R178, 1.1641532182693481445e-10 ;  /* 0x2f00000069687423 */ /* 0x000fe400000100b2 */
[----:B------:R-:W-:Y:S01]  /*5450*/  FMUL.FTZ R105, R116, R181 ;  /* 0x000000b574697220 */ /* 0x000fe20000410000 */
[----:B------:R-:W-:Y:S02]  /*5460*/  PRMT R116, R93, 0x7632, R116 ;  /* 0x000076325d747816 */ /* 0x000fe40000000074 */
[----:B------:R-:W-:Y:S01]  /*5470*/  FSETP.GTU.FTZ.AND P2, PT, R104, R179, PT ;  /* 0x000000b36800720b */ /* 0x000fe20003f5c000 */
[----:B------:R-:W-:Y:S01]  /*5480*/  FMUL.FTZ R105, R105, R180 ;  /* 0x000000b469697220 */ /* 0x000fe20000410000 */
[----:B------:R-:W-:Y:S01]  /*5490*/  @P0 PRMT R104, R101, 0x7632, R104 ;  /* 0x0000763265680816 */ /* 0x000fe20000000068 */
[----:B------:R-:W-:-:S03]  /*54a0*/  IMAD.U32 R116, R116, 0x10000, RZ ;  /* 0x0001000074747824 */ /* 0x000fc600078e00ff */
[----:B------:R-:W-:Y:S02]  /*54b0*/  FSEL R105, R105, RZ, !P2 ;  /* 0x000000ff69697208 */ /* 0x000fe40005000000 */
[----:B------:R-:W-:-:S03]  /*54c0*/  @P0 SHF.L.U32 R117, R104, 0x10, RZ ;  /* 0x0000001068750819 */ /* 0x000fc600000006ff */
        /* <DEDUP_REMOVED lines=11> */
.L_x_3897:
[----:B------:R-:W-:-:S07]  /*5580*/  IMAD.MOV.U32 R185, RZ, RZ, R172 ;  /* 0x000000ffffb97224 */ /* 0x000fce00078e00ac */
.L_x_3898:
[----:B------:R-:W-:Y:S05]  /*5590*/  BSYNC B0 ;  /* 0x0000000000007941 */ /* 0x000fea0003800000 */
.L_x_3896:
        /* <DEDUP_REMOVED lines=16> */
.L_x_3902:
[----:B------:R-:W-:Y:S05]  /*56a0*/  BSYNC B1 ;  /* 0x0000000000017941 */ /* 0x000fea0003800000 */
.L_x_3901:
        /* <DEDUP_REMOVED lines=43> */
.L_x_3900:
[----:B------:R-:W-:Y:S05]  /*5960*/  BSYNC B0 ;  /* 0x0000000000007941 */ /* 0x000fea0003800000 */
.L_x_3899:
        /* <DEDUP_REMOVED lines=24> */
.L_x_3904:
[----:B------:R-:W-:-:S07]  /*5af0*/  MOV R187, R172 ;  /* 0x000000ac00bb7202 */ /* 0x000fce0000000f00 */
.L_x_3905:
[----:B------:R-:W-:Y:S05]  /*5b00*/  BSYNC B0 ;  /* 0x0000000000007941 */ /* 0x000fea0003800000 */
.L_x_3903:
        /* <DEDUP_REMOVED lines=16> */
.L_x_3909:
[----:B------:R-:W-:Y:S05]  /*5c10*/  BSYNC B1 ;  /* 0x0000000000017941 */ /* 0x000fea0003800000 */
.L_x_3908:
        /* <DEDUP_REMOVED lines=43> */
.L_x_3907:
[----:B------:R-:W-:Y:S05]  /*5ed0*/  BSYNC B0 ;  /* 0x0000000000007941 */ /* 0x000fea0003800000 */
.L_x_3906:
[----:B------:R-:W-:Y:S01]  /*5ee0*/  I2FP.F32.U32 R105, R187 ;  /* 0x000000bb00697245 */ /* 0x000fe20000201000 */
[----:B------:R-:W-:Y:S01]  /*5ef0*/  BSSY B0, `(.L_x_3910) ;  /* 0x0000019000007945 */ /* 0x000fe20003800000 */
[----:B------:R-:W-:Y:S02]  /*5f00*/  SHF.L.U32 R106, R106, 0x10, RZ ;  /* 0x000000106a6a7819 */ /* 0x000fe400000006ff */
[----:B------:R-:W-:Y:S01]  /*5f10*/  ISETP.NE.AND P5, PT, R173, 0x1, PT ;  /* 0x00000001ad00780c */ /* 0x000fe20003fa5270 */
[----:B------:R-:W-:Y:S01]  /*5f20*/  FFMA.FTZ R104, R105, R178, 1.1641532182693481445e-10 ;  /* 0x2f00000069687423 */ /* 0x000fe200000100b2 */
[----:B------:R-:W-:Y:S01]  /*5f30*/  PRMT R116, R94, 0x7632, R116 ;  /* 0x000076325e747816 */ /* 0x000fe20000000074 */
[----:B------:R-:W-:Y:S01]  /*5f40*/  FMUL.FTZ R105, R106, R181 ;  /* 0x000000b56a697220 */ /* 0x000fe20000410000 */
[----:B------:R-:W-:Y:S02]  /*5f50*/  @P0 PRMT R106, R102, 0x7632, R106 ;  /* 0x00007632666a0816 */ /* 0x000fe4000000006a */
[----:B------:R-:W-:Y:S01]  /*5f60*/  FSETP.GTU.FTZ.AND P4, PT, R104, R179, PT ;  /* 0x000000b36800720b */ /* 0x000fe20003f9c000 */
[----:B------:R-:W-:Y:S01]  /*5f70*/  FMUL.FTZ R105, R105, R180 ;  /* 0x000000b469697220 */ /* 0x000fe20000410000 */
[----:B------:R-:W-:Y:S01]  /*5f80*/  IMAD.U32 R116, R116, 0x10000, RZ ;  /* 0x0001000074747824 */ /* 0x000fe200078e00ff */
[----:B------:R-:W-:-:S03]  /*5f90*/  @P0 SHF.L.U32 R117, R106, 0x10, RZ ;  /* 0x000000106a750819 */ /* 0x000fc600000006ff */
[----:B------:R-:W-:-:S05]  /*5fa0*/  FSEL R105, R105, RZ, !P4 ;  /* 0x000000ff69697208 */ /* 0x000fca0006000000 */
[----:B------:R-:W-:Y:S01]  /*5fb0*/  FMUL.FTZ R188, R105, R116 ;  /* 0x0000007469bc7220 */ /* 0x000fe20000410000 */
[----:B------:R-:W-:-:S03]  /*5fc0*/  VIADD R116, R173, 0x1 ;  /* 0x00000001ad747836 */ /* 0x000fc60000000000 */
        /* <DEDUP_REMOVED lines=10> */
.L_x_3911:
[----:B------:R-:W-:-:S07]  /*6070*/  IMAD.MOV.U32 R106, RZ, RZ, R172 ;  /* 0x000000ffff6a7224 */ /* 0x000fce00078e00ac */
.L_x_3912:
[----:B------:R-:W-:Y:S05]  /*6080*/  BSYNC B0 ;  /* 0x0000000000007941 */ /* 0x000fea0003800000 */
.L_x_3910:
        /* <DEDUP_REMOVED lines=16> */
.L_x_3916:
[----:B------:R-:W-:Y:S05]  /*6190*/  BSYNC B1 ;  /* 0x0000000000017941 */ /* 0x000fea0003800000 */
.L_x_3915:
        /* <DEDUP_REMOVED lines=43> */
.L_x_3914:
[----:B------:R-:W-:Y:S05]  /*6450*/  BSYNC B0 ;  /* 0x0000000000007941 */ /* 0x000fea0003800000 */
.L_x_3913:
[----:B------:R-:W-:Y:S01]  /*6460*/  I2FP.F32.U32 R105, R106 ;  /* 0x0000006a00697245 */ /* 0x000fe20000201000 */
[C---:B------:R-:W-:Y:S01]  /*6470*/  IMAD.U32 R106, R107.reuse, 0x10000, RZ ;  /* 0x000100006b6a7824 */ /* 0x040fe200078e00ff */
[----:B------:R-:W-:Y:S01]  /*6480*/  ISETP.NE.AND P6, PT, R116, 0x1, PT ;  /* 0x000000017400780c */ /* 0x000fe20003fc5270 */
[----:B------:R-:W-:Y:S01]  /*6490*/  BSSY B0, `(.L_x_3917) ;  /* 0x0000016000007945 */ /* 0x000fe20003800000 */
[----:B------:R-:W-:Y:S01]  /*64a0*/  PRMT R189, R107, 0x7632, R189 ;  /* 0x000076326bbd7816 */ /* 0x000fe200000000bd */
[----:B------:R-:W-:Y:S01]  /*64b0*/  FFMA.FTZ R104, R105, R178, 1.1641532182693481445e-10 ;  /* 0x2f00000069687423 */ /* 0x000fe200000100b2 */
[----:B------:R-:W-:Y:S01]  /*64c0*/  FMUL.FTZ R105, R106, R181 ;  /* 0x000000b56a697220 */ /* 0x000fe20000410000 */
[----:B------:R-:W-:Y:S02]  /*64d0*/  SHF.L.U32 R106, R95, 0x10, RZ ;  /* 0x000000105f6a7819 */ /* 0x000fe400000006ff */
[----:B------:R-:W-:Y:S01]  /*64e0*/  IADD3 R198, R116, 0x1, RZ ;  /* 0x0000000174c67810 */ /* 0x000fe20007ffe0ff */
        /* <DEDUP_REMOVED lines=15> */
.L_x_3918:
[----:B------:R-:W-:-:S07]  /*65e0*/  MOV R190, R172 ;  /* 0x000000ac00be7202 */ /* 0x000fce0000000f00 */
.L_x_3919:
[----:B------:R-:W-:Y:S05]  /*65f0*/  BSYNC B0 ;  /* 0x0000000000007941 */ /* 0x000fea0003800000 */
.L_x_3917:
        /* <DEDUP_REMOVED lines=18> */
.L_x_3923:
[----:B------:R-:W-:Y:S05]  /*6720*/  BSYNC B1 ;  /* 0x0000000000017941 */ /* 0x000fea0003800000 */
.L_x_3922:
        /* <DEDUP_REMOVED lines=43> */
.L_x_3921:
[----:B------:R-:W-:Y:S05]  /*69e0*/  BSYNC B0 ;  /* 0x0000000000007941 */ /* 0x000fea0003800000 */
.L_x_3920:
[----:B------:R-:W-:Y:S01]  /*69f0*/  I2FP.F32.U32 R105, R190 ;  /* 0x000000be00697245 */ /* 0x000fe20000201000 */
[----:B------:R-:W-:Y:S01]  /*6a00*/  IMAD.WIDE.U32 R196, R114, 0x10, R112 ;  /* 0x0000001072c47825 */ /* 0x000fe200078e0070 */
[----:B------:R-:W-:Y:S01]  /*6a10*/  SEL R116, RZ, 0x1, P2 ;  /* 0x00000001ff747807 */ /* 0x000fe20001000000 */
[----:B------:R-:W0:Y:S01]  /*6a20*/  @P0 LDC.64 R190, c[0x0][0x230] ;  /* 0x00008c00ffbe0b82 */ /* 0x000e220000000a00 */
[----:B------:R-:W-:Y:S01]  /*6a30*/  SEL R107, RZ, 0x10000, P5 ;  /* 0x00010000ff6b7807 */ /* 0x000fe20002800000 */
[----:B------:R-:W-:Y:S01]  /*6a40*/  FFMA.FTZ R104, R105, R178, 1.1641532182693481445e-10 ;  /* 0x2f00000069687423 */ /* 0x000fe200000100b2 */
[----:B------:R-:W-:Y:S02]  /*6a50*/  ISETP.NE.AND P5, PT, R182, RZ, PT ;  /* 0x000000ffb600720c */ /* 0x000fe40003fa5270 */
[----:B------:R-:W-:Y:S02]  /*6a60*/  SEL R182, RZ, 0x100, P4 ;  /* 0x00000100ffb67807 */ /* 0x000fe40002000000 */
[----:B------:R-:W-:-:S02]  /*6a70*/  FSETP.GTU.FTZ.AND P2, PT, R104, R179, PT ;  /* 0x000000b36800720b */ /* 0x000fc40003f5c000 */
[----:B------:R-:W-:Y:S02]  /*6a80*/  SHF.L.U32 R104, R189, 0x10, RZ ;  /* 0x00000010bd687819 */ /* 0x000fe400000006ff */
[----:B------:R-:W-:Y:S02]  /*6a90*/  SEL R105, RZ, 0x1000000, P2 ;  /* 0x01000000ff697807 */ /* 0x000fe40001000000 */
[----:B------:R-:W-:Y:S02]  /*6aa0*/  SEL R192, RZ, 0x1, P1 ;  /* 0x00000001ffc07807 */ /* 0x000fe40000800000 */
[--C-:B------:R-:W-:Y:S01]  /*6ab0*/  LOP3.LUT R182, R182, R105, R107.reuse, 0xfe, !PT ;  /* 0x00000069b6b67212 */ /* 0x100fe200078efe6b */
[----:B------:R-:W-:Y:S01]  /*6ac0*/  FMUL.FTZ R105, R104, R181 ;  /* 0x000000b568697220 */ /* 0x000fe20000410000 */
[----:B------:R-:W-:Y:S01]  /*6ad0*/  SEL R117, RZ, 0x1, P5 ;  /* 0x00000001ff757807 */ /* 0x000fe20002800000 */
[----:B------:R-:W-:Y:S01]  /*6ae0*/  IMAD.WIDE.U32 R192, R192, 0x10000, RZ ;  /* 0x00010000c0c07825 */ /* 0x000fe200078e00ff */
[----:B------:R-:W-:-:S03]  /*6af0*/  PRMT R107, R95, 0x7632, R107 ;  /* 0x000076325f6b7816 */ /* 0x000fc6000000006b */
[----:B------:R-:W-:Y:S01]  /*6b00*/  FMUL.FTZ R106, R105, R180 ;  /* 0x000000b4696a7220 */ /* 0x000fe20000410000 */
[----:B------:R-:W-:Y:S01]  /*6b10*/  ISETP.NE.AND P6, PT, R171, RZ, PT ;  /* 0x000000ffab00720c */ /* 0x000fe20003fc5270 */
[----:B------:R-:W-:Y:S01]  /*6b20*/  IMAD.WIDE.U32 R104, R116, 0x1000000, RZ ;  /* 0x0100000074687825 */ /* 0x000fe200078e00ff */
[----:B------:R-:W-:Y:S02]  /*6b30*/  @P0 PRMT R171, R103, 0x7632, R171 ;  /* 0x0000763267ab0816 */ /* 0x000fe400000000ab */
[----:B------:R-:W-:Y:S01]  /*6b40*/  FSEL R106, R106, RZ, !P2 ;  /* 0x000000ff6a6a7208 */ /* 0x000fe20005000000 */
[----:B------:R-:W-:Y:S01]  /*6b50*/  IMAD.WIDE.U32 R116, R117, 0x100, RZ ;  /* 0x0000010075747825 */ /* 0x000fe200078e00ff */
[----:B------:R-:W-:Y:S02]  /*6b60*/  SEL R173, RZ, 0x1, P6 ;  /* 0x00000001ffad7807 */ /* 0x000fe40003000000 */
[----:B------:R-:W-:Y:S01]  /*6b70*/  SEL R195, RZ, 0x1, P3 ;  /* 0x00000001ffc37807 */ /* 0x000fe20001800000 */
[----:B------:R-:W-:Y:S01]  /*6b80*/  IMAD.U32 R107, R107, 0x10000, RZ ;  /* 0x000100006b6b7824 */ /* 0x000fe200078e00ff */
[----:B------:R-:W-:-:S02]  /*6b90*/  LOP3.LUT R116, R116, R104, R192, 0xfe, !PT ;  /* 0x0000006874747212 */ /* 0x000fc400078efec0 */
[----:B------:R-:W-:Y:S01]  /*6ba0*/  @P0 SHF.L.U32 R104, R171, 0x10, RZ ;  /* 0x00000010ab680819 */ /* 0x000fe200000006ff */
[----:B------:R-:W-:Y:S01]  /*6bb0*/  FMUL.FTZ R189, R106, R107 ;  /* 0x0000006b6abd7220 */ /* 0x000fe20000410000 */
[----:B------:R-:W-:Y:S01]  /*6bc0*/  LOP3.LUT R116, R116, R173, RZ, 0xfc, !PT ;  /* 0x000000ad74747212 */ /* 0x000fe200078efcff */
[----:B------:R-:W-:Y:S01]  /*6bd0*/  VIADD R171, R115, 0x100 ;  /* 0x0000010073ab7836 */ /* 0x000fe20000000000 */
[----:B------:R-:W-:Y:S01]  /*6be0*/  LOP3.LUT R173, R105, R182, R195, 0xfe, !PT ;  /* 0x000000b669ad7212 */ /* 0x000fe200078efec3 */
[----:B------:R-:W-:Y:S01]  /*6bf0*/  @P0 FADD.FTZ R189, R189, R104 ;  /* 0x00000068bdbd0221 */ /* 0x000fe20000010000 */
[----:B------:R-:W-:Y:S01]  /*6c00*/  F2FP.BF16.F32.PACK_AB R106, R188, R185 ;  /* 0x000000b9bc6a723e */ /* 0x000fe200000010ff */
[----:B------:R-:W-:Y:S01]  /*6c10*/  IMAD.WIDE.U32 R194, R114, 0x8, R108 ;  /* 0x0000000872c27825 */ /* 0x000fe200078e006c */
[----:B------:R-:W-:Y:S02]  /*6c20*/  F2FP.BF16.F32.PACK_AB R105, R186, R183 ;  /* 0x000000b7ba69723e */ /* 0x000fe400000010ff */
[----:B------:R-:W-:Y:S01]  /*6c30*/  F2FP.BF16.F32.PACK_AB R104, R184, R177 ;  /* 0x000000b1b868723e */ /* 0x000fe200000010ff */
[----:B0-----:R-:W-:Y:S01]  /*6c40*/  @P0 IMAD.WIDE.U32 R190, R171, 0x10, R190 ;  /* 0x00000010abbe0825 */ /* 0x001fe200078e00be */
        /* <DEDUP_REMOVED lines=9> */
[----:B------:R-:W-:-:S11]  /*6ce0*/  IADD3 R173, R198, 0x1, RZ ;  /* 0x00000001c6ad7810 */ /* 0x000fd60007ffe0ff */
[----:B-1----:R-:W-:Y:S05]  /*6cf0*/  @!P1 BRA `(.L_x_3925) ;  /* 0x0000000000209947 */ /* 0x002fea0003800000 */
        /* <DEDUP_REMOVED lines=8> */
.L_x_3925:
[----:B------:R-:W-:-:S07]  /*6d80*/  MOV R182, R172 ;  /* 0x000000ac00b67202 */ /* 0x000fce0000000f00 */
.L_x_3926:
[----:B------:R-:W-:Y:S05]  /*6d90*/  BSYNC B0 ;  /* 0x0000000000007941 */ /* 0x000fea0003800000 */
.L_x_3924:
        /* <DEDUP_REMOVED lines=16> */
.L_x_3930:
[----:B------:R-:W-:Y:S05]  /*6ea0*/  BSYNC B1 ;  /* 0x0000000000017941 */ /* 0x000fea0003800000 */
.L_x_3929:
        /* <DEDUP_REMOVED lines=43> */
.L_x_3928:
[----:B------:R-:W-:Y:S05]  /*7160*/  BSYNC B0 ;  /* 0x0000000000007941 */ /* 0x000fea0003800000 */
.L_x_3927:
[----:B------:R-:W-:Y:S01]  /*7170*/  I2FP.F32.U32 R117, R182 ;  /* 0x000000b600757245 */ /* 0x000fe20000201000 */
[----:B------:R-:W-:Y:S01]  /*7180*/  IMAD.U32 R190, R88, 0x10000, RZ ;  /* 0x0001000058be7824 */ /* 0x000fe200078e00ff */
[----:B-----5:R-:W-:Y:S01]  /*7190*/  SHF.L.U32 R182, R104, 0x10, RZ ;  /* 0x0000001068b67819 */ /* 0x020fe200000006ff */
[----:B------:R-:W-:Y:S01]  /*71a0*/  BSSY B0, `(.L_x_3931) ;  /* 0x0000018000007945 */ /* 0x000fe20003800000 */
[----:B------:R-:W-:Y:S01]  /*71b0*/  LOP3.LUT R124, R124, 0xfffffffb, RZ, 0xc0, !PT ;  /* 0xfffffffb7c7c7812 */ /* 0x000fe200078ec0ff */
[----:B------:R-:W-:Y:S01]  /*71c0*/  FFMA.FTZ R116, R117, R178, 1.1641532182693481445e-10 ;  /* 0x2f00000075747423 */ /* 0x000fe200000100b2 */
[----:B------:R-:W-:Y:S01]  /*71d0*/  @P0 SHF.L.U32 R191, R100, 0x10, RZ ;  /* 0x0000001064bf0819 */ /* 0x000fe200000006ff */
[----:B------:R-:W-:Y:S01]  /*71e0*/  FMUL.FTZ R117, R182, R181 ;  /* 0x000000b5b6757220 */ /* 0x000fe20000410000 */
[----:B------:R-:W-:Y:S02]  /*71f0*/  PRMT R104, R104, 0x7632, R104 ;  /* 0x0000763268687816 */ /* 0x000fe40000000068 */
[----:B------:R-:W-:Y:S01]  /*7200*/  FSETP.GTU.FTZ.AND P1, PT, R116, R179, PT ;  /* 0x000000b37400720b */ /* 0x000fe20003f3c000 */
[----:B------:R-:W-:-:S05]  /*7210*/  FMUL.FTZ R117, R117, R180 ;  /* 0x000000b475757220 */ /* 0x000fca0000410000 */
[----:B------:R-:W-:-:S05]  /*7220*/  FSEL R117, R117, RZ, !P1 ;  /* 0x000000ff75757208 */ /* 0x000fca0004800000 */
[----:B------:R-:W-:Y:S02]  /*7230*/  FMUL.FTZ R190, R117, R190 ;  /* 0x000000be75be7220 */ /* 0x000fe40000410000 */
[----:B------:R-:W-:Y:S02]  /*7240*/  @P1 LOP3.LUT R124, R124, 0x4, RZ, 0xfc, !PT ;  /* 0x000000047c7c1812 */ /* 0x000fe400078efcff */
[----:B------:R-:W-:Y:S01]  /*7250*/  ISETP.NE.AND P1, PT, R173, 0x1, PT ;  /* 0x00000001ad00780c */ /* 0x000fe20003f25270 */
[----:B------:R-:W-:Y:S01]  /*7260*/  @P0 FADD.FTZ R190, R191, R190 ;  /* 0x000000bebfbe0221 */ /* 0x000fe20000010000 */
        /* <DEDUP_REMOVED lines=10> */
.L_x_3932:
[----:B------:R-:W-:-:S07]  /*7310*/  IMAD.MOV.U32 R182, RZ, RZ, R172 ;  /* 0x000000ffffb67224 */ /* 0x000fce00078e00ac */
.L_x_3933:
[----:B------:R-:W-:Y:S05]  /*7320*/  BSYNC B0 ;  /* 0x0000000000007941 */ /* 0x000fea0003800000 */
.L_x_3931:
        /* <DEDUP_REMOVED lines=16> */
.L_x_3937:
[----:B------:R-:W-:Y:S05]  /*7430*/  BSYNC B1 ;  /* 0x0000000000017941 */ /* 0x000fea0003800000 */
.L_x_3936:
        /* <DEDUP_REMOVED lines=11> */
[----:B------:R-:W-:Y:S01]  /*74f0*/  IMAD.WIDE.U32 R192, R191, -0x326172a9, RZ ;  /* 0xcd9e8d57bfc07825 */ /* 0x000fe200078e00ff */
[----:B------:R-:W-:-:S04]  /*7500*/  HFMA2.MMA R191, -RZ, RZ, 0, 0 ;  /* 0x00000000ffbf7435 */ /* 0x000fc800000001ff */
        /* <DEDUP_REMOVED lines=30> */
.L_x_3935:
[----:B------:R-:W-:Y:S05]  /*76f0*/  BSYNC B0 ;  /* 0x0000000000007941 */ /* 0x000fea0003800000 */
.L_x_3934:
        /* <DEDUP_REMOVED lines=26> */
.L_x_3939:
[----:B------:R-:W-:-:S07]  /*78a0*/  MOV R104, R172 ;  /* 0x000000ac00687202 */ /* 0x000fce0000000f00 */
.L_x_3940:
[----:B------:R-:W-:Y:S05]  /*78b0*/  BSYNC B0 ;  /* 0x0000000000007941 */ /* 0x000fea0003800000 */
.L_x_3938:
        /* <DEDUP_REMOVED lines=16> */
.L_x_3944:
[----:B------:R-:W-:Y:S05]  /*79c0*/  BSYNC B1 ;  /* 0x0000000000017941 */ /* 0x000fea0003800000 */
.L_x_3943:
        /* <DEDUP_REMOVED lines=43> */
.L_x_3942:
[----:B------:R-:W-:Y:S05]  /*7c80*/  BSYNC B0 ;  /* 0x0000000000007941 */ /* 0x000fea0003800000 */
.L_x_3941:
[----:B------:R-:W-:Y:S01]  /*7c90*/  I2FP.F32.U32 R117, R104 ;  /* 0x0000006800757245 */ /* 0x000fe20000201000 */
[----:B------:R-:W-:Y:S01]  /*7ca0*/  IMAD.U32 R192, R89, 0x10000, RZ ;  /* 0x0001000059c07824 */ /* 0x000fe200078e00ff */
[----:B------:R-:W-:Y:S01]  /*7cb0*/  SHF.L.U32 R116, R105, 0x10, RZ ;  /* 0x0000001069747819 */ /* 0x000fe200000006ff */
[----:B------:R-:W-:Y:S01]  /*7cc0*/  BSSY B0, `(.L_x_3945) ;  /* 0x0000016000007945 */ /* 0x000fe20003800000 */
[----:B------:R-:W-:Y:S01]  /*7cd0*/  ISETP.NE.AND P2, PT, R194, 0x1, PT ;  /* 0x00000001c200780c */ /* 0x000fe20003f45270 */
[----:B------:R-:W-:Y:S01]  /*7ce0*/  FFMA.FTZ R104, R117, R178, 1.1641532182693481445e-10 ;  /* 0x2f00000075687423 */ /* 0x000fe200000100b2 */
[----:B------:R-:W-:Y:S01]  /*7cf0*/  @P0 SHF.L.U32 R173, R101, 0x10, RZ ;  /* 0x0000001065ad0819 */ /* 0x000fe200000006ff */
[----:B------:R-:W-:Y:S01]  /*7d00*/  FMUL.FTZ R117, R116, R181 ;  /* 0x000000b574757220 */ /* 0x000fe20000410000 */
[----:B------:R-:W-:Y:S02]  /*7d10*/  PRMT R191, R105, 0x7632, R191 ;  /* 0x0000763269bf7816 */ /* 0x000fe400000000bf */
[----:B------:R-:W-:Y:S01]  /*7d20*/  FSETP.GTU.FTZ.AND P1, PT, R104, R179, PT ;  /* 0x000000b36800720b */ /* 0x000fe20003f3c000 */
[----:B------:R-:W-:-:S05]  /*7d30*/  FMUL.FTZ R117, R117, R180 ;  /* 0x000000b475757220 */ /* 0x000fca0000410000 */
        /* <DEDUP_REMOVED lines=13> */
.L_x_3946:
[----:B------:R-:W-:-:S07]  /*7e10*/  IMAD.MOV.U32 R196, RZ, RZ, R172 ;  /* 0x000000ffffc47224 */ /* 0x000fce00078e00ac */
.L_x_3947:
[----:B------:R-:W-:Y:S05]  /*7e20*/  BSYNC B0 ;  /* 0x0000000000007941 */ /* 0x000fea0003800000 */
.L_x_3945:
        /* <DEDUP_REMOVED lines=16> */
.L_x_3951:
[----:B------:R-:W-:Y:S05]  /*7f30*/  BSYNC B1 ;  /* 0x0000000000017941 */ /* 0x000fea0003800000 */
.L_x_3950:
        /* <DEDUP_REMOVED lines=43> */
.L_x_3949:
[----:B------:R-:W-:Y:S05]  /*81f0*/  BSYNC B0 ;  /* 0x0000000000007941 */ /* 0x000fea0003800000 */
.L_x_3948:
        /* <DEDUP_REMOVED lines=25> */
.L_x_3953:
[----:B------:R-:W-:-:S07]  /*8390*/  MOV R191, R172 ;  /* 0x000000ac00bf7202 */ /* 0x000fce0000000f00 */
.L_x_3954:
[----:B------:R-:W-:Y:S05]  /*83a0*/  BSYNC B0 ;  /* 0x0000000000007941 */ /* 0x000fea0003800000 */
.L_x_3952:
        /* <DEDUP_REMOVED lines=16> */
.L_x_3958:
[----:B------:R-:W-:Y:S05]  /*84b0*/  BSYNC B1 ;  /* 0x0000000000017941 */ /* 0x000fea0003800000 */
.L_x_3957:
        /* <DEDUP_REMOVED lines=43> */
.L_x_3956:
[----:B------:R-:W-:Y:S05]  /*8770*/  BSYNC B0 ;  /* 0x0000000000007941 */ /* 0x000fea0003800000 */
.L_x_3955:
        /* <DEDUP_REMOVED lines=24> */
.L_x_3960:
[----:B------:R-:W-:-:S07]  /*8900*/  IMAD.MOV.U32 R191, RZ, RZ, R172 ;  /* 0x000000ffffbf7224 */ /* 0x000fce00078e00ac */
.L_x_3961:
[----:B------:R-:W-:Y:S05]  /*8910*/  BSYNC B0 ;  /* 0x0000000000007941 */ /* 0x000fea0003800000 */
.L_x_3959:
        /* <DEDUP_REMOVED lines=16> */
.L_x_3965:
[----:B------:R-:W-:Y:S05]  /*8a20*/  BSYNC B1 ;  /* 0x0000000000017941 */ /* 0x000fea0003800000 */
.L_x_3964:
        /* <DEDUP_REMOVED lines=43> */
.L_x_3963:
[----:B------:R-:W-:Y:S05]  /*8ce0*/  BSYNC B0 ;  /* 0x0000000000007941 */ /* 0x000fea0003800000 */
.L_x_3962:
        /* <DEDUP_REMOVED lines=25> */
.L_x_3967:
[----:B------:R-:W-:-:S07]  /*8e80*/  MOV R106, R172 ;  /* 0x000000ac006a7202 */ /* 0x000fce0000000f00 */
.L_x_3968:
[----:B------:R-:W-:Y:S05]  /*8e90*/  BSYNC B0 ;  /* 0x0000000000007941 */ /* 0x000fea0003800000 */
.L_x_3966:
        /* <DEDUP_REMOVED lines=16> */
.L_x_3972:
[----:B------:R-:W-:Y:S05]  /*8fa0*/  BSYNC B1 ;  /* 0x0000000000017941 */ /* 0x000fea0003800000 */
.L_x_3971:
        /* <DEDUP_REMOVED lines=43> */
.L_x_3970:
[----:B------:R-:W-:Y:S05]  /*9260*/  BSYNC B0 ;  /* 0x0000000000007941 */ /* 0x000fea0003800000 */
.L_x_3969:
        /* <DEDUP_REMOVED lines=24> */
.L_x_3974:
[----:B------:R-:W-:-:S07]  /*93f0*/  IMAD.MOV.U32 R194, RZ, RZ, R172 ;  /* 0x000000ffffc27224 */ /* 0x000fce00078e00ac */
.L_x_3975:
[----:B------:R-:W-:Y:S05]  /*9400*/  BSYNC B0 ;  /* 0x0000000000007941 */ /* 0x000fea0003800000 */
.L_x_3973:
        /* <DEDUP_REMOVED lines=18> */
.L_x_3979:
[----:B------:R-:W-:Y:S05]  /*9530*/  BSYNC B1 ;  /* 0x0000000000017941 */ /* 0x000fea0003800000 */
.L_x_3978:
        /* <DEDUP_REMOVED lines=43> */
.L_x_3977:
[----:B------:R-:W-:Y:S05]  /*97f0*/  BSYNC B0 ;  /* 0x0000000000007941 */ /* 0x000fea0003800000 */
.L_x_3976:
[----:B------:R-:W-:Y:S01]  /*9800*/  I2FP.F32.U32 R105, R194 ;  /* 0x000000c200697245 */ /* 0x000fe20000201000 */
[----:B------:R-:W0:Y:S01]  /*9810*/  @P0 LDC.64 R200, c[0x0][0x230] ;  /* 0x00008c00ffc80b82 */ /* 0x000e220000000a00 */
[----:B------:R-:W-:Y:S01]  /*9820*/  SEL R116, RZ, 0x1, P2 ;  /* 0x00000001ff747807 */ /* 0x000fe20001000000 */
[----:B------:R-:W-:Y:S01]  /*9830*/  IMAD.WIDE.U32 R206, R171, 0x10, R112 ;  /* 0x00000010abce7825 */ /* 0x000fe200078e0070 */
[----:B------:R-:W-:-:S03]  /*9840*/  SEL R107, RZ, 0x10000, P5 ;  /* 0x00010000ff6b7807 */ /* 0x000fc60002800000 */
[----:B------:R-:W-:Y:S01]  /*9850*/  FFMA.FTZ R104, R105, R178, 1.1641532182693481445e-10 ;  /* 0x2f00000069687423 */ /* 0x000fe200000100b2 */
[----:B------:R-:W-:Y:S02]  /*9860*/  ISETP.NE.AND P5, PT, R182, RZ, PT ;  /* 0x000000ffb600720c */ /* 0x000fe40003fa5270 */
[----:B------:R-:W-:Y:S02]  /*9870*/  SEL R182, RZ, 0x100, P4 ;  /* 0x00000100ffb67807 */ /* 0x000fe40002000000 */
[----:B------:R-:W-:Y:S01]  /*9880*/  FSETP.GTU.FTZ.AND P2, PT, R104, R179, PT ;  /* 0x000000b36800720b */ /* 0x000fe20003f5c000 */
[----:B------:R-:W-:Y:S01]  /*9890*/  IMAD.U32 R104, R191, 0x10000, RZ ;  /* 0x00010000bf687824 */ /* 0x000fe200078e00ff */
[----:B------:R-:W-:Y:S02]  /*98a0*/  SEL R202, RZ, 0x1, P1 ;  /* 0x00000001ffca7807 */ /* 0x000fe40000800000 */
[----:B------:R-:W-:Y:S02]  /*98b0*/  SEL R105, RZ, 0x1000000, P2 ;  /* 0x01000000ff697807 */ /* 0x000fe40001000000 */
[----:B------:R-:W-:Y:S01]  /*98c0*/  SEL R117, RZ, 0x1, P5 ;  /* 0x00000001ff757807 */ /* 0x000fe20002800000 */
[----:B------:R-:W-:Y:S01]  /*98d0*/  IMAD.WIDE.U32 R202, R202, 0x10000, RZ ;  /* 0x00010000caca7825 */ /* 0x000fe200078e00ff */
[----:B------:R-:W-:-:S03]  /*98e0*/  LOP3.LUT R182, R182, R105, R107, 0xfe, !PT ;  /* 0x00000069b6b67212 */ /* 0x000fc600078efe6b */
[----:B------:R-:W-:Y:S01]  /*98f0*/  FMUL.FTZ R105, R104, R181 ;  /* 0x000000b568697220 */ /* 0x000fe20000410000 */
[----:B------:R-:W-:Y:S02]  /*9900*/  PRMT R107, R91, 0x7632, R107 ;  /* 0x000076325b6b7816 */ /* 0x000fe4000000006b */
[----:B------:R-:W-:Y:S01]  /*9910*/  @P0 PRMT R173, R103, 0x7632, R173 ;  /* 0x0000763267ad0816 */ /* 0x000fe200000000ad */
[----:B------:R-:W-:Y:S01]  /*9920*/  FMUL.FTZ R106, R105, R180 ;  /* 0x000000b4696a7220 */ /* 0x000fe20000410000 */
[----:B------:R-:W-:Y:S01]  /*9930*/  IMAD.WIDE.U32 R104, R116, 0x1000000, RZ ;  /* 0x0100000074687825 */ /* 0x000fe200078e00ff */
[----:B------:R-:W-:Y:S02]  /*9940*/  SHF.L.U32 R107, R107, 0x10, RZ ;  /* 0x000000106b6b7819 */ /* 0x000fe400000006ff */
[----:B------:R-:W-:Y:S01]  /*9950*/  SEL R205, RZ, 0x1, P3 ;  /* 0x00000001ffcd7807 */ /* 0x000fe20001800000 */
[----:B------:R-:W-:Y:S01]  /*9960*/  IMAD.WIDE.U32 R116, R117, 0x100, RZ ;  /* 0x0000010075747825 */ /* 0x000fe200078e00ff */
[----:B------:R-:W-:-:S02]  /*9970*/  FSEL R106, R106, RZ, !P2 ;  /* 0x000000ff6a6a7208 */ /* 0x000fc40005000000 */
[----:B------:R-:W-:Y:S02]  /*9980*/  LOP3.LUT P6, RZ, R124, 0x4, RZ, 0xc0, !PT ;  /* 0x000000047cff7812 */ /* 0x000fe400078cc0ff */
[----:B------:R-:W-:Y:S01]  /*9990*/  LOP3.LUT R116, R116, R104, R202, 0xfe, !PT ;  /* 0x0000006874747212 */ /* 0x000fe200078efeca */
[----:B------:R-:W-:Y:S02]  /*99a0*/  @P0 IMAD.U32 R104, R173, 0x10000, RZ ;  /* 0x00010000ad680824 */ /* 0x000fe400078e00ff */
[----:B------:R-:W-:Y:S01]  /*99b0*/  FMUL.FTZ R199, R106, R107 ;  /* 0x0000006b6ac77220 */ /* 0x000fe20000410000 */
[----:B------:R-:W-:Y:S01]  /*99c0*/  LOP3.LUT R173, R105, R182, R205, 0xfe, !PT ;  /* 0x000000b669ad7212 */ /* 0x000fe200078efecd */
[----:B------:R-:W-:Y:S01]  /*99d0*/  IMAD.WIDE.U32 R204, R171, 0x8, R108 ;  /* 0x00000008abcc7825 */ /* 0x000fe200078e006c */
[----:B------:R-:W-:-:S03]  /*99e0*/  SEL R191, RZ, 0x1, P6 ;  /* 0x00000001ffbf7807 */ /* 0x000fc60003000000 */
[----:B------:R-:W-:Y:S01]  /*99f0*/  @P0 FADD.FTZ R199, R199, R104 ;  /* 0x00000068c7c70221 */ /* 0x000fe20000010000 */
[----:B------:R-:W-:Y:S02]  /*9a00*/  IADD3 R182, R115, 0x180, RZ ;  /* 0x0000018073b67810 */ /* 0x000fe40007ffe0ff */
[----:B------:R-:W-:Y:S02]  /*9a10*/  F2FP.BF16.F32.PACK_AB R106, R198, R195 ;  /* 0x000000c3c66a723e */ /* 0x000fe400000010ff */
[----:B------:R-:W-:Y:S01]  /*9a20*/  F2FP.BF16.F32.PACK_AB R105, R196, R192 ;  /* 0x000000c0c469723e */ /* 0x000fe200000010ff */
[----:B0-----:R-:W-:Y:S01]  /*9a30*/  @P0 IMAD.WIDE.U32 R200, R182, 0x10, R200 ;  /* 0x00000010b6c80825 */ /* 0x001fe200078e00c8 */
[----:B------:R-:W-:Y:S02]  /*9a40*/  F2FP.BF16.F32.PACK_AB R104, R193, R190 ;  /* 0x000000bec168723e */ /* 0x000fe400000010ff */
[----:B------:R-:W-:Y:S02]  /*9a50*/  F2FP.BF16.F32.PACK_AB R107, R199, R197 ;  /* 0x000000c5c76b723e */ /* 0x000fe400000010ff */
[----:B------:R-:W-:-:S02]  /*9a60*/  LOP3.LUT R116, R116, R191, RZ, 0xfc, !PT ;  /* 0x000000bf74747212 */ /* 0x000fc400078efcff */
[----:B------:R-:W-:Y:S01]  /*9a70*/  LOP3.LUT R117, R117, R173, R203, 0xfe, !PT ;  /* 0x000000ad75757212 */ /* 0x000fe200078efecb */
[----:B------:R-:W-:Y:S01]  /*9a80*/  IMAD.WIDE.U32 R202, R182, 0x10, R110 ;  /* 0x00000010b6ca7825 */ /* 0x000fe200078e006e */
        /* <DEDUP_REMOVED lines=16> */
.L_x_3981:
[----:B------:R-:W-:-:S07]  /*9b90*/  IMAD.MOV.U32 R191, RZ, RZ, R172 ;  /* 0x000000ffffbf7224 */ /* 0x000fce00078e00ac */
.L_x_3982:
[----:B------:R-:W-:Y:S05]  /*9ba0*/  BSYNC B0 ;  /* 0x0000000000007941 */ /* 0x000fea0003800000 */
.L_x_3980:
        /* <DEDUP_REMOVED lines=16> */
.L_x_3986:
[----:B------:R-:W-:Y:S05]  /*9cb0*/  BSYNC B1 ;  /* 0x0000000000017941 */ /* 0x000fea0003800000 */
.L_x_3985:
        /* <DEDUP_REMOVED lines=43> */
.L_x_3984:
[----:B------:R-:W-:Y:S05]  /*9f70*/  BSYNC B0 ;  /* 0x0000000000007941 */ /* 0x000fea0003800000 */
.L_x_3983:
[----:B------:R-:W-:Y:S01]  /*9f80*/  I2FP.F32.U32 R117, R191 ;  /* 0x000000bf00757245 */ /* 0x000fe20000201000 */
[----:B-----5:R-:W-:Y:S01]  /*9f90*/  IMAD.U32 R194, R104, 0x10000, RZ ;  /* 0x0001000068c27824 */ /* 0x020fe200078e00ff */
[----:B------:R-:W-:Y:S01]  /*9fa0*/  LOP3.LUT R124, R124, 0xfffffffb, RZ, 0xc0, !PT ;  /* 0xfffffffb7c7c7812 */ /* 0x000fe200078ec0ff */
[----:B------:R-:W-:Y:S01]  /*9fb0*/  @P0 IMAD.U32 R191, R100, 0x10000, RZ ;  /* 0x0001000064bf0824 */ /* 0x000fe200078e00ff */
[----:B------:R-:W-:Y:S01]  /*9fc0*/  SHF.L.U32 R200, R84, 0x10, RZ ;  /* 0x0000001054c87819 */ /* 0x000fe200000006ff */
[----:B------:R-:W-:Y:S01]  /*9fd0*/  FFMA.FTZ R116, R117, R178, 1.1641532182693481445e-10 ;  /* 0x2f00000075747423 */ /* 0x000fe200000100b2 */
[----:B------:R-:W-:Y:S01]  /*9fe0*/  FMUL.FTZ R117, R194, R181 ;  /* 0x000000b5c2757220 */ /* 0x000fe20000410000 */
[----:B------:R-:W-:Y:S01]  /*9ff0*/  BSSY B0, `(.L_x_3987) ;  /* 0x0000014000007945 */ /* 0x000fe20003800000 */
[----:B------:R-:W-:Y:S02]  /*a000*/  PRMT R104, R104, 0x7632, R104 ;  /* 0x0000763268687816 */ /* 0x000fe40000000068 */
[----:B------:R-:W-:Y:S01]  /*a010*/  FSETP.GTU.FTZ.AND P1, PT, R116, R179, PT ;  /* 0x000000b37400720b */ /* 0x000fe20003f3c000 */
[----:B------:R-:W-:Y:S01]  /*a020*/  FMUL.FTZ R117, R117, R180 ;  /* 0x000000b475757220 */ /* 0x000fe20000410000 */
[----:B------:R-:W-:-:S04]  /*a030*/  IADD3 R194, R173, 0x1, RZ ;  /* 0x00000001adc27810 */ /* 0x000fc80007ffe0ff */
        /* <DEDUP_REMOVED lines=14> */
.L_x_3988:
[----:B------:R-:W-:-:S07]  /*a120*/  MOV R191, R172 ;  /* 0x000000ac00bf7202 */ /* 0x000fce0000000f00 */
.L_x_3989:
[----:B------:R-:W-:Y:S05]  /*a130*/  BSYNC B0 ;  /* 0x0000000000007941 */ /* 0x000fea0003800000 */
.L_x_3987:
        /* <DEDUP_REMOVED lines=16> */
.L_x_3993:
[----:B------:R-:W-:Y:S05]  /*a240*/  BSYNC B1 ;  /* 0x0000000000017941 */ /* 0x000fea0003800000 */
.L_x_3992:
        /* <DEDUP_REMOVED lines=43> */
.L_x_3991:
[----:B------:R-:W-:Y:S05]  /*a500*/  BSYNC B0 ;  /* 0x0000000000007941 */ /* 0x000fea0003800000 */
.L_x_3990:
[----:B------:R-:W-:Y:S01]  /*a510*/  I2FP.F32.U32 R117, R191 ;  /* 0x000000bf00757245 */ /* 0x000fe20000201000 */
[----:B------:R-:W-:Y:S01]  /*a520*/  BSSY B0, `(.L_x_3994) ;  /* 0x000001b000007945 */ /* 0x000fe20003800000 */
[----:B------:R-:W-:Y:S01]  /*a530*/  SHF.L.U32 R116, R104, 0x10, RZ ;  /* 0x0000001068747819 */ /* 0x000fe200000006ff */
[----:B------:R-:W-:Y:S01]  /*a540*/  VIADD R201, R194, 0x1 ;  /* 0x00000001c2c97836 */ /* 0x000fe20000000000 */
[----:B------:R-:W-:Y:S01]  /*a550*/  LOP3.LUT R124, R124, 0xfffffffd, RZ, 0xc0, !PT ;  /* 0xfffffffd7c7c7812 */ /* 0x000fe200078ec0ff */
        /* <DEDUP_REMOVED lines=22> */
.L_x_3995:
[----:B------:R-:W-:-:S07]  /*a6c0*/  IMAD.MOV.U32 R104, RZ, RZ, R172 ;  /* 0x000000ffff687224 */ /* 0x000fce00078e00ac */
.L_x_3996:
[----:B------:R-:W-:Y:S05]  /*a6d0*/  BSYNC B0 ;  /* 0x0000000000007941 */ /* 0x000fea0003800000 */
.L_x_3994:
        /* <DEDUP_REMOVED lines=16> */
.L_x_4000:
[----:B------:R-:W-:Y:S05]  /*a7e0*/  BSYNC B1 ;  /* 0x0000000000017941 */ /* 0x000fea0003800000 */
.L_x_3999:
        /* <DEDUP_REMOVED lines=43> */
.L_x_3998:
[----:B------:R-:W-:Y:S05]  /*aaa0*/  BSYNC B0 ;  /* 0x0000000000007941 */ /* 0x000fea0003800000 */
.L_x_3997:
[----:B------:R-:W-:Y:S01]  /*aab0*/  I2FP.F32.U32 R117, R104 ;  /* 0x0000006800757245 */ /* 0x000fe20000201000 */
[----:B------:R-:W-:Y:S01]  /*aac0*/  IMAD.U32 R116, R105, 0x10000, RZ ;  /* 0x0001000069747824 */ /* 0x000fe200078e00ff */
[----:B------:R-:W-:Y:S01]  /*aad0*/  ISETP.NE.AND P2, PT, R201, 0x1, PT ;  /* 0x00000001c900780c */ /* 0x000fe20003f45270 */
[----:B------:R-:W-:Y:S01]  /*aae0*/  @P0 IMAD.U32 R173, R101, 0x10000, RZ ;  /* 0x0001000065ad0824 */ /* 0x000fe200078e00ff */
[----:B------:R-:W-:Y:S01]  /*aaf0*/  SHF.L.U32 R202, R85, 0x10, RZ ;  /* 0x0000001055ca7819 */ /* 0x000fe200000006ff */
[----:B------:R-:W-:Y:S01]  /*ab00*/  FFMA.FTZ R104, R117, R178, 1.1641532182693481445e-10 ;  /* 0x2f00000075687423 */ /* 0x000fe200000100b2 */
[----:B------:R-:W-:Y:S01]  /*ab10*/  FMUL.FTZ R117, R116, R181 ;  /* 0x000000b574757220 */ /* 0x000fe20000410000 */
[----:B------:R-:W-:Y:S01]  /*ab20*/  BSSY B0, `(.L_x_4001) ;  /* 0x0000012000007945 */ /* 0x000fe20003800000 */
[----:B------:R-:W-:Y:S02]  /*ab30*/  PRMT R191, R105, 0x7632, R191 ;  /* 0x0000763269bf7816 */ /* 0x000fe400000000bf */
[----:B------:R-:W-:Y:S01]  /*ab40*/  FMUL.FTZ R117, R117, R180 ;  /* 0x000000b475757220 */ /* 0x000fe20000410000 */
[----:B------:R-:W-:-:S04]  /*ab50*/  FSETP.GTU.FTZ.AND P1, PT, R104, R179, PT ;  /* 0x000000b36800720b */ /* 0x000fc80003f3c000 */
        /* <DEDUP_REMOVED lines=13> */
.L_x_4002:
[----:B------:R-:W-:-:S07]  /*ac30*/  MOV R194, R172 ;  /* 0x000000ac00c27202 */ /* 0x000fce0000000f00 */
.L_x_4003:
[----:B------:R-:W-:Y:S05]  /*ac40*/  BSYNC B0 ;  /* 0x0000000000007941 */ /* 0x000fea0003800000 */
.L_x_4001:
        /* <DEDUP_REMOVED lines=16> */
.L_x_4007:
[----:B------:R-:W-:Y:S05]  /*ad50*/  BSYNC B1 ;  /* 0x0000000000017941 */ /* 0x000fea0003800000 */
.L_x_4006:
        /* <DEDUP_REMOVED lines=43> */
.L_x_4005:
[----:B------:R-:W-:Y:S05]  /*b010*/  BSYNC B0 ;  /* 0x0000000000007941 */ /* 0x000fea0003800000 */
.L_x_4004:
        /* <DEDUP_REMOVED lines=25> */
.L_x_4009:
[----:B------:R-:W-:-:S07]  /*b1b0*/  IMAD.MOV.U32 R191, RZ, RZ, R172 ;  /* 0x000000ffffbf7224 */ /* 0x000fce00078e00ac */
.L_x_4010:
[----:B------:R-:W-:Y:S05]  /*b1c0*/  BSYNC B0 ;  /* 0x0000000000007941 */ /* 0x000fea0003800000 */
.L_x_4008:
        /* <DEDUP_REMOVED lines=16> */
.L_x_4014:
[----:B------:R-:W-:Y:S05]  /*b2d0*/  BSYNC B1 ;  /* 0x0000000000017941 */ /* 0x000fea0003800000 */
.L_x_4013:
        /* <DEDUP_REMOVED lines=43> */
.L_x_4012:
[----:B------:R-:W-:Y:S05]  /*b590*/  BSYNC B0 ;  /* 0x0000000000007941 */ /* 0x000fea0003800000 */
.L_x_4011:
        /* <DEDUP_REMOVED lines=10> */
[----:B------:R-:W-:-:S02]  /*b640*/  FSETP.GTU.FTZ.AND P3, PT, R104, R179, PT ;  /* 0x000000b36800720b */ /* 0x000fc40003f7c000 */
        /* <DEDUP_REMOVED lines=13> */
.L_x_4016:
[----:B------:R-:W-:-:S07]  /*b720*/  MOV R191, R172 ;  /* 0x000000ac00bf7202 */ /* 0x000fce0000000f00 */
.L_x_4017:
[----:B------:R-:W-:Y:S05]  /*b730*/  BSYNC B0 ;  /* 0x0000000000007941 */ /* 0x000fea0003800000 */
.L_x_4015:
        /* <DEDUP_REMOVED lines=16> */
.L_x_4021:
[----:B------:R-:W-:Y:S05]  /*b840*/  BSYNC B1 ;  /* 0x0000000000017941 */ /* 0x000fea0003800000 */
.L_x_4020:
        /* <DEDUP_REMOVED lines=43> */
.L_x_4019:
[----:B------:R-:W-:Y:S05]  /*bb00*/  BSYNC B0 ;  /* 0x0000000000007941 */ /* 0x000fea0003800000 */
.L_x_4018:
        /* <DEDUP_REMOVED lines=25> */
.L_x_4023:
[----:B------:R-:W-:-:S07]  /*bca0*/  IMAD.MOV.U32 R106, RZ, RZ, R172 ;  /* 0x000000ffff6a7224 */ /* 0x000fce00078e00ac */
.L_x_4024:
[----:B------:R-:W-:Y:S05]  /*bcb0*/  BSYNC B0 ;  /* 0x0000000000007941 */ /* 0x000fea0003800000 */
.L_x_4022:
        /* <DEDUP_REMOVED lines=16> */
.L_x_4028:
[----:B------:R-:W-:Y:S05]  /*bdc0*/  BSYNC B1 ;  /* 0x0000000000017941 */ /* 0x000fea0003800000 */
.L_x_4027:
        /* <DEDUP_REMOVED lines=43> */
.L_x_4026:
[----:B------:R-:W-:Y:S05]  /*c080*/  BSYNC B0 ;  /* 0x0000000000007941 */ /* 0x000fea0003800000 */
.L_x_4025:
        /* <DEDUP_REMOVED lines=24> */
.L_x_4030:
[----:B------:R-:W-:-:S07]  /*c210*/  MOV R194, R172 ;  /* 0x000000ac00c27202 */ /* 0x000fce0000000f00 */
.L_x_4031:
[----:B------:R-:W-:Y:S05]  /*c220*/  BSYNC B0 ;  /* 0x0000000000007941 */ /* 0x000fea0003800000 */
.L_x_4029:
        /* <DEDUP_REMOVED lines=18> */
.L_x_4035:
[----:B------:R-:W-:Y:S05]  /*c350*/  BSYNC B1 ;  /* 0x0000000000017941 */ /* 0x000fea0003800000 */
.L_x_4034:
        /* <DEDUP_REMOVED lines=43> */
.L_x_4033:
[----:B------:R-:W-:Y:S05]  /*c610*/  BSYNC B0 ;  /* 0x0000000000007941 */ /* 0x000fea0003800000 */
.L_x_4032:
[----:B------:R-:W-:Y:S01]  /*c620*/  I2FP.F32.U32 R105, R194 ;  /* 0x000000c200697245 */ /* 0x000fe20000201000 */
[----:B------:R-:W0:Y:S01]  /*c630*/  @P0 LDC.64 R210, c[0x0][0x230] ;  /* 0x00008c00ffd20b82 */ /* 0x000e220000000a00 */
[----:B------:R-:W-:Y:S01]  /*c640*/  SEL R116, RZ, 0x1, P2 ;  /* 0x00000001ff747807 */ /* 0x000fe20001000000 */
[----:B------:R-:W-:Y:S01]  /*c650*/  IMAD.WIDE.U32 R216, R182, 0x10, R112 ;  /* 0x00000010b6d87825 */ /* 0x000fe200078e0070 */
[----:B------:R-:W-:-:S03]  /*c660*/  SEL R107, RZ, 0x10000, P5 ;  /* 0x00010000ff6b7807 */ /* 0x000fc60002800000 */
[----:B------:R-:W-:Y:S01]  /*c670*/  FFMA.FTZ R104, R105, R178, 1.1641532182693481445e-10 ;  /* 0x2f00000069687423 */ /* 0x000fe200000100b2 */
[----:B------:R-:W-:Y:S01]  /*c680*/  LOP3.LUT P5, RZ, R124, 0x2, RZ, 0xc0, !PT ;  /* 0x000000027cff7812 */ /* 0x000fe200078ac0ff */
[----:B------:R-:W-:Y:S01]  /*c690*/  IMAD.WIDE.U32 R214, R182, 0x8, R108 ;  /* 0x00000008b6d67825 */ /* 0x000fe200078e006c */
[----:B------:R-:W-:Y:S02]  /*c6a0*/  SEL R106, RZ, 0x100, P4 ;  /* 0x00000100ff6a7807 */ /* 0x000fe40002000000 */
[----:B------:R-:W-:Y:S02]  /*c6b0*/  FSETP.GTU.FTZ.AND P2, PT, R104, R179, PT ;  /* 0x000000b36800720b */ /* 0x000fe40003f5c000 */
[----:B------:R-:W-:Y:S02]  /*c6c0*/  SHF.L.U32 R104, R191, 0x10, RZ ;  /* 0x00000010bf687819 */ /* 0x000fe400000006ff */
[----:B------:R-:W-:Y:S02]  /*c6d0*/  SEL R194, RZ, 0x1000000, P2 ;  /* 0x01000000ffc27807 */ /* 0x000fe40001000000 */
[----:B------:R-:W-:Y:S01]  /*c6e0*/  SEL R208, RZ, 0x1, P1 ;  /* 0x00000001ffd07807 */ /* 0x000fe20000800000 */
[----:B------:R-:W-:Y:S01]  /*c6f0*/  FMUL.FTZ R105, R104, R181 ;  /* 0x000000b568697220 */ /* 0x000fe20000410000 */
[----:B------:R-:W-:-:S02]  /*c700*/  LOP3.LUT R194, R106, R194, R107, 0xfe, !PT ;  /* 0x000000c26ac27212 */ /* 0x000fc400078efe6b */
[----:B------:R-:W-:Y:S01]  /*c710*/  SEL R117, RZ, 0x1, P5 ;  /* 0x00000001ff757807 */ /* 0x000fe20002800000 */
[----:B------:R-:W-:Y:S01]  /*c720*/  FMUL.FTZ R106, R105, R180 ;  /* 0x000000b4696a7220 */ /* 0x000fe20000410000 */
[----:B------:R-:W-:Y:S01]  /*c730*/  PRMT R107, R87, 0x7632, R107 ;  /* 0x00007632576b7816 */ /* 0x000fe2000000006b */
[----:B------:R-:W-:Y:S01]  /*c740*/  IMAD.WIDE.U32 R104, R116, 0x1000000, RZ ;  /* 0x0100000074687825 */ /* 0x000fe200078e00ff */
[----:B------:R-:W-:Y:S02]  /*c750*/  @P0 PRMT R173, R103, 0x7632, R173 ;  /* 0x0000763267ad0816 */ /* 0x000fe400000000ad */
[----:B------:R-:W-:Y:S01]  /*c760*/  FSEL R106, R106, RZ, !P2 ;  /* 0x000000ff6a6a7208 */ /* 0x000fe20005000000 */
[----:B------:R-:W-:Y:S01]  /*c770*/  IMAD.WIDE.U32 R208, R208, 0x10000, RZ ;  /* 0x00010000d0d07825 */ /* 0x000fe200078e00ff */
[----:B------:R-:W-:Y:S02]  /*c780*/  LOP3.LUT P6, RZ, R124, 0x4, RZ, 0xc0, !PT ;  /* 0x000000047cff7812 */ /* 0x000fe400078cc0ff */
[----:B------:R-:W-:Y:S01]  /*c790*/  @P0 SHF.L.U32 R173, R173, 0x10, RZ ;  /* 0x00000010adad0819 */ /* 0x000fe200000006ff */
[----:B------:R-:W-:Y:S01]  /*c7a0*/  IMAD.WIDE.U32 R116, R117, 0x100, RZ ;  /* 0x0000010075747825 */ /* 0x000fe200078e00ff */
[----:B------:R-:W-:-:S02]  /*c7b0*/  SEL R201, RZ, 0x1, P3 ;  /* 0x00000001ffc97807 */ /* 0x000fc40001800000 */
[----:B------:R-:W-:Y:S01]  /*c7c0*/  SEL R191, RZ, 0x1, P6 ;  /* 0x00000001ffbf7807 */ /* 0x000fe20003000000 */
[----:B------:R-:W-:Y:S01]  /*c7d0*/  IMAD.U32 R107, R107, 0x10000, RZ ;  /* 0x000100006b6b7824 */ /* 0x000fe200078e00ff */
[----:B------:R-:W-:Y:S02]  /*c7e0*/  LOP3.LUT R116, R116, R104, R208, 0xfe, !PT ;  /* 0x0000006874747212 */ /* 0x000fe400078efed0 */
[----:B------:R-:W-:Y:S01]  /*c7f0*/  LOP3.LUT R201, R105, R194, R201, 0xfe, !PT ;  /* 0x000000c269c97212 */ /* 0x000fe200078efec9 */
[----:B------:R-:W-:Y:S01]  /*c800*/  FMUL.FTZ R208, R106, R107 ;  /* 0x0000006b6ad07220 */ /* 0x000fe20000410000 */
[----:B------:R-:W-:Y:S01]  /*c810*/  LOP3.LUT R116, R116, R191, RZ, 0xfc, !PT ;  /* 0x000000bf74747212 */ /* 0x000fe200078efcff */
[----:B------:R-:W-:Y:S01]  /*c820*/  VIADD R191, R115, 0x200 ;  /* 0x0000020073bf7836 */ /* 0x000fe20000000000 */
[----:B------:R-:W-:Y:S01]  /*c830*/  F2FP.BF16.F32.PACK_AB R106, R207, R204 ;  /* 0x000000cccf6a723e */ /* 0x000fe200000010ff */
[----:B------:R-:W-:Y:S01]  /*c840*/  @P0 FADD.FTZ R208, R208, R173 ;  /* 0x000000add0d00221 */ /* 0x000fe20000010000 */
[----:B------:R-:W-:Y:S01]  /*c850*/  F2FP.BF16.F32.PACK_AB R105, R205, R202 ;  /* 0x000000cacd69723e */ /* 0x000fe200000010ff */
[----:B0-----:R-:W-:Y:S01]  /*c860*/  @P0 IMAD.WIDE.U32 R210, R191, 0x10, R210 ;  /* 0x00000010bfd20825 */ /* 0x001fe200078e00d2 */
[----:B------:R-:W-:-:S02]  /*c870*/  F2FP.BF16.F32.PACK_AB R104, R203, R200 ;  /* 0x000000c8cb68723e */ /* 0x000fc400000010ff */
[----:B------:R-:W-:Y:S01]  /*c880*/  F2FP.BF16.F32.PACK_AB R107, R208, R206 ;  /* 0x000000ced06b723e */ /* 0x000fe200000010ff */
[----:B------:R-:W-:Y:S01]  /*c890*/  IMAD.WIDE.U32 R212, R191, 0x10, R110 ;  /* 0x00000010bfd47825 */ /* 0x000fe200078e006e */
[----:B------:R-:W-:-:S03]  /*c8a0*/  LOP3.LUT R117, R117, R201, R209, 0xfe, !PT ;  /* 0x000000c975757212 */ /* 0x000fc600078efed1 */
        /* <DEDUP_REMOVED lines=16> */
.L_x_4037:
[----:B------:R-:W-:-:S07]  /*c9b0*/  MOV R194, R172 ;  /* 0x000000ac00c27202 */ /* 0x000fce0000000f00 */
.L_x_4038:
[----:B------:R-:W-:Y:S05]  /*c9c0*/  BSYNC B0 ;  /* 0x0000000000007941 */ /* 0x000fea0003800000 */
.L_x_4036:
        /* <DEDUP_REMOVED lines=16> */
.L_x_4042:
[----:B------:R-:W-:Y:S05]  /*cad0*/  BSYNC B1 ;  /* 0x0000000000017941 */ /* 0x000fea0003800000 */
.L_x_4041:
        /* <DEDUP_REMOVED lines=43> */
.L_x_4040:
[----:B------:R-:W-:Y:S05]  /*cd90*/  BSYNC B0 ;  /* 0x0000000000007941 */ /* 0x000fea0003800000 */
.L_x_4039:
[----:B------:R-:W-:Y:S01]  /*cda0*/  I2FP.F32.U32 R117, R194 ;  /* 0x000000c200757245 */ /* 0x000fe20000201000 */
[----:B------:R-:W-:Y:S01]  /*cdb0*/  BSSY B0, `(.L_x_4043) ;  /* 0x000001a000007945 */ /* 0x000fe20003800000 */
[----:B-----5:R-:W-:Y:S01]  /*cdc0*/  SHF.L.U32 R194, R104, 0x10, RZ ;  /* 0x0000001068c27819 */ /* 0x020fe200000006ff */
[----:B------:R-:W-:Y:S01]  /*cdd0*/  VIADD R201, R173, 0x1 ;  /* 0x00000001adc97836 */ /* 0x000fe20000000000 */
[----:B------:R-:W-:Y:S01]  /*cde0*/  LOP3.LUT R124, R124, 0xfffffffb, RZ, 0xc0, !PT ;  /* 0xfffffffb7c7c7812 */ /* 0x000fe200078ec0ff */
        /* <DEDUP_REMOVED lines=21> */
.L_x_4044:
[----:B------:R-:W-:-:S07]  /*cf40*/  IMAD.MOV.U32 R194, RZ, RZ, R172 ;  /* 0x000000ffffc27224 */ /* 0x000fce00078e00ac */
.L_x_4045:
[----:B------:R-:W-:Y:S05]  /*cf50*/  BSYNC B0 ;  /* 0x0000000000007941 */ /* 0x000fea0003800000 */
.L_x_4043:
        /* <DEDUP_REMOVED lines=16> */
.L_x_4049:
[----:B------:R-:W-:Y:S05]  /*d060*/  BSYNC B1 ;  /* 0x0000000000017941 */ /* 0x000fea0003800000 */
.L_x_4048:
        /* <DEDUP_REMOVED lines=43> */
.L_x_4047:
[----:B------:R-:W-:Y:S05]  /*d320*/  BSYNC B0 ;  /* 0x0000000000007941 */ /* 0x000fea0003800000 */
.L_x_4046:
[----:B------:R-:W-:Y:S01]  /*d330*/  I2FP.F32.U32 R117, R194 ;  /* 0x000000c200757245 */ /* 0x000fe20000201000 */
[----:B------:R-:W-:Y:S01]  /*d340*/  IMAD.U32 R116, R104, 0x10000, RZ ;  /* 0x0001000068747824 */ /* 0x000fe200078e00ff */
[----:B------:R-:W-:Y:S01]  /*d350*/  LOP3.LUT R124, R124, 0xfffffffd, RZ, 0xc0, !PT ;  /* 0xfffffffd7c7c7812 */ /* 0x000fe200078ec0ff */
[----:B------:R-:W-:Y:S01]  /*d360*/  BSSY B0, `(.L_x_4050) ;  /* 0x0000019000007945 */ /* 0x000fe20003800000 */
[----:B------:R-:W-:Y:S01]  /*d370*/  IADD3 R212, R201, 0x1, RZ ;  /* 0x00000001c9d47810 */ /* 0x000fe20007ffe0ff */
[----:B------:R-:W-:Y:S01]  /*d380*/  FFMA.FTZ R104, R117, R178, 1.1641532182693481445e-10 ;  /* 0x2f00000075687423 */ /* 0x000fe200000100b2 */
[----:B------:R-:W-:Y:S01]  /*d390*/  FMUL.FTZ R117, R116, R181 ;  /* 0x000000b574757220 */ /* 0x000fe20000410000 */
[----:B------:R-:W-:-:S03]  /*d3a0*/  PRMT R116, R80, 0x7632, R116 ;  /* 0x0000763250747816 */ /* 0x000fc60000000074 */
[----:B------:R-:W-:Y:S01]  /*d3b0*/  FSETP.GTU.FTZ.AND P1, PT, R104, R179, PT ;  /* 0x000000b36800720b */ /* 0x000fe20003f3c000 */
[----:B------:R-:W-:Y:S01]  /*d3c0*/  FMUL.FTZ R117, R117, R180 ;  /* 0x000000b475757220 */ /* 0x000fe20000410000 */
[----:B------:R-:W-:Y:S02]  /*d3d0*/  @P0 PRMT R104, R100, 0x7632, R104 ;  /* 0x0000763264680816 */ /* 0x000fe40000000068 */
[----:B------:R-:W-:Y:S02]  /*d3e0*/  SHF.L.U32 R116, R116, 0x10, RZ ;  /* 0x0000001074747819 */ /* 0x000fe400000006ff */
[----:B------:R-:W-:Y:S01]  /*d3f0*/  FSEL R117, R117, RZ, !P1 ;  /* 0x000000ff75757208 */ /* 0x000fe20004800000 */
[----:B------:R-:W-:-:S04]  /*d400*/  @P0 IMAD.U32 R104, R104, 0x10000, RZ ;  /* 0x0001000068680824 */ /* 0x000fc800078e00ff */
        /* <DEDUP_REMOVED lines=13> */
.L_x_4051:
[----:B------:R-:W-:-:S07]  /*d4e0*/  MOV R104, R172 ;  /* 0x000000ac00687202 */ /* 0x000fce0000000f00 */
.L_x_4052:
[----:B------:R-:W-:Y:S05]  /*d4f0*/  BSYNC B0 ;  /* 0x0000000000007941 */ /* 0x000fea0003800000 */
.L_x_4050:
        /* <DEDUP_REMOVED lines=16> */
.L_x_4056:
[----:B------:R-:W-:Y:S05]  /*d600*/  BSYNC B1 ;  /* 0x0000000000017941 */ /* 0x000fea0003800000 */
.L_x_4055:
        /* <DEDUP_REMOVED lines=43> */
.L_x_4054:
[----:B------:R-:W-:Y:S05]  /*d8c0*/  BSYNC B0 ;  /* 0x0000000000007941 */ /* 0x000fea0003800000 */
.L_x_4053:
        /* <DEDUP_REMOVED lines=24> */
.L_x_4058:
[----:B------:R-:W-:-:S07]  /*da50*/  IMAD.MOV.U32 R201, RZ, RZ, R172 ;  /* 0x000000ffffc97224 */ /* 0x000fce00078e00ac */
.L_x_4059:
[----:B------:R-:W-:Y:S05]  /*da60*/  BSYNC B0 ;  /* 0x0000000000007941 */ /* 0x000fea0003800000 */
.L_x_4057:
        /* <DEDUP_REMOVED lines=16> */
.L_x_4063:
[----:B------:R-:W-:Y:S05]  /*db70*/  BSYNC B1 ;  /* 0x0000000000017941 */ /* 0x000fea0003800000 */
.L_x_4062:
        /* <DEDUP_REMOVED lines=40> */
[----:B------:R-:W-:-:S03]  /*de00*/  LOP3.LUT R125, R173, R212, R47, 0x96, !PT ;  /* 0x000000d4ad7d7212 */ /* 0x000fc600078e962f */
[----:B------:R-:W-:Y:S01]  /*de10*/  IMAD.MOV.U32 R128, RZ, RZ, R104 ;  /* 0x000000ffff807224 */ /* 0x000fe200078e0068 */
[----:B------:R-:W-:-:S07]  /*de20*/  LOP3.LUT R126, R105, R116, R46, 0x96, !PT ;  /* 0x00000074697e7212 */ /* 0x000fce00078e962e */
.L_x_4061:
[----:B------:R-:W-:Y:S05]  /*de30*/  BSYNC B0 ;  /* 0x0000000000007941 */ /* 0x000fea0003800000 */
.L_x_4060:
[----:B------:R-:W-:Y:S01]  /*de40*/  I2FP.F32.U32 R105, R201 ;  /* 0x000000c900697245 */ /* 0x000fe20000201000 */
[----:B------:R-:W-:Y:S01]  /*de50*/  IMAD.U32 R194, R194, 0x10000, RZ ;  /* 0x00010000c2c27824 */ /* 0x000fe200078e00ff */
[----:B------:R-:W-:Y:S01]  /*de60*/  ISETP.NE.AND P3, PT, R117, 0x1, PT ;  /* 0x000000017500780c */ /* 0x000fe20003f65270 */
[----:B------:R-:W-:Y:S01]  /*de70*/  BSSY B0, `(.L_x_4064) ;  /* 0x0000017000007945 */ /* 0x000fe20003800000 */
[----:B------:R-:W-:Y:S01]  /*de80*/  PRMT R116, R81, 0x7632, R116 ;  /* 0x0000763251747816 */ /* 0x000fe20000000074 */
[----:B------:R-:W-:Y:S01]  /*de90*/  FFMA.FTZ R104, R105, R178, 1.1641532182693481445e-10 ;  /* 0x2f00000069687423 */ /* 0x000fe200000100b2 */
[----:B------:R-:W-:Y:S01]  /*dea0*/  FMUL.FTZ R105, R194, R181 ;  /* 0x000000b5c2697220 */ /* 0x000fe20000410000 */
[----:B------:R-:W-:Y:S02]  /*deb0*/  IADD3 R173, R117, 0x1, RZ ;  /* 0x0000000175ad7810 */ /* 0x000fe40007ffe0ff */
[----:B------:R-:W-:Y:S01]  /*dec0*/  SHF.L.U32 R116, R116, 0x10, RZ ;  /* 0x0000001074747819 */ /* 0x000fe200000006ff */
[----:B------:R-:W-:Y:S01]  /*ded0*/  FMUL.FTZ R105, R105, R180 ;  /* 0x000000b469697220 */ /* 0x000fe20000410000 */
[----:B------:R-:W-:-:S02]  /*dee0*/  FSETP.GTU.FTZ.AND P2, PT, R104, R179, PT ;  /* 0x000000b36800720b */ /* 0x000fc40003f5c000 */
        /* <DEDUP_REMOVED lines=14> */
.L_x_4065:
[----:B------:R-:W-:-:S07]  /*dfd0*/  MOV R194, R172 ;  /* 0x000000ac00c27202 */ /* 0x000fce0000000f00 */
.L_x_4066:
[----:B------:R-:W-:Y:S05]  /*dfe0*/  BSYNC B0 ;  /* 0x0000000000007941 */ /* 0x000fea0003800000 */
.L_x_4064:
        /* <DEDUP_REMOVED lines=16> */
.L_x_4070:
[----:B------:R-:W-:Y:S05]  /*e0f0*/  BSYNC B1 ;  /* 0x0000000000017941 */ /* 0x000fea0003800000 */
.L_x_4069:
        /* <DEDUP_REMOVED lines=43> */
.L_x_4068:
[----:B------:R-:W-:Y:S05]  /*e3b0*/  BSYNC B0 ;  /* 0x0000000000007941 */ /* 0x000fea0003800000 */
.L_x_4067:
        /* <DEDUP_REMOVED lines=8> */
[----:B------:R-:W-:Y:S01]  /*e440*/  PRMT R106, R106, 0x7632, R106 ;  /* 0x000076326a6a7816 */ /* 0x000fe2000000006a */
[----:B------:R-:W-:Y:S01]  /*e450*/  VIADD R201, R173, 0x1 ;  /* 0x00000001adc97836 */ /* 0x000fe20000000000 */
[----:B------:R-:W-:Y:S01]  /*e460*/  FSETP.GTU.FTZ.AND P3, PT, R104, R179, PT ;  /* 0x000000b36800720b */ /* 0x000fe20003f7c000 */
[----:B------:R-:W-:-:S05]  /*e470*/  FMUL.FTZ R105, R105, R180 ;  /* 0x000000b469697220 */ /* 0x000fca0000410000 */
        /* <DEDUP_REMOVED lines=12> */
.L_x_4072:
[----:B------:R-:W-:-:S07]  /*e540*/  IMAD.MOV.U32 R194, RZ, RZ, R172 ;  /* 0x000000ffffc27224 */ /* 0x000fce00078e00ac */
.L_x_4073:
[----:B------:R-:W-:Y:S05]  /*e550*/  BSYNC B0 ;  /* 0x0000000000007941 */ /* 0x000fea0003800000 */
.L_x_4071:
        /* <DEDUP_REMOVED lines=16> */
.L_x_4077:
[----:B------:R-:W-:Y:S05]  /*e660*/  BSYNC B1 ;  /* 0x0000000000017941 */ /* 0x000fea0003800000 */
.L_x_4076:
        /* <DEDUP_REMOVED lines=43> */
.L_x_4075:
[----:B------:R-:W-:Y:S05]  /*e920*/  BSYNC B0 ;  /* 0x0000000000007941 */ /* 0x000fea0003800000 */
.L_x_4074:
        /* <DEDUP_REMOVED lines=25> */
.L_x_4079:
[----:B------:R-:W-:-:S07]  /*eac0*/  MOV R106, R172 ;  /* 0x000000ac006a7202 */ /* 0x000fce0000000f00 */
.L_x_4080:
[----:B------:R-:W-:Y:S05]  /*ead0*/  BSYNC B0 ;  /* 0x0000000000007941 */ /* 0x000fea0003800000 */
.L_x_4078:
        /* <DEDUP_REMOVED lines=16> */
.L_x_4084:
[----:B------:R-:W-:Y:S05]  /*ebe0*/  BSYNC B1 ;  /* 0x0000000000017941 */ /* 0x000fea0003800000 */
.L_x_4083:
        /* <DEDUP_REMOVED lines=43> */
.L_x_4082:
[----:B------:R-:W-:Y:S05]  /*eea0*/  BSYNC B0 ;  /* 0x0000000000007941 */ /* 0x000fea0003800000 */
.L_x_4081:
        /* <DEDUP_REMOVED lines=24> */
.L_x_4086:
[----:B------:R-:W-:-:S07]  /*f030*/  IMAD.MOV.U32 R201, RZ, RZ, R172 ;  /* 0x000000ffffc97224 */ /* 0x000fce00078e00ac */
.L_x_4087:
[----:B------:R-:W-:Y:S05]  /*f040*/  BSYNC B0 ;  /* 0x0000000000007941 */ /* 0x000fea0003800000 */
.L_x_4085:
        /* <DEDUP_REMOVED lines=18> */
.L_x_4091:
[----:B------:R-:W-:Y:S05]  /*f170*/  BSYNC B1 ;  /* 0x0000000000017941 */ /* 0x000fea0003800000 */
.L_x_4090:
        /* <DEDUP_REMOVED lines=43> */
.L_x_4089:
[----:B------:R-:W-:Y:S05]  /*f430*/  BSYNC B0 ;  /* 0x0000000000007941 */ /* 0x000fea0003800000 */
.L_x_4088:
[----:B------:R-:W-:Y:S01]  /*f440*/  I2FP.F32.U32 R105, R201 ;  /* 0x000000c900697245 */ /* 0x000fe20000201000 */
[----:B------:R-:W-:Y:S01]  /*f450*/  IMAD.U32 R194, R194, 0x10000, RZ ;  /* 0x00010000c2c27824 */ /* 0x000fe200078e00ff */
[----:B------:R-:W-:Y:S01]  /*f460*/  SEL R116, RZ, 0x1, P2 ;  /* 0x00000001ff747807 */ /* 0x000fe20001000000 */
[----:B------:R-:W0:Y:S01]  /*f470*/  @P0 LDC.64 R218, c[0x0][0x230] ;  /* 0x00008c00ffda0b82 */ /* 0x000e220000000a00 */
[----:B------:R-:W-:Y:S01]  /*f480*/  SEL R107, RZ, 0x10000, P5 ;  /* 0x00010000ff6b7807 */ /* 0x000fe20002800000 */
[----:B------:R-:W-:Y:S01]  /*f490*/  FFMA.FTZ R104, R105, R178, 1.1641532182693481445e-10 ;  /* 0x2f00000069687423 */ /* 0x000fe200000100b2 */
[----:B------:R-:W-:Y:S01]  /*f4a0*/  LOP3.LUT P5, RZ, R124, 0x2, RZ, 0xc0, !PT ;  /* 0x000000027cff7812 */ /* 0x000fe200078ac0ff */
[----:B------:R-:W-:Y:S01]  /*f4b0*/  FMUL.FTZ R105, R194, R181 ;  /* 0x000000b5c2697220 */ /* 0x000fe20000410000 */
[----:B------:R-:W-:Y:S01]  /*f4c0*/  SEL R220, RZ, 0x100, P4 ;  /* 0x00000100ffdc7807 */ /* 0x000fe20002000000 */
[----:B------:R-:W-:Y:S01]  /*f4d0*/  IMAD.WIDE.U32 R224, R191, 0x10, R112 ;  /* 0x00000010bfe07825 */ /* 0x000fe200078e0070 */
[----:B------:R-:W-:-:S03]  /*f4e0*/  FSETP.GTU.FTZ.AND P2, PT, R104, R179, PT ;  /* 0x000000b36800720b */ /* 0x000fc60003f5c000 */
[----:B------:R-:W-:Y:S01]  /*f4f0*/  FMUL.FTZ R106, R105, R180 ;  /* 0x000000b4696a7220 */ /* 0x000fe20000410000 */
[----:B------:R-:W-:Y:S01]  /*f500*/  SEL R216, RZ, 0x1, P1 ;  /* 0x00000001ffd87807 */ /* 0x000fe20000800000 */
[----:B------:R-:W-:Y:S01]  /*f510*/  IMAD.WIDE.U32 R222, R191, 0x8, R108 ;  /* 0x00000008bfde7825 */ /* 0x000fe200078e006c */
[----:B------:R-:W-:Y:S02]  /*f520*/  SEL R104, RZ, 0x1000000, P2 ;  /* 0x01000000ff687807 */ /* 0x000fe40001000000 */
[----:B------:R-:W-:Y:S01]  /*f530*/  SEL R117, RZ, 0x1, P5 ;  /* 0x00000001ff757807 */ /* 0x000fe20002800000 */
[----:B------:R-:W-:Y:S01]  /*f540*/  IMAD.WIDE.U32 R216, R216, 0x10000, RZ ;  /* 0x00010000d8d87825 */ /* 0x000fe200078e00ff */
[--C-:B------:R-:W-:Y:S02]  /*f550*/  LOP3.LUT R220, R220, R104, R107.reuse, 0xfe, !PT ;  /* 0x00000068dcdc7212 */ /* 0x100fe400078efe6b */
[----:B------:R-:W-:Y:S01]  /*f560*/  PRMT R107, R83, 0x7632, R107 ;  /* 0x00007632536b7816 */ /* 0x000fe2000000006b */
[----:B------:R-:W-:Y:S01]  /*f570*/  IMAD.WIDE.U32 R104, R116, 0x1000000, RZ ;  /* 0x0100000074687825 */ /* 0x000fe200078e00ff */
[----:B------:R-:W-:-:S02]  /*f580*/  @P0 PRMT R173, R103, 0x7632, R173 ;  /* 0x0000763267ad0816 */ /* 0x000fc400000000ad */
[----:B------:R-:W-:Y:S01]  /*f590*/  SHF.L.U32 R107, R107, 0x10, RZ ;  /* 0x000000106b6b7819 */ /* 0x000fe200000006ff */
[----:B------:R-:W-:Y:S01]  /*f5a0*/  IMAD.WIDE.U32 R116, R117, 0x100, RZ ;  /* 0x0000010075747825 */ /* 0x000fe200078e00ff */
[----:B------:R-:W-:Y:S02]  /*f5b0*/  FSEL R106, R106, RZ, !P2 ;  /* 0x000000ff6a6a7208 */ /* 0x000fe40005000000 */
[----:B------:R-:W-:Y:S01]  /*f5c0*/  LOP3.LUT P6, RZ, R124, 0x4, RZ, 0xc0, !PT ;  /* 0x000000047cff7812 */ /* 0x000fe200078cc0ff */
[----:B------:R-:W-:Y:S01]  /*f5d0*/  @P0 IMAD.U32 R173, R173, 0x10000, RZ ;  /* 0x00010000adad0824 */ /* 0x000fe200078e00ff */
[----:B------:R-:W-:Y:S01]  /*f5e0*/  LOP3.LUT R116, R116, R104, R216, 0xfe, !PT ;  /* 0x0000006874747212 */ /* 0x000fe200078efed8 */
[----:B------:R-:W-:Y:S01]  /*f5f0*/  FMUL.FTZ R216, R106, R107 ;  /* 0x0000006b6ad87220 */ /* 0x000fe20000410000 */
[----:B------:R-:W-:Y:S02]  /*f600*/  SEL R201, RZ, 0x1, P6 ;  /* 0x00000001ffc97807 */ /* 0x000fe40003000000 */
[----:B------:R-:W-:Y:S01]  /*f610*/  SEL R221, RZ, 0x1, P3 ;  /* 0x00000001ffdd7807 */ /* 0x000fe20001800000 */
[----:B------:R-:W-:Y:S01]  /*f620*/  @P0 FADD.FTZ R216, R216, R173 ;  /* 0x000000add8d80221 */ /* 0x000fe20000010000 */
[----:B------:R-:W-:-:S02]  /*f630*/  LOP3.LUT R116, R116, R201, RZ, 0xfc, !PT ;  /* 0x000000c974747212 */ /* 0x000fc400078efcff */
[----:B------:R-:W-:Y:S02]  /*f640*/  LOP3.LUT R221, R105, R220, R221, 0xfe, !PT ;  /* 0x000000dc69dd7212 */ /* 0x000fe400078efedd */
[----:B------:R-:W-:Y:S02]  /*f650*/  IADD3 R201, R115, 0x280, RZ ;  /* 0x0000028073c97810 */ /* 0x000fe40007ffe0ff */
[----:B------:R-:W-:Y:S02]  /*f660*/  F2FP.BF16.F32.PACK_AB R106, R214, R212 ;  /* 0x000000d4d66a723e */ /* 0x000fe400000010ff */
[----:B------:R-:W-:Y:S01]  /*f670*/  F2FP.BF16.F32.PACK_AB R105, R213, R210 ;  /* 0x000000d2d569723e */ /* 0x000fe200000010ff */
[----:B0-----:R-:W-:Y:S01]  /*f680*/  @P0 IMAD.WIDE.U32 R218, R201, 0x10, R218 ;  /* 0x00000010c9da0825 */ /* 0x001fe200078e00da */
[----:B------:R-:W-:Y:S02]  /*f690*/  F2FP.BF16.F32.PACK_AB R104, R211, R209 ;  /* 0x000000d1d368723e */ /* 0x000fe400000010ff */
        /* <DEDUP_REMOVED lines=19> */
.L_x_4093:
[----:B------:R-:W-:-:S07]  /*f7d0*/  IMAD.MOV.U32 R194, RZ, RZ, R172 ;  /* 0x000000ffffc27224 */ /* 0x000fce00078e00ac */
.L_x_4094:
[----:B------:R-:W-:Y:S05]  /*f7e0*/  BSYNC B0 ;  /* 0x0000000000007941 */ /* 0x000fea0003800000 */
.L_x_4092:
        /* <DEDUP_REMOVED lines=16> */
.L_x_4098:
[----:B------:R-:W-:Y:S05]  /*f8f0*/  BSYNC B1 ;  /* 0x0000000000017941 */ /* 0x000fea0003800000 */
.L_x_4097:
        /* <DEDUP_REMOVED lines=43> */
.L_x_4096:
[----:B------:R-:W-:Y:S05]  /*fbb0*/  BSYNC B0 ;  /* 0x0000000000007941 */ /* 0x000fea0003800000 */
.L_x_4095:
[----:B------:R-:W-:Y:S01]  /*fbc0*/  I2FP.F32.U32 R117, R194 ;  /* 0x000000c200757245 */ /* 0x000fe20000201000 */
[----:B-----5:R-:W-:Y:S01]  /*fbd0*/  IMAD.U32 R194, R104, 0x10000, RZ ;  /* 0x0001000068c27824 */ /* 0x020fe200078e00ff */
[----:B------:R-:W-:Y:S01]  /*fbe0*/  LOP3.LUT R124, R124, 0xfffffffb, RZ, 0xc0, !PT ;  /* 0xfffffffb7c7c7812 */ /* 0x000fe200078ec0ff */
[----:B------:R-:W-:Y:S01]  /*fbf0*/  BSSY B0, `(.L_x_4099) ;  /* 0x0000018000007945 */ /* 0x000fe20003800000 */
[----:B------:R-:W-:Y:S01]  /*fc00*/  PRMT R104, R104, 0x7632, R104 ;  /* 0x0000763268687816 */ /* 0x000fe20000000068 */
[----:B------:R-:W-:Y:S01]  /*fc10*/  FFMA.FTZ R116, R117, R178, 1.1641532182693481445e-10 ;  /* 0x2f00000075747423 */ /* 0x000fe200000100b2 */
[----:B------:R-:W-:Y:S01]  /*fc20*/  FMUL.FTZ R117, R194, R181 ;  /* 0x000000b5c2757220 */ /* 0x000fe20000410000 */
[----:B------:R-:W-:Y:S01]  /*fc30*/  @P0 IMAD.U32 R194, R100, 0x10000, RZ ;  /* 0x0001000064c20824 */ /* 0x000fe200078e00ff */
[----:B------:R-:W-:Y:S02]  /*fc40*/  IADD3 R218, R173, 0x1, RZ ;  /* 0x00000001adda7810 */ /* 0x000fe40007ffe0ff */
[----:B------:R-:W-:Y:S01]  /*fc50*/  FSETP.GTU.FTZ.AND P1, PT, R116, R179, PT ;  /* 0x000000b37400720b */ /* 0x000fe20003f3c000 */
[----:B------:R-:W-:Y:S01]  /*fc60*/  FMUL.FTZ R117, R117, R180 ;  /* 0x000000b475757220 */ /* 0x000fe20000410000 */
[----:B------:R-:W-:-:S04]  /*fc70*/  SHF.L.U32 R116, R76, 0x10, RZ ;  /* 0x000000104c747819 */ /* 0x000fc800000006ff */
        /* <DEDUP_REMOVED lines=14> */
.L_x_4100:
[----:B------:R-:W-:-:S07]  /*fd60*/  MOV R194, R172 ;  /* 0x000000ac00c27202 */ /* 0x000fce0000000f00 */
.L_x_4101:
[----:B------:R-:W-:Y:S05]  /*fd70*/  BSYNC B0 ;  /* 0x0000000000007941 */ /* 0x000fea0003800000 */
.L_x_4099:
        /* <DEDUP_REMOVED lines=16> */
.L_x_4105:
[----:B------:R-:W-:Y:S05]  /*fe80*/  BSYNC B1 ;  /* 0x0000000000017941 */ /* 0x000fea0003800000 */
.L_x_4104:
        /* <DEDUP_REMOVED lines=43> */
.L_x_4103:
[----:B------:R-:W-:Y:S05]  /*10140*/  BSYNC B0 ;  /* 0x0000000000007941 */ /* 0x000fea0003800000 */
.L_x_4102:
        /* <DEDUP_REMOVED lines=27> */
.L_x_4107:
[----:B------:R-:W-:-:S07]  /*10300*/  IMAD.MOV.U32 R104, RZ, RZ, R172 ;  /* 0x000000ffff687224 */ /* 0x000fce00078e00ac */
.L_x_4108:
[----:B------:R-:W-:Y:S05]  /*10310*/  BSYNC B0 ;  /* 0x0000000000007941 */ /* 0x000fea0003800000 */
.L_x_4106:
        /* <DEDUP_REMOVED lines=16> */
.L_x_4112:
[----:B------:R-:W-:Y:S05]  /*10420*/  BSYNC B1 ;  /* 0x0000000000017941 */ /* 0x000fea0003800000 */
.L_x_4111:
        /* <DEDUP_REMOVED lines=43> */
.L_x_4110:
[----:B------:R-:W-:Y:S05]  /*106e0*/  BSYNC B0 ;  /* 0x0000000000007941 */ /* 0x000fea0003800000 */
.L_x_4109:
        /* <DEDUP_REMOVED lines=24> */
.L_x_4114:
[----:B------:R-:W-:-:S07]  /*10870*/  MOV R222, R172 ;  /* 0x000000ac00de7202 */ /* 0x000fce0000000f00 */
.L_x_4115:
[----:B------:R-:W-:Y:S05]  /*10880*/  BSYNC B0 ;  /* 0x0000000000007941 */ /* 0x000fea0003800000 */
.L_x_4113:
        /* <DEDUP_REMOVED lines=16> */
.L_x_4119:
[----:B------:R-:W-:Y:S05]  /*10990*/  BSYNC B1 ;  /* 0x0000000000017941 */ /* 0x000fea0003800000 */
.L_x_4118:
        /* <DEDUP_REMOVED lines=43> */
.L_x_4117:
[----:B------:R-:W-:Y:S05]  /*10c50*/  BSYNC B0 ;  /* 0x0000000000007941 */ /* 0x000fea0003800000 */
.L_x_4116:
[----:B------:R-:W-:Y:S01]  /*10c60*/  I2FP.F32.U32 R105, R222 ;  /* 0x000000de00697245 */ /* 0x000fe20000201000 */
[----:B------:R-:W-:Y:S01]  /*10c70*/  BSSY B0, `(.L_x_4120) ;  /* 0x0000019000007945 */ /* 0x000fe20003800000 */
[----:B------:R-:W-:Y:S01]  /*10c80*/  SHF.L.U32 R194, R194, 0x10, RZ ;  /* 0x00000010c2c27819 */ /* 0x000fe200000006ff */
[C---:B------:R-:W-:Y:S01]  /*10c90*/  VIADD R173, R117.reuse, 0x1 ;  /* 0x0000000175ad7836 */ /* 0x040fe20000000000 */
[----:B------:R-:W-:Y:S01]  /*10ca0*/  ISETP.NE.AND P3, PT, R117, 0x1, PT ;  /* 0x000000017500780c */ /* 0x000fe20003f65270 */
[----:B------:R-:W-:Y:S01]  /*10cb0*/  FFMA.FTZ R104, R105, R178, 1.1641532182693481445e-10 ;  /* 0x2f00000069687423 */ /* 0x000fe200000100b2 */
[----:B------:R-:W-:Y:S01]  /*10cc0*/  PRMT R116, R77, 0x7632, R116 ;  /* 0x000076324d747816 */ /* 0x000fe20000000074 */
[----:B------:R-:W-:-:S03]  /*10cd0*/  FMUL.FTZ R105, R194, R181 ;  /* 0x000000b5c2697220 */ /* 0x000fc60000410000 */
        /* <DEDUP_REMOVED lines=17> */
.L_x_4121:
[----:B------:R-:W-:-:S07]  /*10df0*/  IMAD.MOV.U32 R194, RZ, RZ, R172 ;  /* 0x000000ffffc27224 */ /* 0x000fce00078e00ac */
.L_x_4122:
[----:B------:R-:W-:Y:S05]  /*10e00*/  BSYNC B0 ;  /* 0x0000000000007941 */ /* 0x000fea0003800000 */
.L_x_4120:
        /* <DEDUP_REMOVED lines=16> */
.L_x_4126:
[----:B------:R-:W-:Y:S05]  /*10f10*/  BSYNC B1 ;  /* 0x0000000000017941 */ /* 0x000fea0003800000 */
.L_x_4125:
        /* <DEDUP_REMOVED lines=43> */
.L_x_4124:
[----:B------:R-:W-:Y:S05]  /*111d0*/  BSYNC B0 ;  /* 0x0000000000007941 */ /* 0x000fea0003800000 */
.L_x_4123:
        /* <DEDUP_REMOVED lines=24> */
.L_x_4128:
[----:B------:R-:W-:-:S07]  /*11360*/  MOV R194, R172 ;  /* 0x000000ac00c27202 */ /* 0x000fce0000000f00 */
.L_x_4129:
[----:B------:R-:W-:Y:S05]  /*11370*/  BSYNC B0 ;  /* 0x0000000000007941 */ /* 0x000fea0003800000 */
.L_x_4127:
        /* <DEDUP_REMOVED lines=16> */
.L_x_4133:
[----:B------:R-:W-:Y:S05]  /*11480*/  BSYNC B1 ;  /* 0x0000000000017941 */ /* 0x000fea0003800000 */
.L_x_4132:
        /* <DEDUP_REMOVED lines=43> */
.L_x_4131:
[----:B------:R-:W-:Y:S05]  /*11740*/  BSYNC B0 ;  /* 0x0000000000007941 */ /* 0x000fea0003800000 */
.L_x_4130:
        /* <DEDUP_REMOVED lines=25> */
.L_x_4135:
[----:B------:R-:W-:-:S07]  /*118e0*/  IMAD.MOV.U32 R106, RZ, RZ, R172 ;  /* 0x000000ffff6a7224 */ /* 0x000fce00078e00ac */
.L_x_4136:
[----:B------:R-:W-:Y:S05]  /*118f0*/  BSYNC B0 ;  /* 0x0000000000007941 */ /* 0x000fea0003800000 */
.L_x_4134:
        /* <DEDUP_REMOVED lines=16> */
.L_x_4140:
[----:B------:R-:W-:Y:S05]  /*11a00*/  BSYNC B1 ;  /* 0x0000000000017941 */ /* 0x000fea0003800000 */
.L_x_4139:
        /* <DEDUP_REMOVED lines=43> */
.L_x_4138:
[----:B------:R-:W-:Y:S05]  /*11cc0*/  BSYNC B0 ;  /* 0x0000000000007941 */ /* 0x000fea0003800000 */
.L_x_4137:
        /* <DEDUP_REMOVED lines=24> */
.L_x_4142:
[----:B------:R-:W-:-:S07]  /*11e50*/  MOV R194, R172 ;  /* 0x000000ac00c27202 */ /* 0x000fce0000000f00 */
.L_x_4143:
[----:B------:R-:W-:Y:S05]  /*11e60*/  BSYNC B0 ;  /* 0x0000000000007941 */ /* 0x000fea0003800000 */
.L_x_4141:
        /* <DEDUP_REMOVED lines=18> */
.L_x_4147:
[----:B------:R-:W-:Y:S05]  /*11f90*/  BSYNC B1 ;  /* 0x0000000000017941 */ /* 0x000fea0003800000 */
.L_x_4146:
        /* <DEDUP_REMOVED lines=43> */
.L_x_4145:
[----:B------:R-:W-:Y:S05]  /*12250*/  BSYNC B0 ;  /* 0x0000000000007941 */ /* 0x000fea0003800000 */
.L_x_4144:
[----:B------:R-:W-:Y:S01]  /*12260*/  I2FP.F32.U32 R105, R194 ;  /* 0x000000c200697245 */ /* 0x000fe20000201000 */
[----:B------:R-:W0:Y:S01]  /*12270*/  @P0 LDC.64 R116, c[0x0][0x230] ;  /* 0x00008c00ff740b82 */ /* 0x000e220000000a00 */
[----:B------:R-:W-:Y:S02]  /*12280*/  SEL R225, RZ, 0x1, P2 ;  /* 0x00000001ffe17807 */ /* 0x000fe40001000000 */
[----:B------:R-:W-:Y:S01]  /*12290*/  SHF.L.U32 R224, R224, 0x10, RZ ;  /* 0x00000010e0e07819 */ /* 0x000fe200000006ff */
[----:B------:R-:W-:Y:S01]  /*122a0*/  FFMA.FTZ R104, R105, R178, 1.1641532182693481445e-10 ;  /* 0x2f00000069687423 */ /* 0x000fe200000100b2 */
[----:B------:R-:W-:Y:S02]  /*122b0*/  SEL R107, RZ, 0x10000, P5 ;  /* 0x00010000ff6b7807 */ /* 0x000fe40002800000 */
[----:B------:R-:W-:Y:S01]  /*122c0*/  LOP3.LUT P5, RZ, R124, 0x2, RZ, 0xc0, !PT ;  /* 0x000000027cff7812 */ /* 0x000fe200078ac0ff */
[----:B------:R-:W-:Y:S01]  /*122d0*/  FMUL.FTZ R105, R224, R181 ;  /* 0x000000b5e0697220 */ /* 0x000fe20000410000 */
[----:B------:R-:W-:-:S02]  /*122e0*/  FSETP.GTU.FTZ.AND P2, PT, R104, R179, PT ;  /* 0x000000b36800720b */ /* 0x000fc40003f5c000 */
[----:B------:R-:W-:Y:S01]  /*122f0*/  SEL R228, RZ, 0x100, P4 ;  /* 0x00000100ffe47807 */ /* 0x000fe20002000000 */
[----:B------:R-:W-:Y:S01]  /*12300*/  FMUL.FTZ R106, R105, R180 ;  /* 0x000000b4696a7220 */ /* 0x000fe20000410000 */
[----:B------:R-:W-:Y:S02]  /*12310*/  SEL R104, RZ, 0x1000000, P2 ;  /* 0x01000000ff687807 */ /* 0x000fe40001000000 */
[----:B------:R-:W-:Y:S02]  /*12320*/  SEL R226, RZ, 0x1, P1 ;  /* 0x00000001ffe27807 */ /* 0x000fe40000800000 */
[----:B------:R-:W-:Y:S02]  /*12330*/  SEL R224, RZ, 0x1, P5 ;  /* 0x00000001ffe07807 */ /* 0x000fe40002800000 */
[--C-:B------:R-:W-:Y:S01]  /*12340*/  LOP3.LUT R228, R228, R104, R107.reuse, 0xfe, !PT ;  /* 0x00000068e4e47212 */ /* 0x100fe200078efe6b */
[----:B------:R-:W-:Y:S01]  /*12350*/  IMAD.WIDE.U32 R104, R225, 0x1000000, RZ ;  /* 0x01000000e1687825 */ /* 0x000fe200078e00ff */
[----:B------:R-:W-:-:S02]  /*12360*/  PRMT R107, R79, 0x7632, R107 ;  /* 0x000076324f6b7816 */ /* 0x000fc4000000006b */
[----:B------:R-:W-:Y:S01]  /*12370*/  @P0 PRMT R194, R103, 0x7632, R194 ;  /* 0x0000763267c20816 */ /* 0x000fe200000000c2 */
[----:B------:R-:W-:Y:S01]  /*12380*/  IMAD.WIDE.U32 R226, R226, 0x10000, RZ ;  /* 0x00010000e2e27825 */ /* 0x000fe200078e00ff */
[----:B------:R-:W-:Y:S02]  /*12390*/  FSEL R106, R106, RZ, !P2 ;  /* 0x000000ff6a6a7208 */ /* 0x000fe40005000000 */
[----:B------:R-:W-:Y:S01]  /*123a0*/  @P0 SHF.L.U32 R229, R194, 0x10, RZ ;  /* 0x00000010c2e50819 */ /* 0x000fe200000006ff */
[----:B------:R-:W-:Y:S01]  /*123b0*/  IMAD.WIDE.U32 R224, R224, 0x100, RZ ;  /* 0x00000100e0e07825 */ /* 0x000fe200078e00ff */
[----:B------:R-:W-:Y:S02]  /*123c0*/  LOP3.LUT P6, RZ, R124, 0x4, RZ, 0xc0, !PT ;  /* 0x000000047cff7812 */ /* 0x000fe400078cc0ff */
[----:B------:R-:W-:Y:S01]  /*123d0*/  SEL R233, RZ, 0x1, P3 ;  /* 0x00000001ffe97807 */ /* 0x000fe20001800000 */
[----:B------:R-:W-:Y:S01]  /*123e0*/  IMAD.U32 R107, R107, 0x10000, RZ ;  /* 0x000100006b6b7824 */ /* 0x000fe200078e00ff */
[----:B------:R-:W-:Y:S01]  /*123f0*/  LOP3.LUT R226, R224, R104, R226, 0xfe, !PT ;  /* 0x00000068e0e27212 */ /* 0x000fe200078efee2 */
[----:B------:R-:W-:Y:S01]  /*12400*/  VIADD R194, R115, 0x300 ;  /* 0x0000030073c27836 */ /* 0x000fe20000000000 */
[----:B------:R-:W-:Y:S01]  /*12410*/  SEL R231, RZ, 0x1, P6 ;  /* 0x00000001ffe77807 */ /* 0x000fe20003000000 */
[----:B------:R-:W-:Y:S01]  /*12420*/  FMUL.FTZ R224, R106, R107 ;  /* 0x0000006b6ae07220 */ /* 0x000fe20000410000 */
[----:B------:R-:W-:Y:S01]  /*12430*/  LOP3.LUT R233, R105, R228, R233, 0xfe, !PT ;  /* 0x000000e469e97212 */ /* 0x000fe200078efee9 */
[----:B0-----:R-:W-:Y:S01]  /*12440*/  @P0 IMAD.WIDE.U32 R116, R194, 0x10, R116 ;  /* 0x00000010c2740825 */ /* 0x001fe200078e0074 */
[----:B------:R-:W-:-:S03]  /*12450*/  LOP3.LUT R226, R226, R231, RZ, 0xfc, !PT ;  /* 0x000000e7e2e27212 */ /* 0x000fc600078efcff */
[----:B------:R-:W-:Y:S01]  /*12460*/  @P0 FADD.FTZ R224, R224, R229 ;  /* 0x000000e5e0e00221 */ /* 0x000fe20000010000 */
[----:B------:R-:W-:Y:S01]  /*12470*/  F2FP.BF16.F32.PACK_AB R106, R223, R220 ;  /* 0x000000dcdf6a723e */ /* 0x000fe200000010ff */
[----:B------:R-:W-:Y:S01]  /*12480*/  IMAD.WIDE.U32 R230, R201, 0x10, R112 ;  /* 0x00000010c9e67825 */ /* 0x000fe200078e0070 */
[----:B------:R-:W-:Y:S02]  /*12490*/  F2FP.BF16.F32.PACK_AB R105, R221, R218 ;  /* 0x000000dadd69723e */ /* 0x000fe400000010ff */
[----:B------:R-:W-:Y:S01]  /*124a0*/  F2FP.BF16.F32.PACK_AB R104, R219, R217 ;  /* 0x000000d9db68723e */ /* 0x000fe200000010ff */
[----:B------:R-:W-:Y:S01]  /*124b0*/  IMAD.WIDE.U32 R228, R201, 0x8, R108 ;  /* 0x00000008c9e47825 */ /* 0x000fe200078e006c */
[----:B------:R-:W-:Y:S02]  /*124c0*/  F2FP.BF16.F32.PACK_AB R107, R224, R222 ;  /* 0x000000dee06b723e */ /* 0x000fe400000010ff */
[----:B------:R-:W-:Y:S01]  /*124d0*/  LOP3.LUT R227, R225, R233, R227, 0xfe, !PT ;  /* 0x000000e9e1e37212 */ /* 0x000fe200078efee3 */
[----:B------:R-:W-:-:S02]  /*124e0*/  IMAD.WIDE.U32 R110, R194, 0x10, R110 ;  /* 0x00000010c26e7825 */ /* 0x000fc400078e006e */
        /* <DEDUP_REMOVED lines=16> */
.L_x_4149:
[----:B------:R-:W-:-:S07]  /*125f0*/  MOV R225, R172 ;  /* 0x000000ac00e17202 */ /* 0x000fce0000000f00 */
.L_x_4150:
[----:B------:R-:W-:Y:S05]  /*12600*/  BSYNC B0 ;  /* 0x0000000000007941 */ /* 0x000fea0003800000 */
.L_x_4148:
        /* <DEDUP_REMOVED lines=16> */
.L_x_4154:
[----:B------:R-:W-:Y:S05]  /*12710*/  BSYNC B1 ;  /* 0x0000000000017941 */ /* 0x000fea0003800000 */
.L_x_4153:
        /* <DEDUP_REMOVED lines=43> */
.L_x_4152:
[----:B------:R-:W-:Y:S05]  /*129d0*/  BSYNC B0 ;  /* 0x0000000000007941 */ /* 0x000fea0003800000 */
.L_x_4151:
[----:B------:R-:W-:Y:S01]  /*129e0*/  I2FP.F32.U32 R111, R225 ;  /* 0x000000e1006f7245 */ /* 0x000fe20000201000 */
[----:B------:R-:W-:Y:S01]  /*129f0*/  BSSY B0, `(.L_x_4155) ;  /* 0x0000019000007945 */ /* 0x000fe20003800000 */
[----:B-----5:R-:W-:Y:S02]  /*12a00*/  SHF.L.U32 R116, R104, 0x10, RZ ;  /* 0x0000001068747819 */ /* 0x020fe400000006ff */
[----:B------:R-:W-:Y:S01]  /*12a10*/  LOP3.LUT R124, R124, 0xfffffffb, RZ, 0xc0, !PT ;  /* 0xfffffffb7c7c7812 */ /* 0x000fe200078ec0ff */
[----:B------:R-:W-:Y:S01]  /*12a20*/  FFMA.FTZ R110, R111, R178, 1.1641532182693481445e-10 ;  /* 0x2f0000006f6e7423 */ /* 0x000fe200000100b2 */
[----:B------:R-:W-:Y:S01]  /*12a30*/  PRMT R228, R104, 0x7632, R228 ;  /* 0x0000763268e47816 */ /* 0x000fe200000000e4 */
[----:B------:R-:W-:Y:S01]  /*12a40*/  FMUL.FTZ R111, R116, R181 ;  /* 0x000000b5746f7220 */ /* 0x000fe20000410000 */
[----:B------:R-:W-:Y:S02]  /*12a50*/  @P0 IMAD.U32 R116, R100, 0x10000, RZ ;  /* 0x0001000064740824 */ /* 0x000fe400078e00ff */
[----:B------:R-:W-:Y:S01]  /*12a60*/  FSETP.GTU.FTZ.AND P1, PT, R110, R179, PT ;  /* 0x000000b36e00720b */ /* 0x000fe20003f3c000 */
[----:B------:R-:W-:-:S05]  /*12a70*/  FMUL.FTZ R111, R111, R180 ;  /* 0x000000b46f6f7220 */ /* 0x000fca0000410000 */
[----:B------:R-:W-:-:S05]  /*12a80*/  FSEL R110, R111, RZ, !P1 ;  /* 0x000000ff6f6e7208 */ /* 0x000fca0004800000 */
[----:B------:R-:W-:Y:S02]  /*12a90*/  FMUL.FTZ R225, R127, R110 ;  /* 0x0000006e7fe17220 */ /* 0x000fe40000410000 */
[----:B------:R-:W-:Y:S02]  /*12aa0*/  @P1 LOP3.LUT R124, R124, 0x4, RZ, 0xfc, !PT ;  /* 0x000000047c7c1812 */ /* 0x000fe400078efcff */
[----:B------:R-:W-:Y:S01]  /*12ab0*/  ISETP.NE.AND P1, PT, R232, 0x1, PT ;  /* 0x00000001e800780c */ /* 0x000fe20003f25270 */
[----:B------:R-:W-:Y:S01]  /*12ac0*/  @P0 FADD.FTZ R225, R116, R225 ;  /* 0x000000e174e10221 */ /* 0x000fe20000010000 */
        /* <DEDUP_REMOVED lines=10> */
.L_x_4156:
[----:B------:R-:W-:-:S07]  /*12b70*/  MOV R104, R172 ;  /* 0x000000ac00687202 */ /* 0x000fce0000000f00 */
.L_x_4157:
[----:B------:R-:W-:Y:S05]  /*12b80*/  BSYNC B0 ;  /* 0x0000000000007941 */ /* 0x000fea0003800000 */
.L_x_4155:
        /* <DEDUP_REMOVED lines=16> */
.L_x_4161:
[----:B------:R-:W-:Y:S05]  /*12c90*/  BSYNC B1 ;  /* 0x0000000000017941 */ /* 0x000fea0003800000 */
.L_x_4160:
        /* <DEDUP_REMOVED lines=43> */
.L_x_4159:
[----:B------:R-:W-:Y:S05]  /*12f50*/  BSYNC B0 ;  /* 0x0000000000007941 */ /* 0x000fea0003800000 */
.L_x_4158:
        /* <DEDUP_REMOVED lines=25> */
.L_x_4163:
[----:B------:R-:W-:-:S07]  /*130f0*/  MOV R104, R172 ;  /* 0x000000ac00687202 */ /* 0x000fce0000000f00 */
.L_x_4164:
[----:B------:R-:W-:Y:S05]  /*13100*/  BSYNC B0 ;  /* 0x0000000000007941 */ /* 0x000fea0003800000 */
.L_x_4162:
        /* <DEDUP_REMOVED lines=16> */
.L_x_4168:
[----:B------:R-:W-:Y:S05]  /*13210*/  BSYNC B1 ;  /* 0x0000000000017941 */ /* 0x000fea0003800000 */
.L_x_4167:
        /* <DEDUP_REMOVED lines=43> */
.L_x_4166:
[----:B------:R-:W-:Y:S05]  /*134d0*/  BSYNC B0 ;  /* 0x0000000000007941 */ /* 0x000fea0003800000 */
.L_x_4165:
        /* <DEDUP_REMOVED lines=23> */
.L_x_4170:
[----:B------:R-:W-:-:S07]  /*13650*/  MOV R228, R172 ;  /* 0x000000ac00e47202 */ /* 0x000fce0000000f00 */
.L_x_4171:
[----:B------:R-:W-:Y:S05]  /*13660*/  BSYNC B0 ;  /* 0x0000000000007941 */ /* 0x000fea0003800000 */
.L_x_4169:
        /* <DEDUP_REMOVED lines=16> */
.L_x_4175:
[----:B------:R-:W-:Y:S05]  /*13770*/  BSYNC B1 ;  /* 0x0000000000017941 */ /* 0x000fea0003800000 */
.L_x_4174:
        /* <DEDUP_REMOVED lines=43> */
.L_x_4173:
[----:B------:R-:W-:Y:S05]  /*13a30*/  BSYNC B0 ;  /* 0x0000000000007941 */ /* 0x000fea0003800000 */
.L_x_4172:
[----:B------:R-:W-:Y:S01]  /*13a40*/  I2FP.F32.U32 R105, R228 ;  /* 0x000000e400697245 */ /* 0x000fe20000201000 */
[----:B------:R-:W-:Y:S01]  /*13a50*/  BSSY B0, `(.L_x_4176) ;  /* 0x0000017000007945 */ /* 0x000fe20003800000 */
[----:B------:R-:W-:Y:S02]  /*13a60*/  SHF.L.U32 R110, R229, 0x10, RZ ;  /* 0x00000010e56e7819 */ /* 0x000fe400000006ff */
[----:B------:R-:W-:Y:S01]  /*13a70*/  ISETP.NE.AND P3, PT, R111, 0x1, PT ;  /* 0x000000016f00780c */ /* 0x000fe20003f65270 */
[----:B------:R-:W-:Y:S01]  /*13a80*/  FFMA.FTZ R104, R105, R178, 1.1641532182693481445e-10 ;  /* 0x2f00000069687423 */ /* 0x000fe200000100b2 */
[----:B------:R-:W-:Y:S01]  /*13a90*/  IADD3 R116, R111, 0x1, RZ ;  /* 0x000000016f747810 */ /* 0x000fe20007ffe0ff */
        /* <DEDUP_REMOVED lines=17> */
.L_x_4177:
[----:B------:R-:W-:-:S07]  /*13bb0*/  MOV R228, R172 ;  /* 0x000000ac00e47202 */ /* 0x000fce0000000f00 */
.L_x_4178:
[----:B------:R-:W-:Y:S05]  /*13bc0*/  BSYNC B0 ;  /* 0x0000000000007941 */ /* 0x000fea0003800000 */
.L_x_4176:
        /* <DEDUP_REMOVED lines=16> */
.L_x_4182:
[----:B------:R-:W-:Y:S05]  /*13cd0*/  BSYNC B1 ;  /* 0x0000000000017941 */ /* 0x000fea0003800000 */
.L_x_4181:
        /* <DEDUP_REMOVED lines=43> */
.L_x_4180:
[----:B------:R-:W-:Y:S05]  /*13f90*/  BSYNC B0 ;  /* 0x0000000000007941 */ /* 0x000fea0003800000 */
.L_x_4179:
        /* <DEDUP_REMOVED lines=23> */
.L_x_4184:
[----:B------:R-:W-:-:S07]  /*14110*/  MOV R106, R172 ;  /* 0x000000ac006a7202 */ /* 0x000fce0000000f00 */
.L_x_4185:
[----:B------:R-:W-:Y:S05]  /*14120*/  BSYNC B0 ;  /* 0x0000000000007941 */ /* 0x000fea0003800000 */
.L_x_4183:
        /* <DEDUP_REMOVED lines=16> */
.L_x_4189:
[----:B------:R-:W-:Y:S05]  /*14230*/  BSYNC B1 ;  /* 0x0000000000017941 */ /* 0x000fea0003800000 */
.L_x_4188:
        /* <DEDUP_REMOVED lines=43> */
.L_x_4187:
[----:B------:R-:W-:Y:S05]  /*144f0*/  BSYNC B0 ;  /* 0x0000000000007941 */ /* 0x000fea0003800000 */
.L_x_4186:
        /* <DEDUP_REMOVED lines=9> */
[----:B------:R-:W-:-:S05]  /*14590*/  FMUL.FTZ R105, R105, R180 ;  /* 0x000000b469697220 */ /* 0x000fca0000410000 */
        /* <DEDUP_REMOVED lines=13> */
.L_x_4191:
[----:B------:R-:W-:-:S07]  /*14670*/  MOV R106, R172 ;  /* 0x000000ac006a7202 */ /* 0x000fce0000000f00 */
.L_x_4192:
[----:B------:R-:W-:Y:S05]  /*14680*/  BSYNC B0 ;  /* 0x0000000000007941 */ /* 0x000fea0003800000 */
.L_x_4190:
        /* <DEDUP_REMOVED lines=16> */
.L_x_4196:
[----:B------:R-:W-:Y:S05]  /*14790*/  BSYNC B1 ;  /* 0x0000000000017941 */ /* 0x000fea0003800000 */
.L_x_4195:
        /* <DEDUP_REMOVED lines=43> */
.L_x_4194:
[----:B------:R-:W-:Y:S05]  /*14a50*/  BSYNC B0 ;  /* 0x0000000000007941 */ /* 0x000fea0003800000 */
.L_x_4193:
[----:B------:R-:W-:Y:S01]  /*14a60*/  I2FP.F32.U32 R105, R106 ;  /* 0x0000006a00697245 */ /* 0x000fe20000201000 */
[----:B------:R-:W-:Y:S01]  /*14a70*/  BSSY B0, `(.L_x_4197) ;  /* 0x0000017000007945 */ /* 0x000fe20003800000 */
[----:B------:R-:W-:Y:S02]  /*14a80*/  SHF.L.U32 R106, R107, 0x10, RZ ;  /* 0x000000106b6a7819 */ /* 0x000fe400000006ff */
[----:B------:R-:W-:Y:S01]  /*14a90*/  ISETP.NE.AND P6, PT, R111, 0x1, PT ;  /* 0x000000016f00780c */ /* 0x000fe20003fc5270 */
[----:B------:R-:W-:Y:S01]  /*14aa0*/  FFMA.FTZ R104, R105, R178, 1.1641532182693481445e-10 ;  /* 0x2f00000069687423 */ /* 0x000fe200000100b2 */
[----:B------:R-:W-:Y:S01]  /*14ab0*/  PRMT R232, R107, 0x7632, R232 ;  /* 0x000076326be87816 */ /* 0x000fe200000000e8 */
[----:B------:R-:W-:Y:S01]  /*14ac0*/  FMUL.FTZ R105, R106, R181 ;  /* 0x000000b56a697220 */ /* 0x000fe20000410000 */
[----:B------:R-:W-:Y:S01]  /*14ad0*/  @P0 IMAD.U32 R106, R103, 0x10000, RZ ;  /* 0x00010000676a0824 */ /* 0x000fe200078e00ff */
[----:B------:R-:W-:Y:S02]  /*14ae0*/  IADD3 R173, R111, 0x1, RZ ;  /* 0x000000016fad7810 */ /* 0x000fe40007ffe0ff */
[----:B------:R-:W-:Y:S01]  /*14af0*/  FMUL.FTZ R105, R105, R180 ;  /* 0x000000b469697220 */ /* 0x000fe20000410000 */
[----:B------:R-:W-:-:S04]  /*14b00*/  FSETP.GTU.FTZ.AND P5, PT, R104, R179, PT ;  /* 0x000000b36800720b */ /* 0x000fc80003fbc000 */
        /* <DEDUP_REMOVED lines=12> */
.L_x_4198:
[----:B------:R-:W-:-:S07]  /*14bd0*/  MOV R233, R172 ;  /* 0x000000ac00e97202 */ /* 0x000fce0000000f00 */
.L_x_4199:
[----:B------:R-:W-:Y:S05]  /*14be0*/  BSYNC B0 ;  /* 0x0000000000007941 */ /* 0x000fea0003800000 */
.L_x_4197:
        /* <DEDUP_REMOVED lines=18> */
.L_x_4203:
[----:B------:R-:W-:Y:S05]  /*14d10*/  BSYNC B1 ;  /* 0x0000000000017941 */ /* 0x000fea0003800000 */
.L_x_4202:
        /* <DEDUP_REMOVED lines=43> */
.L_x_4201:
[----:B------:R-:W-:Y:S05]  /*14fd0*/  BSYNC B0 ;  /* 0x0000000000007941 */ /* 0x000fea0003800000 */
.L_x_4200:
[----:B------:R-:W-:Y:S01]  /*14fe0*/  FADD.FTZ R107, RZ, R118 ;  /* 0x00000076ff6b7221 */ /* 0x000fe20000010000 */
[----:B------:R-:W-:Y:S01]  /*14ff0*/  SHF.L.U32 R232, R232, 0x10, RZ ;  /* 0x00000010e8e87819 */ /* 0x000fe200000006ff */
[----:B------:R-:W-:Y:S01]  /*15000*/  IMAD.WIDE.U32 R112, R194, 0x10, R112 ;  /* 0x00000010c2707825 */ /* 0x000fe200078e0070 */
[----:B------:R-:W-:-:S03]  /*15010*/  SEL R104, RZ, 0x10000, P5 ;  /* 0x00010000ff687807 */ /* 0x000fc60002800000 */
[----:B------:R-:W-:Y:S01]  /*15020*/  FADD.FTZ R106, R107, R120 ;  /* 0x000000786b6a7221 */ /* 0x000fe20000010000 */
[----:B------:R-:W-:Y:S01]  /*15030*/  SEL R105, RZ, 0x100, P4 ;  /* 0x00000100ff697807 */ /* 0x000fe20002000000 */
[----:B------:R-:W-:Y:S01]  /*15040*/  FMUL.FTZ R181, R232, R181 ;  /* 0x000000b5e8b57220 */ /* 0x000fe20000410000 */
[----:B------:R-:W-:Y:S01]  /*15050*/  LOP3.LUT P5, RZ, R124, 0x2, RZ, 0xc0, !PT ;  /* 0x000000027cff7812 */ /* 0x000fe200078ac0ff */
[----:B------:R-:W-:Y:S01]  /*15060*/  FADD.FTZ R107, R106, R119 ;  /* 0x000000776a6b7221 */ /* 0x000fe20000010000 */
[----:B------:R-:W-:Y:S01]  /*15070*/  SEL R116, RZ, 0x1, P1 ;  /* 0x00000001ff747807 */ /* 0x000fe20000800000 */
[----:B------:R-:W-:Y:S01]  /*15080*/  FMUL.FTZ R181, R181, R180 ;  /* 0x000000b4b5b57220 */ /* 0x000fe20000410000 */
[----:B------:R-:W-:Y:S01]  /*15090*/  SEL R110, RZ, 0x1, P5 ;  /* 0x00000001ff6e7807 */ /* 0x000fe20002800000 */
[----:B------:R-:W-:Y:S01]  /*150a0*/  FADD.FTZ R106, R107, R122 ;  /* 0x0000007a6b6a7221 */ /* 0x000fe20000010000 */
[----:B------:R-:W-:Y:S01]  /*150b0*/  LOP3.LUT P6, RZ, R124, 0x4, RZ, 0xc0, !PT ;  /* 0x000000047cff7812 */ /* 0x000fe200078cc0ff */
[----:B------:R-:W-:Y:S01]  /*150c0*/  IMAD.WIDE.U32 R116, R116, 0x10000, RZ ;  /* 0x0001000074747825 */ /* 0x000fe200078e00ff */
[----:B------:R-:W-:-:S03]  /*150d0*/  SEL R235, RZ, 0x1, P3 ;  /* 0x00000001ffeb7807 */ /* 0x000fc60001800000 */
[----:B------:R-:W-:Y:S01]  /*150e0*/  FADD.FTZ R107, R106, R121 ;  /* 0x000000796a6b7221 */ /* 0x000fe20000010000 */
[----:B------:R-:W-:Y:S01]  /*150f0*/  UMOV UR11, 0xffffffff ;  /* 0xffffffff000b7882 */ /* 0x000fe20000000000 */
[----:B------:R-:W-:-:S04]  /*15100*/  IMAD.WIDE.U32 R108, R194, 0x8, R108 ;  /* 0x00000008c26c7825 */ /* 0x000fc800078e006c */
        /* <DEDUP_REMOVED lines=33> */
[----:B------:R-:W-:Y:S02]  /*15320*/  I2FP.F32.U32 R107, R233 ;  /* 0x000000e9006b7245 */ /* 0x000fe40000201000 */
[----:B------:R-:W-:Y:S01]  /*15330*/  SEL R233, RZ, 0x1, P6 ;  /* 0x00000001ffe97807 */ /* 0x000fe20003000000 */
[----:B------:R-:W-:Y:S02]  /*15340*/  FADD.FTZ R111, R106, R215 ;  /* 0x000000d76a6f7221 */ /* 0x000fe40000010000 */
[----:B------:R-:W-:Y:S01]  /*15350*/  FFMA.FTZ R178, R107, R178, 1.1641532182693481445e-10 ;  /* 0x2f0000006bb27423 */ /* 0x000fe200000100b2 */
[----:B------:R-:W-:Y:S01]  /*15360*/  SEL R107, RZ, 0x1, P2 ;  /* 0x00000001ff6b7807 */ /* 0x000fe20001000000 */
[----:B------:R-:W-:-:S03]  /*15370*/  FADD.FTZ R106, R111, R216 ;  /* 0x000000d86f6a7221 */ /* 0x000fc60000010000 */
[----:B------:R-:W-:Y:S01]  /*15380*/  FSETP.GTU.FTZ.AND P2, PT, R178, R179, PT ;  /* 0x000000b3b200720b */ /* 0x000fe20003f5c000 */
[----:B------:R-:W-:Y:S01]  /*15390*/  FADD.FTZ R106, R106, R217 ;  /* 0x000000d96a6a7221 */ /* 0x000fe20000010000 */
[----:B------:R-:W0:Y:S02]  /*153a0*/  S2R R178, SR_TID.X ;  /* 0x0000000000b27919 */ /* 0x000e240000002100 */
[----:B------:R-:W-:Y:S01]  /*153b0*/  SEL R232, RZ, 0x1000000, P2 ;  /* 0x01000000ffe87807 */ /* 0x000fe20001000000 */
[----:B------:R-:W-:Y:S01]  /*153c0*/  FADD.FTZ R111, R106, R219 ;  /* 0x000000db6a6f7221 */ /* 0x000fe20000010000 */
[----:B------:R-:W-:Y:S02]  /*153d0*/  @P0 PRMT R106, R103, 0x7632, R106 ;  /* 0x00007632676a0816 */ /* 0x000fe4000000006a */
[----:B------:R-:W-:Y:S01]  /*153e0*/  LOP3.LUT R232, R105, R232, R104, 0xfe, !PT ;  /* 0x000000e869e87212 */ /* 0x000fe200078efe68 */
[----:B------:R-:W-:Y:S01]  /*153f0*/  FADD.FTZ R104, R111, R218 ;  /* 0x000000da6f687221 */ /* 0x000fe20000010000 */
[----:B------:R-:W-:-:S03]  /*15400*/  FSEL R181, R181, RZ, !P2 ;  /* 0x000000ffb5b57208 */ /* 0x000fc60005000000 */
[----:B------:R-:W-:Y:S01]  /*15410*/  FADD.FTZ R111, R104, R221 ;  /* 0x000000dd686f7221 */ /* 0x000fe20000010000 */
[----:B------:R-:W-:-:S04]  /*15420*/  IMAD.WIDE.U32 R104, R107, 0x1000000, RZ ;  /* 0x010000006b687825 */ /* 0x000fc800078e00ff */
[----:B------:R-:W-:Y:S01]  /*15430*/  FADD.FTZ R180, R111, R220 ;  /* 0x000000dc6fb47221 */ /* 0x000fe20000010000 */
[----:B------:R-:W-:-:S04]  /*15440*/  IMAD.WIDE.U32 R110, R110, 0x100, RZ ;  /* 0x000001006e6e7825 */ /* 0x000fc800078e00ff */
[----:B------:R-:W-:Y:S01]  /*15450*/  FADD.FTZ R179, R180, R223 ;  /* 0x000000dfb4b37221 */ /* 0x000fe20000010000 */
[----:B------:R-:W-:Y:S01]  /*15460*/  @P0 IMAD.U32 R107, R106, 0x10000, RZ ;  /* 0x000100006a6b0824 */ /* 0x000fe200078e00ff */
[----:B------:R-:W-:Y:S01]  /*15470*/  LOP3.LUT R110, R110, R104, R116, 0xfe, !PT ;  /* 0x000000686e6e7212 */ /* 0x000fe200078efe74 */
[----:B------:R-:W-:Y:S01]  /*15480*/  FMUL.FTZ R116, R170, R181 ;  /* 0x000000b5aa747220 */ /* 0x000fe20000410000 */
[----:B------:R-:W-:Y:S01]  /*15490*/  FADD.FTZ R179, R179, R222 ;  /* 0x000000deb3b37221 */ /* 0x000fe20000010000 */
[----:B------:R-:W-:Y:S02]  /*154a0*/  LOP3.LUT R181, R105, R232, R235, 0xfe, !PT ;  /* 0x000000e869b57212 */ /* 0x000fe400078efeeb */
[----:B------:R-:W-:Y:S01]  /*154b0*/  @P0 FADD.FTZ R116, R116, R107 ;  /* 0x0000006b74740221 */ /* 0x000fe20000010000 */
[----:B------:R-:W-:Y:S01]  /*154c0*/  FADD.FTZ R104, R179, R224 ;  /* 0x000000e0b3687221 */ /* 0x000fe20000010000 */
[----:B------:R-:W-:Y:S02]  /*154d0*/  F2FP.BF16.F32.PACK_AB R106, R230, R228 ;  /* 0x000000e4e66a723e */ /* 0x000fe400000010ff */
[----:B------:R-:W-:Y:S01]  /*154e0*/  F2FP.BF16.F32.PACK_AB R105, R229, R226 ;  /* 0x000000e2e569723e */ /* 0x000fe200000010ff */
[----:B------:R-:W-:Y:S01]  /*154f0*/  FADD.FTZ R180, R104, R225 ;  /* 0x000000e168b47221 */ /* 0x000fe20000010000 */
[----:B------:R-:W-:-:S02]  /*15500*/  F2FP.BF16.F32.PACK_AB R104, R227, R225 ;  /* 0x000000e1e368723e */ /* 0x000fc400000010ff */
[----:B------:R-:W-:Y:S01]  /*15510*/  F2FP.BF16.F32.PACK_AB R107, R116, R231 ;  /* 0x000000e7746b723e */ /* 0x000fe200000010ff */
[----:B------:R-:W-:Y:S01]  /*15520*/  FADD.FTZ R179, R180, R227 ;  /* 0x000000e3b4b37221 */ /* 0x000fe20000010000 */
[----:B------:R-:W-:Y:S02]  /*15530*/  LOP3.LUT R110, R110, R233, RZ, 0xfc, !PT ;  /* 0x000000e96e6e7212 */ /* 0x000fe400078efcff */
[----:B------:R-:W-:Y:S01]  /*15540*/  LOP3.LUT R111, R111, R181, R117, 0xfe, !PT ;  /* 0x000000b56f6f7212 */ /* 0x000fe200078efe75 */
[----:B------:R1:W-:Y:S01]  /*15550*/  STG.E.128 desc[UR4][R112.64], R104 ;  /* 0x0000006870007986 */ /* 0x0003e2000c101d04 */
[----:B------:R-:W-:Y:S01]  /*15560*/  FADD.FTZ R180, R179, R226 ;  /* 0x000000e2b3b47221 */ /* 0x000fe20000010000 */
[----:B------:R-:W-:Y:S02]  /*15570*/  LOP3.LUT P0, RZ, R176, 0xff, RZ, 0xc0, !PT ;  /* 0x000000ffb0ff7812 */ /* 0x000fe4000780c0ff */
[----:B------:R1:W-:Y:S01]  /*15580*/  STG.E.64 desc[UR4][R108.64], R110 ;  /* 0x0000006e6c007986 */ /* 0x0003e2000c101b04 */
[----:B------:R-:W-:Y:S01]  /*15590*/  FADD.FTZ R117, R180, R229 ;  /* 0x000000e5b4757221 */ /* 0x000fe20000010000 */
[----:B0-----:R-:W-:-:S02]  /*155a0*/  SHF.R.U32.HI R176, RZ, 0x5, R178 ;  /* 0x00000005ffb07819 */ /* 0x001fc400000116b2 */
[----:B------:R-:W-:Y:S01]  /*155b0*/  LOP3.LUT P1, RZ, R178, 0x1f, RZ, 0xc0, !PT ;  /* 0x0000001fb2ff7812 */ /* 0x000fe2000782c0ff */
[----:B------:R-:W-:-:S04]  /*155c0*/  FADD.FTZ R117, R117, R228 ;  /* 0x000000e475757221 */ /* 0x000fc80000010000 */
[----:B------:R-:W-:Y:S01]  /*155d0*/  FADD.FTZ R180, R117, R230 ;  /* 0x000000e675b47221 */ /* 0x000fe20000010000 */
[----:B------:R-:W-:-:S03]  /*155e0*/  LOP3.LUT R117, R176, 0x7fffffc, RZ, 0xc0, !PT ;  /* 0x07fffffcb0757812 */ /* 0x000fc600078ec0ff */
[----:B------:R-:W-:Y:S01]  /*155f0*/  FADD.FTZ R179, R180, R231 ;  /* 0x000000e7b4b37221 */ /* 0x000fe20000010000 */
[----:B------:R-:W-:-:S03]  /*15600*/  @!P0 IADD3 R117, R117, 0x4, RZ ;  /* 0x0000000475758810 */ /* 0x000fc60007ffe0ff */
[----:B------:R-:W-:Y:S01]  /*15610*/  FADD.FTZ R179, R179, R116 ;  /* 0x00000074b3b37221 */ /* 0x000fe20000010000 */
[----:B-1----:R-:W-:Y:S06]  /*15620*/  BRA.DIV UR11, `(.L_x_4204) ;  /* 0x0000001e0be87947 */ /* 0x002fec000b800000 */
        /* <DEDUP_REMOVED lines=132> */
.L_x_4216:
[----:B------:R-:W2:Y:S01]  /*15e70*/  @!P1 S2R R106, SR_CgaCtaId ;  /* 0x00000000006a9919 */ /* 0x000ea20000008800 */
[----:B------:R-:W-:Y:S01]  /*15e80*/  LOP3.LUT R108, R178, 0x1f, RZ, 0xc0, !PT ;  /* 0x0000001fb26c7812 */ /* 0x000fe200078ec0ff */
[----:B------:R-:W-:Y:S05]  /*15e90*/  WARPSYNC.ALL ;  /* 0x0000000000007948 */ /* 0x000fea0003800000 */
[----:B------:R-:W-:Y:S01]  /*15ea0*/  ISETP.GT.U32.AND P2, PT, R108, 0x3, PT ;  /* 0x000000036c00780c */ /* 0x000fe20003f44070 */
[----:B------:R-:W-:Y:S01]  /*15eb0*/  IMAD.U32 R179, R65, 0x10000, RZ ;  /* 0x0001000041b37824 */ /* 0x000fe200078e00ff */
[----:B------:R-:W-:Y:S02]  /*15ec0*/  @!P1 MOV R105, 0x400 ;  /* 0x0000040000699802 */ /* 0x000fe40000000f00 */
[----:B------:R-:W-:-:S09]  /*15ed0*/  LOP3.LUT R176, R176, 0x3, RZ, 0xc0, !PT ;  /* 0x00000003b0b07812 */ /* 0x000fd200078ec0ff */
[----:B------:R-:W3:Y:S01]  /*15ee0*/  @!P2 S2R R112, SR_CgaCtaId ;  /* 0x000000000070a919 */ /* 0x000ee20000008800 */
[----:B------:R-:W-:Y:S01]  /*15ef0*/  @!P2 MOV R107, 0x400 ;  /* 0x00000400006ba802 */ /* 0x000fe20000000f00 */
[C---:B------:R-:W-:Y:S01]  /*15f00*/  @!P2 IMAD.IADD R108, R117.reuse, 0x1, R108 ;  /* 0x00000001756ca824 */ /* 0x040fe200078e026c */
[----:B--2---:R-:W-:Y:S01]  /*15f10*/  @!P1 LEA R106, R106, R105, 0x18 ;  /* 0x000000696a6a9211 */ /* 0x004fe200078ec0ff */
[----:B------:R-:W-:-:S05]  /*15f20*/  @!P1 IMAD.IADD R105, R117, 0x1, R176 ;  /* 0x0000000175699824 */ /* 0x000fca00078e02b0 */
[----:B------:R-:W-:Y:S01]  /*15f30*/  @!P1 LEA R106, R105, R106, 0x3 ;  /* 0x0000006a696a9211 */ /* 0x000fe200078e18ff */
[----:B-1----:R-:W-:-:S05]  /*15f40*/  FADD.FTZ R105, R109, R110 ;  /* 0x0000006e6d697221 */ /* 0x002fca0000010000 */
[----:B------:R1:W-:Y:S01]  /*15f50*/  @!P1 STS.64 [R106], R104 ;  /* 0x000000686a009388 */ /* 0x0003e20000000a00 */
[----:B------:R-:W-:Y:S01]  /*15f60*/  BAR.SYNC.DEFER_BLOCKING 0x0 ;  /* 0x0000000000007b1d */ /* 0x000fe20000010000 */
[----:B------:R-:W-:Y:S01]  /*15f70*/  LOP3.LUT P1, RZ, R176, 0x1f, R178, 0xf8, !PT ;  /* 0x0000001fb0ff7812 */ /* 0x000fe2000782f8b2 */
[----:B------:R-:W-:Y:S01]  /*15f80*/  IMAD.U32 R176, R68, 0x10000, RZ ;  /* 0x0001000044b07824 */ /* 0x000fe200078e00ff */
[----:B---3--:R-:W-:Y:S01]  /*15f90*/  @!P2 LEA R107, R112, R107, 0x18 ;  /* 0x0000006b706ba211 */ /* 0x008fe200078ec0ff */
[----:B------:R-:W-:Y:S01]  /*15fa0*/  IMAD.U32 R178, R67, 0x10000, RZ ;  /* 0x0001000043b27824 */ /* 0x000fe200078e00ff */
[----:B-1----:R-:W-:Y:S02]  /*15fb0*/  CS2R R104, SRZ ;  /* 0x0000000000687805 */ /* 0x002fe4000001ff00 */
[----:B------:R-:W-:Y:S01]  /*15fc0*/  @!P2 LEA R108, R108, R107, 0x3 ;  /* 0x0000006b6c6ca211 */ /* 0x000fe200078e18ff */
[----:B------:R-:W-:Y:S01]  /*15fd0*/  IMAD.MOV.U32 R107, RZ, RZ, RZ ;  /* 0x000000ffff6b7224 */ /* 0x000fe200078e00ff */
[----:B------:R-:W-:-:S05]  /*15fe0*/  @!P2 MOV R107, 0x700 ;  /* 0x00000700006ba802 */ /* 0x000fca0000000f00 */
[----:B------:R-:W1:Y:S04]  /*15ff0*/  SHFL.DOWN PT, R110, R107, 0x2, 0x1f ;  /* 0x08401f006b6e7f89 */ /* 0x000e6800000e0000 */
[----:B------:R2:W0:Y:S01]  /*16000*/  @!P2 LDS.64 R104, [R108] ;  /* 0x000000006c68a984 */ /* 0x0004220000000a00 */
[----:B------:R-:W-:Y:S02]  /*16010*/  ISETP.NE.AND P2, PT, RZ, UR7, PT ;  /* 0x00000007ff007c0c */ /* 0x000fe4000bf45270 */
[----:B--2---:R-:W-:Y:S01]  /*16020*/  I2FP.F32.S32 R108, R107 ;  /* 0x0000006b006c7245 */ /* 0x004fe20000201400 */
[----:B-1----:R-:W-:Y:S01]  /*16030*/  IMAD.IADD R111, R110, 0x1, R107 ;  /* 0x000000016e6f7824 */ /* 0x002fe200078e026b */
[----:B------:R-:W-:-:S04]  /*16040*/  I2FP.F32.S32 R110, R110 ;  /* 0x0000006e006e7245 */ /* 0x000fc80000201400 */
[----:B------:R-:W-:Y:S01]  /*16050*/  I2FP.F32.S32 R112, R111 ;  /* 0x0000006f00707245 */ /* 0x000fe20000201400 */
[----:B------:R-:W1:Y:S03]  /*16060*/  SHFL.DOWN PT, R232, R111, 0x1, 0x1f ;  /* 0x08201f006fe87f89 */ /* 0x000e6600000e0000 */
        /* <DEDUP_REMOVED lines=15> */
[----:B------:R-:W-:Y:S01]  /*16160*/  FMUL.FTZ R109, R109, R110 ;  /* 0x0000006e6d6d7220 */ /* 0x000fe20000410000 */
[----:B------:R-:W-:-:S03]  /*16170*/  IMAD.U32 R110, R75, 0x10000, RZ ;  /* 0x000100004b6e7824 */ /* 0x000fc600078e00ff */
[----:B------:R-:W-:-:S05]  /*16180*/  FFMA.FTZ R106, R113, R109, R106 ;  /* 0x0000006d716a7223 */ /* 0x000fca000001006a */
[----:B------:R-:W2:Y:S01]  /*16190*/  SHFL.DOWN PT, R105, R106, 0x1, 0x1f ;  /* 0x08201f006a697f89 */ /* 0x000ea200000e0000 */
[----:B0-----:R-:W-:Y:S01]  /*161a0*/  FADD.FTZ R108, R107, -R104 ;  /* 0x800000686b6c7221 */ /* 0x001fe20000010000 */
[----:B------:R-:W-:-:S03]  /*161b0*/  FMUL.FTZ R113, R104, R232 ;  /* 0x000000e868717220 */ /* 0x000fc60000410000 */
[----:B------:R-:W-:Y:S01]  /*161c0*/  FMUL.FTZ R109, R108, R108 ;  /* 0x0000006c6c6d7220 */ /* 0x000fe20000410000 */
[C---:B------:R-:W-:Y:S01]  /*161d0*/  FFMA.FTZ R104, R112.reuse, R107, R113 ;  /* 0x0000006b70687223 */ /* 0x040fe20000010071 */
[----:B------:R-:W0:Y:S02]  /*161e0*/  LDC R108, c[0x0][0x2d8] ;  /* 0x0000b600ff6c7b82 */ /* 0x000e240000000800 */
[----:B------:R-:W-:Y:S01]  /*161f0*/  FMUL.FTZ R109, R112, R109 ;  /* 0x0000006d706d7220 */ /* 0x000fe20000410000 */
[----:B-1----:R-:W-:Y:S01]  /*16200*/  FMUL.FTZ R107, R111, R104 ;  /* 0x000000686f6b7220 */ /* 0x002fe20000410000 */
[----:B--2---:R-:W-:Y:S01]  /*16210*/  FADD.FTZ R104, R106, R105 ;  /* 0x000000696a687221 */ /* 0x004fe20000010000 */
[----:B------:R-:W-:Y:S01]  /*16220*/  PRMT R106, R75, 0x7632, R106 ;  /* 0x000076324b6a7816 */ /* 0x000fe2000000006a */
[----:B------:R-:W-:Y:S01]  /*16230*/  FMUL.FTZ R109, R109, R232 ;  /* 0x000000e86d6d7220 */ /* 0x000fe20000410000 */
[----:B------:R-:W-:Y:S02]  /*16240*/  IMAD.U32 R112, R73, 0x10000, RZ ;  /* 0x0001000049707824 */ /* 0x000fe400078e00ff */
[----:B------:R-:W1:Y:S01]  /*16250*/  SHFL.IDX PT, R107, R107, RZ, 0x1f ;  /* 0x00001fff6b6b7589 */ /* 0x000e6200000e0000 */
[----:B------:R-:W-:-:S06]  /*16260*/  FFMA.FTZ R111, R111, R109, R104 ;  /* 0x0000006d6f6f7223 */ /* 0x000fcc0000010068 */
[----:B------:R-:W0:Y:S01]  /*16270*/  SHFL.IDX PT, R111, R111, RZ, 0x1f ;  /* 0x00001fff6f6f7589 */ /* 0x000e2200000e0000 */
[C---:B-1----:R-:W-:Y:S01]  /*16280*/  FMUL.FTZ R104, R107.reuse, R107 ;  /* 0x0000006b6b687220 */ /* 0x042fe20000410000 */
[----:B------:R-:W-:-:S04]  /*16290*/  FSEL R109, R107, RZ, !P2 ;  /* 0x000000ff6b6d7208 */ /* 0x000fc80005000000 */
[----:B------:R-:W-:Y:S01]  /*162a0*/  FSEL R105, R104, RZ, P2 ;  /* 0x000000ff68697208 */ /* 0x000fe20001000000 */
[----:B------:R-:W-:Y:S01]  /*162b0*/  FADD.FTZ R175, -R109, R175 ;  /* 0x000000af6daf7221 */ /* 0x000fe20000010100 */
[----:B0-----:R-:W-:Y:S01]  /*162c0*/  FFMA.FTZ R108, R111, UR10, R108 ;  /* 0x0000000a6f6c7c23 */ /* 0x001fe2000801006c */
[----:B------:R-:W-:Y:S01]  /*162d0*/  SHF.L.U32 R111, R106, 0x10, RZ ;  /* 0x000000106a6f7819 */ /* 0x000fe200000006ff */
[C---:B------:R-:W-:Y:S01]  /*162e0*/  FADD.FTZ R121, -R109.reuse, R121 ;  /* 0x000000796d797221 */ /* 0x040fe20000010100 */
[C---:B------:R-:W-:Y:S01]  /*162f0*/  FADD.FTZ R123, -R109.reuse, R123 ;  /* 0x0000007b6d7b7221 */ /* 0x040fe20000010100 */
[----:B------:R-:W-:Y:S01]  /*16300*/  FADD.FTZ R108, R108, R105 ;  /* 0x000000696c6c7221 */ /* 0x000fe20000010000 */
[C---:B------:R-:W-:Y:S01]  /*16310*/  FADD.FTZ R119, -R109.reuse, R119 ;  /* 0x000000776d777221 */ /* 0x040fe20000010100 */
[----:B------:R-:W0:Y:S01]  /*16320*/  @!P1 LDC.64 R104, c[0x0][0x250] ;  /* 0x00009400ff689b82 */ /* 0x000e220000000a00 */
[C---:B------:R-:W-:Y:S01]  /*16330*/  FADD.FTZ R174, -R109.reuse, R174 ;  /* 0x000000ae6dae7221 */ /* 0x040fe20000010100 */
[----:B------:R1:W2:Y:S01]  /*16340*/  MUFU.RSQ R117, R108 ;  /* 0x0000006c00757308 */ /* 0x0002a20000001400 */
        /* <DEDUP_REMOVED lines=18> */
[----:B------:R-:W-:Y:S01]  /*16470*/  FMUL.FTZ R113, R117, R121 ;  /* 0x0000007975717220 */ /* 0x000fe20000410000 */
[C---:B------:R-:W-:Y:S01]  /*16480*/  FADD.FTZ R195, -R109.reuse, R195 ;  /* 0x000000c36dc37221 */ /* 0x040fe20000010100 */
[----:B------:R-:W-:Y:S01]  /*16490*/  FADD.FTZ R198, -R109, R198 ;  /* 0x000000c66dc67221 */ /* 0x000fe20000010100 */
[----:B0-----:R-:W-:-:S04]  /*164a0*/  @!P1 IMAD.WIDE R104, R136, 0x4, R104 ;  /* 0x0000000488689825 */ /* 0x001fc800078e0268 */
[C---:B------:R-:W-:Y:S01]  /*164b0*/  FADD.FTZ R197, -R109.reuse, R197 ;  /* 0x000000c56dc57221 */ /* 0x040fe20000010100 */
[C---:B------:R-:W-:Y:S01]  /*164c0*/  FADD.FTZ R199, -R109.reuse, R199 ;  /* 0x000000c76dc77221 */ /* 0x040fe20000010100 */
[C---:B------:R-:W-:Y:S01]  /*164d0*/  FADD.FTZ R200, -R109.reuse, R200 ;  /* 0x000000c86dc87221 */ /* 0x040fe20000010100 */
[C---:B------:R-:W-:Y:S01]  /*164e0*/  FADD.FTZ R203, -R109.reuse, R203 ;  /* 0x000000cb6dcb7221 */ /* 0x040fe20000010100 */
[----:B------:R0:W-:Y:S01]  /*164f0*/  @!P1 STG.E desc[UR4][R104.64], R107 ;  /* 0x0000006b68009986 */ /* 0x0001e2000c101904 */
        /* <DEDUP_REMOVED lines=11> */
[----:B0-----:R-:W-:Y:S01]  /*165b0*/  FFMA.FTZ R107, R175, R111, R142 ;  /* 0x0000006faf6b7223 */ /* 0x001fe2000001008e */
[----:B------:R-:W-:-:S02]  /*165c0*/  IMAD.U32 R111, R74, 0x10000, RZ ;  /* 0x000100004a6f7824 */ /* 0x000fc400078e00ff */
        /* <DEDUP_REMOVED lines=20> */
[----:B------:R-:W-:Y:S01]  /*16710*/  SHF.L.U32 R116, R108, 0x10, RZ ;  /* 0x000000106c747819 */ /* 0x000fe200000006ff */
[----:B------:R-:W-:Y:S01]  /*16720*/  FFMA.FTZ R113, R113, R111, R20 ;  /* 0x0000006f71717223 */ /* 0x000fe20000010014 */
[C---:B------:R-:W-:Y:S01]  /*16730*/  FMUL.FTZ R108, R117.reuse, R174 ;  /* 0x000000ae756c7220 */ /* 0x040fe20000410000 */
[----:B------:R-:W-:Y:S01]  /*16740*/  FMUL.FTZ R110, R117, R119 ;  /* 0x00000077756e7220 */ /* 0x000fe20000410000 */
[----:B------:R-:W-:Y:S01]  /*16750*/  PRMT R111, R73, 0x7632, R111 ;  /* 0x00007632496f7816 */ /* 0x000fe2000000006f */
[----:B------:R-:W-:Y:S01]  /*16760*/  FMUL.FTZ R119, R117, R120 ;  /* 0x0000007875777220 */ /* 0x000fe20000410000 */
[----:B------:R-:W-:Y:S01]  /*16770*/  PRMT R104, R72, 0x7632, R104 ;  /* 0x0000763248687816 */ /* 0x000fe20000000068 */
[----:B------:R-:W-:Y:S01]  /*16780*/  FFMA.FTZ R108, R108, R116, R141 ;  /* 0x000000746c6c7223 */ /* 0x000fe2000001008d */
[----:B------:R-:W-:Y:S01]  /*16790*/  FFMA.FTZ R105, R110, R112, R19 ;  /* 0x000000706e697223 */ /* 0x000fe20000010013 */
[----:B------:R-:W-:Y:S01]  /*167a0*/  SHF.L.U32 R110, R72, 0x10, RZ ;  /* 0x00000010486e7819 */ /* 0x000fe200000006ff */
[----:B------:R-:W-:Y:S01]  /*167b0*/  IMAD.U32 R112, R111, 0x10000, RZ ;  /* 0x000100006f707824 */ /* 0x000fe200078e00ff */
[----:B------:R-:W-:Y:S01]  /*167c0*/  SHF.L.U32 R116, R104, 0x10, RZ ;  /* 0x0000001068747819 */ /* 0x000fe200000006ff */
[C---:B------:R-:W-:Y:S01]  /*167d0*/  FMUL.FTZ R111, R117.reuse, R118 ;  /* 0x00000076756f7220 */ /* 0x040fe20000410000 */
[C---:B------:R-:W-:Y:S01]  /*167e0*/  FMUL.FTZ R121, R117.reuse, R122 ;  /* 0x0000007a75797220 */ /* 0x040fe20000410000 */
[C---:B------:R-:W-:Y:S01]  /*167f0*/  FMUL.FTZ R122, R117.reuse, R183 ;  /* 0x000000b7757a7220 */ /* 0x040fe20000410000 */
[----:B------:R-:W-:Y:S01]  /*16800*/  FMUL.FTZ R184, R117, R184 ;  /* 0x000000b875b87220 */ /* 0x000fe20000410000 */
[----:B------:R-:W-:Y:S01]  /*16810*/  FFMA.FTZ R104, R111, R110, R18 ;  /* 0x0000006e6f687223 */ /* 0x000fe20000010012 */
[----:B------:R-:W-:Y:S01]  /*16820*/  FFMA.FTZ R116, R119, R116, R138 ;  /* 0x0000007477747223 */ /* 0x000fe2000001008a */
[----:B------:R-:W-:-:S02]  /*16830*/  IMAD.U32 R119, R71, 0x10000, RZ ;  /* 0x0001000047777824 */ /* 0x000fc400078e00ff */
[----:B------:R-:W-:Y:S01]  /*16840*/  FMUL.FTZ R110, R117, R187 ;  /* 0x000000bb756e7220 */ /* 0x000fe20000410000 */
[----:B------:R-:W-:Y:S01]  /*16850*/  SHF.L.U32 R111, R69, 0x10, RZ ;  /* 0x00000010456f7819 */ /* 0x000fe200000006ff */
[----:B------:R-:W-:Y:S01]  /*16860*/  FMUL.FTZ R177, R117, R177 ;  /* 0x000000b175b17220 */ /* 0x000fe20000410000 */
[----:B------:R-:W-:Y:S01]  /*16870*/  PRMT R118, R71, 0x7632, R118 ;  /* 0x0000763247767816 */ /* 0x000fe20000000076 */
[----:B------:R-:W-:Y:S01]  /*16880*/  FFMA.FTZ R119, R110, R119, R25 ;  /* 0x000000776e777223 */ /* 0x000fe20000010019 */
[----:B------:R-:W-:Y:S01]  /*16890*/  PRMT R110, R69, 0x7632, R110 ;  /* 0x00007632456e7816 */ /* 0x000fe2000000006e */
[----:B------:R-:W-:Y:S01]  /*168a0*/  FFMA.FTZ R122, R122, R111, R23 ;  /* 0x0000006f7a7a7223 */ /* 0x000fe20000010017 */
[----:B------:R-:W-:Y:S01]  /*168b0*/  PRMT R111, R67, 0x7632, R111 ;  /* 0x00007632436f7816 */ /* 0x000fe2000000006f */
[----:B------:R-:W-:Y:S01]  /*168c0*/  FFMA.FTZ R176, R177, R176, R22 ;  /* 0x000000b0b1b07223 */ /* 0x000fe20000010016 */
[----:B------:R-:W-:Y:S01]  /*168d0*/  SHF.L.U32 R174, R110, 0x10, RZ ;  /* 0x000000106eae7819 */ /* 0x000fe200000006ff */
[----:B------:R-:W-:Y:S01]  /*168e0*/  FMUL.FTZ R185, R117, R185 ;  /* 0x000000b975b97220 */ /* 0x000fe20000410000 */
[----:B------:R-:W-:Y:S01]  /*168f0*/  PRMT R110, R68, 0x7632, R110 ;  /* 0x00007632446e7816 */ /* 0x000fe2000000006e */
[----:B------:R-:W-:Y:S01]  /*16900*/  IMAD.U32 R111, R111, 0x10000, RZ ;  /* 0x000100006f6f7824 */ /* 0x000fe200078e00ff */
[----:B------:R-:W-:Y:S01]  /*16910*/  SHF.L.U32 R120, R118, 0x10, RZ ;  /* 0x0000001076787819 */ /* 0x000fe200000006ff */
[----:B------:R-:W-:Y:S01]  /*16920*/  IMAD.U32 R118, R70, 0x10000, RZ ;  /* 0x0001000046767824 */ /* 0x000fe200078e00ff */
[----:B------:R-:W-:Y:S01]  /*16930*/  SHF.L.U32 R110, R110, 0x10, RZ ;  /* 0x000000106e6e7819 */ /* 0x000fe200000006ff */
[C---:B------:R-:W-:Y:S01]  /*16940*/  FMUL.FTZ R181, R117.reuse, R199 ;  /* 0x000000c775b57220 */ /* 0x040fe20000410000 */
[----:B------:R-:W-:Y:S01]  /*16950*/  FMUL.FTZ R183, R117, R190 ;  /* 0x000000be75b77220 */ /* 0x000fe20000410000 */
[----:B------:R-:W-:Y:S01]  /*16960*/  FFMA.FTZ R118, R185, R118, R24 ;  /* 0x00000076b9767223 */ /* 0x000fe20000010018 */
[----:B------:R-:W-:Y:S01]  /*16970*/  FMUL.FTZ R185, R117, R196 ;  /* 0x000000c475b97220 */ /* 0x000fe20000410000 */
[----:B------:R-:W-:Y:S01]  /*16980*/  FFMA.FTZ R175, R184, R110, R143 ;  /* 0x0000006eb8af7223 */ /* 0x000fe2000001008f */
[----:B------:R-:W-:Y:S01]  /*16990*/  PRMT R110, R66, 0x7632, R110 ;  /* 0x00007632426e7816 */ /* 0x000fe2000000006e */
[----:B------:R-:W-:Y:S01]  /*169a0*/  FFMA.FTZ R181, R181, R111, R150 ;  /* 0x0000006fb5b57223 */ /* 0x000fe20000010096 */
[----:B------:R-:W-:-:S02]  /*169b0*/  IMAD.U32 R111, R64, 0x10000, RZ ;  /* 0x00010000406f7824 */ /* 0x000fc400078e00ff */
[----:B------:R-:W-:Y:S01]  /*169c0*/  FFMA.FTZ R112, R121, R112, R140 ;  /* 0x0000007079707223 */ /* 0x000fe2000001008c */
[----:B------:R-:W-:Y:S01]  /*169d0*/  SHF.L.U32 R177, R110, 0x10, RZ ;  /* 0x000000106eb17819 */ /* 0x000fe200000006ff */
[----:B------:R-:W-:Y:S01]  /*169e0*/  FMUL.FTZ R188, R117, R188 ;  /* 0x000000bc75bc7220 */ /* 0x000fe20000410000 */
[----:B------:R-:W-:Y:S01]  /*169f0*/  PRMT R110, R65, 0x7632, R110 ;  /* 0x00007632416e7816 */ /* 0x000fe2000000006e */
[----:B------:R-:W-:Y:S01]  /*16a00*/  FFMA.FTZ R183, R183, R111, R26 ;  /* 0x0000006fb7b77223 */ /* 0x000fe2000001001a */
[----:B------:R-:W-:Y:S01]  /*16a10*/  PRMT R121, R70, 0x7632, R121 ;  /* 0x0000763246797816 */ /* 0x000fe20000000079 */
[C---:B------:R-:W-:Y:S01]  /*16a20*/  FMUL.FTZ R195, R117.reuse, R195 ;  /* 0x000000c375c37220 */ /* 0x040fe20000410000 */
[----:B------:R-:W-:Y:S01]  /*16a30*/  SHF.L.U32 R110, R110, 0x10, RZ ;  /* 0x000000106e6e7819 */ /* 0x000fe200000006ff */
[----:B------:R-:W-:Y:S01]  /*16a40*/  FMUL.FTZ R184, R117, R202 ;  /* 0x000000ca75b87220 */ /* 0x000fe20000410000 */
[----:B------:R-:W-:Y:S01]  /*16a50*/  PRMT R111, R63, 0x7632, R111 ;  /* 0x000076323f6f7816 */ /* 0x000fe2000000006f */
[----:B------:R-:W-:-:S02]  /*16a60*/  IMAD.U32 R123, R121, 0x10000, RZ ;  /* 0x00010000797b7824 */ /* 0x000fc400078e00ff */
[----:B------:R-:W-:Y:S01]  /*16a70*/  FMUL.FTZ R121, R117, R186 ;  /* 0x000000ba75797220 */ /* 0x000fe20000410000 */
[----:B------:R-:W-:Y:S01]  /*16a80*/  FFMA.FTZ R185, R185, R110, R148 ;  /* 0x0000006eb9b97223 */ /* 0x000fe20000010094 */
[----:B------:R-:W-:Y:S01]  /*16a90*/  PRMT R110, R64, 0x7632, R110 ;  /* 0x00007632406e7816 */ /* 0x000fe2000000006e */
[----:B------:R-:W-:Y:S01]  /*16aa0*/  FMUL.FTZ R186, R117, R192 ;  /* 0x000000c075ba7220 */ /* 0x000fe20000410000 */
[----:B------:R-:W-:Y:S01]  /*16ab0*/  SHF.L.U32 R180, R111, 0x10, RZ ;  /* 0x000000106fb47819 */ /* 0x000fe200000006ff */
[C---:B------:R-:W-:Y:S01]  /*16ac0*/  FMUL.FTZ R192, R117.reuse, R193 ;  /* 0x000000c175c07220 */ /* 0x040fe20000410000 */
[----:B------:R-:W-:Y:S01]  /*16ad0*/  FMUL.FTZ R111, R117, R208 ;  /* 0x000000d0756f7220 */ /* 0x000fe20000410000 */
[----:B------:R-:W-:Y:S02]  /*16ae0*/  IMAD.U32 R110, R110, 0x10000, RZ ;  /* 0x000100006e6e7824 */ /* 0x000fe400078e00ff */
[----:B------:R-:W-:Y:S01]  /*16af0*/  FFMA.FTZ R121, R121, R174, R144 ;  /* 0x000000ae79797223 */ /* 0x000fe20000010090 */
[----:B------:R-:W-:Y:S01]  /*16b00*/  FFMA.FTZ R123, R188, R123, R145 ;  /* 0x0000007bbc7b7223 */ /* 0x000fe20000010091 */
[----:B------:R-:W-:Y:S01]  /*16b10*/  FMUL.FTZ R174, R117, R197 ;  /* 0x000000c575ae7220 */ /* 0x000fe20000410000 */
[----:B------:R-:W-:Y:S01]  /*16b20*/  FFMA.FTZ R192, R192, R110, R147 ;  /* 0x0000006ec0c07223 */ /* 0x000fe20000010093 */
[----:B------:R-:W-:Y:S01]  /*16b30*/  FFMA.FTZ R180, R111, R180, R154 ;  /* 0x000000b46fb47223 */ /* 0x000fe2000001009a */
[C---:B------:R-:W-:Y:S01]  /*16b40*/  PRMT R110, R62.reuse, 0x7632, R110 ;  /* 0x000076323e6e7816 */ /* 0x040fe2000000006e */
[----:B------:R-:W-:-:S02]  /*16b50*/  IMAD.U32 R188, R62, 0x10000, RZ ;  /* 0x000100003ebc7824 */ /* 0x000fc400078e00ff */
[C---:B------:R-:W-:Y:S01]  /*16b60*/  FMUL.FTZ R111, R117.reuse, R204 ;  /* 0x000000cc756f7220 */ /* 0x040fe20000410000 */
[----:B------:R-:W-:Y:S01]  /*16b70*/  FFMA.FTZ R174, R174, R178, R29 ;  /* 0x000000b2aeae7223 */ /* 0x000fe2000001001d */
[----:B------:R-:W-:Y:S01]  /*16b80*/  SHF.L.U32 R178, R66, 0x10, RZ ;  /* 0x0000001042b27819 */ /* 0x000fe200000006ff */
[----:B------:R-:W-:Y:S01]  /*16b90*/  FMUL.FTZ R189, R117, R189 ;  /* 0x000000bd75bd7220 */ /* 0x000fe20000410000 */
[----:B------:R-:W-:Y:S01]  /*16ba0*/  SHF.L.U32 R187, R110, 0x10, RZ ;  /* 0x000000106ebb7819 */ /* 0x000fe200000006ff */
[----:B------:R-:W-:Y:S01]  /*16bb0*/  FFMA.FTZ R188, R111, R188, R32 ;  /* 0x000000bc6fbc7223 */ /* 0x000fe20000010020 */
[C---:B------:R-:W-:Y:S01]  /*16bc0*/  IMAD.U32 R110, R61.reuse, 0x10000, RZ ;  /* 0x000100003d6e7824 */ /* 0x040fe200078e00ff */
[----:B------:R-:W-:Y:S01]  /*16bd0*/  PRMT R111, R61, 0x7632, R111 ;  /* 0x000076323d6f7816 */ /* 0x000fe2000000006f */
[----:B------:R-:W-:Y:S01]  /*16be0*/  FFMA.FTZ R178, R195, R178, R28 ;  /* 0x000000b2c3b27223 */ /* 0x000fe2000001001c */
[----:B------:R-:W-:Y:S01]  /*16bf0*/  FMUL.FTZ R190, R117, R207 ;  /* 0x000000cf75be7220 */ /* 0x000fe20000410000 */
[----:B------:R-:W-:Y:S01]  /*16c00*/  FFMA.FTZ R184, R184, R110, R31 ;  /* 0x0000006eb8b87223 */ /* 0x000fe2000001001f */
[----:B------:R-:W-:Y:S01]  /*16c10*/  PRMT R110, R60, 0x7632, R110 ;  /* 0x000076323c6e7816 */ /* 0x000fe2000000006e */
[----:B------:R-:W-:-:S02]  /*16c20*/  IMAD.U32 R195, R111, 0x10000, RZ ;  /* 0x000100006fc37824 */ /* 0x000fc400078e00ff */
[----:B------:R-:W-:Y:S01]  /*16c30*/  FMUL.FTZ R193, R117, R205 ;  /* 0x000000cd75c17220 */ /* 0x000fe20000410000 */
[----:B------:R-:W-:Y:S01]  /*16c40*/  FFMA.FTZ R120, R189, R120, R146 ;  /* 0x00000078bd787223 */ /* 0x000fe20000010092 */
[----:B------:R-:W-:Y:S01]  /*16c50*/  FMUL.FTZ R198, R117, R198 ;  /* 0x000000c675c67220 */ /* 0x000fe20000410000 */
[----:B------:R-:W-:Y:S01]  /*16c60*/  FFMA.FTZ R187, R190, R187, R153 ;  /* 0x000000bbbebb7223 */ /* 0x000fe20000010099 */
[----:B------:R-:W-:Y:S01]  /*16c70*/  SHF.L.U32 R189, R110, 0x10, RZ ;  /* 0x000000106ebd7819 */ /* 0x000fe200000006ff */
[----:B------:R-:W-:Y:S01]  /*16c80*/  FFMA.FTZ R193, R193, R195, R152 ;  /* 0x000000c3c1c17223 */ /* 0x000fe20000010098 */
[----:B------:R-:W-:Y:S01]  /*16c90*/  SHF.L.U32 R190, R60, 0x10, RZ ;  /* 0x000000103cbe7819 */ /* 0x000fe200000006ff */
[----:B------:R-:W-:Y:S01]  /*16ca0*/  FMUL.FTZ R110, R117, R203 ;  /* 0x000000cb756e7220 */ /* 0x000fe20000410000 */
[----:B------:R-:W-:Y:S01]  /*16cb0*/  PRMT R195, R59, 0x7632, R195 ;  /* 0x000076323bc37816 */ /* 0x000fe200000000c3 */
[----:B------:R-:W-:Y:S01]  /*16cc0*/  FMUL.FTZ R111, R117, R200 ;  /* 0x000000c8756f7220 */ /* 0x000fe20000410000 */
[----:B------:R-:W-:Y:S01]  /*16cd0*/  FFMA.FTZ R177, R198, R177, R149 ;  /* 0x000000b1c6b17223 */ /* 0x000fe20000010095 */
[----:B------:R-:W-:Y:S01]  /*16ce0*/  FFMA.FTZ R189, R110, R189, R151 ;  /* 0x000000bd6ebd7223 */ /* 0x000fe20000010097 */
[----:B------:R-:W-:Y:S01]  /*16cf0*/  SHF.L.U32 R198, R195, 0x10, RZ ;  /* 0x00000010c3c67819 */ /* 0x000fe200000006ff */
[----:B------:R-:W-:Y:S01]  /*16d00*/  FFMA.FTZ R190, R111, R190, R30 ;  /* 0x000000be6fbe7223 */ /* 0x000fe2000001001e */
[----:B------:R-:W-:-:S02]  /*16d10*/  IMAD.U32 R197, R59, 0x10000, RZ ;  /* 0x000100003bc57824 */ /* 0x000fc400078e00ff */
[C---:B------:R-:W-:Y:S01]  /*16d20*/  FMUL.FTZ R196, R117.reuse, R215 ;  /* 0x000000d775c47220 */ /* 0x040fe20000410000 */
[----:B------:R-:W-:Y:S02]  /*16d30*/  IMAD.U32 R110, R58, 0x10000, RZ ;  /* 0x000100003a6e7824 */ /* 0x000fe400078e00ff */
[C---:B------:R-:W-:Y:S01]  /*16d40*/  FMUL.FTZ R195, R117.reuse, R212 ;  /* 0x000000d475c37220 */ /* 0x040fe20000410000 */
[C---:B------:R-:W-:Y:S01]  /*16d50*/  FMUL.FTZ R111, R117.reuse, R216 ;  /* 0x000000d8756f7220 */ /* 0x040fe20000410000 */
[----:B------:R-:W-:Y:S01]  /*16d60*/  FFMA.FTZ R197, R196, R197, R37 ;  /* 0x000000c5c4c57223 */ /* 0x000fe20000010025 */
[----:B------:R-:W-:Y:S01]  /*16d70*/  FMUL.FTZ R200, R117, R214 ;  /* 0x000000d675c87220 */ /* 0x000fe20000410000 */
[----:B------:R-:W-:Y:S01]  /*16d80*/  FFMA.FTZ R195, R195, R110, R36 ;  /* 0x0000006ec3c37223 */ /* 0x000fe20000010024 */
[----:B------:R-:W-:Y:S01]  /*16d90*/  FFMA.FTZ R196, R111, R198, R158 ;  /* 0x000000c66fc47223 */ /* 0x000fe2000001009e */
[----:B------:R-:W-:Y:S01]  /*16da0*/  PRMT R110, R57, 0x7632, R110 ;  /* 0x00007632396e7816 */ /* 0x000fe2000000006e */
[----:B------:R-:W-:Y:S01]  /*16db0*/  FFMA.FTZ R186, R186, R179, R27 ;  /* 0x000000b3baba7223 */ /* 0x000fe2000001001b */
[----:B------:R-:W-:Y:S01]  /*16dc0*/  PRMT R111, R58, 0x7632, R111 ;  /* 0x000076323a6f7816 */ /* 0x000fe2000000006f */
[----:B------:R-:W-:Y:S01]  /*16dd0*/  FMUL.FTZ R206, R117, R206 ;  /* 0x000000ce75ce7220 */ /* 0x000fe20000410000 */
[----:B------:R-:W-:Y:S01]  /*16de0*/  SHF.L.U32 R198, R110, 0x10, RZ ;  /* 0x000000106ec67819 */ /* 0x000fe200000006ff */
[C---:B------:R-:W-:Y:S01]  /*16df0*/  IMAD.U32 R204, R56.reuse, 0x10000, RZ ;  /* 0x0001000038cc7824 */ /* 0x040fe200078e00ff */
[----:B------:R-:W-:Y:S01]  /*16e00*/  PRMT R110, R56, 0x7632, R110 ;  /* 0x00007632386e7816 */ /* 0x000fe2000000006e */
[----:B------:R-:W-:Y:S01]  /*16e10*/  IMAD.U32 R111, R111, 0x10000, RZ ;  /* 0x000100006f6f7824 */ /* 0x000fe200078e00ff */
[----:B------:R-:W-:Y:S01]  /*16e20*/  SHF.L.U32 R179, R63, 0x10, RZ ;  /* 0x000000103fb37819 */ /* 0x000fe200000006ff */
[C---:B------:R-:W-:Y:S01]  /*16e30*/  FMUL.FTZ R209, R117.reuse, R209 ;  /* 0x000000d175d17220 */ /* 0x040fe20000410000 */
[----:B------:R-:W-:Y:S01]  /*16e40*/  SHF.L.U32 R203, R110, 0x10, RZ ;  /* 0x000000106ecb7819 */ /* 0x000fe200000006ff */
[----:B------:R-:W-:Y:S01]  /*16e50*/  FFMA.FTZ R200, R200, R111, R157 ;  /* 0x0000006fc8c87223 */ /* 0x000fe2000001009d */
[----:B------:R-:W-:Y:S01]  /*16e60*/  FMUL.FTZ R110, R117, R211 ;  /* 0x000000d3756e7220 */ /* 0x000fe20000410000 */
[C---:B------:R-:W-:Y:S01]  /*16e70*/  PRMT R111, R55.reuse, 0x7632, R111 ;  /* 0x00007632376f7816 */ /* 0x040fe2000000006f */
[----:B------:R-:W-:-:S02]  /*16e80*/  IMAD.U32 R205, R55, 0x10000, RZ ;  /* 0x0001000037cd7824 */ /* 0x000fc400078e00ff */
[----:B------:R-:W-:Y:S01]  /*16e90*/  FMUL.FTZ R202, R117, R222 ;  /* 0x000000de75ca7220 */ /* 0x000fe20000410000 */
[----:B------:R-:W-:Y:S01]  /*16ea0*/  FFMA.FTZ R203, R110, R203, R155 ;  /* 0x000000cb6ecb7223 */ /* 0x000fe2000001009b */
[----:B------:R-:W-:Y:S01]  /*16eb0*/  FFMA.FTZ R179, R206, R179, R33 ;  /* 0x000000b3ceb37223 */ /* 0x000fe20000010021 */
[----:B------:R-:W-:Y:S01]  /*16ec0*/  FFMA.FTZ R204, R209, R204, R34 ;  /* 0x000000ccd1cc7223 */ /* 0x000fe20000010022 */
[C---:B------:R-:W-:Y:S01]  /*16ed0*/  PRMT R110, R54.reuse, 0x7632, R110 ;  /* 0x00007632366e7816 */ /* 0x040fe2000000006e */
[----:B------:R-:W-:Y:S01]  /*16ee0*/  IMAD.U32 R209, R111, 0x10000, RZ ;  /* 0x000100006fd17824 */ /* 0x000fe200078e00ff */
[----:B------:R-:W-:Y:S01]  /*16ef0*/  SHF.L.U32 R199, R57, 0x10, RZ ;  /* 0x0000001039c77819 */ /* 0x000fe200000006ff */
[C---:B------:R-:W-:Y:S01]  /*16f00*/  FMUL.FTZ R210, R117.reuse, R210 ;  /* 0x000000d275d27220 */ /* 0x040fe20000410000 */
[----:B------:R-:W-:Y:S01]  /*16f10*/  SHF.L.U32 R206, R54, 0x10, RZ ;  /* 0x0000001036ce7819 */ /* 0x000fe200000006ff */
[C---:B------:R-:W-:Y:S01]  /*16f20*/  FMUL.FTZ R111, R117.reuse, R220 ;  /* 0x000000dc756f7220 */ /* 0x040fe20000410000 */
[----:B------:R-:W-:Y:S01]  /*16f30*/  FFMA.FTZ R202, R202, R205, R41 ;  /* 0x000000cdcaca7223 */ /* 0x000fe20000010029 */
[----:B------:R-:W-:Y:S01]  /*16f40*/  SHF.L.U32 R205, R110, 0x10, RZ ;  /* 0x000000106ecd7819 */ /* 0x000fe200000006ff */
[----:B------:R-:W-:Y:S01]  /*16f50*/  FMUL.FTZ R207, R117, R224 ;  /* 0x000000e075cf7220 */ /* 0x000fe20000410000 */
[----:B------:R-:W-:Y:S01]  /*16f60*/  PRMT R110, R53, 0x7632, R110 ;  /* 0x00007632356e7816 */ /* 0x000fe2000000006e */
[----:B------:R-:W-:Y:S01]  /*16f70*/  FFMA.FTZ R199, R210, R199, R35 ;  /* 0x000000c7d2c77223 */ /* 0x000fe20000010023 */
[----:B------:R-:W-:Y:S01]  /*16f80*/  FFMA.FTZ R206, R111, R206, R40 ;  /* 0x000000ce6fce7223 */ /* 0x000fe20000010028 */
[----:B------:R-:W-:-:S02]  /*16f90*/  IMAD.U32 R111, R53, 0x10000, RZ ;  /* 0x00010000356f7824 */ /* 0x000fc400078e00ff */
[----:B------:R-:W-:Y:S01]  /*16fa0*/  FMUL.FTZ R210, R117, R218 ;  /* 0x000000da75d27220 */ /* 0x000fe20000410000 */
[----:B------:R-:W-:Y:S01]  /*16fb0*/  FFMA.FTZ R207, R207, R209, R162 ;  /* 0x000000d1cfcf7223 */ /* 0x000fe200000100a2 */
[----:B------:R-:W-:Y:S01]  /*16fc0*/  SHF.L.U32 R110, R110, 0x10, RZ ;  /* 0x000000106e6e7819 */ /* 0x000fe200000006ff */
[----:B------:R-:W-:Y:S01]  /*16fd0*/  FMUL.FTZ R209, R117, R221 ;  /* 0x000000dd75d17220 */ /* 0x000fe20000410000 */
[----:B------:R-:W-:Y:S01]  /*16fe0*/  FFMA.FTZ R210, R210, R111, R39 ;  /* 0x0000006fd2d27223 */ /* 0x000fe20000010027 */
[----:B------:R-:W-:Y:S01]  /*16ff0*/  PRMT R111, R51, 0x7632, R111 ;  /* 0x00007632336f7816 */ /* 0x000fe2000000006f */
[----:B------:R-:W-:Y:S01]  /*17000*/  FMUL.FTZ R213, R117, R213 ;  /* 0x000000d575d57220 */ /* 0x000fe20000410000 */
[----:B------:R-:W-:Y:S01]  /*17010*/  FFMA.FTZ R209, R209, R110, R160 ;  /* 0x0000006ed1d17223 */ /* 0x000fe200000100a0 */
[----:B------:R-:W-:Y:S01]  /*17020*/  PRMT R110, R52, 0x7632, R110 ;  /* 0x00007632346e7816 */ /* 0x000fe2000000006e */
[----:B------:R-:W-:Y:S01]  /*17030*/  FMUL.FTZ R208, R117, R223 ;  /* 0x000000df75d07220 */ /* 0x000fe20000410000 */
[----:B------:R-:W-:Y:S01]  /*17040*/  SHF.L.U32 R211, R51, 0x10, RZ ;  /* 0x0000001033d37819 */ /* 0x000fe200000006ff */
[----:B------:R-:W-:Y:S01]  /*17050*/  FMUL.FTZ R212, R117, R231 ;  /* 0x000000e775d47220 */ /* 0x000fe20000410000 */
[----:B------:R-:W-:Y:S01]  /*17060*/  SHF.L.U32 R214, R111, 0x10, RZ ;  /* 0x000000106fd67819 */ /* 0x000fe200000006ff */
[----:B------:R-:W-:Y:S01]  /*17070*/  FMUL.FTZ R109, R117, R109 ;  /* 0x0000006d756d7220 */ /* 0x000fe20000410000 */
[----:B------:R-:W-:Y:S01]  /*17080*/  FFMA.FTZ R198, R213, R198, R156 ;  /* 0x000000c6d5c67223 */ /* 0x000fe2000001009c */
[----:B------:R-:W-:Y:S01]  /*17090*/  FFMA.FTZ R205, R208, R205, R161 ;  /* 0x000000cdd0cd7223 */ /* 0x000fe200000100a1 */
[----:B------:R-:W-:-:S02]  /*170a0*/  IMAD.U32 R213, R110, 0x10000, RZ ;  /* 0x000100006ed57824 */ /* 0x000fc400078e00ff */
[----:B------:R-:W-:Y:S01]  /*170b0*/  FFMA.FTZ R212, R212, R211, R45 ;  /* 0x000000d3d4d47223 */ /* 0x000fe2000001002d */
[----:B------:R-:W-:Y:S02]  /*170c0*/  IMAD.U32 R208, R52, 0x10000, RZ ;  /* 0x0001000034d07824 */ /* 0x000fe400078e00ff */
[C---:B------:R-:W-:Y:S01]  /*170d0*/  FMUL.FTZ R217, R117.reuse, R217 ;  /* 0x000000d975d97220 */ /* 0x040fe20000410000 */
[----:B------:R-:W-:Y:S01]  /*170e0*/  FMUL.FTZ R110, R117, R219 ;  /* 0x000000db756e7220 */ /* 0x000fe20000410000 */
[----:B------:R-:W-:Y:S01]  /*170f0*/  FFMA.FTZ R211, R109, R214, R166 ;  /* 0x000000d66dd37223 */ /* 0x000fe200000100a6 */
[----:B------:R-:W-:Y:S01]  /*17100*/  PRMT R214, R50, 0x7632, R214 ;  /* 0x0000763232d67816 */ /* 0x000fe200000000d6 */
[----:B------:R-:W-:Y:S01]  /*17110*/  FFMA.FTZ R208, R217, R208, R38 ;  /* 0x000000d0d9d07223 */ /* 0x000fe20000010026 */
[----:B------:R-:W-:Y:S01]  /*17120*/  PRMT R109, R49, 0x7632, R109 ;  /* 0x00007632316d7816 */ /* 0x000fe2000000006d */
[----:B------:R-:W-:Y:S01]  /*17130*/  FFMA.FTZ R213, R110, R213, R159 ;  /* 0x000000d56ed57223 */ /* 0x000fe2000001009f */
[----:B------:R-:W-:-:S02]  /*17140*/  IMAD.U32 R216, R50, 0x10000, RZ ;  /* 0x0001000032d87824 */ /* 0x000fc400078e00ff */
[----:B------:R-:W-:Y:S01]  /*17150*/  FMUL.FTZ R217, R117, R228 ;  /* 0x000000e475d97220 */ /* 0x000fe20000410000 */
[----:B------:R-:W0:Y:S01]  /*17160*/  @!P1 LDC.64 R110, c[0x0][0x258] ;  /* 0x00009600ff6e9b82 */ /* 0x000e220000000a00 */
[----:B------:R-:W-:Y:S01]  /*17170*/  IMAD.U32 R214, R214, 0x10000, RZ ;  /* 0x00010000d6d67824 */ /* 0x000fe200078e00ff */
[----:B------:R-:W-:Y:S01]  /*17180*/  SHF.L.U32 R109, R109, 0x10, RZ ;  /* 0x000000106d6d7819 */ /* 0x000fe200000006ff */
[C---:B------:R-:W-:Y:S01]  /*17190*/  FMUL.FTZ R230, R117.reuse, R230 ;  /* 0x000000e675e67220 */ /* 0x040fe20000410000 */
[----:B------:R-:W-:Y:S01]  /*171a0*/  FMUL.FTZ R229, R117, R229 ;  /* 0x000000e575e57220 */ /* 0x000fe20000410000 */
[----:B------:R-:W-:Y:S01]  /*171b0*/  FFMA.FTZ R217, R217, R216, R44 ;  /* 0x000000d8d9d97223 */ /* 0x000fe2000001002c */
[----:B------:R-:W-:Y:S01]  /*171c0*/  F2FP.BF16.F32.PACK_AB R107, R107, R106 ;  /* 0x0000006a6b6b723e */ /* 0x000fe200000010ff */
[----:B------:R-:W-:Y:S01]  /*171d0*/  FFMA.FTZ R216, R230, R214, R165 ;  /* 0x000000d6e6d87223 */ /* 0x000fe200000100a5 */
[----:B------:R-:W-:Y:S01]  /*171e0*/  FFMA.FTZ R214, R229, R109, R164 ;  /* 0x0000006de5d67223 */ /* 0x000fe200000100a4 */
[----:B------:R-:W-:Y:S01]  /*171f0*/  F2FP.BF16.F32.PACK_AB R106, R108, R113 ;  /* 0x000000716c6a723e */ /* 0x000fe200000010ff */
[C---:B------:R-:W-:Y:S01]  /*17200*/  FMUL.FTZ R226, R117.reuse, R226 ;  /* 0x000000e275e27220 */ /* 0x040fe20000410000 */
[----:B------:R-:W1:Y:S01]  /*17210*/  LDC.64 R108, c[0x0][0x2b8] ;  /* 0x0000ae00ff6c7b82 */ /* 0x000e620000000a00 */
[----:B------:R-:W-:Y:S01]  /*17220*/  PRMT R113, R48, 0x7632, R113 ;  /* 0x0000763230717816 */ /* 0x000fe20000000071 */
[C---:B------:R-:W-:Y:S01]  /*17230*/  FMUL.FTZ R225, R117.reuse, R225 ;  /* 0x000000e175e17220 */ /* 0x040fe20000410000 */
[----:B------:R-:W-:Y:S01]  /*17240*/  F2FP.BF16.F32.PACK_AB R105, R112, R105 ;  /* 0x000000697069723e */ /* 0x000fe200000010ff */
[----:B------:R-:W-:Y:S01]  /*17250*/  FMUL.FTZ R220, R117, R227 ;  /* 0x000000e375dc7220 */ /* 0x000fe20000410000 */
[----:B------:R-:W-:Y:S01]  /*17260*/  LEA R112, P2, R115, UR12, 0x4 ;  /* 0x0000000c73707c11 */ /* 0x000fe2000f8420ff */
[----:B------:R-:W-:Y:S01]  /*17270*/  IMAD.U32 R218, R48, 0x10000, RZ ;  /* 0x0001000030da7824 */ /* 0x000fe200078e00ff */
[----:B------:R-:W-:-:S02]  /*17280*/  SHF.L.U32 R219, R113, 0x10, RZ ;  /* 0x0000001071db7819 */ /* 0x000fc400000006ff */
[----:B------:R-:W-:Y:S01]  /*17290*/  LEA.HI.X R113, R115, UR13, RZ, 0x4, P2 ;  /* 0x0000000d73717c11 */ /* 0x000fe200090f24ff */
[----:B------:R-:W-:Y:S01]  /*172a0*/  FFMA.FTZ R218, R225, R218, R42 ;  /* 0x000000dae1da7223 */ /* 0x000fe2000001002a */
[----:B------:R-:W-:Y:S01]  /*172b0*/  F2FP.BF16.F32.PACK_AB R104, R116, R104 ;  /* 0x000000687468723e */ /* 0x000fe200000010ff */
[----:B------:R-:W-:Y:S01]  /*172c0*/  FFMA.FTZ R219, R220, R219, R163 ;  /* 0x000000dbdcdb7223 */ /* 0x000fe200000100a3 */
[----:B0-----:R-:W-:Y:S01]  /*172d0*/  @!P1 IMAD.WIDE R110, R136, 0x4, R110 ;  /* 0x00000004886e9825 */ /* 0x001fe200078e026e */
[----:B------:R-:W-:Y:S02]  /*172e0*/  F2FP.BF16.F32.PACK_AB R119, R120, R119 ;  /* 0x000000777877723e */ /* 0x000fe400000010ff */
[----:B------:R-:W-:Y:S01]  /*172f0*/  F2FP.BF16.F32.PACK_AB R118, R123, R118 ;  /* 0x000000767b76723e */ /* 0x000fe200000010ff */
[----:B------:R-:W-:Y:S01]  /*17300*/  VIADD R136, R136, UR14 ;  /* 0x0000000e88887c36 */ /* 0x000fe20008000000 */
[----:B------:R0:W-:Y:S01]  /*17310*/  @!P1 STG.E desc[UR4][R110.64], R117 ;  /* 0x000000756e009986 */ /* 0x0001e2000c101904 */
[----:B------:R-:W-:-:S02]  /*17320*/  F2FP.BF16.F32.PACK_AB R116, R175, R176 ;  /* 0x000000b0af74723e */ /* 0x000fc400000010ff */
[----:B------:R-:W-:Y:S01]  /*17330*/  SHF.L.U32 R215, R49, 0x10, RZ ;  /* 0x0000001031d77819 */ /* 0x000fe200000006ff */
[----:B------:R2:W-:Y:S01]  /*17340*/  STG.E.128 desc[UR4][R112.64], R104 ;  /* 0x0000006870007986 */ /* 0x0005e2000c101d04 */
[----:B------:R-:W-:Y:S01]  /*17350*/  F2FP.BF16.F32.PACK_AB R123, R181, R174 ;  /* 0x000000aeb57b723e */ /* 0x000fe200000010ff */
[----:B-1----:R-:W-:Y:S01]  /*17360*/  IMAD.WIDE.U32 R114, R114, 0x10, R108 ;  /* 0x0000001072727825 */ /* 0x002fe200078e006c */
[----:B------:R-:W-:-:S03]  /*17370*/  F2FP.BF16.F32.PACK_AB R120, R192, R183 ;  /* 0x000000b7c078723e */ /* 0x000fc600000010ff */
[----:B------:R-:W-:Y:S01]  /*17380*/  FFMA.FTZ R215, R226, R215, R43 ;  /* 0x000000d7e2d77223 */ /* 0x000fe2000001002b */
[--C-:B------:R-:W-:Y:S01]  /*17390*/  IMAD.WIDE.U32 R182, R182, 0x10, R108.reuse ;  /* 0x00000010b6b67825 */ /* 0x100fe200078e006c */
[----:B0-----:R-:W-:Y:S02]  /*173a0*/  F2FP.BF16.F32.PACK_AB R117, R121, R122 ;  /* 0x0000007a7975723e */ /* 0x001fe400000010ff */
[----:B------:R-:W-:Y:S01]  /*173b0*/  F2FP.BF16.F32.PACK_AB R122, R177, R178 ;  /* 0x000000b2b17a723e */ /* 0x000fe200000010ff */
[--C-:B------:R-:W-:Y:S01]  /*173c0*/  IMAD.WIDE.U32 R174, R191, 0x10, R108.reuse ;  /* 0x00000010bfae7825 */ /* 0x100fe200078e006c */
[----:B------:R-:W-:Y:S01]  /*173d0*/  F2FP.BF16.F32.PACK_AB R121, R185, R186 ;  /* 0x000000bab979723e */ /* 0x000fe200000010ff */
[----:B------:R0:W-:Y:S01]  /*173e0*/  STG.E.128 desc[UR4][R114.64], R116 ;  /* 0x0000007472007986 */ /* 0x0001e2000c101d04 */
[----:B------:R-:W-:Y:S01]  /*173f0*/  F2FP.BF16.F32.PACK_AB R111, R196, R197 ;  /* 0x000000c5c46f723e */ /* 0x000fe200000010ff */
[----:B------:R-:W-:Y:S01]  /*17400*/  IMAD.WIDE.U32 R176, R201, 0x10, R108 ;  /* 0x00000010c9b07825 */ /* 0x000fe200078e006c */
[----:B------:R-:W-:-:S02]  /*17410*/  F2FP.BF16.F32.PACK_AB R110, R200, R195 ;  /* 0x000000c3c86e723e */ /* 0x000fc400000010ff */
[----:B--2---:R-:W-:Y:S01]  /*17420*/  F2FP.BF16.F32.PACK_AB R107, R180, R179 ;  /* 0x000000b3b46b723e */ /* 0x004fe200000010ff */
[----:B------:R-:W-:Y:S01]  /*17430*/  IMAD.WIDE.U32 R104, R171, 0x10, R108 ;  /* 0x00000010ab687825 */ /* 0x000fe200078e006c */
[----:B------:R-:W-:Y:S02]  /*17440*/  F2FP.BF16.F32.PACK_AB R106, R187, R188 ;  /* 0x000000bcbb6a723e */ /* 0x000fe400000010ff */
[----:B------:R-:W-:Y:S02]  /*17450*/  F2FP.BF16.F32.PACK_AB R109, R198, R199 ;  /* 0x000000c7c66d723e */ /* 0x000fe400000010ff */
[----:B------:R1:W-:Y:S01]  /*17460*/  STG.E.128 desc[UR4][R104.64], R120 ;  /* 0x0000007868007986 */ /* 0x0003e2000c101d04 */
[----:B------:R-:W-:Y:S02]  /*17470*/  F2FP.BF16.F32.PACK_AB R108, R203, R204 ;  /* 0x000000cccb6c723e */ /* 0x000fe400000010ff */
[----:B------:R-:W-:Y:S02]  /*17480*/  F2FP.BF16.F32.PACK_AB R113, R209, R210 ;  /* 0x000000d2d171723e */ /* 0x000fe400000010ff */
[----:B------:R-:W-:-:S02]  /*17490*/  F2FP.BF16.F32.PACK_AB R112, R213, R208 ;  /* 0x000000d0d570723e */ /* 0x000fc400000010ff */
[----:B0-----:R-:W-:Y:S02]  /*174a0*/  F2FP.BF16.F32.PACK_AB R115, R207, R202 ;  /* 0x000000cacf73723e */ /* 0x001fe400000010ff */
[----:B------:R-:W-:Y:S02]  /*174b0*/  F2FP.BF16.F32.PACK_AB R114, R205, R206 ;  /* 0x000000cecd72723e */ /* 0x000fe400000010ff */
[----:B------:R-:W-:Y:S02]  /*174c0*/  F2FP.BF16.F32.PACK_AB R119, R211, R212 ;  /* 0x000000d4d377723e */ /* 0x000fe400000010ff */
[----:B------:R-:W-:Y:S02]  /*174d0*/  F2FP.BF16.F32.PACK_AB R118, R216, R217 ;  /* 0x000000d9d876723e */ /* 0x000fe400000010ff */
[----:B------:R-:W-:Y:S02]  /*174e0*/  F2FP.BF16.F32.PACK_AB R117, R214, R215 ;  /* 0x000000d7d675723e */ /* 0x000fe400000010ff */
[----:B------:R-:W-:-:S02]  /*174f0*/  F2FP.BF16.F32.PACK_AB R116, R219, R218 ;  /* 0x000000dadb74723e */ /* 0x000fc400000010ff */
[C---:B-1----:R-:W-:Y:S02]  /*17500*/  LEA R120, P1, R194.reuse, UR12, 0x4 ;  /* 0x0000000cc2787c11 */ /* 0x042fe4000f8220ff */
[----:B------:R-:W-:Y:S02]  /*17510*/  F2FP.BF16.F32.PACK_AB R105, R193, R184 ;  /* 0x000000b8c169723e */ /* 0x000fe400000010ff */
[----:B------:R-:W-:Y:S02]  /*17520*/  F2FP.BF16.F32.PACK_AB R104, R189, R190 ;  /* 0x000000bebd68723e */ /* 0x000fe400000010ff */
[----:B------:R-:W-:Y:S02]  /*17530*/  LEA.HI.X R121, R194, UR13, RZ, 0x4, P1 ;  /* 0x0000000dc2797c11 */ /* 0x000fe400088f24ff */
[----:B------:R-:W-:Y:S01]  /*17540*/  ISETP.GE.AND P1, PT, R136, UR15, PT ;  /* 0x0000000f88007c0c */ /* 0x000fe2000bf26270 */
[----:B------:R-:W-:Y:S01]  /*17550*/  STG.E.128 desc[UR4][R182.64], R104 ;  /* 0x00000068b6007986 */ /* 0x000fe2000c101d04 */
[----:B------:R-:W-:-:S03]  /*17560*/  SEL R122, RZ, 0x1, P0 ;  /* 0x00000001ff7a7807 */ /* 0x000fc60000000000 */
[----:B------:R-:W-:Y:S04]  /*17570*/  STG.E.128 desc[UR4][R174.64], R108 ;  /* 0x0000006cae007986 */ /* 0x000fe8000c101d04 */
[----:B------:R0:W-:Y:S04]  /*17580*/  STG.E.128 desc[UR4][R176.64], R112 ;  /* 0x00000070b0007986 */ /* 0x0001e8000c101d04 */
[----:B------:R1:W-:Y:S01]  /*17590*/  STG.E.128 desc[UR4][R120.64], R116 ;  /* 0x0000007478007986 */ /* 0x0003e2000c101d04 */
[----:B0-----:R-:W-:Y:S01]  /*175a0*/  PRMT R176, R122, 0x7610, R176 ;  /* 0x000076107ab07816 */ /* 0x001fe200000000b0 */
[----:B------:R-:W-:Y:S06]  /*175b0*/  @!P1 BRA `(.L_x_4205) ;  /* 0xfffffe9800649947 */ /* 0x000fec000383ffff */
[----:B------:R-:W-:Y:S05]  /*175c0*/  EXIT ;  /* 0x000000000000794d */ /* 0x000fea0003800000 */
.L_x_4204:
[----:B------:R-:W-:Y:S01]  /*175d0*/  HFMA2.MMA R180, -RZ, RZ, 0, 1.847743988037109375e-06 ;  /* 0x0000001fffb47435 */ /* 0x000fe200000001ff */
[----:B------:R-:W-:Y:S01]  /*175e0*/  MOV R112, R179 ;  /* 0x000000b300707202 */ /* 0x000fe20000000f00 */
[----:B------:R-:W-:Y:S02]  /*175f0*/  IMAD.MOV.U32 R113, RZ, RZ, 0x1 ;  /* 0x00000001ff717424 */ /* 0x000fe400078e00ff */
[----:B------:R-:W-:-:S07]  /*17600*/  IMAD.MOV.U32 R111, RZ, RZ, -0x1 ;  /* 0xffffffffff6f7424 */ /* 0x000fce00078e00ff */
[----:B------:R-:W-:Y:S05]  /*17610*/  WARPSYNC.COLLECTIVE R111, `(.L_x_4206) ;  /* 0x000000006f087348 */ /* 0x000fea0003c00000 */
[----:B------:R0:W1:Y:S02]  /*17620*/  SHFL.BFLY P2, R110, R112, R113, R180 ;  /* 0x0c000071706e7389 */ /* 0x00006400000400b4 */
[----:B01----:R-:W-:Y:S01]  /*17630*/  ENDCOLLECTIVE ;  /* 0x000000000000791b */ /* 0x003fe20003800000 */
.L_x_4206:
[----:B------:R-:W-:Y:S01]  /*17640*/  HFMA2.MMA R113, -RZ, RZ, 0, 1.1920928955078125e-07 ;  /* 0x00000002ff717435 */ /* 0x000fe200000001ff */
[----:B------:R-:W-:-:S05]  /*17650*/  MOV R104, R110 ;  /* 0x0000006e00687202 */ /* 0x000fca0000000f00 */
[----:B------:R-:W-:-:S04]  /*17660*/  FADD.FTZ R106, R179, R104 ;  /* 0x00000068b36a7221 */ /* 0x000fc80000010000 */
[----:B------:R-:W-:-:S07]  /*17670*/  IMAD.MOV.U32 R112, RZ, RZ, R106 ;  /* 0x000000ffff707224 */ /* 0x000fce00078e006a */
[----:B------:R-:W-:Y:S05]  /*17680*/  WARPSYNC.COLLECTIVE R111, `(.L_x_4207) ;  /* 0x000000006f087348 */ /* 0x000fea0003c00000 */
[----:B------:R0:W1:Y:S02]  /*17690*/  SHFL.BFLY P2, R110, R112, R113, R180 ;  /* 0x0c000071706e7389 */ /* 0x00006400000400b4 */
[----:B01----:R-:W-:Y:S01]  /*176a0*/  ENDCOLLECTIVE ;  /* 0x000000000000791b */ /* 0x003fe20003800000 */
.L_x_4207:
[----:B------:R-:W-:Y:S02]  /*176b0*/  IMAD.MOV.U32 R113, RZ, RZ, 0x4 ;  /* 0x00000004ff717424 */ /* 0x000fe400078e00ff */
[----:B------:R-:W-:-:S04]  /*176c0*/  IMAD.MOV.U32 R105, RZ, RZ, R110 ;  /* 0x000000ffff697224 */ /* 0x000fc800078e006e */
[----:B------:R-:W-:-:S05]  /*176d0*/  FADD.FTZ R107, R106, R105 ;  /* 0x000000696a6b7221 */ /* 0x000fca0000010000 */
[----:B------:R-:W-:-:S07]  /*176e0*/  MOV R112, R107 ;  /* 0x0000006b00707202 */ /* 0x000fce0000000f00 */
[----:B------:R-:W-:Y:S05]  /*176f0*/  WARPSYNC.COLLECTIVE R111, `(.L_x_4208) ;  /* 0x000000006f087348 */ /* 0x000fea0003c00000 */
[----:B------:R0:W1:Y:S02]  /*17700*/  SHFL.BFLY P2, R110, R112, R113, R180 ;  /* 0x0c000071706e7389 */ /* 0x00006400000400b4 */
[----:B01----:R-:W-:Y:S01]  /*17710*/  ENDCOLLECTIVE ;  /* 0x000000000000791b */ /* 0x003fe20003800000 */
.L_x_4208:
[----:B------:R-:W-:Y:S01]  /*17720*/  HFMA2.MMA R113, -RZ, RZ, 0, 4.76837158203125e-07 ;  /* 0x00000008ff717435 */ /* 0x000fe200000001ff */
[----:B------:R-:W-:-:S05]  /*17730*/  MOV R104, R110 ;  /* 0x0000006e00687202 */ /* 0x000fca0000000f00 */
[----:B------:R-:W-:-:S04]  /*17740*/  FADD.FTZ R108, R107, R104 ;  /* 0x000000686b6c7221 */ /* 0x000fc80000010000 */
[----:B------:R-:W-:-:S07]  /*17750*/  IMAD.MOV.U32 R112, RZ, RZ, R108 ;  /* 0x000000ffff707224 */ /* 0x000fce00078e006c */
[----:B------:R-:W-:Y:S05]  /*17760*/  WARPSYNC.COLLECTIVE R111, `(.L_x_4209) ;  /* 0x000000006f087348 */ /* 0x000fea0003c00000 */
[----:B------:R0:W1:Y:S02]  /*17770*/  SHFL.BFLY P2, R110, R112, R113, R180 ;  /* 0x0c000071706e7389 */ /* 0x00006400000400b4 */
[----:B01----:R-:W-:Y:S01]  /*17780*/  ENDCOLLECTIVE ;  /* 0x000000000000791b */ /* 0x003fe20003800000 */
.L_x_4209:
[----:B------:R-:W-:Y:S02]  /*17790*/  IMAD.MOV.U32 R113, RZ, RZ, 0x10 ;  /* 0x00000010ff717424 */ /* 0x000fe400078e00ff */
[----:B------:R-:W-:-:S04]  /*177a0*/  IMAD.MOV.U32 R105, RZ, RZ, R110 ;  /* 0x000000ffff697224 */ /* 0x000fc800078e006e */
[----:B------:R-:W-:-:S05]  /*177b0*/  FADD.FTZ R109, R108, R105 ;  /* 0x000000696c6d7221 */ /* 0x000fca0000010000 */
[----:B------:R-:W-:-:S07]  /*177c0*/  MOV R112, R109 ;  /* 0x0000006d00707202 */ /* 0x000fce0000000f00 */
[----:B------:R-:W-:Y:S05]  /*177d0*/  WARPSYNC.COLLECTIVE R111, `(.L_x_4210) ;  /* 0x000000006f087348 */ /* 0x000fea0003c00000 */
[----:B------:R0:W1:Y:S02]  /*177e0*/  SHFL.BFLY P2, R110, R112, R113, R180 ;  /* 0x0c000071706e7389 */ /* 0x00006400000400b4 */
[----:B01----:R-:W-:Y:S01]  /*177f0*/  ENDCOLLECTIVE ;  /* 0x000000000000791b */ /* 0x003fe20003800000 */
.L_x_4210:
        /* <DEDUP_REMOVED lines=120> */
.L_x_4211:
[----:B------:R-:W-:Y:S02]  /*17f80*/  IMAD.MOV.U32 R113, RZ, RZ, 0x2 ;  /* 0x00000002ff717424 */ /* 0x000fe400078e00ff */
[----:B------:R-:W-:-:S04]  /*17f90*/  IMAD.MOV.U32 R106, RZ, RZ, R110 ;  /* 0x000000ffff6a7224 */ /* 0x000fc800078e006e */
[----:B------:R-:W-:-:S05]  /*17fa0*/  FADD.FTZ R106, R105, R106 ;  /* 0x0000006a696a7221 */ /* 0x000fca0000010000 */
[----:B------:R-:W-:-:S07]  /*17fb0*/  MOV R112, R106 ;  /* 0x0000006a00707202 */ /* 0x000fce0000000f00 */
[----:B------:R-:W-:Y:S05]  /*17fc0*/  WARPSYNC.COLLECTIVE R111, `(.L_x_4212) ;  /* 0x000000006f087348 */ /* 0x000fea0003c00000 */
[----:B------:R0:W1:Y:S02]  /*17fd0*/  SHFL.BFLY P2, R110, R112, R113, R180 ;  /* 0x0c000071706e7389 */ /* 0x00006400000400b4 */
[----:B01----:R-:W-:Y:S01]  /*17fe0*/  ENDCOLLECTIVE ;  /* 0x000000000000791b */ /* 0x003fe20003800000 */
.L_x_4212:
[----:B------:R-:W-:Y:S01]  /*17ff0*/  HFMA2.MMA R113, -RZ, RZ, 0, 2.384185791015625e-07 ;  /* 0x00000004ff717435 */ /* 0x000fe200000001ff */
[----:B------:R-:W-:-:S05]  /*18000*/  MOV R107, R110 ;  /* 0x0000006e006b7202 */ /* 0x000fca0000000f00 */
[----:B------:R-:W-:-:S04]  /*18010*/  FADD.FTZ R107, R106, R107 ;  /* 0x0000006b6a6b7221 */ /* 0x000fc80000010000 */
[----:B------:R-:W-:-:S07]  /*18020*/  IMAD.MOV.U32 R112, RZ, RZ, R107 ;  /* 0x000000ffff707224 */ /* 0x000fce00078e006b */
[----:B------:R-:W-:Y:S05]  /*18030*/  WARPSYNC.COLLECTIVE R111, `(.L_x_4213) ;  /* 0x000000006f087348 */ /* 0x000fea0003c00000 */
[----:B------:R0:W1:Y:S02]  /*18040*/  SHFL.BFLY P2, R110, R112, R113, R180 ;  /* 0x0c000071706e7389 */ /* 0x00006400000400b4 */
[----:B01----:R-:W-:Y:S01]  /*18050*/  ENDCOLLECTIVE ;  /* 0x000000000000791b */ /* 0x003fe20003800000 */
.L_x_4213:
[----:B------:R-:W-:Y:S02]  /*18060*/  IMAD.MOV.U32 R113, RZ, RZ, 0x8 ;  /* 0x00000008ff717424 */ /* 0x000fe400078e00ff */
[----:B------:R-:W-:-:S04]  /*18070*/  IMAD.MOV.U32 R108, RZ, RZ, R110 ;  /* 0x000000ffff6c7224 */ /* 0x000fc800078e006e */
[----:B------:R-:W-:-:S05]  /*18080*/  FADD.FTZ R108, R107, R108 ;  /* 0x0000006c6b6c7221 */ /* 0x000fca0000010000 */
[----:B------:R-:W-:-:S07]  /*18090*/  MOV R112, R108 ;  /* 0x0000006c00707202 */ /* 0x000fce0000000f00 */
[----:B------:R-:W-:Y:S05]  /*180a0*/  WARPSYNC.COLLECTIVE R111, `(.L_x_4214) ;  /* 0x000000006f087348 */ /* 0x000fea0003c00000 */
[----:B------:R0:W1:Y:S02]  /*180b0*/  SHFL.BFLY P2, R110, R112, R113, R180 ;  /* 0x0c000071706e7389 */ /* 0x00006400000400b4 */
[----:B01----:R-:W-:Y:S01]  /*180c0*/  ENDCOLLECTIVE ;  /* 0x000000000000791b */ /* 0x003fe20003800000 */
.L_x_4214:
[----:B------:R-:W-:Y:S01]  /*180d0*/  HFMA2.MMA R113, -RZ, RZ, 0, 9.5367431640625e-07 ;  /* 0x00000010ff717435 */ /* 0x000fe200000001ff */
[----:B------:R-:W-:-:S05]  /*180e0*/  MOV R109, R110 ;  /* 0x0000006e006d7202 */ /* 0x000fca0000000f00 */
[----:B------:R-:W-:-:S04]  /*180f0*/  FADD.FTZ R109, R108, R109 ;  /* 0x0000006d6c6d7221 */ /* 0x000fc80000010000 */
[----:B------:R-:W-:-:S07]  /*18100*/  IMAD.MOV.U32 R112, RZ, RZ, R109 ;  /* 0x000000ffff707224 */ /* 0x000fce00078e006d */
[----:B------:R-:W-:Y:S05]  /*18110*/  WARPSYNC.COLLECTIVE R111, `(.L_x_4215) ;  /* 0x000000006f087348 */ /* 0x000fea0003c00000 */
[----:B------:R0:W1:Y:S02]  /*18120*/  SHFL.BFLY P2, R110, R112, R113, R180 ;  /* 0x0c000071706e7389 */ /* 0x00006400000400b4 */
[----:B01----:R-:W-:Y:S01]  /*18130*/  ENDCOLLECTIVE ;  /* 0x000000000000791b */ /* 0x003fe20003800000 */
.L_x_4215:
[----:B------:R-:W-:Y:S05]  /*18140*/  BRA `(.L_x_4216) ;  /* 0xffffffdc00487947 */ /* 0x000fea000383ffff */
.L_x_4217:
        /* <DEDUP_REMOVED lines=11> */
.L_x_45973:


//--------------------- .text._ZN10layer_norm13ln_fwd_kernelINS_13Kernel_traitsI13__nv_bfloat16S2_S2_S2_fjLj7168ELj1ELj1ELj4ELj16ENS_18Kernel_traits_baseILj7168ES2_S2_S2_S2_fjLj128EEEEELb1ELb1ELb1ELb0EEEvNS_9FwdParamsE --------------------------
	.section	.text._ZN10layer_norm13ln_fwd_kernelINS_13Kernel_traitsI13__nv_bfloat16S2_S2_S2_fjLj7168ELj1ELj1ELj4ELj16ENS_18Kernel_traits_baseILj7168ES2_S2_S2_S2_fjLj128EEEEELb1ELb1ELb1ELb0EEEvNS_9FwdParamsE,"ax",@progbits
	.align	128
        .global         _ZN10layer_norm13ln_fwd_kernelINS_13Kernel_traitsI13__nv_bfloat16S2_S2_S2_fjLj7168ELj1ELj1ELj4ELj16ENS_18Kernel_traits_baseILj7168ES2_S2_S2_S2_fjLj128EEEEELb1ELb1ELb1ELb0EEEvNS_9FwdParamsE
        .type           _ZN10layer_norm13ln_fwd_kernelINS_13Kernel_traitsI13__nv_bfloat16S2_S2_S2_fjLj7168ELj1ELj1ELj4ELj16ENS_18Kernel_traits_baseILj7168ES2_S2_S2_S2_fjLj128EEEEELb1ELb1ELb1ELb0EEEvNS_9FwdParamsE,@function
        .size           _ZN10layer_norm13ln_fwd_kernelINS_13Kernel_traitsI13__nv_bfloat16S2_S2_S2_fjLj7168ELj1ELj1ELj4ELj16ENS_18Kernel_traits_baseILj7168ES2_S2_S2_S2_fjLj128EEEEELb1ELb1ELb1ELb0EEEvNS_9FwdParamsE,(.L_x_45974 - _ZN10layer_norm13ln_fwd_kernelINS_13Kernel_traitsI13__nv_bfloat16S2_S2_S2_fjLj7168ELj1ELj1ELj4ELj16ENS_18Kernel_traits_baseILj7168ES2_S2_S2_S2_fjLj128EEEEELb1ELb1ELb1ELb0EEEvNS_9FwdParamsE)
        .other          _ZN10layer_norm13ln_fwd_kernelINS_13Kernel_traitsI13__nv_bfloat16S2_S2_S2_fjLj7168ELj1ELj1ELj4ELj16ENS_18Kernel_traits_baseILj7168ES2_S2_S2_S2_fjLj128EEEEELb1ELb1ELb1ELb0EEEvNS_9FwdParamsE,@"STO_CUDA_ENTRY STV_DEFAULT"
_ZN10layer_norm13ln_fwd_kernelINS_13Kernel_traitsI13__nv_bfloat16S2_S2_S2_fjLj7168ELj1ELj1ELj4ELj16ENS_18Kernel_traits_baseILj7168ES2_S2_S2_S2_fjLj128EEEEELb1ELb1ELb1ELb0EEEvNS_9FwdParamsE:
.text._ZN10layer_norm13ln_fwd_kernelINS_13Kernel_traitsI13__nv_bfloat16S2_S2_S2_fjLj7168ELj1ELj1ELj4ELj16ENS_18Kernel_traits_baseILj7168ES2_S2_S2_S2_fjLj128EEEEELb1ELb1ELb1ELb0EEEvNS_9FwdParamsE:
[----:B------:R-:W0:Y:S08]  /*0000*/  LDC R1, c[0x0][0x28] ;  /* 0x00000a00ff017b82 */ /* 0x000e300000000800 */
[----:B------:R-:W1:Y:S01]  /*0010*/  LDC R96, c[0x0][0x2e8] ;  /* 0x0000ba00ff607b82 */ /* 0x000e620000000800 */
[----:B------:R-:W-:Y:S01]  /*0020*/  ULDC.U8 UR4, c[0x0][0x2f4] ;  /* 0x0000bd0000047ab9 */ /* 0x000fe20000000000 */
[----:B------:R-:W-:Y:S01]  /*0030*/  ULDC.64 UR6, c[0x0][0x2e0] ;  /* 0x0000b80000067ab9 */ /* 0x000fe20000000a00 */
[----:B------:R-:W-:Y:S01]  /*0040*/  ISETP.NE.AND P0, PT, RZ, UR4, PT ;  /* 0x00000004ff007c0c */ /* 0x000fe2000bf05270 */
[----:B------:R-:W-:Y:S01]  /*0050*/  IMAD.U32 R6, RZ, RZ, UR6 ;  /* 0x00000006ff067e24 */ /* 0x000fe2000f8e00ff */
[----:B------:R-:W-:Y:S01]  /*0060*/  MOV R7, UR7 ;  /* 0x0000000700077c02 */ /* 0x000fe20008000f00 */
[----:B------:R-:W-:Y:S01]  /*0070*/  ULDC.64 UR4, c[0x0][0x208] ;  /* 0x0000820000047ab9 */ /* 0x000fe20000000a00 */
[----:B0-----:R-:W-:Y:S01]  /*0080*/  VIADD R1, R1, 0xffffffb8 ;  /* 0xffffffb801017836 */ /* 0x001fe20000000000 */
[----:B------:R-:W0:Y:S08]  /*0090*/  LDC R97, c[0x0][0x2ec] ;  /* 0x0000bb00ff617b82 */ /* 0x000e300000000800 */
[----:B------:R-:W2:Y:S01]  /*00a0*/  @P0 LDG.E.64 R2, desc[UR4][R6.64] ;  /* 0x0000000406020981 */ /* 0x000ea2000c1e1b00 */
[----:B------:R-:W3:Y:S01]  /*00b0*/  @P0 LDC R11, c[0x0][0x2f0] ;  /* 0x0000bc00ff0b0b82 */ /* 0x000ee20000000800 */
[----:B-1----:R-:W-:Y:S01]  /*00c0*/  @P0 IMAD.MOV.U32 R4, RZ, RZ, R96 ;  /* 0x000000ffff040224 */ /* 0x002fe200078e0060 */
[----:B------:R-:W1:Y:S06]  /*00d0*/  S2R R0, SR_TID.X ;  /* 0x0000000000007919 */ /* 0x000e6c0000002100 */
[----:B------:R-:W1:Y:S01]  /*00e0*/  S2UR UR25, SR_CTAID.X ;  /* 0x00000000001979c3 */ /* 0x000e620000002500 */
[----:B0-----:R-:W-:-:S07]  /*00f0*/  @P0 IMAD.MOV.U32 R5, RZ, RZ, R97 ;  /* 0x000000ffff050224 */ /* 0x001fce00078e0061 */
[----:B------:R-:W1:Y:S01]  /*0100*/  LDC R9, c[0x0][RZ] ;  /* 0x00000000ff097b82 */ /* 0x000e620000000800 */
[----:B------:R-:W3:Y:S07]  /*0110*/  @P0 LDG.E.64 R4, desc[UR4][R4.64] ;  /* 0x0000000404040981 */ /* 0x000eee000c1e1b00 */
[----:B------:R-:W0:Y:S01]  /*0120*/  LDC R16, c[0x0][0x218] ;  /* 0x00008600ff107b82 */ /* 0x000e220000000800 */
[----:B------:R-:W-:Y:S02]  /*0130*/  LOP3.LUT R8, R8, 0xfffffeff, RZ, 0xc0, !PT ;  /* 0xfffffeff08087812 */ /* 0x000fe400078ec0ff */
[----:B0-----:R-:W-:-:S04]  /*0140*/  SHF.R.S32.HI R99, RZ, 0x1f, R16 ;  /* 0x0000001fff637819 */ /* 0x001fc80000011410 */
[----:B------:R-:W-:Y:S01]  /*0150*/  LEA.HI R99, R99, R16, RZ, 0x3 ;  /* 0x0000001063637211 */ /* 0x000fe200078f18ff */
[----:B------:R-:W-:Y:S01]  /*0160*/  BSSY B0, `(.L_x_4218) ;  /* 0x000005f000007945 */ /* 0x000fe20003800000 */
[----:B--2---:R-:W-:Y:S01]  /*0170*/  @P0 R2UR UR6, R2 ;  /* 0x00000000020602ca */ /* 0x004fe200000e0000 */
[----:B-1----:R-:W-:Y:S01]  /*0180*/  IMAD R2, R9, UR25, R0 ;  /* 0x0000001909027c24 */ /* 0x002fe2000f8e0200 */
[----:B------:R-:W-:Y:S02]  /*0190*/  @P0 R2UR UR7, R3 ;  /* 0x00000000030702ca */ /* 0x000fe400000e0000 */
[----:B---3--:R-:W-:-:S04]  /*01a0*/  @P0 IADD3 R96, P1, R4, R11, RZ ;  /* 0x0000000b04600210 */ /* 0x008fc80007f3e0ff */
[----:B------:R-:W-:Y:S01]  /*01b0*/  @P0 IADD3.X R97, RZ, R5, RZ, P1, !PT ;  /* 0x00000005ff610210 */ /* 0x000fe20000ffe4ff */
[----:B------:R-:W-:-:S03]  /*01c0*/  IMAD.WIDE.U32 R10, R2, -0x326172a9, RZ ;  /* 0xcd9e8d57020a7825 */ /* 0x000fc600078e00ff */
        /* <DEDUP_REMOVED lines=25> */
[----:B------:R-:W-:Y:S01]  /*0360*/  LOP3.LUT R5, R0, 0x7f, RZ, 0xc0, !PT ;  /* 0x0000007f00057812 */ /* 0x000fe200078ec0ff */
[----:B------:R-:W-:Y:S02]  /*0370*/  UIADD3 UR15, UR7, -0x126145ec, URZ ;  /* 0xed9eba14070f7890 */ /* 0x000fe4000fffe03f */
[----:B------:R-:W-:Y:S01]  /*0380*/  IMAD.WIDE.U32 R6, R6, -0x2daee0ad, RZ ;  /* 0xd2511f5306067825 */ /* 0x000fe200078e00ff */
[----:B------:R-:W-:Y:S01]  /*0390*/  LOP3.LUT R13, R11, UR14, R14, 0x96, !PT ;  /* 0x0000000e0b0d7c12 */ /* 0x000fe2000f8e960e */
[----:B------:R-:W-:Y:S02]  /*03a0*/  UIADD3 UR17, UR7, -0x56f99767, URZ ;  /* 0xa906689907117890 */ /* 0x000fe4000fffe03f */
[----:B------:R-:W-:Y:S01]  /*03b0*/  IMAD.MOV.U32 R9, RZ, RZ, R5 ;  /* 0x000000ffff097224 */ /* 0x000fe200078e0005 */
[----:B------:R-:W-:Y:S01]  /*03c0*/  LOP3.LUT R14, R7, UR15, R12, 0x96, !PT ;  /* 0x0000000f070e7c12 */ /* 0x000fe2000f8e960c */
[----:B------:R-:W-:-:S03]  /*03d0*/  IMAD.WIDE.U32 R12, R13, -0x2daee0ad, RZ ;  /* 0xd2511f530d0c7825 */ /* 0x000fc600078e00ff */
[----:B------:R-:W-:Y:S02]  /*03e0*/  LOP3.LUT R16, R9, 0x7f, RZ, 0x3c, !PT ;  /* 0x0000007f09107812 */ /* 0x000fe400078e3cff */
[----:B------:R-:W-:Y:S02]  /*03f0*/  LOP3.LUT R18, R13, UR17, R6, 0x96, !PT ;  /* 0x000000110d127c12 */ /* 0x000fe4000f8e9606 */
[----:B------:R-:W-:-:S04]  /*0400*/  LEA.HI.SX32 R6, R99, R16, 0x1d ;  /* 0x0000001063067211 */ /* 0x000fc800078feaff */
[C---:B------:R-:W-:Y:S02]  /*0410*/  ISETP.GE.U32.AND P6, PT, R6.reuse, 0x100, PT ;  /* 0x000001000600780c */ /* 0x040fe40003fc6070 */
[C---:B------:R-:W-:Y:S02]  /*0420*/  ISETP.GE.U32.AND P5, PT, R6.reuse, 0x180, PT ;  /* 0x000001800600780c */ /* 0x040fe40003fa6070 */
[----:B------:R-:W-:Y:S01]  /*0430*/  ISETP.GE.U32.AND P4, PT, R6, 0x200, PT ;  /* 0x000002000600780c */ /* 0x000fe20003f86070 */
[----:B------:R-:W-:-:S08]  /*0440*/  UIADD3 UR16, UR6, 0x1715609d, URZ ;  /* 0x1715609d06107890 */ /* 0x000fd0000fffe03f */
[----:B------:R-:W-:-:S04]  /*0450*/  @P6 LOP3.LUT R8, R8, 0x100, RZ, 0xfc, !PT ;  /* 0x0000010008086812 */ /* 0x000fc800078efcff */
[----:B------:R-:W-:Y:S01]  /*0460*/  LOP3.LUT R8, R8, 0xffffff7f, RZ, 0xc0, !PT ;  /* 0xffffff7f08087812 */ /* 0x000fe200078ec0ff */
[----:B------:R-:W-:Y:S01]  /*0470*/  IMAD.WIDE.U32 R14, R14, -0x326172a9, RZ ;  /* 0xcd9e8d570e0e7825 */ /* 0x000fe200078e00ff */
[----:B------:R-:W-:Y:S02]  /*0480*/  LOP3.LUT P0, RZ, R6, 0xffffff80, RZ, 0xc0, !PT ;  /* 0xffffff8006ff7812 */ /* 0x000fe4000780c0ff */
[----:B------:R-:W-:Y:S02]  /*0490*/  @P5 LOP3.LUT R8, R8, 0x80, RZ, 0xfc, !PT ;  /* 0x0000008008085812 */ /* 0x000fe400078efcff */
[----:B------:R-:W-:Y:S02]  /*04a0*/  ISETP.GE.U32.AND P3, PT, R6, 0x280, PT ;  /* 0x000002800600780c */ /* 0x000fe40003f66070 */
[----:B------:R-:W-:Y:S02]  /*04b0*/  LOP3.LUT R8, R8, 0xffffffbf, RZ, 0xc0, !PT ;  /* 0xffffffbf08087812 */ /* 0x000fe400078ec0ff */
[----:B------:R-:W-:-:S02]  /*04c0*/  LOP3.LUT R16, R15, UR16, R10, 0x96, !PT ;  /* 0x000000100f107c12 */ /* 0x000fc4000f8e960a */
        /* <DEDUP_REMOVED lines=8> */
[----:B------:R-:W-:Y:S02]  /*0550*/  UIADD3 UR21, UR7, 0x1fd5c5a3, URZ ;  /* 0x1fd5c5a307157890 */ /* 0x000fe4000fffe03f */
[----:B------:R-:W-:-:S02]  /*0560*/  UIADD3 UR22, UR6, -0xe443238, URZ ;  /* 0xf1bbcdc806167890 */ /* 0x000fc4000fffe03f */
        /* <DEDUP_REMOVED lines=30> */
.L_x_4219:
[----:B------:R-:W-:Y:S05]  /*0750*/  BSYNC B0 ;  /* 0x0000000000007941 */ /* 0x000fea0003800000 */
.L_x_4218:
        /* <DEDUP_REMOVED lines=26> */
.L_x_4221:
[----:B------:R-:W-:Y:S05]  /*0900*/  BSYNC B0 ;  /* 0x0000000000007941 */ /* 0x000fea0003800000 */
.L_x_4220:
        /* <DEDUP_REMOVED lines=26> */
.L_x_4223:
[----:B------:R-:W-:Y:S05]  /*0ab0*/  BSYNC B0 ;  /* 0x0000000000007941 */ /* 0x000fea0003800000 */
.L_x_4222:
        /* <DEDUP_REMOVED lines=26> */
.L_x_4225:
[----:B------:R-:W-:Y:S05]  /*0c60*/  BSYNC B0 ;  /* 0x0000000000007941 */ /* 0x000fea0003800000 */
.L_x_4224:
        /* <DEDUP_REMOVED lines=26> */
.L_x_4227:
[----:B------:R-:W-:Y:S05]  /*0e10*/  BSYNC B0 ;  /* 0x0000000000007941 */ /* 0x000fea0003800000 */
.L_x_4226:
        /* <DEDUP_REMOVED lines=22> */
[----:B------:R-:W-:Y:S02]  /*0f80*/  IADD3 R9, R9, 0x80, RZ ;  /* 0x0000008009097810 */ /* 0x000fe40007ffe0ff */
        /* <DEDUP_REMOVED lines=10> */
.L_x_4229:
[----:B------:R-:W-:Y:S05]  /*1030*/  BSYNC B0 ;  /* 0x0000000000007941 */ /* 0x000fea0003800000 */
.L_x_4228:
        /* <DEDUP_REMOVED lines=26> */
[----:B0-----:R-:W-:Y:S02]  /*11e0*/  PRMT R47, R18, 0x7632, R47 ;  /* 0x00007632122f7816 */ /* 0x001fe4000000002f */
[----:B------:R-:W-:Y:S02]  /*11f0*/  PRMT R46, R19, 0x7632, R46 ;  /* 0x00007632132e7816 */ /* 0x000fe4000000002e */
[----:B---3--:R-:W-:Y:S02]  /*1200*/  PRMT R210, R71, 0x7632, R210 ;  /* 0x0000763247d27816 */ /* 0x008fe400000000d2 */
[----:B------:R-:W-:Y:S02]  /*1210*/  PRMT R211, R70, 0x7632, R211 ;  /* 0x0000763246d37816 */ /* 0x000fe400000000d3 */
[----:B------:R-:W-:Y:S02]  /*1220*/  PRMT R212, R69, 0x7632, R212 ;  /* 0x0000763245d47816 */ /* 0x000fe400000000d4 */
[----:B------:R-:W-:-:S07]  /*1230*/  PRMT R213, R68, 0x7632, R213 ;  /* 0x0000763244d57816 */ /* 0x000fce00000000d5 */
.L_x_4231:
[----:B------:R-:W-:Y:S05]  /*1240*/  BSYNC B0 ;  /* 0x0000000000007941 */ /* 0x000fea0003800000 */
.L_x_4230:
[----:B------:R-:W-:Y:S01]  /*1250*/  ULDC UR25, c[0x0][0x214] ;  /* 0x0000850000197ab9 */ /* 0x000fe20000000800 */
[----:B------:R-:W-:Y:S02]  /*1260*/  LOP3.LUT R45, R45, UR23, R10, 0x96, !PT ;  /* 0x000000172d2d7c12 */ /* 0x000fe4000f8e960a */
[----:B------:R-:W-:-:S13]  /*1270*/  ISETP.GE.AND P1, PT, R7, UR25, PT ;  /* 0x0000001907007c0c */ /* 0x000fda000bf26270 */
[----:B------:R-:W-:Y:S05]  /*1280*/  @P1 EXIT ;  /* 0x000000000000194d */ /* 0x000fea0003800000 */
[----:B------:R-:W-:Y:S01]  /*1290*/  IMAD.U32 R10, R84, 0x10000, RZ ;  /* 0x00010000540a7824 */ /* 0x000fe200078e00ff */
[----:B------:R-:W-:Y:S01]  /*12a0*/  SHF.L.U32 R11, R86, 0x10, RZ ;  /* 0x00000010560b7819 */ /* 0x000fe200000006ff */
[----:B------:R-:W-:Y:S01]  /*12b0*/  IMAD.U32 R9, R85, 0x10000, RZ ;  /* 0x0001000055097824 */ /* 0x000fe200078e00ff */
[----:B------:R-:W-:Y:S01]  /*12c0*/  SHF.R.S32.HI R99, RZ, 0x3, R99 ;  /* 0x00000003ff637819 */ /* 0x000fe20000011463 */
[C---:B-----5:R-:W-:Y:S01]  /*12d0*/  IMAD.U32 R146, R28.reuse, 0x10000, RZ ;  /* 0x000100001c927824 */ /* 0x060fe200078e00ff */
[----:B------:R0:W-:Y:S01]  /*12e0*/  STL [R1+0x40], R10 ;  /* 0x0000400a01007387 */ /* 0x0001e20000100800 */
[----:B------:R-:W-:Y:S01]  /*12f0*/  PRMT R144, R28, 0x7632, R144 ;  /* 0x000076321c907816 */ /* 0x000fe20000000090 */
[C---:B------:R-:W-:Y:S01]  /*1300*/  IMAD.U32 R142, R29.reuse, 0x10000, RZ ;  /* 0x000100001d8e7824 */ /* 0x040fe200078e00ff */
[----:B------:R-:W-:Y:S01]  /*1310*/  PRMT R140, R29, 0x7632, R140 ;  /* 0x000076321d8c7816 */ /* 0x000fe2000000008c */
[----:B------:R1:W-:Y:S01]  /*1320*/  STL [R1+0x3c], R9 ;  /* 0x00003c0901007387 */ /* 0x0003e20000100800 */
[----:B------:R-:W-:Y:S01]  /*1330*/  LOP3.LUT R29, R0, 0x60, RZ, 0xc0, !PT ;  /* 0x00000060001d7812 */ /* 0x000fe200078ec0ff */
[----:B------:R-:W-:Y:S01]  /*1340*/  IMAD.U32 R243, R69, 0x10000, RZ ;  /* 0x0001000045f37824 */ /* 0x000fe200078e00ff */
[----:B------:R-:W-:Y:S01]  /*1350*/  LOP3.LUT R28, R99, 0x7f, RZ, 0xc0, !PT ;  /* 0x0000007f631c7812 */ /* 0x000fe200078ec0ff */
[----:B------:R2:W-:Y:S01]  /*1360*/  STL [R1+0x38], R11 ;  /* 0x0000380b01007387 */ /* 0x0005e20000100800 */
[----:B------:R-:W-:Y:S01]  /*1370*/  SHF.R.U32.HI R99, RZ, 0x2, R99 ;  /* 0x00000002ff637819 */ /* 0x000fe20000011663 */
[----:B0-----:R-:W-:Y:S01]  /*1380*/  IMAD.U32 R10, R87, 0x10000, RZ ;  /* 0x00010000570a7824 */ /* 0x001fe200078e00ff */
[----:B------:R-:W-:Y:S01]  /*1390*/  VIADDMNMX R29, R28, -R29, RZ, !PT ;  /* 0x8000001d1c1d7246 */ /* 0x000fe200078001ff */
[----:B------:R-:W-:Y:S01]  /*13a0*/  IMAD.U32 R187, R182, 0x10000, RZ ;  /* 0x00010000b6bb7824 */ /* 0x000fe200078e00ff */
[----:B------:R-:W-:Y:S01]  /*13b0*/  LOP3.LUT R238, R99, 0x3fffffe0, RZ, 0xc0, !PT ;  /* 0x3fffffe063ee7812 */ /* 0x000fe200078ec0ff */
[----:B-1----:R-:W-:Y:S01]  /*13c0*/  IMAD.U32 R9, R88, 0x10000, RZ ;  /* 0x0001000058097824 */ /* 0x002fe200078e00ff */
[----:B------:R0:W-:Y:S01]  /*13d0*/  STL [R1+0x34], R10 ;  /* 0x0000340a01007387 */ /* 0x0001e20000100800 */
[----:B------:R-:W-:Y:S01]  /*13e0*/  VIMNMX R69, R29, 0x20, PT ;  /* 0x000000201d457848 */ /* 0x000fe20003fe0100 */
[----:B------:R-:W-:Y:S01]  /*13f0*/  IMAD.U32 R182, R43, 0x10000, RZ ;  /* 0x000100002bb67824 */ /* 0x000fe200078e00ff */
[----:B--2---:R-:W-:Y:S01]  /*1400*/  SHF.L.U32 R11, R89, 0x10, RZ ;  /* 0x00000010590b7819 */ /* 0x004fe200000006ff */
[----:B------:R1:W-:Y:S01]  /*1410*/  STL [R1+0x30], R9 ;  /* 0x0000300901007387 */ /* 0x0003e20000100800 */
[----:B------:R-:W-:Y:S01]  /*1420*/  SHF.L.U32 R195, R180, 0x10, RZ ;  /* 0x00000010b4c37819 */ /* 0x000fe200000006ff */
[----:B------:R-:W-:Y:S01]  /*1430*/  IMAD.IADD R69, R69, 0x1, R238 ;  /* 0x0000000145457824 */ /* 0x000fe200078e02ee */
[----:B------:R-:W-:Y:S01]  /*1440*/  PRMT R180, R43, 0x7632, R180 ;  /* 0x000076322bb47816 */ /* 0x000fe200000000b4 */
[----:B------:R2:W-:Y:S01]  /*1450*/  STL [R1+0x2c], R11 ;  /* 0x00002c0b01007387 */ /* 0x0005e20000100800 */
[----:B------:R-:W-:Y:S01]  /*1460*/  PRMT R43, R30, 0x7632, R43 ;  /* 0x000076321e2b7816 */ /* 0x000fe2000000002b */
[----:B0-----:R-:W-:Y:S01]  /*1470*/  IMAD.U32 R10, R90, 0x10000, RZ ;  /* 0x000100005a0a7824 */ /* 0x001fe200078e00ff */
[----:B------:R-:W-:Y:S01]  /*1480*/  PRMT R192, R40, 0x7632, R192 ;  /* 0x0000763228c07816 */ /* 0x000fe200000000c0 */
[----:B------:R-:W-:Y:S01]  /*1490*/  IMAD.SHL.U32 R69, R69, 0x8, RZ ;  /* 0x0000000845457824 */ /* 0x000fe200078e00ff */
[----:B------:R-:W-:Y:S01]  /*14a0*/  PRMT R208, R48, 0x7632, R208 ;  /* 0x0000763230d07816 */ /* 0x000fe200000000d0 */
[----:B-1----:R-:W-:Y:S01]  /*14b0*/  IMAD.U32 R9, R91, 0x10000, RZ ;  /* 0x000100005b097824 */ /* 0x002fe200078e00ff */
[----:B------:R0:W-:Y:S01]  /*14c0*/  STL [R1+0x28], R10 ;  /* 0x0000280a01007387 */ /* 0x0001e20000100800 */
[----:B------:R-:W-:Y:S01]  /*14d0*/  IMAD.U32 R194, R40, 0x10000, RZ ;  /* 0x0001000028c27824 */ /* 0x000fe200078e00ff */
[----:B------:R-:W-:Y:S01]  /*14e0*/  SHF.L.U32 R239, R48, 0x10, RZ ;  /* 0x0000001030ef7819 */ /* 0x000fe200000006ff */
[----:B------:R-:W-:Y:S01]  /*14f0*/  IMAD.U32 R244, R68, 0x10000, RZ ;  /* 0x0001000044f47824 */ /* 0x000fe200078e00ff */
[----:B--2---:R-:W-:Y:S01]  /*1500*/  SHF.L.U32 R11, R92, 0x10, RZ ;  /* 0x000000105c0b7819 */ /* 0x004fe200000006ff */
[----:B------:R1:W-:Y:S01]  /*1510*/  STL [R1+0x24], R9 ;  /* 0x0000240901007387 */ /* 0x0003e20000100800 */
[----:B------:R-:W-:Y:S01]  /*1520*/  IMAD.U32 R40, R46, 0x10000, RZ ;  /* 0x000100002e287824 */ /* 0x000fe200078e00ff */
[----:B------:R-:W-:Y:S01]  /*1530*/  PRMT R68, R31, 0x7632, R68 ;  /* 0x000076321f447816 */ /* 0x000fe20000000044 */
[----:B------:R-:W-:Y:S01]  /*1540*/  IMAD.U32 R240, R196, 0x10000, RZ ;  /* 0x00010000c4f07824 */ /* 0x000fe200078e00ff */
[----:B------:R2:W-:Y:S01]  /*1550*/  STL [R1+0x20], R11 ;  /* 0x0000200b01007387 */ /* 0x0005e20000100800 */
[----:B0-----:R-:W-:Y:S01]  /*1560*/  IMAD.U32 R10, R93, 0x10000, RZ ;  /* 0x000100005d0a7824 */ /* 0x001fe200078e00ff */
[----:B------:R-:W-:Y:S01]  /*1570*/  I2FP.F32.U32 R46, R69 ;  /* 0x00000045002e7245 */ /* 0x000fe20000201000 */
[----:B------:R-:W-:Y:S01]  /*1580*/  IMAD.U32 R203, R198, 0x10000, RZ ;  /* 0x00010000c6cb7824 */ /* 0x000fe200078e00ff */
[----:B------:R-:W-:Y:S01]  /*1590*/  PRMT R48, R20, 0x7632, R48 ;  /* 0x0000763214307816 */ /* 0x000fe20000000030 */
[C---:B------:R-:W-:Y:S01]  /*15a0*/  IMAD.U32 R206, R49.reuse, 0x10000, RZ ;  /* 0x0001000031ce7824 */ /* 0x040fe200078e00ff */
[----:B------:R0:W-:Y:S01]  /*15b0*/  STL [R1+0x1c], R10 ;  /* 0x00001c0a01007387 */ /* 0x0001e20000100800 */
[----:B-1----:R-:W-:Y:S01]  /*15c0*/  IMAD.U32 R9, R94, 0x10000, RZ ;  /* 0x000100005e097824 */ /* 0x002fe200078e00ff */
[----:B------:R-:W1:Y:S01]  /*15d0*/  MUFU.RCP R46, R46 ;  /* 0x0000002e002e7308 */ /* 0x000e620000001000 */
[----:B------:R-:W-:Y:S01]  /*15e0*/  PRMT R204, R49, 0x7632, R204 ;  /* 0x0000763231cc7816 */ /* 0x000fe200000000cc */
[C---:B------:R-:W-:Y:S01]  /*15f0*/  IMAD.U32 R202, R50.reuse, 0x10000, RZ ;  /* 0x0001000032ca7824 */ /* 0x040fe200078e00ff */
[----:B--2---:R-:W-:Y:S01]  /*1600*/  SHF.L.U32 R11, R95, 0x10, RZ ;  /* 0x000000105f0b7819 */ /* 0x004fe200000006ff */
[----:B------:R2:W-:Y:S01]  /*1610*/  STL [R1+0x18], R9 ;  /* 0x0000180901007387 */ /* 0x0005e20000100800 */
[----:B------:R-:W-:Y:S01]  /*1620*/  PRMT R200, R50, 0x7632, R200 ;  /* 0x0000763232c87816 */ /* 0x000fe200000000c8 */
[----:B------:R-:W-:Y:S01]  /*1630*/  IMAD.U32 R179, R164, 0x10000, RZ ;  /* 0x00010000a4b37824 */ /* 0x000fe200078e00ff */
[----:B------:R-:W-:Y:S01]  /*1640*/  SHF.L.U32 R171, R166, 0x10, RZ ;  /* 0x00000010a6ab7819 */ /* 0x000fe200000006ff */
[----:B0-----:R-:W-:Y:S01]  /*1650*/  IMAD.U32 R10, R80, 0x10000, RZ ;  /* 0x00010000500a7824 */ /* 0x001fe200078e00ff */
[----:B------:R0:W-:Y:S01]  /*1660*/  STL [R1+0x14], R11 ;  /* 0x0000140b01007387 */ /* 0x0001e20000100800 */
[----:B------:R-:W-:Y:S01]  /*1670*/  PRMT R196, R51, 0x7632, R196 ;  /* 0x0000763233c47816 */ /* 0x000fe200000000c4 */
[----:B------:R-:W-:Y:S01]  /*1680*/  IMAD.U32 R158, R33, 0x10000, RZ ;  /* 0x00010000219e7824 */ /* 0x000fe200078e00ff */
[----:B------:R-:W-:Y:S01]  /*1690*/  SHF.L.U32 R198, R51, 0x10, RZ ;  /* 0x0000001033c67819 */ /* 0x000fe200000006ff */
[----:B------:R3:W-:Y:S01]  /*16a0*/  STL [R1+0x10], R10 ;  /* 0x0000100a01007387 */ /* 0x0007e20000100800 */
[----:B--2---:R-:W-:Y:S01]  /*16b0*/  IMAD.U32 R9, R81, 0x10000, RZ ;  /* 0x0001000051097824 */ /* 0x004fe200078e00ff */
[----:B------:R-:W-:Y:S01]  /*16c0*/  PRMT R156, R33, 0x7632, R156 ;  /* 0x00007632219c7816 */ /* 0x000fe2000000009c */
[----:B------:R-:W-:Y:S01]  /*16d0*/  IMAD.U32 R143, R61, 0x10000, RZ ;  /* 0x000100003d8f7824 */ /* 0x000fe200078e00ff */
[----:B------:R-:W-:Y:S01]  /*16e0*/  PRMT R49, R21, 0x7632, R49 ;  /* 0x0000763215317816 */ /* 0x000fe20000000031 */
[----:B------:R-:W-:Y:S01]  /*16f0*/  IMAD.U32 R139, R62, 0x10000, RZ ;  /* 0x000100003e8b7824 */ /* 0x000fe200078e00ff */
[----:B0-----:R-:W-:Y:S01]  /*1700*/  SHF.L.U32 R11, R82, 0x10, RZ ;  /* 0x00000010520b7819 */ /* 0x001fe200000006ff */
[----:B------:R0:W-:Y:S01]  /*1710*/  STL [R1+0xc], R9 ;  /* 0x00000c0901007387 */ /* 0x0001e20000100800 */
[----:B------:R-:W-:Y:S01]  /*1720*/  PRMT R50, R22, 0x7632, R50 ;  /* 0x0000763216327816 */ /* 0x000fe20000000032 */
[C---:B------:R-:W-:Y:S01]  /*1730*/  IMAD.U32 R166, R39.reuse, 0x10000, RZ ;  /* 0x0001000027a67824 */ /* 0x040fe200078e00ff */
[----:B------:R-:W-:Y:S01]  /*1740*/  PRMT R164, R39, 0x7632, R164 ;  /* 0x0000763227a47816 */ /* 0x000fe200000000a4 */
[----:B---3--:R-:W-:Y:S01]  /*1750*/  IMAD.U32 R10, R83, 0x10000, RZ ;  /* 0x00010000530a7824 */ /* 0x008fe200078e00ff */
[----:B------:R2:W-:Y:S01]  /*1760*/  STL [R1+0x8], R11 ;  /* 0x0000080b01007387 */ /* 0x0005e20000100800 */
[----:B------:R-:W-:Y:S01]  /*1770*/  PRMT R51, R23, 0x7632, R51 ;  /* 0x0000763217337816 */ /* 0x000fe20000000033 */
[----:B------:R-:W-:Y:S01]  /*1780*/  IMAD R97, R97, -0x2daee0ad, RZ ;  /* 0xd2511f5361617824 */ /* 0x000fe200078e02ff */
[----:B------:R-:W-:Y:S01]  /*1790*/  SHF.L.U32 R147, R60, 0x10, RZ ;  /* 0x000000103c937819 */ /* 0x000fe200000006ff */
[----:B------:R3:W-:Y:S01]  /*17a0*/  STL [R1+0x4], R10 ;  /* 0x0000040a01007387 */ /* 0x0007e20000100800 */
[----:B0-----:R-:W-:Y:S01]  /*17b0*/  IMAD.U32 R9, R76, 0x10000, RZ ;  /* 0x000100004c097824 */ /* 0x001fe200078e00ff */
[----:B------:R-:W-:Y:S01]  /*17c0*/  PRMT R188, R41, 0x7632, R188 ;  /* 0x0000763229bc7816 */ /* 0x000fe200000000bc */
[----:B------:R-:W-:Y:S01]  /*17d0*/  IMAD R33, R98, -0x326172a9, RZ ;  /* 0xcd9e8d5762217824 */ /* 0x000fe200078e02ff */
[----:B------:R-:W-:Y:S01]  /*17e0*/  PRMT R184, R42, 0x7632, R184 ;  /* 0x000076322ab87816 */ /* 0x000fe200000000b8 */
[----:B------:R-:W-:Y:S01]  /*17f0*/  IMAD.U32 R163, R148, 0x10000, RZ ;  /* 0x0001000094a37824 */ /* 0x000fe200078e00ff */
[----:B------:R0:W-:Y:S01]  /*1800*/  STL [R1], R9 ;  /* 0x0000000901007387 */ /* 0x0001e20000100800 */
[----:B--2---:R-:W-:Y:S01]  /*1810*/  IMAD.U32 R11, R13, 0x10000, RZ ;  /* 0x000100000d0b7824 */ /* 0x004fe200078e00ff */
[----:B------:R-:W-:Y:S01]  /*1820*/  PRMT R176, R36, 0x7632, R176 ;  /* 0x0000763224b07816 */ /* 0x000fe200000000b0 */
[----:B------:R-:W-:Y:S01]  /*1830*/  IMAD.U32 R13, R15, 0x10000, RZ ;  /* 0x000100000f0d7824 */ /* 0x000fe200078e00ff */
[----:B------:R-:W-:Y:S01]  /*1840*/  SHF.L.U32 R15, R17, 0x10, RZ ;  /* 0x00000010110f7819 */ /* 0x000fe200000006ff */
[----:B---3--:R-:W-:Y:S01]  /*1850*/  IMAD.U32 R10, R12, 0x10000, RZ ;  /* 0x000100000c0a7824 */ /* 0x008fe200078e00ff */
[----:B------:R-:W-:Y:S01]  /*1860*/  SHF.L.U32 R12, R14, 0x10, RZ ;  /* 0x000000100e0c7819 */ /* 0x000fe200000006ff */
[----:B------:R-:W-:Y:S01]  /*1870*/  IMAD.U32 R14, R16, 0x10000, RZ ;  /* 0x00010000100e7824 */ /* 0x000fe200078e00ff */
[----:B------:R-:W-:Y:S01]  /*1880*/  PRMT R172, R37, 0x7632, R172 ;  /* 0x0000763225ac7816 */ /* 0x000fe200000000ac */
[----:B------:R-:W-:Y:S01]  /*1890*/  IMAD.U32 R16, R18, 0x10000, RZ ;  /* 0x0001000012107824 */ /* 0x000fe200078e00ff */
[----:B------:R-:W-:Y:S01]  /*18a0*/  SHF.L.U32 R18, R30, 0x10, RZ ;  /* 0x000000101e127819 */ /* 0x000fe200000006ff */
[----:B------:R-:W-:Y:S01]  /*18b0*/  IMAD.SHL.U32 R30, R0, 0x20, RZ ;  /* 0x00000020001e7824 */ /* 0x000fe200078e00ff */
[----:B0-----:R-:W-:Y:S01]  /*18c0*/  SHF.L.U32 R9, R63, 0x10, RZ ;  /* 0x000000103f097819 */ /* 0x001fe200000006ff */
[----:B------:R-:W-:Y:S01]  /*18d0*/  IMAD.U32 R17, R19, 0x10000, RZ ;  /* 0x0001000013117824 */ /* 0x000fe200078e00ff */
[----:B------:R-:W-:Y:S01]  /*18e0*/  PRMT R160, R32, 0x7632, R160 ;  /* 0x0000763220a07816 */ /* 0x000fe200000000a0 */
[----:B------:R-:W-:Y:S01]  /*18f0*/  IMAD.U32 R19, R31, 0x10000, RZ ;  /* 0x000100001f137824 */ /* 0x000fe200078e00ff */
[----:B------:R-:W-:Y:S01]  /*1900*/  LOP3.LUT R31, R30, 0x3e0, RZ, 0xc0, !PT ;  /* 0x000003e01e1f7812 */ /* 0x000fe200078ec0ff */
[----:B------:R-:W-:Y:S01]  /*1910*/  IMAD.HI.U32 R30, R44, -0x2daee0ad, RZ ;  /* 0xd2511f532c1e7827 */ /* 0x000fe200078e00ff */
[----:B------:R-:W-:Y:S01]  /*1920*/  PRMT R152, R34, 0x7632, R152 ;  /* 0x0000763222987816 */ /* 0x000fe20000000098 */
[----:B------:R-:W-:Y:S01]  /*1930*/  HFMA2.MMA R135, -RZ, RZ, 0, 5.9604644775390625e-08 ;  /* 0x00000001ff877435 */ /* 0x000fe200000001ff */
[----:B------:R-:W-:Y:S01]  /*1940*/  VIADDMNMX R31, R28, -R31, RZ, !PT ;  /* 0x8000001f1c1f7246 */ /* 0x000fe200078001ff */
[----:B------:R-:W-:Y:S01]  /*1950*/  IMAD.HI.U32 R28, R45, -0x326172a9, RZ ;  /* 0xcd9e8d572d1c7827 */ /* 0x000fe200078e00ff */
[----:B------:R-:W-:Y:S01]  /*1960*/  PRMT R61, R25, 0x7632, R61 ;  /* 0x00007632193d7816 */ /* 0x000fe2000000003d */
[----:B------:R-:W-:Y:S01]  /*1970*/  ULDC.U8 UR25, c[0x0][0x2a0] ;  /* 0x0000a80000197ab9 */ /* 0x000fe20000000000 */
[----:B------:R-:W-:Y:S01]  /*1980*/  VIMNMX R31, R31, 0x20, PT ;  /* 0x000000201f1f7848 */ /* 0x000fe20003fe0100 */
[----:B------:R-:W-:Y:S01]  /*1990*/  IMAD.U32 R39, R47, 0x10000, RZ ;  /* 0x000100002f277824 */ /* 0x000fe200078e00ff */
[----:B------:R-:W-:Y:S01]  /*19a0*/  PRMT R62, R26, 0x7632, R62 ;  /* 0x000076321a3e7816 */ /* 0x000fe2000000003e */
[----:B------:R-:W-:Y:S01]  /*19b0*/  IMAD.U32 R47, R48, 0x10000, RZ ;  /* 0x00010000302f7824 */ /* 0x000fe200078e00ff */
[----:B------:R-:W-:Y:S01]  /*19c0*/  IADD3 R238, R238, R31, RZ ;  /* 0x0000001feeee7210 */ /* 0x000fe20007ffe0ff */
        /* <DEDUP_REMOVED lines=99> */
[----:B------:R-:W-:Y:S01]  /*2000*/  ULDC UR28, c[0x0][0x294] ;  /* 0x0000a500001c7ab9 */ /* 0x000fe20000000800 */
[----:B------:R-:W-:Y:S01]  /*2010*/  IMAD.U32 R173, R173, 0x10000, RZ ;  /* 0x00010000adad7824 */ /* 0x000fe200078e00ff */
[----:B------:R-:W-:Y:S01]  /*2020*/  ULDC UR29, c[0x0][0x290] ;  /* 0x0000a400001d7ab9 */ /* 0x000fe20000000800 */
[----:B------:R-:W-:Y:S01]  /*2030*/  IMAD.U32 R165, R65, 0x10000, RZ ;  /* 0x0001000041a57824 */ /* 0x000fe200078e00ff */
[----:B------:R-:W-:Y:S01]  /*2040*/  ULDC.64 UR30, c[0x0][0x298] ;  /* 0x0000a600001e7ab9 */ /* 0x000fe20000000a00 */
[----:B------:R-:W-:Y:S01]  /*2050*/  IMAD.U32 R161, R161, 0x10000, RZ ;  /* 0x00010000a1a17824 */ /* 0x000fe200078e00ff */
[----:B------:R-:W-:Y:S01]  /*2060*/  UISETP.NE.AND UP0, UPT, UR25, URZ, UPT ;  /* 0x0000003f1900728c */ /* 0x000fe2000bf05270 */
[----:B------:R-:W-:Y:S01]  /*2070*/  IMAD.U32 R153, R153, 0x10000, RZ ;  /* 0x0001000099997824 */ /* 0x000fe200078e00ff */
[----:B------:R-:W-:Y:S01]  /*2080*/  ULDC.64 UR26, c[0x0][0x230] ;  /* 0x00008c00001a7ab9 */ /* 0x000fe20000000a00 */
[----:B------:R-:W-:Y:S01]  /*2090*/  IMAD.U32 R149, R64, 0x10000, RZ ;  /* 0x0001000040957824 */ /* 0x000fe200078e00ff */
[----:B------:R-:W-:Y:S01]  /*20a0*/  ULDC.64 UR32, c[0x0][0x210] ;  /* 0x0000840000207ab9 */ /* 0x000fe20000000a00 */
[----:B------:R-:W-:-:S02]  /*20b0*/  IMAD.U32 R141, R141, 0x10000, RZ ;  /* 0x000100008d8d7824 */ /* 0x000fc400078e00ff */
[----:B------:R-:W-:Y:S02]  /*20c0*/  IMAD.U32 R31, R59, 0x10000, RZ ;  /* 0x000100003b1f7824 */ /* 0x000fe400078e00ff */
[----:B------:R-:W-:Y:S02]  /*20d0*/  IMAD.U32 R33, R57, 0x10000, RZ ;  /* 0x0001000039217824 */ /* 0x000fe400078e00ff */
[----:B------:R-:W-:Y:S02]  /*20e0*/  IMAD.U32 R34, R56, 0x10000, RZ ;  /* 0x0001000038227824 */ /* 0x000fe400078e00ff */
[----:B------:R-:W-:Y:S02]  /*20f0*/  IMAD R44, R44, -0x2daee0ad, RZ ;  /* 0xd2511f532c2c7824 */ /* 0x000fe400078e02ff */
[----:B------:R-:W-:Y:S02]  /*2100*/  IMAD.MOV.U32 R41, RZ, RZ, RZ ;  /* 0x000000ffff297224 */ /* 0x000fe400078e00ff */
        /* <DEDUP_REMOVED lines=15> */
[----:B-1----:R-:W-:-:S07]  /*2200*/  IMAD.SHL.U32 R238, R238, 0x8, RZ ;  /* 0x00000008eeee7824 */ /* 0x002fce00078e00ff */
.L_x_4833:
[----:B01234-:R-:W0:Y:S08]  /*2210*/  LDC.64 R68, c[0x0][0x280] ;  /* 0x0000a000ff447b82 */ /* 0x01fe300000000a00 */
[----:B------:R-:W1:Y:S01]  /*2220*/  LDC R70, c[0x0][0x218] ;  /* 0x00008600ff467b82 */ /* 0x000e620000000800 */
[----:B0-----:R-:W-:-:S05]  /*2230*/  IMAD.WIDE R68, R7, 0x4, R68 ;  /* 0x0000000407447825 */ /* 0x001fca00078e0244 */
[----:B------:R0:W2:Y:S02]  /*2240*/  LDG.E R137, desc[UR4][R68.64] ;  /* 0x0000000444897981 */ /* 0x0000a4000c1e1900 */
[----:B0-----:R-:W0:Y:S01]  /*2250*/  LDC.64 R68, c[0x0][0x288] ;  /* 0x0000a200ff447b82 */ /* 0x001e220000000a00 */
[C---:B-1----:R-:W-:Y:S02]  /*2260*/  IMAD R138, R7.reuse, R70, RZ ;  /* 0x00000046078a7224 */ /* 0x042fe400078e02ff */
[----:B0-----:R-:W-:-:S05]  /*2270*/  IMAD.WIDE R68, R7, 0x4, R68 ;  /* 0x0000000407447825 */ /* 0x001fca00078e0244 */
[----:B------:R0:W5:Y:S01]  /*2280*/  LDG.E R131, desc[UR4][R68.64] ;  /* 0x0000000444837981 */ /* 0x000162000c1e1900 */
[----:B------:R-:W-:Y:S01]  /*2290*/  BSSY B0, `(.L_x_4232) ;  /* 0x000034f000007945 */ /* 0x000fe20003800000 */
[----:B------:R-:W-:Y:S02]  /*22a0*/  MOV R136, RZ ;  /* 0x000000ff00887202 */ /* 0x000fe40000000f00 */
[----:B------:R-:W-:Y:S02]  /*22b0*/  SHF.R.S32.HI R134, RZ, 0x1f, R7 ;  /* 0x0000001fff867819 */ /* 0x000fe40000011407 */
[----:B0-----:R-:W-:-:S04]  /*22c0*/  SHF.R.S32.HI R68, RZ, 0x1f, R138 ;  /* 0x0000001fff447819 */ /* 0x001fc8000001148a */
[----:B------:R-:W-:-:S04]  /*22d0*/  LEA.HI R138, R68, R138, RZ, 0x3 ;  /* 0x0000008a448a7211 */ /* 0x000fc800078f18ff */
[----:B------:R-:W-:Y:S02]  /*22e0*/  LEA.HI.SX32 R138, R138, R5, 0x1d ;  /* 0x000000058a8a7211 */ /* 0x000fe400078feaff */
[----:B--2---:R-:W-:-:S13]  /*22f0*/  ISETP.GE.AND P1, PT, R137, 0x1, PT ;  /* 0x000000018900780c */ /* 0x004fda0003f26270 */
[----:B------:R-:W-:Y:S01]  /*2300*/  @P1 VIADD R68, R137, 0xffffffff ;  /* 0xffffffff89441836 */ /* 0x000fe20000000000 */
[----:B------:R-:W-:-:S03]  /*2310*/  @P1 LOP3.LUT R5, R0, 0x7f, RZ, 0xc0, !PT ;  /* 0x0000007f00051812 */ /* 0x000fc600078ec0ff */
[----:B------:R-:W-:-:S05]  /*2320*/  @P1 IMAD R68, R68, R70, RZ ;  /* 0x0000004644441224 */ /* 0x000fca00078e02ff */
[----:B------:R-:W-:-:S04]  /*2330*/  @P1 SHF.R.S32.HI R69, RZ, 0x1f, R68 ;  /* 0x0000001fff451819 */ /* 0x000fc80000011444 */
[----:B------:R-:W-:-:S04]  /*2340*/  @P1 LEA.HI R68, R69, R68, RZ, 0x3 ;  /* 0x0000004445441211 */ /* 0x000fc800078f18ff */
[----:B------:R-:W-:Y:S01]  /*2350*/  @P1 LEA.HI.SX32 R136, R68, R5, 0x1d ;  /* 0x0000000544881211 */ /* 0x000fe200078feaff */
[----:B------:R-:W-:Y:S06]  /*2360*/  @!P0 BRA `(.L_x_4233) ;  /* 0x0000003400048947 */ /* 0x000fec0003800000 */
[----:B------:R-:W0:Y:S01]  /*2370*/  @P1 LDC.64 R68, c[0x0][0x220] ;  /* 0x00008800ff441b82 */ /* 0x000e220000000a00 */
[----:B------:R-:W-:-:S04]  /*2380*/  ISETP.NE.U32.AND P2, PT, RZ, UR26, PT ;  /* 0x0000001aff007c0c */ /* 0x000fc8000bf45070 */
[----:B------:R-:W-:Y:S01]  /*2390*/  ISETP.NE.AND.EX P2, PT, RZ, UR27, PT, P2 ;  /* 0x0000001bff007c0c */ /* 0x000fe2000bf45320 */
[----:B0-----:R-:W-:-:S05]  /*23a0*/  @P1 IMAD.WIDE.U32 R68, R136, 0x10, R68 ;  /* 0x0000001088441825 */ /* 0x001fca00078e0044 */
[----:B------:R0:W5:Y:S07]  /*23b0*/  @P1 LDG.E.128 R60, desc[UR4][R68.64] ;  /* 0x00000004443c1981 */ /* 0x00016e000c1e1d00 */
[----:B0-----:R-:W0:Y:S02]  /*23c0*/  @P2 LDC.64 R68, c[0x0][0x230] ;  /* 0x00008c00ff442b82 */ /* 0x001e240000000a00 */
[----:B0-----:R-:W-:-:S05]  /*23d0*/  @P2 IMAD.WIDE.U32 R68, R138, 0x10, R68 ;  /* 0x000000108a442825 */ /* 0x001fca00078e0044 */
        /* <DEDUP_REMOVED lines=10> */
.L_x_4235:
        /* <DEDUP_REMOVED lines=12> */
.L_x_4238:
[----:B------:R-:W-:-:S07]  /*2540*/  MOV R55, R42 ;  /* 0x0000002a00377202 */ /* 0x000fce0000000f00 */
.L_x_4239:
[----:B------:R-:W-:Y:S05]  /*2550*/  BSYNC B2 ;  /* 0x0000000000027941 */ /* 0x000fea0003800000 */
.L_x_4237:
        /* <DEDUP_REMOVED lines=16> */
.L_x_4243:
[----:B------:R-:W-:Y:S05]  /*2660*/  BSYNC B3 ;  /* 0x0000000000037941 */ /* 0x000fea0003800000 */
.L_x_4242:
[----:B------:R-:W-:Y:S01]  /*2670*/  LOP3.LUT R56, R56, UR7, R41, 0x96, !PT ;  /* 0x0000000738387c12 */ /* 0x000fe2000f8e9629 */
[----:B------:R-:W-:-:S04]  /*2680*/  IMAD.HI.U32 R28, R2, -0x326172a9, RZ ;  /* 0xcd9e8d57021c7827 */ /* 0x000fc800078e00ff */
        /* <DEDUP_REMOVED lines=39> */
[----:B------:R-:W-:-:S05]  /*2900*/  IMAD.WIDE.U32 R56, R30, -0x326172a9, RZ ;  /* 0xcd9e8d571e387825 */ /* 0x000fca00078e00ff */
[----:B------:R-:W-:Y:S02]  /*2910*/  LOP3.LUT R28, R57, UR24, R28, 0x96, !PT ;  /* 0x00000018391c7c12 */ /* 0x000fe4000f8e961c */
[----:B------:R-:W-:-:S07]  /*2920*/  MOV R42, R56 ;  /* 0x00000038002a7202 */ /* 0x000fce0000000f00 */
.L_x_4241:
[----:B------:R-:W-:Y:S05]  /*2930*/  BSYNC B2 ;  /* 0x0000000000027941 */ /* 0x000fea0003800000 */
.L_x_4240:
[----:B------:R-:W2:Y:S01]  /*2940*/  LDL R56, [R1+0x40] ;  /* 0x0000400001387983 */ /* 0x000ea20000100800 */
[----:B------:R-:W-:Y:S01]  /*2950*/  I2FP.F32.U32 R30, R55 ;  /* 0x00000037001e7245 */ /* 0x000fe20000201000 */
[----:B------:R-:W-:-:S04]  /*2960*/  IMAD.MOV.U32 R55, RZ, RZ, 0x2f800000 ;  /* 0x2f800000ff377424 */ /* 0x000fc800078e00ff */
[----:B------:R-:W-:-:S05]  /*2970*/  FFMA.FTZ R30, R30, R55, 1.1641532182693481445e-10 ;  /* 0x2f0000001e1e7423 */ /* 0x000fca0000010037 */
[----:B------:R-:W-:Y:S02]  /*2980*/  FSETP.GTU.FTZ.AND P4, PT, R30, UR28, PT ;  /* 0x0000001c1e007c0b */ /* 0x000fe4000bf9c000 */
[----:B-----5:R-:W-:-:S05]  /*2990*/  SHF.L.U32 R30, R60, 0x10, RZ ;  /* 0x000000103c1e7819 */ /* 0x020fca00000006ff */
[----:B------:R-:W-:-:S04]  /*29a0*/  FMUL.FTZ R30, R30, UR31 ;  /* 0x0000001f1e1e7c20 */ /* 0x000fc80008410000 */
[----:B------:R-:W-:-:S05]  /*29b0*/  FMUL.FTZ R30, R30, UR30 ;  /* 0x0000001e1e1e7c20 */ /* 0x000fca0008410000 */
[----:B------:R-:W-:-:S05]  /*29c0*/  FSEL R30, R30, RZ, !P4 ;  /* 0x000000ff1e1e7208 */ /* 0x000fca0006000000 */
[----:B--2---:R-:W-:Y:S01]  /*29d0*/  FMUL.FTZ R55, R56, R30 ;  /* 0x0000001e38377220 */ /* 0x004fe20000410000 */
[----:B------:R-:W-:Y:S01]  /*29e0*/  @P2 IMAD.U32 R30, R64, 0x10000, RZ ;  /* 0x00010000401e2824 */ /* 0x000fe200078e00ff */
[----:B------:R-:W-:-:S03]  /*29f0*/  SEL R56, RZ, 0x1, P4 ;  /* 0x00000001ff387807 */ /* 0x000fc60002000000 */
[----:B------:R-:W-:-:S07]  /*2a00*/  @P2 FADD.FTZ R55, R30, R55 ;  /* 0x000000371e372221 */ /* 0x000fce0000010000 */
.L_x_4236:
[----:B------:R-:W-:Y:S05]  /*2a10*/  BSYNC B1 ;  /* 0x0000000000017941 */ /* 0x000fea0003800000 */
.L_x_4234:
        /* <DEDUP_REMOVED lines=9> */
.L_x_4245:
        /* <DEDUP_REMOVED lines=12> */
.L_x_4248:
[----:B------:R-:W-:-:S07]  /*2b70*/  IMAD.MOV.U32 R30, RZ, RZ, R42 ;  /* 0x000000ffff1e7224 */ /* 0x000fce00078e002a */
.L_x_4249:
[----:B------:R-:W-:Y:S05]  /*2b80*/  BSYNC B2 ;  /* 0x0000000000027941 */ /* 0x000fea0003800000 */
.L_x_4247:
        /* <DEDUP_REMOVED lines=16> */
.L_x_4253:
[----:B------:R-:W-:Y:S05]  /*2c90*/  BSYNC B3 ;  /* 0x0000000000037941 */ /* 0x000fea0003800000 */
.L_x_4252:
        /* <DEDUP_REMOVED lines=35> */
[----:B------:R-:W-:-:S04]  /*2ed0*/  IMAD.WIDE.U32 R28, R29, -0x326172a9, RZ ;  /* 0xcd9e8d571d1c7825 */ /* 0x000fc800078e00ff */
[----:B------:R-:W-:Y:S01]  /*2ee0*/  IMAD.MOV.U32 R69, RZ, RZ, RZ ;  /* 0x000000ffff457224 */ /* 0x000fe200078e00ff */
[----:B------:R-:W-:-:S05]  /*2ef0*/  LOP3.LUT R58, R29, UR22, R58, 0x96, !PT ;  /* 0x000000161d3a7c12 */ /* 0x000fca000f8e963a */
[----:B------:R-:W-:-:S05]  /*2f00*/  IMAD.WIDE.U32 R58, R58, -0x2daee0ad, RZ ;  /* 0xd2511f533a3a7825 */ /* 0x000fca00078e00ff */
[----:B------:R-:W-:Y:S02]  /*2f10*/  LOP3.LUT R29, R59, UR34, R68, 0x96, !PT ;  /* 0x000000223b1d7c12 */ /* 0x000fe4000f8e9644 */
[----:B------:R-:W-:Y:S01]  /*2f20*/  MOV R44, R58 ;  /* 0x0000003a002c7202 */ /* 0x000fe20000000f00 */
[----:B------:R-:W-:-:S04]  /*2f30*/  IMAD.WIDE.U32 R58, R42, -0x326172a9, RZ ;  /* 0xcd9e8d572a3a7825 */ /* 0x000fc800078e00ff */
[----:B------:R-:W-:Y:S01]  /*2f40*/  IMAD.MOV.U32 R42, RZ, RZ, R58 ;  /* 0x000000ffff2a7224 */ /* 0x000fe200078e003a */
[----:B------:R-:W-:-:S07]  /*2f50*/  LOP3.LUT R28, R59, UR24, R28, 0x96, !PT ;  /* 0x000000183b1c7c12 */ /* 0x000fce000f8e961c */
.L_x_4251:
[----:B------:R-:W-:Y:S05]  /*2f60*/  BSYNC B2 ;  /* 0x0000000000027941 */ /* 0x000fea0003800000 */
.L_x_4250:
[----:B------:R-:W-:Y:S01]  /*2f70*/  HFMA2.MMA R57, -RZ, RZ, 0.1171875, 0 ;  /* 0x2f800000ff397435 */ /* 0x000fe200000001ff */
[----:B------:R-:W-:-:S09]  /*2f80*/  I2FP.F32.U32 R30, R30 ;  /* 0x0000001e001e7245 */ /* 0x000fd20000201000 */
[----:B------:R-:W-:-:S05]  /*2f90*/  FFMA.FTZ R30, R30, R57, 1.1641532182693481445e-10 ;  /* 0x2f0000001e1e7423 */ /* 0x000fca0000010039 */
[----:B------:R-:W-:Y:S02]  /*2fa0*/  FSETP.GTU.FTZ.AND P4, PT, R30, UR28, PT ;  /* 0x0000001c1e007c0b */ /* 0x000fe4000bf9c000 */
[----:B-----5:R-:W-:Y:S02]  /*2fb0*/  PRMT R30, R60, 0x7632, R30 ;  /* 0x000076323c1e7816 */ /* 0x020fe4000000001e */
[----:B------:R-:W-:-:S03]  /*2fc0*/  SEL R58, RZ, 0x1, P4 ;  /* 0x00000001ff3a7807 */ /* 0x000fc60002000000 */
[----:B------:R-:W-:-:S04]  /*2fd0*/  IMAD.U32 R30, R30, 0x10000, RZ ;  /* 0x000100001e1e7824 */ /* 0x000fc800078e00ff */
[----:B------:R-:W-:-:S04]  /*2fe0*/  FMUL.FTZ R30, R30, UR31 ;  /* 0x0000001f1e1e7c20 */ /* 0x000fc80008410000 */
[----:B------:R-:W-:-:S05]  /*2ff0*/  FMUL.FTZ R30, R30, UR30 ;  /* 0x0000001e1e1e7c20 */ /* 0x000fca0008410000 */
[----:B------:R-:W-:Y:S02]  /*3000*/  FSEL R57, R30, RZ, !P4 ;  /* 0x000000ff1e397208 */ /* 0x000fe40006000000 */
[----:B------:R-:W-:-:S03]  /*3010*/  @P2 PRMT R30, R64, 0x7632, R30 ;  /* 0x00007632401e2816 */ /* 0x000fc6000000001e */
[----:B------:R-:W-:Y:S02]  /*3020*/  FMUL.FTZ R57, R237, R57 ;  /* 0x00000039ed397220 */ /* 0x000fe40000410000 */
[----:B------:R-:W-:-:S04]  /*3030*/  @P2 IMAD.U32 R30, R30, 0x10000, RZ ;  /* 0x000100001e1e2824 */ /* 0x000fc800078e00ff */
[----:B------:R-:W-:-:S07]  /*3040*/  @P2 FADD.FTZ R57, R30, R57 ;  /* 0x000000391e392221 */ /* 0x000fce0000010000 */
.L_x_4246:
[----:B------:R-:W-:Y:S05]  /*3050*/  BSYNC B1 ;  /* 0x0000000000017941 */ /* 0x000fea0003800000 */
.L_x_4244:
        /* <DEDUP_REMOVED lines=8> */
.L_x_4255:
        /* <DEDUP_REMOVED lines=12> */
.L_x_4258:
[----:B------:R-:W-:-:S07]  /*31a0*/  IMAD.MOV.U32 R30, RZ, RZ, R42 ;  /* 0x000000ffff1e7224 */ /* 0x000fce00078e002a */
.L_x_4259:
[----:B------:R-:W-:Y:S05]  /*31b0*/  BSYNC B2 ;  /* 0x0000000000027941 */ /* 0x000fea0003800000 */
.L_x_4257:
        /* <DEDUP_REMOVED lines=16> */
.L_x_4263:
[----:B------:R-:W-:Y:S05]  /*32c0*/  BSYNC B3 ;  /* 0x0000000000037941 */ /* 0x000fea0003800000 */
.L_x_4262:
        /* <DEDUP_REMOVED lines=42> */
[----:B------:R-:W-:Y:S01]  /*3570*/  HFMA2.MMA R68, -RZ, RZ, 0, 0 ;  /* 0x00000000ff447435 */ /* 0x000fe200000001ff */
[----:B------:R-:W-:-:S10]  /*3580*/  LOP3.LUT R28, R69, UR24, R28, 0x96, !PT ;  /* 0x00000018451c7c12 */ /* 0x000fd4000f8e961c */
.L_x_4261:
[----:B------:R-:W-:Y:S05]  /*3590*/  BSYNC B2 ;  /* 0x0000000000027941 */ /* 0x000fea0003800000 */
.L_x_4260:
[----:B------:R-:W2:Y:S01]  /*35a0*/  LDL R69, [R1+0x3c] ;  /* 0x00003c0001457983 */ /* 0x000ea20000100800 */
[----:B------:R-:W-:Y:S01]  /*35b0*/  I2FP.F32.U32 R30, R30 ;  /* 0x0000001e001e7245 */ /* 0x000fe20000201000 */
[----:B------:R-:W-:-:S04]  /*35c0*/  IMAD.MOV.U32 R59, RZ, RZ, 0x2f800000 ;  /* 0x2f800000ff3b7424 */ /* 0x000fc800078e00ff */
[----:B------:R-:W-:-:S05]  /*35d0*/  FFMA.FTZ R30, R30, R59, 1.1641532182693481445e-10 ;  /* 0x2f0000001e1e7423 */ /* 0x000fca000001003b */
[----:B------:R-:W-:Y:S01]  /*35e0*/  FSETP.GTU.FTZ.AND P4, PT, R30, UR28, PT ;  /* 0x0000001c1e007c0b */ /* 0x000fe2000bf9c000 */
[----:B-----5:R-:W-:-:S03]  /*35f0*/  IMAD.U32 R30, R61, 0x10000, RZ ;  /* 0x000100003d1e7824 */ /* 0x020fc600078e00ff */
[----:B------:R-:W-:Y:S01]  /*3600*/  SEL R72, RZ, 0x1, P4 ;  /* 0x00000001ff487807 */ /* 0x000fe20002000000 */
[----:B------:R-:W-:-:S04]  /*3610*/  FMUL.FTZ R30, R30, UR31 ;  /* 0x0000001f1e1e7c20 */ /* 0x000fc80008410000 */
[----:B------:R-:W-:-:S05]  /*3620*/  FMUL.FTZ R30, R30, UR30 ;  /* 0x0000001e1e1e7c20 */ /* 0x000fca0008410000 */
[----:B------:R-:W-:-:S05]  /*3630*/  FSEL R30, R30, RZ, !P4 ;  /* 0x000000ff1e1e7208 */ /* 0x000fca0006000000 */
[----:B--2---:R-:W-:Y:S01]  /*3640*/  FMUL.FTZ R59, R69, R30 ;  /* 0x0000001e453b7220 */ /* 0x004fe20000410000 */
[----:B------:R-:W-:-:S05]  /*3650*/  @P2 SHF.L.U32 R30, R65, 0x10, RZ ;  /* 0x00000010411e2819 */ /* 0x000fca00000006ff */
[----:B------:R-:W-:-:S07]  /*3660*/  @P2 FADD.FTZ R59, R30, R59 ;  /* 0x0000003b1e3b2221 */ /* 0x000fce0000010000 */
.L_x_4256:
[----:B------:R-:W-:Y:S05]  /*3670*/  BSYNC B1 ;  /* 0x0000000000017941 */ /* 0x000fea0003800000 */
.L_x_4254:
        /* <DEDUP_REMOVED lines=9> */
.L_x_4265:
        /* <DEDUP_REMOVED lines=12> */
.L_x_4268:
[----:B------:R-:W-:-:S07]  /*37d0*/  MOV R30, R42 ;  /* 0x0000002a001e7202 */ /* 0x000fce0000000f00 */
.L_x_4269:
[----:B------:R-:W-:Y:S05]  /*37e0*/  BSYNC B2 ;  /* 0x0000000000027941 */ /* 0x000fea0003800000 */
.L_x_4267:
        /* <DEDUP_REMOVED lines=16> */
.L_x_4273:
[----:B------:R-:W-:Y:S05]  /*38f0*/  BSYNC B3 ;  /* 0x0000000000037941 */ /* 0x000fea0003800000 */
.L_x_4272:
        /* <DEDUP_REMOVED lines=41> */
[----:B------:R-:W-:Y:S01]  /*3b90*/  LOP3.LUT R28, R69, UR24, R28, 0x96, !PT ;  /* 0x00000018451c7c12 */ /* 0x000fe2000f8e961c */
[----:B------:R-:W-:Y:S01]  /*3ba0*/  IMAD.MOV.U32 R69, RZ, RZ, RZ ;  /* 0x000000ffff457224 */ /* 0x000fe200078e00ff */
[----:B------:R-:W-:-:S07]  /*3bb0*/  MOV R42, R68 ;  /* 0x00000044002a7202 */ /* 0x000fce0000000f00 */
.L_x_4271:
[----:B------:R-:W-:Y:S05]  /*3bc0*/  BSYNC B2 ;  /* 0x0000000000027941 */ /* 0x000fea0003800000 */
.L_x_4270:
[----:B------:R-:W-:Y:S01]  /*3bd0*/  I2FP.F32.U32 R30, R30 ;  /* 0x0000001e001e7245 */ /* 0x000fe20000201000 */
[----:B------:R-:W-:-:S04]  /*3be0*/  IMAD.MOV.U32 R68, RZ, RZ, 0x2f800000 ;  /* 0x2f800000ff447424 */ /* 0x000fc800078e00ff */
[----:B------:R-:W-:-:S05]  /*3bf0*/  FFMA.FTZ R30, R30, R68, 1.1641532182693481445e-10 ;  /* 0x2f0000001e1e7423 */ /* 0x000fca0000010044 */
[----:B------:R-:W-:Y:S02]  /*3c00*/  FSETP.GTU.FTZ.AND P4, PT, R30, UR28, PT ;  /* 0x0000001c1e007c0b */ /* 0x000fe4000bf9c000 */
[----:B-----5:R-:W-:Y:S02]  /*3c10*/  PRMT R30, R61, 0x7632, R30 ;  /* 0x000076323d1e7816 */ /* 0x020fe4000000001e */
[----:B------:R-:W-:Y:S02]  /*3c20*/  SEL R74, RZ, 0x1, P4 ;  /* 0x00000001ff4a7807 */ /* 0x000fe40002000000 */
[----:B------:R-:W-:-:S05]  /*3c30*/  SHF.L.U32 R30, R30, 0x10, RZ ;  /* 0x000000101e1e7819 */ /* 0x000fca00000006ff */
[----:B------:R-:W-:-:S04]  /*3c40*/  FMUL.FTZ R30, R30, UR31 ;  /* 0x0000001f1e1e7c20 */ /* 0x000fc80008410000 */
[----:B------:R-:W-:-:S05]  /*3c50*/  FMUL.FTZ R30, R30, UR30 ;  /* 0x0000001e1e1e7c20 */ /* 0x000fca0008410000 */
[----:B------:R-:W-:Y:S02]  /*3c60*/  FSEL R73, R30, RZ, !P4 ;  /* 0x000000ff1e497208 */ /* 0x000fe40006000000 */
[----:B------:R-:W-:-:S03]  /*3c70*/  @P2 PRMT R30, R65, 0x7632, R30 ;  /* 0x00007632411e2816 */ /* 0x000fc6000000001e */
[----:B------:R-:W-:Y:S02]  /*3c80*/  FMUL.FTZ R73, R236, R73 ;  /* 0x00000049ec497220 */ /* 0x000fe40000410000 */
[----:B------:R-:W-:-:S04]  /*3c90*/  @P2 IMAD.U32 R30, R30, 0x10000, RZ ;  /* 0x000100001e1e2824 */ /* 0x000fc800078e00ff */
[----:B------:R-:W-:-:S07]  /*3ca0*/  @P2 FADD.FTZ R73, R30, R73 ;  /* 0x000000491e492221 */ /* 0x000fce0000010000 */
.L_x_4266:
[----:B------:R-:W-:Y:S05]  /*3cb0*/  BSYNC B1 ;  /* 0x0000000000017941 */ /* 0x000fea0003800000 */
.L_x_4264:
        /* <DEDUP_REMOVED lines=8> */
.L_x_4275:
        /* <DEDUP_REMOVED lines=12> */
.L_x_4278:
[----:B------:R-:W-:-:S07]  /*3e00*/  IMAD.MOV.U32 R30, RZ, RZ, R42 ;  /* 0x000000ffff1e7224 */ /* 0x000fce00078e002a */
.L_x_4279:
[----:B------:R-:W-:Y:S05]  /*3e10*/  BSYNC B2 ;  /* 0x0000000000027941 */ /* 0x000fea0003800000 */
.L_x_4277:
        /* <DEDUP_REMOVED lines=16> */
.L_x_4283:
[----:B------:R-:W-:Y:S05]  /*3f20*/  BSYNC B3 ;  /* 0x0000000000037941 */ /* 0x000fea0003800000 */
.L_x_4282:
        /* <DEDUP_REMOVED lines=44> */
.L_x_4281:
[----:B------:R-:W-:Y:S05]  /*41f0*/  BSYNC B2 ;  /* 0x0000000000027941 */ /* 0x000fea0003800000 */
.L_x_4280:
[----:B------:R-:W2:Y:S01]  /*4200*/  LDL R70, [R1+0x38] ;  /* 0x0000380001467983 */ /* 0x000ea20000100800 */
[----:B------:R-:W-:Y:S01]  /*4210*/  HFMA2.MMA R69, -RZ, RZ, 0.1171875, 0 ;  /* 0x2f800000ff457435 */ /* 0x000fe200000001ff */
[----:B------:R-:W-:-:S09]  /*4220*/  I2FP.F32.U32 R30, R30 ;  /* 0x0000001e001e7245 */ /* 0x000fd20000201000 */
        /* <DEDUP_REMOVED lines=8> */
[----:B------:R-:W-:-:S04]  /*42b0*/  @P2 IMAD.U32 R30, R66, 0x10000, RZ ;  /* 0x00010000421e2824 */ /* 0x000fc800078e00ff */
[----:B------:R-:W-:-:S07]  /*42c0*/  @P2 FADD.FTZ R75, R30, R75 ;  /* 0x0000004b1e4b2221 */ /* 0x000fce0000010000 */
.L_x_4276:
[----:B------:R-:W-:Y:S05]  /*42d0*/  BSYNC B1 ;  /* 0x0000000000017941 */ /* 0x000fea0003800000 */
.L_x_4274:
        /* <DEDUP_REMOVED lines=9> */
.L_x_4285:
        /* <DEDUP_REMOVED lines=12> */
.L_x_4288:
[----:B------:R-:W-:-:S07]  /*4430*/  IMAD.MOV.U32 R30, RZ, RZ, R42 ;  /* 0x000000ffff1e7224 */ /* 0x000fce00078e002a */
.L_x_4289:
[----:B------:R-:W-:Y:S05]  /*4440*/  BSYNC B2 ;  /* 0x0000000000027941 */ /* 0x000fea0003800000 */
.L_x_4287:
        /* <DEDUP_REMOVED lines=16> */
.L_x_4293:
[----:B------:R-:W-:Y:S05]  /*4550*/  BSYNC B3 ;  /* 0x0000000000037941 */ /* 0x000fea0003800000 */
.L_x_4292:
        /* <DEDUP_REMOVED lines=44> */
.L_x_4291:
[----:B------:R-:W-:Y:S05]  /*4820*/  BSYNC B2 ;  /* 0x0000000000027941 */ /* 0x000fea0003800000 */
.L_x_4290:
[----:B------:R-:W-:Y:S01]  /*4830*/  I2FP.F32.U32 R30, R30 ;  /* 0x0000001e001e7245 */ /* 0x000fe20000201000 */
[----:B------:R-:W-:-:S04]  /*4840*/  IMAD.MOV.U32 R68, RZ, RZ, 0x2f800000 ;  /* 0x2f800000ff447424 */ /* 0x000fc800078e00ff */
        /* <DEDUP_REMOVED lines=9> */
[----:B------:R-:W-:Y:S01]  /*48e0*/  FMUL.FTZ R77, R235, R77 ;  /* 0x0000004deb4d7220 */ /* 0x000fe20000410000 */
[----:B------:R-:W-:-:S05]  /*48f0*/  @P2 SHF.L.U32 R30, R30, 0x10, RZ ;  /* 0x000000101e1e2819 */ /* 0x000fca00000006ff */
[----:B------:R-:W-:-:S07]  /*4900*/  @P2 FADD.FTZ R77, R30, R77 ;  /* 0x0000004d1e4d2221 */ /* 0x000fce0000010000 */
.L_x_4286:
[----:B------:R-:W-:Y:S05]  /*4910*/  BSYNC B1 ;  /* 0x0000000000017941 */ /* 0x000fea0003800000 */
.L_x_4284:
        /* <DEDUP_REMOVED lines=8> */
.L_x_4295:
        /* <DEDUP_REMOVED lines=12> */
.L_x_4298:
[----:B------:R-:W-:-:S07]  /*4a60*/  MOV R30, R42 ;  /* 0x0000002a001e7202 */ /* 0x000fce0000000f00 */
.L_x_4299:
[----:B------:R-:W-:Y:S05]  /*4a70*/  BSYNC B2 ;  /* 0x0000000000027941 */ /* 0x000fea0003800000 */
.L_x_4297:
        /* <DEDUP_REMOVED lines=16> */
.L_x_4303:
[----:B------:R-:W-:Y:S05]  /*4b80*/  BSYNC B3 ;  /* 0x0000000000037941 */ /* 0x000fea0003800000 */
.L_x_4302:
        /* <DEDUP_REMOVED lines=44> */
.L_x_4301:
[----:B------:R-:W-:Y:S05]  /*4e50*/  BSYNC B2 ;  /* 0x0000000000027941 */ /* 0x000fea0003800000 */
.L_x_4300:
[----:B------:R-:W2:Y:S01]  /*4e60*/  LDL R70, [R1+0x34] ;  /* 0x0000340001467983 */ /* 0x000ea20000100800 */
[----:B------:R-:W-:Y:S01]  /*4e70*/  I2FP.F32.U32 R30, R30 ;  /* 0x0000001e001e7245 */ /* 0x000fe20000201000 */
[----:B------:R-:W-:-:S04]  /*4e80*/  IMAD.MOV.U32 R69, RZ, RZ, 0x2f800000 ;  /* 0x2f800000ff457424 */ /* 0x000fc800078e00ff */
[----:B------:R-:W-:-:S05]  /*4e90*/  FFMA.FTZ R30, R30, R69, 1.1641532182693481445e-10 ;  /* 0x2f0000001e1e7423 */ /* 0x000fca0000010045 */
[----:B------:R-:W-:Y:S02]  /*4ea0*/  FSETP.GTU.FTZ.AND P4, PT, R30, UR28, PT ;  /* 0x0000001c1e007c0b */ /* 0x000fe4000bf9c000 */
[----:B-----5:R-:W-:Y:S02]  /*4eb0*/  SHF.L.U32 R30, R63, 0x10, RZ ;  /* 0x000000103f1e7819 */ /* 0x020fe400000006ff */
[----:B------:R-:W-:-:S03]  /*4ec0*/  SEL R80, RZ, 0x1, P4 ;  /* 0x00000001ff507807 */ /* 0x000fc60002000000 */
[----:B------:R-:W-:-:S04]  /*4ed0*/  FMUL.FTZ R30, R30, UR31 ;  /* 0x0000001f1e1e7c20 */ /* 0x000fc80008410000 */
[----:B------:R-:W-:-:S05]  /*4ee0*/  FMUL.FTZ R30, R30, UR30 ;  /* 0x0000001e1e1e7c20 */ /* 0x000fca0008410000 */
[----:B------:R-:W-:-:S05]  /*4ef0*/  FSEL R30, R30, RZ, !P4 ;  /* 0x000000ff1e1e7208 */ /* 0x000fca0006000000 */
[----:B--2---:R-:W-:Y:S01]  /*4f00*/  FMUL.FTZ R79, R70, R30 ;  /* 0x0000001e464f7220 */ /* 0x004fe20000410000 */
[----:B------:R-:W-:-:S04]  /*4f10*/  @P2 IMAD.U32 R30, R67, 0x10000, RZ ;  /* 0x00010000431e2824 */ /* 0x000fc800078e00ff */
[----:B------:R-:W-:-:S07]  /*4f20*/  @P2 FADD.FTZ R79, R30, R79 ;  /* 0x0000004f1e4f2221 */ /* 0x000fce0000010000 */
.L_x_4296:
[----:B------:R-:W-:Y:S05]  /*4f30*/  BSYNC B1 ;  /* 0x0000000000017941 */ /* 0x000fea0003800000 */
.L_x_4294:
        /* <DEDUP_REMOVED lines=9> */
.L_x_4305:
        /* <DEDUP_REMOVED lines=12> */
.L_x_4308:
[----:B------:R-:W-:-:S07]  /*5090*/  IMAD.MOV.U32 R81, RZ, RZ, R42 ;  /* 0x000000ffff517224 */ /* 0x000fce00078e002a */
.L_x_4309:
[----:B------:R-:W-:Y:S05]  /*50a0*/  BSYNC B2 ;  /* 0x0000000000027941 */ /* 0x000fea0003800000 */
.L_x_4307:
        /* <DEDUP_REMOVED lines=16> */
.L_x_4313:
[----:B------:R-:W-:Y:S05]  /*51b0*/  BSYNC B3 ;  /* 0x0000000000037941 */ /* 0x000fea0003800000 */
.L_x_4312:
        /* <DEDUP_REMOVED lines=44> */
.L_x_4311:
[----:B------:R-:W-:Y:S05]  /*5480*/  BSYNC B2 ;  /* 0x0000000000027941 */ /* 0x000fea0003800000 */
.L_x_4310:
        /* <DEDUP_REMOVED lines=14> */
.L_x_4306:
[----:B------:R-:W-:Y:S05]  /*5570*/  BSYNC B1 ;  /* 0x0000000000017941 */ /* 0x000fea0003800000 */
.L_x_4304:
        /* <DEDUP_REMOVED lines=9> */
[----:B0-----:R-:W-:Y:S02]  /*5610*/  SHF.L.U32 R68, R80, 0x10, RZ ;  /* 0x0000001050447819 */ /* 0x001fe400000006ff */
[----:B------:R-:W-:Y:S02]  /*5620*/  LOP3.LUT R69, R82, 0xffff, RZ, 0xc0, !PT ;  /* 0x0000ffff52457812 */ /* 0x000fe400078ec0ff */
[----:B------:R-:W-:Y:S02]  /*5630*/  LOP3.LUT R68, R68, 0xff0000, RZ, 0xc0, !PT ;  /* 0x00ff000044447812 */ /* 0x000fe400078ec0ff */
[----:B------:R-:W-:Y:S02]  /*5640*/  PRMT R252, R78, 0x7104, RZ ;  /* 0x000071044efc7816 */ /* 0x000fe400000000ff */
[----:B------:R-:W-:Y:S02]  /*5650*/  PRMT R68, R68, 0x4210, R69 ;  /* 0x0000421044447816 */ /* 0x000fe40000000045 */
[----:B------:R-:W-:-:S02]  /*5660*/  LOP3.LUT R70, R72, 0xff, RZ, 0xc0, !PT ;  /* 0x000000ff48467812 */ /* 0x000fc400078ec0ff */
[----:B------:R-:W-:Y:S02]  /*5670*/  LOP3.LUT R252, R68, 0xff00, R252, 0xf8, !PT ;  /* 0x0000ff0044fc7812 */ /* 0x000fe400078ef8fc */
[----:B------:R-:W-:Y:S01]  /*5680*/  LOP3.LUT R68, R74, 0xff, RZ, 0xc0, !PT ;  /* 0x000000ff4a447812 */ /* 0x000fe200078ec0ff */
[----:B------:R-:W-:Y:S01]  /*5690*/  IMAD.WIDE.U32 R70, R70, 0x10000, RZ ;  /* 0x0001000046467825 */ /* 0x000fe200078e00ff */
[----:B------:R-:W-:Y:S02]  /*56a0*/  LOP3.LUT R132, R58, 0xff, RZ, 0xc0, !PT ;  /* 0x000000ff3a847812 */ /* 0x000fe400078ec0ff */
[----:B------:R-:W-:Y:S01]  /*56b0*/  LOP3.LUT R252, R252, 0xff, R76, 0xf8, !PT ;  /* 0x000000fffcfc7812 */ /* 0x000fe200078ef84c */
[----:B------:R-:W-:-:S04]  /*56c0*/  IMAD.WIDE.U32 R68, R68, 0x1000000, RZ ;  /* 0x0100000044447825 */ /* 0x000fc800078e00ff */
[----:B------:R-:W-:Y:S01]  /*56d0*/  IMAD.WIDE.U32 R132, R132, 0x100, RZ ;  /* 0x0000010084847825 */ /* 0x000fe200078e00ff */
[----:B------:R-:W-:Y:S02]  /*56e0*/  LOP3.LUT R252, R71, R252, R69, 0xfe, !PT ;  /* 0x000000fc47fc7212 */ /* 0x000fe400078efe45 */
[----:B------:R-:W-:Y:S02]  /*56f0*/  LOP3.LUT R68, R132, R68, R70, 0xfe, !PT ;  /* 0x0000004484447212 */ /* 0x000fe400078efe46 */
[----:B------:R-:W0:Y:S01]  /*5700*/  LDC.64 R70, c[0x0][0x240] ;  /* 0x00009000ff467b82 */ /* 0x000e220000000a00 */
[----:B------:R-:W-:Y:S02]  /*5710*/  LOP3.LUT R133, R252, R133, RZ, 0xfc, !PT ;  /* 0x00000085fc857212 */ /* 0x000fe400078efcff */
[----:B------:R-:W-:Y:S01]  /*5720*/  LOP3.LUT R132, R68, 0xff, R56, 0xf8, !PT ;  /* 0x000000ff44847812 */ /* 0x000fe200078ef838 */
[----:B0-----:R-:W-:-:S05]  /*5730*/  IMAD.WIDE.U32 R68, R136, 0x8, R70 ;  /* 0x0000000888447825 */ /* 0x001fca00078e0046 */
[----:B------:R1:W-:Y:S02]  /*5740*/  STG.E.64 desc[UR4][R68.64], R132 ;  /* 0x0000008444007986 */ /* 0x0003e4000c101b04 */
.L_x_4315:
[----:B------:R-:W-:Y:S05]  /*5750*/  BSYNC B1 ;  /* 0x0000000000017941 */ /* 0x000fea0003800000 */
.L_x_4314:
[----:B------:R-:W-:Y:S02]  /*5760*/  VIADD R138, R138, 0x80 ;  /* 0x000000808a8a7836 */ /* 0x000fe40000000000 */
[----:B------:R-:W-:-:S07]  /*5770*/  VIADD R136, R136, 0x80 ;  /* 0x0000008088887836 */ /* 0x000fce0000000000 */
.L_x_4233:
[----:B------:R-:W-:Y:S05]  /*5780*/  BSYNC B0 ;  /* 0x0000000000007941 */ /* 0x000fea0003800000 */
.L_x_4232:
[----:B------:R-:W-:Y:S01]  /*5790*/  LOP3.LUT P2, RZ, R8, 0x100, RZ, 0xc0, !PT ;  /* 0x0000010008ff7812 */ /* 0x000fe2000784c0ff */
[----:B------:R-:W-:-:S12]  /*57a0*/  BSSY B0, `(.L_x_4316) ;  /* 0x0000343000007945 */ /* 0x000fd80003800000 */
[----:B------:R-:W-:Y:S05]  /*57b0*/  @!P2 BRA `(.L_x_4317) ;  /* 0x000000340004a947 */ /* 0x000fea0003800000 */
[----:B01----:R-:W0:Y:S01]  /*57c0*/  @P1 LDC.64 R68, c[0x0][0x220] ;  /* 0x00008800ff441b82 */ /* 0x003e220000000a00 */
[----:B------:R-:W-:-:S04]  /*57d0*/  ISETP.NE.U32.AND P2, PT, RZ, UR26, PT ;  /* 0x0000001aff007c0c */ /* 0x000fc8000bf45070 */
[----:B------:R-:W-:Y:S01]  /*57e0*/  ISETP.NE.AND.EX P2, PT, RZ, UR27, PT, P2 ;  /* 0x0000001bff007c0c */ /* 0x000fe2000bf45320 */
[----:B0-----:R-:W-:-:S05]  /*57f0*/  @P1 IMAD.WIDE.U32 R68, R136, 0x10, R68 ;  /* 0x0000001088441825 */ /* 0x001fca00078e0044 */
[----:B-----5:R0:W5:Y:S07]  /*5800*/  @P1 LDG.E.128 R60, desc[UR4][R68.64] ;  /* 0x00000004443c1981 */ /* 0x02016e000c1e1d00 */
[----:B0-----:R-:W0:Y:S02]  /*5810*/  @P2 LDC.64 R68, c[0x0][0x230] ;  /* 0x00008c00ff442b82 */ /* 0x001e240000000a00 */
[----:B0-----:R-:W-:-:S05]  /*5820*/  @P2 IMAD.WIDE.U32 R68, R138, 0x10, R68 ;  /* 0x000000108a442825 */ /* 0x001fca00078e0044 */
        /* <DEDUP_REMOVED lines=10> */
.L_x_4319:
        /* <DEDUP_REMOVED lines=12> */
.L_x_4322:
[----:B------:R-:W-:-:S07]  /*5990*/  IMAD.MOV.U32 R56, RZ, RZ, R42 ;  /* 0x000000ffff387224 */ /* 0x000fce00078e002a */
.L_x_4323:
[----:B------:R-:W-:Y:S05]  /*59a0*/  BSYNC B2 ;  /* 0x0000000000027941 */ /* 0x000fea0003800000 */
.L_x_4321:
        /* <DEDUP_REMOVED lines=16> */
.L_x_4327:
[----:B------:R-:W-:Y:S05]  /*5ab0*/  BSYNC B3 ;  /* 0x0000000000037941 */ /* 0x000fea0003800000 */
.L_x_4326:
        /* <DEDUP_REMOVED lines=44> */
.L_x_4325:
[----:B------:R-:W-:Y:S05]  /*5d80*/  BSYNC B2 ;  /* 0x0000000000027941 */ /* 0x000fea0003800000 */
.L_x_4324:
        /* <DEDUP_REMOVED lines=13> */
.L_x_4320:
[----:B------:R-:W-:Y:S05]  /*5e60*/  BSYNC B1 ;  /* 0x0000000000017941 */ /* 0x000fea0003800000 */
.L_x_4318:
        /* <DEDUP_REMOVED lines=9> */
.L_x_4329:
        /* <DEDUP_REMOVED lines=12> */
.L_x_4332:
[----:B------:R-:W-:-:S07]  /*5fc0*/  MOV R30, R42 ;  /* 0x0000002a001e7202 */ /* 0x000fce0000000f00 */
.L_x_4333:
[----:B------:R-:W-:Y:S05]  /*5fd0*/  BSYNC B2 ;  /* 0x0000000000027941 */ /* 0x000fea0003800000 */
.L_x_4331:
        /* <DEDUP_REMOVED lines=16> */
.L_x_4337:
[----:B------:R-:W-:Y:S05]  /*60e0*/  BSYNC B3 ;  /* 0x0000000000037941 */ /* 0x000fea0003800000 */
.L_x_4336:
        /* <DEDUP_REMOVED lines=44> */
.L_x_4335:
[----:B------:R-:W-:Y:S05]  /*63b0*/  BSYNC B2 ;  /* 0x0000000000027941 */ /* 0x000fea0003800000 */
.L_x_4334:
        /* <DEDUP_REMOVED lines=14> */
.L_x_4330:
[----:B------:R-:W-:Y:S05]  /*64a0*/  BSYNC B1 ;  /* 0x0000000000017941 */ /* 0x000fea0003800000 */
.L_x_4328:
        /* <DEDUP_REMOVED lines=8> */
.L_x_4339:
        /* <DEDUP_REMOVED lines=12> */
.L_x_4342:
[----:B------:R-:W-:-:S07]  /*65f0*/  IMAD.MOV.U32 R30, RZ, RZ, R42 ;  /* 0x000000ffff1e7224 */ /* 0x000fce00078e002a */
.L_x_4343:
[----:B------:R-:W-:Y:S05]  /*6600*/  BSYNC B2 ;  /* 0x0000000000027941 */ /* 0x000fea0003800000 */
.L_x_4341:
        /* <DEDUP_REMOVED lines=16> */
.L_x_4347:
[----:B------:R-:W-:Y:S05]  /*6710*/  BSYNC B3 ;  /* 0x0000000000037941 */ /* 0x000fea0003800000 */
.L_x_4346:
        /* <DEDUP_REMOVED lines=44> */
.L_x_4345:
[----:B------:R-:W-:Y:S05]  /*69e0*/  BSYNC B2 ;  /* 0x0000000000027941 */ /* 0x000fea0003800000 */
.L_x_4344:
        /* <DEDUP_REMOVED lines=13> */
.L_x_4340:
[----:B------:R-:W-:Y:S05]  /*6ac0*/  BSYNC B1 ;  /* 0x0000000000017941 */ /* 0x000fea0003800000 */
.L_x_4338:
        /* <DEDUP_REMOVED lines=9> */
.L_x_4349:
        /* <DEDUP_REMOVED lines=12> */
.L_x_4352:
[----:B------:R-:W-:-:S07]  /*6c20*/  IMAD.MOV.U32 R30, RZ, RZ, R42 ;  /* 0x000000ffff1e7224 */ /* 0x000fce00078e002a */
.L_x_4353:
[----:B------:R-:W-:Y:S05]  /*6c30*/  BSYNC B2 ;  /* 0x0000000000027941 */ /* 0x000fea0003800000 */
.L_x_4351:
        /* <DEDUP_REMOVED lines=16> */
.L_x_4357:
[----:B------:R-:W-:Y:S05]  /*6d40*/  BSYNC B3 ;  /* 0x0000000000037941 */ /* 0x000fea0003800000 */
.L_x_4356:
        /* <DEDUP_REMOVED lines=44> */
.L_x_4355:
[----:B------:R-:W-:Y:S05]  /*7010*/  BSYNC B2 ;  /* 0x0000000000027941 */ /* 0x000fea0003800000 */
.L_x_4354:
        /* <DEDUP_REMOVED lines=14> */
.L_x_4350:
[----:B------:R-:W-:Y:S05]  /*7100*/  BSYNC B1 ;  /* 0x0000000000017941 */ /* 0x000fea0003800000 */
.L_x_4348:
        /* <DEDUP_REMOVED lines=8> */
.L_x_4359:
        /* <DEDUP_REMOVED lines=12> */
.L_x_4362:
[----:B------:R-:W-:-:S07]  /*7250*/  MOV R30, R42 ;  /* 0x0000002a001e7202 */ /* 0x000fce0000000f00 */
.L_x_4363:
[----:B------:R-:W-:Y:S05]  /*7260*/  BSYNC B2 ;  /* 0x0000000000027941 */ /* 0x000fea0003800000 */
.L_x_4361:
        /* <DEDUP_REMOVED lines=16> */
.L_x_4367:
[----:B------:R-:W-:Y:S05]  /*7370*/  BSYNC B3 ;  /* 0x0000000000037941 */ /* 0x000fea0003800000 */
.L_x_4366:
        /* <DEDUP_REMOVED lines=44> */
.L_x_4365:
[----:B------:R-:W-:Y:S05]  /*7640*/  BSYNC B2 ;  /* 0x0000000000027941 */ /* 0x000fea0003800000 */
.L_x_4364:
        /* <DEDUP_REMOVED lines=13> */
.L_x_4360:
[----:B------:R-:W-:Y:S05]  /*7720*/  BSYNC B1 ;  /* 0x0000000000017941 */ /* 0x000fea0003800000 */
.L_x_4358:
        /* <DEDUP_REMOVED lines=9> */
.L_x_4369:
        /* <DEDUP_REMOVED lines=12> */
.L_x_4372:
[----:B------:R-:W-:-:S07]  /*7880*/  IMAD.MOV.U32 R30, RZ, RZ, R42 ;  /* 0x000000ffff1e7224 */ /* 0x000fce00078e002a */
.L_x_4373:
[----:B------:R-:W-:Y:S05]  /*7890*/  BSYNC B2 ;  /* 0x0000000000027941 */ /* 0x000fea0003800000 */
.L_x_4371:
        /* <DEDUP_REMOVED lines=16> */
.L_x_4377:
[----:B------:R-:W-:Y:S05]  /*79a0*/  BSYNC B3 ;  /* 0x0000000000037941 */ /* 0x000fea0003800000 */
.L_x_4376:
        /* <DEDUP_REMOVED lines=44> */
.L_x_4375:
[----:B------:R-:W-:Y:S05]  /*7c70*/  BSYNC B2 ;  /* 0x0000000000027941 */ /* 0x000fea0003800000 */
.L_x_4374:
        /* <DEDUP_REMOVED lines=14> */
.L_x_4370:
[----:B------:R-:W-:Y:S05]  /*7d60*/  BSYNC B1 ;  /* 0x0000000000017941 */ /* 0x000fea0003800000 */
.L_x_4368:
        /* <DEDUP_REMOVED lines=8> */
.L_x_4379:
        /* <DEDUP_REMOVED lines=12> */
.L_x_4382:
[----:B------:R-:W-:-:S07]  /*7eb0*/  IMAD.MOV.U32 R30, RZ, RZ, R42 ;  /* 0x000000ffff1e7224 */ /* 0x000fce00078e002a */
.L_x_4383:
[----:B------:R-:W-:Y:S05]  /*7ec0*/  BSYNC B2 ;  /* 0x0000000000027941 */ /* 0x000fea0003800000 */
.L_x_4381:
        /* <DEDUP_REMOVED lines=16> */
.L_x_4387:
[----:B------:R-:W-:Y:S05]  /*7fd0*/  BSYNC B3 ;  /* 0x0000000000037941 */ /* 0x000fea0003800000 */
.L_x_4386:
        /* <DEDUP_REMOVED lines=44> */
.L_x_4385:
[----:B------:R-:W-:Y:S05]  /*82a0*/  BSYNC B2 ;  /* 0x0000000000027941 */ /* 0x000fea0003800000 */
.L_x_4384:
        /* <DEDUP_REMOVED lines=13> */
.L_x_4380:
[----:B------:R-:W-:Y:S05]  /*8380*/  BSYNC B1 ;  /* 0x0000000000017941 */ /* 0x000fea0003800000 */
.L_x_4378:
        /* <DEDUP_REMOVED lines=9> */
.L_x_4389:
        /* <DEDUP_REMOVED lines=12> */
.L_x_4392:
[----:B------:R-:W-:-:S07]  /*84e0*/  IMAD.MOV.U32 R82, RZ, RZ, R42 ;  /* 0x000000ffff527224 */ /* 0x000fce00078e002a */
.L_x_4393:
[----:B------:R-:W-:Y:S05]  /*84f0*/  BSYNC B2 ;  /* 0x0000000000027941 */ /* 0x000fea0003800000 */
.L_x_4391:
        /* <DEDUP_REMOVED lines=16> */
.L_x_4397:
[----:B------:R-:W-:Y:S05]  /*8600*/  BSYNC B3 ;  /* 0x0000000000037941 */ /* 0x000fea0003800000 */
.L_x_4396:
        /* <DEDUP_REMOVED lines=44> */
.L_x_4395:
[----:B------:R-:W-:Y:S05]  /*88d0*/  BSYNC B2 ;  /* 0x0000000000027941 */ /* 0x000fea0003800000 */
.L_x_4394:
        /* <DEDUP_REMOVED lines=14> */
.L_x_4390:
[----:B------:R-:W-:Y:S05]  /*89c0*/  BSYNC B1 ;  /* 0x0000000000017941 */ /* 0x000fea0003800000 */
.L_x_4388:
        /* <DEDUP_REMOVED lines=10> */
[----:B------:R-:W-:Y:S02]  /*8a70*/  LOP3.LUT R69, R82, 0xffff, RZ, 0xc0, !PT ;  /* 0x0000ffff52457812 */ /* 0x000fe400078ec0ff */
[----:B------:R-:W-:Y:S02]  /*8a80*/  PRMT R252, R78, 0x7104, RZ ;  /* 0x000071044efc7816 */ /* 0x000fe400000000ff */
[----:B------:R-:W-:Y:S02]  /*8a90*/  LOP3.LUT R68, R68, 0xff0000, RZ, 0xc0, !PT ;  /* 0x00ff000044447812 */ /* 0x000fe400078ec0ff */
[----:B------:R-:W-:Y:S02]  /*8aa0*/  LOP3.LUT R70, R72, 0xff, RZ, 0xc0, !PT ;  /* 0x000000ff48467812 */ /* 0x000fe400078ec0ff */
[----:B------:R-:W-:Y:S02]  /*8ab0*/  PRMT R68, R68, 0x4210, R69 ;  /* 0x0000421044447816 */ /* 0x000fe40000000045 */
[----:B------:R-:W-:Y:S01]  /*8ac0*/  LOP3.LUT R132, R58, 0xff, RZ, 0xc0, !PT ;  /* 0x000000ff3a847812 */ /* 0x000fe200078ec0ff */
[----:B------:R-:W-:Y:S01]  /*8ad0*/  IMAD.WIDE.U32 R70, R70, 0x10000, RZ ;  /* 0x0001000046467825 */ /* 0x000fe200078e00ff */
[----:B------:R-:W-:-:S02]  /*8ae0*/  LOP3.LUT R252, R68, 0xff00, R252, 0xf8, !PT ;  /* 0x0000ff0044fc7812 */ /* 0x000fc400078ef8fc */
[----:B------:R-:W-:Y:S01]  /*8af0*/  LOP3.LUT R68, R74, 0xff, RZ, 0xc0, !PT ;  /* 0x000000ff4a447812 */ /* 0x000fe200078ec0ff */
[----:B------:R-:W-:Y:S01]  /*8b00*/  IMAD.WIDE.U32 R132, R132, 0x100, RZ ;  /* 0x0000010084847825 */ /* 0x000fe200078e00ff */
[----:B------:R-:W-:-:S03]  /*8b10*/  LOP3.LUT R252, R252, 0xff, R76, 0xf8, !PT ;  /* 0x000000fffcfc7812 */ /* 0x000fc600078ef84c */
[----:B------:R-:W-:-:S05]  /*8b20*/  IMAD.WIDE.U32 R68, R68, 0x1000000, RZ ;  /* 0x0100000044447825 */ /* 0x000fca00078e00ff */
[----:B------:R-:W-:Y:S02]  /*8b30*/  LOP3.LUT R252, R71, R252, R69, 0xfe, !PT ;  /* 0x000000fc47fc7212 */ /* 0x000fe400078efe45 */
[----:B------:R-:W-:Y:S02]  /*8b40*/  LOP3.LUT R68, R132, R68, R70, 0xfe, !PT ;  /* 0x0000004484447212 */ /* 0x000fe400078efe46 */
[----:B------:R-:W0:Y:S01]  /*8b50*/  LDC.64 R70, c[0x0][0x240] ;  /* 0x00009000ff467b82 */ /* 0x000e220000000a00 */
[----:B------:R-:W-:Y:S02]  /*8b60*/  LOP3.LUT R133, R252, R133, RZ, 0xfc, !PT ;  /* 0x00000085fc857212 */ /* 0x000fe400078efcff */
[----:B------:R-:W-:Y:S01]  /*8b70*/  LOP3.LUT R132, R68, 0xff, R56, 0xf8, !PT ;  /* 0x000000ff44847812 */ /* 0x000fe200078ef838 */
[----:B0-----:R-:W-:-:S05]  /*8b80*/  IMAD.WIDE.U32 R68, R136, 0x8, R70 ;  /* 0x0000000888447825 */ /* 0x001fca00078e0046 */
[----:B------:R1:W-:Y:S02]  /*8b90*/  STG.E.64 desc[UR4][R68.64], R132 ;  /* 0x0000008444007986 */ /* 0x0003e4000c101b04 */
.L_x_4399:
[----:B------:R-:W-:Y:S05]  /*8ba0*/  BSYNC B1 ;  /* 0x0000000000017941 */ /* 0x000fea0003800000 */
.L_x_4398:
[----:B------:R-:W-:Y:S01]  /*8bb0*/  IADD3 R138, R138, 0x80, RZ ;  /* 0x000000808a8a7810 */ /* 0x000fe20007ffe0ff */
[----:B------:R-:W-:-:S07]  /*8bc0*/  VIADD R136, R136, 0x80 ;  /* 0x0000008088887836 */ /* 0x000fce0000000000 */
.L_x_4317:
[----:B------:R-:W-:Y:S05]  /*8bd0*/  BSYNC B0 ;  /* 0x0000000000007941 */ /* 0x000fea0003800000 */
.L_x_4316:
        /* <DEDUP_REMOVED lines=20> */
.L_x_4403:
        /* <DEDUP_REMOVED lines=12> */
.L_x_4406:
[----:B------:R-:W-:-:S07]  /*8de0*/  MOV R56, R42 ;  /* 0x0000002a00387202 */ /* 0x000fce0000000f00 */
.L_x_4407:
[----:B------:R-:W-:Y:S05]  /*8df0*/  BSYNC B2 ;  /* 0x0000000000027941 */ /* 0x000fea0003800000 */
.L_x_4405:
        /* <DEDUP_REMOVED lines=16> */
.L_x_4411:
[----:B------:R-:W-:Y:S05]  /*8f00*/  BSYNC B3 ;  /* 0x0000000000037941 */ /* 0x000fea0003800000 */
.L_x_4410:
        /* <DEDUP_REMOVED lines=42> */
[----:B------:R-:W-:Y:S01]  /*91b0*/  HFMA2.MMA R68, -RZ, RZ, 0, 0 ;  /* 0x00000000ff447435 */ /* 0x000fe200000001ff */
[----:B------:R-:W-:-:S10]  /*91c0*/  LOP3.LUT R28, R69, UR24, R28, 0x96, !PT ;  /* 0x00000018451c7c12 */ /* 0x000fd4000f8e961c */
.L_x_4409:
[----:B------:R-:W-:Y:S05]  /*91d0*/  BSYNC B2 ;  /* 0x0000000000027941 */ /* 0x000fea0003800000 */
.L_x_4408:
        /* <DEDUP_REMOVED lines=13> */
.L_x_4404:
[----:B------:R-:W-:Y:S05]  /*92b0*/  BSYNC B1 ;  /* 0x0000000000017941 */ /* 0x000fea0003800000 */
.L_x_4402:
        /* <DEDUP_REMOVED lines=9> */
.L_x_4413:
        /* <DEDUP_REMOVED lines=12> */
.L_x_4416:
[----:B------:R-:W-:-:S07]  /*9410*/  MOV R30, R42 ;  /* 0x0000002a001e7202 */ /* 0x000fce0000000f00 */
.L_x_4417:
[----:B------:R-:W-:Y:S05]  /*9420*/  BSYNC B2 ;  /* 0x0000000000027941 */ /* 0x000fea0003800000 */
.L_x_4415:
        /* <DEDUP_REMOVED lines=16> */
.L_x_4421:
[----:B------:R-:W-:Y:S05]  /*9530*/  BSYNC B3 ;  /* 0x0000000000037941 */ /* 0x000fea0003800000 */
.L_x_4420:
        /* <DEDUP_REMOVED lines=44> */
.L_x_4419:
[----:B------:R-:W-:Y:S05]  /*9800*/  BSYNC B2 ;  /* 0x0000000000027941 */ /* 0x000fea0003800000 */
.L_x_4418:
        /* <DEDUP_REMOVED lines=14> */
.L_x_4414:
[----:B------:R-:W-:Y:S05]  /*98f0*/  BSYNC B1 ;  /* 0x0000000000017941 */ /* 0x000fea0003800000 */
.L_x_4412:
        /* <DEDUP_REMOVED lines=8> */
.L_x_4423:
        /* <DEDUP_REMOVED lines=12> */
.L_x_4426:
[----:B------:R-:W-:-:S07]  /*9a40*/  MOV R30, R42 ;  /* 0x0000002a001e7202 */ /* 0x000fce0000000f00 */
.L_x_4427:
[----:B------:R-:W-:Y:S05]  /*9a50*/  BSYNC B2 ;  /* 0x0000000000027941 */ /* 0x000fea0003800000 */
.L_x_4425:
        /* <DEDUP_REMOVED lines=16> */
.L_x_4431:
[----:B------:R-:W-:Y:S05]  /*9b60*/  BSYNC B3 ;  /* 0x0000000000037941 */ /* 0x000fea0003800000 */
.L_x_4430:
        /* <DEDUP_REMOVED lines=44> */
.L_x_4429:
[----:B------:R-:W-:Y:S05]  /*9e30*/  BSYNC B2 ;  /* 0x0000000000027941 */ /* 0x000fea0003800000 */
.L_x_4428:
        /* <DEDUP_REMOVED lines=13> */
.L_x_4424:
[----:B------:R-:W-:Y:S05]  /*9f10*/  BSYNC B1 ;  /* 0x0000000000017941 */ /* 0x000fea0003800000 */
.L_x_4422:
        /* <DEDUP_REMOVED lines=9> */
.L_x_4433:
        /* <DEDUP_REMOVED lines=12> */
.L_x_4436:
[----:B------:R-:W-:-:S07]  /*a070*/  MOV R30, R42 ;  /* 0x0000002a001e7202 */ /* 0x000fce0000000f00 */
.L_x_4437:
[----:B------:R-:W-:Y:S05]  /*a080*/  BSYNC B2 ;  /* 0x0000000000027941 */ /* 0x000fea0003800000 */
.L_x_4435:
        /* <DEDUP_REMOVED lines=16> */
.L_x_4441:
[----:B------:R-:W-:Y:S05]  /*a190*/  BSYNC B3 ;  /* 0x0000000000037941 */ /* 0x000fea0003800000 */
.L_x_4440:
        /* <DEDUP_REMOVED lines=44> */
.L_x_4439:
[----:B------:R-:W-:Y:S05]  /*a460*/  BSYNC B2 ;  /* 0x0000000000027941 */ /* 0x000fea0003800000 */
.L_x_4438:
        /* <DEDUP_REMOVED lines=14> */
.L_x_4434:
[----:B------:R-:W-:Y:S05]  /*a550*/  BSYNC B1 ;  /* 0x0000000000017941 */ /* 0x000fea0003800000 */
.L_x_4432:
        /* <DEDUP_REMOVED lines=8> */
.L_x_4443:
        /* <DEDUP_REMOVED lines=12> */
.L_x_4446:
[----:B------:R-:W-:-:S07]  /*a6a0*/  MOV R30, R42 ;  /* 0x0000002a001e7202 */ /* 0x000fce0000000f00 */
.L_x_4447:
[----:B------:R-:W-:Y:S05]  /*a6b0*/  BSYNC B2 ;  /* 0x0000000000027941 */ /* 0x000fea0003800000 */
.L_x_4445:
        /* <DEDUP_REMOVED lines=16> */
.L_x_4451:
[----:B------:R-:W-:Y:S05]  /*a7c0*/  BSYNC B3 ;  /* 0x0000000000037941 */ /* 0x000fea0003800000 */
.L_x_4450:
        /* <DEDUP_REMOVED lines=44> */
.L_x_4449:
[----:B------:R-:W-:Y:S05]  /*aa90*/  BSYNC B2 ;  /* 0x0000000000027941 */ /* 0x000fea0003800000 */
.L_x_4448:
        /* <DEDUP_REMOVED lines=13> */
.L_x_4444:
[----:B------:R-:W-:Y:S05]  /*ab70*/  BSYNC B1 ;  /* 0x0000000000017941 */ /* 0x000fea0003800000 */
.L_x_4442:
        /* <DEDUP_REMOVED lines=9> */
.L_x_4453:
        /* <DEDUP_REMOVED lines=12> */
.L_x_4456:
[----:B------:R-:W-:-:S07]  /*acd0*/  MOV R30, R42 ;  /* 0x0000002a001e7202 */ /* 0x000fce0000000f00 */
.L_x_4457:
[----:B------:R-:W-:Y:S05]  /*ace0*/  BSYNC B2 ;  /* 0x0000000000027941 */ /* 0x000fea0003800000 */
.L_x_4455:
        /* <DEDUP_REMOVED lines=16> */
.L_x_4461:
[----:B------:R-:W-:Y:S05]  /*adf0*/  BSYNC B3 ;  /* 0x0000000000037941 */ /* 0x000fea0003800000 */
.L_x_4460:
        /* <DEDUP_REMOVED lines=44> */
.L_x_4459:
[----:B------:R-:W-:Y:S05]  /*b0c0*/  BSYNC B2 ;  /* 0x0000000000027941 */ /* 0x000fea0003800000 */
.L_x_4458:
        /* <DEDUP_REMOVED lines=14> */
.L_x_4454:
[----:B------:R-:W-:Y:S05]  /*b1b0*/  BSYNC B1 ;  /* 0x0000000000017941 */ /* 0x000fea0003800000 */
.L_x_4452:
        /* <DEDUP_REMOVED lines=8> */
.L_x_4463:
        /* <DEDUP_REMOVED lines=12> */
.L_x_4466:
[----:B------:R-:W-:-:S07]  /*b300*/  MOV R30, R42 ;  /* 0x0000002a001e7202 */ /* 0x000fce0000000f00 */
.L_x_4467:
[----:B------:R-:W-:Y:S05]  /*b310*/  BSYNC B2 ;  /* 0x0000000000027941 */ /* 0x000fea0003800000 */
.L_x_4465:
        /* <DEDUP_REMOVED lines=16> */
.L_x_4471:
[----:B------:R-:W-:Y:S05]  /*b420*/  BSYNC B3 ;  /* 0x0000000000037941 */ /* 0x000fea0003800000 */
.L_x_4470:
        /* <DEDUP_REMOVED lines=44> */
.L_x_4469:
[----:B------:R-:W-:Y:S05]  /*b6f0*/  BSYNC B2 ;  /* 0x0000000000027941 */ /* 0x000fea0003800000 */
.L_x_4468:
        /* <DEDUP_REMOVED lines=13> */
.L_x_4464:
[----:B------:R-:W-:Y:S05]  /*b7d0*/  BSYNC B1 ;  /* 0x0000000000017941 */ /* 0x000fea0003800000 */
.L_x_4462:
        /* <DEDUP_REMOVED lines=9> */
.L_x_4473:
        /* <DEDUP_REMOVED lines=12> */
.L_x_4476:
[----:B------:R-:W-:-:S07]  /*b930*/  MOV R82, R42 ;  /* 0x0000002a00527202 */ /* 0x000fce0000000f00 */
.L_x_4477:
[----:B------:R-:W-:Y:S05]  /*b940*/  BSYNC B2 ;  /* 0x0000000000027941 */ /* 0x000fea0003800000 */
.L_x_4475:
        /* <DEDUP_REMOVED lines=16> */
.L_x_4481:
[----:B------:R-:W-:Y:S05]  /*ba50*/  BSYNC B3 ;  /* 0x0000000000037941 */ /* 0x000fea0003800000 */
.L_x_4480:
        /* <DEDUP_REMOVED lines=44> */
.L_x_4479:
[----:B------:R-:W-:Y:S05]  /*bd20*/  BSYNC B2 ;  /* 0x0000000000027941 */ /* 0x000fea0003800000 */
.L_x_4478:
        /* <DEDUP_REMOVED lines=14> */
.L_x_4474:
[----:B------:R-:W-:Y:S05]  /*be10*/  BSYNC B1 ;  /* 0x0000000000017941 */ /* 0x000fea0003800000 */
.L_x_4472:
        /* <DEDUP_REMOVED lines=29> */
.L_x_4483:
[----:B------:R-:W-:Y:S05]  /*bff0*/  BSYNC B1 ;  /* 0x0000000000017941 */ /* 0x000fea0003800000 */
.L_x_4482:
[----:B------:R-:W-:Y:S01]  /*c000*/  VIADD R138, R138, 0x80 ;  /* 0x000000808a8a7836 */ /* 0x000fe20000000000 */
[----:B------:R-:W-:-:S07]  /*c010*/  IADD3 R136, R136, 0x80, RZ ;  /* 0x0000008088887810 */ /* 0x000fce0007ffe0ff */
.L_x_4401:
[----:B------:R-:W-:Y:S05]  /*c020*/  BSYNC B0 ;  /* 0x0000000000007941 */ /* 0x000fea0003800000 */
.L_x_4400:
        /* <DEDUP_REMOVED lines=20> */
.L_x_4487:
        /* <DEDUP_REMOVED lines=12> */
.L_x_4490:
[----:B------:R-:W-:-:S07]  /*c230*/  IMAD.MOV.U32 R56, RZ, RZ, R42 ;  /* 0x000000ffff387224 */ /* 0x000fce00078e002a */
.L_x_4491:
[----:B------:R-:W-:Y:S05]  /*c240*/  BSYNC B2 ;  /* 0x0000000000027941 */ /* 0x000fea0003800000 */
.L_x_4489:
        /* <DEDUP_REMOVED lines=16> */
.L_x_4495:
[----:B------:R-:W-:Y:S05]  /*c350*/  BSYNC B3 ;  /* 0x0000000000037941 */ /* 0x000fea0003800000 */
.L_x_4494:
        /* <DEDUP_REMOVED lines=44> */
.L_x_4493:
[----:B------:R-:W-:Y:S05]  /*c620*/  BSYNC B2 ;  /* 0x0000000000027941 */ /* 0x000fea0003800000 */
.L_x_4492:
[----:B------:R-:W2:Y:S01]  /*c630*/  LDL R69, [R1+0x10] ;  /* 0x0000100001457983 */ /* 0x000ea20000100800 */
[----:B------:R-:W-:Y:S01]  /*c640*/  I2FP.F32.U32 R30, R56 ;  /* 0x00000038001e7245 */ /* 0x000fe20000201000 */
[----:B------:R-:W-:-:S10]  /*c650*/  HFMA2.MMA R56, -RZ, RZ, 0.1171875, 0 ;  /* 0x2f800000ff387435 */ /* 0x000fd400000001ff */
        /* <DEDUP_REMOVED lines=10> */
.L_x_4488:
[----:B------:R-:W-:Y:S05]  /*c700*/  BSYNC B1 ;  /* 0x0000000000017941 */ /* 0x000fea0003800000 */
.L_x_4486:
        /* <DEDUP_REMOVED lines=9> */
.L_x_4497:
        /* <DEDUP_REMOVED lines=12> */
.L_x_4500:
[----:B------:R-:W-:-:S07]  /*c860*/  IMAD.MOV.U32 R30, RZ, RZ, R42 ;  /* 0x000000ffff1e7224 */ /* 0x000fce00078e002a */
.L_x_4501:
[----:B------:R-:W-:Y:S05]  /*c870*/  BSYNC B2 ;  /* 0x0000000000027941 */ /* 0x000fea0003800000 */
.L_x_4499:
        /* <DEDUP_REMOVED lines=16> */
.L_x_4505:
[----:B------:R-:W-:Y:S05]  /*c980*/  BSYNC B3 ;  /* 0x0000000000037941 */ /* 0x000fea0003800000 */
.L_x_4504:
        /* <DEDUP_REMOVED lines=44> */
.L_x_4503:
[----:B------:R-:W-:Y:S05]  /*cc50*/  BSYNC B2 ;  /* 0x0000000000027941 */ /* 0x000fea0003800000 */
.L_x_4502:
        /* <DEDUP_REMOVED lines=14> */
.L_x_4498:
[----:B------:R-:W-:Y:S05]  /*cd40*/  BSYNC B1 ;  /* 0x0000000000017941 */ /* 0x000fea0003800000 */
.L_x_4496:
        /* <DEDUP_REMOVED lines=8> */
.L_x_4507:
        /* <DEDUP_REMOVED lines=12> */
.L_x_4510:
[----:B------:R-:W-:-:S07]  /*ce90*/  IMAD.MOV.U32 R30, RZ, RZ, R42 ;  /* 0x000000ffff1e7224 */ /* 0x000fce00078e002a */
.L_x_4511:
[----:B------:R-:W-:Y:S05]  /*cea0*/  BSYNC B2 ;  /* 0x0000000000027941 */ /* 0x000fea0003800000 */
.L_x_4509:
        /* <DEDUP_REMOVED lines=16> */
.L_x_4515:
[----:B------:R-:W-:Y:S05]  /*cfb0*/  BSYNC B3 ;  /* 0x0000000000037941 */ /* 0x000fea0003800000 */
.L_x_4514:
        /* <DEDUP_REMOVED lines=44> */
.L_x_4513:
[----:B------:R-:W-:Y:S05]  /*d280*/  BSYNC B2 ;  /* 0x0000000000027941 */ /* 0x000fea0003800000 */
.L_x_4512:
        /* <DEDUP_REMOVED lines=13> */
.L_x_4508:
[----:B------:R-:W-:Y:S05]  /*d360*/  BSYNC B1 ;  /* 0x0000000000017941 */ /* 0x000fea0003800000 */
.L_x_4506:
        /* <DEDUP_REMOVED lines=9> */
.L_x_4517:
        /* <DEDUP_REMOVED lines=12> */
.L_x_4520:
[----:B------:R-:W-:-:S07]  /*d4c0*/  IMAD.MOV.U32 R30, RZ, RZ, R42 ;  /* 0x000000ffff1e7224 */ /* 0x000fce00078e002a */
.L_x_4521:
[----:B------:R-:W-:Y:S05]  /*d4d0*/  BSYNC B2 ;  /* 0x0000000000027941 */ /* 0x000fea0003800000 */
.L_x_4519:
        /* <DEDUP_REMOVED lines=16> */
.L_x_4525:
[----:B------:R-:W-:Y:S05]  /*d5e0*/  BSYNC B3 ;  /* 0x0000000000037941 */ /* 0x000fea0003800000 */
.L_x_4524:
        /* <DEDUP_REMOVED lines=44> */
.L_x_4523:
[----:B------:R-:W-:Y:S05]  /*d8b0*/  BSYNC B2 ;  /* 0x0000000000027941 */ /* 0x000fea0003800000 */
.L_x_4522:
        /* <DEDUP_REMOVED lines=14> */
.L_x_4518:
[----:B------:R-:W-:Y:S05]  /*d9a0*/  BSYNC B1 ;  /* 0x0000000000017941 */ /* 0x000fea0003800000 */
.L_x_4516:
        /* <DEDUP_REMOVED lines=8> */
.L_x_4527:
        /* <DEDUP_REMOVED lines=12> */
.L_x_4530:
[----:B------:R-:W-:-:S07]  /*daf0*/  IMAD.MOV.U32 R30, RZ, RZ, R42 ;  /* 0x000000ffff1e7224 */ /* 0x000fce00078e002a */
.L_x_4531:
[----:B------:R-:W-:Y:S05]  /*db00*/  BSYNC B2 ;  /* 0x0000000000027941 */ /* 0x000fea0003800000 */
.L_x_4529:
        /* <DEDUP_REMOVED lines=16> */
.L_x_4535:
[----:B------:R-:W-:Y:S05]  /*dc10*/  BSYNC B3 ;  /* 0x0000000000037941 */ /* 0x000fea0003800000 */
.L_x_4534:
        /* <DEDUP_REMOVED lines=44> */
.L_x_4533:
[----:B------:R-:W-:Y:S05]  /*dee0*/  BSYNC B2 ;  /* 0x0000000000027941 */ /* 0x000fea0003800000 */
.L_x_4532:
        /* <DEDUP_REMOVED lines=13> */
.L_x_4528:
[----:B------:R-:W-:Y:S05]  /*dfc0*/  BSYNC B1 ;  /* 0x0000000000017941 */ /* 0x000fea0003800000 */
.L_x_4526:
        /* <DEDUP_REMOVED lines=9> */
.L_x_4537:
        /* <DEDUP_REMOVED lines=12> */
.L_x_4540:
[----:B------:R-:W-:-:S07]  /*e120*/  IMAD.MOV.U32 R30, RZ, RZ, R42 ;  /* 0x000000ffff1e7224 */ /* 0x000fce00078e002a */
.L_x_4541:
[----:B------:R-:W-:Y:S05]  /*e130*/  BSYNC B2 ;  /* 0x0000000000027941 */ /* 0x000fea0003800000 */
.L_x_4539:
        /* <DEDUP_REMOVED lines=16> */
.L_x_4545:
[----:B------:R-:W-:Y:S05]  /*e240*/  BSYNC B3 ;  /* 0x0000000000037941 */ /* 0x000fea0003800000 */
.L_x_4544:
        /* <DEDUP_REMOVED lines=44> */
.L_x_4543:
[----:B------:R-:W-:Y:S05]  /*e510*/  BSYNC B2 ;  /* 0x0000000000027941 */ /* 0x000fea0003800000 */
.L_x_4542:
        /* <DEDUP_REMOVED lines=14> */
.L_x_4538:
[----:B------:R-:W-:Y:S05]  /*e600*/  BSYNC B1 ;  /* 0x0000000000017941 */ /* 0x000fea0003800000 */
.L_x_4536:
        /* <DEDUP_REMOVED lines=8> */
.L_x_4547:
        /* <DEDUP_REMOVED lines=12> */
.L_x_4550:
[----:B------:R-:W-:-:S07]  /*e750*/  IMAD.MOV.U32 R30, RZ, RZ, R42 ;  /* 0x000000ffff1e7224 */ /* 0x000fce00078e002a */
.L_x_4551:
[----:B------:R-:W-:Y:S05]  /*e760*/  BSYNC B2 ;  /* 0x0000000000027941 */ /* 0x000fea0003800000 */
.L_x_4549:
        /* <DEDUP_REMOVED lines=16> */
.L_x_4555:
[----:B------:R-:W-:Y:S05]  /*e870*/  BSYNC B3 ;  /* 0x0000000000037941 */ /* 0x000fea0003800000 */
.L_x_4554:
        /* <DEDUP_REMOVED lines=44> */
.L_x_4553:
[----:B------:R-:W-:Y:S05]  /*eb40*/  BSYNC B2 ;  /* 0x0000000000027941 */ /* 0x000fea0003800000 */
.L_x_4552:
        /* <DEDUP_REMOVED lines=13> */
.L_x_4548:
[----:B------:R-:W-:Y:S05]  /*ec20*/  BSYNC B1 ;  /* 0x0000000000017941 */ /* 0x000fea0003800000 */
.L_x_4546:
        /* <DEDUP_REMOVED lines=9> */
.L_x_4557:
        /* <DEDUP_REMOVED lines=12> */
.L_x_4560:
[----:B------:R-:W-:-:S07]  /*ed80*/  IMAD.MOV.U32 R82, RZ, RZ, R42 ;  /* 0x000000ffff527224 */ /* 0x000fce00078e002a */
.L_x_4561:
[----:B------:R-:W-:Y:S05]  /*ed90*/  BSYNC B2 ;  /* 0x0000000000027941 */ /* 0x000fea0003800000 */
.L_x_4559:
        /* <DEDUP_REMOVED lines=16> */
.L_x_4565:
[----:B------:R-:W-:Y:S05]  /*eea0*/  BSYNC B3 ;  /* 0x0000000000037941 */ /* 0x000fea0003800000 */
.L_x_4564:
        /* <DEDUP_REMOVED lines=44> */
.L_x_4563:
[----:B------:R-:W-:Y:S05]  /*f170*/  BSYNC B2 ;  /* 0x0000000000027941 */ /* 0x000fea0003800000 */
.L_x_4562:
        /* <DEDUP_REMOVED lines=14> */
.L_x_4558:
[----:B------:R-:W-:Y:S05]  /*f260*/  BSYNC B1 ;  /* 0x0000000000017941 */ /* 0x000fea0003800000 */
.L_x_4556:
        /* <DEDUP_REMOVED lines=29> */
.L_x_4567:
[----:B------:R-:W-:Y:S05]  /*f440*/  BSYNC B1 ;  /* 0x0000000000017941 */ /* 0x000fea0003800000 */
.L_x_4566:
[----:B------:R-:W-:Y:S01]  /*f450*/  IADD3 R138, R138, 0x80, RZ ;  /* 0x000000808a8a7810 */ /* 0x000fe20007ffe0ff */
[----:B------:R-:W-:-:S07]  /*f460*/  VIADD R136, R136, 0x80 ;  /* 0x0000008088887836 */ /* 0x000fce0000000000 */
.L_x_4485:
[----:B------:R-:W-:Y:S05]  /*f470*/  BSYNC B0 ;  /* 0x0000000000007941 */ /* 0x000fea0003800000 */
.L_x_4484:
        /* <DEDUP_REMOVED lines=20> */
.L_x_4571:
        /* <DEDUP_REMOVED lines=12> */
.L_x_4574:
[----:B------:R-:W-:-:S07]  /*f680*/  MOV R56, R42 ;  /* 0x0000002a00387202 */ /* 0x000fce0000000f00 */
.L_x_4575:
[----:B------:R-:W-:Y:S05]  /*f690*/  BSYNC B2 ;  /* 0x0000000000027941 */ /* 0x000fea0003800000 */
.L_x_4573:
        /* <DEDUP_REMOVED lines=16> */
.L_x_4579:
[----:B------:R-:W-:Y:S05]  /*f7a0*/  BSYNC B3 ;  /* 0x0000000000037941 */ /* 0x000fea0003800000 */
.L_x_4578:
        /* <DEDUP_REMOVED lines=44> */
.L_x_4577:
[----:B------:R-:W-:Y:S05]  /*fa70*/  BSYNC B2 ;  /* 0x0000000000027941 */ /* 0x000fea0003800000 */
.L_x_4576:
[----:B------:R-:W2:Y:S01]  /*fa80*/  LDL R69, [R1] ;  /* 0x0000000001457983 */ /* 0x000ea20000100800 */
        /* <DEDUP_REMOVED lines=12> */
.L_x_4572:
[----:B------:R-:W-:Y:S05]  /*fb50*/  BSYNC B1 ;  /* 0x0000000000017941 */ /* 0x000fea0003800000 */
.L_x_4570:
        /* <DEDUP_REMOVED lines=9> */
.L_x_4581:
        /* <DEDUP_REMOVED lines=12> */
.L_x_4584:
[----:B------:R-:W-:-:S07]  /*fcb0*/  MOV R30, R42 ;  /* 0x0000002a001e7202 */ /* 0x000fce0000000f00 */
.L_x_4585:
[----:B------:R-:W-:Y:S05]  /*fcc0*/  BSYNC B2 ;  /* 0x0000000000027941 */ /* 0x000fea0003800000 */
.L_x_4583:
        /* <DEDUP_REMOVED lines=16> */
.L_x_4589:
[----:B------:R-:W-:Y:S05]  /*fdd0*/  BSYNC B3 ;  /* 0x0000000000037941 */ /* 0x000fea0003800000 */
.L_x_4588:
        /* <DEDUP_REMOVED lines=44> */
.L_x_4587:
[----:B------:R-:W-:Y:S05]  /*100a0*/  BSYNC B2 ;  /* 0x0000000000027941 */ /* 0x000fea0003800000 */
.L_x_4586:
        /* <DEDUP_REMOVED lines=14> */
.L_x_4582:
[----:B------:R-:W-:Y:S05]  /*10190*/  BSYNC B1 ;  /* 0x0000000000017941 */ /* 0x000fea0003800000 */
.L_x_4580:
        /* <DEDUP_REMOVED lines=8> */
.L_x_4591:
        /* <DEDUP_REMOVED lines=12> */
.L_x_4594:
[----:B------:R-:W-:-:S07]  /*102e0*/  MOV R30, R42 ;  /* 0x0000002a001e7202 */ /* 0x000fce0000000f00 */
.L_x_4595:
[----:B------:R-:W-:Y:S05]  /*102f0*/  BSYNC B2 ;  /* 0x0000000000027941 */ /* 0x000fea0003800000 */
.L_x_4593:
        /* <DEDUP_REMOVED lines=16> */
.L_x_4599:
[----:B------:R-:W-:Y:S05]  /*10400*/  BSYNC B3 ;  /* 0x0000000000037941 */ /* 0x000fea0003800000 */
.L_x_4598:
        /* <DEDUP_REMOVED lines=44> */
.L_x_4597:
[----:B------:R-:W-:Y:S05]  /*106d0*/  BSYNC B2 ;  /* 0x0000000000027941 */ /* 0x000fea0003800000 */
.L_x_4596:
        /* <DEDUP_REMOVED lines=9> */
[----:B------:R-:W-:Y:S01]  /*10770*/  FMUL.FTZ R109, R251, R30 ;  /* 0x0000001efb6d7220 */ /* 0x000fe20000410000 */
[----:B------:R-:W-:-:S04]  /*10780*/  @P2 IMAD.U32 R30, R65, 0x10000, RZ ;  /* 0x00010000411e2824 */ /* 0x000fc800078e00ff */
[----:B------:R-:W-:-:S07]  /*10790*/  @P2 FADD.FTZ R109, R30, R109 ;  /* 0x0000006d1e6d2221 */ /* 0x000fce0000010000 */
.L_x_4592:
[----:B------:R-:W-:Y:S05]  /*107a0*/  BSYNC B1 ;  /* 0x0000000000017941 */ /* 0x000fea0003800000 */
.L_x_4590:
        /* <DEDUP_REMOVED lines=9> */
.L_x_4601:
        /* <DEDUP_REMOVED lines=12> */
.L_x_4604:
[----:B------:R-:W-:-:S07]  /*10900*/  MOV R30, R42 ;  /* 0x0000002a001e7202 */ /* 0x000fce0000000f00 */
.L_x_4605:
[----:B------:R-:W-:Y:S05]  /*10910*/  BSYNC B2 ;  /* 0x0000000000027941 */ /* 0x000fea0003800000 */
.L_x_4603:
        /* <DEDUP_REMOVED lines=16> */
.L_x_4609:
[----:B------:R-:W-:Y:S05]  /*10a20*/  BSYNC B3 ;  /* 0x0000000000037941 */ /* 0x000fea0003800000 */
.L_x_4608:
        /* <DEDUP_REMOVED lines=44> */
.L_x_4607:
[----:B------:R-:W-:Y:S05]  /*10cf0*/  BSYNC B2 ;  /* 0x0000000000027941 */ /* 0x000fea0003800000 */
.L_x_4606:
        /* <DEDUP_REMOVED lines=14> */
.L_x_4602:
[----:B------:R-:W-:Y:S05]  /*10de0*/  BSYNC B1 ;  /* 0x0000000000017941 */ /* 0x000fea0003800000 */
.L_x_4600:
        /* <DEDUP_REMOVED lines=8> */
.L_x_4611:
        /* <DEDUP_REMOVED lines=12> */
.L_x_4614:
[----:B------:R-:W-:-:S07]  /*10f30*/  MOV R30, R42 ;  /* 0x0000002a001e7202 */ /* 0x000fce0000000f00 */
.L_x_4615:
[----:B------:R-:W-:Y:S05]  /*10f40*/  BSYNC B2 ;  /* 0x0000000000027941 */ /* 0x000fea0003800000 */
.L_x_4613:
        /* <DEDUP_REMOVED lines=16> */
.L_x_4619:
[----:B------:R-:W-:Y:S05]  /*11050*/  BSYNC B3 ;  /* 0x0000000000037941 */ /* 0x000fea0003800000 */
.L_x_4618:
        /* <DEDUP_REMOVED lines=44> */
.L_x_4617:
[----:B------:R-:W-:Y:S05]  /*11320*/  BSYNC B2 ;  /* 0x0000000000027941 */ /* 0x000fea0003800000 */
.L_x_4616:
        /* <DEDUP_REMOVED lines=12> */
.L_x_4612:
[----:B------:R-:W-:Y:S05]  /*113f0*/  BSYNC B1 ;  /* 0x0000000000017941 */ /* 0x000fea0003800000 */
.L_x_4610:
        /* <DEDUP_REMOVED lines=9> */
.L_x_4621:
        /* <DEDUP_REMOVED lines=12> */
.L_x_4624:
[----:B------:R-:W-:-:S07]  /*11550*/  MOV R30, R42 ;  /* 0x0000002a001e7202 */ /* 0x000fce0000000f00 */
.L_x_4625:
[----:B------:R-:W-:Y:S05]  /*11560*/  BSYNC B2 ;  /* 0x0000000000027941 */ /* 0x000fea0003800000 */
.L_x_4623:
        /* <DEDUP_REMOVED lines=16> */
.L_x_4629:
[----:B------:R-:W-:Y:S05]  /*11670*/  BSYNC B3 ;  /* 0x0000000000037941 */ /* 0x000fea0003800000 */
.L_x_4628:
        /* <DEDUP_REMOVED lines=44> */
.L_x_4627:
[----:B------:R-:W-:Y:S05]  /*11940*/  BSYNC B2 ;  /* 0x0000000000027941 */ /* 0x000fea0003800000 */
.L_x_4626:
        /* <DEDUP_REMOVED lines=14> */
.L_x_4622:
[----:B------:R-:W-:Y:S05]  /*11a30*/  BSYNC B1 ;  /* 0x0000000000017941 */ /* 0x000fea0003800000 */
.L_x_4620:
        /* <DEDUP_REMOVED lines=8> */
.L_x_4631:
        /* <DEDUP_REMOVED lines=12> */
.L_x_4634:
[----:B------:R-:W-:-:S07]  /*11b80*/  MOV R30, R42 ;  /* 0x0000002a001e7202 */ /* 0x000fce0000000f00 */
.L_x_4635:
[----:B------:R-:W-:Y:S05]  /*11b90*/  BSYNC B2 ;  /* 0x0000000000027941 */ /* 0x000fea0003800000 */
.L_x_4633:
        /* <DEDUP_REMOVED lines=16> */
.L_x_4639:
[----:B------:R-:W-:Y:S05]  /*11ca0*/  BSYNC B3 ;  /* 0x0000000000037941 */ /* 0x000fea0003800000 */
.L_x_4638:
        /* <DEDUP_REMOVED lines=44> */
.L_x_4637:
[----:B------:R-:W-:Y:S05]  /*11f70*/  BSYNC B2 ;  /* 0x0000000000027941 */ /* 0x000fea0003800000 */
.L_x_4636:
        /* <DEDUP_REMOVED lines=12> */
.L_x_4632:
[----:B------:R-:W-:Y:S05]  /*12040*/  BSYNC B1 ;  /* 0x0000000000017941 */ /* 0x000fea0003800000 */
.L_x_4630:
        /* <DEDUP_REMOVED lines=9> */
.L_x_4641:
        /* <DEDUP_REMOVED lines=12> */
.L_x_4644:
[----:B------:R-:W-:-:S07]  /*121a0*/  MOV R82, R42 ;  /* 0x0000002a00527202 */ /* 0x000fce0000000f00 */
.L_x_4645:
[----:B------:R-:W-:Y:S05]  /*121b0*/  BSYNC B2 ;  /* 0x0000000000027941 */ /* 0x000fea0003800000 */
.L_x_4643:
        /* <DEDUP_REMOVED lines=16> */
.L_x_4649:
[----:B------:R-:W-:Y:S05]  /*122c0*/  BSYNC B3 ;  /* 0x0000000000037941 */ /* 0x000fea0003800000 */
.L_x_4648:
        /* <DEDUP_REMOVED lines=44> */
.L_x_4647:
[----:B------:R-:W-:Y:S05]  /*12590*/  BSYNC B2 ;  /* 0x0000000000027941 */ /* 0x000fea0003800000 */
.L_x_4646:
        /* <DEDUP_REMOVED lines=14> */
.L_x_4642:
[----:B------:R-:W-:Y:S05]  /*12680*/  BSYNC B1 ;  /* 0x0000000000017941 */ /* 0x000fea0003800000 */
.L_x_4640:
        /* <DEDUP_REMOVED lines=29> */
.L_x_4651:
[----:B------:R-:W-:Y:S05]  /*12860*/  BSYNC B1 ;  /* 0x0000000000017941 */ /* 0x000fea0003800000 */
.L_x_4650:
[----:B------:R-:W-:Y:S01]  /*12870*/  VIADD R138, R138, 0x80 ;  /* 0x000000808a8a7836 */ /* 0x000fe20000000000 */
[----:B------:R-:W-:-:S07]  /*12880*/  IADD3 R136, R136, 0x80, RZ ;  /* 0x0000008088887810 */ /* 0x000fce0007ffe0ff */
.L_x_4569:
[----:B------:R-:W-:Y:S05]  /*12890*/  BSYNC B0 ;  /* 0x0000000000007941 */ /* 0x000fea0003800000 */
.L_x_4568:
        /* <DEDUP_REMOVED lines=20> */
.L_x_4655:
        /* <DEDUP_REMOVED lines=12> */
.L_x_4658:
[----:B------:R-:W-:-:S07]  /*12aa0*/  IMAD.MOV.U32 R56, RZ, RZ, R42 ;  /* 0x000000ffff387224 */ /* 0x000fce00078e002a */
.L_x_4659:
[----:B------:R-:W-:Y:S05]  /*12ab0*/  BSYNC B2 ;  /* 0x0000000000027941 */ /* 0x000fea0003800000 */
.L_x_4657:
        /* <DEDUP_REMOVED lines=16> */
.L_x_4663:
[----:B------:R-:W-:Y:S05]  /*12bc0*/  BSYNC B3 ;  /* 0x0000000000037941 */ /* 0x000fea0003800000 */
.L_x_4662:
        /* <DEDUP_REMOVED lines=44> */
.L_x_4661:
[----:B------:R-:W-:Y:S05]  /*12e90*/  BSYNC B2 ;  /* 0x0000000000027941 */ /* 0x000fea0003800000 */
.L_x_4660:
        /* <DEDUP_REMOVED lines=9> */
[----:B------:R-:W-:Y:S01]  /*12f30*/  FMUL.FTZ R115, R248, R30 ;  /* 0x0000001ef8737220 */ /* 0x000fe20000410000 */
[----:B------:R-:W-:-:S05]  /*12f40*/  @P2 SHF.L.U32 R30, R64, 0x10, RZ ;  /* 0x00000010401e2819 */ /* 0x000fca00000006ff */
[----:B------:R-:W-:-:S07]  /*12f50*/  @P2 FADD.FTZ R115, R30, R115 ;  /* 0x000000731e732221 */ /* 0x000fce0000010000 */
.L_x_4656:
[----:B------:R-:W-:Y:S05]  /*12f60*/  BSYNC B1 ;  /* 0x0000000000017941 */ /* 0x000fea0003800000 */
.L_x_4654:
        /* <DEDUP_REMOVED lines=9> */
.L_x_4665:
        /* <DEDUP_REMOVED lines=12> */
.L_x_4668:
[----:B------:R-:W-:-:S07]  /*130c0*/  IMAD.MOV.U32 R30, RZ, RZ, R42 ;  /* 0x000000ffff1e7224 */ /* 0x000fce00078e002a */
.L_x_4669:
[----:B------:R-:W-:Y:S05]  /*130d0*/  BSYNC B2 ;  /* 0x0000000000027941 */ /* 0x000fea0003800000 */
.L_x_4667:
        /* <DEDUP_REMOVED lines=16> */
.L_x_4673:
[----:B------:R-:W-:Y:S05]  /*131e0*/  BSYNC B3 ;  /* 0x0000000000037941 */ /* 0x000fea0003800000 */
.L_x_4672:
        /* <DEDUP_REMOVED lines=44> */
.L_x_4671:
[----:B------:R-:W-:Y:S05]  /*134b0*/  BSYNC B2 ;  /* 0x0000000000027941 */ /* 0x000fea0003800000 */
.L_x_4670:
        /* <DEDUP_REMOVED lines=14> */
.L_x_4666:
[----:B------:R-:W-:Y:S05]  /*135a0*/  BSYNC B1 ;  /* 0x0000000000017941 */ /* 0x000fea0003800000 */
.L_x_4664:
        /* <DEDUP_REMOVED lines=8> */
.L_x_4675:
        /* <DEDUP_REMOVED lines=12> */
.L_x_4678:
[----:B------:R-:W-:-:S07]  /*136f0*/  IMAD.MOV.U32 R30, RZ, RZ, R42 ;  /* 0x000000ffff1e7224 */ /* 0x000fce00078e002a */
.L_x_4679:
[----:B------:R-:W-:Y:S05]  /*13700*/  BSYNC B2 ;  /* 0x0000000000027941 */ /* 0x000fea0003800000 */
.L_x_4677:
        /* <DEDUP_REMOVED lines=16> */
.L_x_4683:
[----:B------:R-:W-:Y:S05]  /*13810*/  BSYNC B3 ;  /* 0x0000000000037941 */ /* 0x000fea0003800000 */
.L_x_4682:
        /* <DEDUP_REMOVED lines=44> */
.L_x_4681:
[----:B------:R-:W-:Y:S05]  /*13ae0*/  BSYNC B2 ;  /* 0x0000000000027941 */ /* 0x000fea0003800000 */
.L_x_4680:
        /* <DEDUP_REMOVED lines=12> */
.L_x_4676:
[----:B------:R-:W-:Y:S05]  /*13bb0*/  BSYNC B1 ;  /* 0x0000000000017941 */ /* 0x000fea0003800000 */
.L_x_4674:
        /* <DEDUP_REMOVED lines=9> */
.L_x_4685:
        /* <DEDUP_REMOVED lines=12> */
.L_x_4688:
[----:B------:R-:W-:-:S07]  /*13d10*/  IMAD.MOV.U32 R30, RZ, RZ, R42 ;  /* 0x000000ffff1e7224 */ /* 0x000fce00078e002a */
.L_x_4689:
[----:B------:R-:W-:Y:S05]  /*13d20*/  BSYNC B2 ;  /* 0x0000000000027941 */ /* 0x000fea0003800000 */
.L_x_4687:
        /* <DEDUP_REMOVED lines=16> */
.L_x_4693:
[----:B------:R-:W-:Y:S05]  /*13e30*/  BSYNC B3 ;  /* 0x0000000000037941 */ /* 0x000fea0003800000 */
.L_x_4692:
        /* <DEDUP_REMOVED lines=44> */
.L_x_4691:
[----:B------:R-:W-:Y:S05]  /*14100*/  BSYNC B2 ;  /* 0x0000000000027941 */ /* 0x000fea0003800000 */
.L_x_4690:
        /* <DEDUP_REMOVED lines=14> */
.L_x_4686:
[----:B------:R-:W-:Y:S05]  /*141f0*/  BSYNC B1 ;  /* 0x0000000000017941 */ /* 0x000fea0003800000 */
.L_x_4684:
        /* <DEDUP_REMOVED lines=8> */
.L_x_4695:
        /* <DEDUP_REMOVED lines=12> */
.L_x_4698:
[----:B------:R-:W-:-:S07]  /*14340*/  IMAD.MOV.U32 R30, RZ, RZ, R42 ;  /* 0x000000ffff1e7224 */ /* 0x000fce00078e002a */
.L_x_4699:
[----:B------:R-:W-:Y:S05]  /*14350*/  BSYNC B2 ;  /* 0x0000000000027941 */ /* 0x000fea0003800000 */
.L_x_4697:
        /* <DEDUP_REMOVED lines=16> */
.L_x_4703:
[----:B------:R-:W-:Y:S05]  /*14460*/  BSYNC B3 ;  /* 0x0000000000037941 */ /* 0x000fea0003800000 */
.L_x_4702:
        /* <DEDUP_REMOVED lines=44> */
.L_x_4701:
[----:B------:R-:W-:Y:S05]  /*14730*/  BSYNC B2 ;  /* 0x0000000000027941 */ /* 0x000fea0003800000 */
.L_x_4700:
        /* <DEDUP_REMOVED lines=12> */
.L_x_4696:
[----:B------:R-:W-:Y:S05]  /*14800*/  BSYNC B1 ;  /* 0x0000000000017941 */ /* 0x000fea0003800000 */
.L_x_4694:
        /* <DEDUP_REMOVED lines=9> */
.L_x_4705:
        /* <DEDUP_REMOVED lines=12> */
.L_x_4708:
[----:B------:R-:W-:-:S07]  /*14960*/  IMAD.MOV.U32 R30, RZ, RZ, R42 ;  /* 0x000000ffff1e7224 */ /* 0x000fce00078e002a */
.L_x_4709:
[----:B------:R-:W-:Y:S05]  /*14970*/  BSYNC B2 ;  /* 0x0000000000027941 */ /* 0x000fea0003800000 */
.L_x_4707:
        /* <DEDUP_REMOVED lines=16> */
.L_x_4713:
[----:B------:R-:W-:Y:S05]  /*14a80*/  BSYNC B3 ;  /* 0x0000000000037941 */ /* 0x000fea0003800000 */
.L_x_4712:
        /* <DEDUP_REMOVED lines=44> */
.L_x_4711:
[----:B------:R-:W-:Y:S05]  /*14d50*/  BSYNC B2 ;  /* 0x0000000000027941 */ /* 0x000fea0003800000 */
.L_x_4710:
        /* <DEDUP_REMOVED lines=14> */
.L_x_4706:
[----:B------:R-:W-:Y:S05]  /*14e40*/  BSYNC B1 ;  /* 0x0000000000017941 */ /* 0x000fea0003800000 */
.L_x_4704:
        /* <DEDUP_REMOVED lines=8> */
.L_x_4715:
        /* <DEDUP_REMOVED lines=12> */
.L_x_4718:
[----:B------:R-:W-:-:S07]  /*14f90*/  IMAD.MOV.U32 R30, RZ, RZ, R42 ;  /* 0x000000ffff1e7224 */ /* 0x000fce00078e002a */
.L_x_4719:
[----:B------:R-:W-:Y:S05]  /*14fa0*/  BSYNC B2 ;  /* 0x0000000000027941 */ /* 0x000fea0003800000 */
.L_x_4717:
        /* <DEDUP_REMOVED lines=16> */
.L_x_4723:
[----:B------:R-:W-:Y:S05]  /*150b0*/  BSYNC B3 ;  /* 0x0000000000037941 */ /* 0x000fea0003800000 */
.L_x_4722:
        /* <DEDUP_REMOVED lines=44> */
.L_x_4721:
[----:B------:R-:W-:Y:S05]  /*15380*/  BSYNC B2 ;  /* 0x0000000000027941 */ /* 0x000fea0003800000 */
.L_x_4720:
        /* <DEDUP_REMOVED lines=12> */
.L_x_4716:
[----:B------:R-:W-:Y:S05]  /*15450*/  BSYNC B1 ;  /* 0x0000000000017941 */ /* 0x000fea0003800000 */
.L_x_4714:
        /* <DEDUP_REMOVED lines=9> */
.L_x_4725:
        /* <DEDUP_REMOVED lines=12> */
.L_x_4728:
[----:B------:R-:W-:-:S07]  /*155b0*/  IMAD.MOV.U32 R82, RZ, RZ, R42 ;  /* 0x000000ffff527224 */ /* 0x000fce00078e002a */
.L_x_4729:
[----:B------:R-:W-:Y:S05]  /*155c0*/  BSYNC B2 ;  /* 0x0000000000027941 */ /* 0x000fea0003800000 */
.L_x_4727:
        /* <DEDUP_REMOVED lines=16> */
.L_x_4733:
[----:B------:R-:W-:Y:S05]  /*156d0*/  BSYNC B3 ;  /* 0x0000000000037941 */ /* 0x000fea0003800000 */
.L_x_4732:
        /* <DEDUP_REMOVED lines=44> */
.L_x_4731:
[----:B------:R-:W-:Y:S05]  /*159a0*/  BSYNC B2 ;  /* 0x0000000000027941 */ /* 0x000fea0003800000 */
.L_x_4730:
        /* <DEDUP_REMOVED lines=14> */
.L_x_4726:
[----:B------:R-:W-:Y:S05]  /*15a90*/  BSYNC B1 ;  /* 0x0000000000017941 */ /* 0x000fea0003800000 */
.L_x_4724:
        /* <DEDUP_REMOVED lines=29> */
.L_x_4735:
[----:B------:R-:W-:Y:S05]  /*15c70*/  BSYNC B1 ;  /* 0x0000000000017941 */ /* 0x000fea0003800000 */
.L_x_4734:
[----:B------:R-:W-:Y:S01]  /*15c80*/  IADD3 R138, R138, 0x80, RZ ;  /* 0x000000808a8a7810 */ /* 0x000fe20007ffe0ff */
[----:B------:R-:W-:-:S07]  /*15c90*/  VIADD R136, R136, 0x80 ;  /* 0x0000008088887836 */ /* 0x000fce0000000000 */
.L_x_4653:
[----:B------:R-:W-:Y:S05]  /*15ca0*/  BSYNC B0 ;  /* 0x0000000000007941 */ /* 0x000fea0003800000 */
.L_x_4652:
        /* <DEDUP_REMOVED lines=20> */
.L_x_4739:
        /* <DEDUP_REMOVED lines=12> */
.L_x_4742:
[----:B------:R-:W-:-:S07]  /*15eb0*/  MOV R56, R42 ;  /* 0x0000002a00387202 */ /* 0x000fce0000000f00 */
.L_x_4743:
[----:B------:R-:W-:Y:S05]  /*15ec0*/  BSYNC B2 ;  /* 0x0000000000027941 */ /* 0x000fea0003800000 */
.L_x_4741:
        /* <DEDUP_REMOVED lines=16> */
.L_x_4747:
[----:B------:R-:W-:Y:S05]  /*15fd0*/  BSYNC B3 ;  /* 0x0000000000037941 */ /* 0x000fea0003800000 */
.L_x_4746:
        /* <DEDUP_REMOVED lines=44> */
.L_x_4745:
[----:B------:R-:W-:Y:S05]  /*162a0*/  BSYNC B2 ;  /* 0x0000000000027941 */ /* 0x000fea0003800000 */
.L_x_4744:
        /* <DEDUP_REMOVED lines=12> */
.L_x_4740:
[----:B------:R-:W-:Y:S05]  /*16370*/  BSYNC B1 ;  /* 0x0000000000017941 */ /* 0x000fea0003800000 */
.L_x_4738:
        /* <DEDUP_REMOVED lines=9> */
.L_x_4749:
        /* <DEDUP_REMOVED lines=12> */
.L_x_4752:
[----:B------:R-:W-:-:S07]  /*164d0*/  MOV R30, R42 ;  /* 0x0000002a001e7202 */ /* 0x000fce0000000f00 */
.L_x_4753:
[----:B------:R-:W-:Y:S05]  /*164e0*/  BSYNC B2 ;  /* 0x0000000000027941 */ /* 0x000fea0003800000 */
.L_x_4751:
        /* <DEDUP_REMOVED lines=16> */
.L_x_4757:
[----:B------:R-:W-:Y:S05]  /*165f0*/  BSYNC B3 ;  /* 0x0000000000037941 */ /* 0x000fea0003800000 */
.L_x_4756:
        /* <DEDUP_REMOVED lines=44> */
.L_x_4755:
[----:B------:R-:W-:Y:S05]  /*168c0*/  BSYNC B2 ;  /* 0x0000000000027941 */ /* 0x000fea0003800000 */
.L_x_4754:
        /* <DEDUP_REMOVED lines=14> */
.L_x_4750:
[----:B------:R-:W-:Y:S05]  /*169b0*/  BSYNC B1 ;  /* 0x0000000000017941 */ /* 0x000fea0003800000 */
.L_x_4748:
        /* <DEDUP_REMOVED lines=8> */
.L_x_4759:
        /* <DEDUP_REMOVED lines=12> */
.L_x_4762:
[----:B------:R-:W-:-:S07]  /*16b00*/  MOV R30, R42 ;  /* 0x0000002a001e7202 */ /* 0x000fce0000000f00 */
.L_x_4763:
[----:B------:R-:W-:Y:S05]  /*16b10*/  BSYNC B2 ;  /* 0x0000000000027941 */ /* 0x000fea0003800000 */
.L_x_4761:
        /* <DEDUP_REMOVED lines=16> */
.L_x_4767:
[----:B------:R-:W-:Y:S05]  /*16c20*/  BSYNC B3 ;  /* 0x0000000000037941 */ /* 0x000fea0003800000 */
.L_x_4766:
        /* <DEDUP_REMOVED lines=44> */
.L_x_4765:
[----:B------:R-:W-:Y:S05]  /*16ef0*/  BSYNC B2 ;  /* 0x0000000000027941 */ /* 0x000fea0003800000 */
.L_x_4764:
        /* <DEDUP_REMOVED lines=12> */
.L_x_4760:
[----:B------:R-:W-:Y:S05]  /*16fc0*/  BSYNC B1 ;  /* 0x0000000000017941 */ /* 0x000fea0003800000 */
.L_x_4758:
        /* <DEDUP_REMOVED lines=9> */
.L_x_4769:
        /* <DEDUP_REMOVED lines=12> */
.L_x_4772:
[----:B------:R-:W-:-:S07]  /*17120*/  MOV R30, R42 ;  /* 0x0000002a001e7202 */ /* 0x000fce0000000f00 */
.L_x_4773:
[----:B------:R-:W-:Y:S05]  /*17130*/  BSYNC B2 ;  /* 0x0000000000027941 */ /* 0x000fea0003800000 */
.L_x_4771:
        /* <DEDUP_REMOVED lines=16> */
.L_x_4777:
[----:B------:R-:W-:Y:S05]  /*17240*/  BSYNC B3 ;  /* 0x0000000000037941 */ /* 0x000fea0003800000 */
.L_x_4776:
        /* <DEDUP_REMOVED lines=44> */
.L_x_4775:
[----:B------:R-:W-:Y:S05]  /*17510*/  BSYNC B2 ;  /* 0x0000000000027941 */ /* 0x000fea0003800000 */
.L_x_4774:
        /* <DEDUP_REMOVED lines=14> */
.L_x_4770:
[----:B------:R-:W-:Y:S05]  /*17600*/  BSYNC B1 ;  /* 0x0000000000017941 */ /* 0x000fea0003800000 */
.L_x_4768:
        /* <DEDUP_REMOVED lines=8> */
.L_x_4779:
        /* <DEDUP_REMOVED lines=12> */
.L_x_4782:
[----:B------:R-:W-:-:S07]  /*17750*/  MOV R30, R42 ;  /* 0x0000002a001e7202 */ /* 0x000fce0000000f00 */
.L_x_4783:
[----:B------:R-:W-:Y:S05]  /*17760*/  BSYNC B2 ;  /* 0x0000000000027941 */ /* 0x000fea0003800000 */
.L_x_4781:
        /* <DEDUP_REMOVED lines=16> */
.L_x_4787:
[----:B------:R-:W-:Y:S05]  /*17870*/  BSYNC B3 ;  /* 0x0000000000037941 */ /* 0x000fea0003800000 */
.L_x_4786:
        /* <DEDUP_REMOVED lines=44> */
.L_x_4785:
[----:B------:R-:W-:Y:S05]  /*17b40*/  BSYNC B2 ;  /* 0x0000000000027941 */ /* 0x000fea0003800000 */
.L_x_4784:
        /* <DEDUP_REMOVED lines=12> */
.L_x_4780:
[----:B------:R-:W-:Y:S05]  /*17c10*/  BSYNC B1 ;  /* 0x0000000000017941 */ /* 0x000fea0003800000 */
.L_x_4778:
        /* <DEDUP_REMOVED lines=9> */
.L_x_4789:
        /* <DEDUP_REMOVED lines=12> */
.L_x_4792:
[----:B------:R-:W-:-:S07]  /*17d70*/  MOV R30, R42 ;  /* 0x0000002a001e7202 */ /* 0x000fce0000000f00 */
.L_x_4793:
[----:B------:R-:W-:Y:S05]  /*17d80*/  BSYNC B2 ;  /* 0x0000000000027941 */ /* 0x000fea0003800000 */
.L_x_4791:
        /* <DEDUP_REMOVED lines=16> */
.L_x_4797:
[----:B------:R-:W-:Y:S05]  /*17e90*/  BSYNC B3 ;  /* 0x0000000000037941 */ /* 0x000fea0003800000 */
.L_x_4796:
        /* <DEDUP_REMOVED lines=44> */
.L_x_4795:
[----:B------:R-:W-:Y:S05]  /*18160*/  BSYNC B2 ;  /* 0x0000000000027941 */ /* 0x000fea0003800000 */
.L_x_4794:
        /* <DEDUP_REMOVED lines=14> */
.L_x_4790:
[----:B------:R-:W-:Y:S05]  /*18250*/  BSYNC B1 ;  /* 0x0000000000017941 */ /* 0x000fea0003800000 */
.L_x_4788:
        /* <DEDUP_REMOVED lines=8> */
.L_x_4799:
        /* <DEDUP_REMOVED lines=12> */
.L_x_4802:
[----:B------:R-:W-:-:S07]  /*183a0*/  MOV R30, R42 ;  /* 0x0000002a001e7202 */ /* 0x000fce0000000f00 */
.L_x_4803:
[----:B------:R-:W-:Y:S05]  /*183b0*/  BSYNC B2 ;  /* 0x0000000000027941 */ /* 0x000fea0003800000 */
.L_x_4801:
        /* <DEDUP_REMOVED lines=16> */
.L_x_4807:
[----:B------:R-:W-:Y:S05]  /*184c0*/  BSYNC B3 ;  /* 0x0000000000037941 */ /* 0x000fea0003800000 */
.L_x_4806:
        /* <DEDUP_REMOVED lines=44> */
.L_x_4805:
[----:B------:R-:W-:Y:S05]  /*18790*/  BSYNC B2 ;  /* 0x0000000000027941 */ /* 0x000fea0003800000 */
.L_x_4804:
        /* <DEDUP_REMOVED lines=12> */
.L_x_4800:
[----:B------:R-:W-:Y:S05]  /*18860*/  BSYNC B1 ;  /* 0x0000000000017941 */ /* 0x000fea0003800000 */
.L_x_4798:
        /* <DEDUP_REMOVED lines=9> */
.L_x_4809:
        /* <DEDUP_REMOVED lines=12> */
.L_x_4812:
[----:B------:R-:W-:-:S07]  /*189c0*/  MOV R82, R42 ;  /* 0x0000002a00527202 */ /* 0x000fce0000000f00 */
.L_x_4813:
[----:B------:R-:W-:Y:S05]  /*189d0*/  BSYNC B2 ;  /* 0x0000000000027941 */ /* 0x000fea0003800000 */
.L_x_4811:
        /* <DEDUP_REMOVED lines=16> */
.L_x_4817:
[----:B------:R-:W-:Y:S05]  /*18ae0*/  BSYNC B3 ;  /* 0x0000000000037941 */ /* 0x000fea0003800000 */
.L_x_4816:
        /* <DEDUP_REMOVED lines=44> */
.L_x_4815:
[----:B------:R-:W-:Y:S05]  /*18db0*/  BSYNC B2 ;  /* 0x0000000000027941 */ /* 0x000fea0003800000 */
.L_x_4814:
        /* <DEDUP_REMOVED lines=14> */
.L_x_4810:
[----:B------:R-:W-:Y:S05]  /*18ea0*/  BSYNC B1 ;  /* 0x0000000000017941 */ /* 0x000fea0003800000 */
.L_x_4808:
[----:B------:R-:W0:Y:S01]  /*18eb0*/  LDC.64 R132, c[0x0][0x238] ;  /* 0x00008e00ff847b82 */ /* 0x000e220000000a00 */
[----:B------:R-:W-:Y:S02]  /*18ec0*/  F2FP.BF16.F32.PACK_AB R71, R130, R129 ;  /* 0x000000818247723e */ /* 0x000fe400000010ff */
[----:B------:R-:W-:Y:S02]  /*18ed0*/  F2FP.BF16.F32.PACK_AB R70, R128, R127 ;  /* 0x0000007f8046723e */ /* 0x000fe400000010ff */
[----:B------:R-:W-:Y:S02]  /*18ee0*/  F2FP.BF16.F32.PACK_AB R69, R126, R125 ;  /* 0x0000007d7e45723e */ /* 0x000fe400000010ff */
[----:B------:R-:W-:Y:S01]  /*18ef0*/  F2FP.BF16.F32.PACK_AB R68, R124, R123 ;  /* 0x0000007b7c44723e */ /* 0x000fe200000010ff */
[----:B0-----:R-:W-:-:S05]  /*18f00*/  IMAD.WIDE.U32 R132, R138, 0x10, R132 ;  /* 0x000000108a847825 */ /* 0x001fca00078e0084 */
[----:B------:R2:W-:Y:S01]  /*18f10*/  STG.E.128 desc[UR4][R132.64], R68 ;  /* 0x0000004484007986 */ /* 0x0005e2000c101d04 */
[----:B------:R-:W-:Y:S05]  /*18f20*/  @!P1 BRA `(.L_x_4737) ;  /* 0x0000000000509947 */ /* 0x000fea0003800000 */
[----:B--2---:R-:W-:Y:S02]  /*18f30*/  SHF.L.U32 R68, R80, 0x10, RZ ;  /* 0x0000001050447819 */ /* 0x004fe400000006ff */
        /* <DEDUP_REMOVED lines=14> */
[----:B------:R-:W-:Y:S02]  /*19020*/  LOP3.LUT R133, R69, R133, RZ, 0xfc, !PT ;  /* 0x0000008545857212 */ /* 0x000fe400078efcff */
[----:B------:R-:W0:Y:S01]  /*19030*/  LDC.64 R68, c[0x0][0x240] ;  /* 0x00009000ff447b82 */ /* 0x000e220000000a00 */
[----:B------:R-:W-:Y:S01]  /*19040*/  LOP3.LUT R132, R70, 0xff, R56, 0xf8, !PT ;  /* 0x000000ff46847812 */ /* 0x000fe200078ef838 */
[----:B0-----:R-:W-:-:S05]  /*19050*/  IMAD.WIDE.U32 R68, R136, 0x8, R68 ;  /* 0x0000000888447825 */ /* 0x001fca00078e0044 */
[----:B------:R3:W-:Y:S02]  /*19060*/  STG.E.64 desc[UR4][R68.64], R132 ;  /* 0x0000008444007986 */ /* 0x0007e4000c101b04 */
.L_x_4737:
[----:B------:R-:W-:Y:S05]  /*19070*/  BSYNC B0 ;  /* 0x0000000000007941 */ /* 0x000fea0003800000 */
.L_x_4736:
[----:B0123--:R-:W-:Y:S01]  /*19080*/  FADD.FTZ R68, RZ, R55 ;  /* 0x00000037ff447221 */ /* 0x00ffe20000010000 */
[----:B------:R-:W-:Y:S01]  /*19090*/  ISETP.GT.U32.AND P1, PT, R6, 0xff, PT ;  /* 0x000000ff0600780c */ /* 0x000fe20003f24070 */
[----:B------:R-:W-:Y:S01]  /*190a0*/  UMOV UR25, 0xffffffff ;  /* 0xffffffff00197882 */ /* 0x000fe20000000000 */
[----:B------:R-:W-:Y:S01]  /*190b0*/  LOP3.LUT P6, RZ, R135, 0xff, RZ, 0xc0, !PT ;  /* 0x000000ff87ff7812 */ /* 0x000fe200078cc0ff */
[----:B------:R-:W-:Y:S01]  /*190c0*/  FADD.FTZ R68, R57, R68 ;  /* 0x0000004439447221 */ /* 0x000fe20000010000 */
[----:B------:R-:W-:Y:S02]  /*190d0*/  LOP3.LUT R8, R8, 0xfffffffd, RZ, 0xc0, !PT ;  /* 0xfffffffd08087812 */ /* 0x000fe400078ec0ff */
[C---:B------:R-:W-:Y:S01]  /*190e0*/  ISETP.GT.U32.AND P2, PT, R6.reuse, 0x1ff, PT ;  /* 0x000001ff0600780c */ /* 0x040fe20003f44070 */
[----:B------:R-:W-:Y:S01]  /*190f0*/  FADD.FTZ R68, R59, R68 ;  /* 0x000000443b447221 */ /* 0x000fe20000010000 */
[C---:B------:R-:W-:Y:S02]  /*19100*/  ISETP.GT.U32.AND P3, PT, R6.reuse, 0x27f, PT ;  /* 0x0000027f0600780c */ /* 0x040fe40003f64070 */
[----:B------:R-:W-:Y:S01]  /*19110*/  ISETP.GT.U32.AND P4, PT, R6, 0x2ff, PT ;  /* 0x000002ff0600780c */ /* 0x000fe20003f84070 */
[----:B------:R-:W-:Y:S01]  /*19120*/  FADD.FTZ R68, R73, R68 ;  /* 0x0000004449447221 */ /* 0x000fe20000010000 */
[----:B------:R-:W-:-:S02]  /*19130*/  SHF.R.U32.HI R70, RZ, 0x5, R0 ;  /* 0x00000005ff467819 */ /* 0x000fc40000011600 */
[----:B------:R-:W-:Y:S01]  /*19140*/  ISETP.GT.U32.AND P5, PT, R6, 0x37f, PT ;  /* 0x0000037f0600780c */ /* 0x000fe20003fa4070 */
[----:B------:R-:W-:Y:S01]  /*19150*/  FADD.FTZ R68, R75, R68 ;  /* 0x000000444b447221 */ /* 0x000fe20000010000 */
[----:B------:R-:W-:Y:S02]  /*19160*/  @P6 LOP3.LUT R8, R8, 0x2, RZ, 0xfc, !PT ;  /* 0x0000000208086812 */ /* 0x000fe400078efcff */
[----:B------:R-:W-:Y:S01]  /*19170*/  LOP3.LUT R71, R70, 0x7fffffc, RZ, 0xc0, !PT ;  /* 0x07fffffc46477812 */ /* 0x000fe200078ec0ff */
[----:B------:R-:W-:Y:S01]  /*19180*/  FADD.FTZ R68, R77, R68 ;  /* 0x000000444d447221 */ /* 0x000fe20000010000 */
[----:B------:R-:W-:-:S03]  /*19190*/  LOP3.LUT R8, R8, 0xfffffffe, RZ, 0xc0, !PT ;  /* 0xfffffffe08087812 */ /* 0x000fc600078ec0ff */
[----:B------:R-:W-:Y:S01]  /*191a0*/  FADD.FTZ R68, R79, R68 ;  /* 0x000000444f447221 */ /* 0x000fe20000010000 */
[----:B------:R-:W-:Y:S01]  /*191b0*/  @P1 LOP3.LUT R8, R8, 0x1, RZ, 0xfc, !PT ;  /* 0x0000000108081812 */ /* 0x000fe200078efcff */
[----:B------:R-:W-:Y:S01]  /*191c0*/  @!P6 VIADD R71, R71, 0x4 ;  /* 0x000000044747e836 */ /* 0x000fe20000000000 */
[----:B------:R-:W-:Y:S01]  /*191d0*/  LOP3.LUT P6, RZ, R0, 0x1f, RZ, 0xc0, !PT ;  /* 0x0000001f00ff7812 */ /* 0x000fe200078cc0ff */
[----:B------:R-:W-:Y:S01]  /*191e0*/  FADD.FTZ R68, R81, R68 ;  /* 0x0000004451447221 */ /* 0x000fe20000010000 */
[----:B------:R-:W-:-:S04]  /*191f0*/  LOP3.LUT R8, R8, 0xfffffff7, RZ, 0xc0, !PT ;  /* 0xfffffff708087812 */ /* 0x000fc800078ec0ff */
[----:B------:R-:W-:-:S05]  /*19200*/  FSEL R68, R68, RZ, P0 ;  /* 0x000000ff44447208 */ /* 0x000fca0000000000 */
[----:B------:R-:W-:Y:S02]  /*19210*/  FADD.FTZ R69, R83, R68 ;  /* 0x0000004453457221 */ /* 0x000fe40000010000 */
[----:B------:R-:W-:Y:S02]  /*19220*/  @P6 LOP3.LUT R8, R8, 0x8, RZ, 0xfc, !PT ;  /* 0x0000000808086812 */ /* 0x000fe400078efcff */
        /* <DEDUP_REMOVED lines=183> */
.L_x_4844:
        /* <DEDUP_REMOVED lines=8> */
[----:B------:R-:W-:-:S05]  /*19e20*/  @!P1 IMAD R132, R133, 0x8, R132 ;  /* 0x0000000885849824 */ /* 0x000fca00078e0284 */
[----:B------:R1:W-:Y:S02]  /*19e30*/  @!P1 STS.64 [R132], R68 ;  /* 0x0000004484009388 */ /* 0x0003e40000000a00 */
[----:B-1----:R-:W-:-:S04]  /*19e40*/  LOP3.LUT R69, R0, 0x1f, RZ, 0xc0, !PT ;  /* 0x0000001f00457812 */ /* 0x002fc800078ec0ff */
[----:B------:R-:W-:-:S13]  /*19e50*/  ISETP.GT.U32.AND P1, PT, R69, 0x3, PT ;  /* 0x000000034500780c */ /* 0x000fda0003f24070 */
[----:B------:R-:W1:Y:S01]  /*19e60*/  @!P1 S2R R68, SR_CgaCtaId ;  /* 0x0000000000449919 */ /* 0x000e620000008800 */
[----:B------:R-:W-:Y:S01]  /*19e70*/  @!P1 IADD3 R69, R71, R69, RZ ;  /* 0x0000004547459210 */ /* 0x000fe20007ffe0ff */
[----:B0-----:R-:W-:Y:S01]  /*19e80*/  HFMA2.MMA R135, -RZ, RZ, 0, 0 ;  /* 0x00000000ff877435 */ /* 0x001fe200000001ff */
[----:B------:R-:W-:Y:S01]  /*19e90*/  @!P1 MOV R71, 0x400 ;  /* 0x0000040000479802 */ /* 0x000fe20000000f00 */
[----:B------:R-:W-:Y:S04]  /*19ea0*/  BAR.SYNC.DEFER_BLOCKING 0x0 ;  /* 0x0000000000007b1d */ /* 0x000fe80000010000 */
[----:B------:R-:W-:Y:S02]  /*19eb0*/  @!P1 IMAD.MOV.U32 R135, RZ, RZ, R238 ;  /* 0x000000ffff879224 */ /* 0x000fe400078e00ee */
[----:B------:R-:W-:Y:S03]  /*19ec0*/  BSSY B0, `(.L_x_4819) ;  /* 0x000013d000007945 */ /* 0x000fe60003800000 */
[----:B------:R-:W0:Y:S01]  /*19ed0*/  SHFL.DOWN PT, R136, R135, 0x2, 0x1f ;  /* 0x08401f0087887f89 */ /* 0x000e2200000e0000 */
[----:B------:R-:W-:-:S02]  /*19ee0*/  I2FP.F32.S32 R132, R135 ;  /* 0x0000008700847245 */ /* 0x000fc40000201400 */
        /* <DEDUP_REMOVED lines=8> */
[C---:B0-----:R-:W-:Y:S01]  /*19f70*/  FADD.FTZ R71, -R133.reuse, R68 ;  /* 0x0000004485477221 */ /* 0x041fe20000010100 */
[----:B------:R-:W-:-:S03]  /*19f80*/  FMUL.FTZ R133, R133, R136 ;  /* 0x0000008885857220 */ /* 0x000fc60000410000 */
[----:B------:R-:W-:-:S04]  /*19f90*/  FMUL.FTZ R71, R71, R71 ;  /* 0x0000004747477220 */ /* 0x000fc80000410000 */
[----:B------:R-:W-:Y:S01]  /*19fa0*/  FMUL.FTZ R71, R71, R132 ;  /* 0x0000008447477220 */ /* 0x000fe20000410000 */
[----:B------:R-:W-:Y:S01]  /*19fb0*/  FFMA.FTZ R132, R132, R68, R133 ;  /* 0x0000004484847223 */ /* 0x000fe20000010085 */
[----:B------:R-:W-:Y:S01]  /*19fc0*/  I2FP.F32.S32 R68, R135 ;  /* 0x0000008700447245 */ /* 0x000fe20000201400 */
[----:B------:R-:W0:Y:S01]  /*19fd0*/  SHFL.DOWN PT, R133, R69, 0x2, 0x1f ;  /* 0x08401f0045857f89 */ /* 0x000e2200000e0000 */
[----:B------:R-:W-:Y:S01]  /*19fe0*/  FMUL.FTZ R71, R71, R136 ;  /* 0x0000008847477220 */ /* 0x000fe20000410000 */
[----:B0-----:R-:W-:Y:S02]  /*19ff0*/  FADD.FTZ R133, R133, R69 ;  /* 0x0000004585857221 */ /* 0x001fe40000010000 */
[----:B------:R-:W0:Y:S02]  /*1a000*/  MUFU.RCP R69, R68 ;  /* 0x0000004400457308 */ /* 0x000e240000001000 */
[C---:B0-----:R-:W-:Y:S01]  /*1a010*/  FFMA.FTZ R71, R69.reuse, R71, R133 ;  /* 0x0000004745477223 */ /* 0x041fe20000010085 */
[----:B------:R-:W-:Y:S01]  /*1a020*/  FMUL.FTZ R69, R69, R132 ;  /* 0x0000008445457220 */ /* 0x000fe20000410000 */
[----:B------:R-:W0:Y:S04]  /*1a030*/  SHFL.DOWN PT, R133, R135, 0x1, 0x1f ;  /* 0x08201f0087857f89 */ /* 0x000e2800000e0000 */
[----:B------:R-:W1:Y:S01]  /*1a040*/  SHFL.DOWN PT, R132, R69, 0x1, 0x1f ;  /* 0x08201f0045847f89 */ /* 0x000e6200000e0000 */
[----:B0-----:R-:W-:Y:S01]  /*1a050*/  IMAD.IADD R135, R135, 0x1, R133 ;  /* 0x0000000187877824 */ /* 0x001fe200078e0285 */
[----:B------:R-:W-:Y:S01]  /*1a060*/  I2FP.F32.S32 R133, R133 ;  /* 0x0000008500857245 */ /* 0x000fe20000201400 */
[----:B-1----:R-:W-:-:S03]  /*1a070*/  FADD.FTZ R136, R69, -R132 ;  /* 0x8000008445887221 */ /* 0x002fc60000010000 */
[----:B------:R-:W-:Y:S01]  /*1a080*/  I2FP.F32.S32 R135, R135 ;  /* 0x0000008700877245 */ /* 0x000fe20000201400 */
[----:B------:R-:W-:Y:S01]  /*1a090*/  FMUL.FTZ R132, R132, R133 ;  /* 0x0000008584847220 */ /* 0x000fe20000410000 */
[----:B------:R-:W-:-:S03]  /*1a0a0*/  FMUL.FTZ R136, R136, R136 ;  /* 0x0000008888887220 */ /* 0x000fc60000410000 */
[C---:B------:R-:W-:Y:S01]  /*1a0b0*/  FFMA.FTZ R132, R68.reuse, R69, R132 ;  /* 0x0000004544847223 */ /* 0x040fe20000010084 */
[----:B------:R-:W0:Y:S01]  /*1a0c0*/  MUFU.RCP R135, R135 ;  /* 0x0000008700877308 */ /* 0x000e220000001000 */
[----:B------:R-:W-:Y:S02]  /*1a0d0*/  FMUL.FTZ R136, R68, R136 ;  /* 0x0000008844887220 */ /* 0x000fe40000410000 */
[----:B------:R-:W1:Y:S02]  /*1a0e0*/  SHFL.DOWN PT, R68, R71, 0x1, 0x1f ;  /* 0x08201f0047447f89 */ /* 0x000e6400000e0000 */
[----:B------:R-:W-:Y:S01]  /*1a0f0*/  FMUL.FTZ R136, R136, R133 ;  /* 0x0000008588887220 */ /* 0x000fe20000410000 */
[----:B0-----:R-:W-:-:S06]  /*1a100*/  FMUL.FTZ R132, R135, R132 ;  /* 0x0000008487847220 */ /* 0x001fcc0000410000 */
[----:B------:R-:W-:Y:S01]  /*1a110*/  SHFL.IDX PT, R132, R132, RZ, 0x1f ;  /* 0x00001fff84847589 */ /* 0x000fe200000e0000 */
[----:B-1----:R-:W-:Y:S02]  /*1a120*/  FADD.FTZ R68, R71, R68 ;  /* 0x0000004447447221 */ /* 0x002fe40000010000 */
[----:B------:R-:W0:Y:S02]  /*1a130*/  LDC R71, c[0x0][0x2d8] ;  /* 0x0000b600ff477b82 */ /* 0x000e240000000800 */
[----:B------:R-:W-:-:S06]  /*1a140*/  FFMA.FTZ R68, R135, R136, R68 ;  /* 0x0000008887447223 */ /* 0x000fcc0000010044 */
[----:B------:R-:W0:Y:S02]  /*1a150*/  SHFL.IDX PT, R68, R68, RZ, 0x1f ;  /* 0x00001fff44447589 */ /* 0x000e2400000e0000 */
[----:B0-----:R-:W-:Y:S01]  /*1a160*/  FFMA.FTZ R71, R68, UR29, R71 ;  /* 0x0000001d44477c23 */ /* 0x001fe20008010047 */
[----:B------:R-:W-:-:S05]  /*1a170*/  FMUL.FTZ R68, R132, R132 ;  /* 0x0000008484447220 */ /* 0x000fca0000410000 */
[----:B------:R-:W-:Y:S02]  /*1a180*/  FSEL R68, R68, RZ, !P1 ;  /* 0x000000ff44447208 */ /* 0x000fe40004800000 */
[----:B------:R-:W-:-:S03]  /*1a190*/  LOP3.LUT P1, RZ, R70, 0x1f, R0, 0xf8, !PT ;  /* 0x0000001f46ff7812 */ /* 0x000fc6000782f800 */
[----:B------:R-:W-:-:S06]  /*1a1a0*/  FADD.FTZ R71, R71, R68 ;  /* 0x0000004447477221 */ /* 0x000fcc0000010000 */
[----:B------:R-:W0:Y:S04]  /*1a1b0*/  MUFU.RSQ R71, R71 ;  /* 0x0000004700477308 */ /* 0x000e280000001400 */
[----:B------:R-:W1:Y:S01]  /*1a1c0*/  @!P1 LDC.64 R68, c[0x0][0x250] ;  /* 0x00009400ff449b82 */ /* 0x000e620000000a00 */
[----:B0-----:R-:W-:-:S07]  /*1a1d0*/  R2UR UR25, R71 ;  /* 0x00000000471972ca */ /* 0x001fce00000e0000 */
[----:B------:R-:W0:Y:S01]  /*1a1e0*/  @!P1 LDC.64 R70, c[0x0][0x258] ;  /* 0x00009600ff469b82 */ /* 0x000e220000000a00 */
[----:B-1----:R-:W-:-:S04]  /*1a1f0*/  @!P1 LEA R68, P2, R7, R68, 0x2 ;  /* 0x0000004407449211 */ /* 0x002fc800078410ff */
[----:B------:R-:W-:-:S05]  /*1a200*/  @!P1 LEA.HI.X R69, R7, R69, R134, 0x2, P2 ;  /* 0x0000004507459211 */ /* 0x000fca00010f1486 */
[----:B------:R1:W-:Y:S01]  /*1a210*/  @!P1 STG.E desc[UR4][R68.64], R132 ;  /* 0x0000008444009986 */ /* 0x0003e2000c101904 */
[----:B0-----:R-:W-:-:S04]  /*1a220*/  @!P1 LEA R70, P2, R7, R70, 0x2 ;  /* 0x0000004607469211 */ /* 0x001fc800078410ff */
[----:B------:R-:W-:Y:S02]  /*1a230*/  @!P1 LEA.HI.X R71, R7, R71, R134, 0x2, P2 ;  /* 0x0000004707479211 */ /* 0x000fe400010f1486 */
[----:B-1----:R-:W-:-:S05]  /*1a240*/  MOV R68, UR25 ;  /* 0x0000001900447c02 */ /* 0x002fca0008000f00 */
[----:B------:R0:W-:Y:S01]  /*1a250*/  @!P1 STG.E desc[UR4][R70.64], R68 ;  /* 0x0000004446009986 */ /* 0x0001e2000c101904 */
[----:B-----5:R-:W-:-:S13]  /*1a260*/  ISETP.GE.AND P1, PT, R131, 0x1, PT ;  /* 0x000000018300780c */ /* 0x020fda0003f26270 */
[----:B0-----:R-:W-:Y:S05]  /*1a270*/  @!P1 BRA `(.L_x_4820) ;  /* 0x0000001000049947 */ /* 0x001fea0003800000 */
[----:B------:R-:W0:Y:S01]  /*1a280*/  LDC R137, c[0x0][0x218] ;  /* 0x00008600ff897b82 */ /* 0x000e220000000800 */
[----:B------:R-:W-:Y:S01]  /*1a290*/  VIADD R5, R131, 0xffffffff ;  /* 0xffffffff83057836 */ /* 0x000fe20000000000 */
[----:B------:R-:W-:Y:S01]  /*1a2a0*/  PLOP3.LUT P1, PT, PT, PT, UP0, 0x40, 0x0 ;  /* 0x000000000000781c */ /* 0x000fe20003f2e808 */
[----:B------:R-:W-:Y:S03]  /*1a2b0*/  BSSY B1, `(.L_x_4821) ;  /* 0x0000028000017945 */ /* 0x000fe60003800000 */
[----:B------:R-:W-:Y:S01]  /*1a2c0*/  FSEL R134, R132, RZ, P1 ;  /* 0x000000ff84867208 */ /* 0x000fe20000800000 */
[----:B0-----:R-:W-:-:S05]  /*1a2d0*/  IMAD R5, R5, R137, RZ ;  /* 0x0000008905057224 */ /* 0x001fca00078e02ff */
[----:B------:R-:W-:-:S04]  /*1a2e0*/  SHF.R.S32.HI R68, RZ, 0x1f, R5 ;  /* 0x0000001fff447819 */ /* 0x000fc80000011405 */
[----:B------:R-:W-:Y:S02]  /*1a2f0*/  LEA.HI R68, R68, R5, RZ, 0x3 ;  /* 0x0000000544447211 */ /* 0x000fe400078f18ff */
[----:B------:R-:W-:-:S04]  /*1a300*/  LOP3.LUT R5, R0, 0x7f, RZ, 0xc0, !PT ;  /* 0x0000007f00057812 */ /* 0x000fc800078ec0ff */
[----:B------:R-:W-:Y:S01]  /*1a310*/  LEA.HI.SX32 R131, R68, R5, 0x1d ;  /* 0x0000000544837211 */ /* 0x000fe200078feaff */
[----:B------:R-:W-:Y:S06]  /*1a320*/  @!P0 BRA `(.L_x_4822) ;  /* 0x0000000000808947 */ /* 0x000fec0003800000 */
[--C-:B------:R-:W-:Y:S01]  /*1a330*/  FADD.FTZ R68, R55, -R134.reuse ;  /* 0x8000008637447221 */ /* 0x100fe20000010000 */
[--C-:B------:R-:W-:Y:S01]  /*1a340*/  FADD.FTZ R69, R57, -R134.reuse ;  /* 0x8000008639457221 */ /* 0x100fe20000010000 */
[--C-:B------:R-:W-:Y:S01]  /*1a350*/  FADD.FTZ R70, R73, -R134.reuse ;  /* 0x8000008649467221 */ /* 0x100fe20000010000 */
        /* <DEDUP_REMOVED lines=9> */
[----:B------:R-:W-:-:S02]  /*1a3f0*/  FADD.FTZ R132, R81, -R134 ;  /* 0x8000008651847221 */ /* 0x000fc40000010000 */
[----:B------:R-:W-:Y:S01]  /*1a400*/  F2FP.BF16.F32.PACK_AB R68, R69, R68 ;  /* 0x000000444544723e */ /* 0x000fe200000010ff */
[----:B------:R-:W-:Y:S01]  /*1a410*/  FADD.FTZ R69, R59, -R134 ;  /* 0x800000863b457221 */ /* 0x000fe20000010000 */
[----:B------:R-:W-:-:S03]  /*1a420*/  FMUL.FTZ R132, R132, UR25 ;  /* 0x0000001984847c20 */ /* 0x000fc60008410000 */
[----:B------:R-:W-:Y:S01]  /*1a430*/  FMUL.FTZ R69, R69, UR25 ;  /* 0x0000001945457c20 */ /* 0x000fe20008410000 */
[----:B------:R-:W-:-:S03]  /*1a440*/  FFMA.FTZ R132, R197, R132, R196 ;  /* 0x00000084c5847223 */ /* 0x000fc600000100c4 */
[----:B------:R-:W-:-:S05]  /*1a450*/  FFMA.FTZ R69, R207, R69, R206 ;  /* 0x00000045cf457223 */ /* 0x000fca00000100ce */
[----:B------:R-:W-:Y:S01]  /*1a460*/  F2FP.BF16.F32.PACK_AB R69, R70, R69 ;  /* 0x000000454645723e */ /* 0x000fe200000010ff */
[----:B------:R-:W-:-:S04]  /*1a470*/  FADD.FTZ R70, R75, -R134 ;  /* 0x800000864b467221 */ /* 0x000fc80000010000 */
[----:B------:R-:W-:-:S04]  /*1a480*/  FMUL.FTZ R70, R70, UR25 ;  /* 0x0000001946467c20 */ /* 0x000fc80008410000 */
[----:B------:R-:W-:-:S05]  /*1a490*/  FFMA.FTZ R70, R203, R70, R202 ;  /* 0x00000046cb467223 */ /* 0x000fca00000100ca */
[----:B------:R-:W-:Y:S01]  /*1a4a0*/  F2FP.BF16.F32.PACK_AB R70, R71, R70 ;  /* 0x000000464746723e */ /* 0x000fe200000010ff */
[----:B------:R-:W-:-:S04]  /*1a4b0*/  FADD.FTZ R71, R79, -R134 ;  /* 0x800000864f477221 */ /* 0x000fc80000010000 */
[----:B------:R-:W-:-:S04]  /*1a4c0*/  FMUL.FTZ R71, R71, UR25 ;  /* 0x0000001947477c20 */ /* 0x000fc80008410000 */
[----:B------:R-:W-:-:S05]  /*1a4d0*/  FFMA.FTZ R71, R199, R71, R198 ;  /* 0x00000047c7477223 */ /* 0x000fca00000100c6 */
[----:B------:R-:W-:Y:S02]  /*1a4e0*/  F2FP.BF16.F32.PACK_AB R71, R132, R71 ;  /* 0x000000478447723e */ /* 0x000fe400000010ff */
[----:B------:R-:W0:Y:S02]  /*1a4f0*/  LDC.64 R132, c[0x0][0x2b8] ;  /* 0x0000ae00ff847b82 */ /* 0x000e240000000a00 */
[C---:B0-----:R-:W-:Y:S01]  /*1a500*/  IMAD.WIDE.U32 R132, R131.reuse, 0x10, R132 ;  /* 0x0000001083847825 */ /* 0x041fe200078e0084 */
[----:B------:R-:W-:-:S04]  /*1a510*/  IADD3 R131, R131, 0x80, RZ ;  /* 0x0000008083837810 */ /* 0x000fc80007ffe0ff */
[----:B------:R0:W-:Y:S03]  /*1a520*/  STG.E.128 desc[UR4][R132.64], R68 ;  /* 0x0000004484007986 */ /* 0x0001e6000c101d04 */
.L_x_4822:
[----:B------:R-:W-:Y:S05]  /*1a530*/  BSYNC B1 ;  /* 0x0000000000017941 */ /* 0x000fea0003800000 */
.L_x_4821:
[----:B------:R-:W-:Y:S01]  /*1a540*/  LOP3.LUT P1, RZ, R8, 0x100, RZ, 0xc0, !PT ;  /* 0x0000010008ff7812 */ /* 0x000fe2000782c0ff */
[----:B------:R-:W-:-:S12]  /*1a550*/  BSSY B1, `(.L_x_4823) ;  /* 0x0000022000017945 */ /* 0x000fd80003800000 */
[----:B------:R-:W-:Y:S05]  /*1a560*/  @!P1 BRA `(.L_x_4824) ;  /* 0x0000000000809947 */ /* 0x000fea0003800000 */
[--C-:B0-----:R-:W-:Y:S01]  /*1a570*/  FADD.FTZ R68, R83, -R134.reuse ;  /* 0x8000008653447221 */ /* 0x101fe20000010000 */
        /* <DEDUP_REMOVED lines=28> */
[----:B0-----:R-:W-:-:S04]  /*1a740*/  IMAD.WIDE.U32 R132, R131, 0x10, R132 ;  /* 0x0000001083847825 */ /* 0x001fc800078e0084 */
[----:B------:R-:W-:Y:S01]  /*1a750*/  VIADD R131, R131, 0x80 ;  /* 0x0000008083837836 */ /* 0x000fe20000000000 */
[----:B------:R1:W-:Y:S06]  /*1a760*/  STG.E.128 desc[UR4][R132.64], R68 ;  /* 0x0000004484007986 */ /* 0x0003ec000c101d04 */
.L_x_4824:
[----:B------:R-:W-:Y:S05]  /*1a770*/  BSYNC B1 ;  /* 0x0000000000017941 */ /* 0x000fea0003800000 */
.L_x_4823:
[----:B------:R-:W-:Y:S01]  /*1a780*/  LOP3.LUT P1, RZ, R8, 0x80, RZ, 0xc0, !PT ;  /* 0x0000008008ff7812 */ /* 0x000fe2000782c0ff */
[----:B------:R-:W-:-:S12]  /*1a790*/  BSSY B1, `(.L_x_4825) ;  /* 0x0000022000017945 */ /* 0x000fd80003800000 */
[----:B------:R-:W-:Y:S05]  /*1a7a0*/  @!P1 BRA `(.L_x_4826) ;  /* 0x0000000000809947 */ /* 0x000fea0003800000 */
[--C-:B01----:R-:W-:Y:S01]  /*1a7b0*/  FADD.FTZ R68, R91, -R134.reuse ;  /* 0x800000865b447221 */ /* 0x103fe20000010000 */
        /* <DEDUP_REMOVED lines=31> */
.L_x_4826:
[----:B------:R-:W-:Y:S05]  /*1a9b0*/  BSYNC B1 ;  /* 0x0000000000017941 */ /* 0x000fea0003800000 */
.L_x_4825:
[----:B------:R-:W-:Y:S01]  /*1a9c0*/  LOP3.LUT P1, RZ, R8, 0x40, RZ, 0xc0, !PT ;  /* 0x0000004008ff7812 */ /* 0x000fe2000782c0ff */
[----:B------:R-:W-:-:S12]  /*1a9d0*/  BSSY B1, `(.L_x_4827) ;  /* 0x0000022000017945 */ /* 0x000fd80003800000 */
[----:B------:R-:W-:Y:S05]  /*1a9e0*/  @!P1 BRA `(.L_x_4828) ;  /* 0x0000000000809947 */ /* 0x000fea0003800000 */
[--C-:B012---:R-:W-:Y:S01]  /*1a9f0*/  FADD.FTZ R68, R99, -R134.reuse ;  /* 0x8000008663447221 */ /* 0x107fe20000010000 */
        /* <DEDUP_REMOVED lines=31> */
.L_x_4828:
[----:B------:R-:W-:Y:S05]  /*1abf0*/  BSYNC B1 ;  /* 0x0000000000017941 */ /* 0x000fea0003800000 */
.L_x_4827:
[----:B------:R-:W-:Y:S01]  /*1ac00*/  LOP3.LUT P1, RZ, R8, 0x20, RZ, 0xc0, !PT ;  /* 0x0000002008ff7812 */ /* 0x000fe2000782c0ff */
[----:B------:R-:W-:-:S12]  /*1ac10*/  BSSY B1, `(.L_x_4829) ;  /* 0x0000022000017945 */ /* 0x000fd80003800000 */
[----:B------:R-:W-:Y:S05]  /*1ac20*/  @!P1 BRA `(.L_x_4830) ;  /* 0x0000000000809947 */ /* 0x000fea0003800000 */
[--C-:B0123--:R-:W-:Y:S01]  /*1ac30*/  FADD.FTZ R68, R107, -R134.reuse ;  /* 0x800000866b447221 */ /* 0x10ffe20000010000 */
        /* <DEDUP_REMOVED lines=31> */
.L_x_4830:
[----:B------:R-:W-:Y:S05]  /*1ae30*/  BSYNC B1 ;  /* 0x0000000000017941 */ /* 0x000fea0003800000 */
.L_x_4829:
[----:B------:R-:W-:Y:S01]  /*1ae40*/  LOP3.LUT P1, RZ, R8, 0x10, RZ, 0xc0, !PT ;  /* 0x0000001008ff7812 */ /* 0x000fe2000782c0ff */
[----:B------:R-:W-:-:S12]  /*1ae50*/  BSSY B1, `(.L_x_4831) ;  /* 0x0000022000017945 */ /* 0x000fd80003800000 */
[----:B------:R-:W-:Y:S05]  /*1ae60*/  @!P1 BRA `(.L_x_4832) ;  /* 0x0000000000809947 */ /* 0x000fea0003800000 */
[--C-:B01234-:R-:W-:Y:S01]  /*1ae70*/  FADD.FTZ R68, R115, -R134.reuse ;  /* 0x8000008673447221 */ /* 0x11ffe20000010000 */
        /* <DEDUP_REMOVED lines=31> */
.L_x_4832:
[----:B------:R-:W-:Y:S05]  /*1b070*/  BSYNC B1 ;  /* 0x0000000000017941 */ /* 0x000fea0003800000 */
.L_x_4831:
[----:B------:R-:W-:-:S13]  /*1b080*/  LOP3.LUT P1, RZ, R8, 0x4, RZ, 0xc0, !PT ;  /* 0x0000000408ff7812 */ /* 0x000fda000782c0ff */
        /* <DEDUP_REMOVED lines=12> */
[----:B------:R-:W0:Y:S01]  /*1b150*/  LDC.64 R132, c[0x0][0x2b8] ;  /* 0x0000ae00ff847b82 */ /* 0x000e220000000a00 */
[----:B------:R-:W-:-:S02]  /*1b160*/  FFMA.FTZ R71, R39, R71, R53 ;  /* 0x0000004727477223 */ /* 0x000fc40000010035 */
[----:B------:R-:W-:Y:S01]  /*1b170*/  F2FP.BF16.F32.PACK_AB R68, R69, R68 ;  /* 0x000000444544723e */ /* 0x000fe200000010ff */
[----:B------:R-:W-:-:S04]  /*1b180*/  FADD.FTZ R69, R125, -R134 ;  /* 0x800000867d457221 */ /* 0x000fc80000010000 */
[----:B------:R-:W-:-:S04]  /*1b190*/  FMUL.FTZ R69, R69, UR25 ;  /* 0x0000001945457c20 */ /* 0x000fc80008410000 */
[----:B------:R-:W-:-:S05]  /*1b1a0*/  FFMA.FTZ R69, R15, R69, R25 ;  /* 0x000000450f457223 */ /* 0x000fca0000010019 */
[----:B------:R-:W-:Y:S01]  /*1b1b0*/  F2FP.BF16.F32.PACK_AB R69, R70, R69 ;  /* 0x000000454645723e */ /* 0x000fe200000010ff */
[----:B------:R-:W-:-:S04]  /*1b1c0*/  FADD.FTZ R70, R127, -R134 ;  /* 0x800000867f467221 */ /* 0x000fc80000010000 */
[----:B------:R-:W-:Y:S01]  /*1b1d0*/  FMUL.FTZ R70, R70, UR25 ;  /* 0x0000001946467c20 */ /* 0x000fe20008410000 */
[----:B0-----:R-:W-:-:S04]  /*1b1e0*/  IMAD.WIDE.U32 R132, R131, 0x10, R132 ;  /* 0x0000001083847825 */ /* 0x001fc800078e0084 */
[----:B------:R-:W-:-:S05]  /*1b1f0*/  FFMA.FTZ R70, R16, R70, R26 ;  /* 0x0000004610467223 */ /* 0x000fca000001001a */
[----:B------:R-:W-:Y:S01]  /*1b200*/  F2FP.BF16.F32.PACK_AB R70, R71, R70 ;  /* 0x000000464746723e */ /* 0x000fe200000010ff */
[--C-:B------:R-:W-:Y:S01]  /*1b210*/  FADD.FTZ R71, R129, -R134.reuse ;  /* 0x8000008681477221 */ /* 0x100fe20000010000 */
[----:B------:R-:W-:-:S03]  /*1b220*/  FADD.FTZ R134, R130, -R134 ;  /* 0x8000008682867221 */ /* 0x000fc60000010000 */
[----:B------:R-:W-:Y:S01]  /*1b230*/  FMUL.FTZ R71, R71, UR25 ;  /* 0x0000001947477c20 */ /* 0x000fe20008410000 */
[----:B------:R-:W-:-:S03]  /*1b240*/  FMUL.FTZ R134, R134, UR25 ;  /* 0x0000001986867c20 */ /* 0x000fc60008410000 */
[----:B------:R-:W-:Y:S01]  /*1b250*/  FFMA.FTZ R71, R17, R71, R27 ;  /* 0x0000004711477223 */ /* 0x000fe2000001001b */
[----:B------:R-:W-:-:S05]  /*1b260*/  FFMA.FTZ R134, R40, R134, R54 ;  /* 0x0000008628867223 */ /* 0x000fca0000010036 */
[----:B------:R-:W-:-:S05]  /*1b270*/  F2FP.BF16.F32.PACK_AB R71, R134, R71 ;  /* 0x000000478647723e */ /* 0x000fca00000010ff */
[----:B------:R0:W-:Y:S02]  /*1b280*/  STG.E.128 desc[UR4][R132.64], R68 ;  /* 0x0000004484007986 */ /* 0x0001e4000c101d04 */
.L_x_4820:
[----:B------:R-:W-:Y:S05]  /*1b290*/  BSYNC B0 ;  /* 0x0000000000007941 */ /* 0x000fea0003800000 */
.L_x_4819:
[----:B------:R-:W-:Y:S02]  /*1b2a0*/  LOP3.LUT P1, RZ, R8, 0x2, RZ, 0xc0, !PT ;  /* 0x0000000208ff7812 */ /* 0x000fe4000782c0ff */
[----:B------:R-:W-:Y:S02]  /*1b2b0*/  IADD3 R7, R7, UR32, RZ ;  /* 0x0000002007077c10 */ /* 0x000fe4000fffe0ff */
[----:B------:R-:W-:Y:S02]  /*1b2c0*/  SEL R135, RZ, 0x1, P1 ;  /* 0x00000001ff877807 */ /* 0x000fe40000800000 */
[----:B------:R-:W-:-:S13]  /*1b2d0*/  ISETP.GE.AND P1, PT, R7, UR33, PT ;  /* 0x0000002107007c0c */ /* 0x000fda000bf26270 */
[----:B------:R-:W-:Y:S05]  /*1b2e0*/  @!P1 BRA `(.L_x_4833) ;  /* 0xfffffe6c00c89947 */ /* 0x000fea000383ffff */
[----:B------:R-:W-:Y:S05]  /*1b2f0*/  EXIT ;  /* 0x000000000000794d */ /* 0x000fea0003800000 */
.L_x_4818:
[----:B------:R-:W-:Y:S01]  /*1b300*/  IMAD.MOV.U32 R138, RZ, RZ, R68 ;  /* 0x000000ffff8a7224 */ /* 0x000fe200078e0044 */
[----:B------:R-:W-:Y:S01]  /*1b310*/  MOV R69, 0x1 ;  /* 0x0000000100457802 */ /* 0x000fe20000000f00 */
[----:B------:R-:W-:Y:S01]  /*1b320*/  IMAD.MOV.U32 R132, RZ, RZ, 0x1f ;  /* 0x0000001fff847424 */ /* 0x000fe200078e00ff */
[----:B------:R-:W-:-:S07]  /*1b330*/  MOV R133, 0xffffffff ;  /* 0xffffffff00857802 */ /* 0x000fce0000000f00 */
[----:B-----5:R-:W-:Y:S05]  /*1b340*/  WARPSYNC.COLLECTIVE R133, `(.L_x_4834) ;  /* 0x0000000085087348 */ /* 0x020fea0003c00000 */
[----:B------:R0:W1:Y:S02]  /*1b350*/  SHFL.BFLY P6, R136, R138, R69, R132 ;  /* 0x0c0000458a887389 */ /* 0x00006400000c0084 */
[----:B01---5:R-:W-:Y:S01]  /*1b360*/  ENDCOLLECTIVE ;  /* 0x000000000000791b */ /* 0x023fe20003800000 */
.L_x_4834:
[----:B------:R-:W-:Y:S01]  /*1b370*/  HFMA2.MMA R69, -RZ, RZ, 0, 1.1920928955078125e-07 ;  /* 0x00000002ff457435 */ /* 0x000fe200000001ff */
[----:B------:R-:W-:-:S04]  /*1b380*/  FADD.FTZ R68, R68, R136 ;  /* 0x0000008844447221 */ /* 0x000fc80000010000 */
[----:B------:R-:W-:-:S07]  /*1b390*/  IMAD.MOV.U32 R138, RZ, RZ, R68 ;  /* 0x000000ffff8a7224 */ /* 0x000fce00078e0044 */
[----:B------:R-:W-:Y:S05]  /*1b3a0*/  WARPSYNC.COLLECTIVE R133, `(.L_x_4835) ;  /* 0x0000000085087348 */ /* 0x000fea0003c00000 */
[----:B------:R0:W1:Y:S02]  /*1b3b0*/  SHFL.BFLY P6, R136, R138, R69, R132 ;  /* 0x0c0000458a887389 */ /* 0x00006400000c0084 */
[----:B01----:R-:W-:Y:S01]  /*1b3c0*/  ENDCOLLECTIVE ;  /* 0x000000000000791b */ /* 0x003fe20003800000 */
.L_x_4835:
[----:B------:R-:W-:Y:S01]  /*1b3d0*/  MOV R69, 0x4 ;  /* 0x0000000400457802 */ /* 0x000fe20000000f00 */
[----:B------:R-:W-:-:S04]  /*1b3e0*/  FADD.FTZ R68, R68, R136 ;  /* 0x0000008844447221 */ /* 0x000fc80000010000 */
[----:B------:R-:W-:-:S07]  /*1b3f0*/  IMAD.MOV.U32 R138, RZ, RZ, R68 ;  /* 0x000000ffff8a7224 */ /* 0x000fce00078e0044 */
[----:B------:R-:W-:Y:S05]  /*1b400*/  WARPSYNC.COLLECTIVE R133, `(.L_x_4836) ;  /* 0x0000000085087348 */ /* 0x000fea0003c00000 */
[----:B------:R0:W1:Y:S02]  /*1b410*/  SHFL.BFLY P6, R136, R138, R69, R132 ;  /* 0x0c0000458a887389 */ /* 0x00006400000c0084 */
[----:B01----:R-:W-:Y:S01]  /*1b420*/  ENDCOLLECTIVE ;  /* 0x000000000000791b */ /* 0x003fe20003800000 */
.L_x_4836:
[----:B------:R-:W-:Y:S01]  /*1b430*/  HFMA2.MMA R69, -RZ, RZ, 0, 4.76837158203125e-07 ;  /* 0x00000008ff457435 */ /* 0x000fe200000001ff */
[----:B------:R-:W-:-:S04]  /*1b440*/  FADD.FTZ R68, R68, R136 ;  /* 0x0000008844447221 */ /* 0x000fc80000010000 */
[----:B------:R-:W-:-:S07]  /*1b450*/  IMAD.MOV.U32 R138, RZ, RZ, R68 ;  /* 0x000000ffff8a7224 */ /* 0x000fce00078e0044 */
[----:B------:R-:W-:Y:S05]  /*1b460*/  WARPSYNC.COLLECTIVE R133, `(.L_x_4837) ;  /* 0x0000000085087348 */ /* 0x000fea0003c00000 */
[----:B------:R0:W1:Y:S02]  /*1b470*/  SHFL.BFLY P6, R136, R138, R69, R132 ;  /* 0x0c0000458a887389 */ /* 0x00006400000c0084 */
[----:B01----:R-:W-:Y:S01]  /*1b480*/  ENDCOLLECTIVE ;  /* 0x000000000000791b */ /* 0x003fe20003800000 */
.L_x_4837:
[----:B------:R-:W-:Y:S01]  /*1b490*/  MOV R69, 0x10 ;  /* 0x0000001000457802 */ /* 0x000fe20000000f00 */
[----:B------:R-:W-:-:S04]  /*1b4a0*/  FADD.FTZ R68, R68, R136 ;  /* 0x0000008844447221 */ /* 0x000fc80000010000 */
[----:B------:R-:W-:-:S07]  /*1b4b0*/  IMAD.MOV.U32 R138, RZ, RZ, R68 ;  /* 0x000000ffff8a7224 */ /* 0x000fce00078e0044 */
[----:B------:R-:W-:Y:S05]  /*1b4c0*/  WARPSYNC.COLLECTIVE R133, `(.L_x_4838) ;  /* 0x0000000085087348 */ /* 0x000fea0003c00000 */
[----:B------:R0:W1:Y:S02]  /*1b4d0*/  SHFL.BFLY P6, R136, R138, R69, R132 ;  /* 0x0c0000458a887389 */ /* 0x00006400000c0084 */
[----:B01----:R-:W-:Y:S01]  /*1b4e0*/  ENDCOLLECTIVE ;  /* 0x000000000000791b */ /* 0x003fe20003800000 */
.L_x_4838:
[----:B------:R-:W-:Y:S01]  /*1b4f0*/  FADD.FTZ R68, R68, R136 ;  /* 0x0000008844447221 */ /* 0x000fe20000010000 */
[----:B------:R-:W-:-:S03]  /*1b500*/  LOP3.LUT P6, RZ, R8, 0x1, RZ, 0xc0, !PT ;  /* 0x0000000108ff7812 */ /* 0x000fc600078cc0ff */
[----:B------:R-:W-:-:S04]  /*1b510*/  FMUL.FTZ R68, R46, R68 ;  /* 0x000000442e447220 */ /* 0x000fc80000410000 */
[--C-:B------:R-:W-:Y:S01]  /*1b520*/  FADD.FTZ R69, R55, -R68.reuse ;  /* 0x8000004437457221 */ /* 0x100fe20000010000 */
[----:B------:R-:W-:-:S03]  /*1b530*/  FADD.FTZ R135, R81, -R68 ;  /* 0x8000004451877221 */ /* 0x000fc60000010000 */
[----:B------:R-:W-:Y:S01]  /*1b540*/  FFMA.FTZ R132, R69, R69, RZ ;  /* 0x0000004545847223 */ /* 0x000fe200000100ff */
        /* <DEDUP_REMOVED lines=11> */
[----:B------:R-:W-:-:S04]  /*1b600*/  FFMA.FTZ R69, R69, R69, R132 ;  /* 0x0000004545457223 */ /* 0x000fc80000010084 */
[----:B------:R-:W-:Y:S01]  /*1b610*/  FFMA.FTZ R135, R135, R135, R69 ;  /* 0x0000008787877223 */ /* 0x000fe20000010045 */
[----:B------:R-:W-:-:S04]  /*1b620*/  FADD.FTZ R69, R83, -R68 ;  /* 0x8000004453457221 */ /* 0x000fc80000010000 */
[----:B------:R-:W-:-:S05]  /*1b630*/  FSEL R135, R135, RZ, P0 ;  /* 0x000000ff87877208 */ /* 0x000fca0000000000 */
        /* <DEDUP_REMOVED lines=96> */
[----:B------:R-:W-:Y:S02]  /*1bc40*/  IMAD.MOV.U32 R132, RZ, RZ, 0x1f ;  /* 0x0000001fff847424 */ /* 0x000fe400078e00ff */
[----:B------:R-:W-:-:S08]  /*1bc50*/  IMAD.MOV.U32 R138, RZ, RZ, R135 ;  /* 0x000000ffff8a7224 */ /* 0x000fd000078e0087 */
[----:B------:R-:W-:Y:S05]  /*1bc60*/  WARPSYNC.COLLECTIVE R133, `(.L_x_4839) ;  /* 0x0000000085087348 */ /* 0x000fea0003c00000 */
[----:B------:R0:W1:Y:S02]  /*1bc70*/  SHFL.BFLY P6, R136, R138, R69, R132 ;  /* 0x0c0000458a887389 */ /* 0x00006400000c0084 */
[----:B01----:R-:W-:Y:S01]  /*1bc80*/  ENDCOLLECTIVE ;  /* 0x000000000000791b */ /* 0x003fe20003800000 */
.L_x_4839:
[----:B------:R-:W-:Y:S02]  /*1bc90*/  IMAD.MOV.U32 R69, RZ, RZ, 0x2 ;  /* 0x00000002ff457424 */ /* 0x000fe400078e00ff */
[----:B------:R-:W-:-:S05]  /*1bca0*/  FADD.FTZ R135, R135, R136 ;  /* 0x0000008887877221 */ /* 0x000fca0000010000 */
[----:B------:R-:W-:-:S07]  /*1bcb0*/  MOV R138, R135 ;  /* 0x00000087008a7202 */ /* 0x000fce0000000f00 */
[----:B------:R-:W-:Y:S05]  /*1bcc0*/  WARPSYNC.COLLECTIVE R133, `(.L_x_4840) ;  /* 0x0000000085087348 */ /* 0x000fea0003c00000 */
[----:B------:R0:W1:Y:S02]  /*1bcd0*/  SHFL.BFLY P6, R136, R138, R69, R132 ;  /* 0x0c0000458a887389 */ /* 0x00006400000c0084 */
[----:B01----:R-:W-:Y:S01]  /*1bce0*/  ENDCOLLECTIVE ;  /* 0x000000000000791b */ /* 0x003fe20003800000 */
.L_x_4840:
[----:B------:R-:W-:Y:S02]  /*1bcf0*/  IMAD.MOV.U32 R69, RZ, RZ, 0x4 ;  /* 0x00000004ff457424 */ /* 0x000fe400078e00ff */
[----:B------:R-:W-:-:S05]  /*1bd00*/  FADD.FTZ R135, R135, R136 ;  /* 0x0000008887877221 */ /* 0x000fca0000010000 */
[----:B------:R-:W-:-:S07]  /*1bd10*/  MOV R138, R135 ;  /* 0x00000087008a7202 */ /* 0x000fce0000000f00 */
[----:B------:R-:W-:Y:S05]  /*1bd20*/  WARPSYNC.COLLECTIVE R133, `(.L_x_4841) ;  /* 0x0000000085087348 */ /* 0x000fea0003c00000 */
[----:B------:R0:W1:Y:S02]  /*1bd30*/  SHFL.BFLY P6, R136, R138, R69, R132 ;  /* 0x0c0000458a887389 */ /* 0x00006400000c0084 */
[----:B01----:R-:W-:Y:S01]  /*1bd40*/  ENDCOLLECTIVE ;  /* 0x000000000000791b */ /* 0x003fe20003800000 */
.L_x_4841:
[----:B------:R-:W-:Y:S02]  /*1bd50*/  IMAD.MOV.U32 R69, RZ, RZ, 0x8 ;  /* 0x00000008ff457424 */ /* 0x000fe400078e00ff */
[----:B------:R-:W-:-:S05]  /*1bd60*/  FADD.FTZ R135, R135, R136 ;  /* 0x0000008887877221 */ /* 0x000fca0000010000 */
[----:B------:R-:W-:-:S07]  /*1bd70*/  MOV R138, R135 ;  /* 0x00000087008a7202 */ /* 0x000fce0000000f00 */
[----:B------:R-:W-:Y:S05]  /*1bd80*/  WARPSYNC.COLLECTIVE R133, `(.L_x_4842) ;  /* 0x0000000085087348 */ /* 0x000fea0003c00000 */
[----:B------:R0:W1:Y:S02]  /*1bd90*/  SHFL.BFLY P6, R136, R138, R69, R132 ;  /* 0x0c0000458a887389 */ /* 0x00006400000c0084 */
[----:B01----:R-:W-:Y:S01]  /*1bda0*/  ENDCOLLECTIVE ;  /* 0x000000000000791b */ /* 0x003fe20003800000 */
.L_x_4842:
[----:B------:R-:W-:Y:S02]  /*1bdb0*/  IMAD.MOV.U32 R69, RZ, RZ, 0x10 ;  /* 0x00000010ff457424 */ /* 0x000fe400078e00ff */
[----:B------:R-:W-:-:S05]  /*1bdc0*/  FADD.FTZ R135, R135, R136 ;  /* 0x0000008887877221 */ /* 0x000fca0000010000 */
[----:B------:R-:W-:-:S07]  /*1bdd0*/  MOV R138, R135 ;  /* 0x00000087008a7202 */ /* 0x000fce0000000f00 */
[----:B------:R-:W-:Y:S05]  /*1bde0*/  WARPSYNC.COLLECTIVE R133, `(.L_x_4843) ;  /* 0x0000000085087348 */ /* 0x000fea0003c00000 */
[----:B------:R0:W1:Y:S02]  /*1bdf0*/  SHFL.BFLY P6, R136, R138, R69, R132 ;  /* 0x0c0000458a887389 */ /* 0x00006400000c0084 */
[----:B01----:R-:W-:Y:S01]  /*1be00*/  ENDCOLLECTIVE ;  /* 0x000000000000791b */ /* 0x003fe20003800000 */
.L_x_4843:
[----:B------:R-:W-:Y:S01]  /*1be10*/  MOV R69, R136 ;  /* 0x0000008800457202 */ /* 0x000fe20000000f00 */
[----:B------:R-:W-:Y:S06]  /*1be20*/  BRA `(.L_x_4844) ;  /* 0xffffffdc00dc7947 */ /* 0x000fec000383ffff */
.L_x_4845:
        /* <DEDUP_REMOVED lines=13> */
.L_x_45974:


//--------------------- .text._ZN10layer_norm13ln_fwd_kernelINS_13Kernel_traitsI13__nv_bfloat16S2_S2_S2_fjLj7168ELj1ELj1ELj4ELj16ENS_18Kernel_traits_baseILj7168ES2_S2_S2_S2_fjLj128EEEEELb1ELb1ELb1ELb1EEEvNS_9FwdParamsE --------------------------
	.section	.text._ZN10layer_norm13ln_fwd_kernelINS_13Kernel_traitsI13__nv_bfloat16S2_S2_S2_fjLj7168ELj1ELj1ELj4ELj16ENS_18Kernel_traits_baseILj7168ES2_S2_S2_S2_fjLj128EEEEELb1ELb1ELb1ELb1EEEvNS_9FwdParamsE,"ax",@progbits
	.align	128
        .global         _ZN10layer_norm13ln_fwd_kernelINS_13Kernel_traitsI13__nv_bfloat16S2_S2_S2_fjLj7168ELj1ELj1ELj4ELj16ENS_18Kernel_traits_baseILj7168ES2_S2_S2_S2_fjLj128EEEEELb1ELb1ELb1ELb1EEEvNS_9FwdParamsE
        .type           _ZN10layer_norm13ln_fwd_kernelINS_13Kernel_traitsI13__nv_bfloat16S2_S2_S2_fjLj7168ELj1ELj1ELj4ELj16ENS_18Kernel_traits_baseILj7168ES2_S2_S2_S2_fjLj128EEEEELb1ELb1ELb1ELb1EEEvNS_9FwdParamsE,@function
        .size           _ZN10layer_norm13ln_fwd_kernelINS_13Kernel_traitsI13__nv_bfloat16S2_S2_S2_fjLj7168ELj1ELj1ELj4ELj16ENS_18Kernel_traits_baseILj7168ES2_S2_S2_S2_fjLj128EEEEELb1ELb1ELb1ELb1EEEvNS_9FwdParamsE,(.L_x_45975 - _ZN10layer_norm13ln_fwd_kernelINS_13Kernel_traitsI13__nv_bfloat16S2_S2_S2_fjLj7168ELj1ELj1ELj4ELj16ENS_18Kernel_traits_baseILj7168ES2_S2_S2_S2_fjLj128EEEEELb1ELb1ELb1ELb1EEEvNS_9FwdParamsE)
        .other          _ZN10layer_norm13ln_fwd_kernelINS_13Kernel_traitsI13__nv_bfloat16S2_S2_S2_fjLj7168ELj1ELj1ELj4ELj16ENS_18Kernel_traits_baseILj7168ES2_S2_S2_S2_fjLj128EEEEELb1ELb1ELb1ELb1EEEvNS_9FwdParamsE,@"STO_CUDA_ENTRY STV_DEFAULT"
_ZN10layer_norm13ln_fwd_kernelINS_13Kernel_traitsI13__nv_bfloat16S2_S2_S2_fjLj7168ELj1ELj1ELj4ELj16ENS_18Kernel_traits_baseILj7168ES2_S2_S2_S2_fjLj128EEEEELb1ELb1ELb1ELb1EEEvNS_9FwdParamsE:
.text._ZN10layer_norm13ln_fwd_kernelINS_13Kernel_traitsI13__nv_bfloat16S2_S2_S2_fjLj7168ELj1ELj1ELj4ELj16ENS_18Kernel_traits_baseILj7168ES2_S2_S2_S2_fjLj128EEEEELb1ELb1ELb1ELb1EEEvNS_9FwdParamsE:
[----:B------:R-:W-:Y:S08]  /*0000*/  LDC R1, c[0x0][0x28] ;  /* 0x00000a00ff017b82 */ /* 0x000ff00000000800 */
[----:B------:R-:W0:Y:S01]  /*0010*/  LDC R160, c[0x0][0x2e8] ;  /* 0x0000ba00ffa07b82 */ /* 0x000e220000000800 */
[----:B------:R-:W-:Y:S01]  /*0020*/  ULDC.U8 UR4, c[0x0][0x2f4] ;  /* 0x0000bd0000047ab9 */ /* 0x000fe20000000000 */
[----:B------:R-:W-:Y:S01]  /*0030*/  ULDC.64 UR6, c[0x0][0x208] ;  /* 0x0000820000067ab9 */ /* 0x000fe20000000a00 */
[----:B------:R-:W-:Y:S01]  /*0040*/  ISETP.NE.AND P1, PT, RZ, UR4, PT ;  /* 0x00000004ff007c0c */ /* 0x000fe2000bf25270 */
[----:B------:R-:W-:-:S04]  /*0050*/  ULDC.64 UR4, c[0x0][0x2e0] ;  /* 0x0000b80000047ab9 */ /* 0x000fc80000000a00 */
[----:B------:R-:W1:Y:S01]  /*0060*/  LDC R161, c[0x0][0x2ec] ;  /* 0x0000bb00ffa17b82 */ /* 0x000e620000000800 */
[----:B------:R-:W-:Y:S01]  /*0070*/  MOV R2, UR4 ;  /* 0x0000000400027c02 */ /* 0x000fe20008000f00 */
[----:B------:R-:W-:Y:S01]  /*0080*/  IMAD.U32 R3, RZ, RZ, UR5 ;  /* 0x00000005ff037e24 */ /* 0x000fe2000f8e00ff */
[----:B------:R-:W2:Y:S01]  /*0090*/  S2R R41, SR_TID.X ;  /* 0x0000000000297919 */ /* 0x000ea20000002100 */
[----:B------:R-:W-:Y:S01]  /*00a0*/  ULDC.64 UR8, c[0x0][0x2c8] ;  /* 0x0000b20000087ab9 */ /* 0x000fe20000000a00 */
[----:B------:R-:W-:-:S03]  /*00b0*/  ULDC UR10, c[0x0][0x214] ;  /* 0x00008500000a7ab9 */ /* 0x000fc60000000800 */
[----:B------:R-:W3:Y:S01]  /*00c0*/  @P1 LDG.E.64 R2, desc[UR6][R2.64] ;  /* 0x0000000602021981 */ /* 0x000ee2000c1e1b00 */
[----:B------:R-:W4:Y:S01]  /*00d0*/  @P1 LDC R7, c[0x0][0x2f0] ;  /* 0x0000bc00ff071b82 */ /* 0x000f220000000800 */
[----:B0-----:R-:W-:Y:S01]  /*00e0*/  @P1 IMAD.MOV.U32 R4, RZ, RZ, R160 ;  /* 0x000000ffff041224 */ /* 0x001fe200078e00a0 */
[----:B------:R-:W2:Y:S06]  /*00f0*/  S2R R42, SR_CTAID.X ;  /* 0x00000000002a7919 */ /* 0x000eac0000002500 */
[----:B------:R-:W0:Y:S01]  /*0100*/  LDC.64 R32, c[0x0][0x2c8] ;  /* 0x0000b200ff207b82 */ /* 0x000e220000000a00 */
[----:B-1----:R-:W-:-:S06]  /*0110*/  @P1 IMAD.MOV.U32 R5, RZ, RZ, R161 ;  /* 0x000000ffff051224 */ /* 0x002fcc00078e00a1 */
[----:B------:R-:W4:Y:S01]  /*0120*/  @P1 LDG.E.64 R4, desc[UR6][R4.64] ;  /* 0x0000000604041981 */ /* 0x000f22000c1e1b00 */
[----:B------:R-:W-:Y:S01]  /*0130*/  ISETP.NE.U32.AND P0, PT, RZ, UR8, PT ;  /* 0x00000008ff007c0c */ /* 0x000fe2000bf05070 */
[----:B------:R-:W-:Y:S02]  /*0140*/  ULDC UR8, c[0x0][0x0] ;  /* 0x0000000000087ab9 */ /* 0x000fe40000000800 */
[----:B--2---:R-:W-:-:S04]  /*0150*/  IMAD R40, R42, UR8, R41 ;  /* 0x000000082a287c24 */ /* 0x004fc8000f8e0229 */
[----:B------:R-:W-:Y:S01]  /*0160*/  IMAD.WIDE.U32 R12, R40, -0x326172a9, RZ ;  /* 0xcd9e8d57280c7825 */ /* 0x000fe200078e00ff */
[----:B------:R-:W-:Y:S01]  /*0170*/  ISETP.NE.AND.EX P0, PT, RZ, UR9, PT, P0 ;  /* 0x00000009ff007c0c */ /* 0x000fe2000bf05300 */
[----:B------:R-:W-:Y:S01]  /*0180*/  ULDC.64 UR8, c[0x0][0x278] ;  /* 0x00009e0000087ab9 */ /* 0x000fe20000000a00 */
[----:B------:R-:W-:-:S05]  /*0190*/  LOP3.LUT R0, R41, 0x7f, RZ, 0xc0, !PT ;  /* 0x0000007f29007812 */ /* 0x000fca00078ec0ff */
[----:B0-----:R-:W-:-:S06]  /*01a0*/  IMAD.WIDE.U32 R32, R0, 0x10, R32 ;  /* 0x0000001000207825 */ /* 0x001fcc00078e0020 */
[----:B------:R-:W5:Y:S01]  /*01b0*/  @P0 LDG.E.128 R8, desc[UR6][R32.64+0x800] ;  /* 0x0008000620080981 */ /* 0x000f62000c1e1d00 */
[----:B---3--:R-:W-:Y:S02]  /*01c0*/  @P1 R2UR UR4, R2 ;  /* 0x00000000020412ca */ /* 0x008fe400000e0000 */
[----:B------:R-:W-:Y:S02]  /*01d0*/  @P1 R2UR UR5, R3 ;  /* 0x00000000030512ca */ /* 0x000fe400000e0000 */
[----:B----4-:R-:W-:-:S05]  /*01e0*/  @P1 IADD3 R160, P2, R4, R7, RZ ;  /* 0x0000000704a01210 */ /* 0x010fca0007f5e0ff */
[----:B------:R-:W-:-:S06]  /*01f0*/  @P1 IMAD.X R161, RZ, RZ, R5, P2 ;  /* 0x000000ffffa11224 */ /* 0x000fcc00010e0605 */
[----:B------:R-:W-:Y:S01]  /*0200*/  UIADD3 UR19, UR5, -0x4498517b, URZ ;  /* 0xbb67ae8505137890 */ /* 0x000fe2000fffe03f */
[----:B------:R-:W5:Y:S01]  /*0210*/  @P0 LDG.E.128 R4, desc[UR6][R32.64] ;  /* 0x0000000620040981 */ /* 0x000f62000c1e1d00 */
[--C-:B------:R-:W-:Y:S02]  /*0220*/  SHF.R.U64 R102, R160, 0x2, R161.reuse ;  /* 0x00000002a0667819 */ /* 0x100fe400000012a1 */
[----:B------:R-:W-:-:S03]  /*0230*/  SHF.R.U32.HI R103, RZ, 0x2, R161 ;  /* 0x00000002ff677819 */ /* 0x000fc600000116a1 */
[----:B------:R-:W-:Y:S01]  /*0240*/  IMAD.WIDE.U32 R2, R102, -0x2daee0ad, RZ ;  /* 0xd2511f5366027825 */ /* 0x000fe200078e00ff */
[----:B------:R-:W-:-:S04]  /*0250*/  LOP3.LUT R16, R13, UR4, R103, 0x96, !PT ;  /* 0x000000040d107c12 */ /* 0x000fc8000f8e9667 */
        /* <DEDUP_REMOVED lines=8> */
[----:B------:R-:W-:Y:S01]  /*02e0*/  UIADD3 UR21, UR5, 0x76cf5d0a, URZ ;  /* 0x76cf5d0a05157890 */ /* 0x000fe2000fffe03f */
[----:B------:R-:W5:Y:S02]  /*02f0*/  @P0 LDG.E.128 R12, desc[UR6][R32.64+0x1000] ;  /* 0x00100006200c0981 */ /* 0x000f64000c1e1d00 */
[----:B------:R-:W-:Y:S01]  /*0300*/  IMAD.WIDE.U32 R2, R2, -0x2daee0ad, RZ ;  /* 0xd2511f5302027825 */ /* 0x000fe200078e00ff */
[----:B------:R-:W-:Y:S01]  /*0310*/  LOP3.LUT R24, R21, UR20, R18, 0x96, !PT ;  /* 0x0000001415187c12 */ /* 0x000fe2000f8e9612 */
[----:B------:R-:W-:-:S03]  /*0320*/  UIADD3 UR23, UR5, 0x32370b8f, URZ ;  /* 0x32370b8f05177890 */ /* 0x000fc6000fffe03f */
[----:B------:R-:W-:Y:S01]  /*0330*/  LOP3.LUT R26, R3, UR21, R16, 0x96, !PT ;  /* 0x00000015031a7c12 */ /* 0x000fe2000f8e9610 */
[----:B------:R-:W-:Y:S01]  /*0340*/  IMAD.WIDE.U32 R24, R24, -0x2daee0ad, RZ ;  /* 0xd2511f5318187825 */ /* 0x000fe200078e00ff */
[----:B------:R-:W-:Y:S01]  /*0350*/  UIADD3 UR22, UR4, -0x255992d5, URZ ;  /* 0xdaa66d2b04167890 */ /* 0x000fe2000fffe03f */
        /* <DEDUP_REMOVED lines=10> */
[----:B------:R-:W-:-:S03]  /*0400*/  UIADD3 UR27, UR5, -0x56f99767, URZ ;  /* 0xa9066899051b7890 */ /* 0x000fc6000fffe03f */
[----:B------:R-:W-:Y:S01]  /*0410*/  LOP3.LUT R30, R3, UR25, R24, 0x96, !PT ;  /* 0x00000019031e7c12 */ /* 0x000fe2000f8e9618 */
[----:B------:R-:W-:Y:S01]  /*0420*/  IMAD.WIDE.U32 R34, R34, -0x2daee0ad, RZ ;  /* 0xd2511f5322227825 */ /* 0x000fe200078e00ff */
[----:B------:R-:W-:Y:S01]  /*0430*/  UIADD3 UR26, UR4, 0x1715609d, URZ ;  /* 0x1715609d041a7890 */ /* 0x000fe2000fffe03f */
[----:B------:R-:W5:Y:S02]  /*0440*/  @P0 LDG.E.128 R24, desc[UR6][R32.64+0x2800] ;  /* 0x0028000620180981 */ /* 0x000f64000c1e1d00 */
[----:B------:R-:W-:Y:S01]  /*0450*/  IMAD.WIDE.U32 R30, R30, -0x326172a9, RZ ;  /* 0xcd9e8d571e1e7825 */ /* 0x000fe200078e00ff */
[----:B------:R-:W-:Y:S01]  /*0460*/  LOP3.LUT R36, R35, UR27, R2, 0x96, !PT ;  /* 0x0000001b23247c12 */ /* 0x000fe2000f8e9602 */
[----:B------:R-:W-:-:S03]  /*0470*/  UIADD3 UR28, UR4, -0x4ab325aa, URZ ;  /* 0xb54cda56041c7890 */ /* 0x000fc6000fffe03f */
[----:B------:R-:W-:Y:S01]  /*0480*/  LOP3.LUT R2, R31, UR26, R28, 0x96, !PT ;  /* 0x0000001a1f027c12 */ /* 0x000fe2000f8e961c */
[----:B------:R-:W-:Y:S01]  /*0490*/  IMAD.WIDE.U32 R36, R36, -0x326172a9, RZ ;  /* 0xcd9e8d5724247825 */ /* 0x000fe200078e00ff */
[----:B------:R-:W-:-:S03]  /*04a0*/  UIADD3 UR29, UR5, 0x646e171e, URZ ;  /* 0x646e171e051d7890 */ /* 0x000fc6000fffe03f */
[----:B------:R-:W-:Y:S01]  /*04b0*/  IMAD.WIDE.U32 R2, R2, -0x2daee0ad, RZ ;  /* 0xd2511f5302027825 */ /* 0x000fe200078e00ff */
[----:B------:R-:W-:Y:S01]  /*04c0*/  LOP3.LUT R35, R37, UR28, R30, 0x96, !PT ;  /* 0x0000001c25237c12 */ /* 0x000fe2000f8e961e */
[----:B------:R-:W-:Y:S01]  /*04d0*/  UIADD3 UR31, UR5, 0x1fd5c5a3, URZ ;  /* 0x1fd5c5a3051f7890 */ /* 0x000fe2000fffe03f */
[----:B------:R0:W5:Y:S02]  /*04e0*/  @P0 LDG.E.128 R28, desc[UR6][R32.64+0x3000] ;  /* 0x00300006201c0981 */ /* 0x000164000c1e1d00 */
[----:B------:R-:W-:Y:S01]  /*04f0*/  LOP3.LUT R38, R3, UR29, R34, 0x96, !PT ;  /* 0x0000001d03267c12 */ /* 0x000fe2000f8e9622 */
[----:B------:R-:W-:Y:S01]  /*0500*/  IMAD.WIDE.U32 R34, R35, -0x2daee0ad, RZ ;  /* 0xd2511f5323227825 */ /* 0x000fe200078e00ff */
[----:B------:R-:W-:-:S03]  /*0510*/  UIADD3 UR30, UR4, 0x5384540f, URZ ;  /* 0x5384540f041e7890 */ /* 0x000fc6000fffe03f */
[----:B------:R-:W-:Y:S01]  /*0520*/  IMAD.WIDE.U32 R38, R38, -0x326172a9, RZ ;  /* 0xcd9e8d5726267825 */ /* 0x000fe200078e00ff */
[----:B------:R-:W-:Y:S02]  /*0530*/  LOP3.LUT R104, R35, UR31, R2, 0x96, !PT ;  /* 0x0000001f23687c12 */ /* 0x000fe4000f8e9602 */
[C---:B------:R-:W-:Y:S02]  /*0540*/  LEA.HI R35, R41.reuse, R42, RZ, 0x19 ;  /* 0x0000002a29237211 */ /* 0x040fe400078fc8ff */
[----:B------:R-:W-:Y:S02]  /*0550*/  SHF.L.U32 R2, R41, 0x4, RZ ;  /* 0x0000000429027819 */ /* 0x000fe400000006ff */
[----:B------:R-:W-:Y:S02]  /*0560*/  ISETP.GE.AND P1, PT, R35, UR10, PT ;  /* 0x0000000a23007c0c */ /* 0x000fe4000bf26270 */
[----:B------:R-:W-:Y:S02]  /*0570*/  LOP3.LUT R155, R39, UR30, R36, 0x96, !PT ;  /* 0x0000001e279b7c12 */ /* 0x000fe4000f8e9624 */
[----:B------:R-:W-:Y:S01]  /*0580*/  LOP3.LUT R72, R2, 0x7f0, RZ, 0xc0, !PT ;  /* 0x000007f002487812 */ /* 0x000fe200078ec0ff */
[----:B------:R-:W-:Y:S01]  /*0590*/  UIADD3 UR33, UR5, -0x24c28bd8, URZ ;  /* 0xdb3d742805217890 */ /* 0x000fe2000fffe03f */
[----:B------:R-:W-:Y:S01]  /*05a0*/  LEA R2, P2, R0, UR8, 0x4 ;  /* 0x0000000800027c11 */ /* 0x000fe2000f8420ff */
[----:B------:R-:W-:Y:S01]  /*05b0*/  IMAD.HI.U32 R3, R155, -0x2daee0ad, RZ ;  /* 0xd2511f539b037827 */ /* 0x000fe200078e00ff */
[----:B------:R-:W-:Y:S01]  /*05c0*/  IADD3 R72, P3, R72, UR8, RZ ;  /* 0x0000000848487c10 */ /* 0x000fe2000ff7e0ff */
[----:B------:R-:W-:-:S02]  /*05d0*/  UIADD3 UR32, UR4, -0xe443238, URZ ;  /* 0xf1bbcdc804207890 */ /* 0x000fc4000fffe03f */
[----:B0-----:R-:W-:Y:S01]  /*05e0*/  IMAD.HI.U32 R33, R104, -0x326172a9, RZ ;  /* 0xcd9e8d5768217827 */ /* 0x001fe200078e00ff */
[----:B------:R-:W-:-:S03]  /*05f0*/  LOP3.LUT R34, R3, UR33, R34, 0x96, !PT ;  /* 0x0000002103227c12 */ /* 0x000fc6000f8e9622 */
[----:B------:R-:W-:Y:S02]  /*0600*/  IMAD.X R3, RZ, RZ, UR9, P2 ;  /* 0x00000009ff037e24 */ /* 0x000fe400090e06ff */
[----:B------:R-:W-:Y:S01]  /*0610*/  IMAD.X R73, RZ, RZ, UR9, P3 ;  /* 0x00000009ff497e24 */ /* 0x000fe200098e06ff */
[----:B------:R-:W-:Y:S01]  /*0620*/  LOP3.LUT R158, R33, UR32, R38, 0x96, !PT ;  /* 0x00000020219e7c12 */ /* 0x000fe2000f8e9626 */
[----:B------:R-:W-:Y:S06]  /*0630*/  @P1 EXIT ;  /* 0x000000000000194d */ /* 0x000fec0003800000 */
[----:B------:R-:W5:Y:S01]  /*0640*/  LDG.E.128 R72, desc[UR6][R72.64+0x3000] ;  /* 0x0030000648487981 */ /* 0x000f62000c1e1d00 */
[----:B------:R-:W0:Y:S01]  /*0650*/  LDC.64 R32, c[0x0][0x260] ;  /* 0x00009800ff207b82 */ /* 0x000e220000000a00 */
[----:B-----5:R-:W-:Y:S02]  /*0660*/  @!P0 CS2R R4, SRZ ;  /* 0x0000000000048805 */ /* 0x020fe4000001ff00 */
[----:B------:R-:W-:Y:S02]  /*0670*/  @!P0 CS2R R6, SRZ ;  /* 0x0000000000068805 */ /* 0x000fe4000001ff00 */
[----:B------:R-:W-:Y:S02]  /*0680*/  @!P0 CS2R R8, SRZ ;  /* 0x0000000000088805 */ /* 0x000fe4000001ff00 */
[----:B------:R-:W-:Y:S02]  /*0690*/  @!P0 CS2R R10, SRZ ;  /* 0x00000000000a8805 */ /* 0x000fe4000001ff00 */
[----:B------:R-:W-:Y:S01]  /*06a0*/  @!P0 CS2R R12, SRZ ;  /* 0x00000000000c8805 */ /* 0x000fe2000001ff00 */
[----:B------:R-:W5:Y:S01]  /*06b0*/  LDG.E.128 R96, desc[UR6][R2.64] ;  /* 0x0000000602607981 */ /* 0x000f62000c1e1d00 */
[----:B------:R-:W-:-:S02]  /*06c0*/  @!P0 CS2R R14, SRZ ;  /* 0x00000000000e8805 */ /* 0x000fc4000001ff00 */
[----:B------:R-:W-:Y:S02]  /*06d0*/  PRMT R36, R4, 0x7632, R36 ;  /* 0x0000763204247816 */ /* 0x000fe40000000024 */
[----:B------:R-:W-:Y:S01]  /*06e0*/  @!P0 CS2R R16, SRZ ;  /* 0x0000000000108805 */ /* 0x000fe2000001ff00 */
[----:B------:R-:W5:Y:S01]  /*06f0*/  LDG.E.128 R92, desc[UR6][R2.64+0x800] ;  /* 0x00080006025c7981 */ /* 0x000f62000c1e1d00 */
[----:B------:R-:W-:Y:S02]  /*0700*/  PRMT R38, R6, 0x7632, R38 ;  /* 0x0000763206267816 */ /* 0x000fe40000000026 */
[----:B------:R-:W-:Y:S01]  /*0710*/  @!P0 CS2R R18, SRZ ;  /* 0x0000000000128805 */ /* 0x000fe2000001ff00 */
[----:B------:R-:W5:Y:S01]  /*0720*/  LDG.E.128 R88, desc[UR6][R2.64+0x1000] ;  /* 0x0010000602587981 */ /* 0x000f62000c1e1d00 */
[----:B------:R-:W-:-:S03]  /*0730*/  PRMT R37, R5, 0x7632, R37 ;  /* 0x0000763205257816 */ /* 0x000fc60000000025 */
[----:B------:R-:W5:Y:S01]  /*0740*/  LDG.E.128 R84, desc[UR6][R2.64+0x1800] ;  /* 0x0018000602547981 */ /* 0x000f62000c1e1d00 */
[----:B------:R-:W-:-:S03]  /*0750*/  PRMT R41, R8, 0x7632, R41 ;  /* 0x0000763208297816 */ /* 0x000fc60000000029 */
[----:B------:R-:W5:Y:S01]  /*0760*/  LDG.E.128 R80, desc[UR6][R2.64+0x2000] ;  /* 0x0020000602507981 */ /* 0x000f62000c1e1d00 */
[----:B------:R-:W-:Y:S01]  /*0770*/  @!P0 CS2R R20, SRZ ;  /* 0x0000000000148805 */ /* 0x000fe2000001ff00 */
[----:B0-----:R-:W-:Y:S02]  /*0780*/  IMAD.WIDE.U32 R32, R0, 0x10, R32 ;  /* 0x0000001000207825 */ /* 0x001fe400078e0020 */
[----:B------:R0:W5:Y:S01]  /*0790*/  LDG.E.128 R76, desc[UR6][R2.64+0x2800] ;  /* 0x00280006024c7981 */ /* 0x000162000c1e1d00 */
[----:B------:R-:W-:Y:S01]  /*07a0*/  UIADD3 UR34, UR4, -0x700cb87f, URZ ;  /* 0x8ff3478104227890 */ /* 0x000fe2000fffe03f */
[----:B------:R-:W-:Y:S02]  /*07b0*/  PRMT R39, R7, 0x7632, R39 ;  /* 0x0000763207277816 */ /* 0x000fe40000000027 */
[----:B------:R-:W-:Y:S01]  /*07c0*/  @!P0 CS2R R22, SRZ ;  /* 0x0000000000168805 */ /* 0x000fe2000001ff00 */
[----:B------:R-:W5:Y:S01]  /*07d0*/  LDG.E.128 R68, desc[UR6][R32.64] ;  /* 0x0000000620447981 */ /* 0x000f62000c1e1d00 */
[----:B------:R-:W-:Y:S01]  /*07e0*/  PRMT R43, R10, 0x7632, R43 ;  /* 0x000076320a2b7816 */ /* 0x000fe2000000002b */
[----:B------:R-:W-:Y:S01]  /*07f0*/  IMAD.HI.U32 R154, R34, -0x326172a9, RZ ;  /* 0xcd9e8d57229a7827 */ /* 0x000fe200078e00ff */
[----:B------:R-:W-:Y:S01]  /*0800*/  @!P0 CS2R R24, SRZ ;  /* 0x0000000000188805 */ /* 0x000fe2000001ff00 */
[----:B------:R-:W5:Y:S01]  /*0810*/  LDG.E.128 R64, desc[UR6][R32.64+0x800] ;  /* 0x0008000620407981 */ /* 0x000f62000c1e1d00 */
[----:B------:R-:W-:-:S02]  /*0820*/  @!P0 CS2R R26, SRZ ;  /* 0x00000000001a8805 */ /* 0x000fc4000001ff00 */
[----:B0-----:R-:W-:Y:S01]  /*0830*/  SHF.L.U32 R2, R4, 0x10, RZ ;  /* 0x0000001004027819 */ /* 0x001fe200000006ff */
[----:B------:R-:W-:Y:S01]  /*0840*/  IMAD.U32 R4, R6, 0x10000, RZ ;  /* 0x0001000006047824 */ /* 0x000fe200078e00ff */
[----:B------:R-:W5:Y:S01]  /*0850*/  LDG.E.128 R60, desc[UR6][R32.64+0x1000] ;  /* 0x00100006203c7981 */ /* 0x000f62000c1e1d00 */
[----:B------:R-:W-:Y:S01]  /*0860*/  IMAD.U32 R3, R5, 0x10000, RZ ;  /* 0x0001000005037824 */ /* 0x000fe200078e00ff */
[----:B------:R-:W-:Y:S01]  /*0870*/  SHF.L.U32 R5, R7, 0x10, RZ ;  /* 0x0000001007057819 */ /* 0x000fe200000006ff */
[----:B------:R-:W-:Y:S01]  /*0880*/  IMAD.U32 R6, R8, 0x10000, RZ ;  /* 0x0001000008067824 */ /* 0x000fe200078e00ff */
[----:B------:R-:W5:Y:S01]  /*0890*/  LDG.E.128 R56, desc[UR6][R32.64+0x1800] ;  /* 0x0018000620387981 */ /* 0x000f62000c1e1d00 */
[----:B------:R-:W-:Y:S01]  /*08a0*/  SHF.L.U32 R8, R10, 0x10, RZ ;  /* 0x000000100a087819 */ /* 0x000fe200000006ff */
[C---:B------:R-:W-:Y:S01]  /*08b0*/  IMAD.U32 R7, R9.reuse, 0x10000, RZ ;  /* 0x0001000009077824 */ /* 0x040fe200078e00ff */
[----:B------:R-:W-:Y:S01]  /*08c0*/  @!P0 CS2R R28, SRZ ;  /* 0x00000000001c8805 */ /* 0x000fe2000001ff00 */
[----:B------:R-:W5:Y:S01]  /*08d0*/  LDG.E.128 R52, desc[UR6][R32.64+0x2000] ;  /* 0x0020000620347981 */ /* 0x000f62000c1e1d00 */
[----:B------:R-:W-:Y:S01]  /*08e0*/  PRMT R42, R9, 0x7632, R42 ;  /* 0x00007632092a7816 */ /* 0x000fe2000000002a */
[C---:B------:R-:W-:Y:S01]  /*08f0*/  IMAD.U32 R10, R12.reuse, 0x10000, RZ ;  /* 0x000100000c0a7824 */ /* 0x040fe200078e00ff */
[----:B------:R-:W-:Y:S01]  /*0900*/  @!P0 CS2R R30, SRZ ;  /* 0x00000000001e8805 */ /* 0x000fe2000001ff00 */
[----:B------:R-:W5:Y:S01]  /*0910*/  LDG.E.128 R48, desc[UR6][R32.64+0x2800] ;  /* 0x0028000620307981 */ /* 0x000f62000c1e1d00 */
[----:B------:R-:W-:Y:S01]  /*0920*/  PRMT R101, R12, 0x7632, R101 ;  /* 0x000076320c657816 */ /* 0x000fe20000000065 */
[----:B------:R-:W-:-:S02]  /*0930*/  UIADD3 UR35, UR5, -0x695add53, URZ ;  /* 0x96a522ad05237890 */ /* 0x000fc4000fffe03f */
[----:B------:R0:W5:Y:S01]  /*0940*/  LDG.E.128 R44, desc[UR6][R32.64+0x3000] ;  /* 0x00300006202c7981 */ /* 0x000162000c1e1d00 */
[C---:B------:R-:W-:Y:S01]  /*0950*/  PRMT R100, R11.reuse, 0x7632, R100 ;  /* 0x000076320b647816 */ /* 0x040fe20000000064 */
[----:B------:R-:W-:Y:S01]  /*0960*/  IMAD.U32 R9, R11, 0x10000, RZ ;  /* 0x000100000b097824 */ /* 0x000fe200078e00ff */
[C---:B------:R-:W-:Y:S01]  /*0970*/  PRMT R129, R14.reuse, 0x7632, R129 ;  /* 0x000076320e817816 */ /* 0x040fe20000000081 */
[----:B------:R-:W-:Y:S01]  /*0980*/  IMAD.U32 R12, R14, 0x10000, RZ ;  /* 0x000100000e0c7824 */ /* 0x000fe200078e00ff */
[----:B------:R-:W-:Y:S01]  /*0990*/  PRMT R128, R13, 0x7632, R128 ;  /* 0x000076320d807816 */ /* 0x000fe20000000080 */
[----:B------:R-:W-:Y:S01]  /*09a0*/  IMAD R155, R155, -0x2daee0ad, RZ ;  /* 0xd2511f539b9b7824 */ /* 0x000fe200078e02ff */
[----:B------:R-:W-:Y:S01]  /*09b0*/  SHF.L.U32 R11, R13, 0x10, RZ ;  /* 0x000000100d0b7819 */ /* 0x000fe200000006ff */
[----:B------:R-:W-:Y:S01]  /*09c0*/  IMAD.WIDE.U32 R158, R158, -0x2daee0ad, RZ ;  /* 0xd2511f539e9e7825 */ /* 0x000fe200078e00ff */
[----:B------:R-:W-:Y:S01]  /*09d0*/  PRMT R131, R16, 0x7632, R131 ;  /* 0x0000763210837816 */ /* 0x000fe20000000083 */
[----:B------:R-:W-:Y:S01]  /*09e0*/  ULDC UR9, c[0x0][0x294] ;  /* 0x0000a50000097ab9 */ /* 0x000fe20000000800 */
[----:B------:R-:W-:Y:S01]  /*09f0*/  LOP3.LUT R160, R160, 0x3, RZ, 0xc0, !PT ;  /* 0x00000003a0a07812 */ /* 0x000fe200078ec0ff */
[----:B0-----:R-:W-:Y:S01]  /*0a00*/  IMAD R33, R104, -0x326172a9, RZ ;  /* 0xcd9e8d5768217824 */ /* 0x001fe200078e02ff */
[----:B------:R-:W-:Y:S01]  /*0a10*/  SHF.L.U32 R14, R16, 0x10, RZ ;  /* 0x00000010100e7819 */ /* 0x000fe200000006ff */
[C---:B------:R-:W-:Y:S01]  /*0a20*/  IMAD.U32 R13, R15.reuse, 0x10000, RZ ;  /* 0x000100000f0d7824 */ /* 0x040fe200078e00ff */
[----:B------:R-:W-:Y:S01]  /*0a30*/  PRMT R130, R15, 0x7632, R130 ;  /* 0x000076320f827816 */ /* 0x000fe20000000082 */
[C---:B------:R-:W-:Y:S01]  /*0a40*/  IMAD.U32 R16, R18.reuse, 0x10000, RZ ;  /* 0x0001000012107824 */ /* 0x040fe200078e00ff */
[----:B------:R-:W-:Y:S01]  /*0a50*/  PRMT R133, R18, 0x7632, R133 ;  /* 0x0000763212857816 */ /* 0x000fe20000000085 */
[C---:B------:R-:W-:Y:S01]  /*0a60*/  IMAD.U32 R15, R17.reuse, 0x10000, RZ ;  /* 0x00010000110f7824 */ /* 0x040fe200078e00ff */
[----:B------:R-:W-:Y:S01]  /*0a70*/  PRMT R132, R17, 0x7632, R132 ;  /* 0x0000763211847816 */ /* 0x000fe20000000084 */
[C---:B------:R-:W-:Y:S01]  /*0a80*/  IMAD.U32 R18, R20.reuse, 0x10000, RZ ;  /* 0x0001000014127824 */ /* 0x040fe200078e00ff */
[----:B------:R-:W-:Y:S01]  /*0a90*/  PRMT R135, R20, 0x7632, R135 ;  /* 0x0000763214877816 */ /* 0x000fe20000000087 */
[----:B------:R-:W-:Y:S01]  /*0aa0*/  IMAD R156, R34, -0x326172a9, RZ ;  /* 0xcd9e8d57229c7824 */ /* 0x000fe200078e02ff */
[----:B------:R-:W-:Y:S01]  /*0ab0*/  LOP3.LUT R154, R154, UR34, R33, 0x96, !PT ;  /* 0x000000229a9a7c12 */ /* 0x000fe2000f8e9621 */
[----:B------:R-:W-:Y:S01]  /*0ac0*/  IMAD.MOV.U32 R33, RZ, RZ, R35 ;  /* 0x000000ffff217224 */ /* 0x000fe200078e0023 */
[C---:B------:R-:W-:Y:S01]  /*0ad0*/  PRMT R134, R19.reuse, 0x7632, R134 ;  /* 0x0000763213867816 */ /* 0x040fe20000000086 */
[----:B------:R-:W-:Y:S01]  /*0ae0*/  IMAD.U32 R35, R36, 0x10000, RZ ;  /* 0x0001000024237824 */ /* 0x000fe200078e00ff */
[----:B------:R-:W-:Y:S01]  /*0af0*/  SHF.L.U32 R17, R19, 0x10, RZ ;  /* 0x0000001013117819 */ /* 0x000fe200000006ff */
[C---:B------:R-:W-:Y:S01]  /*0b00*/  IMAD.U32 R19, R21.reuse, 0x10000, RZ ;  /* 0x0001000015137824 */ /* 0x040fe200078e00ff */
[C---:B------:R-:W-:Y:S01]  /*0b10*/  PRMT R137, R22.reuse, 0x7632, R137 ;  /* 0x0000763216897816 */ /* 0x040fe20000000089 */
[----:B------:R-:W-:Y:S01]  /*0b20*/  IMAD.MOV.U32 R118, RZ, RZ, 0x1 ;  /* 0x00000001ff767424 */ /* 0x000fe200078e00ff */
[----:B------:R-:W-:Y:S01]  /*0b30*/  SHF.L.U32 R20, R22, 0x10, RZ ;  /* 0x0000001016147819 */ /* 0x000fe200000006ff */
[C---:B------:R-:W-:Y:S01]  /*0b40*/  IMAD.U32 R22, R24.reuse, 0x10000, RZ ;  /* 0x0001000018167824 */ /* 0x040fe200078e00ff */
[----:B------:R-:W-:Y:S01]  /*0b50*/  PRMT R136, R21, 0x7632, R136 ;  /* 0x0000763215887816 */ /* 0x000fe20000000088 */
[C---:B------:R-:W-:Y:S01]  /*0b60*/  IMAD.U32 R21, R23.reuse, 0x10000, RZ ;  /* 0x0001000017157824 */ /* 0x040fe200078e00ff */
[----:B------:R-:W-:Y:S01]  /*0b70*/  PRMT R139, R24, 0x7632, R139 ;  /* 0x00007632188b7816 */ /* 0x000fe2000000008b */
[C---:B------:R-:W-:Y:S01]  /*0b80*/  IMAD.U32 R24, R26.reuse, 0x10000, RZ ;  /* 0x000100001a187824 */ /* 0x040fe200078e00ff */
[----:B------:R-:W-:Y:S01]  /*0b90*/  PRMT R138, R23, 0x7632, R138 ;  /* 0x00007632178a7816 */ /* 0x000fe2000000008a */
[----:B------:R-:W-:Y:S01]  /*0ba0*/  IMAD.U32 R36, R37, 0x10000, RZ ;  /* 0x0001000025247824 */ /* 0x000fe200078e00ff */
[----:B------:R-:W-:Y:S01]  /*0bb0*/  PRMT R140, R25, 0x7632, R140 ;  /* 0x00007632198c7816 */ /* 0x000fe2000000008c */
[----:B------:R-:W-:Y:S01]  /*0bc0*/  ULDC.U8 UR14, c[0x0][0x2a0] ;  /* 0x0000a800000e7ab9 */ /* 0x000fe20000000000 */
[----:B------:R-:W-:Y:S01]  /*0bd0*/  PRMT R141, R26, 0x7632, R141 ;  /* 0x000076321a8d7816 */ /* 0x000fe2000000008d */
[----:B------:R-:W-:Y:S01]  /*0be0*/  ULDC UR15, c[0x0][0x290] ;  /* 0x0000a400000f7ab9 */ /* 0x000fe20000000800 */
[----:B------:R-:W-:Y:S01]  /*0bf0*/  PRMT R143, R28, 0x7632, R143 ;  /* 0x000076321c8f7816 */ /* 0x000fe2000000008f */
[----:B------:R-:W-:Y:S01]  /*0c00*/  ULDC.64 UR12, c[0x0][0x298] ;  /* 0x0000a600000c7ab9 */ /* 0x000fe20000000a00 */
[----:B------:R-:W-:Y:S01]  /*0c10*/  PRMT R144, R29, 0x7632, R144 ;  /* 0x000076321d907816 */ /* 0x000fe20000000090 */
[----:B------:R-:W-:Y:S01]  /*0c20*/  ULDC.64 UR10, c[0x0][0x230] ;  /* 0x00008c00000a7ab9 */ /* 0x000fe20000000a00 */
[----:B------:R-:W-:Y:S01]  /*0c30*/  PRMT R146, R31, 0x7632, R146 ;  /* 0x000076321f927816 */ /* 0x000fe20000000092 */
[----:B------:R-:W-:Y:S01]  /*0c40*/  ULDC.64 UR16, c[0x0][0x210] ;  /* 0x0000840000107ab9 */ /* 0x000fe20000000a00 */
[----:B------:R-:W-:Y:S01]  /*0c50*/  SHF.L.U32 R23, R25, 0x10, RZ ;  /* 0x0000001019177819 */ /* 0x000fe200000006ff */
[C---:B------:R-:W-:Y:S01]  /*0c60*/  IMAD.U32 R25, R27.reuse, 0x10000, RZ ;  /* 0x000100001b197824 */ /* 0x040fe200078e00ff */
[----:B------:R-:W-:-:S02]  /*0c70*/  PRMT R142, R27, 0x7632, R142 ;  /* 0x000076321b8e7816 */ /* 0x000fc4000000008e */
[----:B------:R-:W-:Y:S01]  /*0c80*/  SHF.L.U32 R26, R28, 0x10, RZ ;  /* 0x000000101c1a7819 */ /* 0x000fe200000006ff */
[C---:B------:R-:W-:Y:S01]  /*0c90*/  IMAD.U32 R28, R30.reuse, 0x10000, RZ ;  /* 0x000100001e1c7824 */ /* 0x040fe200078e00ff */
[----:B------:R-:W-:Y:S02]  /*0ca0*/  PRMT R145, R30, 0x7632, R145 ;  /* 0x000076321e917816 */ /* 0x000fe40000000091 */
[----:B------:R-:W-:Y:S01]  /*0cb0*/  SHF.L.U32 R37, R38, 0x10, RZ ;  /* 0x0000001026257819 */ /* 0x000fe200000006ff */
[----:B------:R-:W-:Y:S01]  /*0cc0*/  IMAD.U32 R38, R39, 0x10000, RZ ;  /* 0x0001000027267824 */ /* 0x000fe200078e00ff */
[----:B------:R-:W-:Y:S01]  /*0cd0*/  HFMA2.MMA R34, -RZ, RZ, 0, 0 ;  /* 0x00000000ff227435 */ /* 0x000fe200000001ff */
[----:B------:R-:W-:Y:S01]  /*0ce0*/  IMAD.U32 R27, R29, 0x10000, RZ ;  /* 0x000100001d1b7824 */ /* 0x000fe200078e00ff */
[----:B------:R-:W-:Y:S01]  /*0cf0*/  SHF.L.U32 R29, R31, 0x10, RZ ;  /* 0x000000101f1d7819 */ /* 0x000fe200000006ff */
[----:B------:R-:W-:Y:S01]  /*0d00*/  IMAD.MOV.U32 R30, RZ, RZ, R40 ;  /* 0x000000ffff1e7224 */ /* 0x000fe200078e0028 */
[----:B------:R-:W-:Y:S01]  /*0d10*/  SHF.L.U32 R40, R42, 0x10, RZ ;  /* 0x000000102a287819 */ /* 0x000fe200000006ff */
[----:B------:R-:W-:Y:S01]  /*0d20*/  IMAD.U32 R39, R41, 0x10000, RZ ;  /* 0x0001000029277824 */ /* 0x000fe200078e00ff */
[----:B------:R-:W-:Y:S01]  /*0d30*/  LOP3.LUT R155, R159, UR35, R155, 0x96, !PT ;  /* 0x000000239f9b7c12 */ /* 0x000fe2000f8e969b */
[----:B------:R-:W-:Y:S01]  /*0d40*/  IMAD.U32 R41, R43, 0x10000, RZ ;  /* 0x000100002b297824 */ /* 0x000fe200078e00ff */
[----:B------:R-:W-:Y:S01]  /*0d50*/  MOV R32, R103 ;  /* 0x0000006700207202 */ /* 0x000fe20000000f00 */
[----:B------:R-:W-:Y:S01]  /*0d60*/  IMAD.MOV.U32 R31, RZ, RZ, R102 ;  /* 0x000000ffff1f7224 */ /* 0x000fe200078e0066 */
        /* <DEDUP_REMOVED lines=19> */
[----:B------:R-:W-:-:S02]  /*0ea0*/  IMAD.U32 R144, R144, 0x10000, RZ ;  /* 0x0001000090907824 */ /* 0x000fc400078e00ff */
[----:B------:R-:W-:-:S07]  /*0eb0*/  IMAD.U32 R146, R146, 0x10000, RZ ;  /* 0x0001000092927824 */ /* 0x000fce00078e00ff */
.L_x_5423:
[----:B------:R-:W0:Y:S01]  /*0ec0*/  LDC.64 R108, c[0x0][0x280] ;  /* 0x0000a000ff6c7b82 */ /* 0x000e220000000a00 */
        /* <DEDUP_REMOVED lines=18> */
[----:B------:R-:W-:-:S04]  /*0ff0*/  @P1 VIADD R119, R121, 0xffffffff ;  /* 0xffffffff79771836 */ /* 0x000fc80000000000 */
        /* <DEDUP_REMOVED lines=10> */
[----:B------:R-:W-:Y:S02]  /*10a0*/  IMAD.MOV.U32 R159, RZ, RZ, RZ ;  /* 0x000000ffff9f7224 */ /* 0x000fe400078e00ff */
[----:B------:R-:W-:Y:S01]  /*10b0*/  IMAD.MOV.U32 R108, RZ, RZ, R160 ;  /* 0x000000ffff6c7224 */ /* 0x000fe200078e00a0 */
[----:B------:R-:W-:Y:S06]  /*10c0*/  @!P0 BRA `(.L_x_4848) ;  /* 0x00000004006c8947 */ /* 0x000fec0003800000 */
[----:B------:R-:W-:Y:S01]  /*10d0*/  MOV R108, R160 ;  /* 0x000000a0006c7202 */ /* 0x000fe20000000f00 */
[----:B-----5:R-:W-:Y:S01]  /*10e0*/  IMAD.U32 R159, R100, 0x10000, RZ ;  /* 0x00010000649f7824 */ /* 0x020fe200078e00ff */
[----:B------:R-:W-:Y:S06]  /*10f0*/  BRA `(.L_x_4848) ;  /* 0x0000000400607947 */ /* 0x000fec0003800000 */
.L_x_4847:
        /* <DEDUP_REMOVED lines=12> */
.L_x_4850:
[----:B------:R-:W-:-:S07]  /*11c0*/  MOV R113, R156 ;  /* 0x0000009c00717202 */ /* 0x000fce0000000f00 */
.L_x_4851:
[----:B------:R-:W-:Y:S05]  /*11d0*/  BSYNC B1 ;  /* 0x0000000000017941 */ /* 0x000fea0003800000 */
.L_x_4849:
        /* <DEDUP_REMOVED lines=16> */
.L_x_4855:
[----:B------:R-:W-:Y:S05]  /*12e0*/  BSYNC B2 ;  /* 0x0000000000027941 */ /* 0x000fea0003800000 */
.L_x_4854:
        /* <DEDUP_REMOVED lines=42> */
[----:B------:R-:W-:-:S10]  /*1590*/  LOP3.LUT R155, R159, UR35, R120, 0x96, !PT ;  /* 0x000000239f9b7c12 */ /* 0x000fd4000f8e9678 */
.L_x_4853:
[----:B------:R-:W-:Y:S05]  /*15a0*/  BSYNC B1 ;  /* 0x0000000000017941 */ /* 0x000fea0003800000 */
.L_x_4852:
[----:B------:R-:W-:Y:S01]  /*15b0*/  I2FP.F32.U32 R109, R113 ;  /* 0x00000071006d7245 */ /* 0x000fe20000201000 */
[----:B------:R-:W-:Y:S01]  /*15c0*/  IMAD.MOV.U32 R120, RZ, RZ, 0x2f800000 ;  /* 0x2f800000ff787424 */ /* 0x000fe200078e00ff */
[----:B------:R-:W-:Y:S01]  /*15d0*/  SHF.L.U32 R159, R96, 0x10, RZ ;  /* 0x00000010609f7819 */ /* 0x000fe200000006ff */
[----:B-----5:R-:W-:Y:S02]  /*15e0*/  IMAD.U32 R110, R104, 0x10000, RZ ;  /* 0x00010000686e7824 */ /* 0x020fe400078e00ff */
[----:B------:R-:W-:Y:S01]  /*15f0*/  FFMA.FTZ R109, R109, R120, 1.1641532182693481445e-10 ;  /* 0x2f0000006d6d7423 */ /* 0x000fe20000010078 */
[----:B------:R-:W-:Y:S02]  /*1600*/  @P0 IMAD.U32 R120, R100, 0x10000, RZ ;  /* 0x0001000064780824 */ /* 0x000fe400078e00ff */
[----:B------:R-:W-:Y:S02]  /*1610*/  FMUL.FTZ R110, R110, UR13 ;  /* 0x0000000d6e6e7c20 */ /* 0x000fe40008410000 */
[----:B------:R-:W-:-:S02]  /*1620*/  FSETP.GTU.FTZ.AND P3, PT, R109, UR9, PT ;  /* 0x000000096d007c0b */ /* 0x000fc4000bf7c000 */
[----:B------:R-:W-:Y:S02]  /*1630*/  FMUL.FTZ R110, R110, UR12 ;  /* 0x0000000c6e6e7c20 */ /* 0x000fe40008410000 */
[----:B------:R-:W-:-:S03]  /*1640*/  SEL R147, RZ, 0x1, P3 ;  /* 0x00000001ff937807 */ /* 0x000fc60001800000 */
[----:B------:R-:W-:-:S05]  /*1650*/  FSEL R110, R110, RZ, !P3 ;  /* 0x000000ff6e6e7208 */ /* 0x000fca0005800000 */
[----:B------:R-:W-:-:S04]  /*1660*/  FMUL.FTZ R159, R110, R159 ;  /* 0x0000009f6e9f7220 */ /* 0x000fc80000410000 */
[----:B------:R-:W-:-:S07]  /*1670*/  @P0 FADD.FTZ R159, R159, R120 ;  /* 0x000000789f9f0221 */ /* 0x000fce0000010000 */
.L_x_4848:
[----:B------:R-:W-:Y:S05]  /*1680*/  BSYNC B0 ;  /* 0x0000000000007941 */ /* 0x000fea0003800000 */
.L_x_4846:
        /* <DEDUP_REMOVED lines=9> */
.L_x_4857:
        /* <DEDUP_REMOVED lines=12> */
.L_x_4860:
[----:B------:R-:W-:-:S07]  /*17e0*/  IMAD.MOV.U32 R113, RZ, RZ, R156 ;  /* 0x000000ffff717224 */ /* 0x000fce00078e009c */
.L_x_4861:
[----:B------:R-:W-:Y:S05]  /*17f0*/  BSYNC B1 ;  /* 0x0000000000017941 */ /* 0x000fea0003800000 */
.L_x_4859:
        /* <DEDUP_REMOVED lines=16> */
.L_x_4865:
[----:B------:R-:W-:Y:S05]  /*1900*/  BSYNC B2 ;  /* 0x0000000000027941 */ /* 0x000fea0003800000 */
.L_x_4864:
        /* <DEDUP_REMOVED lines=44> */
.L_x_4863:
[----:B------:R-:W-:Y:S05]  /*1bd0*/  BSYNC B1 ;  /* 0x0000000000017941 */ /* 0x000fea0003800000 */
.L_x_4862:
[----:B------:R-:W-:Y:S01]  /*1be0*/  HFMA2.MMA R111, -RZ, RZ, 0.1171875, 0 ;  /* 0x2f800000ff6f7435 */ /* 0x000fe200000001ff */
[----:B-----5:R-:W-:Y:S02]  /*1bf0*/  PRMT R110, R104, 0x7632, R110 ;  /* 0x00007632686e7816 */ /* 0x020fe4000000006e */
[----:B------:R-:W-:-:S03]  /*1c00*/  I2FP.F32.U32 R108, R113 ;  /* 0x00000071006c7245 */ /* 0x000fc60000201000 */
[----:B------:R-:W-:-:S04]  /*1c10*/  IMAD.U32 R110, R110, 0x10000, RZ ;  /* 0x000100006e6e7824 */ /* 0x000fc800078e00ff */
[----:B------:R-:W-:Y:S01]  /*1c20*/  FFMA.FTZ R108, R108, R111, 1.1641532182693481445e-10 ;  /* 0x2f0000006c6c7423 */ /* 0x000fe2000001006f */
[----:B------:R-:W-:Y:S01]  /*1c30*/  FMUL.FTZ R110, R110, UR13 ;  /* 0x0000000d6e6e7c20 */ /* 0x000fe20008410000 */
[----:B------:R-:W-:-:S03]  /*1c40*/  PRMT R111, R96, 0x7632, R111 ;  /* 0x00007632606f7816 */ /* 0x000fc6000000006f */
[----:B------:R-:W-:Y:S01]  /*1c50*/  FMUL.FTZ R110, R110, UR12 ;  /* 0x0000000c6e6e7c20 */ /* 0x000fe20008410000 */
[----:B------:R-:W-:Y:S01]  /*1c60*/  FSETP.GTU.FTZ.AND P3, PT, R108, UR9, PT ;  /* 0x000000096c007c0b */ /* 0x000fe2000bf7c000 */
[----:B------:R-:W-:Y:S01]  /*1c70*/  IMAD.U32 R111, R111, 0x10000, RZ ;  /* 0x000100006f6f7824 */ /* 0x000fe200078e00ff */
[----:B------:R-:W-:Y:S02]  /*1c80*/  @P0 PRMT R108, R100, 0x7632, R108 ;  /* 0x00007632646c0816 */ /* 0x000fe4000000006c */
[----:B------:R-:W-:Y:S02]  /*1c90*/  FSEL R110, R110, RZ, !P3 ;  /* 0x000000ff6e6e7208 */ /* 0x000fe40005800000 */
[----:B------:R-:W-:Y:S02]  /*1ca0*/  @P0 SHF.L.U32 R108, R108, 0x10, RZ ;  /* 0x000000106c6c0819 */ /* 0x000fe400000006ff */
[----:B------:R-:W-:Y:S01]  /*1cb0*/  SEL R148, RZ, 0x1, P3 ;  /* 0x00000001ff947807 */ /* 0x000fe20001800000 */
[----:B------:R-:W-:-:S04]  /*1cc0*/  FMUL.FTZ R127, R110, R111 ;  /* 0x0000006f6e7f7220 */ /* 0x000fc80000410000 */
[----:B------:R-:W-:-:S07]  /*1cd0*/  @P0 FADD.FTZ R127, R127, R108 ;  /* 0x0000006c7f7f0221 */ /* 0x000fce0000010000 */
.L_x_4858:
[----:B------:R-:W-:Y:S05]  /*1ce0*/  BSYNC B0 ;  /* 0x0000000000007941 */ /* 0x000fea0003800000 */
.L_x_4856:
        /* <DEDUP_REMOVED lines=8> */
.L_x_4867:
        /* <DEDUP_REMOVED lines=12> */
.L_x_4870:
[----:B------:R-:W-:-:S07]  /*1e30*/  MOV R113, R156 ;  /* 0x0000009c00717202 */ /* 0x000fce0000000f00 */
.L_x_4871:
[----:B------:R-:W-:Y:S05]  /*1e40*/  BSYNC B1 ;  /* 0x0000000000017941 */ /* 0x000fea0003800000 */
.L_x_4869:
        /* <DEDUP_REMOVED lines=16> */
.L_x_4875:
[----:B------:R-:W-:Y:S05]  /*1f50*/  BSYNC B2 ;  /* 0x0000000000027941 */ /* 0x000fea0003800000 */
.L_x_4874:
        /* <DEDUP_REMOVED lines=44> */
.L_x_4873:
[----:B------:R-:W-:Y:S05]  /*2220*/  BSYNC B1 ;  /* 0x0000000000017941 */ /* 0x000fea0003800000 */
.L_x_4872:
[----:B------:R-:W-:Y:S01]  /*2230*/  I2FP.F32.U32 R109, R113 ;  /* 0x00000071006d7245 */ /* 0x000fe20000201000 */
[----:B------:R-:W-:Y:S01]  /*2240*/  IMAD.MOV.U32 R120, RZ, RZ, 0x2f800000 ;  /* 0x2f800000ff787424 */ /* 0x000fe200078e00ff */
[----:B-----5:R-:W-:Y:S01]  /*2250*/  SHF.L.U32 R110, R105, 0x10, RZ ;  /* 0x00000010696e7819 */ /* 0x020fe200000006ff */
[----:B------:R-:W-:Y:S02]  /*2260*/  IMAD.U32 R123, R97, 0x10000, RZ ;  /* 0x00010000617b7824 */ /* 0x000fe400078e00ff */
        /* <DEDUP_REMOVED lines=9> */
.L_x_4868:
[----:B------:R-:W-:Y:S05]  /*2300*/  BSYNC B0 ;  /* 0x0000000000007941 */ /* 0x000fea0003800000 */
.L_x_4866:
[----:B------:R-:W-:Y:S04]  /*2310*/  BSSY B0, `(.L_x_4876) ;  /* 0x0000065000007945 */ /* 0x000fe80003800000 */
[----:B------:R-:W-:Y:S05]  /*2320*/  @P2 BRA `(.L_x_4877) ;  /* 0x00000000001c2947 */ /* 0x000fea0003800000 */
[----:B------:R-:W-:Y:S01]  /*2330*/  HFMA2.MMA R121, -RZ, RZ, 0, 0 ;  /* 0x00000000ff797435 */ /* 0x000fe200000001ff */
[----:B------:R-:W-:Y:S01]  /*2340*/  IMAD.MOV.U32 R109, RZ, RZ, R108 ;  /* 0x000000ffff6d7224 */ /* 0x000fe200078e006c */
[----:B------:R-:W-:Y:S09]  /*2350*/  @!P0 BRA `(.L_x_4878) ;  /* 0x0000000400808947 */ /* 0x000ff20003800000 */
[----:B-----5:R-:W-:Y:S01]  /*2360*/  PRMT R121, R101, 0x7632, R121 ;  /* 0x0000763265797816 */ /* 0x020fe20000000079 */
[----:B------:R-:W-:-:S03]  /*2370*/  IMAD.MOV.U32 R109, RZ, RZ, R108 ;  /* 0x000000ffff6d7224 */ /* 0x000fc600078e006c */
[----:B------:R-:W-:Y:S01]  /*2380*/  SHF.L.U32 R121, R121, 0x10, RZ ;  /* 0x0000001079797819 */ /* 0x000fe200000006ff */
[----:B------:R-:W-:Y:S06]  /*2390*/  BRA `(.L_x_4878) ;  /* 0x0000000400707947 */ /* 0x000fec0003800000 */
.L_x_4877:
        /* <DEDUP_REMOVED lines=12> */
.L_x_4880:
[----:B------:R-:W-:-:S07]  /*2460*/  IMAD.MOV.U32 R113, RZ, RZ, R156 ;  /* 0x000000ffff717224 */ /* 0x000fce00078e009c */
.L_x_4881:
[----:B------:R-:W-:Y:S05]  /*2470*/  BSYNC B1 ;  /* 0x0000000000017941 */ /* 0x000fea0003800000 */
.L_x_4879:
        /* <DEDUP_REMOVED lines=16> */
.L_x_4885:
[----:B------:R-:W-:Y:S05]  /*2580*/  BSYNC B2 ;  /* 0x0000000000027941 */ /* 0x000fea0003800000 */
.L_x_4884:
        /* <DEDUP_REMOVED lines=44> */
.L_x_4883:
[----:B------:R-:W-:Y:S05]  /*2850*/  BSYNC B1 ;  /* 0x0000000000017941 */ /* 0x000fea0003800000 */
.L_x_4882:
[----:B-----5:R-:W-:Y:S01]  /*2860*/  PRMT R110, R105, 0x7632, R110 ;  /* 0x00007632696e7816 */ /* 0x020fe2000000006e */
[----:B------:R-:W-:Y:S01]  /*2870*/  IMAD.MOV.U32 R111, RZ, RZ, 0x2f800000 ;  /* 0x2f800000ff6f7424 */ /* 0x000fe200078e00ff */
[----:B------:R-:W-:Y:S02]  /*2880*/  I2FP.F32.U32 R108, R113 ;  /* 0x00000071006c7245 */ /* 0x000fe40000201000 */
[----:B------:R-:W-:-:S03]  /*2890*/  SHF.L.U32 R110, R110, 0x10, RZ ;  /* 0x000000106e6e7819 */ /* 0x000fc600000006ff */
[----:B------:R-:W-:Y:S01]  /*28a0*/  FFMA.FTZ R108, R108, R111, 1.1641532182693481445e-10 ;  /* 0x2f0000006c6c7423 */ /* 0x000fe2000001006f */
[----:B------:R-:W-:Y:S01]  /*28b0*/  PRMT R111, R97, 0x7632, R111 ;  /* 0x00007632616f7816 */ /* 0x000fe2000000006f */
[----:B------:R-:W-:-:S03]  /*28c0*/  FMUL.FTZ R110, R110, UR13 ;  /* 0x0000000d6e6e7c20 */ /* 0x000fc60008410000 */
[----:B------:R-:W-:Y:S01]  /*28d0*/  FSETP.GTU.FTZ.AND P3, PT, R108, UR9, PT ;  /* 0x000000096c007c0b */ /* 0x000fe2000bf7c000 */
[----:B------:R-:W-:Y:S01]  /*28e0*/  FMUL.FTZ R110, R110, UR12 ;  /* 0x0000000c6e6e7c20 */ /* 0x000fe20008410000 */
[----:B------:R-:W-:Y:S01]  /*28f0*/  @P0 PRMT R108, R101, 0x7632, R108 ;  /* 0x00007632656c0816 */ /* 0x000fe2000000006c */
[----:B------:R-:W-:Y:S01]  /*2900*/  IMAD.U32 R111, R111, 0x10000, RZ ;  /* 0x000100006f6f7824 */ /* 0x000fe200078e00ff */
[----:B------:R-:W-:Y:S02]  /*2910*/  SEL R150, RZ, 0x1, P3 ;  /* 0x00000001ff967807 */ /* 0x000fe40001800000 */
[----:B------:R-:W-:Y:S02]  /*2920*/  FSEL R110, R110, RZ, !P3 ;  /* 0x000000ff6e6e7208 */ /* 0x000fe40005800000 */
[----:B------:R-:W-:-:S03]  /*2930*/  @P0 SHF.L.U32 R108, R108, 0x10, RZ ;  /* 0x000000106c6c0819 */ /* 0x000fc600000006ff */
[----:B------:R-:W-:-:S04]  /*2940*/  FMUL.FTZ R121, R110, R111 ;  /* 0x0000006f6e797220 */ /* 0x000fc80000410000 */
[----:B------:R-:W-:-:S07]  /*2950*/  @P0 FADD.FTZ R121, R121, R108 ;  /* 0x0000006c79790221 */ /* 0x000fce0000010000 */
.L_x_4878:
[----:B------:R-:W-:Y:S05]  /*2960*/  BSYNC B0 ;  /* 0x0000000000007941 */ /* 0x000fea0003800000 */
.L_x_4876:
        /* <DEDUP_REMOVED lines=8> */
.L_x_4887:
        /* <DEDUP_REMOVED lines=12> */
.L_x_4890:
[----:B------:R-:W-:-:S07]  /*2ab0*/  IMAD.MOV.U32 R113, RZ, RZ, R156 ;  /* 0x000000ffff717224 */ /* 0x000fce00078e009c */
.L_x_4891:
[----:B------:R-:W-:Y:S05]  /*2ac0*/  BSYNC B1 ;  /* 0x0000000000017941 */ /* 0x000fea0003800000 */
.L_x_4889:
        /* <DEDUP_REMOVED lines=16> */
.L_x_4895:
[----:B------:R-:W-:Y:S05]  /*2bd0*/  BSYNC B2 ;  /* 0x0000000000027941 */ /* 0x000fea0003800000 */
.L_x_4894:
        /* <DEDUP_REMOVED lines=44> */
.L_x_4893:
[----:B------:R-:W-:Y:S05]  /*2ea0*/  BSYNC B1 ;  /* 0x0000000000017941 */ /* 0x000fea0003800000 */
.L_x_4892:
[----:B------:R-:W-:Y:S01]  /*2eb0*/  HFMA2.MMA R120, -RZ, RZ, 0.1171875, 0 ;  /* 0x2f800000ff787435 */ /* 0x000fe200000001ff */
[----:B------:R-:W-:Y:S01]  /*2ec0*/  I2FP.F32.U32 R109, R113 ;  /* 0x00000071006d7245 */ /* 0x000fe20000201000 */
[----:B-----5:R-:W-:Y:S01]  /*2ed0*/  IMAD.U32 R110, R106, 0x10000, RZ ;  /* 0x000100006a6e7824 */ /* 0x020fe200078e00ff */
[----:B------:R-:W-:-:S03]  /*2ee0*/  SHF.L.U32 R119, R98, 0x10, RZ ;  /* 0x0000001062777819 */ /* 0x000fc600000006ff */
[----:B------:R-:W-:-:S04]  /*2ef0*/  FMUL.FTZ R110, R110, UR13 ;  /* 0x0000000d6e6e7c20 */ /* 0x000fc80008410000 */
[----:B------:R-:W-:Y:S01]  /*2f00*/  FFMA.FTZ R109, R109, R120, 1.1641532182693481445e-10 ;  /* 0x2f0000006d6d7423 */ /* 0x000fe20000010078 */
[----:B------:R-:W-:Y:S01]  /*2f10*/  FMUL.FTZ R110, R110, UR12 ;  /* 0x0000000c6e6e7c20 */ /* 0x000fe20008410000 */
[----:B------:R-:W-:-:S03]  /*2f20*/  @P0 IMAD.U32 R120, R102, 0x10000, RZ ;  /* 0x0001000066780824 */ /* 0x000fc600078e00ff */
[----:B------:R-:W-:-:S04]  /*2f30*/  FSETP.GTU.FTZ.AND P3, PT, R109, UR9, PT ;  /* 0x000000096d007c0b */ /* 0x000fc8000bf7c000 */
[----:B------:R-:W-:Y:S02]  /*2f40*/  FSEL R110, R110, RZ, !P3 ;  /* 0x000000ff6e6e7208 */ /* 0x000fe40005800000 */
[----:B------:R-:W-:-:S03]  /*2f50*/  SEL R151, RZ, 0x1, P3 ;  /* 0x00000001ff977807 */ /* 0x000fc60001800000 */
[----:B------:R-:W-:-:S04]  /*2f60*/  FMUL.FTZ R119, R110, R119 ;  /* 0x000000776e777220 */ /* 0x000fc80000410000 */
[----:B------:R-:W-:-:S07]  /*2f70*/  @P0 FADD.FTZ R119, R119, R120 ;  /* 0x0000007877770221 */ /* 0x000fce0000010000 */
.L_x_4888:
[----:B------:R-:W-:Y:S05]  /*2f80*/  BSYNC B0 ;  /* 0x0000000000007941 */ /* 0x000fea0003800000 */
.L_x_4886:
        /* <DEDUP_REMOVED lines=9> */
.L_x_4897:
        /* <DEDUP_REMOVED lines=12> */
.L_x_4900:
[----:B------:R-:W-:-:S07]  /*30e0*/  MOV R113, R156 ;  /* 0x0000009c00717202 */ /* 0x000fce0000000f00 */
.L_x_4901:
[----:B------:R-:W-:Y:S05]  /*30f0*/  BSYNC B1 ;  /* 0x0000000000017941 */ /* 0x000fea0003800000 */
.L_x_4899:
        /* <DEDUP_REMOVED lines=16> */
.L_x_4905:
[----:B------:R-:W-:Y:S05]  /*3200*/  BSYNC B2 ;  /* 0x0000000000027941 */ /* 0x000fea0003800000 */
.L_x_4904:
        /* <DEDUP_REMOVED lines=44> */
.L_x_4903:
[----:B------:R-:W-:Y:S05]  /*34d0*/  BSYNC B1 ;  /* 0x0000000000017941 */ /* 0x000fea0003800000 */
.L_x_4902:
        /* <DEDUP_REMOVED lines=16> */
.L_x_4898:
[----:B------:R-:W-:Y:S05]  /*35e0*/  BSYNC B0 ;  /* 0x0000000000007941 */ /* 0x000fea0003800000 */
.L_x_4896:
        /* <DEDUP_REMOVED lines=8> */
.L_x_4907:
        /* <DEDUP_REMOVED lines=12> */
.L_x_4910:
[----:B------:R-:W-:-:S07]  /*3730*/  IMAD.MOV.U32 R113, RZ, RZ, R156 ;  /* 0x000000ffff717224 */ /* 0x000fce00078e009c */
.L_x_4911:
[----:B------:R-:W-:Y:S05]  /*3740*/  BSYNC B1 ;  /* 0x0000000000017941 */ /* 0x000fea0003800000 */
.L_x_4909:
        /* <DEDUP_REMOVED lines=16> */
.L_x_4915:
[----:B------:R-:W-:Y:S05]  /*3850*/  BSYNC B2 ;  /* 0x0000000000027941 */ /* 0x000fea0003800000 */
.L_x_4914:
        /* <DEDUP_REMOVED lines=44> */
.L_x_4913:
[----:B------:R-:W-:Y:S05]  /*3b20*/  BSYNC B1 ;  /* 0x0000000000017941 */ /* 0x000fea0003800000 */
.L_x_4912:
        /* <DEDUP_REMOVED lines=13> */
.L_x_4908:
[----:B------:R-:W-:Y:S05]  /*3c00*/  BSYNC B0 ;  /* 0x0000000000007941 */ /* 0x000fea0003800000 */
.L_x_4906:
        /* <DEDUP_REMOVED lines=9> */
.L_x_4917:
        /* <DEDUP_REMOVED lines=12> */
.L_x_4920:
[----:B------:R-:W-:-:S07]  /*3d60*/  MOV R113, R156 ;  /* 0x0000009c00717202 */ /* 0x000fce0000000f00 */
.L_x_4921:
[----:B------:R-:W-:Y:S05]  /*3d70*/  BSYNC B1 ;  /* 0x0000000000017941 */ /* 0x000fea0003800000 */
.L_x_4919:
        /* <DEDUP_REMOVED lines=16> */
.L_x_4925:
[----:B------:R-:W-:Y:S05]  /*3e80*/  BSYNC B2 ;  /* 0x0000000000027941 */ /* 0x000fea0003800000 */
.L_x_4924:
        /* <DEDUP_REMOVED lines=41> */
[----:B------:R-:W-:Y:S02]  /*4120*/  LOP3.LUT R155, R111, UR35, R108, 0x96, !PT ;  /* 0x000000236f9b7c12 */ /* 0x000fe4000f8e966c */
[----:B------:R-:W-:-:S07]  /*4130*/  MOV R158, R110 ;  /* 0x0000006e009e7202 */ /* 0x000fce0000000f00 */
.L_x_4923:
[----:B------:R-:W-:Y:S05]  /*4140*/  BSYNC B1 ;  /* 0x0000000000017941 */ /* 0x000fea0003800000 */
.L_x_4922:
[----:B------:R-:W-:Y:S01]  /*4150*/  HFMA2.MMA R111, -RZ, RZ, 0.1171875, 0 ;  /* 0x2f800000ff6f7435 */ /* 0x000fe200000001ff */
[----:B-----5:R-:W-:Y:S02]  /*4160*/  PRMT R109, R107, 0x7632, R109 ;  /* 0x000076326b6d7816 */ /* 0x020fe4000000006d */
[----:B------:R-:W-:Y:S02]  /*4170*/  I2FP.F32.U32 R108, R113 ;  /* 0x00000071006c7245 */ /* 0x000fe40000201000 */
[----:B------:R-:W-:Y:S01]  /*4180*/  PRMT R110, R99, 0x7632, R110 ;  /* 0x00007632636e7816 */ /* 0x000fe2000000006e */
[----:B------:R-:W-:-:S03]  /*4190*/  IMAD.U32 R109, R109, 0x10000, RZ ;  /* 0x000100006d6d7824 */ /* 0x000fc600078e00ff */
[----:B------:R-:W-:Y:S01]  /*41a0*/  SHF.L.U32 R110, R110, 0x10, RZ ;  /* 0x000000106e6e7819 */ /* 0x000fe200000006ff */
[----:B------:R-:W-:Y:S01]  /*41b0*/  FFMA.FTZ R108, R108, R111, 1.1641532182693481445e-10 ;  /* 0x2f0000006c6c7423 */ /* 0x000fe2000001006f */
[----:B------:R-:W-:-:S04]  /*41c0*/  FMUL.FTZ R109, R109, UR13 ;  /* 0x0000000d6d6d7c20 */ /* 0x000fc80008410000 */
[----:B------:R-:W-:Y:S01]  /*41d0*/  FMUL.FTZ R109, R109, UR12 ;  /* 0x0000000c6d6d7c20 */ /* 0x000fe20008410000 */
[----:B------:R-:W-:Y:S02]  /*41e0*/  FSETP.GTU.FTZ.AND P3, PT, R108, UR9, PT ;  /* 0x000000096c007c0b */ /* 0x000fe4000bf7c000 */
[----:B------:R-:W-:Y:S02]  /*41f0*/  @P0 PRMT R108, R103, 0x7632, R108 ;  /* 0x00007632676c0816 */ /* 0x000fe4000000006c */
[----:B------:R-:W-:Y:S02]  /*4200*/  FSEL R109, R109, RZ, !P3 ;  /* 0x000000ff6d6d7208 */ /* 0x000fe40005800000 */
[----:B------:R-:W-:Y:S01]  /*4210*/  SEL R157, RZ, 0x1, P3 ;  /* 0x00000001ff9d7807 */ /* 0x000fe20001800000 */
[----:B------:R-:W-:Y:S02]  /*4220*/  @P0 IMAD.U32 R108, R108, 0x10000, RZ ;  /* 0x000100006c6c0824 */ /* 0x000fe400078e00ff */
[----:B------:R-:W-:-:S04]  /*4230*/  FMUL.FTZ R113, R109, R110 ;  /* 0x0000006e6d717220 */ /* 0x000fc80000410000 */
[----:B------:R-:W-:-:S07]  /*4240*/  @P0 FADD.FTZ R113, R113, R108 ;  /* 0x0000006c71710221 */ /* 0x000fce0000010000 */
.L_x_4918:
[----:B------:R-:W-:Y:S05]  /*4250*/  BSYNC B0 ;  /* 0x0000000000007941 */ /* 0x000fea0003800000 */
.L_x_4916:
        /* <DEDUP_REMOVED lines=35> */
.L_x_4927:
[----:B------:R-:W-:Y:S05]  /*4490*/  BSYNC B0 ;  /* 0x0000000000007941 */ /* 0x000fea0003800000 */
.L_x_4926:
[----:B-----5:R2:W5:Y:S04]  /*44a0*/  @P1 LDG.E.128 R104, desc[UR6][R160.64] ;  /* 0x00000006a0681981 */ /* 0x020568000c1e1d00 */
[----:B------:R2:W5:Y:S01]  /*44b0*/  @P0 LDG.E.128 R100, desc[UR6][R162.64] ;  /* 0x00000006a2640981 */ /* 0x000562000c1e1d00 */
[----:B------:R-:W-:Y:S04]  /*44c0*/  BSSY B0, `(.L_x_4928) ;  /* 0x0000061000007945 */ /* 0x000fe80003800000 */
[----:B------:R-:W-:Y:S05]  /*44d0*/  @P2 BRA `(.L_x_4929) ;  /* 0x0000000000182947 */ /* 0x000fea0003800000 */
[----:B------:R-:W-:Y:S01]  /*44e0*/  IMAD.MOV.U32 R177, RZ, RZ, RZ ;  /* 0x000000ffffb17224 */ /* 0x000fe200078e00ff */
[----:B01----:R-:W-:Y:S01]  /*44f0*/  MOV R108, R120 ;  /* 0x00000078006c7202 */ /* 0x003fe20000000f00 */
[----:B------:R-:W-:Y:S06]  /*4500*/  @!P0 BRA `(.L_x_4930) ;  /* 0x0000000400708947 */ /* 0x000fec0003800000 */
[----:B------:R-:W-:Y:S01]  /*4510*/  IMAD.MOV.U32 R108, RZ, RZ, R120 ;  /* 0x000000ffff6c7224 */ /* 0x000fe200078e0078 */
[----:B-----5:R-:W-:Y:S01]  /*4520*/  SHF.L.U32 R177, R100, 0x10, RZ ;  /* 0x0000001064b17819 */ /* 0x020fe200000006ff */
[----:B------:R-:W-:Y:S06]  /*4530*/  BRA `(.L_x_4930) ;  /* 0x0000000400647947 */ /* 0x000fec0003800000 */
.L_x_4929:
[C---:B------:R-:W-:Y:S01]  /*4540*/  ISETP.NE.AND P3, PT, R120.reuse, 0x1, PT ;  /* 0x000000017800780c */ /* 0x040fe20003f65270 */
[----:B------:R-:W-:Y:S01]  /*4550*/  BSSY B1, `(.L_x_4931) ;  /* 0x000000c000017945 */ /* 0x000fe20003800000 */
[----:B01----:R-:W-:-:S11]  /*4560*/  VIADD R108, R120, 0x1 ;  /* 0x00000001786c7836 */ /* 0x003fd60000000000 */
        /* <DEDUP_REMOVED lines=9> */
.L_x_4932:
[----:B------:R-:W-:-:S07]  /*4600*/  IMAD.MOV.U32 R122, RZ, RZ, R156 ;  /* 0x000000ffff7a7224 */ /* 0x000fce00078e009c */
.L_x_4933:
[----:B------:R-:W-:Y:S05]  /*4610*/  BSYNC B1 ;  /* 0x0000000000017941 */ /* 0x000fea0003800000 */
.L_x_4931:
        /* <DEDUP_REMOVED lines=16> */
.L_x_4937:
[----:B------:R-:W-:Y:S05]  /*4720*/  BSYNC B2 ;  /* 0x0000000000027941 */ /* 0x000fea0003800000 */
.L_x_4936:
        /* <DEDUP_REMOVED lines=8> */
[----:B--2---:R-:W-:Y:S01]  /*47b0*/  LOP3.LUT R160, R111, UR19, R155, 0x96, !PT ;  /* 0x000000136fa07c12 */ /* 0x004fe2000f8e969b */
        /* <DEDUP_REMOVED lines=35> */
.L_x_4935:
[----:B------:R-:W-:Y:S05]  /*49f0*/  BSYNC B1 ;  /* 0x0000000000017941 */ /* 0x000fea0003800000 */
.L_x_4934:
[----:B------:R-:W-:Y:S01]  /*4a00*/  HFMA2.MMA R110, -RZ, RZ, 0.1171875, 0 ;  /* 0x2f800000ff6e7435 */ /* 0x000fe200000001ff */
[----:B------:R-:W-:Y:S01]  /*4a10*/  I2FP.F32.U32 R109, R122 ;  /* 0x0000007a006d7245 */ /* 0x000fe20000201000 */
[----:B-----5:R-:W-:Y:S02]  /*4a20*/  IMAD.U32 R111, R104, 0x10000, RZ ;  /* 0x00010000686f7824 */ /* 0x020fe400078e00ff */
[----:B------:R-:W-:Y:S02]  /*4a30*/  @P0 IMAD.U32 R120, R100, 0x10000, RZ ;  /* 0x0001000064780824 */ /* 0x000fe400078e00ff */
[----:B------:R-:W-:-:S04]  /*4a40*/  FMUL.FTZ R111, R111, UR13 ;  /* 0x0000000d6f6f7c20 */ /* 0x000fc80008410000 */
[----:B------:R-:W-:Y:S01]  /*4a50*/  FFMA.FTZ R109, R109, R110, 1.1641532182693481445e-10 ;  /* 0x2f0000006d6d7423 */ /* 0x000fe2000001006e */
[----:B------:R-:W-:Y:S01]  /*4a60*/  FMUL.FTZ R111, R111, UR12 ;  /* 0x0000000c6f6f7c20 */ /* 0x000fe20008410000 */
[----:B------:R-:W-:-:S03]  /*4a70*/  SHF.L.U32 R110, R92, 0x10, RZ ;  /* 0x000000105c6e7819 */ /* 0x000fc600000006ff */
[----:B------:R-:W-:-:S04]  /*4a80*/  FSETP.GTU.FTZ.AND P3, PT, R109, UR9, PT ;  /* 0x000000096d007c0b */ /* 0x000fc8000bf7c000 */
[----:B------:R-:W-:Y:S02]  /*4a90*/  FSEL R177, R111, RZ, !P3 ;  /* 0x000000ff6fb17208 */ /* 0x000fe40005800000 */
[----:B------:R-:W-:-:S03]  /*4aa0*/  SEL R147, RZ, 0x1, P3 ;  /* 0x00000001ff937807 */ /* 0x000fc60001800000 */
[----:B------:R-:W-:-:S04]  /*4ab0*/  FMUL.FTZ R177, R177, R110 ;  /* 0x0000006eb1b17220 */ /* 0x000fc80000410000 */
[----:B------:R-:W-:-:S07]  /*4ac0*/  @P0 FADD.FTZ R177, R120, R177 ;  /* 0x000000b178b10221 */ /* 0x000fce0000010000 */
.L_x_4930:
[----:B------:R-:W-:Y:S05]  /*4ad0*/  BSYNC B0 ;  /* 0x0000000000007941 */ /* 0x000fea0003800000 */
.L_x_4928:
        /* <DEDUP_REMOVED lines=9> */
.L_x_4939:
        /* <DEDUP_REMOVED lines=12> */
.L_x_4942:
[----:B------:R-:W-:-:S07]  /*4c30*/  MOV R120, R156 ;  /* 0x0000009c00787202 */ /* 0x000fce0000000f00 */
.L_x_4943:
[----:B------:R-:W-:Y:S05]  /*4c40*/  BSYNC B1 ;  /* 0x0000000000017941 */ /* 0x000fea0003800000 */
.L_x_4941:
        /* <DEDUP_REMOVED lines=16> */
.L_x_4947:
[----:B------:R-:W-:Y:S05]  /*4d50*/  BSYNC B2 ;  /* 0x0000000000027941 */ /* 0x000fea0003800000 */
.L_x_4946:
[----:B------:R-:W-:Y:S01]  /*4d60*/  IMAD.HI.U32 R109, R30, -0x326172a9, RZ ;  /* 0xcd9e8d571e6d7827 */ /* 0x000fe200078e00ff */
[----:B------:R-:W-:-:S03]  /*4d70*/  LOP3.LUT R111, R111, UR5, R34, 0x96, !PT ;  /* 0x000000056f6f7c12 */ /* 0x000fc6000f8e9622 */
[----:B--2---:R-:W-:Y:S01]  /*4d80*/  IMAD R163, R30, -0x326172a9, RZ ;  /* 0xcd9e8d571ea37824 */ /* 0x004fe200078e02ff */
        /* <DEDUP_REMOVED lines=37> */
[----:B------:R-:W-:Y:S02]  /*4fe0*/  LOP3.LUT R154, R161, UR34, R162, 0x96, !PT ;  /* 0x00000022a19a7c12 */ /* 0x000fe4000f8e96a2 */
[----:B------:R-:W-:Y:S01]  /*4ff0*/  MOV R156, R160 ;  /* 0x000000a0009c7202 */ /* 0x000fe20000000f00 */
[----:B------:R-:W-:Y:S01]  /*5000*/  IMAD.MOV.U32 R158, RZ, RZ, R110 ;  /* 0x000000ffff9e7224 */ /* 0x000fe200078e006e */
[----:B------:R-:W-:-:S07]  /*5010*/  LOP3.LUT R155, R111, UR35, R108, 0x96, !PT ;  /* 0x000000236f9b7c12 */ /* 0x000fce000f8e966c */
.L_x_4945:
[----:B------:R-:W-:Y:S05]  /*5020*/  BSYNC B1 ;  /* 0x0000000000017941 */ /* 0x000fea0003800000 */
.L_x_4944:
        /* <DEDUP_REMOVED lines=16> */
.L_x_4940:
[----:B------:R-:W-:Y:S05]  /*5130*/  BSYNC B0 ;  /* 0x0000000000007941 */ /* 0x000fea0003800000 */
.L_x_4938:
        /* <DEDUP_REMOVED lines=8> */
.L_x_4949:
        /* <DEDUP_REMOVED lines=12> */
.L_x_4952:
[----:B------:R-:W-:-:S07]  /*5280*/  IMAD.MOV.U32 R120, RZ, RZ, R156 ;  /* 0x000000ffff787224 */ /* 0x000fce00078e009c */
.L_x_4953:
[----:B------:R-:W-:Y:S05]  /*5290*/  BSYNC B1 ;  /* 0x0000000000017941 */ /* 0x000fea0003800000 */
.L_x_4951:
        /* <DEDUP_REMOVED lines=16> */
.L_x_4957:
[----:B------:R-:W-:Y:S05]  /*53a0*/  BSYNC B2 ;  /* 0x0000000000027941 */ /* 0x000fea0003800000 */
.L_x_4956:
        /* <DEDUP_REMOVED lines=44> */
.L_x_4955:
[----:B------:R-:W-:Y:S05]  /*5670*/  BSYNC B1 ;  /* 0x0000000000017941 */ /* 0x000fea0003800000 */
.L_x_4954:
        /* <DEDUP_REMOVED lines=13> */
.L_x_4950:
[----:B------:R-:W-:Y:S05]  /*5750*/  BSYNC B0 ;  /* 0x0000000000007941 */ /* 0x000fea0003800000 */
.L_x_4948:
        /* <DEDUP_REMOVED lines=9> */
.L_x_4959:
        /* <DEDUP_REMOVED lines=12> */
.L_x_4962:
[----:B------:R-:W-:-:S07]  /*58b0*/  MOV R120, R156 ;  /* 0x0000009c00787202 */ /* 0x000fce0000000f00 */
.L_x_4963:
[----:B------:R-:W-:Y:S05]  /*58c0*/  BSYNC B1 ;  /* 0x0000000000017941 */ /* 0x000fea0003800000 */
.L_x_4961:
        /* <DEDUP_REMOVED lines=16> */
.L_x_4967:
[----:B------:R-:W-:Y:S05]  /*59d0*/  BSYNC B2 ;  /* 0x0000000000027941 */ /* 0x000fea0003800000 */
.L_x_4966:
[----:B------:R-:W-:Y:S01]  /*59e0*/  IMAD.HI.U32 R109, R30, -0x326172a9, RZ ;  /* 0xcd9e8d571e6d7827 */ /* 0x000fe200078e00ff */
[----:B------:R-:W-:-:S03]  /*59f0*/  LOP3.LUT R108, R111, UR5, R34, 0x96, !PT ;  /* 0x000000056f6c7c12 */ /* 0x000fc6000f8e9622 */
[----:B------:R-:W-:Y:S01]  /*5a00*/  IMAD R111, R30, -0x326172a9, RZ ;  /* 0xcd9e8d571e6f7824 */ /* 0x000fe200078e02ff */
[----:B--2---:R-:W-:Y:S01]  /*5a10*/  LOP3.LUT R160, R109, UR4, R32, 0x96, !PT ;  /* 0x000000046da07c12 */ /* 0x004fe2000f8e9620 */
        /* <DEDUP_REMOVED lines=40> */
.L_x_4965:
[----:B------:R-:W-:Y:S05]  /*5ca0*/  BSYNC B1 ;  /* 0x0000000000017941 */ /* 0x000fea0003800000 */
.L_x_4964:
        /* <DEDUP_REMOVED lines=16> */
.L_x_4960:
[----:B------:R-:W-:Y:S05]  /*5db0*/  BSYNC B0 ;  /* 0x0000000000007941 */ /* 0x000fea0003800000 */
.L_x_4958:
        /* <DEDUP_REMOVED lines=8> */
.L_x_4969:
        /* <DEDUP_REMOVED lines=12> */
.L_x_4972:
[----:B------:R-:W-:-:S07]  /*5f00*/  IMAD.MOV.U32 R120, RZ, RZ, R156 ;  /* 0x000000ffff787224 */ /* 0x000fce00078e009c */
.L_x_4973:
[----:B------:R-:W-:Y:S05]  /*5f10*/  BSYNC B1 ;  /* 0x0000000000017941 */ /* 0x000fea0003800000 */
.L_x_4971:
        /* <DEDUP_REMOVED lines=16> */
.L_x_4977:
[----:B------:R-:W-:Y:S05]  /*6020*/  BSYNC B2 ;  /* 0x0000000000027941 */ /* 0x000fea0003800000 */
.L_x_4976:
        /* <DEDUP_REMOVED lines=44> */
.L_x_4975:
[----:B------:R-:W-:Y:S05]  /*62f0*/  BSYNC B1 ;  /* 0x0000000000017941 */ /* 0x000fea0003800000 */
.L_x_4974:
        /* <DEDUP_REMOVED lines=13> */
.L_x_4970:
[----:B------:R-:W-:Y:S05]  /*63d0*/  BSYNC B0 ;  /* 0x0000000000007941 */ /* 0x000fea0003800000 */
.L_x_4968:
        /* <DEDUP_REMOVED lines=9> */
.L_x_4979:
        /* <DEDUP_REMOVED lines=12> */
.L_x_4982:
[----:B------:R-:W-:-:S07]  /*6530*/  MOV R120, R156 ;  /* 0x0000009c00787202 */ /* 0x000fce0000000f00 */
.L_x_4983:
[----:B------:R-:W-:Y:S05]  /*6540*/  BSYNC B1 ;  /* 0x0000000000017941 */ /* 0x000fea0003800000 */
.L_x_4981:
        /* <DEDUP_REMOVED lines=16> */
.L_x_4987:
[----:B------:R-:W-:Y:S05]  /*6650*/  BSYNC B2 ;  /* 0x0000000000027941 */ /* 0x000fea0003800000 */
.L_x_4986:
[----:B------:R-:W-:Y:S01]  /*6660*/  IMAD.HI.U32 R109, R30, -0x326172a9, RZ ;  /* 0xcd9e8d571e6d7827 */ /* 0x000fe200078e00ff */
[----:B------:R-:W-:-:S03]  /*6670*/  LOP3.LUT R108, R111, UR5, R34, 0x96, !PT ;  /* 0x000000056f6c7c12 */ /* 0x000fc6000f8e9622 */
[----:B------:R-:W-:Y:S01]  /*6680*/  IMAD R111, R30, -0x326172a9, RZ ;  /* 0xcd9e8d571e6f7824 */ /* 0x000fe200078e02ff */
[----:B--2---:R-:W-:Y:S01]  /*6690*/  LOP3.LUT R160, R109, UR4, R32, 0x96, !PT ;  /* 0x000000046da07c12 */ /* 0x004fe2000f8e9620 */
        /* <DEDUP_REMOVED lines=40> */
.L_x_4985:
[----:B------:R-:W-:Y:S05]  /*6920*/  BSYNC B1 ;  /* 0x0000000000017941 */ /* 0x000fea0003800000 */
.L_x_4984:
        /* <DEDUP_REMOVED lines=16> */
.L_x_4980:
[----:B------:R-:W-:Y:S05]  /*6a30*/  BSYNC B0 ;  /* 0x0000000000007941 */ /* 0x000fea0003800000 */
.L_x_4978:
[----:B------:R-:W-:Y:S04]  /*6a40*/  BSSY B0, `(.L_x_4988) ;  /* 0x0000061000007945 */ /* 0x000fe80003800000 */
[----:B------:R-:W-:Y:S05]  /*6a50*/  @P2 BRA `(.L_x_4989) ;  /* 0x0000000000182947 */ /* 0x000fea0003800000 */
[----:B--2---:R-:W-:Y:S01]  /*6a60*/  IMAD.MOV.U32 R163, RZ, RZ, RZ ;  /* 0x000000ffffa37224 */ /* 0x004fe200078e00ff */
[----:B------:R-:W-:Y:S01]  /*6a70*/  MOV R108, R109 ;  /* 0x0000006d006c7202 */ /* 0x000fe20000000f00 */
[----:B------:R-:W-:Y:S06]  /*6a80*/  @!P0 BRA `(.L_x_4990) ;  /* 0x0000000400708947 */ /* 0x000fec0003800000 */
[----:B------:R-:W-:Y:S01]  /*6a90*/  IMAD.MOV.U32 R108, RZ, RZ, R109 ;  /* 0x000000ffff6c7224 */ /* 0x000fe200078e006d */
[----:B-----5:R-:W-:Y:S01]  /*6aa0*/  SHF.L.U32 R163, R103, 0x10, RZ ;  /* 0x0000001067a37819 */ /* 0x020fe200000006ff */
[----:B------:R-:W-:Y:S06]  /*6ab0*/  BRA `(.L_x_4990) ;  /* 0x0000000400647947 */ /* 0x000fec0003800000 */
.L_x_4989:
        /* <DEDUP_REMOVED lines=12> */
.L_x_4992:
[----:B------:R-:W-:-:S07]  /*6b80*/  IMAD.MOV.U32 R120, RZ, RZ, R156 ;  /* 0x000000ffff787224 */ /* 0x000fce00078e009c */
.L_x_4993:
[----:B------:R-:W-:Y:S05]  /*6b90*/  BSYNC B1 ;  /* 0x0000000000017941 */ /* 0x000fea0003800000 */
.L_x_4991:
        /* <DEDUP_REMOVED lines=16> */
.L_x_4997:
[----:B------:R-:W-:Y:S05]  /*6ca0*/  BSYNC B2 ;  /* 0x0000000000027941 */ /* 0x000fea0003800000 */
.L_x_4996:
        /* <DEDUP_REMOVED lines=44> */
.L_x_4995:
[----:B------:R-:W-:Y:S05]  /*6f70*/  BSYNC B1 ;  /* 0x0000000000017941 */ /* 0x000fea0003800000 */
.L_x_4994:
        /* <DEDUP_REMOVED lines=9> */
[----:B--2---:R-:W-:Y:S02]  /*7010*/  FSEL R163, R111, RZ, !P3 ;  /* 0x000000ff6fa37208 */ /* 0x004fe40005800000 */
[----:B------:R-:W-:-:S03]  /*7020*/  SEL R153, RZ, 0x1, P3 ;  /* 0x00000001ff997807 */ /* 0x000fc60001800000 */
[----:B------:R-:W-:-:S04]  /*7030*/  FMUL.FTZ R163, R163, R110 ;  /* 0x0000006ea3a37220 */ /* 0x000fc80000410000 */
[----:B------:R-:W-:-:S07]  /*7040*/  @P0 FADD.FTZ R163, R120, R163 ;  /* 0x000000a378a30221 */ /* 0x000fce0000010000 */
.L_x_4990:
[----:B------:R-:W-:Y:S05]  /*7050*/  BSYNC B0 ;  /* 0x0000000000007941 */ /* 0x000fea0003800000 */
.L_x_4988:
        /* <DEDUP_REMOVED lines=9> */
.L_x_4999:
        /* <DEDUP_REMOVED lines=12> */
.L_x_5002:
[----:B------:R-:W-:-:S07]  /*71b0*/  MOV R122, R156 ;  /* 0x0000009c007a7202 */ /* 0x000fce0000000f00 */
.L_x_5003:
[----:B------:R-:W-:Y:S05]  /*71c0*/  BSYNC B1 ;  /* 0x0000000000017941 */ /* 0x000fea0003800000 */
.L_x_5001:
        /* <DEDUP_REMOVED lines=16> */
.L_x_5007:
[----:B------:R-:W-:Y:S05]  /*72d0*/  BSYNC B2 ;  /* 0x0000000000027941 */ /* 0x000fea0003800000 */
.L_x_5006:
        /* <DEDUP_REMOVED lines=43> */
.L_x_5005:
[----:B------:R-:W-:Y:S05]  /*7590*/  BSYNC B1 ;  /* 0x0000000000017941 */ /* 0x000fea0003800000 */
.L_x_5004:
        /* <DEDUP_REMOVED lines=16> */
.L_x_5000:
[----:B------:R-:W-:Y:S05]  /*76a0*/  BSYNC B0 ;  /* 0x0000000000007941 */ /* 0x000fea0003800000 */
.L_x_4998:
        /* <DEDUP_REMOVED lines=34> */
.L_x_5009:
[----:B------:R-:W-:Y:S05]  /*78d0*/  BSYNC B0 ;  /* 0x0000000000007941 */ /* 0x000fea0003800000 */
.L_x_5008:
        /* <DEDUP_REMOVED lines=10> */
.L_x_5011:
        /* <DEDUP_REMOVED lines=12> */
.L_x_5014:
[----:B------:R-:W-:-:S07]  /*7a40*/  IMAD.MOV.U32 R122, RZ, RZ, R156 ;  /* 0x000000ffff7a7224 */ /* 0x000fce00078e009c */
.L_x_5015:
[----:B------:R-:W-:Y:S05]  /*7a50*/  BSYNC B1 ;  /* 0x0000000000017941 */ /* 0x000fea0003800000 */
.L_x_5013:
        /* <DEDUP_REMOVED lines=16> */
.L_x_5019:
[----:B------:R-:W-:Y:S05]  /*7b60*/  BSYNC B2 ;  /* 0x0000000000027941 */ /* 0x000fea0003800000 */
.L_x_5018:
[----:B------:R-:W-:Y:S01]  /*7b70*/  IMAD.HI.U32 R109, R30, -0x326172a9, RZ ;  /* 0xcd9e8d571e6d7827 */ /* 0x000fe200078e00ff */
[----:B------:R-:W-:-:S03]  /*7b80*/  LOP3.LUT R108, R111, UR5, R34, 0x96, !PT ;  /* 0x000000056f6c7c12 */ /* 0x000fc6000f8e9622 */
[----:B------:R-:W-:Y:S01]  /*7b90*/  IMAD R111, R30, -0x326172a9, RZ ;  /* 0xcd9e8d571e6f7824 */ /* 0x000fe200078e02ff */
[----:B-1----:R-:W-:Y:S01]  /*7ba0*/  LOP3.LUT R168, R109, UR4, R32, 0x96, !PT ;  /* 0x000000046da87c12 */ /* 0x002fe2000f8e9620 */
        /* <DEDUP_REMOVED lines=40> */
.L_x_5017:
[----:B------:R-:W-:Y:S05]  /*7e30*/  BSYNC B1 ;  /* 0x0000000000017941 */ /* 0x000fea0003800000 */
.L_x_5016:
        /* <DEDUP_REMOVED lines=13> */
.L_x_5012:
[----:B------:R-:W-:Y:S05]  /*7f10*/  BSYNC B0 ;  /* 0x0000000000007941 */ /* 0x000fea0003800000 */
.L_x_5010:
        /* <DEDUP_REMOVED lines=9> */
.L_x_5021:
        /* <DEDUP_REMOVED lines=12> */
.L_x_5024:
[----:B------:R-:W-:-:S07]  /*8070*/  MOV R120, R156 ;  /* 0x0000009c00787202 */ /* 0x000fce0000000f00 */
.L_x_5025:
[----:B------:R-:W-:Y:S05]  /*8080*/  BSYNC B1 ;  /* 0x0000000000017941 */ /* 0x000fea0003800000 */
.L_x_5023:
        /* <DEDUP_REMOVED lines=16> */
.L_x_5029:
[----:B------:R-:W-:Y:S05]  /*8190*/  BSYNC B2 ;  /* 0x0000000000027941 */ /* 0x000fea0003800000 */
.L_x_5028:
[----:B------:R-:W-:Y:S01]  /*81a0*/  IMAD.HI.U32 R109, R30, -0x326172a9, RZ ;  /* 0xcd9e8d571e6d7827 */ /* 0x000fe200078e00ff */
[----:B------:R-:W-:-:S03]  /*81b0*/  LOP3.LUT R108, R111, UR5, R34, 0x96, !PT ;  /* 0x000000056f6c7c12 */ /* 0x000fc6000f8e9622 */
[----:B------:R-:W-:Y:S01]  /*81c0*/  IMAD R111, R30, -0x326172a9, RZ ;  /* 0xcd9e8d571e6f7824 */ /* 0x000fe200078e02ff */
[----:B-1----:R-:W-:Y:S01]  /*81d0*/  LOP3.LUT R168, R109, UR4, R32, 0x96, !PT ;  /* 0x000000046da87c12 */ /* 0x002fe2000f8e9620 */
        /* <DEDUP_REMOVED lines=40> */
.L_x_5027:
[----:B------:R-:W-:Y:S05]  /*8460*/  BSYNC B1 ;  /* 0x0000000000017941 */ /* 0x000fea0003800000 */
.L_x_5026:
        /* <DEDUP_REMOVED lines=16> */
.L_x_5022:
[----:B------:R-:W-:Y:S05]  /*8570*/  BSYNC B0 ;  /* 0x0000000000007941 */ /* 0x000fea0003800000 */
.L_x_5020:
        /* <DEDUP_REMOVED lines=8> */
.L_x_5031:
        /* <DEDUP_REMOVED lines=12> */
.L_x_5034:
[----:B------:R-:W-:-:S07]  /*86c0*/  IMAD.MOV.U32 R120, RZ, RZ, R156 ;  /* 0x000000ffff787224 */ /* 0x000fce00078e009c */
.L_x_5035:
[----:B------:R-:W-:Y:S05]  /*86d0*/  BSYNC B1 ;  /* 0x0000000000017941 */ /* 0x000fea0003800000 */
.L_x_5033:
        /* <DEDUP_REMOVED lines=16> */
.L_x_5039:
[----:B------:R-:W-:Y:S05]  /*87e0*/  BSYNC B2 ;  /* 0x0000000000027941 */ /* 0x000fea0003800000 */
.L_x_5038:
        /* <DEDUP_REMOVED lines=44> */
.L_x_5037:
[----:B------:R-:W-:Y:S05]  /*8ab0*/  BSYNC B1 ;  /* 0x0000000000017941 */ /* 0x000fea0003800000 */
.L_x_5036:
        /* <DEDUP_REMOVED lines=13> */
.L_x_5032:
[----:B------:R-:W-:Y:S05]  /*8b90*/  BSYNC B0 ;  /* 0x0000000000007941 */ /* 0x000fea0003800000 */
.L_x_5030:
        /* <DEDUP_REMOVED lines=9> */
.L_x_5041:
        /* <DEDUP_REMOVED lines=12> */
.L_x_5044:
[----:B------:R-:W-:-:S07]  /*8cf0*/  MOV R120, R156 ;  /* 0x0000009c00787202 */ /* 0x000fce0000000f00 */
.L_x_5045:
[----:B------:R-:W-:Y:S05]  /*8d00*/  BSYNC B1 ;  /* 0x0000000000017941 */ /* 0x000fea0003800000 */
.L_x_5043:
        /* <DEDUP_REMOVED lines=16> */
.L_x_5049:
[----:B------:R-:W-:Y:S05]  /*8e10*/  BSYNC B2 ;  /* 0x0000000000027941 */ /* 0x000fea0003800000 */
.L_x_5048:
        /* <DEDUP_REMOVED lines=44> */
.L_x_5047:
[----:B------:R-:W-:Y:S05]  /*90e0*/  BSYNC B1 ;  /* 0x0000000000017941 */ /* 0x000fea0003800000 */
.L_x_5046:
        /* <DEDUP_REMOVED lines=16> */
.L_x_5042:
[----:B------:R-:W-:Y:S05]  /*91f0*/  BSYNC B0 ;  /* 0x0000000000007941 */ /* 0x000fea0003800000 */
.L_x_5040:
        /* <DEDUP_REMOVED lines=8> */
.L_x_5051:
        /* <DEDUP_REMOVED lines=12> */
.L_x_5054:
[----:B------:R-:W-:-:S07]  /*9340*/  IMAD.MOV.U32 R120, RZ, RZ, R156 ;  /* 0x000000ffff787224 */ /* 0x000fce00078e009c */
.L_x_5055:
[----:B------:R-:W-:Y:S05]  /*9350*/  BSYNC B1 ;  /* 0x0000000000017941 */ /* 0x000fea0003800000 */
.L_x_5053:
        /* <DEDUP_REMOVED lines=16> */
.L_x_5059:
[----:B------:R-:W-:Y:S05]  /*9460*/  BSYNC B2 ;  /* 0x0000000000027941 */ /* 0x000fea0003800000 */
.L_x_5058:
        /* <DEDUP_REMOVED lines=44> */
.L_x_5057:
[----:B------:R-:W-:Y:S05]  /*9730*/  BSYNC B1 ;  /* 0x0000000000017941 */ /* 0x000fea0003800000 */
.L_x_5056:
        /* <DEDUP_REMOVED lines=13> */
.L_x_5052:
[----:B------:R-:W-:Y:S05]  /*9810*/  BSYNC B0 ;  /* 0x0000000000007941 */ /* 0x000fea0003800000 */
.L_x_5050:
        /* <DEDUP_REMOVED lines=9> */
.L_x_5061:
        /* <DEDUP_REMOVED lines=12> */
.L_x_5064:
[----:B------:R-:W-:-:S07]  /*9970*/  MOV R120, R156 ;  /* 0x0000009c00787202 */ /* 0x000fce0000000f00 */
.L_x_5065:
[----:B------:R-:W-:Y:S05]  /*9980*/  BSYNC B1 ;  /* 0x0000000000017941 */ /* 0x000fea0003800000 */
.L_x_5063:
        /* <DEDUP_REMOVED lines=16> */
.L_x_5069:
[----:B------:R-:W-:Y:S05]  /*9a90*/  BSYNC B2 ;  /* 0x0000000000027941 */ /* 0x000fea0003800000 */
.L_x_5068:
        /* <DEDUP_REMOVED lines=44> */
.L_x_5067:
[----:B------:R-:W-:Y:S05]  /*9d60*/  BSYNC B1 ;  /* 0x0000000000017941 */ /* 0x000fea0003800000 */
.L_x_5066:
        /* <DEDUP_REMOVED lines=16> */
.L_x_5062:
[----:B------:R-:W-:Y:S05]  /*9e70*/  BSYNC B0 ;  /* 0x0000000000007941 */ /* 0x000fea0003800000 */
.L_x_5060:
        /* <DEDUP_REMOVED lines=8> */
.L_x_5071:
        /* <DEDUP_REMOVED lines=12> */
.L_x_5074:
[----:B------:R-:W-:-:S07]  /*9fc0*/  IMAD.MOV.U32 R120, RZ, RZ, R156 ;  /* 0x000000ffff787224 */ /* 0x000fce00078e009c */
.L_x_5075:
[----:B------:R-:W-:Y:S05]  /*9fd0*/  BSYNC B1 ;  /* 0x0000000000017941 */ /* 0x000fea0003800000 */
.L_x_5073:
        /* <DEDUP_REMOVED lines=16> */
.L_x_5079:
[----:B------:R-:W-:Y:S05]  /*a0e0*/  BSYNC B2 ;  /* 0x0000000000027941 */ /* 0x000fea0003800000 */
.L_x_5078:
        /* <DEDUP_REMOVED lines=44> */
.L_x_5077:
[----:B------:R-:W-:Y:S05]  /*a3b0*/  BSYNC B1 ;  /* 0x0000000000017941 */ /* 0x000fea0003800000 */
.L_x_5076:
        /* <DEDUP_REMOVED lines=13> */
.L_x_5072:
[----:B------:R-:W-:Y:S05]  /*a490*/  BSYNC B0 ;  /* 0x0000000000007941 */ /* 0x000fea0003800000 */
.L_x_5070:
        /* <DEDUP_REMOVED lines=9> */
.L_x_5081:
        /* <DEDUP_REMOVED lines=12> */
.L_x_5084:
[----:B------:R-:W-:-:S07]  /*a5f0*/  MOV R122, R156 ;  /* 0x0000009c007a7202 */ /* 0x000fce0000000f00 */
.L_x_5085:
[----:B------:R-:W-:Y:S05]  /*a600*/  BSYNC B1 ;  /* 0x0000000000017941 */ /* 0x000fea0003800000 */
.L_x_5083:
        /* <DEDUP_REMOVED lines=16> */
.L_x_5089:
[----:B------:R-:W-:Y:S05]  /*a710*/  BSYNC B2 ;  /* 0x0000000000027941 */ /* 0x000fea0003800000 */
.L_x_5088:
        /* <DEDUP_REMOVED lines=43> */
.L_x_5087:
[----:B------:R-:W-:Y:S05]  /*a9d0*/  BSYNC B1 ;  /* 0x0000000000017941 */ /* 0x000fea0003800000 */
.L_x_5086:
        /* <DEDUP_REMOVED lines=14> */
[----:B-1----:R-:W-:-:S04]  /*aac0*/  FMUL.FTZ R179, R109, R110 ;  /* 0x0000006e6db37220 */ /* 0x002fc80000410000 */
[----:B------:R-:W-:-:S07]  /*aad0*/  @P0 FADD.FTZ R179, R179, R108 ;  /* 0x0000006cb3b30221 */ /* 0x000fce0000010000 */
.L_x_5082:
[----:B------:R-:W-:Y:S05]  /*aae0*/  BSYNC B0 ;  /* 0x0000000000007941 */ /* 0x000fea0003800000 */
.L_x_5080:
        /* <DEDUP_REMOVED lines=34> */
.L_x_5091:
[----:B------:R-:W-:Y:S05]  /*ad10*/  BSYNC B0 ;  /* 0x0000000000007941 */ /* 0x000fea0003800000 */
.L_x_5090:
        /* <DEDUP_REMOVED lines=10> */
.L_x_5093:
        /* <DEDUP_REMOVED lines=12> */
.L_x_5096:
[----:B------:R-:W-:-:S07]  /*ae80*/  IMAD.MOV.U32 R122, RZ, RZ, R156 ;  /* 0x000000ffff7a7224 */ /* 0x000fce00078e009c */
.L_x_5097:
[----:B------:R-:W-:Y:S05]  /*ae90*/  BSYNC B1 ;  /* 0x0000000000017941 */ /* 0x000fea0003800000 */
.L_x_5095:
        /* <DEDUP_REMOVED lines=16> */
.L_x_5101:
[----:B------:R-:W-:Y:S05]  /*afa0*/  BSYNC B2 ;  /* 0x0000000000027941 */ /* 0x000fea0003800000 */
.L_x_5100:
        /* <DEDUP_REMOVED lines=44> */
.L_x_5099:
[----:B------:R-:W-:Y:S05]  /*b270*/  BSYNC B1 ;  /* 0x0000000000017941 */ /* 0x000fea0003800000 */
.L_x_5098:
        /* <DEDUP_REMOVED lines=13> */
.L_x_5094:
[----:B------:R-:W-:Y:S05]  /*b350*/  BSYNC B0 ;  /* 0x0000000000007941 */ /* 0x000fea0003800000 */
.L_x_5092:
        /* <DEDUP_REMOVED lines=9> */
.L_x_5103:
        /* <DEDUP_REMOVED lines=12> */
.L_x_5106:
[----:B------:R-:W-:-:S07]  /*b4b0*/  MOV R120, R156 ;  /* 0x0000009c00787202 */ /* 0x000fce0000000f00 */
.L_x_5107:
[----:B------:R-:W-:Y:S05]  /*b4c0*/  BSYNC B1 ;  /* 0x0000000000017941 */ /* 0x000fea0003800000 */
.L_x_5105:
        /* <DEDUP_REMOVED lines=16> */
.L_x_5111:
[----:B------:R-:W-:Y:S05]  /*b5d0*/  BSYNC B2 ;  /* 0x0000000000027941 */ /* 0x000fea0003800000 */
.L_x_5110:
        /* <DEDUP_REMOVED lines=44> */
.L_x_5109:
[----:B------:R-:W-:Y:S05]  /*b8a0*/  BSYNC B1 ;  /* 0x0000000000017941 */ /* 0x000fea0003800000 */
.L_x_5108:
        /* <DEDUP_REMOVED lines=16> */
.L_x_5104:
[----:B------:R-:W-:Y:S05]  /*b9b0*/  BSYNC B0 ;  /* 0x0000000000007941 */ /* 0x000fea0003800000 */
.L_x_5102:
        /* <DEDUP_REMOVED lines=8> */
.L_x_5113:
        /* <DEDUP_REMOVED lines=12> */
.L_x_5116:
[----:B------:R-:W-:-:S07]  /*bb00*/  IMAD.MOV.U32 R120, RZ, RZ, R156 ;  /* 0x000000ffff787224 */ /* 0x000fce00078e009c */
.L_x_5117:
[----:B------:R-:W-:Y:S05]  /*bb10*/  BSYNC B1 ;  /* 0x0000000000017941 */ /* 0x000fea0003800000 */
.L_x_5115:
        /* <DEDUP_REMOVED lines=16> */
.L_x_5121:
[----:B------:R-:W-:Y:S05]  /*bc20*/  BSYNC B2 ;  /* 0x0000000000027941 */ /* 0x000fea0003800000 */
.L_x_5120:
        /* <DEDUP_REMOVED lines=44> */
.L_x_5119:
[----:B------:R-:W-:Y:S05]  /*bef0*/  BSYNC B1 ;  /* 0x0000000000017941 */ /* 0x000fea0003800000 */
.L_x_5118:
        /* <DEDUP_REMOVED lines=13> */
.L_x_5114:
[----:B------:R-:W-:Y:S05]  /*bfd0*/  BSYNC B0 ;  /* 0x0000000000007941 */ /* 0x000fea0003800000 */
.L_x_5112:
        /* <DEDUP_REMOVED lines=9> */
.L_x_5123:
        /* <DEDUP_REMOVED lines=12> */
.L_x_5126:
[----:B------:R-:W-:-:S07]  /*c130*/  MOV R120, R156 ;  /* 0x0000009c00787202 */ /* 0x000fce0000000f00 */
.L_x_5127:
[----:B------:R-:W-:Y:S05]  /*c140*/  BSYNC B1 ;  /* 0x0000000000017941 */ /* 0x000fea0003800000 */
.L_x_5125:
        /* <DEDUP_REMOVED lines=16> */
.L_x_5131:
[----:B------:R-:W-:Y:S05]  /*c250*/  BSYNC B2 ;  /* 0x0000000000027941 */ /* 0x000fea0003800000 */
.L_x_5130:
        /* <DEDUP_REMOVED lines=44> */
.L_x_5129:
[----:B------:R-:W-:Y:S05]  /*c520*/  BSYNC B1 ;  /* 0x0000000000017941 */ /* 0x000fea0003800000 */
.L_x_5128:
        /* <DEDUP_REMOVED lines=16> */
.L_x_5124:
[----:B------:R-:W-:Y:S05]  /*c630*/  BSYNC B0 ;  /* 0x0000000000007941 */ /* 0x000fea0003800000 */
.L_x_5122:
        /* <DEDUP_REMOVED lines=8> */
.L_x_5133:
        /* <DEDUP_REMOVED lines=12> */
.L_x_5136:
[----:B------:R-:W-:-:S07]  /*c780*/  IMAD.MOV.U32 R120, RZ, RZ, R156 ;  /* 0x000000ffff787224 */ /* 0x000fce00078e009c */
.L_x_5137:
[----:B------:R-:W-:Y:S05]  /*c790*/  BSYNC B1 ;  /* 0x0000000000017941 */ /* 0x000fea0003800000 */
.L_x_5135:
        /* <DEDUP_REMOVED lines=16> */
.L_x_5141:
[----:B------:R-:W-:Y:S05]  /*c8a0*/  BSYNC B2 ;  /* 0x0000000000027941 */ /* 0x000fea0003800000 */
.L_x_5140:
        /* <DEDUP_REMOVED lines=44> */
.L_x_5139:
[----:B------:R-:W-:Y:S05]  /*cb70*/  BSYNC B1 ;  /* 0x0000000000017941 */ /* 0x000fea0003800000 */
.L_x_5138:
        /* <DEDUP_REMOVED lines=13> */
.L_x_5134:
[----:B------:R-:W-:Y:S05]  /*cc50*/  BSYNC B0 ;  /* 0x0000000000007941 */ /* 0x000fea0003800000 */
.L_x_5132:
        /* <DEDUP_REMOVED lines=9> */
.L_x_5143:
        /* <DEDUP_REMOVED lines=12> */
.L_x_5146:
[----:B------:R-:W-:-:S07]  /*cdb0*/  MOV R120, R156 ;  /* 0x0000009c00787202 */ /* 0x000fce0000000f00 */
.L_x_5147:
[----:B------:R-:W-:Y:S05]  /*cdc0*/  BSYNC B1 ;  /* 0x0000000000017941 */ /* 0x000fea0003800000 */
.L_x_5145:
        /* <DEDUP_REMOVED lines=16> */
.L_x_5151:
[----:B------:R-:W-:Y:S05]  /*ced0*/  BSYNC B2 ;  /* 0x0000000000027941 */ /* 0x000fea0003800000 */
.L_x_5150:
        /* <DEDUP_REMOVED lines=44> */
.L_x_5149:
[----:B------:R-:W-:Y:S05]  /*d1a0*/  BSYNC B1 ;  /* 0x0000000000017941 */ /* 0x000fea0003800000 */
.L_x_5148:
        /* <DEDUP_REMOVED lines=16> */
.L_x_5144:
[----:B------:R-:W-:Y:S05]  /*d2b0*/  BSYNC B0 ;  /* 0x0000000000007941 */ /* 0x000fea0003800000 */
.L_x_5142:
        /* <DEDUP_REMOVED lines=8> */
.L_x_5153:
        /* <DEDUP_REMOVED lines=12> */
.L_x_5156:
[----:B------:R-:W-:-:S07]  /*d400*/  IMAD.MOV.U32 R120, RZ, RZ, R156 ;  /* 0x000000ffff787224 */ /* 0x000fce00078e009c */
.L_x_5157:
[----:B------:R-:W-:Y:S05]  /*d410*/  BSYNC B1 ;  /* 0x0000000000017941 */ /* 0x000fea0003800000 */
.L_x_5155:
        /* <DEDUP_REMOVED lines=16> */
.L_x_5161:
[----:B------:R-:W-:Y:S05]  /*d520*/  BSYNC B2 ;  /* 0x0000000000027941 */ /* 0x000fea0003800000 */
.L_x_5160:
        /* <DEDUP_REMOVED lines=44> */
.L_x_5159:
[----:B------:R-:W-:Y:S05]  /*d7f0*/  BSYNC B1 ;  /* 0x0000000000017941 */ /* 0x000fea0003800000 */
.L_x_5158:
        /* <DEDUP_REMOVED lines=13> */
.L_x_5154:
[----:B------:R-:W-:Y:S05]  /*d8d0*/  BSYNC B0 ;  /* 0x0000000000007941 */ /* 0x000fea0003800000 */
.L_x_5152:
        /* <DEDUP_REMOVED lines=9> */
.L_x_5163:
        /* <DEDUP_REMOVED lines=12> */
.L_x_5166:
[----:B------:R-:W-:-:S07]  /*da30*/  MOV R122, R156 ;  /* 0x0000009c007a7202 */ /* 0x000fce0000000f00 */
.L_x_5167:
[----:B------:R-:W-:Y:S05]  /*da40*/  BSYNC B1 ;  /* 0x0000000000017941 */ /* 0x000fea0003800000 */
.L_x_5165:
        /* <DEDUP_REMOVED lines=16> */
.L_x_5171:
[----:B------:R-:W-:Y:S05]  /*db50*/  BSYNC B2 ;  /* 0x0000000000027941 */ /* 0x000fea0003800000 */
.L_x_5170:
        /* <DEDUP_REMOVED lines=43> */
.L_x_5169:
[----:B------:R-:W-:Y:S05]  /*de10*/  BSYNC B1 ;  /* 0x0000000000017941 */ /* 0x000fea0003800000 */
.L_x_5168:
        /* <DEDUP_REMOVED lines=16> */
.L_x_5164:
[----:B------:R-:W-:Y:S05]  /*df20*/  BSYNC B0 ;  /* 0x0000000000007941 */ /* 0x000fea0003800000 */
.L_x_5162:
        /* <DEDUP_REMOVED lines=34> */
.L_x_5173:
[----:B------:R-:W-:Y:S05]  /*e150*/  BSYNC B0 ;  /* 0x0000000000007941 */ /* 0x000fea0003800000 */
.L_x_5172:
        /* <DEDUP_REMOVED lines=10> */
.L_x_5175:
        /* <DEDUP_REMOVED lines=12> */
.L_x_5178:
[----:B------:R-:W-:-:S07]  /*e2c0*/  IMAD.MOV.U32 R122, RZ, RZ, R156 ;  /* 0x000000ffff7a7224 */ /* 0x000fce00078e009c */
.L_x_5179:
[----:B------:R-:W-:Y:S05]  /*e2d0*/  BSYNC B1 ;  /* 0x0000000000017941 */ /* 0x000fea0003800000 */
.L_x_5177:
        /* <DEDUP_REMOVED lines=16> */
.L_x_5183:
[----:B------:R-:W-:Y:S05]  /*e3e0*/  BSYNC B2 ;  /* 0x0000000000027941 */ /* 0x000fea0003800000 */
.L_x_5182:
        /* <DEDUP_REMOVED lines=44> */
.L_x_5181:
[----:B------:R-:W-:Y:S05]  /*e6b0*/  BSYNC B1 ;  /* 0x0000000000017941 */ /* 0x000fea0003800000 */
.L_x_5180:
        /* <DEDUP_REMOVED lines=9> */
[----:B-1----:R-:W-:Y:S02]  /*e750*/  FSEL R211, R111, RZ, !P3 ;  /* 0x000000ff6fd37208 */ /* 0x002fe40005800000 */
[----:B------:R-:W-:-:S03]  /*e760*/  SEL R147, RZ, 0x1, P3 ;  /* 0x00000001ff937807 */ /* 0x000fc60001800000 */
[----:B------:R-:W-:-:S04]  /*e770*/  FMUL.FTZ R211, R211, R110 ;  /* 0x0000006ed3d37220 */ /* 0x000fc80000410000 */
[----:B------:R-:W-:-:S07]  /*e780*/  @P0 FADD.FTZ R211, R120, R211 ;  /* 0x000000d378d30221 */ /* 0x000fce0000010000 */
.L_x_5176:
[----:B------:R-:W-:Y:S05]  /*e790*/  BSYNC B0 ;  /* 0x0000000000007941 */ /* 0x000fea0003800000 */
.L_x_5174:
        /* <DEDUP_REMOVED lines=9> */
.L_x_5185:
        /* <DEDUP_REMOVED lines=12> */
.L_x_5188:
[----:B------:R-:W-:-:S07]  /*e8f0*/  MOV R120, R156 ;  /* 0x0000009c00787202 */ /* 0x000fce0000000f00 */
.L_x_5189:
[----:B------:R-:W-:Y:S05]  /*e900*/  BSYNC B1 ;  /* 0x0000000000017941 */ /* 0x000fea0003800000 */
.L_x_5187:
        /* <DEDUP_REMOVED lines=16> */
.L_x_5193:
[----:B------:R-:W-:Y:S05]  /*ea10*/  BSYNC B2 ;  /* 0x0000000000027941 */ /* 0x000fea0003800000 */
.L_x_5192:
        /* <DEDUP_REMOVED lines=44> */
.L_x_5191:
[----:B------:R-:W-:Y:S05]  /*ece0*/  BSYNC B1 ;  /* 0x0000000000017941 */ /* 0x000fea0003800000 */
.L_x_5190:
        /* <DEDUP_REMOVED lines=16> */
.L_x_5186:
[----:B------:R-:W-:Y:S05]  /*edf0*/  BSYNC B0 ;  /* 0x0000000000007941 */ /* 0x000fea0003800000 */
.L_x_5184:
        /* <DEDUP_REMOVED lines=8> */
.L_x_5195:
        /* <DEDUP_REMOVED lines=12> */
.L_x_5198:
[----:B------:R-:W-:-:S07]  /*ef40*/  IMAD.MOV.U32 R120, RZ, RZ, R156 ;  /* 0x000000ffff787224 */ /* 0x000fce00078e009c */
.L_x_5199:
[----:B------:R-:W-:Y:S05]  /*ef50*/  BSYNC B1 ;  /* 0x0000000000017941 */ /* 0x000fea0003800000 */
.L_x_5197:
        /* <DEDUP_REMOVED lines=16> */
.L_x_5203:
[----:B------:R-:W-:Y:S05]  /*f060*/  BSYNC B2 ;  /* 0x0000000000027941 */ /* 0x000fea0003800000 */
.L_x_5202:
        /* <DEDUP_REMOVED lines=44> */
.L_x_5201:
[----:B------:R-:W-:Y:S05]  /*f330*/  BSYNC B1 ;  /* 0x0000000000017941 */ /* 0x000fea0003800000 */
.L_x_5200:
        /* <DEDUP_REMOVED lines=13> */
.L_x_5196:
[----:B------:R-:W-:Y:S05]  /*f410*/  BSYNC B0 ;  /* 0x0000000000007941 */ /* 0x000fea0003800000 */
.L_x_5194:
        /* <DEDUP_REMOVED lines=9> */
.L_x_5205:
        /* <DEDUP_REMOVED lines=12> */
.L_x_5208:
[----:B------:R-:W-:-:S07]  /*f570*/  MOV R120, R156 ;  /* 0x0000009c00787202 */ /* 0x000fce0000000f00 */
.L_x_5209:
[----:B------:R-:W-:Y:S05]  /*f580*/  BSYNC B1 ;  /* 0x0000000000017941 */ /* 0x000fea0003800000 */
.L_x_5207:
        /* <DEDUP_REMOVED lines=16> */
.L_x_5213:
[----:B------:R-:W-:Y:S05]  /*f690*/  BSYNC B2 ;  /* 0x0000000000027941 */ /* 0x000fea0003800000 */
.L_x_5212:
        /* <DEDUP_REMOVED lines=44> */
.L_x_5211:
[----:B------:R-:W-:Y:S05]  /*f960*/  BSYNC B1 ;  /* 0x0000000000017941 */ /* 0x000fea0003800000 */
.L_x_5210:
        /* <DEDUP_REMOVED lines=16> */
.L_x_5206:
[----:B------:R-:W-:Y:S05]  /*fa70*/  BSYNC B0 ;  /* 0x0000000000007941 */ /* 0x000fea0003800000 */
.L_x_5204:
        /* <DEDUP_REMOVED lines=8> */
.L_x_5215:
        /* <DEDUP_REMOVED lines=12> */
.L_x_5218:
[----:B------:R-:W-:-:S07]  /*fbc0*/  IMAD.MOV.U32 R120, RZ, RZ, R156 ;  /* 0x000000ffff787224 */ /* 0x000fce00078e009c */
.L_x_5219:
[----:B------:R-:W-:Y:S05]  /*fbd0*/  BSYNC B1 ;  /* 0x0000000000017941 */ /* 0x000fea0003800000 */
.L_x_5217:
        /* <DEDUP_REMOVED lines=16> */
.L_x_5223:
[----:B------:R-:W-:Y:S05]  /*fce0*/  BSYNC B2 ;  /* 0x0000000000027941 */ /* 0x000fea0003800000 */
.L_x_5222:
        /* <DEDUP_REMOVED lines=44> */
.L_x_5221:
[----:B------:R-:W-:Y:S05]  /*ffb0*/  BSYNC B1 ;  /* 0x0000000000017941 */ /* 0x000fea0003800000 */
.L_x_5220:
        /* <DEDUP_REMOVED lines=13> */
.L_x_5216:
[----:B------:R-:W-:Y:S05]  /*10090*/  BSYNC B0 ;  /* 0x0000000000007941 */ /* 0x000fea0003800000 */
.L_x_5214:
        /* <DEDUP_REMOVED lines=9> */
.L_x_5225:
        /* <DEDUP_REMOVED lines=12> */
.L_x_5228:
[----:B------:R-:W-:-:S07]  /*101f0*/  MOV R120, R156 ;  /* 0x0000009c00787202 */ /* 0x000fce0000000f00 */
.L_x_5229:
[----:B------:R-:W-:Y:S05]  /*10200*/  BSYNC B1 ;  /* 0x0000000000017941 */ /* 0x000fea0003800000 */
.L_x_5227:
        /* <DEDUP_REMOVED lines=16> */
.L_x_5233:
[----:B------:R-:W-:Y:S05]  /*10310*/  BSYNC B2 ;  /* 0x0000000000027941 */ /* 0x000fea0003800000 */
.L_x_5232:
        /* <DEDUP_REMOVED lines=44> */
.L_x_5231:
[----:B------:R-:W-:Y:S05]  /*105e0*/  BSYNC B1 ;  /* 0x0000000000017941 */ /* 0x000fea0003800000 */
.L_x_5230:
        /* <DEDUP_REMOVED lines=16> */
.L_x_5226:
[----:B------:R-:W-:Y:S05]  /*106f0*/  BSYNC B0 ;  /* 0x0000000000007941 */ /* 0x000fea0003800000 */
.L_x_5224:
        /* <DEDUP_REMOVED lines=8> */
.L_x_5235:
        /* <DEDUP_REMOVED lines=12> */
.L_x_5238:
[----:B------:R-:W-:-:S07]  /*10840*/  IMAD.MOV.U32 R120, RZ, RZ, R156 ;  /* 0x000000ffff787224 */ /* 0x000fce00078e009c */
.L_x_5239:
[----:B------:R-:W-:Y:S05]  /*10850*/  BSYNC B1 ;  /* 0x0000000000017941 */ /* 0x000fea0003800000 */
.L_x_5237:
        /* <DEDUP_REMOVED lines=16> */
.L_x_5243:
[----:B------:R-:W-:Y:S05]  /*10960*/  BSYNC B2 ;  /* 0x0000000000027941 */ /* 0x000fea0003800000 */
.L_x_5242:
        /* <DEDUP_REMOVED lines=44> */
.L_x_5241:
[----:B------:R-:W-:Y:S05]  /*10c30*/  BSYNC B1 ;  /* 0x0000000000017941 */ /* 0x000fea0003800000 */
.L_x_5240:
        /* <DEDUP_REMOVED lines=13> */
.L_x_5236:
[----:B------:R-:W-:Y:S05]  /*10d10*/  BSYNC B0 ;  /* 0x0000000000007941 */ /* 0x000fea0003800000 */
.L_x_5234:
        /* <DEDUP_REMOVED lines=9> */
.L_x_5245:
        /* <DEDUP_REMOVED lines=12> */
.L_x_5248:
[----:B------:R-:W-:-:S07]  /*10e70*/  MOV R122, R156 ;  /* 0x0000009c007a7202 */ /* 0x000fce0000000f00 */
.L_x_5249:
[----:B------:R-:W-:Y:S05]  /*10e80*/  BSYNC B1 ;  /* 0x0000000000017941 */ /* 0x000fea0003800000 */
.L_x_5247:
        /* <DEDUP_REMOVED lines=16> */
.L_x_5253:
[----:B------:R-:W-:Y:S05]  /*10f90*/  BSYNC B2 ;  /* 0x0000000000027941 */ /* 0x000fea0003800000 */
.L_x_5252:
        /* <DEDUP_REMOVED lines=43> */
.L_x_5251:
[----:B------:R-:W-:Y:S05]  /*11250*/  BSYNC B1 ;  /* 0x0000000000017941 */ /* 0x000fea0003800000 */
.L_x_5250:
        /* <DEDUP_REMOVED lines=16> */
.L_x_5246:
[----:B------:R-:W-:Y:S05]  /*11360*/  BSYNC B0 ;  /* 0x0000000000007941 */ /* 0x000fea0003800000 */
.L_x_5244:
        /* <DEDUP_REMOVED lines=34> */
.L_x_5255:
[----:B------:R-:W-:Y:S05]  /*11590*/  BSYNC B0 ;  /* 0x0000000000007941 */ /* 0x000fea0003800000 */
.L_x_5254:
        /* <DEDUP_REMOVED lines=10> */
.L_x_5257:
        /* <DEDUP_REMOVED lines=12> */
.L_x_5260:
[----:B------:R-:W-:-:S07]  /*11700*/  IMAD.MOV.U32 R122, RZ, RZ, R156 ;  /* 0x000000ffff7a7224 */ /* 0x000fce00078e009c */
.L_x_5261:
[----:B------:R-:W-:Y:S05]  /*11710*/  BSYNC B1 ;  /* 0x0000000000017941 */ /* 0x000fea0003800000 */
.L_x_5259:
        /* <DEDUP_REMOVED lines=16> */
.L_x_5265:
[----:B------:R-:W-:Y:S05]  /*11820*/  BSYNC B2 ;  /* 0x0000000000027941 */ /* 0x000fea0003800000 */
.L_x_5264:
        /* <DEDUP_REMOVED lines=44> */
.L_x_5263:
[----:B------:R-:W-:Y:S05]  /*11af0*/  BSYNC B1 ;  /* 0x0000000000017941 */ /* 0x000fea0003800000 */
.L_x_5262:
        /* <DEDUP_REMOVED lines=13> */
.L_x_5258:
[----:B------:R-:W-:Y:S05]  /*11bd0*/  BSYNC B0 ;  /* 0x0000000000007941 */ /* 0x000fea0003800000 */
.L_x_5256:
        /* <DEDUP_REMOVED lines=9> */
.L_x_5267:
        /* <DEDUP_REMOVED lines=12> */
.L_x_5270:
[----:B------:R-:W-:-:S07]  /*11d30*/  MOV R120, R156 ;  /* 0x0000009c00787202 */ /* 0x000fce0000000f00 */
.L_x_5271:
[----:B------:R-:W-:Y:S05]  /*11d40*/  BSYNC B1 ;  /* 0x0000000000017941 */ /* 0x000fea0003800000 */
.L_x_5269:
        /* <DEDUP_REMOVED lines=16> */
.L_x_5275:
[----:B------:R-:W-:Y:S05]  /*11e50*/  BSYNC B2 ;  /* 0x0000000000027941 */ /* 0x000fea0003800000 */
.L_x_5274:
        /* <DEDUP_REMOVED lines=44> */
.L_x_5273:
[----:B------:R-:W-:Y:S05]  /*12120*/  BSYNC B1 ;  /* 0x0000000000017941 */ /* 0x000fea0003800000 */
.L_x_5272:
        /* <DEDUP_REMOVED lines=16> */
.L_x_5268:
[----:B------:R-:W-:Y:S05]  /*12230*/  BSYNC B0 ;  /* 0x0000000000007941 */ /* 0x000fea0003800000 */
.L_x_5266:
        /* <DEDUP_REMOVED lines=8> */
.L_x_5277:
        /* <DEDUP_REMOVED lines=12> */
.L_x_5280:
[----:B------:R-:W-:-:S07]  /*12380*/  IMAD.MOV.U32 R120, RZ, RZ, R156 ;  /* 0x000000ffff787224 */ /* 0x000fce00078e009c */
.L_x_5281:
[----:B------:R-:W-:Y:S05]  /*12390*/  BSYNC B1 ;  /* 0x0000000000017941 */ /* 0x000fea0003800000 */
.L_x_5279:
        /* <DEDUP_REMOVED lines=16> */
.L_x_5285:
[----:B------:R-:W-:Y:S05]  /*124a0*/  BSYNC B2 ;  /* 0x0000000000027941 */ /* 0x000fea0003800000 */
.L_x_5284:
        /* <DEDUP_REMOVED lines=44> */
.L_x_5283:
[----:B------:R-:W-:Y:S05]  /*12770*/  BSYNC B1 ;  /* 0x0000000000017941 */ /* 0x000fea0003800000 */
.L_x_5282:
        /* <DEDUP_REMOVED lines=13> */
.L_x_5278:
[----:B------:R-:W-:Y:S05]  /*12850*/  BSYNC B0 ;  /* 0x0000000000007941 */ /* 0x000fea0003800000 */
.L_x_5276:
        /* <DEDUP_REMOVED lines=9> */
.L_x_5287:
        /* <DEDUP_REMOVED lines=12> */
.L_x_5290:
[----:B------:R-:W-:-:S07]  /*129b0*/  MOV R120, R156 ;  /* 0x0000009c00787202 */ /* 0x000fce0000000f00 */
.L_x_5291:
[----:B------:R-:W-:Y:S05]  /*129c0*/  BSYNC B1 ;  /* 0x0000000000017941 */ /* 0x000fea0003800000 */
.L_x_5289:
        /* <DEDUP_REMOVED lines=16> */
.L_x_5295:
[----:B------:R-:W-:Y:S05]  /*12ad0*/  BSYNC B2 ;  /* 0x0000000000027941 */ /* 0x000fea0003800000 */
.L_x_5294:
        /* <DEDUP_REMOVED lines=44> */
.L_x_5293:
[----:B------:R-:W-:Y:S05]  /*12da0*/  BSYNC B1 ;  /* 0x0000000000017941 */ /* 0x000fea0003800000 */
.L_x_5292:
        /* <DEDUP_REMOVED lines=16> */
.L_x_5288:
[----:B------:R-:W-:Y:S05]  /*12eb0*/  BSYNC B0 ;  /* 0x0000000000007941 */ /* 0x000fea0003800000 */
.L_x_5286:
        /* <DEDUP_REMOVED lines=8> */
.L_x_5297:
        /* <DEDUP_REMOVED lines=12> */
.L_x_5300:
[----:B------:R-:W-:-:S07]  /*13000*/  IMAD.MOV.U32 R120, RZ, RZ, R156 ;  /* 0x000000ffff787224 */ /* 0x000fce00078e009c */
.L_x_5301:
[----:B------:R-:W-:Y:S05]  /*13010*/  BSYNC B1 ;  /* 0x0000000000017941 */ /* 0x000fea0003800000 */
.L_x_5299:
        /* <DEDUP_REMOVED lines=16> */
.L_x_5305:
[----:B------:R-:W-:Y:S05]  /*13120*/  BSYNC B2 ;  /* 0x0000000000027941 */ /* 0x000fea0003800000 */
.L_x_5304:
        /* <DEDUP_REMOVED lines=44> */
.L_x_5303:
[----:B------:R-:W-:Y:S05]  /*133f0*/  BSYNC B1 ;  /* 0x0000000000017941 */ /* 0x000fea0003800000 */
.L_x_5302:
        /* <DEDUP_REMOVED lines=13> */
.L_x_5298:
[----:B------:R-:W-:Y:S05]  /*134d0*/  BSYNC B0 ;  /* 0x0000000000007941 */ /* 0x000fea0003800000 */
.L_x_5296:
        /* <DEDUP_REMOVED lines=9> */
.L_x_5307:
        /* <DEDUP_REMOVED lines=12> */
.L_x_5310:
[----:B------:R-:W-:-:S07]  /*13630*/  MOV R120, R156 ;  /* 0x0000009c00787202 */ /* 0x000fce0000000f00 */
.L_x_5311:
[----:B------:R-:W-:Y:S05]  /*13640*/  BSYNC B1 ;  /* 0x0000000000017941 */ /* 0x000fea0003800000 */
.L_x_5309:
        /* <DEDUP_REMOVED lines=16> */
.L_x_5315:
[----:B------:R-:W-:Y:S05]  /*13750*/  BSYNC B2 ;  /* 0x0000000000027941 */ /* 0x000fea0003800000 */
.L_x_5314:
        /* <DEDUP_REMOVED lines=44> */
.L_x_5313:
[----:B------:R-:W-:Y:S05]  /*13a20*/  BSYNC B1 ;  /* 0x0000000000017941 */ /* 0x000fea0003800000 */
.L_x_5312:
        /* <DEDUP_REMOVED lines=16> */
.L_x_5308:
[----:B------:R-:W-:Y:S05]  /*13b30*/  BSYNC B0 ;  /* 0x0000000000007941 */ /* 0x000fea0003800000 */
.L_x_5306:
        /* <DEDUP_REMOVED lines=8> */
.L_x_5317:
        /* <DEDUP_REMOVED lines=12> */
.L_x_5320:
[----:B------:R-:W-:-:S07]  /*13c80*/  IMAD.MOV.U32 R120, RZ, RZ, R156 ;  /* 0x000000ffff787224 */ /* 0x000fce00078e009c */
.L_x_5321:
[----:B------:R-:W-:Y:S05]  /*13c90*/  BSYNC B1 ;  /* 0x0000000000017941 */ /* 0x000fea0003800000 */
.L_x_5319:
        /* <DEDUP_REMOVED lines=16> */
.L_x_5325:
[----:B------:R-:W-:Y:S05]  /*13da0*/  BSYNC B2 ;  /* 0x0000000000027941 */ /* 0x000fea0003800000 */
.L_x_5324:
        /* <DEDUP_REMOVED lines=44> */
.L_x_5323:
[----:B------:R-:W-:Y:S05]  /*14070*/  BSYNC B1 ;  /* 0x0000000000017941 */ /* 0x000fea0003800000 */
.L_x_5322:
        /* <DEDUP_REMOVED lines=13> */
.L_x_5318:
[----:B------:R-:W-:Y:S05]  /*14150*/  BSYNC B0 ;  /* 0x0000000000007941 */ /* 0x000fea0003800000 */
.L_x_5316:
        /* <DEDUP_REMOVED lines=9> */
.L_x_5327:
        /* <DEDUP_REMOVED lines=12> */
.L_x_5330:
[----:B------:R-:W-:-:S07]  /*142b0*/  MOV R120, R156 ;  /* 0x0000009c00787202 */ /* 0x000fce0000000f00 */
.L_x_5331:
[----:B------:R-:W-:Y:S05]  /*142c0*/  BSYNC B1 ;  /* 0x0000000000017941 */ /* 0x000fea0003800000 */
.L_x_5329:
        /* <DEDUP_REMOVED lines=16> */
.L_x_5335:
[----:B------:R-:W-:Y:S05]  /*143d0*/  BSYNC B2 ;  /* 0x0000000000027941 */ /* 0x000fea0003800000 */
.L_x_5334:
        /* <DEDUP_REMOVED lines=43> */
.L_x_5333:
[----:B------:R-:W-:Y:S05]  /*14690*/  BSYNC B1 ;  /* 0x0000000000017941 */ /* 0x000fea0003800000 */
.L_x_5332:
        /* <DEDUP_REMOVED lines=16> */
.L_x_5328:
[----:B------:R-:W-:Y:S05]  /*147a0*/  BSYNC B0 ;  /* 0x0000000000007941 */ /* 0x000fea0003800000 */
.L_x_5326:
[----:B------:R-:W-:Y:S01]  /*147b0*/  IADD3 R162, R245, 0x300, RZ ;  /* 0x00000300f5a27810 */ /* 0x000fe20007ffe0ff */
[----:B------:R-:W-:Y:S01]  /*147c0*/  IMAD.WIDE.U32 R244, R247, 0x10, R124 ;  /* 0x00000010f7f47825 */ /* 0x000fe200078e007c */
[----:B------:R-:W-:Y:S01]  /*147d0*/  F2FP.BF16.F32.PACK_AB R111, R227, R229 ;  /* 0x000000e5e36f723e */ /* 0x000fe200000010ff */
[----:B------:R-:W0:Y:S01]  /*147e0*/  @P1 LDC.64 R242, c[0x0][0x220] ;  /* 0x00008800fff21b82 */ /* 0x000e220000000a00 */
[----:B------:R-:W-:Y:S01]  /*147f0*/  F2FP.BF16.F32.PACK_AB R110, R231, R233 ;  /* 0x000000e9e76e723e */ /* 0x000fe200000010ff */
[----:B------:R-:W-:Y:S01]  /*14800*/  VIADD R126, R126, 0x300 ;  /* 0x000003007e7e7836 */ /* 0x000fe20000000000 */
[----:B------:R-:W-:Y:S01]  /*14810*/  F2FP.BF16.F32.PACK_AB R109, R235, R237 ;  /* 0x000000edeb6d723e */ /* 0x000fe200000010ff */
[----:B------:R-:W-:Y:S01]  /*14820*/  BSSY B0, `(.L_x_5336) ;  /* 0x000001b000007945 */ /* 0x000fe20003800000 */
[----:B------:R-:W-:-:S03]  /*14830*/  F2FP.BF16.F32.PACK_AB R108, R239, R241 ;  /* 0x000000f1ef6c723e */ /* 0x000fc600000010ff */
        /* <DEDUP_REMOVED lines=25> */
.L_x_5337:
[----:B------:R-:W-:Y:S05]  /*149d0*/  BSYNC B0 ;  /* 0x0000000000007941 */ /* 0x000fea0003800000 */
.L_x_5336:
        /* <DEDUP_REMOVED lines=10> */
.L_x_5339:
        /* <DEDUP_REMOVED lines=12> */
.L_x_5342:
[----:B------:R-:W-:-:S07]  /*14b40*/  IMAD.MOV.U32 R120, RZ, RZ, R156 ;  /* 0x000000ffff787224 */ /* 0x000fce00078e009c */
.L_x_5343:
[----:B------:R-:W-:Y:S05]  /*14b50*/  BSYNC B1 ;  /* 0x0000000000017941 */ /* 0x000fea0003800000 */
.L_x_5341:
        /* <DEDUP_REMOVED lines=16> */
.L_x_5347:
[----:B------:R-:W-:Y:S05]  /*14c60*/  BSYNC B2 ;  /* 0x0000000000027941 */ /* 0x000fea0003800000 */
.L_x_5346:
        /* <DEDUP_REMOVED lines=44> */
.L_x_5345:
[----:B------:R-:W-:Y:S05]  /*14f30*/  BSYNC B1 ;  /* 0x0000000000017941 */ /* 0x000fea0003800000 */
.L_x_5344:
        /* <DEDUP_REMOVED lines=13> */
.L_x_5340:
[----:B------:R-:W-:Y:S05]  /*15010*/  BSYNC B0 ;  /* 0x0000000000007941 */ /* 0x000fea0003800000 */
.L_x_5338:
        /* <DEDUP_REMOVED lines=9> */
.L_x_5349:
        /* <DEDUP_REMOVED lines=12> */
.L_x_5352:
[----:B------:R-:W-:-:S07]  /*15170*/  MOV R120, R156 ;  /* 0x0000009c00787202 */ /* 0x000fce0000000f00 */
.L_x_5353:
[----:B------:R-:W-:Y:S05]  /*15180*/  BSYNC B1 ;  /* 0x0000000000017941 */ /* 0x000fea0003800000 */
.L_x_5351:
        /* <DEDUP_REMOVED lines=16> */
.L_x_5357:
[----:B------:R-:W-:Y:S05]  /*15290*/  BSYNC B2 ;  /* 0x0000000000027941 */ /* 0x000fea0003800000 */
.L_x_5356:
        /* <DEDUP_REMOVED lines=44> */
.L_x_5355:
[----:B------:R-:W-:Y:S05]  /*15560*/  BSYNC B1 ;  /* 0x0000000000017941 */ /* 0x000fea0003800000 */
.L_x_5354:
        /* <DEDUP_REMOVED lines=16> */
.L_x_5350:
[----:B------:R-:W-:Y:S05]  /*15670*/  BSYNC B0 ;  /* 0x0000000000007941 */ /* 0x000fea0003800000 */
.L_x_5348:
        /* <DEDUP_REMOVED lines=8> */
.L_x_5359:
        /* <DEDUP_REMOVED lines=12> */
.L_x_5362:
[----:B------:R-:W-:-:S07]  /*157c0*/  IMAD.MOV.U32 R120, RZ, RZ, R156 ;  /* 0x000000ffff787224 */ /* 0x000fce00078e009c */
.L_x_5363:
[----:B------:R-:W-:Y:S05]  /*157d0*/  BSYNC B1 ;  /* 0x0000000000017941 */ /* 0x000fea0003800000 */
.L_x_5361:
        /* <DEDUP_REMOVED lines=16> */
.L_x_5367:
[----:B------:R-:W-:Y:S05]  /*158e0*/  BSYNC B2 ;  /* 0x0000000000027941 */ /* 0x000fea0003800000 */
.L_x_5366:
        /* <DEDUP_REMOVED lines=44> */
.L_x_5365:
[----:B------:R-:W-:Y:S05]  /*15bb0*/  BSYNC B1 ;  /* 0x0000000000017941 */ /* 0x000fea0003800000 */
.L_x_5364:
        /* <DEDUP_REMOVED lines=13> */
.L_x_5360:
[----:B------:R-:W-:Y:S05]  /*15c90*/  BSYNC B0 ;  /* 0x0000000000007941 */ /* 0x000fea0003800000 */
.L_x_5358:
        /* <DEDUP_REMOVED lines=9> */
.L_x_5369:
        /* <DEDUP_REMOVED lines=12> */
.L_x_5372:
[----:B------:R-:W-:-:S07]  /*15df0*/  MOV R120, R156 ;  /* 0x0000009c00787202 */ /* 0x000fce0000000f00 */
.L_x_5373:
[----:B------:R-:W-:Y:S05]  /*15e00*/  BSYNC B1 ;  /* 0x0000000000017941 */ /* 0x000fea0003800000 */
.L_x_5371:
        /* <DEDUP_REMOVED lines=16> */
.L_x_5377:
[----:B------:R-:W-:Y:S05]  /*15f10*/  BSYNC B2 ;  /* 0x0000000000027941 */ /* 0x000fea0003800000 */
.L_x_5376:
        /* <DEDUP_REMOVED lines=44> */
.L_x_5375:
[----:B------:R-:W-:Y:S05]  /*161e0*/  BSYNC B1 ;  /* 0x0000000000017941 */ /* 0x000fea0003800000 */
.L_x_5374:
        /* <DEDUP_REMOVED lines=16> */
.L_x_5370:
[----:B------:R-:W-:Y:S05]  /*162f0*/  BSYNC B0 ;  /* 0x0000000000007941 */ /* 0x000fea0003800000 */
.L_x_5368:
        /* <DEDUP_REMOVED lines=8> */
.L_x_5379:
        /* <DEDUP_REMOVED lines=12> */
.L_x_5382:
[----:B------:R-:W-:-:S07]  /*16440*/  IMAD.MOV.U32 R120, RZ, RZ, R156 ;  /* 0x000000ffff787224 */ /* 0x000fce00078e009c */
.L_x_5383:
[----:B------:R-:W-:Y:S05]  /*16450*/  BSYNC B1 ;  /* 0x0000000000017941 */ /* 0x000fea0003800000 */
.L_x_5381:
        /* <DEDUP_REMOVED lines=16> */
.L_x_5387:
[----:B------:R-:W-:Y:S05]  /*16560*/  BSYNC B2 ;  /* 0x0000000000027941 */ /* 0x000fea0003800000 */
.L_x_5386:
        /* <DEDUP_REMOVED lines=44> */
.L_x_5385:
[----:B------:R-:W-:Y:S05]  /*16830*/  BSYNC B1 ;  /* 0x0000000000017941 */ /* 0x000fea0003800000 */
.L_x_5384:
[----:B------:R-:W-:Y:S01]  /*16840*/  HFMA2.MMA R110, -RZ, RZ, 0.1171875, 0 ;  /* 0x2f800000ff6e7435 */ /* 0x000fe200000001ff */
[----:B------:R-:W-:Y:S01]  /*16850*/  I2FP.F32.U32 R109, R120 ;  /* 0x00000078006d7245 */ /* 0x000fe20000201000 */
[----:B-----5:R-:W-:-:S04]  /*16860*/  IMAD.U32 R111, R106, 0x10000, RZ ;  /* 0x000100006a6f7824 */ /* 0x020fc800078e00ff */
[----:B------:R-:W-:-:S04]  /*16870*/  FMUL.FTZ R111, R111, UR13 ;  /* 0x0000000d6f6f7c20 */ /* 0x000fc80008410000 */
[----:B------:R-:W-:Y:S01]  /*16880*/  FFMA.FTZ R109, R109, R110, 1.1641532182693481445e-10 ;  /* 0x2f0000006d6d7423 */ /* 0x000fe2000001006e */
[----:B------:R-:W-:-:S04]  /*16890*/  FMUL.FTZ R111, R111, UR12 ;  /* 0x0000000c6f6f7c20 */ /* 0x000fc80008410000 */
[----:B------:R-:W-:Y:S02]  /*168a0*/  FSETP.GTU.FTZ.AND P3, PT, R109, UR9, PT ;  /* 0x000000096d007c0b */ /* 0x000fe4000bf7c000 */
[----:B------:R-:W-:Y:S02]  /*168b0*/  SHF.L.U32 R109, R74, 0x10, RZ ;  /* 0x000000104a6d7819 */ /* 0x000fe400000006ff */
[----:B------:R-:W-:Y:S01]  /*168c0*/  FSEL R120, R111, RZ, !P3 ;  /* 0x000000ff6f787208 */ /* 0x000fe20005800000 */
[----:B------:R-:W-:Y:S01]  /*168d0*/  @P0 IMAD.U32 R111, R102, 0x10000, RZ ;  /* 0x00010000666f0824 */ /* 0x000fe200078e00ff */
[----:B------:R-:W-:-:S03]  /*168e0*/  SEL R151, RZ, 0x1, P3 ;  /* 0x00000001ff977807 */ /* 0x000fc60001800000 */
[----:B------:R-:W-:-:S04]  /*168f0*/  FMUL.FTZ R120, R120, R109 ;  /* 0x0000006d78787220 */ /* 0x000fc80000410000 */
[----:B------:R-:W-:-:S07]  /*16900*/  @P0 FADD.FTZ R120, R111, R120 ;  /* 0x000000786f780221 */ /* 0x000fce0000010000 */
.L_x_5380:
[----:B------:R-:W-:Y:S05]  /*16910*/  BSYNC B0 ;  /* 0x0000000000007941 */ /* 0x000fea0003800000 */
.L_x_5378:
        /* <DEDUP_REMOVED lines=9> */
.L_x_5389:
        /* <DEDUP_REMOVED lines=12> */
.L_x_5392:
[----:B------:R-:W-:-:S07]  /*16a70*/  MOV R122, R156 ;  /* 0x0000009c007a7202 */ /* 0x000fce0000000f00 */
.L_x_5393:
[----:B------:R-:W-:Y:S05]  /*16a80*/  BSYNC B1 ;  /* 0x0000000000017941 */ /* 0x000fea0003800000 */
.L_x_5391:
        /* <DEDUP_REMOVED lines=16> */
.L_x_5397:
[----:B------:R-:W-:Y:S05]  /*16b90*/  BSYNC B2 ;  /* 0x0000000000027941 */ /* 0x000fea0003800000 */
.L_x_5396:
        /* <DEDUP_REMOVED lines=44> */
.L_x_5395:
[----:B------:R-:W-:Y:S05]  /*16e60*/  BSYNC B1 ;  /* 0x0000000000017941 */ /* 0x000fea0003800000 */
.L_x_5394:
        /* <DEDUP_REMOVED lines=13> */
[----:B-1----:R-:W-:-:S03]  /*16f40*/  @P0 SHF.L.U32 R169, R108, 0x10, RZ ;  /* 0x000000106ca90819 */ /* 0x002fc600000006ff */
[----:B------:R-:W-:-:S04]  /*16f50*/  FMUL.FTZ R122, R110, R111 ;  /* 0x0000006f6e7a7220 */ /* 0x000fc80000410000 */
[----:B------:R-:W-:-:S07]  /*16f60*/  @P0 FADD.FTZ R122, R122, R169 ;  /* 0x000000a97a7a0221 */ /* 0x000fce0000010000 */
.L_x_5390:
[----:B------:R-:W-:Y:S05]  /*16f70*/  BSYNC B0 ;  /* 0x0000000000007941 */ /* 0x000fea0003800000 */
.L_x_5388:
        /* <DEDUP_REMOVED lines=8> */
.L_x_5399:
        /* <DEDUP_REMOVED lines=12> */
.L_x_5402:
[----:B------:R-:W-:-:S07]  /*170c0*/  IMAD.MOV.U32 R153, RZ, RZ, R156 ;  /* 0x000000ffff997224 */ /* 0x000fce00078e009c */
.L_x_5403:
[----:B------:R-:W-:Y:S05]  /*170d0*/  BSYNC B1 ;  /* 0x0000000000017941 */ /* 0x000fea0003800000 */
.L_x_5401:
        /* <DEDUP_REMOVED lines=16> */
.L_x_5407:
[----:B------:R-:W-:Y:S05]  /*171e0*/  BSYNC B2 ;  /* 0x0000000000027941 */ /* 0x000fea0003800000 */
.L_x_5406:
        /* <DEDUP_REMOVED lines=44> */
.L_x_5405:
[----:B------:R-:W-:Y:S05]  /*174b0*/  BSYNC B1 ;  /* 0x0000000000017941 */ /* 0x000fea0003800000 */
.L_x_5404:
        /* <DEDUP_REMOVED lines=13> */
.L_x_5400:
[----:B------:R-:W-:Y:S05]  /*17590*/  BSYNC B0 ;  /* 0x0000000000007941 */ /* 0x000fea0003800000 */
.L_x_5398:
        /* <DEDUP_REMOVED lines=9> */
.L_x_5409:
        /* <DEDUP_REMOVED lines=12> */
.L_x_5412:
[----:B------:R-:W-:-:S07]  /*176f0*/  MOV R164, R156 ;  /* 0x0000009c00a47202 */ /* 0x000fce0000000f00 */
.L_x_5413:
[----:B------:R-:W-:Y:S05]  /*17700*/  BSYNC B1 ;  /* 0x0000000000017941 */ /* 0x000fea0003800000 */
.L_x_5411:
        /* <DEDUP_REMOVED lines=16> */
.L_x_5417:
[----:B------:R-:W-:Y:S05]  /*17810*/  BSYNC B2 ;  /* 0x0000000000027941 */ /* 0x000fea0003800000 */
.L_x_5416:
        /* <DEDUP_REMOVED lines=43> */
.L_x_5415:
[----:B------:R-:W-:Y:S05]  /*17ad0*/  BSYNC B1 ;  /* 0x0000000000017941 */ /* 0x000fea0003800000 */
.L_x_5414:
        /* <DEDUP_REMOVED lines=16> */
.L_x_5410:
[----:B------:R-:W-:Y:S05]  /*17be0*/  BSYNC B0 ;  /* 0x0000000000007941 */ /* 0x000fea0003800000 */
.L_x_5408:
[----:B------:R-:W-:Y:S01]  /*17bf0*/  FADD.FTZ R108, RZ, R159 ;  /* 0x0000009fff6c7221 */ /* 0x000fe20000010000 */
[----:B------:R-:W0:Y:S01]  /*17c00*/  S2R R166, SR_TID.X ;  /* 0x0000000000a67919 */ /* 0x000e220000002100 */
[----:B------:R-:W-:Y:S01]  /*17c10*/  IMAD.WIDE.U32 R124, R162, 0x10, R124 ;  /* 0x00000010a27c7825 */ /* 0x000fe200078e007c */
[----:B------:R-:W-:-:S03]  /*17c20*/  F2FP.BF16.F32.PACK_AB R111, R164, R243 ;  /* 0x000000f3a46f723e */ /* 0x000fc600000010ff */
[----:B------:R-:W-:Y:S01]  /*17c30*/  FADD.FTZ R108, R108, R127 ;  /* 0x0000007f6c6c7221 */ /* 0x000fe20000010000 */
[----:B------:R-:W-:Y:S01]  /*17c40*/  F2FP.BF16.F32.PACK_AB R110, R122, R120 ;  /* 0x000000787a6e723e */ /* 0x000fe200000010ff */
[----:B------:R-:W-:Y:S01]  /*17c50*/  BSSY B0, `(.L_x_5418) ;  /* 0x0000052000007945 */ /* 0x000fe20003800000 */
        /* <DEDUP_REMOVED lines=8> */
[----:B------:R-:W-:Y:S01]  /*17ce0*/  FADD.FTZ R108, R108, R177 ;  /* 0x000000b16c6c7221 */ /* 0x000fe20000010000 */
[----:B0-----:R-:W-:-:S03]  /*17cf0*/  LOP3.LUT P2, RZ, R166, 0x1f, RZ, 0xc0, !PT ;  /* 0x0000001fa6ff7812 */ /* 0x001fc6000784c0ff */
        /* <DEDUP_REMOVED lines=43> */
[----:B------:R-:W-:Y:S01]  /*17fb0*/  FADD.FTZ R169, R162, R251 ;  /* 0x000000fba2a97221 */ /* 0x000fe20000010000 */
[----:B------:R-:W-:Y:S01]  /*17fc0*/  SHF.R.U32.HI R162, RZ, 0x5, R166 ;  /* 0x00000005ffa27819 */ /* 0x000fe200000116a6 */
[----:B------:R0:W-:Y:S02]  /*17fd0*/  STG.E.128 desc[UR6][R124.64], R108 ;  /* 0x0000006c7c007986 */ /* 0x0001e4000c101d06 */
[----:B------:R-:W-:Y:S01]  /*17fe0*/  FADD.FTZ R169, R169, R120 ;  /* 0x00000078a9a97221 */ /* 0x000fe20000010000 */
[----:B------:R-:W-:-:S03]  /*17ff0*/  LOP3.LUT R118, R162, 0x7fffffc, RZ, 0xc0, !PT ;  /* 0x07fffffca2767812 */ /* 0x000fc600078ec0ff */
[----:B------:R-:W-:-:S04]  /*18000*/  FADD.FTZ R168, R169, R122 ;  /* 0x0000007aa9a87221 */ /* 0x000fc80000010000 */
[----:B------:R-:W-:Y:S01]  /*18010*/  FADD.FTZ R170, R168, R243 ;  /* 0x000000f3a8aa7221 */ /* 0x000fe20000010000 */
        /* <DEDUP_REMOVED lines=21> */
.L_x_5419:
[----:B------:R-:W-:Y:S05]  /*18170*/  BSYNC B0 ;  /* 0x0000000000007941 */ /* 0x000fea0003800000 */
.L_x_5418:
[----:B------:R-:W-:Y:S01]  /*18180*/  UMOV UR8, 0xffffffff ;  /* 0xffffffff00087882 */ /* 0x000fe20000000000 */
[----:B------:R-:W-:Y:S02]  /*18190*/  @!P0 VIADD R118, R118, 0x4 ;  /* 0x0000000476768836 */ /* 0x000fe40000000000 */
        /* <DEDUP_REMOVED lines=134> */
.L_x_5434:
[----:B------:R-:W2:Y:S01]  /*18a00*/  @!P2 S2R R110, SR_CgaCtaId ;  /* 0x00000000006ea919 */ /* 0x000ea20000008800 */
[----:B------:R-:W-:Y:S01]  /*18a10*/  @!P2 MOV R109, 0x400 ;  /* 0x00000400006da802 */ /* 0x000fe20000000f00 */
[----:B------:R-:W-:Y:S05]  /*18a20*/  WARPSYNC.ALL ;  /* 0x0000000000007948 */ /* 0x000fea0003800000 */
[----:B------:R-:W-:Y:S02]  /*18a30*/  LOP3.LUT R111, R162, 0x3, RZ, 0xc0, !PT ;  /* 0x00000003a26f7812 */ /* 0x000fe400078ec0ff */
[----:B--2---:R-:W-:Y:S01]  /*18a40*/  @!P2 LEA R169, R110, R109, 0x18 ;  /* 0x0000006d6ea9a211 */ /* 0x004fe200078ec0ff */
[----:B-1----:R-:W-:Y:S01]  /*18a50*/  FADD.FTZ R109, R125, R126 ;  /* 0x0000007e7d6d7221 */ /* 0x002fe20000010000 */
[----:B------:R-:W-:-:S02]  /*18a60*/  @!P2 IADD3 R110, R118, R111, RZ ;  /* 0x0000006f766ea210 */ /* 0x000fc40007ffe0ff */
[----:B0-----:R-:W-:-:S03]  /*18a70*/  LOP3.LUT R125, R166, 0x1f, RZ, 0xc0, !PT ;  /* 0x0000001fa67d7812 */ /* 0x001fc600078ec0ff */
[----:B------:R-:W-:Y:S01]  /*18a80*/  @!P2 IMAD R110, R110, 0x8, R169 ;  /* 0x000000086e6ea824 */ /* 0x000fe200078e02a9 */
[----:B------:R-:W-:-:S04]  /*18a90*/  ISETP.GT.U32.AND P1, PT, R125, 0x3, PT ;  /* 0x000000037d00780c */ /* 0x000fc80003f24070 */
[----:B------:R0:W-:Y:S09]  /*18aa0*/  @!P2 STS.64 [R110], R108 ;  /* 0x0000006c6e00a388 */ /* 0x0001f20000000a00 */
[----:B0-----:R-:W0:Y:S01]  /*18ab0*/  @!P1 S2R R109, SR_CgaCtaId ;  /* 0x00000000006d9919 */ /* 0x001e220000008800 */
[----:B------:R-:W-:Y:S01]  /*18ac0*/  @!P1 MOV R108, 0x400 ;  /* 0x00000400006c9802 */ /* 0x000fe20000000f00 */
[----:B------:R-:W-:Y:S01]  /*18ad0*/  HFMA2.MMA R110, -RZ, RZ, 0, 0 ;  /* 0x00000000ff6e7435 */ /* 0x000fe200000001ff */
[----:B------:R-:W-:Y:S01]  /*18ae0*/  @!P1 IADD3 R118, R118, R125, RZ ;  /* 0x0000007d76769210 */ /* 0x000fe20007ffe0ff */
[----:B------:R-:W-:Y:S01]  /*18af0*/  BAR.SYNC.DEFER_BLOCKING 0x0 ;  /* 0x0000000000007b1d */ /* 0x000fe20000010000 */
[----:B------:R-:W-:-:S03]  /*18b00*/  LOP3.LUT P2, RZ, R111, 0x1f, R166, 0xf8, !PT ;  /* 0x0000001f6fff7812 */ /* 0x000fc6000784f8a6 */
[----:B------:R-:W-:Y:S02]  /*18b10*/  @!P1 IMAD.MOV.U32 R110, RZ, RZ, 0x700 ;  /* 0x00000700ff6e9424 */ /* 0x000fe400078e00ff */
[----:B------:R-:W-:Y:S01]  /*18b20*/  BSSY B0, `(.L_x_5421) ;  /* 0x000016c000007945 */ /* 0x000fe20003800000 */
[----:B0-----:R-:W-:Y:S02]  /*18b30*/  @!P1 LEA R125, R109, R108, 0x18 ;  /* 0x0000006c6d7d9211 */ /* 0x001fe400078ec0ff */
[----:B------:R-:W-:-:S03]  /*18b40*/  CS2R R108, SRZ ;  /* 0x00000000006c7805 */ /* 0x000fc6000001ff00 */
[----:B------:R-:W-:Y:S02]  /*18b50*/  @!P1 IMAD R118, R118, 0x8, R125 ;  /* 0x0000000876769824 */ /* 0x000fe400078e027d */
[----:B------:R-:W0:Y:S04]  /*18b60*/  SHFL.DOWN PT, R125, R110, 0x2, 0x1f ;  /* 0x08401f006e7d7f89 */ /* 0x000e2800000e0000 */
[----:B------:R1:W2:Y:S01]  /*18b70*/  @!P1 LDS.64 R108, [R118] ;  /* 0x00000000766c9984 */ /* 0x0002a20000000a00 */
[----:B------:R-:W-:Y:S02]  /*18b80*/  ISETP.NE.AND P1, PT, RZ, UR14, PT ;  /* 0x0000000eff007c0c */ /* 0x000fe4000bf25270 */
[-C--:B-1----:R-:W-:Y:S02]  /*18b90*/  I2FP.F32.S32 R118, R110.reuse ;  /* 0x0000006e00767245 */ /* 0x082fe40000201400 */
[----:B0-----:R-:W-:-:S02]  /*18ba0*/  IADD3 R126, R125, R110, RZ ;  /* 0x0000006e7d7e7210 */ /* 0x001fc40007ffe0ff */
[----:B------:R-:W-:Y:S02]  /*18bb0*/  I2FP.F32.S32 R170, R125 ;  /* 0x0000007d00aa7245 */ /* 0x000fe40000201400 */
[----:B------:R-:W-:Y:S01]  /*18bc0*/  I2FP.F32.S32 R162, R126 ;  /* 0x0000007e00a27245 */ /* 0x000fe20000201400 */
[----:B------:R-:W0:Y:S03]  /*18bd0*/  SHFL.DOWN PT, R172, R126, 0x1, 0x1f ;  /* 0x08201f007eac7f89 */ /* 0x000e2600000e0000 */
[----:B------:R-:W1:Y:S01]  /*18be0*/  MUFU.RCP R168, R162 ;  /* 0x000000a200a87308 */ /* 0x000e620000001000 */
[----:B--2---:R-:W2:Y:S04]  /*18bf0*/  SHFL.DOWN PT, R169, R108, 0x2, 0x1f ;  /* 0x08401f006ca97f89 */ /* 0x004ea800000e0000 */
[----:B------:R-:W3:Y:S01]  /*18c00*/  SHFL.DOWN PT, R124, R109, 0x2, 0x1f ;  /* 0x08401f006d7c7f89 */ /* 0x000ee200000e0000 */
[----:B0-----:R-:W-:Y:S01]  /*18c10*/  IMAD.IADD R126, R126, 0x1, R172 ;  /* 0x000000017e7e7824 */ /* 0x001fe200078e02ac */
[----:B------:R-:W-:-:S04]  /*18c20*/  I2FP.F32.S32 R172, R172 ;  /* 0x000000ac00ac7245 */ /* 0x000fc80000201400 */
[----:B------:R-:W-:-:S06]  /*18c30*/  I2FP.F32.S32 R126, R126 ;  /* 0x0000007e007e7245 */ /* 0x000fcc0000201400 */
[----:B------:R-:W0:Y:S01]  /*18c40*/  MUFU.RCP R126, R126 ;  /* 0x0000007e007e7308 */ /* 0x000e220000001000 */
[C---:B--2---:R-:W-:Y:S01]  /*18c50*/  FMUL.FTZ R125, R169.reuse, R170 ;  /* 0x000000aaa97d7220 */ /* 0x044fe20000410000 */
[----:B------:R-:W-:-:S03]  /*18c60*/  FADD.FTZ R169, -R169, R108 ;  /* 0x0000006ca9a97221 */ /* 0x000fc60000010100 */
        /* <DEDUP_REMOVED lines=14> */
[C---:B0-----:R-:W-:Y:S01]  /*18d50*/  FMUL.FTZ R118, R126.reuse, R125 ;  /* 0x0000007d7e767220 */ /* 0x041fe20000410000 */
        /* <DEDUP_REMOVED lines=21> */
[----:B------:R-:W-:Y:S02]  /*18eb0*/  FSEL R118, R118, RZ, !P1 ;  /* 0x000000ff76767208 */ /* 0x000fe40004800000 */
[----:B------:R-:W-:Y:S02]  /*18ec0*/  IADD3 R109, R114, -0x1, RZ ;  /* 0xffffffff726d7810 */ /* 0x000fe40007ffe0ff */
        /* <DEDUP_REMOVED lines=57> */
[----:B------:R-:W-:Y:S01]  /*19260*/  FMUL.FTZ R111, R125, R110 ;  /* 0x0000006e7d6f7220 */ /* 0x000fe20000410000 */
[----:B------:R-:W-:-:S02]  /*19270*/  IMAD.U32 R118, R71, 0x10000, RZ ;  /* 0x0001000047767824 */ /* 0x000fc400078e00ff */
[----:B------:R-:W-:Y:S01]  /*19280*/  FMUL.FTZ R110, R125, R166 ;  /* 0x000000a67d6e7220 */ /* 0x000fe20000410000 */
[----:B------:R-:W-:Y:S01]  /*19290*/  IMAD R116, R109, R116, RZ ;  /* 0x000000746d747224 */ /* 0x000fe200078e02ff */
[----:B------:R-:W-:Y:S01]  /*192a0*/  SHF.L.U32 R109, R70, 0x10, RZ ;  /* 0x00000010466d7819 */ /* 0x000fe200000006ff */
[C---:B------:R-:W-:Y:S01]  /*192b0*/  FMUL.FTZ R115, R125.reuse, R124 ;  /* 0x0000007c7d737220 */ /* 0x040fe20000410000 */
[----:B------:R-:W-:Y:S01]  /*192c0*/  FFMA.FTZ R110, R110, R118, R5 ;  /* 0x000000766e6e7223 */ /* 0x000fe20000010005 */
[----:B------:R-:W-:Y:S01]  /*192d0*/  PRMT R118, R68, 0x7632, R118 ;  /* 0x0000763244767816 */ /* 0x000fe20000000076 */
[C---:B------:R-:W-:Y:S01]  /*192e0*/  FMUL.FTZ R193, R125.reuse, R126 ;  /* 0x0000007e7dc17220 */ /* 0x040fe20000410000 */
[----:B------:R-:W-:Y:S02]  /*192f0*/  IMAD.U32 R113, R108, 0x10000, RZ ;  /* 0x000100006c717824 */ /* 0x000fe400078e00ff */
[----:B------:R-:W-:Y:S01]  /*19300*/  FMUL.FTZ R195, R125, R168 ;  /* 0x000000a87dc37220 */ /* 0x000fe20000410000 */
[----:B------:R-:W-:Y:S01]  /*19310*/  PRMT R124, R69, 0x7632, R124 ;  /* 0x00007632457c7816 */ /* 0x000fe2000000007c */
[----:B------:R-:W-:Y:S01]  /*19320*/  FMUL.FTZ R112, R125, R112 ;  /* 0x000000707d707220 */ /* 0x000fe20000410000 */
[----:B------:R-:W-:Y:S01]  /*19330*/  SHF.L.U32 R118, R118, 0x10, RZ ;  /* 0x0000001076767819 */ /* 0x000fe200000006ff */
[----:B------:R-:W-:Y:S01]  /*19340*/  FFMA.FTZ R109, R193, R109, R4 ;  /* 0x0000006dc16d7223 */ /* 0x000fe20000010004 */
[----:B------:R-:W-:Y:S01]  /*19350*/  FFMA.FTZ R113, R195, R113, R38 ;  /* 0x00000071c3717223 */ /* 0x000fe20000010026 */
[----:B------:R-:W-:Y:S01]  /*19360*/  SHF.L.U32 R193, R124, 0x10, RZ ;  /* 0x000000107cc17819 */ /* 0x000fe200000006ff */
[----:B------:R-:W-:-:S02]  /*19370*/  IMAD.U32 R126, R68, 0x10000, RZ ;  /* 0x00010000447e7824 */ /* 0x000fc400078e00ff */
[----:B------:R-:W-:Y:S01]  /*19380*/  FFMA.FTZ R195, R112, R118, R35 ;  /* 0x0000007670c37223 */ /* 0x000fe20000010023 */
[----:B------:R-:W-:Y:S01]  /*19390*/  PRMT R112, R67, 0x7632, R112 ;  /* 0x0000763243707816 */ /* 0x000fe20000000070 */
[----:B------:R-:W-:Y:S01]  /*193a0*/  FMUL.FTZ R179, R125, R178 ;  /* 0x000000b27db37220 */ /* 0x000fe20000410000 */
[----:B------:R-:W-:Y:S01]  /*193b0*/  FFMA.FTZ R193, R115, R193, R36 ;  /* 0x000000c173c17223 */ /* 0x000fe20000010024 */
[----:B------:R-:W-:Y:S01]  /*193c0*/  FFMA.FTZ R126, R111, R126, R2 ;  /* 0x0000007e6f7e7223 */ /* 0x000fe20000010002 */
[----:B------:R-:W-:Y:S01]  /*193d0*/  PRMT R111, R66, 0x7632, R111 ;  /* 0x00007632426f7816 */ /* 0x000fe2000000006f */
[----:B------:R-:W-:Y:S01]  /*193e0*/  FMUL.FTZ R182, R125, R182 ;  /* 0x000000b67db67220 */ /* 0x000fe20000410000 */
[----:B------:R-:W-:Y:S01]  /*193f0*/  SHF.L.U32 R115, R112, 0x10, RZ ;  /* 0x0000001070737819 */ /* 0x000fe200000006ff */
[----:B------:R-:W-:Y:S01]  /*19400*/  IMAD.U32 R112, R66, 0x10000, RZ ;  /* 0x0001000042707824 */ /* 0x000fe200078e00ff */
[----:B------:R-:W-:Y:S01]  /*19410*/  SHF.L.U32 R111, R111, 0x10, RZ ;  /* 0x000000106f6f7819 */ /* 0x000fe200000006ff */
[C---:B------:R-:W-:Y:S01]  /*19420*/  FMUL.FTZ R183, R125.reuse, R184 ;  /* 0x000000b87db77220 */ /* 0x040fe20000410000 */
[----:B------:R-:W-:Y:S01]  /*19430*/  FMUL.FTZ R117, R125, R170 ;  /* 0x000000aa7d757220 */ /* 0x000fe20000410000 */
[----:B------:R-:W-:Y:S01]  /*19440*/  FFMA.FTZ R179, R179, R112, R8 ;  /* 0x00000070b3b37223 */ /* 0x000fe20000010008 */
[----:B------:R-:W-:Y:S01]  /*19450*/  PRMT R112, R65, 0x7632, R112 ;  /* 0x0000763241707816 */ /* 0x000fe20000000070 */
[----:B------:R-:W-:Y:S01]  /*19460*/  FFMA.FTZ R183, R183, R115, R42 ;  /* 0x00000073b7b77223 */ /* 0x000fe2000001002a */
[----:B------:R-:W-:Y:S01]  /*19470*/  FFMA.FTZ R182, R182, R111, R41 ;  /* 0x0000006fb6b67223 */ /* 0x000fe20000010029 */
[----:B------:R-:W-:Y:S01]  /*19480*/  PRMT R111, R64, 0x7632, R111 ;  /* 0x00007632406f7816 */ /* 0x000fe2000000006f */
[----:B------:R-:W-:Y:S01]  /*19490*/  FMUL.FTZ R172, R125, R172 ;  /* 0x000000ac7dac7220 */ /* 0x000fe20000410000 */
[----:B------:R-:W-:Y:S01]  /*194a0*/  SHF.L.U32 R115, R112, 0x10, RZ ;  /* 0x0000001070737819 */ /* 0x000fe200000006ff */
[----:B------:R-:W-:Y:S01]  /*194b0*/  IMAD.U32 R112, R64, 0x10000, RZ ;  /* 0x0001000040707824 */ /* 0x000fe200078e00ff */
[----:B------:R-:W-:Y:S01]  /*194c0*/  SHF.L.U32 R111, R111, 0x10, RZ ;  /* 0x000000106f6f7819 */ /* 0x000fe200000006ff */
[----:B------:R-:W-:Y:S01]  /*194d0*/  FMUL.FTZ R190, R125, R190 ;  /* 0x000000be7dbe7220 */ /* 0x000fe20000410000 */
[----:B------:R-:W-:Y:S01]  /*194e0*/  SHF.R.S32.HI R197, RZ, 0x1f, R116 ;  /* 0x0000001fffc57819 */ /* 0x000fe20000011474 */
[----:B------:R-:W-:Y:S01]  /*194f0*/  FFMA.FTZ R117, R117, R112, R6 ;  /* 0x0000007075757223 */ /* 0x000fe20000010006 */
[----:B------:R-:W-:Y:S01]  /*19500*/  PRMT R112, R62, 0x7632, R112 ;  /* 0x000076323e707816 */ /* 0x000fe20000000070 */
[----:B------:R-:W-:Y:S01]  /*19510*/  FFMA.FTZ R172, R172, R111, R39 ;  /* 0x0000006facac7223 */ /* 0x000fe20000010027 */
[----:B------:R-:W-:Y:S01]  /*19520*/  PRMT R111, R61, 0x7632, R111 ;  /* 0x000076323d6f7816 */ /* 0x000fe2000000006f */
[----:B------:R-:W-:Y:S01]  /*19530*/  FMUL.FTZ R114, R125, R114 ;  /* 0x000000727d727220 */ /* 0x000fe20000410000 */
[----:B------:R-:W-:Y:S01]  /*19540*/  SHF.L.U32 R118, R112, 0x10, RZ ;  /* 0x0000001070767819 */ /* 0x000fe200000006ff */
        /* <DEDUP_REMOVED lines=44> */
[----:B------:R-:W-:Y:S01]  /*19810*/  LEA.HI R197, R197, R116, RZ, 0x3 ;  /* 0x00000074c5c57211 */ /* 0x000fe200078f18ff */
[----:B------:R-:W-:Y:S01]  /*19820*/  FFMA.FTZ R190, R190, R112, R11 ;  /* 0x00000070bebe7223 */ /* 0x000fe2000001000b */
[----:B------:R-:W-:Y:S01]  /*19830*/  PRMT R125, R70, 0x7632, R125 ;  /* 0x00007632467d7816 */ /* 0x000fe2000000007d */
[C---:B------:R-:W-:Y:S01]  /*19840*/  IMAD.U32 R112, R60.reuse, 0x10000, RZ ;  /* 0x000100003c707824 */ /* 0x040fe200078e00ff */
[----:B------:R-:W-:Y:S01]  /*19850*/  SHF.L.U32 R116, R111, 0x10, RZ ;  /* 0x000000106f747819 */ /* 0x000fe200000006ff */
[----:B------:R-:W-:Y:S01]  /*19860*/  FFMA.FTZ R121, R121, R115, R40 ;  /* 0x0000007379797223 */ /* 0x000fe20000010028 */
[----:B------:R-:W-:Y:S01]  /*19870*/  PRMT R111, R60, 0x7632, R111 ;  /* 0x000076323c6f7816 */ /* 0x000fe2000000006f */
[----:B------:R-:W-:Y:S01]  /*19880*/  FFMA.FTZ R119, R119, R112, R10 ;  /* 0x0000007077777223 */ /* 0x000fe2000001000a */
[----:B------:R-:W-:Y:S01]  /*19890*/  SHF.L.U32 R164, R125, 0x10, RZ ;  /* 0x000000107da47819 */ /* 0x000fe200000006ff */
[----:B------:R-:W-:Y:S01]  /*198a0*/  IMAD.U32 R112, R58, 0x10000, RZ ;  /* 0x000100003a707824 */ /* 0x000fe200078e00ff */
[----:B------:R-:W-:Y:S01]  /*198b0*/  SHF.L.U32 R111, R111, 0x10, RZ ;  /* 0x000000106f6f7819 */ /* 0x000fe200000006ff */
[----:B------:R-:W-:Y:S01]  /*198c0*/  IMAD.U32 R125, R69, 0x10000, RZ ;  /* 0x00010000457d7824 */ /* 0x000fe200078e00ff */
[----:B------:R-:W-:Y:S01]  /*198d0*/  PRMT R115, R63, 0x7632, R115 ;  /* 0x000076323f737816 */ /* 0x000fe20000000073 */
[----:B------:R-:W-:Y:S01]  /*198e0*/  FFMA.FTZ R162, R162, R164, R37 ;  /* 0x000000a4a2a27223 */ /* 0x000fe20000010025 */
[----:B------:R-:W-:-:S02]  /*198f0*/  IMAD.U32 R164, R59, 0x10000, RZ ;  /* 0x000100003ba47824 */ /* 0x000fc400078e00ff */
[----:B------:R-:W-:Y:S01]  /*19900*/  FFMA.FTZ R186, R186, R111, R43 ;  /* 0x0000006fbaba7223 */ /* 0x000fe2000001002b */
[----:B------:R-:W-:Y:S01]  /*19910*/  PRMT R111, R58, 0x7632, R111 ;  /* 0x000076323a6f7816 */ /* 0x000fe2000000006f */
[----:B------:R-:W-:Y:S01]  /*19920*/  FFMA.FTZ R175, R175, R112, R16 ;  /* 0x00000070afaf7223 */ /* 0x000fe20000010010 */
[----:B------:R-:W-:Y:S01]  /*19930*/  PRMT R112, R57, 0x7632, R112 ;  /* 0x0000763239707816 */ /* 0x000fe20000000070 */
[----:B------:R-:W-:Y:S01]  /*19940*/  FFMA.FTZ R202, R202, R164, R17 ;  /* 0x000000a4caca7223 */ /* 0x000fe20000010011 */
[----:B------:R-:W-:Y:S01]  /*19950*/  FFMA.FTZ R127, R127, R116, R128 ;  /* 0x000000747f7f7223 */ /* 0x000fe20000010080 */
[----:B------:R-:W-:Y:S01]  /*19960*/  SHF.L.U32 R164, R111, 0x10, RZ ;  /* 0x000000106fa47819 */ /* 0x000fe200000006ff */
[----:B------:R-:W-:Y:S01]  /*19970*/  FFMA.FTZ R124, R114, R125, R3 ;  /* 0x0000007d727c7223 */ /* 0x000fe20000010003 */
[----:B------:R-:W-:Y:S01]  /*19980*/  PRMT R116, R59, 0x7632, R116 ;  /* 0x000076323b747816 */ /* 0x000fe20000000074 */
[C---:B------:R-:W-:Y:S01]  /*19990*/  IMAD.U32 R176, R56.reuse, 0x10000, RZ ;  /* 0x0001000038b07824 */ /* 0x040fe200078e00ff */
[----:B------:R-:W-:Y:S01]  /*199a0*/  PRMT R111, R56, 0x7632, R111 ;  /* 0x00007632386f7816 */ /* 0x000fe2000000006f */
[----:B------:R-:W-:Y:S01]  /*199b0*/  IMAD.U32 R114, R67, 0x10000, RZ ;  /* 0x0001000043727824 */ /* 0x000fe200078e00ff */
[----:B------:R-:W-:Y:S01]  /*199c0*/  SHF.L.U32 R112, R112, 0x10, RZ ;  /* 0x0000001070707819 */ /* 0x000fe200000006ff */
[----:B------:R-:W-:Y:S01]  /*199d0*/  FFMA.FTZ R176, R123, R176, R14 ;  /* 0x000000b07bb07223 */ /* 0x000fe2000001000e */
[----:B------:R-:W-:Y:S01]  /*199e0*/  SHF.L.U32 R125, R115, 0x10, RZ ;  /* 0x00000010737d7819 */ /* 0x000fe200000006ff */
[----:B------:R-:W-:Y:S01]  /*199f0*/  IMAD.U32 R115, R62, 0x10000, RZ ;  /* 0x000100003e737824 */ /* 0x000fe200078e00ff */
[----:B------:R-:W-:Y:S01]  /*19a00*/  SHF.L.U32 R116, R116, 0x10, RZ ;  /* 0x0000001074747819 */ /* 0x000fe200000006ff */
[----:B------:R-:W-:Y:S01]  /*19a10*/  FFMA.FTZ R159, R159, R112, R132 ;  /* 0x000000709f9f7223 */ /* 0x000fe20000010084 */
[----:B------:R-:W-:Y:S01]  /*19a20*/  SHF.L.U32 R111, R111, 0x10, RZ ;  /* 0x000000106f6f7819 */ /* 0x000fe200000006ff */
[----:B------:R-:W-:Y:S01]  /*19a30*/  FFMA.FTZ R115, R177, R115, R12 ;  /* 0x00000073b1737223 */ /* 0x000fe2000001000c */
[----:B------:R-:W-:Y:S01]  /*19a40*/  PRMT R112, R55, 0x7632, R112 ;  /* 0x0000763237707816 */ /* 0x000fe20000000070 */
[----:B------:R-:W-:Y:S01]  /*19a50*/  FFMA.FTZ R191, R191, R116, R134 ;  /* 0x00000074bfbf7223 */ /* 0x000fe20000010086 */
[----:B------:R-:W-:-:S02]  /*19a60*/  IMAD.U32 R116, R57, 0x10000, RZ ;  /* 0x0001000039747824 */ /* 0x000fc400078e00ff */
[----:B------:R-:W-:Y:S01]  /*19a70*/  FFMA.FTZ R177, R210, R111, R131 ;  /* 0x0000006fd2b17223 */ /* 0x000fe20000010083 */
[----:B------:R-:W-:Y:S01]  /*19a80*/  PRMT R111, R54, 0x7632, R111 ;  /* 0x00007632366f7816 */ /* 0x000fe2000000006f */
[----:B------:R-:W-:Y:S01]  /*19a90*/  FFMA.FTZ R125, R187, R125, R130 ;  /* 0x0000007dbb7d7223 */ /* 0x000fe20000010082 */
[----:B------:R-:W-:Y:S01]  /*19aa0*/  SHF.L.U32 R112, R112, 0x10, RZ ;  /* 0x0000001070707819 */ /* 0x000fe200000006ff */
[----:B------:R-:W-:Y:S01]  /*19ab0*/  FFMA.FTZ R208, R208, R116, R15 ;  /* 0x00000074d0d07223 */ /* 0x000fe2000001000f */
[----:B------:R-:W-:Y:S01]  /*19ac0*/  SHF.L.U32 R187, R111, 0x10, RZ ;  /* 0x000000106fbb7819 */ /* 0x000fe200000006ff */
[----:B------:R-:W-:Y:S01]  /*19ad0*/  IMAD.U32 R116, R55, 0x10000, RZ ;  /* 0x0001000037747824 */ /* 0x000fe200078e00ff */
[----:B------:R-:W-:Y:S01]  /*19ae0*/  PRMT R123, R51, 0x7632, R123 ;  /* 0x00007632337b7816 */ /* 0x000fe2000000007b */
[----:B------:R-:W-:Y:S02]  /*19af0*/  IMAD.U32 R111, R53, 0x10000, RZ ;  /* 0x00010000356f7824 */ /* 0x000fe400078e00ff */
[----:B------:R-:W-:Y:S01]  /*19b00*/  FFMA.FTZ R185, R185, R112, R138 ;  /* 0x00000070b9b97223 */ /* 0x000fe2000001008a */
[----:B------:R-:W-:Y:S01]  /*19b10*/  PRMT R112, R53, 0x7632, R112 ;  /* 0x0000763235707816 */ /* 0x000fe20000000070 */
[----:B------:R-:W-:Y:S01]  /*19b20*/  FFMA.FTZ R252, R252, R116, R21 ;  /* 0x00000074fcfc7223 */ /* 0x000fe20000010015 */
[----:B------:R-:W-:Y:S01]  /*19b30*/  FFMA.FTZ R226, R226, R111, R19 ;  /* 0x0000006fe2e27223 */ /* 0x000fe20000010013 */
[----:B------:R-:W-:Y:S01]  /*19b40*/  PRMT R111, R52, 0x7632, R111 ;  /* 0x00007632346f7816 */ /* 0x000fe2000000006f */
[----:B------:R-:W-:Y:S01]  /*19b50*/  IMAD.U32 R178, R54, 0x10000, RZ ;  /* 0x0001000036b27824 */ /* 0x000fe200078e00ff */
        /* <DEDUP_REMOVED lines=11> */
[----:B------:R-:W-:-:S02]  /*19c10*/  IMAD.U32 R112, R49, 0x10000, RZ ;  /* 0x0001000031707824 */ /* 0x000fc400078e00ff */
[----:B------:R-:W-:Y:S01]  /*19c20*/  FFMA.FTZ R178, R171, R178, R20 ;  /* 0x000000b2abb27223 */ /* 0x000fe20000010014 */
[----:B------:R-:W-:Y:S01]  /*19c30*/  FFMA.FTZ R217, R217, R116, R136 ;  /* 0x00000074d9d97223 */ /* 0x000fe20000010088 */
[----:B------:R-:W-:Y:S01]  /*19c40*/  SHF.L.U32 R111, R111, 0x10, RZ ;  /* 0x000000106f6f7819 */ /* 0x000fe200000006ff */
[----:B------:R-:W-:Y:S02]  /*19c50*/  IMAD.U32 R114, R65, 0x10000, RZ ;  /* 0x0001000041727824 */ /* 0x000fe400078e00ff */
[----:B------:R-:W-:Y:S01]  /*19c60*/  FFMA.FTZ R240, R240, R112, R23 ;  /* 0x00000070f0f07223 */ /* 0x000fe20000010017 */
[----:B------:R-:W-:Y:S01]  /*19c70*/  IMAD.U32 R116, R50, 0x10000, RZ ;  /* 0x0001000032747824 */ /* 0x000fe200078e00ff */
[----:B------:R-:W0:Y:S01]  /*19c80*/  LDC.64 R170, c[0x0][0x2b8] ;  /* 0x0000ae00ffaa7b82 */ /* 0x000e220000000a00 */
[----:B------:R-:W-:Y:S01]  /*19c90*/  PRMT R112, R46, 0x7632, R112 ;  /* 0x000076322e707816 */ /* 0x000fe20000000070 */
[----:B------:R-:W-:Y:S01]  /*19ca0*/  FFMA.FTZ R174, R174, R114, R7 ;  /* 0x00000072aeae7223 */ /* 0x000fe20000010007 */
[----:B------:R-:W-:Y:S01]  /*19cb0*/  FFMA.FTZ R173, R173, R116, R24 ;  /* 0x00000074adad7223 */ /* 0x000fe20000010018 */
[----:B------:R-:W-:Y:S01]  /*19cc0*/  FFMA.FTZ R199, R167, R111, R140 ;  /* 0x0000006fa7c77223 */ /* 0x000fe2000001008c */
[----:B------:R-:W-:Y:S01]  /*19cd0*/  IMAD.U32 R114, R63, 0x10000, RZ ;  /* 0x000100003f727824 */ /* 0x000fe200078e00ff */
[----:B------:R-:W-:Y:S01]  /*19ce0*/  PRMT R111, R48, 0x7632, R111 ;  /* 0x00007632306f7816 */ /* 0x000fe2000000006f */
[----:B------:R-:W-:Y:S01]  /*19cf0*/  FFMA.FTZ R242, R242, R123, R141 ;  /* 0x0000007bf2f27223 */ /* 0x000fe2000001008d */
[C---:B------:R-:W-:Y:S01]  /*19d00*/  PRMT R116, R47.reuse, 0x7632, R116 ;  /* 0x000076322f747816 */ /* 0x040fe20000000074 */
[----:B------:R-:W-:Y:S01]  /*19d10*/  FFMA.FTZ R114, R188, R114, R13 ;  /* 0x00000072bc727223 */ /* 0x000fe2000001000d */
[----:B------:R-:W-:Y:S01]  /*19d20*/  SHF.L.U32 R112, R112, 0x10, RZ ;  /* 0x0000001070707819 */ /* 0x000fe200000006ff */
[----:B------:R-:W-:Y:S01]  /*19d30*/  IMAD.U32 R188, R47, 0x10000, RZ ;  /* 0x000100002fbc7824 */ /* 0x000fe200078e00ff */
[----:B------:R-:W-:Y:S01]  /*19d40*/  SHF.L.U32 R111, R111, 0x10, RZ ;  /* 0x000000106f6f7819 */ /* 0x000fe200000006ff */
[----:B------:R-:W-:Y:S01]  /*19d50*/  IMAD.U32 R184, R48, 0x10000, RZ ;  /* 0x0001000030b87824 */ /* 0x000fe200078e00ff */
[----:B------:R-:W-:Y:S01]  /*19d60*/  SHF.L.U32 R116, R116, 0x10, RZ ;  /* 0x0000001074747819 */ /* 0x000fe200000006ff */
[----:B------:R-:W-:Y:S01]  /*19d70*/  FFMA.FTZ R203, R122, R112, R145 ;  /* 0x000000707acb7223 */ /* 0x000fe20000010091 */
[----:B------:R-:W-:Y:S01]  /*19d80*/  PRMT R112, R44, 0x7632, R112 ;  /* 0x000076322c707816 */ /* 0x000fe20000000070 */
[----:B------:R-:W-:Y:S01]  /*19d90*/  FFMA.FTZ R201, R108, R111, R139 ;  /* 0x0000006f6cc97223 */ /* 0x000fe2000001008b */
[----:B------:R-:W-:Y:S01]  /*19da0*/  FFMA.FTZ R188, R120, R188, R29 ;  /* 0x000000bc78bc7223 */ /* 0x000fe2000001001d */
[----:B------:R-:W-:Y:S01]  /*19db0*/  FFMA.FTZ R181, R181, R116, R146 ;  /* 0x00000074b5b57223 */ /* 0x000fe20000010092 */
[----:B------:R-:W-:Y:S01]  /*19dc0*/  F2FP.BF16.F32.PACK_AB R111, R113, R110 ;  /* 0x0000006e716f723e */ /* 0x000fe200000010ff */
[----:B------:R-:W-:Y:S01]  /*19dd0*/  IMAD.U32 R116, R44, 0x10000, RZ ;  /* 0x000100002c747824 */ /* 0x000fe200078e00ff */
[----:B------:R-:W-:Y:S01]  /*19de0*/  SHF.L.U32 R120, R112, 0x10, RZ ;  /* 0x0000001070787819 */ /* 0x000fe200000006ff */
[C---:B------:R-:W-:Y:S01]  /*19df0*/  IMAD.U32 R122, R45.reuse, 0x10000, RZ ;  /* 0x000100002d7a7824 */ /* 0x040fe200078e00ff */
[----:B------:R-:W-:Y:S01]  /*19e00*/  PRMT R113, R45, 0x7632, R113 ;  /* 0x000076322d717816 */ /* 0x000fe20000000071 */
[----:B------:R-:W-:Y:S01]  /*19e10*/  FFMA.FTZ R212, R212, R164, R133 ;  /* 0x000000a4d4d47223 */ /* 0x000fe20000010085 */
[----:B------:R-:W-:Y:S01]  /*19e20*/  F2FP.BF16.F32.PACK_AB R110, R162, R109 ;  /* 0x0000006da26e723e */ /* 0x000fe200000010ff */
[----:B------:R-:W-:Y:S01]  /*19e30*/  IMAD.U32 R192, R46, 0x10000, RZ ;  /* 0x000100002ec07824 */ /* 0x000fe200078e00ff */
[----:B------:R-:W-:Y:S01]  /*19e40*/  LEA.HI.SX32 R197, R197, R0, 0x1d ;  /* 0x00000000c5c57211 */ /* 0x000fe200078feaff */
[----:B------:R-:W-:Y:S01]  /*19e50*/  IMAD.U32 R164, R51, 0x10000, RZ ;  /* 0x0001000033a47824 */ /* 0x000fe200078e00ff */
[----:B------:R-:W-:Y:S01]  /*19e60*/  F2FP.BF16.F32.PACK_AB R109, R193, R124 ;  /* 0x0000007cc16d723e */ /* 0x000fe200000010ff */
[----:B------:R-:W-:Y:S01]  /*19e70*/  FFMA.FTZ R124, R161, R116, R26 ;  /* 0x00000074a17c7223 */ /* 0x000fe2000001001a */
[----:B------:R-:W-:Y:S01]  /*19e80*/  SHF.L.U32 R123, R113, 0x10, RZ ;  /* 0x00000010717b7819 */ /* 0x000fe200000006ff */
[----:B------:R-:W-:Y:S01]  /*19e90*/  FFMA.FTZ R161, R232, R120, R143 ;  /* 0x00000078e8a17223 */ /* 0x000fe2000001008f */
[----:B------:R-:W-:Y:S01]  /*19ea0*/  F2FP.BF16.F32.PACK_AB R120, R172, R117 ;  /* 0x00000075ac78723e */ /* 0x000fe200000010ff */
[----:B------:R-:W-:-:S02]  /*19eb0*/  VIADD R117, R197, 0x80 ;  /* 0x00000080c5757836 */ /* 0x000fc40000000000 */
[----:B------:R-:W-:Y:S01]  /*19ec0*/  FFMA.FTZ R184, R163, R184, R22 ;  /* 0x000000b8a3b87223 */ /* 0x000fe20000010016 */
[----:B------:R-:W-:Y:S01]  /*19ed0*/  F2FP.BF16.F32.PACK_AB R108, R195, R126 ;  /* 0x0000007ec36c723e */ /* 0x000fe200000010ff */
[----:B0-----:R-:W-:-:S04]  /*19ee0*/  IMAD.WIDE.U32 R112, R197, 0x10, R170 ;  /* 0x00000010c5707825 */ /* 0x001fc800078e00aa */
[----:B------:R-:W-:Y:S01]  /*19ef0*/  FFMA.FTZ R118, R196, R118, R129 ;  /* 0x00000076c4767223 */ /* 0x000fe20000010081 */
[----:B------:R-:W-:Y:S01]  /*19f00*/  FFMA.FTZ R218, R218, R122, R27 ;  /* 0x0000007adada7223 */ /* 0x000fe2000001001b */
[----:B------:R-:W-:Y:S01]  /*19f10*/  FFMA.FTZ R193, R165, R123, R144 ;  /* 0x0000007ba5c17223 */ /* 0x000fe20000010090 */
[----:B------:R-:W-:Y:S01]  /*19f20*/  IADD3 R163, R197, 0x100, RZ ;  /* 0x00000100c5a37810 */ /* 0x000fe20007ffe0ff */
[----:B------:R-:W-:Y:S01]  /*19f30*/  IMAD.WIDE.U32 R116, R117, 0x10, R170 ;  /* 0x0000001075747825 */ /* 0x000fe200078e00aa */
[----:B------:R-:W-:-:S03]  /*19f40*/  F2FP.BF16.F32.PACK_AB R123, R183, R180 ;  /* 0x000000b4b77b723e */ /* 0x000fc600000010ff */
[----:B------:R-:W-:Y:S01]  /*19f50*/  FFMA.FTZ R187, R234, R187, R137 ;  /* 0x000000bbeabb7223 */ /* 0x000fe20000010089 */
[----:B------:R-:W-:Y:S01]  /*19f60*/  F2FP.BF16.F32.PACK_AB R122, R182, R179 ;  /* 0x000000b3b67a723e */ /* 0x000fe200000010ff */
[----:B------:R-:W-:Y:S01]  /*19f70*/  FFMA.FTZ R192, R169, R192, R28 ;  /* 0x000000c0a9c07223 */ /* 0x000fe2000001001c */
[----:B------:R-:W-:Y:S01]  /*19f80*/  F2FP.BF16.F32.PACK_AB R121, R121, R174 ;  /* 0x000000ae7979723e */ /* 0x000fe200000010ff */
[C---:B------:R-:W-:Y:S01]  /*19f90*/  VIADD R165, R197.reuse, 0x180 ;  /* 0x00000180c5a57836 */ /* 0x040fe20000000000 */
[C---:B------:R-:W-:Y:S01]  /*19fa0*/  IADD3 R167, R197.reuse, 0x200, RZ ;  /* 0x00000200c5a77810 */ /* 0x040fe20007ffe0ff */
[----:B------:R-:W-:Y:S01]  /*19fb0*/  FFMA.FTZ R244, R244, R164, R25 ;  /* 0x000000a4f4f47223 */ /* 0x000fe20000010019 */
[C---:B------:R-:W-:Y:S01]  /*19fc0*/  VIADD R169, R197.reuse, 0x280 ;  /* 0x00000280c5a97836 */ /* 0x040fe20000000000 */
[----:B------:R0:W-:Y:S01]  /*19fd0*/  STG.E.128 desc[UR6][R112.64], R108 ;  /* 0x0000006c70007986 */ /* 0x0001e2000c101d06 */
[----:B------:R-:W-:Y:S01]  /*19fe0*/  IADD3 R197, R197, 0x300, RZ ;  /* 0x00000300c5c57810 */ /* 0x000fe20007ffe0ff */
[--C-:B------:R-:W-:Y:S01]  /*19ff0*/  IMAD.WIDE.U32 R162, R163, 0x10, R170.reuse ;  /* 0x00000010a3a27825 */ /* 0x100fe200078e00aa */
[----:B------:R-:W-:Y:S01]  /*1a000*/  F2FP.BF16.F32.PACK_AB R126, R203, R192 ;  /* 0x000000c0cb7e723e */ /* 0x000fe200000010ff */
[----:B------:R1:W-:Y:S01]  /*1a010*/  STG.E.128 desc[UR6][R116.64], R120 ;  /* 0x0000007874007986 */ /* 0x0003e2000c101d06 */
[----:B------:R-:W-:Y:S01]  /*1a020*/  F2FP.BF16.F32.PACK_AB R124, R161, R124 ;  /* 0x0000007ca17c723e */ /* 0x000fe200000010ff */
[----:B------:R-:W-:-:S04]  /*1a030*/  IMAD.WIDE.U32 R164, R165, 0x10, R170 ;  /* 0x00000010a5a47825 */ /* 0x000fc800078e00aa */
[----:B------:R-:W-:-:S04]  /*1a040*/  IMAD.WIDE.U32 R166, R167, 0x10, R170 ;  /* 0x00000010a7a67825 */ /* 0x000fc800078e00aa */
[----:B------:R-:W-:Y:S01]  /*1a050*/  IMAD.WIDE.U32 R168, R169, 0x10, R170 ;  /* 0x00000010a9a87825 */ /* 0x000fe200078e00aa */
[----:B0-----:R-:W-:-:S03]  /*1a060*/  F2FP.BF16.F32.PACK_AB R111, R125, R114 ;  /* 0x000000727d6f723e */ /* 0x001fc600000010ff */
[----:B------:R-:W-:Y:S01]  /*1a070*/  IMAD.WIDE.U32 R170, R197, 0x10, R170 ;  /* 0x00000010c5aa7825 */ /* 0x000fe200078e00aa */
[----:B------:R-:W-:Y:S02]  /*1a080*/  F2FP.BF16.F32.PACK_AB R110, R118, R115 ;  /* 0x00000073766e723e */ /* 0x000fe400000010ff */
[----:B------:R-:W-:Y:S02]  /*1a090*/  F2FP.BF16.F32.PACK_AB R109, R127, R190 ;  /* 0x000000be7f6d723e */ /* 0x000fe400000010ff */
        /* <DEDUP_REMOVED lines=9> */
[----:B-1----:R-:W-:Y:S02]  /*1a130*/  F2FP.BF16.F32.PACK_AB R117, R217, R226 ;  /* 0x000000e2d975723e */ /* 0x002fe400000010ff */
[----:B------:R-:W-:Y:S02]  /*1a140*/  F2FP.BF16.F32.PACK_AB R116, R220, R211 ;  /* 0x000000d3dc74723e */ /* 0x000fe400000010ff */
[----:B------:R-:W-:-:S02]  /*1a150*/  F2FP.BF16.F32.PACK_AB R123, R189, R244 ;  /* 0x000000f4bd7b723e */ /* 0x000fc400000010ff */
[----:B------:R-:W-:Y:S01]  /*1a160*/  F2FP.BF16.F32.PACK_AB R122, R242, R173 ;  /* 0x000000adf27a723e */ /* 0x000fe200000010ff */
[----:B------:R0:W-:Y:S01]  /*1a170*/  STG.E.128 desc[UR6][R166.64], R116 ;  /* 0x00000074a6007986 */ /* 0x0001e2000c101d06 */
[----:B------:R-:W-:Y:S02]  /*1a180*/  F2FP.BF16.F32.PACK_AB R121, R199, R240 ;  /* 0x000000f0c779723e */ /* 0x000fe400000010ff */
[----:B------:R-:W-:Y:S02]  /*1a190*/  F2FP.BF16.F32.PACK_AB R120, R201, R184 ;  /* 0x000000b8c978723e */ /* 0x000fe400000010ff */
[----:B------:R-:W-:Y:S02]  /*1a1a0*/  F2FP.BF16.F32.PACK_AB R127, R181, R188 ;  /* 0x000000bcb57f723e */ /* 0x000fe400000010ff */
[----:B------:R-:W-:Y:S01]  /*1a1b0*/  F2FP.BF16.F32.PACK_AB R125, R193, R218 ;  /* 0x000000dac17d723e */ /* 0x000fe200000010ff */
[----:B------:R0:W-:Y:S04]  /*1a1c0*/  STG.E.128 desc[UR6][R168.64], R120 ;  /* 0x00000078a8007986 */ /* 0x0001e8000c101d06 */
[----:B------:R0:W-:Y:S02]  /*1a1d0*/  STG.E.128 desc[UR6][R170.64], R124 ;  /* 0x0000007caa007986 */ /* 0x0001e4000c101d06 */
.L_x_5422:
[----:B------:R-:W-:Y:S05]  /*1a1e0*/  BSYNC B0 ;  /* 0x0000000000007941 */ /* 0x000fea0003800000 */
.L_x_5421:
[----:B------:R-:W-:Y:S01]  /*1a1f0*/  VIADD R33, R33, UR16 ;  /* 0x0000001021217c36 */ /* 0x000fe20008000000 */
[----:B0-----:R-:W-:-:S04]  /*1a200*/  SEL R118, RZ, 0x1, P0 ;  /* 0x00000001ff767807 */ /* 0x001fc80000000000 */
[----:B------:R-:W-:-:S13]  /*1a210*/  ISETP.GE.AND P1, PT, R33, UR17, PT ;  /* 0x0000001121007c0c */ /* 0x000fda000bf26270 */
[----:B------:R-:W-:Y:S05]  /*1a220*/  @!P1 BRA `(.L_x_5423) ;  /* 0xfffffe6c00249947 */ /* 0x000fea000383ffff */
[----:B------:R-:W-:Y:S05]  /*1a230*/  EXIT ;  /* 0x000000000000794d */ /* 0x000fea0003800000 */
.L_x_5420:
[----:B------:R-:W-:Y:S01]  /*1a240*/  HFMA2.MMA R174, -RZ, RZ, 0, 1.847743988037109375e-06 ;  /* 0x0000001fffae7435 */ /* 0x000fe200000001ff */
[----:B------:R-:W-:Y:S01]  /*1a250*/  MOV R169, R170 ;  /* 0x000000aa00a97202 */ /* 0x000fe20000000f00 */
[----:B------:R-:W-:Y:S02]  /*1a260*/  IMAD.MOV.U32 R172, RZ, RZ, 0x1 ;  /* 0x00000001ffac7424 */ /* 0x000fe400078e00ff */
[----:B------:R-:W-:-:S07]  /*1a270*/  IMAD.MOV.U32 R168, RZ, RZ, -0x1 ;  /* 0xffffffffffa87424 */ /* 0x000fce00078e00ff */
[----:B01---5:R-:W-:Y:S05]  /*1a280*/  WARPSYNC.COLLECTIVE R168, `(.L_x_5424) ;  /* 0x00000000a8087348 */ /* 0x023fea0003c00000 */
[----:B------:R2:W3:Y:S02]  /*1a290*/  SHFL.BFLY P1, R126, R169, R172, R174 ;  /* 0x0c0000aca97e7389 */ /* 0x0004e400000200ae */
[----:B0123-5:R-:W-:Y:S01]  /*1a2a0*/  ENDCOLLECTIVE ;  /* 0x000000000000791b */ /* 0x02ffe20003800000 */
.L_x_5424:
[----:B------:R-:W-:Y:S01]  /*1a2b0*/  HFMA2.MMA R172, -RZ, RZ, 0, 1.1920928955078125e-07 ;  /* 0x00000002ffac7435 */ /* 0x000fe200000001ff */
[----:B------:R-:W-:-:S05]  /*1a2c0*/  MOV R109, R126 ;  /* 0x0000007e006d7202 */ /* 0x000fca0000000f00 */
[----:B------:R-:W-:-:S04]  /*1a2d0*/  FADD.FTZ R110, R170, R109 ;  /* 0x0000006daa6e7221 */ /* 0x000fc80000010000 */
[----:B------:R-:W-:-:S07]  /*1a2e0*/  IMAD.MOV.U32 R169, RZ, RZ, R110 ;  /* 0x000000ffffa97224 */ /* 0x000fce00078e006e */
[----:B------:R-:W-:Y:S05]  /*1a2f0*/  WARPSYNC.COLLECTIVE R168, `(.L_x_5425) ;  /* 0x00000000a8087348 */ /* 0x000fea0003c00000 */
[----:B------:R0:W1:Y:S02]  /*1a300*/  SHFL.BFLY P1, R126, R169, R172, R174 ;  /* 0x0c0000aca97e7389 */ /* 0x00006400000200ae */
[----:B01----:R-:W-:Y:S01]  /*1a310*/  ENDCOLLECTIVE ;  /* 0x000000000000791b */ /* 0x003fe20003800000 */
.L_x_5425:
[----:B------:R-:W-:Y:S02]  /*1a320*/  IMAD.MOV.U32 R172, RZ, RZ, 0x4 ;  /* 0x00000004ffac7424 */ /* 0x000fe400078e00ff */
[----:B------:R-:W-:-:S04]  /*1a330*/  IMAD.MOV.U32 R109, RZ, RZ, R126 ;  /* 0x000000ffff6d7224 */ /* 0x000fc800078e007e */
[----:B------:R-:W-:-:S05]  /*1a340*/  FADD.FTZ R111, R110, R109 ;  /* 0x0000006d6e6f7221 */ /* 0x000fca0000010000 */
[----:B------:R-:W-:-:S07]  /*1a350*/  MOV R169, R111 ;  /* 0x0000006f00a97202 */ /* 0x000fce0000000f00 */
[----:B------:R-:W-:Y:S05]  /*1a360*/  WARPSYNC.COLLECTIVE R168, `(.L_x_5426) ;  /* 0x00000000a8087348 */ /* 0x000fea0003c00000 */
[----:B------:R0:W1:Y:S02]  /*1a370*/  SHFL.BFLY P1, R126, R169, R172, R174 ;  /* 0x0c0000aca97e7389 */ /* 0x00006400000200ae */
[----:B01----:R-:W-:Y:S01]  /*1a380*/  ENDCOLLECTIVE ;  /* 0x000000000000791b */ /* 0x003fe20003800000 */
.L_x_5426:
[----:B------:R-:W-:Y:S01]  /*1a390*/  HFMA2.MMA R172, -RZ, RZ, 0, 4.76837158203125e-07 ;  /* 0x00000008ffac7435 */ /* 0x000fe200000001ff */
[----:B------:R-:W-:-:S05]  /*1a3a0*/  MOV R108, R126 ;  /* 0x0000007e006c7202 */ /* 0x000fca0000000f00 */
[----:B------:R-:W-:-:S04]  /*1a3b0*/  FADD.FTZ R124, R111, R108 ;  /* 0x0000006c6f7c7221 */ /* 0x000fc80000010000 */
[----:B------:R-:W-:-:S07]  /*1a3c0*/  IMAD.MOV.U32 R169, RZ, RZ, R124 ;  /* 0x000000ffffa97224 */ /* 0x000fce00078e007c */
[----:B------:R-:W-:Y:S05]  /*1a3d0*/  WARPSYNC.COLLECTIVE R168, `(.L_x_5427) ;  /* 0x00000000a8087348 */ /* 0x000fea0003c00000 */
[----:B------:R0:W1:Y:S02]  /*1a3e0*/  SHFL.BFLY P1, R126, R169, R172, R174 ;  /* 0x0c0000aca97e7389 */ /* 0x00006400000200ae */
[----:B01----:R-:W-:Y:S01]  /*1a3f0*/  ENDCOLLECTIVE ;  /* 0x000000000000791b */ /* 0x003fe20003800000 */
.L_x_5427:
[----:B------:R-:W-:Y:S02]  /*1a400*/  IMAD.MOV.U32 R172, RZ, RZ, 0x10 ;  /* 0x00000010ffac7424 */ /* 0x000fe400078e00ff */
[----:B------:R-:W-:-:S04]  /*1a410*/  IMAD.MOV.U32 R109, RZ, RZ, R126 ;  /* 0x000000ffff6d7224 */ /* 0x000fc800078e007e */
[----:B------:R-:W-:-:S05]  /*1a420*/  FADD.FTZ R125, R124, R109 ;  /* 0x0000006d7c7d7221 */ /* 0x000fca0000010000 */
[----:B------:R-:W-:-:S07]  /*1a430*/  MOV R169, R125 ;  /* 0x0000007d00a97202 */ /* 0x000fce0000000f00 */
[----:B------:R-:W-:Y:S05]  /*1a440*/  WARPSYNC.COLLECTIVE R168, `(.L_x_5428) ;  /* 0x00000000a8087348 */ /* 0x000fea0003c00000 */
[----:B------:R0:W1:Y:S02]  /*1a450*/  SHFL.BFLY P1, R126, R169, R172, R174 ;  /* 0x0c0000aca97e7389 */ /* 0x00006400000200ae */
[----:B01----:R-:W-:Y:S01]  /*1a460*/  ENDCOLLECTIVE ;  /* 0x000000000000791b */ /* 0x003fe20003800000 */
.L_x_5428:
        /* <DEDUP_REMOVED lines=120> */
.L_x_5429:
[----:B------:R-:W-:Y:S02]  /*1abf0*/  IMAD.MOV.U32 R172, RZ, RZ, 0x2 ;  /* 0x00000002ffac7424 */ /* 0x000fe400078e00ff */
[----:B------:R-:W-:-:S04]  /*1ac00*/  IMAD.MOV.U32 R110, RZ, RZ, R126 ;  /* 0x000000ffff6e7224 */ /* 0x000fc800078e007e */
[----:B------:R-:W-:-:S05]  /*1ac10*/  FADD.FTZ R110, R109, R110 ;  /* 0x0000006e6d6e7221 */ /* 0x000fca0000010000 */
[----:B------:R-:W-:-:S07]  /*1ac20*/  MOV R169, R110 ;  /* 0x0000006e00a97202 */ /* 0x000fce0000000f00 */
[----:B------:R-:W-:Y:S05]  /*1ac30*/  WARPSYNC.COLLECTIVE R168, `(.L_x_5430) ;  /* 0x00000000a8087348 */ /* 0x000fea0003c00000 */
[----:B------:R0:W1:Y:S02]  /*1ac40*/  SHFL.BFLY P1, R126, R169, R172, R174 ;  /* 0x0c0000aca97e7389 */ /* 0x00006400000200ae */
[----:B01----:R-:W-:Y:S01]  /*1ac50*/  ENDCOLLECTIVE ;  /* 0x000000000000791b */ /* 0x003fe20003800000 */
.L_x_5430:
[----:B------:R-:W-:Y:S01]  /*1ac60*/  HFMA2.MMA R172, -RZ, RZ, 0, 2.384185791015625e-07 ;  /* 0x00000004ffac7435 */ /* 0x000fe200000001ff */
[----:B------:R-:W-:-:S05]  /*1ac70*/  MOV R111, R126 ;  /* 0x0000007e006f7202 */ /* 0x000fca0000000f00 */
[----:B------:R-:W-:-:S04]  /*1ac80*/  FADD.FTZ R111, R110, R111 ;  /* 0x0000006f6e6f7221 */ /* 0x000fc80000010000 */
[----:B------:R-:W-:-:S07]  /*1ac90*/  IMAD.MOV.U32 R169, RZ, RZ, R111 ;  /* 0x000000ffffa97224 */ /* 0x000fce00078e006f */
[----:B------:R-:W-:Y:S05]  /*1aca0*/  WARPSYNC.COLLECTIVE R168, `(.L_x_5431) ;  /* 0x00000000a8087348 */ /* 0x000fea0003c00000 */
[----:B------:R0:W1:Y:S02]  /*1acb0*/  SHFL.BFLY P1, R126, R169, R172, R174 ;  /* 0x0c0000aca97e7389 */ /* 0x00006400000200ae */
[----:B01----:R-:W-:Y:S01]  /*1acc0*/  ENDCOLLECTIVE ;  /* 0x000000000000791b */ /* 0x003fe20003800000 */
.L_x_5431:
[----:B------:R-:W-:Y:S02]  /*1acd0*/  IMAD.MOV.U32 R172, RZ, RZ, 0x8 ;  /* 0x00000008ffac7424 */ /* 0x000fe400078e00ff */
[----:B------:R-:W-:-:S04]  /*1ace0*/  IMAD.MOV.U32 R124, RZ, RZ, R126 ;  /* 0x000000ffff7c7224 */ /* 0x000fc800078e007e */
[----:B------:R-:W-:-:S05]  /*1acf0*/  FADD.FTZ R124, R111, R124 ;  /* 0x0000007c6f7c7221 */ /* 0x000fca0000010000 */
[----:B------:R-:W-:-:S07]  /*1ad00*/  MOV R169, R124 ;  /* 0x0000007c00a97202 */ /* 0x000fce0000000f00 */
[----:B------:R-:W-:Y:S05]  /*1ad10*/  WARPSYNC.COLLECTIVE R168, `(.L_x_5432) ;  /* 0x00000000a8087348 */ /* 0x000fea0003c00000 */
[----:B------:R0:W1:Y:S02]  /*1ad20*/  SHFL.BFLY P1, R126, R169, R172, R174 ;  /* 0x0c0000aca97e7389 */ /* 0x00006400000200ae */
[----:B01----:R-:W-:Y:S01]  /*1ad30*/  ENDCOLLECTIVE ;  /* 0x000000000000791b */ /* 0x003fe20003800000 */
.L_x_5432:
[----:B------:R-:W-:Y:S01]  /*1ad40*/  HFMA2.MMA R172, -RZ, RZ, 0, 9.5367431640625e-07 ;  /* 0x00000010ffac7435 */ /* 0x000fe200000001ff */
[----:B------:R-:W-:-:S05]  /*1ad50*/  MOV R125, R126 ;  /* 0x0000007e007d7202 */ /* 0x000fca0000000f00 */
[----:B------:R-:W-:-:S04]  /*1ad60*/  FADD.FTZ R125, R124, R125 ;  /* 0x0000007d7c7d7221 */ /* 0x000fc80000010000 */
[----:B------:R-:W-:-:S07]  /*1ad70*/  IMAD.MOV.U32 R169, RZ, RZ, R125 ;  /* 0x000000ffffa97224 */ /* 0x000fce00078e007d */
[----:B------:R-:W-:Y:S05]  /*1ad80*/  WARPSYNC.COLLECTIVE R168, `(.L_x_5433) ;  /* 0x00000000a8087348 */ /* 0x000fea0003c00000 */
[----:B------:R0:W1:Y:S02]  /*1ad90*/  SHFL.BFLY P1, R126, R169, R172, R174 ;  /* 0x0c0000aca97e7389 */ /* 0x00006400000200ae */
[----:B01----:R-:W-:Y:S01]  /*1ada0*/  ENDCOLLECTIVE ;  /* 0x000000000000791b */ /* 0x003fe20003800000 */
.L_x_5433:
[----:B------:R-:W-:Y:S05]  /*1adb0*/  BRA `(.L_x_5434) ;  /* 0xffffffdc00107947 */ /* 0x000fea000383ffff */
.L_x_5435:
        /* <DEDUP_REMOVED lines=12> */
.L_x_45975:


//--------------------- .text._ZN10layer_norm13ln_fwd_kernelINS_13Kernel_traitsI6__halfS2_S2_S2_fjLj7168ELj1ELj1ELj4ELj16ENS_18Kernel_traits_baseILj7168ES2_S2_S2_S2_fjLj128EEEEELb0ELb0ELb0ELb0EEEvNS_9FwdParamsE --------------------------
	.section	.text._ZN10layer_norm13ln_fwd_kernelINS_13Kernel_traitsI6__halfS2_S2_S2_fjLj7168ELj1ELj1ELj4ELj16ENS_18Kernel_traits_baseILj7168ES2_S2_S2_S2_fjLj128EEEEELb0ELb0ELb0ELb0EEEvNS_9FwdParamsE,"ax",@progbits
	.align	128
        .global         _ZN10layer_norm13ln_fwd_kernelINS_13Kernel_traitsI6__halfS2_S2_S2_fjLj7168ELj1ELj1ELj4ELj16ENS_18Kernel_traits_baseILj7168ES2_S2_S2_S2_fjLj128EEEEELb0ELb0ELb0ELb0EEEvNS_9FwdParamsE
        .type           _ZN10layer_norm13ln_fwd_kernelINS_13Kernel_traitsI6__halfS2_S2_S2_fjLj7168ELj1ELj1ELj4ELj16ENS_18Kernel_traits_baseILj7168ES2_S2_S2_S2_fjLj128EEEEELb0ELb0ELb0ELb0EEEvNS_9FwdParamsE,@function
        .size           _ZN10layer_norm13ln_fwd_kernelINS_13Kernel_traitsI6__halfS2_S2_S2_fjLj7168ELj1ELj1ELj4ELj16ENS_18Kernel_traits_baseILj7168ES2_S2_S2_S2_fjLj128EEEEELb0ELb0ELb0ELb0EEEvNS_9FwdParamsE,(.L_x_45976 - _ZN10layer_norm13ln_fwd_kernelINS_13Kernel_traitsI6__halfS2_S2_S2_fjLj7168ELj1ELj1ELj4ELj16ENS_18Kernel_traits_baseILj7168ES2_S2_S2_S2_fjLj128EEEEELb0ELb0ELb0ELb0EEEvNS_9FwdParamsE)
        .other          _ZN10layer_norm13ln_fwd_kernelINS_13Kernel_traitsI6__halfS2_S2_S2_fjLj7168ELj1ELj1ELj4ELj16ENS_18Kernel_traits_baseILj7168ES2_S2_S2_S2_fjLj128EEEEELb0ELb0ELb0ELb0EEEvNS_9FwdParamsE,@"STO_CUDA_ENTRY STV_DEFAULT"
_ZN10layer_norm13ln_fwd_kernelINS_13Kernel_traitsI6__halfS2_S2_S2_fjLj7168ELj1ELj1ELj4ELj16ENS_18Kernel_traits_baseILj7168ES2_S2_S2_S2_fjLj128EEEEELb0ELb0ELb0ELb0EEEvNS_9FwdParamsE:
.text._ZN10layer_norm13ln_fwd_kernelINS_13Kernel_traitsI6__halfS2_S2_S2_fjLj7168ELj1ELj1ELj4ELj16ENS_18Kernel_traits_baseILj7168ES2_S2_S2_S2_fjLj128EEEEELb0ELb0ELb0ELb0EEEvNS_9FwdParamsE:
        /* <DEDUP_REMOVED lines=32> */
[----:B------:R0:W5:Y:S01]  /*0200*/  LDG.E.128 R40, desc[UR4][R2.64] ;  /* 0x0000000402287981 */ /* 0x000162000c1e1d00 */
[----:B------:R-:W-:Y:S02]  /*0210*/  LOP3.LUT R15, R15, 0x80, RZ, 0xfc, !PT ;  /* 0x000000800f0f7812 */ /* 0x000fe400078efcff */
[----:B------:R-:W-:Y:S02]  /*0220*/  @!P0 CS2R R16, SRZ ;  /* 0x0000000000108805 */ /* 0x000fe4000001ff00 */
[----:B0-----:R-:W-:-:S07]  /*0230*/  @!P0 CS2R R18, SRZ ;  /* 0x0000000000128805 */ /* 0x001fce000001ff00 */
.L_x_5437:
[----:B------:R-:W-:Y:S05]  /*0240*/  BSYNC B0 ;  /* 0x0000000000007941 */ /* 0x000fea0003800000 */
.L_x_5436:
[----:B------:R-:W-:Y:S04]  /*0250*/  BSSY B0, `(.L_x_5438) ;  /* 0x000000e000007945 */ /* 0x000fe80003800000 */
[----:B------:R-:W-:Y:S05]  /*0260*/  @!P6 BRA `(.L_x_5439) ;  /* 0x000000000030e947 */ /* 0x000fea0003800000 */
        /* <DEDUP_REMOVED lines=9> */
[----:B------:R-:W-:Y:S02]  /*0300*/  IADD3 R15, R15, 0x80, RZ ;  /* 0x000000800f0f7810 */ /* 0x000fe40007ffe0ff */
[----:B------:R-:W-:Y:S02]  /*0310*/  @!P0 CS2R R4, SRZ ;  /* 0x0000000000048805 */ /* 0x000fe4000001ff00 */
[----:B0-----:R-:W-:-:S07]  /*0320*/  @!P0 CS2R R6, SRZ ;  /* 0x0000000000068805 */ /* 0x001fce000001ff00 */
.L_x_5439:
[----:B------:R-:W-:Y:S05]  /*0330*/  BSYNC B0 ;  /* 0x0000000000007941 */ /* 0x000fea0003800000 */
.L_x_5438:
        /* <DEDUP_REMOVED lines=11> */
[----:B------:R-:W-:Y:S02]  /*03f0*/  IADD3 R15, R15, 0x80, RZ ;  /* 0x000000800f0f7810 */ /* 0x000fe40007ffe0ff */
[----:B------:R-:W-:Y:S02]  /*0400*/  @!P0 CS2R R88, SRZ ;  /* 0x0000000000588805 */ /* 0x000fe4000001ff00 */
[----:B0-----:R-:W-:-:S07]  /*0410*/  @!P0 CS2R R90, SRZ ;  /* 0x00000000005a8805 */ /* 0x001fce000001ff00 */
.L_x_5441:
[----:B------:R-:W-:Y:S05]  /*0420*/  BSYNC B0 ;  /* 0x0000000000007941 */ /* 0x000fea0003800000 */
.L_x_5440:
        /* <DEDUP_REMOVED lines=14> */
.L_x_5443:
[----:B------:R-:W-:Y:S05]  /*0510*/  BSYNC B0 ;  /* 0x0000000000007941 */ /* 0x000fea0003800000 */
.L_x_5442:
        /* <DEDUP_REMOVED lines=14> */
.L_x_5445:
[----:B------:R-:W-:Y:S05]  /*0600*/  BSYNC B0 ;  /* 0x0000000000007941 */ /* 0x000fea0003800000 */
.L_x_5444:
        /* <DEDUP_REMOVED lines=17> */
.L_x_5447:
[----:B------:R-:W-:Y:S05]  /*0720*/  BSYNC B0 ;  /* 0x0000000000007941 */ /* 0x000fea0003800000 */
.L_x_5446:
        /* <DEDUP_REMOVED lines=16> */
.L_x_5449:
[----:B------:R-:W-:Y:S05]  /*0830*/  BSYNC B0 ;  /* 0x0000000000007941 */ /* 0x000fea0003800000 */
.L_x_5448:
        /* <DEDUP_REMOVED lines=9> */
[--C-:B-----5:R-:W-:Y:S01]  /*08d0*/  HADD2.F32 R108, -RZ, R68.reuse.H0_H0 ;  /* 0x20000044ff6c7230 */ /* 0x120fe20000004100 */
[----:B------:R-:W-:Y:S01]  /*08e0*/  ULDC.U8 UR6, c[0x0][0x2a0] ;  /* 0x0000a80000067ab9 */ /* 0x000fe20000000000 */
[----:B------:R-:W-:Y:S01]  /*08f0*/  HADD2.F32 R111, -RZ, R68.H1_H1 ;  /* 0x30000044ff6f7230 */ /* 0x000fe20000004100 */
[----:B------:R-:W-:Y:S01]  /*0900*/  ISETP.NE.AND P3, PT, RZ, UR6, PT ;  /* 0x00000006ff007c0c */ /* 0x000fe2000bf65270 */
[--C-:B------:R-:W-:Y:S01]  /*0910*/  HADD2.F32 R68, -RZ, R70.reuse.H0_H0 ;  /* 0x20000046ff447230 */ /* 0x100fe20000004100 */
[----:B------:R-:W-:Y:S01]  /*0920*/  ISETP.NE.U32.AND P0, PT, R122, RZ, PT ;  /* 0x000000ff7a00720c */ /* 0x000fe20003f05070 */
[----:B------:R-:W-:Y:S01]  /*0930*/  HADD2.F32 R113, -RZ, R70.H1_H1 ;  /* 0x30000046ff717230 */ /* 0x000fe20000004100 */
[----:B------:R-:W-:Y:S01]  /*0940*/  LOP3.LUT R50, R50, 0xfffff7ff, RZ, 0xc0, !PT ;  /* 0xfffff7ff32327812 */ /* 0x000fe200078ec0ff */
[--C-:B------:R-:W-:Y:S01]  /*0950*/  HADD2.F32 R70, -RZ, R71.reuse.H0_H0 ;  /* 0x20000047ff467230 */ /* 0x100fe20000004100 */
[----:B------:R-:W-:Y:S01]  /*0960*/  HFMA2.MMA R136, -RZ, RZ, 0, 5.9604644775390625e-08 ;  /* 0x00000001ff887435 */ /* 0x000fe200000001ff */
[----:B------:R-:W-:Y:S01]  /*0970*/  HADD2.F32 R110, -RZ, R71.H1_H1 ;  /* 0x30000047ff6e7230 */ /* 0x000fe20000004100 */
[----:B------:R-:W-:Y:S01]  /*0980*/  ISETP.NE.AND.EX P0, PT, R123, RZ, PT, P0 ;  /* 0x000000ff7b00720c */ /* 0x000fe20003f05300 */
[--C-:B------:R-:W-:Y:S01]  /*0990*/  HADD2.F32 R71, -RZ, R56.reuse.H0_H0 ;  /* 0x20000038ff477230 */ /* 0x100fe20000004100 */
[----:B------:R-:W-:Y:S01]  /*09a0*/  ULDC UR10, c[0x0][0x218] ;  /* 0x00008600000a7ab9 */ /* 0x000fe20000000800 */
[----:B------:R-:W-:Y:S01]  /*09b0*/  HADD2.F32 R114, -RZ, R56.H1_H1 ;  /* 0x30000038ff727230 */ /* 0x000fe20000004100 */
[----:B------:R-:W-:Y:S01]  /*09c0*/  SHF.R.S32.HI R56, RZ, 0x3, R115 ;  /* 0x00000003ff387819 */ /* 0x000fe20000011473 */
[--C-:B------:R-:W-:Y:S01]  /*09d0*/  HADD2.F32 R99, -RZ, R79.reuse.H0_H0 ;  /* 0x2000004fff637230 */ /* 0x100fe20000004100 */
[----:B------:R-:W-:Y:S01]  /*09e0*/  @P3 LOP3.LUT R50, R50, 0x800, RZ, 0xfc, !PT ;  /* 0x0000080032323812 */ /* 0x000fe200078efcff */
[----:B------:R-:W-:Y:S01]  /*09f0*/  HADD2.F32 R101, -RZ, R79.H1_H1 ;  /* 0x3000004fff657230 */ /* 0x000fe20000004100 */
[----:B------:R-:W-:Y:S01]  /*0a00*/  ULDC UR7, c[0x0][0x290] ;  /* 0x0000a40000077ab9 */ /* 0x000fe20000000800 */
[--C-:B------:R-:W-:Y:S01]  /*0a10*/  HADD2.F32 R79, -RZ, R64.reuse.H0_H0 ;  /* 0x20000040ff4f7230 */ /* 0x100fe20000004100 */
[----:B------:R-:W-:Y:S01]  /*0a20*/  ULDC.64 UR12, c[0x0][0x230] ;  /* 0x00008c00000c7ab9 */ /* 0x000fe20000000a00 */
[----:B------:R-:W-:Y:S01]  /*0a30*/  HADD2.F32 R102, -RZ, R64.H1_H1 ;  /* 0x30000040ff667230 */ /* 0x000fe20000004100 */
[----:B------:R-:W-:Y:S01]  /*0a40*/  SHF.L.U32 R64, R52, 0x5, RZ ;  /* 0x0000000534407819 */ /* 0x000fe200000006ff */
[--C-:B------:R-:W-:Y:S01]  /*0a50*/  HADD2.F32 R112, -RZ, R57.reuse.H0_H0 ;  /* 0x20000039ff707230 */ /* 0x100fe20000004100 */
[----:B------:R-:W-:Y:S01]  /*0a60*/  ULDC.64 UR8, c[0x0][0x210] ;  /* 0x0000840000087ab9 */ /* 0x000fe20000000a00 */
[----:B------:R-:W-:Y:S01]  /*0a70*/  HADD2.F32 R116, -RZ, R57.H1_H1 ;  /* 0x30000039ff747230 */ /* 0x000fe20000004100 */
[----:B------:R-:W-:Y:S01]  /*0a80*/  LOP3.LUT R57, R56, 0x7f, RZ, 0xc0, !PT ;  /* 0x0000007f38397812 */ /* 0x000fe200078ec0ff */
[--C-:B------:R-:W-:Y:S01]  /*0a90*/  HADD2.F32 R115, -RZ, R58.reuse.H0_H0 ;  /* 0x2000003aff737230 */ /* 0x100fe20000004100 */
[----:B------:R-:W-:Y:S01]  /*0aa0*/  LOP3.LUT R64, R64, 0x3e0, RZ, 0xc0, !PT ;  /* 0x000003e040407812 */ /* 0x000fe200078ec0ff */
[----:B------:R-:W-:Y:S01]  /*0ab0*/  HADD2.F32 R118, -RZ, R58.H1_H1 ;  /* 0x3000003aff767230 */ /* 0x000fe20000004100 */
[----:B------:R-:W-:Y:S01]  /*0ac0*/  LOP3.LUT R58, R52, 0x60, RZ, 0xc0, !PT ;  /* 0x00000060343a7812 */ /* 0x000fe200078ec0ff */
[--C-:B------:R-:W-:Y:S01]  /*0ad0*/  HADD2.F32 R32, -RZ, R24.reuse.H0_H0 ;  /* 0x20000018ff207230 */ /* 0x100fe20000004100 */
[----:B------:R-:W-:Y:S01]  /*0ae0*/  SHF.R.U32.HI R56, RZ, 0x2, R56 ;  /* 0x00000002ff387819 */ /* 0x000fe20000011638 */
[----:B------:R-:W-:Y:S01]  /*0af0*/  HADD2.F32 R33, -RZ, R24.H1_H1 ;  /* 0x30000018ff217230 */ /* 0x000fe20000004100 */
[C---:B------:R-:W-:Y:S01]  /*0b00*/  VIADDMNMX R58, R57.reuse, -R58, RZ, !PT ;  /* 0x8000003a393a7246 */ /* 0x040fe200078001ff */
[--C-:B------:R-:W-:Y:S01]  /*0b10*/  HADD2.F32 R30, -RZ, R25.reuse.H0_H0 ;  /* 0x20000019ff1e7230 */ /* 0x100fe20000004100 */
[----:B------:R-:W-:Y:S01]  /*0b20*/  VIADDMNMX R64, R57, -R64, RZ, !PT ;  /* 0x8000004039407246 */ /* 0x000fe200078001ff */
[----:B------:R-:W-:Y:S01]  /*0b30*/  HADD2.F32 R31, -RZ, R25.H1_H1 ;  /* 0x30000019ff1f7230 */ /* 0x000fe20000004100 */
[----:B------:R-:W-:Y:S01]  /*0b40*/  LOP3.LUT R57, R56, 0x3fffffe0, RZ, 0xc0, !PT ;  /* 0x3fffffe038397812 */ /* 0x000fe200078ec0ff */
[--C-:B------:R-:W-:Y:S01]  /*0b50*/  HADD2.F32 R48, -RZ, R40.reuse.H0_H0 ;  /* 0x20000028ff307230 */ /* 0x100fe20000004100 */
[----:B------:R-:W-:Y:S01]  /*0b60*/  VIMNMX R58, R58, 0x20, PT ;  /* 0x000000203a3a7848 */ /* 0x000fe20003fe0100 */
[----:B------:R-:W-:Y:S01]  /*0b70*/  HADD2.F32 R49, -RZ, R40.H1_H1 ;  /* 0x30000028ff317230 */ /* 0x000fe20000004100 */
[----:B------:R-:W-:Y:S01]  /*0b80*/  VIMNMX R64, R64, 0x20, PT ;  /* 0x0000002040407848 */ /* 0x000fe20003fe0100 */
[--C-:B------:R-:W-:Y:S01]  /*0b90*/  HADD2.F32 R46, -RZ, R41.reuse.H0_H0 ;  /* 0x20000029ff2e7230 */ /* 0x100fe20000004100 */
[----:B------:R-:W-:Y:S01]  /*0ba0*/  IADD3 R58, R58, R57, RZ ;  /* 0x000000393a3a7210 */ /* 0x000fe20007ffe0ff */
[----:B------:R-:W-:Y:S01]  /*0bb0*/  HADD2.F32 R47, -RZ, R41.H1_H1 ;  /* 0x30000029ff2f7230 */ /* 0x000fe20000004100 */
[----:B------:R-:W-:Y:S01]  /*0bc0*/  IADD3 R64, R57, R64, RZ ;  /* 0x0000004039407210 */ /* 0x000fe20007ffe0ff */
[--C-:B------:R-:W-:Y:S01]  /*0bd0*/  HADD2.F32 R25, -RZ, R4.reuse.H0_H0 ;  /* 0x20000004ff197230 */ /* 0x100fe20000004100 */
[----:B------:R-:W-:Y:S01]  /*0be0*/  SHF.L.U32 R58, R58, 0x3, RZ ;  /* 0x000000033a3a7819 */ /* 0x000fe200000006ff */
[----:B------:R-:W-:Y:S01]  /*0bf0*/  HADD2.F32 R24, -RZ, R4.H1_H1 ;  /* 0x30000004ff187230 */ /* 0x000fe20000004100 */
[----:B------:R-:W-:Y:S01]  /*0c00*/  SHF.L.U32 R122, R64, 0x3, RZ ;  /* 0x00000003407a7819 */ /* 0x000fe200000006ff */
[--C-:B------:R-:W-:Y:S01]  /*0c10*/  HADD2.F32 R23, -RZ, R5.reuse.H0_H0 ;  /* 0x20000005ff177230 */ /* 0x100fe20000004100 */
[----:B------:R-:W-:Y:S01]  /*0c20*/  I2FP.F32.U32 R58, R58 ;  /* 0x0000003a003a7245 */ /* 0x000fe20000201000 */
[----:B------:R-:W-:-:S02]  /*0c30*/  HADD2.F32 R22, -RZ, R5.H1_H1 ;  /* 0x30000005ff167230 */ /* 0x000fc40000004100 */
[--C-:B------:R-:W-:Y:S01]  /*0c40*/  HADD2.F32 R41, -RZ, R16.reuse.H0_H0 ;  /* 0x20000010ff297230 */ /* 0x100fe20000004100 */
[----:B------:R0:W1:Y:S01]  /*0c50*/  MUFU.RCP R130, R58 ;  /* 0x0000003a00827308 */ /* 0x0000620000001000 */
[----:B------:R-:W-:Y:S02]  /*0c60*/  HADD2.F32 R40, -RZ, R16.H1_H1 ;  /* 0x30000010ff287230 */ /* 0x000fe40000004100 */
[--C-:B------:R-:W-:Y:S02]  /*0c70*/  HADD2.F32 R39, -RZ, R17.reuse.H0_H0 ;  /* 0x20000011ff277230 */ /* 0x100fe40000004100 */
[----:B------:R-:W-:Y:S02]  /*0c80*/  HADD2.F32 R38, -RZ, R17.H1_H1 ;  /* 0x30000011ff267230 */ /* 0x000fe40000004100 */
[--C-:B------:R-:W-:Y:S02]  /*0c90*/  HADD2.F32 R5, -RZ, R90.reuse.H0_H0 ;  /* 0x2000005aff057230 */ /* 0x100fe40000004100 */
[----:B------:R-:W-:-:S02]  /*0ca0*/  HADD2.F32 R4, -RZ, R90.H1_H1 ;  /* 0x3000005aff047230 */ /* 0x000fc40000004100 */
[--C-:B------:R-:W-:Y:S02]  /*0cb0*/  HADD2.F32 R3, -RZ, R91.reuse.H0_H0 ;  /* 0x2000005bff037230 */ /* 0x100fe40000004100 */
        /* <DEDUP_REMOVED lines=41> */
[----:B------:R-:W-:Y:S02]  /*0f50*/  HADD2.F32 R42, -RZ, R43.H0_H0 ;  /* 0x2000002bff2a7230 */ /* 0x000fe40000004100 */
[----:B------:R-:W-:Y:S02]  /*0f60*/  HADD2.F32 R26, -RZ, R27.H0_H0 ;  /* 0x2000001bff1a7230 */ /* 0x000fe40000004100 */
[----:B------:R-:W-:Y:S02]  /*0f70*/  HADD2.F32 R10, -RZ, R11.H0_H0 ;  /* 0x2000000bff0a7230 */ /* 0x000fe40000004100 */
[----:B------:R-:W-:Y:S02]  /*0f80*/  HADD2.F32 R53, -RZ, R81.H0_H0 ;  /* 0x20000051ff357230 */ /* 0x000fe40000004100 */
[----:B------:R-:W-:Y:S02]  /*0f90*/  HADD2.F32 R55, -RZ, R82.H0_H0 ;  /* 0x20000052ff377230 */ /* 0x000fe40000004100 */
[----:B------:R-:W-:-:S02]  /*0fa0*/  HADD2.F32 R85, -RZ, R87.H0_H0 ;  /* 0x20000057ff557230 */ /* 0x000fc40000004100 */
[----:B------:R-:W-:Y:S02]  /*0fb0*/  HADD2.F32 R75, -RZ, R76.H0_H0 ;  /* 0x2000004cff4b7230 */ /* 0x000fe40000004100 */
[----:B------:R-:W-:Y:S02]  /*0fc0*/  HADD2.F32 R97, -RZ, R77.H0_H0 ;  /* 0x2000004dff617230 */ /* 0x000fe40000004100 */
[----:B------:R-:W-:Y:S02]  /*0fd0*/  HADD2.F32 R98, -RZ, R78.H0_H0 ;  /* 0x2000004eff627230 */ /* 0x000fe40000004100 */
[----:B------:R-:W-:Y:S02]  /*0fe0*/  HADD2.F32 R109, -RZ, R69.H0_H0 ;  /* 0x20000045ff6d7230 */ /* 0x000fe40000004100 */
[----:B------:R-:W-:Y:S02]  /*0ff0*/  HADD2.F32 R43, -RZ, R43.H1_H1 ;  /* 0x3000002bff2b7230 */ /* 0x000fe40000004100 */
[----:B------:R-:W-:-:S02]  /*1000*/  HADD2.F32 R27, -RZ, R27.H1_H1 ;  /* 0x3000001bff1b7230 */ /* 0x000fc40000004100 */
[----:B------:R-:W-:Y:S02]  /*1010*/  HADD2.F32 R11, -RZ, R11.H1_H1 ;  /* 0x3000000bff0b7230 */ /* 0x000fe40000004100 */
[----:B------:R-:W-:Y:S02]  /*1020*/  HADD2.F32 R81, -RZ, R81.H1_H1 ;  /* 0x30000051ff517230 */ /* 0x000fe40000004100 */
[----:B------:R-:W-:Y:S02]  /*1030*/  HADD2.F32 R82, -RZ, R82.H1_H1 ;  /* 0x30000052ff527230 */ /* 0x000fe40000004100 */
[----:B------:R-:W-:Y:S02]  /*1040*/  HADD2.F32 R87, -RZ, R87.H1_H1 ;  /* 0x30000057ff577230 */ /* 0x000fe40000004100 */
[----:B------:R-:W-:Y:S02]  /*1050*/  HADD2.F32 R76, -RZ, R76.H1_H1 ;  /* 0x3000004cff4c7230 */ /* 0x000fe40000004100 */
[----:B------:R-:W-:-:S02]  /*1060*/  HADD2.F32 R77, -RZ, R77.H1_H1 ;  /* 0x3000004dff4d7230 */ /* 0x000fc40000004100 */
[----:B------:R-:W-:Y:S02]  /*1070*/  HADD2.F32 R78, -RZ, R78.H1_H1 ;  /* 0x3000004eff4e7230 */ /* 0x000fe40000004100 */
[--C-:B------:R-:W-:Y:S02]  /*1080*/  HADD2.F32 R100, -RZ, R65.reuse.H0_H0 ;  /* 0x20000041ff647230 */ /* 0x100fe40000004100 */
[----:B------:R-:W-:Y:S02]  /*1090*/  HADD2.F32 R104, -RZ, R65.H1_H1 ;  /* 0x30000041ff687230 */ /* 0x000fe40000004100 */
[--C-:B------:R-:W-:Y:S02]  /*10a0*/  HADD2.F32 R103, -RZ, R66.reuse.H0_H0 ;  /* 0x20000042ff677230 */ /* 0x100fe40000004100 */
[----:B------:R-:W-:Y:S02]  /*10b0*/  HADD2.F32 R106, -RZ, R66.H1_H1 ;  /* 0x30000042ff6a7230 */ /* 0x000fe40000004100 */
[----:B------:R-:W-:-:S02]  /*10c0*/  HADD2.F32 R105, -RZ, R67.H0_H0 ;  /* 0x20000043ff697230 */ /* 0x000fc40000004100 */
[----:B------:R-:W-:Y:S02]  /*10d0*/  HADD2.F32 R107, -RZ, R67.H1_H1 ;  /* 0x30000043ff6b7230 */ /* 0x000fe40000004100 */
        /* <DEDUP_REMOVED lines=10> */
[----:B01----:R-:W-:-:S07]  /*1180*/  HADD2.F32 R128, -RZ, R63.H1_H1 ;  /* 0x3000003fff807230 */ /* 0x003fce0000004100 */
.L_x_5647:
        /* <DEDUP_REMOVED lines=10> */
[----:B------:R-:W-:Y:S01]  /*1230*/  MOV R241, R134 ;  /* 0x0000008600f17202 */ /* 0x000fe20000000f00 */
[----:B--2---:R-:W-:Y:S01]  /*1240*/  @P0 HADD2.F32 R138, -RZ, R64.H0_H0 ;  /* 0x20000040ff8a0230 */ /* 0x004fe20000004100 */
        /* <DEDUP_REMOVED lines=10> */
[----:B------:R-:W-:Y:S01]  /*12f0*/  ISETP.NE.AND.EX P3, PT, RZ, UR13, PT, P3 ;  /* 0x0000000dff007c0c */ /* 0x000fe2000bf65330 */
[----:B--2---:R-:W-:-:S05]  /*1300*/  HADD2.F32 R135, -RZ, R64.H0_H0 ;  /* 0x20000040ff877230 */ /* 0x004fca0000004100 */
[----:B------:R-:W-:-:S07]  /*1310*/  FMUL.FTZ R135, R135, R138 ;  /* 0x0000008a87877220 */ /* 0x000fce0000410000 */
[----:B0-----:R-:W-:Y:S05]  /*1320*/  @P3 BRA `(.L_x_5452) ;  /* 0x0000000000083947 */ /* 0x001fea0003800000 */
[----:B------:R-:W-:Y:S05]  /*1330*/  @P1 BRA `(.L_x_5453) ;  /* 0x00000000000c1947 */ /* 0x000fea0003800000 */
[----:B------:R-:W-:Y:S05]  /*1340*/  BRA `(.L_x_5454) ;  /* 0x0000000000107947 */ /* 0x000fea0003800000 */
.L_x_5452:
[----:B-----5:R-:W-:-:S05]  /*1350*/  HADD2.F32 R140, -RZ, R60.H0_H0 ;  /* 0x2000003cff8c7230 */ /* 0x020fca0000004100 */
[----:B------:R-:W-:-:S07]  /*1360*/  FADD.FTZ R135, R140, R135 ;  /* 0x000000878c877221 */ /* 0x000fce0000010000 */
.L_x_5453:
[----:B------:R-:W-:-:S04]  /*1370*/  F2FP.F16.F32.PACK_AB R140, RZ, R135 ;  /* 0x00000087ff8c723e */ /* 0x000fc800000000ff */
[----:B------:R-:W-:-:S07]  /*1380*/  PRMT R56, R140, 0x7610, R56 ;  /* 0x000076108c387816 */ /* 0x000fce0000000038 */
.L_x_5454:
[----:B------:R-:W-:-:S05]  /*1390*/  HADD2.F32 R161, -RZ, R64.H1_H1 ;  /* 0x30000040ffa17230 */ /* 0x000fca0000004100 */
[----:B------:R-:W-:Y:S01]  /*13a0*/  FMUL.FTZ R161, R161, R138 ;  /* 0x0000008aa1a17220 */ /* 0x000fe20000410000 */
[----:B------:R-:W-:Y:S06]  /*13b0*/  @P3 BRA `(.L_x_5455) ;  /* 0x0000000000083947 */ /* 0x000fec0003800000 */
[----:B------:R-:W-:Y:S05]  /*13c0*/  @P1 BRA `(.L_x_5456) ;  /* 0x00000000000c1947 */ /* 0x000fea0003800000 */
[----:B------:R-:W-:Y:S05]  /*13d0*/  BRA `(.L_x_5457) ;  /* 0x0000000000107947 */ /* 0x000fea0003800000 */
.L_x_5455:
[----:B-----5:R-:W-:-:S05]  /*13e0*/  HADD2.F32 R64, -RZ, R60.H1_H1 ;  /* 0x3000003cff407230 */ /* 0x020fca0000004100 */
[----:B------:R-:W-:-:S07]  /*13f0*/  FADD.FTZ R161, R64, R161 ;  /* 0x000000a140a17221 */ /* 0x000fce0000010000 */
.L_x_5456:
[----:B------:R-:W-:-:S04]  /*1400*/  F2FP.F16.F32.PACK_AB R64, RZ, R161 ;  /* 0x000000a1ff40723e */ /* 0x000fc800000000ff */
[----:B------:R-:W-:-:S07]  /*1410*/  PRMT R56, R56, 0x5410, R64 ;  /* 0x0000541038387816 */ /* 0x000fce0000000040 */
.L_x_5457:
[----:B------:R-:W-:-:S05]  /*1420*/  HADD2.F32 R159, -RZ, R65.H0_H0 ;  /* 0x20000041ff9f7230 */ /* 0x000fca0000004100 */
[----:B------:R-:W-:Y:S01]  /*1430*/  FMUL.FTZ R159, R159, R138 ;  /* 0x0000008a9f9f7220 */ /* 0x000fe20000410000 */
[----:B------:R-:W-:Y:S06]  /*1440*/  @P3 BRA `(.L_x_5458) ;  /* 0x0000000000083947 */ /* 0x000fec0003800000 */
[----:B------:R-:W-:Y:S05]  /*1450*/  @P1 BRA `(.L_x_5459) ;  /* 0x00000000000c1947 */ /* 0x000fea0003800000 */
[----:B------:R-:W-:Y:S05]  /*1460*/  BRA `(.L_x_5460) ;  /* 0x0000000000107947 */ /* 0x000fea0003800000 */
.L_x_5458:
[----:B-----5:R-:W-:-:S05]  /*1470*/  HADD2.F32 R64, -RZ, R61.H0_H0 ;  /* 0x2000003dff407230 */ /* 0x020fca0000004100 */
[----:B------:R-:W-:-:S07]  /*1480*/  FADD.FTZ R159, R64, R159 ;  /* 0x0000009f409f7221 */ /* 0x000fce0000010000 */
.L_x_5459:
[----:B------:R-:W-:-:S04]  /*1490*/  F2FP.F16.F32.PACK_AB R64, RZ, R159 ;  /* 0x0000009fff40723e */ /* 0x000fc800000000ff */
[----:B------:R-:W-:-:S07]  /*14a0*/  PRMT R57, R64, 0x7610, R57 ;  /* 0x0000761040397816 */ /* 0x000fce0000000039 */
.L_x_5460:
[----:B------:R-:W-:-:S05]  /*14b0*/  HADD2.F32 R65, -RZ, R65.H1_H1 ;  /* 0x30000041ff417230 */ /* 0x000fca0000004100 */
[----:B------:R-:W-:Y:S01]  /*14c0*/  FMUL.FTZ R193, R65, R138 ;  /* 0x0000008a41c17220 */ /* 0x000fe20000410000 */
[----:B------:R-:W-:Y:S06]  /*14d0*/  @P3 BRA `(.L_x_5461) ;  /* 0x0000000000083947 */ /* 0x000fec0003800000 */
[----:B------:R-:W-:Y:S05]  /*14e0*/  @P1 BRA `(.L_x_5462) ;  /* 0x00000000000c1947 */ /* 0x000fea0003800000 */
[----:B------:R-:W-:Y:S05]  /*14f0*/  BRA `(.L_x_5463) ;  /* 0x0000000000107947 */ /* 0x000fea0003800000 */
.L_x_5461:
[----:B-----5:R-:W-:-:S05]  /*1500*/  HADD2.F32 R64, -RZ, R61.H1_H1 ;  /* 0x3000003dff407230 */ /* 0x020fca0000004100 */
[----:B------:R-:W-:-:S07]  /*1510*/  FADD.FTZ R193, R64, R193 ;  /* 0x000000c140c17221 */ /* 0x000fce0000010000 */
.L_x_5462:
[----:B------:R-:W-:-:S04]  /*1520*/  F2FP.F16.F32.PACK_AB R64, RZ, R193 ;  /* 0x000000c1ff40723e */ /* 0x000fc800000000ff */
[----:B------:R-:W-:-:S07]  /*1530*/  PRMT R57, R57, 0x5410, R64 ;  /* 0x0000541039397816 */ /* 0x000fce0000000040 */
.L_x_5463:
[----:B------:R-:W-:-:S05]  /*1540*/  HADD2.F32 R191, -RZ, R66.H0_H0 ;  /* 0x20000042ffbf7230 */ /* 0x000fca0000004100 */
[----:B------:R-:W-:Y:S01]  /*1550*/  FMUL.FTZ R191, R191, R138 ;  /* 0x0000008abfbf7220 */ /* 0x000fe20000410000 */
[----:B------:R-:W-:Y:S06]  /*1560*/  @P3 BRA `(.L_x_5464) ;  /* 0x0000000000083947 */ /* 0x000fec0003800000 */
[----:B------:R-:W-:Y:S05]  /*1570*/  @P1 BRA `(.L_x_5465) ;  /* 0x00000000000c1947 */ /* 0x000fea0003800000 */
[----:B------:R-:W-:Y:S05]  /*1580*/  BRA `(.L_x_5466) ;  /* 0x0000000000107947 */ /* 0x000fea0003800000 */
.L_x_5464:
[----:B-----5:R-:W-:-:S05]  /*1590*/  HADD2.F32 R64, -RZ, R62.H0_H0 ;  /* 0x2000003eff407230 */ /* 0x020fca0000004100 */
[----:B------:R-:W-:-:S07]  /*15a0*/  FADD.FTZ R191, R64, R191 ;  /* 0x000000bf40bf7221 */ /* 0x000fce0000010000 */
.L_x_5465:
[----:B------:R-:W-:-:S04]  /*15b0*/  F2FP.F16.F32.PACK_AB R64, RZ, R191 ;  /* 0x000000bfff40723e */ /* 0x000fc800000000ff */
[----:B------:R-:W-:-:S07]  /*15c0*/  PRMT R58, R64, 0x7610, R58 ;  /* 0x00007610403a7816 */ /* 0x000fce000000003a */
.L_x_5466:
[----:B------:R-:W-:-:S05]  /*15d0*/  HADD2.F32 R225, -RZ, R66.H1_H1 ;  /* 0x30000042ffe17230 */ /* 0x000fca0000004100 */
[----:B------:R-:W-:Y:S01]  /*15e0*/  FMUL.FTZ R225, R225, R138 ;  /* 0x0000008ae1e17220 */ /* 0x000fe20000410000 */
[----:B------:R-:W-:Y:S06]  /*15f0*/  @P3 BRA `(.L_x_5467) ;  /* 0x0000000000083947 */ /* 0x000fec0003800000 */
[----:B------:R-:W-:Y:S05]  /*1600*/  @P1 BRA `(.L_x_5468) ;  /* 0x00000000000c1947 */ /* 0x000fea0003800000 */
[----:B------:R-:W-:Y:S05]  /*1610*/  BRA `(.L_x_5469) ;  /* 0x0000000000107947 */ /* 0x000fea0003800000 */
.L_x_5467:
[----:B-----5:R-:W-:-:S05]  /*1620*/  HADD2.F32 R64, -RZ, R62.H1_H1 ;  /* 0x3000003eff407230 */ /* 0x020fca0000004100 */
[----:B------:R-:W-:-:S07]  /*1630*/  FADD.FTZ R225, R64, R225 ;  /* 0x000000e140e17221 */ /* 0x000fce0000010000 */
.L_x_5468:
[----:B------:R-:W-:-:S04]  /*1640*/  F2FP.F16.F32.PACK_AB R64, RZ, R225 ;  /* 0x000000e1ff40723e */ /* 0x000fc800000000ff */
[----:B------:R-:W-:-:S07]  /*1650*/  PRMT R58, R58, 0x5410, R64 ;  /* 0x000054103a3a7816 */ /* 0x000fce0000000040 */
.L_x_5469:
[----:B------:R-:W-:-:S05]  /*1660*/  HADD2.F32 R223, -RZ, R67.H0_H0 ;  /* 0x20000043ffdf7230 */ /* 0x000fca0000004100 */
[----:B------:R-:W-:Y:S01]  /*1670*/  FMUL.FTZ R223, R223, R138 ;  /* 0x0000008adfdf7220 */ /* 0x000fe20000410000 */
[----:B------:R-:W-:Y:S06]  /*1680*/  @P3 BRA `(.L_x_5470) ;  /* 0x0000000000083947 */ /* 0x000fec0003800000 */
[----:B------:R-:W-:Y:S05]  /*1690*/  @P1 BRA `(.L_x_5471) ;  /* 0x00000000000c1947 */ /* 0x000fea0003800000 */
[----:B------:R-:W-:Y:S05]  /*16a0*/  BRA `(.L_x_5472) ;  /* 0x0000000000107947 */ /* 0x000fea0003800000 */
.L_x_5470:
[----:B-----5:R-:W-:-:S05]  /*16b0*/  HADD2.F32 R64, -RZ, R63.H0_H0 ;  /* 0x2000003fff407230 */ /* 0x020fca0000004100 */
[----:B------:R-:W-:-:S07]  /*16c0*/  FADD.FTZ R223, R64, R223 ;  /* 0x000000df40df7221 */ /* 0x000fce0000010000 */
.L_x_5471:
[----:B------:R-:W-:-:S04]  /*16d0*/  F2FP.F16.F32.PACK_AB R64, RZ, R223 ;  /* 0x000000dfff40723e */ /* 0x000fc800000000ff */
[----:B------:R-:W-:-:S07]  /*16e0*/  PRMT R59, R64, 0x7610, R59 ;  /* 0x00007610403b7816 */ /* 0x000fce000000003b */
.L_x_5472:
[----:B------:R-:W-:-:S05]  /*16f0*/  HADD2.F32 R67, -RZ, R67.H1_H1 ;  /* 0x30000043ff437230 */ /* 0x000fca0000004100 */
[----:B------:R-:W-:Y:S01]  /*1700*/  FMUL.FTZ R227, R67, R138 ;  /* 0x0000008a43e37220 */ /* 0x000fe20000410000 */
[----:B------:R-:W-:Y:S06]  /*1710*/  @P3 BRA `(.L_x_5473) ;  /* 0x0000000000083947 */ /* 0x000fec0003800000 */
[----:B------:R-:W-:Y:S05]  /*1720*/  @P1 BRA `(.L_x_5474) ;  /* 0x00000000000c1947 */ /* 0x000fea0003800000 */
[----:B------:R-:W-:Y:S05]  /*1730*/  BRA `(.L_x_5475) ;  /* 0x0000000000107947 */ /* 0x000fea0003800000 */
.L_x_5473:
[----:B-----5:R-:W-:-:S05]  /*1740*/  HADD2.F32 R64, -RZ, R63.H1_H1 ;  /* 0x3000003fff407230 */ /* 0x020fca0000004100 */
[----:B------:R-:W-:-:S07]  /*1750*/  FADD.FTZ R227, R64, R227 ;  /* 0x000000e340e37221 */ /* 0x000fce0000010000 */
.L_x_5474:
[----:B------:R-:W-:-:S04]  /*1760*/  F2FP.F16.F32.PACK_AB R64, RZ, R227 ;  /* 0x000000e3ff40723e */ /* 0x000fc800000000ff */
[----:B------:R-:W-:-:S07]  /*1770*/  PRMT R59, R59, 0x5410, R64 ;  /* 0x000054103b3b7816 */ /* 0x000fce0000000040 */
.L_x_5475:
[----:B------:R-:W0:Y:S01]  /*1780*/  @P1 LDC.64 R64, c[0x0][0x238] ;  /* 0x00008e00ff401b82 */ /* 0x000e220000000a00 */
[C---:B------:R-:W-:Y:S02]  /*1790*/  IADD3 R241, R134.reuse, 0x80, RZ ;  /* 0x0000008086f17810 */ /* 0x040fe40007ffe0ff */
[----:B0-----:R-:W-:-:S04]  /*17a0*/  @P1 LEA R64, P3, R134, R64, 0x4 ;  /* 0x0000004086401211 */ /* 0x001fc800078620ff */
[----:B------:R-:W-:-:S05]  /*17b0*/  @P1 LEA.HI.X R65, R134, R65, RZ, 0x4, P3 ;  /* 0x0000004186411211 */ /* 0x000fca00018f24ff */
[----:B------:R0:W-:Y:S04]  /*17c0*/  @P1 STG.E.128 desc[UR4][R64.64], R56 ;  /* 0x0000003840001986 */ /* 0x0001e8000c101d04 */
.L_x_5451:
[----:B------:R-:W-:Y:S05]  /*17d0*/  BSYNC B0 ;  /* 0x0000000000007941 */ /* 0x000fea0003800000 */
.L_x_5450:
        /* <DEDUP_REMOVED lines=18> */
.L_x_5478:
[----:B-----5:R-:W-:-:S05]  /*1900*/  HADD2.F32 R140, -RZ, R60.H0_H0 ;  /* 0x2000003cff8c7230 */ /* 0x020fca0000004100 */
[----:B------:R-:W-:-:S07]  /*1910*/  FADD.FTZ R133, R140, R133 ;  /* 0x000000858c857221 */ /* 0x000fce0000010000 */
.L_x_5479:
[----:B------:R-:W-:-:S04]  /*1920*/  F2FP.F16.F32.PACK_AB R140, RZ, R133 ;  /* 0x00000085ff8c723e */ /* 0x000fc800000000ff */
[----:B------:R-:W-:-:S07]  /*1930*/  PRMT R56, R140, 0x7610, R56 ;  /* 0x000076108c387816 */ /* 0x000fce0000000038 */
.L_x_5480:
[----:B------:R-:W-:-:S05]  /*1940*/  HADD2.F32 R157, -RZ, R64.H1_H1 ;  /* 0x30000040ff9d7230 */ /* 0x000fca0000004100 */
[----:B------:R-:W-:Y:S01]  /*1950*/  FMUL.FTZ R157, R157, R138 ;  /* 0x0000008a9d9d7220 */ /* 0x000fe20000410000 */
[----:B------:R-:W-:Y:S06]  /*1960*/  @P3 BRA `(.L_x_5481) ;  /* 0x0000000000083947 */ /* 0x000fec0003800000 */
[----:B------:R-:W-:Y:S05]  /*1970*/  @P1 BRA `(.L_x_5482) ;  /* 0x00000000000c1947 */ /* 0x000fea0003800000 */
[----:B------:R-:W-:Y:S05]  /*1980*/  BRA `(.L_x_5483) ;  /* 0x0000000000107947 */ /* 0x000fea0003800000 */
.L_x_5481:
[----:B-----5:R-:W-:-:S05]  /*1990*/  HADD2.F32 R64, -RZ, R60.H1_H1 ;  /* 0x3000003cff407230 */ /* 0x020fca0000004100 */
[----:B------:R-:W-:-:S07]  /*19a0*/  FADD.FTZ R157, R64, R157 ;  /* 0x0000009d409d7221 */ /* 0x000fce0000010000 */
.L_x_5482:
[----:B------:R-:W-:-:S04]  /*19b0*/  F2FP.F16.F32.PACK_AB R64, RZ, R157 ;  /* 0x0000009dff40723e */ /* 0x000fc800000000ff */
[----:B------:R-:W-:-:S07]  /*19c0*/  PRMT R56, R56, 0x5410, R64 ;  /* 0x0000541038387816 */ /* 0x000fce0000000040 */
.L_x_5483:
[----:B------:R-:W-:-:S05]  /*19d0*/  HADD2.F32 R155, -RZ, R65.H0_H0 ;  /* 0x20000041ff9b7230 */ /* 0x000fca0000004100 */
[----:B------:R-:W-:Y:S01]  /*19e0*/  FMUL.FTZ R155, R155, R138 ;  /* 0x0000008a9b9b7220 */ /* 0x000fe20000410000 */
[----:B------:R-:W-:Y:S06]  /*19f0*/  @P3 BRA `(.L_x_5484) ;  /* 0x0000000000083947 */ /* 0x000fec0003800000 */
[----:B------:R-:W-:Y:S05]  /*1a00*/  @P1 BRA `(.L_x_5485) ;  /* 0x00000000000c1947 */ /* 0x000fea0003800000 */
[----:B------:R-:W-:Y:S05]  /*1a10*/  BRA `(.L_x_5486) ;  /* 0x0000000000107947 */ /* 0x000fea0003800000 */
.L_x_5484:
[----:B-----5:R-:W-:-:S05]  /*1a20*/  HADD2.F32 R64, -RZ, R61.H0_H0 ;  /* 0x2000003dff407230 */ /* 0x020fca0000004100 */
[----:B------:R-:W-:-:S07]  /*1a30*/  FADD.FTZ R155, R64, R155 ;  /* 0x0000009b409b7221 */ /* 0x000fce0000010000 */
.L_x_5485:
[----:B------:R-:W-:-:S04]  /*1a40*/  F2FP.F16.F32.PACK_AB R64, RZ, R155 ;  /* 0x0000009bff40723e */ /* 0x000fc800000000ff */
[----:B------:R-:W-:-:S07]  /*1a50*/  PRMT R57, R64, 0x7610, R57 ;  /* 0x0000761040397816 */ /* 0x000fce0000000039 */
.L_x_5486:
[----:B------:R-:W-:-:S05]  /*1a60*/  HADD2.F32 R65, -RZ, R65.H1_H1 ;  /* 0x30000041ff417230 */ /* 0x000fca0000004100 */
[----:B------:R-:W-:Y:S01]  /*1a70*/  FMUL.FTZ R189, R65, R138 ;  /* 0x0000008a41bd7220 */ /* 0x000fe20000410000 */
[----:B------:R-:W-:Y:S06]  /*1a80*/  @P3 BRA `(.L_x_5487) ;  /* 0x0000000000083947 */ /* 0x000fec0003800000 */
[----:B------:R-:W-:Y:S05]  /*1a90*/  @P1 BRA `(.L_x_5488) ;  /* 0x00000000000c1947 */ /* 0x000fea0003800000 */
[----:B------:R-:W-:Y:S05]  /*1aa0*/  BRA `(.L_x_5489) ;  /* 0x0000000000107947 */ /* 0x000fea0003800000 */
.L_x_5487:
[----:B-----5:R-:W-:-:S05]  /*1ab0*/  HADD2.F32 R64, -RZ, R61.H1_H1 ;  /* 0x3000003dff407230 */ /* 0x020fca0000004100 */
[----:B------:R-:W-:-:S07]  /*1ac0*/  FADD.FTZ R189, R64, R189 ;  /* 0x000000bd40bd7221 */ /* 0x000fce0000010000 */
.L_x_5488:
[----:B------:R-:W-:-:S04]  /*1ad0*/  F2FP.F16.F32.PACK_AB R64, RZ, R189 ;  /* 0x000000bdff40723e */ /* 0x000fc800000000ff */
[----:B------:R-:W-:-:S07]  /*1ae0*/  PRMT R57, R57, 0x5410, R64 ;  /* 0x0000541039397816 */ /* 0x000fce0000000040 */
.L_x_5489:
[----:B------:R-:W-:-:S05]  /*1af0*/  HADD2.F32 R187, -RZ, R66.H0_H0 ;  /* 0x20000042ffbb7230 */ /* 0x000fca0000004100 */
[----:B------:R-:W-:Y:S01]  /*1b00*/  FMUL.FTZ R187, R187, R138 ;  /* 0x0000008abbbb7220 */ /* 0x000fe20000410000 */
[----:B------:R-:W-:Y:S06]  /*1b10*/  @P3 BRA `(.L_x_5490) ;  /* 0x0000000000083947 */ /* 0x000fec0003800000 */
[----:B------:R-:W-:Y:S05]  /*1b20*/  @P1 BRA `(.L_x_5491) ;  /* 0x00000000000c1947 */ /* 0x000fea0003800000 */
[----:B------:R-:W-:Y:S05]  /*1b30*/  BRA `(.L_x_5492) ;  /* 0x0000000000107947 */ /* 0x000fea0003800000 */
.L_x_5490:
[----:B-----5:R-:W-:-:S05]  /*1b40*/  HADD2.F32 R64, -RZ, R62.H0_H0 ;  /* 0x2000003eff407230 */ /* 0x020fca0000004100 */
[----:B------:R-:W-:-:S07]  /*1b50*/  FADD.FTZ R187, R64, R187 ;  /* 0x000000bb40bb7221 */ /* 0x000fce0000010000 */
.L_x_5491:
[----:B------:R-:W-:-:S04]  /*1b60*/  F2FP.F16.F32.PACK_AB R64, RZ, R187 ;  /* 0x000000bbff40723e */ /* 0x000fc800000000ff */
[----:B------:R-:W-:-:S07]  /*1b70*/  PRMT R58, R64, 0x7610, R58 ;  /* 0x00007610403a7816 */ /* 0x000fce000000003a */
.L_x_5492:
[----:B------:R-:W-:-:S05]  /*1b80*/  HADD2.F32 R221, -RZ, R66.H1_H1 ;  /* 0x30000042ffdd7230 */ /* 0x000fca0000004100 */
[----:B------:R-:W-:Y:S01]  /*1b90*/  FMUL.FTZ R221, R221, R138 ;  /* 0x0000008adddd7220 */ /* 0x000fe20000410000 */
[----:B------:R-:W-:Y:S06]  /*1ba0*/  @P3 BRA `(.L_x_5493) ;  /* 0x0000000000083947 */ /* 0x000fec0003800000 */
[----:B------:R-:W-:Y:S05]  /*1bb0*/  @P1 BRA `(.L_x_5494) ;  /* 0x00000000000c1947 */ /* 0x000fea0003800000 */
[----:B------:R-:W-:Y:S05]  /*1bc0*/  BRA `(.L_x_5495) ;  /* 0x0000000000107947 */ /* 0x000fea0003800000 */
.L_x_5493:
[----:B-----5:R-:W-:-:S05]  /*1bd0*/  HADD2.F32 R64, -RZ, R62.H1_H1 ;  /* 0x3000003eff407230 */ /* 0x020fca0000004100 */
[----:B------:R-:W-:-:S07]  /*1be0*/  FADD.FTZ R221, R64, R221 ;  /* 0x000000dd40dd7221 */ /* 0x000fce0000010000 */
.L_x_5494:
[----:B------:R-:W-:-:S04]  /*1bf0*/  F2FP.F16.F32.PACK_AB R64, RZ, R221 ;  /* 0x000000ddff40723e */ /* 0x000fc800000000ff */
[----:B------:R-:W-:-:S07]  /*1c00*/  PRMT R58, R58, 0x5410, R64 ;  /* 0x000054103a3a7816 */ /* 0x000fce0000000040 */
.L_x_5495:
[----:B------:R-:W-:-:S05]  /*1c10*/  HADD2.F32 R219, -RZ, R67.H0_H0 ;  /* 0x20000043ffdb7230 */ /* 0x000fca0000004100 */
[----:B------:R-:W-:Y:S01]  /*1c20*/  FMUL.FTZ R219, R219, R138 ;  /* 0x0000008adbdb7220 */ /* 0x000fe20000410000 */
[----:B------:R-:W-:Y:S06]  /*1c30*/  @P3 BRA `(.L_x_5496) ;  /* 0x0000000000083947 */ /* 0x000fec0003800000 */
[----:B------:R-:W-:Y:S05]  /*1c40*/  @P1 BRA `(.L_x_5497) ;  /* 0x00000000000c1947 */ /* 0x000fea0003800000 */
[----:B------:R-:W-:Y:S05]  /*1c50*/  BRA `(.L_x_5498) ;  /* 0x0000000000107947 */ /* 0x000fea0003800000 */
.L_x_5496:
[----:B-----5:R-:W-:-:S05]  /*1c60*/  HADD2.F32 R64, -RZ, R63.H0_H0 ;  /* 0x2000003fff407230 */ /* 0x020fca0000004100 */
[----:B------:R-:W-:-:S07]  /*1c70*/  FADD.FTZ R219, R64, R219 ;  /* 0x000000db40db7221 */ /* 0x000fce0000010000 */
.L_x_5497:
[----:B------:R-:W-:-:S04]  /*1c80*/  F2FP.F16.F32.PACK_AB R64, RZ, R219 ;  /* 0x000000dbff40723e */ /* 0x000fc800000000ff */
[----:B------:R-:W-:-:S07]  /*1c90*/  PRMT R59, R64, 0x7610, R59 ;  /* 0x00007610403b7816 */ /* 0x000fce000000003b */
.L_x_5498:
[----:B------:R-:W-:-:S05]  /*1ca0*/  HADD2.F32 R67, -RZ, R67.H1_H1 ;  /* 0x30000043ff437230 */ /* 0x000fca0000004100 */
[----:B------:R-:W-:Y:S01]  /*1cb0*/  FMUL.FTZ R229, R67, R138 ;  /* 0x0000008a43e57220 */ /* 0x000fe20000410000 */
[----:B------:R-:W-:Y:S06]  /*1cc0*/  @P3 BRA `(.L_x_5499) ;  /* 0x0000000000083947 */ /* 0x000fec0003800000 */
[----:B------:R-:W-:Y:S05]  /*1cd0*/  @P1 BRA `(.L_x_5500) ;  /* 0x00000000000c1947 */ /* 0x000fea0003800000 */
[----:B------:R-:W-:Y:S05]  /*1ce0*/  BRA `(.L_x_5501) ;  /* 0x0000000000107947 */ /* 0x000fea0003800000 */
.L_x_5499:
[----:B-----5:R-:W-:-:S05]  /*1cf0*/  HADD2.F32 R64, -RZ, R63.H1_H1 ;  /* 0x3000003fff407230 */ /* 0x020fca0000004100 */
[----:B------:R-:W-:-:S07]  /*1d00*/  FADD.FTZ R229, R64, R229 ;  /* 0x000000e540e57221 */ /* 0x000fce0000010000 */
.L_x_5500:
[----:B------:R-:W-:-:S04]  /*1d10*/  F2FP.F16.F32.PACK_AB R64, RZ, R229 ;  /* 0x000000e5ff40723e */ /* 0x000fc800000000ff */
[----:B------:R-:W-:-:S07]  /*1d20*/  PRMT R59, R59, 0x5410, R64 ;  /* 0x000054103b3b7816 */ /* 0x000fce0000000040 */
.L_x_5501:
[----:B------:R-:W0:Y:S02]  /*1d30*/  @P1 LDC.64 R64, c[0x0][0x238] ;  /* 0x00008e00ff401b82 */ /* 0x000e240000000a00 */
[----:B0-----:R-:W-:-:S04]  /*1d40*/  @P1 LEA R64, P3, R241, R64, 0x4 ;  /* 0x00000040f1401211 */ /* 0x001fc800078620ff */
[C---:B------:R-:W-:Y:S02]  /*1d50*/  @P1 LEA.HI.X R65, R241.reuse, R65, RZ, 0x4, P3 ;  /* 0x00000041f1411211 */ /* 0x040fe400018f24ff */
[----:B------:R-:W-:-:S03]  /*1d60*/  IADD3 R241, R241, 0x80, RZ ;  /* 0x00000080f1f17810 */ /* 0x000fc60007ffe0ff */
[----:B------:R1:W-:Y:S04]  /*1d70*/  @P1 STG.E.128 desc[UR4][R64.64], R56 ;  /* 0x0000003840001986 */ /* 0x0003e8000c101d04 */
.L_x_5477:
[----:B------:R-:W-:Y:S05]  /*1d80*/  BSYNC B0 ;  /* 0x0000000000007941 */ /* 0x000fea0003800000 */
.L_x_5476:
        /* <DEDUP_REMOVED lines=18> */
.L_x_5504:
[----:B-----5:R-:W-:-:S05]  /*1eb0*/  HADD2.F32 R140, -RZ, R60.H0_H0 ;  /* 0x2000003cff8c7230 */ /* 0x020fca0000004100 */
[----:B------:R-:W-:-:S07]  /*1ec0*/  FADD.FTZ R131, R140, R131 ;  /* 0x000000838c837221 */ /* 0x000fce0000010000 */
.L_x_5505:
[----:B------:R-:W-:-:S04]  /*1ed0*/  F2FP.F16.F32.PACK_AB R140, RZ, R131 ;  /* 0x00000083ff8c723e */ /* 0x000fc800000000ff */
[----:B------:R-:W-:-:S07]  /*1ee0*/  PRMT R56, R140, 0x7610, R56 ;  /* 0x000076108c387816 */ /* 0x000fce0000000038 */
.L_x_5506:
[----:B------:R-:W-:-:S05]  /*1ef0*/  HADD2.F32 R153, -RZ, R64.H1_H1 ;  /* 0x30000040ff997230 */ /* 0x000fca0000004100 */
[----:B------:R-:W-:Y:S01]  /*1f00*/  FMUL.FTZ R153, R153, R138 ;  /* 0x0000008a99997220 */ /* 0x000fe20000410000 */
[----:B------:R-:W-:Y:S06]  /*1f10*/  @P3 BRA `(.L_x_5507) ;  /* 0x0000000000083947 */ /* 0x000fec0003800000 */
[----:B------:R-:W-:Y:S05]  /*1f20*/  @P1 BRA `(.L_x_5508) ;  /* 0x00000000000c1947 */ /* 0x000fea0003800000 */
[----:B------:R-:W-:Y:S05]  /*1f30*/  BRA `(.L_x_5509) ;  /* 0x0000000000107947 */ /* 0x000fea0003800000 */
.L_x_5507:
[----:B-----5:R-:W-:-:S05]  /*1f40*/  HADD2.F32 R64, -RZ, R60.H1_H1 ;  /* 0x3000003cff407230 */ /* 0x020fca0000004100 */
[----:B------:R-:W-:-:S07]  /*1f50*/  FADD.FTZ R153, R64, R153 ;  /* 0x0000009940997221 */ /* 0x000fce0000010000 */
.L_x_5508:
[----:B------:R-:W-:-:S04]  /*1f60*/  F2FP.F16.F32.PACK_AB R64, RZ, R153 ;  /* 0x00000099ff40723e */ /* 0x000fc800000000ff */
[----:B------:R-:W-:-:S07]  /*1f70*/  PRMT R56, R56, 0x5410, R64 ;  /* 0x0000541038387816 */ /* 0x000fce0000000040 */
.L_x_5509:
[----:B------:R-:W-:-:S05]  /*1f80*/  HADD2.F32 R151, -RZ, R65.H0_H0 ;  /* 0x20000041ff977230 */ /* 0x000fca0000004100 */
[----:B------:R-:W-:Y:S01]  /*1f90*/  FMUL.FTZ R151, R151, R138 ;  /* 0x0000008a97977220 */ /* 0x000fe20000410000 */
[----:B------:R-:W-:Y:S06]  /*1fa0*/  @P3 BRA `(.L_x_5510) ;  /* 0x0000000000083947 */ /* 0x000fec0003800000 */
[----:B------:R-:W-:Y:S05]  /*1fb0*/  @P1 BRA `(.L_x_5511) ;  /* 0x00000000000c1947 */ /* 0x000fea0003800000 */
[----:B------:R-:W-:Y:S05]  /*1fc0*/  BRA `(.L_x_5512) ;  /* 0x0000000000107947 */ /* 0x000fea0003800000 */
.L_x_5510:
[----:B-----5:R-:W-:-:S05]  /*1fd0*/  HADD2.F32 R64, -RZ, R61.H0_H0 ;  /* 0x2000003dff407230 */ /* 0x020fca0000004100 */
[----:B------:R-:W-:-:S07]  /*1fe0*/  FADD.FTZ R151, R64, R151 ;  /* 0x0000009740977221 */ /* 0x000fce0000010000 */
.L_x_5511:
[----:B------:R-:W-:-:S04]  /*1ff0*/  F2FP.F16.F32.PACK_AB R64, RZ, R151 ;  /* 0x00000097ff40723e */ /* 0x000fc800000000ff */
[----:B------:R-:W-:-:S07]  /*2000*/  PRMT R57, R64, 0x7610, R57 ;  /* 0x0000761040397816 */ /* 0x000fce0000000039 */
.L_x_5512:
[----:B------:R-:W-:-:S05]  /*2010*/  HADD2.F32 R65, -RZ, R65.H1_H1 ;  /* 0x30000041ff417230 */ /* 0x000fca0000004100 */
[----:B------:R-:W-:Y:S01]  /*2020*/  FMUL.FTZ R185, R65, R138 ;  /* 0x0000008a41b97220 */ /* 0x000fe20000410000 */
[----:B------:R-:W-:Y:S06]  /*2030*/  @P3 BRA `(.L_x_5513) ;  /* 0x0000000000083947 */ /* 0x000fec0003800000 */
[----:B------:R-:W-:Y:S05]  /*2040*/  @P1 BRA `(.L_x_5514) ;  /* 0x00000000000c1947 */ /* 0x000fea0003800000 */
[----:B------:R-:W-:Y:S05]  /*2050*/  BRA `(.L_x_5515) ;  /* 0x0000000000107947 */ /* 0x000fea0003800000 */
.L_x_5513:
[----:B-----5:R-:W-:-:S05]  /*2060*/  HADD2.F32 R64, -RZ, R61.H1_H1 ;  /* 0x3000003dff407230 */ /* 0x020fca0000004100 */
[----:B------:R-:W-:-:S07]  /*2070*/  FADD.FTZ R185, R64, R185 ;  /* 0x000000b940b97221 */ /* 0x000fce0000010000 */
.L_x_5514:
[----:B------:R-:W-:-:S04]  /*2080*/  F2FP.F16.F32.PACK_AB R64, RZ, R185 ;  /* 0x000000b9ff40723e */ /* 0x000fc800000000ff */
[----:B------:R-:W-:-:S07]  /*2090*/  PRMT R57, R57, 0x5410, R64 ;  /* 0x0000541039397816 */ /* 0x000fce0000000040 */
.L_x_5515:
[----:B------:R-:W-:-:S05]  /*20a0*/  HADD2.F32 R183, -RZ, R66.H0_H0 ;  /* 0x20000042ffb77230 */ /* 0x000fca0000004100 */
[----:B------:R-:W-:Y:S01]  /*20b0*/  FMUL.FTZ R183, R183, R138 ;  /* 0x0000008ab7b77220 */ /* 0x000fe20000410000 */
[----:B------:R-:W-:Y:S06]  /*20c0*/  @P3 BRA `(.L_x_5516) ;  /* 0x0000000000083947 */ /* 0x000fec0003800000 */
[----:B------:R-:W-:Y:S05]  /*20d0*/  @P1 BRA `(.L_x_5517) ;  /* 0x00000000000c1947 */ /* 0x000fea0003800000 */
[----:B------:R-:W-:Y:S05]  /*20e0*/  BRA `(.L_x_5518) ;  /* 0x0000000000107947 */ /* 0x000fea0003800000 */
.L_x_5516:
[----:B-----5:R-:W-:-:S05]  /*20f0*/  HADD2.F32 R64, -RZ, R62.H0_H0 ;  /* 0x2000003eff407230 */ /* 0x020fca0000004100 */
[----:B------:R-:W-:-:S07]  /*2100*/  FADD.FTZ R183, R64, R183 ;  /* 0x000000b740b77221 */ /* 0x000fce0000010000 */
.L_x_5517:
[----:B------:R-:W-:-:S04]  /*2110*/  F2FP.F16.F32.PACK_AB R64, RZ, R183 ;  /* 0x000000b7ff40723e */ /* 0x000fc800000000ff */
[----:B------:R-:W-:-:S07]  /*2120*/  PRMT R58, R64, 0x7610, R58 ;  /* 0x00007610403a7816 */ /* 0x000fce000000003a */
.L_x_5518:
[----:B------:R-:W-:-:S05]  /*2130*/  HADD2.F32 R217, -RZ, R66.H1_H1 ;  /* 0x30000042ffd97230 */ /* 0x000fca0000004100 */
[----:B------:R-:W-:Y:S01]  /*2140*/  FMUL.FTZ R217, R217, R138 ;  /* 0x0000008ad9d97220 */ /* 0x000fe20000410000 */
[----:B------:R-:W-:Y:S06]  /*2150*/  @P3 BRA `(.L_x_5519) ;  /* 0x0000000000083947 */ /* 0x000fec0003800000 */
[----:B------:R-:W-:Y:S05]  /*2160*/  @P1 BRA `(.L_x_5520) ;  /* 0x00000000000c1947 */ /* 0x000fea0003800000 */
[----:B------:R-:W-:Y:S05]  /*2170*/  BRA `(.L_x_5521) ;  /* 0x0000000000107947 */ /* 0x000fea0003800000 */
.L_x_5519:
[----:B-----5:R-:W-:-:S05]  /*2180*/  HADD2.F32 R64, -RZ, R62.H1_H1 ;  /* 0x3000003eff407230 */ /* 0x020fca0000004100 */
[----:B------:R-:W-:-:S07]  /*2190*/  FADD.FTZ R217, R64, R217 ;  /* 0x000000d940d97221 */ /* 0x000fce0000010000 */
.L_x_5520:
[----:B------:R-:W-:-:S04]  /*21a0*/  F2FP.F16.F32.PACK_AB R64, RZ, R217 ;  /* 0x000000d9ff40723e */ /* 0x000fc800000000ff */
[----:B------:R-:W-:-:S07]  /*21b0*/  PRMT R58, R58, 0x5410, R64 ;  /* 0x000054103a3a7816 */ /* 0x000fce0000000040 */
.L_x_5521:
[----:B------:R-:W-:-:S05]  /*21c0*/  HADD2.F32 R215, -RZ, R67.H0_H0 ;  /* 0x20000043ffd77230 */ /* 0x000fca0000004100 */
[----:B------:R-:W-:Y:S01]  /*21d0*/  FMUL.FTZ R215, R215, R138 ;  /* 0x0000008ad7d77220 */ /* 0x000fe20000410000 */
[----:B------:R-:W-:Y:S06]  /*21e0*/  @P3 BRA `(.L_x_5522) ;  /* 0x0000000000083947 */ /* 0x000fec0003800000 */
[----:B------:R-:W-:Y:S05]  /*21f0*/  @P1 BRA `(.L_x_5523) ;  /* 0x00000000000c1947 */ /* 0x000fea0003800000 */
[----:B------:R-:W-:Y:S05]  /*2200*/  BRA `(.L_x_5524) ;  /* 0x0000000000107947 */ /* 0x000fea0003800000 */
.L_x_5522:
[----:B-----5:R-:W-:-:S05]  /*2210*/  HADD2.F32 R64, -RZ, R63.H0_H0 ;  /* 0x2000003fff407230 */ /* 0x020fca0000004100 */
[----:B------:R-:W-:-:S07]  /*2220*/  FADD.FTZ R215, R64, R215 ;  /* 0x000000d740d77221 */ /* 0x000fce0000010000 */
.L_x_5523:
[----:B------:R-:W-:-:S04]  /*2230*/  F2FP.F16.F32.PACK_AB R64, RZ, R215 ;  /* 0x000000d7ff40723e */ /* 0x000fc800000000ff */
[----:B------:R-:W-:-:S07]  /*2240*/  PRMT R59, R64, 0x7610, R59 ;  /* 0x00007610403b7816 */ /* 0x000fce000000003b */
.L_x_5524:
[----:B------:R-:W-:-:S05]  /*2250*/  HADD2.F32 R67, -RZ, R67.H1_H1 ;  /* 0x30000043ff437230 */ /* 0x000fca0000004100 */
[----:B------:R-:W-:Y:S01]  /*2260*/  FMUL.FTZ R231, R67, R138 ;  /* 0x0000008a43e77220 */ /* 0x000fe20000410000 */
[----:B------:R-:W-:Y:S06]  /*2270*/  @P3 BRA `(.L_x_5525) ;  /* 0x0000000000083947 */ /* 0x000fec0003800000 */
[----:B------:R-:W-:Y:S05]  /*2280*/  @P1 BRA `(.L_x_5526) ;  /* 0x00000000000c1947 */ /* 0x000fea0003800000 */
[----:B------:R-:W-:Y:S05]  /*2290*/  BRA `(.L_x_5527) ;  /* 0x0000000000107947 */ /* 0x000fea0003800000 */
.L_x_5525:
[----:B-----5:R-:W-:-:S05]  /*22a0*/  HADD2.F32 R64, -RZ, R63.H1_H1 ;  /* 0x3000003fff407230 */ /* 0x020fca0000004100 */
[----:B------:R-:W-:-:S07]  /*22b0*/  FADD.FTZ R231, R64, R231 ;  /* 0x000000e740e77221 */ /* 0x000fce0000010000 */
.L_x_5526:
[----:B------:R-:W-:-:S04]  /*22c0*/  F2FP.F16.F32.PACK_AB R64, RZ, R231 ;  /* 0x000000e7ff40723e */ /* 0x000fc800000000ff */
[----:B------:R-:W-:-:S07]  /*22d0*/  PRMT R59, R59, 0x5410, R64 ;  /* 0x000054103b3b7816 */ /* 0x000fce0000000040 */
.L_x_5527:
[----:B------:R-:W0:Y:S02]  /*22e0*/  @P1 LDC.64 R64, c[0x0][0x238] ;  /* 0x00008e00ff401b82 */ /* 0x000e240000000a00 */
[----:B0-----:R-:W-:-:S04]  /*22f0*/  @P1 LEA R64, P3, R241, R64, 0x4 ;  /* 0x00000040f1401211 */ /* 0x001fc800078620ff */
[C---:B------:R-:W-:Y:S02]  /*2300*/  @P1 LEA.HI.X R65, R241.reuse, R65, RZ, 0x4, P3 ;  /* 0x00000041f1411211 */ /* 0x040fe400018f24ff */
[----:B------:R-:W-:-:S03]  /*2310*/  IADD3 R241, R241, 0x80, RZ ;  /* 0x00000080f1f17810 */ /* 0x000fc60007ffe0ff */
[----:B------:R2:W-:Y:S04]  /*2320*/  @P1 STG.E.128 desc[UR4][R64.64], R56 ;  /* 0x0000003840001986 */ /* 0x0005e8000c101d04 */
.L_x_5503:
[----:B------:R-:W-:Y:S05]  /*2330*/  BSYNC B0 ;  /* 0x0000000000007941 */ /* 0x000fea0003800000 */
.L_x_5502:
        /* <DEDUP_REMOVED lines=18> */
.L_x_5530:
[----:B-----5:R-:W-:-:S05]  /*2460*/  HADD2.F32 R140, -RZ, R60.H0_H0 ;  /* 0x2000003cff8c7230 */ /* 0x020fca0000004100 */
[----:B------:R-:W-:-:S07]  /*2470*/  FADD.FTZ R123, R140, R123 ;  /* 0x0000007b8c7b7221 */ /* 0x000fce0000010000 */
.L_x_5531:
[----:B------:R-:W-:-:S04]  /*2480*/  F2FP.F16.F32.PACK_AB R140, RZ, R123 ;  /* 0x0000007bff8c723e */ /* 0x000fc800000000ff */
[----:B------:R-:W-:-:S07]  /*2490*/  PRMT R56, R140, 0x7610, R56 ;  /* 0x000076108c387816 */ /* 0x000fce0000000038 */
.L_x_5532:
[----:B------:R-:W-:-:S05]  /*24a0*/  HADD2.F32 R149, -RZ, R64.H1_H1 ;  /* 0x30000040ff957230 */ /* 0x000fca0000004100 */
[----:B------:R-:W-:Y:S01]  /*24b0*/  FMUL.FTZ R149, R149, R138 ;  /* 0x0000008a95957220 */ /* 0x000fe20000410000 */
[----:B------:R-:W-:Y:S06]  /*24c0*/  @P3 BRA `(.L_x_5533) ;  /* 0x0000000000083947 */ /* 0x000fec0003800000 */
[----:B------:R-:W-:Y:S05]  /*24d0*/  @P1 BRA `(.L_x_5534) ;  /* 0x00000000000c1947 */ /* 0x000fea0003800000 */
[----:B------:R-:W-:Y:S05]  /*24e0*/  BRA `(.L_x_5535) ;  /* 0x0000000000107947 */ /* 0x000fea0003800000 */
.L_x_5533:
[----:B-----5:R-:W-:-:S05]  /*24f0*/  HADD2.F32 R64, -RZ, R60.H1_H1 ;  /* 0x3000003cff407230 */ /* 0x020fca0000004100 */
[----:B------:R-:W-:-:S07]  /*2500*/  FADD.FTZ R149, R64, R149 ;  /* 0x0000009540957221 */ /* 0x000fce0000010000 */
.L_x_5534:
[----:B------:R-:W-:-:S04]  /*2510*/  F2FP.F16.F32.PACK_AB R64, RZ, R149 ;  /* 0x00000095ff40723e */ /* 0x000fc800000000ff */
[----:B------:R-:W-:-:S07]  /*2520*/  PRMT R56, R56, 0x5410, R64 ;  /* 0x0000541038387816 */ /* 0x000fce0000000040 */
.L_x_5535:
[----:B------:R-:W-:-:S05]  /*2530*/  HADD2.F32 R147, -RZ, R65.H0_H0 ;  /* 0x20000041ff937230 */ /* 0x000fca0000004100 */
[----:B------:R-:W-:Y:S01]  /*2540*/  FMUL.FTZ R147, R147, R138 ;  /* 0x0000008a93937220 */ /* 0x000fe20000410000 */
[----:B------:R-:W-:Y:S06]  /*2550*/  @P3 BRA `(.L_x_5536) ;  /* 0x0000000000083947 */ /* 0x000fec0003800000 */
[----:B------:R-:W-:Y:S05]  /*2560*/  @P1 BRA `(.L_x_5537) ;  /* 0x00000000000c1947 */ /* 0x000fea0003800000 */
[----:B------:R-:W-:Y:S05]  /*2570*/  BRA `(.L_x_5538) ;  /* 0x0000000000107947 */ /* 0x000fea0003800000 */
.L_x_5536:
[----:B-----5:R-:W-:-:S05]  /*2580*/  HADD2.F32 R64, -RZ, R61.H0_H0 ;  /* 0x2000003dff407230 */ /* 0x020fca0000004100 */
[----:B------:R-:W-:-:S07]  /*2590*/  FADD.FTZ R147, R64, R147 ;  /* 0x0000009340937221 */ /* 0x000fce0000010000 */
.L_x_5537:
[----:B------:R-:W-:-:S04]  /*25a0*/  F2FP.F16.F32.PACK_AB R64, RZ, R147 ;  /* 0x00000093ff40723e */ /* 0x000fc800000000ff */
[----:B------:R-:W-:-:S07]  /*25b0*/  PRMT R57, R64, 0x7610, R57 ;  /* 0x0000761040397816 */ /* 0x000fce0000000039 */
.L_x_5538:
[----:B------:R-:W-:-:S05]  /*25c0*/  HADD2.F32 R65, -RZ, R65.H1_H1 ;  /* 0x30000041ff417230 */ /* 0x000fca0000004100 */
[----:B------:R-:W-:Y:S01]  /*25d0*/  FMUL.FTZ R181, R65, R138 ;  /* 0x0000008a41b57220 */ /* 0x000fe20000410000 */
[----:B------:R-:W-:Y:S06]  /*25e0*/  @P3 BRA `(.L_x_5539) ;  /* 0x0000000000083947 */ /* 0x000fec0003800000 */
[----:B------:R-:W-:Y:S05]  /*25f0*/  @P1 BRA `(.L_x_5540) ;  /* 0x00000000000c1947 */ /* 0x000fea0003800000 */
[----:B------:R-:W-:Y:S05]  /*2600*/  BRA `(.L_x_5541) ;  /* 0x0000000000107947 */ /* 0x000fea0003800000 */
.L_x_5539:
[----:B-----5:R-:W-:-:S05]  /*2610*/  HADD2.F32 R64, -RZ, R61.H1_H1 ;  /* 0x3000003dff407230 */ /* 0x020fca0000004100 */
[----:B------:R-:W-:-:S07]  /*2620*/  FADD.FTZ R181, R64, R181 ;  /* 0x000000b540b57221 */ /* 0x000fce0000010000 */
.L_x_5540:
[----:B------:R-:W-:-:S04]  /*2630*/  F2FP.F16.F32.PACK_AB R64, RZ, R181 ;  /* 0x000000b5ff40723e */ /* 0x000fc800000000ff */
[----:B------:R-:W-:-:S07]  /*2640*/  PRMT R57, R57, 0x5410, R64 ;  /* 0x0000541039397816 */ /* 0x000fce0000000040 */
.L_x_5541:
[----:B------:R-:W-:-:S05]  /*2650*/  HADD2.F32 R179, -RZ, R66.H0_H0 ;  /* 0x20000042ffb37230 */ /* 0x000fca0000004100 */
[----:B------:R-:W-:Y:S01]  /*2660*/  FMUL.FTZ R179, R179, R138 ;  /* 0x0000008ab3b37220 */ /* 0x000fe20000410000 */
[----:B------:R-:W-:Y:S06]  /*2670*/  @P3 BRA `(.L_x_5542) ;  /* 0x0000000000083947 */ /* 0x000fec0003800000 */
[----:B------:R-:W-:Y:S05]  /*2680*/  @P1 BRA `(.L_x_5543) ;  /* 0x00000000000c1947 */ /* 0x000fea0003800000 */
[----:B------:R-:W-:Y:S05]  /*2690*/  BRA `(.L_x_5544) ;  /* 0x0000000000107947 */ /* 0x000fea0003800000 */
.L_x_5542:
[----:B-----5:R-:W-:-:S05]  /*26a0*/  HADD2.F32 R64, -RZ, R62.H0_H0 ;  /* 0x2000003eff407230 */ /* 0x020fca0000004100 */
[----:B------:R-:W-:-:S07]  /*26b0*/  FADD.FTZ R179, R64, R179 ;  /* 0x000000b340b37221 */ /* 0x000fce0000010000 */
.L_x_5543:
[----:B------:R-:W-:-:S04]  /*26c0*/  F2FP.F16.F32.PACK_AB R64, RZ, R179 ;  /* 0x000000b3ff40723e */ /* 0x000fc800000000ff */
[----:B------:R-:W-:-:S07]  /*26d0*/  PRMT R58, R64, 0x7610, R58 ;  /* 0x00007610403a7816 */ /* 0x000fce000000003a */
.L_x_5544:
[----:B------:R-:W-:-:S05]  /*26e0*/  HADD2.F32 R213, -RZ, R66.H1_H1 ;  /* 0x30000042ffd57230 */ /* 0x000fca0000004100 */
[----:B------:R-:W-:Y:S01]  /*26f0*/  FMUL.FTZ R213, R213, R138 ;  /* 0x0000008ad5d57220 */ /* 0x000fe20000410000 */
[----:B------:R-:W-:Y:S06]  /*2700*/  @P3 BRA `(.L_x_5545) ;  /* 0x0000000000083947 */ /* 0x000fec0003800000 */
[----:B------:R-:W-:Y:S05]  /*2710*/  @P1 BRA `(.L_x_5546) ;  /* 0x00000000000c1947 */ /* 0x000fea0003800000 */
[----:B------:R-:W-:Y:S05]  /*2720*/  BRA `(.L_x_5547) ;  /* 0x0000000000107947 */ /* 0x000fea0003800000 */
.L_x_5545:
[----:B-----5:R-:W-:-:S05]  /*2730*/  HADD2.F32 R64, -RZ, R62.H1_H1 ;  /* 0x3000003eff407230 */ /* 0x020fca0000004100 */
[----:B------:R-:W-:-:S07]  /*2740*/  FADD.FTZ R213, R64, R213 ;  /* 0x000000d540d57221 */ /* 0x000fce0000010000 */
.L_x_5546:
[----:B------:R-:W-:-:S04]  /*2750*/  F2FP.F16.F32.PACK_AB R64, RZ, R213 ;  /* 0x000000d5ff40723e */ /* 0x000fc800000000ff */
[----:B------:R-:W-:-:S07]  /*2760*/  PRMT R58, R58, 0x5410, R64 ;  /* 0x000054103a3a7816 */ /* 0x000fce0000000040 */
.L_x_5547:
[----:B------:R-:W-:-:S05]  /*2770*/  HADD2.F32 R211, -RZ, R67.H0_H0 ;  /* 0x20000043ffd37230 */ /* 0x000fca0000004100 */
[----:B------:R-:W-:Y:S01]  /*2780*/  FMUL.FTZ R211, R211, R138 ;  /* 0x0000008ad3d37220 */ /* 0x000fe20000410000 */
[----:B------:R-:W-:Y:S06]  /*2790*/  @P3 BRA `(.L_x_5548) ;  /* 0x0000000000083947 */ /* 0x000fec0003800000 */
[----:B------:R-:W-:Y:S05]  /*27a0*/  @P1 BRA `(.L_x_5549) ;  /* 0x00000000000c1947 */ /* 0x000fea0003800000 */
[----:B------:R-:W-:Y:S05]  /*27b0*/  BRA `(.L_x_5550) ;  /* 0x0000000000107947 */ /* 0x000fea0003800000 */
.L_x_5548:
[----:B-----5:R-:W-:-:S05]  /*27c0*/  HADD2.F32 R64, -RZ, R63.H0_H0 ;  /* 0x2000003fff407230 */ /* 0x020fca0000004100 */
[----:B------:R-:W-:-:S07]  /*27d0*/  FADD.FTZ R211, R64, R211 ;  /* 0x000000d340d37221 */ /* 0x000fce0000010000 */
.L_x_5549:
[----:B------:R-:W-:-:S04]  /*27e0*/  F2FP.F16.F32.PACK_AB R64, RZ, R211 ;  /* 0x000000d3ff40723e */ /* 0x000fc800000000ff */
[----:B------:R-:W-:-:S07]  /*27f0*/  PRMT R59, R64, 0x7610, R59 ;  /* 0x00007610403b7816 */ /* 0x000fce000000003b */
.L_x_5550:
[----:B------:R-:W-:-:S05]  /*2800*/  HADD2.F32 R67, -RZ, R67.H1_H1 ;  /* 0x30000043ff437230 */ /* 0x000fca0000004100 */
[----:B------:R-:W-:Y:S01]  /*2810*/  FMUL.FTZ R233, R67, R138 ;  /* 0x0000008a43e97220 */ /* 0x000fe20000410000 */
[----:B------:R-:W-:Y:S06]  /*2820*/  @P3 BRA `(.L_x_5551) ;  /* 0x0000000000083947 */ /* 0x000fec0003800000 */
[----:B------:R-:W-:Y:S05]  /*2830*/  @P1 BRA `(.L_x_5552) ;  /* 0x00000000000c1947 */ /* 0x000fea0003800000 */
[----:B------:R-:W-:Y:S05]  /*2840*/  BRA `(.L_x_5553) ;  /* 0x0000000000107947 */ /* 0x000fea0003800000 */
.L_x_5551:
[----:B-----5:R-:W-:-:S05]  /*2850*/  HADD2.F32 R64, -RZ, R63.H1_H1 ;  /* 0x3000003fff407230 */ /* 0x020fca0000004100 */
[----:B------:R-:W-:-:S07]  /*2860*/  FADD.FTZ R233, R64, R233 ;  /* 0x000000e940e97221 */ /* 0x000fce0000010000 */
.L_x_5552:
[----:B------:R-:W-:-:S04]  /*2870*/  F2FP.F16.F32.PACK_AB R64, RZ, R233 ;  /* 0x000000e9ff40723e */ /* 0x000fc800000000ff */
[----:B------:R-:W-:-:S07]  /*2880*/  PRMT R59, R59, 0x5410, R64 ;  /* 0x000054103b3b7816 */ /* 0x000fce0000000040 */
.L_x_5553:
[----:B------:R-:W0:Y:S02]  /*2890*/  @P1 LDC.64 R64, c[0x0][0x238] ;  /* 0x00008e00ff401b82 */ /* 0x000e240000000a00 */
[----:B0-----:R-:W-:-:S04]  /*28a0*/  @P1 LEA R64, P3, R241, R64, 0x4 ;  /* 0x00000040f1401211 */ /* 0x001fc800078620ff */
[C---:B------:R-:W-:Y:S02]  /*28b0*/  @P1 LEA.HI.X R65, R241.reuse, R65, RZ, 0x4, P3 ;  /* 0x00000041f1411211 */ /* 0x040fe400018f24ff */
[----:B------:R-:W-:-:S03]  /*28c0*/  IADD3 R241, R241, 0x80, RZ ;  /* 0x00000080f1f17810 */ /* 0x000fc60007ffe0ff */
[----:B------:R3:W-:Y:S04]  /*28d0*/  @P1 STG.E.128 desc[UR4][R64.64], R56 ;  /* 0x0000003840001986 */ /* 0x0007e8000c101d04 */
.L_x_5529:
[----:B------:R-:W-:Y:S05]  /*28e0*/  BSYNC B0 ;  /* 0x0000000000007941 */ /* 0x000fea0003800000 */
.L_x_5528:
        /* <DEDUP_REMOVED lines=18> */
.L_x_5556:
[----:B-----5:R-:W-:-:S05]  /*2a10*/  HADD2.F32 R140, -RZ, R60.H0_H0 ;  /* 0x2000003cff8c7230 */ /* 0x020fca0000004100 */
[----:B------:R-:W-:-:S07]  /*2a20*/  FADD.FTZ R137, R140, R137 ;  /* 0x000000898c897221 */ /* 0x000fce0000010000 */
.L_x_5557:
[----:B------:R-:W-:-:S04]  /*2a30*/  F2FP.F16.F32.PACK_AB R140, RZ, R137 ;  /* 0x00000089ff8c723e */ /* 0x000fc800000000ff */
[----:B------:R-:W-:-:S07]  /*2a40*/  PRMT R56, R140, 0x7610, R56 ;  /* 0x000076108c387816 */ /* 0x000fce0000000038 */
.L_x_5558:
[----:B------:R-:W-:-:S05]  /*2a50*/  HADD2.F32 R145, -RZ, R64.H1_H1 ;  /* 0x30000040ff917230 */ /* 0x000fca0000004100 */
[----:B------:R-:W-:Y:S01]  /*2a60*/  FMUL.FTZ R145, R145, R138 ;  /* 0x0000008a91917220 */ /* 0x000fe20000410000 */
[----:B------:R-:W-:Y:S06]  /*2a70*/  @P3 BRA `(.L_x_5559) ;  /* 0x0000000000083947 */ /* 0x000fec0003800000 */
[----:B------:R-:W-:Y:S05]  /*2a80*/  @P1 BRA `(.L_x_5560) ;  /* 0x00000000000c1947 */ /* 0x000fea0003800000 */
[----:B------:R-:W-:Y:S05]  /*2a90*/  BRA `(.L_x_5561) ;  /* 0x0000000000107947 */ /* 0x000fea0003800000 */
.L_x_5559:
[----:B-----5:R-:W-:-:S05]  /*2aa0*/  HADD2.F32 R64, -RZ, R60.H1_H1 ;  /* 0x3000003cff407230 */ /* 0x020fca0000004100 */
[----:B------:R-:W-:-:S07]  /*2ab0*/  FADD.FTZ R145, R64, R145 ;  /* 0x0000009140917221 */ /* 0x000fce0000010000 */
.L_x_5560:
[----:B------:R-:W-:-:S04]  /*2ac0*/  F2FP.F16.F32.PACK_AB R64, RZ, R145 ;  /* 0x00000091ff40723e */ /* 0x000fc800000000ff */
[----:B------:R-:W-:-:S07]  /*2ad0*/  PRMT R56, R56, 0x5410, R64 ;  /* 0x0000541038387816 */ /* 0x000fce0000000040 */
.L_x_5561:
[----:B------:R-:W-:-:S05]  /*2ae0*/  HADD2.F32 R143, -RZ, R65.H0_H0 ;  /* 0x20000041ff8f7230 */ /* 0x000fca0000004100 */
[----:B------:R-:W-:Y:S01]  /*2af0*/  FMUL.FTZ R143, R143, R138 ;  /* 0x0000008a8f8f7220 */ /* 0x000fe20000410000 */
[----:B------:R-:W-:Y:S06]  /*2b00*/  @P3 BRA `(.L_x_5562) ;  /* 0x0000000000083947 */ /* 0x000fec0003800000 */
[----:B------:R-:W-:Y:S05]  /*2b10*/  @P1 BRA `(.L_x_5563) ;  /* 0x00000000000c1947 */ /* 0x000fea0003800000 */
[----:B------:R-:W-:Y:S05]  /*2b20*/  BRA `(.L_x_5564) ;  /* 0x0000000000107947 */ /* 0x000fea0003800000 */
.L_x_5562:
[----:B-----5:R-:W-:-:S05]  /*2b30*/  HADD2.F32 R64, -RZ, R61.H0_H0 ;  /* 0x2000003dff407230 */ /* 0x020fca0000004100 */
[----:B------:R-:W-:-:S07]  /*2b40*/  FADD.FTZ R143, R64, R143 ;  /* 0x0000008f408f7221 */ /* 0x000fce0000010000 */
.L_x_5563:
[----:B------:R-:W-:-:S04]  /*2b50*/  F2FP.F16.F32.PACK_AB R64, RZ, R143 ;  /* 0x0000008fff40723e */ /* 0x000fc800000000ff */
[----:B------:R-:W-:-:S07]  /*2b60*/  PRMT R57, R64, 0x7610, R57 ;  /* 0x0000761040397816 */ /* 0x000fce0000000039 */
.L_x_5564:
[----:B------:R-:W-:-:S05]  /*2b70*/  HADD2.F32 R65, -RZ, R65.H1_H1 ;  /* 0x30000041ff417230 */ /* 0x000fca0000004100 */
[----:B------:R-:W-:Y:S01]  /*2b80*/  FMUL.FTZ R177, R65, R138 ;  /* 0x0000008a41b17220 */ /* 0x000fe20000410000 */
[----:B------:R-:W-:Y:S06]  /*2b90*/  @P3 BRA `(.L_x_5565) ;  /* 0x0000000000083947 */ /* 0x000fec0003800000 */
[----:B------:R-:W-:Y:S05]  /*2ba0*/  @P1 BRA `(.L_x_5566) ;  /* 0x00000000000c1947 */ /* 0x000fea0003800000 */
[----:B------:R-:W-:Y:S05]  /*2bb0*/  BRA `(.L_x_5567) ;  /* 0x0000000000107947 */ /* 0x000fea0003800000 */
.L_x_5565:
[----:B-----5:R-:W-:-:S05]  /*2bc0*/  HADD2.F32 R64, -RZ, R61.H1_H1 ;  /* 0x3000003dff407230 */ /* 0x020fca0000004100 */
[----:B------:R-:W-:-:S07]  /*2bd0*/  FADD.FTZ R177, R64, R177 ;  /* 0x000000b140b17221 */ /* 0x000fce0000010000 */
.L_x_5566:
[----:B------:R-:W-:-:S04]  /*2be0*/  F2FP.F16.F32.PACK_AB R64, RZ, R177 ;  /* 0x000000b1ff40723e */ /* 0x000fc800000000ff */
[----:B------:R-:W-:-:S07]  /*2bf0*/  PRMT R57, R57, 0x5410, R64 ;  /* 0x0000541039397816 */ /* 0x000fce0000000040 */
.L_x_5567:
[----:B------:R-:W-:-:S05]  /*2c00*/  HADD2.F32 R175, -RZ, R66.H0_H0 ;  /* 0x20000042ffaf7230 */ /* 0x000fca0000004100 */
[----:B------:R-:W-:Y:S01]  /*2c10*/  FMUL.FTZ R175, R175, R138 ;  /* 0x0000008aafaf7220 */ /* 0x000fe20000410000 */
[----:B------:R-:W-:Y:S06]  /*2c20*/  @P3 BRA `(.L_x_5568) ;  /* 0x0000000000083947 */ /* 0x000fec0003800000 */
[----:B------:R-:W-:Y:S05]  /*2c30*/  @P1 BRA `(.L_x_5569) ;  /* 0x00000000000c1947 */ /* 0x000fea0003800000 */
[----:B------:R-:W-:Y:S05]  /*2c40*/  BRA `(.L_x_5570) ;  /* 0x0000000000107947 */ /* 0x000fea0003800000 */
.L_x_5568:
[----:B-----5:R-:W-:-:S05]  /*2c50*/  HADD2.F32 R64, -RZ, R62.H0_H0 ;  /* 0x2000003eff407230 */ /* 0x020fca0000004100 */
[----:B------:R-:W-:-:S07]  /*2c60*/  FADD.FTZ R175, R64, R175 ;  /* 0x000000af40af7221 */ /* 0x000fce0000010000 */
.L_x_5569:
[----:B------:R-:W-:-:S04]  /*2c70*/  F2FP.F16.F32.PACK_AB R64, RZ, R175 ;  /* 0x000000afff40723e */ /* 0x000fc800000000ff */
[----:B------:R-:W-:-:S07]  /*2c80*/  PRMT R58, R64, 0x7610, R58 ;  /* 0x00007610403a7816 */ /* 0x000fce000000003a */
.L_x_5570:
[----:B------:R-:W-:-:S05]  /*2c90*/  HADD2.F32 R209, -RZ, R66.H1_H1 ;  /* 0x30000042ffd17230 */ /* 0x000fca0000004100 */
[----:B------:R-:W-:Y:S01]  /*2ca0*/  FMUL.FTZ R209, R209, R138 ;  /* 0x0000008ad1d17220 */ /* 0x000fe20000410000 */
[----:B------:R-:W-:Y:S06]  /*2cb0*/  @P3 BRA `(.L_x_5571) ;  /* 0x0000000000083947 */ /* 0x000fec0003800000 */
[----:B------:R-:W-:Y:S05]  /*2cc0*/  @P1 BRA `(.L_x_5572) ;  /* 0x00000000000c1947 */ /* 0x000fea0003800000 */
[----:B------:R-:W-:Y:S05]  /*2cd0*/  BRA `(.L_x_5573) ;  /* 0x0000000000107947 */ /* 0x000fea0003800000 */
.L_x_5571:
[----:B-----5:R-:W-:-:S05]  /*2ce0*/  HADD2.F32 R64, -RZ, R62.H1_H1 ;  /* 0x3000003eff407230 */ /* 0x020fca0000004100 */
[----:B------:R-:W-:-:S07]  /*2cf0*/  FADD.FTZ R209, R64, R209 ;  /* 0x000000d140d17221 */ /* 0x000fce0000010000 */
.L_x_5572:
[----:B------:R-:W-:-:S04]  /*2d00*/  F2FP.F16.F32.PACK_AB R64, RZ, R209 ;  /* 0x000000d1ff40723e */ /* 0x000fc800000000ff */
[----:B------:R-:W-:-:S07]  /*2d10*/  PRMT R58, R58, 0x5410, R64 ;  /* 0x000054103a3a7816 */ /* 0x000fce0000000040 */
.L_x_5573:
[----:B------:R-:W-:-:S05]  /*2d20*/  HADD2.F32 R207, -RZ, R67.H0_H0 ;  /* 0x20000043ffcf7230 */ /* 0x000fca0000004100 */
[----:B------:R-:W-:Y:S01]  /*2d30*/  FMUL.FTZ R207, R207, R138 ;  /* 0x0000008acfcf7220 */ /* 0x000fe20000410000 */
[----:B------:R-:W-:Y:S06]  /*2d40*/  @P3 BRA `(.L_x_5574) ;  /* 0x0000000000083947 */ /* 0x000fec0003800000 */
[----:B------:R-:W-:Y:S05]  /*2d50*/  @P1 BRA `(.L_x_5575) ;  /* 0x00000000000c1947 */ /* 0x000fea0003800000 */
[----:B------:R-:W-:Y:S05]  /*2d60*/  BRA `(.L_x_5576) ;  /* 0x0000000000107947 */ /* 0x000fea0003800000 */
.L_x_5574:
[----:B-----5:R-:W-:-:S05]  /*2d70*/  HADD2.F32 R64, -RZ, R63.H0_H0 ;  /* 0x2000003fff407230 */ /* 0x020fca0000004100 */
[----:B------:R-:W-:-:S07]  /*2d80*/  FADD.FTZ R207, R64, R207 ;  /* 0x000000cf40cf7221 */ /* 0x000fce0000010000 */
.L_x_5575:
[----:B------:R-:W-:-:S04]  /*2d90*/  F2FP.F16.F32.PACK_AB R64, RZ, R207 ;  /* 0x000000cfff40723e */ /* 0x000fc800000000ff */
[----:B------:R-:W-:-:S07]  /*2da0*/  PRMT R59, R64, 0x7610, R59 ;  /* 0x00007610403b7816 */ /* 0x000fce000000003b */
.L_x_5576:
[----:B------:R-:W-:-:S05]  /*2db0*/  HADD2.F32 R67, -RZ, R67.H1_H1 ;  /* 0x30000043ff437230 */ /* 0x000fca0000004100 */
[----:B------:R-:W-:Y:S01]  /*2dc0*/  FMUL.FTZ R235, R67, R138 ;  /* 0x0000008a43eb7220 */ /* 0x000fe20000410000 */
[----:B------:R-:W-:Y:S06]  /*2dd0*/  @P3 BRA `(.L_x_5577) ;  /* 0x0000000000083947 */ /* 0x000fec0003800000 */
[----:B------:R-:W-:Y:S05]  /*2de0*/  @P1 BRA `(.L_x_5578) ;  /* 0x00000000000c1947 */ /* 0x000fea0003800000 */
[----:B------:R-:W-:Y:S05]  /*2df0*/  BRA `(.L_x_5579) ;  /* 0x0000000000107947 */ /* 0x000fea0003800000 */
.L_x_5577:
[----:B-----5:R-:W-:-:S05]  /*2e00*/  HADD2.F32 R64, -RZ, R63.H1_H1 ;  /* 0x3000003fff407230 */ /* 0x020fca0000004100 */
[----:B------:R-:W-:-:S07]  /*2e10*/  FADD.FTZ R235, R64, R235 ;  /* 0x000000eb40eb7221 */ /* 0x000fce0000010000 */
.L_x_5578:
[----:B------:R-:W-:-:S04]  /*2e20*/  F2FP.F16.F32.PACK_AB R64, RZ, R235 ;  /* 0x000000ebff40723e */ /* 0x000fc800000000ff */
[----:B------:R-:W-:-:S07]  /*2e30*/  PRMT R59, R59, 0x5410, R64 ;  /* 0x000054103b3b7816 */ /* 0x000fce0000000040 */
.L_x_5579:
[----:B------:R-:W0:Y:S02]  /*2e40*/  @P1 LDC.64 R64, c[0x0][0x238] ;  /* 0x00008e00ff401b82 */ /* 0x000e240000000a00 */
[----:B0-----:R-:W-:-:S04]  /*2e50*/  @P1 LEA R64, P3, R241, R64, 0x4 ;  /* 0x00000040f1401211 */ /* 0x001fc800078620ff */
[C---:B------:R-:W-:Y:S02]  /*2e60*/  @P1 LEA.HI.X R65, R241.reuse, R65, RZ, 0x4, P3 ;  /* 0x00000041f1411211 */ /* 0x040fe400018f24ff */
[----:B------:R-:W-:-:S03]  /*2e70*/  IADD3 R241, R241, 0x80, RZ ;  /* 0x00000080f1f17810 */ /* 0x000fc60007ffe0ff */
[----:B------:R4:W-:Y:S04]  /*2e80*/  @P1 STG.E.128 desc[UR4][R64.64], R56 ;  /* 0x0000003840001986 */ /* 0x0009e8000c101d04 */
.L_x_5555:
[----:B------:R-:W-:Y:S05]  /*2e90*/  BSYNC B0 ;  /* 0x0000000000007941 */ /* 0x000fea0003800000 */
.L_x_5554:
        /* <DEDUP_REMOVED lines=18> */
.L_x_5582:
[----:B-----5:R-:W-:-:S05]  /*2fc0*/  HADD2.F32 R140, -RZ, R60.H0_H0 ;  /* 0x2000003cff8c7230 */ /* 0x020fca0000004100 */
[----:B------:R-:W-:-:S07]  /*2fd0*/  FADD.FTZ R139, R140, R139 ;  /* 0x0000008b8c8b7221 */ /* 0x000fce0000010000 */
.L_x_5583:
[----:B------:R-:W-:-:S04]  /*2fe0*/  F2FP.F16.F32.PACK_AB R140, RZ, R139 ;  /* 0x0000008bff8c723e */ /* 0x000fc800000000ff */
[----:B------:R-:W-:-:S07]  /*2ff0*/  PRMT R56, R140, 0x7610, R56 ;  /* 0x000076108c387816 */ /* 0x000fce0000000038 */
.L_x_5584:
[----:B------:R-:W-:-:S05]  /*3000*/  HADD2.F32 R163, -RZ, R64.H1_H1 ;  /* 0x30000040ffa37230 */ /* 0x000fca0000004100 */
[----:B------:R-:W-:Y:S01]  /*3010*/  FMUL.FTZ R163, R163, R138 ;  /* 0x0000008aa3a37220 */ /* 0x000fe20000410000 */
[----:B------:R-:W-:Y:S06]  /*3020*/  @P3 BRA `(.L_x_5585) ;  /* 0x0000000000083947 */ /* 0x000fec0003800000 */
[----:B------:R-:W-:Y:S05]  /*3030*/  @P1 BRA `(.L_x_5586) ;  /* 0x00000000000c1947 */ /* 0x000fea0003800000 */
[----:B------:R-:W-:Y:S05]  /*3040*/  BRA `(.L_x_5587) ;  /* 0x0000000000107947 */ /* 0x000fea0003800000 */
.L_x_5585:
[----:B-----5:R-:W-:-:S05]  /*3050*/  HADD2.F32 R64, -RZ, R60.H1_H1 ;  /* 0x3000003cff407230 */ /* 0x020fca0000004100 */
[----:B------:R-:W-:-:S07]  /*3060*/  FADD.FTZ R163, R64, R163 ;  /* 0x000000a340a37221 */ /* 0x000fce0000010000 */
.L_x_5586:
[----:B------:R-:W-:-:S04]  /*3070*/  F2FP.F16.F32.PACK_AB R64, RZ, R163 ;  /* 0x000000a3ff40723e */ /* 0x000fc800000000ff */
[----:B------:R-:W-:-:S07]  /*3080*/  PRMT R56, R56, 0x5410, R64 ;  /* 0x0000541038387816 */ /* 0x000fce0000000040 */
.L_x_5587:
[----:B------:R-:W-:-:S05]  /*3090*/  HADD2.F32 R165, -RZ, R65.H0_H0 ;  /* 0x20000041ffa57230 */ /* 0x000fca0000004100 */
[----:B------:R-:W-:Y:S01]  /*30a0*/  FMUL.FTZ R165, R165, R138 ;  /* 0x0000008aa5a57220 */ /* 0x000fe20000410000 */
[----:B------:R-:W-:Y:S06]  /*30b0*/  @P3 BRA `(.L_x_5588) ;  /* 0x0000000000083947 */ /* 0x000fec0003800000 */
[----:B------:R-:W-:Y:S05]  /*30c0*/  @P1 BRA `(.L_x_5589) ;  /* 0x00000000000c1947 */ /* 0x000fea0003800000 */
[----:B------:R-:W-:Y:S05]  /*30d0*/  BRA `(.L_x_5590) ;  /* 0x0000000000107947 */ /* 0x000fea0003800000 */
.L_x_5588:
[----:B-----5:R-:W-:-:S05]  /*30e0*/  HADD2.F32 R64, -RZ, R61.H0_H0 ;  /* 0x2000003dff407230 */ /* 0x020fca0000004100 */
[----:B------:R-:W-:-:S07]  /*30f0*/  FADD.FTZ R165, R64, R165 ;  /* 0x000000a540a57221 */ /* 0x000fce0000010000 */
.L_x_5589:
[----:B------:R-:W-:-:S04]  /*3100*/  F2FP.F16.F32.PACK_AB R64, RZ, R165 ;  /* 0x000000a5ff40723e */ /* 0x000fc800000000ff */
[----:B------:R-:W-:-:S07]  /*3110*/  PRMT R57, R64, 0x7610, R57 ;  /* 0x0000761040397816 */ /* 0x000fce0000000039 */
.L_x_5590:
[----:B------:R-:W-:-:S05]  /*3120*/  HADD2.F32 R65, -RZ, R65.H1_H1 ;  /* 0x30000041ff417230 */ /* 0x000fca0000004100 */
[----:B------:R-:W-:Y:S01]  /*3130*/  FMUL.FTZ R173, R65, R138 ;  /* 0x0000008a41ad7220 */ /* 0x000fe20000410000 */
[----:B------:R-:W-:Y:S06]  /*3140*/  @P3 BRA `(.L_x_5591) ;  /* 0x0000000000083947 */ /* 0x000fec0003800000 */
[----:B------:R-:W-:Y:S05]  /*3150*/  @P1 BRA `(.L_x_5592) ;  /* 0x00000000000c1947 */ /* 0x000fea0003800000 */
[----:B------:R-:W-:Y:S05]  /*3160*/  BRA `(.L_x_5593) ;  /* 0x0000000000107947 */ /* 0x000fea0003800000 */
.L_x_5591:
[----:B-----5:R-:W-:-:S05]  /*3170*/  HADD2.F32 R64, -RZ, R61.H1_H1 ;  /* 0x3000003dff407230 */ /* 0x020fca0000004100 */
[----:B------:R-:W-:-:S07]  /*3180*/  FADD.FTZ R173, R64, R173 ;  /* 0x000000ad40ad7221 */ /* 0x000fce0000010000 */
.L_x_5592:
[----:B------:R-:W-:-:S04]  /*3190*/  F2FP.F16.F32.PACK_AB R64, RZ, R173 ;  /* 0x000000adff40723e */ /* 0x000fc800000000ff */
[----:B------:R-:W-:-:S07]  /*31a0*/  PRMT R57, R57, 0x5410, R64 ;  /* 0x0000541039397816 */ /* 0x000fce0000000040 */
.L_x_5593:
[----:B------:R-:W-:-:S05]  /*31b0*/  HADD2.F32 R171, -RZ, R66.H0_H0 ;  /* 0x20000042ffab7230 */ /* 0x000fca0000004100 */
[----:B------:R-:W-:Y:S01]  /*31c0*/  FMUL.FTZ R171, R171, R138 ;  /* 0x0000008aabab7220 */ /* 0x000fe20000410000 */
[----:B------:R-:W-:Y:S06]  /*31d0*/  @P3 BRA `(.L_x_5594) ;  /* 0x0000000000083947 */ /* 0x000fec0003800000 */
[----:B------:R-:W-:Y:S05]  /*31e0*/  @P1 BRA `(.L_x_5595) ;  /* 0x00000000000c1947 */ /* 0x000fea0003800000 */
[----:B------:R-:W-:Y:S05]  /*31f0*/  BRA `(.L_x_5596) ;  /* 0x0000000000107947 */ /* 0x000fea0003800000 */
.L_x_5594:
[----:B-----5:R-:W-:-:S05]  /*3200*/  HADD2.F32 R64, -RZ, R62.H0_H0 ;  /* 0x2000003eff407230 */ /* 0x020fca0000004100 */
[----:B------:R-:W-:-:S07]  /*3210*/  FADD.FTZ R171, R64, R171 ;  /* 0x000000ab40ab7221 */ /* 0x000fce0000010000 */
.L_x_5595:
[----:B------:R-:W-:-:S04]  /*3220*/  F2FP.F16.F32.PACK_AB R64, RZ, R171 ;  /* 0x000000abff40723e */ /* 0x000fc800000000ff */
[----:B------:R-:W-:-:S07]  /*3230*/  PRMT R58, R64, 0x7610, R58 ;  /* 0x00007610403a7816 */ /* 0x000fce000000003a */
.L_x_5596:
[----:B------:R-:W-:-:S05]  /*3240*/  HADD2.F32 R205, -RZ, R66.H1_H1 ;  /* 0x30000042ffcd7230 */ /* 0x000fca0000004100 */
[----:B------:R-:W-:Y:S01]  /*3250*/  FMUL.FTZ R205, R205, R138 ;  /* 0x0000008acdcd7220 */ /* 0x000fe20000410000 */
[----:B------:R-:W-:Y:S06]  /*3260*/  @P3 BRA `(.L_x_5597) ;  /* 0x0000000000083947 */ /* 0x000fec0003800000 */
[----:B------:R-:W-:Y:S05]  /*3270*/  @P1 BRA `(.L_x_5598) ;  /* 0x00000000000c1947 */ /* 0x000fea0003800000 */
[----:B------:R-:W-:Y:S05]  /*3280*/  BRA `(.L_x_5599) ;  /* 0x0000000000107947 */ /* 0x000fea0003800000 */
.L_x_5597:
[----:B-----5:R-:W-:-:S05]  /*3290*/  HADD2.F32 R64, -RZ, R62.H1_H1 ;  /* 0x3000003eff407230 */ /* 0x020fca0000004100 */
[----:B------:R-:W-:-:S07]  /*32a0*/  FADD.FTZ R205, R64, R205 ;  /* 0x000000cd40cd7221 */ /* 0x000fce0000010000 */
.L_x_5598:
[----:B------:R-:W-:-:S04]  /*32b0*/  F2FP.F16.F32.PACK_AB R64, RZ, R205 ;  /* 0x000000cdff40723e */ /* 0x000fc800000000ff */
[----:B------:R-:W-:-:S07]  /*32c0*/  PRMT R58, R58, 0x5410, R64 ;  /* 0x000054103a3a7816 */ /* 0x000fce0000000040 */
.L_x_5599:
[----:B------:R-:W-:-:S05]  /*32d0*/  HADD2.F32 R203, -RZ, R67.H0_H0 ;  /* 0x20000043ffcb7230 */ /* 0x000fca0000004100 */
[----:B------:R-:W-:Y:S01]  /*32e0*/  FMUL.FTZ R203, R203, R138 ;  /* 0x0000008acbcb7220 */ /* 0x000fe20000410000 */
[----:B------:R-:W-:Y:S06]  /*32f0*/  @P3 BRA `(.L_x_5600) ;  /* 0x0000000000083947 */ /* 0x000fec0003800000 */
[----:B------:R-:W-:Y:S05]  /*3300*/  @P1 BRA `(.L_x_5601) ;  /* 0x00000000000c1947 */ /* 0x000fea0003800000 */
[----:B------:R-:W-:Y:S05]  /*3310*/  BRA `(.L_x_5602) ;  /* 0x0000000000107947 */ /* 0x000fea0003800000 */
.L_x_5600:
[----:B-----5:R-:W-:-:S05]  /*3320*/  HADD2.F32 R64, -RZ, R63.H0_H0 ;  /* 0x2000003fff407230 */ /* 0x020fca0000004100 */
[----:B------:R-:W-:-:S07]  /*3330*/  FADD.FTZ R203, R64, R203 ;  /* 0x000000cb40cb7221 */ /* 0x000fce0000010000 */
.L_x_5601:
[----:B------:R-:W-:-:S04]  /*3340*/  F2FP.F16.F32.PACK_AB R64, RZ, R203 ;  /* 0x000000cbff40723e */ /* 0x000fc800000000ff */
[----:B------:R-:W-:-:S07]  /*3350*/  PRMT R59, R64, 0x7610, R59 ;  /* 0x00007610403b7816 */ /* 0x000fce000000003b */
.L_x_5602:
[----:B------:R-:W-:-:S05]  /*3360*/  HADD2.F32 R67, -RZ, R67.H1_H1 ;  /* 0x30000043ff437230 */ /* 0x000fca0000004100 */
[----:B------:R-:W-:Y:S01]  /*3370*/  FMUL.FTZ R237, R67, R138 ;  /* 0x0000008a43ed7220 */ /* 0x000fe20000410000 */
[----:B------:R-:W-:Y:S06]  /*3380*/  @P3 BRA `(.L_x_5603) ;  /* 0x0000000000083947 */ /* 0x000fec0003800000 */
[----:B------:R-:W-:Y:S05]  /*3390*/  @P1 BRA `(.L_x_5604) ;  /* 0x00000000000c1947 */ /* 0x000fea0003800000 */
[----:B------:R-:W-:Y:S05]  /*33a0*/  BRA `(.L_x_5605) ;  /* 0x0000000000107947 */ /* 0x000fea0003800000 */
.L_x_5603:
[----:B-----5:R-:W-:-:S05]  /*33b0*/  HADD2.F32 R64, -RZ, R63.H1_H1 ;  /* 0x3000003fff407230 */ /* 0x020fca0000004100 */
[----:B------:R-:W-:-:S07]  /*33c0*/  FADD.FTZ R237, R64, R237 ;  /* 0x000000ed40ed7221 */ /* 0x000fce0000010000 */
.L_x_5604:
[----:B------:R-:W-:-:S04]  /*33d0*/  F2FP.F16.F32.PACK_AB R64, RZ, R237 ;  /* 0x000000edff40723e */ /* 0x000fc800000000ff */
[----:B------:R-:W-:-:S07]  /*33e0*/  PRMT R59, R59, 0x5410, R64 ;  /* 0x000054103b3b7816 */ /* 0x000fce0000000040 */
.L_x_5605:
[----:B------:R-:W0:Y:S02]  /*33f0*/  @P1 LDC.64 R64, c[0x0][0x238] ;  /* 0x00008e00ff401b82 */ /* 0x000e240000000a00 */
[----:B0-----:R-:W-:-:S04]  /*3400*/  @P1 LEA R64, P3, R241, R64, 0x4 ;  /* 0x00000040f1401211 */ /* 0x001fc800078620ff */
[C---:B------:R-:W-:Y:S02]  /*3410*/  @P1 LEA.HI.X R65, R241.reuse, R65, RZ, 0x4, P3 ;  /* 0x00000041f1411211 */ /* 0x040fe400018f24ff */
[----:B------:R-:W-:-:S03]  /*3420*/  IADD3 R241, R241, 0x80, RZ ;  /* 0x00000080f1f17810 */ /* 0x000fc60007ffe0ff */
[----:B------:R0:W-:Y:S04]  /*3430*/  @P1 STG.E.128 desc[UR4][R64.64], R56 ;  /* 0x0000003840001986 */ /* 0x0001e8000c101d04 */
.L_x_5581:
[----:B------:R-:W-:Y:S05]  /*3440*/  BSYNC B0 ;  /* 0x0000000000007941 */ /* 0x000fea0003800000 */
.L_x_5580:
        /* <DEDUP_REMOVED lines=18> */
.L_x_5608:
[----:B-----5:R-:W-:-:S05]  /*3570*/  HADD2.F32 R140, -RZ, R60.H0_H0 ;  /* 0x2000003cff8c7230 */ /* 0x020fca0000004100 */
[----:B------:R-:W-:-:S07]  /*3580*/  FADD.FTZ R141, R140, R141 ;  /* 0x0000008d8c8d7221 */ /* 0x000fce0000010000 */
.L_x_5609:
[----:B------:R-:W-:-:S04]  /*3590*/  F2FP.F16.F32.PACK_AB R140, RZ, R141 ;  /* 0x0000008dff8c723e */ /* 0x000fc800000000ff */
[----:B------:R-:W-:-:S07]  /*35a0*/  PRMT R56, R140, 0x7610, R56 ;  /* 0x000076108c387816 */ /* 0x000fce0000000038 */
.L_x_5610:
[----:B------:R-:W-:-:S05]  /*35b0*/  HADD2.F32 R167, -RZ, R64.H1_H1 ;  /* 0x30000040ffa77230 */ /* 0x000fca0000004100 */
[----:B------:R-:W-:Y:S01]  /*35c0*/  FMUL.FTZ R167, R167, R138 ;  /* 0x0000008aa7a77220 */ /* 0x000fe20000410000 */
[----:B------:R-:W-:Y:S06]  /*35d0*/  @P3 BRA `(.L_x_5611) ;  /* 0x0000000000083947 */ /* 0x000fec0003800000 */
[----:B------:R-:W-:Y:S05]  /*35e0*/  @P1 BRA `(.L_x_5612) ;  /* 0x00000000000c1947 */ /* 0x000fea0003800000 */
[----:B------:R-:W-:Y:S05]  /*35f0*/  BRA `(.L_x_5613) ;  /* 0x0000000000107947 */ /* 0x000fea0003800000 */
.L_x_5611:
[----:B-----5:R-:W-:-:S05]  /*3600*/  HADD2.F32 R64, -RZ, R60.H1_H1 ;  /* 0x3000003cff407230 */ /* 0x020fca0000004100 */
[----:B------:R-:W-:-:S07]  /*3610*/  FADD.FTZ R167, R64, R167 ;  /* 0x000000a740a77221 */ /* 0x000fce0000010000 */
.L_x_5612:
[----:B------:R-:W-:-:S04]  /*3620*/  F2FP.F16.F32.PACK_AB R64, RZ, R167 ;  /* 0x000000a7ff40723e */ /* 0x000fc800000000ff */
[----:B------:R-:W-:-:S07]  /*3630*/  PRMT R56, R56, 0x5410, R64 ;  /* 0x0000541038387816 */ /* 0x000fce0000000040 */
.L_x_5613:
[----:B------:R-:W-:-:S05]  /*3640*/  HADD2.F32 R169, -RZ, R65.H0_H0 ;  /* 0x20000041ffa97230 */ /* 0x000fca0000004100 */
[----:B------:R-:W-:Y:S01]  /*3650*/  FMUL.FTZ R169, R169, R138 ;  /* 0x0000008aa9a97220 */ /* 0x000fe20000410000 */
[----:B------:R-:W-:Y:S06]  /*3660*/  @P3 BRA `(.L_x_5614) ;  /* 0x0000000000083947 */ /* 0x000fec0003800000 */
[----:B------:R-:W-:Y:S05]  /*3670*/  @P1 BRA `(.L_x_5615) ;  /* 0x00000000000c1947 */ /* 0x000fea0003800000 */
[----:B------:R-:W-:Y:S05]  /*3680*/  BRA `(.L_x_5616) ;  /* 0x0000000000107947 */ /* 0x000fea0003800000 */
.L_x_5614:
[----:B-----5:R-:W-:-:S05]  /*3690*/  HADD2.F32 R64, -RZ, R61.H0_H0 ;  /* 0x2000003dff407230 */ /* 0x020fca0000004100 */
[----:B------:R-:W-:-:S07]  /*36a0*/  FADD.FTZ R169, R64, R169 ;  /* 0x000000a940a97221 */ /* 0x000fce0000010000 */
.L_x_5615:
[----:B------:R-:W-:-:S04]  /*36b0*/  F2FP.F16.F32.PACK_AB R64, RZ, R169 ;  /* 0x000000a9ff40723e */ /* 0x000fc800000000ff */
[----:B------:R-:W-:-:S07]  /*36c0*/  PRMT R57, R64, 0x7610, R57 ;  /* 0x0000761040397816 */ /* 0x000fce0000000039 */
.L_x_5616:
[----:B------:R-:W-:-:S05]  /*36d0*/  HADD2.F32 R65, -RZ, R65.H1_H1 ;  /* 0x30000041ff417230 */ /* 0x000fca0000004100 */
[----:B------:R-:W-:Y:S01]  /*36e0*/  FMUL.FTZ R195, R65, R138 ;  /* 0x0000008a41c37220 */ /* 0x000fe20000410000 */
[----:B------:R-:W-:Y:S06]  /*36f0*/  @P3 BRA `(.L_x_5617) ;  /* 0x0000000000083947 */ /* 0x000fec0003800000 */
[----:B------:R-:W-:Y:S05]  /*3700*/  @P1 BRA `(.L_x_5618) ;  /* 0x00000000000c1947 */ /* 0x000fea0003800000 */
[----:B------:R-:W-:Y:S05]  /*3710*/  BRA `(.L_x_5619) ;  /* 0x0000000000107947 */ /* 0x000fea0003800000 */
.L_x_5617:
[----:B-----5:R-:W-:-:S05]  /*3720*/  HADD2.F32 R64, -RZ, R61.H1_H1 ;  /* 0x3000003dff407230 */ /* 0x020fca0000004100 */
[----:B------:R-:W-:-:S07]  /*3730*/  FADD.FTZ R195, R64, R195 ;  /* 0x000000c340c37221 */ /* 0x000fce0000010000 */
.L_x_5618:
[----:B------:R-:W-:-:S04]  /*3740*/  F2FP.F16.F32.PACK_AB R64, RZ, R195 ;  /* 0x000000c3ff40723e */ /* 0x000fc800000000ff */
[----:B------:R-:W-:-:S07]  /*3750*/  PRMT R57, R57, 0x5410, R64 ;  /* 0x0000541039397816 */ /* 0x000fce0000000040 */
.L_x_5619:
[----:B------:R-:W-:-:S05]  /*3760*/  HADD2.F32 R197, -RZ, R66.H0_H0 ;  /* 0x20000042ffc57230 */ /* 0x000fca0000004100 */
[----:B------:R-:W-:Y:S01]  /*3770*/  FMUL.FTZ R197, R197, R138 ;  /* 0x0000008ac5c57220 */ /* 0x000fe20000410000 */
[----:B------:R-:W-:Y:S06]  /*3780*/  @P3 BRA `(.L_x_5620) ;  /* 0x0000000000083947 */ /* 0x000fec0003800000 */
[----:B------:R-:W-:Y:S05]  /*3790*/  @P1 BRA `(.L_x_5621) ;  /* 0x00000000000c1947 */ /* 0x000fea0003800000 */
[----:B------:R-:W-:Y:S05]  /*37a0*/  BRA `(.L_x_5622) ;  /* 0x0000000000107947 */ /* 0x000fea0003800000 */
.L_x_5620:
[----:B-----5:R-:W-:-:S05]  /*37b0*/  HADD2.F32 R64, -RZ, R62.H0_H0 ;  /* 0x2000003eff407230 */ /* 0x020fca0000004100 */
[----:B------:R-:W-:-:S07]  /*37c0*/  FADD.FTZ R197, R64, R197 ;  /* 0x000000c540c57221 */ /* 0x000fce0000010000 */
.L_x_5621:
[----:B------:R-:W-:-:S04]  /*37d0*/  F2FP.F16.F32.PACK_AB R64, RZ, R197 ;  /* 0x000000c5ff40723e */ /* 0x000fc800000000ff */
[----:B------:R-:W-:-:S07]  /*37e0*/  PRMT R58, R64, 0x7610, R58 ;  /* 0x00007610403a7816 */ /* 0x000fce000000003a */
.L_x_5622:
[----:B------:R-:W-:-:S05]  /*37f0*/  HADD2.F32 R201, -RZ, R66.H1_H1 ;  /* 0x30000042ffc97230 */ /* 0x000fca0000004100 */
[----:B------:R-:W-:Y:S01]  /*3800*/  FMUL.FTZ R201, R201, R138 ;  /* 0x0000008ac9c97220 */ /* 0x000fe20000410000 */
[----:B------:R-:W-:Y:S06]  /*3810*/  @P3 BRA `(.L_x_5623) ;  /* 0x0000000000083947 */ /* 0x000fec0003800000 */
[----:B------:R-:W-:Y:S05]  /*3820*/  @P1 BRA `(.L_x_5624) ;  /* 0x00000000000c1947 */ /* 0x000fea0003800000 */
[----:B------:R-:W-:Y:S05]  /*3830*/  BRA `(.L_x_5625) ;  /* 0x0000000000107947 */ /* 0x000fea0003800000 */
.L_x_5623:
[----:B-----5:R-:W-:-:S05]  /*3840*/  HADD2.F32 R64, -RZ, R62.H1_H1 ;  /* 0x3000003eff407230 */ /* 0x020fca0000004100 */
[----:B------:R-:W-:-:S07]  /*3850*/  FADD.FTZ R201, R64, R201 ;  /* 0x000000c940c97221 */ /* 0x000fce0000010000 */
.L_x_5624:
[----:B------:R-:W-:-:S04]  /*3860*/  F2FP.F16.F32.PACK_AB R64, RZ, R201 ;  /* 0x000000c9ff40723e */ /* 0x000fc800000000ff */
[----:B------:R-:W-:-:S07]  /*3870*/  PRMT R58, R58, 0x5410, R64 ;  /* 0x000054103a3a7816 */ /* 0x000fce0000000040 */
.L_x_5625:
[----:B------:R-:W-:-:S05]  /*3880*/  HADD2.F32 R199, -RZ, R67.H0_H0 ;  /* 0x20000043ffc77230 */ /* 0x000fca0000004100 */
[----:B------:R-:W-:Y:S01]  /*3890*/  FMUL.FTZ R199, R199, R138 ;  /* 0x0000008ac7c77220 */ /* 0x000fe20000410000 */
[----:B------:R-:W-:Y:S06]  /*38a0*/  @P3 BRA `(.L_x_5626) ;  /* 0x0000000000083947 */ /* 0x000fec0003800000 */
[----:B------:R-:W-:Y:S05]  /*38b0*/  @P1 BRA `(.L_x_5627) ;  /* 0x00000000000c1947 */ /* 0x000fea0003800000 */
[----:B------:R-:W-:Y:S05]  /*38c0*/  BRA `(.L_x_5628) ;  /* 0x0000000000107947 */ /* 0x000fea0003800000 */
.L_x_5626:
[----:B-----5:R-:W-:-:S05]  /*38d0*/  HADD2.F32 R64, -RZ, R63.H0_H0 ;  /* 0x2000003fff407230 */ /* 0x020fca0000004100 */
[----:B------:R-:W-:-:S07]  /*38e0*/  FADD.FTZ R199, R64, R199 ;  /* 0x000000c740c77221 */ /* 0x000fce0000010000 */
.L_x_5627:
[----:B------:R-:W-:-:S04]  /*38f0*/  F2FP.F16.F32.PACK_AB R64, RZ, R199 ;  /* 0x000000c7ff40723e */ /* 0x000fc800000000ff */
[----:B------:R-:W-:-:S07]  /*3900*/  PRMT R59, R64, 0x7610, R59 ;  /* 0x00007610403b7816 */ /* 0x000fce000000003b */
.L_x_5628:
[----:B------:R-:W-:-:S05]  /*3910*/  HADD2.F32 R67, -RZ, R67.H1_H1 ;  /* 0x30000043ff437230 */ /* 0x000fca0000004100 */
[----:B------:R-:W-:Y:S01]  /*3920*/  FMUL.FTZ R239, R67, R138 ;  /* 0x0000008a43ef7220 */ /* 0x000fe20000410000 */
[----:B------:R-:W-:Y:S06]  /*3930*/  @P3 BRA `(.L_x_5629) ;  /* 0x0000000000083947 */ /* 0x000fec0003800000 */
[----:B------:R-:W-:Y:S05]  /*3940*/  @P1 BRA `(.L_x_5630) ;  /* 0x00000000000c1947 */ /* 0x000fea0003800000 */
[----:B------:R-:W-:Y:S05]  /*3950*/  BRA `(.L_x_5631) ;  /* 0x0000000000107947 */ /* 0x000fea0003800000 */
.L_x_5629:
[----:B-----5:R-:W-:-:S05]  /*3960*/  HADD2.F32 R64, -RZ, R63.H1_H1 ;  /* 0x3000003fff407230 */ /* 0x020fca0000004100 */
[----:B------:R-:W-:-:S07]  /*3970*/  FADD.FTZ R239, R64, R239 ;  /* 0x000000ef40ef7221 */ /* 0x000fce0000010000 */
.L_x_5630:
[----:B------:R-:W-:-:S04]  /*3980*/  F2FP.F16.F32.PACK_AB R64, RZ, R239 ;  /* 0x000000efff40723e */ /* 0x000fc800000000ff */
[----:B------:R-:W-:-:S07]  /*3990*/  PRMT R59, R59, 0x5410, R64 ;  /* 0x000054103b3b7816 */ /* 0x000fce0000000040 */
.L_x_5631:
[----:B------:R-:W0:Y:S02]  /*39a0*/  @P1 LDC.64 R64, c[0x0][0x238] ;  /* 0x00008e00ff401b82 */ /* 0x000e240000000a00 */
[----:B0-----:R-:W-:-:S04]  /*39b0*/  @P1 LEA R64, P3, R241, R64, 0x4 ;  /* 0x00000040f1401211 */ /* 0x001fc800078620ff */
[----:B------:R-:W-:-:S05]  /*39c0*/  @P1 LEA.HI.X R65, R241, R65, RZ, 0x4, P3 ;  /* 0x00000041f1411211 */ /* 0x000fca00018f24ff */
[----:B------:R0:W-:Y:S04]  /*39d0*/  @P1 STG.E.128 desc[UR4][R64.64], R56 ;  /* 0x0000003840001986 */ /* 0x0001e8000c101d04 */
.L_x_5607:
[----:B------:R-:W-:Y:S05]  /*39e0*/  BSYNC B0 ;  /* 0x0000000000007941 */ /* 0x000fea0003800000 */
.L_x_5606:
        /* <DEDUP_REMOVED lines=216> */
.L_x_5658:
        /* <DEDUP_REMOVED lines=17> */
[----:B------:R-:W-:Y:S02]  /*4880*/  LOP3.LUT P4, RZ, R50, 0x800, RZ, 0xc0, !PT ;  /* 0x0000080032ff7812 */ /* 0x000fe4000788c0ff */
        /* <DEDUP_REMOVED lines=16> */
[----:B0-----:R-:W-:-:S02]  /*4990*/  IADD3 R67, R140, R247, RZ ;  /* 0x000000f78c437210 */ /* 0x001fc40007ffe0ff */
[----:B------:R-:W-:Y:S01]  /*49a0*/  I2FP.F32.S32 R247, R247 ;  /* 0x000000f700f77245 */ /* 0x000fe20000201400 */
[----:B--2---:R-:W-:Y:S01]  /*49b0*/  FMUL.FTZ R146, R241, R138 ;  /* 0x0000008af1927220 */ /* 0x004fe20000410000 */
[----:B------:R-:W-:-:S03]  /*49c0*/  I2FP.F32.S32 R140, R67 ;  /* 0x00000043008c7245 */ /* 0x000fc60000201400 */
[----:B------:R-:W-:Y:S01]  /*49d0*/  FFMA.FTZ R245, R243, R64, R146 ;  /* 0x00000040f3f57223 */ /* 0x000fe20000010092 */
[----:B------:R-:W-:Y:S01]  /*49e0*/  FADD.FTZ R64, -R241, R64 ;  /* 0x00000040f1407221 */ /* 0x000fe20000010100 */
[----:B---3--:R-:W-:Y:S01]  /*49f0*/  FADD.FTZ R67, R136, R65 ;  /* 0x0000004188437221 */ /* 0x008fe20000010000 */
        /* <DEDUP_REMOVED lines=58> */
[----:B------:R-:W-:Y:S01]  /*4da0*/  F2FP.F16.F32.PACK_AB R64, R65, R64 ;  /* 0x000000404140723e */ /* 0x000fe200000000ff */
[----:B-1----:R-:W-:Y:S01]  /*4db0*/  IMAD.WIDE.U32 R240, R134, 0x10, R240 ;  /* 0x0000001086f07825 */ /* 0x002fe200078e00f0 */
[----:B------:R-:W-:-:S02]  /*4dc0*/  F2FP.F16.F32.PACK_AB R65, R67, R138 ;  /* 0x0000008a4341723e */ /* 0x000fc400000000ff */
[----:B------:R-:W-:Y:S02]  /*4dd0*/  F2FP.F16.F32.PACK_AB R66, R245, R66 ;  /* 0x00000042f542723e */ /* 0x000fe400000000ff */
[----:B------:R-:W-:Y:S02]  /*4de0*/  F2FP.F16.F32.PACK_AB R67, R247, R146 ;  /* 0x00000092f743723e */ /* 0x000fe400000000ff */
[----:B------:R-:W-:-:S03]  /*4df0*/  IADD3 R134, R134, 0x80, RZ ;  /* 0x0000008086867810 */ /* 0x000fc60007ffe0ff */
[----:B------:R1:W-:Y:S04]  /*4e00*/  STG.E.128 desc[UR4][R240.64], R64 ;  /* 0x00000040f0007986 */ /* 0x0003e8000c101d04 */
.L_x_5634:
[----:B------:R-:W-:Y:S05]  /*4e10*/  BSYNC B0 ;  /* 0x0000000000007941 */ /* 0x000fea0003800000 */
.L_x_5633:
        /* <DEDUP_REMOVED lines=35> */
.L_x_5636:
[----:B------:R-:W-:Y:S05]  /*5050*/  BSYNC B0 ;  /* 0x0000000000007941 */ /* 0x000fea0003800000 */
.L_x_5635:
        /* <DEDUP_REMOVED lines=35> */
.L_x_5638:
[----:B------:R-:W-:Y:S05]  /*5290*/  BSYNC B0 ;  /* 0x0000000000007941 */ /* 0x000fea0003800000 */
.L_x_5637:
        /* <DEDUP_REMOVED lines=35> */
.L_x_5640:
[----:B------:R-:W-:Y:S05]  /*54d0*/  BSYNC B0 ;  /* 0x0000000000007941 */ /* 0x000fea0003800000 */
.L_x_5639:
        /* <DEDUP_REMOVED lines=35> */
.L_x_5642:
[----:B------:R-:W-:Y:S05]  /*5710*/  BSYNC B0 ;  /* 0x0000000000007941 */ /* 0x000fea0003800000 */
.L_x_5641:
        /* <DEDUP_REMOVED lines=29> */
[----:B0-----:R-:W-:Y:S01]  /*58f0*/  IMAD.WIDE.U32 R240, R134, 0x10, R240 ;  /* 0x0000001086f07825 */ /* 0x001fe200078e00f0 */
[----:B------:R-:W-:-:S02]  /*5900*/  F2FP.F16.F32.PACK_AB R65, R67, R138 ;  /* 0x0000008a4341723e */ /* 0x000fc400000000ff */
[----:B------:R-:W-:Y:S02]  /*5910*/  F2FP.F16.F32.PACK_AB R66, R245, R66 ;  /* 0x00000042f542723e */ /* 0x000fe400000000ff */
[----:B------:R-:W-:Y:S02]  /*5920*/  F2FP.F16.F32.PACK_AB R67, R247, R146 ;  /* 0x00000092f743723e */ /* 0x000fe400000000ff */
[----:B------:R-:W-:-:S03]  /*5930*/  IADD3 R134, R134, 0x80, RZ ;  /* 0x0000008086867810 */ /* 0x000fc60007ffe0ff */
[----:B------:R0:W-:Y:S04]  /*5940*/  STG.E.128 desc[UR4][R240.64], R64 ;  /* 0x00000040f0007986 */ /* 0x0001e8000c101d04 */
.L_x_5644:
[----:B------:R-:W-:Y:S05]  /*5950*/  BSYNC B0 ;  /* 0x0000000000007941 */ /* 0x000fea0003800000 */
.L_x_5643:
        /* <DEDUP_REMOVED lines=29> */
[----:B------:R-:W-:-:S02]  /*5b30*/  F2FP.F16.F32.PACK_AB R67, R136, R67 ;  /* 0x000000438843723e */ /* 0x000fc400000000ff */
[----:B------:R-:W-:Y:S02]  /*5b40*/  F2FP.F16.F32.PACK_AB R66, R245, R142 ;  /* 0x0000008ef542723e */ /* 0x000fe400000000ff */
[----:B------:R-:W-:Y:S02]  /*5b50*/  F2FP.F16.F32.PACK_AB R65, R140, R65 ;  /* 0x000000418c41723e */ /* 0x000fe400000000ff */
[----:B------:R-:W-:-:S05]  /*5b60*/  F2FP.F16.F32.PACK_AB R64, R243, R64 ;  /* 0x00000040f340723e */ /* 0x000fca00000000ff */
[----:B------:R0:W-:Y:S02]  /*5b70*/  STG.E.128 desc[UR4][R240.64], R64 ;  /* 0x00000040f0007986 */ /* 0x0001e4000c101d04 */
.L_x_5646:
[----:B------:R-:W-:Y:S05]  /*5b80*/  BSYNC B0 ;  /* 0x0000000000007941 */ /* 0x000fea0003800000 */
.L_x_5645:
[----:B------:R-:W-:Y:S02]  /*5b90*/  LOP3.LUT P3, RZ, R50, 0x8, RZ, 0xc0, !PT ;  /* 0x0000000832ff7812 */ /* 0x000fe4000786c0ff */
[----:B------:R-:W-:Y:S02]  /*5ba0*/  IADD3 R132, R132, UR8, RZ ;  /* 0x0000000884847c10 */ /* 0x000fe4000fffe0ff */
[----:B------:R-:W-:Y:S02]  /*5bb0*/  SEL R136, RZ, 0x1, P3 ;  /* 0x00000001ff887807 */ /* 0x000fe40001800000 */
[----:B------:R-:W-:-:S13]  /*5bc0*/  ISETP.GE.AND P3, PT, R132, UR9, PT ;  /* 0x0000000984007c0c */ /* 0x000fda000bf66270 */
[----:B------:R-:W-:Y:S05]  /*5bd0*/  @!P3 BRA `(.L_x_5647) ;  /* 0xffffffb4006cb947 */ /* 0x000fea000383ffff */
[----:B------:R-:W-:Y:S05]  /*5be0*/  EXIT ;  /* 0x000000000000794d */ /* 0x000fea0003800000 */
.L_x_5632:
[----:B------:R-:W-:Y:S01]  /*5bf0*/  HFMA2.MMA R150, -RZ, RZ, 0, 5.9604644775390625e-08 ;  /* 0x00000001ff967435 */ /* 0x000fe200000001ff */
[----:B------:R-:W-:Y:S02]  /*5c00*/  MOV R245, R138 ;  /* 0x0000008a00f57202 */ /* 0x000fe40000000f00 */
[----:B------:R-:W-:Y:S02]  /*5c10*/  MOV R247, 0x1f ;  /* 0x0000001f00f77802 */ /* 0x000fe40000000f00 */
[----:B------:R-:W-:-:S07]  /*5c20*/  MOV R146, 0xffffffff ;  /* 0xffffffff00927802 */ /* 0x000fce0000000f00 */
[----:B-----5:R-:W-:Y:S05]  /*5c30*/  WARPSYNC.COLLECTIVE R146, `(.L_x_5648) ;  /* 0x0000000092087348 */ /* 0x020fea0003c00000 */
[----:B------:R0:W1:Y:S02]  /*5c40*/  SHFL.BFLY P6, R148, R245, R150, R247 ;  /* 0x0c000096f5947389 */ /* 0x00006400000c00f7 */
[----:B01---5:R-:W-:Y:S01]  /*5c50*/  ENDCOLLECTIVE ;  /* 0x000000000000791b */ /* 0x023fe20003800000 */
.L_x_5648:
[----:B------:R-:W-:Y:S01]  /*5c60*/  HFMA2.MMA R150, -RZ, RZ, 0, 1.1920928955078125e-07 ;  /* 0x00000002ff967435 */ /* 0x000fe200000001ff */
[----:B------:R-:W-:-:S05]  /*5c70*/  MOV R65, R148 ;  /* 0x0000009400417202 */ /* 0x000fca0000000f00 */
[----:B------:R-:W-:-:S05]  /*5c80*/  FADD.FTZ R136, R138, R65 ;  /* 0x000000418a887221 */ /* 0x000fca0000010000 */
[----:B------:R-:W-:-:S07]  /*5c90*/  MOV R245, R136 ;  /* 0x0000008800f57202 */ /* 0x000fce0000000f00 */
[----:B------:R-:W-:Y:S05]  /*5ca0*/  WARPSYNC.COLLECTIVE R146, `(.L_x_5649) ;  /* 0x0000000092087348 */ /* 0x000fea0003c00000 */
[----:B------:R0:W1:Y:S02]  /*5cb0*/  SHFL.BFLY P6, R148, R245, R150, R247 ;  /* 0x0c000096f5947389 */ /* 0x00006400000c00f7 */
[----:B01----:R-:W-:Y:S01]  /*5cc0*/  ENDCOLLECTIVE ;  /* 0x000000000000791b */ /* 0x003fe20003800000 */
.L_x_5649:
[----:B------:R-:W-:Y:S01]  /*5cd0*/  HFMA2.MMA R150, -RZ, RZ, 0, 2.384185791015625e-07 ;  /* 0x00000004ff967435 */ /* 0x000fe200000001ff */
[----:B------:R-:W-:-:S05]  /*5ce0*/  MOV R65, R148 ;  /* 0x0000009400417202 */ /* 0x000fca0000000f00 */
[----:B------:R-:W-:-:S05]  /*5cf0*/  FADD.FTZ R140, R136, R65 ;  /* 0x00000041888c7221 */ /* 0x000fca0000010000 */
[----:B------:R-:W-:-:S07]  /*5d00*/  MOV R245, R140 ;  /* 0x0000008c00f57202 */ /* 0x000fce0000000f00 */
[----:B------:R-:W-:Y:S05]  /*5d10*/  WARPSYNC.COLLECTIVE R146, `(.L_x_5650) ;  /* 0x0000000092087348 */ /* 0x000fea0003c00000 */
[----:B------:R0:W1:Y:S02]  /*5d20*/  SHFL.BFLY P6, R148, R245, R150, R247 ;  /* 0x0c000096f5947389 */ /* 0x00006400000c00f7 */
[----:B01----:R-:W-:Y:S01]  /*5d30*/  ENDCOLLECTIVE ;  /* 0x000000000000791b */ /* 0x003fe20003800000 */
.L_x_5650:
[----:B------:R-:W-:Y:S01]  /*5d40*/  HFMA2.MMA R150, -RZ, RZ, 0, 4.76837158203125e-07 ;  /* 0x00000008ff967435 */ /* 0x000fe200000001ff */
[----:B------:R-:W-:-:S05]  /*5d50*/  MOV R65, R148 ;  /* 0x0000009400417202 */ /* 0x000fca0000000f00 */
[----:B------:R-:W-:-:S05]  /*5d60*/  FADD.FTZ R142, R140, R65 ;  /* 0x000000418c8e7221 */ /* 0x000fca0000010000 */
[----:B------:R-:W-:-:S07]  /*5d70*/  MOV R245, R142 ;  /* 0x0000008e00f57202 */ /* 0x000fce0000000f00 */
[----:B------:R-:W-:Y:S05]  /*5d80*/  WARPSYNC.COLLECTIVE R146, `(.L_x_5651) ;  /* 0x0000000092087348 */ /* 0x000fea0003c00000 */
[----:B------:R0:W1:Y:S02]  /*5d90*/  SHFL.BFLY P6, R148, R245, R150, R247 ;  /* 0x0c000096f5947389 */ /* 0x00006400000c00f7 */
[----:B01----:R-:W-:Y:S01]  /*5da0*/  ENDCOLLECTIVE ;  /* 0x000000000000791b */ /* 0x003fe20003800000 */
.L_x_5651:
[----:B------:R-:W-:Y:S01]  /*5db0*/  HFMA2.MMA R150, -RZ, RZ, 0, 9.5367431640625e-07 ;  /* 0x00000010ff967435 */ /* 0x000fe200000001ff */
[----:B------:R-:W-:-:S05]  /*5dc0*/  MOV R65, R148 ;  /* 0x0000009400417202 */ /* 0x000fca0000000f00 */
[----:B------:R-:W-:-:S05]  /*5dd0*/  FADD.FTZ R144, R142, R65 ;  /* 0x000000418e907221 */ /* 0x000fca0000010000 */
[----:B------:R-:W-:-:S07]  /*5de0*/  MOV R245, R144 ;  /* 0x0000009000f57202 */ /* 0x000fce0000000f00 */
[----:B------:R-:W-:Y:S05]  /*5df0*/  WARPSYNC.COLLECTIVE R146, `(.L_x_5652) ;  /* 0x0000000092087348 */ /* 0x000fea0003c00000 */
[----:B------:R0:W1:Y:S02]  /*5e00*/  SHFL.BFLY P6, R148, R245, R150, R247 ;  /* 0x0c000096f5947389 */ /* 0x00006400000c00f7 */
[----:B01----:R-:W-:Y:S01]  /*5e10*/  ENDCOLLECTIVE ;  /* 0x000000000000791b */ /* 0x003fe20003800000 */
.L_x_5652:
        /* <DEDUP_REMOVED lines=124> */
.L_x_5653:
[----:B------:R-:W-:Y:S01]  /*65e0*/  HFMA2.MMA R150, -RZ, RZ, 0, 1.1920928955078125e-07 ;  /* 0x00000002ff967435 */ /* 0x000fe200000001ff */
[----:B------:R-:W-:-:S05]  /*65f0*/  MOV R136, R148 ;  /* 0x0000009400887202 */ /* 0x000fca0000000f00 */
[----:B------:R-:W-:-:S05]  /*6600*/  FADD.FTZ R136, R65, R136 ;  /* 0x0000008841887221 */ /* 0x000fca0000010000 */
[----:B------:R-:W-:-:S07]  /*6610*/  MOV R245, R136 ;  /* 0x0000008800f57202 */ /* 0x000fce0000000f00 */
[----:B------:R-:W-:Y:S05]  /*6620*/  WARPSYNC.COLLECTIVE R146, `(.L_x_5654) ;  /* 0x0000000092087348 */ /* 0x000fea0003c00000 */
[----:B------:R0:W1:Y:S02]  /*6630*/  SHFL.BFLY P6, R148, R245, R150, R247 ;  /* 0x0c000096f5947389 */ /* 0x00006400000c00f7 */
[----:B01----:R-:W-:Y:S01]  /*6640*/  ENDCOLLECTIVE ;  /* 0x000000000000791b */ /* 0x003fe20003800000 */
.L_x_5654:
[----:B------:R-:W-:Y:S01]  /*6650*/  HFMA2.MMA R150, -RZ, RZ, 0, 2.384185791015625e-07 ;  /* 0x00000004ff967435 */ /* 0x000fe200000001ff */
[----:B------:R-:W-:-:S05]  /*6660*/  MOV R241, R148 ;  /* 0x0000009400f17202 */ /* 0x000fca0000000f00 */
[----:B------:R-:W-:-:S05]  /*6670*/  FADD.FTZ R241, R136, R241 ;  /* 0x000000f188f17221 */ /* 0x000fca0000010000 */
[----:B------:R-:W-:-:S07]  /*6680*/  MOV R245, R241 ;  /* 0x000000f100f57202 */ /* 0x000fce0000000f00 */
[----:B------:R-:W-:Y:S05]  /*6690*/  WARPSYNC.COLLECTIVE R146, `(.L_x_5655) ;  /* 0x0000000092087348 */ /* 0x000fea0003c00000 */
[----:B------:R0:W1:Y:S02]  /*66a0*/  SHFL.BFLY P6, R148, R245, R150, R247 ;  /* 0x0c000096f5947389 */ /* 0x00006400000c00f7 */
[----:B01----:R-:W-:Y:S01]  /*66b0*/  ENDCOLLECTIVE ;  /* 0x000000000000791b */ /* 0x003fe20003800000 */
.L_x_5655:
[----:B------:R-:W-:Y:S01]  /*66c0*/  HFMA2.MMA R150, -RZ, RZ, 0, 4.76837158203125e-07 ;  /* 0x00000008ff967435 */ /* 0x000fe200000001ff */
[----:B------:R-:W-:-:S05]  /*66d0*/  MOV R138, R148 ;  /* 0x00000094008a7202 */ /* 0x000fca0000000f00 */
[----:B------:R-:W-:-:S05]  /*66e0*/  FADD.FTZ R138, R241, R138 ;  /* 0x0000008af18a7221 */ /* 0x000fca0000010000 */
[----:B------:R-:W-:-:S07]  /*66f0*/  MOV R245, R138 ;  /* 0x0000008a00f57202 */ /* 0x000fce0000000f00 */
[----:B------:R-:W-:Y:S05]  /*6700*/  WARPSYNC.COLLECTIVE R146, `(.L_x_5656) ;  /* 0x0000000092087348 */ /* 0x000fea0003c00000 */
[----:B------:R0:W1:Y:S02]  /*6710*/  SHFL.BFLY P6, R148, R245, R150, R247 ;  /* 0x0c000096f5947389 */ /* 0x00006400000c00f7 */
[----:B01----:R-:W-:Y:S01]  /*6720*/  ENDCOLLECTIVE ;  /* 0x000000000000791b */ /* 0x003fe20003800000 */
.L_x_5656:
[----:B------:R-:W-:Y:S01]  /*6730*/  HFMA2.MMA R150, -RZ, RZ, 0, 9.5367431640625e-07 ;  /* 0x00000010ff967435 */ /* 0x000fe200000001ff */
[----:B------:R-:W-:-:S05]  /*6740*/  MOV R243, R148 ;  /* 0x0000009400f37202 */ /* 0x000fca0000000f00 */
[----:B------:R-:W-:-:S05]  /*6750*/  FADD.FTZ R243, R138, R243 ;  /* 0x000000f38af37221 */ /* 0x000fca0000010000 */
[----:B------:R-:W-:-:S07]  /*6760*/  MOV R245, R243 ;  /* 0x000000f300f57202 */ /* 0x000fce0000000f00 */
[----:B------:R-:W-:Y:S05]  /*6770*/  WARPSYNC.COLLECTIVE R146, `(.L_x_5657) ;  /* 0x0000000092087348 */ /* 0x000fea0003c00000 */
[----:B------:R0:W1:Y:S02]  /*6780*/  SHFL.BFLY P6, R148, R245, R150, R247 ;  /* 0x0c000096f5947389 */ /* 0x00006400000c00f7 */
[----:B01----:R-:W-:Y:S01]  /*6790*/  ENDCOLLECTIVE ;  /* 0x000000000000791b */ /* 0x003fe20003800000 */
.L_x_5657:
[----:B------:R-:W-:Y:S01]  /*67a0*/  MOV R140, R148 ;  /* 0x00000094008c7202 */ /* 0x000fe20000000f00 */
[----:B------:R-:W-:Y:S06]  /*67b0*/  BRA `(.L_x_5658) ;  /* 0xffffffdc00ec7947 */ /* 0x000fec000383ffff */
.L_x_5659:
        /* <DEDUP_REMOVED lines=12> */
.L_x_45976:


//--------------------- .text._ZN10layer_norm13ln_fwd_kernelINS_13Kernel_traitsI6__halfS2_S2_S2_fjLj7168ELj1ELj1ELj4ELj16ENS_18Kernel_traits_baseILj7168ES2_S2_S2_S2_fjLj128EEEEELb0ELb0ELb0ELb1EEEvNS_9FwdParamsE --------------------------
	.section	.text._ZN10layer_norm13ln_fwd_kernelINS_13Kernel_traitsI6__halfS2_S2_S2_fjLj7168ELj1ELj1ELj4ELj16ENS_18Kernel_traits_baseILj7168ES2_S2_S2_S2_fjLj128EEEEELb0ELb0ELb0ELb1EEEvNS_9FwdParamsE,"ax",@progbits
	.align	128
        .global         _ZN10layer_norm13ln_fwd_kernelINS_13Kernel_traitsI6__halfS2_S2_S2_fjLj7168ELj1ELj1ELj4ELj16ENS_18Kernel_traits_baseILj7168ES2_S2_S2_S2_fjLj128EEEEELb0ELb0ELb0ELb1EEEvNS_9FwdParamsE
        .type           _ZN10layer_norm13ln_fwd_kernelINS_13Kernel_traitsI6__halfS2_S2_S2_fjLj7168ELj1ELj1ELj4ELj16ENS_18Kernel_traits_baseILj7168ES2_S2_S2_S2_fjLj128EEEEELb0ELb0ELb0ELb1EEEvNS_9FwdParamsE,@function
        .size           _ZN10layer_norm13ln_fwd_kernelINS_13Kernel_traitsI6__halfS2_S2_S2_fjLj7168ELj1ELj1ELj4ELj16ENS_18Kernel_traits_baseILj7168ES2_S2_S2_S2_fjLj128EEEEELb0ELb0ELb0ELb1EEEvNS_9FwdParamsE,(.L_x_45977 - _ZN10layer_norm13ln_fwd_kernelINS_13Kernel_traitsI6__halfS2_S2_S2_fjLj7168ELj1ELj1ELj4ELj16ENS_18Kernel_traits_baseILj7168ES2_S2_S2_S2_fjLj128EEEEELb0ELb0ELb0ELb1EEEvNS_9FwdParamsE)
        .other          _ZN10layer_norm13ln_fwd_kernelINS_13Kernel_traitsI6__halfS2_S2_S2_fjLj7168ELj1ELj1ELj4ELj16ENS_18Kernel_traits_baseILj7168ES2_S2_S2_S2_fjLj128EEEEELb0ELb0ELb0ELb1EEEvNS_9FwdParamsE,@"STO_CUDA_ENTRY STV_DEFAULT"
_ZN10layer_norm13ln_fwd_kernelINS_13Kernel_traitsI6__halfS2_S2_S2_fjLj7168ELj1ELj1ELj4ELj16ENS_18Kernel_traits_baseILj7168ES2_S2_S2_S2_fjLj128EEEEELb0ELb0ELb0ELb1EEEvNS_9FwdParamsE:
.text._ZN10layer_norm13ln_fwd_kernelINS_13Kernel_traitsI6__halfS2_S2_S2_fjLj7168ELj1ELj1ELj4ELj16ENS_18Kernel_traits_baseILj7168ES2_S2_S2_S2_fjLj128EEEEELb0ELb0ELb0ELb1EEEvNS_9FwdParamsE:
        /* <DEDUP_REMOVED lines=38> */
[----:B------:R-:W-:Y:S01]  /*0260*/  @!P2 CS2R R26, SRZ ;  /* 0x00000000001aa805 */ /* 0x000fe2000001ff00 */
[--C-:B------:R-:W-:Y:S01]  /*0270*/  HADD2.F32 R126, -RZ, R122.reuse.H0_H0 ;  /* 0x2000007aff7e7230 */ /* 0x100fe20000004100 */
[----:B------:R-:W-:Y:S01]  /*0280*/  @!P2 CS2R R22, SRZ ;  /* 0x000000000016a805 */ /* 0x000fe2000001ff00 */
[----:B------:R-:W-:Y:S01]  /*0290*/  HADD2.F32 R125, -RZ, R122.H1_H1 ;  /* 0x3000007aff7d7230 */ /* 0x000fe20000004100 */
[----:B------:R-:W5:Y:S01]  /*02a0*/  LDG.E.128 R52, desc[UR4][R2.64] ;  /* 0x0000000402347981 */ /* 0x000f62000c1e1d00 */
[----:B------:R-:W-:Y:S01]  /*02b0*/  @!P2 CS2R R120, SRZ ;  /* 0x000000000078a805 */ /* 0x000fe2000001ff00 */
[--C-:B------:R-:W-:Y:S01]  /*02c0*/  HADD2.F32 R122, -RZ, R4.reuse.H0_H0 ;  /* 0x20000004ff7a7230 */ /* 0x100fe20000004100 */
[----:B------:R-:W-:Y:S01]  /*02d0*/  @!P2 CS2R R56, SRZ ;  /* 0x000000000038a805 */ /* 0x000fe2000001ff00 */
[----:B------:R-:W5:Y:S01]  /*02e0*/  LDG.E.128 R48, desc[UR4][R2.64+0x800] ;  /* 0x0008000402307981 */ /* 0x000f62000c1e1d00 */
[----:B------:R-:W-:Y:S01]  /*02f0*/  HADD2.F32 R111, -RZ, R4.H1_H1 ;  /* 0x30000004ff6f7230 */ /* 0x000fe20000004100 */
[----:B------:R-:W-:Y:S01]  /*0300*/  @!P2 CS2R R58, SRZ ;  /* 0x00000000003aa805 */ /* 0x000fe2000001ff00 */
[--C-:B------:R-:W-:Y:S01]  /*0310*/  HADD2.F32 R110, -RZ, R5.reuse.H0_H0 ;  /* 0x20000005ff6e7230 */ /* 0x100fe20000004100 */
[----:B------:R-:W5:Y:S01]  /*0320*/  LDG.E.128 R44, desc[UR4][R2.64+0x1000] ;  /* 0x00100004022c7981 */ /* 0x000f62000c1e1d00 */
[----:B------:R-:W-:Y:S01]  /*0330*/  HADD2.F32 R0, -RZ, R5.H1_H1 ;  /* 0x30000005ff007230 */ /* 0x000fe20000004100 */
[----:B------:R-:W-:Y:S01]  /*0340*/  ISETP.NE.U32.AND P1, PT, R60, RZ, PT ;  /* 0x000000ff3c00720c */ /* 0x000fe20003f25070 */
[--C-:B------:R-:W-:Y:S01]  /*0350*/  HADD2.F32 R4, -RZ, R7.reuse.H0_H0 ;  /* 0x20000007ff047230 */ /* 0x100fe20000004100 */
[----:B------:R-:W5:Y:S01]  /*0360*/  LDG.E.128 R40, desc[UR4][R2.64+0x1800] ;  /* 0x0018000402287981 */ /* 0x000f62000c1e1d00 */
[----:B------:R-:W-:-:S03]  /*0370*/  HADD2.F32 R5, -RZ, R7.H1_H1 ;  /* 0x30000007ff057230 */ /* 0x000fc60000004100 */
[----:B------:R-:W5:Y:S01]  /*0380*/  LDG.E.128 R36, desc[UR4][R2.64+0x2000] ;  /* 0x0020000402247981 */ /* 0x000f62000c1e1d00 */
[----:B------:R-:W-:-:S03]  /*0390*/  HADD2.F32 R7, -RZ, R12.H1_H1 ;  /* 0x3000000cff077230 */ /* 0x000fc60000004100 */
[----:B------:R-:W5:Y:S01]  /*03a0*/  LDG.E.128 R32, desc[UR4][R2.64+0x2800] ;  /* 0x0028000402207981 */ /* 0x000f62000c1e1d00 */
[----:B------:R-:W-:-:S03]  /*03b0*/  HADD2.F32 R8, -RZ, R13.H0_H0 ;  /* 0x2000000dff087230 */ /* 0x000fc60000004100 */
[----:B------:R0:W5:Y:S01]  /*03c0*/  LDG.E.128 R28, desc[UR4][R2.64+0x3000] ;  /* 0x00300004021c7981 */ /* 0x000162000c1e1d00 */
[----:B------:R-:W-:Y:S01]  /*03d0*/  HADD2.F32 R9, -RZ, R13.H1_H1 ;  /* 0x3000000dff097230 */ /* 0x000fe20000004100 */
[----:B------:R-:W-:Y:S01]  /*03e0*/  HFMA2.MMA R108, -RZ, RZ, 0, 5.9604644775390625e-08 ;  /* 0x00000001ff6c7435 */ /* 0x000fe200000001ff */
[--C-:B------:R-:W-:Y:S01]  /*03f0*/  HADD2.F32 R161, -RZ, R16.reuse.H0_H0 ;  /* 0x20000010ffa17230 */ /* 0x100fe20000004100 */
[----:B------:R-:W-:Y:S01]  /*0400*/  ISETP.NE.AND.EX P1, PT, R61, RZ, PT, P1 ;  /* 0x000000ff3d00720c */ /* 0x000fe20003f25310 */
[----:B------:R-:W-:Y:S01]  /*0410*/  HADD2.F32 R160, -RZ, R16.H1_H1 ;  /* 0x30000010ffa07230 */ /* 0x000fe20000004100 */
[----:B------:R-:W-:Y:S01]  /*0420*/  ULDC.U8 UR6, c[0x0][0x2a0] ;  /* 0x0000a80000067ab9 */ /* 0x000fe20000000000 */
[--C-:B------:R-:W-:Y:S01]  /*0430*/  HADD2.F32 R159, -RZ, R17.reuse.H0_H0 ;  /* 0x20000011ff9f7230 */ /* 0x100fe20000004100 */
[----:B------:R-:W-:Y:S01]  /*0440*/  ISETP.NE.AND P4, PT, RZ, UR6, PT ;  /* 0x00000006ff007c0c */ /* 0x000fe2000bf85270 */
[----:B------:R-:W-:Y:S01]  /*0450*/  HADD2.F32 R158, -RZ, R17.H1_H1 ;  /* 0x30000011ff9e7230 */ /* 0x000fe20000004100 */
[----:B------:R-:W-:Y:S01]  /*0460*/  ULDC UR6, c[0x0][0x218] ;  /* 0x0000860000067ab9 */ /* 0x000fe20000000800 */
[--C-:B0-----:R-:W-:Y:S01]  /*0470*/  HADD2.F32 R2, -RZ, R6.reuse.H0_H0 ;  /* 0x20000006ff027230 */ /* 0x101fe20000004100 */
[----:B------:R-:W-:Y:S01]  /*0480*/  ULDC UR7, c[0x0][0x290] ;  /* 0x0000a40000077ab9 */ /* 0x000fe20000000800 */
[----:B------:R-:W-:Y:S01]  /*0490*/  HADD2.F32 R3, -RZ, R6.H1_H1 ;  /* 0x30000006ff037230 */ /* 0x000fe20000004100 */
[----:B------:R-:W-:Y:S01]  /*04a0*/  ULDC.64 UR10, c[0x0][0x230] ;  /* 0x00008c00000a7ab9 */ /* 0x000fe20000000a00 */
[----:B------:R-:W-:Y:S01]  /*04b0*/  HADD2.F32 R6, -RZ, R12.H0_H0 ;  /* 0x2000000cff067230 */ /* 0x000fe20000004100 */
[----:B------:R-:W-:Y:S01]  /*04c0*/  ULDC.64 UR8, c[0x0][0x210] ;  /* 0x0000840000087ab9 */ /* 0x000fe20000000a00 */
[----:B------:R-:W-:-:S02]  /*04d0*/  HADD2.F32 R10, -RZ, R14.H0_H0 ;  /* 0x2000000eff0a7230 */ /* 0x000fc40000004100 */
[----:B------:R-:W-:Y:S02]  /*04e0*/  HADD2.F32 R11, -RZ, R14.H1_H1 ;  /* 0x3000000eff0b7230 */ /* 0x000fe40000004100 */
[--C-:B------:R-:W-:Y:S02]  /*04f0*/  HADD2.F32 R12, -RZ, R15.reuse.H0_H0 ;  /* 0x2000000fff0c7230 */ /* 0x100fe40000004100 */
[----:B------:R-:W-:Y:S02]  /*0500*/  HADD2.F32 R13, -RZ, R15.H1_H1 ;  /* 0x3000000fff0d7230 */ /* 0x000fe40000004100 */
[--C-:B------:R-:W-:Y:S02]  /*0510*/  HADD2.F32 R157, -RZ, R18.reuse.H0_H0 ;  /* 0x20000012ff9d7230 */ /* 0x100fe40000004100 */
[----:B------:R-:W-:Y:S02]  /*0520*/  HADD2.F32 R156, -RZ, R18.H1_H1 ;  /* 0x30000012ff9c7230 */ /* 0x000fe40000004100 */
        /* <DEDUP_REMOVED lines=14> */
[----:B------:R-:W-:Y:S02]  /*0610*/  HADD2.F32 R124, -RZ, R123.H0_H0 ;  /* 0x2000007bff7c7230 */ /* 0x000fe40000004100 */
        /* <DEDUP_REMOVED lines=16> */
[----:B------:R-:W-:-:S07]  /*0720*/  HADD2.F32 R85, -RZ, R59.H1_H1 ;  /* 0x3000003bff557230 */ /* 0x000fce0000004100 */
.L_x_5829:
[----:B------:R-:W-:Y:S01]  /*0730*/  ISETP.NE.U32.AND P2, PT, RZ, UR10, PT ;  /* 0x0000000aff007c0c */ /* 0x000fe2000bf45070 */
[----:B-1----:R-:W0:Y:S01]  /*0740*/  @P1 LDC.64 R64, c[0x0][0x270] ;  /* 0x00009c00ff401b82 */ /* 0x002e220000000a00 */
[----:B------:R-:W-:Y:S01]  /*0750*/  IMAD R66, R86, UR6, RZ ;  /* 0x0000000656427c24 */ /* 0x000fe2000f8e02ff */
[----:B------:R-:W-:Y:S02]  /*0760*/  LOP3.LUT R68, R164, 0x7f, RZ, 0xc0, !PT ;  /* 0x0000007fa4447812 */ /* 0x000fe400078ec0ff */
[----:B------:R-:W-:Y:S02]  /*0770*/  ISETP.NE.AND.EX P2, PT, RZ, UR11, PT, P2 ;  /* 0x0000000bff007c0c */ /* 0x000fe4000bf45320 */
[----:B------:R-:W-:Y:S02]  /*0780*/  SHF.R.S32.HI R67, RZ, 0x1f, R66 ;  /* 0x0000001fff437819 */ /* 0x000fe40000011442 */
[----:B------:R-:W1:Y:S02]  /*0790*/  LDC.64 R142, c[0x0][0x220] ;  /* 0x00008800ff8e7b82 */ /* 0x000e640000000a00 */
        /* <DEDUP_REMOVED lines=11> */
[----:B------:R-:W-:Y:S01]  /*0850*/  MOV R112, 0x3f800000 ;  /* 0x3f80000000707802 */ /* 0x000fe20000000f00 */
[----:B---3--:R-:W-:Y:S02]  /*0860*/  @P1 HADD2.F32 R112, -RZ, R74.H0_H0 ;  /* 0x2000004aff701230 */ /* 0x008fe40000004100 */
[----:B----4-:R-:W-:-:S05]  /*0870*/  HADD2.F32 R71, -RZ, R64.H0_H0 ;  /* 0x20000040ff477230 */ /* 0x010fca0000004100 */
[----:B------:R-:W-:-:S03]  /*0880*/  FMUL.FTZ R71, R71, R112 ;  /* 0x0000007047477220 */ /* 0x000fc60000410000 */
[----:B0-----:R-:W-:Y:S05]  /*0890*/  @P3 BRA `(.L_x_5660) ;  /* 0x0000000000083947 */ /* 0x001fea0003800000 */
[----:B------:R-:W-:Y:S05]  /*08a0*/  @P0 BRA `(.L_x_5661) ;  /* 0x00000000000c0947 */ /* 0x000fea0003800000 */
[----:B------:R-:W-:Y:S05]  /*08b0*/  BRA `(.L_x_5662) ;  /* 0x0000000000107947 */ /* 0x000fea0003800000 */
.L_x_5660:
[----:B-----5:R-:W-:-:S05]  /*08c0*/  HADD2.F32 R70, -RZ, R56.H0_H0 ;  /* 0x20000038ff467230 */ /* 0x020fca0000004100 */
[----:B------:R-:W-:-:S07]  /*08d0*/  FADD.FTZ R71, R71, R70 ;  /* 0x0000004647477221 */ /* 0x000fce0000010000 */
.L_x_5661:
[----:B------:R-:W-:-:S04]  /*08e0*/  F2FP.F16.F32.PACK_AB R69, RZ, R71 ;  /* 0x00000047ff45723e */ /* 0x000fc800000000ff */
[----:B------:R-:W-:-:S07]  /*08f0*/  PRMT R60, R69, 0x7610, R60 ;  /* 0x00007610453c7816 */ /* 0x000fce000000003c */
.L_x_5662:
[----:B------:R-:W-:-:S05]  /*0900*/  HADD2.F32 R69, -RZ, R64.H1_H1 ;  /* 0x30000040ff457230 */ /* 0x000fca0000004100 */
[----:B------:R-:W-:Y:S01]  /*0910*/  FMUL.FTZ R74, R69, R112 ;  /* 0x00000070454a7220 */ /* 0x000fe20000410000 */
[----:B------:R-:W-:Y:S06]  /*0920*/  @P3 BRA `(.L_x_5663) ;  /* 0x0000000000083947 */ /* 0x000fec0003800000 */
[----:B------:R-:W-:Y:S05]  /*0930*/  @P0 BRA `(.L_x_5664) ;  /* 0x00000000000c0947 */ /* 0x000fea0003800000 */
[----:B------:R-:W-:Y:S05]  /*0940*/  BRA `(.L_x_5665) ;  /* 0x0000000000107947 */ /* 0x000fea0003800000 */
.L_x_5663:
[----:B-----5:R-:W-:-:S05]  /*0950*/  HADD2.F32 R69, -RZ, R56.H1_H1 ;  /* 0x30000038ff457230 */ /* 0x020fca0000004100 */
[----:B------:R-:W-:-:S07]  /*0960*/  FADD.FTZ R74, R74, R69 ;  /* 0x000000454a4a7221 */ /* 0x000fce0000010000 */
.L_x_5664:
[----:B------:R-:W-:-:S04]  /*0970*/  F2FP.F16.F32.PACK_AB R64, RZ, R74 ;  /* 0x0000004aff40723e */ /* 0x000fc800000000ff */
[----:B------:R-:W-:-:S07]  /*0980*/  PRMT R60, R60, 0x5410, R64 ;  /* 0x000054103c3c7816 */ /* 0x000fce0000000040 */
.L_x_5665:
[----:B------:R-:W-:-:S05]  /*0990*/  HADD2.F32 R75, -RZ, R65.H0_H0 ;  /* 0x20000041ff4b7230 */ /* 0x000fca0000004100 */
[----:B------:R-:W-:Y:S01]  /*09a0*/  FMUL.FTZ R75, R75, R112 ;  /* 0x000000704b4b7220 */ /* 0x000fe20000410000 */
[----:B------:R-:W-:Y:S06]  /*09b0*/  @P3 BRA `(.L_x_5666) ;  /* 0x0000000000083947 */ /* 0x000fec0003800000 */
[----:B------:R-:W-:Y:S05]  /*09c0*/  @P0 BRA `(.L_x_5667) ;  /* 0x00000000000c0947 */ /* 0x000fea0003800000 */
[----:B------:R-:W-:Y:S05]  /*09d0*/  BRA `(.L_x_5668) ;  /* 0x0000000000107947 */ /* 0x000fea0003800000 */
.L_x_5666:
[----:B-----5:R-:W-:-:S05]  /*09e0*/  HADD2.F32 R64, -RZ, R57.H0_H0 ;  /* 0x20000039ff407230 */ /* 0x020fca0000004100 */
[----:B------:R-:W-:-:S07]  /*09f0*/  FADD.FTZ R75, R75, R64 ;  /* 0x000000404b4b7221 */ /* 0x000fce0000010000 */
.L_x_5667:
[----:B------:R-:W-:-:S04]  /*0a00*/  F2FP.F16.F32.PACK_AB R64, RZ, R75 ;  /* 0x0000004bff40723e */ /* 0x000fc800000000ff */
[----:B------:R-:W-:-:S07]  /*0a10*/  PRMT R61, R64, 0x7610, R61 ;  /* 0x00007610403d7816 */ /* 0x000fce000000003d */
.L_x_5668:
[----:B------:R-:W-:-:S05]  /*0a20*/  HADD2.F32 R65, -RZ, R65.H1_H1 ;  /* 0x30000041ff417230 */ /* 0x000fca0000004100 */
[----:B------:R-:W-:Y:S01]  /*0a30*/  FMUL.FTZ R78, R65, R112 ;  /* 0x00000070414e7220 */ /* 0x000fe20000410000 */
[----:B------:R-:W-:Y:S06]  /*0a40*/  @P3 BRA `(.L_x_5669) ;  /* 0x0000000000083947 */ /* 0x000fec0003800000 */
[----:B------:R-:W-:Y:S05]  /*0a50*/  @P0 BRA `(.L_x_5670) ;  /* 0x00000000000c0947 */ /* 0x000fea0003800000 */
[----:B------:R-:W-:Y:S05]  /*0a60*/  BRA `(.L_x_5671) ;  /* 0x0000000000107947 */ /* 0x000fea0003800000 */
.L_x_5669:
[----:B-----5:R-:W-:-:S05]  /*0a70*/  HADD2.F32 R65, -RZ, R57.H1_H1 ;  /* 0x30000039ff417230 */ /* 0x020fca0000004100 */
[----:B------:R-:W-:-:S07]  /*0a80*/  FADD.FTZ R78, R78, R65 ;  /* 0x000000414e4e7221 */ /* 0x000fce0000010000 */
.L_x_5670:
[----:B------:R-:W-:-:S04]  /*0a90*/  F2FP.F16.F32.PACK_AB R64, RZ, R78 ;  /* 0x0000004eff40723e */ /* 0x000fc800000000ff */
[----:B------:R-:W-:-:S07]  /*0aa0*/  PRMT R61, R61, 0x5410, R64 ;  /* 0x000054103d3d7816 */ /* 0x000fce0000000040 */
.L_x_5671:
[----:B------:R-:W-:-:S05]  /*0ab0*/  HADD2.F32 R79, -RZ, R66.H0_H0 ;  /* 0x20000042ff4f7230 */ /* 0x000fca0000004100 */
[----:B------:R-:W-:Y:S01]  /*0ac0*/  FMUL.FTZ R79, R79, R112 ;  /* 0x000000704f4f7220 */ /* 0x000fe20000410000 */
[----:B------:R-:W-:Y:S06]  /*0ad0*/  @P3 BRA `(.L_x_5672) ;  /* 0x0000000000083947 */ /* 0x000fec0003800000 */
[----:B------:R-:W-:Y:S05]  /*0ae0*/  @P0 BRA `(.L_x_5673) ;  /* 0x00000000000c0947 */ /* 0x000fea0003800000 */
[----:B------:R-:W-:Y:S05]  /*0af0*/  BRA `(.L_x_5674) ;  /* 0x0000000000107947 */ /* 0x000fea0003800000 */
.L_x_5672:
[----:B-----5:R-:W-:-:S05]  /*0b00*/  HADD2.F32 R64, -RZ, R58.H0_H0 ;  /* 0x2000003aff407230 */ /* 0x020fca0000004100 */
[----:B------:R-:W-:-:S07]  /*0b10*/  FADD.FTZ R79, R79, R64 ;  /* 0x000000404f4f7221 */ /* 0x000fce0000010000 */
.L_x_5673:
[----:B------:R-:W-:-:S04]  /*0b20*/  F2FP.F16.F32.PACK_AB R64, RZ, R79 ;  /* 0x0000004fff40723e */ /* 0x000fc800000000ff */
[----:B------:R-:W-:-:S07]  /*0b30*/  PRMT R62, R64, 0x7610, R62 ;  /* 0x00007610403e7816 */ /* 0x000fce000000003e */
.L_x_5674:
[----:B------:R-:W-:-:S05]  /*0b40*/  HADD2.F32 R83, -RZ, R66.H1_H1 ;  /* 0x30000042ff537230 */ /* 0x000fca0000004100 */
[----:B------:R-:W-:Y:S01]  /*0b50*/  FMUL.FTZ R83, R83, R112 ;  /* 0x0000007053537220 */ /* 0x000fe20000410000 */
[----:B------:R-:W-:Y:S06]  /*0b60*/  @P3 BRA `(.L_x_5675) ;  /* 0x0000000000083947 */ /* 0x000fec0003800000 */
[----:B------:R-:W-:Y:S05]  /*0b70*/  @P0 BRA `(.L_x_5676) ;  /* 0x00000000000c0947 */ /* 0x000fea0003800000 */
[----:B------:R-:W-:Y:S05]  /*0b80*/  BRA `(.L_x_5677) ;  /* 0x0000000000107947 */ /* 0x000fea0003800000 */
.L_x_5675:
[----:B-----5:R-:W-:-:S05]  /*0b90*/  HADD2.F32 R64, -RZ, R58.H1_H1 ;  /* 0x3000003aff407230 */ /* 0x020fca0000004100 */
[----:B------:R-:W-:-:S07]  /*0ba0*/  FADD.FTZ R83, R83, R64 ;  /* 0x0000004053537221 */ /* 0x000fce0000010000 */
.L_x_5676:
[----:B------:R-:W-:-:S04]  /*0bb0*/  F2FP.F16.F32.PACK_AB R64, RZ, R83 ;  /* 0x00000053ff40723e */ /* 0x000fc800000000ff */
[----:B------:R-:W-:-:S07]  /*0bc0*/  PRMT R62, R62, 0x5410, R64 ;  /* 0x000054103e3e7816 */ /* 0x000fce0000000040 */
.L_x_5677:
[----:B------:R-:W-:-:S05]  /*0bd0*/  HADD2.F32 R65, -RZ, R67.H0_H0 ;  /* 0x20000043ff417230 */ /* 0x000fca0000004100 */
[----:B------:R-:W-:Y:S01]  /*0be0*/  FMUL.FTZ R82, R65, R112 ;  /* 0x0000007041527220 */ /* 0x000fe20000410000 */
[----:B------:R-:W-:Y:S06]  /*0bf0*/  @P3 BRA `(.L_x_5678) ;  /* 0x0000000000083947 */ /* 0x000fec0003800000 */
[----:B------:R-:W-:Y:S05]  /*0c00*/  @P0 BRA `(.L_x_5679) ;  /* 0x00000000000c0947 */ /* 0x000fea0003800000 */
[----:B------:R-:W-:Y:S05]  /*0c10*/  BRA `(.L_x_5680) ;  /* 0x0000000000107947 */ /* 0x000fea0003800000 */
.L_x_5678:
[----:B-----5:R-:W-:-:S05]  /*0c20*/  HADD2.F32 R65, -RZ, R59.H0_H0 ;  /* 0x2000003bff417230 */ /* 0x020fca0000004100 */
[----:B------:R-:W-:-:S07]  /*0c30*/  FADD.FTZ R82, R82, R65 ;  /* 0x0000004152527221 */ /* 0x000fce0000010000 */
.L_x_5679:
[----:B------:R-:W-:-:S04]  /*0c40*/  F2FP.F16.F32.PACK_AB R64, RZ, R82 ;  /* 0x00000052ff40723e */ /* 0x000fc800000000ff */
[----:B------:R-:W-:-:S07]  /*0c50*/  PRMT R63, R64, 0x7610, R63 ;  /* 0x00007610403f7816 */ /* 0x000fce000000003f */
.L_x_5680:
[----:B------:R-:W-:-:S05]  /*0c60*/  HADD2.F32 R67, -RZ, R67.H1_H1 ;  /* 0x30000043ff437230 */ /* 0x000fca0000004100 */
[----:B------:R-:W-:Y:S01]  /*0c70*/  FMUL.FTZ R88, R67, R112 ;  /* 0x0000007043587220 */ /* 0x000fe20000410000 */
[----:B------:R-:W-:Y:S06]  /*0c80*/  @P3 BRA `(.L_x_5681) ;  /* 0x0000000000083947 */ /* 0x000fec0003800000 */
[----:B------:R-:W-:Y:S05]  /*0c90*/  @P0 BRA `(.L_x_5682) ;  /* 0x00000000000c0947 */ /* 0x000fea0003800000 */
[----:B------:R-:W-:Y:S05]  /*0ca0*/  BRA `(.L_x_5683) ;  /* 0x0000000000107947 */ /* 0x000fea0003800000 */
.L_x_5681:
[----:B-----5:R-:W-:-:S05]  /*0cb0*/  HADD2.F32 R65, -RZ, R59.H1_H1 ;  /* 0x3000003bff417230 */ /* 0x020fca0000004100 */
[----:B------:R-:W-:-:S07]  /*0cc0*/  FADD.FTZ R88, R88, R65 ;  /* 0x0000004158587221 */ /* 0x000fce0000010000 */
.L_x_5682:
[----:B------:R-:W-:-:S04]  /*0cd0*/  F2FP.F16.F32.PACK_AB R64, RZ, R88 ;  /* 0x00000058ff40723e */ /* 0x000fc800000000ff */
[----:B------:R-:W-:-:S07]  /*0ce0*/  PRMT R63, R63, 0x5410, R64 ;  /* 0x000054103f3f7816 */ /* 0x000fce0000000040 */
.L_x_5683:
[----:B------:R-:W0:Y:S01]  /*0cf0*/  @P0 LDC.64 R64, c[0x0][0x238] ;  /* 0x00008e00ff400b82 */ /* 0x000e220000000a00 */
[----:B------:R-:W-:-:S05]  /*0d00*/  IADD3 R87, R68, 0x80, RZ ;  /* 0x0000008044577810 */ /* 0x000fca0007ffe0ff */
[----:B------:R-:W-:Y:S02]  /*0d10*/  IMAD.WIDE.U32 R66, R87, 0x10, R142 ;  /* 0x0000001057427825 */ /* 0x000fe400078e008e */
[----:B------:R-:W1:Y:S02]  /*0d20*/  @P2 LDC.64 R72, c[0x0][0x230] ;  /* 0x00008c00ff482b82 */ /* 0x000e640000000a00 */
[----:B0-----:R-:W-:-:S05]  /*0d30*/  @P0 IMAD.WIDE.U32 R64, R68, 0x10, R64 ;  /* 0x0000001044400825 */ /* 0x001fca00078e0040 */
[----:B------:R0:W-:Y:S01]  /*0d40*/  @P0 STG.E.128 desc[UR4][R64.64], R60 ;  /* 0x0000003c40000986 */ /* 0x0001e2000c101d04 */
[----:B-1----:R-:W-:-:S05]  /*0d50*/  @P2 IMAD.WIDE.U32 R72, R87, 0x10, R72 ;  /* 0x0000001057482825 */ /* 0x002fca00078e0048 */
[----:B-----5:R1:W5:Y:S04]  /*0d60*/  @P2 LDG.E.128 R56, desc[UR4][R72.64] ;  /* 0x0000000448382981 */ /* 0x020368000c1e1d00 */
[----:B0-----:R-:W2:Y:S02]  /*0d70*/  LDG.E.128 R64, desc[UR4][R66.64] ;  /* 0x0000000442407981 */ /* 0x001ea4000c1e1d00 */
[----:B--2---:R-:W-:-:S05]  /*0d80*/  HADD2.F32 R69, -RZ, R64.H0_H0 ;  /* 0x20000040ff457230 */ /* 0x004fca0000004100 */
[----:B------:R-:W-:Y:S01]  /*0d90*/  FMUL.FTZ R70, R69, R112 ;  /* 0x0000007045467220 */ /* 0x000fe20000410000 */
[----:B-1----:R-:W-:Y:S06]  /*0da0*/  @P3 BRA `(.L_x_5684) ;  /* 0x0000000000083947 */ /* 0x002fec0003800000 */
[----:B------:R-:W-:Y:S05]  /*0db0*/  @P0 BRA `(.L_x_5685) ;  /* 0x00000000000c0947 */ /* 0x000fea0003800000 */
[----:B------:R-:W-:Y:S05]  /*0dc0*/  BRA `(.L_x_5686) ;  /* 0x0000000000107947 */ /* 0x000fea0003800000 */
.L_x_5684:
[----:B-----5:R-:W-:-:S05]  /*0dd0*/  HADD2.F32 R69, -RZ, R56.H0_H0 ;  /* 0x20000038ff457230 */ /* 0x020fca0000004100 */
[----:B------:R-:W-:-:S07]  /*0de0*/  FADD.FTZ R70, R69, R70 ;  /* 0x0000004645467221 */ /* 0x000fce0000010000 */
.L_x_5685:
[----:B------:R-:W-:-:S04]  /*0df0*/  F2FP.F16.F32.PACK_AB R69, RZ, R70 ;  /* 0x00000046ff45723e */ /* 0x000fc800000000ff */
[----:B------:R-:W-:-:S07]  /*0e00*/  PRMT R60, R69, 0x7610, R60 ;  /* 0x00007610453c7816 */ /* 0x000fce000000003c */
.L_x_5686:
[----:B------:R-:W-:-:S05]  /*0e10*/  HADD2.F32 R69, -RZ, R64.H1_H1 ;  /* 0x30000040ff457230 */ /* 0x000fca0000004100 */
[----:B------:R-:W-:Y:S01]  /*0e20*/  FMUL.FTZ R72, R69, R112 ;  /* 0x0000007045487220 */ /* 0x000fe20000410000 */
[----:B------:R-:W-:Y:S06]  /*0e30*/  @P3 BRA `(.L_x_5687) ;  /* 0x0000000000083947 */ /* 0x000fec0003800000 */
[----:B------:R-:W-:Y:S05]  /*0e40*/  @P0 BRA `(.L_x_5688) ;  /* 0x00000000000c0947 */ /* 0x000fea0003800000 */
[----:B------:R-:W-:Y:S05]  /*0e50*/  BRA `(.L_x_5689) ;  /* 0x0000000000107947 */ /* 0x000fea0003800000 */
.L_x_5687:
[----:B-----5:R-:W-:-:S05]  /*0e60*/  HADD2.F32 R69, -RZ, R56.H1_H1 ;  /* 0x30000038ff457230 */ /* 0x020fca0000004100 */
[----:B------:R-:W-:-:S07]  /*0e70*/  FADD.FTZ R72, R69, R72 ;  /* 0x0000004845487221 */ /* 0x000fce0000010000 */
.L_x_5688:
[----:B------:R-:W-:-:S04]  /*0e80*/  F2FP.F16.F32.PACK_AB R64, RZ, R72 ;  /* 0x00000048ff40723e */ /* 0x000fc800000000ff */
[----:B------:R-:W-:-:S07]  /*0e90*/  PRMT R60, R60, 0x5410, R64 ;  /* 0x000054103c3c7816 */ /* 0x000fce0000000040 */
.L_x_5689:
[----:B------:R-:W-:-:S05]  /*0ea0*/  HADD2.F32 R73, -RZ, R65.H0_H0 ;  /* 0x20000041ff497230 */ /* 0x000fca0000004100 */
[----:B------:R-:W-:Y:S01]  /*0eb0*/  FMUL.FTZ R73, R73, R112 ;  /* 0x0000007049497220 */ /* 0x000fe20000410000 */
[----:B------:R-:W-:Y:S06]  /*0ec0*/  @P3 BRA `(.L_x_5690) ;  /* 0x0000000000083947 */ /* 0x000fec0003800000 */
[----:B------:R-:W-:Y:S05]  /*0ed0*/  @P0 BRA `(.L_x_5691) ;  /* 0x00000000000c0947 */ /* 0x000fea0003800000 */
[----:B------:R-:W-:Y:S05]  /*0ee0*/  BRA `(.L_x_5692) ;  /* 0x0000000000107947 */ /* 0x000fea0003800000 */
.L_x_5690:
[----:B-----5:R-:W-:-:S05]  /*0ef0*/  HADD2.F32 R64, -RZ, R57.H0_H0 ;  /* 0x20000039ff407230 */ /* 0x020fca0000004100 */
[----:B------:R-:W-:-:S07]  /*0f00*/  FADD.FTZ R73, R64, R73 ;  /* 0x0000004940497221 */ /* 0x000fce0000010000 */
.L_x_5691:
[----:B------:R-:W-:-:S04]  /*0f10*/  F2FP.F16.F32.PACK_AB R64, RZ, R73 ;  /* 0x00000049ff40723e */ /* 0x000fc800000000ff */
[----:B------:R-:W-:-:S07]  /*0f20*/  PRMT R61, R64, 0x7610, R61 ;  /* 0x00007610403d7816 */ /* 0x000fce000000003d */
.L_x_5692:
[----:B------:R-:W-:-:S05]  /*0f30*/  HADD2.F32 R65, -RZ, R65.H1_H1 ;  /* 0x30000041ff417230 */ /* 0x000fca0000004100 */
[----:B------:R-:W-:Y:S01]  /*0f40*/  FMUL.FTZ R76, R65, R112 ;  /* 0x00000070414c7220 */ /* 0x000fe20000410000 */
[----:B------:R-:W-:Y:S06]  /*0f50*/  @P3 BRA `(.L_x_5693) ;  /* 0x0000000000083947 */ /* 0x000fec0003800000 */
[----:B------:R-:W-:Y:S05]  /*0f60*/  @P0 BRA `(.L_x_5694) ;  /* 0x00000000000c0947 */ /* 0x000fea0003800000 */
[----:B------:R-:W-:Y:S05]  /*0f70*/  BRA `(.L_x_5695) ;  /* 0x0000000000107947 */ /* 0x000fea0003800000 */
.L_x_5693:
[----:B-----5:R-:W-:-:S05]  /*0f80*/  HADD2.F32 R65, -RZ, R57.H1_H1 ;  /* 0x30000039ff417230 */ /* 0x020fca0000004100 */
[----:B------:R-:W-:-:S07]  /*0f90*/  FADD.FTZ R76, R65, R76 ;  /* 0x0000004c414c7221 */ /* 0x000fce0000010000 */
.L_x_5694:
[----:B------:R-:W-:-:S04]  /*0fa0*/  F2FP.F16.F32.PACK_AB R64, RZ, R76 ;  /* 0x0000004cff40723e */ /* 0x000fc800000000ff */
[----:B------:R-:W-:-:S07]  /*0fb0*/  PRMT R61, R61, 0x5410, R64 ;  /* 0x000054103d3d7816 */ /* 0x000fce0000000040 */
.L_x_5695:
[----:B------:R-:W-:-:S05]  /*0fc0*/  HADD2.F32 R77, -RZ, R66.H0_H0 ;  /* 0x20000042ff4d7230 */ /* 0x000fca0000004100 */
[----:B------:R-:W-:Y:S01]  /*0fd0*/  FMUL.FTZ R77, R77, R112 ;  /* 0x000000704d4d7220 */ /* 0x000fe20000410000 */
[----:B------:R-:W-:Y:S06]  /*0fe0*/  @P3 BRA `(.L_x_5696) ;  /* 0x0000000000083947 */ /* 0x000fec0003800000 */
[----:B------:R-:W-:Y:S05]  /*0ff0*/  @P0 BRA `(.L_x_5697) ;  /* 0x00000000000c0947 */ /* 0x000fea0003800000 */
[----:B------:R-:W-:Y:S05]  /*1000*/  BRA `(.L_x_5698) ;  /* 0x0000000000107947 */ /* 0x000fea0003800000 */
.L_x_5696:
[----:B-----5:R-:W-:-:S05]  /*1010*/  HADD2.F32 R64, -RZ, R58.H0_H0 ;  /* 0x2000003aff407230 */ /* 0x020fca0000004100 */
[----:B------:R-:W-:-:S07]  /*1020*/  FADD.FTZ R77, R64, R77 ;  /* 0x0000004d404d7221 */ /* 0x000fce0000010000 */
.L_x_5697:
[----:B------:R-:W-:-:S04]  /*1030*/  F2FP.F16.F32.PACK_AB R64, RZ, R77 ;  /* 0x0000004dff40723e */ /* 0x000fc800000000ff */
[----:B------:R-:W-:-:S07]  /*1040*/  PRMT R62, R64, 0x7610, R62 ;  /* 0x00007610403e7816 */ /* 0x000fce000000003e */
.L_x_5698:
[----:B------:R-:W-:-:S05]  /*1050*/  HADD2.F32 R65, -RZ, R66.H1_H1 ;  /* 0x30000042ff417230 */ /* 0x000fca0000004100 */
[----:B------:R-:W-:Y:S01]  /*1060*/  FMUL.FTZ R80, R65, R112 ;  /* 0x0000007041507220 */ /* 0x000fe20000410000 */
[----:B------:R-:W-:Y:S06]  /*1070*/  @P3 BRA `(.L_x_5699) ;  /* 0x0000000000083947 */ /* 0x000fec0003800000 */
[----:B------:R-:W-:Y:S05]  /*1080*/  @P0 BRA `(.L_x_5700) ;  /* 0x00000000000c0947 */ /* 0x000fea0003800000 */
[----:B------:R-:W-:Y:S05]  /*1090*/  BRA `(.L_x_5701) ;  /* 0x0000000000107947 */ /* 0x000fea0003800000 */
.L_x_5699:
[----:B-----5:R-:W-:-:S05]  /*10a0*/  HADD2.F32 R65, -RZ, R58.H1_H1 ;  /* 0x3000003aff417230 */ /* 0x020fca0000004100 */
[----:B------:R-:W-:-:S07]  /*10b0*/  FADD.FTZ R80, R65, R80 ;  /* 0x0000005041507221 */ /* 0x000fce0000010000 */
.L_x_5700:
[----:B------:R-:W-:-:S04]  /*10c0*/  F2FP.F16.F32.PACK_AB R64, RZ, R80 ;  /* 0x00000050ff40723e */ /* 0x000fc800000000ff */
[----:B------:R-:W-:-:S07]  /*10d0*/  PRMT R62, R62, 0x5410, R64 ;  /* 0x000054103e3e7816 */ /* 0x000fce0000000040 */
.L_x_5701:
[----:B------:R-:W-:-:S05]  /*10e0*/  HADD2.F32 R81, -RZ, R67.H0_H0 ;  /* 0x20000043ff517230 */ /* 0x000fca0000004100 */
[----:B------:R-:W-:Y:S01]  /*10f0*/  FMUL.FTZ R81, R81, R112 ;  /* 0x0000007051517220 */ /* 0x000fe20000410000 */
[----:B------:R-:W-:Y:S06]  /*1100*/  @P3 BRA `(.L_x_5702) ;  /* 0x0000000000083947 */ /* 0x000fec0003800000 */
[----:B------:R-:W-:Y:S05]  /*1110*/  @P0 BRA `(.L_x_5703) ;  /* 0x00000000000c0947 */ /* 0x000fea0003800000 */
[----:B------:R-:W-:Y:S05]  /*1120*/  BRA `(.L_x_5704) ;  /* 0x0000000000107947 */ /* 0x000fea0003800000 */
.L_x_5702:
[----:B-----5:R-:W-:-:S05]  /*1130*/  HADD2.F32 R64, -RZ, R59.H0_H0 ;  /* 0x2000003bff407230 */ /* 0x020fca0000004100 */
[----:B------:R-:W-:-:S07]  /*1140*/  FADD.FTZ R81, R64, R81 ;  /* 0x0000005140517221 */ /* 0x000fce0000010000 */
.L_x_5703:
[----:B------:R-:W-:-:S04]  /*1150*/  F2FP.F16.F32.PACK_AB R64, RZ, R81 ;  /* 0x00000051ff40723e */ /* 0x000fc800000000ff */
[----:B------:R-:W-:-:S07]  /*1160*/  PRMT R63, R64, 0x7610, R63 ;  /* 0x00007610403f7816 */ /* 0x000fce000000003f */
.L_x_5704:
[----:B------:R-:W-:-:S05]  /*1170*/  HADD2.F32 R67, -RZ, R67.H1_H1 ;  /* 0x30000043ff437230 */ /* 0x000fca0000004100 */
[----:B------:R-:W-:Y:S01]  /*1180*/  FMUL.FTZ R89, R67, R112 ;  /* 0x0000007043597220 */ /* 0x000fe20000410000 */
[----:B------:R-:W-:Y:S06]  /*1190*/  @P3 BRA `(.L_x_5705) ;  /* 0x0000000000083947 */ /* 0x000fec0003800000 */
[----:B------:R-:W-:Y:S05]  /*11a0*/  @P0 BRA `(.L_x_5706) ;  /* 0x00000000000c0947 */ /* 0x000fea0003800000 */
[----:B------:R-:W-:Y:S05]  /*11b0*/  BRA `(.L_x_5707) ;  /* 0x0000000000107947 */ /* 0x000fea0003800000 */
.L_x_5705:
[----:B-----5:R-:W-:-:S05]  /*11c0*/  HADD2.F32 R64, -RZ, R59.H1_H1 ;  /* 0x3000003bff407230 */ /* 0x020fca0000004100 */
[----:B------:R-:W-:-:S07]  /*11d0*/  FADD.FTZ R89, R64, R89 ;  /* 0x0000005940597221 */ /* 0x000fce0000010000 */
.L_x_5706:
[----:B------:R-:W-:-:S04]  /*11e0*/  F2FP.F16.F32.PACK_AB R64, RZ, R89 ;  /* 0x00000059ff40723e */ /* 0x000fc800000000ff */
[----:B------:R-:W-:-:S07]  /*11f0*/  PRMT R63, R63, 0x5410, R64 ;  /* 0x000054103f3f7816 */ /* 0x000fce0000000040 */
.L_x_5707:
        /* <DEDUP_REMOVED lines=9> */
[----:B--2---:R-:W-:-:S05]  /*1290*/  HADD2.F32 R87, -RZ, R64.H0_H0 ;  /* 0x20000040ff577230 */ /* 0x004fca0000004100 */
[----:B0-----:R-:W-:Y:S01]  /*12a0*/  FMUL.FTZ R90, R87, R112 ;  /* 0x00000070575a7220 */ /* 0x001fe20000410000 */
[----:B------:R-:W-:Y:S06]  /*12b0*/  @P3 BRA `(.L_x_5708) ;  /* 0x0000000000083947 */ /* 0x000fec0003800000 */
[----:B------:R-:W-:Y:S05]  /*12c0*/  @P0 BRA `(.L_x_5709) ;  /* 0x00000000000c0947 */ /* 0x000fea0003800000 */
[----:B------:R-:W-:Y:S05]  /*12d0*/  BRA `(.L_x_5710) ;  /* 0x0000000000107947 */ /* 0x000fea0003800000 */
.L_x_5708:
[----:B-----5:R-:W-:-:S05]  /*12e0*/  HADD2.F32 R87, -RZ, R56.H0_H0 ;  /* 0x20000038ff577230 */ /* 0x020fca0000004100 */
[----:B------:R-:W-:-:S07]  /*12f0*/  FADD.FTZ R90, R87, R90 ;  /* 0x0000005a575a7221 */ /* 0x000fce0000010000 */
.L_x_5709:
[----:B------:R-:W-:-:S04]  /*1300*/  F2FP.F16.F32.PACK_AB R87, RZ, R90 ;  /* 0x0000005aff57723e */ /* 0x000fc800000000ff */
[----:B------:R-:W-:-:S07]  /*1310*/  PRMT R60, R87, 0x7610, R60 ;  /* 0x00007610573c7816 */ /* 0x000fce000000003c */
.L_x_5710:
[----:B------:R-:W-:-:S05]  /*1320*/  HADD2.F32 R91, -RZ, R64.H1_H1 ;  /* 0x30000040ff5b7230 */ /* 0x000fca0000004100 */
[----:B------:R-:W-:Y:S01]  /*1330*/  FMUL.FTZ R91, R91, R112 ;  /* 0x000000705b5b7220 */ /* 0x000fe20000410000 */
[----:B------:R-:W-:Y:S06]  /*1340*/  @P3 BRA `(.L_x_5711) ;  /* 0x0000000000083947 */ /* 0x000fec0003800000 */
[----:B------:R-:W-:Y:S05]  /*1350*/  @P0 BRA `(.L_x_5712) ;  /* 0x00000000000c0947 */ /* 0x000fea0003800000 */
[----:B------:R-:W-:Y:S05]  /*1360*/  BRA `(.L_x_5713) ;  /* 0x0000000000107947 */ /* 0x000fea0003800000 */
.L_x_5711:
[----:B-----5:R-:W-:-:S05]  /*1370*/  HADD2.F32 R64, -RZ, R56.H1_H1 ;  /* 0x30000038ff407230 */ /* 0x020fca0000004100 */
[----:B------:R-:W-:-:S07]  /*1380*/  FADD.FTZ R91, R64, R91 ;  /* 0x0000005b405b7221 */ /* 0x000fce0000010000 */
.L_x_5712:
[----:B------:R-:W-:-:S04]  /*1390*/  F2FP.F16.F32.PACK_AB R64, RZ, R91 ;  /* 0x0000005bff40723e */ /* 0x000fc800000000ff */
[----:B------:R-:W-:-:S07]  /*13a0*/  PRMT R60, R60, 0x5410, R64 ;  /* 0x000054103c3c7816 */ /* 0x000fce0000000040 */
.L_x_5713:
[----:B------:R-:W-:-:S05]  /*13b0*/  HADD2.F32 R87, -RZ, R65.H0_H0 ;  /* 0x20000041ff577230 */ /* 0x000fca0000004100 */
[----:B------:R-:W-:Y:S01]  /*13c0*/  FMUL.FTZ R92, R87, R112 ;  /* 0x00000070575c7220 */ /* 0x000fe20000410000 */
[----:B------:R-:W-:Y:S06]  /*13d0*/  @P3 BRA `(.L_x_5714) ;  /* 0x0000000000083947 */ /* 0x000fec0003800000 */
[----:B------:R-:W-:Y:S05]  /*13e0*/  @P0 BRA `(.L_x_5715) ;  /* 0x00000000000c0947 */ /* 0x000fea0003800000 */
[----:B------:R-:W-:Y:S05]  /*13f0*/  BRA `(.L_x_5716) ;  /* 0x0000000000107947 */ /* 0x000fea0003800000 */
.L_x_5714:
[----:B-----5:R-:W-:-:S05]  /*1400*/  HADD2.F32 R87, -RZ, R57.H0_H0 ;  /* 0x20000039ff577230 */ /* 0x020fca0000004100 */
[----:B------:R-:W-:-:S07]  /*1410*/  FADD.FTZ R92, R87, R92 ;  /* 0x0000005c575c7221 */ /* 0x000fce0000010000 */
.L_x_5715:
[----:B------:R-:W-:-:S04]  /*1420*/  F2FP.F16.F32.PACK_AB R64, RZ, R92 ;  /* 0x0000005cff40723e */ /* 0x000fc800000000ff */
[----:B------:R-:W-:-:S07]  /*1430*/  PRMT R61, R64, 0x7610, R61 ;  /* 0x00007610403d7816 */ /* 0x000fce000000003d */
.L_x_5716:
[----:B------:R-:W-:-:S05]  /*1440*/  HADD2.F32 R65, -RZ, R65.H1_H1 ;  /* 0x30000041ff417230 */ /* 0x000fca0000004100 */
[----:B------:R-:W-:Y:S01]  /*1450*/  FMUL.FTZ R93, R65, R112 ;  /* 0x00000070415d7220 */ /* 0x000fe20000410000 */
[----:B------:R-:W-:Y:S06]  /*1460*/  @P3 BRA `(.L_x_5717) ;  /* 0x0000000000083947 */ /* 0x000fec0003800000 */
[----:B------:R-:W-:Y:S05]  /*1470*/  @P0 BRA `(.L_x_5718) ;  /* 0x00000000000c0947 */ /* 0x000fea0003800000 */
[----:B------:R-:W-:Y:S05]  /*1480*/  BRA `(.L_x_5719) ;  /* 0x0000000000107947 */ /* 0x000fea0003800000 */
.L_x_5717:
[----:B-----5:R-:W-:-:S05]  /*1490*/  HADD2.F32 R64, -RZ, R57.H1_H1 ;  /* 0x30000039ff407230 */ /* 0x020fca0000004100 */
[----:B------:R-:W-:-:S07]  /*14a0*/  FADD.FTZ R93, R64, R93 ;  /* 0x0000005d405d7221 */ /* 0x000fce0000010000 */
.L_x_5718:
[----:B------:R-:W-:-:S04]  /*14b0*/  F2FP.F16.F32.PACK_AB R64, RZ, R93 ;  /* 0x0000005dff40723e */ /* 0x000fc800000000ff */
[----:B------:R-:W-:-:S07]  /*14c0*/  PRMT R61, R61, 0x5410, R64 ;  /* 0x000054103d3d7816 */ /* 0x000fce0000000040 */
.L_x_5719:
[----:B------:R-:W-:-:S05]  /*14d0*/  HADD2.F32 R65, -RZ, R66.H0_H0 ;  /* 0x20000042ff417230 */ /* 0x000fca0000004100 */
[----:B------:R-:W-:Y:S01]  /*14e0*/  FMUL.FTZ R94, R65, R112 ;  /* 0x00000070415e7220 */ /* 0x000fe20000410000 */
[----:B------:R-:W-:Y:S06]  /*14f0*/  @P3 BRA `(.L_x_5720) ;  /* 0x0000000000083947 */ /* 0x000fec0003800000 */
[----:B------:R-:W-:Y:S05]  /*1500*/  @P0 BRA `(.L_x_5721) ;  /* 0x00000000000c0947 */ /* 0x000fea0003800000 */
[----:B------:R-:W-:Y:S05]  /*1510*/  BRA `(.L_x_5722) ;  /* 0x0000000000107947 */ /* 0x000fea0003800000 */
.L_x_5720:
[----:B-----5:R-:W-:-:S05]  /*1520*/  HADD2.F32 R65, -RZ, R58.H0_H0 ;  /* 0x2000003aff417230 */ /* 0x020fca0000004100 */
[----:B------:R-:W-:-:S07]  /*1530*/  FADD.FTZ R94, R65, R94 ;  /* 0x0000005e415e7221 */ /* 0x000fce0000010000 */
.L_x_5721:
[----:B------:R-:W-:-:S04]  /*1540*/  F2FP.F16.F32.PACK_AB R64, RZ, R94 ;  /* 0x0000005eff40723e */ /* 0x000fc800000000ff */
[----:B------:R-:W-:-:S07]  /*1550*/  PRMT R62, R64, 0x7610, R62 ;  /* 0x00007610403e7816 */ /* 0x000fce000000003e */
.L_x_5722:
[----:B------:R-:W-:-:S05]  /*1560*/  HADD2.F32 R95, -RZ, R66.H1_H1 ;  /* 0x30000042ff5f7230 */ /* 0x000fca0000004100 */
[----:B------:R-:W-:Y:S01]  /*1570*/  FMUL.FTZ R95, R95, R112 ;  /* 0x000000705f5f7220 */ /* 0x000fe20000410000 */
[----:B------:R-:W-:Y:S06]  /*1580*/  @P3 BRA `(.L_x_5723) ;  /* 0x0000000000083947 */ /* 0x000fec0003800000 */
[----:B------:R-:W-:Y:S05]  /*1590*/  @P0 BRA `(.L_x_5724) ;  /* 0x00000000000c0947 */ /* 0x000fea0003800000 */
[----:B------:R-:W-:Y:S05]  /*15a0*/  BRA `(.L_x_5725) ;  /* 0x0000000000107947 */ /* 0x000fea0003800000 */
.L_x_5723:
[----:B-----5:R-:W-:-:S05]  /*15b0*/  HADD2.F32 R64, -RZ, R58.H1_H1 ;  /* 0x3000003aff407230 */ /* 0x020fca0000004100 */
[----:B------:R-:W-:-:S07]  /*15c0*/  FADD.FTZ R95, R64, R95 ;  /* 0x0000005f405f7221 */ /* 0x000fce0000010000 */
.L_x_5724:
[----:B------:R-:W-:-:S04]  /*15d0*/  F2FP.F16.F32.PACK_AB R64, RZ, R95 ;  /* 0x0000005fff40723e */ /* 0x000fc800000000ff */
[----:B------:R-:W-:-:S07]  /*15e0*/  PRMT R62, R62, 0x5410, R64 ;  /* 0x000054103e3e7816 */ /* 0x000fce0000000040 */
.L_x_5725:
[----:B------:R-:W-:-:S05]  /*15f0*/  HADD2.F32 R65, -RZ, R67.H0_H0 ;  /* 0x20000043ff417230 */ /* 0x000fca0000004100 */
[----:B------:R-:W-:Y:S01]  /*1600*/  FMUL.FTZ R96, R65, R112 ;  /* 0x0000007041607220 */ /* 0x000fe20000410000 */
[----:B------:R-:W-:Y:S06]  /*1610*/  @P3 BRA `(.L_x_5726) ;  /* 0x0000000000083947 */ /* 0x000fec0003800000 */
[----:B------:R-:W-:Y:S05]  /*1620*/  @P0 BRA `(.L_x_5727) ;  /* 0x00000000000c0947 */ /* 0x000fea0003800000 */
[----:B------:R-:W-:Y:S05]  /*1630*/  BRA `(.L_x_5728) ;  /* 0x0000000000107947 */ /* 0x000fea0003800000 */
.L_x_5726:
[----:B-----5:R-:W-:-:S05]  /*1640*/  HADD2.F32 R65, -RZ, R59.H0_H0 ;  /* 0x2000003bff417230 */ /* 0x020fca0000004100 */
[----:B------:R-:W-:-:S07]  /*1650*/  FADD.FTZ R96, R65, R96 ;  /* 0x0000006041607221 */ /* 0x000fce0000010000 */
.L_x_5727:
[----:B------:R-:W-:-:S04]  /*1660*/  F2FP.F16.F32.PACK_AB R64, RZ, R96 ;  /* 0x00000060ff40723e */ /* 0x000fc800000000ff */
[----:B------:R-:W-:-:S07]  /*1670*/  PRMT R63, R64, 0x7610, R63 ;  /* 0x00007610403f7816 */ /* 0x000fce000000003f */
.L_x_5728:
[----:B------:R-:W-:-:S05]  /*1680*/  HADD2.F32 R67, -RZ, R67.H1_H1 ;  /* 0x30000043ff437230 */ /* 0x000fca0000004100 */
[----:B------:R-:W-:Y:S01]  /*1690*/  FMUL.FTZ R98, R67, R112 ;  /* 0x0000007043627220 */ /* 0x000fe20000410000 */
[----:B------:R-:W-:Y:S06]  /*16a0*/  @P3 BRA `(.L_x_5729) ;  /* 0x0000000000083947 */ /* 0x000fec0003800000 */
[----:B------:R-:W-:Y:S05]  /*16b0*/  @P0 BRA `(.L_x_5730) ;  /* 0x00000000000c0947 */ /* 0x000fea0003800000 */
[----:B------:R-:W-:Y:S05]  /*16c0*/  BRA `(.L_x_5731) ;  /* 0x0000000000107947 */ /* 0x000fea0003800000 */
.L_x_5729:
[----:B-----5:R-:W-:-:S05]  /*16d0*/  HADD2.F32 R65, -RZ, R59.H1_H1 ;  /* 0x3000003bff417230 */ /* 0x020fca0000004100 */
[----:B------:R-:W-:-:S07]  /*16e0*/  FADD.FTZ R98, R65, R98 ;  /* 0x0000006241627221 */ /* 0x000fce0000010000 */
.L_x_5730:
[----:B------:R-:W-:-:S04]  /*16f0*/  F2FP.F16.F32.PACK_AB R64, RZ, R98 ;  /* 0x00000062ff40723e */ /* 0x000fc800000000ff */
[----:B------:R-:W-:-:S07]  /*1700*/  PRMT R63, R63, 0x5410, R64 ;  /* 0x000054103f3f7816 */ /* 0x000fce0000000040 */
.L_x_5731:
        /* <DEDUP_REMOVED lines=15> */
.L_x_5732:
[----:B-----5:R-:W-:-:S05]  /*1800*/  HADD2.F32 R100, -RZ, R56.H0_H0 ;  /* 0x20000038ff647230 */ /* 0x020fca0000004100 */
[----:B------:R-:W-:-:S07]  /*1810*/  FADD.FTZ R97, R100, R97 ;  /* 0x0000006164617221 */ /* 0x000fce0000010000 */
.L_x_5733:
[----:B------:R-:W-:-:S04]  /*1820*/  F2FP.F16.F32.PACK_AB R99, RZ, R97 ;  /* 0x00000061ff63723e */ /* 0x000fc800000000ff */
[----:B------:R-:W-:-:S07]  /*1830*/  PRMT R60, R99, 0x7610, R60 ;  /* 0x00007610633c7816 */ /* 0x000fce000000003c */
.L_x_5734:
[----:B------:R-:W-:-:S05]  /*1840*/  HADD2.F32 R101, -RZ, R64.H1_H1 ;  /* 0x30000040ff657230 */ /* 0x000fca0000004100 */
[----:B------:R-:W-:Y:S01]  /*1850*/  FMUL.FTZ R101, R101, R112 ;  /* 0x0000007065657220 */ /* 0x000fe20000410000 */
[----:B------:R-:W-:Y:S06]  /*1860*/  @P3 BRA `(.L_x_5735) ;  /* 0x0000000000083947 */ /* 0x000fec0003800000 */
[----:B------:R-:W-:Y:S05]  /*1870*/  @P0 BRA `(.L_x_5736) ;  /* 0x00000000000c0947 */ /* 0x000fea0003800000 */
[----:B------:R-:W-:Y:S05]  /*1880*/  BRA `(.L_x_5737) ;  /* 0x0000000000107947 */ /* 0x000fea0003800000 */
.L_x_5735:
[----:B-----5:R-:W-:-:S05]  /*1890*/  HADD2.F32 R64, -RZ, R56.H1_H1 ;  /* 0x30000038ff407230 */ /* 0x020fca0000004100 */
[----:B------:R-:W-:-:S07]  /*18a0*/  FADD.FTZ R101, R64, R101 ;  /* 0x0000006540657221 */ /* 0x000fce0000010000 */
.L_x_5736:
[----:B------:R-:W-:-:S04]  /*18b0*/  F2FP.F16.F32.PACK_AB R64, RZ, R101 ;  /* 0x00000065ff40723e */ /* 0x000fc800000000ff */
[----:B------:R-:W-:-:S07]  /*18c0*/  PRMT R60, R60, 0x5410, R64 ;  /* 0x000054103c3c7816 */ /* 0x000fce0000000040 */
.L_x_5737:
[----:B------:R-:W-:-:S05]  /*18d0*/  HADD2.F32 R99, -RZ, R65.H0_H0 ;  /* 0x20000041ff637230 */ /* 0x000fca0000004100 */
[----:B------:R-:W-:Y:S01]  /*18e0*/  FMUL.FTZ R100, R99, R112 ;  /* 0x0000007063647220 */ /* 0x000fe20000410000 */
[----:B------:R-:W-:Y:S06]  /*18f0*/  @P3 BRA `(.L_x_5738) ;  /* 0x0000000000083947 */ /* 0x000fec0003800000 */
[----:B------:R-:W-:Y:S05]  /*1900*/  @P0 BRA `(.L_x_5739) ;  /* 0x00000000000c0947 */ /* 0x000fea0003800000 */
[----:B------:R-:W-:Y:S05]  /*1910*/  BRA `(.L_x_5740) ;  /* 0x0000000000107947 */ /* 0x000fea0003800000 */
.L_x_5738:
[----:B-----5:R-:W-:-:S05]  /*1920*/  HADD2.F32 R99, -RZ, R57.H0_H0 ;  /* 0x20000039ff637230 */ /* 0x020fca0000004100 */
[----:B------:R-:W-:-:S07]  /*1930*/  FADD.FTZ R100, R99, R100 ;  /* 0x0000006463647221 */ /* 0x000fce0000010000 */
.L_x_5739:
[----:B------:R-:W-:-:S04]  /*1940*/  F2FP.F16.F32.PACK_AB R64, RZ, R100 ;  /* 0x00000064ff40723e */ /* 0x000fc800000000ff */
[----:B------:R-:W-:-:S07]  /*1950*/  PRMT R61, R64, 0x7610, R61 ;  /* 0x00007610403d7816 */ /* 0x000fce000000003d */
.L_x_5740:
[----:B------:R-:W-:-:S05]  /*1960*/  HADD2.F32 R65, -RZ, R65.H1_H1 ;  /* 0x30000041ff417230 */ /* 0x000fca0000004100 */
[----:B------:R-:W-:Y:S01]  /*1970*/  FMUL.FTZ R104, R65, R112 ;  /* 0x0000007041687220 */ /* 0x000fe20000410000 */
[----:B------:R-:W-:Y:S06]  /*1980*/  @P3 BRA `(.L_x_5741) ;  /* 0x0000000000083947 */ /* 0x000fec0003800000 */
[----:B------:R-:W-:Y:S05]  /*1990*/  @P0 BRA `(.L_x_5742) ;  /* 0x00000000000c0947 */ /* 0x000fea0003800000 */
[----:B------:R-:W-:Y:S05]  /*19a0*/  BRA `(.L_x_5743) ;  /* 0x0000000000107947 */ /* 0x000fea0003800000 */
.L_x_5741:
[----:B-----5:R-:W-:-:S05]  /*19b0*/  HADD2.F32 R65, -RZ, R57.H1_H1 ;  /* 0x30000039ff417230 */ /* 0x020fca0000004100 */
[----:B------:R-:W-:-:S07]  /*19c0*/  FADD.FTZ R104, R65, R104 ;  /* 0x0000006841687221 */ /* 0x000fce0000010000 */
.L_x_5742:
[----:B------:R-:W-:-:S04]  /*19d0*/  F2FP.F16.F32.PACK_AB R64, RZ, R104 ;  /* 0x00000068ff40723e */ /* 0x000fc800000000ff */
[----:B------:R-:W-:-:S07]  /*19e0*/  PRMT R61, R61, 0x5410, R64 ;  /* 0x000054103d3d7816 */ /* 0x000fce0000000040 */
.L_x_5743:
[----:B------:R-:W-:-:S05]  /*19f0*/  HADD2.F32 R105, -RZ, R66.H0_H0 ;  /* 0x20000042ff697230 */ /* 0x000fca0000004100 */
[----:B------:R-:W-:Y:S01]  /*1a00*/  FMUL.FTZ R105, R105, R112 ;  /* 0x0000007069697220 */ /* 0x000fe20000410000 */
[----:B------:R-:W-:Y:S06]  /*1a10*/  @P3 BRA `(.L_x_5744) ;  /* 0x0000000000083947 */ /* 0x000fec0003800000 */
[----:B------:R-:W-:Y:S05]  /*1a20*/  @P0 BRA `(.L_x_5745) ;  /* 0x00000000000c0947 */ /* 0x000fea0003800000 */
[----:B------:R-:W-:Y:S05]  /*1a30*/  BRA `(.L_x_5746) ;  /* 0x0000000000107947 */ /* 0x000fea0003800000 */
.L_x_5744:
[----:B-----5:R-:W-:-:S05]  /*1a40*/  HADD2.F32 R64, -RZ, R58.H0_H0 ;  /* 0x2000003aff407230 */ /* 0x020fca0000004100 */
[----:B------:R-:W-:-:S07]  /*1a50*/  FADD.FTZ R105, R64, R105 ;  /* 0x0000006940697221 */ /* 0x000fce0000010000 */
.L_x_5745:
[----:B------:R-:W-:-:S04]  /*1a60*/  F2FP.F16.F32.PACK_AB R64, RZ, R105 ;  /* 0x00000069ff40723e */ /* 0x000fc800000000ff */
[----:B------:R-:W-:-:S07]  /*1a70*/  PRMT R62, R64, 0x7610, R62 ;  /* 0x00007610403e7816 */ /* 0x000fce000000003e */
.L_x_5746:
[----:B------:R-:W-:-:S05]  /*1a80*/  HADD2.F32 R107, -RZ, R66.H1_H1 ;  /* 0x30000042ff6b7230 */ /* 0x000fca0000004100 */
[----:B------:R-:W-:Y:S01]  /*1a90*/  FMUL.FTZ R107, R107, R112 ;  /* 0x000000706b6b7220 */ /* 0x000fe20000410000 */
[----:B------:R-:W-:Y:S06]  /*1aa0*/  @P3 BRA `(.L_x_5747) ;  /* 0x0000000000083947 */ /* 0x000fec0003800000 */
[----:B------:R-:W-:Y:S05]  /*1ab0*/  @P0 BRA `(.L_x_5748) ;  /* 0x00000000000c0947 */ /* 0x000fea0003800000 */
[----:B------:R-:W-:Y:S05]  /*1ac0*/  BRA `(.L_x_5749) ;  /* 0x0000000000107947 */ /* 0x000fea0003800000 */
.L_x_5747:
[----:B-----5:R-:W-:-:S05]  /*1ad0*/  HADD2.F32 R64, -RZ, R58.H1_H1 ;  /* 0x3000003aff407230 */ /* 0x020fca0000004100 */
[----:B------:R-:W-:-:S07]  /*1ae0*/  FADD.FTZ R107, R64, R107 ;  /* 0x0000006b406b7221 */ /* 0x000fce0000010000 */
.L_x_5748:
[----:B------:R-:W-:-:S04]  /*1af0*/  F2FP.F16.F32.PACK_AB R64, RZ, R107 ;  /* 0x0000006bff40723e */ /* 0x000fc800000000ff */
[----:B------:R-:W-:-:S07]  /*1b00*/  PRMT R62, R62, 0x5410, R64 ;  /* 0x000054103e3e7816 */ /* 0x000fce0000000040 */
.L_x_5749:
[----:B------:R-:W-:-:S05]  /*1b10*/  HADD2.F32 R65, -RZ, R67.H0_H0 ;  /* 0x20000043ff417230 */ /* 0x000fca0000004100 */
[----:B------:R-:W-:Y:S01]  /*1b20*/  FMUL.FTZ R106, R65, R112 ;  /* 0x00000070416a7220 */ /* 0x000fe20000410000 */
[----:B------:R-:W-:Y:S06]  /*1b30*/  @P3 BRA `(.L_x_5750) ;  /* 0x0000000000083947 */ /* 0x000fec0003800000 */
[----:B------:R-:W-:Y:S05]  /*1b40*/  @P0 BRA `(.L_x_5751) ;  /* 0x00000000000c0947 */ /* 0x000fea0003800000 */
[----:B------:R-:W-:Y:S05]  /*1b50*/  BRA `(.L_x_5752) ;  /* 0x0000000000107947 */ /* 0x000fea0003800000 */
.L_x_5750:
[----:B-----5:R-:W-:-:S05]  /*1b60*/  HADD2.F32 R65, -RZ, R59.H0_H0 ;  /* 0x2000003bff417230 */ /* 0x020fca0000004100 */
[----:B------:R-:W-:-:S07]  /*1b70*/  FADD.FTZ R106, R65, R106 ;  /* 0x0000006a416a7221 */ /* 0x000fce0000010000 */
.L_x_5751:
[----:B------:R-:W-:-:S04]  /*1b80*/  F2FP.F16.F32.PACK_AB R64, RZ, R106 ;  /* 0x0000006aff40723e */ /* 0x000fc800000000ff */
[----:B------:R-:W-:-:S07]  /*1b90*/  PRMT R63, R64, 0x7610, R63 ;  /* 0x00007610403f7816 */ /* 0x000fce000000003f */
.L_x_5752:
[----:B------:R-:W-:-:S05]  /*1ba0*/  HADD2.F32 R67, -RZ, R67.H1_H1 ;  /* 0x30000043ff437230 */ /* 0x000fca0000004100 */
[----:B------:R-:W-:Y:S01]  /*1bb0*/  FMUL.FTZ R109, R67, R112 ;  /* 0x00000070436d7220 */ /* 0x000fe20000410000 */
[----:B------:R-:W-:Y:S06]  /*1bc0*/  @P3 BRA `(.L_x_5753) ;  /* 0x0000000000083947 */ /* 0x000fec0003800000 */
[----:B------:R-:W-:Y:S05]  /*1bd0*/  @P0 BRA `(.L_x_5754) ;  /* 0x00000000000c0947 */ /* 0x000fea0003800000 */
[----:B------:R-:W-:Y:S05]  /*1be0*/  BRA `(.L_x_5755) ;  /* 0x0000000000107947 */ /* 0x000fea0003800000 */
.L_x_5753:
[----:B-----5:R-:W-:-:S05]  /*1bf0*/  HADD2.F32 R64, -RZ, R59.H1_H1 ;  /* 0x3000003bff407230 */ /* 0x020fca0000004100 */
[----:B------:R-:W-:-:S07]  /*1c00*/  FADD.FTZ R109, R64, R109 ;  /* 0x0000006d406d7221 */ /* 0x000fce0000010000 */
.L_x_5754:
[----:B------:R-:W-:-:S04]  /*1c10*/  F2FP.F16.F32.PACK_AB R64, RZ, R109 ;  /* 0x0000006dff40723e */ /* 0x000fc800000000ff */
[----:B------:R-:W-:-:S07]  /*1c20*/  PRMT R63, R63, 0x5410, R64 ;  /* 0x000054103f3f7816 */ /* 0x000fce0000000040 */
.L_x_5755:
        /* <DEDUP_REMOVED lines=15> */
.L_x_5756:
[----:B-----5:R-:W-:-:S05]  /*1d20*/  HADD2.F32 R102, -RZ, R56.H0_H0 ;  /* 0x20000038ff667230 */ /* 0x020fca0000004100 */
[----:B------:R-:W-:-:S07]  /*1d30*/  FADD.FTZ R113, R102, R113 ;  /* 0x0000007166717221 */ /* 0x000fce0000010000 */
.L_x_5757:
[----:B------:R-:W-:-:S04]  /*1d40*/  F2FP.F16.F32.PACK_AB R102, RZ, R113 ;  /* 0x00000071ff66723e */ /* 0x000fc800000000ff */
[----:B------:R-:W-:-:S07]  /*1d50*/  PRMT R60, R102, 0x7610, R60 ;  /* 0x00007610663c7816 */ /* 0x000fce000000003c */
.L_x_5758:
[----:B------:R-:W-:-:S05]  /*1d60*/  HADD2.F32 R103, -RZ, R64.H1_H1 ;  /* 0x30000040ff677230 */ /* 0x000fca0000004100 */
[----:B------:R-:W-:Y:S01]  /*1d70*/  FMUL.FTZ R116, R103, R112 ;  /* 0x0000007067747220 */ /* 0x000fe20000410000 */
[----:B------:R-:W-:Y:S06]  /*1d80*/  @P3 BRA `(.L_x_5759) ;  /* 0x0000000000083947 */ /* 0x000fec0003800000 */
[----:B------:R-:W-:Y:S05]  /*1d90*/  @P0 BRA `(.L_x_5760) ;  /* 0x00000000000c0947 */ /* 0x000fea0003800000 */
[----:B------:R-:W-:Y:S05]  /*1da0*/  BRA `(.L_x_5761) ;  /* 0x0000000000107947 */ /* 0x000fea0003800000 */
.L_x_5759:
[----:B-----5:R-:W-:-:S05]  /*1db0*/  HADD2.F32 R103, -RZ, R56.H1_H1 ;  /* 0x30000038ff677230 */ /* 0x020fca0000004100 */
[----:B------:R-:W-:-:S07]  /*1dc0*/  FADD.FTZ R116, R103, R116 ;  /* 0x0000007467747221 */ /* 0x000fce0000010000 */
.L_x_5760:
[----:B------:R-:W-:-:S04]  /*1dd0*/  F2FP.F16.F32.PACK_AB R64, RZ, R116 ;  /* 0x00000074ff40723e */ /* 0x000fc800000000ff */
[----:B------:R-:W-:-:S07]  /*1de0*/  PRMT R60, R60, 0x5410, R64 ;  /* 0x000054103c3c7816 */ /* 0x000fce0000000040 */
.L_x_5761:
[----:B------:R-:W-:-:S05]  /*1df0*/  HADD2.F32 R115, -RZ, R65.H0_H0 ;  /* 0x20000041ff737230 */ /* 0x000fca0000004100 */
[----:B------:R-:W-:Y:S01]  /*1e00*/  FMUL.FTZ R115, R115, R112 ;  /* 0x0000007073737220 */ /* 0x000fe20000410000 */
[----:B------:R-:W-:Y:S06]  /*1e10*/  @P3 BRA `(.L_x_5762) ;  /* 0x0000000000083947 */ /* 0x000fec0003800000 */
[----:B------:R-:W-:Y:S05]  /*1e20*/  @P0 BRA `(.L_x_5763) ;  /* 0x00000000000c0947 */ /* 0x000fea0003800000 */
[----:B------:R-:W-:Y:S05]  /*1e30*/  BRA `(.L_x_5764) ;  /* 0x0000000000107947 */ /* 0x000fea0003800000 */
.L_x_5762:
[----:B-----5:R-:W-:-:S05]  /*1e40*/  HADD2.F32 R64, -RZ, R57.H0_H0 ;  /* 0x20000039ff407230 */ /* 0x020fca0000004100 */
[----:B------:R-:W-:-:S07]  /*1e50*/  FADD.FTZ R115, R64, R115 ;  /* 0x0000007340737221 */ /* 0x000fce0000010000 */
.L_x_5763:
[----:B------:R-:W-:-:S04]  /*1e60*/  F2FP.F16.F32.PACK_AB R64, RZ, R115 ;  /* 0x00000073ff40723e */ /* 0x000fc800000000ff */
[----:B------:R-:W-:-:S07]  /*1e70*/  PRMT R61, R64, 0x7610, R61 ;  /* 0x00007610403d7816 */ /* 0x000fce000000003d */
.L_x_5764:
[----:B------:R-:W-:-:S05]  /*1e80*/  HADD2.F32 R65, -RZ, R65.H1_H1 ;  /* 0x30000041ff417230 */ /* 0x000fca0000004100 */
[----:B------:R-:W-:Y:S01]  /*1e90*/  FMUL.FTZ R118, R65, R112 ;  /* 0x0000007041767220 */ /* 0x000fe20000410000 */
[----:B------:R-:W-:Y:S06]  /*1ea0*/  @P3 BRA `(.L_x_5765) ;  /* 0x0000000000083947 */ /* 0x000fec0003800000 */
[----:B------:R-:W-:Y:S05]  /*1eb0*/  @P0 BRA `(.L_x_5766) ;  /* 0x00000000000c0947 */ /* 0x000fea0003800000 */
[----:B------:R-:W-:Y:S05]  /*1ec0*/  BRA `(.L_x_5767) ;  /* 0x0000000000107947 */ /* 0x000fea0003800000 */
.L_x_5765:
[----:B-----5:R-:W-:-:S05]  /*1ed0*/  HADD2.F32 R65, -RZ, R57.H1_H1 ;  /* 0x30000039ff417230 */ /* 0x020fca0000004100 */
[----:B------:R-:W-:-:S07]  /*1ee0*/  FADD.FTZ R118, R65, R118 ;  /* 0x0000007641767221 */ /* 0x000fce0000010000 */
.L_x_5766:
[----:B------:R-:W-:-:S04]  /*1ef0*/  F2FP.F16.F32.PACK_AB R64, RZ, R118 ;  /* 0x00000076ff40723e */ /* 0x000fc800000000ff */
[----:B------:R-:W-:-:S07]  /*1f00*/  PRMT R61, R61, 0x5410, R64 ;  /* 0x000054103d3d7816 */ /* 0x000fce0000000040 */
.L_x_5767:
[----:B------:R-:W-:-:S05]  /*1f10*/  HADD2.F32 R117, -RZ, R66.H0_H0 ;  /* 0x20000042ff757230 */ /* 0x000fca0000004100 */
[----:B------:R-:W-:Y:S01]  /*1f20*/  FMUL.FTZ R117, R117, R112 ;  /* 0x0000007075757220 */ /* 0x000fe20000410000 */
[----:B------:R-:W-:Y:S06]  /*1f30*/  @P3 BRA `(.L_x_5768) ;  /* 0x0000000000083947 */ /* 0x000fec0003800000 */
[----:B------:R-:W-:Y:S05]  /*1f40*/  @P0 BRA `(.L_x_5769) ;  /* 0x00000000000c0947 */ /* 0x000fea0003800000 */
[----:B------:R-:W-:Y:S05]  /*1f50*/  BRA `(.L_x_5770) ;  /* 0x0000000000107947 */ /* 0x000fea0003800000 */
.L_x_5768:
[----:B-----5:R-:W-:-:S05]  /*1f60*/  HADD2.F32 R64, -RZ, R58.H0_H0 ;  /* 0x2000003aff407230 */ /* 0x020fca0000004100 */
[----:B------:R-:W-:-:S07]  /*1f70*/  FADD.FTZ R117, R64, R117 ;  /* 0x0000007540757221 */ /* 0x000fce0000010000 */
.L_x_5769:
[----:B------:R-:W-:-:S04]  /*1f80*/  F2FP.F16.F32.PACK_AB R64, RZ, R117 ;  /* 0x00000075ff40723e */ /* 0x000fc800000000ff */
[----:B------:R-:W-:-:S07]  /*1f90*/  PRMT R62, R64, 0x7610, R62 ;  /* 0x00007610403e7816 */ /* 0x000fce000000003e */
.L_x_5770:
[----:B------:R-:W-:-:S05]  /*1fa0*/  HADD2.F32 R65, -RZ, R66.H1_H1 ;  /* 0x30000042ff417230 */ /* 0x000fca0000004100 */
[----:B------:R-:W-:Y:S01]  /*1fb0*/  FMUL.FTZ R120, R65, R112 ;  /* 0x0000007041787220 */ /* 0x000fe20000410000 */
[----:B------:R-:W-:Y:S06]  /*1fc0*/  @P3 BRA `(.L_x_5771) ;  /* 0x0000000000083947 */ /* 0x000fec0003800000 */
[----:B------:R-:W-:Y:S05]  /*1fd0*/  @P0 BRA `(.L_x_5772) ;  /* 0x00000000000c0947 */ /* 0x000fea0003800000 */
[----:B------:R-:W-:Y:S05]  /*1fe0*/  BRA `(.L_x_5773) ;  /* 0x0000000000107947 */ /* 0x000fea0003800000 */
.L_x_5771:
[----:B-----5:R-:W-:-:S05]  /*1ff0*/  HADD2.F32 R65, -RZ, R58.H1_H1 ;  /* 0x3000003aff417230 */ /* 0x020fca0000004100 */
[----:B------:R-:W-:-:S07]  /*2000*/  FADD.FTZ R120, R65, R120 ;  /* 0x0000007841787221 */ /* 0x000fce0000010000 */
.L_x_5772:
[----:B------:R-:W-:-:S04]  /*2010*/  F2FP.F16.F32.PACK_AB R64, RZ, R120 ;  /* 0x00000078ff40723e */ /* 0x000fc800000000ff */
[----:B------:R-:W-:-:S07]  /*2020*/  PRMT R62, R62, 0x5410, R64 ;  /* 0x000054103e3e7816 */ /* 0x000fce0000000040 */
.L_x_5773:
[----:B------:R-:W-:-:S05]  /*2030*/  HADD2.F32 R119, -RZ, R67.H0_H0 ;  /* 0x20000043ff777230 */ /* 0x000fca0000004100 */
[----:B------:R-:W-:Y:S01]  /*2040*/  FMUL.FTZ R119, R119, R112 ;  /* 0x0000007077777220 */ /* 0x000fe20000410000 */
[----:B------:R-:W-:Y:S06]  /*2050*/  @P3 BRA `(.L_x_5774) ;  /* 0x0000000000083947 */ /* 0x000fec0003800000 */
[----:B------:R-:W-:Y:S05]  /*2060*/  @P0 BRA `(.L_x_5775) ;  /* 0x00000000000c0947 */ /* 0x000fea0003800000 */
[----:B------:R-:W-:Y:S05]  /*2070*/  BRA `(.L_x_5776) ;  /* 0x0000000000107947 */ /* 0x000fea0003800000 */
.L_x_5774:
[----:B-----5:R-:W-:-:S05]  /*2080*/  HADD2.F32 R64, -RZ, R59.H0_H0 ;  /* 0x2000003bff407230 */ /* 0x020fca0000004100 */
[----:B------:R-:W-:-:S07]  /*2090*/  FADD.FTZ R119, R64, R119 ;  /* 0x0000007740777221 */ /* 0x000fce0000010000 */
.L_x_5775:
[----:B------:R-:W-:-:S04]  /*20a0*/  F2FP.F16.F32.PACK_AB R64, RZ, R119 ;  /* 0x00000077ff40723e */ /* 0x000fc800000000ff */
[----:B------:R-:W-:-:S07]  /*20b0*/  PRMT R63, R64, 0x7610, R63 ;  /* 0x00007610403f7816 */ /* 0x000fce000000003f */
.L_x_5776:
[----:B------:R-:W-:-:S05]  /*20c0*/  HADD2.F32 R67, -RZ, R67.H1_H1 ;  /* 0x30000043ff437230 */ /* 0x000fca0000004100 */
[----:B------:R-:W-:Y:S01]  /*20d0*/  FMUL.FTZ R121, R67, R112 ;  /* 0x0000007043797220 */ /* 0x000fe20000410000 */
[----:B------:R-:W-:Y:S06]  /*20e0*/  @P3 BRA `(.L_x_5777) ;  /* 0x0000000000083947 */ /* 0x000fec0003800000 */
[----:B------:R-:W-:Y:S05]  /*20f0*/  @P0 BRA `(.L_x_5778) ;  /* 0x00000000000c0947 */ /* 0x000fea0003800000 */
[----:B------:R-:W-:Y:S05]  /*2100*/  BRA `(.L_x_5779) ;  /* 0x0000000000107947 */ /* 0x000fea0003800000 */
.L_x_5777:
[----:B-----5:R-:W-:-:S05]  /*2110*/  HADD2.F32 R64, -RZ, R59.H1_H1 ;  /* 0x3000003bff407230 */ /* 0x020fca0000004100 */
[----:B------:R-:W-:-:S07]  /*2120*/  FADD.FTZ R121, R64, R121 ;  /* 0x0000007940797221 */ /* 0x000fce0000010000 */
.L_x_5778:
[----:B------:R-:W-:-:S04]  /*2130*/  F2FP.F16.F32.PACK_AB R64, RZ, R121 ;  /* 0x00000079ff40723e */ /* 0x000fc800000000ff */
[----:B------:R-:W-:-:S07]  /*2140*/  PRMT R63, R63, 0x5410, R64 ;  /* 0x000054103f3f7816 */ /* 0x000fce0000000040 */
.L_x_5779:
        /* <DEDUP_REMOVED lines=15> */
.L_x_5780:
[----:B-----5:R-:W-:-:S05]  /*2240*/  HADD2.F32 R102, -RZ, R56.H0_H0 ;  /* 0x20000038ff667230 */ /* 0x020fca0000004100 */
[----:B------:R-:W-:-:S07]  /*2250*/  FADD.FTZ R127, R102, R127 ;  /* 0x0000007f667f7221 */ /* 0x000fce0000010000 */
.L_x_5781:
[----:B------:R-:W-:-:S04]  /*2260*/  F2FP.F16.F32.PACK_AB R102, RZ, R127 ;  /* 0x0000007fff66723e */ /* 0x000fc800000000ff */
[----:B------:R-:W-:-:S07]  /*2270*/  PRMT R60, R102, 0x7610, R60 ;  /* 0x00007610663c7816 */ /* 0x000fce000000003c */
.L_x_5782:
[----:B------:R-:W-:-:S05]  /*2280*/  HADD2.F32 R129, -RZ, R64.H1_H1 ;  /* 0x30000040ff817230 */ /* 0x000fca0000004100 */
[----:B------:R-:W-:Y:S01]  /*2290*/  FMUL.FTZ R129, R129, R112 ;  /* 0x0000007081817220 */ /* 0x000fe20000410000 */
[----:B------:R-:W-:Y:S06]  /*22a0*/  @P3 BRA `(.L_x_5783) ;  /* 0x0000000000083947 */ /* 0x000fec0003800000 */
[----:B------:R-:W-:Y:S05]  /*22b0*/  @P0 BRA `(.L_x_5784) ;  /* 0x00000000000c0947 */ /* 0x000fea0003800000 */
[----:B------:R-:W-:Y:S05]  /*22c0*/  BRA `(.L_x_5785) ;  /* 0x0000000000107947 */ /* 0x000fea0003800000 */
.L_x_5783:
[----:B-----5:R-:W-:-:S05]  /*22d0*/  HADD2.F32 R64, -RZ, R56.H1_H1 ;  /* 0x30000038ff407230 */ /* 0x020fca0000004100 */
[----:B------:R-:W-:-:S07]  /*22e0*/  FADD.FTZ R129, R64, R129 ;  /* 0x0000008140817221 */ /* 0x000fce0000010000 */
.L_x_5784:
[----:B------:R-:W-:-:S04]  /*22f0*/  F2FP.F16.F32.PACK_AB R64, RZ, R129 ;  /* 0x00000081ff40723e */ /* 0x000fc800000000ff */
[----:B------:R-:W-:-:S07]  /*2300*/  PRMT R60, R60, 0x5410, R64 ;  /* 0x000054103c3c7816 */ /* 0x000fce0000000040 */
.L_x_5785:
[----:B------:R-:W-:-:S05]  /*2310*/  HADD2.F32 R103, -RZ, R65.H0_H0 ;  /* 0x20000041ff677230 */ /* 0x000fca0000004100 */
[----:B------:R-:W-:Y:S01]  /*2320*/  FMUL.FTZ R128, R103, R112 ;  /* 0x0000007067807220 */ /* 0x000fe20000410000 */
[----:B------:R-:W-:Y:S06]  /*2330*/  @P3 BRA `(.L_x_5786) ;  /* 0x0000000000083947 */ /* 0x000fec0003800000 */
[----:B------:R-:W-:Y:S05]  /*2340*/  @P0 BRA `(.L_x_5787) ;  /* 0x00000000000c0947 */ /* 0x000fea0003800000 */
[----:B------:R-:W-:Y:S05]  /*2350*/  BRA `(.L_x_5788) ;  /* 0x0000000000107947 */ /* 0x000fea0003800000 */
.L_x_5786:
[----:B-----5:R-:W-:-:S05]  /*2360*/  HADD2.F32 R103, -RZ, R57.H0_H0 ;  /* 0x20000039ff677230 */ /* 0x020fca0000004100 */
[----:B------:R-:W-:-:S07]  /*2370*/  FADD.FTZ R128, R103, R128 ;  /* 0x0000008067807221 */ /* 0x000fce0000010000 */
.L_x_5787:
[----:B------:R-:W-:-:S04]  /*2380*/  F2FP.F16.F32.PACK_AB R64, RZ, R128 ;  /* 0x00000080ff40723e */ /* 0x000fc800000000ff */
[----:B------:R-:W-:-:S07]  /*2390*/  PRMT R61, R64, 0x7610, R61 ;  /* 0x00007610403d7816 */ /* 0x000fce000000003d */
.L_x_5788:
[----:B------:R-:W-:-:S05]  /*23a0*/  HADD2.F32 R65, -RZ, R65.H1_H1 ;  /* 0x30000041ff417230 */ /* 0x000fca0000004100 */
[----:B------:R-:W-:Y:S01]  /*23b0*/  FMUL.FTZ R131, R65, R112 ;  /* 0x0000007041837220 */ /* 0x000fe20000410000 */
[----:B------:R-:W-:Y:S06]  /*23c0*/  @P3 BRA `(.L_x_5789) ;  /* 0x0000000000083947 */ /* 0x000fec0003800000 */
[----:B------:R-:W-:Y:S05]  /*23d0*/  @P0 BRA `(.L_x_5790) ;  /* 0x00000000000c0947 */ /* 0x000fea0003800000 */
[----:B------:R-:W-:Y:S05]  /*23e0*/  BRA `(.L_x_5791) ;  /* 0x0000000000107947 */ /* 0x000fea0003800000 */
.L_x_5789:
[----:B-----5:R-:W-:-:S05]  /*23f0*/  HADD2.F32 R64, -RZ, R57.H1_H1 ;  /* 0x30000039ff407230 */ /* 0x020fca0000004100 */
[----:B------:R-:W-:-:S07]  /*2400*/  FADD.FTZ R131, R64, R131 ;  /* 0x0000008340837221 */ /* 0x000fce0000010000 */
.L_x_5790:
[----:B------:R-:W-:-:S04]  /*2410*/  F2FP.F16.F32.PACK_AB R64, RZ, R131 ;  /* 0x00000083ff40723e */ /* 0x000fc800000000ff */
[----:B------:R-:W-:-:S07]  /*2420*/  PRMT R61, R61, 0x5410, R64 ;  /* 0x000054103d3d7816 */ /* 0x000fce0000000040 */
.L_x_5791:
[----:B------:R-:W-:-:S05]  /*2430*/  HADD2.F32 R65, -RZ, R66.H0_H0 ;  /* 0x20000042ff417230 */ /* 0x000fca0000004100 */
[----:B------:R-:W-:Y:S01]  /*2440*/  FMUL.FTZ R130, R65, R112 ;  /* 0x0000007041827220 */ /* 0x000fe20000410000 */
[----:B------:R-:W-:Y:S06]  /*2450*/  @P3 BRA `(.L_x_5792) ;  /* 0x0000000000083947 */ /* 0x000fec0003800000 */
[----:B------:R-:W-:Y:S05]  /*2460*/  @P0 BRA `(.L_x_5793) ;  /* 0x00000000000c0947 */ /* 0x000fea0003800000 */
[----:B------:R-:W-:Y:S05]  /*2470*/  BRA `(.L_x_5794) ;  /* 0x0000000000107947 */ /* 0x000fea0003800000 */
.L_x_5792:
[----:B-----5:R-:W-:-:S05]  /*2480*/  HADD2.F32 R65, -RZ, R58.H0_H0 ;  /* 0x2000003aff417230 */ /* 0x020fca0000004100 */
[----:B------:R-:W-:-:S07]  /*2490*/  FADD.FTZ R130, R65, R130 ;  /* 0x0000008241827221 */ /* 0x000fce0000010000 */
.L_x_5793:
[----:B------:R-:W-:-:S04]  /*24a0*/  F2FP.F16.F32.PACK_AB R64, RZ, R130 ;  /* 0x00000082ff40723e */ /* 0x000fc800000000ff */
[----:B------:R-:W-:-:S07]  /*24b0*/  PRMT R62, R64, 0x7610, R62 ;  /* 0x00007610403e7816 */ /* 0x000fce000000003e */
.L_x_5794:
[----:B------:R-:W-:-:S05]  /*24c0*/  HADD2.F32 R133, -RZ, R66.H1_H1 ;  /* 0x30000042ff857230 */ /* 0x000fca0000004100 */
[----:B------:R-:W-:Y:S01]  /*24d0*/  FMUL.FTZ R133, R133, R112 ;  /* 0x0000007085857220 */ /* 0x000fe20000410000 */
[----:B------:R-:W-:Y:S06]  /*24e0*/  @P3 BRA `(.L_x_5795) ;  /* 0x0000000000083947 */ /* 0x000fec0003800000 */
[----:B------:R-:W-:Y:S05]  /*24f0*/  @P0 BRA `(.L_x_5796) ;  /* 0x00000000000c0947 */ /* 0x000fea0003800000 */
[----:B------:R-:W-:Y:S05]  /*2500*/  BRA `(.L_x_5797) ;  /* 0x0000000000107947 */ /* 0x000fea0003800000 */
.L_x_5795:
[----:B-----5:R-:W-:-:S05]  /*2510*/  HADD2.F32 R64, -RZ, R58.H1_H1 ;  /* 0x3000003aff407230 */ /* 0x020fca0000004100 */
[----:B------:R-:W-:-:S07]  /*2520*/  FADD.FTZ R133, R64, R133 ;  /* 0x0000008540857221 */ /* 0x000fce0000010000 */
.L_x_5796:
[----:B------:R-:W-:-:S04]  /*2530*/  F2FP.F16.F32.PACK_AB R64, RZ, R133 ;  /* 0x00000085ff40723e */ /* 0x000fc800000000ff */
[----:B------:R-:W-:-:S07]  /*2540*/  PRMT R62, R62, 0x5410, R64 ;  /* 0x000054103e3e7816 */ /* 0x000fce0000000040 */
.L_x_5797:
[----:B------:R-:W-:-:S05]  /*2550*/  HADD2.F32 R65, -RZ, R67.H0_H0 ;  /* 0x20000043ff417230 */ /* 0x000fca0000004100 */
[----:B------:R-:W-:Y:S01]  /*2560*/  FMUL.FTZ R132, R65, R112 ;  /* 0x0000007041847220 */ /* 0x000fe20000410000 */
[----:B------:R-:W-:Y:S06]  /*2570*/  @P3 BRA `(.L_x_5798) ;  /* 0x0000000000083947 */ /* 0x000fec0003800000 */
[----:B------:R-:W-:Y:S05]  /*2580*/  @P0 BRA `(.L_x_5799) ;  /* 0x00000000000c0947 */ /* 0x000fea0003800000 */
[----:B------:R-:W-:Y:S05]  /*2590*/  BRA `(.L_x_5800) ;  /* 0x0000000000107947 */ /* 0x000fea0003800000 */
.L_x_5798:
[----:B-----5:R-:W-:-:S05]  /*25a0*/  HADD2.F32 R65, -RZ, R59.H0_H0 ;  /* 0x2000003bff417230 */ /* 0x020fca0000004100 */
[----:B------:R-:W-:-:S07]  /*25b0*/  FADD.FTZ R132, R65, R132 ;  /* 0x0000008441847221 */ /* 0x000fce0000010000 */
.L_x_5799:
[----:B------:R-:W-:-:S04]  /*25c0*/  F2FP.F16.F32.PACK_AB R64, RZ, R132 ;  /* 0x00000084ff40723e */ /* 0x000fc800000000ff */
[----:B------:R-:W-:-:S07]  /*25d0*/  PRMT R63, R64, 0x7610, R63 ;  /* 0x00007610403f7816 */ /* 0x000fce000000003f */
.L_x_5800:
[----:B------:R-:W-:-:S05]  /*25e0*/  HADD2.F32 R67, -RZ, R67.H1_H1 ;  /* 0x30000043ff437230 */ /* 0x000fca0000004100 */
[----:B------:R-:W-:Y:S01]  /*25f0*/  FMUL.FTZ R134, R67, R112 ;  /* 0x0000007043867220 */ /* 0x000fe20000410000 */
[----:B------:R-:W-:Y:S06]  /*2600*/  @P3 BRA `(.L_x_5801) ;  /* 0x0000000000083947 */ /* 0x000fec0003800000 */
[----:B------:R-:W-:Y:S05]  /*2610*/  @P0 BRA `(.L_x_5802) ;  /* 0x00000000000c0947 */ /* 0x000fea0003800000 */
[----:B------:R-:W-:Y:S05]  /*2620*/  BRA `(.L_x_5803) ;  /* 0x0000000000107947 */ /* 0x000fea0003800000 */
.L_x_5801:
[----:B-----5:R-:W-:-:S05]  /*2630*/  HADD2.F32 R65, -RZ, R59.H1_H1 ;  /* 0x3000003bff417230 */ /* 0x020fca0000004100 */
[----:B------:R-:W-:-:S07]  /*2640*/  FADD.FTZ R134, R65, R134 ;  /* 0x0000008641867221 */ /* 0x000fce0000010000 */
.L_x_5802:
[----:B------:R-:W-:-:S04]  /*2650*/  F2FP.F16.F32.PACK_AB R64, RZ, R134 ;  /* 0x00000086ff40723e */ /* 0x000fc800000000ff */
[----:B------:R-:W-:-:S07]  /*2660*/  PRMT R63, R63, 0x5410, R64 ;  /* 0x000054103f3f7816 */ /* 0x000fce0000000040 */
.L_x_5803:
[----:B------:R-:W0:Y:S01]  /*2670*/  @P0 LDC.64 R64, c[0x0][0x238] ;  /* 0x00008e00ff400b82 */ /* 0x000e220000000a00 */
[C---:B------:R-:W-:Y:S02]  /*2680*/  @P0 IADD3 R67, R68.reuse, 0x280, RZ ;  /* 0x0000028044430810 */ /* 0x040fe40007ffe0ff */
[----:B------:R-:W-:-:S05]  /*2690*/  IADD3 R135, R68, 0x300, RZ ;  /* 0x0000030044877810 */ /* 0x000fca0007ffe0ff */
[----:B------:R-:W1:Y:S01]  /*26a0*/  @P2 LDC.64 R102, c[0x0][0x230] ;  /* 0x00008c00ff662b82 */ /* 0x000e620000000a00 */
[----:B0-----:R-:W-:-:S05]  /*26b0*/  @P0 IMAD.WIDE.U32 R64, R67, 0x10, R64 ;  /* 0x0000001043400825 */ /* 0x001fca00078e0040 */
[----:B------:R0:W-:Y:S02]  /*26c0*/  @P0 STG.E.128 desc[UR4][R64.64], R60 ;  /* 0x0000003c40000986 */ /* 0x0001e4000c101d04 */
[----:B0-----:R-:W-:-:S06]  /*26d0*/  IMAD.WIDE.U32 R64, R135, 0x10, R142 ;  /* 0x0000001087407825 */ /* 0x001fcc00078e008e */
[----:B------:R-:W2:Y:S01]  /*26e0*/  LDG.E.128 R64, desc[UR4][R64.64] ;  /* 0x0000000440407981 */ /* 0x000ea2000c1e1d00 */
[----:B-1----:R-:W-:-:S05]  /*26f0*/  @P2 IMAD.WIDE.U32 R102, R135, 0x10, R102 ;  /* 0x0000001087662825 */ /* 0x002fca00078e0066 */
[----:B-----5:R0:W5:Y:S01]  /*2700*/  @P2 LDG.E.128 R56, desc[UR4][R102.64] ;  /* 0x0000000466382981 */ /* 0x020162000c1e1d00 */
[----:B--2---:R-:W-:-:S05]  /*2710*/  HADD2.F32 R143, -RZ, R64.H0_H0 ;  /* 0x20000040ff8f7230 */ /* 0x004fca0000004100 */
[----:B0-----:R-:W-:Y:S01]  /*2720*/  FMUL.FTZ R102, R143, R112 ;  /* 0x000000708f667220 */ /* 0x001fe20000410000 */
[----:B------:R-:W-:Y:S06]  /*2730*/  @P3 BRA `(.L_x_5804) ;  /* 0x0000000000083947 */ /* 0x000fec0003800000 */
[----:B------:R-:W-:Y:S05]  /*2740*/  @P0 BRA `(.L_x_5805) ;  /* 0x00000000000c0947 */ /* 0x000fea0003800000 */
[----:B------:R-:W-:Y:S05]  /*2750*/  BRA `(.L_x_5806) ;  /* 0x0000000000107947 */ /* 0x000fea0003800000 */
.L_x_5804:
[----:B-----5:R-:W-:-:S05]  /*2760*/  HADD2.F32 R103, -RZ, R56.H0_H0 ;  /* 0x20000038ff677230 */ /* 0x020fca0000004100 */
[----:B------:R-:W-:-:S07]  /*2770*/  FADD.FTZ R102, R103, R102 ;  /* 0x0000006667667221 */ /* 0x000fce0000010000 */
.L_x_5805:
[----:B------:R-:W-:-:S04]  /*2780*/  F2FP.F16.F32.PACK_AB R103, RZ, R102 ;  /* 0x00000066ff67723e */ /* 0x000fc800000000ff */
[----:B------:R-:W-:-:S07]  /*2790*/  PRMT R60, R103, 0x7610, R60 ;  /* 0x00007610673c7816 */ /* 0x000fce000000003c */
.L_x_5806:
[----:B------:R-:W-:-:S05]  /*27a0*/  HADD2.F32 R103, -RZ, R64.H1_H1 ;  /* 0x30000040ff677230 */ /* 0x000fca0000004100 */
[----:B------:R-:W-:Y:S01]  /*27b0*/  FMUL.FTZ R142, R103, R112 ;  /* 0x00000070678e7220 */ /* 0x000fe20000410000 */
[----:B------:R-:W-:Y:S06]  /*27c0*/  @P3 BRA `(.L_x_5807) ;  /* 0x0000000000083947 */ /* 0x000fec0003800000 */
[----:B------:R-:W-:Y:S05]  /*27d0*/  @P0 BRA `(.L_x_5808) ;  /* 0x00000000000c0947 */ /* 0x000fea0003800000 */
[----:B------:R-:W-:Y:S05]  /*27e0*/  BRA `(.L_x_5809) ;  /* 0x0000000000107947 */ /* 0x000fea0003800000 */
.L_x_5807:
[----:B-----5:R-:W-:-:S05]  /*27f0*/  HADD2.F32 R103, -RZ, R56.H1_H1 ;  /* 0x30000038ff677230 */ /* 0x020fca0000004100 */
[----:B------:R-:W-:-:S07]  /*2800*/  FADD.FTZ R142, R103, R142 ;  /* 0x0000008e678e7221 */ /* 0x000fce0000010000 */
.L_x_5808:
[----:B------:R-:W-:-:S04]  /*2810*/  F2FP.F16.F32.PACK_AB R64, RZ, R142 ;  /* 0x0000008eff40723e */ /* 0x000fc800000000ff */
[----:B------:R-:W-:-:S07]  /*2820*/  PRMT R60, R60, 0x5410, R64 ;  /* 0x000054103c3c7816 */ /* 0x000fce0000000040 */
.L_x_5809:
[----:B------:R-:W-:-:S05]  /*2830*/  HADD2.F32 R103, -RZ, R65.H0_H0 ;  /* 0x20000041ff677230 */ /* 0x000fca0000004100 */
[----:B------:R-:W-:Y:S01]  /*2840*/  FMUL.FTZ R103, R103, R112 ;  /* 0x0000007067677220 */ /* 0x000fe20000410000 */
[----:B------:R-:W-:Y:S06]  /*2850*/  @P3 BRA `(.L_x_5810) ;  /* 0x0000000000083947 */ /* 0x000fec0003800000 */
[----:B------:R-:W-:Y:S05]  /*2860*/  @P0 BRA `(.L_x_5811) ;  /* 0x00000000000c0947 */ /* 0x000fea0003800000 */
[----:B------:R-:W-:Y:S05]  /*2870*/  BRA `(.L_x_5812) ;  /* 0x0000000000107947 */ /* 0x000fea0003800000 */
.L_x_5810:
[----:B-----5:R-:W-:-:S05]  /*2880*/  HADD2.F32 R64, -RZ, R57.H0_H0 ;  /* 0x20000039ff407230 */ /* 0x020fca0000004100 */
[----:B------:R-:W-:-:S07]  /*2890*/  FADD.FTZ R103, R64, R103 ;  /* 0x0000006740677221 */ /* 0x000fce0000010000 */
.L_x_5811:
[----:B------:R-:W-:-:S04]  /*28a0*/  F2FP.F16.F32.PACK_AB R64, RZ, R103 ;  /* 0x00000067ff40723e */ /* 0x000fc800000000ff */
[----:B------:R-:W-:-:S07]  /*28b0*/  PRMT R61, R64, 0x7610, R61 ;  /* 0x00007610403d7816 */ /* 0x000fce000000003d */
.L_x_5812:
[----:B------:R-:W-:-:S05]  /*28c0*/  HADD2.F32 R65, -RZ, R65.H1_H1 ;  /* 0x30000041ff417230 */ /* 0x000fca0000004100 */
[----:B------:R-:W-:Y:S01]  /*28d0*/  FMUL.FTZ R144, R65, R112 ;  /* 0x0000007041907220 */ /* 0x000fe20000410000 */
[----:B------:R-:W-:Y:S06]  /*28e0*/  @P3 BRA `(.L_x_5813) ;  /* 0x0000000000083947 */ /* 0x000fec0003800000 */
[----:B------:R-:W-:Y:S05]  /*28f0*/  @P0 BRA `(.L_x_5814) ;  /* 0x00000000000c0947 */ /* 0x000fea0003800000 */
[----:B------:R-:W-:Y:S05]  /*2900*/  BRA `(.L_x_5815) ;  /* 0x0000000000107947 */ /* 0x000fea0003800000 */
.L_x_5813:
[----:B-----5:R-:W-:-:S05]  /*2910*/  HADD2.F32 R65, -RZ, R57.H1_H1 ;  /* 0x30000039ff417230 */ /* 0x020fca0000004100 */
[----:B------:R-:W-:-:S07]  /*2920*/  FADD.FTZ R144, R65, R144 ;  /* 0x0000009041907221 */ /* 0x000fce0000010000 */
.L_x_5814:
[----:B------:R-:W-:-:S04]  /*2930*/  F2FP.F16.F32.PACK_AB R64, RZ, R144 ;  /* 0x00000090ff40723e */ /* 0x000fc800000000ff */
[----:B------:R-:W-:-:S07]  /*2940*/  PRMT R61, R61, 0x5410, R64 ;  /* 0x000054103d3d7816 */ /* 0x000fce0000000040 */
.L_x_5815:
[----:B------:R-:W-:-:S05]  /*2950*/  HADD2.F32 R143, -RZ, R66.H0_H0 ;  /* 0x20000042ff8f7230 */ /* 0x000fca0000004100 */
[----:B------:R-:W-:Y:S01]  /*2960*/  FMUL.FTZ R143, R143, R112 ;  /* 0x000000708f8f7220 */ /* 0x000fe20000410000 */
[----:B------:R-:W-:Y:S06]  /*2970*/  @P3 BRA `(.L_x_5816) ;  /* 0x0000000000083947 */ /* 0x000fec0003800000 */
[----:B------:R-:W-:Y:S05]  /*2980*/  @P0 BRA `(.L_x_5817) ;  /* 0x00000000000c0947 */ /* 0x000fea0003800000 */
[----:B------:R-:W-:Y:S05]  /*2990*/  BRA `(.L_x_5818) ;  /* 0x0000000000107947 */ /* 0x000fea0003800000 */
.L_x_5816:
[----:B-----5:R-:W-:-:S05]  /*29a0*/  HADD2.F32 R64, -RZ, R58.H0_H0 ;  /* 0x2000003aff407230 */ /* 0x020fca0000004100 */
[----:B------:R-:W-:-:S07]  /*29b0*/  FADD.FTZ R143, R64, R143 ;  /* 0x0000008f408f7221 */ /* 0x000fce0000010000 */
.L_x_5817:
[----:B------:R-:W-:-:S04]  /*29c0*/  F2FP.F16.F32.PACK_AB R64, RZ, R143 ;  /* 0x0000008fff40723e */ /* 0x000fc800000000ff */
[----:B------:R-:W-:-:S07]  /*29d0*/  PRMT R62, R64, 0x7610, R62 ;  /* 0x00007610403e7816 */ /* 0x000fce000000003e */
.L_x_5818:
[----:B------:R-:W-:-:S05]  /*29e0*/  HADD2.F32 R65, -RZ, R66.H1_H1 ;  /* 0x30000042ff417230 */ /* 0x000fca0000004100 */
[----:B------:R-:W-:Y:S01]  /*29f0*/  FMUL.FTZ R146, R65, R112 ;  /* 0x0000007041927220 */ /* 0x000fe20000410000 */
[----:B------:R-:W-:Y:S06]  /*2a00*/  @P3 BRA `(.L_x_5819) ;  /* 0x0000000000083947 */ /* 0x000fec0003800000 */
[----:B------:R-:W-:Y:S05]  /*2a10*/  @P0 BRA `(.L_x_5820) ;  /* 0x00000000000c0947 */ /* 0x000fea0003800000 */
[----:B------:R-:W-:Y:S05]  /*2a20*/  BRA `(.L_x_5821) ;  /* 0x0000000000107947 */ /* 0x000fea0003800000 */
.L_x_5819:
[----:B-----5:R-:W-:-:S05]  /*2a30*/  HADD2.F32 R65, -RZ, R58.H1_H1 ;  /* 0x3000003aff417230 */ /* 0x020fca0000004100 */
[----:B------:R-:W-:-:S07]  /*2a40*/  FADD.FTZ R146, R65, R146 ;  /* 0x0000009241927221 */ /* 0x000fce0000010000 */
.L_x_5820:
[----:B------:R-:W-:-:S04]  /*2a50*/  F2FP.F16.F32.PACK_AB R64, RZ, R146 ;  /* 0x00000092ff40723e */ /* 0x000fc800000000ff */
[----:B------:R-:W-:-:S07]  /*2a60*/  PRMT R62, R62, 0x5410, R64 ;  /* 0x000054103e3e7816 */ /* 0x000fce0000000040 */
.L_x_5821:
[----:B------:R-:W-:-:S05]  /*2a70*/  HADD2.F32 R145, -RZ, R67.H0_H0 ;  /* 0x20000043ff917230 */ /* 0x000fca0000004100 */
[----:B------:R-:W-:Y:S01]  /*2a80*/  FMUL.FTZ R145, R145, R112 ;  /* 0x0000007091917220 */ /* 0x000fe20000410000 */
[----:B------:R-:W-:Y:S06]  /*2a90*/  @P3 BRA `(.L_x_5822) ;  /* 0x0000000000083947 */ /* 0x000fec0003800000 */
[----:B------:R-:W-:Y:S05]  /*2aa0*/  @P0 BRA `(.L_x_5823) ;  /* 0x00000000000c0947 */ /* 0x000fea0003800000 */
[----:B------:R-:W-:Y:S05]  /*2ab0*/  BRA `(.L_x_5824) ;  /* 0x0000000000107947 */ /* 0x000fea0003800000 */
.L_x_5822:
[----:B-----5:R-:W-:-:S05]  /*2ac0*/  HADD2.F32 R64, -RZ, R59.H0_H0 ;  /* 0x2000003bff407230 */ /* 0x020fca0000004100 */
[----:B------:R-:W-:-:S07]  /*2ad0*/  FADD.FTZ R145, R64, R145 ;  /* 0x0000009140917221 */ /* 0x000fce0000010000 */
.L_x_5823:
[----:B------:R-:W-:-:S04]  /*2ae0*/  F2FP.F16.F32.PACK_AB R64, RZ, R145 ;  /* 0x00000091ff40723e */ /* 0x000fc800000000ff */
[----:B------:R-:W-:-:S07]  /*2af0*/  PRMT R63, R64, 0x7610, R63 ;  /* 0x00007610403f7816 */ /* 0x000fce000000003f */
.L_x_5824:
[----:B------:R-:W-:-:S05]  /*2b00*/  HADD2.F32 R67, -RZ, R67.H1_H1 ;  /* 0x30000043ff437230 */ /* 0x000fca0000004100 */
[----:B------:R-:W-:Y:S01]  /*2b10*/  FMUL.FTZ R112, R67, R112 ;  /* 0x0000007043707220 */ /* 0x000fe20000410000 */
[----:B------:R-:W-:Y:S06]  /*2b20*/  @P3 BRA `(.L_x_5825) ;  /* 0x0000000000083947 */ /* 0x000fec0003800000 */
[----:B------:R-:W-:Y:S05]  /*2b30*/  @P0 BRA `(.L_x_5826) ;  /* 0x00000000000c0947 */ /* 0x000fea0003800000 */
[----:B------:R-:W-:Y:S05]  /*2b40*/  BRA `(.L_x_5827) ;  /* 0x0000000000107947 */ /* 0x000fea0003800000 */
.L_x_5825:
[----:B-----5:R-:W-:-:S05]  /*2b50*/  HADD2.F32 R65, -RZ, R59.H1_H1 ;  /* 0x3000003bff417230 */ /* 0x020fca0000004100 */
[----:B------:R-:W-:-:S07]  /*2b60*/  FADD.FTZ R112, R65, R112 ;  /* 0x0000007041707221 */ /* 0x000fce0000010000 */
.L_x_5826:
[----:B------:R-:W-:-:S04]  /*2b70*/  F2FP.F16.F32.PACK_AB R64, RZ, R112 ;  /* 0x00000070ff40723e */ /* 0x000fc800000000ff */
[----:B------:R-:W-:-:S07]  /*2b80*/  PRMT R63, R63, 0x5410, R64 ;  /* 0x000054103f3f7816 */ /* 0x000fce0000000040 */
.L_x_5827:
        /* <DEDUP_REMOVED lines=199> */
.L_x_5840:
[----:B------:R-:W2:Y:S01]  /*3800*/  @!P3 S2R R147, SR_CgaCtaId ;  /* 0x000000000093b919 */ /* 0x000ea20000008800 */
[----:B------:R-:W-:Y:S01]  /*3810*/  @!P3 MOV R108, 0x400 ;  /* 0x00000400006cb802 */ /* 0x000fe20000000f00 */
[----:B-1----:R-:W-:Y:S01]  /*3820*/  FADD.FTZ R65, R163, R65 ;  /* 0x00000041a3417221 */ /* 0x002fe20000010000 */
[----:B------:R-:W-:Y:S01]  /*3830*/  LOP3.LUT R67, R67, 0x3, RZ, 0xc0, !PT ;  /* 0x0000000343437812 */ /* 0x000fe200078ec0ff */
[----:B------:R-:W-:Y:S05]  /*3840*/  WARPSYNC.ALL ;  /* 0x0000000000007948 */ /* 0x000fea0003800000 */
[----:B--2---:R-:W-:Y:S02]  /*3850*/  @!P3 LEA R147, R147, R108, 0x18 ;  /* 0x0000006c9393b211 */ /* 0x004fe400078ec0ff */
[----:B------:R-:W-:-:S04]  /*3860*/  @!P3 IADD3 R108, R66, R67, RZ ;  /* 0x00000043426cb210 */ /* 0x000fc80007ffe0ff */
[----:B------:R-:W-:Y:S02]  /*3870*/  @!P3 LEA R108, R108, R147, 0x3 ;  /* 0x000000936c6cb211 */ /* 0x000fe400078e18ff */
[----:B------:R-:W-:-:S03]  /*3880*/  LOP3.LUT R147, R164, 0x1f, RZ, 0xc0, !PT ;  /* 0x0000001fa4937812 */ /* 0x000fc600078ec0ff */
[----:B------:R1:W-:Y:S01]  /*3890*/  @!P3 STS.64 [R108], R64 ;  /* 0x000000406c00b388 */ /* 0x0003e20000000a00 */
[----:B------:R-:W-:Y:S01]  /*38a0*/  BAR.SYNC.DEFER_BLOCKING 0x0 ;  /* 0x0000000000007b1d */ /* 0x000fe20000010000 */
[----:B------:R-:W-:Y:S02]  /*38b0*/  ISETP.GT.U32.AND P5, PT, R147, 0x3, PT ;  /* 0x000000039300780c */ /* 0x000fe40003fa4070 */
[----:B------:R-:W-:Y:S02]  /*38c0*/  LOP3.LUT P3, RZ, R67, 0x1f, R164, 0xf8, !PT ;  /* 0x0000001f43ff7812 */ /* 0x000fe4000786f8a4 */
[----:B-1----:R-:W-:Y:S01]  /*38d0*/  CS2R R64, SRZ ;  /* 0x0000000000407805 */ /* 0x002fe2000001ff00 */
[----:B------:R-:W-:-:S08]  /*38e0*/  HFMA2.MMA R108, -RZ, RZ, 0, 0 ;  /* 0x00000000ff6c7435 */ /* 0x000fd000000001ff */
[----:B------:R-:W1:Y:S01]  /*38f0*/  @!P5 S2R R162, SR_CgaCtaId ;  /* 0x0000000000a2d919 */ /* 0x000e620000008800 */
[----:B------:R-:W-:Y:S02]  /*3900*/  @!P5 IADD3 R66, R66, R147, RZ ;  /* 0x000000934242d210 */ /* 0x000fe40007ffe0ff */
[----:B------:R-:W-:Y:S02]  /*3910*/  @!P5 MOV R147, 0x400 ;  /* 0x000004000093d802 */ /* 0x000fe40000000f00 */
[----:B------:R-:W-:-:S04]  /*3920*/  @!P5 MOV R108, 0x700 ;  /* 0x00000700006cd802 */ /* 0x000fc80000000f00 */
[----:B0-----:R-:W-:Y:S01]  /*3930*/  I2FP.F32.S32 R163, R108 ;  /* 0x0000006c00a37245 */ /* 0x001fe20000201400 */
[----:B------:R-:W-:Y:S01]  /*3940*/  SHFL.DOWN PT, R67, R108, 0x2, 0x1f ;  /* 0x08401f006c437f89 */ /* 0x000fe200000e0000 */
[----:B-1----:R-:W-:-:S04]  /*3950*/  @!P5 LEA R147, R162, R147, 0x18 ;  /* 0x00000093a293d211 */ /* 0x002fc800078ec0ff */
[----:B------:R-:W-:-:S05]  /*3960*/  @!P5 LEA R162, R66, R147, 0x3 ;  /* 0x0000009342a2d211 */ /* 0x000fca00078e18ff */
[----:B------:R-:W0:Y:S04]  /*3970*/  @!P5 LDS.64 R64, [R162] ;  /* 0x00000000a240d984 */ /* 0x000e280000000a00 */
[----:B0-----:R-:W0:Y:S02]  /*3980*/  SHFL.DOWN PT, R147, R64, 0x2, 0x1f ;  /* 0x08401f0040937f89 */ /* 0x001e2400000e0000 */
[----:B0-----:R-:W-:-:S04]  /*3990*/  FADD.FTZ R66, -R147, R64 ;  /* 0x0000004093427221 */ /* 0x001fc80000010100 */
[----:B------:R-:W-:Y:S01]  /*39a0*/  FMUL.FTZ R165, R66, R66 ;  /* 0x0000004242a57220 */ /* 0x000fe20000410000 */
[----:B------:R-:W-:Y:S02]  /*39b0*/  IADD3 R66, R67, R108, RZ ;  /* 0x0000006c43427210 */ /* 0x000fe40007ffe0ff */
[----:B------:R-:W-:Y:S01]  /*39c0*/  I2FP.F32.S32 R108, R67 ;  /* 0x00000043006c7245 */ /* 0x000fe20000201400 */
[----:B------:R-:W-:-:S04]  /*39d0*/  FMUL.FTZ R67, R165, R163 ;  /* 0x000000a3a5437220 */ /* 0x000fc80000410000 */
        /* <DEDUP_REMOVED lines=8> */
[----:B------:R-:W-:Y:S02]  /*3a60*/  FMUL.FTZ R147, R108, R163 ;  /* 0x000000a36c937220 */ /* 0x000fe40000410000 */
[----:B------:R-:W-:Y:S04]  /*3a70*/  SHFL.DOWN PT, R163, R66, 0x1, 0x1f ;  /* 0x08201f0042a37f89 */ /* 0x000fe800000e0000 */
        /* <DEDUP_REMOVED lines=8> */
[----:B------:R-:W-:Y:S02]  /*3b00*/  FMUL.FTZ R163, R108, R163 ;  /* 0x000000a36ca37220 */ /* 0x000fe40000410000 */
[----:B------:R-:W0:Y:S02]  /*3b10*/  MUFU.RCP R162, R162 ;  /* 0x000000a200a27308 */ /* 0x000e240000001000 */
[----:B------:R-:W-:Y:S02]  /*3b20*/  FFMA.FTZ R163, R64, R147, R163 ;  /* 0x0000009340a37223 */ /* 0x000fe400000100a3 */
[----:B------:R-:W1:Y:S02]  /*3b30*/  SHFL.DOWN PT, R64, R67, 0x1, 0x1f ;  /* 0x08201f0043407f89 */ /* 0x000e6400000e0000 */
[----:B-1----:R-:W-:Y:S02]  /*3b40*/  FADD.FTZ R147, R67, R64 ;  /* 0x0000004043937221 */ /* 0x002fe40000010000 */
[----:B------:R-:W1:Y:S02]  /*3b50*/  LDC R67, c[0x0][0x2d8] ;  /* 0x0000b600ff437b82 */ /* 0x000e640000000800 */
[C---:B0-----:R-:W-:Y:S01]  /*3b60*/  FFMA.FTZ R66, R162.reuse, R65, R147 ;  /* 0x00000041a2427223 */ /* 0x041fe20000010093 */
[----:B------:R-:W-:-:S05]  /*3b70*/  FMUL.FTZ R147, R162, R163 ;  /* 0x000000a3a2937220 */ /* 0x000fca0000410000 */
[----:B------:R-:W1:Y:S01]  /*3b80*/  SHFL.IDX PT, R66, R66, RZ, 0x1f ;  /* 0x00001fff42427589 */ /* 0x000e6200000e0000 */
[----:B------:R-:W0:Y:S03]  /*3b90*/  @!P3 LDC.64 R64, c[0x0][0x250] ;  /* 0x00009400ff40bb82 */ /* 0x000e260000000a00 */
[----:B------:R-:W2:Y:S01]  /*3ba0*/  SHFL.IDX PT, R147, R147, RZ, 0x1f ;  /* 0x00001fff93937589 */ /* 0x000ea200000e0000 */
[----:B-1----:R-:W-:Y:S01]  /*3bb0*/  FFMA.FTZ R67, R66, UR7, R67 ;  /* 0x0000000742437c23 */ /* 0x002fe20008010043 */
[----:B0-----:R-:W-:-:S04]  /*3bc0*/  @!P3 IMAD.WIDE R64, R86, 0x4, R64 ;  /* 0x000000045640b825 */ /* 0x001fc800078e0240 */
[----:B--2---:R-:W-:Y:S01]  /*3bd0*/  FMUL.FTZ R108, R147, R147 ;  /* 0x00000093936c7220 */ /* 0x004fe20000410000 */
[----:B------:R0:W-:Y:S04]  /*3be0*/  @!P3 STG.E desc[UR4][R64.64], R147 ;  /* 0x000000934000b986 */ /* 0x0001e8000c101904 */
[----:B------:R-:W-:-:S05]  /*3bf0*/  FSEL R108, R108, RZ, P4 ;  /* 0x000000ff6c6c7208 */ /* 0x000fca0002000000 */
[----:B------:R-:W-:Y:S01]  /*3c00*/  FADD.FTZ R108, R67, R108 ;  /* 0x0000006c436c7221 */ /* 0x000fe20000010000 */
[----:B0-----:R-:W0:Y:S01]  /*3c10*/  @!P3 LDC.64 R64, c[0x0][0x258] ;  /* 0x00009600ff40bb82 */ /* 0x001e220000000a00 */
[----:B------:R-:W-:-:S04]  /*3c20*/  FSEL R147, R147, RZ, !P4 ;  /* 0x000000ff93937208 */ /* 0x000fc80006000000 */
[----:B------:R-:W1:Y:S01]  /*3c30*/  MUFU.RSQ R108, R108 ;  /* 0x0000006c006c7308 */ /* 0x000e620000001400 */
[C---:B------:R-:W-:Y:S01]  /*3c40*/  FADD.FTZ R67, -R147.reuse, R82 ;  /* 0x0000005293437221 */ /* 0x040fe20000010100 */
[C---:B------:R-:W-:Y:S01]  /*3c50*/  FADD.FTZ R163, -R147.reuse, R88 ;  /* 0x0000005893a37221 */ /* 0x040fe20000010100 */
[----:B------:R-:W-:Y:S02]  /*3c60*/  HADD2.F32 R82, -RZ, R55.H1_H1 ;  /* 0x30000037ff527230 */ /* 0x000fe40000004100 */
[C---:B------:R-:W-:Y:S01]  /*3c70*/  FADD.FTZ R75, -R147.reuse, R75 ;  /* 0x0000004b934b7221 */ /* 0x040fe20000010100 */
[C---:B------:R-:W-:Y:S01]  /*3c80*/  FADD.FTZ R83, -R147.reuse, R83 ;  /* 0x0000005393537221 */ /* 0x040fe20000010100 */
[C---:B------:R-:W-:Y:S01]  /*3c90*/  FADD.FTZ R79, -R147.reuse, R79 ;  /* 0x0000004f934f7221 */ /* 0x040fe20000010100 */
[C---:B------:R-:W-:Y:S01]  /*3ca0*/  FADD.FTZ R71, -R147.reuse, R71 ;  /* 0x0000004793477221 */ /* 0x040fe20000010100 */
[----:B------:R-:W-:Y:S01]  /*3cb0*/  FADD.FTZ R121, -R147, R121 ;  /* 0x0000007993797221 */ /* 0x000fe20000010100 */
[----:B------:R-:W-:-:S02]  /*3cc0*/  HADD2.F32 R88, -RZ, R39.H1_H1 ;  /* 0x30000027ff587230 */ /* 0x000fc40000004100 */
[C---:B------:R-:W-:Y:S01]  /*3cd0*/  FADD.FTZ R118, -R147.reuse, R118 ;  /* 0x0000007693767221 */ /* 0x040fe20000010100 */
[C---:B------:R-:W-:Y:S01]  /*3ce0*/  FADD.FTZ R120, -R147.reuse, R120 ;  /* 0x0000007893787221 */ /* 0x040fe20000010100 */
[C---:B------:R-:W-:Y:S01]  /*3cf0*/  FADD.FTZ R81, -R147.reuse, R81 ;  /* 0x0000005193517221 */ /* 0x040fe20000010100 */
[----:B------:R-:W-:Y:S01]  /*3d00*/  FADD.FTZ R89, -R147, R89 ;  /* 0x0000005993597221 */ /* 0x000fe20000010100 */
[C---:B-1----:R-:W-:Y:S01]  /*3d10*/  FMUL.FTZ R66, R108.reuse, R67 ;  /* 0x000000436c427220 */ /* 0x042fe20000410000 */
[----:B------:R-:W-:Y:S02]  /*3d20*/  HADD2.F32 R67, -RZ, R55.H0_H0 ;  /* 0x20000037ff437230 */ /* 0x000fe40000004100 */
[C---:B------:R-:W-:Y:S01]  /*3d30*/  FMUL.FTZ R163, R108.reuse, R163 ;  /* 0x000000a36ca37220 */ /* 0x040fe20000410000 */
[C---:B------:R-:W-:Y:S01]  /*3d40*/  FMUL.FTZ R121, R108.reuse, R121 ;  /* 0x000000796c797220 */ /* 0x040fe20000410000 */
[----:B------:R-:W-:Y:S01]  /*3d50*/  FMUL.FTZ R118, R108, R118 ;  /* 0x000000766c767220 */ /* 0x000fe20000410000 */
[----:B0-----:R-:W-:-:S04]  /*3d60*/  @!P3 IMAD.WIDE R64, R86, 0x4, R64 ;  /* 0x000000045640b825 */ /* 0x001fc800078e0240 */
[----:B------:R-:W-:Y:S01]  /*3d70*/  FFMA.FTZ R66, R66, R67, R155 ;  /* 0x0000004342427223 */ /* 0x000fe2000001009b */
[----:B------:R-:W-:Y:S01]  /*3d80*/  FFMA.FTZ R67, R163, R82, R154 ;  /* 0x00000052a3437223 */ /* 0x000fe2000001009a */
[C---:B------:R-:W-:Y:S01]  /*3d90*/  FMUL.FTZ R82, R108.reuse, R75 ;  /* 0x0000004b6c527220 */ /* 0x040fe20000410000 */
[----:B------:R-:W0:Y:S01]  /*3da0*/  LDC.64 R162, c[0x0][0x2b8] ;  /* 0x0000ae00ffa27b82 */ /* 0x000e220000000a00 */
[----:B------:R1:W-:Y:S01]  /*3db0*/  @!P3 STG.E desc[UR4][R64.64], R108 ;  /* 0x0000006c4000b986 */ /* 0x0003e2000c101904 */
[C---:B------:R-:W-:Y:S01]  /*3dc0*/  FMUL.FTZ R75, R108.reuse, R83 ;  /* 0x000000536c4b7220 */ /* 0x040fe20000410000 */
[--C-:B------:R-:W-:Y:S01]  /*3dd0*/  HADD2.F32 R83, -RZ, R54.reuse.H1_H1 ;  /* 0x30000036ff537230 */ /* 0x100fe20000004100 */
[----:B------:R-:W-:Y:S01]  /*3de0*/  F2FP.F16.F32.PACK_AB R67, R67, R66 ;  /* 0x000000424343723e */ /* 0x000fe200000000ff */
[----:B------:R-:W-:Y:S01]  /*3df0*/  FFMA.FTZ R121, R121, R88, R13 ;  /* 0x0000005879797223 */ /* 0x000fe2000001000d */
[----:B------:R-:W-:Y:S02]  /*3e00*/  HADD2.F32 R88, -RZ, R37.H1_H1 ;  /* 0x30000025ff587230 */ /* 0x000fe40000004100 */
[C---:B------:R-:W-:Y:S01]  /*3e10*/  FMUL.FTZ R120, R108.reuse, R120 ;  /* 0x000000786c787220 */ /* 0x040fe20000410000 */
[----:B------:R-:W-:Y:S01]  /*3e20*/  FFMA.FTZ R75, R75, R83, R156 ;  /* 0x000000534b4b7223 */ /* 0x000fe2000001009c */
[C---:B------:R-:W-:Y:S01]  /*3e30*/  FADD.FTZ R113, -R147.reuse, R113 ;  /* 0x0000007193717221 */ /* 0x040fe20000010100 */
[----:B------:R-:W-:Y:S01]  /*3e40*/  FADD.FTZ R134, -R147, R134 ;  /* 0x0000008693867221 */ /* 0x000fe20000010100 */
[C---:B------:R-:W-:Y:S01]  /*3e50*/  FMUL.FTZ R81, R108.reuse, R81 ;  /* 0x000000516c517220 */ /* 0x040fe20000410000 */
[----:B------:R-:W-:Y:S01]  /*3e60*/  FMUL.FTZ R89, R108, R89 ;  /* 0x000000596c597220 */ /* 0x000fe20000410000 */
[----:B-1----:R-:W-:-:S02]  /*3e70*/  HADD2.F32 R65, -RZ, R54.H0_H0 ;  /* 0x20000036ff417230 */ /* 0x002fc40000004100 */
[----:B------:R-:W-:Y:S01]  /*3e80*/  FMUL.FTZ R64, R108, R79 ;  /* 0x0000004f6c407220 */ /* 0x000fe20000410000 */
[C---:B------:R-:W-:Y:S01]  /*3e90*/  FADD.FTZ R79, -R147.reuse, R78 ;  /* 0x0000004e934f7221 */ /* 0x040fe20000010100 */
[--C-:B------:R-:W-:Y:S02]  /*3ea0*/  HADD2.F32 R78, -RZ, R53.reuse.H1_H1 ;  /* 0x30000035ff4e7230 */ /* 0x100fe40000004100 */
[----:B------:R-:W-:Y:S01]  /*3eb0*/  FFMA.FTZ R118, R118, R88, R9 ;  /* 0x0000005876767223 */ /* 0x000fe20000010009 */
[----:B------:R-:W-:Y:S01]  /*3ec0*/  FFMA.FTZ R64, R64, R65, R157 ;  /* 0x0000004140407223 */ /* 0x000fe2000001009d */
[----:B------:R-:W-:Y:S02]  /*3ed0*/  HADD2.F32 R65, -RZ, R53.H0_H0 ;  /* 0x20000035ff417230 */ /* 0x000fe40000004100 */
[----:B------:R-:W-:Y:S01]  /*3ee0*/  FMUL.FTZ R83, R108, R79 ;  /* 0x0000004f6c537220 */ /* 0x000fe20000410000 */
[----:B------:R-:W-:Y:S01]  /*3ef0*/  FADD.FTZ R79, -R147, R74 ;  /* 0x0000004a934f7221 */ /* 0x000fe20000010100 */
[----:B------:R-:W-:Y:S01]  /*3f00*/  HADD2.F32 R88, -RZ, R35.H1_H1 ;  /* 0x30000023ff587230 */ /* 0x000fe20000004100 */
[----:B------:R-:W-:Y:S01]  /*3f10*/  F2FP.F16.F32.PACK_AB R66, R75, R64 ;  /* 0x000000404b42723e */ /* 0x000fe200000000ff */
[----:B------:R-:W-:Y:S01]  /*3f20*/  FFMA.FTZ R74, R83, R78, R158 ;  /* 0x0000004e534a7223 */ /* 0x000fe2000001009e */
[----:B------:R-:W-:Y:S01]  /*3f30*/  FFMA.FTZ R65, R82, R65, R159 ;  /* 0x0000004152417223 */ /* 0x000fe2000001009f */
[----:B------:R-:W-:Y:S01]  /*3f40*/  FMUL.FTZ R78, R108, R71 ;  /* 0x000000476c4e7220 */ /* 0x000fe20000410000 */
[----:B------:R-:W-:-:S02]  /*3f50*/  HADD2.F32 R71, -RZ, R52.H0_H0 ;  /* 0x20000034ff477230 */ /* 0x000fc40000004100 */
[----:B------:R-:W-:Y:S01]  /*3f60*/  FMUL.FTZ R79, R108, R79 ;  /* 0x0000004f6c4f7220 */ /* 0x000fe20000410000 */
[----:B------:R-:W-:Y:S01]  /*3f70*/  HADD2.F32 R82, -RZ, R52.H1_H1 ;  /* 0x30000034ff527230 */ /* 0x000fe20000004100 */
[----:B------:R-:W-:Y:S01]  /*3f80*/  F2FP.F16.F32.PACK_AB R65, R74, R65 ;  /* 0x000000414a41723e */ /* 0x000fe200000000ff */
[----:B0-----:R-:W-:-:S04]  /*3f90*/  IMAD.WIDE.U32 R74, R68, 0x10, R162 ;  /* 0x00000010444a7825 */ /* 0x001fc800078e00a2 */
[----:B------:R-:W-:Y:S01]  /*3fa0*/  FFMA.FTZ R71, R78, R71, R161 ;  /* 0x000000474e477223 */ /* 0x000fe200000100a1 */
[C---:B------:R-:W-:Y:S01]  /*3fb0*/  FMUL.FTZ R113, R108.reuse, R113 ;  /* 0x000000716c717220 */ /* 0x040fe20000410000 */
[----:B------:R-:W-:Y:S01]  /*3fc0*/  FFMA.FTZ R82, R79, R82, R160 ;  /* 0x000000524f527223 */ /* 0x000fe200000100a0 */
[----:B------:R-:W-:Y:S02]  /*3fd0*/  HADD2.F32 R83, -RZ, R38.H1_H1 ;  /* 0x30000026ff537230 */ /* 0x000fe40000004100 */
[----:B------:R-:W-:Y:S01]  /*3fe0*/  FMUL.FTZ R134, R108, R134 ;  /* 0x000000866c867220 */ /* 0x000fe20000410000 */
[C---:B------:R-:W-:Y:S01]  /*3ff0*/  FADD.FTZ R116, -R147.reuse, R116 ;  /* 0x0000007493747221 */ /* 0x040fe20000010100 */
[----:B------:R-:W-:Y:S01]  /*4000*/  FADD.FTZ R133, -R147, R133 ;  /* 0x0000008593857221 */ /* 0x000fe20000010100 */
[----:B------:R-:W-:Y:S01]  /*4010*/  F2FP.F16.F32.PACK_AB R64, R82, R71 ;  /* 0x000000475240723e */ /* 0x000fe200000000ff */
[----:B------:R-:W-:Y:S01]  /*4020*/  FFMA.FTZ R120, R120, R83, R11 ;  /* 0x0000005378787223 */ /* 0x000fe2000001000b */
[----:B------:R-:W-:-:S02]  /*4030*/  HADD2.F32 R83, -RZ, R36.H0_H0 ;  /* 0x20000024ff537230 */ /* 0x000fc40000004100 */
[C---:B------:R-:W-:Y:S01]  /*4040*/  FADD.FTZ R73, -R147.reuse, R73 ;  /* 0x0000004993497221 */ /* 0x040fe20000010100 */
[----:B------:R-:W-:Y:S01]  /*4050*/  FADD.FTZ R76, -R147, R76 ;  /* 0x0000004c934c7221 */ /* 0x000fe20000010100 */
[----:B------:R0:W-:Y:S01]  /*4060*/  STG.E.128 desc[UR4][R74.64], R64 ;  /* 0x000000404a007986 */ /* 0x0001e2000c101d04 */
[----:B------:R-:W-:Y:S01]  /*4070*/  FFMA.FTZ R134, R134, R88, R21 ;  /* 0x0000005886867223 */ /* 0x000fe20000010015 */
[----:B------:R-:W-:Y:S01]  /*4080*/  FFMA.FTZ R113, R113, R83, R6 ;  /* 0x0000005371717223 */ /* 0x000fe20000010006 */
[C---:B------:R-:W-:Y:S01]  /*4090*/  FADD.FTZ R77, -R147.reuse, R77 ;  /* 0x0000004d934d7221 */ /* 0x040fe20000010100 */
[----:B------:R-:W-:Y:S02]  /*40a0*/  HADD2.F32 R83, -RZ, R36.H1_H1 ;  /* 0x30000024ff537230 */ /* 0x000fe40000004100 */
[C---:B------:R-:W-:Y:S01]  /*40b0*/  FADD.FTZ R104, -R147.reuse, R104 ;  /* 0x0000006893687221 */ /* 0x040fe20000010100 */
[----:B------:R-:W-:Y:S02]  /*40c0*/  HADD2.F32 R88, -RZ, R34.H1_H1 ;  /* 0x30000022ff587230 */ /* 0x000fe40000004100 */
[C---:B------:R-:W-:Y:S01]  /*40d0*/  FMUL.FTZ R116, R108.reuse, R116 ;  /* 0x000000746c747220 */ /* 0x040fe20000410000 */
[C---:B------:R-:W-:Y:S01]  /*40e0*/  FMUL.FTZ R133, R108.reuse, R133 ;  /* 0x000000856c857220 */ /* 0x040fe20000410000 */
[C---:B------:R-:W-:Y:S01]  /*40f0*/  FADD.FTZ R131, -R147.reuse, R131 ;  /* 0x0000008393837221 */ /* 0x040fe20000010100 */
[C---:B------:R-:W-:Y:S01]  /*4100*/  FADD.FTZ R130, -R147.reuse, R130 ;  /* 0x0000008293827221 */ /* 0x040fe20000010100 */
[C---:B------:R-:W-:Y:S01]  /*4110*/  FADD.FTZ R132, -R147.reuse, R132 ;  /* 0x0000008493847221 */ /* 0x040fe20000010100 */
[C---:B------:R-:W-:Y:S01]  /*4120*/  FMUL.FTZ R73, R108.reuse, R73 ;  /* 0x000000496c497220 */ /* 0x040fe20000410000 */
[C---:B------:R-:W-:Y:S01]  /*4130*/  FMUL.FTZ R76, R108.reuse, R76 ;  /* 0x0000004c6c4c7220 */ /* 0x040fe20000410000 */
[----:B------:R-:W-:Y:S01]  /*4140*/  FMUL.FTZ R77, R108, R77 ;  /* 0x0000004d6c4d7220 */ /* 0x000fe20000410000 */
[C---:B------:R-:W-:Y:S01]  /*4150*/  FADD.FTZ R70, -R147.reuse, R70 ;  /* 0x0000004693467221 */ /* 0x040fe20000010100 */
[C---:B------:R-:W-:Y:S01]  /*4160*/  FADD.FTZ R72, -R147.reuse, R72 ;  /* 0x0000004893487221 */ /* 0x040fe20000010100 */
[----:B------:R-:W-:Y:S01]  /*4170*/  FADD.FTZ R98, -R147, R98 ;  /* 0x0000006293627221 */ /* 0x000fe20000010100 */
[----:B0-----:R-:W-:-:S02]  /*4180*/  HADD2.F32 R64, -RZ, R51.H0_H0 ;  /* 0x20000033ff407230 */ /* 0x001fc40000004100 */
[----:B------:R-:W-:Y:S01]  /*4190*/  FADD.FTZ R105, -R147, R105 ;  /* 0x0000006993697221 */ /* 0x000fe20000010100 */
[----:B------:R-:W-:Y:S02]  /*41a0*/  HADD2.F32 R65, -RZ, R51.H1_H1 ;  /* 0x30000033ff417230 */ /* 0x000fe40000004100 */
[----:B------:R-:W-:Y:S01]  /*41b0*/  FMUL.FTZ R104, R108, R104 ;  /* 0x000000686c687220 */ /* 0x000fe20000410000 */
[----:B------:R-:W-:Y:S02]  /*41c0*/  HADD2.F32 R74, -RZ, R50.H0_H0 ;  /* 0x20000032ff4a7230 */ /* 0x000fe40000004100 */
[----:B------:R-:W-:Y:S01]  /*41d0*/  FFMA.FTZ R64, R81, R64, R141 ;  /* 0x0000004051407223 */ /* 0x000fe2000001008d */
[----:B------:R-:W-:Y:S02]  /*41e0*/  HADD2.F32 R81, -RZ, R41.H1_H1 ;  /* 0x30000029ff517230 */ /* 0x000fe40000004100 */
[----:B------:R-:W-:Y:S01]  /*41f0*/  FFMA.FTZ R65, R89, R65, R140 ;  /* 0x0000004159417223 */ /* 0x000fe2000001008c */
[----:B------:R-:W-:Y:S01]  /*4200*/  FFMA.FTZ R116, R116, R83, R7 ;  /* 0x0000005374747223 */ /* 0x000fe20000010007 */
[----:B------:R-:W-:Y:S01]  /*4210*/  FFMA.FTZ R133, R133, R88, R19 ;  /* 0x0000005885857223 */ /* 0x000fe20000010013 */
[----:B------:R-:W-:Y:S01]  /*4220*/  FADD.FTZ R80, -R147, R80 ;  /* 0x0000005093507221 */ /* 0x000fe20000010100 */
[----:B------:R-:W-:Y:S01]  /*4230*/  HADD2.F32 R89, -RZ, R35.H0_H0 ;  /* 0x20000023ff597230 */ /* 0x000fe20000004100 */
[----:B------:R-:W-:Y:S01]  /*4240*/  F2FP.F16.F32.PACK_AB R75, R65, R64 ;  /* 0x00000040414b723e */ /* 0x000fe200000000ff */
[----:B------:R-:W-:-:S02]  /*4250*/  HADD2.F32 R64, -RZ, R49.H0_H0 ;  /* 0x20000031ff407230 */ /* 0x000fc40000004100 */
[----:B------:R-:W-:Y:S01]  /*4260*/  FADD.FTZ R119, -R147, R119 ;  /* 0x0000007793777221 */ /* 0x000fe20000010100 */
[----:B------:R-:W-:Y:S02]  /*4270*/  HADD2.F32 R65, -RZ, R49.H1_H1 ;  /* 0x30000031ff417230 */ /* 0x000fe40000004100 */
[C---:B------:R-:W-:Y:S01]  /*4280*/  FMUL.FTZ R131, R108.reuse, R131 ;  /* 0x000000836c837220 */ /* 0x040fe20000410000 */
[----:B------:R-:W-:Y:S02]  /*4290*/  HADD2.F32 R83, -RZ, R34.H0_H0 ;  /* 0x20000022ff537230 */ /* 0x000fe40000004100 */
[C---:B------:R-:W-:Y:S01]  /*42a0*/  FMUL.FTZ R130, R108.reuse, R130 ;  /* 0x000000826c827220 */ /* 0x040fe20000410000 */
[----:B------:R-:W-:Y:S02]  /*42b0*/  HADD2.F32 R88, -RZ, R33.H1_H1 ;  /* 0x30000021ff587230 */ /* 0x000fe40000004100 */
[----:B------:R-:W-:Y:S01]  /*42c0*/  FMUL.FTZ R132, R108, R132 ;  /* 0x000000846c847220 */ /* 0x000fe20000410000 */
[----:B------:R-:W-:Y:S01]  /*42d0*/  FFMA.FTZ R73, R73, R64, R151 ;  /* 0x0000004049497223 */ /* 0x000fe20000010097 */
[----:B------:R-:W-:Y:S01]  /*42e0*/  FFMA.FTZ R76, R76, R65, R150 ;  /* 0x000000414c4c7223 */ /* 0x000fe20000010096 */
[----:B------:R-:W-:Y:S01]  /*42f0*/  FFMA.FTZ R74, R77, R74, R149 ;  /* 0x0000004a4d4a7223 */ /* 0x000fe20000010095 */
[----:B------:R-:W-:-:S02]  /*4300*/  HADD2.F32 R82, -RZ, R48.H0_H0 ;  /* 0x20000030ff527230 */ /* 0x000fc40000004100 */
[C---:B------:R-:W-:Y:S01]  /*4310*/  FADD.FTZ R129, -R147.reuse, R129 ;  /* 0x0000008193817221 */ /* 0x040fe20000010100 */
[----:B------:R-:W-:Y:S02]  /*4320*/  HADD2.F32 R65, -RZ, R48.H1_H1 ;  /* 0x30000030ff417230 */ /* 0x000fe40000004100 */
[C---:B------:R-:W-:Y:S01]  /*4330*/  FADD.FTZ R128, -R147.reuse, R128 ;  /* 0x0000008093807221 */ /* 0x040fe20000010100 */
[----:B------:R-:W-:Y:S02]  /*4340*/  HADD2.F32 R64, -RZ, R47.H1_H1 ;  /* 0x3000002fff407230 */ /* 0x000fe40000004100 */
[----:B------:R-:W-:Y:S01]  /*4350*/  FADD.FTZ R112, -R147, R112 ;  /* 0x0000007093707221 */ /* 0x000fe20000010100 */
[----:B------:R-:W-:Y:S02]  /*4360*/  HADD2.F32 R78, -RZ, R42.H0_H0 ;  /* 0x2000002aff4e7230 */ /* 0x000fe40000004100 */
[C---:B------:R-:W-:Y:S01]  /*4370*/  FMUL.FTZ R70, R108.reuse, R70 ;  /* 0x000000466c467220 */ /* 0x040fe20000410000 */
[C---:B------:R-:W-:Y:S01]  /*4380*/  FMUL.FTZ R72, R108.reuse, R72 ;  /* 0x000000486c487220 */ /* 0x040fe20000410000 */
[C---:B------:R-:W-:Y:S01]  /*4390*/  FMUL.FTZ R98, R108.reuse, R98 ;  /* 0x000000626c627220 */ /* 0x040fe20000410000 */
[----:B------:R-:W-:Y:S01]  /*43a0*/  FMUL.FTZ R105, R108, R105 ;  /* 0x000000696c697220 */ /* 0x000fe20000410000 */
[----:B------:R-:W-:-:S02]  /*43b0*/  HADD2.F32 R77, -RZ, R50.H1_H1 ;  /* 0x30000032ff4d7230 */ /* 0x000fc40000004100 */
[----:B------:R-:W-:Y:S01]  /*43c0*/  FFMA.FTZ R104, R104, R81, R0 ;  /* 0x0000005168687223 */ /* 0x000fe20000010000 */
[C---:B------:R-:W-:Y:S01]  /*43d0*/  FMUL.FTZ R80, R108.reuse, R80 ;  /* 0x000000506c507220 */ /* 0x040fe20000410000 */
[----:B------:R-:W-:Y:S02]  /*43e0*/  HADD2.F32 R81, -RZ, R39.H0_H0 ;  /* 0x20000027ff517230 */ /* 0x000fe40000004100 */
[C---:B------:R-:W-:Y:S01]  /*43f0*/  FADD.FTZ R93, -R147.reuse, R93 ;  /* 0x0000005d935d7221 */ /* 0x040fe20000010100 */
[C---:B------:R-:W-:Y:S01]  /*4400*/  FADD.FTZ R94, -R147.reuse, R94 ;  /* 0x0000005e935e7221 */ /* 0x040fe20000010100 */
[C---:B------:R-:W-:Y:S01]  /*4410*/  FADD.FTZ R95, -R147.reuse, R95 ;  /* 0x0000005f935f7221 */ /* 0x040fe20000010100 */
[----:B------:R-:W-:Y:S01]  /*4420*/  FADD.FTZ R107, -R147, R107 ;  /* 0x0000006b936b7221 */ /* 0x000fe20000010100 */
[----:B------:R-:W-:Y:S01]  /*4430*/  FMUL.FTZ R119, R108, R119 ;  /* 0x000000776c777220 */ /* 0x000fe20000410000 */
[----:B------:R-:W-:Y:S01]  /*4440*/  FFMA.FTZ R132, R132, R89, R20 ;  /* 0x0000005984847223 */ /* 0x000fe20000010014 */
[----:B------:R-:W-:Y:S01]  /*4450*/  FFMA.FTZ R130, R130, R83, R18 ;  /* 0x0000005382827223 */ /* 0x000fe20000010012 */
[----:B------:R-:W-:Y:S01]  /*4460*/  FFMA.FTZ R131, R131, R88, R17 ;  /* 0x0000005883837223 */ /* 0x000fe20000010011 */
[C---:B------:R-:W-:Y:S01]  /*4470*/  FADD.FTZ R100, -R147.reuse, R100 ;  /* 0x0000006493647221 */ /* 0x040fe20000010100 */
[----:B------:R-:W-:Y:S01]  /*4480*/  FADD.FTZ R109, -R147, R109 ;  /* 0x0000006d936d7221 */ /* 0x000fe20000010100 */
[----:B------:R-:W-:-:S02]  /*4490*/  HADD2.F32 R83, -RZ, R33.H0_H0 ;  /* 0x20000021ff537230 */ /* 0x000fc40000004100 */
[----:B------:R-:W-:Y:S01]  /*44a0*/  FADD.FTZ R117, -R147, R117 ;  /* 0x0000007593757221 */ /* 0x000fe20000010100 */
[----:B------:R-:W-:Y:S02]  /*44b0*/  HADD2.F32 R88, -RZ, R32.H1_H1 ;  /* 0x30000020ff587230 */ /* 0x000fe40000004100 */
[C---:B------:R-:W-:Y:S01]  /*44c0*/  FMUL.FTZ R129, R108.reuse, R129 ;  /* 0x000000816c817220 */ /* 0x040fe20000410000 */
[----:B------:R-:W-:Y:S02]  /*44d0*/  HADD2.F32 R89, -RZ, R31.H1_H1 ;  /* 0x3000001fff597230 */ /* 0x000fe40000004100 */
[C---:B------:R-:W-:Y:S01]  /*44e0*/  FMUL.FTZ R128, R108.reuse, R128 ;  /* 0x000000806c807220 */ /* 0x040fe20000410000 */
[----:B------:R-:W-:Y:S01]  /*44f0*/  FMUL.FTZ R112, R108, R112 ;  /* 0x000000706c707220 */ /* 0x000fe20000410000 */
[----:B------:R-:W-:Y:S01]  /*4500*/  FFMA.FTZ R82, R70, R82, R153 ;  /* 0x0000005246527223 */ /* 0x000fe20000010099 */
[----:B------:R-:W-:Y:S01]  /*4510*/  FFMA.FTZ R72, R72, R65, R152 ;  /* 0x0000004148487223 */ /* 0x000fe20000010098 */
        /* <DEDUP_REMOVED lines=9> */
[----:B------:R-:W-:Y:S02]  /*45b0*/  HADD2.F32 R78, -RZ, R42.H1_H1 ;  /* 0x3000002aff4e7230 */ /* 0x000fe40000004100 */
[C---:B------:R-:W-:Y:S01]  /*45c0*/  FMUL.FTZ R93, R108.reuse, R93 ;  /* 0x0000005d6c5d7220 */ /* 0x040fe20000410000 */
[C---:B------:R-:W-:Y:S01]  /*45d0*/  FMUL.FTZ R94, R108.reuse, R94 ;  /* 0x0000005e6c5e7220 */ /* 0x040fe20000410000 */
[C---:B------:R-:W-:Y:S01]  /*45e0*/  FMUL.FTZ R95, R108.reuse, R95 ;  /* 0x0000005f6c5f7220 */ /* 0x040fe20000410000 */
[----:B------:R-:W-:Y:S01]  /*45f0*/  FMUL.FTZ R107, R108, R107 ;  /* 0x0000006b6c6b7220 */ /* 0x000fe20000410000 */
[----:B------:R-:W-:-:S02]  /*4600*/  HADD2.F32 R80, -RZ, R43.H1_H1 ;  /* 0x3000002bff507230 */ /* 0x000fc40000004100 */
[----:B------:R-:W-:Y:S01]  /*4610*/  FFMA.FTZ R119, R119, R81, R12 ;  /* 0x0000005177777223 */ /* 0x000fe2000001000c */
[----:B------:R-:W-:Y:S02]  /*4620*/  HADD2.F32 R79, -RZ, R41.H0_H0 ;  /* 0x20000029ff4f7230 */ /* 0x000fe40000004100 */
[C---:B------:R-:W-:Y:S01]  /*4630*/  FMUL.FTZ R100, R108.reuse, R100 ;  /* 0x000000646c647220 */ /* 0x040fe20000410000 */
        /* <DEDUP_REMOVED lines=11> */
[C---:B------:R-:W-:Y:S01]  /*46f0*/  FADD.FTZ R101, -R147.reuse, R101 ;  /* 0x0000006593657221 */ /* 0x040fe20000010100 */
[----:B------:R-:W-:Y:S01]  /*4700*/  FADD.FTZ R106, -R147, R106 ;  /* 0x0000006a936a7221 */ /* 0x000fe20000010100 */
[----:B------:R-:W-:-:S02]  /*4710*/  HADD2.F32 R83, -RZ, R32.H0_H0 ;  /* 0x20000020ff537230 */ /* 0x000fc40000004100 */
[----:B------:R-:W-:Y:S01]  /*4720*/  FADD.FTZ R115, -R147, R115 ;  /* 0x0000007393737221 */ /* 0x000fe20000010100 */
[--C-:B------:R-:W-:Y:S02]  /*4730*/  HADD2.F32 R88, -RZ, R30.reuse.H0_H0 ;  /* 0x2000001eff587230 */ /* 0x100fe40000004100 */
        /* <DEDUP_REMOVED lines=8> */
[----:B------:R-:W-:-:S02]  /*47c0*/  HADD2.F32 R67, -RZ, R47.H0_H0 ;  /* 0x2000002fff437230 */ /* 0x000fc40000004100 */
[----:B------:R-:W-:Y:S01]  /*47d0*/  FFMA.FTZ R109, R109, R80, R5 ;  /* 0x000000506d6d7223 */ /* 0x000fe20000010005 */
[----:B------:R-:W-:Y:S02]  /*47e0*/  HADD2.F32 R65, -RZ, R45.H0_H0 ;  /* 0x2000002dff417230 */ /* 0x000fe40000004100 */
[----:B------:R-:W-:Y:S01]  /*47f0*/  FFMA.FTZ R78, R100, R79, R110 ;  /* 0x0000004f644e7223 */ /* 0x000fe2000001006e */
[--C-:B------:R-:W-:Y:S01]  /*4800*/  HADD2.F32 R64, -RZ, R44.reuse.H0_H0 ;  /* 0x2000002cff407230 */ /* 0x100fe20000004100 */
[----:B------:R-:W-:Y:S01]  /*4810*/  F2FP.F16.F32.PACK_AB R74, R77, R74 ;  /* 0x0000004a4d4a723e */ /* 0x000fe200000000ff */
[----:B------:R-:W-:Y:S02]  /*4820*/  HADD2.F32 R70, -RZ, R44.H1_H1 ;  /* 0x3000002cff467230 */ /* 0x000fe40000004100 */
        /* <DEDUP_REMOVED lines=9> */
[----:B------:R-:W-:-:S02]  /*48c0*/  HADD2.F32 R71, -RZ, R43.H0_H0 ;  /* 0x2000002bff477230 */ /* 0x000fc40000004100 */
[----:B------:R-:W-:Y:S01]  /*48d0*/  FFMA.FTZ R117, R117, R81, R10 ;  /* 0x0000005175757223 */ /* 0x000fe2000001000a */
[--C-:B------:R-:W-:Y:S01]  /*48e0*/  HADD2.F32 R79, -RZ, R40.reuse.H0_H0 ;  /* 0x20000028ff4f7230 */ /* 0x100fe20000004100 */
[----:B------:R-:W-:Y:S01]  /*48f0*/  IADD3 R77, R68, 0x80, RZ ;  /* 0x00000080444d7810 */ /* 0x000fe20007ffe0ff */
[----:B------:R-:W-:Y:S02]  /*4900*/  HADD2.F32 R80, -RZ, R40.H1_H1 ;  /* 0x30000028ff507230 */ /* 0x000fe40000004100 */
[C---:B------:R-:W-:Y:S01]  /*4910*/  FMUL.FTZ R97, R108.reuse, R97 ;  /* 0x000000616c617220 */ /* 0x040fe20000410000 */
[C---:B------:R-:W-:Y:S01]  /*4920*/  FMUL.FTZ R101, R108.reuse, R101 ;  /* 0x000000656c657220 */ /* 0x040fe20000410000 */
[C---:B------:R-:W-:Y:S01]  /*4930*/  FMUL.FTZ R106, R108.reuse, R106 ;  /* 0x0000006a6c6a7220 */ /* 0x040fe20000410000 */
[----:B------:R-:W-:Y:S02]  /*4940*/  HADD2.F32 R81, -RZ, R37.H0_H0 ;  /* 0x20000025ff517230 */ /* 0x000fe40000004100 */
[----:B------:R-:W-:Y:S01]  /*4950*/  FMUL.FTZ R115, R108, R115 ;  /* 0x000000736c737220 */ /* 0x000fe20000410000 */
[----:B------:R-:W-:Y:S01]  /*4960*/  FFMA.FTZ R127, R127, R83, R14 ;  /* 0x000000537f7f7223 */ /* 0x000fe2000001000e */
[----:B------:R-:W-:Y:S01]  /*4970*/  FFMA.FTZ R143, R143, R88, R26 ;  /* 0x000000588f8f7223 */ /* 0x000fe2000001001a */
[----:B------:R-:W-:Y:S01]  /*4980*/  FFMA.FTZ R146, R146, R89, R27 ;  /* 0x0000005992927223 */ /* 0x000fe2000001001b */
[----:B------:R-:W-:Y:S01]  /*4990*/  F2FP.F16.F32.PACK_AB R72, R72, R82 ;  /* 0x000000524848723e */ /* 0x000fe200000000ff */
[----:B------:R-:W-:-:S02]  /*49a0*/  HADD2.F32 R83, -RZ, R31.H0_H0 ;  /* 0x2000001fff537230 */ /* 0x000fc40000004100 */
[C---:B------:R-:W-:Y:S01]  /*49b0*/  FMUL.FTZ R102, R108.reuse, R102 ;  /* 0x000000666c667220 */ /* 0x040fe20000410000 */
[--C-:B------:R-:W-:Y:S02]  /*49c0*/  HADD2.F32 R88, -RZ, R29.reuse.H0_H0 ;  /* 0x2000001dff587230 */ /* 0x100fe40000004100 */
[C---:B------:R-:W-:Y:S01]  /*49d0*/  FMUL.FTZ R142, R108.reuse, R142 ;  /* 0x0000008e6c8e7220 */ /* 0x040fe20000410000 */
[----:B------:R-:W-:Y:S02]  /*49e0*/  HADD2.F32 R82, -RZ, R29.H1_H1 ;  /* 0x3000001dff527230 */ /* 0x000fe40000004100 */
[C---:B------:R-:W-:Y:S01]  /*49f0*/  FMUL.FTZ R103, R108.reuse, R103 ;  /* 0x000000676c677220 */ /* 0x040fe20000410000 */
[--C-:B------:R-:W-:Y:S02]  /*4a00*/  HADD2.F32 R89, -RZ, R28.reuse.H0_H0 ;  /* 0x2000001cff597230 */ /* 0x100fe40000004100 */
[----:B------:R-:W-:Y:S01]  /*4a10*/  FMUL.FTZ R144, R108, R144 ;  /* 0x000000906c907220 */ /* 0x000fe20000410000 */
[----:B------:R-:W-:-:S02]  /*4a20*/  HADD2.F32 R68, -RZ, R28.H1_H1 ;  /* 0x3000001cff447230 */ /* 0x000fc40000004100 */
[----:B------:R-:W-:Y:S01]  /*4a30*/  FMUL.FTZ R145, R108, R145 ;  /* 0x000000916c917220 */ /* 0x000fe20000410000 */
[----:B------:R-:W-:Y:S01]  /*4a40*/  FFMA.FTZ R67, R96, R67, R124 ;  /* 0x0000004360437223 */ /* 0x000fe2000001007c */
[----:B------:R-:W-:Y:S01]  /*4a50*/  FFMA.FTZ R65, R92, R65, R137 ;  /* 0x000000415c417223 */ /* 0x000fe20000010089 */
[----:B------:R-:W-:Y:S01]  /*4a60*/  FFMA.FTZ R64, R90, R64, R139 ;  /* 0x000000405a407223 */ /* 0x000fe2000001008b */
[----:B------:R-:W-:Y:S01]  /*4a70*/  FFMA.FTZ R70, R91, R70, R138 ;  /* 0x000000465b467223 */ /* 0x000fe2000001008a */
[----:B------:R-:W-:Y:S01]  /*4a80*/  F2FP.F16.F32.PACK_AB R73, R76, R73 ;  /* 0x000000494c49723e */ /* 0x000fe200000000ff */
[----:B------:R-:W-:Y:S01]  /*4a90*/  FFMA.FTZ R71, R106, R71, R4 ;  /* 0x000000476a477223 */ /* 0x000fe20000010004 */
[----:B------:R-:W-:Y:S01]  /*4aa0*/  FFMA.FTZ R79, R97, R79, R122 ;  /* 0x0000004f614f7223 */ /* 0x000fe2000001007a */
[----:B------:R-:W-:Y:S01]  /*4ab0*/  FFMA.FTZ R80, R101, R80, R111 ;  /* 0x0000005065507223 */ /* 0x000fe2000001006f */
[----:B------:R-:W-:-:S04]  /*4ac0*/  IMAD.WIDE.U32 R76, R77, 0x10, R162 ;  /* 0x000000104d4c7825 */ /* 0x000fc800078e00a2 */
[----:B------:R-:W-:Y:S01]  /*4ad0*/  FFMA.FTZ R81, R115, R81, R8 ;  /* 0x0000005173517223 */ /* 0x000fe20000010008 */
[----:B------:R-:W-:Y:S01]  /*4ae0*/  FFMA.FTZ R83, R145, R83, R84 ;  /* 0x0000005391537223 */ /* 0x000fe20000010054 */
[----:B------:R-:W-:Y:S01]  /*4af0*/  FFMA.FTZ R103, R103, R88, R24 ;  /* 0x0000005867677223 */ /* 0x000fe20000010018 */
[----:B------:R-:W-:Y:S01]  /*4b00*/  FFMA.FTZ R144, R144, R82, R25 ;  /* 0x0000005290907223 */ /* 0x000fe20000010019 */
[----:B------:R-:W-:Y:S01]  /*4b10*/  FFMA.FTZ R102, R102, R89, R22 ;  /* 0x0000005966667223 */ /* 0x000fe20000010016 */
[----:B------:R-:W-:Y:S01]  /*4b20*/  FFMA.FTZ R142, R142, R68, R23 ;  /* 0x000000448e8e7223 */ /* 0x000fe20000010017 */
[--C-:B------:R-:W-:Y:S01]  /*4b30*/  IMAD.WIDE.U32 R88, R69, 0x10, R162.reuse ;  /* 0x0000001045587825 */ /* 0x100fe200078e00a2 */
[----:B------:R-:W-:Y:S01]  /*4b40*/  F2FP.F16.F32.PACK_AB R67, R98, R67 ;  /* 0x000000436243723e */ /* 0x000fe200000000ff */
[----:B------:R0:W-:Y:S01]  /*4b50*/  STG.E.128 desc[UR4][R76.64], R72 ;  /* 0x000000484c007986 */ /* 0x0001e2000c101d04 */
[----:B------:R-:W-:Y:S01]  /*4b60*/  F2FP.F16.F32.PACK_AB R66, R95, R66 ;  /* 0x000000425f42723e */ /* 0x000fe200000000ff */
[----:B------:R-:W-:Y:S01]  /*4b70*/  IMAD.WIDE.U32 R90, R87, 0x10, R162 ;  /* 0x00000010575a7825 */ /* 0x000fe200078e00a2 */
[----:B------:R-:W-:-:S02]  /*4b80*/  F2FP.F16.F32.PACK_AB R65, R93, R65 ;  /* 0x000000415d41723e */ /* 0x000fc400000000ff */
[----:B------:R-:W-:Y:S01]  /*4b90*/  F2FP.F16.F32.PACK_AB R64, R70, R64 ;  /* 0x000000404640723e */ /* 0x000fe200000000ff */
[--C-:B------:R-:W-:Y:S01]  /*4ba0*/  IMAD.WIDE.U32 R96, R99, 0x10, R162.reuse ;  /* 0x0000001063607825 */ /* 0x100fe200078e00a2 */
[----:B------:R-:W-:Y:S02]  /*4bb0*/  F2FP.F16.F32.PACK_AB R71, R109, R71 ;  /* 0x000000476d47723e */ /* 0x000fe400000000ff */
[----:B------:R-:W-:Y:S01]  /*4bc0*/  F2FP.F16.F32.PACK_AB R70, R107, R105 ;  /* 0x000000696b46723e */ /* 0x000fe200000000ff */
[--C-:B------:R-:W-:Y:S01]  /*4bd0*/  IMAD.WIDE.U32 R114, R114, 0x10, R162.reuse ;  /* 0x0000001072727825 */ /* 0x100fe200078e00a2 */
[----:B------:R-:W-:Y:S01]  /*4be0*/  F2FP.F16.F32.PACK_AB R69, R104, R78 ;  /* 0x0000004e6845723e */ /* 0x000fe200000000ff */
[----:B------:R1:W-:Y:S01]  /*4bf0*/  STG.E.128 desc[UR4][R88.64], R64 ;  /* 0x0000004058007986 */ /* 0x0003e2000c101d04 */
[----:B------:R-:W-:Y:S01]  /*4c00*/  F2FP.F16.F32.PACK_AB R68, R80, R79 ;  /* 0x0000004f5044723e */ /* 0x000fe200000000ff */
[----:B------:R-:W-:Y:S01]  /*4c10*/  IMAD.WIDE.U32 R100, R135, 0x10, R162 ;  /* 0x0000001087647825 */ /* 0x000fe200078e00a2 */
[----:B------:R-:W-:-:S02]  /*4c20*/  F2FP.F16.F32.PACK_AB R79, R134, R132 ;  /* 0x00000084864f723e */ /* 0x000fc400000000ff */
[----:B------:R-:W-:Y:S01]  /*4c30*/  F2FP.F16.F32.PACK_AB R78, R133, R130 ;  /* 0x00000082854e723e */ /* 0x000fe200000000ff */
[----:B------:R1:W-:Y:S01]  /*4c40*/  STG.E.128 desc[UR4][R90.64], R68 ;  /* 0x000000445a007986 */ /* 0x0003e2000c101d04 */
[----:B0-----:R-:W-:Y:S02]  /*4c50*/  F2FP.F16.F32.PACK_AB R75, R121, R119 ;  /* 0x00000077794b723e */ /* 0x001fe400000000ff */
[----:B------:R-:W-:Y:S02]  /*4c60*/  F2FP.F16.F32.PACK_AB R74, R120, R117 ;  /* 0x00000075784a723e */ /* 0x000fe400000000ff */
[----:B------:R-:W-:Y:S02]  /*4c70*/  F2FP.F16.F32.PACK_AB R73, R118, R81 ;  /* 0x000000517649723e */ /* 0x000fe400000000ff */
[----:B------:R-:W-:Y:S02]  /*4c80*/  F2FP.F16.F32.PACK_AB R72, R116, R113 ;  /* 0x000000717448723e */ /* 0x000fe400000000ff */
[----:B------:R-:W-:-:S02]  /*4c90*/  F2FP.F16.F32.PACK_AB R77, R131, R128 ;  /* 0x00000080834d723e */ /* 0x000fc400000000ff */
[----:B------:R-:W-:Y:S01]  /*4ca0*/  F2FP.F16.F32.PACK_AB R76, R129, R127 ;  /* 0x0000007f814c723e */ /* 0x000fe200000000ff */
[----:B------:R1:W-:Y:S01]  /*4cb0*/  STG.E.128 desc[UR4][R96.64], R72 ;  /* 0x0000004860007986 */ /* 0x0003e2000c101d04 */
[----:B------:R-:W-:Y:S02]  /*4cc0*/  F2FP.F16.F32.PACK_AB R83, R112, R83 ;  /* 0x000000537053723e */ /* 0x000fe400000000ff */
[----:B------:R-:W-:Y:S01]  /*4cd0*/  F2FP.F16.F32.PACK_AB R82, R146, R143 ;  /* 0x0000008f9252723e */ /* 0x000fe200000000ff */
[----:B------:R1:W-:Y:S01]  /*4ce0*/  STG.E.128 desc[UR4][R114.64], R76 ;  /* 0x0000004c72007986 */ /* 0x0003e2000c101d04 */
[----:B------:R-:W-:Y:S02]  /*4cf0*/  F2FP.F16.F32.PACK_AB R81, R144, R103 ;  /* 0x000000679051723e */ /* 0x000fe400000000ff */
[----:B------:R-:W-:Y:S02]  /*4d00*/  F2FP.F16.F32.PACK_AB R80, R142, R102 ;  /* 0x000000668e50723e */ /* 0x000fe400000000ff */
[----:B------:R-:W-:-:S02]  /*4d10*/  IADD3 R86, R86, UR8, RZ ;  /* 0x0000000856567c10 */ /* 0x000fc4000fffe0ff */
[----:B------:R-:W-:Y:S01]  /*4d20*/  SEL R108, RZ, 0x1, P2 ;  /* 0x00000001ff6c7807 */ /* 0x000fe20001000000 */
[----:B------:R1:W-:Y:S01]  /*4d30*/  STG.E.128 desc[UR4][R100.64], R80 ;  /* 0x0000005064007986 */ /* 0x0003e2000c101d04 */
[----:B------:R-:W-:-:S13]  /*4d40*/  ISETP.GE.AND P3, PT, R86, UR9, PT ;  /* 0x0000000956007c0c */ /* 0x000fda000bf66270 */
[----:B------:R-:W-:Y:S05]  /*4d50*/  @!P3 BRA `(.L_x_5829) ;  /* 0xffffffb80074b947 */ /* 0x000fea000383ffff */
[----:B------:R-:W-:Y:S05]  /*4d60*/  EXIT ;  /* 0x000000000000794d */ /* 0x000fea0003800000 */
.L_x_5828:
[----:B------:R-:W-:Y:S01]  /*4d70*/  HFMA2.MMA R162, -RZ, RZ, 0, 5.9604644775390625e-08 ;  /* 0x00000001ffa27435 */ /* 0x000fe200000001ff */
[----:B------:R-:W-:Y:S02]  /*4d80*/  MOV R165, R163 ;  /* 0x000000a300a57202 */ /* 0x000fe40000000f00 */
[----:B------:R-:W-:Y:S02]  /*4d90*/  MOV R147, 0x1f ;  /* 0x0000001f00937802 */ /* 0x000fe40000000f00 */
[----:B------:R-:W-:-:S07]  /*4da0*/  MOV R108, 0xffffffff ;  /* 0xffffffff006c7802 */ /* 0x000fce0000000f00 */
[----:B-----5:R-:W-:Y:S05]  /*4db0*/  WARPSYNC.COLLECTIVE R108, `(.L_x_5830) ;  /* 0x000000006c087348 */ /* 0x020fea0003c00000 */
[----:B------:R0:W1:Y:S02]  /*4dc0*/  SHFL.BFLY P5, R65, R165, R162, R147 ;  /* 0x0c0000a2a5417389 */ /* 0x00006400000a0093 */
[----:B01---5:R-:W-:Y:S01]  /*4dd0*/  ENDCOLLECTIVE ;  /* 0x000000000000791b */ /* 0x023fe20003800000 */
.L_x_5830:
[----:B------:R-:W-:Y:S01]  /*4de0*/  HFMA2.MMA R162, -RZ, RZ, 0, 1.1920928955078125e-07 ;  /* 0x00000002ffa27435 */ /* 0x000fe200000001ff */
[----:B------:R-:W-:-:S10]  /*4df0*/  FADD.FTZ R165, R163, R65 ;  /* 0x00000041a3a57221 */ /* 0x000fd40000010000 */
[----:B------:R-:W-:Y:S05]  /*4e00*/  WARPSYNC.COLLECTIVE R108, `(.L_x_5831) ;  /* 0x000000006c087348 */ /* 0x000fea0003c00000 */
[----:B------:R0:W1:Y:S02]  /*4e10*/  SHFL.BFLY P5, R65, R165, R162, R147 ;  /* 0x0c0000a2a5417389 */ /* 0x00006400000a0093 */
[----:B01----:R-:W-:Y:S01]  /*4e20*/  ENDCOLLECTIVE ;  /* 0x000000000000791b */ /* 0x003fe20003800000 */
.L_x_5831:
[----:B------:R-:W-:Y:S01]  /*4e30*/  MOV R162, 0x4 ;  /* 0x0000000400a27802 */ /* 0x000fe20000000f00 */
[----:B------:R-:W-:-:S07]  /*4e40*/  FADD.FTZ R165, R165, R65 ;  /* 0x00000041a5a57221 */ /* 0x000fce0000010000 */
[----:B------:R-:W-:Y:S05]  /*4e50*/  WARPSYNC.COLLECTIVE R108, `(.L_x_5832) ;  /* 0x000000006c087348 */ /* 0x000fea0003c00000 */
[----:B------:R0:W1:Y:S02]  /*4e60*/  SHFL.BFLY P5, R65, R165, R162, R147 ;  /* 0x0c0000a2a5417389 */ /* 0x00006400000a0093 */
[----:B01----:R-:W-:Y:S01]  /*4e70*/  ENDCOLLECTIVE ;  /* 0x000000000000791b */ /* 0x003fe20003800000 */
.L_x_5832:
[----:B------:R-:W-:Y:S01]  /*4e80*/  HFMA2.MMA R162, -RZ, RZ, 0, 4.76837158203125e-07 ;  /* 0x00000008ffa27435 */ /* 0x000fe200000001ff */
[----:B------:R-:W-:-:S05]  /*4e90*/  FADD.FTZ R64, R165, R65 ;  /* 0x00000041a5407221 */ /* 0x000fca0000010000 */
[----:B------:R-:W-:-:S07]  /*4ea0*/  MOV R165, R64 ;  /* 0x0000004000a57202 */ /* 0x000fce0000000f00 */
[----:B------:R-:W-:Y:S05]  /*4eb0*/  WARPSYNC.COLLECTIVE R108, `(.L_x_5833) ;  /* 0x000000006c087348 */ /* 0x000fea0003c00000 */
[----:B------:R0:W1:Y:S02]  /*4ec0*/  SHFL.BFLY P5, R65, R165, R162, R147 ;  /* 0x0c0000a2a5417389 */ /* 0x00006400000a0093 */
[----:B01----:R-:W-:Y:S01]  /*4ed0*/  ENDCOLLECTIVE ;  /* 0x000000000000791b */ /* 0x003fe20003800000 */
.L_x_5833:
[----:B------:R-:W-:Y:S01]  /*4ee0*/  HFMA2.MMA R162, -RZ, RZ, 0, 9.5367431640625e-07 ;  /* 0x00000010ffa27435 */ /* 0x000fe200000001ff */
[----:B------:R-:W-:-:S05]  /*4ef0*/  FADD.FTZ R163, R64, R65 ;  /* 0x0000004140a37221 */ /* 0x000fca0000010000 */
[----:B------:R-:W-:-:S07]  /*4f00*/  MOV R165, R163 ;  /* 0x000000a300a57202 */ /* 0x000fce0000000f00 */
[----:B------:R-:W-:Y:S05]  /*4f10*/  WARPSYNC.COLLECTIVE R108, `(.L_x_5834) ;  /* 0x000000006c087348 */ /* 0x000fea0003c00000 */
[----:B------:R0:W1:Y:S02]  /*4f20*/  SHFL.BFLY P5, R65, R165, R162, R147 ;  /* 0x0c0000a2a5417389 */ /* 0x00006400000a0093 */
[----:B01----:R-:W-:Y:S01]  /*4f30*/  ENDCOLLECTIVE ;  /* 0x000000000000791b */ /* 0x003fe20003800000 */
.L_x_5834:
        /* <DEDUP_REMOVED lines=11> */
[----:B------:R-:W-:-:S04]  /*4ff0*/  FFMA.FTZ R65, R163, R163, R65 ;  /* 0x000000a3a3417223 */ /* 0x000fc80000010041 */
        /* <DEDUP_REMOVED lines=103> */
[----:B------:R-:W-:-:S04]  /*5670*/  MOV R108, 0xffffffff ;  /* 0xffffffff006c7802 */ /* 0x000fc80000000f00 */
[----:B------:R-:W-:-:S07]  /*5680*/  MOV R165, R163 ;  /* 0x000000a300a57202 */ /* 0x000fce0000000f00 */
[----:B------:R-:W-:Y:S05]  /*5690*/  WARPSYNC.COLLECTIVE R108, `(.L_x_5835) ;  /* 0x000000006c087348 */ /* 0x000fea0003c00000 */
[----:B------:R0:W1:Y:S02]  /*56a0*/  SHFL.BFLY P5, R65, R165, R162, R147 ;  /* 0x0c0000a2a5417389 */ /* 0x00006400000a0093 */
[----:B01----:R-:W-:Y:S01]  /*56b0*/  ENDCOLLECTIVE ;  /* 0x000000000000791b */ /* 0x003fe20003800000 */
.L_x_5835:
[----:B------:R-:W-:Y:S01]  /*56c0*/  HFMA2.MMA R162, -RZ, RZ, 0, 1.1920928955078125e-07 ;  /* 0x00000002ffa27435 */ /* 0x000fe200000001ff */
[----:B------:R-:W-:-:S10]  /*56d0*/  FADD.FTZ R165, R163, R65 ;  /* 0x00000041a3a57221 */ /* 0x000fd40000010000 */
[----:B------:R-:W-:Y:S05]  /*56e0*/  WARPSYNC.COLLECTIVE R108, `(.L_x_5836) ;  /* 0x000000006c087348 */ /* 0x000fea0003c00000 */
[----:B------:R0:W1:Y:S02]  /*56f0*/  SHFL.BFLY P5, R65, R165, R162, R147 ;  /* 0x0c0000a2a5417389 */ /* 0x00006400000a0093 */
[----:B01----:R-:W-:Y:S01]  /*5700*/  ENDCOLLECTIVE ;  /* 0x000000000000791b */ /* 0x003fe20003800000 */
.L_x_5836:
[----:B------:R-:W-:Y:S01]  /*5710*/  MOV R162, 0x4 ;  /* 0x0000000400a27802 */ /* 0x000fe20000000f00 */
[----:B------:R-:W-:-:S07]  /*5720*/  FADD.FTZ R165, R165, R65 ;  /* 0x00000041a5a57221 */ /* 0x000fce0000010000 */
[----:B------:R-:W-:Y:S05]  /*5730*/  WARPSYNC.COLLECTIVE R108, `(.L_x_5837) ;  /* 0x000000006c087348 */ /* 0x000fea0003c00000 */
[----:B------:R0:W1:Y:S02]  /*5740*/  SHFL.BFLY P5, R65, R165, R162, R147 ;  /* 0x0c0000a2a5417389 */ /* 0x00006400000a0093 */
[----:B01----:R-:W-:Y:S01]  /*5750*/  ENDCOLLECTIVE ;  /* 0x000000000000791b */ /* 0x003fe20003800000 */
.L_x_5837:
[----:B------:R-:W-:Y:S01]  /*5760*/  HFMA2.MMA R162, -RZ, RZ, 0, 4.76837158203125e-07 ;  /* 0x00000008ffa27435 */ /* 0x000fe200000001ff */
[----:B------:R-:W-:-:S05]  /*5770*/  FADD.FTZ R163, R165, R65 ;  /* 0x00000041a5a37221 */ /* 0x000fca0000010000 */
[----:B------:R-:W-:-:S07]  /*5780*/  MOV R165, R163 ;  /* 0x000000a300a57202 */ /* 0x000fce0000000f00 */
[----:B------:R-:W-:Y:S05]  /*5790*/  WARPSYNC.COLLECTIVE R108, `(.L_x_5838) ;  /* 0x000000006c087348 */ /* 0x000fea0003c00000 */
[----:B------:R0:W1:Y:S02]  /*57a0*/  SHFL.BFLY P5, R65, R165, R162, R147 ;  /* 0x0c0000a2a5417389 */ /* 0x00006400000a0093 */
[----:B01----:R-:W-:Y:S01]  /*57b0*/  ENDCOLLECTIVE ;  /* 0x000000000000791b */ /* 0x003fe20003800000 */
.L_x_5838:
[----:B------:R-:W-:Y:S01]  /*57c0*/  HFMA2.MMA R162, -RZ, RZ, 0, 9.5367431640625e-07 ;  /* 0x00000010ffa27435 */ /* 0x000fe200000001ff */
[----:B------:R-:W-:-:S05]  /*57d0*/  FADD.FTZ R163, R163, R65 ;  /* 0x00000041a3a37221 */ /* 0x000fca0000010000 */
[----:B------:R-:W-:-:S07]  /*57e0*/  MOV R165, R163 ;  /* 0x000000a300a57202 */ /* 0x000fce0000000f00 */
[----:B------:R-:W-:Y:S05]  /*57f0*/  WARPSYNC.COLLECTIVE R108, `(.L_x_5839) ;  /* 0x000000006c087348 */ /* 0x000fea0003c00000 */
[----:B------:R0:W1:Y:S02]  /*5800*/  SHFL.BFLY P5, R65, R165, R162, R147 ;  /* 0x0c0000a2a5417389 */ /* 0x00006400000a0093 */
[----:B01----:R-:W-:Y:S01]  /*5810*/  ENDCOLLECTIVE ;  /* 0x000000000000791b */ /* 0x003fe20003800000 */
.L_x_5839:
[----:B------:R-:W-:Y:S05]  /*5820*/  BRA `(.L_x_5840) ;  /* 0xffffffdc00f47947 */ /* 0x000fea000383ffff */
.L_x_5841:
        /* <DEDUP_REMOVED lines=13> */
.L_x_45977:


//--------------------- .text._ZN10layer_norm13ln_fwd_kernelINS_13Kernel_traitsI6__halfS2_S2_S2_fjLj7168ELj1ELj1ELj4ELj16ENS_18Kernel_traits_baseILj7168ES2_S2_S2_S2_fjLj128EEEEELb0ELb0ELb1ELb0EEEvNS_9FwdParamsE --------------------------
	.section	.text._ZN10layer_norm13ln_fwd_kernelINS_13Kernel_traitsI6__halfS2_S2_S2_fjLj7168ELj1ELj1ELj4ELj16ENS_18Kernel_traits_baseILj7168ES2_S2_S2_S2_fjLj128EEEEELb0ELb0ELb1ELb0EEEvNS_9FwdParamsE,"ax",@progbits
	.align	128
        .global         _ZN10layer_norm13ln_fwd_kernelINS_13Kernel_traitsI6__halfS2_S2_S2_fjLj7168ELj1ELj1ELj4ELj16ENS_18Kernel_traits_baseILj7168ES2_S2_S2_S2_fjLj128EEEEELb0ELb0ELb1ELb0EEEvNS_9FwdParamsE
        .type           _ZN10layer_norm13ln_fwd_kernelINS_13Kernel_traitsI6__halfS2_S2_S2_fjLj7168ELj1ELj1ELj4ELj16ENS_18Kernel_traits_baseILj7168ES2_S2_S2_S2_fjLj128EEEEELb0ELb0ELb1ELb0EEEvNS_9FwdParamsE,@function
        .size           _ZN10layer_norm13ln_fwd_kernelINS_13Kernel_traitsI6__halfS2_S2_S2_fjLj7168ELj1ELj1ELj4ELj16ENS_18Kernel_traits_baseILj7168ES2_S2_S2_S2_fjLj128EEEEELb0ELb0ELb1ELb0EEEvNS_9FwdParamsE,(.L_x_45978 - _ZN10layer_norm13ln_fwd_kernelINS_13Kernel_traitsI6__halfS2_S2_S2_fjLj7168ELj1ELj1ELj4ELj16ENS_18Kernel_traits_baseILj7168ES2_S2_S2_S2_fjLj128EEEEELb0ELb0ELb1ELb0EEEvNS_9FwdParamsE)
        .other          _ZN10layer_norm13ln_fwd_kernelINS_13Kernel_traitsI6__halfS2_S2_S2_fjLj7168ELj1ELj1ELj4ELj16ENS_18Kernel_traits_baseILj7168ES2_S2_S2_S2_fjLj128EEEEELb0ELb0ELb1ELb0EEEvNS_9FwdParamsE,@"STO_CUDA_ENTRY STV_DEFAULT"
_ZN10layer_norm13ln_fwd_kernelINS_13Kernel_traitsI6__halfS2_S2_S2_fjLj7168ELj1ELj1ELj4ELj16ENS_18Kernel_traits_baseILj7168ES2_S2_S2_S2_fjLj128EEEEELb0ELb0ELb1ELb0EEEvNS_9FwdParamsE:
.text._ZN10layer_norm13ln_fwd_kernelINS_13Kernel_traitsI6__halfS2_S2_S2_fjLj7168ELj1ELj1ELj4ELj16ENS_18Kernel_traits_baseILj7168ES2_S2_S2_S2_fjLj128EEEEELb0ELb0ELb1ELb0EEEvNS_9FwdParamsE:
        /* <DEDUP_REMOVED lines=37> */
.L_x_5843:
[----:B------:R-:W-:Y:S05]  /*0250*/  BSYNC B0 ;  /* 0x0000000000007941 */ /* 0x000fea0003800000 */
.L_x_5842:
        /* <DEDUP_REMOVED lines=14> */
.L_x_5845:
[----:B------:R-:W-:Y:S05]  /*0340*/  BSYNC B0 ;  /* 0x0000000000007941 */ /* 0x000fea0003800000 */
.L_x_5844:
        /* <DEDUP_REMOVED lines=14> */
.L_x_5847:
[----:B------:R-:W-:Y:S05]  /*0430*/  BSYNC B0 ;  /* 0x0000000000007941 */ /* 0x000fea0003800000 */
.L_x_5846:
        /* <DEDUP_REMOVED lines=14> */
.L_x_5849:
[----:B------:R-:W-:Y:S05]  /*0520*/  BSYNC B0 ;  /* 0x0000000000007941 */ /* 0x000fea0003800000 */
.L_x_5848:
        /* <DEDUP_REMOVED lines=14> */
.L_x_5851:
[----:B------:R-:W-:Y:S05]  /*0610*/  BSYNC B0 ;  /* 0x0000000000007941 */ /* 0x000fea0003800000 */
.L_x_5850:
        /* <DEDUP_REMOVED lines=17> */
.L_x_5853:
[----:B------:R-:W-:Y:S05]  /*0730*/  BSYNC B0 ;  /* 0x0000000000007941 */ /* 0x000fea0003800000 */
.L_x_5852:
        /* <DEDUP_REMOVED lines=16> */
.L_x_5855:
[----:B------:R-:W-:Y:S05]  /*0840*/  BSYNC B0 ;  /* 0x0000000000007941 */ /* 0x000fea0003800000 */
.L_x_5854:
[----:B------:R-:W0:Y:S02]  /*0850*/  S2UR UR6, SR_CTAID.X ;  /* 0x00000000000679c3 */ /* 0x000e240000002500 */
[----:B0-----:R-:W-:Y:S01]  /*0860*/  LEA.HI R128, R53, UR6, RZ, 0x19 ;  /* 0x0000000635807c11 */ /* 0x001fe2000f8fc8ff */
[----:B------:R-:W-:-:S03]  /*0870*/  ULDC UR6, c[0x0][0x214] ;  /* 0x0000850000067ab9 */ /* 0x000fc60000000800 */
[----:B------:R-:W-:-:S13]  /*0880*/  ISETP.GE.AND P1, PT, R128, UR6, PT ;  /* 0x0000000680007c0c */ /* 0x000fda000bf26270 */
[----:B------:R-:W-:Y:S05]  /*0890*/  @P1 EXIT ;  /* 0x000000000000194d */ /* 0x000fea0003800000 */
[--C-:B-----5:R-:W-:Y:S01]  /*08a0*/  HADD2.F32 R113, -RZ, R71.reuse.H0_H0 ;  /* 0x20000047ff717230 */ /* 0x120fe20000004100 */
[----:B------:R-:W-:Y:S01]  /*08b0*/  ULDC.U8 UR6, c[0x0][0x2a0] ;  /* 0x0000a80000067ab9 */ /* 0x000fe20000000000 */
[----:B------:R-:W-:Y:S01]  /*08c0*/  HADD2.F32 R115, -RZ, R71.H1_H1 ;  /* 0x30000047ff737230 */ /* 0x000fe20000004100 */
[----:B------:R-:W-:Y:S01]  /*08d0*/  ISETP.NE.AND P1, PT, RZ, UR6, PT ;  /* 0x00000006ff007c0c */ /* 0x000fe2000bf25270 */
[--C-:B------:R-:W-:Y:S01]  /*08e0*/  HADD2.F32 R71, -RZ, R56.reuse.H0_H0 ;  /* 0x20000038ff477230 */ /* 0x100fe20000004100 */
[----:B------:R-:W-:Y:S01]  /*08f0*/  LOP3.LUT R50, R50, 0xfffffdff, RZ, 0xc0, !PT ;  /* 0xfffffdff32327812 */ /* 0x000fe200078ec0ff */
[----:B------:R-:W-:Y:S01]  /*0900*/  HADD2.F32 R114, -RZ, R56.H1_H1 ;  /* 0x30000038ff727230 */ /* 0x000fe20000004100 */
[----:B------:R-:W-:Y:S01]  /*0910*/  SHF.R.S32.HI R56, RZ, 0x3, R116 ;  /* 0x00000003ff387819 */ /* 0x000fe20000011474 */
[--C-:B------:R-:W-:Y:S01]  /*0920*/  HADD2.F32 R98, -RZ, R78.reuse.H0_H0 ;  /* 0x2000004eff627230 */ /* 0x100fe20000004100 */
[----:B------:R-:W-:Y:S01]  /*0930*/  HFMA2.MMA R138, -RZ, RZ, 0, 5.9604644775390625e-08 ;  /* 0x00000001ff8a7435 */ /* 0x000fe200000001ff */
[----:B------:R-:W-:Y:S01]  /*0940*/  HADD2.F32 R103, -RZ, R78.H1_H1 ;  /* 0x3000004eff677230 */ /* 0x000fe20000004100 */
[----:B------:R-:W-:Y:S01]  /*0950*/  ULDC UR7, c[0x0][0x29c] ;  /* 0x0000a70000077ab9 */ /* 0x000fe20000000800 */
[--C-:B------:R-:W-:Y:S01]  /*0960*/  HADD2.F32 R78, -RZ, R64.reuse.H0_H0 ;  /* 0x20000040ff4e7230 */ /* 0x100fe20000004100 */
[----:B------:R-:W-:Y:S01]  /*0970*/  ULDC UR10, c[0x0][0x290] ;  /* 0x0000a400000a7ab9 */ /* 0x000fe20000000800 */
[----:B------:R-:W-:Y:S01]  /*0980*/  HADD2.F32 R102, -RZ, R64.H1_H1 ;  /* 0x30000040ff667230 */ /* 0x000fe20000004100 */
[C---:B------:R-:W-:Y:S01]  /*0990*/  SHF.L.U32 R64, R53.reuse, 0x5, RZ ;  /* 0x0000000535407819 */ /* 0x040fe200000006ff */
[--C-:B------:R-:W-:Y:S01]  /*09a0*/  HADD2.F32 R112, -RZ, R57.reuse.H0_H0 ;  /* 0x20000039ff707230 */ /* 0x100fe20000004100 */
[----:B------:R-:W-:Y:S01]  /*09b0*/  @P1 LOP3.LUT R50, R50, 0x200, RZ, 0xfc, !PT ;  /* 0x0000020032321812 */ /* 0x000fe200078efcff */
        /* <DEDUP_REMOVED lines=28> */
[----:B------:R-:W-:Y:S01]  /*0b80*/  HADD2.F32 R34, -RZ, R19.H1_H1 ;  /* 0x30000013ff227230 */ /* 0x000fe20000004100 */
[----:B------:R-:W-:Y:S01]  /*0b90*/  ULDC.64 UR8, c[0x0][0x230] ;  /* 0x00008c0000087ab9 */ /* 0x000fe20000000a00 */
[--C-:B------:R-:W-:Y:S01]  /*0ba0*/  HADD2.F32 R16, -RZ, R8.reuse.H0_H0 ;  /* 0x20000008ff107230 */ /* 0x100fe20000004100 */
[----:B------:R0:W1:Y:S01]  /*0bb0*/  MUFU.RCP R132, R58 ;  /* 0x0000003a00847308 */ /* 0x0000620000001000 */
[----:B------:R-:W-:Y:S01]  /*0bc0*/  HADD2.F32 R17, -RZ, R8.H1_H1 ;  /* 0x30000008ff117230 */ /* 0x000fe20000004100 */
        /* <DEDUP_REMOVED lines=53> */
[----:B------:R-:W-:Y:S02]  /*0f20*/  HADD2.F32 R42, -RZ, R43.H0_H0 ;  /* 0x2000002bff2a7230 */ /* 0x000fe40000004100 */
[----:B------:R-:W-:Y:S02]  /*0f30*/  HADD2.F32 R26, -RZ, R27.H0_H0 ;  /* 0x2000001bff1a7230 */ /* 0x000fe40000004100 */
[----:B------:R-:W-:-:S02]  /*0f40*/  HADD2.F32 R10, -RZ, R11.H0_H0 ;  /* 0x2000000bff0a7230 */ /* 0x000fc40000004100 */
[----:B------:R-:W-:Y:S02]  /*0f50*/  HADD2.F32 R0, -RZ, R80.H0_H0 ;  /* 0x20000050ff007230 */ /* 0x000fe40000004100 */
[----:B------:R-:W-:Y:S02]  /*0f60*/  HADD2.F32 R54, -RZ, R81.H0_H0 ;  /* 0x20000051ff367230 */ /* 0x000fe40000004100 */
[----:B------:R-:W-:Y:S02]  /*0f70*/  HADD2.F32 R75, -RZ, R76.H0_H0 ;  /* 0x2000004cff4b7230 */ /* 0x000fe40000004100 */
[----:B------:R-:W-:Y:S02]  /*0f80*/  HADD2.F32 R99, -RZ, R77.H0_H0 ;  /* 0x2000004dff637230 */ /* 0x000fe40000004100 */
[--C-:B------:R-:W-:Y:S02]  /*0f90*/  HADD2.F32 R101, -RZ, R79.reuse.H0_H0 ;  /* 0x2000004fff657230 */ /* 0x100fe40000004100 */
[----:B------:R-:W-:-:S02]  /*0fa0*/  HADD2.F32 R100, -RZ, R79.H1_H1 ;  /* 0x3000004fff647230 */ /* 0x000fc40000004100 */
[----:B------:R-:W-:Y:S02]  /*0fb0*/  HADD2.F32 R69, -RZ, R70.H0_H0 ;  /* 0x20000046ff457230 */ /* 0x000fe40000004100 */
[----:B------:R-:W-:Y:S02]  /*0fc0*/  HADD2.F32 R43, -RZ, R43.H1_H1 ;  /* 0x3000002bff2b7230 */ /* 0x000fe40000004100 */
[----:B------:R-:W-:Y:S02]  /*0fd0*/  HADD2.F32 R27, -RZ, R27.H1_H1 ;  /* 0x3000001bff1b7230 */ /* 0x000fe40000004100 */
[----:B------:R-:W-:Y:S02]  /*0fe0*/  HADD2.F32 R11, -RZ, R11.H1_H1 ;  /* 0x3000000bff0b7230 */ /* 0x000fe40000004100 */
[----:B------:R-:W-:Y:S02]  /*0ff0*/  HADD2.F32 R80, -RZ, R80.H1_H1 ;  /* 0x30000050ff507230 */ /* 0x000fe40000004100 */
[----:B------:R-:W-:-:S02]  /*1000*/  HADD2.F32 R81, -RZ, R81.H1_H1 ;  /* 0x30000051ff517230 */ /* 0x000fc40000004100 */
        /* <DEDUP_REMOVED lines=18> */
[----:B01----:R-:W-:-:S07]  /*1130*/  HADD2.F32 R126, -RZ, R63.H1_H1 ;  /* 0x3000003fff7e7230 */ /* 0x003fce0000004100 */
.L_x_6053:
[----:B01234-:R-:W0:Y:S08]  /*1140*/  LDC.64 R64, c[0x0][0x280] ;  /* 0x0000a000ff407b82 */ /* 0x01fe300000000a00 */
[----:B------:R-:W1:Y:S01]  /*1150*/  LDC R247, c[0x0][0x218] ;  /* 0x00008600fff77b82 */ /* 0x000e620000000800 */
[----:B0-----:R-:W-:-:S07]  /*1160*/  IMAD.WIDE R66, R128, 0x4, R64 ;  /* 0x0000000480427825 */ /* 0x001fce00078e0240 */
[----:B------:R-:W0:Y:S01]  /*1170*/  LDC.64 R64, c[0x0][0x288] ;  /* 0x0000a200ff407b82 */ /* 0x000e220000000a00 */
[----:B------:R-:W2:Y:S01]  /*1180*/  LDG.E R140, desc[UR4][R66.64] ;  /* 0x00000004428c7981 */ /* 0x000ea2000c1e1900 */
[----:B0-----:R-:W-:-:S05]  /*1190*/  IMAD.WIDE R64, R128, 0x4, R64 ;  /* 0x0000000480407825 */ /* 0x001fca00078e0240 */
[----:B------:R0:W5:Y:S01]  /*11a0*/  LDG.E R134, desc[UR4][R64.64] ;  /* 0x0000000440867981 */ /* 0x000162000c1e1900 */
[----:B------:R-:W-:Y:S01]  /*11b0*/  BSSY B0, `(.L_x_5856) ;  /* 0x0000078000007945 */ /* 0x000fe20003800000 */
[----:B------:R-:W-:Y:S02]  /*11c0*/  MOV R251, RZ ;  /* 0x000000ff00fb7202 */ /* 0x000fe40000000f00 */
[----:B--2---:R-:W-:-:S13]  /*11d0*/  ISETP.GE.AND P1, PT, R140, 0x1, PT ;  /* 0x000000018c00780c */ /* 0x004fda0003f26270 */
[----:B------:R-:W-:-:S05]  /*11e0*/  @P1 IADD3 R130, R140, -0x1, RZ ;  /* 0xffffffff8c821810 */ /* 0x000fca0007ffe0ff */
[-C--:B-1----:R-:W-:Y:S02]  /*11f0*/  @P1 IMAD R136, R130, R247.reuse, RZ ;  /* 0x000000f782881224 */ /* 0x082fe400078e02ff */
[----:B------:R-:W-:-:S03]  /*1200*/  IMAD R130, R128, R247, RZ ;  /* 0x000000f780827224 */ /* 0x000fc600078e02ff */
[----:B------:R-:W-:Y:S02]  /*1210*/  @P1 SHF.R.S32.HI R249, RZ, 0x1f, R136 ;  /* 0x0000001ffff91819 */ /* 0x000fe40000011488 */
[----:B------:R-:W-:Y:S02]  /*1220*/  SHF.R.S32.HI R131, RZ, 0x1f, R130 ;  /* 0x0000001fff837819 */ /* 0x000fe40000011482 */
[----:B------:R-:W-:Y:S02]  /*1230*/  @P1 LEA.HI R249, R249, R136, RZ, 0x3 ;  /* 0x00000088f9f91211 */ /* 0x000fe400078f18ff */
[----:B------:R-:W-:Y:S02]  /*1240*/  LEA.HI R131, R131, R130, RZ, 0x3 ;  /* 0x0000008283837211 */ /* 0x000fe400078f18ff */
[----:B------:R-:W-:Y:S02]  /*1250*/  @P1 LEA.HI.SX32 R251, R249, R52, 0x1d ;  /* 0x00000034f9fb1211 */ /* 0x000fe400078feaff */
[----:B------:R-:W-:-:S02]  /*1260*/  SHF.R.S32.HI R136, RZ, 0x1f, R128 ;  /* 0x0000001fff887819 */ /* 0x000fc40000011480 */
        /* <DEDUP_REMOVED lines=15> */
[----:B-----5:R-:W-:Y:S01]  /*1360*/  HADD2.F32 R137, -RZ, R60.H0_H0 ;  /* 0x2000003cff897230 */ /* 0x020fe20000004100 */
[----:B------:R-:W-:Y:S06]  /*1370*/  BRA `(.L_x_5860) ;  /* 0x0000000000107947 */ /* 0x000fec0003800000 */
.L_x_5859:
[----:B-----5:R-:W-:Y:S02]  /*1380*/  HADD2.F32 R137, -RZ, R56.H0_H0 ;  /* 0x20000038ff897230 */ /* 0x020fe40000004100 */
[----:B------:R-:W-:-:S03]  /*1390*/  @P2 HADD2.F32 R64, -RZ, R60.H0_H0 ;  /* 0x2000003cff402230 */ /* 0x000fc60000004100 */
[----:B------:R-:W-:-:S04]  /*13a0*/  FMUL.FTZ R137, R137, UR7 ;  /* 0x0000000789897c20 */ /* 0x000fc80008410000 */
[----:B------:R-:W-:-:S07]  /*13b0*/  @P2 FADD.FTZ R137, R64, R137 ;  /* 0x0000008940892221 */ /* 0x000fce0000010000 */
.L_x_5860:
[----:B------:R-:W-:Y:S05]  /*13c0*/  BSYNC B1 ;  /* 0x0000000000017941 */ /* 0x000fea0003800000 */
.L_x_5858:
[----:B------:R-:W-:Y:S04]  /*13d0*/  BSSY B1, `(.L_x_5861) ;  /* 0x000000a000017945 */ /* 0x000fe80003800000 */
[----:B------:R-:W-:Y:S05]  /*13e0*/  @P3 BRA `(.L_x_5862) ;  /* 0x0000000000103947 */ /* 0x000fea0003800000 */
[----:B------:R-:W-:Y:S01]  /*13f0*/  HFMA2.MMA R139, -RZ, RZ, 0, 0 ;  /* 0x00000000ff8b7435 */ /* 0x000fe200000001ff */
[----:B------:R-:W-:Y:S10]  /*1400*/  @!P2 BRA `(.L_x_5863) ;  /* 0x000000000018a947 */ /* 0x000ff40003800000 */
[----:B-----5:R-:W-:Y:S01]  /*1410*/  HADD2.F32 R139, -RZ, R60.H1_H1 ;  /* 0x3000003cff8b7230 */ /* 0x020fe20000004100 */
[----:B------:R-:W-:Y:S06]  /*1420*/  BRA `(.L_x_5863) ;  /* 0x0000000000107947 */ /* 0x000fec0003800000 */
.L_x_5862:
[----:B-----5:R-:W-:Y:S02]  /*1430*/  HADD2.F32 R139, -RZ, R56.H1_H1 ;  /* 0x30000038ff8b7230 */ /* 0x020fe40000004100 */
[----:B------:R-:W-:-:S03]  /*1440*/  @P2 HADD2.F32 R64, -RZ, R60.H1_H1 ;  /* 0x3000003cff402230 */ /* 0x000fc60000004100 */
[----:B------:R-:W-:-:S04]  /*1450*/  FMUL.FTZ R139, R139, UR7 ;  /* 0x000000078b8b7c20 */ /* 0x000fc80008410000 */
[----:B------:R-:W-:-:S07]  /*1460*/  @P2 FADD.FTZ R139, R64, R139 ;  /* 0x0000008b408b2221 */ /* 0x000fce0000010000 */
.L_x_5863:
[----:B------:R-:W-:Y:S05]  /*1470*/  BSYNC B1 ;  /* 0x0000000000017941 */ /* 0x000fea0003800000 */
.L_x_5861:
[----:B------:R-:W-:Y:S04]  /*1480*/  BSSY B1, `(.L_x_5864) ;  /* 0x000000a000017945 */ /* 0x000fe80003800000 */
[----:B------:R-:W-:Y:S05]  /*1490*/  @P3 BRA `(.L_x_5865) ;  /* 0x0000000000103947 */ /* 0x000fea0003800000 */
[----:B------:R-:W-:Y:S01]  /*14a0*/  MOV R141, RZ ;  /* 0x000000ff008d7202 */ /* 0x000fe20000000f00 */
[----:B------:R-:W-:Y:S06]  /*14b0*/  @!P2 BRA `(.L_x_5866) ;  /* 0x000000000018a947 */ /* 0x000fec0003800000 */
[----:B-----5:R-:W-:Y:S01]  /*14c0*/  HADD2.F32 R141, -RZ, R61.H0_H0 ;  /* 0x2000003dff8d7230 */ /* 0x020fe20000004100 */
[----:B------:R-:W-:Y:S06]  /*14d0*/  BRA `(.L_x_5866) ;  /* 0x0000000000107947 */ /* 0x000fec0003800000 */
.L_x_5865:
[----:B-----5:R-:W-:Y:S02]  /*14e0*/  HADD2.F32 R141, -RZ, R57.H0_H0 ;  /* 0x20000039ff8d7230 */ /* 0x020fe40000004100 */
[----:B------:R-:W-:-:S03]  /*14f0*/  @P2 HADD2.F32 R64, -RZ, R61.H0_H0 ;  /* 0x2000003dff402230 */ /* 0x000fc60000004100 */
[----:B------:R-:W-:-:S04]  /*1500*/  FMUL.FTZ R141, R141, UR7 ;  /* 0x000000078d8d7c20 */ /* 0x000fc80008410000 */
[----:B------:R-:W-:-:S07]  /*1510*/  @P2 FADD.FTZ R141, R64, R141 ;  /* 0x0000008d408d2221 */ /* 0x000fce0000010000 */
.L_x_5866:
[----:B------:R-:W-:Y:S05]  /*1520*/  BSYNC B1 ;  /* 0x0000000000017941 */ /* 0x000fea0003800000 */
.L_x_5864:
[----:B------:R-:W-:Y:S04]  /*1530*/  BSSY B1, `(.L_x_5867) ;  /* 0x000000a000017945 */ /* 0x000fe80003800000 */
[----:B------:R-:W-:Y:S05]  /*1540*/  @P3 BRA `(.L_x_5868) ;  /* 0x0000000000103947 */ /* 0x000fea0003800000 */
[----:B------:R-:W-:Y:S01]  /*1550*/  HFMA2.MMA R143, -RZ, RZ, 0, 0 ;  /* 0x00000000ff8f7435 */ /* 0x000fe200000001ff */
[----:B------:R-:W-:Y:S10]  /*1560*/  @!P2 BRA `(.L_x_5869) ;  /* 0x000000000018a947 */ /* 0x000ff40003800000 */
[----:B-----5:R-:W-:Y:S01]  /*1570*/  HADD2.F32 R143, -RZ, R61.H1_H1 ;  /* 0x3000003dff8f7230 */ /* 0x020fe20000004100 */
[----:B------:R-:W-:Y:S06]  /*1580*/  BRA `(.L_x_5869) ;  /* 0x0000000000107947 */ /* 0x000fec0003800000 */
.L_x_5868:
[----:B-----5:R-:W-:Y:S02]  /*1590*/  HADD2.F32 R143, -RZ, R57.H1_H1 ;  /* 0x30000039ff8f7230 */ /* 0x020fe40000004100 */
[----:B------:R-:W-:-:S03]  /*15a0*/  @P2 HADD2.F32 R64, -RZ, R61.H1_H1 ;  /* 0x3000003dff402230 */ /* 0x000fc60000004100 */
[----:B------:R-:W-:-:S04]  /*15b0*/  FMUL.FTZ R143, R143, UR7 ;  /* 0x000000078f8f7c20 */ /* 0x000fc80008410000 */
[----:B------:R-:W-:-:S07]  /*15c0*/  @P2 FADD.FTZ R143, R64, R143 ;  /* 0x0000008f408f2221 */ /* 0x000fce0000010000 */
.L_x_5869:
[----:B------:R-:W-:Y:S05]  /*15d0*/  BSYNC B1 ;  /* 0x0000000000017941 */ /* 0x000fea0003800000 */
.L_x_5867:
[----:B------:R-:W-:Y:S04]  /*15e0*/  BSSY B1, `(.L_x_5870) ;  /* 0x000000a000017945 */ /* 0x000fe80003800000 */
[----:B------:R-:W-:Y:S05]  /*15f0*/  @P3 BRA `(.L_x_5871) ;  /* 0x0000000000103947 */ /* 0x000fea0003800000 */
[----:B------:R-:W-:Y:S01]  /*1600*/  MOV R145, RZ ;  /* 0x000000ff00917202 */ /* 0x000fe20000000f00 */
[----:B------:R-:W-:Y:S06]  /*1610*/  @!P2 BRA `(.L_x_5872) ;  /* 0x000000000018a947 */ /* 0x000fec0003800000 */
[----:B-----5:R-:W-:Y:S01]  /*1620*/  HADD2.F32 R145, -RZ, R62.H0_H0 ;  /* 0x2000003eff917230 */ /* 0x020fe20000004100 */
[----:B------:R-:W-:Y:S06]  /*1630*/  BRA `(.L_x_5872) ;  /* 0x0000000000107947 */ /* 0x000fec0003800000 */
.L_x_5871:
[----:B-----5:R-:W-:Y:S02]  /*1640*/  HADD2.F32 R145, -RZ, R58.H0_H0 ;  /* 0x2000003aff917230 */ /* 0x020fe40000004100 */
[----:B------:R-:W-:-:S03]  /*1650*/  @P2 HADD2.F32 R64, -RZ, R62.H0_H0 ;  /* 0x2000003eff402230 */ /* 0x000fc60000004100 */
[----:B------:R-:W-:-:S04]  /*1660*/  FMUL.FTZ R145, R145, UR7 ;  /* 0x0000000791917c20 */ /* 0x000fc80008410000 */
[----:B------:R-:W-:-:S07]  /*1670*/  @P2 FADD.FTZ R145, R64, R145 ;  /* 0x0000009140912221 */ /* 0x000fce0000010000 */
.L_x_5872:
[----:B------:R-:W-:Y:S05]  /*1680*/  BSYNC B1 ;  /* 0x0000000000017941 */ /* 0x000fea0003800000 */
.L_x_5870:
[----:B------:R-:W-:Y:S04]  /*1690*/  BSSY B1, `(.L_x_5873) ;  /* 0x000000a000017945 */ /* 0x000fe80003800000 */
[----:B------:R-:W-:Y:S05]  /*16a0*/  @P3 BRA `(.L_x_5874) ;  /* 0x0000000000103947 */ /* 0x000fea0003800000 */
[----:B------:R-:W-:Y:S01]  /*16b0*/  HFMA2.MMA R147, -RZ, RZ, 0, 0 ;  /* 0x00000000ff937435 */ /* 0x000fe200000001ff */
[----:B------:R-:W-:Y:S10]  /*16c0*/  @!P2 BRA `(.L_x_5875) ;  /* 0x000000000018a947 */ /* 0x000ff40003800000 */
[----:B-----5:R-:W-:Y:S01]  /*16d0*/  HADD2.F32 R147, -RZ, R62.H1_H1 ;  /* 0x3000003eff937230 */ /* 0x020fe20000004100 */
[----:B------:R-:W-:Y:S06]  /*16e0*/  BRA `(.L_x_5875) ;  /* 0x0000000000107947 */ /* 0x000fec0003800000 */
.L_x_5874:
[----:B-----5:R-:W-:Y:S02]  /*16f0*/  HADD2.F32 R147, -RZ, R58.H1_H1 ;  /* 0x3000003aff937230 */ /* 0x020fe40000004100 */
[----:B------:R-:W-:-:S03]  /*1700*/  @P2 HADD2.F32 R64, -RZ, R62.H1_H1 ;  /* 0x3000003eff402230 */ /* 0x000fc60000004100 */
[----:B------:R-:W-:-:S04]  /*1710*/  FMUL.FTZ R147, R147, UR7 ;  /* 0x0000000793937c20 */ /* 0x000fc80008410000 */
[----:B------:R-:W-:-:S07]  /*1720*/  @P2 FADD.FTZ R147, R64, R147 ;  /* 0x0000009340932221 */ /* 0x000fce0000010000 */
.L_x_5875:
[----:B------:R-:W-:Y:S05]  /*1730*/  BSYNC B1 ;  /* 0x0000000000017941 */ /* 0x000fea0003800000 */
.L_x_5873:
[----:B------:R-:W-:Y:S04]  /*1740*/  BSSY B1, `(.L_x_5876) ;  /* 0x000000a000017945 */ /* 0x000fe80003800000 */
[----:B------:R-:W-:Y:S05]  /*1750*/  @P3 BRA `(.L_x_5877) ;  /* 0x0000000000103947 */ /* 0x000fea0003800000 */
[----:B------:R-:W-:Y:S01]  /*1760*/  MOV R149, RZ ;  /* 0x000000ff00957202 */ /* 0x000fe20000000f00 */
[----:B------:R-:W-:Y:S06]  /*1770*/  @!P2 BRA `(.L_x_5878) ;  /* 0x000000000018a947 */ /* 0x000fec0003800000 */
[----:B-----5:R-:W-:Y:S01]  /*1780*/  HADD2.F32 R149, -RZ, R63.H0_H0 ;  /* 0x2000003fff957230 */ /* 0x020fe20000004100 */
[----:B------:R-:W-:Y:S06]  /*1790*/  BRA `(.L_x_5878) ;  /* 0x0000000000107947 */ /* 0x000fec0003800000 */
.L_x_5877:
[----:B-----5:R-:W-:Y:S02]  /*17a0*/  HADD2.F32 R149, -RZ, R59.H0_H0 ;  /* 0x2000003bff957230 */ /* 0x020fe40000004100 */
[----:B------:R-:W-:-:S03]  /*17b0*/  @P2 HADD2.F32 R64, -RZ, R63.H0_H0 ;  /* 0x2000003fff402230 */ /* 0x000fc60000004100 */
[----:B------:R-:W-:-:S04]  /*17c0*/  FMUL.FTZ R149, R149, UR7 ;  /* 0x0000000795957c20 */ /* 0x000fc80008410000 */
[----:B------:R-:W-:-:S07]  /*17d0*/  @P2 FADD.FTZ R149, R64, R149 ;  /* 0x0000009540952221 */ /* 0x000fce0000010000 */
.L_x_5878:
[----:B------:R-:W-:Y:S05]  /*17e0*/  BSYNC B1 ;  /* 0x0000000000017941 */ /* 0x000fea0003800000 */
.L_x_5876:
[----:B------:R-:W-:Y:S04]  /*17f0*/  BSSY B1, `(.L_x_5879) ;  /* 0x000000a000017945 */ /* 0x000fe80003800000 */
[----:B------:R-:W-:Y:S05]  /*1800*/  @P3 BRA `(.L_x_5880) ;  /* 0x0000000000103947 */ /* 0x000fea0003800000 */
[----:B------:R-:W-:Y:S01]  /*1810*/  HFMA2.MMA R151, -RZ, RZ, 0, 0 ;  /* 0x00000000ff977435 */ /* 0x000fe200000001ff */
[----:B------:R-:W-:Y:S10]  /*1820*/  @!P2 BRA `(.L_x_5881) ;  /* 0x000000000018a947 */ /* 0x000ff40003800000 */
[----:B-----5:R-:W-:Y:S01]  /*1830*/  HADD2.F32 R151, -RZ, R63.H1_H1 ;  /* 0x3000003fff977230 */ /* 0x020fe20000004100 */
[----:B------:R-:W-:Y:S06]  /*1840*/  BRA `(.L_x_5881) ;  /* 0x0000000000107947 */ /* 0x000fec0003800000 */
.L_x_5880:
[----:B-----5:R-:W-:Y:S02]  /*1850*/  HADD2.F32 R151, -RZ, R59.H1_H1 ;  /* 0x3000003bff977230 */ /* 0x020fe40000004100 */
[----:B------:R-:W-:-:S03]  /*1860*/  @P2 HADD2.F32 R64, -RZ, R63.H1_H1 ;  /* 0x3000003fff402230 */ /* 0x000fc60000004100 */
[----:B------:R-:W-:-:S04]  /*1870*/  FMUL.FTZ R151, R151, UR7 ;  /* 0x0000000797977c20 */ /* 0x000fc80008410000 */
[----:B------:R-:W-:-:S07]  /*1880*/  @P2 FADD.FTZ R151, R64, R151 ;  /* 0x0000009740972221 */ /* 0x000fce0000010000 */
.L_x_5881:
[----:B------:R-:W-:Y:S05]  /*1890*/  BSYNC B1 ;  /* 0x0000000000017941 */ /* 0x000fea0003800000 */
.L_x_5879:
[----:B------:R-:W0:Y:S01]  /*18a0*/  LDC.64 R130, c[0x0][0x238] ;  /* 0x00008e00ff827b82 */ /* 0x000e220000000a00 */
[----:B------:R-:W-:Y:S02]  /*18b0*/  F2FP.F16.F32.PACK_AB R67, R151, R149 ;  /* 0x000000959743723e */ /* 0x000fe400000000ff */
[----:B------:R-:W-:Y:S02]  /*18c0*/  F2FP.F16.F32.PACK_AB R66, R147, R145 ;  /* 0x000000919342723e */ /* 0x000fe400000000ff */
[----:B------:R-:W-:Y:S02]  /*18d0*/  F2FP.F16.F32.PACK_AB R65, R143, R141 ;  /* 0x0000008d8f41723e */ /* 0x000fe400000000ff */
[----:B------:R-:W-:Y:S02]  /*18e0*/  F2FP.F16.F32.PACK_AB R64, R139, R137 ;  /* 0x000000898b40723e */ /* 0x000fe400000000ff */
[----:B------:R-:W-:Y:S01]  /*18f0*/  IADD3 R251, R251, 0x80, RZ ;  /* 0x00000080fbfb7810 */ /* 0x000fe20007ffe0ff */
[C---:B0-----:R-:W-:Y:S01]  /*1900*/  IMAD.WIDE.U32 R130, R249.reuse, 0x10, R130 ;  /* 0x00000010f9827825 */ /* 0x041fe200078e0082 */
[----:B------:R-:W-:-:S04]  /*1910*/  IADD3 R249, R249, 0x80, RZ ;  /* 0x00000080f9f97810 */ /* 0x000fc80007ffe0ff */
[----:B------:R0:W-:Y:S03]  /*1920*/  STG.E.128 desc[UR4][R130.64], R64 ;  /* 0x0000004082007986 */ /* 0x0001e6000c101d04 */
.L_x_5857:
[----:B------:R-:W-:Y:S05]  /*1930*/  BSYNC B0 ;  /* 0x0000000000007941 */ /* 0x000fea0003800000 */
.L_x_5856:
        /* <DEDUP_REMOVED lines=18> */
.L_x_5885:
[----:B-----5:R-:W-:Y:S02]  /*1a60*/  HADD2.F32 R153, -RZ, R56.H0_H0 ;  /* 0x20000038ff997230 */ /* 0x020fe40000004100 */
[----:B------:R-:W-:-:S03]  /*1a70*/  @P2 HADD2.F32 R64, -RZ, R60.H0_H0 ;  /* 0x2000003cff402230 */ /* 0x000fc60000004100 */
[----:B------:R-:W-:-:S04]  /*1a80*/  FMUL.FTZ R153, R153, UR7 ;  /* 0x0000000799997c20 */ /* 0x000fc80008410000 */
[----:B------:R-:W-:-:S07]  /*1a90*/  @P2 FADD.FTZ R153, R64, R153 ;  /* 0x0000009940992221 */ /* 0x000fce0000010000 */
.L_x_5886:
[----:B------:R-:W-:Y:S05]  /*1aa0*/  BSYNC B1 ;  /* 0x0000000000017941 */ /* 0x000fea0003800000 */
.L_x_5884:
[----:B------:R-:W-:Y:S04]  /*1ab0*/  BSSY B1, `(.L_x_5887) ;  /* 0x000000a000017945 */ /* 0x000fe80003800000 */
[----:B------:R-:W-:Y:S05]  /*1ac0*/  @P3 BRA `(.L_x_5888) ;  /* 0x0000000000103947 */ /* 0x000fea0003800000 */
[----:B------:R-:W-:Y:S01]  /*1ad0*/  HFMA2.MMA R155, -RZ, RZ, 0, 0 ;  /* 0x00000000ff9b7435 */ /* 0x000fe200000001ff */
[----:B------:R-:W-:Y:S10]  /*1ae0*/  @!P2 BRA `(.L_x_5889) ;  /* 0x000000000018a947 */ /* 0x000ff40003800000 */
[----:B-----5:R-:W-:Y:S01]  /*1af0*/  HADD2.F32 R155, -RZ, R60.H1_H1 ;  /* 0x3000003cff9b7230 */ /* 0x020fe20000004100 */
[----:B------:R-:W-:Y:S06]  /*1b00*/  BRA `(.L_x_5889) ;  /* 0x0000000000107947 */ /* 0x000fec0003800000 */
.L_x_5888:
[----:B-----5:R-:W-:Y:S02]  /*1b10*/  HADD2.F32 R155, -RZ, R56.H1_H1 ;  /* 0x30000038ff9b7230 */ /* 0x020fe40000004100 */
[----:B------:R-:W-:-:S03]  /*1b20*/  @P2 HADD2.F32 R64, -RZ, R60.H1_H1 ;  /* 0x3000003cff402230 */ /* 0x000fc60000004100 */
[----:B------:R-:W-:-:S04]  /*1b30*/  FMUL.FTZ R155, R155, UR7 ;  /* 0x000000079b9b7c20 */ /* 0x000fc80008410000 */
[----:B------:R-:W-:-:S07]  /*1b40*/  @P2 FADD.FTZ R155, R64, R155 ;  /* 0x0000009b409b2221 */ /* 0x000fce0000010000 */
.L_x_5889:
[----:B------:R-:W-:Y:S05]  /*1b50*/  BSYNC B1 ;  /* 0x0000000000017941 */ /* 0x000fea0003800000 */
.L_x_5887:
[----:B------:R-:W-:Y:S04]  /*1b60*/  BSSY B1, `(.L_x_5890) ;  /* 0x000000a000017945 */ /* 0x000fe80003800000 */
[----:B------:R-:W-:Y:S05]  /*1b70*/  @P3 BRA `(.L_x_5891) ;  /* 0x0000000000103947 */ /* 0x000fea0003800000 */
[----:B------:R-:W-:Y:S01]  /*1b80*/  MOV R157, RZ ;  /* 0x000000ff009d7202 */ /* 0x000fe20000000f00 */
[----:B------:R-:W-:Y:S06]  /*1b90*/  @!P2 BRA `(.L_x_5892) ;  /* 0x000000000018a947 */ /* 0x000fec0003800000 */
[----:B-----5:R-:W-:Y:S01]  /*1ba0*/  HADD2.F32 R157, -RZ, R61.H0_H0 ;  /* 0x2000003dff9d7230 */ /* 0x020fe20000004100 */
[----:B------:R-:W-:Y:S06]  /*1bb0*/  BRA `(.L_x_5892) ;  /* 0x0000000000107947 */ /* 0x000fec0003800000 */
.L_x_5891:
[----:B-----5:R-:W-:Y:S02]  /*1bc0*/  HADD2.F32 R157, -RZ, R57.H0_H0 ;  /* 0x20000039ff9d7230 */ /* 0x020fe40000004100 */
[----:B------:R-:W-:-:S03]  /*1bd0*/  @P2 HADD2.F32 R64, -RZ, R61.H0_H0 ;  /* 0x2000003dff402230 */ /* 0x000fc60000004100 */
[----:B------:R-:W-:-:S04]  /*1be0*/  FMUL.FTZ R157, R157, UR7 ;  /* 0x000000079d9d7c20 */ /* 0x000fc80008410000 */
[----:B------:R-:W-:-:S07]  /*1bf0*/  @P2 FADD.FTZ R157, R64, R157 ;  /* 0x0000009d409d2221 */ /* 0x000fce0000010000 */
.L_x_5892:
[----:B------:R-:W-:Y:S05]  /*1c00*/  BSYNC B1 ;  /* 0x0000000000017941 */ /* 0x000fea0003800000 */
.L_x_5890:
[----:B------:R-:W-:Y:S04]  /*1c10*/  BSSY B1, `(.L_x_5893) ;  /* 0x000000a000017945 */ /* 0x000fe80003800000 */
[----:B------:R-:W-:Y:S05]  /*1c20*/  @P3 BRA `(.L_x_5894) ;  /* 0x0000000000103947 */ /* 0x000fea0003800000 */
[----:B------:R-:W-:Y:S01]  /*1c30*/  HFMA2.MMA R159, -RZ, RZ, 0, 0 ;  /* 0x00000000ff9f7435 */ /* 0x000fe200000001ff */
[----:B------:R-:W-:Y:S10]  /*1c40*/  @!P2 BRA `(.L_x_5895) ;  /* 0x000000000018a947 */ /* 0x000ff40003800000 */
[----:B-----5:R-:W-:Y:S01]  /*1c50*/  HADD2.F32 R159, -RZ, R61.H1_H1 ;  /* 0x3000003dff9f7230 */ /* 0x020fe20000004100 */
[----:B------:R-:W-:Y:S06]  /*1c60*/  BRA `(.L_x_5895) ;  /* 0x0000000000107947 */ /* 0x000fec0003800000 */
.L_x_5894:
[----:B-----5:R-:W-:Y:S02]  /*1c70*/  HADD2.F32 R159, -RZ, R57.H1_H1 ;  /* 0x30000039ff9f7230 */ /* 0x020fe40000004100 */
[----:B------:R-:W-:-:S03]  /*1c80*/  @P2 HADD2.F32 R64, -RZ, R61.H1_H1 ;  /* 0x3000003dff402230 */ /* 0x000fc60000004100 */
[----:B------:R-:W-:-:S04]  /*1c90*/  FMUL.FTZ R159, R159, UR7 ;  /* 0x000000079f9f7c20 */ /* 0x000fc80008410000 */
[----:B------:R-:W-:-:S07]  /*1ca0*/  @P2 FADD.FTZ R159, R64, R159 ;  /* 0x0000009f409f2221 */ /* 0x000fce0000010000 */
.L_x_5895:
[----:B------:R-:W-:Y:S05]  /*1cb0*/  BSYNC B1 ;  /* 0x0000000000017941 */ /* 0x000fea0003800000 */
.L_x_5893:
[----:B------:R-:W-:Y:S04]  /*1cc0*/  BSSY B1, `(.L_x_5896) ;  /* 0x000000a000017945 */ /* 0x000fe80003800000 */
[----:B------:R-:W-:Y:S05]  /*1cd0*/  @P3 BRA `(.L_x_5897) ;  /* 0x0000000000103947 */ /* 0x000fea0003800000 */
[----:B------:R-:W-:Y:S01]  /*1ce0*/  MOV R161, RZ ;  /* 0x000000ff00a17202 */ /* 0x000fe20000000f00 */
[----:B------:R-:W-:Y:S06]  /*1cf0*/  @!P2 BRA `(.L_x_5898) ;  /* 0x000000000018a947 */ /* 0x000fec0003800000 */
[----:B-----5:R-:W-:Y:S01]  /*1d00*/  HADD2.F32 R161, -RZ, R62.H0_H0 ;  /* 0x2000003effa17230 */ /* 0x020fe20000004100 */
[----:B------:R-:W-:Y:S06]  /*1d10*/  BRA `(.L_x_5898) ;  /* 0x0000000000107947 */ /* 0x000fec0003800000 */
.L_x_5897:
[----:B-----5:R-:W-:Y:S02]  /*1d20*/  HADD2.F32 R161, -RZ, R58.H0_H0 ;  /* 0x2000003affa17230 */ /* 0x020fe40000004100 */
[----:B------:R-:W-:-:S03]  /*1d30*/  @P2 HADD2.F32 R64, -RZ, R62.H0_H0 ;  /* 0x2000003eff402230 */ /* 0x000fc60000004100 */
[----:B------:R-:W-:-:S04]  /*1d40*/  FMUL.FTZ R161, R161, UR7 ;  /* 0x00000007a1a17c20 */ /* 0x000fc80008410000 */
[----:B------:R-:W-:-:S07]  /*1d50*/  @P2 FADD.FTZ R161, R64, R161 ;  /* 0x000000a140a12221 */ /* 0x000fce0000010000 */
.L_x_5898:
[----:B------:R-:W-:Y:S05]  /*1d60*/  BSYNC B1 ;  /* 0x0000000000017941 */ /* 0x000fea0003800000 */
.L_x_5896:
[----:B------:R-:W-:Y:S04]  /*1d70*/  BSSY B1, `(.L_x_5899) ;  /* 0x000000a000017945 */ /* 0x000fe80003800000 */
[----:B------:R-:W-:Y:S05]  /*1d80*/  @P3 BRA `(.L_x_5900) ;  /* 0x0000000000103947 */ /* 0x000fea0003800000 */
[----:B------:R-:W-:Y:S01]  /*1d90*/  HFMA2.MMA R163, -RZ, RZ, 0, 0 ;  /* 0x00000000ffa37435 */ /* 0x000fe200000001ff */
[----:B------:R-:W-:Y:S10]  /*1da0*/  @!P2 BRA `(.L_x_5901) ;  /* 0x000000000018a947 */ /* 0x000ff40003800000 */
[----:B-----5:R-:W-:Y:S01]  /*1db0*/  HADD2.F32 R163, -RZ, R62.H1_H1 ;  /* 0x3000003effa37230 */ /* 0x020fe20000004100 */
[----:B------:R-:W-:Y:S06]  /*1dc0*/  BRA `(.L_x_5901) ;  /* 0x0000000000107947 */ /* 0x000fec0003800000 */
.L_x_5900:
[----:B-----5:R-:W-:Y:S02]  /*1dd0*/  HADD2.F32 R163, -RZ, R58.H1_H1 ;  /* 0x3000003affa37230 */ /* 0x020fe40000004100 */
[----:B------:R-:W-:-:S03]  /*1de0*/  @P2 HADD2.F32 R64, -RZ, R62.H1_H1 ;  /* 0x3000003eff402230 */ /* 0x000fc60000004100 */
[----:B------:R-:W-:-:S04]  /*1df0*/  FMUL.FTZ R163, R163, UR7 ;  /* 0x00000007a3a37c20 */ /* 0x000fc80008410000 */
[----:B------:R-:W-:-:S07]  /*1e00*/  @P2 FADD.FTZ R163, R64, R163 ;  /* 0x000000a340a32221 */ /* 0x000fce0000010000 */
.L_x_5901:
[----:B------:R-:W-:Y:S05]  /*1e10*/  BSYNC B1 ;  /* 0x0000000000017941 */ /* 0x000fea0003800000 */
.L_x_5899:
[----:B------:R-:W-:Y:S04]  /*1e20*/  BSSY B1, `(.L_x_5902) ;  /* 0x000000a000017945 */ /* 0x000fe80003800000 */
[----:B------:R-:W-:Y:S05]  /*1e30*/  @P3 BRA `(.L_x_5903) ;  /* 0x0000000000103947 */ /* 0x000fea0003800000 */
[----:B------:R-:W-:Y:S01]  /*1e40*/  MOV R165, RZ ;  /* 0x000000ff00a57202 */ /* 0x000fe20000000f00 */
[----:B------:R-:W-:Y:S06]  /*1e50*/  @!P2 BRA `(.L_x_5904) ;  /* 0x000000000018a947 */ /* 0x000fec0003800000 */
[----:B-----5:R-:W-:Y:S01]  /*1e60*/  HADD2.F32 R165, -RZ, R63.H0_H0 ;  /* 0x2000003fffa57230 */ /* 0x020fe20000004100 */
[----:B------:R-:W-:Y:S06]  /*1e70*/  BRA `(.L_x_5904) ;  /* 0x0000000000107947 */ /* 0x000fec0003800000 */
.L_x_5903:
[----:B-----5:R-:W-:Y:S02]  /*1e80*/  HADD2.F32 R165, -RZ, R59.H0_H0 ;  /* 0x2000003bffa57230 */ /* 0x020fe40000004100 */
[----:B------:R-:W-:-:S03]  /*1e90*/  @P2 HADD2.F32 R64, -RZ, R63.H0_H0 ;  /* 0x2000003fff402230 */ /* 0x000fc60000004100 */
[----:B------:R-:W-:-:S04]  /*1ea0*/  FMUL.FTZ R165, R165, UR7 ;  /* 0x00000007a5a57c20 */ /* 0x000fc80008410000 */
[----:B------:R-:W-:-:S07]  /*1eb0*/  @P2 FADD.FTZ R165, R64, R165 ;  /* 0x000000a540a52221 */ /* 0x000fce0000010000 */
.L_x_5904:
[----:B------:R-:W-:Y:S05]  /*1ec0*/  BSYNC B1 ;  /* 0x0000000000017941 */ /* 0x000fea0003800000 */
.L_x_5902:
[----:B------:R-:W-:Y:S04]  /*1ed0*/  BSSY B1, `(.L_x_5905) ;  /* 0x000000a000017945 */ /* 0x000fe80003800000 */
[----:B------:R-:W-:Y:S05]  /*1ee0*/  @P3 BRA `(.L_x_5906) ;  /* 0x0000000000103947 */ /* 0x000fea0003800000 */
[----:B------:R-:W-:Y:S01]  /*1ef0*/  HFMA2.MMA R167, -RZ, RZ, 0, 0 ;  /* 0x00000000ffa77435 */ /* 0x000fe200000001ff */
[----:B------:R-:W-:Y:S10]  /*1f00*/  @!P2 BRA `(.L_x_5907) ;  /* 0x000000000018a947 */ /* 0x000ff40003800000 */
[----:B-----5:R-:W-:Y:S01]  /*1f10*/  HADD2.F32 R167, -RZ, R63.H1_H1 ;  /* 0x3000003fffa77230 */ /* 0x020fe20000004100 */
[----:B------:R-:W-:Y:S06]  /*1f20*/  BRA `(.L_x_5907) ;  /* 0x0000000000107947 */ /* 0x000fec0003800000 */
.L_x_5906:
[----:B-----5:R-:W-:Y:S02]  /*1f30*/  HADD2.F32 R167, -RZ, R59.H1_H1 ;  /* 0x3000003bffa77230 */ /* 0x020fe40000004100 */
[----:B------:R-:W-:-:S03]  /*1f40*/  @P2 HADD2.F32 R64, -RZ, R63.H1_H1 ;  /* 0x3000003fff402230 */ /* 0x000fc60000004100 */
[----:B------:R-:W-:-:S04]  /*1f50*/  FMUL.FTZ R167, R167, UR7 ;  /* 0x00000007a7a77c20 */ /* 0x000fc80008410000 */
[----:B------:R-:W-:-:S07]  /*1f60*/  @P2 FADD.FTZ R167, R64, R167 ;  /* 0x000000a740a72221 */ /* 0x000fce0000010000 */
.L_x_5907:
[----:B------:R-:W-:Y:S05]  /*1f70*/  BSYNC B1 ;  /* 0x0000000000017941 */ /* 0x000fea0003800000 */
.L_x_5905:
        /* <DEDUP_REMOVED lines=9> */
.L_x_5883:
[----:B------:R-:W-:Y:S05]  /*2010*/  BSYNC B0 ;  /* 0x0000000000007941 */ /* 0x000fea0003800000 */
.L_x_5882:
        /* <DEDUP_REMOVED lines=18> */
.L_x_5911:
[----:B-----5:R-:W-:Y:S02]  /*2140*/  HADD2.F32 R169, -RZ, R56.H0_H0 ;  /* 0x20000038ffa97230 */ /* 0x020fe40000004100 */
[----:B------:R-:W-:-:S03]  /*2150*/  @P2 HADD2.F32 R64, -RZ, R60.H0_H0 ;  /* 0x2000003cff402230 */ /* 0x000fc60000004100 */
[----:B------:R-:W-:-:S04]  /*2160*/  FMUL.FTZ R169, R169, UR7 ;  /* 0x00000007a9a97c20 */ /* 0x000fc80008410000 */
[----:B------:R-:W-:-:S07]  /*2170*/  @P2 FADD.FTZ R169, R64, R169 ;  /* 0x000000a940a92221 */ /* 0x000fce0000010000 */
.L_x_5912:
[----:B------:R-:W-:Y:S05]  /*2180*/  BSYNC B1 ;  /* 0x0000000000017941 */ /* 0x000fea0003800000 */
.L_x_5910:
[----:B------:R-:W-:Y:S04]  /*2190*/  BSSY B1, `(.L_x_5913) ;  /* 0x000000a000017945 */ /* 0x000fe80003800000 */
[----:B------:R-:W-:Y:S05]  /*21a0*/  @P3 BRA `(.L_x_5914) ;  /* 0x0000000000103947 */ /* 0x000fea0003800000 */
[----:B------:R-:W-:Y:S01]  /*21b0*/  HFMA2.MMA R171, -RZ, RZ, 0, 0 ;  /* 0x00000000ffab7435 */ /* 0x000fe200000001ff */
[----:B------:R-:W-:Y:S10]  /*21c0*/  @!P2 BRA `(.L_x_5915) ;  /* 0x000000000018a947 */ /* 0x000ff40003800000 */
[----:B-----5:R-:W-:Y:S01]  /*21d0*/  HADD2.F32 R171, -RZ, R60.H1_H1 ;  /* 0x3000003cffab7230 */ /* 0x020fe20000004100 */
[----:B------:R-:W-:Y:S06]  /*21e0*/  BRA `(.L_x_5915) ;  /* 0x0000000000107947 */ /* 0x000fec0003800000 */
.L_x_5914:
[----:B-----5:R-:W-:Y:S02]  /*21f0*/  HADD2.F32 R171, -RZ, R56.H1_H1 ;  /* 0x30000038ffab7230 */ /* 0x020fe40000004100 */
[----:B------:R-:W-:-:S03]  /*2200*/  @P2 HADD2.F32 R64, -RZ, R60.H1_H1 ;  /* 0x3000003cff402230 */ /* 0x000fc60000004100 */
[----:B------:R-:W-:-:S04]  /*2210*/  FMUL.FTZ R171, R171, UR7 ;  /* 0x00000007abab7c20 */ /* 0x000fc80008410000 */
[----:B------:R-:W-:-:S07]  /*2220*/  @P2 FADD.FTZ R171, R64, R171 ;  /* 0x000000ab40ab2221 */ /* 0x000fce0000010000 */
.L_x_5915:
[----:B------:R-:W-:Y:S05]  /*2230*/  BSYNC B1 ;  /* 0x0000000000017941 */ /* 0x000fea0003800000 */
.L_x_5913:
[----:B------:R-:W-:Y:S04]  /*2240*/  BSSY B1, `(.L_x_5916) ;  /* 0x000000a000017945 */ /* 0x000fe80003800000 */
[----:B------:R-:W-:Y:S05]  /*2250*/  @P3 BRA `(.L_x_5917) ;  /* 0x0000000000103947 */ /* 0x000fea0003800000 */
[----:B------:R-:W-:Y:S01]  /*2260*/  MOV R173, RZ ;  /* 0x000000ff00ad7202 */ /* 0x000fe20000000f00 */
[----:B------:R-:W-:Y:S06]  /*2270*/  @!P2 BRA `(.L_x_5918) ;  /* 0x000000000018a947 */ /* 0x000fec0003800000 */
[----:B-----5:R-:W-:Y:S01]  /*2280*/  HADD2.F32 R173, -RZ, R61.H0_H0 ;  /* 0x2000003dffad7230 */ /* 0x020fe20000004100 */
[----:B------:R-:W-:Y:S06]  /*2290*/  BRA `(.L_x_5918) ;  /* 0x0000000000107947 */ /* 0x000fec0003800000 */
.L_x_5917:
[----:B-----5:R-:W-:Y:S02]  /*22a0*/  HADD2.F32 R173, -RZ, R57.H0_H0 ;  /* 0x20000039ffad7230 */ /* 0x020fe40000004100 */
[----:B------:R-:W-:-:S03]  /*22b0*/  @P2 HADD2.F32 R64, -RZ, R61.H0_H0 ;  /* 0x2000003dff402230 */ /* 0x000fc60000004100 */
[----:B------:R-:W-:-:S04]  /*22c0*/  FMUL.FTZ R173, R173, UR7 ;  /* 0x00000007adad7c20 */ /* 0x000fc80008410000 */
[----:B------:R-:W-:-:S07]  /*22d0*/  @P2 FADD.FTZ R173, R64, R173 ;  /* 0x000000ad40ad2221 */ /* 0x000fce0000010000 */
.L_x_5918:
[----:B------:R-:W-:Y:S05]  /*22e0*/  BSYNC B1 ;  /* 0x0000000000017941 */ /* 0x000fea0003800000 */
.L_x_5916:
[----:B------:R-:W-:Y:S04]  /*22f0*/  BSSY B1, `(.L_x_5919) ;  /* 0x000000a000017945 */ /* 0x000fe80003800000 */
[----:B------:R-:W-:Y:S05]  /*2300*/  @P3 BRA `(.L_x_5920) ;  /* 0x0000000000103947 */ /* 0x000fea0003800000 */
[----:B------:R-:W-:Y:S01]  /*2310*/  HFMA2.MMA R175, -RZ, RZ, 0, 0 ;  /* 0x00000000ffaf7435 */ /* 0x000fe200000001ff */
[----:B------:R-:W-:Y:S10]  /*2320*/  @!P2 BRA `(.L_x_5921) ;  /* 0x000000000018a947 */ /* 0x000ff40003800000 */
[----:B-----5:R-:W-:Y:S01]  /*2330*/  HADD2.F32 R175, -RZ, R61.H1_H1 ;  /* 0x3000003dffaf7230 */ /* 0x020fe20000004100 */
[----:B------:R-:W-:Y:S06]  /*2340*/  BRA `(.L_x_5921) ;  /* 0x0000000000107947 */ /* 0x000fec0003800000 */
.L_x_5920:
[----:B-----5:R-:W-:Y:S02]  /*2350*/  HADD2.F32 R175, -RZ, R57.H1_H1 ;  /* 0x30000039ffaf7230 */ /* 0x020fe40000004100 */
[----:B------:R-:W-:-:S03]  /*2360*/  @P2 HADD2.F32 R64, -RZ, R61.H1_H1 ;  /* 0x3000003dff402230 */ /* 0x000fc60000004100 */
[----:B------:R-:W-:-:S04]  /*2370*/  FMUL.FTZ R175, R175, UR7 ;  /* 0x00000007afaf7c20 */ /* 0x000fc80008410000 */
[----:B------:R-:W-:-:S07]  /*2380*/  @P2 FADD.FTZ R175, R64, R175 ;  /* 0x000000af40af2221 */ /* 0x000fce0000010000 */
.L_x_5921:
[----:B------:R-:W-:Y:S05]  /*2390*/  BSYNC B1 ;  /* 0x0000000000017941 */ /* 0x000fea0003800000 */
.L_x_5919:
[----:B------:R-:W-:Y:S04]  /*23a0*/  BSSY B1, `(.L_x_5922) ;  /* 0x000000a000017945 */ /* 0x000fe80003800000 */
[----:B------:R-:W-:Y:S05]  /*23b0*/  @P3 BRA `(.L_x_5923) ;  /* 0x0000000000103947 */ /* 0x000fea0003800000 */
[----:B------:R-:W-:Y:S01]  /*23c0*/  MOV R177, RZ ;  /* 0x000000ff00b17202 */ /* 0x000fe20000000f00 */
[----:B------:R-:W-:Y:S06]  /*23d0*/  @!P2 BRA `(.L_x_5924) ;  /* 0x000000000018a947 */ /* 0x000fec0003800000 */
[----:B-----5:R-:W-:Y:S01]  /*23e0*/  HADD2.F32 R177, -RZ, R62.H0_H0 ;  /* 0x2000003effb17230 */ /* 0x020fe20000004100 */
[----:B------:R-:W-:Y:S06]  /*23f0*/  BRA `(.L_x_5924) ;  /* 0x0000000000107947 */ /* 0x000fec0003800000 */
.L_x_5923:
[----:B-----5:R-:W-:Y:S02]  /*2400*/  HADD2.F32 R177, -RZ, R58.H0_H0 ;  /* 0x2000003affb17230 */ /* 0x020fe40000004100 */
[----:B------:R-:W-:-:S03]  /*2410*/  @P2 HADD2.F32 R64, -RZ, R62.H0_H0 ;  /* 0x2000003eff402230 */ /* 0x000fc60000004100 */
[----:B------:R-:W-:-:S04]  /*2420*/  FMUL.FTZ R177, R177, UR7 ;  /* 0x00000007b1b17c20 */ /* 0x000fc80008410000 */
[----:B------:R-:W-:-:S07]  /*2430*/  @P2 FADD.FTZ R177, R64, R177 ;  /* 0x000000b140b12221 */ /* 0x000fce0000010000 */
.L_x_5924:
[----:B------:R-:W-:Y:S05]  /*2440*/  BSYNC B1 ;  /* 0x0000000000017941 */ /* 0x000fea0003800000 */
.L_x_5922:
[----:B------:R-:W-:Y:S04]  /*2450*/  BSSY B1, `(.L_x_5925) ;  /* 0x000000a000017945 */ /* 0x000fe80003800000 */
[----:B------:R-:W-:Y:S05]  /*2460*/  @P3 BRA `(.L_x_5926) ;  /* 0x0000000000103947 */ /* 0x000fea0003800000 */
[----:B------:R-:W-:Y:S01]  /*2470*/  HFMA2.MMA R179, -RZ, RZ, 0, 0 ;  /* 0x00000000ffb37435 */ /* 0x000fe200000001ff */
[----:B------:R-:W-:Y:S10]  /*2480*/  @!P2 BRA `(.L_x_5927) ;  /* 0x000000000018a947 */ /* 0x000ff40003800000 */
[----:B-----5:R-:W-:Y:S01]  /*2490*/  HADD2.F32 R179, -RZ, R62.H1_H1 ;  /* 0x3000003effb37230 */ /* 0x020fe20000004100 */
[----:B------:R-:W-:Y:S06]  /*24a0*/  BRA `(.L_x_5927) ;  /* 0x0000000000107947 */ /* 0x000fec0003800000 */
.L_x_5926:
[----:B-----5:R-:W-:Y:S02]  /*24b0*/  HADD2.F32 R179, -RZ, R58.H1_H1 ;  /* 0x3000003affb37230 */ /* 0x020fe40000004100 */
[----:B------:R-:W-:-:S03]  /*24c0*/  @P2 HADD2.F32 R64, -RZ, R62.H1_H1 ;  /* 0x3000003eff402230 */ /* 0x000fc60000004100 */
[----:B------:R-:W-:-:S04]  /*24d0*/  FMUL.FTZ R179, R179, UR7 ;  /* 0x00000007b3b37c20 */ /* 0x000fc80008410000 */
[----:B------:R-:W-:-:S07]  /*24e0*/  @P2 FADD.FTZ R179, R64, R179 ;  /* 0x000000b340b32221 */ /* 0x000fce0000010000 */
.L_x_5927:
[----:B------:R-:W-:Y:S05]  /*24f0*/  BSYNC B1 ;  /* 0x0000000000017941 */ /* 0x000fea0003800000 */
.L_x_5925:
[----:B------:R-:W-:Y:S04]  /*2500*/  BSSY B1, `(.L_x_5928) ;  /* 0x000000a000017945 */ /* 0x000fe80003800000 */
[----:B------:R-:W-:Y:S05]  /*2510*/  @P3 BRA `(.L_x_5929) ;  /* 0x0000000000103947 */ /* 0x000fea0003800000 */
[----:B------:R-:W-:Y:S01]  /*2520*/  MOV R181, RZ ;  /* 0x000000ff00b57202 */ /* 0x000fe20000000f00 */
[----:B------:R-:W-:Y:S06]  /*2530*/  @!P2 BRA `(.L_x_5930) ;  /* 0x000000000018a947 */ /* 0x000fec0003800000 */
[----:B-----5:R-:W-:Y:S01]  /*2540*/  HADD2.F32 R181, -RZ, R63.H0_H0 ;  /* 0x2000003fffb57230 */ /* 0x020fe20000004100 */
[----:B------:R-:W-:Y:S06]  /*2550*/  BRA `(.L_x_5930) ;  /* 0x0000000000107947 */ /* 0x000fec0003800000 */
.L_x_5929:
[----:B-----5:R-:W-:Y:S02]  /*2560*/  HADD2.F32 R181, -RZ, R59.H0_H0 ;  /* 0x2000003bffb57230 */ /* 0x020fe40000004100 */
[----:B------:R-:W-:-:S03]  /*2570*/  @P2 HADD2.F32 R64, -RZ, R63.H0_H0 ;  /* 0x2000003fff402230 */ /* 0x000fc60000004100 */
[----:B------:R-:W-:-:S04]  /*2580*/  FMUL.FTZ R181, R181, UR7 ;  /* 0x00000007b5b57c20 */ /* 0x000fc80008410000 */
[----:B------:R-:W-:-:S07]  /*2590*/  @P2 FADD.FTZ R181, R64, R181 ;  /* 0x000000b540b52221 */ /* 0x000fce0000010000 */
.L_x_5930:
[----:B------:R-:W-:Y:S05]  /*25a0*/  BSYNC B1 ;  /* 0x0000000000017941 */ /* 0x000fea0003800000 */
.L_x_5928:
[----:B------:R-:W-:Y:S04]  /*25b0*/  BSSY B1, `(.L_x_5931) ;  /* 0x000000a000017945 */ /* 0x000fe80003800000 */
[----:B------:R-:W-:Y:S05]  /*25c0*/  @P3 BRA `(.L_x_5932) ;  /* 0x0000000000103947 */ /* 0x000fea0003800000 */
[----:B------:R-:W-:Y:S01]  /*25d0*/  HFMA2.MMA R183, -RZ, RZ, 0, 0 ;  /* 0x00000000ffb77435 */ /* 0x000fe200000001ff */
[----:B------:R-:W-:Y:S10]  /*25e0*/  @!P2 BRA `(.L_x_5933) ;  /* 0x000000000018a947 */ /* 0x000ff40003800000 */
[----:B-----5:R-:W-:Y:S01]  /*25f0*/  HADD2.F32 R183, -RZ, R63.H1_H1 ;  /* 0x3000003fffb77230 */ /* 0x020fe20000004100 */
[----:B------:R-:W-:Y:S06]  /*2600*/  BRA `(.L_x_5933) ;  /* 0x0000000000107947 */ /* 0x000fec0003800000 */
.L_x_5932:
[----:B-----5:R-:W-:Y:S02]  /*2610*/  HADD2.F32 R183, -RZ, R59.H1_H1 ;  /* 0x3000003bffb77230 */ /* 0x020fe40000004100 */
[----:B------:R-:W-:-:S03]  /*2620*/  @P2 HADD2.F32 R64, -RZ, R63.H1_H1 ;  /* 0x3000003fff402230 */ /* 0x000fc60000004100 */
[----:B------:R-:W-:-:S04]  /*2630*/  FMUL.FTZ R183, R183, UR7 ;  /* 0x00000007b7b77c20 */ /* 0x000fc80008410000 */
[----:B------:R-:W-:-:S07]  /*2640*/  @P2 FADD.FTZ R183, R64, R183 ;  /* 0x000000b740b72221 */ /* 0x000fce0000010000 */
.L_x_5933:
[----:B------:R-:W-:Y:S05]  /*2650*/  BSYNC B1 ;  /* 0x0000000000017941 */ /* 0x000fea0003800000 */
.L_x_5931:
        /* <DEDUP_REMOVED lines=9> */
.L_x_5909:
[----:B------:R-:W-:Y:S05]  /*26f0*/  BSYNC B0 ;  /* 0x0000000000007941 */ /* 0x000fea0003800000 */
.L_x_5908:
        /* <DEDUP_REMOVED lines=18> */
.L_x_5937:
[----:B-----5:R-:W-:Y:S02]  /*2820*/  HADD2.F32 R185, -RZ, R56.H0_H0 ;  /* 0x20000038ffb97230 */ /* 0x020fe40000004100 */
[----:B------:R-:W-:-:S03]  /*2830*/  @P2 HADD2.F32 R64, -RZ, R60.H0_H0 ;  /* 0x2000003cff402230 */ /* 0x000fc60000004100 */
[----:B------:R-:W-:-:S04]  /*2840*/  FMUL.FTZ R185, R185, UR7 ;  /* 0x00000007b9b97c20 */ /* 0x000fc80008410000 */
[----:B------:R-:W-:-:S07]  /*2850*/  @P2 FADD.FTZ R185, R64, R185 ;  /* 0x000000b940b92221 */ /* 0x000fce0000010000 */
.L_x_5938:
[----:B------:R-:W-:Y:S05]  /*2860*/  BSYNC B1 ;  /* 0x0000000000017941 */ /* 0x000fea0003800000 */
.L_x_5936:
[----:B------:R-:W-:Y:S04]  /*2870*/  BSSY B1, `(.L_x_5939) ;  /* 0x000000a000017945 */ /* 0x000fe80003800000 */
[----:B------:R-:W-:Y:S05]  /*2880*/  @P3 BRA `(.L_x_5940) ;  /* 0x0000000000103947 */ /* 0x000fea0003800000 */
[----:B------:R-:W-:Y:S01]  /*2890*/  HFMA2.MMA R187, -RZ, RZ, 0, 0 ;  /* 0x00000000ffbb7435 */ /* 0x000fe200000001ff */
[----:B------:R-:W-:Y:S10]  /*28a0*/  @!P2 BRA `(.L_x_5941) ;  /* 0x000000000018a947 */ /* 0x000ff40003800000 */
[----:B-----5:R-:W-:Y:S01]  /*28b0*/  HADD2.F32 R187, -RZ, R60.H1_H1 ;  /* 0x3000003cffbb7230 */ /* 0x020fe20000004100 */
[----:B------:R-:W-:Y:S06]  /*28c0*/  BRA `(.L_x_5941) ;  /* 0x0000000000107947 */ /* 0x000fec0003800000 */
.L_x_5940:
[----:B-----5:R-:W-:Y:S02]  /*28d0*/  HADD2.F32 R187, -RZ, R56.H1_H1 ;  /* 0x30000038ffbb7230 */ /* 0x020fe40000004100 */
[----:B------:R-:W-:-:S03]  /*28e0*/  @P2 HADD2.F32 R64, -RZ, R60.H1_H1 ;  /* 0x3000003cff402230 */ /* 0x000fc60000004100 */
[----:B------:R-:W-:-:S04]  /*28f0*/  FMUL.FTZ R187, R187, UR7 ;  /* 0x00000007bbbb7c20 */ /* 0x000fc80008410000 */
[----:B------:R-:W-:-:S07]  /*2900*/  @P2 FADD.FTZ R187, R64, R187 ;  /* 0x000000bb40bb2221 */ /* 0x000fce0000010000 */
.L_x_5941:
[----:B------:R-:W-:Y:S05]  /*2910*/  BSYNC B1 ;  /* 0x0000000000017941 */ /* 0x000fea0003800000 */
.L_x_5939:
[----:B------:R-:W-:Y:S04]  /*2920*/  BSSY B1, `(.L_x_5942) ;  /* 0x000000a000017945 */ /* 0x000fe80003800000 */
[----:B------:R-:W-:Y:S05]  /*2930*/  @P3 BRA `(.L_x_5943) ;  /* 0x0000000000103947 */ /* 0x000fea0003800000 */
[----:B------:R-:W-:Y:S01]  /*2940*/  MOV R189, RZ ;  /* 0x000000ff00bd7202 */ /* 0x000fe20000000f00 */
[----:B------:R-:W-:Y:S06]  /*2950*/  @!P2 BRA `(.L_x_5944) ;  /* 0x000000000018a947 */ /* 0x000fec0003800000 */
[----:B-----5:R-:W-:Y:S01]  /*2960*/  HADD2.F32 R189, -RZ, R61.H0_H0 ;  /* 0x2000003dffbd7230 */ /* 0x020fe20000004100 */
[----:B------:R-:W-:Y:S06]  /*2970*/  BRA `(.L_x_5944) ;  /* 0x0000000000107947 */ /* 0x000fec0003800000 */
.L_x_5943:
[----:B-----5:R-:W-:Y:S02]  /*2980*/  HADD2.F32 R189, -RZ, R57.H0_H0 ;  /* 0x20000039ffbd7230 */ /* 0x020fe40000004100 */
[----:B------:R-:W-:-:S03]  /*2990*/  @P2 HADD2.F32 R64, -RZ, R61.H0_H0 ;  /* 0x2000003dff402230 */ /* 0x000fc60000004100 */
[----:B------:R-:W-:-:S04]  /*29a0*/  FMUL.FTZ R189, R189, UR7 ;  /* 0x00000007bdbd7c20 */ /* 0x000fc80008410000 */
[----:B------:R-:W-:-:S07]  /*29b0*/  @P2 FADD.FTZ R189, R64, R189 ;  /* 0x000000bd40bd2221 */ /* 0x000fce0000010000 */
.L_x_5944:
[----:B------:R-:W-:Y:S05]  /*29c0*/  BSYNC B1 ;  /* 0x0000000000017941 */ /* 0x000fea0003800000 */
.L_x_5942:
[----:B------:R-:W-:Y:S04]  /*29d0*/  BSSY B1, `(.L_x_5945) ;  /* 0x000000a000017945 */ /* 0x000fe80003800000 */
[----:B------:R-:W-:Y:S05]  /*29e0*/  @P3 BRA `(.L_x_5946) ;  /* 0x0000000000103947 */ /* 0x000fea0003800000 */
[----:B------:R-:W-:Y:S01]  /*29f0*/  HFMA2.MMA R191, -RZ, RZ, 0, 0 ;  /* 0x00000000ffbf7435 */ /* 0x000fe200000001ff */
[----:B------:R-:W-:Y:S10]  /*2a00*/  @!P2 BRA `(.L_x_5947) ;  /* 0x000000000018a947 */ /* 0x000ff40003800000 */
[----:B-----5:R-:W-:Y:S01]  /*2a10*/  HADD2.F32 R191, -RZ, R61.H1_H1 ;  /* 0x3000003dffbf7230 */ /* 0x020fe20000004100 */
[----:B------:R-:W-:Y:S06]  /*2a20*/  BRA `(.L_x_5947) ;  /* 0x0000000000107947 */ /* 0x000fec0003800000 */
.L_x_5946:
[----:B-----5:R-:W-:Y:S02]  /*2a30*/  HADD2.F32 R191, -RZ, R57.H1_H1 ;  /* 0x30000039ffbf7230 */ /* 0x020fe40000004100 */
[----:B------:R-:W-:-:S03]  /*2a40*/  @P2 HADD2.F32 R64, -RZ, R61.H1_H1 ;  /* 0x3000003dff402230 */ /* 0x000fc60000004100 */
[----:B------:R-:W-:-:S04]  /*2a50*/  FMUL.FTZ R191, R191, UR7 ;  /* 0x00000007bfbf7c20 */ /* 0x000fc80008410000 */
[----:B------:R-:W-:-:S07]  /*2a60*/  @P2 FADD.FTZ R191, R64, R191 ;  /* 0x000000bf40bf2221 */ /* 0x000fce0000010000 */
.L_x_5947:
[----:B------:R-:W-:Y:S05]  /*2a70*/  BSYNC B1 ;  /* 0x0000000000017941 */ /* 0x000fea0003800000 */
.L_x_5945:
[----:B------:R-:W-:Y:S04]  /*2a80*/  BSSY B1, `(.L_x_5948) ;  /* 0x000000a000017945 */ /* 0x000fe80003800000 */
[----:B------:R-:W-:Y:S05]  /*2a90*/  @P3 BRA `(.L_x_5949) ;  /* 0x0000000000103947 */ /* 0x000fea0003800000 */
[----:B------:R-:W-:Y:S01]  /*2aa0*/  MOV R193, RZ ;  /* 0x000000ff00c17202 */ /* 0x000fe20000000f00 */
[----:B------:R-:W-:Y:S06]  /*2ab0*/  @!P2 BRA `(.L_x_5950) ;  /* 0x000000000018a947 */ /* 0x000fec0003800000 */
[----:B-----5:R-:W-:Y:S01]  /*2ac0*/  HADD2.F32 R193, -RZ, R62.H0_H0 ;  /* 0x2000003effc17230 */ /* 0x020fe20000004100 */
[----:B------:R-:W-:Y:S06]  /*2ad0*/  BRA `(.L_x_5950) ;  /* 0x0000000000107947 */ /* 0x000fec0003800000 */
.L_x_5949:
[----:B-----5:R-:W-:Y:S02]  /*2ae0*/  HADD2.F32 R193, -RZ, R58.H0_H0 ;  /* 0x2000003affc17230 */ /* 0x020fe40000004100 */
[----:B------:R-:W-:-:S03]  /*2af0*/  @P2 HADD2.F32 R64, -RZ, R62.H0_H0 ;  /* 0x2000003eff402230 */ /* 0x000fc60000004100 */
[----:B------:R-:W-:-:S04]  /*2b00*/  FMUL.FTZ R193, R193, UR7 ;  /* 0x00000007c1c17c20 */ /* 0x000fc80008410000 */
[----:B------:R-:W-:-:S07]  /*2b10*/  @P2 FADD.FTZ R193, R64, R193 ;  /* 0x000000c140c12221 */ /* 0x000fce0000010000 */
.L_x_5950:
[----:B------:R-:W-:Y:S05]  /*2b20*/  BSYNC B1 ;  /* 0x0000000000017941 */ /* 0x000fea0003800000 */
.L_x_5948:
[----:B------:R-:W-:Y:S04]  /*2b30*/  BSSY B1, `(.L_x_5951) ;  /* 0x000000a000017945 */ /* 0x000fe80003800000 */
[----:B------:R-:W-:Y:S05]  /*2b40*/  @P3 BRA `(.L_x_5952) ;  /* 0x0000000000103947 */ /* 0x000fea0003800000 */
[----:B------:R-:W-:Y:S01]  /*2b50*/  HFMA2.MMA R195, -RZ, RZ, 0, 0 ;  /* 0x00000000ffc37435 */ /* 0x000fe200000001ff */
[----:B------:R-:W-:Y:S10]  /*2b60*/  @!P2 BRA `(.L_x_5953) ;  /* 0x000000000018a947 */ /* 0x000ff40003800000 */
[----:B-----5:R-:W-:Y:S01]  /*2b70*/  HADD2.F32 R195, -RZ, R62.H1_H1 ;  /* 0x3000003effc37230 */ /* 0x020fe20000004100 */
[----:B------:R-:W-:Y:S06]  /*2b80*/  BRA `(.L_x_5953) ;  /* 0x0000000000107947 */ /* 0x000fec0003800000 */
.L_x_5952:
[----:B-----5:R-:W-:Y:S02]  /*2b90*/  HADD2.F32 R195, -RZ, R58.H1_H1 ;  /* 0x3000003affc37230 */ /* 0x020fe40000004100 */
[----:B------:R-:W-:-:S03]  /*2ba0*/  @P2 HADD2.F32 R64, -RZ, R62.H1_H1 ;  /* 0x3000003eff402230 */ /* 0x000fc60000004100 */
[----:B------:R-:W-:-:S04]  /*2bb0*/  FMUL.FTZ R195, R195, UR7 ;  /* 0x00000007c3c37c20 */ /* 0x000fc80008410000 */
[----:B------:R-:W-:-:S07]  /*2bc0*/  @P2 FADD.FTZ R195, R64, R195 ;  /* 0x000000c340c32221 */ /* 0x000fce0000010000 */
.L_x_5953:
[----:B------:R-:W-:Y:S05]  /*2bd0*/  BSYNC B1 ;  /* 0x0000000000017941 */ /* 0x000fea0003800000 */
.L_x_5951:
[----:B------:R-:W-:Y:S04]  /*2be0*/  BSSY B1, `(.L_x_5954) ;  /* 0x000000a000017945 */ /* 0x000fe80003800000 */
[----:B------:R-:W-:Y:S05]  /*2bf0*/  @P3 BRA `(.L_x_5955) ;  /* 0x0000000000103947 */ /* 0x000fea0003800000 */
[----:B------:R-:W-:Y:S01]  /*2c00*/  MOV R197, RZ ;  /* 0x000000ff00c57202 */ /* 0x000fe20000000f00 */
[----:B------:R-:W-:Y:S06]  /*2c10*/  @!P2 BRA `(.L_x_5956) ;  /* 0x000000000018a947 */ /* 0x000fec0003800000 */
[----:B-----5:R-:W-:Y:S01]  /*2c20*/  HADD2.F32 R197, -RZ, R63.H0_H0 ;  /* 0x2000003fffc57230 */ /* 0x020fe20000004100 */
[----:B------:R-:W-:Y:S06]  /*2c30*/  BRA `(.L_x_5956) ;  /* 0x0000000000107947 */ /* 0x000fec0003800000 */
.L_x_5955:
[----:B-----5:R-:W-:Y:S02]  /*2c40*/  HADD2.F32 R197, -RZ, R59.H0_H0 ;  /* 0x2000003bffc57230 */ /* 0x020fe40000004100 */
[----:B------:R-:W-:-:S03]  /*2c50*/  @P2 HADD2.F32 R64, -RZ, R63.H0_H0 ;  /* 0x2000003fff402230 */ /* 0x000fc60000004100 */
[----:B------:R-:W-:-:S04]  /*2c60*/  FMUL.FTZ R197, R197, UR7 ;  /* 0x00000007c5c57c20 */ /* 0x000fc80008410000 */
[----:B------:R-:W-:-:S07]  /*2c70*/  @P2 FADD.FTZ R197, R64, R197 ;  /* 0x000000c540c52221 */ /* 0x000fce0000010000 */
.L_x_5956:
[----:B------:R-:W-:Y:S05]  /*2c80*/  BSYNC B1 ;  /* 0x0000000000017941 */ /* 0x000fea0003800000 */
.L_x_5954:
[----:B------:R-:W-:Y:S04]  /*2c90*/  BSSY B1, `(.L_x_5957) ;  /* 0x000000a000017945 */ /* 0x000fe80003800000 */
[----:B------:R-:W-:Y:S05]  /*2ca0*/  @P3 BRA `(.L_x_5958) ;  /* 0x0000000000103947 */ /* 0x000fea0003800000 */
[----:B------:R-:W-:Y:S01]  /*2cb0*/  HFMA2.MMA R199, -RZ, RZ, 0, 0 ;  /* 0x00000000ffc77435 */ /* 0x000fe200000001ff */
[----:B------:R-:W-:Y:S10]  /*2cc0*/  @!P2 BRA `(.L_x_5959) ;  /* 0x000000000018a947 */ /* 0x000ff40003800000 */
[----:B-----5:R-:W-:Y:S01]  /*2cd0*/  HADD2.F32 R199, -RZ, R63.H1_H1 ;  /* 0x3000003fffc77230 */ /* 0x020fe20000004100 */
[----:B------:R-:W-:Y:S06]  /*2ce0*/  BRA `(.L_x_5959) ;  /* 0x0000000000107947 */ /* 0x000fec0003800000 */
.L_x_5958:
[----:B-----5:R-:W-:Y:S02]  /*2cf0*/  HADD2.F32 R199, -RZ, R59.H1_H1 ;  /* 0x3000003bffc77230 */ /* 0x020fe40000004100 */
[----:B------:R-:W-:-:S03]  /*2d00*/  @P2 HADD2.F32 R64, -RZ, R63.H1_H1 ;  /* 0x3000003fff402230 */ /* 0x000fc60000004100 */
[----:B------:R-:W-:-:S04]  /*2d10*/  FMUL.FTZ R199, R199, UR7 ;  /* 0x00000007c7c77c20 */ /* 0x000fc80008410000 */
[----:B------:R-:W-:-:S07]  /*2d20*/  @P2 FADD.FTZ R199, R64, R199 ;  /* 0x000000c740c72221 */ /* 0x000fce0000010000 */
.L_x_5959:
[----:B------:R-:W-:Y:S05]  /*2d30*/  BSYNC B1 ;  /* 0x0000000000017941 */ /* 0x000fea0003800000 */
.L_x_5957:
        /* <DEDUP_REMOVED lines=9> */
.L_x_5935:
[----:B------:R-:W-:Y:S05]  /*2dd0*/  BSYNC B0 ;  /* 0x0000000000007941 */ /* 0x000fea0003800000 */
.L_x_5934:
        /* <DEDUP_REMOVED lines=18> */
.L_x_5963:
[----:B-----5:R-:W-:Y:S02]  /*2f00*/  HADD2.F32 R201, -RZ, R56.H0_H0 ;  /* 0x20000038ffc97230 */ /* 0x020fe40000004100 */
[----:B------:R-:W-:-:S03]  /*2f10*/  @P2 HADD2.F32 R64, -RZ, R60.H0_H0 ;  /* 0x2000003cff402230 */ /* 0x000fc60000004100 */
[----:B------:R-:W-:-:S04]  /*2f20*/  FMUL.FTZ R201, R201, UR7 ;  /* 0x00000007c9c97c20 */ /* 0x000fc80008410000 */
[----:B------:R-:W-:-:S07]  /*2f30*/  @P2 FADD.FTZ R201, R64, R201 ;  /* 0x000000c940c92221 */ /* 0x000fce0000010000 */
.L_x_5964:
[----:B------:R-:W-:Y:S05]  /*2f40*/  BSYNC B1 ;  /* 0x0000000000017941 */ /* 0x000fea0003800000 */
.L_x_5962:
[----:B------:R-:W-:Y:S04]  /*2f50*/  BSSY B1, `(.L_x_5965) ;  /* 0x000000a000017945 */ /* 0x000fe80003800000 */
[----:B------:R-:W-:Y:S05]  /*2f60*/  @P3 BRA `(.L_x_5966) ;  /* 0x0000000000103947 */ /* 0x000fea0003800000 */
[----:B------:R-:W-:Y:S01]  /*2f70*/  HFMA2.MMA R203, -RZ, RZ, 0, 0 ;  /* 0x00000000ffcb7435 */ /* 0x000fe200000001ff */
[----:B------:R-:W-:Y:S10]  /*2f80*/  @!P2 BRA `(.L_x_5967) ;  /* 0x000000000018a947 */ /* 0x000ff40003800000 */
[----:B-----5:R-:W-:Y:S01]  /*2f90*/  HADD2.F32 R203, -RZ, R60.H1_H1 ;  /* 0x3000003cffcb7230 */ /* 0x020fe20000004100 */
[----:B------:R-:W-:Y:S06]  /*2fa0*/  BRA `(.L_x_5967) ;  /* 0x0000000000107947 */ /* 0x000fec0003800000 */
.L_x_5966:
[----:B-----5:R-:W-:Y:S02]  /*2fb0*/  HADD2.F32 R203, -RZ, R56.H1_H1 ;  /* 0x30000038ffcb7230 */ /* 0x020fe40000004100 */
[----:B------:R-:W-:-:S03]  /*2fc0*/  @P2 HADD2.F32 R64, -RZ, R60.H1_H1 ;  /* 0x3000003cff402230 */ /* 0x000fc60000004100 */
[----:B------:R-:W-:-:S04]  /*2fd0*/  FMUL.FTZ R203, R203, UR7 ;  /* 0x00000007cbcb7c20 */ /* 0x000fc80008410000 */
[----:B------:R-:W-:-:S07]  /*2fe0*/  @P2 FADD.FTZ R203, R64, R203 ;  /* 0x000000cb40cb2221 */ /* 0x000fce0000010000 */
.L_x_5967:
[----:B------:R-:W-:Y:S05]  /*2ff0*/  BSYNC B1 ;  /* 0x0000000000017941 */ /* 0x000fea0003800000 */
.L_x_5965:
[----:B------:R-:W-:Y:S04]  /*3000*/  BSSY B1, `(.L_x_5968) ;  /* 0x000000a000017945 */ /* 0x000fe80003800000 */
[----:B------:R-:W-:Y:S05]  /*3010*/  @P3 BRA `(.L_x_5969) ;  /* 0x0000000000103947 */ /* 0x000fea0003800000 */
[----:B------:R-:W-:Y:S01]  /*3020*/  MOV R205, RZ ;  /* 0x000000ff00cd7202 */ /* 0x000fe20000000f00 */
[----:B------:R-:W-:Y:S06]  /*3030*/  @!P2 BRA `(.L_x_5970) ;  /* 0x000000000018a947 */ /* 0x000fec0003800000 */
[----:B-----5:R-:W-:Y:S01]  /*3040*/  HADD2.F32 R205, -RZ, R61.H0_H0 ;  /* 0x2000003dffcd7230 */ /* 0x020fe20000004100 */
[----:B------:R-:W-:Y:S06]  /*3050*/  BRA `(.L_x_5970) ;  /* 0x0000000000107947 */ /* 0x000fec0003800000 */
.L_x_5969:
[----:B-----5:R-:W-:Y:S02]  /*3060*/  HADD2.F32 R205, -RZ, R57.H0_H0 ;  /* 0x20000039ffcd7230 */ /* 0x020fe40000004100 */
[----:B------:R-:W-:-:S03]  /*3070*/  @P2 HADD2.F32 R64, -RZ, R61.H0_H0 ;  /* 0x2000003dff402230 */ /* 0x000fc60000004100 */
[----:B------:R-:W-:-:S04]  /*3080*/  FMUL.FTZ R205, R205, UR7 ;  /* 0x00000007cdcd7c20 */ /* 0x000fc80008410000 */
[----:B------:R-:W-:-:S07]  /*3090*/  @P2 FADD.FTZ R205, R64, R205 ;  /* 0x000000cd40cd2221 */ /* 0x000fce0000010000 */
.L_x_5970:
[----:B------:R-:W-:Y:S05]  /*30a0*/  BSYNC B1 ;  /* 0x0000000000017941 */ /* 0x000fea0003800000 */
.L_x_5968:
[----:B------:R-:W-:Y:S04]  /*30b0*/  BSSY B1, `(.L_x_5971) ;  /* 0x000000a000017945 */ /* 0x000fe80003800000 */
[----:B------:R-:W-:Y:S05]  /*30c0*/  @P3 BRA `(.L_x_5972) ;  /* 0x0000000000103947 */ /* 0x000fea0003800000 */
[----:B------:R-:W-:Y:S01]  /*30d0*/  HFMA2.MMA R207, -RZ, RZ, 0, 0 ;  /* 0x00000000ffcf7435 */ /* 0x000fe200000001ff */
[----:B------:R-:W-:Y:S10]  /*30e0*/  @!P2 BRA `(.L_x_5973) ;  /* 0x000000000018a947 */ /* 0x000ff40003800000 */
[----:B-----5:R-:W-:Y:S01]  /*30f0*/  HADD2.F32 R207, -RZ, R61.H1_H1 ;  /* 0x3000003dffcf7230 */ /* 0x020fe20000004100 */
[----:B------:R-:W-:Y:S06]  /*3100*/  BRA `(.L_x_5973) ;  /* 0x0000000000107947 */ /* 0x000fec0003800000 */
.L_x_5972:
[----:B-----5:R-:W-:Y:S02]  /*3110*/  HADD2.F32 R207, -RZ, R57.H1_H1 ;  /* 0x30000039ffcf7230 */ /* 0x020fe40000004100 */
[----:B------:R-:W-:-:S03]  /*3120*/  @P2 HADD2.F32 R64, -RZ, R61.H1_H1 ;  /* 0x3000003dff402230 */ /* 0x000fc60000004100 */
[----:B------:R-:W-:-:S04]  /*3130*/  FMUL.FTZ R207, R207, UR7 ;  /* 0x00000007cfcf7c20 */ /* 0x000fc80008410000 */
[----:B------:R-:W-:-:S07]  /*3140*/  @P2 FADD.FTZ R207, R64, R207 ;  /* 0x000000cf40cf2221 */ /* 0x000fce0000010000 */
.L_x_5973:
[----:B------:R-:W-:Y:S05]  /*3150*/  BSYNC B1 ;  /* 0x0000000000017941 */ /* 0x000fea0003800000 */
.L_x_5971:
[----:B------:R-:W-:Y:S04]  /*3160*/  BSSY B1, `(.L_x_5974) ;  /* 0x000000a000017945 */ /* 0x000fe80003800000 */
[----:B------:R-:W-:Y:S05]  /*3170*/  @P3 BRA `(.L_x_5975) ;  /* 0x0000000000103947 */ /* 0x000fea0003800000 */
[----:B------:R-:W-:Y:S01]  /*3180*/  MOV R209, RZ ;  /* 0x000000ff00d17202 */ /* 0x000fe20000000f00 */
[----:B------:R-:W-:Y:S06]  /*3190*/  @!P2 BRA `(.L_x_5976) ;  /* 0x000000000018a947 */ /* 0x000fec0003800000 */
[----:B-----5:R-:W-:Y:S01]  /*31a0*/  HADD2.F32 R209, -RZ, R62.H0_H0 ;  /* 0x2000003effd17230 */ /* 0x020fe20000004100 */
[----:B------:R-:W-:Y:S06]  /*31b0*/  BRA `(.L_x_5976) ;  /* 0x0000000000107947 */ /* 0x000fec0003800000 */
.L_x_5975:
[----:B-----5:R-:W-:Y:S02]  /*31c0*/  HADD2.F32 R209, -RZ, R58.H0_H0 ;  /* 0x2000003affd17230 */ /* 0x020fe40000004100 */
[----:B------:R-:W-:-:S03]  /*31d0*/  @P2 HADD2.F32 R64, -RZ, R62.H0_H0 ;  /* 0x2000003eff402230 */ /* 0x000fc60000004100 */
[----:B------:R-:W-:-:S04]  /*31e0*/  FMUL.FTZ R209, R209, UR7 ;  /* 0x00000007d1d17c20 */ /* 0x000fc80008410000 */
[----:B------:R-:W-:-:S07]  /*31f0*/  @P2 FADD.FTZ R209, R64, R209 ;  /* 0x000000d140d12221 */ /* 0x000fce0000010000 */
.L_x_5976:
[----:B------:R-:W-:Y:S05]  /*3200*/  BSYNC B1 ;  /* 0x0000000000017941 */ /* 0x000fea0003800000 */
.L_x_5974:
[----:B------:R-:W-:Y:S04]  /*3210*/  BSSY B1, `(.L_x_5977) ;  /* 0x000000a000017945 */ /* 0x000fe80003800000 */
[----:B------:R-:W-:Y:S05]  /*3220*/  @P3 BRA `(.L_x_5978) ;  /* 0x0000000000103947 */ /* 0x000fea0003800000 */
[----:B------:R-:W-:Y:S01]  /*3230*/  HFMA2.MMA R211, -RZ, RZ, 0, 0 ;  /* 0x00000000ffd37435 */ /* 0x000fe200000001ff */
[----:B------:R-:W-:Y:S10]  /*3240*/  @!P2 BRA `(.L_x_5979) ;  /* 0x000000000018a947 */ /* 0x000ff40003800000 */
[----:B-----5:R-:W-:Y:S01]  /*3250*/  HADD2.F32 R211, -RZ, R62.H1_H1 ;  /* 0x3000003effd37230 */ /* 0x020fe20000004100 */
[----:B------:R-:W-:Y:S06]  /*3260*/  BRA `(.L_x_5979) ;  /* 0x0000000000107947 */ /* 0x000fec0003800000 */
.L_x_5978:
[----:B-----5:R-:W-:Y:S02]  /*3270*/  HADD2.F32 R211, -RZ, R58.H1_H1 ;  /* 0x3000003affd37230 */ /* 0x020fe40000004100 */
[----:B------:R-:W-:-:S03]  /*3280*/  @P2 HADD2.F32 R64, -RZ, R62.H1_H1 ;  /* 0x3000003eff402230 */ /* 0x000fc60000004100 */
[----:B------:R-:W-:-:S04]  /*3290*/  FMUL.FTZ R211, R211, UR7 ;  /* 0x00000007d3d37c20 */ /* 0x000fc80008410000 */
[----:B------:R-:W-:-:S07]  /*32a0*/  @P2 FADD.FTZ R211, R64, R211 ;  /* 0x000000d340d32221 */ /* 0x000fce0000010000 */
.L_x_5979:
[----:B------:R-:W-:Y:S05]  /*32b0*/  BSYNC B1 ;  /* 0x0000000000017941 */ /* 0x000fea0003800000 */
.L_x_5977:
[----:B------:R-:W-:Y:S04]  /*32c0*/  BSSY B1, `(.L_x_5980) ;  /* 0x000000a000017945 */ /* 0x000fe80003800000 */
[----:B------:R-:W-:Y:S05]  /*32d0*/  @P3 BRA `(.L_x_5981) ;  /* 0x0000000000103947 */ /* 0x000fea0003800000 */
[----:B------:R-:W-:Y:S01]  /*32e0*/  MOV R213, RZ ;  /* 0x000000ff00d57202 */ /* 0x000fe20000000f00 */
[----:B------:R-:W-:Y:S06]  /*32f0*/  @!P2 BRA `(.L_x_5982) ;  /* 0x000000000018a947 */ /* 0x000fec0003800000 */
[----:B-----5:R-:W-:Y:S01]  /*3300*/  HADD2.F32 R213, -RZ, R63.H0_H0 ;  /* 0x2000003fffd57230 */ /* 0x020fe20000004100 */
[----:B------:R-:W-:Y:S06]  /*3310*/  BRA `(.L_x_5982) ;  /* 0x0000000000107947 */ /* 0x000fec0003800000 */
.L_x_5981:
[----:B-----5:R-:W-:Y:S02]  /*3320*/  HADD2.F32 R213, -RZ, R59.H0_H0 ;  /* 0x2000003bffd57230 */ /* 0x020fe40000004100 */
[----:B------:R-:W-:-:S03]  /*3330*/  @P2 HADD2.F32 R64, -RZ, R63.H0_H0 ;  /* 0x2000003fff402230 */ /* 0x000fc60000004100 */
[----:B------:R-:W-:-:S04]  /*3340*/  FMUL.FTZ R213, R213, UR7 ;  /* 0x00000007d5d57c20 */ /* 0x000fc80008410000 */
[----:B------:R-:W-:-:S07]  /*3350*/  @P2 FADD.FTZ R213, R64, R213 ;  /* 0x000000d540d52221 */ /* 0x000fce0000010000 */
.L_x_5982:
[----:B------:R-:W-:Y:S05]  /*3360*/  BSYNC B1 ;  /* 0x0000000000017941 */ /* 0x000fea0003800000 */
.L_x_5980:
[----:B------:R-:W-:Y:S04]  /*3370*/  BSSY B1, `(.L_x_5983) ;  /* 0x000000a000017945 */ /* 0x000fe80003800000 */
[----:B------:R-:W-:Y:S05]  /*3380*/  @P3 BRA `(.L_x_5984) ;  /* 0x0000000000103947 */ /* 0x000fea0003800000 */
[----:B------:R-:W-:Y:S01]  /*3390*/  HFMA2.MMA R215, -RZ, RZ, 0, 0 ;  /* 0x00000000ffd77435 */ /* 0x000fe200000001ff */
[----:B------:R-:W-:Y:S10]  /*33a0*/  @!P2 BRA `(.L_x_5985) ;  /* 0x000000000018a947 */ /* 0x000ff40003800000 */
[----:B-----5:R-:W-:Y:S01]  /*33b0*/  HADD2.F32 R215, -RZ, R63.H1_H1 ;  /* 0x3000003fffd77230 */ /* 0x020fe20000004100 */
[----:B------:R-:W-:Y:S06]  /*33c0*/  BRA `(.L_x_5985) ;  /* 0x0000000000107947 */ /* 0x000fec0003800000 */
.L_x_5984:
[----:B-----5:R-:W-:Y:S02]  /*33d0*/  HADD2.F32 R215, -RZ, R59.H1_H1 ;  /* 0x3000003bffd77230 */ /* 0x020fe40000004100 */
[----:B------:R-:W-:-:S03]  /*33e0*/  @P2 HADD2.F32 R64, -RZ, R63.H1_H1 ;  /* 0x3000003fff402230 */ /* 0x000fc60000004100 */
[----:B------:R-:W-:-:S04]  /*33f0*/  FMUL.FTZ R215, R215, UR7 ;  /* 0x00000007d7d77c20 */ /* 0x000fc80008410000 */
[----:B------:R-:W-:-:S07]  /*3400*/  @P2 FADD.FTZ R215, R64, R215 ;  /* 0x000000d740d72221 */ /* 0x000fce0000010000 */
.L_x_5985:
[----:B------:R-:W-:Y:S05]  /*3410*/  BSYNC B1 ;  /* 0x0000000000017941 */ /* 0x000fea0003800000 */
.L_x_5983:
        /* <DEDUP_REMOVED lines=9> */
.L_x_5961:
[----:B------:R-:W-:Y:S05]  /*34b0*/  BSYNC B0 ;  /* 0x0000000000007941 */ /* 0x000fea0003800000 */
.L_x_5960:
        /* <DEDUP_REMOVED lines=18> */
.L_x_5989:
[----:B-----5:R-:W-:Y:S02]  /*35e0*/  HADD2.F32 R217, -RZ, R56.H0_H0 ;  /* 0x20000038ffd97230 */ /* 0x020fe40000004100 */
[----:B------:R-:W-:-:S03]  /*35f0*/  @P2 HADD2.F32 R64, -RZ, R60.H0_H0 ;  /* 0x2000003cff402230 */ /* 0x000fc60000004100 */
[----:B------:R-:W-:-:S04]  /*3600*/  FMUL.FTZ R217, R217, UR7 ;  /* 0x00000007d9d97c20 */ /* 0x000fc80008410000 */
[----:B------:R-:W-:-:S07]  /*3610*/  @P2 FADD.FTZ R217, R64, R217 ;  /* 0x000000d940d92221 */ /* 0x000fce0000010000 */
.L_x_5990:
[----:B------:R-:W-:Y:S05]  /*3620*/  BSYNC B1 ;  /* 0x0000000000017941 */ /* 0x000fea0003800000 */
.L_x_5988:
[----:B------:R-:W-:Y:S04]  /*3630*/  BSSY B1, `(.L_x_5991) ;  /* 0x000000a000017945 */ /* 0x000fe80003800000 */
[----:B------:R-:W-:Y:S05]  /*3640*/  @P3 BRA `(.L_x_5992) ;  /* 0x0000000000103947 */ /* 0x000fea0003800000 */
[----:B------:R-:W-:Y:S01]  /*3650*/  HFMA2.MMA R219, -RZ, RZ, 0, 0 ;  /* 0x00000000ffdb7435 */ /* 0x000fe200000001ff */
[----:B------:R-:W-:Y:S10]  /*3660*/  @!P2 BRA `(.L_x_5993) ;  /* 0x000000000018a947 */ /* 0x000ff40003800000 */
[----:B-----5:R-:W-:Y:S01]  /*3670*/  HADD2.F32 R219, -RZ, R60.H1_H1 ;  /* 0x3000003cffdb7230 */ /* 0x020fe20000004100 */
[----:B------:R-:W-:Y:S06]  /*3680*/  BRA `(.L_x_5993) ;  /* 0x0000000000107947 */ /* 0x000fec0003800000 */
.L_x_5992:
[----:B-----5:R-:W-:Y:S02]  /*3690*/  HADD2.F32 R219, -RZ, R56.H1_H1 ;  /* 0x30000038ffdb7230 */ /* 0x020fe40000004100 */
[----:B------:R-:W-:-:S03]  /*36a0*/  @P2 HADD2.F32 R64, -RZ, R60.H1_H1 ;  /* 0x3000003cff402230 */ /* 0x000fc60000004100 */
[----:B------:R-:W-:-:S04]  /*36b0*/  FMUL.FTZ R219, R219, UR7 ;  /* 0x00000007dbdb7c20 */ /* 0x000fc80008410000 */
[----:B------:R-:W-:-:S07]  /*36c0*/  @P2 FADD.FTZ R219, R64, R219 ;  /* 0x000000db40db2221 */ /* 0x000fce0000010000 */
.L_x_5993:
[----:B------:R-:W-:Y:S05]  /*36d0*/  BSYNC B1 ;  /* 0x0000000000017941 */ /* 0x000fea0003800000 */
.L_x_5991:
[----:B------:R-:W-:Y:S04]  /*36e0*/  BSSY B1, `(.L_x_5994) ;  /* 0x000000a000017945 */ /* 0x000fe80003800000 */
[----:B------:R-:W-:Y:S05]  /*36f0*/  @P3 BRA `(.L_x_5995) ;  /* 0x0000000000103947 */ /* 0x000fea0003800000 */
[----:B------:R-:W-:Y:S01]  /*3700*/  MOV R221, RZ ;  /* 0x000000ff00dd7202 */ /* 0x000fe20000000f00 */
[----:B------:R-:W-:Y:S06]  /*3710*/  @!P2 BRA `(.L_x_5996) ;  /* 0x000000000018a947 */ /* 0x000fec0003800000 */
[----:B-----5:R-:W-:Y:S01]  /*3720*/  HADD2.F32 R221, -RZ, R61.H0_H0 ;  /* 0x2000003dffdd7230 */ /* 0x020fe20000004100 */
[----:B------:R-:W-:Y:S06]  /*3730*/  BRA `(.L_x_5996) ;  /* 0x0000000000107947 */ /* 0x000fec0003800000 */
.L_x_5995:
[----:B-----5:R-:W-:Y:S02]  /*3740*/  HADD2.F32 R221, -RZ, R57.H0_H0 ;  /* 0x20000039ffdd7230 */ /* 0x020fe40000004100 */
[----:B------:R-:W-:-:S03]  /*3750*/  @P2 HADD2.F32 R64, -RZ, R61.H0_H0 ;  /* 0x2000003dff402230 */ /* 0x000fc60000004100 */
[----:B------:R-:W-:-:S04]  /*3760*/  FMUL.FTZ R221, R221, UR7 ;  /* 0x00000007dddd7c20 */ /* 0x000fc80008410000 */
[----:B------:R-:W-:-:S07]  /*3770*/  @P2 FADD.FTZ R221, R64, R221 ;  /* 0x000000dd40dd2221 */ /* 0x000fce0000010000 */
.L_x_5996:
[----:B------:R-:W-:Y:S05]  /*3780*/  BSYNC B1 ;  /* 0x0000000000017941 */ /* 0x000fea0003800000 */
.L_x_5994:
[----:B------:R-:W-:Y:S04]  /*3790*/  BSSY B1, `(.L_x_5997) ;  /* 0x000000a000017945 */ /* 0x000fe80003800000 */
[----:B------:R-:W-:Y:S05]  /*37a0*/  @P3 BRA `(.L_x_5998) ;  /* 0x0000000000103947 */ /* 0x000fea0003800000 */
[----:B------:R-:W-:Y:S01]  /*37b0*/  HFMA2.MMA R223, -RZ, RZ, 0, 0 ;  /* 0x00000000ffdf7435 */ /* 0x000fe200000001ff */
[----:B------:R-:W-:Y:S10]  /*37c0*/  @!P2 BRA `(.L_x_5999) ;  /* 0x000000000018a947 */ /* 0x000ff40003800000 */
[----:B-----5:R-:W-:Y:S01]  /*37d0*/  HADD2.F32 R223, -RZ, R61.H1_H1 ;  /* 0x3000003dffdf7230 */ /* 0x020fe20000004100 */
[----:B------:R-:W-:Y:S06]  /*37e0*/  BRA `(.L_x_5999) ;  /* 0x0000000000107947 */ /* 0x000fec0003800000 */
.L_x_5998:
[----:B-----5:R-:W-:Y:S02]  /*37f0*/  HADD2.F32 R223, -RZ, R57.H1_H1 ;  /* 0x30000039ffdf7230 */ /* 0x020fe40000004100 */
[----:B------:R-:W-:-:S03]  /*3800*/  @P2 HADD2.F32 R64, -RZ, R61.H1_H1 ;  /* 0x3000003dff402230 */ /* 0x000fc60000004100 */
[----:B------:R-:W-:-:S04]  /*3810*/  FMUL.FTZ R223, R223, UR7 ;  /* 0x00000007dfdf7c20 */ /* 0x000fc80008410000 */
[----:B------:R-:W-:-:S07]  /*3820*/  @P2 FADD.FTZ R223, R64, R223 ;  /* 0x000000df40df2221 */ /* 0x000fce0000010000 */
.L_x_5999:
[----:B------:R-:W-:Y:S05]  /*3830*/  BSYNC B1 ;  /* 0x0000000000017941 */ /* 0x000fea0003800000 */
.L_x_5997:
[----:B------:R-:W-:Y:S04]  /*3840*/  BSSY B1, `(.L_x_6000) ;  /* 0x000000a000017945 */ /* 0x000fe80003800000 */
[----:B------:R-:W-:Y:S05]  /*3850*/  @P3 BRA `(.L_x_6001) ;  /* 0x0000000000103947 */ /* 0x000fea0003800000 */
[----:B------:R-:W-:Y:S01]  /*3860*/  MOV R225, RZ ;  /* 0x000000ff00e17202 */ /* 0x000fe20000000f00 */
[----:B------:R-:W-:Y:S06]  /*3870*/  @!P2 BRA `(.L_x_6002) ;  /* 0x000000000018a947 */ /* 0x000fec0003800000 */
[----:B-----5:R-:W-:Y:S01]  /*3880*/  HADD2.F32 R225, -RZ, R62.H0_H0 ;  /* 0x2000003effe17230 */ /* 0x020fe20000004100 */
[----:B------:R-:W-:Y:S06]  /*3890*/  BRA `(.L_x_6002) ;  /* 0x0000000000107947 */ /* 0x000fec0003800000 */
.L_x_6001:
[----:B-----5:R-:W-:Y:S02]  /*38a0*/  HADD2.F32 R225, -RZ, R58.H0_H0 ;  /* 0x2000003affe17230 */ /* 0x020fe40000004100 */
[----:B------:R-:W-:-:S03]  /*38b0*/  @P2 HADD2.F32 R64, -RZ, R62.H0_H0 ;  /* 0x2000003eff402230 */ /* 0x000fc60000004100 */
[----:B------:R-:W-:-:S04]  /*38c0*/  FMUL.FTZ R225, R225, UR7 ;  /* 0x00000007e1e17c20 */ /* 0x000fc80008410000 */
[----:B------:R-:W-:-:S07]  /*38d0*/  @P2 FADD.FTZ R225, R64, R225 ;  /* 0x000000e140e12221 */ /* 0x000fce0000010000 */
.L_x_6002:
[----:B------:R-:W-:Y:S05]  /*38e0*/  BSYNC B1 ;  /* 0x0000000000017941 */ /* 0x000fea0003800000 */
.L_x_6000:
[----:B------:R-:W-:Y:S04]  /*38f0*/  BSSY B1, `(.L_x_6003) ;  /* 0x000000a000017945 */ /* 0x000fe80003800000 */
[----:B------:R-:W-:Y:S05]  /*3900*/  @P3 BRA `(.L_x_6004) ;  /* 0x0000000000103947 */ /* 0x000fea0003800000 */
[----:B------:R-:W-:Y:S01]  /*3910*/  HFMA2.MMA R227, -RZ, RZ, 0, 0 ;  /* 0x00000000ffe37435 */ /* 0x000fe200000001ff */
[----:B------:R-:W-:Y:S10]  /*3920*/  @!P2 BRA `(.L_x_6005) ;  /* 0x000000000018a947 */ /* 0x000ff40003800000 */
[----:B-----5:R-:W-:Y:S01]  /*3930*/  HADD2.F32 R227, -RZ, R62.H1_H1 ;  /* 0x3000003effe37230 */ /* 0x020fe20000004100 */
[----:B------:R-:W-:Y:S06]  /*3940*/  BRA `(.L_x_6005) ;  /* 0x0000000000107947 */ /* 0x000fec0003800000 */
.L_x_6004:
[----:B-----5:R-:W-:Y:S02]  /*3950*/  HADD2.F32 R227, -RZ, R58.H1_H1 ;  /* 0x3000003affe37230 */ /* 0x020fe40000004100 */
[----:B------:R-:W-:-:S03]  /*3960*/  @P2 HADD2.F32 R64, -RZ, R62.H1_H1 ;  /* 0x3000003eff402230 */ /* 0x000fc60000004100 */
[----:B------:R-:W-:-:S04]  /*3970*/  FMUL.FTZ R227, R227, UR7 ;  /* 0x00000007e3e37c20 */ /* 0x000fc80008410000 */
[----:B------:R-:W-:-:S07]  /*3980*/  @P2 FADD.FTZ R227, R64, R227 ;  /* 0x000000e340e32221 */ /* 0x000fce0000010000 */
.L_x_6005:
[----:B------:R-:W-:Y:S05]  /*3990*/  BSYNC B1 ;  /* 0x0000000000017941 */ /* 0x000fea0003800000 */
.L_x_6003:
[----:B------:R-:W-:Y:S04]  /*39a0*/  BSSY B1, `(.L_x_6006) ;  /* 0x000000a000017945 */ /* 0x000fe80003800000 */
[----:B------:R-:W-:Y:S05]  /*39b0*/  @P3 BRA `(.L_x_6007) ;  /* 0x0000000000103947 */ /* 0x000fea0003800000 */
[----:B------:R-:W-:Y:S01]  /*39c0*/  MOV R229, RZ ;  /* 0x000000ff00e57202 */ /* 0x000fe20000000f00 */
[----:B------:R-:W-:Y:S06]  /*39d0*/  @!P2 BRA `(.L_x_6008) ;  /* 0x000000000018a947 */ /* 0x000fec0003800000 */
[----:B-----5:R-:W-:Y:S01]  /*39e0*/  HADD2.F32 R229, -RZ, R63.H0_H0 ;  /* 0x2000003fffe57230 */ /* 0x020fe20000004100 */
[----:B------:R-:W-:Y:S06]  /*39f0*/  BRA `(.L_x_6008) ;  /* 0x0000000000107947 */ /* 0x000fec0003800000 */
.L_x_6007:
[----:B-----5:R-:W-:Y:S02]  /*3a00*/  HADD2.F32 R229, -RZ, R59.H0_H0 ;  /* 0x2000003bffe57230 */ /* 0x020fe40000004100 */
[----:B------:R-:W-:-:S03]  /*3a10*/  @P2 HADD2.F32 R64, -RZ, R63.H0_H0 ;  /* 0x2000003fff402230 */ /* 0x000fc60000004100 */
[----:B------:R-:W-:-:S04]  /*3a20*/  FMUL.FTZ R229, R229, UR7 ;  /* 0x00000007e5e57c20 */ /* 0x000fc80008410000 */
[----:B------:R-:W-:-:S07]  /*3a30*/  @P2 FADD.FTZ R229, R64, R229 ;  /* 0x000000e540e52221 */ /* 0x000fce0000010000 */
.L_x_6008:
[----:B------:R-:W-:Y:S05]  /*3a40*/  BSYNC B1 ;  /* 0x0000000000017941 */ /* 0x000fea0003800000 */
.L_x_6006:
[----:B------:R-:W-:Y:S04]  /*3a50*/  BSSY B1, `(.L_x_6009) ;  /* 0x000000a000017945 */ /* 0x000fe80003800000 */
[----:B------:R-:W-:Y:S05]  /*3a60*/  @P3 BRA `(.L_x_6010) ;  /* 0x0000000000103947 */ /* 0x000fea0003800000 */
[----:B------:R-:W-:Y:S01]  /*3a70*/  HFMA2.MMA R231, -RZ, RZ, 0, 0 ;  /* 0x00000000ffe77435 */ /* 0x000fe200000001ff */
[----:B------:R-:W-:Y:S10]  /*3a80*/  @!P2 BRA `(.L_x_6011) ;  /* 0x000000000018a947 */ /* 0x000ff40003800000 */
[----:B-----5:R-:W-:Y:S01]  /*3a90*/  HADD2.F32 R231, -RZ, R63.H1_H1 ;  /* 0x3000003fffe77230 */ /* 0x020fe20000004100 */
[----:B------:R-:W-:Y:S06]  /*3aa0*/  BRA `(.L_x_6011) ;  /* 0x0000000000107947 */ /* 0x000fec0003800000 */
.L_x_6010:
[----:B-----5:R-:W-:Y:S02]  /*3ab0*/  HADD2.F32 R231, -RZ, R59.H1_H1 ;  /* 0x3000003bffe77230 */ /* 0x020fe40000004100 */
[----:B------:R-:W-:-:S03]  /*3ac0*/  @P2 HADD2.F32 R64, -RZ, R63.H1_H1 ;  /* 0x3000003fff402230 */ /* 0x000fc60000004100 */
[----:B------:R-:W-:-:S04]  /*3ad0*/  FMUL.FTZ R231, R231, UR7 ;  /* 0x00000007e7e77c20 */ /* 0x000fc80008410000 */
[----:B------:R-:W-:-:S07]  /*3ae0*/  @P2 FADD.FTZ R231, R64, R231 ;  /* 0x000000e740e72221 */ /* 0x000fce0000010000 */
.L_x_6011:
[----:B------:R-:W-:Y:S05]  /*3af0*/  BSYNC B1 ;  /* 0x0000000000017941 */ /* 0x000fea0003800000 */
.L_x_6009:
        /* <DEDUP_REMOVED lines=9> */
.L_x_5987:
[----:B------:R-:W-:Y:S05]  /*3b90*/  BSYNC B0 ;  /* 0x0000000000007941 */ /* 0x000fea0003800000 */
.L_x_5986:
        /* <DEDUP_REMOVED lines=18> */
.L_x_6015:
[----:B-----5:R-:W-:Y:S02]  /*3cc0*/  HADD2.F32 R233, -RZ, R56.H0_H0 ;  /* 0x20000038ffe97230 */ /* 0x020fe40000004100 */
[----:B------:R-:W-:-:S03]  /*3cd0*/  @P1 HADD2.F32 R64, -RZ, R60.H0_H0 ;  /* 0x2000003cff401230 */ /* 0x000fc60000004100 */
[----:B------:R-:W-:-:S04]  /*3ce0*/  FMUL.FTZ R233, R233, UR7 ;  /* 0x00000007e9e97c20 */ /* 0x000fc80008410000 */
[----:B------:R-:W-:-:S07]  /*3cf0*/  @P1 FADD.FTZ R233, R64, R233 ;  /* 0x000000e940e91221 */ /* 0x000fce0000010000 */
.L_x_6016:
[----:B------:R-:W-:Y:S05]  /*3d00*/  BSYNC B1 ;  /* 0x0000000000017941 */ /* 0x000fea0003800000 */
.L_x_6014:
[----:B------:R-:W-:Y:S04]  /*3d10*/  BSSY B1, `(.L_x_6017) ;  /* 0x000000a000017945 */ /* 0x000fe80003800000 */
[----:B------:R-:W-:Y:S05]  /*3d20*/  @P2 BRA `(.L_x_6018) ;  /* 0x0000000000102947 */ /* 0x000fea0003800000 */
[----:B------:R-:W-:Y:S01]  /*3d30*/  HFMA2.MMA R235, -RZ, RZ, 0, 0 ;  /* 0x00000000ffeb7435 */ /* 0x000fe200000001ff */
[----:B------:R-:W-:Y:S10]  /*3d40*/  @!P1 BRA `(.L_x_6019) ;  /* 0x0000000000189947 */ /* 0x000ff40003800000 */
[----:B-----5:R-:W-:Y:S01]  /*3d50*/  HADD2.F32 R235, -RZ, R60.H1_H1 ;  /* 0x3000003cffeb7230 */ /* 0x020fe20000004100 */
[----:B------:R-:W-:Y:S06]  /*3d60*/  BRA `(.L_x_6019) ;  /* 0x0000000000107947 */ /* 0x000fec0003800000 */
.L_x_6018:
[----:B-----5:R-:W-:Y:S02]  /*3d70*/  HADD2.F32 R235, -RZ, R56.H1_H1 ;  /* 0x30000038ffeb7230 */ /* 0x020fe40000004100 */
[----:B------:R-:W-:-:S03]  /*3d80*/  @P1 HADD2.F32 R64, -RZ, R60.H1_H1 ;  /* 0x3000003cff401230 */ /* 0x000fc60000004100 */
[----:B------:R-:W-:-:S04]  /*3d90*/  FMUL.FTZ R235, R235, UR7 ;  /* 0x00000007ebeb7c20 */ /* 0x000fc80008410000 */
[----:B------:R-:W-:-:S07]  /*3da0*/  @P1 FADD.FTZ R235, R64, R235 ;  /* 0x000000eb40eb1221 */ /* 0x000fce0000010000 */
.L_x_6019:
[----:B------:R-:W-:Y:S05]  /*3db0*/  BSYNC B1 ;  /* 0x0000000000017941 */ /* 0x000fea0003800000 */
.L_x_6017:
[----:B------:R-:W-:Y:S04]  /*3dc0*/  BSSY B1, `(.L_x_6020) ;  /* 0x000000a000017945 */ /* 0x000fe80003800000 */
[----:B------:R-:W-:Y:S05]  /*3dd0*/  @P2 BRA `(.L_x_6021) ;  /* 0x0000000000102947 */ /* 0x000fea0003800000 */
[----:B------:R-:W-:Y:S01]  /*3de0*/  MOV R237, RZ ;  /* 0x000000ff00ed7202 */ /* 0x000fe20000000f00 */
[----:B------:R-:W-:Y:S06]  /*3df0*/  @!P1 BRA `(.L_x_6022) ;  /* 0x0000000000189947 */ /* 0x000fec0003800000 */
[----:B-----5:R-:W-:Y:S01]  /*3e00*/  HADD2.F32 R237, -RZ, R61.H0_H0 ;  /* 0x2000003dffed7230 */ /* 0x020fe20000004100 */
[----:B------:R-:W-:Y:S06]  /*3e10*/  BRA `(.L_x_6022) ;  /* 0x0000000000107947 */ /* 0x000fec0003800000 */
.L_x_6021:
[----:B-----5:R-:W-:Y:S02]  /*3e20*/  HADD2.F32 R237, -RZ, R57.H0_H0 ;  /* 0x20000039ffed7230 */ /* 0x020fe40000004100 */
[----:B------:R-:W-:-:S03]  /*3e30*/  @P1 HADD2.F32 R64, -RZ, R61.H0_H0 ;  /* 0x2000003dff401230 */ /* 0x000fc60000004100 */
[----:B------:R-:W-:-:S04]  /*3e40*/  FMUL.FTZ R237, R237, UR7 ;  /* 0x00000007eded7c20 */ /* 0x000fc80008410000 */
[----:B------:R-:W-:-:S07]  /*3e50*/  @P1 FADD.FTZ R237, R64, R237 ;  /* 0x000000ed40ed1221 */ /* 0x000fce0000010000 */
.L_x_6022:
[----:B------:R-:W-:Y:S05]  /*3e60*/  BSYNC B1 ;  /* 0x0000000000017941 */ /* 0x000fea0003800000 */
.L_x_6020:
[----:B------:R-:W-:Y:S04]  /*3e70*/  BSSY B1, `(.L_x_6023) ;  /* 0x000000a000017945 */ /* 0x000fe80003800000 */
[----:B------:R-:W-:Y:S05]  /*3e80*/  @P2 BRA `(.L_x_6024) ;  /* 0x0000000000102947 */ /* 0x000fea0003800000 */
[----:B------:R-:W-:Y:S01]  /*3e90*/  HFMA2.MMA R239, -RZ, RZ, 0, 0 ;  /* 0x00000000ffef7435 */ /* 0x000fe200000001ff */
[----:B------:R-:W-:Y:S10]  /*3ea0*/  @!P1 BRA `(.L_x_6025) ;  /* 0x0000000000189947 */ /* 0x000ff40003800000 */
[----:B-----5:R-:W-:Y:S01]  /*3eb0*/  HADD2.F32 R239, -RZ, R61.H1_H1 ;  /* 0x3000003dffef7230 */ /* 0x020fe20000004100 */
[----:B------:R-:W-:Y:S06]  /*3ec0*/  BRA `(.L_x_6025) ;  /* 0x0000000000107947 */ /* 0x000fec0003800000 */
.L_x_6024:
[----:B-----5:R-:W-:Y:S02]  /*3ed0*/  HADD2.F32 R239, -RZ, R57.H1_H1 ;  /* 0x30000039ffef7230 */ /* 0x020fe40000004100 */
[----:B------:R-:W-:-:S03]  /*3ee0*/  @P1 HADD2.F32 R64, -RZ, R61.H1_H1 ;  /* 0x3000003dff401230 */ /* 0x000fc60000004100 */
[----:B------:R-:W-:-:S04]  /*3ef0*/  FMUL.FTZ R239, R239, UR7 ;  /* 0x00000007efef7c20 */ /* 0x000fc80008410000 */
[----:B------:R-:W-:-:S07]  /*3f00*/  @P1 FADD.FTZ R239, R64, R239 ;  /* 0x000000ef40ef1221 */ /* 0x000fce0000010000 */
.L_x_6025:
[----:B------:R-:W-:Y:S05]  /*3f10*/  BSYNC B1 ;  /* 0x0000000000017941 */ /* 0x000fea0003800000 */
.L_x_6023:
[----:B------:R-:W-:Y:S04]  /*3f20*/  BSSY B1, `(.L_x_6026) ;  /* 0x000000a000017945 */ /* 0x000fe80003800000 */
[----:B------:R-:W-:Y:S05]  /*3f30*/  @P2 BRA `(.L_x_6027) ;  /* 0x0000000000102947 */ /* 0x000fea0003800000 */
[----:B------:R-:W-:Y:S01]  /*3f40*/  MOV R241, RZ ;  /* 0x000000ff00f17202 */ /* 0x000fe20000000f00 */
[----:B------:R-:W-:Y:S06]  /*3f50*/  @!P1 BRA `(.L_x_6028) ;  /* 0x0000000000189947 */ /* 0x000fec0003800000 */
[----:B-----5:R-:W-:Y:S01]  /*3f60*/  HADD2.F32 R241, -RZ, R62.H0_H0 ;  /* 0x2000003efff17230 */ /* 0x020fe20000004100 */
[----:B------:R-:W-:Y:S06]  /*3f70*/  BRA `(.L_x_6028) ;  /* 0x0000000000107947 */ /* 0x000fec0003800000 */
.L_x_6027:
[----:B-----5:R-:W-:Y:S02]  /*3f80*/  HADD2.F32 R241, -RZ, R58.H0_H0 ;  /* 0x2000003afff17230 */ /* 0x020fe40000004100 */
[----:B------:R-:W-:-:S03]  /*3f90*/  @P1 HADD2.F32 R64, -RZ, R62.H0_H0 ;  /* 0x2000003eff401230 */ /* 0x000fc60000004100 */
[----:B------:R-:W-:-:S04]  /*3fa0*/  FMUL.FTZ R241, R241, UR7 ;  /* 0x00000007f1f17c20 */ /* 0x000fc80008410000 */
[----:B------:R-:W-:-:S07]  /*3fb0*/  @P1 FADD.FTZ R241, R64, R241 ;  /* 0x000000f140f11221 */ /* 0x000fce0000010000 */
.L_x_6028:
[----:B------:R-:W-:Y:S05]  /*3fc0*/  BSYNC B1 ;  /* 0x0000000000017941 */ /* 0x000fea0003800000 */
.L_x_6026:
[----:B------:R-:W-:Y:S04]  /*3fd0*/  BSSY B1, `(.L_x_6029) ;  /* 0x000000a000017945 */ /* 0x000fe80003800000 */
[----:B------:R-:W-:Y:S05]  /*3fe0*/  @P2 BRA `(.L_x_6030) ;  /* 0x0000000000102947 */ /* 0x000fea0003800000 */
[----:B------:R-:W-:Y:S01]  /*3ff0*/  HFMA2.MMA R243, -RZ, RZ, 0, 0 ;  /* 0x00000000fff37435 */ /* 0x000fe200000001ff */
[----:B------:R-:W-:Y:S10]  /*4000*/  @!P1 BRA `(.L_x_6031) ;  /* 0x0000000000189947 */ /* 0x000ff40003800000 */
[----:B-----5:R-:W-:Y:S01]  /*4010*/  HADD2.F32 R243, -RZ, R62.H1_H1 ;  /* 0x3000003efff37230 */ /* 0x020fe20000004100 */
[----:B------:R-:W-:Y:S06]  /*4020*/  BRA `(.L_x_6031) ;  /* 0x0000000000107947 */ /* 0x000fec0003800000 */
.L_x_6030:
[----:B-----5:R-:W-:Y:S02]  /*4030*/  HADD2.F32 R243, -RZ, R58.H1_H1 ;  /* 0x3000003afff37230 */ /* 0x020fe40000004100 */
[----:B------:R-:W-:-:S03]  /*4040*/  @P1 HADD2.F32 R64, -RZ, R62.H1_H1 ;  /* 0x3000003eff401230 */ /* 0x000fc60000004100 */
[----:B------:R-:W-:-:S04]  /*4050*/  FMUL.FTZ R243, R243, UR7 ;  /* 0x00000007f3f37c20 */ /* 0x000fc80008410000 */
[----:B------:R-:W-:-:S07]  /*4060*/  @P1 FADD.FTZ R243, R64, R243 ;  /* 0x000000f340f31221 */ /* 0x000fce0000010000 */
.L_x_6031:
[----:B------:R-:W-:Y:S05]  /*4070*/  BSYNC B1 ;  /* 0x0000000000017941 */ /* 0x000fea0003800000 */
.L_x_6029:
[----:B------:R-:W-:Y:S04]  /*4080*/  BSSY B1, `(.L_x_6032) ;  /* 0x000000a000017945 */ /* 0x000fe80003800000 */
[----:B------:R-:W-:Y:S05]  /*4090*/  @P2 BRA `(.L_x_6033) ;  /* 0x0000000000102947 */ /* 0x000fea0003800000 */
[----:B------:R-:W-:Y:S01]  /*40a0*/  MOV R245, RZ ;  /* 0x000000ff00f57202 */ /* 0x000fe20000000f00 */
[----:B------:R-:W-:Y:S06]  /*40b0*/  @!P1 BRA `(.L_x_6034) ;  /* 0x0000000000189947 */ /* 0x000fec0003800000 */
[----:B-----5:R-:W-:Y:S01]  /*40c0*/  HADD2.F32 R245, -RZ, R63.H0_H0 ;  /* 0x2000003ffff57230 */ /* 0x020fe20000004100 */
[----:B------:R-:W-:Y:S06]  /*40d0*/  BRA `(.L_x_6034) ;  /* 0x0000000000107947 */ /* 0x000fec0003800000 */
.L_x_6033:
[----:B-----5:R-:W-:Y:S02]  /*40e0*/  HADD2.F32 R245, -RZ, R59.H0_H0 ;  /* 0x2000003bfff57230 */ /* 0x020fe40000004100 */
[----:B------:R-:W-:-:S03]  /*40f0*/  @P1 HADD2.F32 R64, -RZ, R63.H0_H0 ;  /* 0x2000003fff401230 */ /* 0x000fc60000004100 */
[----:B------:R-:W-:-:S04]  /*4100*/  FMUL.FTZ R245, R245, UR7 ;  /* 0x00000007f5f57c20 */ /* 0x000fc80008410000 */
[----:B------:R-:W-:-:S07]  /*4110*/  @P1 FADD.FTZ R245, R64, R245 ;  /* 0x000000f540f51221 */ /* 0x000fce0000010000 */
.L_x_6034:
[----:B------:R-:W-:Y:S05]  /*4120*/  BSYNC B1 ;  /* 0x0000000000017941 */ /* 0x000fea0003800000 */
.L_x_6032:
[----:B------:R-:W-:Y:S04]  /*4130*/  BSSY B1, `(.L_x_6035) ;  /* 0x000000a000017945 */ /* 0x000fe80003800000 */
[----:B------:R-:W-:Y:S05]  /*4140*/  @P2 BRA `(.L_x_6036) ;  /* 0x0000000000102947 */ /* 0x000fea0003800000 */
[----:B------:R-:W-:Y:S01]  /*4150*/  HFMA2.MMA R135, -RZ, RZ, 0, 0 ;  /* 0x00000000ff877435 */ /* 0x000fe200000001ff */
[----:B------:R-:W-:Y:S10]  /*4160*/  @!P1 BRA `(.L_x_6037) ;  /* 0x0000000000189947 */ /* 0x000ff40003800000 */
[----:B-----5:R-:W-:Y:S01]  /*4170*/  HADD2.F32 R135, -RZ, R63.H1_H1 ;  /* 0x3000003fff877230 */ /* 0x020fe20000004100 */
[----:B------:R-:W-:Y:S06]  /*4180*/  BRA `(.L_x_6037) ;  /* 0x0000000000107947 */ /* 0x000fec0003800000 */
.L_x_6036:
[----:B-----5:R-:W-:Y:S02]  /*4190*/  HADD2.F32 R135, -RZ, R59.H1_H1 ;  /* 0x3000003bff877230 */ /* 0x020fe40000004100 */
[----:B------:R-:W-:-:S03]  /*41a0*/  @P1 HADD2.F32 R64, -RZ, R63.H1_H1 ;  /* 0x3000003fff401230 */ /* 0x000fc60000004100 */
[----:B------:R-:W-:-:S04]  /*41b0*/  FMUL.FTZ R135, R135, UR7 ;  /* 0x0000000787877c20 */ /* 0x000fc80008410000 */
[----:B------:R-:W-:-:S07]  /*41c0*/  @P1 FADD.FTZ R135, R64, R135 ;  /* 0x0000008740871221 */ /* 0x000fce0000010000 */
.L_x_6037:
[----:B------:R-:W-:Y:S05]  /*41d0*/  BSYNC B1 ;  /* 0x0000000000017941 */ /* 0x000fea0003800000 */
.L_x_6035:
[----:B------:R-:W0:Y:S01]  /*41e0*/  LDC.64 R130, c[0x0][0x238] ;  /* 0x00008e00ff827b82 */ /* 0x000e220000000a00 */
[----:B------:R-:W-:Y:S02]  /*41f0*/  F2FP.F16.F32.PACK_AB R67, R135, R245 ;  /* 0x000000f58743723e */ /* 0x000fe400000000ff */
[----:B------:R-:W-:Y:S02]  /*4200*/  F2FP.F16.F32.PACK_AB R66, R243, R241 ;  /* 0x000000f1f342723e */ /* 0x000fe400000000ff */
[----:B------:R-:W-:Y:S02]  /*4210*/  F2FP.F16.F32.PACK_AB R65, R239, R237 ;  /* 0x000000edef41723e */ /* 0x000fe400000000ff */
[----:B------:R-:W-:Y:S01]  /*4220*/  F2FP.F16.F32.PACK_AB R64, R235, R233 ;  /* 0x000000e9eb40723e */ /* 0x000fe200000000ff */
[----:B0-----:R-:W-:-:S05]  /*4230*/  IMAD.WIDE.U32 R130, R249, 0x10, R130 ;  /* 0x00000010f9827825 */ /* 0x001fca00078e0082 */
[----:B------:R0:W-:Y:S02]  /*4240*/  STG.E.128 desc[UR4][R130.64], R64 ;  /* 0x0000004082007986 */ /* 0x0001e4000c101d04 */
.L_x_6013:
[----:B------:R-:W-:Y:S05]  /*4250*/  BSYNC B0 ;  /* 0x0000000000007941 */ /* 0x000fea0003800000 */
.L_x_6012:
        /* <DEDUP_REMOVED lines=210> */
.L_x_6064:
[----:B------:R-:W-:Y:S01]  /*4f80*/  LOP3.LUT P1, RZ, R53, 0x1f, RZ, 0xc0, !PT ;  /* 0x0000001f35ff7812 */ /* 0x000fe2000782c0ff */
[----:B------:R-:W-:Y:S05]  /*4f90*/  WARPSYNC.ALL ;  /* 0x0000000000007948 */ /* 0x000fea0003800000 */
[----:B------:R-:W-:-:S07]  /*4fa0*/  LOP3.LUT R67, R67, 0x3, RZ, 0xc0, !PT ;  /* 0x0000000343437812 */ /* 0x000fce00078ec0ff */
[----:B------:R-:W2:Y:S01]  /*4fb0*/  @!P1 S2R R130, SR_CgaCtaId ;  /* 0x0000000000829919 */ /* 0x000ea20000008800 */
[----:B------:R-:W-:-:S04]  /*4fc0*/  @!P1 MOV R65, 0x400 ;  /* 0x0000040000419802 */ /* 0x000fc80000000f00 */
[----:B--2---:R-:W-:Y:S01]  /*4fd0*/  @!P1 LEA R131, R130, R65, 0x18 ;  /* 0x0000004182839211 */ /* 0x004fe200078ec0ff */
[----:B-1----:R-:W-:Y:S01]  /*4fe0*/  FADD.FTZ R65, R249, R140 ;  /* 0x0000008cf9417221 */ /* 0x002fe20000010000 */
[----:B------:R-:W-:-:S04]  /*4ff0*/  @!P1 IADD3 R130, R66, R67, RZ ;  /* 0x0000004342829210 */ /* 0x000fc80007ffe0ff */
        /* <DEDUP_REMOVED lines=18> */
[----:B------:R-:W-:Y:S02]  /*5120*/  CS2R R66, SRZ ;  /* 0x0000000000427805 */ /* 0x000fe4000001ff00 */
[----:B0-----:R-:W-:-:S04]  /*5130*/  IADD3 R142, R249, R138, RZ ;  /* 0x0000008af98e7210 */ /* 0x001fc80007ffe0ff */
[----:B------:R0:W-:Y:S01]  /*5140*/  @!P1 LDS.64 R66, [R140] ;  /* 0x000000008c429984 */ /* 0x0001e20000000a00 */
[C---:B--2---:R-:W-:Y:S02]  /*5150*/  @!P2 LEA R64, P3, R128.reuse, R64, 0x2 ;  /* 0x000000408040a211 */ /* 0x044fe400078610ff */
[----:B------:R-:W-:Y:S01]  /*5160*/  I2FP.F32.S32 R144, R142 ;  /* 0x0000008e00907245 */ /* 0x000fe20000201400 */
[----:B------:R-:W2:Y:S01]  /*5170*/  SHFL.DOWN PT, R150, R142, 0x1, 0x1f ;  /* 0x08201f008e967f89 */ /* 0x000ea200000e0000 */
[----:B------:R-:W-:Y:S02]  /*5180*/  @!P2 LEA.HI.X R65, R128, R65, R136, 0x2, P3 ;  /* 0x000000418041a211 */ /* 0x000fe400018f1488 */
[----:B------:R-:W3:Y:S01]  /*5190*/  MUFU.RCP R146, R144 ;  /* 0x0000009000927308 */ /* 0x000ee20000001000 */
[----:B------:R-:W-:Y:S02]  /*51a0*/  I2FP.F32.S32 R148, R249 ;  /* 0x000000f900947245 */ /* 0x000fe40000201400 */
        /* <DEDUP_REMOVED lines=27> */
[----:B0-----:R-:W-:Y:S01]  /*5360*/  FMUL.FTZ R66, R142, R249 ;  /* 0x000000f98e427220 */ /* 0x001fe20000410000 */
[----:B--2---:R-:W-:Y:S02]  /*5370*/  FADD.FTZ R249, R67, R136 ;  /* 0x0000008843f97221 */ /* 0x004fe40000010000 */
[----:B------:R-:W-:-:S03]  /*5380*/  FMUL.FTZ R251, R251, R150 ;  /* 0x00000096fbfb7220 */ /* 0x000fc60000410000 */
[----:B------:R-:W0:Y:S01]  /*5390*/  SHFL.IDX PT, R66, R66, RZ, 0x1f ;  /* 0x00001fff42427589 */ /* 0x000e2200000e0000 */
        /* <DEDUP_REMOVED lines=10> */
[----:B------:R-:W-:Y:S01]  /*5440*/  IADD3 R134, R134, -0x1, RZ ;  /* 0xffffffff86867810 */ /* 0x000fe20007ffe0ff */
[----:B------:R-:W-:Y:S01]  /*5450*/  BSSY B1, `(.L_x_6041) ;  /* 0x0000028000017945 */ /* 0x000fe20003800000 */
[----:B------:R-:W-:-:S03]  /*5460*/  LOP3.LUT R52, R53, 0x7f, RZ, 0xc0, !PT ;  /* 0x0000007f35347812 */ /* 0x000fc600078ec0ff */
[----:B------:R-:W-:-:S05]  /*5470*/  IMAD R134, R134, R247, RZ ;  /* 0x000000f786867224 */ /* 0x000fca00078e02ff */
[----:B0-----:R-:W-:-:S04]  /*5480*/  SHF.R.S32.HI R65, RZ, 0x1f, R134 ;  /* 0x0000001fff417819 */ /* 0x001fc80000011486 */
[----:B------:R-:W-:Y:S02]  /*5490*/  LEA.HI R65, R65, R134, RZ, 0x3 ;  /* 0x0000008641417211 */ /* 0x000fe400078f18ff */
[----:B------:R-:W-:Y:S02]  /*54a0*/  FSEL R134, R66, RZ, !P4 ;  /* 0x000000ff42867208 */ /* 0x000fe40006000000 */
        /* <DEDUP_REMOVED lines=34> */
.L_x_6042:
[----:B------:R-:W-:Y:S05]  /*56d0*/  BSYNC B1 ;  /* 0x0000000000017941 */ /* 0x000fea0003800000 */
.L_x_6041:
        /* <DEDUP_REMOVED lines=35> */
.L_x_6044:
[----:B------:R-:W-:Y:S05]  /*5910*/  BSYNC B1 ;  /* 0x0000000000017941 */ /* 0x000fea0003800000 */
.L_x_6043:
        /* <DEDUP_REMOVED lines=35> */
.L_x_6046:
[----:B------:R-:W-:Y:S05]  /*5b50*/  BSYNC B1 ;  /* 0x0000000000017941 */ /* 0x000fea0003800000 */
.L_x_6045:
        /* <DEDUP_REMOVED lines=35> */
.L_x_6048:
[----:B------:R-:W-:Y:S05]  /*5d90*/  BSYNC B1 ;  /* 0x0000000000017941 */ /* 0x000fea0003800000 */
.L_x_6047:
        /* <DEDUP_REMOVED lines=35> */
.L_x_6050:
[----:B------:R-:W-:Y:S05]  /*5fd0*/  BSYNC B1 ;  /* 0x0000000000017941 */ /* 0x000fea0003800000 */
.L_x_6049:
        /* <DEDUP_REMOVED lines=35> */
.L_x_6052:
[----:B------:R-:W-:Y:S05]  /*6210*/  BSYNC B1 ;  /* 0x0000000000017941 */ /* 0x000fea0003800000 */
.L_x_6051:
        /* <DEDUP_REMOVED lines=33> */
.L_x_6040:
[----:B------:R-:W-:Y:S05]  /*6430*/  BSYNC B0 ;  /* 0x0000000000007941 */ /* 0x000fea0003800000 */
.L_x_6039:
[----:B------:R-:W-:Y:S02]  /*6440*/  LOP3.LUT P1, RZ, R50, 0x2, RZ, 0xc0, !PT ;  /* 0x0000000232ff7812 */ /* 0x000fe4000782c0ff */
[----:B------:R-:W-:Y:S02]  /*6450*/  IADD3 R128, R128, UR12, RZ ;  /* 0x0000000c80807c10 */ /* 0x000fe4000fffe0ff */
[----:B------:R-:W-:Y:S02]  /*6460*/  SEL R138, RZ, 0x1, P1 ;  /* 0x00000001ff8a7807 */ /* 0x000fe40000800000 */
[----:B------:R-:W-:-:S13]  /*6470*/  ISETP.GE.AND P1, PT, R128, UR13, PT ;  /* 0x0000000d80007c0c */ /* 0x000fda000bf26270 */
[----:B------:R-:W-:Y:S05]  /*6480*/  @!P1 BRA `(.L_x_6053) ;  /* 0xffffffac002c9947 */ /* 0x000fea000383ffff */
[----:B------:R-:W-:Y:S05]  /*6490*/  EXIT ;  /* 0x000000000000794d */ /* 0x000fea0003800000 */
.L_x_6038:
[----:B------:R-:W-:Y:S01]  /*64a0*/  HFMA2.MMA R148, -RZ, RZ, 0, 5.9604644775390625e-08 ;  /* 0x00000001ff947435 */ /* 0x000fe200000001ff */
[----:B------:R-:W-:Y:S02]  /*64b0*/  MOV R251, R130 ;  /* 0x0000008200fb7202 */ /* 0x000fe40000000f00 */
[----:B------:R-:W-:Y:S02]  /*64c0*/  MOV R150, 0x1f ;  /* 0x0000001f00967802 */ /* 0x000fe40000000f00 */
[----:B------:R-:W-:-:S07]  /*64d0*/  MOV R144, 0xffffffff ;  /* 0xffffffff00907802 */ /* 0x000fce0000000f00 */
[----:B-----5:R-:W-:Y:S05]  /*64e0*/  WARPSYNC.COLLECTIVE R144, `(.L_x_6054) ;  /* 0x0000000090087348 */ /* 0x020fea0003c00000 */
[----:B------:R0:W1:Y:S02]  /*64f0*/  SHFL.BFLY P6, R146, R251, R148, R150 ;  /* 0x0c000094fb927389 */ /* 0x00006400000c0096 */
[----:B01---5:R-:W-:Y:S01]  /*6500*/  ENDCOLLECTIVE ;  /* 0x000000000000791b */ /* 0x023fe20003800000 */
.L_x_6054:
[----:B------:R-:W-:Y:S01]  /*6510*/  HFMA2.MMA R148, -RZ, RZ, 0, 1.1920928955078125e-07 ;  /* 0x00000002ff947435 */ /* 0x000fe200000001ff */
[----:B------:R-:W-:-:S05]  /*6520*/  MOV R65, R146 ;  /* 0x0000009200417202 */ /* 0x000fca0000000f00 */
[----:B------:R-:W-:-:S05]  /*6530*/  FADD.FTZ R131, R130, R65 ;  /* 0x0000004182837221 */ /* 0x000fca0000010000 */
[----:B------:R-:W-:-:S07]  /*6540*/  MOV R251, R131 ;  /* 0x0000008300fb7202 */ /* 0x000fce0000000f00 */
[----:B------:R-:W-:Y:S05]  /*6550*/  WARPSYNC.COLLECTIVE R144, `(.L_x_6055) ;  /* 0x0000000090087348 */ /* 0x000fea0003c00000 */
[----:B------:R0:W1:Y:S02]  /*6560*/  SHFL.BFLY P6, R146, R251, R148, R150 ;  /* 0x0c000094fb927389 */ /* 0x00006400000c0096 */
[----:B01----:R-:W-:Y:S01]  /*6570*/  ENDCOLLECTIVE ;  /* 0x000000000000791b */ /* 0x003fe20003800000 */
.L_x_6055:
[----:B------:R-:W-:Y:S01]  /*6580*/  HFMA2.MMA R148, -RZ, RZ, 0, 2.384185791015625e-07 ;  /* 0x00000004ff947435 */ /* 0x000fe200000001ff */
[----:B------:R-:W-:-:S05]  /*6590*/  MOV R64, R146 ;  /* 0x0000009200407202 */ /* 0x000fca0000000f00 */
[----:B------:R-:W-:-:S05]  /*65a0*/  FADD.FTZ R138, R131, R64 ;  /* 0x00000040838a7221 */ /* 0x000fca0000010000 */
[----:B------:R-:W-:-:S07]  /*65b0*/  MOV R251, R138 ;  /* 0x0000008a00fb7202 */ /* 0x000fce0000000f00 */
[----:B------:R-:W-:Y:S05]  /*65c0*/  WARPSYNC.COLLECTIVE R144, `(.L_x_6056) ;  /* 0x0000000090087348 */ /* 0x000fea0003c00000 */
[----:B------:R0:W1:Y:S02]  /*65d0*/  SHFL.BFLY P6, R146, R251, R148, R150 ;  /* 0x0c000094fb927389 */ /* 0x00006400000c0096 */
[----:B01----:R-:W-:Y:S01]  /*65e0*/  ENDCOLLECTIVE ;  /* 0x000000000000791b */ /* 0x003fe20003800000 */
.L_x_6056:
[----:B------:R-:W-:Y:S01]  /*65f0*/  HFMA2.MMA R148, -RZ, RZ, 0, 4.76837158203125e-07 ;  /* 0x00000008ff947435 */ /* 0x000fe200000001ff */
[----:B------:R-:W-:-:S05]  /*6600*/  MOV R65, R146 ;  /* 0x0000009200417202 */ /* 0x000fca0000000f00 */
[----:B------:R-:W-:-:S05]  /*6610*/  FADD.FTZ R140, R138, R65 ;  /* 0x000000418a8c7221 */ /* 0x000fca0000010000 */
[----:B------:R-:W-:-:S07]  /*6620*/  MOV R251, R140 ;  /* 0x0000008c00fb7202 */ /* 0x000fce0000000f00 */
[----:B------:R-:W-:Y:S05]  /*6630*/  WARPSYNC.COLLECTIVE R144, `(.L_x_6057) ;  /* 0x0000000090087348 */ /* 0x000fea0003c00000 */
[----:B------:R0:W1:Y:S02]  /*6640*/  SHFL.BFLY P6, R146, R251, R148, R150 ;  /* 0x0c000094fb927389 */ /* 0x00006400000c0096 */
[----:B01----:R-:W-:Y:S01]  /*6650*/  ENDCOLLECTIVE ;  /* 0x000000000000791b */ /* 0x003fe20003800000 */
.L_x_6057:
[----:B------:R-:W-:Y:S01]  /*6660*/  HFMA2.MMA R148, -RZ, RZ, 0, 9.5367431640625e-07 ;  /* 0x00000010ff947435 */ /* 0x000fe200000001ff */
[----:B------:R-:W-:-:S05]  /*6670*/  MOV R65, R146 ;  /* 0x0000009200417202 */ /* 0x000fca0000000f00 */
[----:B------:R-:W-:-:S05]  /*6680*/  FADD.FTZ R142, R140, R65 ;  /* 0x000000418c8e7221 */ /* 0x000fca0000010000 */
[----:B------:R-:W-:-:S07]  /*6690*/  MOV R251, R142 ;  /* 0x0000008e00fb7202 */ /* 0x000fce0000000f00 */
[----:B------:R-:W-:Y:S05]  /*66a0*/  WARPSYNC.COLLECTIVE R144, `(.L_x_6058) ;  /* 0x0000000090087348 */ /* 0x000fea0003c00000 */
[----:B------:R0:W1:Y:S02]  /*66b0*/  SHFL.BFLY P6, R146, R251, R148, R150 ;  /* 0x0c000094fb927389 */ /* 0x00006400000c0096 */
[----:B01----:R-:W-:Y:S01]  /*66c0*/  ENDCOLLECTIVE ;  /* 0x000000000000791b */ /* 0x003fe20003800000 */
.L_x_6058:
        /* <DEDUP_REMOVED lines=122> */
.L_x_6059:
[----:B------:R-:W-:Y:S01]  /*6e70*/  HFMA2.MMA R148, -RZ, RZ, 0, 1.1920928955078125e-07 ;  /* 0x00000002ff947435 */ /* 0x000fe200000001ff */
[----:B------:R-:W-:-:S05]  /*6e80*/  MOV R130, R146 ;  /* 0x0000009200827202 */ /* 0x000fca0000000f00 */
[----:B------:R-:W-:-:S05]  /*6e90*/  FADD.FTZ R130, R65, R130 ;  /* 0x0000008241827221 */ /* 0x000fca0000010000 */
[----:B------:R-:W-:-:S07]  /*6ea0*/  MOV R251, R130 ;  /* 0x0000008200fb7202 */ /* 0x000fce0000000f00 */
[----:B------:R-:W-:Y:S05]  /*6eb0*/  WARPSYNC.COLLECTIVE R144, `(.L_x_6060) ;  /* 0x0000000090087348 */ /* 0x000fea0003c00000 */
[----:B------:R0:W1:Y:S02]  /*6ec0*/  SHFL.BFLY P6, R146, R251, R148, R150 ;  /* 0x0c000094fb927389 */ /* 0x00006400000c0096 */
[----:B01----:R-:W-:Y:S01]  /*6ed0*/  ENDCOLLECTIVE ;  /* 0x000000000000791b */ /* 0x003fe20003800000 */
.L_x_6060:
[----:B------:R-:W-:Y:S01]  /*6ee0*/  HFMA2.MMA R148, -RZ, RZ, 0, 2.384185791015625e-07 ;  /* 0x00000004ff947435 */ /* 0x000fe200000001ff */
[----:B------:R-:W-:-:S05]  /*6ef0*/  MOV R131, R146 ;  /* 0x0000009200837202 */ /* 0x000fca0000000f00 */
[----:B------:R-:W-:-:S05]  /*6f00*/  FADD.FTZ R131, R130, R131 ;  /* 0x0000008382837221 */ /* 0x000fca0000010000 */
[----:B------:R-:W-:-:S07]  /*6f10*/  MOV R251, R131 ;  /* 0x0000008300fb7202 */ /* 0x000fce0000000f00 */
[----:B------:R-:W-:Y:S05]  /*6f20*/  WARPSYNC.COLLECTIVE R144, `(.L_x_6061) ;  /* 0x0000000090087348 */ /* 0x000fea0003c00000 */
[----:B------:R0:W1:Y:S02]  /*6f30*/  SHFL.BFLY P6, R146, R251, R148, R150 ;  /* 0x0c000094fb927389 */ /* 0x00006400000c0096 */
[----:B01----:R-:W-:Y:S01]  /*6f40*/  ENDCOLLECTIVE ;  /* 0x000000000000791b */ /* 0x003fe20003800000 */
.L_x_6061:
[----:B------:R-:W-:Y:S01]  /*6f50*/  HFMA2.MMA R148, -RZ, RZ, 0, 4.76837158203125e-07 ;  /* 0x00000008ff947435 */ /* 0x000fe200000001ff */
[----:B------:R-:W-:-:S05]  /*6f60*/  MOV R138, R146 ;  /* 0x00000092008a7202 */ /* 0x000fca0000000f00 */
[----:B------:R-:W-:-:S05]  /*6f70*/  FADD.FTZ R138, R131, R138 ;  /* 0x0000008a838a7221 */ /* 0x000fca0000010000 */
[----:B------:R-:W-:-:S07]  /*6f80*/  MOV R251, R138 ;  /* 0x0000008a00fb7202 */ /* 0x000fce0000000f00 */
[----:B------:R-:W-:Y:S05]  /*6f90*/  WARPSYNC.COLLECTIVE R144, `(.L_x_6062) ;  /* 0x0000000090087348 */ /* 0x000fea0003c00000 */
[----:B------:R0:W1:Y:S02]  /*6fa0*/  SHFL.BFLY P6, R146, R251, R148, R150 ;  /* 0x0c000094fb927389 */ /* 0x00006400000c0096 */
[----:B01----:R-:W-:Y:S01]  /*6fb0*/  ENDCOLLECTIVE ;  /* 0x000000000000791b */ /* 0x003fe20003800000 */
.L_x_6062:
[----:B------:R-:W-:Y:S01]  /*6fc0*/  HFMA2.MMA R148, -RZ, RZ, 0, 9.5367431640625e-07 ;  /* 0x00000010ff947435 */ /* 0x000fe200000001ff */
[----:B------:R-:W-:-:S05]  /*6fd0*/  MOV R249, R146 ;  /* 0x0000009200f97202 */ /* 0x000fca0000000f00 */
[----:B------:R-:W-:-:S05]  /*6fe0*/  FADD.FTZ R249, R138, R249 ;  /* 0x000000f98af97221 */ /* 0x000fca0000010000 */
[----:B------:R-:W-:-:S07]  /*6ff0*/  MOV R251, R249 ;  /* 0x000000f900fb7202 */ /* 0x000fce0000000f00 */
[----:B------:R-:W-:Y:S05]  /*7000*/  WARPSYNC.COLLECTIVE R144, `(.L_x_6063) ;  /* 0x0000000090087348 */ /* 0x000fea0003c00000 */
[----:B------:R0:W1:Y:S02]  /*7010*/  SHFL.BFLY P6, R146, R251, R148, R150 ;  /* 0x0c000094fb927389 */ /* 0x00006400000c0096 */
[----:B01----:R-:W-:Y:S01]  /*7020*/  ENDCOLLECTIVE ;  /* 0x000000000000791b */ /* 0x003fe20003800000 */
.L_x_6063:
[----:B------:R-:W-:Y:S01]  /*7030*/  MOV R140, R146 ;  /* 0x00000092008c7202 */ /* 0x000fe20000000f00 */
[----:B------:R-:W-:Y:S06]  /*7040*/  BRA `(.L_x_6064) ;  /* 0xffffffdc00cc7947 */ /* 0x000fec000383ffff */
.L_x_6065:
        /* <DEDUP_REMOVED lines=11> */
.L_x_45978:


//--------------------- .text._ZN10layer_norm13ln_fwd_kernelINS_13Kernel_traitsI6__halfS2_S2_S2_fjLj7168ELj1ELj1ELj4ELj16ENS_18Kernel_traits_baseILj7168ES2_S2_S2_S2_fjLj128EEEEELb0ELb0ELb1ELb1EEEvNS_9FwdParamsE --------------------------
	.section	.text._ZN10layer_norm13ln_fwd_kernelINS_13Kernel_traitsI6__halfS2_S2_S2_fjLj7168ELj1ELj1ELj4ELj16ENS_18Kernel_traits_baseILj7168ES2_S2_S2_S2_fjLj128EEEEELb0ELb0ELb1ELb1EEEvNS_9FwdParamsE,"ax",@progbits
	.align	128
        .global         _ZN10layer_norm13ln_fwd_kernelINS_13Kernel_traitsI6__halfS2_S2_S2_fjLj7168ELj1ELj1ELj4ELj16ENS_18Kernel_traits_baseILj7168ES2_S2_S2_S2_fjLj128EEEEELb0ELb0ELb1ELb1EEEvNS_9FwdParamsE
        .type           _ZN10layer_norm13ln_fwd_kernelINS_13Kernel_traitsI6__halfS2_S2_S2_fjLj7168ELj1ELj1ELj4ELj16ENS_18Kernel_traits_baseILj7168ES2_S2_S2_S2_fjLj128EEEEELb0ELb0ELb1ELb1EEEvNS_9FwdParamsE,@function
        .size           _ZN10layer_norm13ln_fwd_kernelINS_13Kernel_traitsI6__halfS2_S2_S2_fjLj7168ELj1ELj1ELj4ELj16ENS_18Kernel_traits_baseILj7168ES2_S2_S2_S2_fjLj128EEEEELb0ELb0ELb1ELb1EEEvNS_9FwdParamsE,(.L_x_45979 - _ZN10layer_norm13ln_fwd_kernelINS_13Kernel_traitsI6__halfS2_S2_S2_fjLj7168ELj1ELj1ELj4ELj16ENS_18Kernel_traits_baseILj7168ES2_S2_S2_S2_fjLj128EEEEELb0ELb0ELb1ELb1EEEvNS_9FwdParamsE)
        .other          _ZN10layer_norm13ln_fwd_kernelINS_13Kernel_traitsI6__halfS2_S2_S2_fjLj7168ELj1ELj1ELj4ELj16ENS_18Kernel_traits_baseILj7168ES2_S2_S2_S2_fjLj128EEEEELb0ELb0ELb1ELb1EEEvNS_9FwdParamsE,@"STO_CUDA_ENTRY STV_DEFAULT"
_ZN10layer_norm13ln_fwd_kernelINS_13Kernel_traitsI6__halfS2_S2_S2_fjLj7168ELj1ELj1ELj4ELj16ENS_18Kernel_traits_baseILj7168ES2_S2_S2_S2_fjLj128EEEEELb0ELb0ELb1ELb1EEEvNS_9FwdParamsE:
.text._ZN10layer_norm13ln_fwd_kernelINS_13Kernel_traitsI6__halfS2_S2_S2_fjLj7168ELj1ELj1ELj4ELj16ENS_18Kernel_traits_baseILj7168ES2_S2_S2_S2_fjLj128EEEEELb0ELb0ELb1ELb1EEEvNS_9FwdParamsE:
        /* <DEDUP_REMOVED lines=19> */
[----:B------:R-:W-:-:S04]  /*0130*/  SHF.R.U32.HI R117, RZ, 0x7, R60 ;  /* 0x00000007ff757819 */ /* 0x000fc8000001163c */
        /* <DEDUP_REMOVED lines=27> */
[----:B------:R-:W-:Y:S01]  /*02f0*/  SHF.L.U32 R117, R117, 0x2, RZ ;  /* 0x0000000275757819 */ /* 0x000fe200000006ff */
[----:B------:R-:W-:Y:S01]  /*0300*/  HFMA2.MMA R0, -RZ, RZ, 0, 5.9604644775390625e-08 ;  /* 0x00000001ff007435 */ /* 0x000fe200000001ff */
[----:B------:R-:W-:Y:S01]  /*0310*/  SHF.R.U32.HI R141, RZ, 0x5, R60 ;  /* 0x00000005ff8d7819 */ /* 0x000fe2000001163c */
[--C-:B------:R-:W-:Y:S01]  /*0320*/  HADD2.F32 R61, -RZ, R40.reuse.H0_H0 ;  /* 0x20000028ff3d7230 */ /* 0x100fe20000004100 */
[----:B------:R-:W-:Y:S01]  /*0330*/  ULDC.U8 UR6, c[0x0][0x2a0] ;  /* 0x0000a80000067ab9 */ /* 0x000fe20000000000 */
[----:B------:R-:W-:Y:S01]  /*0340*/  HADD2.F32 R62, -RZ, R40.H1_H1 ;  /* 0x30000028ff3e7230 */ /* 0x000fe20000004100 */
[C---:B------:R-:W-:Y:S01]  /*0350*/  LOP3.LUT R119, R60.reuse, 0x1f, RZ, 0xc0, !PT ;  /* 0x0000001f3c777812 */ /* 0x040fe200078ec0ff */
[--C-:B------:R-:W-:Y:S01]  /*0360*/  HADD2.F32 R63, -RZ, R41.reuse.H0_H0 ;  /* 0x20000029ff3f7230 */ /* 0x100fe20000004100 */
[----:B------:R-:W-:Y:S01]  /*0370*/  LOP3.LUT R120, R60, 0x7f, RZ, 0xc0, !PT ;  /* 0x0000007f3c787812 */ /* 0x000fe200078ec0ff */
[----:B------:R-:W-:Y:S01]  /*0380*/  HADD2.F32 R64, -RZ, R41.H1_H1 ;  /* 0x30000029ff407230 */ /* 0x000fe20000004100 */
[----:B------:R-:W-:Y:S01]  /*0390*/  LOP3.LUT R141, R141, 0x3, RZ, 0xc0, !PT ;  /* 0x000000038d8d7812 */ /* 0x000fe200078ec0ff */
[--C-:B------:R-:W-:Y:S01]  /*03a0*/  HADD2.F32 R65, -RZ, R42.reuse.H0_H0 ;  /* 0x2000002aff417230 */ /* 0x100fe20000004100 */
[----:B------:R-:W-:Y:S01]  /*03b0*/  ISETP.NE.AND P1, PT, RZ, UR6, PT ;  /* 0x00000006ff007c0c */ /* 0x000fe2000bf25270 */
[----:B------:R-:W-:Y:S01]  /*03c0*/  HADD2.F32 R66, -RZ, R42.H1_H1 ;  /* 0x3000002aff427230 */ /* 0x000fe20000004100 */
[----:B------:R-:W-:Y:S01]  /*03d0*/  ULDC UR8, c[0x0][0x29c] ;  /* 0x0000a70000087ab9 */ /* 0x000fe20000000800 */
[--C-:B------:R-:W-:Y:S01]  /*03e0*/  HADD2.F32 R67, -RZ, R43.reuse.H0_H0 ;  /* 0x2000002bff437230 */ /* 0x100fe20000004100 */
[----:B------:R-:W-:Y:S01]  /*03f0*/  ULDC UR9, c[0x0][0x290] ;  /* 0x0000a40000097ab9 */ /* 0x000fe20000000800 */
[----:B------:R-:W-:Y:S01]  /*0400*/  HADD2.F32 R68, -RZ, R43.H1_H1 ;  /* 0x3000002bff447230 */ /* 0x000fe20000004100 */
[----:B------:R-:W-:Y:S01]  /*0410*/  ULDC.64 UR6, c[0x0][0x230] ;  /* 0x00008c0000067ab9 */ /* 0x000fe20000000a00 */
[--C-:B------:R-:W-:Y:S01]  /*0420*/  HADD2.F32 R69, -RZ, R44.reuse.H0_H0 ;  /* 0x2000002cff457230 */ /* 0x100fe20000004100 */
[----:B------:R-:W-:Y:S01]  /*0430*/  ULDC.64 UR10, c[0x0][0x210] ;  /* 0x00008400000a7ab9 */ /* 0x000fe20000000a00 */
        /* <DEDUP_REMOVED lines=47> */
[--C-:B--2---:R-:W-:Y:S02]  /*0730*/  HADD2.F32 R124, -RZ, R14.reuse.H0_H0 ;  /* 0x2000000eff7c7230 */ /* 0x104fe40000004100 */
[----:B------:R-:W-:-:S02]  /*0740*/  HADD2.F32 R123, -RZ, R14.H1_H1 ;  /* 0x3000000eff7b7230 */ /* 0x000fc40000004100 */
[--C-:B---3--:R-:W-:Y:S02]  /*0750*/  HADD2.F32 R126, -RZ, R18.reuse.H0_H0 ;  /* 0x20000012ff7e7230 */ /* 0x108fe40000004100 */
[----:B------:R-:W-:Y:S02]  /*0760*/  HADD2.F32 R127, -RZ, R18.H1_H1 ;  /* 0x30000012ff7f7230 */ /* 0x000fe40000004100 */
[--C-:B----4-:R-:W-:Y:S02]  /*0770*/  HADD2.F32 R128, -RZ, R22.reuse.H0_H0 ;  /* 0x20000016ff807230 */ /* 0x110fe40000004100 */
        /* <DEDUP_REMOVED lines=13> */
[----:B------:R-:W-:Y:S02]  /*0850*/  HADD2.F32 R12, -RZ, R13.H0_H0 ;  /* 0x2000000dff0c7230 */ /* 0x000fe40000004100 */
[----:B------:R-:W-:-:S02]  /*0860*/  HADD2.F32 R16, -RZ, R17.H0_H0 ;  /* 0x20000011ff107230 */ /* 0x000fc40000004100 */
[----:B------:R-:W-:Y:S02]  /*0870*/  HADD2.F32 R20, -RZ, R21.H0_H0 ;  /* 0x20000015ff147230 */ /* 0x000fe40000004100 */
[----:B------:R-:W-:Y:S02]  /*0880*/  HADD2.F32 R24, -RZ, R25.H0_H0 ;  /* 0x20000019ff187230 */ /* 0x000fe40000004100 */
[----:B------:R-:W-:Y:S02]  /*0890*/  HADD2.F32 R28, -RZ, R29.H0_H0 ;  /* 0x2000001dff1c7230 */ /* 0x000fe40000004100 */
[--C-:B------:R-:W-:Y:S02]  /*08a0*/  HADD2.F32 R132, -RZ, R30.reuse.H0_H0 ;  /* 0x2000001eff847230 */ /* 0x100fe40000004100 */
[----:B------:R-:W-:Y:S01]  /*08b0*/  HADD2.F32 R139, -RZ, R30.H1_H1 ;  /* 0x3000001eff8b7230 */ /* 0x000fe20000004100 */
[----:B------:R-:W-:Y:S01]  /*08c0*/  IADD3 R30, R117, 0x4, RZ ;  /* 0x00000004751e7810 */ /* 0x000fe20007ffe0ff */
[----:B------:R-:W-:-:S02]  /*08d0*/  HADD2.F32 R13, -RZ, R13.H1_H1 ;  /* 0x3000000dff0d7230 */ /* 0x000fc40000004100 */
[----:B------:R-:W-:Y:S02]  /*08e0*/  HADD2.F32 R17, -RZ, R17.H1_H1 ;  /* 0x30000011ff117230 */ /* 0x000fe40000004100 */
[----:B------:R-:W-:Y:S02]  /*08f0*/  HADD2.F32 R21, -RZ, R21.H1_H1 ;  /* 0x30000015ff157230 */ /* 0x000fe40000004100 */
[----:B------:R-:W-:Y:S02]  /*0900*/  HADD2.F32 R25, -RZ, R25.H1_H1 ;  /* 0x30000019ff197230 */ /* 0x000fe40000004100 */
[----:B------:R-:W-:Y:S02]  /*0910*/  HADD2.F32 R29, -RZ, R29.H1_H1 ;  /* 0x3000001dff1d7230 */ /* 0x000fe40000004100 */
[----:B0-----:R-:W-:-:S07]  /*0920*/  HADD2.F32 R143, -RZ, R10.H1_H1 ;  /* 0x3000000aff8f7230 */ /* 0x001fce0000004100 */
.L_x_6237:
        /* <DEDUP_REMOVED lines=32> */
[----:B-----5:R-:W-:Y:S01]  /*0b30*/  HADD2.F32 R149, -RZ, R32.H0_H0 ;  /* 0x20000020ff957230 */ /* 0x020fe20000004100 */
[----:B------:R-:W-:Y:S06]  /*0b40*/  BRA `(.L_x_6068) ;  /* 0x0000000000107947 */ /* 0x000fec0003800000 */
.L_x_6067:
[----:B-----5:R-:W-:Y:S02]  /*0b50*/  HADD2.F32 R149, -RZ, R36.H0_H0 ;  /* 0x20000024ff957230 */ /* 0x020fe40000004100 */
[----:B------:R-:W-:-:S03]  /*0b60*/  @P0 HADD2.F32 R2, -RZ, R32.H0_H0 ;  /* 0x20000020ff020230 */ /* 0x000fc60000004100 */
[----:B------:R-:W-:-:S04]  /*0b70*/  FMUL.FTZ R149, R149, UR8 ;  /* 0x0000000895957c20 */ /* 0x000fc80008410000 */
[----:B------:R-:W-:-:S07]  /*0b80*/  @P0 FADD.FTZ R149, R149, R2 ;  /* 0x0000000295950221 */ /* 0x000fce0000010000 */
.L_x_6068:
[----:B------:R-:W-:Y:S05]  /*0b90*/  BSYNC B0 ;  /* 0x0000000000007941 */ /* 0x000fea0003800000 */
.L_x_6066:
[----:B------:R-:W-:Y:S04]  /*0ba0*/  BSSY B0, `(.L_x_6069) ;  /* 0x000000a000007945 */ /* 0x000fe80003800000 */
[----:B------:R-:W-:Y:S05]  /*0bb0*/  @P3 BRA `(.L_x_6070) ;  /* 0x0000000000103947 */ /* 0x000fea0003800000 */
[----:B------:R-:W-:Y:S01]  /*0bc0*/  HFMA2.MMA R147, -RZ, RZ, 0, 0 ;  /* 0x00000000ff937435 */ /* 0x000fe200000001ff */
[----:B------:R-:W-:Y:S10]  /*0bd0*/  @!P0 BRA `(.L_x_6071) ;  /* 0x0000000000188947 */ /* 0x000ff40003800000 */
[----:B-----5:R-:W-:Y:S01]  /*0be0*/  HADD2.F32 R147, -RZ, R32.H1_H1 ;  /* 0x30000020ff937230 */ /* 0x020fe20000004100 */
[----:B------:R-:W-:Y:S06]  /*0bf0*/  BRA `(.L_x_6071) ;  /* 0x0000000000107947 */ /* 0x000fec0003800000 */
.L_x_6070:
[----:B-----5:R-:W-:Y:S02]  /*0c00*/  HADD2.F32 R147, -RZ, R36.H1_H1 ;  /* 0x30000024ff937230 */ /* 0x020fe40000004100 */
[----:B------:R-:W-:-:S03]  /*0c10*/  @P0 HADD2.F32 R2, -RZ, R32.H1_H1 ;  /* 0x30000020ff020230 */ /* 0x000fc60000004100 */
[----:B------:R-:W-:-:S04]  /*0c20*/  FMUL.FTZ R147, R147, UR8 ;  /* 0x0000000893937c20 */ /* 0x000fc80008410000 */
[----:B------:R-:W-:-:S07]  /*0c30*/  @P0 FADD.FTZ R147, R147, R2 ;  /* 0x0000000293930221 */ /* 0x000fce0000010000 */
.L_x_6071:
[----:B------:R-:W-:Y:S05]  /*0c40*/  BSYNC B0 ;  /* 0x0000000000007941 */ /* 0x000fea0003800000 */
.L_x_6069:
[----:B------:R-:W-:Y:S04]  /*0c50*/  BSSY B0, `(.L_x_6072) ;  /* 0x000000a000007945 */ /* 0x000fe80003800000 */
[----:B------:R-:W-:Y:S05]  /*0c60*/  @P3 BRA `(.L_x_6073) ;  /* 0x0000000000103947 */ /* 0x000fea0003800000 */
[----:B------:R-:W-:Y:S01]  /*0c70*/  MOV R145, RZ ;  /* 0x000000ff00917202 */ /* 0x000fe20000000f00 */
[----:B------:R-:W-:Y:S06]  /*0c80*/  @!P0 BRA `(.L_x_6074) ;  /* 0x0000000000188947 */ /* 0x000fec0003800000 */
[----:B-----5:R-:W-:Y:S01]  /*0c90*/  HADD2.F32 R145, -RZ, R33.H0_H0 ;  /* 0x20000021ff917230 */ /* 0x020fe20000004100 */
[----:B------:R-:W-:Y:S06]  /*0ca0*/  BRA `(.L_x_6074) ;  /* 0x0000000000107947 */ /* 0x000fec0003800000 */
.L_x_6073:
[----:B-----5:R-:W-:Y:S02]  /*0cb0*/  HADD2.F32 R145, -RZ, R37.H0_H0 ;  /* 0x20000025ff917230 */ /* 0x020fe40000004100 */
[----:B------:R-:W-:-:S03]  /*0cc0*/  @P0 HADD2.F32 R2, -RZ, R33.H0_H0 ;  /* 0x20000021ff020230 */ /* 0x000fc60000004100 */
[----:B------:R-:W-:-:S04]  /*0cd0*/  FMUL.FTZ R145, R145, UR8 ;  /* 0x0000000891917c20 */ /* 0x000fc80008410000 */
[----:B------:R-:W-:-:S07]  /*0ce0*/  @P0 FADD.FTZ R145, R145, R2 ;  /* 0x0000000291910221 */ /* 0x000fce0000010000 */
.L_x_6074:
[----:B------:R-:W-:Y:S05]  /*0cf0*/  BSYNC B0 ;  /* 0x0000000000007941 */ /* 0x000fea0003800000 */
.L_x_6072:
[----:B------:R-:W-:Y:S04]  /*0d00*/  BSSY B0, `(.L_x_6075) ;  /* 0x000000a000007945 */ /* 0x000fe80003800000 */
[----:B------:R-:W-:Y:S05]  /*0d10*/  @P3 BRA `(.L_x_6076) ;  /* 0x0000000000103947 */ /* 0x000fea0003800000 */
[----:B------:R-:W-:Y:S01]  /*0d20*/  HFMA2.MMA R59, -RZ, RZ, 0, 0 ;  /* 0x00000000ff3b7435 */ /* 0x000fe200000001ff */
[----:B------:R-:W-:Y:S10]  /*0d30*/  @!P0 BRA `(.L_x_6077) ;  /* 0x0000000000188947 */ /* 0x000ff40003800000 */
[----:B-----5:R-:W-:Y:S01]  /*0d40*/  HADD2.F32 R59, -RZ, R33.H1_H1 ;  /* 0x30000021ff3b7230 */ /* 0x020fe20000004100 */
[----:B------:R-:W-:Y:S06]  /*0d50*/  BRA `(.L_x_6077) ;  /* 0x0000000000107947 */ /* 0x000fec0003800000 */
.L_x_6076:
[----:B-----5:R-:W-:Y:S02]  /*0d60*/  HADD2.F32 R59, -RZ, R37.H1_H1 ;  /* 0x30000025ff3b7230 */ /* 0x020fe40000004100 */
[----:B------:R-:W-:-:S03]  /*0d70*/  @P0 HADD2.F32 R2, -RZ, R33.H1_H1 ;  /* 0x30000021ff020230 */ /* 0x000fc60000004100 */
[----:B------:R-:W-:-:S04]  /*0d80*/  FMUL.FTZ R59, R59, UR8 ;  /* 0x000000083b3b7c20 */ /* 0x000fc80008410000 */
[----:B------:R-:W-:-:S07]  /*0d90*/  @P0 FADD.FTZ R59, R59, R2 ;  /* 0x000000023b3b0221 */ /* 0x000fce0000010000 */
.L_x_6077:
[----:B------:R-:W-:Y:S05]  /*0da0*/  BSYNC B0 ;  /* 0x0000000000007941 */ /* 0x000fea0003800000 */
.L_x_6075:
[----:B------:R-:W-:Y:S04]  /*0db0*/  BSSY B0, `(.L_x_6078) ;  /* 0x000000a000007945 */ /* 0x000fe80003800000 */
[----:B------:R-:W-:Y:S05]  /*0dc0*/  @P3 BRA `(.L_x_6079) ;  /* 0x0000000000103947 */ /* 0x000fea0003800000 */
[----:B------:R-:W-:Y:S01]  /*0dd0*/  MOV R57, RZ ;  /* 0x000000ff00397202 */ /* 0x000fe20000000f00 */
[----:B------:R-:W-:Y:S06]  /*0de0*/  @!P0 BRA `(.L_x_6080) ;  /* 0x0000000000188947 */ /* 0x000fec0003800000 */
[----:B-----5:R-:W-:Y:S01]  /*0df0*/  HADD2.F32 R57, -RZ, R34.H0_H0 ;  /* 0x20000022ff397230 */ /* 0x020fe20000004100 */
[----:B------:R-:W-:Y:S06]  /*0e00*/  BRA `(.L_x_6080) ;  /* 0x0000000000107947 */ /* 0x000fec0003800000 */
.L_x_6079:
[----:B-----5:R-:W-:Y:S02]  /*0e10*/  HADD2.F32 R57, -RZ, R38.H0_H0 ;  /* 0x20000026ff397230 */ /* 0x020fe40000004100 */
[----:B------:R-:W-:-:S03]  /*0e20*/  @P0 HADD2.F32 R2, -RZ, R34.H0_H0 ;  /* 0x20000022ff020230 */ /* 0x000fc60000004100 */
[----:B------:R-:W-:-:S04]  /*0e30*/  FMUL.FTZ R57, R57, UR8 ;  /* 0x0000000839397c20 */ /* 0x000fc80008410000 */
[----:B------:R-:W-:-:S07]  /*0e40*/  @P0 FADD.FTZ R57, R57, R2 ;  /* 0x0000000239390221 */ /* 0x000fce0000010000 */
.L_x_6080:
[----:B------:R-:W-:Y:S05]  /*0e50*/  BSYNC B0 ;  /* 0x0000000000007941 */ /* 0x000fea0003800000 */
.L_x_6078:
[----:B------:R-:W-:Y:S04]  /*0e60*/  BSSY B0, `(.L_x_6081) ;  /* 0x000000a000007945 */ /* 0x000fe80003800000 */
[----:B------:R-:W-:Y:S05]  /*0e70*/  @P3 BRA `(.L_x_6082) ;  /* 0x0000000000103947 */ /* 0x000fea0003800000 */
[----:B------:R-:W-:Y:S01]  /*0e80*/  HFMA2.MMA R55, -RZ, RZ, 0, 0 ;  /* 0x00000000ff377435 */ /* 0x000fe200000001ff */
[----:B------:R-:W-:Y:S10]  /*0e90*/  @!P0 BRA `(.L_x_6083) ;  /* 0x0000000000188947 */ /* 0x000ff40003800000 */
[----:B-----5:R-:W-:Y:S01]  /*0ea0*/  HADD2.F32 R55, -RZ, R34.H1_H1 ;  /* 0x30000022ff377230 */ /* 0x020fe20000004100 */
[----:B------:R-:W-:Y:S06]  /*0eb0*/  BRA `(.L_x_6083) ;  /* 0x0000000000107947 */ /* 0x000fec0003800000 */
.L_x_6082:
[----:B-----5:R-:W-:Y:S02]  /*0ec0*/  HADD2.F32 R55, -RZ, R38.H1_H1 ;  /* 0x30000026ff377230 */ /* 0x020fe40000004100 */
[----:B------:R-:W-:-:S03]  /*0ed0*/  @P0 HADD2.F32 R2, -RZ, R34.H1_H1 ;  /* 0x30000022ff020230 */ /* 0x000fc60000004100 */
[----:B------:R-:W-:-:S04]  /*0ee0*/  FMUL.FTZ R55, R55, UR8 ;  /* 0x0000000837377c20 */ /* 0x000fc80008410000 */
[----:B------:R-:W-:-:S07]  /*0ef0*/  @P0 FADD.FTZ R55, R55, R2 ;  /* 0x0000000237370221 */ /* 0x000fce0000010000 */
.L_x_6083:
[----:B------:R-:W-:Y:S05]  /*0f00*/  BSYNC B0 ;  /* 0x0000000000007941 */ /* 0x000fea0003800000 */
.L_x_6081:
[----:B------:R-:W-:Y:S04]  /*0f10*/  BSSY B0, `(.L_x_6084) ;  /* 0x000000a000007945 */ /* 0x000fe80003800000 */
[----:B------:R-:W-:Y:S05]  /*0f20*/  @P3 BRA `(.L_x_6085) ;  /* 0x0000000000103947 */ /* 0x000fea0003800000 */
[----:B------:R-:W-:Y:S01]  /*0f30*/  MOV R53, RZ ;  /* 0x000000ff00357202 */ /* 0x000fe20000000f00 */
[----:B------:R-:W-:Y:S06]  /*0f40*/  @!P0 BRA `(.L_x_6086) ;  /* 0x0000000000188947 */ /* 0x000fec0003800000 */
[----:B-----5:R-:W-:Y:S01]  /*0f50*/  HADD2.F32 R53, -RZ, R35.H0_H0 ;  /* 0x20000023ff357230 */ /* 0x020fe20000004100 */
[----:B------:R-:W-:Y:S06]  /*0f60*/  BRA `(.L_x_6086) ;  /* 0x0000000000107947 */ /* 0x000fec0003800000 */
.L_x_6085:
[----:B-----5:R-:W-:Y:S02]  /*0f70*/  HADD2.F32 R53, -RZ, R39.H0_H0 ;  /* 0x20000027ff357230 */ /* 0x020fe40000004100 */
[----:B------:R-:W-:-:S03]  /*0f80*/  @P0 HADD2.F32 R2, -RZ, R35.H0_H0 ;  /* 0x20000023ff020230 */ /* 0x000fc60000004100 */
[----:B------:R-:W-:-:S04]  /*0f90*/  FMUL.FTZ R53, R53, UR8 ;  /* 0x0000000835357c20 */ /* 0x000fc80008410000 */
[----:B------:R-:W-:-:S07]  /*0fa0*/  @P0 FADD.FTZ R53, R53, R2 ;  /* 0x0000000235350221 */ /* 0x000fce0000010000 */
.L_x_6086:
[----:B------:R-:W-:Y:S05]  /*0fb0*/  BSYNC B0 ;  /* 0x0000000000007941 */ /* 0x000fea0003800000 */
.L_x_6084:
[----:B------:R-:W-:Y:S04]  /*0fc0*/  BSSY B0, `(.L_x_6087) ;  /* 0x000000a000007945 */ /* 0x000fe80003800000 */
[----:B------:R-:W-:Y:S05]  /*0fd0*/  @P3 BRA `(.L_x_6088) ;  /* 0x0000000000103947 */ /* 0x000fea0003800000 */
[----:B------:R-:W-:Y:S01]  /*0fe0*/  HFMA2.MMA R51, -RZ, RZ, 0, 0 ;  /* 0x00000000ff337435 */ /* 0x000fe200000001ff */
[----:B------:R-:W-:Y:S10]  /*0ff0*/  @!P0 BRA `(.L_x_6089) ;  /* 0x0000000000188947 */ /* 0x000ff40003800000 */
[----:B-----5:R-:W-:Y:S01]  /*1000*/  HADD2.F32 R51, -RZ, R35.H1_H1 ;  /* 0x30000023ff337230 */ /* 0x020fe20000004100 */
[----:B------:R-:W-:Y:S06]  /*1010*/  BRA `(.L_x_6089) ;  /* 0x0000000000107947 */ /* 0x000fec0003800000 */
.L_x_6088:
[----:B-----5:R-:W-:Y:S02]  /*1020*/  HADD2.F32 R51, -RZ, R39.H1_H1 ;  /* 0x30000027ff337230 */ /* 0x020fe40000004100 */
[----:B------:R-:W-:-:S03]  /*1030*/  @P0 HADD2.F32 R2, -RZ, R35.H1_H1 ;  /* 0x30000023ff020230 */ /* 0x000fc60000004100 */
[----:B------:R-:W-:-:S04]  /*1040*/  FMUL.FTZ R51, R51, UR8 ;  /* 0x0000000833337c20 */ /* 0x000fc80008410000 */
[----:B------:R-:W-:-:S07]  /*1050*/  @P0 FADD.FTZ R51, R51, R2 ;  /* 0x0000000233330221 */ /* 0x000fce0000010000 */
.L_x_6089:
[----:B------:R-:W-:Y:S05]  /*1060*/  BSYNC B0 ;  /* 0x0000000000007941 */ /* 0x000fea0003800000 */
.L_x_6087:
[----:B------:R-:W0:Y:S01]  /*1070*/  LDC.64 R2, c[0x0][0x238] ;  /* 0x00008e00ff027b82 */ /* 0x000e220000000a00 */
[----:B------:R-:W-:Y:S02]  /*1080*/  @P2 IADD3 R153, R54, 0x80, RZ ;  /* 0x0000008036992810 */ /* 0x000fe40007ffe0ff */
[----:B------:R-:W-:Y:S02]  /*1090*/  IADD3 R169, R185, 0x80, RZ ;  /* 0x00000080b9a97810 */ /* 0x000fe40007ffe0ff */
[----:B------:R-:W-:Y:S02]  /*10a0*/  F2FP.F16.F32.PACK_AB R43, R51, R53 ;  /* 0x00000035332b723e */ /* 0x000fe400000000ff */
[----:B------:R-:W-:Y:S01]  /*10b0*/  F2FP.F16.F32.PACK_AB R42, R55, R57 ;  /* 0x00000039372a723e */ /* 0x000fe200000000ff */
[----:B------:R-:W1:Y:S01]  /*10c0*/  @P2 LDC.64 R48, c[0x0][0x220] ;  /* 0x00008800ff302b82 */ /* 0x000e620000000a00 */
[----:B------:R-:W-:Y:S02]  /*10d0*/  F2FP.F16.F32.PACK_AB R41, R59, R145 ;  /* 0x000000913b29723e */ /* 0x000fe400000000ff */
[----:B------:R-:W-:-:S05]  /*10e0*/  F2FP.F16.F32.PACK_AB R40, R147, R149 ;  /* 0x000000959328723e */ /* 0x000fca00000000ff */
        /* <DEDUP_REMOVED lines=11> */
[----:B-----5:R-:W-:Y:S01]  /*11a0*/  HADD2.F32 R167, -RZ, R32.H0_H0 ;  /* 0x20000020ffa77230 */ /* 0x020fe20000004100 */
[----:B------:R-:W-:Y:S06]  /*11b0*/  BRA `(.L_x_6092) ;  /* 0x0000000000107947 */ /* 0x000fec0003800000 */
.L_x_6091:
[----:B-----5:R-:W-:Y:S02]  /*11c0*/  HADD2.F32 R167, -RZ, R36.H0_H0 ;  /* 0x20000024ffa77230 */ /* 0x020fe40000004100 */
[----:B0-----:R-:W-:-:S03]  /*11d0*/  @P0 HADD2.F32 R40, -RZ, R32.H0_H0 ;  /* 0x20000020ff280230 */ /* 0x001fc60000004100 */
[----:B------:R-:W-:-:S04]  /*11e0*/  FMUL.FTZ R167, R167, UR8 ;  /* 0x00000008a7a77c20 */ /* 0x000fc80008410000 */
[----:B------:R-:W-:-:S07]  /*11f0*/  @P0 FADD.FTZ R167, R40, R167 ;  /* 0x000000a728a70221 */ /* 0x000fce0000010000 */
.L_x_6092:
[----:B------:R-:W-:Y:S05]  /*1200*/  BSYNC B0 ;  /* 0x0000000000007941 */ /* 0x000fea0003800000 */
.L_x_6090:
[----:B------:R-:W-:Y:S04]  /*1210*/  BSSY B0, `(.L_x_6093) ;  /* 0x000000a000007945 */ /* 0x000fe80003800000 */
[----:B------:R-:W-:Y:S05]  /*1220*/  @P3 BRA `(.L_x_6094) ;  /* 0x0000000000103947 */ /* 0x000fea0003800000 */
[----:B------:R-:W-:Y:S01]  /*1230*/  HFMA2.MMA R165, -RZ, RZ, 0, 0 ;  /* 0x00000000ffa57435 */ /* 0x000fe200000001ff */
[----:B------:R-:W-:Y:S10]  /*1240*/  @!P0 BRA `(.L_x_6095) ;  /* 0x0000000000188947 */ /* 0x000ff40003800000 */
[----:B-----5:R-:W-:Y:S01]  /*1250*/  HADD2.F32 R165, -RZ, R32.H1_H1 ;  /* 0x30000020ffa57230 */ /* 0x020fe20000004100 */
[----:B------:R-:W-:Y:S06]  /*1260*/  BRA `(.L_x_6095) ;  /* 0x0000000000107947 */ /* 0x000fec0003800000 */
.L_x_6094:
[----:B-----5:R-:W-:Y:S02]  /*1270*/  HADD2.F32 R165, -RZ, R36.H1_H1 ;  /* 0x30000024ffa57230 */ /* 0x020fe40000004100 */
[----:B0-----:R-:W-:-:S03]  /*1280*/  @P0 HADD2.F32 R40, -RZ, R32.H1_H1 ;  /* 0x30000020ff280230 */ /* 0x001fc60000004100 */
[----:B------:R-:W-:-:S04]  /*1290*/  FMUL.FTZ R165, R165, UR8 ;  /* 0x00000008a5a57c20 */ /* 0x000fc80008410000 */
[----:B------:R-:W-:-:S07]  /*12a0*/  @P0 FADD.FTZ R165, R40, R165 ;  /* 0x000000a528a50221 */ /* 0x000fce0000010000 */
.L_x_6095:
[----:B------:R-:W-:Y:S05]  /*12b0*/  BSYNC B0 ;  /* 0x0000000000007941 */ /* 0x000fea0003800000 */
.L_x_6093:
[----:B------:R-:W-:Y:S04]  /*12c0*/  BSSY B0, `(.L_x_6096) ;  /* 0x000000a000007945 */ /* 0x000fe80003800000 */
[----:B------:R-:W-:Y:S05]  /*12d0*/  @P3 BRA `(.L_x_6097) ;  /* 0x0000000000103947 */ /* 0x000fea0003800000 */
[----:B------:R-:W-:Y:S01]  /*12e0*/  MOV R163, RZ ;  /* 0x000000ff00a37202 */ /* 0x000fe20000000f00 */
[----:B------:R-:W-:Y:S06]  /*12f0*/  @!P0 BRA `(.L_x_6098) ;  /* 0x0000000000188947 */ /* 0x000fec0003800000 */
[----:B-----5:R-:W-:Y:S01]  /*1300*/  HADD2.F32 R163, -RZ, R33.H0_H0 ;  /* 0x20000021ffa37230 */ /* 0x020fe20000004100 */
[----:B------:R-:W-:Y:S06]  /*1310*/  BRA `(.L_x_6098) ;  /* 0x0000000000107947 */ /* 0x000fec0003800000 */
.L_x_6097:
[----:B-----5:R-:W-:Y:S02]  /*1320*/  HADD2.F32 R163, -RZ, R37.H0_H0 ;  /* 0x20000025ffa37230 */ /* 0x020fe40000004100 */
[----:B0-----:R-:W-:-:S03]  /*1330*/  @P0 HADD2.F32 R40, -RZ, R33.H0_H0 ;  /* 0x20000021ff280230 */ /* 0x001fc60000004100 */
[----:B------:R-:W-:-:S04]  /*1340*/  FMUL.FTZ R163, R163, UR8 ;  /* 0x00000008a3a37c20 */ /* 0x000fc80008410000 */
[----:B------:R-:W-:-:S07]  /*1350*/  @P0 FADD.FTZ R163, R40, R163 ;  /* 0x000000a328a30221 */ /* 0x000fce0000010000 */
.L_x_6098:
[----:B------:R-:W-:Y:S05]  /*1360*/  BSYNC B0 ;  /* 0x0000000000007941 */ /* 0x000fea0003800000 */
.L_x_6096:
[----:B------:R-:W-:Y:S04]  /*1370*/  BSSY B0, `(.L_x_6099) ;  /* 0x000000a000007945 */ /* 0x000fe80003800000 */
[----:B------:R-:W-:Y:S05]  /*1380*/  @P3 BRA `(.L_x_6100) ;  /* 0x0000000000103947 */ /* 0x000fea0003800000 */
[----:B------:R-:W-:Y:S01]  /*1390*/  HFMA2.MMA R161, -RZ, RZ, 0, 0 ;  /* 0x00000000ffa17435 */ /* 0x000fe200000001ff */
[----:B------:R-:W-:Y:S10]  /*13a0*/  @!P0 BRA `(.L_x_6101) ;  /* 0x0000000000188947 */ /* 0x000ff40003800000 */
[----:B-----5:R-:W-:Y:S01]  /*13b0*/  HADD2.F32 R161, -RZ, R33.H1_H1 ;  /* 0x30000021ffa17230 */ /* 0x020fe20000004100 */
[----:B------:R-:W-:Y:S06]  /*13c0*/  BRA `(.L_x_6101) ;  /* 0x0000000000107947 */ /* 0x000fec0003800000 */
.L_x_6100:
[----:B-----5:R-:W-:Y:S02]  /*13d0*/  HADD2.F32 R161, -RZ, R37.H1_H1 ;  /* 0x30000025ffa17230 */ /* 0x020fe40000004100 */
[----:B0-----:R-:W-:-:S03]  /*13e0*/  @P0 HADD2.F32 R40, -RZ, R33.H1_H1 ;  /* 0x30000021ff280230 */ /* 0x001fc60000004100 */
[----:B------:R-:W-:-:S04]  /*13f0*/  FMUL.FTZ R161, R161, UR8 ;  /* 0x00000008a1a17c20 */ /* 0x000fc80008410000 */
[----:B------:R-:W-:-:S07]  /*1400*/  @P0 FADD.FTZ R161, R40, R161 ;  /* 0x000000a128a10221 */ /* 0x000fce0000010000 */
.L_x_6101:
[----:B------:R-:W-:Y:S05]  /*1410*/  BSYNC B0 ;  /* 0x0000000000007941 */ /* 0x000fea0003800000 */
.L_x_6099:
[----:B------:R-:W-:Y:S04]  /*1420*/  BSSY B0, `(.L_x_6102) ;  /* 0x000000a000007945 */ /* 0x000fe80003800000 */
[----:B------:R-:W-:Y:S05]  /*1430*/  @P3 BRA `(.L_x_6103) ;  /* 0x0000000000103947 */ /* 0x000fea0003800000 */
[----:B------:R-:W-:Y:S01]  /*1440*/  MOV R159, RZ ;  /* 0x000000ff009f7202 */ /* 0x000fe20000000f00 */
[----:B------:R-:W-:Y:S06]  /*1450*/  @!P0 BRA `(.L_x_6104) ;  /* 0x0000000000188947 */ /* 0x000fec0003800000 */
[----:B-----5:R-:W-:Y:S01]  /*1460*/  HADD2.F32 R159, -RZ, R34.H0_H0 ;  /* 0x20000022ff9f7230 */ /* 0x020fe20000004100 */
[----:B------:R-:W-:Y:S06]  /*1470*/  BRA `(.L_x_6104) ;  /* 0x0000000000107947 */ /* 0x000fec0003800000 */
.L_x_6103:
[----:B-----5:R-:W-:Y:S02]  /*1480*/  HADD2.F32 R159, -RZ, R38.H0_H0 ;  /* 0x20000026ff9f7230 */ /* 0x020fe40000004100 */
[----:B0-----:R-:W-:-:S03]  /*1490*/  @P0 HADD2.F32 R40, -RZ, R34.H0_H0 ;  /* 0x20000022ff280230 */ /* 0x001fc60000004100 */
[----:B------:R-:W-:-:S04]  /*14a0*/  FMUL.FTZ R159, R159, UR8 ;  /* 0x000000089f9f7c20 */ /* 0x000fc80008410000 */
[----:B------:R-:W-:-:S07]  /*14b0*/  @P0 FADD.FTZ R159, R40, R159 ;  /* 0x0000009f289f0221 */ /* 0x000fce0000010000 */
.L_x_6104:
[----:B------:R-:W-:Y:S05]  /*14c0*/  BSYNC B0 ;  /* 0x0000000000007941 */ /* 0x000fea0003800000 */
.L_x_6102:
[----:B------:R-:W-:Y:S04]  /*14d0*/  BSSY B0, `(.L_x_6105) ;  /* 0x000000a000007945 */ /* 0x000fe80003800000 */
[----:B------:R-:W-:Y:S05]  /*14e0*/  @P3 BRA `(.L_x_6106) ;  /* 0x0000000000103947 */ /* 0x000fea0003800000 */
[----:B------:R-:W-:Y:S01]  /*14f0*/  HFMA2.MMA R157, -RZ, RZ, 0, 0 ;  /* 0x00000000ff9d7435 */ /* 0x000fe200000001ff */
[----:B------:R-:W-:Y:S10]  /*1500*/  @!P0 BRA `(.L_x_6107) ;  /* 0x0000000000188947 */ /* 0x000ff40003800000 */
[----:B-----5:R-:W-:Y:S01]  /*1510*/  HADD2.F32 R157, -RZ, R34.H1_H1 ;  /* 0x30000022ff9d7230 */ /* 0x020fe20000004100 */
[----:B------:R-:W-:Y:S06]  /*1520*/  BRA `(.L_x_6107) ;  /* 0x0000000000107947 */ /* 0x000fec0003800000 */
.L_x_6106:
[----:B-----5:R-:W-:Y:S02]  /*1530*/  HADD2.F32 R157, -RZ, R38.H1_H1 ;  /* 0x30000026ff9d7230 */ /* 0x020fe40000004100 */
[----:B0-----:R-:W-:-:S03]  /*1540*/  @P0 HADD2.F32 R40, -RZ, R34.H1_H1 ;  /* 0x30000022ff280230 */ /* 0x001fc60000004100 */
[----:B------:R-:W-:-:S04]  /*1550*/  FMUL.FTZ R157, R157, UR8 ;  /* 0x000000089d9d7c20 */ /* 0x000fc80008410000 */
[----:B------:R-:W-:-:S07]  /*1560*/  @P0 FADD.FTZ R157, R40, R157 ;  /* 0x0000009d289d0221 */ /* 0x000fce0000010000 */
.L_x_6107:
[----:B------:R-:W-:Y:S05]  /*1570*/  BSYNC B0 ;  /* 0x0000000000007941 */ /* 0x000fea0003800000 */
.L_x_6105:
[----:B------:R-:W-:Y:S04]  /*1580*/  BSSY B0, `(.L_x_6108) ;  /* 0x000000a000007945 */ /* 0x000fe80003800000 */
[----:B------:R-:W-:Y:S05]  /*1590*/  @P3 BRA `(.L_x_6109) ;  /* 0x0000000000103947 */ /* 0x000fea0003800000 */
[----:B------:R-:W-:Y:S01]  /*15a0*/  MOV R155, RZ ;  /* 0x000000ff009b7202 */ /* 0x000fe20000000f00 */
[----:B------:R-:W-:Y:S06]  /*15b0*/  @!P0 BRA `(.L_x_6110) ;  /* 0x0000000000188947 */ /* 0x000fec0003800000 */
[----:B-----5:R-:W-:Y:S01]  /*15c0*/  HADD2.F32 R155, -RZ, R35.H0_H0 ;  /* 0x20000023ff9b7230 */ /* 0x020fe20000004100 */
[----:B------:R-:W-:Y:S06]  /*15d0*/  BRA `(.L_x_6110) ;  /* 0x0000000000107947 */ /* 0x000fec0003800000 */
.L_x_6109:
[----:B-----5:R-:W-:Y:S02]  /*15e0*/  HADD2.F32 R155, -RZ, R39.H0_H0 ;  /* 0x20000027ff9b7230 */ /* 0x020fe40000004100 */
[----:B0-----:R-:W-:-:S03]  /*15f0*/  @P0 HADD2.F32 R40, -RZ, R35.H0_H0 ;  /* 0x20000023ff280230 */ /* 0x001fc60000004100 */
[----:B------:R-:W-:-:S04]  /*1600*/  FMUL.FTZ R155, R155, UR8 ;  /* 0x000000089b9b7c20 */ /* 0x000fc80008410000 */
[----:B------:R-:W-:-:S07]  /*1610*/  @P0 FADD.FTZ R155, R40, R155 ;  /* 0x0000009b289b0221 */ /* 0x000fce0000010000 */
.L_x_6110:
[----:B------:R-:W-:Y:S05]  /*1620*/  BSYNC B0 ;  /* 0x0000000000007941 */ /* 0x000fea0003800000 */
.L_x_6108:
[----:B------:R-:W-:Y:S04]  /*1630*/  BSSY B0, `(.L_x_6111) ;  /* 0x000000a000007945 */ /* 0x000fe80003800000 */
[----:B------:R-:W-:Y:S05]  /*1640*/  @P3 BRA `(.L_x_6112) ;  /* 0x0000000000103947 */ /* 0x000fea0003800000 */
[----:B------:R-:W-:Y:S01]  /*1650*/  HFMA2.MMA R153, -RZ, RZ, 0, 0 ;  /* 0x00000000ff997435 */ /* 0x000fe200000001ff */
[----:B------:R-:W-:Y:S10]  /*1660*/  @!P0 BRA `(.L_x_6113) ;  /* 0x0000000000188947 */ /* 0x000ff40003800000 */
[----:B-----5:R-:W-:Y:S01]  /*1670*/  HADD2.F32 R153, -RZ, R35.H1_H1 ;  /* 0x30000023ff997230 */ /* 0x020fe20000004100 */
[----:B------:R-:W-:Y:S06]  /*1680*/  BRA `(.L_x_6113) ;  /* 0x0000000000107947 */ /* 0x000fec0003800000 */
.L_x_6112:
[----:B-----5:R-:W-:Y:S02]  /*1690*/  HADD2.F32 R153, -RZ, R39.H1_H1 ;  /* 0x30000027ff997230 */ /* 0x020fe40000004100 */
[----:B0-----:R-:W-:-:S03]  /*16a0*/  @P0 HADD2.F32 R40, -RZ, R35.H1_H1 ;  /* 0x30000023ff280230 */ /* 0x001fc60000004100 */
[----:B------:R-:W-:-:S04]  /*16b0*/  FMUL.FTZ R153, R153, UR8 ;  /* 0x0000000899997c20 */ /* 0x000fc80008410000 */
[----:B------:R-:W-:-:S07]  /*16c0*/  @P0 FADD.FTZ R153, R40, R153 ;  /* 0x0000009928990221 */ /* 0x000fce0000010000 */
.L_x_6113:
[----:B------:R-:W-:Y:S05]  /*16d0*/  BSYNC B0 ;  /* 0x0000000000007941 */ /* 0x000fea0003800000 */
.L_x_6111:
[----:B0-----:R-:W0:Y:S01]  /*16e0*/  @P2 LDC.64 R48, c[0x0][0x220] ;  /* 0x00008800ff302b82 */ /* 0x001e220000000a00 */
[----:B------:R-:W-:Y:S01]  /*16f0*/  IMAD.WIDE.U32 R44, R169, 0x10, R2 ;  /* 0x00000010a92c7825 */ /* 0x000fe200078e0002 */
[----:B------:R-:W-:Y:S02]  /*1700*/  @P2 IADD3 R169, R54, 0x100, RZ ;  /* 0x0000010036a92810 */ /* 0x000fe40007ffe0ff */
[----:B------:R-:W-:Y:S02]  /*1710*/  IADD3 R187, R185, 0x100, RZ ;  /* 0x00000100b9bb7810 */ /* 0x000fe40007ffe0ff */
[----:B------:R-:W-:Y:S02]  /*1720*/  F2FP.F16.F32.PACK_AB R43, R153, R155 ;  /* 0x0000009b992b723e */ /* 0x000fe400000000ff */
[----:B------:R-:W1:Y:S01]  /*1730*/  @P0 LDC.64 R46, c[0x0][0x230] ;  /* 0x00008c00ff2e0b82 */ /* 0x000e620000000a00 */
[----:B------:R-:W-:Y:S02]  /*1740*/  F2FP.F16.F32.PACK_AB R42, R157, R159 ;  /* 0x0000009f9d2a723e */ /* 0x000fe400000000ff */
[----:B------:R-:W-:-:S02]  /*1750*/  F2FP.F16.F32.PACK_AB R41, R161, R163 ;  /* 0x000000a3a129723e */ /* 0x000fc400000000ff */
[----:B------:R-:W-:-:S05]  /*1760*/  F2FP.F16.F32.PACK_AB R40, R165, R167 ;  /* 0x000000a7a528723e */ /* 0x000fca00000000ff */
        /* <DEDUP_REMOVED lines=9> */
[----:B-----5:R-:W-:Y:S01]  /*1800*/  HADD2.F32 R183, -RZ, R32.H0_H0 ;  /* 0x20000020ffb77230 */ /* 0x020fe20000004100 */
[----:B------:R-:W-:Y:S06]  /*1810*/  BRA `(.L_x_6116) ;  /* 0x0000000000107947 */ /* 0x000fec0003800000 */
.L_x_6115:
[----:B-----5:R-:W-:Y:S02]  /*1820*/  HADD2.F32 R183, -RZ, R36.H0_H0 ;  /* 0x20000024ffb77230 */ /* 0x020fe40000004100 */
[----:B--2---:R-:W-:-:S03]  /*1830*/  @P0 HADD2.F32 R40, -RZ, R32.H0_H0 ;  /* 0x20000020ff280230 */ /* 0x004fc60000004100 */
[----:B------:R-:W-:-:S04]  /*1840*/  FMUL.FTZ R183, R183, UR8 ;  /* 0x00000008b7b77c20 */ /* 0x000fc80008410000 */
[----:B------:R-:W-:-:S07]  /*1850*/  @P0 FADD.FTZ R183, R40, R183 ;  /* 0x000000b728b70221 */ /* 0x000fce0000010000 */
.L_x_6116:
[----:B------:R-:W-:Y:S05]  /*1860*/  BSYNC B0 ;  /* 0x0000000000007941 */ /* 0x000fea0003800000 */
.L_x_6114:
[----:B------:R-:W-:Y:S04]  /*1870*/  BSSY B0, `(.L_x_6117) ;  /* 0x000000a000007945 */ /* 0x000fe80003800000 */
[----:B------:R-:W-:Y:S05]  /*1880*/  @P3 BRA `(.L_x_6118) ;  /* 0x0000000000103947 */ /* 0x000fea0003800000 */
[----:B------:R-:W-:Y:S01]  /*1890*/  HFMA2.MMA R181, -RZ, RZ, 0, 0 ;  /* 0x00000000ffb57435 */ /* 0x000fe200000001ff */
[----:B------:R-:W-:Y:S10]  /*18a0*/  @!P0 BRA `(.L_x_6119) ;  /* 0x0000000000188947 */ /* 0x000ff40003800000 */
[----:B-----5:R-:W-:Y:S01]  /*18b0*/  HADD2.F32 R181, -RZ, R32.H1_H1 ;  /* 0x30000020ffb57230 */ /* 0x020fe20000004100 */
[----:B------:R-:W-:Y:S06]  /*18c0*/  BRA `(.L_x_6119) ;  /* 0x0000000000107947 */ /* 0x000fec0003800000 */
.L_x_6118:
[----:B-----5:R-:W-:Y:S02]  /*18d0*/  HADD2.F32 R181, -RZ, R36.H1_H1 ;  /* 0x30000024ffb57230 */ /* 0x020fe40000004100 */
[----:B--2---:R-:W-:-:S03]  /*18e0*/  @P0 HADD2.F32 R40, -RZ, R32.H1_H1 ;  /* 0x30000020ff280230 */ /* 0x004fc60000004100 */
[----:B------:R-:W-:-:S04]  /*18f0*/  FMUL.FTZ R181, R181, UR8 ;  /* 0x00000008b5b57c20 */ /* 0x000fc80008410000 */
[----:B------:R-:W-:-:S07]  /*1900*/  @P0 FADD.FTZ R181, R40, R181 ;  /* 0x000000b528b50221 */ /* 0x000fce0000010000 */
.L_x_6119:
[----:B------:R-:W-:Y:S05]  /*1910*/  BSYNC B0 ;  /* 0x0000000000007941 */ /* 0x000fea0003800000 */
.L_x_6117:
[----:B------:R-:W-:Y:S04]  /*1920*/  BSSY B0, `(.L_x_6120) ;  /* 0x000000a000007945 */ /* 0x000fe80003800000 */
[----:B------:R-:W-:Y:S05]  /*1930*/  @P3 BRA `(.L_x_6121) ;  /* 0x0000000000103947 */ /* 0x000fea0003800000 */
[----:B------:R-:W-:Y:S01]  /*1940*/  MOV R179, RZ ;  /* 0x000000ff00b37202 */ /* 0x000fe20000000f00 */
[----:B------:R-:W-:Y:S06]  /*1950*/  @!P0 BRA `(.L_x_6122) ;  /* 0x0000000000188947 */ /* 0x000fec0003800000 */
[----:B-----5:R-:W-:Y:S01]  /*1960*/  HADD2.F32 R179, -RZ, R33.H0_H0 ;  /* 0x20000021ffb37230 */ /* 0x020fe20000004100 */
[----:B------:R-:W-:Y:S06]  /*1970*/  BRA `(.L_x_6122) ;  /* 0x0000000000107947 */ /* 0x000fec0003800000 */
.L_x_6121:
[----:B-----5:R-:W-:Y:S02]  /*1980*/  HADD2.F32 R179, -RZ, R37.H0_H0 ;  /* 0x20000025ffb37230 */ /* 0x020fe40000004100 */
[----:B--2---:R-:W-:-:S03]  /*1990*/  @P0 HADD2.F32 R40, -RZ, R33.H0_H0 ;  /* 0x20000021ff280230 */ /* 0x004fc60000004100 */
[----:B------:R-:W-:-:S04]  /*19a0*/  FMUL.FTZ R179, R179, UR8 ;  /* 0x00000008b3b37c20 */ /* 0x000fc80008410000 */
[----:B------:R-:W-:-:S07]  /*19b0*/  @P0 FADD.FTZ R179, R40, R179 ;  /* 0x000000b328b30221 */ /* 0x000fce0000010000 */
.L_x_6122:
[----:B------:R-:W-:Y:S05]  /*19c0*/  BSYNC B0 ;  /* 0x0000000000007941 */ /* 0x000fea0003800000 */
.L_x_6120:
[----:B------:R-:W-:Y:S04]  /*19d0*/  BSSY B0, `(.L_x_6123) ;  /* 0x000000a000007945 */ /* 0x000fe80003800000 */
[----:B------:R-:W-:Y:S05]  /*19e0*/  @P3 BRA `(.L_x_6124) ;  /* 0x0000000000103947 */ /* 0x000fea0003800000 */
[----:B------:R-:W-:Y:S01]  /*19f0*/  HFMA2.MMA R177, -RZ, RZ, 0, 0 ;  /* 0x00000000ffb17435 */ /* 0x000fe200000001ff */
[----:B------:R-:W-:Y:S10]  /*1a00*/  @!P0 BRA `(.L_x_6125) ;  /* 0x0000000000188947 */ /* 0x000ff40003800000 */
[----:B-----5:R-:W-:Y:S01]  /*1a10*/  HADD2.F32 R177, -RZ, R33.H1_H1 ;  /* 0x30000021ffb17230 */ /* 0x020fe20000004100 */
[----:B------:R-:W-:Y:S06]  /*1a20*/  BRA `(.L_x_6125) ;  /* 0x0000000000107947 */ /* 0x000fec0003800000 */
.L_x_6124:
[----:B-----5:R-:W-:Y:S02]  /*1a30*/  HADD2.F32 R177, -RZ, R37.H1_H1 ;  /* 0x30000025ffb17230 */ /* 0x020fe40000004100 */
[----:B--2---:R-:W-:-:S03]  /*1a40*/  @P0 HADD2.F32 R40, -RZ, R33.H1_H1 ;  /* 0x30000021ff280230 */ /* 0x004fc60000004100 */
[----:B------:R-:W-:-:S04]  /*1a50*/  FMUL.FTZ R177, R177, UR8 ;  /* 0x00000008b1b17c20 */ /* 0x000fc80008410000 */
[----:B------:R-:W-:-:S07]  /*1a60*/  @P0 FADD.FTZ R177, R40, R177 ;  /* 0x000000b128b10221 */ /* 0x000fce0000010000 */
.L_x_6125:
[----:B------:R-:W-:Y:S05]  /*1a70*/  BSYNC B0 ;  /* 0x0000000000007941 */ /* 0x000fea0003800000 */
.L_x_6123:
[----:B------:R-:W-:Y:S04]  /*1a80*/  BSSY B0, `(.L_x_6126) ;  /* 0x000000a000007945 */ /* 0x000fe80003800000 */
[----:B------:R-:W-:Y:S05]  /*1a90*/  @P3 BRA `(.L_x_6127) ;  /* 0x0000000000103947 */ /* 0x000fea0003800000 */
[----:B------:R-:W-:Y:S01]  /*1aa0*/  MOV R175, RZ ;  /* 0x000000ff00af7202 */ /* 0x000fe20000000f00 */
[----:B------:R-:W-:Y:S06]  /*1ab0*/  @!P0 BRA `(.L_x_6128) ;  /* 0x0000000000188947 */ /* 0x000fec0003800000 */
[----:B-----5:R-:W-:Y:S01]  /*1ac0*/  HADD2.F32 R175, -RZ, R34.H0_H0 ;  /* 0x20000022ffaf7230 */ /* 0x020fe20000004100 */
[----:B------:R-:W-:Y:S06]  /*1ad0*/  BRA `(.L_x_6128) ;  /* 0x0000000000107947 */ /* 0x000fec0003800000 */
.L_x_6127:
[----:B-----5:R-:W-:Y:S02]  /*1ae0*/  HADD2.F32 R175, -RZ, R38.H0_H0 ;  /* 0x20000026ffaf7230 */ /* 0x020fe40000004100 */
[----:B--2---:R-:W-:-:S03]  /*1af0*/  @P0 HADD2.F32 R40, -RZ, R34.H0_H0 ;  /* 0x20000022ff280230 */ /* 0x004fc60000004100 */
[----:B------:R-:W-:-:S04]  /*1b00*/  FMUL.FTZ R175, R175, UR8 ;  /* 0x00000008afaf7c20 */ /* 0x000fc80008410000 */
[----:B------:R-:W-:-:S07]  /*1b10*/  @P0 FADD.FTZ R175, R40, R175 ;  /* 0x000000af28af0221 */ /* 0x000fce0000010000 */
.L_x_6128:
[----:B------:R-:W-:Y:S05]  /*1b20*/  BSYNC B0 ;  /* 0x0000000000007941 */ /* 0x000fea0003800000 */
.L_x_6126:
[----:B------:R-:W-:Y:S04]  /*1b30*/  BSSY B0, `(.L_x_6129) ;  /* 0x000000a000007945 */ /* 0x000fe80003800000 */
[----:B------:R-:W-:Y:S05]  /*1b40*/  @P3 BRA `(.L_x_6130) ;  /* 0x0000000000103947 */ /* 0x000fea0003800000 */
[----:B------:R-:W-:Y:S01]  /*1b50*/  HFMA2.MMA R173, -RZ, RZ, 0, 0 ;  /* 0x00000000ffad7435 */ /* 0x000fe200000001ff */
[----:B------:R-:W-:Y:S10]  /*1b60*/  @!P0 BRA `(.L_x_6131) ;  /* 0x0000000000188947 */ /* 0x000ff40003800000 */
[----:B-----5:R-:W-:Y:S01]  /*1b70*/  HADD2.F32 R173, -RZ, R34.H1_H1 ;  /* 0x30000022ffad7230 */ /* 0x020fe20000004100 */
[----:B------:R-:W-:Y:S06]  /*1b80*/  BRA `(.L_x_6131) ;  /* 0x0000000000107947 */ /* 0x000fec0003800000 */
.L_x_6130:
[----:B-----5:R-:W-:Y:S02]  /*1b90*/  HADD2.F32 R173, -RZ, R38.H1_H1 ;  /* 0x30000026ffad7230 */ /* 0x020fe40000004100 */
[----:B--2---:R-:W-:-:S03]  /*1ba0*/  @P0 HADD2.F32 R40, -RZ, R34.H1_H1 ;  /* 0x30000022ff280230 */ /* 0x004fc60000004100 */
[----:B------:R-:W-:-:S04]  /*1bb0*/  FMUL.FTZ R173, R173, UR8 ;  /* 0x00000008adad7c20 */ /* 0x000fc80008410000 */
[----:B------:R-:W-:-:S07]  /*1bc0*/  @P0 FADD.FTZ R173, R40, R173 ;  /* 0x000000ad28ad0221 */ /* 0x000fce0000010000 */
.L_x_6131:
[----:B------:R-:W-:Y:S05]  /*1bd0*/  BSYNC B0 ;  /* 0x0000000000007941 */ /* 0x000fea0003800000 */
.L_x_6129:
[----:B------:R-:W-:Y:S04]  /*1be0*/  BSSY B0, `(.L_x_6132) ;  /* 0x000000a000007945 */ /* 0x000fe80003800000 */
[----:B------:R-:W-:Y:S05]  /*1bf0*/  @P3 BRA `(.L_x_6133) ;  /* 0x0000000000103947 */ /* 0x000fea0003800000 */
[----:B------:R-:W-:Y:S01]  /*1c00*/  MOV R171, RZ ;  /* 0x000000ff00ab7202 */ /* 0x000fe20000000f00 */
[----:B------:R-:W-:Y:S06]  /*1c10*/  @!P0 BRA `(.L_x_6134) ;  /* 0x0000000000188947 */ /* 0x000fec0003800000 */
[----:B-----5:R-:W-:Y:S01]  /*1c20*/  HADD2.F32 R171, -RZ, R35.H0_H0 ;  /* 0x20000023ffab7230 */ /* 0x020fe20000004100 */
[----:B------:R-:W-:Y:S06]  /*1c30*/  BRA `(.L_x_6134) ;  /* 0x0000000000107947 */ /* 0x000fec0003800000 */
.L_x_6133:
[----:B-----5:R-:W-:Y:S02]  /*1c40*/  HADD2.F32 R171, -RZ, R39.H0_H0 ;  /* 0x20000027ffab7230 */ /* 0x020fe40000004100 */
[----:B--2---:R-:W-:-:S03]  /*1c50*/  @P0 HADD2.F32 R40, -RZ, R35.H0_H0 ;  /* 0x20000023ff280230 */ /* 0x004fc60000004100 */
[----:B------:R-:W-:-:S04]  /*1c60*/  FMUL.FTZ R171, R171, UR8 ;  /* 0x00000008abab7c20 */ /* 0x000fc80008410000 */
[----:B------:R-:W-:-:S07]  /*1c70*/  @P0 FADD.FTZ R171, R40, R171 ;  /* 0x000000ab28ab0221 */ /* 0x000fce0000010000 */
.L_x_6134:
[----:B------:R-:W-:Y:S05]  /*1c80*/  BSYNC B0 ;  /* 0x0000000000007941 */ /* 0x000fea0003800000 */
.L_x_6132:
[----:B------:R-:W-:Y:S04]  /*1c90*/  BSSY B0, `(.L_x_6135) ;  /* 0x000000a000007945 */ /* 0x000fe80003800000 */
[----:B------:R-:W-:Y:S05]  /*1ca0*/  @P3 BRA `(.L_x_6136) ;  /* 0x0000000000103947 */ /* 0x000fea0003800000 */
[----:B------:R-:W-:Y:S01]  /*1cb0*/  HFMA2.MMA R169, -RZ, RZ, 0, 0 ;  /* 0x00000000ffa97435 */ /* 0x000fe200000001ff */
[----:B------:R-:W-:Y:S10]  /*1cc0*/  @!P0 BRA `(.L_x_6137) ;  /* 0x0000000000188947 */ /* 0x000ff40003800000 */
[----:B-----5:R-:W-:Y:S01]  /*1cd0*/  HADD2.F32 R169, -RZ, R35.H1_H1 ;  /* 0x30000023ffa97230 */ /* 0x020fe20000004100 */
[----:B------:R-:W-:Y:S06]  /*1ce0*/  BRA `(.L_x_6137) ;  /* 0x0000000000107947 */ /* 0x000fec0003800000 */
.L_x_6136:
[----:B-----5:R-:W-:Y:S02]  /*1cf0*/  HADD2.F32 R169, -RZ, R39.H1_H1 ;  /* 0x30000027ffa97230 */ /* 0x020fe40000004100 */
[----:B--2---:R-:W-:-:S03]  /*1d00*/  @P0 HADD2.F32 R40, -RZ, R35.H1_H1 ;  /* 0x30000023ff280230 */ /* 0x004fc60000004100 */
[----:B------:R-:W-:-:S04]  /*1d10*/  FMUL.FTZ R169, R169, UR8 ;  /* 0x00000008a9a97c20 */ /* 0x000fc80008410000 */
[----:B------:R-:W-:-:S07]  /*1d20*/  @P0 FADD.FTZ R169, R40, R169 ;  /* 0x000000a928a90221 */ /* 0x000fce0000010000 */
.L_x_6137:
[----:B------:R-:W-:Y:S05]  /*1d30*/  BSYNC B0 ;  /* 0x0000000000007941 */ /* 0x000fea0003800000 */
.L_x_6135:
[----:B--2---:R-:W0:Y:S01]  /*1d40*/  @P2 LDC.64 R48, c[0x0][0x220] ;  /* 0x00008800ff302b82 */ /* 0x004e220000000a00 */
        /* <DEDUP_REMOVED lines=19> */
.L_x_6139:
[----:B-----5:R-:W-:Y:S02]  /*1e80*/  HADD2.F32 R187, -RZ, R36.H0_H0 ;  /* 0x20000024ffbb7230 */ /* 0x020fe40000004100 */
[----:B--2---:R-:W-:-:S03]  /*1e90*/  @P0 HADD2.F32 R40, -RZ, R32.H0_H0 ;  /* 0x20000020ff280230 */ /* 0x004fc60000004100 */
[----:B------:R-:W-:-:S04]  /*1ea0*/  FMUL.FTZ R187, R187, UR8 ;  /* 0x00000008bbbb7c20 */ /* 0x000fc80008410000 */
[----:B------:R-:W-:-:S07]  /*1eb0*/  @P0 FADD.FTZ R187, R40, R187 ;  /* 0x000000bb28bb0221 */ /* 0x000fce0000010000 */
.L_x_6140:
[----:B------:R-:W-:Y:S05]  /*1ec0*/  BSYNC B0 ;  /* 0x0000000000007941 */ /* 0x000fea0003800000 */
.L_x_6138:
[----:B------:R-:W-:Y:S04]  /*1ed0*/  BSSY B0, `(.L_x_6141) ;  /* 0x000000a000007945 */ /* 0x000fe80003800000 */
[----:B------:R-:W-:Y:S05]  /*1ee0*/  @P3 BRA `(.L_x_6142) ;  /* 0x0000000000103947 */ /* 0x000fea0003800000 */
[----:B------:R-:W-:Y:S01]  /*1ef0*/  HFMA2.MMA R189, -RZ, RZ, 0, 0 ;  /* 0x00000000ffbd7435 */ /* 0x000fe200000001ff */
[----:B------:R-:W-:Y:S10]  /*1f00*/  @!P0 BRA `(.L_x_6143) ;  /* 0x0000000000188947 */ /* 0x000ff40003800000 */
[----:B-----5:R-:W-:Y:S01]  /*1f10*/  HADD2.F32 R189, -RZ, R32.H1_H1 ;  /* 0x30000020ffbd7230 */ /* 0x020fe20000004100 */
[----:B------:R-:W-:Y:S06]  /*1f20*/  BRA `(.L_x_6143) ;  /* 0x0000000000107947 */ /* 0x000fec0003800000 */
.L_x_6142:
[----:B-----5:R-:W-:Y:S02]  /*1f30*/  HADD2.F32 R189, -RZ, R36.H1_H1 ;  /* 0x30000024ffbd7230 */ /* 0x020fe40000004100 */
[----:B--2---:R-:W-:-:S03]  /*1f40*/  @P0 HADD2.F32 R40, -RZ, R32.H1_H1 ;  /* 0x30000020ff280230 */ /* 0x004fc60000004100 */
[----:B------:R-:W-:-:S04]  /*1f50*/  FMUL.FTZ R189, R189, UR8 ;  /* 0x00000008bdbd7c20 */ /* 0x000fc80008410000 */
[----:B------:R-:W-:-:S07]  /*1f60*/  @P0 FADD.FTZ R189, R40, R189 ;  /* 0x000000bd28bd0221 */ /* 0x000fce0000010000 */
.L_x_6143:
[----:B------:R-:W-:Y:S05]  /*1f70*/  BSYNC B0 ;  /* 0x0000000000007941 */ /* 0x000fea0003800000 */
.L_x_6141:
[----:B------:R-:W-:Y:S04]  /*1f80*/  BSSY B0, `(.L_x_6144) ;  /* 0x000000a000007945 */ /* 0x000fe80003800000 */
[----:B------:R-:W-:Y:S05]  /*1f90*/  @P3 BRA `(.L_x_6145) ;  /* 0x0000000000103947 */ /* 0x000fea0003800000 */
[----:B------:R-:W-:Y:S01]  /*1fa0*/  MOV R191, RZ ;  /* 0x000000ff00bf7202 */ /* 0x000fe20000000f00 */
[----:B------:R-:W-:Y:S06]  /*1fb0*/  @!P0 BRA `(.L_x_6146) ;  /* 0x0000000000188947 */ /* 0x000fec0003800000 */
[----:B-----5:R-:W-:Y:S01]  /*1fc0*/  HADD2.F32 R191, -RZ, R33.H0_H0 ;  /* 0x20000021ffbf7230 */ /* 0x020fe20000004100 */
[----:B------:R-:W-:Y:S06]  /*1fd0*/  BRA `(.L_x_6146) ;  /* 0x0000000000107947 */ /* 0x000fec0003800000 */
.L_x_6145:
[----:B-----5:R-:W-:Y:S02]  /*1fe0*/  HADD2.F32 R191, -RZ, R37.H0_H0 ;  /* 0x20000025ffbf7230 */ /* 0x020fe40000004100 */
[----:B--2---:R-:W-:-:S03]  /*1ff0*/  @P0 HADD2.F32 R40, -RZ, R33.H0_H0 ;  /* 0x20000021ff280230 */ /* 0x004fc60000004100 */
[----:B------:R-:W-:-:S04]  /*2000*/  FMUL.FTZ R191, R191, UR8 ;  /* 0x00000008bfbf7c20 */ /* 0x000fc80008410000 */
[----:B------:R-:W-:-:S07]  /*2010*/  @P0 FADD.FTZ R191, R40, R191 ;  /* 0x000000bf28bf0221 */ /* 0x000fce0000010000 */
.L_x_6146:
[----:B------:R-:W-:Y:S05]  /*2020*/  BSYNC B0 ;  /* 0x0000000000007941 */ /* 0x000fea0003800000 */
.L_x_6144:
[----:B------:R-:W-:Y:S04]  /*2030*/  BSSY B0, `(.L_x_6147) ;  /* 0x000000a000007945 */ /* 0x000fe80003800000 */
[----:B------:R-:W-:Y:S05]  /*2040*/  @P3 BRA `(.L_x_6148) ;  /* 0x0000000000103947 */ /* 0x000fea0003800000 */
[----:B------:R-:W-:Y:S01]  /*2050*/  HFMA2.MMA R193, -RZ, RZ, 0, 0 ;  /* 0x00000000ffc17435 */ /* 0x000fe200000001ff */
[----:B------:R-:W-:Y:S10]  /*2060*/  @!P0 BRA `(.L_x_6149) ;  /* 0x0000000000188947 */ /* 0x000ff40003800000 */
[----:B-----5:R-:W-:Y:S01]  /*2070*/  HADD2.F32 R193, -RZ, R33.H1_H1 ;  /* 0x30000021ffc17230 */ /* 0x020fe20000004100 */
[----:B------:R-:W-:Y:S06]  /*2080*/  BRA `(.L_x_6149) ;  /* 0x0000000000107947 */ /* 0x000fec0003800000 */
.L_x_6148:
[----:B-----5:R-:W-:Y:S02]  /*2090*/  HADD2.F32 R193, -RZ, R37.H1_H1 ;  /* 0x30000025ffc17230 */ /* 0x020fe40000004100 */
[----:B--2---:R-:W-:-:S03]  /*20a0*/  @P0 HADD2.F32 R40, -RZ, R33.H1_H1 ;  /* 0x30000021ff280230 */ /* 0x004fc60000004100 */
[----:B------:R-:W-:-:S04]  /*20b0*/  FMUL.FTZ R193, R193, UR8 ;  /* 0x00000008c1c17c20 */ /* 0x000fc80008410000 */
[----:B------:R-:W-:-:S07]  /*20c0*/  @P0 FADD.FTZ R193, R40, R193 ;  /* 0x000000c128c10221 */ /* 0x000fce0000010000 */
.L_x_6149:
[----:B------:R-:W-:Y:S05]  /*20d0*/  BSYNC B0 ;  /* 0x0000000000007941 */ /* 0x000fea0003800000 */
.L_x_6147:
[----:B------:R-:W-:Y:S04]  /*20e0*/  BSSY B0, `(.L_x_6150) ;  /* 0x000000a000007945 */ /* 0x000fe80003800000 */
[----:B------:R-:W-:Y:S05]  /*20f0*/  @P3 BRA `(.L_x_6151) ;  /* 0x0000000000103947 */ /* 0x000fea0003800000 */
[----:B------:R-:W-:Y:S01]  /*2100*/  MOV R195, RZ ;  /* 0x000000ff00c37202 */ /* 0x000fe20000000f00 */
[----:B------:R-:W-:Y:S06]  /*2110*/  @!P0 BRA `(.L_x_6152) ;  /* 0x0000000000188947 */ /* 0x000fec0003800000 */
[----:B-----5:R-:W-:Y:S01]  /*2120*/  HADD2.F32 R195, -RZ, R34.H0_H0 ;  /* 0x20000022ffc37230 */ /* 0x020fe20000004100 */
[----:B------:R-:W-:Y:S06]  /*2130*/  BRA `(.L_x_6152) ;  /* 0x0000000000107947 */ /* 0x000fec0003800000 */
.L_x_6151:
[----:B-----5:R-:W-:Y:S02]  /*2140*/  HADD2.F32 R195, -RZ, R38.H0_H0 ;  /* 0x20000026ffc37230 */ /* 0x020fe40000004100 */
[----:B--2---:R-:W-:-:S03]  /*2150*/  @P0 HADD2.F32 R40, -RZ, R34.H0_H0 ;  /* 0x20000022ff280230 */ /* 0x004fc60000004100 */
[----:B------:R-:W-:-:S04]  /*2160*/  FMUL.FTZ R195, R195, UR8 ;  /* 0x00000008c3c37c20 */ /* 0x000fc80008410000 */
[----:B------:R-:W-:-:S07]  /*2170*/  @P0 FADD.FTZ R195, R40, R195 ;  /* 0x000000c328c30221 */ /* 0x000fce0000010000 */
.L_x_6152:
[----:B------:R-:W-:Y:S05]  /*2180*/  BSYNC B0 ;  /* 0x0000000000007941 */ /* 0x000fea0003800000 */
.L_x_6150:
[----:B------:R-:W-:Y:S04]  /*2190*/  BSSY B0, `(.L_x_6153) ;  /* 0x000000a000007945 */ /* 0x000fe80003800000 */
[----:B------:R-:W-:Y:S05]  /*21a0*/  @P3 BRA `(.L_x_6154) ;  /* 0x0000000000103947 */ /* 0x000fea0003800000 */
[----:B------:R-:W-:Y:S01]  /*21b0*/  HFMA2.MMA R197, -RZ, RZ, 0, 0 ;  /* 0x00000000ffc57435 */ /* 0x000fe200000001ff */
[----:B------:R-:W-:Y:S10]  /*21c0*/  @!P0 BRA `(.L_x_6155) ;  /* 0x0000000000188947 */ /* 0x000ff40003800000 */
[----:B-----5:R-:W-:Y:S01]  /*21d0*/  HADD2.F32 R197, -RZ, R34.H1_H1 ;  /* 0x30000022ffc57230 */ /* 0x020fe20000004100 */
[----:B------:R-:W-:Y:S06]  /*21e0*/  BRA `(.L_x_6155) ;  /* 0x0000000000107947 */ /* 0x000fec0003800000 */
.L_x_6154:
[----:B-----5:R-:W-:Y:S02]  /*21f0*/  HADD2.F32 R197, -RZ, R38.H1_H1 ;  /* 0x30000026ffc57230 */ /* 0x020fe40000004100 */
[----:B--2---:R-:W-:-:S03]  /*2200*/  @P0 HADD2.F32 R40, -RZ, R34.H1_H1 ;  /* 0x30000022ff280230 */ /* 0x004fc60000004100 */
[----:B------:R-:W-:-:S04]  /*2210*/  FMUL.FTZ R197, R197, UR8 ;  /* 0x00000008c5c57c20 */ /* 0x000fc80008410000 */
[----:B------:R-:W-:-:S07]  /*2220*/  @P0 FADD.FTZ R197, R40, R197 ;  /* 0x000000c528c50221 */ /* 0x000fce0000010000 */
.L_x_6155:
[----:B------:R-:W-:Y:S05]  /*2230*/  BSYNC B0 ;  /* 0x0000000000007941 */ /* 0x000fea0003800000 */
.L_x_6153:
[----:B------:R-:W-:Y:S04]  /*2240*/  BSSY B0, `(.L_x_6156) ;  /* 0x000000a000007945 */ /* 0x000fe80003800000 */
[----:B------:R-:W-:Y:S05]  /*2250*/  @P3 BRA `(.L_x_6157) ;  /* 0x0000000000103947 */ /* 0x000fea0003800000 */
[----:B------:R-:W-:Y:S01]  /*2260*/  MOV R199, RZ ;  /* 0x000000ff00c77202 */ /* 0x000fe20000000f00 */
[----:B------:R-:W-:Y:S06]  /*2270*/  @!P0 BRA `(.L_x_6158) ;  /* 0x0000000000188947 */ /* 0x000fec0003800000 */
[----:B-----5:R-:W-:Y:S01]  /*2280*/  HADD2.F32 R199, -RZ, R35.H0_H0 ;  /* 0x20000023ffc77230 */ /* 0x020fe20000004100 */
[----:B------:R-:W-:Y:S06]  /*2290*/  BRA `(.L_x_6158) ;  /* 0x0000000000107947 */ /* 0x000fec0003800000 */
.L_x_6157:
[----:B-----5:R-:W-:Y:S02]  /*22a0*/  HADD2.F32 R199, -RZ, R39.H0_H0 ;  /* 0x20000027ffc77230 */ /* 0x020fe40000004100 */
[----:B--2---:R-:W-:-:S03]  /*22b0*/  @P0 HADD2.F32 R40, -RZ, R35.H0_H0 ;  /* 0x20000023ff280230 */ /* 0x004fc60000004100 */
[----:B------:R-:W-:-:S04]  /*22c0*/  FMUL.FTZ R199, R199, UR8 ;  /* 0x00000008c7c77c20 */ /* 0x000fc80008410000 */
[----:B------:R-:W-:-:S07]  /*22d0*/  @P0 FADD.FTZ R199, R40, R199 ;  /* 0x000000c728c70221 */ /* 0x000fce0000010000 */
.L_x_6158:
[----:B------:R-:W-:Y:S05]  /*22e0*/  BSYNC B0 ;  /* 0x0000000000007941 */ /* 0x000fea0003800000 */
.L_x_6156:
[----:B------:R-:W-:Y:S04]  /*22f0*/  BSSY B0, `(.L_x_6159) ;  /* 0x000000a000007945 */ /* 0x000fe80003800000 */
[----:B------:R-:W-:Y:S05]  /*2300*/  @P3 BRA `(.L_x_6160) ;  /* 0x0000000000103947 */ /* 0x000fea0003800000 */
[----:B------:R-:W-:Y:S01]  /*2310*/  HFMA2.MMA R201, -RZ, RZ, 0, 0 ;  /* 0x00000000ffc97435 */ /* 0x000fe200000001ff */
[----:B------:R-:W-:Y:S10]  /*2320*/  @!P0 BRA `(.L_x_6161) ;  /* 0x0000000000188947 */ /* 0x000ff40003800000 */
[----:B-----5:R-:W-:Y:S01]  /*2330*/  HADD2.F32 R201, -RZ, R35.H1_H1 ;  /* 0x30000023ffc97230 */ /* 0x020fe20000004100 */
[----:B------:R-:W-:Y:S06]  /*2340*/  BRA `(.L_x_6161) ;  /* 0x0000000000107947 */ /* 0x000fec0003800000 */
.L_x_6160:
[----:B-----5:R-:W-:Y:S02]  /*2350*/  HADD2.F32 R201, -RZ, R39.H1_H1 ;  /* 0x30000027ffc97230 */ /* 0x020fe40000004100 */
[----:B--2---:R-:W-:-:S03]  /*2360*/  @P0 HADD2.F32 R40, -RZ, R35.H1_H1 ;  /* 0x30000023ff280230 */ /* 0x004fc60000004100 */
[----:B------:R-:W-:-:S04]  /*2370*/  FMUL.FTZ R201, R201, UR8 ;  /* 0x00000008c9c97c20 */ /* 0x000fc80008410000 */
[----:B------:R-:W-:-:S07]  /*2380*/  @P0 FADD.FTZ R201, R40, R201 ;  /* 0x000000c928c90221 */ /* 0x000fce0000010000 */
.L_x_6161:
[----:B------:R-:W-:Y:S05]  /*2390*/  BSYNC B0 ;  /* 0x0000000000007941 */ /* 0x000fea0003800000 */
.L_x_6159:
        /* <DEDUP_REMOVED lines=20> */
.L_x_6163:
[----:B-----5:R-:W-:Y:S02]  /*24e0*/  HADD2.F32 R203, -RZ, R36.H0_H0 ;  /* 0x20000024ffcb7230 */ /* 0x020fe40000004100 */
[----:B--2---:R-:W-:-:S03]  /*24f0*/  @P0 HADD2.F32 R40, -RZ, R32.H0_H0 ;  /* 0x20000020ff280230 */ /* 0x004fc60000004100 */
[----:B------:R-:W-:-:S04]  /*2500*/  FMUL.FTZ R203, R203, UR8 ;  /* 0x00000008cbcb7c20 */ /* 0x000fc80008410000 */
[----:B------:R-:W-:-:S07]  /*2510*/  @P0 FADD.FTZ R203, R40, R203 ;  /* 0x000000cb28cb0221 */ /* 0x000fce0000010000 */
.L_x_6164:
[----:B------:R-:W-:Y:S05]  /*2520*/  BSYNC B0 ;  /* 0x0000000000007941 */ /* 0x000fea0003800000 */
.L_x_6162:
[----:B------:R-:W-:Y:S04]  /*2530*/  BSSY B0, `(.L_x_6165) ;  /* 0x000000a000007945 */ /* 0x000fe80003800000 */
[----:B------:R-:W-:Y:S05]  /*2540*/  @P3 BRA `(.L_x_6166) ;  /* 0x0000000000103947 */ /* 0x000fea0003800000 */
[----:B------:R-:W-:Y:S01]  /*2550*/  HFMA2.MMA R205, -RZ, RZ, 0, 0 ;  /* 0x00000000ffcd7435 */ /* 0x000fe200000001ff */
[----:B------:R-:W-:Y:S10]  /*2560*/  @!P0 BRA `(.L_x_6167) ;  /* 0x0000000000188947 */ /* 0x000ff40003800000 */
[----:B-----5:R-:W-:Y:S01]  /*2570*/  HADD2.F32 R205, -RZ, R32.H1_H1 ;  /* 0x30000020ffcd7230 */ /* 0x020fe20000004100 */
[----:B------:R-:W-:Y:S06]  /*2580*/  BRA `(.L_x_6167) ;  /* 0x0000000000107947 */ /* 0x000fec0003800000 */
.L_x_6166:
[----:B-----5:R-:W-:Y:S02]  /*2590*/  HADD2.F32 R205, -RZ, R36.H1_H1 ;  /* 0x30000024ffcd7230 */ /* 0x020fe40000004100 */
[----:B--2---:R-:W-:-:S03]  /*25a0*/  @P0 HADD2.F32 R40, -RZ, R32.H1_H1 ;  /* 0x30000020ff280230 */ /* 0x004fc60000004100 */
[----:B------:R-:W-:-:S04]  /*25b0*/  FMUL.FTZ R205, R205, UR8 ;  /* 0x00000008cdcd7c20 */ /* 0x000fc80008410000 */
[----:B------:R-:W-:-:S07]  /*25c0*/  @P0 FADD.FTZ R205, R40, R205 ;  /* 0x000000cd28cd0221 */ /* 0x000fce0000010000 */
.L_x_6167:
[----:B------:R-:W-:Y:S05]  /*25d0*/  BSYNC B0 ;  /* 0x0000000000007941 */ /* 0x000fea0003800000 */
.L_x_6165:
[----:B------:R-:W-:Y:S04]  /*25e0*/  BSSY B0, `(.L_x_6168) ;  /* 0x000000a000007945 */ /* 0x000fe80003800000 */
[----:B------:R-:W-:Y:S05]  /*25f0*/  @P3 BRA `(.L_x_6169) ;  /* 0x0000000000103947 */ /* 0x000fea0003800000 */
[----:B------:R-:W-:Y:S01]  /*2600*/  MOV R207, RZ ;  /* 0x000000ff00cf7202 */ /* 0x000fe20000000f00 */
[----:B------:R-:W-:Y:S06]  /*2610*/  @!P0 BRA `(.L_x_6170) ;  /* 0x0000000000188947 */ /* 0x000fec0003800000 */
[----:B-----5:R-:W-:Y:S01]  /*2620*/  HADD2.F32 R207, -RZ, R33.H0_H0 ;  /* 0x20000021ffcf7230 */ /* 0x020fe20000004100 */
[----:B------:R-:W-:Y:S06]  /*2630*/  BRA `(.L_x_6170) ;  /* 0x0000000000107947 */ /* 0x000fec0003800000 */
.L_x_6169:
[----:B-----5:R-:W-:Y:S02]  /*2640*/  HADD2.F32 R207, -RZ, R37.H0_H0 ;  /* 0x20000025ffcf7230 */ /* 0x020fe40000004100 */
[----:B--2---:R-:W-:-:S03]  /*2650*/  @P0 HADD2.F32 R40, -RZ, R33.H0_H0 ;  /* 0x20000021ff280230 */ /* 0x004fc60000004100 */
[----:B------:R-:W-:-:S04]  /*2660*/  FMUL.FTZ R207, R207, UR8 ;  /* 0x00000008cfcf7c20 */ /* 0x000fc80008410000 */
[----:B------:R-:W-:-:S07]  /*2670*/  @P0 FADD.FTZ R207, R40, R207 ;  /* 0x000000cf28cf0221 */ /* 0x000fce0000010000 */
.L_x_6170:
[----:B------:R-:W-:Y:S05]  /*2680*/  BSYNC B0 ;  /* 0x0000000000007941 */ /* 0x000fea0003800000 */
.L_x_6168:
[----:B------:R-:W-:Y:S04]  /*2690*/  BSSY B0, `(.L_x_6171) ;  /* 0x000000a000007945 */ /* 0x000fe80003800000 */
[----:B------:R-:W-:Y:S05]  /*26a0*/  @P3 BRA `(.L_x_6172) ;  /* 0x0000000000103947 */ /* 0x000fea0003800000 */
[----:B------:R-:W-:Y:S01]  /*26b0*/  HFMA2.MMA R209, -RZ, RZ, 0, 0 ;  /* 0x00000000ffd17435 */ /* 0x000fe200000001ff */
[----:B------:R-:W-:Y:S10]  /*26c0*/  @!P0 BRA `(.L_x_6173) ;  /* 0x0000000000188947 */ /* 0x000ff40003800000 */
[----:B-----5:R-:W-:Y:S01]  /*26d0*/  HADD2.F32 R209, -RZ, R33.H1_H1 ;  /* 0x30000021ffd17230 */ /* 0x020fe20000004100 */
[----:B------:R-:W-:Y:S06]  /*26e0*/  BRA `(.L_x_6173) ;  /* 0x0000000000107947 */ /* 0x000fec0003800000 */
.L_x_6172:
[----:B-----5:R-:W-:Y:S02]  /*26f0*/  HADD2.F32 R209, -RZ, R37.H1_H1 ;  /* 0x30000025ffd17230 */ /* 0x020fe40000004100 */
[----:B--2---:R-:W-:-:S03]  /*2700*/  @P0 HADD2.F32 R40, -RZ, R33.H1_H1 ;  /* 0x30000021ff280230 */ /* 0x004fc60000004100 */
[----:B------:R-:W-:-:S04]  /*2710*/  FMUL.FTZ R209, R209, UR8 ;  /* 0x00000008d1d17c20 */ /* 0x000fc80008410000 */
[----:B------:R-:W-:-:S07]  /*2720*/  @P0 FADD.FTZ R209, R40, R209 ;  /* 0x000000d128d10221 */ /* 0x000fce0000010000 */
.L_x_6173:
[----:B------:R-:W-:Y:S05]  /*2730*/  BSYNC B0 ;  /* 0x0000000000007941 */ /* 0x000fea0003800000 */
.L_x_6171:
[----:B------:R-:W-:Y:S04]  /*2740*/  BSSY B0, `(.L_x_6174) ;  /* 0x000000a000007945 */ /* 0x000fe80003800000 */
[----:B------:R-:W-:Y:S05]  /*2750*/  @P3 BRA `(.L_x_6175) ;  /* 0x0000000000103947 */ /* 0x000fea0003800000 */
[----:B------:R-:W-:Y:S01]  /*2760*/  MOV R211, RZ ;  /* 0x000000ff00d37202 */ /* 0x000fe20000000f00 */
[----:B------:R-:W-:Y:S06]  /*2770*/  @!P0 BRA `(.L_x_6176) ;  /* 0x0000000000188947 */ /* 0x000fec0003800000 */
[----:B-----5:R-:W-:Y:S01]  /*2780*/  HADD2.F32 R211, -RZ, R34.H0_H0 ;  /* 0x20000022ffd37230 */ /* 0x020fe20000004100 */
[----:B------:R-:W-:Y:S06]  /*2790*/  BRA `(.L_x_6176) ;  /* 0x0000000000107947 */ /* 0x000fec0003800000 */
.L_x_6175:
[----:B-----5:R-:W-:Y:S02]  /*27a0*/  HADD2.F32 R211, -RZ, R38.H0_H0 ;  /* 0x20000026ffd37230 */ /* 0x020fe40000004100 */
[----:B--2---:R-:W-:-:S03]  /*27b0*/  @P0 HADD2.F32 R40, -RZ, R34.H0_H0 ;  /* 0x20000022ff280230 */ /* 0x004fc60000004100 */
[----:B------:R-:W-:-:S04]  /*27c0*/  FMUL.FTZ R211, R211, UR8 ;  /* 0x00000008d3d37c20 */ /* 0x000fc80008410000 */
[----:B------:R-:W-:-:S07]  /*27d0*/  @P0 FADD.FTZ R211, R40, R211 ;  /* 0x000000d328d30221 */ /* 0x000fce0000010000 */
.L_x_6176:
[----:B------:R-:W-:Y:S05]  /*27e0*/  BSYNC B0 ;  /* 0x0000000000007941 */ /* 0x000fea0003800000 */
.L_x_6174:
[----:B------:R-:W-:Y:S04]  /*27f0*/  BSSY B0, `(.L_x_6177) ;  /* 0x000000a000007945 */ /* 0x000fe80003800000 */
[----:B------:R-:W-:Y:S05]  /*2800*/  @P3 BRA `(.L_x_6178) ;  /* 0x0000000000103947 */ /* 0x000fea0003800000 */
[----:B------:R-:W-:Y:S01]  /*2810*/  HFMA2.MMA R213, -RZ, RZ, 0, 0 ;  /* 0x00000000ffd57435 */ /* 0x000fe200000001ff */
[----:B------:R-:W-:Y:S10]  /*2820*/  @!P0 BRA `(.L_x_6179) ;  /* 0x0000000000188947 */ /* 0x000ff40003800000 */
[----:B-----5:R-:W-:Y:S01]  /*2830*/  HADD2.F32 R213, -RZ, R34.H1_H1 ;  /* 0x30000022ffd57230 */ /* 0x020fe20000004100 */
[----:B------:R-:W-:Y:S06]  /*2840*/  BRA `(.L_x_6179) ;  /* 0x0000000000107947 */ /* 0x000fec0003800000 */
.L_x_6178:
[----:B-----5:R-:W-:Y:S02]  /*2850*/  HADD2.F32 R213, -RZ, R38.H1_H1 ;  /* 0x30000026ffd57230 */ /* 0x020fe40000004100 */
[----:B--2---:R-:W-:-:S03]  /*2860*/  @P0 HADD2.F32 R40, -RZ, R34.H1_H1 ;  /* 0x30000022ff280230 */ /* 0x004fc60000004100 */
[----:B------:R-:W-:-:S04]  /*2870*/  FMUL.FTZ R213, R213, UR8 ;  /* 0x00000008d5d57c20 */ /* 0x000fc80008410000 */
[----:B------:R-:W-:-:S07]  /*2880*/  @P0 FADD.FTZ R213, R40, R213 ;  /* 0x000000d528d50221 */ /* 0x000fce0000010000 */
.L_x_6179:
[----:B------:R-:W-:Y:S05]  /*2890*/  BSYNC B0 ;  /* 0x0000000000007941 */ /* 0x000fea0003800000 */
.L_x_6177:
[----:B------:R-:W-:Y:S04]  /*28a0*/  BSSY B0, `(.L_x_6180) ;  /* 0x000000a000007945 */ /* 0x000fe80003800000 */
[----:B------:R-:W-:Y:S05]  /*28b0*/  @P3 BRA `(.L_x_6181) ;  /* 0x0000000000103947 */ /* 0x000fea0003800000 */
[----:B------:R-:W-:Y:S01]  /*28c0*/  MOV R215, RZ ;  /* 0x000000ff00d77202 */ /* 0x000fe20000000f00 */
[----:B------:R-:W-:Y:S06]  /*28d0*/  @!P0 BRA `(.L_x_6182) ;  /* 0x0000000000188947 */ /* 0x000fec0003800000 */
[----:B-----5:R-:W-:Y:S01]  /*28e0*/  HADD2.F32 R215, -RZ, R35.H0_H0 ;  /* 0x20000023ffd77230 */ /* 0x020fe20000004100 */
[----:B------:R-:W-:Y:S06]  /*28f0*/  BRA `(.L_x_6182) ;  /* 0x0000000000107947 */ /* 0x000fec0003800000 */
.L_x_6181:
[----:B-----5:R-:W-:Y:S02]  /*2900*/  HADD2.F32 R215, -RZ, R39.H0_H0 ;  /* 0x20000027ffd77230 */ /* 0x020fe40000004100 */
[----:B--2---:R-:W-:-:S03]  /*2910*/  @P0 HADD2.F32 R40, -RZ, R35.H0_H0 ;  /* 0x20000023ff280230 */ /* 0x004fc60000004100 */
[----:B------:R-:W-:-:S04]  /*2920*/  FMUL.FTZ R215, R215, UR8 ;  /* 0x00000008d7d77c20 */ /* 0x000fc80008410000 */
[----:B------:R-:W-:-:S07]  /*2930*/  @P0 FADD.FTZ R215, R40, R215 ;  /* 0x000000d728d70221 */ /* 0x000fce0000010000 */
.L_x_6182:
[----:B------:R-:W-:Y:S05]  /*2940*/  BSYNC B0 ;  /* 0x0000000000007941 */ /* 0x000fea0003800000 */
.L_x_6180:
[----:B------:R-:W-:Y:S04]  /*2950*/  BSSY B0, `(.L_x_6183) ;  /* 0x000000a000007945 */ /* 0x000fe80003800000 */
[----:B------:R-:W-:Y:S05]  /*2960*/  @P3 BRA `(.L_x_6184) ;  /* 0x0000000000103947 */ /* 0x000fea0003800000 */
[----:B------:R-:W-:Y:S01]  /*2970*/  HFMA2.MMA R217, -RZ, RZ, 0, 0 ;  /* 0x00000000ffd97435 */ /* 0x000fe200000001ff */
[----:B------:R-:W-:Y:S10]  /*2980*/  @!P0 BRA `(.L_x_6185) ;  /* 0x0000000000188947 */ /* 0x000ff40003800000 */
[----:B-----5:R-:W-:Y:S01]  /*2990*/  HADD2.F32 R217, -RZ, R35.H1_H1 ;  /* 0x30000023ffd97230 */ /* 0x020fe20000004100 */
[----:B------:R-:W-:Y:S06]  /*29a0*/  BRA `(.L_x_6185) ;  /* 0x0000000000107947 */ /* 0x000fec0003800000 */
.L_x_6184:
[----:B-----5:R-:W-:Y:S02]  /*29b0*/  HADD2.F32 R217, -RZ, R39.H1_H1 ;  /* 0x30000027ffd97230 */ /* 0x020fe40000004100 */
[----:B--2---:R-:W-:-:S03]  /*29c0*/  @P0 HADD2.F32 R40, -RZ, R35.H1_H1 ;  /* 0x30000023ff280230 */ /* 0x004fc60000004100 */
[----:B------:R-:W-:-:S04]  /*29d0*/  FMUL.FTZ R217, R217, UR8 ;  /* 0x00000008d9d97c20 */ /* 0x000fc80008410000 */
[----:B------:R-:W-:-:S07]  /*29e0*/  @P0 FADD.FTZ R217, R40, R217 ;  /* 0x000000d928d90221 */ /* 0x000fce0000010000 */
.L_x_6185:
[----:B------:R-:W-:Y:S05]  /*29f0*/  BSYNC B0 ;  /* 0x0000000000007941 */ /* 0x000fea0003800000 */
.L_x_6183:
        /* <DEDUP_REMOVED lines=20> */
.L_x_6187:
[----:B-----5:R-:W-:Y:S02]  /*2b40*/  HADD2.F32 R219, -RZ, R36.H0_H0 ;  /* 0x20000024ffdb7230 */ /* 0x020fe40000004100 */
[----:B--2---:R-:W-:-:S03]  /*2b50*/  @P0 HADD2.F32 R40, -RZ, R32.H0_H0 ;  /* 0x20000020ff280230 */ /* 0x004fc60000004100 */
[----:B------:R-:W-:-:S04]  /*2b60*/  FMUL.FTZ R219, R219, UR8 ;  /* 0x00000008dbdb7c20 */ /* 0x000fc80008410000 */
[----:B------:R-:W-:-:S07]  /*2b70*/  @P0 FADD.FTZ R219, R40, R219 ;  /* 0x000000db28db0221 */ /* 0x000fce0000010000 */
.L_x_6188:
[----:B------:R-:W-:Y:S05]  /*2b80*/  BSYNC B0 ;  /* 0x0000000000007941 */ /* 0x000fea0003800000 */
.L_x_6186:
[----:B------:R-:W-:Y:S04]  /*2b90*/  BSSY B0, `(.L_x_6189) ;  /* 0x000000a000007945 */ /* 0x000fe80003800000 */
[----:B------:R-:W-:Y:S05]  /*2ba0*/  @P3 BRA `(.L_x_6190) ;  /* 0x0000000000103947 */ /* 0x000fea0003800000 */
[----:B------:R-:W-:Y:S01]  /*2bb0*/  HFMA2.MMA R221, -RZ, RZ, 0, 0 ;  /* 0x00000000ffdd7435 */ /* 0x000fe200000001ff */
[----:B------:R-:W-:Y:S10]  /*2bc0*/  @!P0 BRA `(.L_x_6191) ;  /* 0x0000000000188947 */ /* 0x000ff40003800000 */
[----:B-----5:R-:W-:Y:S01]  /*2bd0*/  HADD2.F32 R221, -RZ, R32.H1_H1 ;  /* 0x30000020ffdd7230 */ /* 0x020fe20000004100 */
[----:B------:R-:W-:Y:S06]  /*2be0*/  BRA `(.L_x_6191) ;  /* 0x0000000000107947 */ /* 0x000fec0003800000 */
.L_x_6190:
[----:B-----5:R-:W-:Y:S02]  /*2bf0*/  HADD2.F32 R221, -RZ, R36.H1_H1 ;  /* 0x30000024ffdd7230 */ /* 0x020fe40000004100 */
[----:B--2---:R-:W-:-:S03]  /*2c00*/  @P0 HADD2.F32 R40, -RZ, R32.H1_H1 ;  /* 0x30000020ff280230 */ /* 0x004fc60000004100 */
[----:B------:R-:W-:-:S04]  /*2c10*/  FMUL.FTZ R221, R221, UR8 ;  /* 0x00000008dddd7c20 */ /* 0x000fc80008410000 */
[----:B------:R-:W-:-:S07]  /*2c20*/  @P0 FADD.FTZ R221, R40, R221 ;  /* 0x000000dd28dd0221 */ /* 0x000fce0000010000 */
.L_x_6191:
[----:B------:R-:W-:Y:S05]  /*2c30*/  BSYNC B0 ;  /* 0x0000000000007941 */ /* 0x000fea0003800000 */
.L_x_6189:
[----:B------:R-:W-:Y:S04]  /*2c40*/  BSSY B0, `(.L_x_6192) ;  /* 0x000000a000007945 */ /* 0x000fe80003800000 */
[----:B------:R-:W-:Y:S05]  /*2c50*/  @P3 BRA `(.L_x_6193) ;  /* 0x0000000000103947 */ /* 0x000fea0003800000 */
[----:B------:R-:W-:Y:S01]  /*2c60*/  MOV R223, RZ ;  /* 0x000000ff00df7202 */ /* 0x000fe20000000f00 */
[----:B------:R-:W-:Y:S06]  /*2c70*/  @!P0 BRA `(.L_x_6194) ;  /* 0x0000000000188947 */ /* 0x000fec0003800000 */
[----:B-----5:R-:W-:Y:S01]  /*2c80*/  HADD2.F32 R223, -RZ, R33.H0_H0 ;  /* 0x20000021ffdf7230 */ /* 0x020fe20000004100 */
[----:B------:R-:W-:Y:S06]  /*2c90*/  BRA `(.L_x_6194) ;  /* 0x0000000000107947 */ /* 0x000fec0003800000 */
.L_x_6193:
[----:B-----5:R-:W-:Y:S02]  /*2ca0*/  HADD2.F32 R223, -RZ, R37.H0_H0 ;  /* 0x20000025ffdf7230 */ /* 0x020fe40000004100 */
[----:B--2---:R-:W-:-:S03]  /*2cb0*/  @P0 HADD2.F32 R40, -RZ, R33.H0_H0 ;  /* 0x20000021ff280230 */ /* 0x004fc60000004100 */
[----:B------:R-:W-:-:S04]  /*2cc0*/  FMUL.FTZ R223, R223, UR8 ;  /* 0x00000008dfdf7c20 */ /* 0x000fc80008410000 */
[----:B------:R-:W-:-:S07]  /*2cd0*/  @P0 FADD.FTZ R223, R40, R223 ;  /* 0x000000df28df0221 */ /* 0x000fce0000010000 */
.L_x_6194:
[----:B------:R-:W-:Y:S05]  /*2ce0*/  BSYNC B0 ;  /* 0x0000000000007941 */ /* 0x000fea0003800000 */
.L_x_6192:
[----:B------:R-:W-:Y:S04]  /*2cf0*/  BSSY B0, `(.L_x_6195) ;  /* 0x000000a000007945 */ /* 0x000fe80003800000 */
[----:B------:R-:W-:Y:S05]  /*2d00*/  @P3 BRA `(.L_x_6196) ;  /* 0x0000000000103947 */ /* 0x000fea0003800000 */
[----:B------:R-:W-:Y:S01]  /*2d10*/  HFMA2.MMA R225, -RZ, RZ, 0, 0 ;  /* 0x00000000ffe17435 */ /* 0x000fe200000001ff */
[----:B------:R-:W-:Y:S10]  /*2d20*/  @!P0 BRA `(.L_x_6197) ;  /* 0x0000000000188947 */ /* 0x000ff40003800000 */
[----:B-----5:R-:W-:Y:S01]  /*2d30*/  HADD2.F32 R225, -RZ, R33.H1_H1 ;  /* 0x30000021ffe17230 */ /* 0x020fe20000004100 */
[----:B------:R-:W-:Y:S06]  /*2d40*/  BRA `(.L_x_6197) ;  /* 0x0000000000107947 */ /* 0x000fec0003800000 */
.L_x_6196:
[----:B-----5:R-:W-:Y:S02]  /*2d50*/  HADD2.F32 R225, -RZ, R37.H1_H1 ;  /* 0x30000025ffe17230 */ /* 0x020fe40000004100 */
[----:B--2---:R-:W-:-:S03]  /*2d60*/  @P0 HADD2.F32 R40, -RZ, R33.H1_H1 ;  /* 0x30000021ff280230 */ /* 0x004fc60000004100 */
[----:B------:R-:W-:-:S04]  /*2d70*/  FMUL.FTZ R225, R225, UR8 ;  /* 0x00000008e1e17c20 */ /* 0x000fc80008410000 */
[----:B------:R-:W-:-:S07]  /*2d80*/  @P0 FADD.FTZ R225, R40, R225 ;  /* 0x000000e128e10221 */ /* 0x000fce0000010000 */
.L_x_6197:
[----:B------:R-:W-:Y:S05]  /*2d90*/  BSYNC B0 ;  /* 0x0000000000007941 */ /* 0x000fea0003800000 */
.L_x_6195:
[----:B------:R-:W-:Y:S04]  /*2da0*/  BSSY B0, `(.L_x_6198) ;  /* 0x000000a000007945 */ /* 0x000fe80003800000 */
[----:B------:R-:W-:Y:S05]  /*2db0*/  @P3 BRA `(.L_x_6199) ;  /* 0x0000000000103947 */ /* 0x000fea0003800000 */
[----:B------:R-:W-:Y:S01]  /*2dc0*/  MOV R227, RZ ;  /* 0x000000ff00e37202 */ /* 0x000fe20000000f00 */
[----:B------:R-:W-:Y:S06]  /*2dd0*/  @!P0 BRA `(.L_x_6200) ;  /* 0x0000000000188947 */ /* 0x000fec0003800000 */
[----:B-----5:R-:W-:Y:S01]  /*2de0*/  HADD2.F32 R227, -RZ, R34.H0_H0 ;  /* 0x20000022ffe37230 */ /* 0x020fe20000004100 */
[----:B------:R-:W-:Y:S06]  /*2df0*/  BRA `(.L_x_6200) ;  /* 0x0000000000107947 */ /* 0x000fec0003800000 */
.L_x_6199:
[----:B-----5:R-:W-:Y:S02]  /*2e00*/  HADD2.F32 R227, -RZ, R38.H0_H0 ;  /* 0x20000026ffe37230 */ /* 0x020fe40000004100 */
[----:B--2---:R-:W-:-:S03]  /*2e10*/  @P0 HADD2.F32 R40, -RZ, R34.H0_H0 ;  /* 0x20000022ff280230 */ /* 0x004fc60000004100 */
[----:B------:R-:W-:-:S04]  /*2e20*/  FMUL.FTZ R227, R227, UR8 ;  /* 0x00000008e3e37c20 */ /* 0x000fc80008410000 */
[----:B------:R-:W-:-:S07]  /*2e30*/  @P0 FADD.FTZ R227, R40, R227 ;  /* 0x000000e328e30221 */ /* 0x000fce0000010000 */
.L_x_6200:
[----:B------:R-:W-:Y:S05]  /*2e40*/  BSYNC B0 ;  /* 0x0000000000007941 */ /* 0x000fea0003800000 */
.L_x_6198:
[----:B------:R-:W-:Y:S04]  /*2e50*/  BSSY B0, `(.L_x_6201) ;  /* 0x000000a000007945 */ /* 0x000fe80003800000 */
[----:B------:R-:W-:Y:S05]  /*2e60*/  @P3 BRA `(.L_x_6202) ;  /* 0x0000000000103947 */ /* 0x000fea0003800000 */
[----:B------:R-:W-:Y:S01]  /*2e70*/  HFMA2.MMA R229, -RZ, RZ, 0, 0 ;  /* 0x00000000ffe57435 */ /* 0x000fe200000001ff */
[----:B------:R-:W-:Y:S10]  /*2e80*/  @!P0 BRA `(.L_x_6203) ;  /* 0x0000000000188947 */ /* 0x000ff40003800000 */
[----:B-----5:R-:W-:Y:S01]  /*2e90*/  HADD2.F32 R229, -RZ, R34.H1_H1 ;  /* 0x30000022ffe57230 */ /* 0x020fe20000004100 */
[----:B------:R-:W-:Y:S06]  /*2ea0*/  BRA `(.L_x_6203) ;  /* 0x0000000000107947 */ /* 0x000fec0003800000 */
.L_x_6202:
[----:B-----5:R-:W-:Y:S02]  /*2eb0*/  HADD2.F32 R229, -RZ, R38.H1_H1 ;  /* 0x30000026ffe57230 */ /* 0x020fe40000004100 */
[----:B--2---:R-:W-:-:S03]  /*2ec0*/  @P0 HADD2.F32 R40, -RZ, R34.H1_H1 ;  /* 0x30000022ff280230 */ /* 0x004fc60000004100 */
[----:B------:R-:W-:-:S04]  /*2ed0*/  FMUL.FTZ R229, R229, UR8 ;  /* 0x00000008e5e57c20 */ /* 0x000fc80008410000 */
[----:B------:R-:W-:-:S07]  /*2ee0*/  @P0 FADD.FTZ R229, R40, R229 ;  /* 0x000000e528e50221 */ /* 0x000fce0000010000 */
.L_x_6203:
[----:B------:R-:W-:Y:S05]  /*2ef0*/  BSYNC B0 ;  /* 0x0000000000007941 */ /* 0x000fea0003800000 */
.L_x_6201:
[----:B------:R-:W-:Y:S04]  /*2f00*/  BSSY B0, `(.L_x_6204) ;  /* 0x000000a000007945 */ /* 0x000fe80003800000 */
[----:B------:R-:W-:Y:S05]  /*2f10*/  @P3 BRA `(.L_x_6205) ;  /* 0x0000000000103947 */ /* 0x000fea0003800000 */
[----:B------:R-:W-:Y:S01]  /*2f20*/  MOV R231, RZ ;  /* 0x000000ff00e77202 */ /* 0x000fe20000000f00 */
[----:B------:R-:W-:Y:S06]  /*2f30*/  @!P0 BRA `(.L_x_6206) ;  /* 0x0000000000188947 */ /* 0x000fec0003800000 */
[----:B-----5:R-:W-:Y:S01]  /*2f40*/  HADD2.F32 R231, -RZ, R35.H0_H0 ;  /* 0x20000023ffe77230 */ /* 0x020fe20000004100 */
[----:B------:R-:W-:Y:S06]  /*2f50*/  BRA `(.L_x_6206) ;  /* 0x0000000000107947 */ /* 0x000fec0003800000 */
.L_x_6205:
[----:B-----5:R-:W-:Y:S02]  /*2f60*/  HADD2.F32 R231, -RZ, R39.H0_H0 ;  /* 0x20000027ffe77230 */ /* 0x020fe40000004100 */
[----:B--2---:R-:W-:-:S03]  /*2f70*/  @P0 HADD2.F32 R40, -RZ, R35.H0_H0 ;  /* 0x20000023ff280230 */ /* 0x004fc60000004100 */
[----:B------:R-:W-:-:S04]  /*2f80*/  FMUL.FTZ R231, R231, UR8 ;  /* 0x00000008e7e77c20 */ /* 0x000fc80008410000 */
[----:B------:R-:W-:-:S07]  /*2f90*/  @P0 FADD.FTZ R231, R40, R231 ;  /* 0x000000e728e70221 */ /* 0x000fce0000010000 */
.L_x_6206:
[----:B------:R-:W-:Y:S05]  /*2fa0*/  BSYNC B0 ;  /* 0x0000000000007941 */ /* 0x000fea0003800000 */
.L_x_6204:
[----:B------:R-:W-:Y:S04]  /*2fb0*/  BSSY B0, `(.L_x_6207) ;  /* 0x000000a000007945 */ /* 0x000fe80003800000 */
[----:B------:R-:W-:Y:S05]  /*2fc0*/  @P3 BRA `(.L_x_6208) ;  /* 0x0000000000103947 */ /* 0x000fea0003800000 */
[----:B------:R-:W-:Y:S01]  /*2fd0*/  HFMA2.MMA R233, -RZ, RZ, 0, 0 ;  /* 0x00000000ffe97435 */ /* 0x000fe200000001ff */
[----:B------:R-:W-:Y:S10]  /*2fe0*/  @!P0 BRA `(.L_x_6209) ;  /* 0x0000000000188947 */ /* 0x000ff40003800000 */
[----:B-----5:R-:W-:Y:S01]  /*2ff0*/  HADD2.F32 R233, -RZ, R35.H1_H1 ;  /* 0x30000023ffe97230 */ /* 0x020fe20000004100 */
[----:B------:R-:W-:Y:S06]  /*3000*/  BRA `(.L_x_6209) ;  /* 0x0000000000107947 */ /* 0x000fec0003800000 */
.L_x_6208:
[----:B-----5:R-:W-:Y:S02]  /*3010*/  HADD2.F32 R233, -RZ, R39.H1_H1 ;  /* 0x30000027ffe97230 */ /* 0x020fe40000004100 */
[----:B--2---:R-:W-:-:S03]  /*3020*/  @P0 HADD2.F32 R40, -RZ, R35.H1_H1 ;  /* 0x30000023ff280230 */ /* 0x004fc60000004100 */
[----:B------:R-:W-:-:S04]  /*3030*/  FMUL.FTZ R233, R233, UR8 ;  /* 0x00000008e9e97c20 */ /* 0x000fc80008410000 */
[----:B------:R-:W-:-:S07]  /*3040*/  @P0 FADD.FTZ R233, R40, R233 ;  /* 0x000000e928e90221 */ /* 0x000fce0000010000 */
.L_x_6209:
[----:B------:R-:W-:Y:S05]  /*3050*/  BSYNC B0 ;  /* 0x0000000000007941 */ /* 0x000fea0003800000 */
.L_x_6207:
[----:B--2---:R-:W0:Y:S01]  /*3060*/  @P2 LDC.64 R48, c[0x0][0x220] ;  /* 0x00008800ff302b82 */ /* 0x004e220000000a00 */
[----:B------:R-:W-:Y:S01]  /*3070*/  IADD3 R243, R185, 0x300, RZ ;  /* 0x00000300b9f37810 */ /* 0x000fe20007ffe0ff */
[----:B------:R-:W-:Y:S01]  /*3080*/  IMAD.WIDE.U32 R44, R235, 0x10, R2 ;  /* 0x00000010eb2c7825 */ /* 0x000fe200078e0002 */
[----:B------:R-:W-:Y:S02]  /*3090*/  @P2 IADD3 R185, R54, 0x300, RZ ;  /* 0x0000030036b92810 */ /* 0x000fe40007ffe0ff */
[----:B------:R-:W-:Y:S02]  /*30a0*/  F2FP.F16.F32.PACK_AB R43, R233, R231 ;  /* 0x000000e7e92b723e */ /* 0x000fe400000000ff */
[----:B------:R-:W-:Y:S01]  /*30b0*/  F2FP.F16.F32.PACK_AB R42, R229, R227 ;  /* 0x000000e3e52a723e */ /* 0x000fe200000000ff */
[----:B------:R-:W1:Y:S01]  /*30c0*/  @P0 LDC.64 R46, c[0x0][0x230] ;  /* 0x00008c00ff2e0b82 */ /* 0x000e620000000a00 */
[----:B------:R-:W-:Y:S02]  /*30d0*/  F2FP.F16.F32.PACK_AB R41, R225, R223 ;  /* 0x000000dfe129723e */ /* 0x000fe400000000ff */
        /* <DEDUP_REMOVED lines=10> */
[----:B-----5:R-:W-:Y:S01]  /*3180*/  HADD2.F32 R45, -RZ, R32.H0_H0 ;  /* 0x20000020ff2d7230 */ /* 0x020fe20000004100 */
[----:B------:R-:W-:Y:S06]  /*3190*/  BRA `(.L_x_6212) ;  /* 0x0000000000107947 */ /* 0x000fec0003800000 */
.L_x_6211:
[----:B--2--5:R-:W-:Y:S02]  /*31a0*/  HADD2.F32 R45, -RZ, R36.H0_H0 ;  /* 0x20000024ff2d7230 */ /* 0x024fe40000004100 */
[----:B------:R-:W-:-:S03]  /*31b0*/  @P0 HADD2.F32 R40, -RZ, R32.H0_H0 ;  /* 0x20000020ff280230 */ /* 0x000fc60000004100 */
[----:B------:R-:W-:-:S04]  /*31c0*/  FMUL.FTZ R45, R45, UR8 ;  /* 0x000000082d2d7c20 */ /* 0x000fc80008410000 */
[----:B------:R-:W-:-:S07]  /*31d0*/  @P0 FADD.FTZ R45, R40, R45 ;  /* 0x0000002d282d0221 */ /* 0x000fce0000010000 */
.L_x_6212:
[----:B------:R-:W-:Y:S05]  /*31e0*/  BSYNC B0 ;  /* 0x0000000000007941 */ /* 0x000fea0003800000 */
.L_x_6210:
[----:B------:R-:W-:Y:S04]  /*31f0*/  BSSY B0, `(.L_x_6213) ;  /* 0x000000a000007945 */ /* 0x000fe80003800000 */
[----:B------:R-:W-:Y:S05]  /*3200*/  @P3 BRA `(.L_x_6214) ;  /* 0x0000000000103947 */ /* 0x000fea0003800000 */
[----:B------:R-:W-:Y:S01]  /*3210*/  HFMA2.MMA R47, -RZ, RZ, 0, 0 ;  /* 0x00000000ff2f7435 */ /* 0x000fe200000001ff */
[----:B------:R-:W-:Y:S10]  /*3220*/  @!P0 BRA `(.L_x_6215) ;  /* 0x0000000000188947 */ /* 0x000ff40003800000 */
[----:B-----5:R-:W-:Y:S01]  /*3230*/  HADD2.F32 R47, -RZ, R32.H1_H1 ;  /* 0x30000020ff2f7230 */ /* 0x020fe20000004100 */
[----:B------:R-:W-:Y:S06]  /*3240*/  BRA `(.L_x_6215) ;  /* 0x0000000000107947 */ /* 0x000fec0003800000 */
.L_x_6214:
[----:B-----5:R-:W-:Y:S02]  /*3250*/  HADD2.F32 R47, -RZ, R36.H1_H1 ;  /* 0x30000024ff2f7230 */ /* 0x020fe40000004100 */
[----:B------:R-:W-:-:S03]  /*3260*/  @P0 HADD2.F32 R40, -RZ, R32.H1_H1 ;  /* 0x30000020ff280230 */ /* 0x000fc60000004100 */
[----:B------:R-:W-:-:S04]  /*3270*/  FMUL.FTZ R47, R47, UR8 ;  /* 0x000000082f2f7c20 */ /* 0x000fc80008410000 */
[----:B------:R-:W-:-:S07]  /*3280*/  @P0 FADD.FTZ R47, R40, R47 ;  /* 0x0000002f282f0221 */ /* 0x000fce0000010000 */
.L_x_6215:
[----:B------:R-:W-:Y:S05]  /*3290*/  BSYNC B0 ;  /* 0x0000000000007941 */ /* 0x000fea0003800000 */
.L_x_6213:
[----:B------:R-:W-:Y:S04]  /*32a0*/  BSSY B0, `(.L_x_6216) ;  /* 0x000000a000007945 */ /* 0x000fe80003800000 */
[----:B------:R-:W-:Y:S05]  /*32b0*/  @P3 BRA `(.L_x_6217) ;  /* 0x0000000000103947 */ /* 0x000fea0003800000 */
[----:B------:R-:W-:Y:S01]  /*32c0*/  MOV R49, RZ ;  /* 0x000000ff00317202 */ /* 0x000fe20000000f00 */
[----:B------:R-:W-:Y:S06]  /*32d0*/  @!P0 BRA `(.L_x_6218) ;  /* 0x0000000000188947 */ /* 0x000fec0003800000 */
[----:B-----5:R-:W-:Y:S01]  /*32e0*/  HADD2.F32 R49, -RZ, R33.H0_H0 ;  /* 0x20000021ff317230 */ /* 0x020fe20000004100 */
[----:B------:R-:W-:Y:S06]  /*32f0*/  BRA `(.L_x_6218) ;  /* 0x0000000000107947 */ /* 0x000fec0003800000 */
.L_x_6217:
[----:B-----5:R-:W-:Y:S02]  /*3300*/  HADD2.F32 R49, -RZ, R37.H0_H0 ;  /* 0x20000025ff317230 */ /* 0x020fe40000004100 */
[----:B------:R-:W-:-:S03]  /*3310*/  @P0 HADD2.F32 R40, -RZ, R33.H0_H0 ;  /* 0x20000021ff280230 */ /* 0x000fc60000004100 */
[----:B------:R-:W-:-:S04]  /*3320*/  FMUL.FTZ R49, R49, UR8 ;  /* 0x0000000831317c20 */ /* 0x000fc80008410000 */
[----:B------:R-:W-:-:S07]  /*3330*/  @P0 FADD.FTZ R49, R40, R49 ;  /* 0x0000003128310221 */ /* 0x000fce0000010000 */
.L_x_6218:
[----:B------:R-:W-:Y:S05]  /*3340*/  BSYNC B0 ;  /* 0x0000000000007941 */ /* 0x000fea0003800000 */
.L_x_6216:
[----:B------:R-:W-:Y:S04]  /*3350*/  BSSY B0, `(.L_x_6219) ;  /* 0x000000a000007945 */ /* 0x000fe80003800000 */
[----:B------:R-:W-:Y:S05]  /*3360*/  @P3 BRA `(.L_x_6220) ;  /* 0x0000000000103947 */ /* 0x000fea0003800000 */
[----:B------:R-:W-:Y:S01]  /*3370*/  HFMA2.MMA R185, -RZ, RZ, 0, 0 ;  /* 0x00000000ffb97435 */ /* 0x000fe200000001ff */
[----:B------:R-:W-:Y:S10]  /*3380*/  @!P0 BRA `(.L_x_6221) ;  /* 0x0000000000188947 */ /* 0x000ff40003800000 */
[----:B-----5:R-:W-:Y:S01]  /*3390*/  HADD2.F32 R185, -RZ, R33.H1_H1 ;  /* 0x30000021ffb97230 */ /* 0x020fe20000004100 */
[----:B------:R-:W-:Y:S06]  /*33a0*/  BRA `(.L_x_6221) ;  /* 0x0000000000107947 */ /* 0x000fec0003800000 */
.L_x_6220:
[----:B-----5:R-:W-:Y:S02]  /*33b0*/  HADD2.F32 R185, -RZ, R37.H1_H1 ;  /* 0x30000025ffb97230 */ /* 0x020fe40000004100 */
[----:B------:R-:W-:-:S03]  /*33c0*/  @P0 HADD2.F32 R40, -RZ, R33.H1_H1 ;  /* 0x30000021ff280230 */ /* 0x000fc60000004100 */
[----:B------:R-:W-:-:S04]  /*33d0*/  FMUL.FTZ R185, R185, UR8 ;  /* 0x00000008b9b97c20 */ /* 0x000fc80008410000 */
[----:B------:R-:W-:-:S07]  /*33e0*/  @P0 FADD.FTZ R185, R40, R185 ;  /* 0x000000b928b90221 */ /* 0x000fce0000010000 */
.L_x_6221:
[----:B------:R-:W-:Y:S05]  /*33f0*/  BSYNC B0 ;  /* 0x0000000000007941 */ /* 0x000fea0003800000 */
.L_x_6219:
[----:B------:R-:W-:Y:S04]  /*3400*/  BSSY B0, `(.L_x_6222) ;  /* 0x000000a000007945 */ /* 0x000fe80003800000 */
[----:B------:R-:W-:Y:S05]  /*3410*/  @P3 BRA `(.L_x_6223) ;  /* 0x0000000000103947 */ /* 0x000fea0003800000 */
[----:B------:R-:W-:Y:S01]  /*3420*/  MOV R235, RZ ;  /* 0x000000ff00eb7202 */ /* 0x000fe20000000f00 */
[----:B------:R-:W-:Y:S06]  /*3430*/  @!P0 BRA `(.L_x_6224) ;  /* 0x0000000000188947 */ /* 0x000fec0003800000 */
[----:B-----5:R-:W-:Y:S01]  /*3440*/  HADD2.F32 R235, -RZ, R34.H0_H0 ;  /* 0x20000022ffeb7230 */ /* 0x020fe20000004100 */
[----:B------:R-:W-:Y:S06]  /*3450*/  BRA `(.L_x_6224) ;  /* 0x0000000000107947 */ /* 0x000fec0003800000 */
.L_x_6223:
[----:B-----5:R-:W-:Y:S02]  /*3460*/  HADD2.F32 R235, -RZ, R38.H0_H0 ;  /* 0x20000026ffeb7230 */ /* 0x020fe40000004100 */
[----:B------:R-:W-:-:S03]  /*3470*/  @P0 HADD2.F32 R40, -RZ, R34.H0_H0 ;  /* 0x20000022ff280230 */ /* 0x000fc60000004100 */
[----:B------:R-:W-:-:S04]  /*3480*/  FMUL.FTZ R235, R235, UR8 ;  /* 0x00000008ebeb7c20 */ /* 0x000fc80008410000 */
[----:B------:R-:W-:-:S07]  /*3490*/  @P0 FADD.FTZ R235, R40, R235 ;  /* 0x000000eb28eb0221 */ /* 0x000fce0000010000 */
.L_x_6224:
[----:B------:R-:W-:Y:S05]  /*34a0*/  BSYNC B0 ;  /* 0x0000000000007941 */ /* 0x000fea0003800000 */
.L_x_6222:
[----:B------:R-:W-:Y:S04]  /*34b0*/  BSSY B0, `(.L_x_6225) ;  /* 0x000000a000007945 */ /* 0x000fe80003800000 */
[----:B------:R-:W-:Y:S05]  /*34c0*/  @P3 BRA `(.L_x_6226) ;  /* 0x0000000000103947 */ /* 0x000fea0003800000 */
[----:B------:R-:W-:Y:S01]  /*34d0*/  HFMA2.MMA R237, -RZ, RZ, 0, 0 ;  /* 0x00000000ffed7435 */ /* 0x000fe200000001ff */
[----:B------:R-:W-:Y:S10]  /*34e0*/  @!P0 BRA `(.L_x_6227) ;  /* 0x0000000000188947 */ /* 0x000ff40003800000 */
[----:B-----5:R-:W-:Y:S01]  /*34f0*/  HADD2.F32 R237, -RZ, R34.H1_H1 ;  /* 0x30000022ffed7230 */ /* 0x020fe20000004100 */
[----:B------:R-:W-:Y:S06]  /*3500*/  BRA `(.L_x_6227) ;  /* 0x0000000000107947 */ /* 0x000fec0003800000 */
.L_x_6226:
[----:B-----5:R-:W-:Y:S02]  /*3510*/  HADD2.F32 R237, -RZ, R38.H1_H1 ;  /* 0x30000026ffed7230 */ /* 0x020fe40000004100 */
[----:B------:R-:W-:-:S03]  /*3520*/  @P0 HADD2.F32 R40, -RZ, R34.H1_H1 ;  /* 0x30000022ff280230 */ /* 0x000fc60000004100 */
[----:B------:R-:W-:-:S04]  /*3530*/  FMUL.FTZ R237, R237, UR8 ;  /* 0x00000008eded7c20 */ /* 0x000fc80008410000 */
[----:B------:R-:W-:-:S07]  /*3540*/  @P0 FADD.FTZ R237, R40, R237 ;  /* 0x000000ed28ed0221 */ /* 0x000fce0000010000 */
.L_x_6227:
[----:B------:R-:W-:Y:S05]  /*3550*/  BSYNC B0 ;  /* 0x0000000000007941 */ /* 0x000fea0003800000 */
.L_x_6225:
[----:B------:R-:W-:Y:S04]  /*3560*/  BSSY B0, `(.L_x_6228) ;  /* 0x000000a000007945 */ /* 0x000fe80003800000 */
[----:B------:R-:W-:Y:S05]  /*3570*/  @P3 BRA `(.L_x_6229) ;  /* 0x0000000000103947 */ /* 0x000fea0003800000 */
[----:B------:R-:W-:Y:S01]  /*3580*/  MOV R239, RZ ;  /* 0x000000ff00ef7202 */ /* 0x000fe20000000f00 */
[----:B------:R-:W-:Y:S06]  /*3590*/  @!P0 BRA `(.L_x_6230) ;  /* 0x0000000000188947 */ /* 0x000fec0003800000 */
[----:B-----5:R-:W-:Y:S01]  /*35a0*/  HADD2.F32 R239, -RZ, R35.H0_H0 ;  /* 0x20000023ffef7230 */ /* 0x020fe20000004100 */
[----:B------:R-:W-:Y:S06]  /*35b0*/  BRA `(.L_x_6230) ;  /* 0x0000000000107947 */ /* 0x000fec0003800000 */
.L_x_6229:
[----:B-----5:R-:W-:Y:S02]  /*35c0*/  HADD2.F32 R239, -RZ, R39.H0_H0 ;  /* 0x20000027ffef7230 */ /* 0x020fe40000004100 */
[----:B------:R-:W-:-:S03]  /*35d0*/  @P0 HADD2.F32 R40, -RZ, R35.H0_H0 ;  /* 0x20000023ff280230 */ /* 0x000fc60000004100 */
[----:B------:R-:W-:-:S04]  /*35e0*/  FMUL.FTZ R239, R239, UR8 ;  /* 0x00000008efef7c20 */ /* 0x000fc80008410000 */
[----:B------:R-:W-:-:S07]  /*35f0*/  @P0 FADD.FTZ R239, R40, R239 ;  /* 0x000000ef28ef0221 */ /* 0x000fce0000010000 */
.L_x_6230:
[----:B------:R-:W-:Y:S05]  /*3600*/  BSYNC B0 ;  /* 0x0000000000007941 */ /* 0x000fea0003800000 */
.L_x_6228:
[----:B------:R-:W-:Y:S04]  /*3610*/  BSSY B0, `(.L_x_6231) ;  /* 0x000000a000007945 */ /* 0x000fe80003800000 */
[----:B------:R-:W-:Y:S05]  /*3620*/  @P3 BRA `(.L_x_6232) ;  /* 0x0000000000103947 */ /* 0x000fea0003800000 */
[----:B------:R-:W-:Y:S01]  /*3630*/  HFMA2.MMA R241, -RZ, RZ, 0, 0 ;  /* 0x00000000fff17435 */ /* 0x000fe200000001ff */
[----:B------:R-:W-:Y:S10]  /*3640*/  @!P0 BRA `(.L_x_6233) ;  /* 0x0000000000188947 */ /* 0x000ff40003800000 */
[----:B-----5:R-:W-:Y:S01]  /*3650*/  HADD2.F32 R241, -RZ, R35.H1_H1 ;  /* 0x30000023fff17230 */ /* 0x020fe20000004100 */
[----:B------:R-:W-:Y:S06]  /*3660*/  BRA `(.L_x_6233) ;  /* 0x0000000000107947 */ /* 0x000fec0003800000 */
.L_x_6232:
[----:B-----5:R-:W-:Y:S02]  /*3670*/  HADD2.F32 R241, -RZ, R39.H1_H1 ;  /* 0x30000027fff17230 */ /* 0x020fe40000004100 */
[----:B------:R-:W-:-:S03]  /*3680*/  @P0 HADD2.F32 R40, -RZ, R35.H1_H1 ;  /* 0x30000023ff280230 */ /* 0x000fc60000004100 */
[----:B------:R-:W-:-:S04]  /*3690*/  FMUL.FTZ R241, R241, UR8 ;  /* 0x00000008f1f17c20 */ /* 0x000fc80008410000 */
[----:B------:R-:W-:-:S07]  /*36a0*/  @P0 FADD.FTZ R241, R40, R241 ;  /* 0x000000f128f10221 */ /* 0x000fce0000010000 */
.L_x_6233:
[----:B------:R-:W-:Y:S05]  /*36b0*/  BSYNC B0 ;  /* 0x0000000000007941 */ /* 0x000fea0003800000 */
.L_x_6231:
[----:B------:R-:W-:Y:S01]  /*36c0*/  FADD.FTZ R40, RZ, R149 ;  /* 0x00000095ff287221 */ /* 0x000fe20000010000 */
[----:B------:R-:W-:Y:S01]  /*36d0*/  IMAD.WIDE.U32 R2, R243, 0x10, R2 ;  /* 0x00000010f3027825 */ /* 0x000fe200078e0002 */
[----:B------:R-:W-:Y:S01]  /*36e0*/  F2FP.F16.F32.PACK_AB R43, R241, R239 ;  /* 0x000000eff12b723e */ /* 0x000fe200000000ff */
[----:B------:R-:W-:Y:S02]  /*36f0*/  UMOV UR12, 0xffffffff ;  /* 0xffffffff000c7882 */ /* 0x000fe40000000000 */
[----:B------:R-:W-:Y:S01]  /*3700*/  FADD.FTZ R40, R40, R147 ;  /* 0x0000009328287221 */ /* 0x000fe20000010000 */
[----:B------:R-:W-:Y:S02]  /*3710*/  F2FP.F16.F32.PACK_AB R42, R237, R235 ;  /* 0x000000ebed2a723e */ /* 0x000fe400000000ff */
[----:B------:R-:W-:Y:S01]  /*3720*/  F2FP.F16.F32.PACK_AB R41, R185, R49 ;  /* 0x00000031b929723e */ /* 0x000fe200000000ff */
        /* <DEDUP_REMOVED lines=49> */
[----:B------:R-:W-:-:S03]  /*3a40*/  F2FP.F16.F32.PACK_AB R40, R47, R45 ;  /* 0x0000002d2f28723e */ /* 0x000fc600000000ff */
        /* <DEDUP_REMOVED lines=141> */
.L_x_6248:
        /* <DEDUP_REMOVED lines=73> */
[----:B------:R-:W-:Y:S01]  /*47b0*/  IADD3 R52, R52, -0x1, RZ ;  /* 0xffffffff34347810 */ /* 0x000fe20007ffe0ff */
[----:B------:R-:W-:Y:S01]  /*47c0*/  HADD2.F32 R41, -RZ, R6.H0_H0 ;  /* 0x20000006ff297230 */ /* 0x000fe20000004100 */
[----:B------:R-:W-:Y:S01]  /*47d0*/  FSEL R0, R245, RZ, !P1 ;  /* 0x000000fff5007208 */ /* 0x000fe20004800000 */
[--C-:B------:R-:W-:Y:S02]  /*47e0*/  HADD2.F32 R146, -RZ, R7.reuse.H1_H1 ;  /* 0x30000007ff927230 */ /* 0x100fe40000004100 */
[----:B------:R-:W-:Y:S02]  /*47f0*/  IMAD R151, R52, R151, RZ ;  /* 0x0000009734977224 */ /* 0x000fe400078e02ff */
[C---:B------:R-:W-:Y:S01]  /*4800*/  FADD.FTZ R46, -R0.reuse, R59 ;  /* 0x0000003b002e7221 */ /* 0x040fe20000010100 */
[C---:B------:R-:W-:Y:S01]  /*4810*/  FADD.FTZ R52, -R0.reuse, R53 ;  /* 0x0000003500347221 */ /* 0x040fe20000010100 */
[C---:B------:R-:W-:Y:S01]  /*4820*/  FADD.FTZ R48, -R0.reuse, R57 ;  /* 0x0000003900307221 */ /* 0x040fe20000010100 */
[C---:B------:R-:W-:Y:S01]  /*4830*/  FADD.FTZ R54, -R0.reuse, R51 ;  /* 0x0000003300367221 */ /* 0x040fe20000010100 */
[C---:B------:R-:W-:Y:S01]  /*4840*/  FADD.FTZ R222, -R0.reuse, R47 ;  /* 0x0000002f00de7221 */ /* 0x040fe20000010100 */
[----:B------:R-:W-:Y:S01]  /*4850*/  FADD.FTZ R144, -R0, R153 ;  /* 0x0000009900907221 */ /* 0x000fe20000010100 */
[----:B------:R-:W-:-:S02]  /*4860*/  HADD2.F32 R51, -RZ, R7.H0_H0 ;  /* 0x20000007ff337230 */ /* 0x000fc40000004100 */
[C---:B------:R-:W-:Y:S01]  /*4870*/  FMUL.FTZ R47, R43.reuse, R46 ;  /* 0x0000002e2b2f7220 */ /* 0x040fe20000410000 */
        /* <DEDUP_REMOVED lines=55> */
[C---:B------:R-:W-:Y:S01]  /*4bf0*/  FMUL.FTZ R49, R43.reuse, R50 ;  /* 0x000000322b317220 */ /* 0x040fe20000410000 */
[----:B------:R-:W-:Y:S01]  /*4c00*/  FFMA.FTZ R144, R46, R51, R67 ;  /* 0x000000332e907223 */ /* 0x000fe20000010043 */
        /* <DEDUP_REMOVED lines=14> */
[----:B------:R-:W-:-:S02]  /*4cf0*/  HADD2.F32 R51, -RZ, R6.H1_H1 ;  /* 0x30000006ff337230 */ /* 0x000fc40000004100 */
        /* <DEDUP_REMOVED lines=36> */
[----:B------:R-:W-:-:S02]  /*4f40*/  HADD2.F32 R48, -RZ, R5.H1_H1 ;  /* 0x30000005ff307230 */ /* 0x000fc40000004100 */
[----:B------:R-:W-:Y:S01]  /*4f50*/  FFMA.FTZ R51, R49, R51, R66 ;  /* 0x0000003331337223 */ /* 0x000fe20000010042 */
[----:B------:R-:W-:Y:S02]  /*4f60*/  HADD2.F32 R46, -RZ, R5.H0_H0 ;  /* 0x20000005ff2e7230 */ /* 0x000fe40000004100 */
[----:B------:R-:W-:Y:S01]  /*4f70*/  FFMA.FTZ R145, R145, R146, R68 ;  /* 0x0000009291917223 */ /* 0x000fe20000010044 */
[--C-:B------:R-:W-:Y:S02]  /*4f80*/  HADD2.F32 R43, -RZ, R4.reuse.H1_H1 ;  /* 0x30000004ff2b7230 */ /* 0x100fe40000004100 */
[----:B------:R-:W-:Y:S01]  /*4f90*/  FFMA.FTZ R49, R47, R48, R64 ;  /* 0x000000302f317223 */ /* 0x000fe20000010040 */
[----:B------:R-:W-:Y:S02]  /*4fa0*/  HADD2.F32 R41, -RZ, R4.H0_H0 ;  /* 0x20000004ff297230 */ /* 0x000fe40000004100 */
[----:B------:R-:W-:Y:S01]  /*4fb0*/  FFMA.FTZ R46, R44, R46, R63 ;  /* 0x0000002e2c2e7223 */ /* 0x000fe2000001003f */
[----:B------:R-:W-:-:S02]  /*4fc0*/  HADD2.F32 R48, -RZ, R11.H0_H0 ;  /* 0x2000000bff307230 */ /* 0x000fc40000004100 */
[----:B------:R-:W-:Y:S01]  /*4fd0*/  FFMA.FTZ R47, R45, R43, R62 ;  /* 0x0000002b2d2f7223 */ /* 0x000fe2000001003e */
[----:B------:R-:W-:Y:S02]  /*4fe0*/  HADD2.F32 R43, -RZ, R10.H0_H0 ;  /* 0x2000000aff2b7230 */ /* 0x000fe40000004100 */
[----:B------:R-:W-:Y:S01]  /*4ff0*/  FFMA.FTZ R44, R42, R41, R61 ;  /* 0x000000292a2c7223 */ /* 0x000fe2000001003d */
[----:B------:R-:W-:Y:S01]  /*5000*/  SHF.R.S32.HI R42, RZ, 0x1f, R151 ;  /* 0x0000001fff2a7819 */ /* 0x000fe20000011497 */
[----:B------:R-:W-:Y:S02]  /*5010*/  HADD2.F32 R41, -RZ, R9.H0_H0 ;  /* 0x20000009ff297230 */ /* 0x000fe40000004100 */
[----:B------:R-:W-:Y:S01]  /*5020*/  FFMA.FTZ R172, R168, R48, R75 ;  /* 0x00000030a8ac7223 */ /* 0x000fe2000001004b */
[----:B------:R-:W-:Y:S01]  /*5030*/  FFMA.FTZ R170, R150, R43, R73 ;  /* 0x0000002b96aa7223 */ /* 0x000fe20000010049 */
[----:B------:R-:W-:Y:S01]  /*5040*/  LEA.HI R45, R42, R151, RZ, 0x3 ;  /* 0x000000972a2d7211 */ /* 0x000fe200078f18ff */
[--C-:B------:R-:W-:Y:S01]  /*5050*/  HADD2.F32 R42, -RZ, R8.reuse.H1_H1 ;  /* 0x30000008ff2a7230 */ /* 0x100fe20000004100 */
[----:B------:R-:W0:Y:S01]  /*5060*/  LDC.64 R150, c[0x0][0x2b8] ;  /* 0x0000ae00ff967b82 */ /* 0x000e220000000a00 */
[----:B------:R-:W-:Y:S01]  /*5070*/  FFMA.FTZ R168, R148, R41, R71 ;  /* 0x0000002994a87223 */ /* 0x000fe20000010047 */
[----:B------:R-:W-:Y:S01]  /*5080*/  HADD2.F32 R41, -RZ, R8.H0_H0 ;  /* 0x20000008ff297230 */ /* 0x000fe20000004100 */
[----:B------:R-:W-:Y:S01]  /*5090*/  LEA.HI.SX32 R45, R45, R120, 0x1d ;  /* 0x000000782d2d7211 */ /* 0x000fe200078feaff */
[----:B------:R-:W-:Y:S01]  /*50a0*/  FFMA.FTZ R169, R3, R42, R70 ;  /* 0x0000002a03a97223 */ /* 0x000fe20000010046 */
[----:B------:R-:W-:-:S02]  /*50b0*/  HADD2.F32 R3, -RZ, R15.H1_H1 ;  /* 0x3000000fff037230 */ /* 0x000fc40000004100 */
[----:B------:R-:W-:Y:S01]  /*50c0*/  FFMA.FTZ R160, R16, R160, R87 ;  /* 0x000000a010a07223 */ /* 0x000fe20000010057 */
[----:B------:R-:W-:Y:S01]  /*50d0*/  FFMA.FTZ R48, R40, R41, R69 ;  /* 0x0000002928307223 */ /* 0x000fe20000010045 */
[----:B------:R-:W-:Y:S02]  /*50e0*/  HADD2.F32 R41, -RZ, R19.H1_H1 ;  /* 0x30000013ff297230 */ /* 0x000fe40000004100 */
[----:B------:R-:W-:Y:S01]  /*50f0*/  FFMA.FTZ R155, R17, R155, R88 ;  /* 0x0000009b119b7223 */ /* 0x000fe20000010058 */
[----:B------:R-:W-:Y:S02]  /*5100*/  HADD2.F32 R43, -RZ, R9.H1_H1 ;  /* 0x30000009ff2b7230 */ /* 0x000fe40000004100 */
[----:B------:R-:W-:Y:S01]  /*5110*/  FFMA.FTZ R175, R175, R3, R84 ;  /* 0x00000003afaf7223 */ /* 0x000fe20000010054 */
[----:B------:R-:W-:Y:S02]  /*5120*/  HADD2.F32 R42, -RZ, R23.H0_H0 ;  /* 0x20000017ff2a7230 */ /* 0x000fe40000004100 */
[----:B------:R-:W-:Y:S01]  /*5130*/  FFMA.FTZ R177, R177, R41, R92 ;  /* 0x00000029b1b17223 */ /* 0x000fe2000001005c */
[----:B------:R-:W-:Y:S01]  /*5140*/  HADD2.F32 R40, -RZ, R19.H0_H0 ;  /* 0x20000013ff287230 */ /* 0x000fe20000004100 */
[----:B------:R-:W-:Y:S01]  /*5150*/  F2FP.F16.F32.PACK_AB R41, R49, R46 ;  /* 0x0000002e3129723e */ /* 0x000fe200000000ff */
[----:B------:R-:W-:-:S02]  /*5160*/  HADD2.F32 R3, -RZ, R27.H0_H0 ;  /* 0x2000001bff037230 */ /* 0x000fc40000004100 */
[----:B------:R-:W-:Y:S01]  /*5170*/  FFMA.FTZ R171, R147, R43, R72 ;  /* 0x0000002b93ab7223 */ /* 0x000fe20000010048 */
[----:B------:R-:W-:Y:S02]  /*5180*/  HADD2.F32 R49, -RZ, R31.H0_H0 ;  /* 0x2000001fff317230 */ /* 0x000fe40000004100 */
[----:B------:R-:W-:Y:S01]  /*5190*/  FFMA.FTZ R200, R200, R42, R99 ;  /* 0x0000002ac8c87223 */ /* 0x000fe20000010063 */
[----:B------:R-:W-:Y:S02]  /*51a0*/  HADD2.F32 R146, -RZ, R11.H1_H1 ;  /* 0x3000000bff927230 */ /* 0x000fe40000004100 */
[----:B------:R-:W-:Y:S01]  /*51b0*/  FFMA.FTZ R184, R184, R40, R91 ;  /* 0x00000028b8b87223 */ /* 0x000fe2000001005b */
[----:B------:R-:W-:Y:S01]  /*51c0*/  HADD2.F32 R43, -RZ, R23.H1_H1 ;  /* 0x30000017ff2b7230 */ /* 0x000fe20000004100 */
[----:B------:R-:W-:Y:S01]  /*51d0*/  F2FP.F16.F32.PACK_AB R42, R51, R50 ;  /* 0x00000032332a723e */ /* 0x000fe200000000ff */
[----:B------:R-:W-:Y:S01]  /*51e0*/  HADD2.F32 R50, -RZ, R31.H1_H1 ;  /* 0x3000001fff327230 */ /* 0x000fe20000004100 */
[----:B------:R-:W-:Y:S01]  /*51f0*/  F2FP.F16.F32.PACK_AB R40, R47, R44 ;  /* 0x0000002c2f28723e */ /* 0x000fe200000000ff */
[----:B------:R-:W-:-:S02]  /*5200*/  HADD2.F32 R44, -RZ, R27.H1_H1 ;  /* 0x3000001bff2c7230 */ /* 0x000fc40000004100 */
[----:B------:R-:W-:Y:S01]  /*5210*/  FFMA.FTZ R216, R216, R3, R107 ;  /* 0x00000003d8d87223 */ /* 0x000fe2000001006b */
[----:B------:R-:W-:Y:S01]  /*5220*/  FFMA.FTZ R232, R232, R49, R115 ;  /* 0x00000031e8e87223 */ /* 0x000fe20000010073 */
[----:B------:R-:W-:Y:S01]  /*5230*/  IADD3 R3, R45, 0x80, RZ ;  /* 0x000000802d037810 */ /* 0x000fe20007ffe0ff */
[----:B------:R-:W-:Y:S01]  /*5240*/  FFMA.FTZ R49, R143, R2, R74 ;  /* 0x000000028f317223 */ /* 0x000fe2000001004a */
[----:B------:R-:W-:Y:S01]  /*5250*/  IADD3 R51, R45, 0x100, RZ ;  /* 0x000001002d337810 */ /* 0x000fe20007ffe0ff */
[----:B------:R-:W-:Y:S01]  /*5260*/  FFMA.FTZ R173, R149, R146, R76 ;  /* 0x0000009295ad7223 */ /* 0x000fe2000001004c */
[----:B------:R-:W-:Y:S01]  /*5270*/  FFMA.FTZ R179, R179, R43, R100 ;  /* 0x0000002bb3b37223 */ /* 0x000fe20000010064 */
[----:B------:R-:W-:Y:S01]  /*5280*/  F2FP.F16.F32.PACK_AB R43, R145, R144 ;  /* 0x00000090912b723e */ /* 0x000fe200000000ff */
[----:B------:R-:W-:Y:S01]  /*5290*/  FFMA.FTZ R185, R183, R50, R116 ;  /* 0x00000032b7b97223 */ /* 0x000fe20000010074 */
[----:B0-----:R-:W-:-:S04]  /*52a0*/  IMAD.WIDE.U32 R46, R45, 0x10, R150 ;  /* 0x000000102d2e7825 */ /* 0x001fc800078e0096 */
[----:B------:R-:W-:Y:S01]  /*52b0*/  FFMA.FTZ R181, R181, R44, R108 ;  /* 0x0000002cb5b57223 */ /* 0x000fe2000001006c */
[----:B------:R-:W-:Y:S01]  /*52c0*/  IADD3 R145, R45, 0x180, RZ ;  /* 0x000001802d917810 */ /* 0x000fe20007ffe0ff */
[----:B------:R-:W-:Y:S01]  /*52d0*/  FFMA.FTZ R138, R21, R138, R96 ;  /* 0x0000008a158a7223 */ /* 0x000fe20000010060 */
[C---:B------:R-:W-:Y:S01]  /*52e0*/  IADD3 R147, R45.reuse, 0x200, RZ ;  /* 0x000002002d937810 */ /* 0x040fe20007ffe0ff */
[----:B------:R0:W-:Y:S01]  /*52f0*/  STG.E.128 desc[UR4][R46.64], R40 ;  /* 0x000000282e007986 */ /* 0x0001e2000c101d04 */
[C---:B------:R-:W-:Y:S01]  /*5300*/  IADD3 R149, R45.reuse, 0x280, RZ ;  /* 0x000002802d957810 */ /* 0x040fe20007ffe0ff */
[----:B------:R-:W-:Y:S01]  /*5310*/  HADD2.F32 R146, -RZ, R15.H0_H0 ;  /* 0x2000000fff927230 */ /* 0x000fe20000004100 */
[----:B------:R-:W-:Y:S01]  /*5320*/  IADD3 R183, R45, 0x300, RZ ;  /* 0x000003002db77810 */ /* 0x000fe20007ffe0ff */
[----:B------:R-:W-:Y:S01]  /*5330*/  IMAD.WIDE.U32 R44, R3, 0x10, R150 ;  /* 0x00000010032c7825 */ /* 0x000fe200078e0096 */
[----:B------:R-:W-:-:S03]  /*5340*/  F2FP.F16.F32.PACK_AB R50, R49, R170 ;  /* 0x000000aa3132723e */ /* 0x000fc600000000ff */
[----:B------:R-:W-:Y:S01]  /*5350*/  FFMA.FTZ R157, R14, R157, R85 ;  /* 0x0000009d0e9d7223 */ /* 0x000fe20000010055 */
[----:B------:R-:W-:Y:S01]  /*5360*/  F2FP.F16.F32.PACK_AB R49, R171, R168 ;  /* 0x000000a8ab31723e */ /* 0x000fe200000000ff */
[----:B------:R-:W-:Y:S01]  /*5370*/  IMAD.WIDE.U32 R2, R51, 0x10, R150 ;  /* 0x0000001033027825 */ /* 0x000fe200078e0096 */
[----:B------:R-:W-:-:S03]  /*5380*/  F2FP.F16.F32.PACK_AB R51, R173, R172 ;  /* 0x000000acad33723e */ /* 0x000fc600000000ff */
[----:B------:R-:W-:Y:S01]  /*5390*/  FFMA.FTZ R140, R24, R140, R103 ;  /* 0x0000008c188c7223 */ /* 0x000fe20000010067 */
[----:B------:R-:W-:Y:S01]  /*53a0*/  F2FP.F16.F32.PACK_AB R48, R169, R48 ;  /* 0x00000030a930723e */ /* 0x000fe200000000ff */
[----:B------:R-:W-:Y:S01]  /*53b0*/  FFMA.FTZ R174, R174, R146, R83 ;  /* 0x00000092aeae7223 */ /* 0x000fe20000010053 */
[----:B------:R-:W-:Y:S01]  /*53c0*/  FFMA.FTZ R167, R123, R167, R82 ;  /* 0x000000a77ba77223 */ /* 0x000fe20000010052 */
[----:B------:R-:W-:Y:S01]  /*53d0*/  FFMA.FTZ R163, R127, R163, R90 ;  /* 0x000000a37fa37223 */ /* 0x000fe2000001005a */
[----:B------:R-:W-:Y:S01]  /*53e0*/  FFMA.FTZ R159, R131, R159, R98 ;  /* 0x0000009f839f7223 */ /* 0x000fe20000010062 */
[----:B------:R1:W-:Y:S01]  /*53f0*/  STG.E.128 desc[UR4][R44.64], R48 ;  /* 0x000000302c007986 */ /* 0x0003e2000c101d04 */
[----:B------:R-:W-:Y:S01]  /*5400*/  FFMA.FTZ R57, R22, R57, R101 ;  /* 0x0000003916397223 */ /* 0x000fe20000010065 */
[----:B0-----:R-:W-:Y:S01]  /*5410*/  FFMA.FTZ R41, R12, R165, R79 ;  /* 0x000000a50c297223 */ /* 0x001fe2000001004f */
[----:B------:R-:W-:Y:S01]  /*5420*/  FFMA.FTZ R46, R13, R161, R80 ;  /* 0x000000a10d2e7223 */ /* 0x000fe20000010050 */
[----:B------:R-:W-:Y:S01]  /*5430*/  FFMA.FTZ R40, R122, R164, R77 ;  /* 0x000000a47a287223 */ /* 0x000fe2000001004d */
[----:B------:R-:W-:Y:S01]  /*5440*/  FFMA.FTZ R42, R124, R166, R81 ;  /* 0x000000a67c2a7223 */ /* 0x000fe20000010051 */
[----:B------:R-:W-:Y:S01]  /*5450*/  FFMA.FTZ R47, R121, R156, R78 ;  /* 0x0000009c792f7223 */ /* 0x000fe2000001004e */
[----:B------:R-:W-:Y:S01]  /*5460*/  FFMA.FTZ R136, R133, R136, R102 ;  /* 0x0000008885887223 */ /* 0x000fe20000010066 */
[----:B------:R-:W-:Y:S01]  /*5470*/  F2FP.F16.F32.PACK_AB R41, R46, R41 ;  /* 0x000000292e29723e */ /* 0x000fe200000000ff */
[----:B------:R-:W-:Y:S01]  /*5480*/  FFMA.FTZ R46, R126, R162, R89 ;  /* 0x000000a27e2e7223 */ /* 0x000fe20000010059 */
[----:B------:R-:W-:Y:S01]  /*5490*/  FFMA.FTZ R0, R26, R0, R109 ;  /* 0x000000001a007223 */ /* 0x000fe2000001006d */
[----:B------:R-:W-:Y:S01]  /*54a0*/  F2FP.F16.F32.PACK_AB R43, R175, R174 ;  /* 0x000000aeaf2b723e */ /* 0x000fe200000000ff */
[----:B------:R-:W-:Y:S01]  /*54b0*/  IMAD.WIDE.U32 R144, R145, 0x10, R150 ;  /* 0x0000001091907825 */ /* 0x000fe200078e0096 */
[----:B------:R-:W-:-:S02]  /*54c0*/  F2FP.F16.F32.PACK_AB R42, R167, R42 ;  /* 0x0000002aa72a723e */ /* 0x000fc400000000ff */
[----:B------:R-:W-:Y:S01]  /*54d0*/  F2FP.F16.F32.PACK_AB R40, R47, R40 ;  /* 0x000000282f28723e */ /* 0x000fe200000000ff */
[----:B------:R-:W-:Y:S01]  /*54e0*/  IMAD.WIDE.U32 R146, R147, 0x10, R150 ;  /* 0x0000001093927825 */ /* 0x000fe200078e0096 */
[----:B------:R-:W-:-:S03]  /*54f0*/  F2FP.F16.F32.PACK_AB R47, R177, R184 ;  /* 0x000000b8b12f723e */ /* 0x000fc600000000ff */
[----:B-1----:R-:W-:Y:S01]  /*5500*/  FFMA.FTZ R48, R18, R53, R93 ;  /* 0x0000003512307223 */ /* 0x002fe2000001005d */
[----:B------:R-:W-:Y:S01]  /*5510*/  F2FP.F16.F32.PACK_AB R45, R155, R160 ;  /* 0x000000a09b2d723e */ /* 0x000fe200000000ff */
        /* <DEDUP_REMOVED lines=18> */
[--C-:B------:R-:W-:Y:S01]  /*5640*/  IMAD.WIDE.U32 R148, R149, 0x10, R150.reuse ;  /* 0x0000001095947825 */ /* 0x100fe200078e0096 */
[----:B------:R-:W-:Y:S01]  /*5650*/  F2FP.F16.F32.PACK_AB R51, R179, R200 ;  /* 0x000000c8b333723e */ /* 0x000fe200000000ff */
[----:B------:R0:W-:Y:S01]  /*5660*/  STG.E.128 desc[UR4][R2.64], R40 ;  /* 0x0000002802007986 */ /* 0x0001e2000c101d04 */
[----:B------:R-:W-:Y:S01]  /*5670*/  F2FP.F16.F32.PACK_AB R50, R159, R50 ;  /* 0x000000329f32723e */ /* 0x000fe200000000ff */
[----:B------:R-:W-:Y:S01]  /*5680*/  IMAD.WIDE.U32 R150, R183, 0x10, R150 ;  /* 0x00000010b7967825 */ /* 0x000fe200078e0096 */
[----:B------:R-:W-:Y:S01]  /*5690*/  F2FP.F16.F32.PACK_AB R55, R181, R216 ;  /* 0x000000d8b537723e */ /* 0x000fe200000000ff */
[----:B------:R0:W-:Y:S01]  /*56a0*/  STG.E.128 desc[UR4][R144.64], R44 ;  /* 0x0000002c90007986 */ /* 0x0001e2000c101d04 */
[----:B------:R-:W-:-:S02]  /*56b0*/  F2FP.F16.F32.PACK_AB R52, R136, R57 ;  /* 0x000000398834723e */ /* 0x000fc400000000ff */
[----:B------:R-:W-:Y:S01]  /*56c0*/  F2FP.F16.F32.PACK_AB R59, R185, R232 ;  /* 0x000000e8b93b723e */ /* 0x000fe200000000ff */
[----:B------:R0:W-:Y:S01]  /*56d0*/  STG.E.128 desc[UR4][R146.64], R48 ;  /* 0x0000003092007986 */ /* 0x0001e2000c101d04 */
[----:B------:R-:W-:Y:S02]  /*56e0*/  F2FP.F16.F32.PACK_AB R58, R157, R58 ;  /* 0x0000003a9d3a723e */ /* 0x000fe400000000ff */
[----:B------:R-:W-:Y:S01]  /*56f0*/  F2FP.F16.F32.PACK_AB R57, R155, R138 ;  /* 0x0000008a9b39723e */ /* 0x000fe200000000ff */
[----:B------:R0:W-:Y:S01]  /*5700*/  STG.E.128 desc[UR4][R148.64], R52 ;  /* 0x0000003494007986 */ /* 0x0001e2000c101d04 */
[----:B------:R-:W-:-:S05]  /*5710*/  F2FP.F16.F32.PACK_AB R56, R153, R0 ;  /* 0x000000009938723e */ /* 0x000fca00000000ff */
[----:B------:R0:W-:Y:S02]  /*5720*/  STG.E.128 desc[UR4][R150.64], R56 ;  /* 0x0000003896007986 */ /* 0x0001e4000c101d04 */
.L_x_6236:
[----:B------:R-:W-:Y:S05]  /*5730*/  BSYNC B0 ;  /* 0x0000000000007941 */ /* 0x000fea0003800000 */
.L_x_6235:
[----:B------:R-:W-:Y:S02]  /*5740*/  IADD3 R118, R118, UR10, RZ ;  /* 0x0000000a76767c10 */ /* 0x000fe4000fffe0ff */
[----:B------:R-:W-:Y:S02]  /*5750*/  SEL R0, RZ, 0x1, P0 ;  /* 0x00000001ff007807 */ /* 0x000fe40000000000 */
[----:B------:R-:W-:-:S13]  /*5760*/  ISETP.GE.AND P2, PT, R118, UR11, PT ;  /* 0x0000000b76007c0c */ /* 0x000fda000bf46270 */
[----:B------:R-:W-:Y:S05]  /*5770*/  @!P2 BRA `(.L_x_6237) ;  /* 0xffffffb0006ca947 */ /* 0x000fea000383ffff */
[----:B------:R-:W-:Y:S05]  /*5780*/  EXIT ;  /* 0x000000000000794d */ /* 0x000fea0003800000 */
.L_x_6234:
[----:B------:R-:W-:Y:S01]  /*5790*/  HFMA2.MMA R48, -RZ, RZ, 0, 5.9604644775390625e-08 ;  /* 0x00000001ff307435 */ /* 0x000fe200000001ff */
[----:B------:R-:W-:Y:S02]  /*57a0*/  MOV R243, R0 ;  /* 0x0000000000f37202 */ /* 0x000fe40000000f00 */
[----:B------:R-:W-:Y:S02]  /*57b0*/  MOV R245, 0x1f ;  /* 0x0000001f00f57802 */ /* 0x000fe40000000f00 */
[----:B------:R-:W-:-:S07]  /*57c0*/  MOV R46, 0xffffffff ;  /* 0xffffffff002e7802 */ /* 0x000fce0000000f00 */
[----:B-----5:R-:W-:Y:S05]  /*57d0*/  WARPSYNC.COLLECTIVE R46, `(.L_x_6238) ;  /* 0x000000002e087348 */ /* 0x020fea0003c00000 */
[----:B------:R0:W1:Y:S02]  /*57e0*/  SHFL.BFLY P2, R43, R243, R48, R245 ;  /* 0x0c000030f32b7389 */ /* 0x00006400000400f5 */
[----:B01---5:R-:W-:Y:S01]  /*57f0*/  ENDCOLLECTIVE ;  /* 0x000000000000791b */ /* 0x023fe20003800000 */
.L_x_6238:
[----:B------:R-:W-:Y:S01]  /*5800*/  HFMA2.MMA R48, -RZ, RZ, 0, 1.1920928955078125e-07 ;  /* 0x00000002ff307435 */ /* 0x000fe200000001ff */
[----:B------:R-:W-:-:S05]  /*5810*/  MOV R3, R43 ;  /* 0x0000002b00037202 */ /* 0x000fca0000000f00 */
[----:B------:R-:W-:-:S05]  /*5820*/  FADD.FTZ R3, R0, R3 ;  /* 0x0000000300037221 */ /* 0x000fca0000010000 */
[----:B------:R-:W-:-:S07]  /*5830*/  MOV R243, R3 ;  /* 0x0000000300f37202 */ /* 0x000fce0000000f00 */
[----:B------:R-:W-:Y:S05]  /*5840*/  WARPSYNC.COLLECTIVE R46, `(.L_x_6239) ;  /* 0x000000002e087348 */ /* 0x000fea0003c00000 */
[----:B------:R0:W1:Y:S02]  /*5850*/  SHFL.BFLY P2, R43, R243, R48, R245 ;  /* 0x0c000030f32b7389 */ /* 0x00006400000400f5 */
[----:B01----:R-:W-:Y:S01]  /*5860*/  ENDCOLLECTIVE ;  /* 0x000000000000791b */ /* 0x003fe20003800000 */
.L_x_6239:
[----:B------:R-:W-:Y:S01]  /*5870*/  HFMA2.MMA R48, -RZ, RZ, 0, 2.384185791015625e-07 ;  /* 0x00000004ff307435 */ /* 0x000fe200000001ff */
[----:B------:R-:W-:-:S05]  /*5880*/  MOV R2, R43 ;  /* 0x0000002b00027202 */ /* 0x000fca0000000f00 */
[----:B------:R-:W-:-:S05]  /*5890*/  FADD.FTZ R40, R3, R2 ;  /* 0x0000000203287221 */ /* 0x000fca0000010000 */
[----:B------:R-:W-:-:S07]  /*58a0*/  MOV R243, R40 ;  /* 0x0000002800f37202 */ /* 0x000fce0000000f00 */
[----:B------:R-:W-:Y:S05]  /*58b0*/  WARPSYNC.COLLECTIVE R46, `(.L_x_6240) ;  /* 0x000000002e087348 */ /* 0x000fea0003c00000 */
[----:B------:R0:W1:Y:S02]  /*58c0*/  SHFL.BFLY P2, R43, R243, R48, R245 ;  /* 0x0c000030f32b7389 */ /* 0x00006400000400f5 */
[----:B01----:R-:W-:Y:S01]  /*58d0*/  ENDCOLLECTIVE ;  /* 0x000000000000791b */ /* 0x003fe20003800000 */
.L_x_6240:
[----:B------:R-:W-:Y:S01]  /*58e0*/  HFMA2.MMA R48, -RZ, RZ, 0, 4.76837158203125e-07 ;  /* 0x00000008ff307435 */ /* 0x000fe200000001ff */
[----:B------:R-:W-:-:S05]  /*58f0*/  MOV R41, R43 ;  /* 0x0000002b00297202 */ /* 0x000fca0000000f00 */
[----:B------:R-:W-:-:S05]  /*5900*/  FADD.FTZ R41, R40, R41 ;  /* 0x0000002928297221 */ /* 0x000fca0000010000 */
[----:B------:R-:W-:-:S07]  /*5910*/  MOV R243, R41 ;  /* 0x0000002900f37202 */ /* 0x000fce0000000f00 */
[----:B------:R-:W-:Y:S05]  /*5920*/  WARPSYNC.COLLECTIVE R46, `(.L_x_6241) ;  /* 0x000000002e087348 */ /* 0x000fea0003c00000 */
[----:B------:R0:W1:Y:S02]  /*5930*/  SHFL.BFLY P2, R43, R243, R48, R245 ;  /* 0x0c000030f32b7389 */ /* 0x00006400000400f5 */
[----:B01----:R-:W-:Y:S01]  /*5940*/  ENDCOLLECTIVE ;  /* 0x000000000000791b */ /* 0x003fe20003800000 */
.L_x_6241:
[----:B------:R-:W-:Y:S01]  /*5950*/  HFMA2.MMA R48, -RZ, RZ, 0, 9.5367431640625e-07 ;  /* 0x00000010ff307435 */ /* 0x000fe200000001ff */
[----:B------:R-:W-:-:S05]  /*5960*/  MOV R2, R43 ;  /* 0x0000002b00027202 */ /* 0x000fca0000000f00 */
[----:B------:R-:W-:-:S05]  /*5970*/  FADD.FTZ R42, R41, R2 ;  /* 0x00000002292a7221 */ /* 0x000fca0000010000 */
[----:B------:R-:W-:-:S07]  /*5980*/  MOV R243, R42 ;  /* 0x0000002a00f37202 */ /* 0x000fce0000000f00 */
[----:B------:R-:W-:Y:S05]  /*5990*/  WARPSYNC.COLLECTIVE R46, `(.L_x_6242) ;  /* 0x000000002e087348 */ /* 0x000fea0003c00000 */
[----:B------:R0:W1:Y:S02]  /*59a0*/  SHFL.BFLY P2, R43, R243, R48, R245 ;  /* 0x0c000030f32b7389 */ /* 0x00006400000400f5 */
[----:B01----:R-:W-:Y:S01]  /*59b0*/  ENDCOLLECTIVE ;  /* 0x000000000000791b */ /* 0x003fe20003800000 */
.L_x_6242:
        /* <DEDUP_REMOVED lines=119> */
.L_x_6243:
[----:B------:R-:W-:Y:S01]  /*6130*/  HFMA2.MMA R48, -RZ, RZ, 0, 1.1920928955078125e-07 ;  /* 0x00000002ff307435 */ /* 0x000fe200000001ff */
[----:B------:R-:W-:-:S05]  /*6140*/  MOV R3, R43 ;  /* 0x0000002b00037202 */ /* 0x000fca0000000f00 */
[----:B------:R-:W-:-:S05]  /*6150*/  FADD.FTZ R3, R0, R3 ;  /* 0x0000000300037221 */ /* 0x000fca0000010000 */
[----:B------:R-:W-:-:S07]  /*6160*/  MOV R243, R3 ;  /* 0x0000000300f37202 */ /* 0x000fce0000000f00 */
[----:B------:R-:W-:Y:S05]  /*6170*/  WARPSYNC.COLLECTIVE R46, `(.L_x_6244) ;  /* 0x000000002e087348 */ /* 0x000fea0003c00000 */
[----:B------:R0:W1:Y:S02]  /*6180*/  SHFL.BFLY P2, R43, R243, R48, R245 ;  /* 0x0c000030f32b7389 */ /* 0x00006400000400f5 */
[----:B01----:R-:W-:Y:S01]  /*6190*/  ENDCOLLECTIVE ;  /* 0x000000000000791b */ /* 0x003fe20003800000 */
.L_x_6244:
[----:B------:R-:W-:Y:S01]  /*61a0*/  HFMA2.MMA R48, -RZ, RZ, 0, 2.384185791015625e-07 ;  /* 0x00000004ff307435 */ /* 0x000fe200000001ff */
[----:B------:R-:W-:-:S05]  /*61b0*/  MOV R40, R43 ;  /* 0x0000002b00287202 */ /* 0x000fca0000000f00 */
[----:B------:R-:W-:-:S05]  /*61c0*/  FADD.FTZ R40, R3, R40 ;  /* 0x0000002803287221 */ /* 0x000fca0000010000 */
[----:B------:R-:W-:-:S07]  /*61d0*/  MOV R243, R40 ;  /* 0x0000002800f37202 */ /* 0x000fce0000000f00 */
[----:B------:R-:W-:Y:S05]  /*61e0*/  WARPSYNC.COLLECTIVE R46, `(.L_x_6245) ;  /* 0x000000002e087348 */ /* 0x000fea0003c00000 */
[----:B------:R0:W1:Y:S02]  /*61f0*/  SHFL.BFLY P2, R43, R243, R48, R245 ;  /* 0x0c000030f32b7389 */ /* 0x00006400000400f5 */
[----:B01----:R-:W-:Y:S01]  /*6200*/  ENDCOLLECTIVE ;  /* 0x000000000000791b */ /* 0x003fe20003800000 */
.L_x_6245:
[----:B------:R-:W-:Y:S01]  /*6210*/  HFMA2.MMA R48, -RZ, RZ, 0, 4.76837158203125e-07 ;  /* 0x00000008ff307435 */ /* 0x000fe200000001ff */
[----:B------:R-:W-:-:S05]  /*6220*/  MOV R41, R43 ;  /* 0x0000002b00297202 */ /* 0x000fca0000000f00 */
[----:B------:R-:W-:-:S05]  /*6230*/  FADD.FTZ R41, R40, R41 ;  /* 0x0000002928297221 */ /* 0x000fca0000010000 */
[----:B------:R-:W-:-:S07]  /*6240*/  MOV R243, R41 ;  /* 0x0000002900f37202 */ /* 0x000fce0000000f00 */
[----:B------:R-:W-:Y:S05]  /*6250*/  WARPSYNC.COLLECTIVE R46, `(.L_x_6246) ;  /* 0x000000002e087348 */ /* 0x000fea0003c00000 */
[----:B------:R0:W1:Y:S02]  /*6260*/  SHFL.BFLY P2, R43, R243, R48, R245 ;  /* 0x0c000030f32b7389 */ /* 0x00006400000400f5 */
[----:B01----:R-:W-:Y:S01]  /*6270*/  ENDCOLLECTIVE ;  /* 0x000000000000791b */ /* 0x003fe20003800000 */
.L_x_6246:
[----:B------:R-:W-:Y:S01]  /*6280*/  HFMA2.MMA R48, -RZ, RZ, 0, 9.5367431640625e-07 ;  /* 0x00000010ff307435 */ /* 0x000fe200000001ff */
[----:B------:R-:W-:-:S05]  /*6290*/  MOV R42, R43 ;  /* 0x0000002b002a7202 */ /* 0x000fca0000000f00 */
[----:B------:R-:W-:-:S05]  /*62a0*/  FADD.FTZ R42, R41, R42 ;  /* 0x0000002a292a7221 */ /* 0x000fca0000010000 */
[----:B------:R-:W-:-:S07]  /*62b0*/  MOV R243, R42 ;  /* 0x0000002a00f37202 */ /* 0x000fce0000000f00 */
[----:B------:R-:W-:Y:S05]  /*62c0*/  WARPSYNC.COLLECTIVE R46, `(.L_x_6247) ;  /* 0x000000002e087348 */ /* 0x000fea0003c00000 */
[----:B------:R0:W1:Y:S02]  /*62d0*/  SHFL.BFLY P2, R43, R243, R48, R245 ;  /* 0x0c000030f32b7389 */ /* 0x00006400000400f5 */
[----:B01----:R-:W-:Y:S01]  /*62e0*/  ENDCOLLECTIVE ;  /* 0x000000000000791b */ /* 0x003fe20003800000 */
.L_x_6247:
[----:B------:R-:W-:Y:S05]  /*62f0*/  BRA `(.L_x_6248) ;  /* 0xffffffe000087947 */ /* 0x000fea000383ffff */
.L_x_6249:
        /* <DEDUP_REMOVED lines=16> */
.L_x_45979:


//--------------------- .text._ZN10layer_norm13ln_fwd_kernelINS_13Kernel_traitsI6__halfS2_S2_S2_fjLj7168ELj1ELj1ELj4ELj16ENS_18Kernel_traits_baseILj7168ES2_S2_S2_S2_fjLj128EEEEELb0ELb1ELb0ELb0EEEvNS_9FwdParamsE --------------------------
	.section	.text._ZN10layer_norm13ln_fwd_kernelINS_13Kernel_traitsI6__halfS2_S2_S2_fjLj7168ELj1ELj1ELj4ELj16ENS_18Kernel_traits_baseILj7168ES2_S2_S2_S2_fjLj128EEEEELb0ELb1ELb0ELb0EEEvNS_9FwdParamsE,"ax",@progbits
	.align	128
        .global         _ZN10layer_norm13ln_fwd_kernelINS_13Kernel_traitsI6__halfS2_S2_S2_fjLj7168ELj1ELj1ELj4ELj16ENS_18Kernel_traits_baseILj7168ES2_S2_S2_S2_fjLj128EEEEELb0ELb1ELb0ELb0EEEvNS_9FwdParamsE
        .type           _ZN10layer_norm13ln_fwd_kernelINS_13Kernel_traitsI6__halfS2_S2_S2_fjLj7168ELj1ELj1ELj4ELj16ENS_18Kernel_traits_baseILj7168ES2_S2_S2_S2_fjLj128EEEEELb0ELb1ELb0ELb0EEEvNS_9FwdParamsE,@function
        .size           _ZN10layer_norm13ln_fwd_kernelINS_13Kernel_traitsI6__halfS2_S2_S2_fjLj7168ELj1ELj1ELj4ELj16ENS_18Kernel_traits_baseILj7168ES2_S2_S2_S2_fjLj128EEEEELb0ELb1ELb0ELb0EEEvNS_9FwdParamsE,(.L_x_45980 - _ZN10layer_norm13ln_fwd_kernelINS_13Kernel_traitsI6__halfS2_S2_S2_fjLj7168ELj1ELj1ELj4ELj16ENS_18Kernel_traits_baseILj7168ES2_S2_S2_S2_fjLj128EEEEELb0ELb1ELb0ELb0EEEvNS_9FwdParamsE)
        .other          _ZN10layer_norm13ln_fwd_kernelINS_13Kernel_traitsI6__halfS2_S2_S2_fjLj7168ELj1ELj1ELj4ELj16ENS_18Kernel_traits_baseILj7168ES2_S2_S2_S2_fjLj128EEEEELb0ELb1ELb0ELb0EEEvNS_9FwdParamsE,@"STO_CUDA_ENTRY STV_DEFAULT"
_ZN10layer_norm13ln_fwd_kernelINS_13Kernel_traitsI6__halfS2_S2_S2_fjLj7168ELj1ELj1ELj4ELj16ENS_18Kernel_traits_baseILj7168ES2_S2_S2_S2_fjLj128EEEEELb0ELb1ELb0ELb0EEEvNS_9FwdParamsE:
.text._ZN10layer_norm13ln_fwd_kernelINS_13Kernel_traitsI6__halfS2_S2_S2_fjLj7168ELj1ELj1ELj4ELj16ENS_18Kernel_traits_baseILj7168ES2_S2_S2_S2_fjLj128EEEEELb0ELb1ELb0ELb0EEEvNS_9FwdParamsE:
        /* <DEDUP_REMOVED lines=35> */
[----:B------:R-:W5:Y:S04]  /*0230*/  LDG.E.128 R104, desc[UR4][R104.64] ;  /* 0x0000000468687981 */ /* 0x000f68000c1e1d00 */
[----:B------:R0:W5:Y:S01]  /*0240*/  LDG.E.128 R16, desc[UR4][R4.64] ;  /* 0x0000000404107981 */ /* 0x000162000c1e1d00 */
[----:B------:R-:W-:Y:S02]  /*0250*/  LOP3.LUT R15, R15, 0x80, RZ, 0xfc, !PT ;  /* 0x000000800f0f7812 */ /* 0x000fe400078efcff */
[----:B------:R-:W-:Y:S02]  /*0260*/  @!P1 CS2R R108, SRZ ;  /* 0x00000000006c9805 */ /* 0x000fe4000001ff00 */
[----:B0-----:R-:W-:-:S07]  /*0270*/  @!P1 CS2R R110, SRZ ;  /* 0x00000000006e9805 */ /* 0x001fce000001ff00 */
.L_x_6251:
[----:B------:R-:W-:Y:S05]  /*0280*/  BSYNC B0 ;  /* 0x0000000000007941 */ /* 0x000fea0003800000 */
.L_x_6250:
        /* <DEDUP_REMOVED lines=12> */
[C---:B------:R-:W-:Y:S02]  /*0350*/  LEA.HI.X R5, R15.reuse, UR7, RZ, 0x4, P2 ;  /* 0x000000070f057c11 */ /* 0x040fe400090f24ff */
[----:B------:R0:W5:Y:S04]  /*0360*/  LDG.E.128 R96, desc[UR4][R6.64] ;  /* 0x0000000406607981 */ /* 0x000168000c1e1d00 */
[----:B------:R0:W5:Y:S01]  /*0370*/  LDG.E.128 R20, desc[UR4][R4.64] ;  /* 0x0000000404147981 */ /* 0x000162000c1e1d00 */
[----:B------:R-:W-:-:S02]  /*0380*/  IADD3 R15, R15, 0x80, RZ ;  /* 0x000000800f0f7810 */ /* 0x000fc40007ffe0ff */
[----:B------:R-:W-:Y:S02]  /*0390*/  @!P1 CS2R R100, SRZ ;  /* 0x0000000000649805 */ /* 0x000fe4000001ff00 */
[----:B0-----:R-:W-:-:S07]  /*03a0*/  @!P1 CS2R R102, SRZ ;  /* 0x0000000000669805 */ /* 0x001fce000001ff00 */
.L_x_6253:
[----:B------:R-:W-:Y:S05]  /*03b0*/  BSYNC B0 ;  /* 0x0000000000007941 */ /* 0x000fea0003800000 */
.L_x_6252:
        /* <DEDUP_REMOVED lines=14> */
[----:B------:R-:W5:Y:S01]  /*04a0*/  LDG.E.128 R8, desc[UR4][R8.64] ;  /* 0x0000000408087981 */ /* 0x000f62000c1e1d00 */
[----:B------:R-:W-:-:S02]  /*04b0*/  IADD3 R15, R15, 0x80, RZ ;  /* 0x000000800f0f7810 */ /* 0x000fc40007ffe0ff */
[----:B------:R-:W-:Y:S02]  /*04c0*/  @!P1 CS2R R92, SRZ ;  /* 0x00000000005c9805 */ /* 0x000fe4000001ff00 */
[----:B0-----:R-:W-:-:S07]  /*04d0*/  @!P1 CS2R R94, SRZ ;  /* 0x00000000005e9805 */ /* 0x001fce000001ff00 */
.L_x_6255:
[----:B------:R-:W-:Y:S05]  /*04e0*/  BSYNC B0 ;  /* 0x0000000000007941 */ /* 0x000fea0003800000 */
.L_x_6254:
        /* <DEDUP_REMOVED lines=14> */
[----:B------:R-:W5:Y:S01]  /*05d0*/  LDG.E.128 R4, desc[UR4][R4.64] ;  /* 0x0000000404047981 */ /* 0x000f62000c1e1d00 */
[----:B------:R-:W-:Y:S02]  /*05e0*/  IADD3 R15, R15, 0x80, RZ ;  /* 0x000000800f0f7810 */ /* 0x000fe40007ffe0ff */
[----:B------:R-:W-:Y:S02]  /*05f0*/  @!P1 CS2R R84, SRZ ;  /* 0x0000000000549805 */ /* 0x000fe4000001ff00 */
[----:B0-----:R-:W-:-:S07]  /*0600*/  @!P1 CS2R R86, SRZ ;  /* 0x0000000000569805 */ /* 0x001fce000001ff00 */
.L_x_6257:
[----:B------:R-:W-:Y:S05]  /*0610*/  BSYNC B0 ;  /* 0x0000000000007941 */ /* 0x000fea0003800000 */
.L_x_6256:
        /* <DEDUP_REMOVED lines=18> */
.L_x_6259:
[----:B------:R-:W-:Y:S05]  /*0740*/  BSYNC B0 ;  /* 0x0000000000007941 */ /* 0x000fea0003800000 */
.L_x_6258:
        /* <DEDUP_REMOVED lines=12> */
[----:B------:R-:W5:-:S12]  /*0810*/  LDG.E.128 R60, desc[UR4][R60.64] ;  /* 0x000000043c3c7981 */ /* 0x000f58000c1e1d00 */
        /* <DEDUP_REMOVED lines=8> */
.L_x_6261:
[----:B------:R-:W-:Y:S05]  /*08a0*/  BSYNC B0 ;  /* 0x0000000000007941 */ /* 0x000fea0003800000 */
.L_x_6260:
        /* <DEDUP_REMOVED lines=18> */
[----:B------:R-:W-:Y:S02]  /*09d0*/  @!P1 CS2R R56, SRZ ;  /* 0x0000000000389805 */ /* 0x000fe4000001ff00 */
[----:B0-----:R-:W-:-:S07]  /*09e0*/  @!P1 CS2R R58, SRZ ;  /* 0x00000000003a9805 */ /* 0x001fce000001ff00 */
.L_x_6263:
[----:B------:R-:W-:Y:S05]  /*09f0*/  BSYNC B0 ;  /* 0x0000000000007941 */ /* 0x000fea0003800000 */
.L_x_6262:
[----:B------:R-:W0:Y:S02]  /*0a00*/  S2UR UR6, SR_CTAID.X ;  /* 0x00000000000679c3 */ /* 0x000e240000002500 */
[----:B0-----:R-:W-:Y:S01]  /*0a10*/  LEA.HI R183, R44, UR6, RZ, 0x19 ;  /* 0x000000062cb77c11 */ /* 0x001fe2000f8fc8ff */
[----:B------:R-:W-:-:S03]  /*0a20*/  ULDC UR6, c[0x0][0x214] ;  /* 0x0000850000067ab9 */ /* 0x000fc60000000800 */
[----:B------:R-:W-:-:S13]  /*0a30*/  ISETP.GE.AND P1, PT, R183, UR6, PT ;  /* 0x00000006b7007c0c */ /* 0x000fda000bf26270 */
[----:B------:R-:W-:Y:S05]  /*0a40*/  @P1 EXIT ;  /* 0x000000000000194d */ /* 0x000fea0003800000 */
[--C-:B-----5:R-:W-:Y:S01]  /*0a50*/  HADD2.F32 R133, -RZ, R89.reuse.H0_H0 ;  /* 0x20000059ff857230 */ /* 0x120fe20000004100 */
[----:B------:R-:W-:Y:S01]  /*0a60*/  SHF.L.U32 R171, R44, 0x5, RZ ;  /* 0x000000052cab7819 */ /* 0x000fe200000006ff */
[----:B------:R-:W-:Y:S01]  /*0a70*/  HADD2.F32 R134, -RZ, R89.H1_H1 ;  /* 0x30000059ff867230 */ /* 0x000fe20000004100 */
[----:B------:R-:W-:Y:S01]  /*0a80*/  ULDC.64 UR6, c[0x0][0x270] ;  /* 0x00009c0000067ab9 */ /* 0x000fe20000000a00 */
[--C-:B------:R-:W-:Y:S01]  /*0a90*/  HADD2.F32 R89, -RZ, R90.reuse.H0_H0 ;  /* 0x2000005aff597230 */ /* 0x100fe20000004100 */
[----:B------:R-:W-:Y:S01]  /*0aa0*/  LOP3.LUT R172, R171, 0x3e0, RZ, 0xc0, !PT ;  /* 0x000003e0abac7812 */ /* 0x000fe200078ec0ff */
[----:B------:R-:W-:Y:S01]  /*0ab0*/  HADD2.F32 R135, -RZ, R90.H1_H1 ;  /* 0x3000005aff877230 */ /* 0x000fe20000004100 */
[----:B------:R-:W-:Y:S01]  /*0ac0*/  HFMA2.MMA R240, -RZ, RZ, 0, 5.9604644775390625e-08 ;  /* 0x00000001fff07435 */ /* 0x000fe200000001ff */
[--C-:B------:R-:W-:Y:S01]  /*0ad0*/  HADD2.F32 R90, -RZ, R91.reuse.H0_H0 ;  /* 0x2000005bff5a7230 */ /* 0x100fe20000004100 */
[----:B------:R-:W-:Y:S01]  /*0ae0*/  UISETP.NE.U32.AND UP0, UPT, UR6, URZ, UPT ;  /* 0x0000003f0600728c */ /* 0x000fe2000bf05070 */
[----:B------:R-:W-:Y:S01]  /*0af0*/  HADD2.F32 R136, -RZ, R91.H1_H1 ;  /* 0x3000005bff887230 */ /* 0x000fe20000004100 */
[----:B------:R-:W-:Y:S01]  /*0b00*/  ULDC UR13, c[0x0][0x218] ;  /* 0x00008600000d7ab9 */ /* 0x000fe20000000800 */
[--C-:B------:R-:W-:Y:S01]  /*0b10*/  HADD2.F32 R91, -RZ, R92.reuse.H0_H0 ;  /* 0x2000005cff5b7230 */ /* 0x100fe20000004100 */
[----:B------:R-:W-:Y:S01]  /*0b20*/  ULDC.U8 UR6, c[0x0][0x2a0] ;  /* 0x0000a80000067ab9 */ /* 0x000fe20000000000 */
[----:B------:R-:W-:Y:S01]  /*0b30*/  HADD2.F32 R137, -RZ, R92.H1_H1 ;  /* 0x3000005cff897230 */ /* 0x000fe20000004100 */
[----:B------:R-:W-:Y:S01]  /*0b40*/  UISETP.NE.AND.EX UP0, UPT, UR7, URZ, UPT, UP0 ;  /* 0x0000003f0700728c */ /* 0x000fe2000bf05300 */
[--C-:B------:R-:W-:Y:S01]  /*0b50*/  HADD2.F32 R92, -RZ, R93.reuse.H0_H0 ;  /* 0x2000005dff5c7230 */ /* 0x100fe20000004100 */
[----:B------:R-:W-:Y:S01]  /*0b60*/  UISETP.NE.AND UP1, UPT, UR6, URZ, UPT ;  /* 0x0000003f0600728c */ /* 0x000fe2000bf25270 */
[----:B------:R-:W-:Y:S01]  /*0b70*/  HADD2.F32 R138, -RZ, R93.H1_H1 ;  /* 0x3000005dff8a7230 */ /* 0x000fe20000004100 */
[----:B------:R-:W-:Y:S01]  /*0b80*/  ULDC UR12, c[0x0][0x290] ;  /* 0x0000a400000c7ab9 */ /* 0x000fe20000000800 */
[--C-:B------:R-:W-:Y:S01]  /*0b90*/  HADD2.F32 R93, -RZ, R94.reuse.H0_H0 ;  /* 0x2000005eff5d7230 */ /* 0x100fe20000004100 */
[----:B------:R-:W-:Y:S01]  /*0ba0*/  ULDC.64 UR8, c[0x0][0x230] ;  /* 0x00008c0000087ab9 */ /* 0x000fe20000000a00 */
        /* <DEDUP_REMOVED lines=54> */
[----:B------:R-:W-:Y:S01]  /*0f10*/  HADD2.F32 R166, -RZ, R52.H1_H1 ;  /* 0x30000034ffa67230 */ /* 0x000fe20000004100 */
[----:B------:R-:W-:Y:S01]  /*0f20*/  SHF.R.S32.HI R52, RZ, 0x3, R167 ;  /* 0x00000003ff347819 */ /* 0x000fe200000114a7 */
[--C-:B------:R-:W-:Y:S02]  /*0f30*/  HADD2.F32 R165, -RZ, R53.reuse.H0_H0 ;  /* 0x20000035ffa57230 */ /* 0x100fe40000004100 */
[----:B------:R-:W-:Y:S01]  /*0f40*/  HADD2.F32 R168, -RZ, R53.H1_H1 ;  /* 0x30000035ffa87230 */ /* 0x000fe20000004100 */
[----:B------:R-:W-:Y:S01]  /*0f50*/  LOP3.LUT R53, R52, 0x7f, RZ, 0xc0, !PT ;  /* 0x0000007f34357812 */ /* 0x000fe200078ec0ff */
[--C-:B------:R-:W-:Y:S01]  /*0f60*/  HADD2.F32 R167, -RZ, R54.reuse.H0_H0 ;  /* 0x20000036ffa77230 */ /* 0x100fe20000004100 */
[----:B------:R-:W-:Y:S01]  /*0f70*/  SHF.R.U32.HI R52, RZ, 0x2, R52 ;  /* 0x00000002ff347819 */ /* 0x000fe20000011634 */
[----:B------:R-:W-:Y:S01]  /*0f80*/  HADD2.F32 R170, -RZ, R54.H1_H1 ;  /* 0x30000036ffaa7230 */ /* 0x000fe20000004100 */
[----:B------:R-:W-:Y:S01]  /*0f90*/  LOP3.LUT R54, R44, 0x60, RZ, 0xc0, !PT ;  /* 0x000000602c367812 */ /* 0x000fe200078ec0ff */
[----:B------:R-:W-:-:S02]  /*0fa0*/  HADD2.F32 R169, -RZ, R55.H0_H0 ;  /* 0x20000037ffa97230 */ /* 0x000fc40000004100 */
        /* <DEDUP_REMOVED lines=109> */
[----:B01----:R-:W-:-:S07]  /*1680*/  HADD2.F32 R179, -RZ, R59.H1_H1 ;  /* 0x3000003bffb37230 */ /* 0x003fce0000004100 */
.L_x_6293:
        /* <DEDUP_REMOVED lines=14> */
[----:B------:R-:W-:Y:S01]  /*1770*/  MOV R242, R180 ;  /* 0x000000b400f27202 */ /* 0x000fe20000000f00 */
[----:B--2---:R-:W-:Y:S01]  /*1780*/  @P1 HADD2.F32 R241, -RZ, R56.H0_H0 ;  /* 0x20000038fff11230 */ /* 0x004fe20000004100 */
        /* <DEDUP_REMOVED lines=9> */
[--C-:B---3--:R-:W-:Y:S02]  /*1820*/  HADD2.F32 R202, -RZ, R56.reuse.H1_H1 ;  /* 0x30000038ffca7230 */ /* 0x108fe40000004100 */
[----:B------:R-:W-:-:S03]  /*1830*/  HADD2.F32 R186, -RZ, R56.H0_H0 ;  /* 0x20000038ffba7230 */ /* 0x000fc60000004100 */
[-C--:B------:R-:W-:Y:S01]  /*1840*/  FMUL.FTZ R215, R202, R241.reuse ;  /* 0x000000f1cad77220 */ /* 0x080fe20000410000 */
[--C-:B--2---:R-:W-:Y:S02]  /*1850*/  @P1 HADD2.F32 R56, -RZ, R52.reuse.H1_H1 ;  /* 0x30000034ff381230 */ /* 0x104fe40000004100 */
[----:B------:R-:W-:Y:S01]  /*1860*/  FMUL.FTZ R186, R186, R241 ;  /* 0x000000f1baba7220 */ /* 0x000fe20000410000 */
[--C-:B------:R-:W-:Y:S02]  /*1870*/  HADD2.F32 R214, -RZ, R57.reuse.H0_H0 ;  /* 0x20000039ffd67230 */ /* 0x100fe40000004100 */
[----:B------:R-:W-:Y:S01]  /*1880*/  FMUL.FTZ R185, R40, R215 ;  /* 0x000000d728b97220 */ /* 0x000fe20000410000 */
[----:B------:R-:W-:Y:S02]  /*1890*/  @P1 HADD2.F32 R203, -RZ, R52.H0_H0 ;  /* 0x20000034ffcb1230 */ /* 0x000fe40000004100 */
[----:B------:R-:W-:Y:S01]  /*18a0*/  FMUL.FTZ R184, R41, R186 ;  /* 0x000000ba29b87220 */ /* 0x000fe20000410000 */
[----:B------:R-:W-:Y:S01]  /*18b0*/  @P1 FADD.FTZ R185, R56, R185 ;  /* 0x000000b938b91221 */ /* 0x000fe20000010000 */
[----:B------:R-:W-:-:S02]  /*18c0*/  HADD2.F32 R56, -RZ, R57.H1_H1 ;  /* 0x30000039ff387230 */ /* 0x000fc40000004100 */
[-C--:B------:R-:W-:Y:S01]  /*18d0*/  FMUL.FTZ R214, R214, R241.reuse ;  /* 0x000000f1d6d67220 */ /* 0x080fe20000410000 */
[----:B------:R-:W-:Y:S02]  /*18e0*/  HADD2.F32 R202, -RZ, R58.H0_H0 ;  /* 0x2000003affca7230 */ /* 0x000fe40000004100 */
[----:B------:R-:W-:Y:S01]  /*18f0*/  @P1 FADD.FTZ R184, R203, R184 ;  /* 0x000000b8cbb81221 */ /* 0x000fe20000010000 */
[--C-:B------:R-:W-:Y:S02]  /*1900*/  @P1 HADD2.F32 R203, -RZ, R53.reuse.H0_H0 ;  /* 0x20000035ffcb1230 */ /* 0x100fe40000004100 */
[----:B------:R-:W-:Y:S01]  /*1910*/  FMUL.FTZ R186, R39, R214 ;  /* 0x000000d627ba7220 */ /* 0x000fe20000410000 */
[-C--:B------:R-:W-:Y:S01]  /*1920*/  FMUL.FTZ R57, R56, R241.reuse ;  /* 0x000000f138397220 */ /* 0x080fe20000410000 */
[----:B------:R-:W-:Y:S02]  /*1930*/  FMUL.FTZ R56, R202, R241 ;  /* 0x000000f1ca387220 */ /* 0x000fe40000410000 */
[----:B------:R-:W-:Y:S01]  /*1940*/  @P1 FADD.FTZ R186, R203, R186 ;  /* 0x000000bacbba1221 */ /* 0x000fe20000010000 */
[----:B------:R-:W-:Y:S01]  /*1950*/  FMUL.FTZ R202, R38, R57 ;  /* 0x0000003926ca7220 */ /* 0x000fe20000410000 */
[----:B------:R-:W-:Y:S01]  /*1960*/  FMUL.FTZ R203, R37, R56 ;  /* 0x0000003825cb7220 */ /* 0x000fe20000410000 */
[----:B------:R-:W-:-:S02]  /*1970*/  @P1 HADD2.F32 R57, -RZ, R53.H1_H1 ;  /* 0x30000035ff391230 */ /* 0x000fc40000004100 */
[----:B------:R-:W-:Y:S02]  /*1980*/  HADD2.F32 R58, -RZ, R58.H1_H1 ;  /* 0x3000003aff3a7230 */ /* 0x000fe40000004100 */
[----:B------:R-:W-:Y:S02]  /*1990*/  @P1 HADD2.F32 R56, -RZ, R54.H0_H0 ;  /* 0x20000036ff381230 */ /* 0x000fe40000004100 */
[----:B------:R-:W-:Y:S01]  /*19a0*/  @P1 FADD.FTZ R202, R57, R202 ;  /* 0x000000ca39ca1221 */ /* 0x000fe20000010000 */
[----:B------:R-:W-:Y:S02]  /*19b0*/  FMUL.FTZ R57, R58, R241 ;  /* 0x000000f13a397220 */ /* 0x000fe40000410000 */
[----:B------:R-:W-:Y:S01]  /*19c0*/  @P1 FADD.FTZ R203, R56, R203 ;  /* 0x000000cb38cb1221 */ /* 0x000fe20000010000 */
[--C-:B------:R-:W-:Y:S02]  /*19d0*/  HADD2.F32 R56, -RZ, R59.reuse.H0_H0 ;  /* 0x2000003bff387230 */ /* 0x100fe40000004100 */
[----:B------:R-:W-:Y:S01]  /*19e0*/  FMUL.FTZ R214, R36, R57 ;  /* 0x0000003924d67220 */ /* 0x000fe20000410000 */
[----:B------:R-:W-:-:S02]  /*19f0*/  HADD2.F32 R58, -RZ, R59.H1_H1 ;  /* 0x3000003bff3a7230 */ /* 0x000fc40000004100 */
[----:B------:R-:W-:Y:S02]  /*1a00*/  @P1 HADD2.F32 R57, -RZ, R54.H1_H1 ;  /* 0x30000036ff391230 */ /* 0x000fe40000004100 */
[-C--:B------:R-:W-:Y:S01]  /*1a10*/  FMUL.FTZ R56, R56, R241.reuse ;  /* 0x000000f138387220 */ /* 0x080fe20000410000 */
[----:B------:R-:W-:Y:S02]  /*1a20*/  FMUL.FTZ R59, R58, R241 ;  /* 0x000000f13a3b7220 */ /* 0x000fe40000410000 */
[----:B------:R-:W-:Y:S01]  /*1a30*/  @P1 FADD.FTZ R214, R57, R214 ;  /* 0x000000d639d61221 */ /* 0x000fe20000010000 */
[----:B------:R-:W-:Y:S01]  /*1a40*/  FMUL.FTZ R215, R35, R56 ;  /* 0x0000003823d77220 */ /* 0x000fe20000410000 */
[--C-:B------:R-:W-:Y:S02]  /*1a50*/  @P1 HADD2.F32 R56, -RZ, R55.reuse.H0_H0 ;  /* 0x20000037ff381230 */ /* 0x100fe40000004100 */
[----:B------:R-:W-:Y:S01]  /*1a60*/  FMUL.FTZ R216, R34, R59 ;  /* 0x0000003b22d87220 */ /* 0x000fe20000410000 */
[----:B------:R-:W-:-:S02]  /*1a70*/  @P1 HADD2.F32 R57, -RZ, R55.H1_H1 ;  /* 0x30000037ff391230 */ /* 0x000fc40000004100 */
[----:B------:R-:W-:-:S03]  /*1a80*/  @P1 FADD.FTZ R215, R56, R215 ;  /* 0x000000d738d71221 */ /* 0x000fc60000010000 */
[----:B------:R-:W-:Y:S01]  /*1a90*/  @P1 FADD.FTZ R216, R57, R216 ;  /* 0x000000d839d81221 */ /* 0x000fe20000010000 */
[----:B------:R-:W-:Y:S02]  /*1aa0*/  LEA R242, P1, R180, UR10, 0x4 ;  /* 0x0000000ab4f27c11 */ /* 0x000fe4000f8220ff */
[----:B------:R-:W-:Y:S02]  /*1ab0*/  F2FP.F16.F32.PACK_AB R58, R214, R203 ;  /* 0x000000cbd63a723e */ /* 0x000fe400000000ff */
[----:B------:R-:W-:Y:S02]  /*1ac0*/  LEA.HI.X R243, R180, UR11, RZ, 0x4, P1 ;  /* 0x0000000bb4f37c11 */ /* 0x000fe400088f24ff */
[----:B------:R-:W-:Y:S02]  /*1ad0*/  F2FP.F16.F32.PACK_AB R57, R202, R186 ;  /* 0x000000baca39723e */ /* 0x000fe400000000ff */
[----:B------:R-:W-:Y:S02]  /*1ae0*/  F2FP.F16.F32.PACK_AB R56, R185, R184 ;  /* 0x000000b8b938723e */ /* 0x000fe400000000ff */
[----:B------:R-:W-:-:S05]  /*1af0*/  F2FP.F16.F32.PACK_AB R59, R216, R215 ;  /* 0x000000d7d83b723e */ /* 0x000fca00000000ff */
[----:B------:R0:W-:Y:S02]  /*1b00*/  STG.E.128 desc[UR4][R242.64], R56 ;  /* 0x00000038f2007986 */ /* 0x0001e4000c101d04 */
[----:B0-----:R-:W-:-:S07]  /*1b10*/  IADD3 R242, R180, 0x80, RZ ;  /* 0x00000080b4f27810 */ /* 0x001fce0007ffe0ff */
.L_x_6265:
[----:B------:R-:W-:Y:S05]  /*1b20*/  BSYNC B0 ;  /* 0x0000000000007941 */ /* 0x000fea0003800000 */
.L_x_6264:
        /* <DEDUP_REMOVED lines=11> */
[----:B---3--:R-:W-:-:S05]  /*1be0*/  HADD2.F32 R204, -RZ, R56.H0_H0 ;  /* 0x20000038ffcc7230 */ /* 0x008fca0000004100 */
[----:B------:R-:W-:-:S04]  /*1bf0*/  FMUL.FTZ R204, R204, R241 ;  /* 0x000000f1cccc7220 */ /* 0x000fc80000410000 */
[----:B------:R-:W-:Y:S01]  /*1c00*/  FMUL.FTZ R187, R33, R204 ;  /* 0x000000cc21bb7220 */ /* 0x000fe20000410000 */
[----:B------:R-:W-:Y:S02]  /*1c10*/  HADD2.F32 R204, -RZ, R57.H0_H0 ;  /* 0x20000039ffcc7230 */ /* 0x000fe40000004100 */
[----:B------:R-:W-:-:S03]  /*1c20*/  HADD2.F32 R218, -RZ, R56.H1_H1 ;  /* 0x30000038ffda7230 */ /* 0x000fc60000004100 */
[----:B------:R-:W-:Y:S01]  /*1c30*/  FMUL.FTZ R204, R204, R241 ;  /* 0x000000f1cccc7220 */ /* 0x000fe20000410000 */
[----:B--2---:R-:W-:-:S03]  /*1c40*/  @P1 HADD2.F32 R56, -RZ, R53.H0_H0 ;  /* 0x20000035ff381230 */ /* 0x004fc60000004100 */
[----:B------:R-:W-:Y:S01]  /*1c50*/  FMUL.FTZ R189, R31, R204 ;  /* 0x000000cc1fbd7220 */ /* 0x000fe20000410000 */
[----:B------:R-:W-:Y:S01]  /*1c60*/  FMUL.FTZ R205, R218, R241 ;  /* 0x000000f1dacd7220 */ /* 0x000fe20000410000 */
[----:B------:R-:W-:Y:S02]  /*1c70*/  HADD2.F32 R204, -RZ, R58.H0_H0 ;  /* 0x2000003affcc7230 */ /* 0x000fe40000004100 */
[----:B------:R-:W-:Y:S01]  /*1c80*/  @P1 FADD.FTZ R189, R56, R189 ;  /* 0x000000bd38bd1221 */ /* 0x000fe20000010000 */
[----:B------:R-:W-:Y:S02]  /*1c90*/  HADD2.F32 R56, -RZ, R57.H1_H1 ;  /* 0x30000039ff387230 */ /* 0x000fe40000004100 */
[----:B------:R-:W-:Y:S01]  /*1ca0*/  FMUL.FTZ R188, R32, R205 ;  /* 0x000000cd20bc7220 */ /* 0x000fe20000410000 */
[----:B------:R-:W-:Y:S02]  /*1cb0*/  @P1 HADD2.F32 R205, -RZ, R52.H1_H1 ;  /* 0x30000034ffcd1230 */ /* 0x000fe40000004100 */
[-C--:B------:R-:W-:Y:S01]  /*1cc0*/  FMUL.FTZ R57, R56, R241.reuse ;  /* 0x000000f138397220 */ /* 0x080fe20000410000 */
[----:B------:R-:W-:-:S02]  /*1cd0*/  FMUL.FTZ R56, R204, R241 ;  /* 0x000000f1cc387220 */ /* 0x000fc40000410000 */
[----:B------:R-:W-:Y:S01]  /*1ce0*/  @P1 FADD.FTZ R188, R205, R188 ;  /* 0x000000bccdbc1221 */ /* 0x000fe20000010000 */
[----:B------:R-:W-:Y:S02]  /*1cf0*/  HADD2.F32 R58, -RZ, R58.H1_H1 ;  /* 0x3000003aff3a7230 */ /* 0x000fe40000004100 */
[----:B------:R-:W-:Y:S01]  /*1d00*/  FMUL.FTZ R205, R29, R56 ;  /* 0x000000381dcd7220 */ /* 0x000fe20000410000 */
[----:B------:R-:W-:Y:S02]  /*1d10*/  @P1 HADD2.F32 R56, -RZ, R54.H0_H0 ;  /* 0x20000036ff381230 */ /* 0x000fe40000004100 */
[----:B------:R-:W-:-:S03]  /*1d20*/  FMUL.FTZ R217, R58, R241 ;  /* 0x000000f13ad97220 */ /* 0x000fc60000410000 */
[----:B------:R-:W-:Y:S01]  /*1d30*/  @P1 FADD.FTZ R205, R56, R205 ;  /* 0x000000cd38cd1221 */ /* 0x000fe20000010000 */
[--C-:B------:R-:W-:Y:S02]  /*1d40*/  HADD2.F32 R56, -RZ, R59.reuse.H0_H0 ;  /* 0x2000003bff387230 */ /* 0x100fe40000004100 */
[----:B------:R-:W-:Y:S01]  /*1d50*/  FMUL.FTZ R204, R30, R57 ;  /* 0x000000391ecc7220 */ /* 0x000fe20000410000 */
[----:B------:R-:W-:Y:S02]  /*1d60*/  HADD2.F32 R58, -RZ, R59.H1_H1 ;  /* 0x3000003bff3a7230 */ /* 0x000fe40000004100 */
[----:B------:R-:W-:Y:S01]  /*1d70*/  FMUL.FTZ R217, R28, R217 ;  /* 0x000000d91cd97220 */ /* 0x000fe20000410000 */
[----:B------:R-:W-:Y:S02]  /*1d80*/  @P1 HADD2.F32 R218, -RZ, R54.H1_H1 ;  /* 0x30000036ffda1230 */ /* 0x000fe40000004100 */
[----:B------:R-:W-:Y:S01]  /*1d90*/  FMUL.FTZ R56, R56, R241 ;  /* 0x000000f138387220 */ /* 0x000fe20000410000 */
[----:B------:R-:W-:-:S02]  /*1da0*/  @P1 HADD2.F32 R57, -RZ, R53.H1_H1 ;  /* 0x30000035ff391230 */ /* 0x000fc40000004100 */
[----:B------:R-:W-:Y:S01]  /*1db0*/  FMUL.FTZ R219, R58, R241 ;  /* 0x000000f13adb7220 */ /* 0x000fe20000410000 */
[----:B------:R-:W-:Y:S01]  /*1dc0*/  @P1 FADD.FTZ R217, R218, R217 ;  /* 0x000000d9dad91221 */ /* 0x000fe20000010000 */
[----:B------:R-:W-:Y:S01]  /*1dd0*/  FMUL.FTZ R218, R27, R56 ;  /* 0x000000381bda7220 */ /* 0x000fe20000410000 */
[----:B------:R-:W-:Y:S01]  /*1de0*/  @P1 FADD.FTZ R204, R57, R204 ;  /* 0x000000cc39cc1221 */ /* 0x000fe20000010000 */
[----:B------:R-:W-:Y:S02]  /*1df0*/  @P1 HADD2.F32 R244, -RZ, R52.H0_H0 ;  /* 0x20000034fff41230 */ /* 0x000fe40000004100 */
[----:B------:R-:W-:Y:S01]  /*1e00*/  FMUL.FTZ R219, R26, R219 ;  /* 0x000000db1adb7220 */ /* 0x000fe20000410000 */
[--C-:B------:R-:W-:Y:S02]  /*1e10*/  @P1 HADD2.F32 R57, -RZ, R55.reuse.H0_H0 ;  /* 0x20000037ff391230 */ /* 0x100fe40000004100 */
[----:B------:R-:W-:Y:S02]  /*1e20*/  @P1 HADD2.F32 R56, -RZ, R55.H1_H1 ;  /* 0x30000037ff381230 */ /* 0x000fe40000004100 */
[----:B------:R-:W-:Y:S01]  /*1e30*/  @P1 FADD.FTZ R187, R244, R187 ;  /* 0x000000bbf4bb1221 */ /* 0x000fe20000010000 */
[----:B------:R-:W-:-:S02]  /*1e40*/  @P1 FADD.FTZ R218, R57, R218 ;  /* 0x000000da39da1221 */ /* 0x000fc40000010000 */
[----:B------:R-:W-:Y:S01]  /*1e50*/  @P1 FADD.FTZ R219, R56, R219 ;  /* 0x000000db38db1221 */ /* 0x000fe20000010000 */
[C---:B------:R-:W-:Y:S02]  /*1e60*/  LEA R244, P1, R242.reuse, UR10, 0x4 ;  /* 0x0000000af2f47c11 */ /* 0x040fe4000f8220ff */
[----:B------:R-:W-:Y:S02]  /*1e70*/  F2FP.F16.F32.PACK_AB R58, R217, R205 ;  /* 0x000000cdd93a723e */ /* 0x000fe400000000ff */
[----:B------:R-:W-:Y:S02]  /*1e80*/  LEA.HI.X R245, R242, UR11, RZ, 0x4, P1 ;  /* 0x0000000bf2f57c11 */ /* 0x000fe400088f24ff */
[----:B------:R-:W-:Y:S02]  /*1e90*/  F2FP.F16.F32.PACK_AB R57, R204, R189 ;  /* 0x000000bdcc39723e */ /* 0x000fe400000000ff */
[----:B------:R-:W-:Y:S02]  /*1ea0*/  F2FP.F16.F32.PACK_AB R56, R188, R187 ;  /* 0x000000bbbc38723e */ /* 0x000fe400000000ff */
[----:B------:R-:W-:-:S05]  /*1eb0*/  F2FP.F16.F32.PACK_AB R59, R219, R218 ;  /* 0x000000dadb3b723e */ /* 0x000fca00000000ff */
[----:B------:R0:W-:Y:S01]  /*1ec0*/  STG.E.128 desc[UR4][R244.64], R56 ;  /* 0x00000038f4007986 */ /* 0x0001e2000c101d04 */
[----:B------:R-:W-:-:S07]  /*1ed0*/  IADD3 R242, R242, 0x80, RZ ;  /* 0x00000080f2f27810 */ /* 0x000fce0007ffe0ff */
.L_x_6267:
[----:B------:R-:W-:Y:S05]  /*1ee0*/  BSYNC B0 ;  /* 0x0000000000007941 */ /* 0x000fea0003800000 */
.L_x_6266:
        /* <DEDUP_REMOVED lines=11> */
[--C-:B---3--:R-:W-:Y:S02]  /*1fa0*/  HADD2.F32 R192, -RZ, R56.reuse.H0_H0 ;  /* 0x20000038ffc07230 */ /* 0x108fe40000004100 */
[----:B------:R-:W-:-:S03]  /*1fb0*/  HADD2.F32 R206, -RZ, R56.H1_H1 ;  /* 0x30000038ffce7230 */ /* 0x000fc60000004100 */
[-C--:B------:R-:W-:Y:S02]  /*1fc0*/  FMUL.FTZ R192, R192, R241.reuse ;  /* 0x000000f1c0c07220 */ /* 0x080fe40000410000 */
[----:B------:R-:W-:Y:S01]  /*1fd0*/  FMUL.FTZ R207, R206, R241 ;  /* 0x000000f1cecf7220 */ /* 0x000fe20000410000 */
[----:B--2---:R-:W-:Y:S02]  /*1fe0*/  @P1 HADD2.F32 R56, -RZ, R52.H1_H1 ;  /* 0x30000034ff381230 */ /* 0x004fe40000004100 */
[----:B------:R-:W-:Y:S01]  /*1ff0*/  FMUL.FTZ R190, R25, R192 ;  /* 0x000000c019be7220 */ /* 0x000fe20000410000 */
[----:B------:R-:W-:Y:S02]  /*2000*/  HADD2.F32 R192, -RZ, R57.H0_H0 ;  /* 0x20000039ffc07230 */ /* 0x000fe40000004100 */
[----:B------:R-:W-:Y:S01]  /*2010*/  FMUL.FTZ R191, R24, R207 ;  /* 0x000000cf18bf7220 */ /* 0x000fe20000410000 */
[----:B------:R-:W-:-:S03]  /*2020*/  HADD2.F32 R206, -RZ, R58.H0_H0 ;  /* 0x2000003affce7230 */ /* 0x000fc60000004100 */
[----:B------:R-:W-:Y:S01]  /*2030*/  @P1 FADD.FTZ R191, R56, R191 ;  /* 0x000000bf38bf1221 */ /* 0x000fe20000010000 */
[----:B------:R-:W-:Y:S02]  /*2040*/  HADD2.F32 R56, -RZ, R57.H1_H1 ;  /* 0x30000039ff387230 */ /* 0x000fe40000004100 */
[----:B------:R-:W-:Y:S01]  /*2050*/  FMUL.FTZ R192, R192, R241 ;  /* 0x000000f1c0c07220 */ /* 0x000fe20000410000 */
[----:B------:R-:W-:-:S03]  /*2060*/  @P1 HADD2.F32 R207, -RZ, R53.H0_H0 ;  /* 0x20000035ffcf1230 */ /* 0x000fc60000004100 */
[----:B------:R-:W-:Y:S01]  /*2070*/  FMUL.FTZ R192, R23, R192 ;  /* 0x000000c017c07220 */ /* 0x000fe20000410000 */
[-C--:B------:R-:W-:Y:S01]  /*2080*/  FMUL.FTZ R57, R56, R241.reuse ;  /* 0x000000f138397220 */ /* 0x080fe20000410000 */
[----:B------:R-:W-:Y:S02]  /*2090*/  FMUL.FTZ R56, R206, R241 ;  /* 0x000000f1ce387220 */ /* 0x000fe40000410000 */
[----:B------:R-:W-:Y:S01]  /*20a0*/  @P1 FADD.FTZ R192, R207, R192 ;  /* 0x000000c0cfc01221 */ /* 0x000fe20000010000 */
[----:B------:R-:W-:Y:S01]  /*20b0*/  FMUL.FTZ R206, R22, R57 ;  /* 0x0000003916ce7220 */ /* 0x000fe20000410000 */
[----:B------:R-:W-:Y:S01]  /*20c0*/  FMUL.FTZ R207, R21, R56 ;  /* 0x0000003815cf7220 */ /* 0x000fe20000410000 */
[----:B------:R-:W-:Y:S02]  /*20d0*/  @P1 HADD2.F32 R57, -RZ, R53.H1_H1 ;  /* 0x30000035ff391230 */ /* 0x000fe40000004100 */
[----:B------:R-:W-:Y:S02]  /*20e0*/  HADD2.F32 R58, -RZ, R58.H1_H1 ;  /* 0x3000003aff3a7230 */ /* 0x000fe40000004100 */
[----:B------:R-:W-:-:S02]  /*20f0*/  @P1 HADD2.F32 R56, -RZ, R54.H0_H0 ;  /* 0x20000036ff381230 */ /* 0x000fc40000004100 */
[----:B------:R-:W-:Y:S01]  /*2100*/  @P1 FADD.FTZ R206, R57, R206 ;  /* 0x000000ce39ce1221 */ /* 0x000fe20000010000 */
[----:B------:R-:W-:Y:S01]  /*2110*/  FMUL.FTZ R57, R58, R241 ;  /* 0x000000f13a397220 */ /* 0x000fe20000410000 */
[--C-:B------:R-:W-:Y:S02]  /*2120*/  HADD2.F32 R58, -RZ, R59.reuse.H1_H1 ;  /* 0x3000003bff3a7230 */ /* 0x100fe40000004100 */
[----:B------:R-:W-:Y:S01]  /*2130*/  @P1 FADD.FTZ R207, R56, R207 ;  /* 0x000000cf38cf1221 */ /* 0x000fe20000010000 */
[----:B------:R-:W-:Y:S02]  /*2140*/  HADD2.F32 R56, -RZ, R59.H0_H0 ;  /* 0x2000003bff387230 */ /* 0x000fe40000004100 */
[----:B------:R-:W-:Y:S01]  /*2150*/  FMUL.FTZ R220, R20, R57 ;  /* 0x0000003914dc7220 */ /* 0x000fe20000410000 */
[----:B------:R-:W-:Y:S02]  /*2160*/  @P1 HADD2.F32 R221, -RZ, R52.H0_H0 ;  /* 0x20000034ffdd1230 */ /* 0x000fe40000004100 */
[-C--:B------:R-:W-:Y:S01]  /*2170*/  FMUL.FTZ R57, R58, R241.reuse ;  /* 0x000000f13a397220 */ /* 0x080fe20000410000 */
[----:B------:R-:W-:-:S02]  /*2180*/  FMUL.FTZ R56, R56, R241 ;  /* 0x000000f138387220 */ /* 0x000fc40000410000 */
[----:B------:R-:W-:Y:S01]  /*2190*/  @P1 FADD.FTZ R190, R221, R190 ;  /* 0x000000beddbe1221 */ /* 0x000fe20000010000 */
[----:B------:R-:W-:Y:S01]  /*21a0*/  FMUL.FTZ R222, R18, R57 ;  /* 0x0000003912de7220 */ /* 0x000fe20000410000 */
[----:B------:R-:W-:Y:S01]  /*21b0*/  FMUL.FTZ R221, R19, R56 ;  /* 0x0000003813dd7220 */ /* 0x000fe20000410000 */
[----:B------:R-:W-:Y:S02]  /*21c0*/  @P1 HADD2.F32 R59, -RZ, R54.H1_H1 ;  /* 0x30000036ff3b1230 */ /* 0x000fe40000004100 */
[--C-:B------:R-:W-:Y:S02]  /*21d0*/  @P1 HADD2.F32 R56, -RZ, R55.reuse.H0_H0 ;  /* 0x20000037ff381230 */ /* 0x100fe40000004100 */
[----:B------:R-:W-:Y:S02]  /*21e0*/  @P1 HADD2.F32 R57, -RZ, R55.H1_H1 ;  /* 0x30000037ff391230 */ /* 0x000fe40000004100 */
[----:B------:R-:W-:Y:S01]  /*21f0*/  @P1 FADD.FTZ R220, R59, R220 ;  /* 0x000000dc3bdc1221 */ /* 0x000fe20000010000 */
[----:B------:R-:W-:-:S02]  /*2200*/  @P1 FADD.FTZ R221, R56, R221 ;  /* 0x000000dd38dd1221 */ /* 0x000fc40000010000 */
[----:B------:R-:W-:Y:S01]  /*2210*/  @P1 FADD.FTZ R222, R57, R222 ;  /* 0x000000de39de1221 */ /* 0x000fe20000010000 */
[----:B------:R-:W-:Y:S02]  /*2220*/  LEA R244, P1, R242, UR10, 0x4 ;  /* 0x0000000af2f47c11 */ /* 0x000fe4000f8220ff */
[----:B------:R-:W-:Y:S02]  /*2230*/  F2FP.F16.F32.PACK_AB R58, R220, R207 ;  /* 0x000000cfdc3a723e */ /* 0x000fe400000000ff */
[----:B------:R-:W-:Y:S02]  /*2240*/  LEA.HI.X R245, R242, UR11, RZ, 0x4, P1 ;  /* 0x0000000bf2f57c11 */ /* 0x000fe400088f24ff */
[----:B------:R-:W-:Y:S02]  /*2250*/  F2FP.F16.F32.PACK_AB R57, R206, R192 ;  /* 0x000000c0ce39723e */ /* 0x000fe400000000ff */
[----:B------:R-:W-:Y:S02]  /*2260*/  F2FP.F16.F32.PACK_AB R56, R191, R190 ;  /* 0x000000bebf38723e */ /* 0x000fe400000000ff */
[----:B------:R-:W-:-:S05]  /*2270*/  F2FP.F16.F32.PACK_AB R59, R222, R221 ;  /* 0x000000ddde3b723e */ /* 0x000fca00000000ff */
[----:B------:R1:W-:Y:S01]  /*2280*/  STG.E.128 desc[UR4][R244.64], R56 ;  /* 0x00000038f4007986 */ /* 0x0003e2000c101d04 */
[----:B------:R-:W-:-:S07]  /*2290*/  IADD3 R242, R242, 0x80, RZ ;  /* 0x00000080f2f27810 */ /* 0x000fce0007ffe0ff */
.L_x_6269:
[----:B------:R-:W-:Y:S05]  /*22a0*/  BSYNC B0 ;  /* 0x0000000000007941 */ /* 0x000fea0003800000 */
.L_x_6268:
        /* <DEDUP_REMOVED lines=59> */
.L_x_6271:
[----:B------:R-:W-:Y:S05]  /*2660*/  BSYNC B0 ;  /* 0x0000000000007941 */ /* 0x000fea0003800000 */
.L_x_6270:
        /* <DEDUP_REMOVED lines=59> */
.L_x_6273:
[----:B------:R-:W-:Y:S05]  /*2a20*/  BSYNC B0 ;  /* 0x0000000000007941 */ /* 0x000fea0003800000 */
.L_x_6272:
        /* <DEDUP_REMOVED lines=9> */
[----:B------:R0:W2:Y:S04]  /*2ac0*/  @P1 LDG.E.128 R52, desc[UR4][R200.64] ;  /* 0x00000004c8341981 */ /* 0x0000a8000c1e1d00 */
[----:B------:R-:W3:Y:S02]  /*2ad0*/  LDG.E.128 R56, desc[UR4][R56.64] ;  /* 0x0000000438387981 */ /* 0x000ee4000c1e1d00 */
[----:B---3--:R-:W-:Y:S02]  /*2ae0*/  HADD2.F32 R230, -RZ, R57.H0_H0 ;  /* 0x20000039ffe67230 */ /* 0x008fe40000004100 */
[----:B------:R-:W-:-:S03]  /*2af0*/  HADD2.F32 R212, -RZ, R56.H0_H0 ;  /* 0x20000038ffd47230 */ /* 0x000fc60000004100 */
[-C--:B------:R-:W-:Y:S02]  /*2b00*/  FMUL.FTZ R230, R230, R241.reuse ;  /* 0x000000f1e6e67220 */ /* 0x080fe40000410000 */
[-C--:B------:R-:W-:Y:S01]  /*2b10*/  FMUL.FTZ R199, R212, R241.reuse ;  /* 0x000000f1d4c77220 */ /* 0x080fe20000410000 */
[----:B------:R-:W-:Y:S02]  /*2b20*/  HADD2.F32 R212, -RZ, R56.H1_H1 ;  /* 0x30000038ffd47230 */ /* 0x000fe40000004100 */
[----:B0-----:R-:W-:Y:S01]  /*2b30*/  FMUL.FTZ R201, R45, R230 ;  /* 0x000000e62dc97220 */ /* 0x001fe20000410000 */
[----:B--2---:R-:W-:Y:S02]  /*2b40*/  @P1 HADD2.F32 R56, -RZ, R53.H0_H0 ;  /* 0x20000035ff381230 */ /* 0x004fe40000004100 */
[----:B------:R-:W-:-:S03]  /*2b50*/  FMUL.FTZ R213, R212, R241 ;  /* 0x000000f1d4d57220 */ /* 0x000fc60000410000 */
[----:B------:R-:W-:Y:S01]  /*2b60*/  @P1 FADD.FTZ R201, R56, R201 ;  /* 0x000000c938c91221 */ /* 0x000fe20000010000 */
[----:B------:R-:W-:Y:S02]  /*2b70*/  HADD2.F32 R56, -RZ, R57.H1_H1 ;  /* 0x30000039ff387230 */ /* 0x000fe40000004100 */
[----:B------:R-:W-:Y:S02]  /*2b80*/  HADD2.F32 R212, -RZ, R58.H0_H0 ;  /* 0x2000003affd47230 */ /* 0x000fe40000004100 */
[----:B------:R-:W-:Y:S01]  /*2b90*/  FMUL.FTZ R200, R46, R213 ;  /* 0x000000d52ec87220 */ /* 0x000fe20000410000 */
[----:B------:R-:W-:Y:S02]  /*2ba0*/  @P1 HADD2.F32 R213, -RZ, R52.H1_H1 ;  /* 0x30000034ffd51230 */ /* 0x000fe40000004100 */
[-C--:B------:R-:W-:Y:S01]  /*2bb0*/  FMUL.FTZ R56, R56, R241.reuse ;  /* 0x000000f138387220 */ /* 0x080fe20000410000 */
[----:B------:R-:W-:-:S03]  /*2bc0*/  FMUL.FTZ R230, R212, R241 ;  /* 0x000000f1d4e67220 */ /* 0x000fc60000410000 */
[----:B------:R-:W-:Y:S01]  /*2bd0*/  FMUL.FTZ R212, R61, R56 ;  /* 0x000000383dd47220 */ /* 0x000fe20000410000 */
[----:B------:R-:W-:Y:S01]  /*2be0*/  @P1 FADD.FTZ R200, R213, R200 ;  /* 0x000000c8d5c81221 */ /* 0x000fe20000010000 */
[----:B------:R-:W-:Y:S02]  /*2bf0*/  @P1 HADD2.F32 R56, -RZ, R54.H0_H0 ;  /* 0x20000036ff381230 */ /* 0x000fe40000004100 */
[----:B------:R-:W-:Y:S01]  /*2c00*/  FMUL.FTZ R213, R47, R230 ;  /* 0x000000e62fd57220 */ /* 0x000fe20000410000 */
[----:B------:R-:W-:Y:S02]  /*2c10*/  HADD2.F32 R58, -RZ, R58.H1_H1 ;  /* 0x3000003aff3a7230 */ /* 0x000fe40000004100 */
[----:B------:R-:W-:Y:S02]  /*2c20*/  @P1 HADD2.F32 R57, -RZ, R53.H1_H1 ;  /* 0x30000035ff391230 */ /* 0x000fe40000004100 */
[----:B------:R-:W-:Y:S01]  /*2c30*/  @P1 FADD.FTZ R213, R56, R213 ;  /* 0x000000d538d51221 */ /* 0x000fe20000010000 */
[----:B------:R-:W-:-:S02]  /*2c40*/  HADD2.F32 R56, -RZ, R59.H0_H0 ;  /* 0x2000003bff387230 */ /* 0x000fc40000004100 */
[----:B------:R-:W-:Y:S01]  /*2c50*/  FMUL.FTZ R229, R58, R241 ;  /* 0x000000f13ae57220 */ /* 0x000fe20000410000 */
[----:B------:R-:W-:Y:S02]  /*2c60*/  HADD2.F32 R58, -RZ, R59.H1_H1 ;  /* 0x3000003bff3a7230 */ /* 0x000fe40000004100 */
[----:B------:R-:W-:Y:S01]  /*2c70*/  @P1 FADD.FTZ R212, R57, R212 ;  /* 0x000000d439d41221 */ /* 0x000fe20000010000 */
[----:B------:R-:W-:Y:S02]  /*2c80*/  @P1 HADD2.F32 R230, -RZ, R54.H1_H1 ;  /* 0x30000036ffe61230 */ /* 0x000fe40000004100 */
[----:B------:R-:W-:Y:S01]  /*2c90*/  FMUL.FTZ R229, R62, R229 ;  /* 0x000000e53ee57220 */ /* 0x000fe20000410000 */
[-C--:B------:R-:W-:Y:S01]  /*2ca0*/  FMUL.FTZ R57, R56, R241.reuse ;  /* 0x000000f138397220 */ /* 0x080fe20000410000 */
[----:B------:R-:W-:Y:S02]  /*2cb0*/  FMUL.FTZ R231, R58, R241 ;  /* 0x000000f13ae77220 */ /* 0x000fe40000410000 */
[----:B------:R-:W-:Y:S01]  /*2cc0*/  @P1 FADD.FTZ R229, R230, R229 ;  /* 0x000000e5e6e51221 */ /* 0x000fe20000010000 */
[----:B------:R-:W-:Y:S01]  /*2cd0*/  FMUL.FTZ R230, R60, R57 ;  /* 0x000000393ce67220 */ /* 0x000fe20000410000 */
[----:B------:R-:W-:-:S02]  /*2ce0*/  @P1 HADD2.F32 R244, -RZ, R52.H0_H0 ;  /* 0x20000034fff41230 */ /* 0x000fc40000004100 */
[----:B------:R-:W-:Y:S01]  /*2cf0*/  FMUL.FTZ R199, R0, R199 ;  /* 0x000000c700c77220 */ /* 0x000fe20000410000 */
[--C-:B------:R-:W-:Y:S02]  /*2d00*/  @P1 HADD2.F32 R57, -RZ, R55.reuse.H0_H0 ;  /* 0x20000037ff391230 */ /* 0x100fe40000004100 */
[----:B------:R-:W-:Y:S01]  /*2d10*/  FMUL.FTZ R231, R112, R231 ;  /* 0x000000e770e77220 */ /* 0x000fe20000410000 */
[----:B------:R-:W-:Y:S02]  /*2d20*/  @P1 HADD2.F32 R56, -RZ, R55.H1_H1 ;  /* 0x30000037ff381230 */ /* 0x000fe40000004100 */
[----:B------:R-:W-:Y:S01]  /*2d30*/  @P1 FADD.FTZ R199, R244, R199 ;  /* 0x000000c7f4c71221 */ /* 0x000fe20000010000 */
[----:B------:R-:W-:Y:S02]  /*2d40*/  @P1 FADD.FTZ R230, R57, R230 ;  /* 0x000000e639e61221 */ /* 0x000fe40000010000 */
[----:B------:R-:W-:Y:S01]  /*2d50*/  @P1 FADD.FTZ R231, R56, R231 ;  /* 0x000000e738e71221 */ /* 0x000fe20000010000 */
[----:B------:R-:W-:-:S02]  /*2d60*/  LEA R244, P1, R242, UR10, 0x4 ;  /* 0x0000000af2f47c11 */ /* 0x000fc4000f8220ff */
[----:B------:R-:W-:Y:S02]  /*2d70*/  F2FP.F16.F32.PACK_AB R58, R229, R213 ;  /* 0x000000d5e53a723e */ /* 0x000fe400000000ff */
[----:B------:R-:W-:Y:S02]  /*2d80*/  LEA.HI.X R245, R242, UR11, RZ, 0x4, P1 ;  /* 0x0000000bf2f57c11 */ /* 0x000fe400088f24ff */
[----:B------:R-:W-:Y:S02]  /*2d90*/  F2FP.F16.F32.PACK_AB R57, R212, R201 ;  /* 0x000000c9d439723e */ /* 0x000fe400000000ff */
[----:B------:R-:W-:Y:S02]  /*2da0*/  F2FP.F16.F32.PACK_AB R56, R200, R199 ;  /* 0x000000c7c838723e */ /* 0x000fe400000000ff */
[----:B------:R-:W-:-:S05]  /*2db0*/  F2FP.F16.F32.PACK_AB R59, R231, R230 ;  /* 0x000000e6e73b723e */ /* 0x000fca00000000ff */
[----:B------:R4:W-:Y:S01]  /*2dc0*/  STG.E.128 desc[UR4][R244.64], R56 ;  /* 0x00000038f4007986 */ /* 0x0009e2000c101d04 */
[----:B------:R-:W-:-:S07]  /*2dd0*/  IADD3 R242, R242, 0x80, RZ ;  /* 0x00000080f2f27810 */ /* 0x000fce0007ffe0ff */
.L_x_6275:
[----:B------:R-:W-:Y:S05]  /*2de0*/  BSYNC B0 ;  /* 0x0000000000007941 */ /* 0x000fea0003800000 */
.L_x_6274:
        /* <DEDUP_REMOVED lines=12> */
[----:B------:R-:W-:Y:S02]  /*2eb0*/  HADD2.F32 R234, -RZ, R56.H0_H0 ;  /* 0x20000038ffea7230 */ /* 0x000fe40000004100 */
[----:B------:R-:W-:-:S02]  /*2ec0*/  HADD2.F32 R238, -RZ, R57.H0_H0 ;  /* 0x20000039ffee7230 */ /* 0x000fc40000004100 */
[-C--:B------:R-:W-:Y:S01]  /*2ed0*/  FMUL.FTZ R236, R236, R241.reuse ;  /* 0x000000f1ecec7220 */ /* 0x080fe20000410000 */
[----:B------:R-:W-:Y:S02]  /*2ee0*/  HADD2.F32 R244, -RZ, R57.H1_H1 ;  /* 0x30000039fff47230 */ /* 0x000fe40000004100 */
[-C--:B------:R-:W-:Y:S01]  /*2ef0*/  FMUL.FTZ R234, R234, R241.reuse ;  /* 0x000000f1eaea7220 */ /* 0x080fe20000410000 */
[----:B--2---:R-:W-:Y:S02]  /*2f00*/  @P1 HADD2.F32 R56, -RZ, R52.H1_H1 ;  /* 0x30000034ff381230 */ /* 0x004fe40000004100 */
[-C--:B------:R-:W-:Y:S01]  /*2f10*/  FMUL.FTZ R57, R238, R241.reuse ;  /* 0x000000f1ee397220 */ /* 0x080fe20000410000 */
[----:B------:R-:W-:Y:S01]  /*2f20*/  FMUL.FTZ R233, R113, R236 ;  /* 0x000000ec71e97220 */ /* 0x000fe20000410000 */
[--C-:B------:R-:W-:Y:S02]  /*2f30*/  HADD2.F32 R246, -RZ, R58.reuse.H0_H0 ;  /* 0x2000003afff67230 */ /* 0x100fe40000004100 */
[----:B------:R-:W-:Y:S01]  /*2f40*/  FMUL.FTZ R235, R244, R241 ;  /* 0x000000f1f4eb7220 */ /* 0x000fe20000410000 */
[----:B------:R-:W-:-:S02]  /*2f50*/  HADD2.F32 R58, -RZ, R58.H1_H1 ;  /* 0x3000003aff3a7230 */ /* 0x000fc40000004100 */
[----:B------:R-:W-:Y:S01]  /*2f60*/  FMUL.FTZ R232, R63, R234 ;  /* 0x000000ea3fe87220 */ /* 0x000fe20000410000 */
[----:B------:R-:W-:Y:S01]  /*2f70*/  @P1 FADD.FTZ R233, R56, R233 ;  /* 0x000000e938e91221 */ /* 0x000fe20000010000 */
[----:B------:R-:W-:Y:S01]  /*2f80*/  FMUL.FTZ R234, R48, R57 ;  /* 0x0000003930ea7220 */ /* 0x000fe20000410000 */
[--C-:B------:R-:W-:Y:S02]  /*2f90*/  @P1 HADD2.F32 R57, -RZ, R53.reuse.H0_H0 ;  /* 0x20000035ff391230 */ /* 0x100fe40000004100 */
[----:B------:R-:W-:Y:S01]  /*2fa0*/  FMUL.FTZ R235, R114, R235 ;  /* 0x000000eb72eb7220 */ /* 0x000fe20000410000 */
[----:B------:R-:W-:Y:S02]  /*2fb0*/  @P1 HADD2.F32 R56, -RZ, R53.H1_H1 ;  /* 0x30000035ff381230 */ /* 0x000fe40000004100 */
[----:B------:R-:W-:Y:S02]  /*2fc0*/  @P1 HADD2.F32 R237, -RZ, R52.H0_H0 ;  /* 0x20000034ffed1230 */ /* 0x000fe40000004100 */
[-C--:B------:R-:W-:Y:S01]  /*2fd0*/  FMUL.FTZ R246, R246, R241.reuse ;  /* 0x000000f1f6f67220 */ /* 0x080fe20000410000 */
[----:B------:R-:W-:Y:S01]  /*2fe0*/  FMUL.FTZ R58, R58, R241 ;  /* 0x000000f13a3a7220 */ /* 0x000fe20000410000 */
[----:B------:R-:W-:-:S02]  /*2ff0*/  HADD2.F32 R248, -RZ, R59.H0_H0 ;  /* 0x2000003bfff87230 */ /* 0x000fc40000004100 */
[----:B------:R-:W-:Y:S01]  /*3000*/  @P1 FADD.FTZ R234, R57, R234 ;  /* 0x000000ea39ea1221 */ /* 0x000fe20000010000 */
[----:B------:R-:W-:Y:S02]  /*3010*/  HADD2.F32 R250, -RZ, R59.H1_H1 ;  /* 0x3000003bfffa7230 */ /* 0x000fe40000004100 */
[----:B------:R-:W-:Y:S01]  /*3020*/  @P1 FADD.FTZ R235, R56, R235 ;  /* 0x000000eb38eb1221 */ /* 0x000fe20000010000 */
[----:B------:R-:W-:Y:S01]  /*3030*/  @P1 FADD.FTZ R232, R237, R232 ;  /* 0x000000e8ede81221 */ /* 0x000fe20000010000 */
[--C-:B------:R-:W-:Y:S02]  /*3040*/  @P1 HADD2.F32 R57, -RZ, R54.reuse.H0_H0 ;  /* 0x20000036ff391230 */ /* 0x100fe40000004100 */
[----:B------:R-:W-:Y:S01]  /*3050*/  FMUL.FTZ R236, R49, R246 ;  /* 0x000000f631ec7220 */ /* 0x000fe20000410000 */
[----:B------:R-:W-:Y:S02]  /*3060*/  @P1 HADD2.F32 R56, -RZ, R54.H1_H1 ;  /* 0x30000036ff381230 */ /* 0x000fe40000004100 */
[----:B------:R-:W-:Y:S01]  /*3070*/  FMUL.FTZ R237, R115, R58 ;  /* 0x0000003a73ed7220 */ /* 0x000fe20000410000 */
[-C--:B------:R-:W-:Y:S01]  /*3080*/  FMUL.FTZ R59, R248, R241.reuse ;  /* 0x000000f1f83b7220 */ /* 0x080fe20000410000 */
[----:B------:R-:W-:Y:S01]  /*3090*/  FMUL.FTZ R239, R250, R241 ;  /* 0x000000f1faef7220 */ /* 0x000fe20000410000 */
[----:B------:R-:W-:Y:S01]  /*30a0*/  @P1 FADD.FTZ R236, R57, R236 ;  /* 0x000000ec39ec1221 */ /* 0x000fe20000010000 */
[----:B------:R-:W-:Y:S01]  /*30b0*/  @P1 FADD.FTZ R237, R56, R237 ;  /* 0x000000ed38ed1221 */ /* 0x000fe20000010000 */
[----:B------:R-:W-:-:S02]  /*30c0*/  @P1 HADD2.F32 R57, -RZ, R55.H0_H0 ;  /* 0x20000037ff391230 */ /* 0x000fc40000004100 */
[----:B------:R-:W-:Y:S01]  /*30d0*/  FMUL.FTZ R238, R50, R59 ;  /* 0x0000003b32ee7220 */ /* 0x000fe20000410000 */
[----:B------:R-:W-:Y:S02]  /*30e0*/  @P1 HADD2.F32 R56, -RZ, R55.H1_H1 ;  /* 0x30000037ff381230 */ /* 0x000fe40000004100 */
[----:B------:R-:W-:Y:S01]  /*30f0*/  FMUL.FTZ R239, R116, R239 ;  /* 0x000000ef74ef7220 */ /* 0x000fe20000410000 */
[----:B------:R-:W-:-:S03]  /*3100*/  @P1 FADD.FTZ R238, R57, R238 ;  /* 0x000000ee39ee1221 */ /* 0x000fc60000010000 */
[----:B------:R-:W-:Y:S01]  /*3110*/  @P1 FADD.FTZ R239, R56, R239 ;  /* 0x000000ef38ef1221 */ /* 0x000fe20000010000 */
[C---:B------:R-:W-:Y:S02]  /*3120*/  LEA R244, P1, R242.reuse, UR10, 0x4 ;  /* 0x0000000af2f47c11 */ /* 0x040fe4000f8220ff */
[----:B------:R-:W-:Y:S02]  /*3130*/  F2FP.F16.F32.PACK_AB R58, R237, R236 ;  /* 0x000000eced3a723e */ /* 0x000fe400000000ff */
[----:B------:R-:W-:Y:S02]  /*3140*/  LEA.HI.X R245, R242, UR11, RZ, 0x4, P1 ;  /* 0x0000000bf2f57c11 */ /* 0x000fe400088f24ff */
[----:B------:R-:W-:Y:S02]  /*3150*/  F2FP.F16.F32.PACK_AB R57, R235, R234 ;  /* 0x000000eaeb39723e */ /* 0x000fe400000000ff */
[----:B------:R-:W-:Y:S02]  /*3160*/  F2FP.F16.F32.PACK_AB R56, R233, R232 ;  /* 0x000000e8e938723e */ /* 0x000fe400000000ff */
[----:B------:R-:W-:-:S05]  /*3170*/  F2FP.F16.F32.PACK_AB R59, R239, R238 ;  /* 0x000000eeef3b723e */ /* 0x000fca00000000ff */
[----:B------:R0:W-:Y:S02]  /*3180*/  STG.E.128 desc[UR4][R244.64], R56 ;  /* 0x00000038f4007986 */ /* 0x0001e4000c101d04 */
.L_x_6277:
[----:B------:R-:W-:Y:S05]  /*3190*/  BSYNC B0 ;  /* 0x0000000000007941 */ /* 0x000fea0003800000 */
.L_x_6276:
        /* <DEDUP_REMOVED lines=92> */
[----:B------:R-:W-:Y:S01]  /*3760*/  FADD.FTZ R59, R188, -R56 ;  /* 0x80000038bc3b7221 */ /* 0x000fe20000010000 */
[----:B------:R-:W-:-:S04]  /*3770*/  FFMA.FTZ R57, R57, R57, RZ ;  /* 0x0000003939397223 */ /* 0x000fc800000100ff */
        /* <DEDUP_REMOVED lines=117> */
.L_x_6304:
[----:B------:R-:W-:Y:S01]  /*3ed0*/  LOP3.LUT P1, RZ, R44, 0x1f, RZ, 0xc0, !PT ;  /* 0x0000001f2cff7812 */ /* 0x000fe2000782c0ff */
[----:B-1----:R-:W-:Y:S01]  /*3ee0*/  FADD.FTZ R57, R241, R244 ;  /* 0x000000f4f1397221 */ /* 0x002fe20000010000 */
[----:B------:R-:W-:Y:S01]  /*3ef0*/  LOP3.LUT R59, R245, 0x3, RZ, 0xc0, !PT ;  /* 0x00000003f53b7812 */ /* 0x000fe200078ec0ff */
[----:B------:R-:W-:Y:S10]  /*3f00*/  WARPSYNC.ALL ;  /* 0x0000000000007948 */ /* 0x000ff40003800000 */
[----:B------:R-:W0:Y:S01]  /*3f10*/  @!P1 S2R R243, SR_CgaCtaId ;  /* 0x0000000000f39919 */ /* 0x000e220000008800 */
[----:B------:R-:W-:-:S04]  /*3f20*/  @!P1 MOV R240, 0x400 ;  /* 0x0000040000f09802 */ /* 0x000fc80000000f00 */
[----:B0-----:R-:W-:Y:S02]  /*3f30*/  @!P1 LEA R241, R243, R240, 0x18 ;  /* 0x000000f0f3f19211 */ /* 0x001fe400078ec0ff */
[----:B------:R-:W-:-:S04]  /*3f40*/  @!P1 IADD3 R240, R58, R59, RZ ;  /* 0x0000003b3af09210 */ /* 0x000fc80007ffe0ff */
[----:B------:R-:W-:Y:S02]  /*3f50*/  @!P1 LEA R240, R240, R241, 0x3 ;  /* 0x000000f1f0f09211 */ /* 0x000fe400078e18ff */
[----:B------:R-:W-:-:S03]  /*3f60*/  LOP3.LUT R241, R44, 0x1f, RZ, 0xc0, !PT ;  /* 0x0000001f2cf17812 */ /* 0x000fc600078ec0ff */
[----:B------:R0:W-:Y:S01]  /*3f70*/  @!P1 STS.64 [R240], R56 ;  /* 0x00000038f0009388 */ /* 0x0001e20000000a00 */
[----:B------:R-:W-:-:S13]  /*3f80*/  ISETP.GT.U32.AND P1, PT, R241, 0x3, PT ;  /* 0x00000003f100780c */ /* 0x000fda0003f24070 */
[----:B0-----:R-:W0:Y:S01]  /*3f90*/  @!P1 S2R R57, SR_CgaCtaId ;  /* 0x0000000000399919 */ /* 0x001e220000008800 */
[----:B------:R-:W-:Y:S01]  /*3fa0*/  @!P1 MOV R56, 0x400 ;  /* 0x0000040000389802 */ /* 0x000fe20000000f00 */
[----:B------:R-:W-:Y:S01]  /*3fb0*/  BSSY B0, `(.L_x_6279) ;  /* 0x0000060000007945 */ /* 0x000fe20003800000 */
[----:B------:R-:W-:Y:S01]  /*3fc0*/  @!P1 IADD3 R58, R58, R241, RZ ;  /* 0x000000f13a3a9210 */ /* 0x000fe20007ffe0ff */
[----:B------:R-:W-:Y:S01]  /*3fd0*/  BAR.SYNC.DEFER_BLOCKING 0x0 ;  /* 0x0000000000007b1d */ /* 0x000fe20000010000 */
[----:B------:R-:W-:-:S06]  /*3fe0*/  HFMA2.MMA R241, -RZ, RZ, 0, 0 ;  /* 0x00000000fff17435 */ /* 0x000fcc00000001ff */
[----:B------:R-:W-:-:S04]  /*3ff0*/  @!P1 MOV R241, R181 ;  /* 0x000000b500f19202 */ /* 0x000fc80000000f00 */
[----:B------:R-:W-:Y:S01]  /*4000*/  I2FP.F32.S32 R247, R241 ;  /* 0x000000f100f77245 */ /* 0x000fe20000201400 */
[----:B------:R-:W1:Y:S01]  /*4010*/  SHFL.DOWN PT, R242, R241, 0x2, 0x1f ;  /* 0x08401f00f1f27f89 */ /* 0x000e6200000e0000 */
[----:B0-----:R-:W-:-:S04]  /*4020*/  @!P1 LEA R57, R57, R56, 0x18 ;  /* 0x0000003839399211 */ /* 0x001fc800078ec0ff */
[----:B------:R-:W-:Y:S02]  /*4030*/  @!P1 LEA R244, R58, R57, 0x3 ;  /* 0x000000393af49211 */ /* 0x000fe400078e18ff */
[----:B------:R-:W-:Y:S02]  /*4040*/  CS2R R56, SRZ ;  /* 0x0000000000387805 */ /* 0x000fe4000001ff00 */
[----:B-1----:R-:W-:Y:S02]  /*4050*/  IADD3 R248, R242, R241, RZ ;  /* 0x000000f1f2f87210 */ /* 0x002fe40007ffe0ff */
[----:B------:R-:W-:Y:S02]  /*4060*/  I2FP.F32.S32 R242, R242 ;  /* 0x000000f200f27245 */ /* 0x000fe40000201400 */
[----:B------:R-:W-:Y:S01]  /*4070*/  @!P1 LDS.64 R56, [R244] ;  /* 0x00000000f4389984 */ /* 0x000fe20000000a00 */
[----:B------:R-:W-:Y:S02]  /*4080*/  I2FP.F32.S32 R58, R248 ;  /* 0x000000f8003a7245 */ /* 0x000fe40000201400 */
[----:B------:R-:W-:Y:S01]  /*4090*/  PLOP3.LUT P1, PT, PT, PT, UP1, 0x40, 0x0 ;  /* 0x000000000000781c */ /* 0x000fe20003f2e818 */
[----:B------:R-:W0:Y:S01]  /*40a0*/  SHFL.DOWN PT, R249, R248, 0x1, 0x1f ;  /* 0x08201f00f8f97f89 */ /* 0x000e2200000e0000 */
[----:B------:R-:W1:Y:S01]  /*40b0*/  MUFU.RCP R240, R58 ;  /* 0x0000003a00f07308 */ /* 0x000e620000001000 */
[----:B0-----:R-:W-:-:S02]  /*40c0*/  IADD3 R241, R248, R249, RZ ;  /* 0x000000f9f8f17210 */ /* 0x001fc40007ffe0ff */
[----:B------:R-:W-:Y:S02]  /*40d0*/  I2FP.F32.S32 R249, R249 ;  /* 0x000000f900f97245 */ /* 0x000fe40000201400 */
[----:B------:R-:W-:-:S06]  /*40e0*/  I2FP.F32.S32 R246, R241 ;  /* 0x000000f100f67245 */ /* 0x000fcc0000201400 */
[----:B------:R-:W0:Y:S01]  /*40f0*/  MUFU.RCP R246, R246 ;  /* 0x000000f600f67308 */ /* 0x000e220000001000 */
[----:B------:R-:W2:Y:S04]  /*4100*/  SHFL.DOWN PT, R243, R56, 0x2, 0x1f ;  /* 0x08401f0038f37f89 */ /* 0x000ea800000e0000 */
[----:B------:R-:W3:Y:S01]  /*4110*/  SHFL.DOWN PT, R250, R57, 0x2, 0x1f ;  /* 0x08401f0039fa7f89 */ /* 0x000ee200000e0000 */
[----:B--2---:R-:W-:-:S04]  /*4120*/  FMUL.FTZ R244, R243, R242 ;  /* 0x000000f2f3f47220 */ /* 0x004fc80000410000 */
[----:B------:R-:W-:Y:S01]  /*4130*/  FFMA.FTZ R245, R247, R56, R244 ;  /* 0x00000038f7f57223 */ /* 0x000fe200000100f4 */
[----:B------:R-:W-:Y:S01]  /*4140*/  FADD.FTZ R56, -R243, R56 ;  /* 0x00000038f3387221 */ /* 0x000fe20000010100 */
[----:B---3--:R-:W-:Y:S02]  /*4150*/  FADD.FTZ R243, R250, R57 ;  /* 0x00000039faf37221 */ /* 0x008fe40000010000 */
        /* <DEDUP_REMOVED lines=9> */
[----:B------:R-:W-:Y:S01]  /*41f0*/  FFMA.FTZ R241, R58, R245, R241 ;  /* 0x000000f53af17223 */ /* 0x000fe200000100f1 */
[----:B------:R-:W-:-:S03]  /*4200*/  FMUL.FTZ R245, R244, R244 ;  /* 0x000000f4f4f57220 */ /* 0x000fc60000410000 */
[----:B0-----:R-:W-:Y:S01]  /*4210*/  FMUL.FTZ R241, R246, R241 ;  /* 0x000000f1f6f17220 */ /* 0x001fe20000410000 */
[----:B------:R-:W-:-:S04]  /*4220*/  FMUL.FTZ R58, R58, R245 ;  /* 0x000000f53a3a7220 */ /* 0x000fc80000410000 */
[----:B------:R-:W-:Y:S01]  /*4230*/  FMUL.FTZ R58, R58, R249 ;  /* 0x000000f93a3a7220 */ /* 0x000fe20000410000 */
[----:B--2---:R-:W-:Y:S01]  /*4240*/  FADD.FTZ R57, R243, R56 ;  /* 0x00000038f3397221 */ /* 0x004fe20000010000 */
[----:B------:R-:W0:Y:S03]  /*4250*/  SHFL.IDX PT, R241, R241, RZ, 0x1f ;  /* 0x00001ffff1f17589 */ /* 0x000e2600000e0000 */
[----:B------:R-:W-:Y:S02]  /*4260*/  FFMA.FTZ R246, R246, R58, R57 ;  /* 0x0000003af6f67223 */ /* 0x000fe40000010039 */
[----:B------:R-:W1:Y:S04]  /*4270*/  LDC R57, c[0x0][0x2d8] ;  /* 0x0000b600ff397b82 */ /* 0x000e680000000800 */
        /* <DEDUP_REMOVED lines=29> */
[----:B------:R-:W-:Y:S01]  /*4450*/  FADD.FTZ R58, R202, -UR7 ;  /* 0x80000007ca3a7e21 */ /* 0x000fe20008010000 */
[----:B------:R-:W-:Y:S01]  /*4460*/  FMUL.FTZ R242, R242, UR6 ;  /* 0x00000006f2f27c20 */ /* 0x000fe20008410000 */
[----:B------:R-:W-:Y:S01]  /*4470*/  FMUL.FTZ R243, R243, UR6 ;  /* 0x00000006f3f37c20 */ /* 0x000fe20008410000 */
[----:B------:R-:W-:Y:S01]  /*4480*/  FMUL.FTZ R245, R245, UR6 ;  /* 0x00000006f5f57c20 */ /* 0x000fe20008410000 */
[----:B------:R-:W-:Y:S01]  /*4490*/  F2FP.F16.F32.PACK_AB R56, R57, R56 ;  /* 0x000000383938723e */ /* 0x000fe200000000ff */
[----:B------:R-:W-:Y:S01]  /*44a0*/  FADD.FTZ R57, R186, -UR7 ;  /* 0x80000007ba397e21 */ /* 0x000fe20008010000 */
[----:B------:R-:W-:Y:S01]  /*44b0*/  FMUL.FTZ R59, R58, UR6 ;  /* 0x000000063a3b7c20 */ /* 0x000fe20008410000 */
[----:B------:R-:W-:Y:S01]  /*44c0*/  FADD.FTZ R58, R214, -UR7 ;  /* 0x80000007d63a7e21 */ /* 0x000fe20008010000 */
[----:B------:R-:W-:Y:S01]  /*44d0*/  FFMA.FTZ R242, R105, R242, R109 ;  /* 0x000000f269f27223 */ /* 0x000fe2000001006d */
[----:B------:R-:W-:Y:S01]  /*44e0*/  FMUL.FTZ R57, R57, UR6 ;  /* 0x0000000639397c20 */ /* 0x000fe20008410000 */
[----:B------:R-:W-:Y:S01]  /*44f0*/  FFMA.FTZ R243, R106, R243, R110 ;  /* 0x000000f36af37223 */ /* 0x000fe2000001006e */
[----:B------:R-:W-:Y:S01]  /*4500*/  FMUL.FTZ R244, R58, UR6 ;  /* 0x000000063af47c20 */ /* 0x000fe20008410000 */
[----:B------:R-:W-:Y:S01]  /*4510*/  FFMA.FTZ R58, R118, R59, R122 ;  /* 0x0000003b763a7223 */ /* 0x000fe2000001007a */
[----:B------:R-:W-:-:S02]  /*4520*/  FFMA.FTZ R57, R104, R57, R108 ;  /* 0x0000003968397223 */ /* 0x000fc4000001006c */
[----:B------:R-:W-:Y:S01]  /*4530*/  FFMA.FTZ R59, R119, R244, R123 ;  /* 0x000000f4773b7223 */ /* 0x000fe2000001007b */
[----:B------:R-:W-:Y:S01]  /*4540*/  FFMA.FTZ R244, R120, R245, R124 ;  /* 0x000000f578f47223 */ /* 0x000fe2000001007c */
[----:B0-----:R-:W-:Y:S01]  /*4550*/  IMAD.WIDE.U32 R240, R180, 0x10, R240 ;  /* 0x00000010b4f07825 */ /* 0x001fe200078e00f0 */
[----:B------:R-:W-:Y:S02]  /*4560*/  F2FP.F16.F32.PACK_AB R57, R58, R57 ;  /* 0x000000393a39723e */ /* 0x000fe400000000ff */
[----:B------:R-:W-:Y:S02]  /*4570*/  F2FP.F16.F32.PACK_AB R58, R59, R242 ;  /* 0x000000f23b3a723e */ /* 0x000fe400000000ff */
[----:B------:R-:W-:Y:S02]  /*4580*/  F2FP.F16.F32.PACK_AB R59, R244, R243 ;  /* 0x000000f3f43b723e */ /* 0x000fe400000000ff */
[----:B------:R-:W-:-:S03]  /*4590*/  IADD3 R180, R180, 0x80, RZ ;  /* 0x00000080b4b47810 */ /* 0x000fc60007ffe0ff */
[----:B------:R1:W-:Y:S04]  /*45a0*/  STG.E.128 desc[UR4][R240.64], R56 ;  /* 0x00000038f0007986 */ /* 0x0003e8000c101d04 */
.L_x_6280:
[----:B------:R-:W-:Y:S05]  /*45b0*/  BSYNC B0 ;  /* 0x0000000000007941 */ /* 0x000fea0003800000 */
.L_x_6279:
        /* <DEDUP_REMOVED lines=14> */
[----:B------:R-:W-:Y:S01]  /*46a0*/  FADD.FTZ R244, R219, -UR7 ;  /* 0x80000007dbf47e21 */ /* 0x000fe20008010000 */
[----:B------:R-:W-:Y:S01]  /*46b0*/  FMUL.FTZ R59, R59, UR6 ;  /* 0x000000063b3b7c20 */ /* 0x000fe20008410000 */
[----:B------:R-:W-:Y:S01]  /*46c0*/  FMUL.FTZ R242, R242, UR6 ;  /* 0x00000006f2f27c20 */ /* 0x000fe20008410000 */
[----:B------:R-:W-:Y:S01]  /*46d0*/  F2FP.F16.F32.PACK_AB R56, R57, R56 ;  /* 0x000000383938723e */ /* 0x000fe200000000ff */
        /* <DEDUP_REMOVED lines=11> */
[C---:B0-----:R-:W-:Y:S01]  /*4790*/  IMAD.WIDE.U32 R240, R180.reuse, 0x10, R240 ;  /* 0x00000010b4f07825 */ /* 0x041fe200078e00f0 */
[----:B------:R-:W-:-:S02]  /*47a0*/  IADD3 R180, R180, 0x80, RZ ;  /* 0x00000080b4b47810 */ /* 0x000fc40007ffe0ff */
[----:B------:R-:W-:Y:S02]  /*47b0*/  F2FP.F16.F32.PACK_AB R57, R58, R57 ;  /* 0x000000393a39723e */ /* 0x000fe400000000ff */
[----:B------:R-:W-:Y:S02]  /*47c0*/  F2FP.F16.F32.PACK_AB R58, R242, R59 ;  /* 0x0000003bf23a723e */ /* 0x000fe400000000ff */
[----:B------:R-:W-:-:S05]  /*47d0*/  F2FP.F16.F32.PACK_AB R59, R244, R243 ;  /* 0x000000f3f43b723e */ /* 0x000fca00000000ff */
[----:B------:R2:W-:Y:S02]  /*47e0*/  STG.E.128 desc[UR4][R240.64], R56 ;  /* 0x00000038f0007986 */ /* 0x0005e4000c101d04 */
.L_x_6282:
[----:B------:R-:W-:Y:S05]  /*47f0*/  BSYNC B0 ;  /* 0x0000000000007941 */ /* 0x000fea0003800000 */
.L_x_6281:
        /* <DEDUP_REMOVED lines=10> */
[----:B------:R-:W-:Y:S01]  /*48a0*/  FMUL.FTZ R59, R58, UR6 ;  /* 0x000000063a3b7c20 */ /* 0x000fe20008410000 */
[----:B------:R-:W-:Y:S01]  /*48b0*/  FFMA.FTZ R56, R132, R56, R91 ;  /* 0x0000003884387223 */ /* 0x000fe2000001005b */
[----:B------:R-:W-:Y:S01]  /*48c0*/  FFMA.FTZ R57, R88, R57, R137 ;  /* 0x0000003958397223 */ /* 0x000fe20000010089 */
[----:B------:R-:W-:Y:S01]  /*48d0*/  FADD.FTZ R58, R220, -UR7 ;  /* 0x80000007dc3a7e21 */ /* 0x000fe20008010000 */
[----:B------:R-:W-:Y:S01]  /*48e0*/  FADD.FTZ R243, R221, -UR7 ;  /* 0x80000007ddf37e21 */ /* 0x000fe20008010000 */
[----:B------:R-:W-:Y:S01]  /*48f0*/  FADD.FTZ R245, R222, -UR7 ;  /* 0x80000007def57e21 */ /* 0x000fe20008010000 */
        /* <DEDUP_REMOVED lines=19> */
.L_x_6284:
[----:B------:R-:W-:Y:S05]  /*4a30*/  BSYNC B0 ;  /* 0x0000000000007941 */ /* 0x000fea0003800000 */
.L_x_6283:
        /* <DEDUP_REMOVED lines=35> */
.L_x_6286:
[----:B------:R-:W-:Y:S05]  /*4c70*/  BSYNC B0 ;  /* 0x0000000000007941 */ /* 0x000fea0003800000 */
.L_x_6285:
        /* <DEDUP_REMOVED lines=35> */
.L_x_6288:
[----:B------:R-:W-:Y:S05]  /*4eb0*/  BSYNC B0 ;  /* 0x0000000000007941 */ /* 0x000fea0003800000 */
.L_x_6287:
        /* <DEDUP_REMOVED lines=35> */
.L_x_6290:
[----:B------:R-:W-:Y:S05]  /*50f0*/  BSYNC B0 ;  /* 0x0000000000007941 */ /* 0x000fea0003800000 */
.L_x_6289:
        /* <DEDUP_REMOVED lines=16> */
[----:B------:R-:W-:Y:S01]  /*5200*/  F2FP.F16.F32.PACK_AB R56, R57, R56 ;  /* 0x000000383938723e */ /* 0x000fe200000000ff */
[----:B------:R-:W-:Y:S01]  /*5210*/  FADD.FTZ R57, R234, -UR7 ;  /* 0x80000007ea397e21 */ /* 0x000fe20008010000 */
[----:B------:R-:W-:Y:S01]  /*5220*/  FFMA.FTZ R242, R167, R242, R175 ;  /* 0x000000f2a7f27223 */ /* 0x000fe200000100af */
[----:B------:R-:W-:Y:S02]  /*5230*/  FFMA.FTZ R246, R171, R246, R179 ;  /* 0x000000f6abf67223 */ /* 0x000fe400000100b3 */
        /* <DEDUP_REMOVED lines=9> */
[----:B------:R-:W-:-:S03]  /*52d0*/  FFMA.FTZ R243, R170, R243, R178 ;  /* 0x000000f3aaf37223 */ /* 0x000fc600000100b2 */
[----:B------:R-:W-:Y:S02]  /*52e0*/  F2FP.F16.F32.PACK_AB R57, R58, R57 ;  /* 0x000000393a39723e */ /* 0x000fe400000000ff */
[----:B------:R-:W-:Y:S02]  /*52f0*/  F2FP.F16.F32.PACK_AB R58, R243, R242 ;  /* 0x000000f2f33a723e */ /* 0x000fe400000000ff */
[----:B------:R-:W-:-:S05]  /*5300*/  F2FP.F16.F32.PACK_AB R59, R246, R59 ;  /* 0x0000003bf63b723e */ /* 0x000fca00000000ff */
[----:B------:R0:W-:Y:S02]  /*5310*/  STG.E.128 desc[UR4][R240.64], R56 ;  /* 0x00000038f0007986 */ /* 0x0001e4000c101d04 */
.L_x_6292:
[----:B------:R-:W-:Y:S05]  /*5320*/  BSYNC B0 ;  /* 0x0000000000007941 */ /* 0x000fea0003800000 */
.L_x_6291:
[----:B------:R-:W-:Y:S02]  /*5330*/  LOP3.LUT P1, RZ, R42, 0x2, RZ, 0xc0, !PT ;  /* 0x000000022aff7812 */ /* 0x000fe4000782c0ff */
[----:B------:R-:W-:Y:S02]  /*5340*/  IADD3 R183, R183, UR14, RZ ;  /* 0x0000000eb7b77c10 */ /* 0x000fe4000fffe0ff */
[----:B01234-:R-:W-:Y:S02]  /*5350*/  SEL R240, RZ, 0x1, P1 ;  /* 0x00000001fff07807 */ /* 0x01ffe40000800000 */
[----:B------:R-:W-:-:S13]  /*5360*/  ISETP.GE.AND P1, PT, R183, UR15, PT ;  /* 0x0000000fb7007c0c */ /* 0x000fda000bf26270 */
[----:B------:R-:W-:Y:S05]  /*5370*/  @!P1 BRA `(.L_x_6293) ;  /* 0xffffffc000c49947 */ /* 0x000fea000383ffff */
[----:B------:R-:W-:Y:S05]  /*5380*/  EXIT ;  /* 0x000000000000794d */ /* 0x000fea0003800000 */
.L_x_6278:
        /* <DEDUP_REMOVED lines=8> */
.L_x_6294:
[----:B------:R-:W-:Y:S01]  /*5410*/  HFMA2.MMA R248, -RZ, RZ, 0, 1.1920928955078125e-07 ;  /* 0x00000002fff87435 */ /* 0x000fe200000001ff */
[----:B------:R-:W-:-:S05]  /*5420*/  MOV R56, R243 ;  /* 0x000000f300387202 */ /* 0x000fca0000000f00 */
[----:B------:R-:W-:-:S05]  /*5430*/  FADD.FTZ R59, R57, R56 ;  /* 0x00000038393b7221 */ /* 0x000fca0000010000 */
[----:B------:R-:W-:-:S07]  /*5440*/  MOV R247, R59 ;  /* 0x0000003b00f77202 */ /* 0x000fce0000000f00 */
[----:B------:R-:W-:Y:S05]  /*5450*/  WARPSYNC.COLLECTIVE R246, `(.L_x_6295) ;  /* 0x00000000f6087348 */ /* 0x000fea0003c00000 */
[----:B------:R0:W1:Y:S02]  /*5460*/  SHFL.BFLY P6, R243, R247, R248, R249 ;  /* 0x0c0000f8f7f37389 */ /* 0x00006400000c00f9 */
[----:B01----:R-:W-:Y:S01]  /*5470*/  ENDCOLLECTIVE ;  /* 0x000000000000791b */ /* 0x003fe20003800000 */
.L_x_6295:
[----:B------:R-:W-:Y:S01]  /*5480*/  HFMA2.MMA R248, -RZ, RZ, 0, 2.384185791015625e-07 ;  /* 0x00000004fff87435 */ /* 0x000fe200000001ff */
[----:B------:R-:W-:-:S05]  /*5490*/  MOV R56, R243 ;  /* 0x000000f300387202 */ /* 0x000fca0000000f00 */
[----:B------:R-:W-:-:S05]  /*54a0*/  FADD.FTZ R240, R59, R56 ;  /* 0x000000383bf07221 */ /* 0x000fca0000010000 */
[----:B------:R-:W-:-:S07]  /*54b0*/  MOV R247, R240 ;  /* 0x000000f000f77202 */ /* 0x000fce0000000f00 */
[----:B------:R-:W-:Y:S05]  /*54c0*/  WARPSYNC.COLLECTIVE R246, `(.L_x_6296) ;  /* 0x00000000f6087348 */ /* 0x000fea0003c00000 */
[----:B------:R0:W1:Y:S02]  /*54d0*/  SHFL.BFLY P6, R243, R247, R248, R249 ;  /* 0x0c0000f8f7f37389 */ /* 0x00006400000c00f9 */
[----:B01----:R-:W-:Y:S01]  /*54e0*/  ENDCOLLECTIVE ;  /* 0x000000000000791b */ /* 0x003fe20003800000 */
.L_x_6296:
[----:B------:R-:W-:Y:S01]  /*54f0*/  HFMA2.MMA R248, -RZ, RZ, 0, 4.76837158203125e-07 ;  /* 0x00000008fff87435 */ /* 0x000fe200000001ff */
[----:B------:R-:W-:-:S05]  /*5500*/  MOV R241, R243 ;  /* 0x000000f300f17202 */ /* 0x000fca0000000f00 */
[----:B------:R-:W-:-:S05]  /*5510*/  FADD.FTZ R241, R240, R241 ;  /* 0x000000f1f0f17221 */ /* 0x000fca0000010000 */
[----:B------:R-:W-:-:S07]  /*5520*/  MOV R247, R241 ;  /* 0x000000f100f77202 */ /* 0x000fce0000000f00 */
[----:B------:R-:W-:Y:S05]  /*5530*/  WARPSYNC.COLLECTIVE R246, `(.L_x_6297) ;  /* 0x00000000f6087348 */ /* 0x000fea0003c00000 */
[----:B------:R0:W1:Y:S02]  /*5540*/  SHFL.BFLY P6, R243, R247, R248, R249 ;  /* 0x0c0000f8f7f37389 */ /* 0x00006400000c00f9 */
[----:B01----:R-:W-:Y:S01]  /*5550*/  ENDCOLLECTIVE ;  /* 0x000000000000791b */ /* 0x003fe20003800000 */
.L_x_6297:
[----:B------:R-:W-:Y:S01]  /*5560*/  HFMA2.MMA R248, -RZ, RZ, 0, 9.5367431640625e-07 ;  /* 0x00000010fff87435 */ /* 0x000fe200000001ff */
[----:B------:R-:W-:-:S05]  /*5570*/  MOV R56, R243 ;  /* 0x000000f300387202 */ /* 0x000fca0000000f00 */
[----:B------:R-:W-:-:S05]  /*5580*/  FADD.FTZ R242, R241, R56 ;  /* 0x00000038f1f27221 */ /* 0x000fca0000010000 */
[----:B------:R-:W-:-:S07]  /*5590*/  MOV R247, R242 ;  /* 0x000000f200f77202 */ /* 0x000fce0000000f00 */
[----:B------:R-:W-:Y:S05]  /*55a0*/  WARPSYNC.COLLECTIVE R246, `(.L_x_6298) ;  /* 0x00000000f6087348 */ /* 0x000fea0003c00000 */
[----:B------:R0:W1:Y:S02]  /*55b0*/  SHFL.BFLY P6, R243, R247, R248, R249 ;  /* 0x0c0000f8f7f37389 */ /* 0x00006400000c00f9 */
[----:B01----:R-:W-:Y:S01]  /*55c0*/  ENDCOLLECTIVE ;  /* 0x000000000000791b */ /* 0x003fe20003800000 */
.L_x_6298:
[----:B------:R-:W-:Y:S01]  /*55d0*/  HFMA2.MMA R248, -RZ, RZ, 0, 5.9604644775390625e-08 ;  /* 0x00000001fff87435 */ /* 0x000fe200000001ff */
[----:B------:R-:W-:Y:S01]  /*55e0*/  FADD.FTZ R243, R242, R243 ;  /* 0x000000f3f2f37221 */ /* 0x000fe20000010000 */
[----:B------:R-:W-:-:S03]  /*55f0*/  ISETP.GT.U32.AND P6, PT, R43, 0xff, PT ;  /* 0x000000ff2b00780c */ /* 0x000fc60003fc4070 */
        /* <DEDUP_REMOVED lines=118> */
.L_x_6299:
[----:B------:R-:W-:Y:S01]  /*5d60*/  HFMA2.MMA R248, -RZ, RZ, 0, 1.1920928955078125e-07 ;  /* 0x00000002fff87435 */ /* 0x000fe200000001ff */
[----:B------:R-:W-:-:S05]  /*5d70*/  MOV R240, R243 ;  /* 0x000000f300f07202 */ /* 0x000fca0000000f00 */
[----:B------:R-:W-:-:S05]  /*5d80*/  FADD.FTZ R240, R57, R240 ;  /* 0x000000f039f07221 */ /* 0x000fca0000010000 */
[----:B------:R-:W-:-:S07]  /*5d90*/  MOV R247, R240 ;  /* 0x000000f000f77202 */ /* 0x000fce0000000f00 */
[----:B------:R-:W-:Y:S05]  /*5da0*/  WARPSYNC.COLLECTIVE R246, `(.L_x_6300) ;  /* 0x00000000f6087348 */ /* 0x000fea0003c00000 */
[----:B------:R0:W1:Y:S02]  /*5db0*/  SHFL.BFLY P6, R243, R247, R248, R249 ;  /* 0x0c0000f8f7f37389 */ /* 0x00006400000c00f9 */
[----:B01----:R-:W-:Y:S01]  /*5dc0*/  ENDCOLLECTIVE ;  /* 0x000000000000791b */ /* 0x003fe20003800000 */
.L_x_6300:
[----:B------:R-:W-:Y:S01]  /*5dd0*/  HFMA2.MMA R248, -RZ, RZ, 0, 2.384185791015625e-07 ;  /* 0x00000004fff87435 */ /* 0x000fe200000001ff */
[----:B------:R-:W-:-:S05]  /*5de0*/  MOV R59, R243 ;  /* 0x000000f3003b7202 */ /* 0x000fca0000000f00 */
[----:B------:R-:W-:-:S05]  /*5df0*/  FADD.FTZ R59, R240, R59 ;  /* 0x0000003bf03b7221 */ /* 0x000fca0000010000 */
[----:B------:R-:W-:-:S07]  /*5e00*/  MOV R247, R59 ;  /* 0x0000003b00f77202 */ /* 0x000fce0000000f00 */
[----:B------:R-:W-:Y:S05]  /*5e10*/  WARPSYNC.COLLECTIVE R246, `(.L_x_6301) ;  /* 0x00000000f6087348 */ /* 0x000fea0003c00000 */
[----:B------:R0:W1:Y:S02]  /*5e20*/  SHFL.BFLY P6, R243, R247, R248, R249 ;  /* 0x0c0000f8f7f37389 */ /* 0x00006400000c00f9 */
[----:B01----:R-:W-:Y:S01]  /*5e30*/  ENDCOLLECTIVE ;  /* 0x000000000000791b */ /* 0x003fe20003800000 */
.L_x_6301:
[----:B------:R-:W-:Y:S01]  /*5e40*/  HFMA2.MMA R248, -RZ, RZ, 0, 4.76837158203125e-07 ;  /* 0x00000008fff87435 */ /* 0x000fe200000001ff */
[----:B------:R-:W-:-:S05]  /*5e50*/  MOV R242, R243 ;  /* 0x000000f300f27202 */ /* 0x000fca0000000f00 */
[----:B------:R-:W-:-:S05]  /*5e60*/  FADD.FTZ R242, R59, R242 ;  /* 0x000000f23bf27221 */ /* 0x000fca0000010000 */
[----:B------:R-:W-:-:S07]  /*5e70*/  MOV R247, R242 ;  /* 0x000000f200f77202 */ /* 0x000fce0000000f00 */
[----:B------:R-:W-:Y:S05]  /*5e80*/  WARPSYNC.COLLECTIVE R246, `(.L_x_6302) ;  /* 0x00000000f6087348 */ /* 0x000fea0003c00000 */
[----:B------:R0:W1:Y:S02]  /*5e90*/  SHFL.BFLY P6, R243, R247, R248, R249 ;  /* 0x0c0000f8f7f37389 */ /* 0x00006400000c00f9 */
[----:B01----:R-:W-:Y:S01]  /*5ea0*/  ENDCOLLECTIVE ;  /* 0x000000000000791b */ /* 0x003fe20003800000 */
.L_x_6302:
[----:B------:R-:W-:Y:S01]  /*5eb0*/  HFMA2.MMA R248, -RZ, RZ, 0, 9.5367431640625e-07 ;  /* 0x00000010fff87435 */ /* 0x000fe200000001ff */
[----:B------:R-:W-:-:S05]  /*5ec0*/  MOV R241, R243 ;  /* 0x000000f300f17202 */ /* 0x000fca0000000f00 */
[----:B------:R-:W-:-:S05]  /*5ed0*/  FADD.FTZ R241, R242, R241 ;  /* 0x000000f1f2f17221 */ /* 0x000fca0000010000 */
[----:B------:R-:W-:-:S07]  /*5ee0*/  MOV R247, R241 ;  /* 0x000000f100f77202 */ /* 0x000fce0000000f00 */
[----:B------:R-:W-:Y:S05]  /*5ef0*/  WARPSYNC.COLLECTIVE R246, `(.L_x_6303) ;  /* 0x00000000f6087348 */ /* 0x000fea0003c00000 */
[----:B------:R0:W1:Y:S02]  /*5f00*/  SHFL.BFLY P6, R243, R247, R248, R249 ;  /* 0x0c0000f8f7f37389 */ /* 0x00006400000c00f9 */
[----:B01----:R-:W-:Y:S01]  /*5f10*/  ENDCOLLECTIVE ;  /* 0x000000000000791b */ /* 0x003fe20003800000 */
.L_x_6303:
[----:B------:R-:W-:Y:S01]  /*5f20*/  MOV R244, R243 ;  /* 0x000000f300f47202 */ /* 0x000fe20000000f00 */
[----:B------:R-:W-:Y:S06]  /*5f30*/  BRA `(.L_x_6304) ;  /* 0xffffffdc00e47947 */ /* 0x000fec000383ffff */
.L_x_6305:
        /* <DEDUP_REMOVED lines=12> */
.L_x_45980:


//--------------------- .text._ZN10layer_norm13ln_fwd_kernelINS_13Kernel_traitsI6__halfS2_S2_S2_fjLj7168ELj1ELj1ELj4ELj16ENS_18Kernel_traits_baseILj7168ES2_S2_S2_S2_fjLj128EEEEELb0ELb1ELb0ELb1EEEvNS_9FwdParamsE --------------------------
	.section	.text._ZN10layer_norm13ln_fwd_kernelINS_13Kernel_traitsI6__halfS2_S2_S2_fjLj7168ELj1ELj1ELj4ELj16ENS_18Kernel_traits_baseILj7168ES2_S2_S2_S2_fjLj128EEEEELb0ELb1ELb0ELb1EEEvNS_9FwdParamsE,"ax",@progbits
	.align	128
        .global         _ZN10layer_norm13ln_fwd_kernelINS_13Kernel_traitsI6__halfS2_S2_S2_fjLj7168ELj1ELj1ELj4ELj16ENS_18Kernel_traits_baseILj7168ES2_S2_S2_S2_fjLj128EEEEELb0ELb1ELb0ELb1EEEvNS_9FwdParamsE
        .type           _ZN10layer_norm13ln_fwd_kernelINS_13Kernel_traitsI6__halfS2_S2_S2_fjLj7168ELj1ELj1ELj4ELj16ENS_18Kernel_traits_baseILj7168ES2_S2_S2_S2_fjLj128EEEEELb0ELb1ELb0ELb1EEEvNS_9FwdParamsE,@function
        .size           _ZN10layer_norm13ln_fwd_kernelINS_13Kernel_traitsI6__halfS2_S2_S2_fjLj7168ELj1ELj1ELj4ELj16ENS_18Kernel_traits_baseILj7168ES2_S2_S2_S2_fjLj128EEEEELb0ELb1ELb0ELb1EEEvNS_9FwdParamsE,(.L_x_45981 - _ZN10layer_norm13ln_fwd_kernelINS_13Kernel_traitsI6__halfS2_S2_S2_fjLj7168ELj1ELj1ELj4ELj16ENS_18Kernel_traits_baseILj7168ES2_S2_S2_S2_fjLj128EEEEELb0ELb1ELb0ELb1EEEvNS_9FwdParamsE)
        .other          _ZN10layer_norm13ln_fwd_kernelINS_13Kernel_traitsI6__halfS2_S2_S2_fjLj7168ELj1ELj1ELj4ELj16ENS_18Kernel_traits_baseILj7168ES2_S2_S2_S2_fjLj128EEEEELb0ELb1ELb0ELb1EEEvNS_9FwdParamsE,@"STO_CUDA_ENTRY STV_DEFAULT"
_ZN10layer_norm13ln_fwd_kernelINS_13Kernel_traitsI6__halfS2_S2_S2_fjLj7168ELj1ELj1ELj4ELj16ENS_18Kernel_traits_baseILj7168ES2_S2_S2_S2_fjLj128EEEEELb0ELb1ELb0ELb1EEEvNS_9FwdParamsE:
.text._ZN10layer_norm13ln_fwd_kernelINS_13Kernel_traitsI6__halfS2_S2_S2_fjLj7168ELj1ELj1ELj4ELj16ENS_18Kernel_traits_baseILj7168ES2_S2_S2_S2_fjLj128EEEEELb0ELb1ELb0ELb1EEEvNS_9FwdParamsE:
        /* <DEDUP_REMOVED lines=51> */
[----:B------:R-:W-:Y:S01]  /*0330*/  @!P0 CS2R R110, SRZ ;  /* 0x00000000006e8805 */ /* 0x000fe2000001ff00 */
[--C-:B------:R-:W-:Y:S01]  /*0340*/  HADD2.F32 R77, -RZ, R84.reuse.H0_H0 ;  /* 0x20000054ff4d7230 */ /* 0x100fe20000004100 */
[----:B------:R-:W-:Y:S01]  /*0350*/  @!P0 CS2R R68, SRZ ;  /* 0x0000000000448805 */ /* 0x000fe2000001ff00 */
[----:B------:R-:W-:Y:S01]  /*0360*/  HADD2.F32 R78, -RZ, R84.H1_H1 ;  /* 0x30000054ff4e7230 */ /* 0x000fe20000004100 */
        /* <DEDUP_REMOVED lines=10> */
[----:B------:R-:W-:Y:S01]  /*0410*/  ULDC.64 UR6, c[0x0][0x270] ;  /* 0x00009c0000067ab9 */ /* 0x000fe20000000a00 */
[----:B------:R-:W-:Y:S01]  /*0420*/  HADD2.F32 R84, -RZ, R87.H1_H1 ;  /* 0x30000057ff547230 */ /* 0x000fe20000004100 */
[----:B------:R-:W-:Y:S01]  /*0430*/  SHF.R.U32.HI R165, RZ, 0x5, R76 ;  /* 0x00000005ffa57819 */ /* 0x000fe2000001164c */
[--C-:B------:R-:W-:Y:S01]  /*0440*/  HADD2.F32 R85, -RZ, R92.reuse.H0_H0 ;  /* 0x2000005cff557230 */ /* 0x100fe20000004100 */
[----:B------:R-:W-:Y:S01]  /*0450*/  HFMA2.MMA R0, -RZ, RZ, 0, 5.9604644775390625e-08 ;  /* 0x00000001ff007435 */ /* 0x000fe200000001ff */
[----:B------:R-:W-:Y:S01]  /*0460*/  HADD2.F32 R86, -RZ, R92.H1_H1 ;  /* 0x3000005cff567230 */ /* 0x000fe20000004100 */
[----:B------:R-:W-:Y:S01]  /*0470*/  ISETP.NE.U32.AND P0, PT, RZ, UR6, PT ;  /* 0x00000006ff007c0c */ /* 0x000fe2000bf05070 */
[--C-:B------:R-:W-:Y:S01]  /*0480*/  HADD2.F32 R87, -RZ, R93.reuse.H0_H0 ;  /* 0x2000005dff577230 */ /* 0x100fe20000004100 */
[----:B------:R-:W-:Y:S01]  /*0490*/  ULDC.U8 UR6, c[0x0][0x2a0] ;  /* 0x0000a80000067ab9 */ /* 0x000fe20000000000 */
[----:B------:R-:W-:Y:S01]  /*04a0*/  HADD2.F32 R88, -RZ, R93.H1_H1 ;  /* 0x3000005dff587230 */ /* 0x000fe20000004100 */
[----:B------:R-:W-:Y:S01]  /*04b0*/  LEA R142, R142, 0x4, 0x2 ;  /* 0x000000048e8e7811 */ /* 0x000fe200078e10ff */
[--C-:B------:R-:W-:Y:S01]  /*04c0*/  HADD2.F32 R89, -RZ, R94.reuse.H0_H0 ;  /* 0x2000005eff597230 */ /* 0x100fe20000004100 */
[----:B------:R-:W-:Y:S01]  /*04d0*/  LOP3.LUT R141, R76, 0x1f, RZ, 0xc0, !PT ;  /* 0x0000001f4c8d7812 */ /* 0x000fe200078ec0ff */
        /* <DEDUP_REMOVED lines=17> */
[----:B------:R-:W-:Y:S01]  /*05f0*/  HADD2.F32 R102, -RZ, R108.H1_H1 ;  /* 0x3000006cff667230 */ /* 0x000fe20000004100 */
[----:B------:R-:W-:Y:S01]  /*0600*/  ISETP.NE.AND P2, PT, RZ, UR6, PT ;  /* 0x00000006ff007c0c */ /* 0x000fe2000bf45270 */
[--C-:B------:R-:W-:Y:S01]  /*0610*/  HADD2.F32 R103, -RZ, R109.reuse.H0_H0 ;  /* 0x2000006dff677230 */ /* 0x100fe20000004100 */
[----:B------:R-:W-:Y:S01]  /*0620*/  LOP3.LUT R165, R165, 0x3, RZ, 0xc0, !PT ;  /* 0x00000003a5a57812 */ /* 0x000fe200078ec0ff */
        /* <DEDUP_REMOVED lines=29> */
[----:B------:R-:W-:Y:S01]  /*0800*/  ISETP.NE.AND.EX P0, PT, RZ, UR7, PT, P0 ;  /* 0x00000007ff007c0c */ /* 0x000fe2000bf05300 */
[----:B------:R-:W-:Y:S01]  /*0810*/  ULDC UR7, c[0x0][0x218] ;  /* 0x0000860000077ab9 */ /* 0x000fe20000000800 */
[--C-:B--2---:R-:W-:Y:S02]  /*0820*/  HADD2.F32 R140, -RZ, R27.reuse.H0_H0 ;  /* 0x2000001bff8c7230 */ /* 0x104fe40000004100 */
[----:B------:R-:W-:Y:S02]  /*0830*/  HADD2.F32 R145, -RZ, R27.H1_H1 ;  /* 0x3000001bff917230 */ /* 0x000fe40000004100 */
[--C-:B---3--:R-:W-:Y:S02]  /*0840*/  HADD2.F32 R27, -RZ, R31.reuse.H0_H0 ;  /* 0x2000001fff1b7230 */ /* 0x108fe40000004100 */
[----:B------:R-:W-:Y:S02]  /*0850*/  HADD2.F32 R146, -RZ, R31.H1_H1 ;  /* 0x3000001fff927230 */ /* 0x000fe40000004100 */
[----:B----4-:R-:W-:-:S02]  /*0860*/  HADD2.F32 R31, -RZ, R35.H0_H0 ;  /* 0x20000023ff1f7230 */ /* 0x010fc40000004100 */
        /* <DEDUP_REMOVED lines=8> */
[----:B------:R-:W-:Y:S02]  /*08f0*/  HADD2.F32 R154, -RZ, R48.H0_H0 ;  /* 0x20000030ff9a7230 */ /* 0x000fe40000004100 */
[----:B------:R-:W-:Y:S02]  /*0900*/  HADD2.F32 R162, -RZ, R54.H0_H0 ;  /* 0x20000036ffa27230 */ /* 0x000fe40000004100 */
        /* <DEDUP_REMOVED lines=11> */
[----:B------:R-:W-:Y:S02]  /*09c0*/  HADD2.F32 R50, -RZ, R50.H1_H1 ;  /* 0x30000032ff327230 */ /* 0x000fe40000004100 */
[--C-:B------:R-:W-:Y:S02]  /*09d0*/  HADD2.F32 R159, -RZ, R52.reuse.H0_H0 ;  /* 0x20000034ff9f7230 */ /* 0x100fe40000004100 */
[----:B------:R-:W-:-:S02]  /*09e0*/  HADD2.F32 R161, -RZ, R52.H1_H1 ;  /* 0x30000034ffa17230 */ /* 0x000fc40000004100 */
[--C-:B------:R-:W-:Y:S02]  /*09f0*/  HADD2.F32 R160, -RZ, R53.reuse.H0_H0 ;  /* 0x20000035ffa07230 */ /* 0x100fe40000004100 */
[----:B------:R-:W-:Y:S02]  /*0a00*/  HADD2.F32 R163, -RZ, R53.H1_H1 ;  /* 0x30000035ffa37230 */ /* 0x000fe40000004100 */
[----:B------:R-:W-:Y:S02]  /*0a10*/  HADD2.F32 R54, -RZ, R54.H1_H1 ;  /* 0x30000036ff367230 */ /* 0x000fe40000004100 */
[----:B0-----:R-:W-:-:S07]  /*0a20*/  HADD2.F32 R167, -RZ, R22.H1_H1 ;  /* 0x30000016ffa77230 */ /* 0x001fce0000004100 */
.L_x_6307:
[----:B0-----:R-:W0:Y:S01]  /*0a30*/  @P0 LDC.64 R48, c[0x0][0x270] ;  /* 0x00009c00ff300b82 */ /* 0x001e220000000a00 */
[----:B------:R-:W-:Y:S01]  /*0a40*/  IMAD R52, R143, UR7, RZ ;  /* 0x000000078f347c24 */ /* 0x000fe2000f8e02ff */
[----:B------:R-:W-:-:S04]  /*0a50*/  ISETP.NE.U32.AND P1, PT, RZ, UR8, PT ;  /* 0x00000008ff007c0c */ /* 0x000fc8000bf25070 */
[----:B------:R-:W-:Y:S02]  /*0a60*/  SHF.R.S32.HI R53, RZ, 0x1f, R52 ;  /* 0x0000001fff357819 */ /* 0x000fe40000011434 */
[----:B------:R-:W1:Y:S02]  /*0a70*/  LDC.64 R2, c[0x0][0x220] ;  /* 0x00008800ff027b82 */ /* 0x000e640000000a00 */
[----:B------:R-:W-:Y:S02]  /*0a80*/  LEA.HI R53, R53, R52, RZ, 0x3 ;  /* 0x0000003435357211 */ /* 0x000fe400078f18ff */
[----:B------:R-:W-:Y:S02]  /*0a90*/  ISETP.NE.AND.EX P1, PT, RZ, UR9, PT, P1 ;  /* 0x00000009ff007c0c */ /* 0x000fe4000bf25310 */
[----:B------:R-:W-:Y:S01]  /*0aa0*/  LEA.HI.SX32 R69, R53, R170, 0x1d ;  /* 0x000000aa35457211 */ /* 0x000fe200078feaff */
[----:B0-----:R-:W-:-:S10]  /*0ab0*/  @P0 IMAD.WIDE R52, R143, 0x2, R48 ;  /* 0x000000028f340825 */ /* 0x001fd400078e0230 */
[C---:B------:R-:W-:Y:S01]  /*0ac0*/  @P1 LEA R48, P3, R69.reuse, UR8, 0x4 ;  /* 0x0000000845301c11 */ /* 0x040fe2000f8620ff */
[----:B------:R-:W2:Y:S01]  /*0ad0*/  @P0 LDG.E.U16 R52, desc[UR4][R52.64] ;  /* 0x0000000434340981 */ /* 0x000ea2000c1e1500 */
[C---:B-1----:R-:W-:Y:S02]  /*0ae0*/  IMAD.WIDE.U32 R60, R69.reuse, 0x10, R2 ;  /* 0x00000010453c7825 */ /* 0x042fe400078e0002 */
[----:B------:R-:W-:-:S04]  /*0af0*/  @P1 LEA.HI.X R49, R69, UR9, RZ, 0x4, P3 ;  /* 0x0000000945311c11 */ /* 0x000fc800098f24ff */
[----:B------:R-:W3:Y:S04]  /*0b00*/  LDG.E.128 R60, desc[UR4][R60.64] ;  /* 0x000000043c3c7981 */ /* 0x000ee8000c1e1d00 */
[----:B------:R0:W4:Y:S01]  /*0b10*/  @P1 LDG.E.128 R56, desc[UR4][R48.64] ;  /* 0x0000000430381981 */ /* 0x000122000c1e1d00 */
[----:B------:R-:W-:Y:S01]  /*0b20*/  MOV R74, 0x3f800000 ;  /* 0x3f800000004a7802 */ /* 0x000fe20000000f00 */
[--C-:B------:R-:W-:Y:S02]  /*0b30*/  HADD2.F32 R64, -RZ, R24.reuse.H0_H0 ;  /* 0x20000018ff407230 */ /* 0x100fe40000004100 */
[----:B0-----:R-:W-:Y:S01]  /*0b40*/  HADD2.F32 R48, -RZ, R24.H1_H1 ;  /* 0x30000018ff307230 */ /* 0x001fe20000004100 */
[----:B------:R-:W-:Y:S01]  /*0b50*/  IADD3 R191, R69, 0x80, RZ ;  /* 0x0000008045bf7810 */ /* 0x000fe20007ffe0ff */
[----:B--2---:R-:W-:-:S02]  /*0b60*/  @P0 HADD2.F32 R74, -RZ, R52.H0_H0 ;  /* 0x20000034ff4a0230 */ /* 0x004fc40000004100 */
[----:B------:R-:W-:Y:S02]  /*0b70*/  HADD2.F32 R52, -RZ, R25.H0_H0 ;  /* 0x20000019ff347230 */ /* 0x000fe40000004100 */
[--C-:B---3--:R-:W-:Y:S02]  /*0b80*/  HADD2.F32 R53, -RZ, R61.reuse.H0_H0 ;  /* 0x2000003dff357230 */ /* 0x108fe40000004100 */
[----:B------:R-:W-:Y:S02]  /*0b90*/  HADD2.F32 R67, -RZ, R60.H1_H1 ;  /* 0x3000003cff437230 */ /* 0x000fe40000004100 */
[----:B------:R-:W-:Y:S02]  /*0ba0*/  HADD2.F32 R61, -RZ, R61.H1_H1 ;  /* 0x3000003dff3d7230 */ /* 0x000fe40000004100 */
[-C--:B------:R-:W-:Y:S01]  /*0bb0*/  FMUL.FTZ R53, R53, R74.reuse ;  /* 0x0000004a35357220 */ /* 0x080fe20000410000 */
[----:B------:R-:W-:Y:S02]  /*0bc0*/  HADD2.F32 R71, -RZ, R62.H0_H0 ;  /* 0x2000003eff477230 */ /* 0x000fe40000004100 */
[----:B------:R-:W-:Y:S01]  /*0bd0*/  FMUL.FTZ R67, R67, R74 ;  /* 0x0000004a43437220 */ /* 0x000fe20000410000 */
[----:B------:R-:W-:-:S02]  /*0be0*/  HADD2.F32 R65, -RZ, R60.H0_H0 ;  /* 0x2000003cff417230 */ /* 0x000fc40000004100 */
[----:B------:R-:W-:Y:S01]  /*0bf0*/  FMUL.FTZ R169, R53, R52 ;  /* 0x0000003435a97220 */ /* 0x000fe20000410000 */
[----:B------:R-:W-:Y:S02]  /*0c00*/  HADD2.F32 R73, -RZ, R62.H1_H1 ;  /* 0x3000003eff497230 */ /* 0x000fe40000004100 */
[-C--:B------:R-:W-:Y:S01]  /*0c10*/  FMUL.FTZ R61, R61, R74.reuse ;  /* 0x0000004a3d3d7220 */ /* 0x080fe20000410000 */
[----:B------:R-:W-:Y:S02]  /*0c20*/  HADD2.F32 R60, -RZ, R25.H1_H1 ;  /* 0x30000019ff3c7230 */ /* 0x000fe40000004100 */
[-C--:B------:R-:W-:Y:S01]  /*0c30*/  FMUL.FTZ R71, R71, R74.reuse ;  /* 0x0000004a47477220 */ /* 0x080fe20000410000 */
[----:B------:R-:W-:Y:S02]  /*0c40*/  HADD2.F32 R62, -RZ, R26.H0_H0 ;  /* 0x2000001aff3e7230 */ /* 0x000fe40000004100 */
[----:B------:R-:W-:Y:S01]  /*0c50*/  FMUL.FTZ R65, R65, R74 ;  /* 0x0000004a41417220 */ /* 0x000fe20000410000 */
[----:B------:R-:W-:-:S02]  /*0c60*/  HADD2.F32 R49, -RZ, R63.H0_H0 ;  /* 0x2000003fff317230 */ /* 0x000fc40000004100 */
[----:B------:R-:W-:Y:S01]  /*0c70*/  FMUL.FTZ R171, R67, R48 ;  /* 0x0000003043ab7220 */ /* 0x000fe20000410000 */
[--C-:B----4-:R-:W-:Y:S02]  /*0c80*/  @P1 HADD2.F32 R52, -RZ, R56.reuse.H1_H1 ;  /* 0x30000038ff341230 */ /* 0x110fe40000004100 */
[----:B------:R-:W-:Y:S02]  /*0c90*/  HADD2.F32 R63, -RZ, R63.H1_H1 ;  /* 0x3000003fff3f7230 */ /* 0x000fe40000004100 */
[----:B------:R-:W-:Y:S01]  /*0ca0*/  FMUL.FTZ R153, R61, R60 ;  /* 0x0000003c3d997220 */ /* 0x000fe20000410000 */
[----:B------:R-:W-:Y:S01]  /*0cb0*/  FMUL.FTZ R151, R71, R62 ;  /* 0x0000003e47977220 */ /* 0x000fe20000410000 */
[----:B------:R-:W-:Y:S01]  /*0cc0*/  FMUL.FTZ R173, R65, R64 ;  /* 0x0000004041ad7220 */ /* 0x000fe20000410000 */
[----:B------:R-:W-:Y:S02]  /*0cd0*/  @P1 HADD2.F32 R48, -RZ, R56.H0_H0 ;  /* 0x20000038ff301230 */ /* 0x000fe40000004100 */
[----:B------:R-:W-:Y:S01]  /*0ce0*/  @P1 FADD.FTZ R171, R171, R52 ;  /* 0x00000034abab1221 */ /* 0x000fe20000010000 */
[----:B------:R-:W-:-:S02]  /*0cf0*/  @P1 HADD2.F32 R60, -RZ, R57.H0_H0 ;  /* 0x20000039ff3c1230 */ /* 0x000fc40000004100 */
[-C--:B------:R-:W-:Y:S01]  /*0d00*/  FMUL.FTZ R52, R63, R74.reuse ;  /* 0x0000004a3f347220 */ /* 0x080fe20000410000 */
[----:B------:R-:W-:Y:S02]  /*0d10*/  @P1 HADD2.F32 R62, -RZ, R58.H0_H0 ;  /* 0x2000003aff3e1230 */ /* 0x000fe40000004100 */
[-C--:B------:R-:W-:Y:S01]  /*0d20*/  FMUL.FTZ R73, R73, R74.reuse ;  /* 0x0000004a49497220 */ /* 0x080fe20000410000 */
[----:B------:R-:W-:Y:S02]  /*0d30*/  HADD2.F32 R64, -RZ, R26.H1_H1 ;  /* 0x3000001aff407230 */ /* 0x000fe40000004100 */
[----:B------:R-:W-:Y:S01]  /*0d40*/  FMUL.FTZ R49, R49, R74 ;  /* 0x0000004a31317220 */ /* 0x000fe20000410000 */
[----:B------:R-:W-:Y:S01]  /*0d50*/  @P1 FADD.FTZ R173, R173, R48 ;  /* 0x00000030adad1221 */ /* 0x000fe20000010000 */
[----:B------:R-:W-:Y:S01]  /*0d60*/  @P1 FADD.FTZ R169, R169, R60 ;  /* 0x0000003ca9a91221 */ /* 0x000fe20000010000 */
[----:B------:R-:W-:Y:S01]  /*0d70*/  @P1 FADD.FTZ R151, R151, R62 ;  /* 0x0000003e97971221 */ /* 0x000fe20000010000 */
[----:B------:R-:W-:Y:S01]  /*0d80*/  FMUL.FTZ R71, R145, R52 ;  /* 0x0000003491477220 */ /* 0x000fe20000410000 */
[----:B------:R-:W-:Y:S01]  /*0d90*/  FMUL.FTZ R75, R73, R64 ;  /* 0x00000040494b7220 */ /* 0x000fe20000410000 */
[----:B------:R-:W-:-:S02]  /*0da0*/  @P1 HADD2.F32 R48, -RZ, R59.H0_H0 ;  /* 0x2000003bff301230 */ /* 0x000fc40000004100 */
[----:B------:R-:W-:Y:S01]  /*0db0*/  FMUL.FTZ R73, R140, R49 ;  /* 0x000000318c497220 */ /* 0x000fe20000410000 */
[----:B------:R-:W-:Y:S02]  /*0dc0*/  @P1 HADD2.F32 R62, -RZ, R59.H1_H1 ;  /* 0x3000003bff3e1230 */ /* 0x000fe40000004100 */
[----:B------:R-:W-:Y:S02]  /*0dd0*/  @P1 HADD2.F32 R60, -RZ, R58.H1_H1 ;  /* 0x3000003aff3c1230 */ /* 0x000fe40000004100 */
[----:B------:R-:W-:Y:S02]  /*0de0*/  @P1 HADD2.F32 R52, -RZ, R57.H1_H1 ;  /* 0x30000039ff341230 */ /* 0x000fe40000004100 */
[----:B------:R-:W-:Y:S01]  /*0df0*/  @P1 FADD.FTZ R73, R73, R48 ;  /* 0x0000003049491221 */ /* 0x000fe20000010000 */
[----:B------:R-:W-:Y:S01]  /*0e00*/  @P1 FADD.FTZ R71, R71, R62 ;  /* 0x0000003e47471221 */ /* 0x000fe20000010000 */
[----:B------:R-:W-:Y:S01]  /*0e10*/  @P1 FADD.FTZ R75, R75, R60 ;  /* 0x0000003c4b4b1221 */ /* 0x000fe20000010000 */
[----:B------:R-:W-:Y:S01]  /*0e20*/  LEA R48, P3, R69, UR10, 0x4 ;  /* 0x0000000a45307c11 */ /* 0x000fe2000f8620ff */
[----:B------:R-:W-:Y:S01]  /*0e30*/  @P1 FADD.FTZ R153, R153, R52 ;  /* 0x0000003499991221 */ /* 0x000fe20000010000 */
[----:B------:R-:W-:Y:S01]  /*0e40*/  F2FP.F16.F32.PACK_AB R60, R171, R173 ;  /* 0x000000adab3c723e */ /* 0x000fe200000000ff */
[----:B------:R-:W-:Y:S01]  /*0e50*/  IMAD.WIDE.U32 R64, R191, 0x10, R2 ;  /* 0x00000010bf407825 */ /* 0x000fe200078e0002 */
[----:B------:R-:W-:-:S02]  /*0e60*/  LEA.HI.X R49, R69, UR11, RZ, 0x4, P3 ;  /* 0x0000000b45317c11 */ /* 0x000fc400098f24ff */
[----:B------:R-:W-:Y:S02]  /*0e70*/  F2FP.F16.F32.PACK_AB R63, R71, R73 ;  /* 0x00000049473f723e */ /* 0x000fe400000000ff */
[----:B------:R-:W-:Y:S02]  /*0e80*/  F2FP.F16.F32.PACK_AB R62, R75, R151 ;  /* 0x000000974b3e723e */ /* 0x000fe400000000ff */
[----:B------:R-:W-:Y:S02]  /*0e90*/  F2FP.F16.F32.PACK_AB R61, R153, R169 ;  /* 0x000000a9993d723e */ /* 0x000fe400000000ff */
[----:B------:R-:W-:-:S03]  /*0ea0*/  @P1 LEA R52, P3, R191, UR8, 0x4 ;  /* 0x00000008bf341c11 */ /* 0x000fc6000f8620ff */
[----:B------:R0:W-:Y:S04]  /*0eb0*/  STG.E.128 desc[UR4][R48.64], R60 ;  /* 0x0000003c30007986 */ /* 0x0001e8000c101d04 */
[----:B------:R-:W2:Y:S01]  /*0ec0*/  LDG.E.128 R64, desc[UR4][R64.64] ;  /* 0x0000000440407981 */ /* 0x000ea2000c1e1d00 */
[----:B------:R-:W-:-:S05]  /*0ed0*/  @P1 LEA.HI.X R53, R191, UR9, RZ, 0x4, P3 ;  /* 0x00000009bf351c11 */ /* 0x000fca00098f24ff */
[----:B------:R1:W3:Y:S01]  /*0ee0*/  @P1 LDG.E.128 R56, desc[UR4][R52.64] ;  /* 0x0000000434381981 */ /* 0x0002e2000c1e1d00 */
[----:B------:R-:W-:Y:S02]  /*0ef0*/  HADD2.F32 R70, -RZ, R28.H1_H1 ;  /* 0x3000001cff467230 */ /* 0x000fe40000004100 */
[--C-:B------:R-:W-:Y:S02]  /*0f00*/  HADD2.F32 R72, -RZ, R29.reuse.H0_H0 ;  /* 0x2000001dff487230 */ /* 0x100fe40000004100 */
[--C-:B-1----:R-:W-:Y:S02]  /*0f10*/  HADD2.F32 R52, -RZ, R30.reuse.H0_H0 ;  /* 0x2000001eff347230 */ /* 0x102fe40000004100 */
[----:B0-----:R-:W-:Y:S02]  /*0f20*/  HADD2.F32 R60, -RZ, R30.H1_H1 ;  /* 0x3000001eff3c7230 */ /* 0x001fe40000004100 */
[----:B------:R-:W-:Y:S02]  /*0f30*/  HADD2.F32 R48, -RZ, R29.H1_H1 ;  /* 0x3000001dff307230 */ /* 0x000fe40000004100 */
[----:B------:R-:W-:Y:S01]  /*0f40*/  HADD2.F32 R68, -RZ, R28.H0_H0 ;  /* 0x2000001cff447230 */ /* 0x000fe20000004100 */
[----:B------:R-:W-:Y:S01]  /*0f50*/  IADD3 R207, R69, 0x100, RZ ;  /* 0x0000010045cf7810 */ /* 0x000fe20007ffe0ff */
[----:B--2---:R-:W-:-:S02]  /*0f60*/  HADD2.F32 R61, -RZ, R66.H0_H0 ;  /* 0x20000042ff3d7230 */ /* 0x004fc40000004100 */
[----:B------:R-:W-:Y:S02]  /*0f70*/  HADD2.F32 R177, -RZ, R64.H1_H1 ;  /* 0x30000040ffb17230 */ /* 0x000fe40000004100 */
[--C-:B------:R-:W-:Y:S02]  /*0f80*/  HADD2.F32 R179, -RZ, R65.reuse.H0_H0 ;  /* 0x20000041ffb37230 */ /* 0x100fe40000004100 */
[-C--:B------:R-:W-:Y:S01]  /*0f90*/  FMUL.FTZ R61, R61, R74.reuse ;  /* 0x0000004a3d3d7220 */ /* 0x080fe20000410000 */
[----:B------:R-:W-:Y:S02]  /*0fa0*/  HADD2.F32 R63, -RZ, R66.H1_H1 ;  /* 0x30000042ff3f7230 */ /* 0x000fe40000004100 */
[----:B------:R-:W-:Y:S01]  /*0fb0*/  FMUL.FTZ R177, R177, R74 ;  /* 0x0000004ab1b17220 */ /* 0x000fe20000410000 */
[----:B------:R-:W-:Y:S02]  /*0fc0*/  HADD2.F32 R49, -RZ, R65.H1_H1 ;  /* 0x30000041ff317230 */ /* 0x000fe40000004100 */
[----:B------:R-:W-:Y:S01]  /*0fd0*/  FMUL.FTZ R181, R61, R52 ;  /* 0x000000343db57220 */ /* 0x000fe20000410000 */
[----:B------:R-:W-:-:S02]  /*0fe0*/  HADD2.F32 R175, -RZ, R64.H0_H0 ;  /* 0x20000040ffaf7230 */ /* 0x000fc40000004100 */
[----:B------:R-:W-:Y:S01]  /*0ff0*/  FMUL.FTZ R179, R179, R74 ;  /* 0x0000004ab3b37220 */ /* 0x000fe20000410000 */
[--C-:B---3--:R-:W-:Y:S02]  /*1000*/  @P1 HADD2.F32 R52, -RZ, R56.reuse.H1_H1 ;  /* 0x30000038ff341230 */ /* 0x108fe40000004100 */
[----:B------:R-:W-:Y:S01]  /*1010*/  FMUL.FTZ R187, R177, R70 ;  /* 0x00000046b1bb7220 */ /* 0x000fe20000410000 */
[-C--:B------:R-:W-:Y:S01]  /*1020*/  FMUL.FTZ R63, R63, R74.reuse ;  /* 0x0000004a3f3f7220 */ /* 0x080fe20000410000 */
[--C-:B------:R-:W-:Y:S02]  /*1030*/  HADD2.F32 R65, -RZ, R67.reuse.H0_H0 ;  /* 0x20000043ff417230 */ /* 0x100fe40000004100 */
[-C--:B------:R-:W-:Y:S01]  /*1040*/  FMUL.FTZ R49, R49, R74.reuse ;  /* 0x0000004a31317220 */ /* 0x080fe20000410000 */
[----:B------:R-:W-:Y:S01]  /*1050*/  FMUL.FTZ R175, R175, R74 ;  /* 0x0000004aafaf7220 */ /* 0x000fe20000410000 */
[----:B------:R-:W-:Y:S02]  /*1060*/  HADD2.F32 R67, -RZ, R67.H1_H1 ;  /* 0x30000043ff437230 */ /* 0x000fe40000004100 */
[----:B------:R-:W-:Y:S01]  /*1070*/  FMUL.FTZ R185, R179, R72 ;  /* 0x00000048b3b97220 */ /* 0x000fe20000410000 */
[----:B------:R-:W-:Y:S01]  /*1080*/  FMUL.FTZ R179, R63, R60 ;  /* 0x0000003c3fb37220 */ /* 0x000fe20000410000 */
[----:B------:R-:W-:Y:S01]  /*1090*/  @P1 FADD.FTZ R187, R52, R187 ;  /* 0x000000bb34bb1221 */ /* 0x000fe20000010000 */
[----:B------:R-:W-:-:S02]  /*10a0*/  @P1 HADD2.F32 R62, -RZ, R56.H0_H0 ;  /* 0x20000038ff3e1230 */ /* 0x000fc40000004100 */
[----:B------:R-:W-:Y:S01]  /*10b0*/  FMUL.FTZ R183, R49, R48 ;  /* 0x0000003031b77220 */ /* 0x000fe20000410000 */
[----:B------:R-:W-:Y:S02]  /*10c0*/  @P1 HADD2.F32 R60, -RZ, R57.H0_H0 ;  /* 0x20000039ff3c1230 */ /* 0x000fe40000004100 */
[----:B------:R-:W-:Y:S01]  /*10d0*/  FMUL.FTZ R189, R175, R68 ;  /* 0x00000044afbd7220 */ /* 0x000fe20000410000 */
[----:B------:R-:W-:Y:S02]  /*10e0*/  @P1 HADD2.F32 R52, -RZ, R58.H0_H0 ;  /* 0x2000003aff341230 */ /* 0x000fe40000004100 */
[-C--:B------:R-:W-:Y:S01]  /*10f0*/  FMUL.FTZ R48, R65, R74.reuse ;  /* 0x0000004a41307220 */ /* 0x080fe20000410000 */
[----:B------:R-:W-:Y:S01]  /*1100*/  FMUL.FTZ R67, R67, R74 ;  /* 0x0000004a43437220 */ /* 0x000fe20000410000 */
[----:B------:R-:W-:Y:S01]  /*1110*/  @P1 FADD.FTZ R189, R62, R189 ;  /* 0x000000bd3ebd1221 */ /* 0x000fe20000010000 */
[----:B------:R-:W-:Y:S01]  /*1120*/  @P1 FADD.FTZ R185, R60, R185 ;  /* 0x000000b93cb91221 */ /* 0x000fe20000010000 */
[----:B------:R-:W-:Y:S01]  /*1130*/  FMUL.FTZ R177, R27, R48 ;  /* 0x000000301bb17220 */ /* 0x000fe20000410000 */
[----:B------:R-:W-:Y:S01]  /*1140*/  @P1 FADD.FTZ R181, R52, R181 ;  /* 0x000000b534b51221 */ /* 0x000fe20000010000 */
[----:B------:R-:W-:-:S02]  /*1150*/  @P1 HADD2.F32 R62, -RZ, R59.H0_H0 ;  /* 0x2000003bff3e1230 */ /* 0x000fc40000004100 */
[----:B------:R-:W-:Y:S01]  /*1160*/  FMUL.FTZ R175, R146, R67 ;  /* 0x0000004392af7220 */ /* 0x000fe20000410000 */
[----:B------:R-:W-:Y:S02]  /*1170*/  @P1 HADD2.F32 R48, -RZ, R59.H1_H1 ;  /* 0x3000003bff301230 */ /* 0x000fe40000004100 */
[----:B------:R-:W-:Y:S02]  /*1180*/  @P1 HADD2.F32 R60, -RZ, R58.H1_H1 ;  /* 0x3000003aff3c1230 */ /* 0x000fe40000004100 */
[----:B------:R-:W-:Y:S01]  /*1190*/  @P1 HADD2.F32 R52, -RZ, R57.H1_H1 ;  /* 0x30000039ff341230 */ /* 0x000fe20000004100 */
        /* <DEDUP_REMOVED lines=8> */
[----:B------:R-:W-:Y:S02]  /*1220*/  F2FP.F16.F32.PACK_AB R63, R175, R177 ;  /* 0x000000b1af3f723e */ /* 0x000fe400000000ff */
[----:B------:R-:W-:Y:S02]  /*1230*/  IADD3.X R49, R68, UR11, RZ, P3, !PT ;  /* 0x0000000b44317c10 */ /* 0x000fe40009ffe4ff */
[----:B------:R-:W-:Y:S02]  /*1240*/  F2FP.F16.F32.PACK_AB R62, R179, R181 ;  /* 0x000000b5b33e723e */ /* 0x000fe400000000ff */
[----:B------:R-:W-:Y:S02]  /*1250*/  F2FP.F16.F32.PACK_AB R61, R183, R185 ;  /* 0x000000b9b73d723e */ /* 0x000fe400000000ff */
[----:B------:R-:W-:-:S02]  /*1260*/  F2FP.F16.F32.PACK_AB R60, R187, R189 ;  /* 0x000000bdbb3c723e */ /* 0x000fc400000000ff */
[----:B------:R-:W-:-:S03]  /*1270*/  @P1 LEA R52, P3, R207, UR8, 0x4 ;  /* 0x00000008cf341c11 */ /* 0x000fc6000f8620ff */
[----:B------:R0:W-:Y:S04]  /*1280*/  STG.E.128 desc[UR4][R48.64], R60 ;  /* 0x0000003c30007986 */ /* 0x0001e8000c101d04 */
[----:B------:R-:W2:Y:S01]  /*1290*/  LDG.E.128 R64, desc[UR4][R64.64] ;  /* 0x0000000440407981 */ /* 0x000ea2000c1e1d00 */
[----:B------:R-:W-:-:S05]  /*12a0*/  @P1 LEA.HI.X R53, R207, UR9, RZ, 0x4, P3 ;  /* 0x00000009cf351c11 */ /* 0x000fca00098f24ff */
[----:B------:R1:W3:Y:S01]  /*12b0*/  @P1 LDG.E.128 R56, desc[UR4][R52.64] ;  /* 0x0000000434381981 */ /* 0x0002e2000c1e1d00 */
[--C-:B------:R-:W-:Y:S02]  /*12c0*/  HADD2.F32 R72, -RZ, R32.reuse.H0_H0 ;  /* 0x20000020ff487230 */ /* 0x100fe40000004100 */
[----:B------:R-:W-:Y:S02]  /*12d0*/  HADD2.F32 R150, -RZ, R32.H1_H1 ;  /* 0x30000020ff967230 */ /* 0x000fe40000004100 */
[--C-:B------:R-:W-:Y:S02]  /*12e0*/  HADD2.F32 R152, -RZ, R33.reuse.H0_H0 ;  /* 0x20000021ff987230 */ /* 0x100fe40000004100 */
[--C-:B-1----:R-:W-:Y:S02]  /*12f0*/  HADD2.F32 R52, -RZ, R34.reuse.H0_H0 ;  /* 0x20000022ff347230 */ /* 0x102fe40000004100 */
[----:B0-----:R-:W-:Y:S02]  /*1300*/  HADD2.F32 R48, -RZ, R33.H1_H1 ;  /* 0x30000021ff307230 */ /* 0x001fe40000004100 */
[----:B------:R-:W-:Y:S01]  /*1310*/  HADD2.F32 R60, -RZ, R34.H1_H1 ;  /* 0x30000022ff3c7230 */ /* 0x000fe20000004100 */
[----:B------:R-:W-:Y:S01]  /*1320*/  IADD3 R223, R69, 0x180, RZ ;  /* 0x0000018045df7810 */ /* 0x000fe20007ffe0ff */
[----:B--2---:R-:W-:-:S02]  /*1330*/  HADD2.F32 R61, -RZ, R66.H0_H0 ;  /* 0x20000042ff3d7230 */ /* 0x004fc40000004100 */
[--C-:B------:R-:W-:Y:S02]  /*1340*/  HADD2.F32 R191, -RZ, R64.reuse.H0_H0 ;  /* 0x20000040ffbf7230 */ /* 0x100fe40000004100 */
[----:B------:R-:W-:Y:S02]  /*1350*/  HADD2.F32 R193, -RZ, R64.H1_H1 ;  /* 0x30000040ffc17230 */ /* 0x000fe40000004100 */
[--C-:B------:R-:W-:Y:S02]  /*1360*/  HADD2.F32 R49, -RZ, R65.reuse.H1_H1 ;  /* 0x30000041ff317230 */ /* 0x100fe40000004100 */
[-C--:B------:R-:W-:Y:S01]  /*1370*/  FMUL.FTZ R61, R61, R74.reuse ;  /* 0x0000004a3d3d7220 */ /* 0x080fe20000410000 */
[----:B------:R-:W-:Y:S02]  /*1380*/  HADD2.F32 R195, -RZ, R65.H0_H0 ;  /* 0x20000041ffc37230 */ /* 0x000fe40000004100 */
[----:B------:R-:W-:Y:S01]  /*1390*/  FMUL.FTZ R191, R191, R74 ;  /* 0x0000004abfbf7220 */ /* 0x000fe20000410000 */
[----:B------:R-:W-:-:S02]  /*13a0*/  HADD2.F32 R63, -RZ, R66.H1_H1 ;  /* 0x30000042ff3f7230 */ /* 0x000fc40000004100 */
[-C--:B------:R-:W-:Y:S01]  /*13b0*/  FMUL.FTZ R193, R193, R74.reuse ;  /* 0x0000004ac1c17220 */ /* 0x080fe20000410000 */
[--C-:B------:R-:W-:Y:S02]  /*13c0*/  HADD2.F32 R65, -RZ, R67.reuse.H0_H0 ;  /* 0x20000043ff417230 */ /* 0x100fe40000004100 */
[----:B------:R-:W-:Y:S01]  /*13d0*/  FMUL.FTZ R49, R49, R74 ;  /* 0x0000004a31317220 */ /* 0x000fe20000410000 */
[----:B------:R-:W-:Y:S01]  /*13e0*/  FMUL.FTZ R197, R61, R52 ;  /* 0x000000343dc57220 */ /* 0x000fe20000410000 */
[----:B------:R-:W-:Y:S01]  /*13f0*/  FMUL.FTZ R195, R195, R74 ;  /* 0x0000004ac3c37220 */ /* 0x000fe20000410000 */
[--C-:B---3--:R-:W-:Y:S02]  /*1400*/  @P1 HADD2.F32 R62, -RZ, R56.reuse.H0_H0 ;  /* 0x20000038ff3e1230 */ /* 0x108fe40000004100 */
[----:B------:R-:W-:Y:S01]  /*1410*/  FMUL.FTZ R205, R191, R72 ;  /* 0x00000048bfcd7220 */ /* 0x000fe20000410000 */
[----:B------:R-:W-:Y:S02]  /*1420*/  @P1 HADD2.F32 R52, -RZ, R56.H1_H1 ;  /* 0x30000038ff341230 */ /* 0x000fe40000004100 */
[----:B------:R-:W-:Y:S01]  /*1430*/  FMUL.FTZ R203, R193, R150 ;  /* 0x00000096c1cb7220 */ /* 0x000fe20000410000 */
[----:B------:R-:W-:Y:S01]  /*1440*/  FMUL.FTZ R63, R63, R74 ;  /* 0x0000004a3f3f7220 */ /* 0x000fe20000410000 */
[----:B------:R-:W-:Y:S01]  /*1450*/  FMUL.FTZ R199, R49, R48 ;  /* 0x0000003031c77220 */ /* 0x000fe20000410000 */
[----:B------:R-:W-:Y:S01]  /*1460*/  FMUL.FTZ R48, R65, R74 ;  /* 0x0000004a41307220 */ /* 0x000fe20000410000 */
[----:B------:R-:W-:-:S02]  /*1470*/  HADD2.F32 R67, -RZ, R67.H1_H1 ;  /* 0x30000043ff437230 */ /* 0x000fc40000004100 */
[----:B------:R-:W-:Y:S01]  /*1480*/  FMUL.FTZ R201, R195, R152 ;  /* 0x00000098c3c97220 */ /* 0x000fe20000410000 */
[----:B------:R-:W-:Y:S01]  /*1490*/  FMUL.FTZ R195, R63, R60 ;  /* 0x0000003c3fc37220 */ /* 0x000fe20000410000 */
[----:B------:R-:W-:Y:S01]  /*14a0*/  @P1 FADD.FTZ R205, R62, R205 ;  /* 0x000000cd3ecd1221 */ /* 0x000fe20000010000 */
[----:B------:R-:W-:Y:S01]  /*14b0*/  @P1 FADD.FTZ R203, R52, R203 ;  /* 0x000000cb34cb1221 */ /* 0x000fe20000010000 */
[----:B------:R-:W-:Y:S02]  /*14c0*/  @P1 HADD2.F32 R60, -RZ, R57.H0_H0 ;  /* 0x20000039ff3c1230 */ /* 0x000fe40000004100 */
[----:B------:R-:W-:Y:S01]  /*14d0*/  FMUL.FTZ R193, R31, R48 ;  /* 0x000000301fc17220 */ /* 0x000fe20000410000 */
[--C-:B------:R-:W-:Y:S02]  /*14e0*/  @P1 HADD2.F32 R52, -RZ, R58.reuse.H0_H0 ;  /* 0x2000003aff341230 */ /* 0x100fe40000004100 */
[----:B------:R-:W-:Y:S02]  /*14f0*/  @P1 HADD2.F32 R62, -RZ, R59.H0_H0 ;  /* 0x2000003bff3e1230 */ /* 0x000fe40000004100 */
[----:B------:R-:W-:Y:S01]  /*1500*/  FMUL.FTZ R48, R67, R74 ;  /* 0x0000004a43307220 */ /* 0x000fe20000410000 */
[----:B------:R-:W-:Y:S01]  /*1510*/  @P1 FADD.FTZ R201, R60, R201 ;  /* 0x000000c93cc91221 */ /* 0x000fe20000010000 */
[----:B------:R-:W-:Y:S01]  /*1520*/  @P1 FADD.FTZ R197, R52, R197 ;  /* 0x000000c534c51221 */ /* 0x000fe20000010000 */
[----:B------:R-:W-:-:S02]  /*1530*/  @P1 HADD2.F32 R60, -RZ, R58.H1_H1 ;  /* 0x3000003aff3c1230 */ /* 0x000fc40000004100 */
[----:B------:R-:W-:Y:S01]  /*1540*/  @P1 FADD.FTZ R193, R62, R193 ;  /* 0x000000c13ec11221 */ /* 0x000fe20000010000 */
[----:B------:R-:W-:Y:S02]  /*1550*/  @P1 HADD2.F32 R62, -RZ, R59.H1_H1 ;  /* 0x3000003bff3e1230 */ /* 0x000fe40000004100 */
[----:B------:R-:W-:Y:S01]  /*1560*/  FMUL.FTZ R191, R147, R48 ;  /* 0x0000003093bf7220 */ /* 0x000fe20000410000 */
[----:B------:R-:W-:Y:S01]  /*1570*/  @P1 HADD2.F32 R52, -RZ, R57.H1_H1 ;  /* 0x30000039ff341230 */ /* 0x000fe20000004100 */
[----:B------:R-:W-:Y:S01]  /*1580*/  SHF.L.U32 R150, R207, 0x4, RZ ;  /* 0x00000004cf967819 */ /* 0x000fe200000006ff */
[----:B------:R-:W-:Y:S01]  /*1590*/  @P1 FADD.FTZ R195, R60, R195 ;  /* 0x000000c33cc31221 */ /* 0x000fe20000010000 */
[----:B------:R-:W-:Y:S01]  /*15a0*/  @P1 FADD.FTZ R191, R62, R191 ;  /* 0x000000bf3ebf1221 */ /* 0x000fe20000010000 */
[----:B------:R-:W-:Y:S01]  /*15b0*/  SHF.R.U32.HI R72, RZ, 0x1c, R207 ;  /* 0x0000001cff487819 */ /* 0x000fe200000116cf */
[----:B------:R-:W-:Y:S01]  /*15c0*/  @P1 FADD.FTZ R199, R52, R199 ;  /* 0x000000c734c71221 */ /* 0x000fe20000010000 */
[----:B------:R-:W-:Y:S01]  /*15d0*/  IADD3 R48, P3, R150, UR10, RZ ;  /* 0x0000000a96307c10 */ /* 0x000fe2000ff7e0ff */
[----:B------:R-:W-:Y:S01]  /*15e0*/  IMAD.WIDE.U32 R64, R223, 0x10, R2 ;  /* 0x00000010df407825 */ /* 0x000fe200078e0002 */
[----:B------:R-:W-:-:S02]  /*15f0*/  F2FP.F16.F32.PACK_AB R63, R191, R193 ;  /* 0x000000c1bf3f723e */ /* 0x000fc400000000ff */
[----:B------:R-:W-:Y:S02]  /*1600*/  IADD3.X R49, R72, UR11, RZ, P3, !PT ;  /* 0x0000000b48317c10 */ /* 0x000fe40009ffe4ff */
        /* <DEDUP_REMOVED lines=130> */
[--C-:B------:R-:W-:Y:S02]  /*1e30*/  HADD2.F32 R170, -RZ, R44.reuse.H0_H0 ;  /* 0x2000002cffaa7230 */ /* 0x100fe40000004100 */
[----:B------:R-:W-:Y:S02]  /*1e40*/  HADD2.F32 R172, -RZ, R44.H1_H1 ;  /* 0x3000002cffac7230 */ /* 0x000fe40000004100 */
[--C-:B-1----:R-:W-:Y:S02]  /*1e50*/  HADD2.F32 R52, -RZ, R46.reuse.H0_H0 ;  /* 0x2000002eff347230 */ /* 0x102fe40000004100 */
[--C-:B0-----:R-:W-:Y:S02]  /*1e60*/  HADD2.F32 R48, -RZ, R45.reuse.H1_H1 ;  /* 0x3000002dff307230 */ /* 0x101fe40000004100 */
[----:B------:R-:W-:Y:S02]  /*1e70*/  HADD2.F32 R60, -RZ, R46.H1_H1 ;  /* 0x3000002eff3c7230 */ /* 0x000fe40000004100 */
[----:B------:R-:W-:-:S02]  /*1e80*/  HADD2.F32 R174, -RZ, R45.H0_H0 ;  /* 0x2000002dffae7230 */ /* 0x000fc40000004100 */
[----:B--2---:R-:W-:Y:S02]  /*1e90*/  HADD2.F32 R61, -RZ, R66.H0_H0 ;  /* 0x20000042ff3d7230 */ /* 0x004fe40000004100 */
[--C-:B------:R-:W-:Y:S02]  /*1ea0*/  HADD2.F32 R239, -RZ, R64.reuse.H0_H0 ;  /* 0x20000040ffef7230 */ /* 0x100fe40000004100 */
[----:B------:R-:W-:Y:S02]  /*1eb0*/  HADD2.F32 R241, -RZ, R64.H1_H1 ;  /* 0x30000040fff17230 */ /* 0x000fe40000004100 */
[--C-:B------:R-:W-:Y:S02]  /*1ec0*/  HADD2.F32 R49, -RZ, R65.reuse.H1_H1 ;  /* 0x30000041ff317230 */ /* 0x100fe40000004100 */
[-C--:B------:R-:W-:Y:S01]  /*1ed0*/  FMUL.FTZ R61, R61, R74.reuse ;  /* 0x0000004a3d3d7220 */ /* 0x080fe20000410000 */
[----:B------:R-:W-:Y:S02]  /*1ee0*/  HADD2.F32 R63, -RZ, R66.H1_H1 ;  /* 0x30000042ff3f7230 */ /* 0x000fe40000004100 */
[----:B------:R-:W-:Y:S01]  /*1ef0*/  FMUL.FTZ R239, R239, R74 ;  /* 0x0000004aefef7220 */ /* 0x000fe20000410000 */
[----:B------:R-:W-:-:S02]  /*1f00*/  HADD2.F32 R243, -RZ, R65.H0_H0 ;  /* 0x20000041fff37230 */ /* 0x000fc40000004100 */
[-C--:B------:R-:W-:Y:S01]  /*1f10*/  FMUL.FTZ R241, R241, R74.reuse ;  /* 0x0000004af1f17220 */ /* 0x080fe20000410000 */
[--C-:B------:R-:W-:Y:S02]  /*1f20*/  HADD2.F32 R65, -RZ, R67.reuse.H0_H0 ;  /* 0x20000043ff417230 */ /* 0x100fe40000004100 */
        /* <DEDUP_REMOVED lines=8> */
[-C--:B------:R-:W-:Y:S01]  /*1fb0*/  FMUL.FTZ R243, R243, R74.reuse ;  /* 0x0000004af3f37220 */ /* 0x080fe20000410000 */
[----:B------:R-:W-:Y:S01]  /*1fc0*/  FMUL.FTZ R48, R65, R74 ;  /* 0x0000004a41307220 */ /* 0x000fe20000410000 */
[----:B------:R-:W-:-:S02]  /*1fd0*/  HADD2.F32 R67, -RZ, R67.H1_H1 ;  /* 0x30000043ff437230 */ /* 0x000fc40000004100 */
[----:B------:R-:W-:Y:S01]  /*1fe0*/  FMUL.FTZ R53, R63, R60 ;  /* 0x0000003c3f357220 */ /* 0x000fe20000410000 */
[----:B------:R-:W-:Y:S01]  /*1ff0*/  @P1 FADD.FTZ R249, R62, R249 ;  /* 0x000000f93ef91221 */ /* 0x000fe20000010000 */
[----:B------:R-:W-:Y:S01]  /*2000*/  @P1 FADD.FTZ R247, R52, R247 ;  /* 0x000000f734f71221 */ /* 0x000fe20000010000 */
[----:B------:R-:W-:Y:S02]  /*2010*/  @P1 HADD2.F32 R60, -RZ, R57.H0_H0 ;  /* 0x20000039ff3c1230 */ /* 0x000fe40000004100 */
[----:B------:R-:W-:Y:S01]  /*2020*/  FMUL.FTZ R241, R243, R174 ;  /* 0x000000aef3f17220 */ /* 0x000fe20000410000 */
[--C-:B------:R-:W-:Y:S02]  /*2030*/  @P1 HADD2.F32 R52, -RZ, R58.reuse.H0_H0 ;  /* 0x2000003aff341230 */ /* 0x100fe40000004100 */
[----:B------:R-:W-:Y:S01]  /*2040*/  FMUL.FTZ R245, R43, R48 ;  /* 0x000000302bf57220 */ /* 0x000fe20000410000 */
        /* <DEDUP_REMOVED lines=11> */
[----:B------:R-:W-:Y:S01]  /*2100*/  SHF.R.U32.HI R172, RZ, 0x1c, R176 ;  /* 0x0000001cffac7819 */ /* 0x000fe200000116b0 */
[----:B------:R-:W-:Y:S01]  /*2110*/  @P1 FADD.FTZ R243, R62, R243 ;  /* 0x000000f33ef31221 */ /* 0x000fe20000010000 */
[----:B------:R-:W-:Y:S01]  /*2120*/  @P1 FADD.FTZ R239, R52, R239 ;  /* 0x000000ef34ef1221 */ /* 0x000fe20000010000 */
[----:B------:R-:W-:-:S02]  /*2130*/  IADD3 R176, R69, 0x300, RZ ;  /* 0x0000030045b07810 */ /* 0x000fc40007ffe0ff */
[----:B------:R-:W-:Y:S02]  /*2140*/  IADD3 R48, P3, R174, UR10, RZ ;  /* 0x0000000aae307c10 */ /* 0x000fe4000ff7e0ff */
[----:B------:R-:W-:Y:S01]  /*2150*/  F2FP.F16.F32.PACK_AB R63, R243, R245 ;  /* 0x000000f5f33f723e */ /* 0x000fe200000000ff */
[----:B------:R-:W-:Y:S01]  /*2160*/  IMAD.WIDE.U32 R64, R176, 0x10, R2 ;  /* 0x00000010b0407825 */ /* 0x000fe200078e0002 */
[----:B------:R-:W-:Y:S02]  /*2170*/  IADD3.X R49, R172, UR11, RZ, P3, !PT ;  /* 0x0000000bac317c10 */ /* 0x000fe40009ffe4ff */
[----:B------:R-:W-:Y:S02]  /*2180*/  F2FP.F16.F32.PACK_AB R62, R53, R251 ;  /* 0x000000fb353e723e */ /* 0x000fe400000000ff */
[----:B------:R-:W-:Y:S02]  /*2190*/  F2FP.F16.F32.PACK_AB R61, R239, R241 ;  /* 0x000000f1ef3d723e */ /* 0x000fe400000000ff */
[----:B------:R-:W-:-:S02]  /*21a0*/  F2FP.F16.F32.PACK_AB R60, R247, R249 ;  /* 0x000000f9f73c723e */ /* 0x000fc400000000ff */
[----:B------:R-:W-:-:S03]  /*21b0*/  @P1 LEA R2, P3, R176, UR8, 0x4 ;  /* 0x00000008b0021c11 */ /* 0x000fc6000f8620ff */
[----:B------:R0:W-:Y:S04]  /*21c0*/  STG.E.128 desc[UR4][R48.64], R60 ;  /* 0x0000003c30007986 */ /* 0x0001e8000c101d04 */
[----:B------:R-:W0:Y:S01]  /*21d0*/  LDG.E.128 R64, desc[UR4][R64.64] ;  /* 0x0000000440407981 */ /* 0x000e22000c1e1d00 */
[----:B------:R-:W-:-:S05]  /*21e0*/  @P1 LEA.HI.X R3, R176, UR9, RZ, 0x4, P3 ;  /* 0x00000009b0031c11 */ /* 0x000fca00098f24ff */
[----:B------:R1:W2:Y:S01]  /*21f0*/  @P1 LDG.E.128 R56, desc[UR4][R2.64] ;  /* 0x0000000402381981 */ /* 0x0002a2000c1e1d00 */
        /* <DEDUP_REMOVED lines=43> */
[----:B------:R-:W3:Y:S01]  /*24b0*/  S2R R170, SR_TID.X ;  /* 0x0000000000aa7919 */ /* 0x000ee20000002100 */
[----:B------:R-:W-:Y:S02]  /*24c0*/  SHF.L.U32 R178, R176, 0x4, RZ ;  /* 0x00000004b0b27819 */ /* 0x000fe400000006ff */
[----:B------:R-:W-:Y:S01]  /*24d0*/  SHF.R.U32.HI R176, RZ, 0x1c, R176 ;  /* 0x0000001cffb07819 */ /* 0x000fe200000116b0 */
[----:B------:R-:W-:Y:S01]  /*24e0*/  UMOV UR6, 0xffffffff ;  /* 0xffffffff00067882 */ /* 0x000fe20000000000 */
[----:B---3--:R-:W-:Y:S02]  /*24f0*/  SHF.R.U32.HI R184, RZ, 0x5, R170 ;  /* 0x00000005ffb87819 */ /* 0x008fe400000116aa */
[----:B------:R-:W-:Y:S01]  /*2500*/  LOP3.LUT R170, R170, 0x7f, RZ, 0xc0, !PT ;  /* 0x0000007faaaa7812 */ /* 0x000fe200078ec0ff */
[----:B0-----:R-:W-:Y:S02]  /*2510*/  HADD2.F32 R48, -RZ, R67.H1_H1 ;  /* 0x30000043ff307230 */ /* 0x001fe40000004100 */
[----:B------:R-:W-:-:S02]  /*2520*/  HADD2.F32 R49, -RZ, R64.H1_H1 ;  /* 0x30000040ff317230 */ /* 0x000fc40000004100 */
[--C-:B------:R-:W-:Y:S02]  /*2530*/  HADD2.F32 R61, -RZ, R65.reuse.H0_H0 ;  /* 0x20000041ff3d7230 */ /* 0x100fe40000004100 */
[----:B------:R-:W-:Y:S02]  /*2540*/  HADD2.F32 R65, -RZ, R65.H1_H1 ;  /* 0x30000041ff417230 */ /* 0x000fe40000004100 */
[-C--:B------:R-:W-:Y:S01]  /*2550*/  FMUL.FTZ R48, R48, R74.reuse ;  /* 0x0000004a30307220 */ /* 0x080fe20000410000 */
[--C-:B------:R-:W-:Y:S02]  /*2560*/  HADD2.F32 R63, -RZ, R66.reuse.H0_H0 ;  /* 0x20000042ff3f7230 */ /* 0x100fe40000004100 */
[-C--:B------:R-:W-:Y:S01]  /*2570*/  FMUL.FTZ R182, R49, R74.reuse ;  /* 0x0000004a31b67220 */ /* 0x080fe20000410000 */
[----:B-1----:R-:W-:Y:S02]  /*2580*/  HADD2.F32 R2, -RZ, R66.H1_H1 ;  /* 0x30000042ff027230 */ /* 0x002fe40000004100 */
[----:B------:R-:W-:Y:S01]  /*2590*/  FMUL.FTZ R66, R65, R74 ;  /* 0x0000004a41427220 */ /* 0x000fe20000410000 */
[----:B------:R-:W-:Y:S01]  /*25a0*/  FMUL.FTZ R65, R144, R48 ;  /* 0x0000003090417220 */ /* 0x000fe20000410000 */
[----:B--2---:R-:W-:-:S02]  /*25b0*/  @P1 HADD2.F32 R48, -RZ, R56.H1_H1 ;  /* 0x30000038ff301230 */ /* 0x004fc40000004100 */
[----:B------:R-:W-:Y:S01]  /*25c0*/  FMUL.FTZ R182, R135, R182 ;  /* 0x000000b687b67220 */ /* 0x000fe20000410000 */
[----:B------:R-:W-:-:S03]  /*25d0*/  HADD2.F32 R3, -RZ, R64.H0_H0 ;  /* 0x20000040ff037230 */ /* 0x000fc60000004100 */
[----:B------:R-:W-:Y:S01]  /*25e0*/  @P1 FADD.FTZ R182, R48, R182 ;  /* 0x000000b630b61221 */ /* 0x000fe20000010000 */
[----:B------:R-:W-:Y:S01]  /*25f0*/  FADD.FTZ R48, R52, R239 ;  /* 0x000000ef34307221 */ /* 0x000fe20000010000 */
[----:B------:R-:W-:Y:S02]  /*2600*/  @P1 HADD2.F32 R60, -RZ, R59.H1_H1 ;  /* 0x3000003bff3c1230 */ /* 0x000fe40000004100 */
[-C--:B------:R-:W-:Y:S01]  /*2610*/  FMUL.FTZ R3, R3, R74.reuse ;  /* 0x0000004a03037220 */ /* 0x080fe20000410000 */
[-C--:B------:R-:W-:Y:S01]  /*2620*/  FMUL.FTZ R61, R61, R74.reuse ;  /* 0x0000004a3d3d7220 */ /* 0x080fe20000410000 */
[----:B------:R-:W-:Y:S01]  /*2630*/  FADD.FTZ R48, R48, R251 ;  /* 0x000000fb30307221 */ /* 0x000fe20000010000 */
[----:B------:R-:W-:Y:S02]  /*2640*/  HADD2.F32 R67, -RZ, R67.H0_H0 ;  /* 0x20000043ff437230 */ /* 0x000fe40000004100 */
[----:B------:R-:W-:Y:S01]  /*2650*/  @P1 FADD.FTZ R65, R60, R65 ;  /* 0x000000413c411221 */ /* 0x000fe20000010000 */
[----:B------:R-:W-:Y:S01]  /*2660*/  FMUL.FTZ R63, R63, R74 ;  /* 0x0000004a3f3f7220 */ /* 0x000fe20000410000 */
[----:B------:R-:W-:-:S02]  /*2670*/  @P1 HADD2.F32 R49, -RZ, R56.H0_H0 ;  /* 0x20000038ff311230 */ /* 0x000fc40000004100 */
[----:B------:R-:W-:Y:S01]  /*2680*/  FMUL.FTZ R64, R132, R3 ;  /* 0x0000000384407220 */ /* 0x000fe20000410000 */
[----:B------:R-:W-:Y:S02]  /*2690*/  @P1 HADD2.F32 R60, -RZ, R57.H0_H0 ;  /* 0x20000039ff3c1230 */ /* 0x000fe40000004100 */
[----:B------:R-:W-:Y:S01]  /*26a0*/  FMUL.FTZ R180, R134, R61 ;  /* 0x0000003d86b47220 */ /* 0x000fe20000410000 */
[----:B------:R-:W-:Y:S01]  /*26b0*/  FADD.FTZ R48, R48, R53 ;  /* 0x0000003530307221 */ /* 0x000fe20000010000 */
[-C--:B------:R-:W-:Y:S01]  /*26c0*/  FMUL.FTZ R2, R2, R74.reuse ;  /* 0x0000004a02027220 */ /* 0x080fe20000410000 */
[----:B------:R-:W-:Y:S01]  /*26d0*/  FMUL.FTZ R67, R67, R74 ;  /* 0x0000004a43437220 */ /* 0x000fe20000410000 */
[----:B------:R-:W-:Y:S02]  /*26e0*/  @P1 HADD2.F32 R3, -RZ, R58.H0_H0 ;  /* 0x2000003aff031230 */ /* 0x000fe40000004100 */
[----:B------:R-:W-:Y:S01]  /*26f0*/  FMUL.FTZ R52, R136, R63 ;  /* 0x0000003f88347220 */ /* 0x000fe20000410000 */
[----:B------:R-:W-:Y:S01]  /*2700*/  @P1 FADD.FTZ R64, R49, R64 ;  /* 0x0000004031401221 */ /* 0x000fe20000010000 */
[----:B------:R-:W-:Y:S01]  /*2710*/  @P1 FADD.FTZ R180, R60, R180 ;  /* 0x000000b43cb41221 */ /* 0x000fe20000010000 */
[----:B------:R-:W-:Y:S01]  /*2720*/  FADD.FTZ R48, R48, R245 ;  /* 0x000000f530307221 */ /* 0x000fe20000010000 */
[----:B------:R-:W-:-:S02]  /*2730*/  @P1 HADD2.F32 R60, -RZ, R59.H0_H0 ;  /* 0x2000003bff3c1230 */ /* 0x000fc40000004100 */
[----:B------:R-:W-:Y:S01]  /*2740*/  FMUL.FTZ R67, R138, R67 ;  /* 0x000000438a437220 */ /* 0x000fe20000410000 */
[----:B------:R-:W-:Y:S02]  /*2750*/  @P1 HADD2.F32 R49, -RZ, R57.H1_H1 ;  /* 0x30000039ff311230 */ /* 0x000fe40000004100 */
[----:B------:R-:W-:Y:S01]  /*2760*/  FMUL.FTZ R74, R139, R2 ;  /* 0x000000028b4a7220 */ /* 0x000fe20000410000 */
[----:B------:R-:W-:Y:S02]  /*2770*/  @P1 HADD2.F32 R61, -RZ, R58.H1_H1 ;  /* 0x3000003aff3d1230 */ /* 0x000fe40000004100 */
[----:B------:R-:W-:Y:S01]  /*2780*/  FMUL.FTZ R66, R137, R66 ;  /* 0x0000004289427220 */ /* 0x000fe20000410000 */
[----:B------:R-:W-:Y:S01]  /*2790*/  @P1 FADD.FTZ R52, R3, R52 ;  /* 0x0000003403341221 */ /* 0x000fe20000010000 */
[----:B------:R-:W-:Y:S01]  /*27a0*/  FADD.FTZ R3, R48, R243 ;  /* 0x000000f330037221 */ /* 0x000fe20000010000 */
[----:B------:R-:W-:Y:S01]  /*27b0*/  @P1 FADD.FTZ R67, R60, R67 ;  /* 0x000000433c431221 */ /* 0x000fe20000010000 */
[----:B------:R-:W-:Y:S01]  /*27c0*/  @P1 FADD.FTZ R74, R61, R74 ;  /* 0x0000004a3d4a1221 */ /* 0x000fe20000010000 */
[----:B------:R-:W-:Y:S01]  /*27d0*/  @P1 FADD.FTZ R66, R49, R66 ;  /* 0x0000004231421221 */ /* 0x000fe20000010000 */
[----:B------:R-:W-:Y:S01]  /*27e0*/  IADD3 R2, P3, R178, UR10, RZ ;  /* 0x0000000ab2027c10 */ /* 0x000fe2000ff7e0ff */
[----:B------:R-:W-:Y:S01]  /*27f0*/  FADD.FTZ R49, R3, R64 ;  /* 0x0000004003317221 */ /* 0x000fe20000010000 */
[----:B------:R-:W-:-:S02]  /*2800*/  F2FP.F16.F32.PACK_AB R63, R65, R67 ;  /* 0x00000043413f723e */ /* 0x000fc400000000ff */
[----:B------:R-:W-:Y:S01]  /*2810*/  IADD3.X R3, R176, UR11, RZ, P3, !PT ;  /* 0x0000000bb0037c10 */ /* 0x000fe20009ffe4ff */
[----:B------:R-:W-:Y:S01]  /*2820*/  FADD.FTZ R49, R49, R182 ;  /* 0x000000b631317221 */ /* 0x000fe20000010000 */
[----:B------:R-:W-:Y:S02]  /*2830*/  F2FP.F16.F32.PACK_AB R62, R74, R52 ;  /* 0x000000344a3e723e */ /* 0x000fe400000000ff */
[----:B------:R-:W-:Y:S02]  /*2840*/  F2FP.F16.F32.PACK_AB R61, R66, R180 ;  /* 0x000000b4423d723e */ /* 0x000fe400000000ff */
[----:B------:R-:W-:Y:S01]  /*2850*/  F2FP.F16.F32.PACK_AB R60, R182, R64 ;  /* 0x00000040b63c723e */ /* 0x000fe200000000ff */
        /* <DEDUP_REMOVED lines=143> */
.L_x_6318:
[C---:B------:R-:W-:Y:S01]  /*3150*/  ISETP.NE.AND P3, PT, R141.reuse, RZ, PT ;  /* 0x000000ff8d00720c */ /* 0x040fe20003f65270 */
[----:B------:R-:W-:Y:S05]  /*3160*/  WARPSYNC.ALL ;  /* 0x0000000000007948 */ /* 0x000fea0003800000 */
[----:B------:R-:W-:Y:S01]  /*3170*/  ISETP.GT.U32.AND P4, PT, R141, 0x3, PT ;  /* 0x000000038d00780c */ /* 0x000fe20003f84070 */
[----:B------:R-:W-:Y:S02]  /*3180*/  HADD2.F32 R192, -RZ, R12.H1_H1 ;  /* 0x3000000cffc07230 */ /* 0x000fe40000004100 */
[----:B------:R-:W-:Y:S02]  /*3190*/  HADD2.F32 R194, -RZ, R10.H1_H1 ;  /* 0x3000000affc27230 */ /* 0x000fe40000004100 */
[----:B------:R-:W-:-:S02]  /*31a0*/  HADD2.F32 R206, -RZ, R23.H1_H1 ;  /* 0x30000017ffce7230 */ /* 0x000fc40000004100 */
[----:B------:R-:W2:Y:S01]  /*31b0*/  @!P3 S2R R3, SR_CgaCtaId ;  /* 0x000000000003b919 */ /* 0x000ea20000008800 */
[----:B------:R-:W-:Y:S01]  /*31c0*/  @!P3 MOV R0, 0x400 ;  /* 0x000004000000b802 */ /* 0x000fe20000000f00 */
[----:B------:R-:W-:Y:S02]  /*31d0*/  HADD2.F32 R200, -RZ, R8.H1_H1 ;  /* 0x30000008ffc87230 */ /* 0x000fe40000004100 */
[----:B------:R-:W-:Y:S02]  /*31e0*/  HADD2.F32 R202, -RZ, R6.H1_H1 ;  /* 0x30000006ffca7230 */ /* 0x000fe40000004100 */
[----:B------:R-:W3:Y:S01]  /*31f0*/  @!P4 S2R R60, SR_CgaCtaId ;  /* 0x00000000003cc919 */ /* 0x000ee20000008800 */
[----:B------:R-:W-:Y:S01]  /*3200*/  @!P4 MOV R49, 0x400 ;  /* 0x000004000031c802 */ /* 0x000fe20000000f00 */
[----:B------:R-:W-:Y:S02]  /*3210*/  HADD2.F32 R208, -RZ, R4.H1_H1 ;  /* 0x30000004ffd07230 */ /* 0x000fe40000004100 */
[----:B------:R-:W-:-:S02]  /*3220*/  HADD2.F32 R210, -RZ, R21.H1_H1 ;  /* 0x30000015ffd27230 */ /* 0x000fc40000004100 */
[----:B------:R-:W-:Y:S01]  /*3230*/  HADD2.F32 R212, -RZ, R20.H1_H1 ;  /* 0x30000014ffd47230 */ /* 0x000fe20000004100 */
[----:B--2---:R-:W-:Y:S02]  /*3240*/  @!P3 LEA R3, R3, R0, 0x18 ;  /* 0x000000000303b211 */ /* 0x004fe400078ec0ff */
[-C--:B------:R-:W-:Y:S02]  /*3250*/  @!P3 IADD3 R0, R165, R48.reuse, RZ ;  /* 0x00000030a500b210 */ /* 0x080fe40007ffe0ff */
[----:B------:R-:W-:Y:S02]  /*3260*/  @!P4 IADD3 R48, R141, R48, RZ ;  /* 0x000000308d30c210 */ /* 0x000fe40007ffe0ff */
[----:B------:R-:W-:Y:S01]  /*3270*/  @!P3 LEA R0, R0, R3, 0x3 ;  /* 0x000000030000b211 */ /* 0x000fe200078e18ff */
[----:B-1----:R-:W-:Y:S01]  /*3280*/  FADD.FTZ R3, R62, R61 ;  /* 0x0000003d3e037221 */ /* 0x002fe20000010000 */
[----:B---3--:R-:W-:Y:S02]  /*3290*/  @!P4 LEA R49, R60, R49, 0x18 ;  /* 0x000000313c31c211 */ /* 0x008fe400078ec0ff */
[----:B------:R-:W-:-:S02]  /*32a0*/  MOV R60, RZ ;  /* 0x000000ff003c7202 */ /* 0x000fc40000000f00 */
[----:B------:R1:W-:Y:S01]  /*32b0*/  @!P3 STS.64 [R0], R2 ;  /* 0x000000020000b388 */ /* 0x0003e20000000a00 */
[----:B------:R-:W-:Y:S02]  /*32c0*/  @!P4 LEA R61, R48, R49, 0x3 ;  /* 0x00000031303dc211 */ /* 0x000fe400078e18ff */
[----:B------:R-:W-:Y:S02]  /*32d0*/  CS2R R48, SRZ ;  /* 0x0000000000307805 */ /* 0x000fe4000001ff00 */
[----:B------:R-:W-:Y:S01]  /*32e0*/  @!P4 MOV R60, 0x700 ;  /* 0x00000700003cc802 */ /* 0x000fe20000000f00 */
[----:B------:R-:W-:Y:S01]  /*32f0*/  BAR.SYNC.DEFER_BLOCKING 0x0 ;  /* 0x0000000000007b1d */ /* 0x000fe20000010000 */
[----:B------:R-:W-:-:S05]  /*3300*/  LOP3.LUT P3, RZ, R165, 0x1f, R76, 0xf8, !PT ;  /* 0x0000001fa5ff7812 */ /* 0x000fca000786f84c */
[----:B------:R-:W2:Y:S01]  /*3310*/  SHFL.DOWN PT, R63, R60, 0x2, 0x1f ;  /* 0x08401f003c3f7f89 */ /* 0x000ea200000e0000 */
[----:B-1----:R-:W-:-:S03]  /*3320*/  I2FP.F32.S32 R3, R60 ;  /* 0x0000003c00037245 */ /* 0x002fc60000201400 */
[----:B------:R-:W-:Y:S01]  /*3330*/  @!P4 LDS.64 R48, [R61] ;  /* 0x000000003d30c984 */ /* 0x000fe20000000a00 */
[----:B--2---:R-:W-:Y:S02]  /*3340*/  IADD3 R184, R63, R60, RZ ;  /* 0x0000003c3fb87210 */ /* 0x004fe40007ffe0ff */
[----:B------:R-:W-:Y:S02]  /*3350*/  I2FP.F32.S32 R63, R63 ;  /* 0x0000003f003f7245 */ /* 0x000fe40000201400 */
[----:B------:R-:W-:Y:S01]  /*3360*/  I2FP.F32.S32 R186, R184 ;  /* 0x000000b800ba7245 */ /* 0x000fe20000201400 */
[----:B------:R-:W1:Y:S03]  /*3370*/  SHFL.DOWN PT, R190, R184, 0x1, 0x1f ;  /* 0x08201f00b8be7f89 */ /* 0x000e6600000e0000 */
[----:B------:R-:W2:Y:S01]  /*3380*/  MUFU.RCP R2, R186 ;  /* 0x000000ba00027308 */ /* 0x000ea20000001000 */
[----:B-1----:R-:W-:Y:S01]  /*3390*/  IADD3 R184, R184, R190, RZ ;  /* 0x000000beb8b87210 */ /* 0x002fe20007ffe0ff */
[----:B0-----:R-:W0:Y:S03]  /*33a0*/  SHFL.DOWN PT, R62, R48, 0x2, 0x1f ;  /* 0x08401f00303e7f89 */ /* 0x001e2600000e0000 */
[----:B------:R-:W-:Y:S01]  /*33b0*/  I2FP.F32.S32 R184, R184 ;  /* 0x000000b800b87245 */ /* 0x000fe20000201400 */
[----:B------:R-:W1:Y:S05]  /*33c0*/  SHFL.DOWN PT, R0, R49, 0x2, 0x1f ;  /* 0x08401f0031007f89 */ /* 0x000e6a00000e0000 */
[----:B------:R-:W3:Y:S01]  /*33d0*/  MUFU.RCP R184, R184 ;  /* 0x000000b800b87308 */ /* 0x000ee20000001000 */
[C---:B0-----:R-:W-:Y:S01]  /*33e0*/  FMUL.FTZ R188, R62.reuse, R63 ;  /* 0x0000003f3ebc7220 */ /* 0x041fe20000410000 */
[----:B------:R-:W-:-:S03]  /*33f0*/  FADD.FTZ R62, -R62, R48 ;  /* 0x000000303e3e7221 */ /* 0x000fc60000010100 */
[----:B------:R-:W-:Y:S01]  /*3400*/  FFMA.FTZ R61, R3, R48, R188 ;  /* 0x00000030033d7223 */ /* 0x000fe200000100bc */
[----:B------:R-:W-:Y:S01]  /*3410*/  FMUL.FTZ R62, R62, R62 ;  /* 0x0000003e3e3e7220 */ /* 0x000fe20000410000 */
[----:B-1----:R-:W-:Y:S02]  /*3420*/  FADD.FTZ R49, R0, R49 ;  /* 0x0000003100317221 */ /* 0x002fe40000010000 */
[----:B--2---:R-:W-:Y:S01]  /*3430*/  FMUL.FTZ R61, R2, R61 ;  /* 0x0000003d023d7220 */ /* 0x004fe20000410000 */
        /* <DEDUP_REMOVED lines=30> */
[----:B------:R-:W1:Y:S01]  /*3620*/  MUFU.RSQ R184, R48 ;  /* 0x0000003000b87308 */ /* 0x000e620000001400 */
[C---:B------:R-:W-:Y:S01]  /*3630*/  FADD.FTZ R186, -R0.reuse, R245 ;  /* 0x000000f500ba7221 */ /* 0x040fe20000010100 */
[----:B------:R-:W-:Y:S01]  /*3640*/  FADD.FTZ R223, -R0, R64 ;  /* 0x0000004000df7221 */ /* 0x000fe20000010100 */
[----:B------:R-:W-:-:S02]  /*3650*/  HADD2.F32 R53, -RZ, R19.H0_H0 ;  /* 0x20000013ff357230 */ /* 0x000fc40000004100 */
[C---:B------:R-:W-:Y:S01]  /*3660*/  FADD.FTZ R63, -R0.reuse, R229 ;  /* 0x000000e5003f7221 */ /* 0x040fe20000010100 */
[C---:B------:R-:W-:Y:S01]  /*3670*/  FADD.FTZ R60, -R0.reuse, R225 ;  /* 0x000000e1003c7221 */ /* 0x040fe20000010100 */
[C---:B------:R-:W-:Y:S01]  /*3680*/  FADD.FTZ R188, -R0.reuse, R243 ;  /* 0x000000f300bc7221 */ /* 0x040fe20000010100 */
[C---:B------:R-:W-:Y:S01]  /*3690*/  FADD.FTZ R245, -R0.reuse, R52 ;  /* 0x0000003400f57221 */ /* 0x040fe20000010100 */
[----:B------:R-:W-:Y:S02]  /*36a0*/  HADD2.F32 R64, -RZ, R19.H1_H1 ;  /* 0x30000013ff407230 */ /* 0x000fe40000004100 */
        /* <DEDUP_REMOVED lines=8> */
[----:B-1----:R-:W-:Y:S01]  /*3730*/  FMUL.FTZ R48, R184, R73 ;  /* 0x00000049b8307220 */ /* 0x002fe20000410000 */
        /* <DEDUP_REMOVED lines=38> */
[----:B------:R-:W-:Y:S01]  /*39a0*/  FMUL.FTZ R0, R184, R151 ;  /* 0x00000097b8007220 */ /* 0x000fe20000410000 */
[----:B------:R-:W-:Y:S01]  /*39b0*/  FFMA.FTZ R71, R48, R53, R83 ;  /* 0x0000003530477223 */ /* 0x000fe20000010053 */
[----:B0-----:R-:W-:-:S04]  /*39c0*/  @!P3 IMAD.WIDE R2, R143, 0x4, R2 ;  /* 0x000000048f02b825 */ /* 0x001fc800078e0202 */
[----:B------:R-:W-:Y:S01]  /*39d0*/  FFMA.FTZ R48, R73, R64, R84 ;  /* 0x0000004049307223 */ /* 0x000fe20000010054 */
[----:B------:R-:W-:Y:S01]  /*39e0*/  FFMA.FTZ R0, R0, R52, R81 ;  /* 0x0000003400007223 */ /* 0x000fe20000010051 */
[C---:B------:R-:W-:Y:S01]  /*39f0*/  FMUL.FTZ R153, R184.reuse, R153 ;  /* 0x00000099b8997220 */ /* 0x040fe20000410000 */
[--C-:B------:R-:W-:Y:S02]  /*3a00*/  HADD2.F32 R73, -RZ, R17.reuse.H1_H1 ;  /* 0x30000011ff497230 */ /* 0x100fe40000004100 */
[C---:B------:R-:W-:Y:S01]  /*3a10*/  FMUL.FTZ R75, R184.reuse, R75 ;  /* 0x0000004bb84b7220 */ /* 0x040fe20000410000 */
[----:B------:R-:W-:Y:S02]  /*3a20*/  HADD2.F32 R151, -RZ, R18.H1_H1 ;  /* 0x30000012ff977230 */ /* 0x000fe40000004100 */
[C---:B------:R-:W-:Y:S01]  /*3a30*/  FMUL.FTZ R66, R184.reuse, R169 ;  /* 0x000000a9b8427220 */ /* 0x040fe20000410000 */
[----:B------:R-:W-:Y:S02]  /*3a40*/  HADD2.F32 R53, -RZ, R17.H0_H0 ;  /* 0x20000011ff357230 */ /* 0x000fe40000004100 */
[C---:B------:R-:W-:Y:S01]  /*3a50*/  FMUL.FTZ R64, R184.reuse, R173 ;  /* 0x000000adb8407220 */ /* 0x040fe20000410000 */
[----:B------:R-:W-:Y:S01]  /*3a60*/  HADD2.F32 R52, -RZ, R16.H0_H0 ;  /* 0x20000010ff347230 */ /* 0x000fe20000004100 */
[----:B------:R0:W-:Y:S01]  /*3a70*/  @!P3 STG.E desc[UR4][R2.64], R49 ;  /* 0x000000310200b986 */ /* 0x0001e2000c101904 */
[----:B------:R-:W-:Y:S01]  /*3a80*/  FMUL.FTZ R182, R184, R177 ;  /* 0x000000b1b8b67220 */ /* 0x000fe20000410000 */
[----:B------:R-:W-:-:S02]  /*3a90*/  HADD2.F32 R169, -RZ, R12.H0_H0 ;  /* 0x2000000cffa97230 */ /* 0x000fc40000004100 */
[----:B------:R-:W-:Y:S01]  /*3aa0*/  FMUL.FTZ R180, R184, R185 ;  /* 0x000000b9b8b47220 */ /* 0x000fe20000410000 */
[----:B------:R-:W-:Y:S01]  /*3ab0*/  FFMA.FTZ R64, R64, R52, R77 ;  /* 0x0000003440407223 */ /* 0x000fe2000001004d */
[----:B------:R-:W-:Y:S02]  /*3ac0*/  HADD2.F32 R52, -RZ, R16.H1_H1 ;  /* 0x30000010ff347230 */ /* 0x000fe40000004100 */
[C---:B------:R-:W-:Y:S01]  /*3ad0*/  FMUL.FTZ R183, R184.reuse, R183 ;  /* 0x000000b7b8b77220 */ /* 0x040fe20000410000 */
[----:B------:R-:W-:Y:S02]  /*3ae0*/  HADD2.F32 R173, -RZ, R11.H0_H0 ;  /* 0x2000000bffad7230 */ /* 0x000fe40000004100 */
[C---:B------:R-:W-:Y:S01]  /*3af0*/  FMUL.FTZ R190, R184.reuse, R193 ;  /* 0x000000c1b8be7220 */ /* 0x040fe20000410000 */
[C---:B------:R-:W-:Y:S01]  /*3b00*/  FMUL.FTZ R191, R184.reuse, R191 ;  /* 0x000000bfb8bf7220 */ /* 0x040fe20000410000 */
[----:B------:R-:W-:Y:S02]  /*3b10*/  HADD2.F32 R177, -RZ, R8.H0_H0 ;  /* 0x20000008ffb17230 */ /* 0x000fe40000004100 */
[----:B------:R-:W-:Y:S01]  /*3b20*/  FMUL.FTZ R196, R184, R201 ;  /* 0x000000c9b8c47220 */ /* 0x000fe20000410000 */
[----:B0-----:R-:W-:Y:S01]  /*3b30*/  FFMA.FTZ R2, R153, R73, R80 ;  /* 0x0000004999027223 */ /* 0x001fe20000010050 */
[----:B------:R-:W-:Y:S01]  /*3b40*/  FFMA.FTZ R49, R75, R151, R82 ;  /* 0x000000974b317223 */ /* 0x000fe20000010052 */
[----:B------:R-:W-:Y:S01]  /*3b50*/  FFMA.FTZ R3, R66, R53, R79 ;  /* 0x0000003542037223 */ /* 0x000fe2000001004f */
[----:B------:R-:W-:-:S02]  /*3b60*/  HADD2.F32 R73, -RZ, R15.H0_H0 ;  /* 0x2000000fff497230 */ /* 0x000fc40000004100 */
[C---:B------:R-:W-:Y:S01]  /*3b70*/  FMUL.FTZ R75, R184.reuse, R175 ;  /* 0x000000afb84b7220 */ /* 0x040fe20000410000 */
[----:B------:R-:W-:Y:S02]  /*3b80*/  HADD2.F32 R153, -RZ, R15.H1_H1 ;  /* 0x3000000fff997230 */ /* 0x000fe40000004100 */
[C---:B------:R-:W-:Y:S01]  /*3b90*/  FMUL.FTZ R151, R184.reuse, R171 ;  /* 0x000000abb8977220 */ /* 0x040fe20000410000 */
[--C-:B------:R-:W-:Y:S02]  /*3ba0*/  HADD2.F32 R53, -RZ, R14.reuse.H0_H0 ;  /* 0x2000000eff357230 */ /* 0x100fe40000004100 */
[----:B------:R-:W-:Y:S01]  /*3bb0*/  FMUL.FTZ R66, R184, R181 ;  /* 0x000000b5b8427220 */ /* 0x000fe20000410000 */
[----:B------:R-:W-:Y:S01]  /*3bc0*/  FFMA.FTZ R182, R182, R73, R91 ;  /* 0x00000049b6b67223 */ /* 0x000fe2000001005b */
[----:B------:R-:W-:Y:S01]  /*3bd0*/  FFMA.FTZ R75, R75, R153, R92 ;  /* 0x000000994b4b7223 */ /* 0x000fe2000001005c */
[----:B------:R-:W-:Y:S02]  /*3be0*/  HADD2.F32 R171, -RZ, R14.H1_H1 ;  /* 0x3000000effab7230 */ /* 0x000fe40000004100 */
[----:B------:R-:W-:Y:S01]  /*3bf0*/  FFMA.FTZ R151, R151, R52, R78 ;  /* 0x0000003497977223 */ /* 0x000fe2000001004e */
[----:B------:R-:W-:Y:S01]  /*3c00*/  FFMA.FTZ R66, R66, R53, R89 ;  /* 0x0000003542427223 */ /* 0x000fe20000010059 */
[----:B------:R-:W-:-:S02]  /*3c10*/  HADD2.F32 R73, -RZ, R13.H0_H0 ;  /* 0x2000000dff497230 */ /* 0x000fc40000004100 */
[C---:B------:R-:W-:Y:S01]  /*3c20*/  FMUL.FTZ R153, R184.reuse, R179 ;  /* 0x000000b3b8997220 */ /* 0x040fe20000410000 */
[----:B------:R-:W-:Y:S02]  /*3c30*/  HADD2.F32 R53, -RZ, R13.H1_H1 ;  /* 0x3000000dff357230 */ /* 0x000fe40000004100 */
[----:B------:R-:W-:Y:S01]  /*3c40*/  FMUL.FTZ R52, R184, R189 ;  /* 0x000000bdb8347220 */ /* 0x000fe20000410000 */
[----:B------:R-:W-:Y:S01]  /*3c50*/  FFMA.FTZ R173, R190, R173, R99 ;  /* 0x000000adbead7223 */ /* 0x000fe20000010063 */
[----:B------:R-:W-:Y:S01]  /*3c60*/  FFMA.FTZ R153, R153, R171, R90 ;  /* 0x000000ab99997223 */ /* 0x000fe2000001005a */
[----:B------:R-:W-:Y:S01]  /*3c70*/  FFMA.FTZ R73, R180, R73, R87 ;  /* 0x00000049b4497223 */ /* 0x000fe20000010057 */
[----:B------:R-:W-:Y:S01]  /*3c80*/  FFMA.FTZ R169, R52, R169, R85 ;  /* 0x000000a934a97223 */ /* 0x000fe20000010055 */
[----:B------:R-:W-:Y:S02]  /*3c90*/  HADD2.F32 R171, -RZ, R10.H0_H0 ;  /* 0x2000000affab7230 */ /* 0x000fe40000004100 */
[----:B------:R-:W-:Y:S01]  /*3ca0*/  FFMA.FTZ R180, R183, R53, R88 ;  /* 0x00000035b7b47223 */ /* 0x000fe20000010058 */
[----:B------:R-:W-:Y:S01]  /*3cb0*/  FMUL.FTZ R52, R184, R197 ;  /* 0x000000c5b8347220 */ /* 0x000fe20000410000 */
[----:B------:R-:W-:-:S02]  /*3cc0*/  HADD2.F32 R53, -RZ, R11.H1_H1 ;  /* 0x3000000bff357230 */ /* 0x000fc40000004100 */
[----:B------:R-:W-:Y:S01]  /*3cd0*/  FMUL.FTZ R199, R184, R199 ;  /* 0x000000c7b8c77220 */ /* 0x000fe20000410000 */
[--C-:B------:R-:W-:Y:S02]  /*3ce0*/  HADD2.F32 R175, -RZ, R9.reuse.H0_H0 ;  /* 0x20000009ffaf7230 */ /* 0x100fe40000004100 */
[----:B------:R-:W-:Y:S01]  /*3cf0*/  FFMA.FTZ R171, R52, R171, R97 ;  /* 0x000000ab34ab7223 */ /* 0x000fe20000010061 */
[----:B------:R-:W-:Y:S01]  /*3d00*/  FMUL.FTZ R52, R184, R205 ;  /* 0x000000cdb8347220 */ /* 0x000fe20000410000 */
[----:B------:R-:W-:Y:S01]  /*3d10*/  FFMA.FTZ R190, R191, R53, R100 ;  /* 0x00000035bfbe7223 */ /* 0x000fe20000010064 */
[----:B------:R-:W-:Y:S02]  /*3d20*/  HADD2.F32 R53, -RZ, R9.H1_H1 ;  /* 0x30000009ff357230 */ /* 0x000fe40000004100 */
[----:B------:R-:W-:Y:S01]  /*3d30*/  FFMA.FTZ R175, R196, R175, R95 ;  /* 0x000000afc4af7223 */ /* 0x000fe2000001005f */
[----:B------:R-:W-:Y:S01]  /*3d40*/  FFMA.FTZ R177, R52, R177, R93 ;  /* 0x000000b134b17223 */ /* 0x000fe2000001005d */
[----:B------:R-:W-:-:S02]  /*3d50*/  HADD2.F32 R179, -RZ, R6.H0_H0 ;  /* 0x20000006ffb37230 */ /* 0x000fc40000004100 */
[C---:B------:R-:W-:Y:S01]  /*3d60*/  FMUL.FTZ R52, R184.reuse, R213 ;  /* 0x000000d5b8347220 */ /* 0x040fe20000410000 */
[----:B------:R-:W-:Y:S01]  /*3d70*/  FFMA.FTZ R196, R199, R53, R96 ;  /* 0x00000035c7c47223 */ /* 0x000fe20000010060 */
[----:B------:R-:W-:Y:S02]  /*3d80*/  HADD2.F32 R53, -RZ, R7.H0_H0 ;  /* 0x20000007ff357230 */ /* 0x000fe40000004100 */
[C---:B------:R-:W-:Y:S01]  /*3d90*/  FMUL.FTZ R187, R184.reuse, R187 ;  /* 0x000000bbb8bb7220 */ /* 0x040fe20000410000 */
[----:B------:R-:W-:Y:S01]  /*3da0*/  FMUL.FTZ R198, R184, R209 ;  /* 0x000000d1b8c67220 */ /* 0x000fe20000410000 */
[----:B------:R-:W-:Y:S01]  /*3db0*/  FFMA.FTZ R179, R52, R179, R105 ;  /* 0x000000b334b37223 */ /* 0x000fe20000010069 */
[----:B------:R-:W-:Y:S02]  /*3dc0*/  HADD2.F32 R185, -RZ, R4.H0_H0 ;  /* 0x20000004ffb97230 */ /* 0x000fe40000004100 */
[----:B------:R-:W-:Y:S01]  /*3dd0*/  FMUL.FTZ R52, R184, R221 ;  /* 0x000000ddb8347220 */ /* 0x000fe20000410000 */
[----:B------:R-:W-:Y:S01]  /*3de0*/  FFMA.FTZ R192, R187, R192, R86 ;  /* 0x000000c0bbc07223 */ /* 0x000fe20000010056 */
[----:B------:R-:W-:Y:S01]  /*3df0*/  FFMA.FTZ R198, R198, R53, R107 ;  /* 0x00000035c6c67223 */ /* 0x000fe2000001006b */
[----:B------:R-:W-:-:S02]  /*3e00*/  HADD2.F32 R183, -RZ, R5.H0_H0 ;  /* 0x20000005ffb77230 */ /* 0x000fc40000004100 */
[----:B------:R-:W-:Y:S01]  /*3e10*/  FMUL.FTZ R204, R184, R217 ;  /* 0x000000d9b8cc7220 */ /* 0x000fe20000410000 */
[----:B------:R-:W-:Y:S02]  /*3e20*/  HADD2.F32 R53, -RZ, R5.H1_H1 ;  /* 0x30000005ff357230 */ /* 0x000fe40000004100 */
[----:B------:R-:W-:Y:S01]  /*3e30*/  FFMA.FTZ R185, R52, R185, R101 ;  /* 0x000000b934b97223 */ /* 0x000fe20000010065 */
[----:B------:R-:W-:Y:S02]  /*3e40*/  HADD2.F32 R187, -RZ, R22.H0_H0 ;  /* 0x20000016ffbb7230 */ /* 0x000fe40000004100 */
[C---:B------:R-:W-:Y:S01]  /*3e50*/  FMUL.FTZ R195, R184.reuse, R195 ;  /* 0x000000c3b8c37220 */ /* 0x040fe20000410000 */
[C---:B------:R-:W-:Y:S01]  /*3e60*/  FMUL.FTZ R215, R184.reuse, R215 ;  /* 0x000000d7b8d77220 */ /* 0x040fe20000410000 */
[----:B------:R-:W-:Y:S01]  /*3e70*/  FMUL.FTZ R52, R184, R63 ;  /* 0x0000003fb8347220 */ /* 0x000fe20000410000 */
[----:B------:R-:W-:Y:S01]  /*3e80*/  FFMA.FTZ R183, R204, R183, R103 ;  /* 0x000000b7ccb77223 */ /* 0x000fe20000010067 */
[----:B------:R-:W-:Y:S01]  /*3e90*/  FFMA.FTZ R194, R195, R194, R98 ;  /* 0x000000c2c3c27223 */ /* 0x000fe20000010062 */
[----:B------:R-:W-:Y:S01]  /*3ea0*/  FFMA.FTZ R204, R215, R53, R104 ;  /* 0x00000035d7cc7223 */ /* 0x000fe20000010068 */
[----:B------:R-:W-:Y:S01]  /*3eb0*/  FFMA.FTZ R187, R52, R187, R113 ;  /* 0x000000bb34bb7223 */ /* 0x000fe20000010071 */
[----:B------:R-:W-:Y:S01]  /*3ec0*/  FMUL.FTZ R53, R184, R62 ;  /* 0x0000003eb8357220 */ /* 0x000fe20000410000 */
[----:B------:R-:W-:-:S02]  /*3ed0*/  HADD2.F32 R195, -RZ, R20.H0_H0 ;  /* 0x20000014ffc37230 */ /* 0x000fc40000004100 */
[C---:B------:R-:W-:Y:S01]  /*3ee0*/  FMUL.FTZ R52, R184.reuse, R237 ;  /* 0x000000edb8347220 */ /* 0x040fe20000410000 */
[----:B------:R-:W-:Y:S02]  /*3ef0*/  HADD2.F32 R189, -RZ, R23.H0_H0 ;  /* 0x20000017ffbd7230 */ /* 0x000fe40000004100 */
[----:B------:R-:W-:Y:S01]  /*3f00*/  FFMA.FTZ R206, R53, R206, R116 ;  /* 0x000000ce35ce7223 */ /* 0x000fe20000010074 */
[----:B------:R-:W-:Y:S01]  /*3f10*/  FMUL.FTZ R60, R184, R60 ;  /* 0x0000003cb83c7220 */ /* 0x000fe20000410000 */
[----:B------:R-:W-:Y:S01]  /*3f20*/  FFMA.FTZ R195, R52, R195, R109 ;  /* 0x000000c334c37223 */ /* 0x000fe2000001006d */
[----:B------:R-:W-:Y:S01]  /*3f30*/  HADD2.F32 R191, -RZ, R21.H0_H0 ;  /* 0x20000015ffbf7230 */ /* 0x000fe20000004100 */
[----:B------:R-:W0:Y:S01]  /*3f40*/  @!P3 LDC.64 R52, c[0x0][0x258] ;  /* 0x00009600ff34bb82 */ /* 0x000e220000000a00 */
[----:B------:R-:W-:Y:S01]  /*3f50*/  FFMA.FTZ R189, R60, R189, R115 ;  /* 0x000000bd3cbd7223 */ /* 0x000fe20000010073 */
[----:B------:R-:W-:Y:S02]  /*3f60*/  HADD2.F32 R181, -RZ, R7.H1_H1 ;  /* 0x30000007ffb57230 */ /* 0x000fe40000004100 */
[C---:B------:R-:W-:Y:S01]  /*3f70*/  FMUL.FTZ R60, R184.reuse, R233 ;  /* 0x000000e9b83c7220 */ /* 0x040fe20000410000 */
[----:B------:R-:W-:Y:S01]  /*3f80*/  FMUL.FTZ R61, R184, R61 ;  /* 0x0000003db83d7220 */ /* 0x000fe20000410000 */
[----:B------:R-:W-:-:S02]  /*3f90*/  HADD2.F32 R63, -RZ, R55.H1_H1 ;  /* 0x30000037ff3f7230 */ /* 0x000fc40000004100 */
[----:B------:R-:W-:Y:S01]  /*3fa0*/  FMUL.FTZ R62, R184, R188 ;  /* 0x000000bcb83e7220 */ /* 0x000fe20000410000 */
[----:B------:R-:W-:Y:S01]  /*3fb0*/  FFMA.FTZ R191, R60, R191, R111 ;  /* 0x000000bf3cbf7223 */ /* 0x000fe2000001006f */
[----:B------:R-:W-:Y:S01]  /*3fc0*/  FFMA.FTZ R181, R61, R181, R108 ;  /* 0x000000b53db57223 */ /* 0x000fe2000001006c */
[--C-:B------:R-:W-:Y:S02]  /*3fd0*/  HADD2.F32 R60, -RZ, R51.reuse.H0_H0 ;  /* 0x20000033ff3c7230 */ /* 0x100fe40000004100 */
[C---:B------:R-:W-:Y:S01]  /*3fe0*/  FMUL.FTZ R61, R184.reuse, R186 ;  /* 0x000000bab83d7220 */ /* 0x040fe20000410000 */
[C---:B------:R-:W-:Y:S01]  /*3ff0*/  FMUL.FTZ R186, R184.reuse, R65 ;  /* 0x00000041b8ba7220 */ /* 0x040fe20000410000 */
[----:B------:R-:W-:Y:S02]  /*4000*/  HADD2.F32 R197, -RZ, R51.H1_H1 ;  /* 0x30000033ffc57230 */ /* 0x000fe40000004100 */
[----:B------:R-:W-:Y:S01]  /*4010*/  FMUL.FTZ R67, R184, R67 ;  /* 0x00000043b8437220 */ /* 0x000fe20000410000 */
[----:B------:R-:W-:Y:S01]  /*4020*/  FFMA.FTZ R188, R61, R60, R122 ;  /* 0x0000003c3dbc7223 */ /* 0x000fe2000001007a */
[----:B------:R-:W-:-:S02]  /*4030*/  HADD2.F32 R193, -RZ, R55.H0_H0 ;  /* 0x20000037ffc17230 */ /* 0x000fc40000004100 */
[----:B------:R-:W-:Y:S01]  /*4040*/  FFMA.FTZ R186, R186, R63, R133 ;  /* 0x0000003fbaba7223 */ /* 0x000fe20000010085 */
[----:B------:R-:W-:Y:S01]  /*4050*/  F2FP.F16.F32.PACK_AB R61, R2, R3 ;  /* 0x00000003023d723e */ /* 0x000fe200000000ff */
[----:B------:R-:W-:Y:S01]  /*4060*/  FMUL.FTZ R203, R184, R203 ;  /* 0x000000cbb8cb7220 */ /* 0x000fe20000410000 */
[----:B------:R-:W-:Y:S01]  /*4070*/  F2FP.F16.F32.PACK_AB R63, R48, R71 ;  /* 0x00000047303f723e */ /* 0x000fe200000000ff */
[----:B------:R-:W-:Y:S01]  /*4080*/  FFMA.FTZ R197, R62, R197, R125 ;  /* 0x000000c53ec57223 */ /* 0x000fe2000001007d */
[----:B------:R-:W-:Y:S01]  /*4090*/  LEA R2, P4, R69, UR14, 0x4 ;  /* 0x0000000e45027c11 */ /* 0x000fe2000f8820ff */
[----:B------:R-:W-:Y:S01]  /*40a0*/  FFMA.FTZ R193, R67, R193, R130 ;  /* 0x000000c143c17223 */ /* 0x000fe20000010082 */
[----:B------:R-:W-:Y:S01]  /*40b0*/  IADD3 R48, P5, R70, UR14, RZ ;  /* 0x0000000e46307c10 */ /* 0x000fe2000ffbe0ff */
[----:B0-----:R-:W-:Y:S01]  /*40c0*/  @!P3 IMAD.WIDE R52, R143, 0x4, R52 ;  /* 0x000000048f34b825 */ /* 0x001fe200078e0234 */
[----:B------:R-:W-:-:S03]  /*40d0*/  F2FP.F16.F32.PACK_AB R62, R49, R0 ;  /* 0x00000000313e723e */ /* 0x000fc600000000ff */
[----:B------:R-:W-:Y:S01]  /*40e0*/  FFMA.FTZ R200, R203, R200, R94 ;  /* 0x000000c8cbc87223 */ /* 0x000fe2000001005e */
[----:B------:R-:W-:Y:S01]  /*40f0*/  F2FP.F16.F32.PACK_AB R60, R151, R64 ;  /* 0x00000040973c723e */ /* 0x000fe200000000ff */
[C---:B------:R-:W-:Y:S01]  /*4100*/  FMUL.FTZ R241, R184.reuse, R241 ;  /* 0x000000f1b8f17220 */ /* 0x040fe20000410000 */
[----:B------:R-:W-:Y:S01]  /*4110*/  LEA.HI.X R3, R69, UR15, RZ, 0x4, P4 ;  /* 0x0000000f45037c11 */ /* 0x000fe2000a0f24ff */
[----:B------:R-:W-:Y:S01]  /*4120*/  @!P3 STG.E desc[UR4][R52.64], R184 ;  /* 0x000000b83400b986 */ /* 0x000fe2000c101904 */
[----:B------:R-:W-:Y:S01]  /*4130*/  F2FP.F16.F32.PACK_AB R67, R75, R182 ;  /* 0x000000b64b43723e */ /* 0x000fe200000000ff */
[----:B------:R-:W-:Y:S01]  /*4140*/  FMUL.FTZ R239, R184, R239 ;  /* 0x000000efb8ef7220 */ /* 0x000fe20000410000 */
[----:B------:R-:W-:Y:S01]  /*4150*/  F2FP.F16.F32.PACK_AB R66, R153, R66 ;  /* 0x000000429942723e */ /* 0x000fe200000000ff */
[----:B------:R-:W-:Y:S01]  /*4160*/  STG.E.128 desc[UR4][R2.64], R60 ;  /* 0x0000003c02007986 */ /* 0x000fe2000c101d04 */
[----:B------:R-:W-:Y:S01]  /*4170*/  F2FP.F16.F32.PACK_AB R65, R180, R73 ;  /* 0x00000049b441723e */ /* 0x000fe200000000ff */
[----:B------:R-:W-:Y:S01]  /*4180*/  FMUL.FTZ R211, R184, R211 ;  /* 0x000000d3b8d37220 */ /* 0x000fe20000410000 */
[----:B------:R-:W-:Y:S01]  /*4190*/  F2FP.F16.F32.PACK_AB R64, R192, R169 ;  /* 0x000000a9c040723e */ /* 0x000fe200000000ff */
[----:B------:R-:W-:Y:S01]  /*41a0*/  FMUL.FTZ R219, R184, R219 ;  /* 0x000000dbb8db7220 */ /* 0x000fe20000410000 */
[----:B------:R-:W-:Y:S01]  /*41b0*/  IADD3.X R49, R68, UR15, RZ, P5, !PT ;  /* 0x0000000f44317c10 */ /* 0x000fe2000affe4ff */
[----:B------:R-:W-:Y:S01]  /*41c0*/  FMUL.FTZ R231, R184, R231 ;  /* 0x000000e7b8e77220 */ /* 0x000fe20000410000 */
[----:B------:R-:W-:Y:S01]  /*41d0*/  IADD3 R150, P3, R150, UR14, RZ ;  /* 0x0000000e96967c10 */ /* 0x000fe2000ff7e0ff */
[C---:B------:R-:W-:Y:S01]  /*41e0*/  FMUL.FTZ R235, R184.reuse, R235 ;  /* 0x000000ebb8eb7220 */ /* 0x040fe20000410000 */
[----:B------:R-:W-:Y:S01]  /*41f0*/  FMUL.FTZ R227, R184, R227 ;  /* 0x000000e3b8e37220 */ /* 0x000fe20000410000 */
[----:B------:R0:W-:Y:S01]  /*4200*/  STG.E.128 desc[UR4][R48.64], R64 ;  /* 0x0000004030007986 */ /* 0x0001e2000c101d04 */
[----:B------:R-:W-:Y:S01]  /*4210*/  F2FP.F16.F32.PACK_AB R71, R190, R173 ;  /* 0x000000adbe47723e */ /* 0x000fe200000000ff */
[----:B------:R-:W-:Y:S01]  /*4220*/  FFMA.FTZ R0, R158, R239, R121 ;  /* 0x000000ef9e007223 */ /* 0x000fe20000010079 */
[----:B------:R-:W-:Y:S01]  /*4230*/  F2FP.F16.F32.PACK_AB R70, R194, R171 ;  /* 0x000000abc246723e */ /* 0x000fe200000000ff */
[----:B------:R-:W-:Y:S01]  /*4240*/  FMUL.FTZ R249, R184, R249 ;  /* 0x000000f9b8f97220 */ /* 0x000fe20000410000 */
        /* <DEDUP_REMOVED lines=8> */
[C---:B------:R-:W-:Y:S01]  /*42d0*/  FMUL.FTZ R225, R184.reuse, R225 ;  /* 0x000000e1b8e17220 */ /* 0x040fe20000410000 */
[C---:B------:R-:W-:Y:S01]  /*42e0*/  FMUL.FTZ R229, R184.reuse, R229 ;  /* 0x000000e5b8e57220 */ /* 0x040fe20000410000 */
[C---:B------:R-:W-:Y:S01]  /*42f0*/  FMUL.FTZ R243, R184.reuse, R243 ;  /* 0x000000f3b8f37220 */ /* 0x040fe20000410000 */
[C---:B------:R-:W-:Y:S01]  /*4300*/  FMUL.FTZ R245, R184.reuse, R245 ;  /* 0x000000f5b8f57220 */ /* 0x040fe20000410000 */
[----:B------:R-:W-:Y:S01]  /*4310*/  FMUL.FTZ R169, R184, R74 ;  /* 0x0000004ab8a97220 */ /* 0x000fe20000410000 */
[----:B0-----:R-:W-:Y:S01]  /*4320*/  FFMA.FTZ R65, R155, R241, R118 ;  /* 0x000000f19b417223 */ /* 0x001fe20000010076 */
[----:B------:R-:W-:Y:S01]  /*4330*/  FFMA.FTZ R202, R211, R202, R106 ;  /* 0x000000cad3ca7223 */ /* 0x000fe2000001006a */
[----:B------:R-:W-:Y:S01]  /*4340*/  FFMA.FTZ R208, R219, R208, R102 ;  /* 0x000000d0dbd07223 */ /* 0x000fe20000010066 */
[----:B------:R-:W-:Y:S01]  /*4350*/  FFMA.FTZ R210, R231, R210, R112 ;  /* 0x000000d2e7d27223 */ /* 0x000fe20000010070 */
[----:B------:R-:W-:Y:S01]  /*4360*/  FFMA.FTZ R212, R235, R212, R110 ;  /* 0x000000d4ebd47223 */ /* 0x000fe2000001006e */
[----:B------:R-:W-:Y:S01]  /*4370*/  FFMA.FTZ R62, R167, R227, R114 ;  /* 0x000000e3a73e7223 */ /* 0x000fe20000010072 */
[----:B------:R-:W-:Y:S01]  /*4380*/  IADD3.X R153, R166, UR15, RZ, P4, !PT ;  /* 0x0000000fa6997c10 */ /* 0x000fe2000a7fe4ff */
[----:B------:R0:W-:Y:S01]  /*4390*/  STG.E.128 desc[UR4][R150.64], R68 ;  /* 0x0000004496007986 */ /* 0x0001e2000c101d04 */
[----:B------:R-:W-:Y:S01]  /*43a0*/  FFMA.FTZ R64, R154, R249, R117 ;  /* 0x000000f99a407223 */ /* 0x000fe20000010075 */
[----:B------:R-:W-:Y:S01]  /*43b0*/  FFMA.FTZ R66, R157, R251, R120 ;  /* 0x000000fb9d427223 */ /* 0x000fe20000010078 */
[----:B------:R-:W-:Y:S01]  /*43c0*/  FFMA.FTZ R207, R50, R207, R123 ;  /* 0x000000cf32cf7223 */ /* 0x000fe2000001007b */
[----:B------:R-:W-:Y:S01]  /*43d0*/  FFMA.FTZ R247, R156, R247, R119 ;  /* 0x000000f79cf77223 */ /* 0x000fe20000010077 */
[----:B------:R-:W-:Y:S01]  /*43e0*/  F2FP.F16.F32.PACK_AB R65, R0, R65 ;  /* 0x000000410041723e */ /* 0x000fe200000000ff */
[----:B------:R-:W-:Y:S01]  /*43f0*/  FFMA.FTZ R169, R54, R169, R131 ;  /* 0x000000a936a97223 */ /* 0x000fe20000010083 */
[----:B------:R-:W-:Y:S01]  /*4400*/  IADD3 R2, P3, R168, UR14, RZ ;  /* 0x0000000ea8027c10 */ /* 0x000fe2000ff7e0ff */
[----:B------:R-:W-:Y:S01]  /*4410*/  FFMA.FTZ R0, R163, R243, R128 ;  /* 0x000000f3a3007223 */ /* 0x000fe20000010080 */
[----:B------:R-:W-:Y:S01]  /*4420*/  IADD3 R48, P4, R174, UR14, RZ ;  /* 0x0000000eae307c10 */ /* 0x000fe2000ff9e0ff */
[----:B------:R-:W-:Y:S01]  /*4430*/  FFMA.FTZ R225, R161, R225, R126 ;  /* 0x000000e1a1e17223 */ /* 0x000fe2000001007e */
[----:B------:R-:W-:-:S02]  /*4440*/  IADD3 R52, P5, R178, UR14, RZ ;  /* 0x0000000eb2347c10 */ /* 0x000fc4000ffbe0ff */
[----:B------:R-:W-:Y:S02]  /*4450*/  F2FP.F16.F32.PACK_AB R75, R181, R198 ;  /* 0x000000c6b54b723e */ /* 0x000fe400000000ff */
[----:B------:R-:W-:Y:S02]  /*4460*/  F2FP.F16.F32.PACK_AB R74, R202, R179 ;  /* 0x000000b3ca4a723e */ /* 0x000fe400000000ff */
[----:B------:R-:W-:Y:S01]  /*4470*/  F2FP.F16.F32.PACK_AB R73, R204, R183 ;  /* 0x000000b7cc49723e */ /* 0x000fe200000000ff */
[----:B0-----:R-:W-:Y:S01]  /*4480*/  FFMA.FTZ R70, R162, R245, R129 ;  /* 0x000000f5a2467223 */ /* 0x001fe20000010081 */
[----:B------:R-:W-:Y:S01]  /*4490*/  FFMA.FTZ R69, R160, R229, R127 ;  /* 0x000000e5a0457223 */ /* 0x000fe2000001007f */
[----:B------:R-:W-:Y:S01]  /*44a0*/  FFMA.FTZ R68, R159, R223, R124 ;  /* 0x000000df9f447223 */ /* 0x000fe2000001007c */
[----:B------:R-:W-:Y:S02]  /*44b0*/  F2FP.F16.F32.PACK_AB R72, R208, R185 ;  /* 0x000000b9d048723e */ /* 0x000fe400000000ff */
[----:B------:R-:W-:-:S02]  /*44c0*/  F2FP.F16.F32.PACK_AB R63, R206, R189 ;  /* 0x000000bdce3f723e */ /* 0x000fc400000000ff */
[----:B------:R-:W-:Y:S01]  /*44d0*/  F2FP.F16.F32.PACK_AB R62, R62, R187 ;  /* 0x000000bb3e3e723e */ /* 0x000fe200000000ff */
[----:B------:R0:W-:Y:S01]  /*44e0*/  STG.E.128 desc[UR4][R152.64], R72 ;  /* 0x0000004898007986 */ /* 0x0001e2000c101d04 */
[----:B------:R-:W-:Y:S02]  /*44f0*/  F2FP.F16.F32.PACK_AB R61, R210, R191 ;  /* 0x000000bfd23d723e */ /* 0x000fe400000000ff */
[----:B------:R-:W-:Y:S02]  /*4500*/  F2FP.F16.F32.PACK_AB R60, R212, R195 ;  /* 0x000000c3d43c723e */ /* 0x000fe400000000ff */
[----:B------:R-:W-:Y:S02]  /*4510*/  IADD3.X R3, R164, UR15, RZ, P3, !PT ;  /* 0x0000000fa4037c10 */ /* 0x000fe40009ffe4ff */
[----:B------:R-:W-:Y:S02]  /*4520*/  F2FP.F16.F32.PACK_AB R67, R197, R188 ;  /* 0x000000bcc543723e */ /* 0x000fe400000000ff */
[----:B------:R-:W-:Y:S01]  /*4530*/  F2FP.F16.F32.PACK_AB R66, R207, R66 ;  /* 0x00000042cf42723e */ /* 0x000fe200000000ff */
[----:B------:R0:W-:Y:S01]  /*4540*/  STG.E.128 desc[UR4][R2.64], R60 ;  /* 0x0000003c02007986 */ /* 0x0001e2000c101d04 */
[----:B------:R-:W-:-:S02]  /*4550*/  F2FP.F16.F32.PACK_AB R64, R247, R64 ;  /* 0x00000040f740723e */ /* 0x000fc400000000ff */
[----:B------:R-:W-:Y:S02]  /*4560*/  IADD3.X R49, R172, UR15, RZ, P4, !PT ;  /* 0x0000000fac317c10 */ /* 0x000fe4000a7fe4ff */
[----:B------:R-:W-:Y:S02]  /*4570*/  F2FP.F16.F32.PACK_AB R71, R186, R193 ;  /* 0x000000c1ba47723e */ /* 0x000fe400000000ff */
[----:B------:R-:W-:Y:S01]  /*4580*/  F2FP.F16.F32.PACK_AB R70, R169, R70 ;  /* 0x00000046a946723e */ /* 0x000fe200000000ff */
[----:B------:R0:W-:Y:S01]  /*4590*/  STG.E.128 desc[UR4][R48.64], R64 ;  /* 0x0000004030007986 */ /* 0x0001e2000c101d04 */
[----:B------:R-:W-:Y:S02]  /*45a0*/  F2FP.F16.F32.PACK_AB R69, R0, R69 ;  /* 0x000000450045723e */ /* 0x000fe400000000ff */
[----:B------:R-:W-:Y:S02]  /*45b0*/  F2FP.F16.F32.PACK_AB R68, R225, R68 ;  /* 0x00000044e144723e */ /* 0x000fe400000000ff */
[----:B------:R-:W-:-:S02]  /*45c0*/  IADD3.X R53, R176, UR15, RZ, P5, !PT ;  /* 0x0000000fb0357c10 */ /* 0x000fc4000affe4ff */
[----:B------:R-:W-:Y:S02]  /*45d0*/  IADD3 R143, R143, UR16, RZ ;  /* 0x000000108f8f7c10 */ /* 0x000fe4000fffe0ff */
[----:B------:R-:W-:Y:S01]  /*45e0*/  SEL R0, RZ, 0x1, P1 ;  /* 0x00000001ff007807 */ /* 0x000fe20000800000 */
[----:B------:R0:W-:Y:S01]  /*45f0*/  STG.E.128 desc[UR4][R52.64], R68 ;  /* 0x0000004434007986 */ /* 0x0001e2000c101d04 */
[----:B------:R-:W-:-:S13]  /*4600*/  ISETP.GE.AND P3, PT, R143, UR17, PT ;  /* 0x000000118f007c0c */ /* 0x000fda000bf66270 */
[----:B------:R-:W-:Y:S05]  /*4610*/  @!P3 BRA `(.L_x_6307) ;  /* 0xffffffc40004b947 */ /* 0x000fea000383ffff */
[----:B------:R-:W-:Y:S05]  /*4620*/  EXIT ;  /* 0x000000000000794d */ /* 0x000fea0003800000 */
.L_x_6306:
[----:B------:R-:W-:Y:S01]  /*4630*/  HFMA2.MMA R188, -RZ, RZ, 0, 5.9604644775390625e-08 ;  /* 0x00000001ffbc7435 */ /* 0x000fe200000001ff */
[----:B------:R-:W-:Y:S02]  /*4640*/  MOV R186, R0 ;  /* 0x0000000000ba7202 */ /* 0x000fe40000000f00 */
[----:B------:R-:W-:Y:S02]  /*4650*/  MOV R190, 0x1f ;  /* 0x0000001f00be7802 */ /* 0x000fe40000000f00 */
[----:B------:R-:W-:-:S07]  /*4660*/  MOV R63, 0xffffffff ;  /* 0xffffffff003f7802 */ /* 0x000fce0000000f00 */
[----:B------:R-:W-:Y:S05]  /*4670*/  WARPSYNC.COLLECTIVE R63, `(.L_x_6308) ;  /* 0x000000003f087348 */ /* 0x000fea0003c00000 */
[----:B------:R0:W1:Y:S02]  /*4680*/  SHFL.BFLY P3, R184, R186, R188, R190 ;  /* 0x0c0000bcbab87389 */ /* 0x00006400000600be */
[----:B01----:R-:W-:Y:S01]  /*4690*/  ENDCOLLECTIVE ;  /* 0x000000000000791b */ /* 0x003fe20003800000 */
.L_x_6308:
[----:B------:R-:W-:Y:S01]  /*46a0*/  HFMA2.MMA R188, -RZ, RZ, 0, 1.1920928955078125e-07 ;  /* 0x00000002ffbc7435 */ /* 0x000fe200000001ff */
[----:B------:R-:W-:-:S05]  /*46b0*/  MOV R3, R184 ;  /* 0x000000b800037202 */ /* 0x000fca0000000f00 */
[----:B------:R-:W-:-:S05]  /*46c0*/  FADD.FTZ R3, R0, R3 ;  /* 0x0000000300037221 */ /* 0x000fca0000010000 */
[----:B------:R-:W-:-:S07]  /*46d0*/  MOV R186, R3 ;  /* 0x0000000300ba7202 */ /* 0x000fce0000000f00 */
[----:B------:R-:W-:Y:S05]  /*46e0*/  WARPSYNC.COLLECTIVE R63, `(.L_x_6309) ;  /* 0x000000003f087348 */ /* 0x000fea0003c00000 */
[----:B------:R0:W1:Y:S02]  /*46f0*/  SHFL.BFLY P3, R184, R186, R188, R190 ;  /* 0x0c0000bcbab87389 */ /* 0x00006400000600be */
[----:B01----:R-:W-:Y:S01]  /*4700*/  ENDCOLLECTIVE ;  /* 0x000000000000791b */ /* 0x003fe20003800000 */
.L_x_6309:
[----:B------:R-:W-:Y:S01]  /*4710*/  HFMA2.MMA R188, -RZ, RZ, 0, 2.384185791015625e-07 ;  /* 0x00000004ffbc7435 */ /* 0x000fe200000001ff */
[----:B------:R-:W-:-:S05]  /*4720*/  MOV R2, R184 ;  /* 0x000000b800027202 */ /* 0x000fca0000000f00 */
[----:B------:R-:W-:-:S05]  /*4730*/  FADD.FTZ R49, R3, R2 ;  /* 0x0000000203317221 */ /* 0x000fca0000010000 */
[----:B------:R-:W-:-:S07]  /*4740*/  MOV R186, R49 ;  /* 0x0000003100ba7202 */ /* 0x000fce0000000f00 */
[----:B------:R-:W-:Y:S05]  /*4750*/  WARPSYNC.COLLECTIVE R63, `(.L_x_6310) ;  /* 0x000000003f087348 */ /* 0x000fea0003c00000 */
[----:B------:R0:W1:Y:S02]  /*4760*/  SHFL.BFLY P3, R184, R186, R188, R190 ;  /* 0x0c0000bcbab87389 */ /* 0x00006400000600be */
[----:B01----:R-:W-:Y:S01]  /*4770*/  ENDCOLLECTIVE ;  /* 0x000000000000791b */ /* 0x003fe20003800000 */
.L_x_6310:
[----:B------:R-:W-:Y:S01]  /*4780*/  HFMA2.MMA R188, -RZ, RZ, 0, 4.76837158203125e-07 ;  /* 0x00000008ffbc7435 */ /* 0x000fe200000001ff */
[----:B------:R-:W-:-:S05]  /*4790*/  MOV R2, R184 ;  /* 0x000000b800027202 */ /* 0x000fca0000000f00 */
[----:B------:R-:W-:-:S05]  /*47a0*/  FADD.FTZ R60, R49, R2 ;  /* 0x00000002313c7221 */ /* 0x000fca0000010000 */
[----:B------:R-:W-:-:S07]  /*47b0*/  MOV R186, R60 ;  /* 0x0000003c00ba7202 */ /* 0x000fce0000000f00 */
[----:B------:R-:W-:Y:S05]  /*47c0*/  WARPSYNC.COLLECTIVE R63, `(.L_x_6311) ;  /* 0x000000003f087348 */ /* 0x000fea0003c00000 */
[----:B------:R0:W1:Y:S02]  /*47d0*/  SHFL.BFLY P3, R184, R186, R188, R190 ;  /* 0x0c0000bcbab87389 */ /* 0x00006400000600be */
[----:B01----:R-:W-:Y:S01]  /*47e0*/  ENDCOLLECTIVE ;  /* 0x000000000000791b */ /* 0x003fe20003800000 */
.L_x_6311:
[----:B------:R-:W-:Y:S01]  /*47f0*/  HFMA2.MMA R188, -RZ, RZ, 0, 9.5367431640625e-07 ;  /* 0x00000010ffbc7435 */ /* 0x000fe200000001ff */
[----:B------:R-:W-:-:S05]  /*4800*/  MOV R61, R184 ;  /* 0x000000b8003d7202 */ /* 0x000fca0000000f00 */
[----:B------:R-:W-:-:S05]  /*4810*/  FADD.FTZ R61, R60, R61 ;  /* 0x0000003d3c3d7221 */ /* 0x000fca0000010000 */
[----:B------:R-:W-:-:S07]  /*4820*/  MOV R186, R61 ;  /* 0x0000003d00ba7202 */ /* 0x000fce0000000f00 */
[----:B------:R-:W-:Y:S05]  /*4830*/  WARPSYNC.COLLECTIVE R63, `(.L_x_6312) ;  /* 0x000000003f087348 */ /* 0x000fea0003c00000 */
[----:B------:R0:W1:Y:S02]  /*4840*/  SHFL.BFLY P3, R184, R186, R188, R190 ;  /* 0x0c0000bcbab87389 */ /* 0x00006400000600be */
[----:B01----:R-:W-:Y:S01]  /*4850*/  ENDCOLLECTIVE ;  /* 0x000000000000791b */ /* 0x003fe20003800000 */
.L_x_6312:
        /* <DEDUP_REMOVED lines=120> */
.L_x_6313:
[----:B------:R-:W-:Y:S01]  /*4fe0*/  HFMA2.MMA R188, -RZ, RZ, 0, 1.1920928955078125e-07 ;  /* 0x00000002ffbc7435 */ /* 0x000fe200000001ff */
[----:B------:R-:W-:-:S05]  /*4ff0*/  MOV R3, R184 ;  /* 0x000000b800037202 */ /* 0x000fca0000000f00 */
[----:B------:R-:W-:-:S05]  /*5000*/  FADD.FTZ R3, R0, R3 ;  /* 0x0000000300037221 */ /* 0x000fca0000010000 */
[----:B------:R-:W-:-:S07]  /*5010*/  MOV R186, R3 ;  /* 0x0000000300ba7202 */ /* 0x000fce0000000f00 */
[----:B------:R-:W-:Y:S05]  /*5020*/  WARPSYNC.COLLECTIVE R63, `(.L_x_6314) ;  /* 0x000000003f087348 */ /* 0x000fea0003c00000 */
[----:B------:R0:W1:Y:S02]  /*5030*/  SHFL.BFLY P3, R184, R186, R188, R190 ;  /* 0x0c0000bcbab87389 */ /* 0x00006400000600be */
[----:B01----:R-:W-:Y:S01]  /*5040*/  ENDCOLLECTIVE ;  /* 0x000000000000791b */ /* 0x003fe20003800000 */
.L_x_6314:
[----:B------:R-:W-:Y:S01]  /*5050*/  HFMA2.MMA R188, -RZ, RZ, 0, 2.384185791015625e-07 ;  /* 0x00000004ffbc7435 */ /* 0x000fe200000001ff */
[----:B------:R-:W-:-:S05]  /*5060*/  MOV R60, R184 ;  /* 0x000000b8003c7202 */ /* 0x000fca0000000f00 */
[----:B------:R-:W-:-:S05]  /*5070*/  FADD.FTZ R60, R3, R60 ;  /* 0x0000003c033c7221 */ /* 0x000fca0000010000 */
[----:B------:R-:W-:-:S07]  /*5080*/  MOV R186, R60 ;  /* 0x0000003c00ba7202 */ /* 0x000fce0000000f00 */
[----:B------:R-:W-:Y:S05]  /*5090*/  WARPSYNC.COLLECTIVE R63, `(.L_x_6315) ;  /* 0x000000003f087348 */ /* 0x000fea0003c00000 */
[----:B------:R0:W1:Y:S02]  /*50a0*/  SHFL.BFLY P3, R184, R186, R188, R190 ;  /* 0x0c0000bcbab87389 */ /* 0x00006400000600be */
[----:B01----:R-:W-:Y:S01]  /*50b0*/  ENDCOLLECTIVE ;  /* 0x000000000000791b */ /* 0x003fe20003800000 */
.L_x_6315:
[----:B------:R-:W-:Y:S01]  /*50c0*/  HFMA2.MMA R188, -RZ, RZ, 0, 4.76837158203125e-07 ;  /* 0x00000008ffbc7435 */ /* 0x000fe200000001ff */
[----:B------:R-:W-:-:S05]  /*50d0*/  MOV R49, R184 ;  /* 0x000000b800317202 */ /* 0x000fca0000000f00 */
[----:B------:R-:W-:-:S05]  /*50e0*/  FADD.FTZ R49, R60, R49 ;  /* 0x000000313c317221 */ /* 0x000fca0000010000 */
[----:B------:R-:W-:-:S07]  /*50f0*/  MOV R186, R49 ;  /* 0x0000003100ba7202 */ /* 0x000fce0000000f00 */
[----:B------:R-:W-:Y:S05]  /*5100*/  WARPSYNC.COLLECTIVE R63, `(.L_x_6316) ;  /* 0x000000003f087348 */ /* 0x000fea0003c00000 */
[----:B------:R0:W1:Y:S02]  /*5110*/  SHFL.BFLY P3, R184, R186, R188, R190 ;  /* 0x0c0000bcbab87389 */ /* 0x00006400000600be */
[----:B01----:R-:W-:Y:S01]  /*5120*/  ENDCOLLECTIVE ;  /* 0x000000000000791b */ /* 0x003fe20003800000 */
.L_x_6316:
[----:B------:R-:W-:Y:S01]  /*5130*/  HFMA2.MMA R188, -RZ, RZ, 0, 9.5367431640625e-07 ;  /* 0x00000010ffbc7435 */ /* 0x000fe200000001ff */
[----:B------:R-:W-:-:S05]  /*5140*/  MOV R62, R184 ;  /* 0x000000b8003e7202 */ /* 0x000fca0000000f00 */
[----:B------:R-:W-:-:S05]  /*5150*/  FADD.FTZ R62, R49, R62 ;  /* 0x0000003e313e7221 */ /* 0x000fca0000010000 */
[----:B------:R-:W-:-:S07]  /*5160*/  MOV R186, R62 ;  /* 0x0000003e00ba7202 */ /* 0x000fce0000000f00 */
[----:B------:R-:W-:Y:S05]  /*5170*/  WARPSYNC.COLLECTIVE R63, `(.L_x_6317) ;  /* 0x000000003f087348 */ /* 0x000fea0003c00000 */
[----:B------:R0:W1:Y:S02]  /*5180*/  SHFL.BFLY P3, R184, R186, R188, R190 ;  /* 0x0c0000bcbab87389 */ /* 0x00006400000600be */
[----:B01----:R-:W-:Y:S01]  /*5190*/  ENDCOLLECTIVE ;  /* 0x000000000000791b */ /* 0x003fe20003800000 */
.L_x_6317:
[----:B------:R-:W-:Y:S01]  /*51a0*/  MOV R61, R184 ;  /* 0x000000b8003d7202 */ /* 0x000fe20000000f00 */
[----:B------:R-:W-:Y:S06]  /*51b0*/  BRA `(.L_x_6318) ;  /* 0xffffffdc00e47947 */ /* 0x000fec000383ffff */
.L_x_6319:
        /* <DEDUP_REMOVED lines=12> */
.L_x_45981:


//--------------------- .text._ZN10layer_norm13ln_fwd_kernelINS_13Kernel_traitsI6__halfS2_S2_S2_fjLj7168ELj1ELj1ELj4ELj16ENS_18Kernel_traits_baseILj7168ES2_S2_S2_S2_fjLj128EEEEELb0ELb1ELb1ELb0EEEvNS_9FwdParamsE --------------------------
	.section	.text._ZN10layer_norm13ln_fwd_kernelINS_13Kernel_traitsI6__halfS2_S2_S2_fjLj7168ELj1ELj1ELj4ELj16ENS_18Kernel_traits_baseILj7168ES2_S2_S2_S2_fjLj128EEEEELb0ELb1ELb1ELb0EEEvNS_9FwdParamsE,"ax",@progbits
	.align	128
        .global         _ZN10layer_norm13ln_fwd_kernelINS_13Kernel_traitsI6__halfS2_S2_S2_fjLj7168ELj1ELj1ELj4ELj16ENS_18Kernel_traits_baseILj7168ES2_S2_S2_S2_fjLj128EEEEELb0ELb1ELb1ELb0EEEvNS_9FwdParamsE
        .type           _ZN10layer_norm13ln_fwd_kernelINS_13Kernel_traitsI6__halfS2_S2_S2_fjLj7168ELj1ELj1ELj4ELj16ENS_18Kernel_traits_baseILj7168ES2_S2_S2_S2_fjLj128EEEEELb0ELb1ELb1ELb0EEEvNS_9FwdParamsE,@function
        .size           _ZN10layer_norm13ln_fwd_kernelINS_13Kernel_traitsI6__halfS2_S2_S2_fjLj7168ELj1ELj1ELj4ELj16ENS_18Kernel_traits_baseILj7168ES2_S2_S2_S2_fjLj128EEEEELb0ELb1ELb1ELb0EEEvNS_9FwdParamsE,(.L_x_45982 - _ZN10layer_norm13ln_fwd_kernelINS_13Kernel_traitsI6__halfS2_S2_S2_fjLj7168ELj1ELj1ELj4ELj16ENS_18Kernel_traits_baseILj7168ES2_S2_S2_S2_fjLj128EEEEELb0ELb1ELb1ELb0EEEvNS_9FwdParamsE)
        .other          _ZN10layer_norm13ln_fwd_kernelINS_13Kernel_traitsI6__halfS2_S2_S2_fjLj7168ELj1ELj1ELj4ELj16ENS_18Kernel_traits_baseILj7168ES2_S2_S2_S2_fjLj128EEEEELb0ELb1ELb1ELb0EEEvNS_9FwdParamsE,@"STO_CUDA_ENTRY STV_DEFAULT"
_ZN10layer_norm13ln_fwd_kernelINS_13Kernel_traitsI6__halfS2_S2_S2_fjLj7168ELj1ELj1ELj4ELj16ENS_18Kernel_traits_baseILj7168ES2_S2_S2_S2_fjLj128EEEEELb0ELb1ELb1ELb0EEEvNS_9FwdParamsE:
.text._ZN10layer_norm13ln_fwd_kernelINS_13Kernel_traitsI6__halfS2_S2_S2_fjLj7168ELj1ELj1ELj4ELj16ENS_18Kernel_traits_baseILj7168ES2_S2_S2_S2_fjLj128EEEEELb0ELb1ELb1ELb0EEEvNS_9FwdParamsE:
        /* <DEDUP_REMOVED lines=41> */
.L_x_6321:
[----:B------:R-:W-:Y:S05]  /*0290*/  BSYNC B0 ;  /* 0x0000000000007941 */ /* 0x000fea0003800000 */
.L_x_6320:
        /* <DEDUP_REMOVED lines=18> */
.L_x_6323:
[----:B------:R-:W-:Y:S05]  /*03c0*/  BSYNC B0 ;  /* 0x0000000000007941 */ /* 0x000fea0003800000 */
.L_x_6322:
        /* <DEDUP_REMOVED lines=18> */
.L_x_6325:
[----:B------:R-:W-:Y:S05]  /*04f0*/  BSYNC B0 ;  /* 0x0000000000007941 */ /* 0x000fea0003800000 */
.L_x_6324:
        /* <DEDUP_REMOVED lines=18> */
.L_x_6327:
[----:B------:R-:W-:Y:S05]  /*0620*/  BSYNC B0 ;  /* 0x0000000000007941 */ /* 0x000fea0003800000 */
.L_x_6326:
        /* <DEDUP_REMOVED lines=18> */
.L_x_6329:
[----:B------:R-:W-:Y:S05]  /*0750*/  BSYNC B0 ;  /* 0x0000000000007941 */ /* 0x000fea0003800000 */
.L_x_6328:
        /* <DEDUP_REMOVED lines=21> */
.L_x_6331:
[----:B------:R-:W-:Y:S05]  /*08b0*/  BSYNC B0 ;  /* 0x0000000000007941 */ /* 0x000fea0003800000 */
.L_x_6330:
        /* <DEDUP_REMOVED lines=20> */
.L_x_6333:
[----:B------:R-:W-:Y:S05]  /*0a00*/  BSYNC B0 ;  /* 0x0000000000007941 */ /* 0x000fea0003800000 */
.L_x_6332:
[----:B------:R-:W0:Y:S02]  /*0a10*/  S2UR UR6, SR_CTAID.X ;  /* 0x00000000000679c3 */ /* 0x000e240000002500 */
[----:B0-----:R-:W-:Y:S01]  /*0a20*/  LEA.HI R243, R0, UR6, RZ, 0x19 ;  /* 0x0000000600f37c11 */ /* 0x001fe2000f8fc8ff */
[----:B------:R-:W-:-:S03]  /*0a30*/  ULDC UR6, c[0x0][0x214] ;  /* 0x0000850000067ab9 */ /* 0x000fc60000000800 */
[----:B------:R-:W-:-:S13]  /*0a40*/  ISETP.GE.AND P1, PT, R243, UR6, PT ;  /* 0x00000006f3007c0c */ /* 0x000fda000bf26270 */
[----:B------:R-:W-:Y:S05]  /*0a50*/  @P1 EXIT ;  /* 0x000000000000194d */ /* 0x000fea0003800000 */
[--C-:B-----5:R-:W-:Y:S01]  /*0a60*/  HADD2.F32 R112, -RZ, R63.reuse.H0_H0 ;  /* 0x2000003fff707230 */ /* 0x120fe20000004100 */
[----:B------:R-:W-:Y:S01]  /*0a70*/  HFMA2.MMA R246, -RZ, RZ, 0, 5.9604644775390625e-08 ;  /* 0x00000001fff67435 */ /* 0x000fe200000001ff */
[----:B------:R-:W-:Y:S01]  /*0a80*/  HADD2.F32 R113, -RZ, R63.H1_H1 ;  /* 0x3000003fff717230 */ /* 0x000fe20000004100 */
[----:B------:R-:W-:Y:S01]  /*0a90*/  ULDC.U8 UR6, c[0x0][0x2a0] ;  /* 0x0000a80000067ab9 */ /* 0x000fe20000000000 */
[--C-:B------:R-:W-:Y:S01]  /*0aa0*/  HADD2.F32 R63, -RZ, R48.reuse.H0_H0 ;  /* 0x20000030ff3f7230 */ /* 0x100fe20000004100 */
[----:B------:R-:W-:Y:S01]  /*0ab0*/  UISETP.NE.AND UP0, UPT, UR6, URZ, UPT ;  /* 0x0000003f0600728c */ /* 0x000fe2000bf05270 */
        /* <DEDUP_REMOVED lines=92> */
[----:B------:R-:W-:Y:S01]  /*1080*/  HADD2.F32 R159, -RZ, R64.H1_H1 ;  /* 0x30000040ff9f7230 */ /* 0x000fe20000004100 */
[----:B------:R-:W-:Y:S01]  /*1090*/  SHF.R.S32.HI R64, RZ, 0x3, R170 ;  /* 0x00000003ff407819 */ /* 0x000fe200000114aa */
        /* <DEDUP_REMOVED lines=9> */
[----:B------:R-:W-:Y:S01]  /*1130*/  HADD2.F32 R161, -RZ, R65.H1_H1 ;  /* 0x30000041ffa17230 */ /* 0x000fe20000004100 */
[----:B------:R-:W-:Y:S01]  /*1140*/  LOP3.LUT R65, R0, 0x60, RZ, 0xc0, !PT ;  /* 0x0000006000417812 */ /* 0x000fe200078ec0ff */
[--C-:B------:R-:W-:Y:S02]  /*1150*/  HADD2.F32 R71, -RZ, R52.reuse.H0_H0 ;  /* 0x20000034ff477230 */ /* 0x100fe40000004100 */
[----:B------:R-:W-:Y:S01]  /*1160*/  HADD2.F32 R171, -RZ, R52.H1_H1 ;  /* 0x30000034ffab7230 */ /* 0x000fe20000004100 */
[----:B------:R-:W-:Y:S01]  /*1170*/  LOP3.LUT R52, R64, 0x7f, RZ, 0xc0, !PT ;  /* 0x0000007f40347812 */ /* 0x000fe200078ec0ff */
[--C-:B------:R-:W-:Y:S01]  /*1180*/  HADD2.F32 R170, -RZ, R53.reuse.H0_H0 ;  /* 0x20000035ffaa7230 */ /* 0x100fe20000004100 */
[----:B------:R-:W-:Y:S01]  /*1190*/  SHF.R.U32.HI R64, RZ, 0x2, R64 ;  /* 0x00000002ff407819 */ /* 0x000fe20000011640 */
[----:B------:R-:W-:Y:S01]  /*11a0*/  HADD2.F32 R173, -RZ, R53.H1_H1 ;  /* 0x30000035ffad7230 */ /* 0x000fe20000004100 */
[----:B------:R-:W-:Y:S01]  /*11b0*/  VIADDMNMX R65, R52, -R65, RZ, !PT ;  /* 0x8000004134417246 */ /* 0x000fe200078001ff */
[--C-:B------:R-:W-:Y:S01]  /*11c0*/  HADD2.F32 R5, -RZ, R12.reuse.H0_H0 ;  /* 0x2000000cff057230 */ /* 0x100fe20000004100 */
[----:B------:R-:W-:Y:S01]  /*11d0*/  LOP3.LUT R64, R64, 0x3fffffe0, RZ, 0xc0, !PT ;  /* 0x3fffffe040407812 */ /* 0x000fe200078ec0ff */
[----:B------:R-:W-:Y:S01]  /*11e0*/  HADD2.F32 R6, -RZ, R12.H1_H1 ;  /* 0x3000000cff067230 */ /* 0x000fe20000004100 */
[----:B------:R-:W-:Y:S01]  /*11f0*/  VIMNMX R65, R65, 0x20, PT ;  /* 0x0000002041417848 */ /* 0x000fe20003fe0100 */
[--C-:B------:R-:W-:Y:S01]  /*1200*/  HADD2.F32 R7, -RZ, R13.reuse.H0_H0 ;  /* 0x2000000dff077230 */ /* 0x100fe20000004100 */
[----:B------:R-:W-:Y:S01]  /*1210*/  SHF.L.U32 R53, R0, 0x5, RZ ;  /* 0x0000000500357819 */ /* 0x000fe200000006ff */
[----:B------:R-:W-:Y:S01]  /*1220*/  HADD2.F32 R8, -RZ, R13.H1_H1 ;  /* 0x3000000dff087230 */ /* 0x000fe20000004100 */
[----:B------:R-:W-:Y:S01]  /*1230*/  IADD3 R65, R65, R64, RZ ;  /* 0x0000004041417210 */ /* 0x000fe20007ffe0ff */
[--C-:B------:R-:W-:Y:S01]  /*1240*/  HADD2.F32 R9, -RZ, R14.reuse.H0_H0 ;  /* 0x2000000eff097230 */ /* 0x100fe20000004100 */
[----:B------:R-:W-:Y:S01]  /*1250*/  LOP3.LUT R53, R53, 0x3e0, RZ, 0xc0, !PT ;  /* 0x000003e035357812 */ /* 0x000fe200078ec0ff */
[----:B------:R-:W-:Y:S01]  /*1260*/  HADD2.F32 R10, -RZ, R14.H1_H1 ;  /* 0x3000000eff0a7230 */ /* 0x000fe20000004100 */
[----:B------:R-:W-:Y:S01]  /*1270*/  SHF.L.U32 R65, R65, 0x3, RZ ;  /* 0x0000000341417819 */ /* 0x000fe200000006ff */
[--C-:B------:R-:W-:Y:S01]  /*1280*/  HADD2.F32 R11, -RZ, R15.reuse.H0_H0 ;  /* 0x2000000fff0b7230 */ /* 0x100fe20000004100 */
[----:B------:R-:W-:Y:S01]  /*1290*/  VIADDMNMX R53, R52, -R53, RZ, !PT ;  /* 0x8000003534357246 */ /* 0x000fe200078001ff */
[----:B------:R-:W-:Y:S01]  /*12a0*/  HADD2.F32 R12, -RZ, R15.H1_H1 ;  /* 0x3000000fff0c7230 */ /* 0x000fe20000004100 */
[----:B------:R-:W-:Y:S01]  /*12b0*/  I2FP.F32.U32 R65, R65 ;  /* 0x0000004100417245 */ /* 0x000fe20000201000 */
[--C-:B------:R-:W-:Y:S01]  /*12c0*/  HADD2.F32 R13, -RZ, R20.reuse.H0_H0 ;  /* 0x20000014ff0d7230 */ /* 0x100fe20000004100 */
[----:B------:R-:W-:Y:S01]  /*12d0*/  VIMNMX R53, R53, 0x20, PT ;  /* 0x0000002035357848 */ /* 0x000fe20003fe0100 */
[----:B------:R-:W-:Y:S01]  /*12e0*/  HADD2.F32 R14, -RZ, R20.H1_H1 ;  /* 0x30000014ff0e7230 */ /* 0x000fe20000004100 */
[----:B------:R0:W1:Y:S01]  /*12f0*/  MUFU.RCP R182, R65 ;  /* 0x0000004100b67308 */ /* 0x0000620000001000 */
[--C-:B------:R-:W-:Y:S01]  /*1300*/  HADD2.F32 R15, -RZ, R21.reuse.H0_H0 ;  /* 0x20000015ff0f7230 */ /* 0x100fe20000004100 */
[----:B------:R-:W-:Y:S01]  /*1310*/  IADD3 R53, R64, R53, RZ ;  /* 0x0000003540357210 */ /* 0x000fe20007ffe0ff */
[----:B------:R-:W-:-:S02]  /*1320*/  HADD2.F32 R16, -RZ, R21.H1_H1 ;  /* 0x30000015ff107230 */ /* 0x000fc40000004100 */
[--C-:B------:R-:W-:Y:S01]  /*1330*/  HADD2.F32 R17, -RZ, R22.reuse.H0_H0 ;  /* 0x20000016ff117230 */ /* 0x100fe20000004100 */
[----:B------:R-:W-:Y:S01]  /*1340*/  SHF.L.U32 R242, R53, 0x3, RZ ;  /* 0x0000000335f27819 */ /* 0x000fe200000006ff */
        /* <DEDUP_REMOVED lines=30> */
[--C-:B------:R-:W-:Y:S02]  /*1530*/  HADD2.F32 R60, -RZ, R62.reuse.H0_H0 ;  /* 0x2000003eff3c7230 */ /* 0x100fe40000004100 */
[----:B------:R-:W-:Y:S02]  /*1540*/  HADD2.F32 R61, -RZ, R61.H1_H1 ;  /* 0x3000003dff3d7230 */ /* 0x000fe40000004100 */
        /* <DEDUP_REMOVED lines=16> */
[----:B01----:R-:W-:-:S07]  /*1650*/  HADD2.F32 R192, -RZ, R59.H1_H1 ;  /* 0x3000003bffc07230 */ /* 0x003fce0000004100 */
.L_x_6531:
        /* <DEDUP_REMOVED lines=8> */
[----:B------:R-:W-:Y:S01]  /*16e0*/  BSSY B0, `(.L_x_6334) ;  /* 0x000007e000007945 */ /* 0x000fe20003800000 */
[----:B--2---:R-:W-:-:S13]  /*16f0*/  ISETP.GE.AND P1, PT, R247, 0x1, PT ;  /* 0x00000001f700780c */ /* 0x004fda0003f26270 */
[----:B------:R-:W-:-:S05]  /*1700*/  @P1 IADD3 R67, R247, -0x1, RZ ;  /* 0xfffffffff7431810 */ /* 0x000fca0007ffe0ff */
[----:B------:R-:W-:Y:S01]  /*1710*/  @P1 IMAD R248, R67, R244, RZ ;  /* 0x000000f443f81224 */ /* 0x000fe200078e02ff */
[----:B------:R-:W-:-:S04]  /*1720*/  SHF.R.S32.HI R67, RZ, 0x1f, R66 ;  /* 0x0000001fff437819 */ /* 0x000fc80000011442 */
[----:B------:R-:W-:Y:S02]  /*1730*/  @P1 SHF.R.S32.HI R249, RZ, 0x1f, R248 ;  /* 0x0000001ffff91819 */ /* 0x000fe400000114f8 */
[----:B------:R-:W-:Y:S02]  /*1740*/  LEA.HI R67, R67, R66, RZ, 0x3 ;  /* 0x0000004243437211 */ /* 0x000fe400078f18ff */
[----:B------:R-:W-:Y:S02]  /*1750*/  @P1 LEA.HI R251, R249, R248, RZ, 0x3 ;  /* 0x000000f8f9fb1211 */ /* 0x000fe400078f18ff */
[----:B------:R-:W-:Y:S02]  /*1760*/  MOV R249, RZ ;  /* 0x000000ff00f97202 */ /* 0x000fe40000000f00 */
        /* <DEDUP_REMOVED lines=18> */
.L_x_6337:
[----:B-----5:R-:W-:-:S05]  /*1890*/  HADD2.F32 R64, -RZ, R52.H0_H0 ;  /* 0x20000034ff407230 */ /* 0x020fca0000004100 */
[----:B------:R-:W-:-:S04]  /*18a0*/  FMUL.FTZ R64, R64, UR8 ;  /* 0x0000000840407c20 */ /* 0x000fc80008410000 */
[----:B------:R-:W-:Y:S01]  /*18b0*/  FMUL.FTZ R191, R5, R64 ;  /* 0x0000004005bf7220 */ /* 0x000fe20000410000 */
[----:B------:R-:W-:-:S05]  /*18c0*/  @P2 HADD2.F32 R64, -RZ, R56.H0_H0 ;  /* 0x20000038ff402230 */ /* 0x000fca0000004100 */
[----:B------:R-:W-:-:S07]  /*18d0*/  @P2 FADD.FTZ R191, R64, R191 ;  /* 0x000000bf40bf2221 */ /* 0x000fce0000010000 */
.L_x_6338:
[----:B------:R-:W-:Y:S05]  /*18e0*/  BSYNC B1 ;  /* 0x0000000000017941 */ /* 0x000fea0003800000 */
.L_x_6336:
[----:B------:R-:W-:Y:S04]  /*18f0*/  BSSY B1, `(.L_x_6339) ;  /* 0x000000b000017945 */ /* 0x000fe80003800000 */
[----:B------:R-:W-:Y:S05]  /*1900*/  @P3 BRA `(.L_x_6340) ;  /* 0x0000000000103947 */ /* 0x000fea0003800000 */
[----:B------:R-:W-:Y:S01]  /*1910*/  HFMA2.MMA R190, -RZ, RZ, 0, 0 ;  /* 0x00000000ffbe7435 */ /* 0x000fe200000001ff */
[----:B------:R-:W-:Y:S10]  /*1920*/  @!P2 BRA `(.L_x_6341) ;  /* 0x00000000001ca947 */ /* 0x000ff40003800000 */
[----:B-----5:R-:W-:Y:S01]  /*1930*/  HADD2.F32 R190, -RZ, R56.H1_H1 ;  /* 0x30000038ffbe7230 */ /* 0x020fe20000004100 */
[----:B------:R-:W-:Y:S06]  /*1940*/  BRA `(.L_x_6341) ;  /* 0x0000000000147947 */ /* 0x000fec0003800000 */
.L_x_6340:
[----:B-----5:R-:W-:-:S05]  /*1950*/  HADD2.F32 R64, -RZ, R52.H1_H1 ;  /* 0x30000034ff407230 */ /* 0x020fca0000004100 */
[----:B------:R-:W-:-:S04]  /*1960*/  FMUL.FTZ R65, R64, UR8 ;  /* 0x0000000840417c20 */ /* 0x000fc80008410000 */
[----:B------:R-:W-:Y:S01]  /*1970*/  FMUL.FTZ R190, R6, R65 ;  /* 0x0000004106be7220 */ /* 0x000fe20000410000 */
[----:B------:R-:W-:-:S05]  /*1980*/  @P2 HADD2.F32 R65, -RZ, R56.H1_H1 ;  /* 0x30000038ff412230 */ /* 0x000fca0000004100 */
[----:B------:R-:W-:-:S07]  /*1990*/  @P2 FADD.FTZ R190, R65, R190 ;  /* 0x000000be41be2221 */ /* 0x000fce0000010000 */
.L_x_6341:
[----:B------:R-:W-:Y:S05]  /*19a0*/  BSYNC B1 ;  /* 0x0000000000017941 */ /* 0x000fea0003800000 */
.L_x_6339:
[----:B------:R-:W-:Y:S04]  /*19b0*/  BSSY B1, `(.L_x_6342) ;  /* 0x000000b000017945 */ /* 0x000fe80003800000 */
[----:B------:R-:W-:Y:S05]  /*19c0*/  @P3 BRA `(.L_x_6343) ;  /* 0x0000000000103947 */ /* 0x000fea0003800000 */
[----:B------:R-:W-:Y:S01]  /*19d0*/  MOV R189, RZ ;  /* 0x000000ff00bd7202 */ /* 0x000fe20000000f00 */
[----:B------:R-:W-:Y:S06]  /*19e0*/  @!P2 BRA `(.L_x_6344) ;  /* 0x00000000001ca947 */ /* 0x000fec0003800000 */
[----:B-----5:R-:W-:Y:S01]  /*19f0*/  HADD2.F32 R189, -RZ, R57.H0_H0 ;  /* 0x20000039ffbd7230 */ /* 0x020fe20000004100 */
[----:B------:R-:W-:Y:S06]  /*1a00*/  BRA `(.L_x_6344) ;  /* 0x0000000000147947 */ /* 0x000fec0003800000 */
.L_x_6343:
[----:B-----5:R-:W-:-:S05]  /*1a10*/  HADD2.F32 R64, -RZ, R53.H0_H0 ;  /* 0x20000035ff407230 */ /* 0x020fca0000004100 */
[----:B------:R-:W-:-:S04]  /*1a20*/  FMUL.FTZ R64, R64, UR8 ;  /* 0x0000000840407c20 */ /* 0x000fc80008410000 */
[----:B------:R-:W-:Y:S01]  /*1a30*/  FMUL.FTZ R189, R7, R64 ;  /* 0x0000004007bd7220 */ /* 0x000fe20000410000 */
[----:B------:R-:W-:-:S05]  /*1a40*/  @P2 HADD2.F32 R64, -RZ, R57.H0_H0 ;  /* 0x20000039ff402230 */ /* 0x000fca0000004100 */
[----:B------:R-:W-:-:S07]  /*1a50*/  @P2 FADD.FTZ R189, R64, R189 ;  /* 0x000000bd40bd2221 */ /* 0x000fce0000010000 */
.L_x_6344:
[----:B------:R-:W-:Y:S05]  /*1a60*/  BSYNC B1 ;  /* 0x0000000000017941 */ /* 0x000fea0003800000 */
.L_x_6342:
[----:B------:R-:W-:Y:S04]  /*1a70*/  BSSY B1, `(.L_x_6345) ;  /* 0x000000b000017945 */ /* 0x000fe80003800000 */
[----:B------:R-:W-:Y:S05]  /*1a80*/  @P3 BRA `(.L_x_6346) ;  /* 0x0000000000103947 */ /* 0x000fea0003800000 */
[----:B------:R-:W-:Y:S01]  /*1a90*/  HFMA2.MMA R188, -RZ, RZ, 0, 0 ;  /* 0x00000000ffbc7435 */ /* 0x000fe200000001ff */
[----:B------:R-:W-:Y:S10]  /*1aa0*/  @!P2 BRA `(.L_x_6347) ;  /* 0x00000000001ca947 */ /* 0x000ff40003800000 */
[----:B-----5:R-:W-:Y:S01]  /*1ab0*/  HADD2.F32 R188, -RZ, R57.H1_H1 ;  /* 0x30000039ffbc7230 */ /* 0x020fe20000004100 */
[----:B------:R-:W-:Y:S06]  /*1ac0*/  BRA `(.L_x_6347) ;  /* 0x0000000000147947 */ /* 0x000fec0003800000 */
.L_x_6346:
[----:B-----5:R-:W-:-:S05]  /*1ad0*/  HADD2.F32 R64, -RZ, R53.H1_H1 ;  /* 0x30000035ff407230 */ /* 0x020fca0000004100 */
[----:B------:R-:W-:-:S04]  /*1ae0*/  FMUL.FTZ R65, R64, UR8 ;  /* 0x0000000840417c20 */ /* 0x000fc80008410000 */
[----:B------:R-:W-:Y:S01]  /*1af0*/  FMUL.FTZ R188, R8, R65 ;  /* 0x0000004108bc7220 */ /* 0x000fe20000410000 */
[----:B------:R-:W-:-:S05]  /*1b00*/  @P2 HADD2.F32 R65, -RZ, R57.H1_H1 ;  /* 0x30000039ff412230 */ /* 0x000fca0000004100 */
[----:B------:R-:W-:-:S07]  /*1b10*/  @P2 FADD.FTZ R188, R65, R188 ;  /* 0x000000bc41bc2221 */ /* 0x000fce0000010000 */
.L_x_6347:
[----:B------:R-:W-:Y:S05]  /*1b20*/  BSYNC B1 ;  /* 0x0000000000017941 */ /* 0x000fea0003800000 */
.L_x_6345:
[----:B------:R-:W-:Y:S04]  /*1b30*/  BSSY B1, `(.L_x_6348) ;  /* 0x000000b000017945 */ /* 0x000fe80003800000 */
[----:B------:R-:W-:Y:S05]  /*1b40*/  @P3 BRA `(.L_x_6349) ;  /* 0x0000000000103947 */ /* 0x000fea0003800000 */
[----:B------:R-:W-:Y:S01]  /*1b50*/  MOV R187, RZ ;  /* 0x000000ff00bb7202 */ /* 0x000fe20000000f00 */
[----:B------:R-:W-:Y:S06]  /*1b60*/  @!P2 BRA `(.L_x_6350) ;  /* 0x00000000001ca947 */ /* 0x000fec0003800000 */
[----:B-----5:R-:W-:Y:S01]  /*1b70*/  HADD2.F32 R187, -RZ, R58.H0_H0 ;  /* 0x2000003affbb7230 */ /* 0x020fe20000004100 */
[----:B------:R-:W-:Y:S06]  /*1b80*/  BRA `(.L_x_6350) ;  /* 0x0000000000147947 */ /* 0x000fec0003800000 */
.L_x_6349:
[----:B-----5:R-:W-:-:S05]  /*1b90*/  HADD2.F32 R64, -RZ, R54.H0_H0 ;  /* 0x20000036ff407230 */ /* 0x020fca0000004100 */
[----:B------:R-:W-:-:S04]  /*1ba0*/  FMUL.FTZ R64, R64, UR8 ;  /* 0x0000000840407c20 */ /* 0x000fc80008410000 */
[----:B------:R-:W-:Y:S01]  /*1bb0*/  FMUL.FTZ R187, R9, R64 ;  /* 0x0000004009bb7220 */ /* 0x000fe20000410000 */
[----:B------:R-:W-:-:S05]  /*1bc0*/  @P2 HADD2.F32 R64, -RZ, R58.H0_H0 ;  /* 0x2000003aff402230 */ /* 0x000fca0000004100 */
[----:B------:R-:W-:-:S07]  /*1bd0*/  @P2 FADD.FTZ R187, R64, R187 ;  /* 0x000000bb40bb2221 */ /* 0x000fce0000010000 */
.L_x_6350:
[----:B------:R-:W-:Y:S05]  /*1be0*/  BSYNC B1 ;  /* 0x0000000000017941 */ /* 0x000fea0003800000 */
.L_x_6348:
[----:B------:R-:W-:Y:S04]  /*1bf0*/  BSSY B1, `(.L_x_6351) ;  /* 0x000000b000017945 */ /* 0x000fe80003800000 */
[----:B------:R-:W-:Y:S05]  /*1c00*/  @P3 BRA `(.L_x_6352) ;  /* 0x0000000000103947 */ /* 0x000fea0003800000 */
[----:B------:R-:W-:Y:S01]  /*1c10*/  HFMA2.MMA R186, -RZ, RZ, 0, 0 ;  /* 0x00000000ffba7435 */ /* 0x000fe200000001ff */
[----:B------:R-:W-:Y:S10]  /*1c20*/  @!P2 BRA `(.L_x_6353) ;  /* 0x00000000001ca947 */ /* 0x000ff40003800000 */
[----:B-----5:R-:W-:Y:S01]  /*1c30*/  HADD2.F32 R186, -RZ, R58.H1_H1 ;  /* 0x3000003affba7230 */ /* 0x020fe20000004100 */
[----:B------:R-:W-:Y:S06]  /*1c40*/  BRA `(.L_x_6353) ;  /* 0x0000000000147947 */ /* 0x000fec0003800000 */
.L_x_6352:
[----:B-----5:R-:W-:-:S05]  /*1c50*/  HADD2.F32 R64, -RZ, R54.H1_H1 ;  /* 0x30000036ff407230 */ /* 0x020fca0000004100 */
[----:B------:R-:W-:-:S04]  /*1c60*/  FMUL.FTZ R65, R64, UR8 ;  /* 0x0000000840417c20 */ /* 0x000fc80008410000 */
[----:B------:R-:W-:Y:S01]  /*1c70*/  FMUL.FTZ R186, R10, R65 ;  /* 0x000000410aba7220 */ /* 0x000fe20000410000 */
[----:B------:R-:W-:-:S05]  /*1c80*/  @P2 HADD2.F32 R65, -RZ, R58.H1_H1 ;  /* 0x3000003aff412230 */ /* 0x000fca0000004100 */
[----:B------:R-:W-:-:S07]  /*1c90*/  @P2 FADD.FTZ R186, R65, R186 ;  /* 0x000000ba41ba2221 */ /* 0x000fce0000010000 */
.L_x_6353:
[----:B------:R-:W-:Y:S05]  /*1ca0*/  BSYNC B1 ;  /* 0x0000000000017941 */ /* 0x000fea0003800000 */
.L_x_6351:
[----:B------:R-:W-:Y:S04]  /*1cb0*/  BSSY B1, `(.L_x_6354) ;  /* 0x000000b000017945 */ /* 0x000fe80003800000 */
[----:B------:R-:W-:Y:S05]  /*1cc0*/  @P3 BRA `(.L_x_6355) ;  /* 0x0000000000103947 */ /* 0x000fea0003800000 */
[----:B------:R-:W-:Y:S01]  /*1cd0*/  MOV R185, RZ ;  /* 0x000000ff00b97202 */ /* 0x000fe20000000f00 */
[----:B------:R-:W-:Y:S06]  /*1ce0*/  @!P2 BRA `(.L_x_6356) ;  /* 0x00000000001ca947 */ /* 0x000fec0003800000 */
[----:B-----5:R-:W-:Y:S01]  /*1cf0*/  HADD2.F32 R185, -RZ, R59.H0_H0 ;  /* 0x2000003bffb97230 */ /* 0x020fe20000004100 */
[----:B------:R-:W-:Y:S06]  /*1d00*/  BRA `(.L_x_6356) ;  /* 0x0000000000147947 */ /* 0x000fec0003800000 */
.L_x_6355:
[----:B-----5:R-:W-:-:S05]  /*1d10*/  HADD2.F32 R64, -RZ, R55.H0_H0 ;  /* 0x20000037ff407230 */ /* 0x020fca0000004100 */
[----:B------:R-:W-:-:S04]  /*1d20*/  FMUL.FTZ R64, R64, UR8 ;  /* 0x0000000840407c20 */ /* 0x000fc80008410000 */
[----:B------:R-:W-:Y:S01]  /*1d30*/  FMUL.FTZ R185, R11, R64 ;  /* 0x000000400bb97220 */ /* 0x000fe20000410000 */
[----:B------:R-:W-:-:S05]  /*1d40*/  @P2 HADD2.F32 R64, -RZ, R59.H0_H0 ;  /* 0x2000003bff402230 */ /* 0x000fca0000004100 */
[----:B------:R-:W-:-:S07]  /*1d50*/  @P2 FADD.FTZ R185, R64, R185 ;  /* 0x000000b940b92221 */ /* 0x000fce0000010000 */
.L_x_6356:
[----:B------:R-:W-:Y:S05]  /*1d60*/  BSYNC B1 ;  /* 0x0000000000017941 */ /* 0x000fea0003800000 */
.L_x_6354:
[----:B------:R-:W-:Y:S04]  /*1d70*/  BSSY B1, `(.L_x_6357) ;  /* 0x000000b000017945 */ /* 0x000fe80003800000 */
[----:B------:R-:W-:Y:S05]  /*1d80*/  @P3 BRA `(.L_x_6358) ;  /* 0x0000000000103947 */ /* 0x000fea0003800000 */
[----:B------:R-:W-:Y:S01]  /*1d90*/  HFMA2.MMA R193, -RZ, RZ, 0, 0 ;  /* 0x00000000ffc17435 */ /* 0x000fe200000001ff */
[----:B------:R-:W-:Y:S10]  /*1da0*/  @!P2 BRA `(.L_x_6359) ;  /* 0x00000000001ca947 */ /* 0x000ff40003800000 */
[----:B-----5:R-:W-:Y:S01]  /*1db0*/  HADD2.F32 R193, -RZ, R59.H1_H1 ;  /* 0x3000003bffc17230 */ /* 0x020fe20000004100 */
[----:B------:R-:W-:Y:S06]  /*1dc0*/  BRA `(.L_x_6359) ;  /* 0x0000000000147947 */ /* 0x000fec0003800000 */
.L_x_6358:
[----:B-----5:R-:W-:-:S05]  /*1dd0*/  HADD2.F32 R64, -RZ, R55.H1_H1 ;  /* 0x30000037ff407230 */ /* 0x020fca0000004100 */
[----:B------:R-:W-:Y:S01]  /*1de0*/  FMUL.FTZ R193, R64, UR8 ;  /* 0x0000000840c17c20 */ /* 0x000fe20008410000 */
[----:B------:R-:W-:-:S03]  /*1df0*/  @P2 HADD2.F32 R64, -RZ, R59.H1_H1 ;  /* 0x3000003bff402230 */ /* 0x000fc60000004100 */
[----:B------:R-:W-:-:S04]  /*1e00*/  FMUL.FTZ R193, R12, R193 ;  /* 0x000000c10cc17220 */ /* 0x000fc80000410000 */
[----:B------:R-:W-:-:S07]  /*1e10*/  @P2 FADD.FTZ R193, R64, R193 ;  /* 0x000000c140c12221 */ /* 0x000fce0000010000 */
.L_x_6359:
[----:B------:R-:W-:Y:S05]  /*1e20*/  BSYNC B1 ;  /* 0x0000000000017941 */ /* 0x000fea0003800000 */
.L_x_6357:
        /* <DEDUP_REMOVED lines=9> */
.L_x_6335:
[----:B------:R-:W-:Y:S05]  /*1ec0*/  BSYNC B0 ;  /* 0x0000000000007941 */ /* 0x000fea0003800000 */
.L_x_6334:
        /* <DEDUP_REMOVED lines=18> */
.L_x_6363:
[----:B-----5:R-:W-:Y:S02]  /*1ff0*/  HADD2.F32 R64, -RZ, R52.H0_H0 ;  /* 0x20000034ff407230 */ /* 0x020fe40000004100 */
[----:B------:R-:W-:-:S03]  /*2000*/  @P2 HADD2.F32 R65, -RZ, R56.H0_H0 ;  /* 0x20000038ff412230 */ /* 0x000fc60000004100 */
[----:B------:R-:W-:-:S04]  /*2010*/  FMUL.FTZ R64, R64, UR8 ;  /* 0x0000000840407c20 */ /* 0x000fc80008410000 */
[----:B------:R-:W-:-:S04]  /*2020*/  FMUL.FTZ R194, R13, R64 ;  /* 0x000000400dc27220 */ /* 0x000fc80000410000 */
[----:B------:R-:W-:-:S07]  /*2030*/  @P2 FADD.FTZ R194, R65, R194 ;  /* 0x000000c241c22221 */ /* 0x000fce0000010000 */
.L_x_6364:
[----:B------:R-:W-:Y:S05]  /*2040*/  BSYNC B1 ;  /* 0x0000000000017941 */ /* 0x000fea0003800000 */
.L_x_6362:
[----:B------:R-:W-:Y:S04]  /*2050*/  BSSY B1, `(.L_x_6365) ;  /* 0x000000b000017945 */ /* 0x000fe80003800000 */
[----:B------:R-:W-:Y:S05]  /*2060*/  @P3 BRA `(.L_x_6366) ;  /* 0x0000000000103947 */ /* 0x000fea0003800000 */
[----:B------:R-:W-:Y:S01]  /*2070*/  HFMA2.MMA R195, -RZ, RZ, 0, 0 ;  /* 0x00000000ffc37435 */ /* 0x000fe200000001ff */
[----:B------:R-:W-:Y:S10]  /*2080*/  @!P2 BRA `(.L_x_6367) ;  /* 0x00000000001ca947 */ /* 0x000ff40003800000 */
[----:B-----5:R-:W-:Y:S01]  /*2090*/  HADD2.F32 R195, -RZ, R56.H1_H1 ;  /* 0x30000038ffc37230 */ /* 0x020fe20000004100 */
[----:B------:R-:W-:Y:S06]  /*20a0*/  BRA `(.L_x_6367) ;  /* 0x0000000000147947 */ /* 0x000fec0003800000 */
.L_x_6366:
[----:B-----5:R-:W-:-:S05]  /*20b0*/  HADD2.F32 R64, -RZ, R52.H1_H1 ;  /* 0x30000034ff407230 */ /* 0x020fca0000004100 */
[----:B------:R-:W-:Y:S01]  /*20c0*/  FMUL.FTZ R195, R64, UR8 ;  /* 0x0000000840c37c20 */ /* 0x000fe20008410000 */
[----:B------:R-:W-:-:S03]  /*20d0*/  @P2 HADD2.F32 R64, -RZ, R56.H1_H1 ;  /* 0x30000038ff402230 */ /* 0x000fc60000004100 */
[----:B------:R-:W-:-:S04]  /*20e0*/  FMUL.FTZ R195, R14, R195 ;  /* 0x000000c30ec37220 */ /* 0x000fc80000410000 */
[----:B------:R-:W-:-:S07]  /*20f0*/  @P2 FADD.FTZ R195, R64, R195 ;  /* 0x000000c340c32221 */ /* 0x000fce0000010000 */
.L_x_6367:
[----:B------:R-:W-:Y:S05]  /*2100*/  BSYNC B1 ;  /* 0x0000000000017941 */ /* 0x000fea0003800000 */
.L_x_6365:
[----:B------:R-:W-:Y:S04]  /*2110*/  BSSY B1, `(.L_x_6368) ;  /* 0x000000b000017945 */ /* 0x000fe80003800000 */
[----:B------:R-:W-:Y:S05]  /*2120*/  @P3 BRA `(.L_x_6369) ;  /* 0x0000000000103947 */ /* 0x000fea0003800000 */
[----:B------:R-:W-:Y:S01]  /*2130*/  MOV R196, RZ ;  /* 0x000000ff00c47202 */ /* 0x000fe20000000f00 */
[----:B------:R-:W-:Y:S06]  /*2140*/  @!P2 BRA `(.L_x_6370) ;  /* 0x00000000001ca947 */ /* 0x000fec0003800000 */
[----:B-----5:R-:W-:Y:S01]  /*2150*/  HADD2.F32 R196, -RZ, R57.H0_H0 ;  /* 0x20000039ffc47230 */ /* 0x020fe20000004100 */
[----:B------:R-:W-:Y:S06]  /*2160*/  BRA `(.L_x_6370) ;  /* 0x0000000000147947 */ /* 0x000fec0003800000 */
.L_x_6369:
[----:B-----5:R-:W-:Y:S02]  /*2170*/  HADD2.F32 R64, -RZ, R53.H0_H0 ;  /* 0x20000035ff407230 */ /* 0x020fe40000004100 */
[----:B------:R-:W-:-:S03]  /*2180*/  @P2 HADD2.F32 R65, -RZ, R57.H0_H0 ;  /* 0x20000039ff412230 */ /* 0x000fc60000004100 */
[----:B------:R-:W-:-:S04]  /*2190*/  FMUL.FTZ R64, R64, UR8 ;  /* 0x0000000840407c20 */ /* 0x000fc80008410000 */
[----:B------:R-:W-:-:S04]  /*21a0*/  FMUL.FTZ R196, R15, R64 ;  /* 0x000000400fc47220 */ /* 0x000fc80000410000 */
[----:B------:R-:W-:-:S07]  /*21b0*/  @P2 FADD.FTZ R196, R65, R196 ;  /* 0x000000c441c42221 */ /* 0x000fce0000010000 */
.L_x_6370:
[----:B------:R-:W-:Y:S05]  /*21c0*/  BSYNC B1 ;  /* 0x0000000000017941 */ /* 0x000fea0003800000 */
.L_x_6368:
[----:B------:R-:W-:Y:S04]  /*21d0*/  BSSY B1, `(.L_x_6371) ;  /* 0x000000b000017945 */ /* 0x000fe80003800000 */
[----:B------:R-:W-:Y:S05]  /*21e0*/  @P3 BRA `(.L_x_6372) ;  /* 0x0000000000103947 */ /* 0x000fea0003800000 */
[----:B------:R-:W-:Y:S01]  /*21f0*/  HFMA2.MMA R197, -RZ, RZ, 0, 0 ;  /* 0x00000000ffc57435 */ /* 0x000fe200000001ff */
[----:B------:R-:W-:Y:S10]  /*2200*/  @!P2 BRA `(.L_x_6373) ;  /* 0x00000000001ca947 */ /* 0x000ff40003800000 */
[----:B-----5:R-:W-:Y:S01]  /*2210*/  HADD2.F32 R197, -RZ, R57.H1_H1 ;  /* 0x30000039ffc57230 */ /* 0x020fe20000004100 */
[----:B------:R-:W-:Y:S06]  /*2220*/  BRA `(.L_x_6373) ;  /* 0x0000000000147947 */ /* 0x000fec0003800000 */
.L_x_6372:
[----:B-----5:R-:W-:-:S05]  /*2230*/  HADD2.F32 R64, -RZ, R53.H1_H1 ;  /* 0x30000035ff407230 */ /* 0x020fca0000004100 */
[----:B------:R-:W-:Y:S01]  /*2240*/  FMUL.FTZ R197, R64, UR8 ;  /* 0x0000000840c57c20 */ /* 0x000fe20008410000 */
[----:B------:R-:W-:-:S03]  /*2250*/  @P2 HADD2.F32 R64, -RZ, R57.H1_H1 ;  /* 0x30000039ff402230 */ /* 0x000fc60000004100 */
[----:B------:R-:W-:-:S04]  /*2260*/  FMUL.FTZ R197, R16, R197 ;  /* 0x000000c510c57220 */ /* 0x000fc80000410000 */
[----:B------:R-:W-:-:S07]  /*2270*/  @P2 FADD.FTZ R197, R64, R197 ;  /* 0x000000c540c52221 */ /* 0x000fce0000010000 */
.L_x_6373:
[----:B------:R-:W-:Y:S05]  /*2280*/  BSYNC B1 ;  /* 0x0000000000017941 */ /* 0x000fea0003800000 */
.L_x_6371:
[----:B------:R-:W-:Y:S04]  /*2290*/  BSSY B1, `(.L_x_6374) ;  /* 0x000000b000017945 */ /* 0x000fe80003800000 */
[----:B------:R-:W-:Y:S05]  /*22a0*/  @P3 BRA `(.L_x_6375) ;  /* 0x0000000000103947 */ /* 0x000fea0003800000 */
[----:B------:R-:W-:Y:S01]  /*22b0*/  MOV R198, RZ ;  /* 0x000000ff00c67202 */ /* 0x000fe20000000f00 */
[----:B------:R-:W-:Y:S06]  /*22c0*/  @!P2 BRA `(.L_x_6376) ;  /* 0x00000000001ca947 */ /* 0x000fec0003800000 */
[----:B-----5:R-:W-:Y:S01]  /*22d0*/  HADD2.F32 R198, -RZ, R58.H0_H0 ;  /* 0x2000003affc67230 */ /* 0x020fe20000004100 */
[----:B------:R-:W-:Y:S06]  /*22e0*/  BRA `(.L_x_6376) ;  /* 0x0000000000147947 */ /* 0x000fec0003800000 */
.L_x_6375:
[----:B-----5:R-:W-:Y:S02]  /*22f0*/  HADD2.F32 R64, -RZ, R54.H0_H0 ;  /* 0x20000036ff407230 */ /* 0x020fe40000004100 */
[----:B------:R-:W-:-:S03]  /*2300*/  @P2 HADD2.F32 R65, -RZ, R58.H0_H0 ;  /* 0x2000003aff412230 */ /* 0x000fc60000004100 */
[----:B------:R-:W-:-:S04]  /*2310*/  FMUL.FTZ R64, R64, UR8 ;  /* 0x0000000840407c20 */ /* 0x000fc80008410000 */
[----:B------:R-:W-:-:S04]  /*2320*/  FMUL.FTZ R198, R17, R64 ;  /* 0x0000004011c67220 */ /* 0x000fc80000410000 */
[----:B------:R-:W-:-:S07]  /*2330*/  @P2 FADD.FTZ R198, R65, R198 ;  /* 0x000000c641c62221 */ /* 0x000fce0000010000 */
.L_x_6376:
[----:B------:R-:W-:Y:S05]  /*2340*/  BSYNC B1 ;  /* 0x0000000000017941 */ /* 0x000fea0003800000 */
.L_x_6374:
[----:B------:R-:W-:Y:S04]  /*2350*/  BSSY B1, `(.L_x_6377) ;  /* 0x000000b000017945 */ /* 0x000fe80003800000 */
[----:B------:R-:W-:Y:S05]  /*2360*/  @P3 BRA `(.L_x_6378) ;  /* 0x0000000000103947 */ /* 0x000fea0003800000 */
[----:B------:R-:W-:Y:S01]  /*2370*/  HFMA2.MMA R199, -RZ, RZ, 0, 0 ;  /* 0x00000000ffc77435 */ /* 0x000fe200000001ff */
[----:B------:R-:W-:Y:S10]  /*2380*/  @!P2 BRA `(.L_x_6379) ;  /* 0x00000000001ca947 */ /* 0x000ff40003800000 */
[----:B-----5:R-:W-:Y:S01]  /*2390*/  HADD2.F32 R199, -RZ, R58.H1_H1 ;  /* 0x3000003affc77230 */ /* 0x020fe20000004100 */
[----:B------:R-:W-:Y:S06]  /*23a0*/  BRA `(.L_x_6379) ;  /* 0x0000000000147947 */ /* 0x000fec0003800000 */
.L_x_6378:
[----:B-----5:R-:W-:-:S05]  /*23b0*/  HADD2.F32 R64, -RZ, R54.H1_H1 ;  /* 0x30000036ff407230 */ /* 0x020fca0000004100 */
[----:B------:R-:W-:Y:S01]  /*23c0*/  FMUL.FTZ R199, R64, UR8 ;  /* 0x0000000840c77c20 */ /* 0x000fe20008410000 */
[----:B------:R-:W-:-:S03]  /*23d0*/  @P2 HADD2.F32 R64, -RZ, R58.H1_H1 ;  /* 0x3000003aff402230 */ /* 0x000fc60000004100 */
[----:B------:R-:W-:-:S04]  /*23e0*/  FMUL.FTZ R199, R18, R199 ;  /* 0x000000c712c77220 */ /* 0x000fc80000410000 */
[----:B------:R-:W-:-:S07]  /*23f0*/  @P2 FADD.FTZ R199, R64, R199 ;  /* 0x000000c740c72221 */ /* 0x000fce0000010000 */
.L_x_6379:
[----:B------:R-:W-:Y:S05]  /*2400*/  BSYNC B1 ;  /* 0x0000000000017941 */ /* 0x000fea0003800000 */
.L_x_6377:
[----:B------:R-:W-:Y:S04]  /*2410*/  BSSY B1, `(.L_x_6380) ;  /* 0x000000b000017945 */ /* 0x000fe80003800000 */
[----:B------:R-:W-:Y:S05]  /*2420*/  @P3 BRA `(.L_x_6381) ;  /* 0x0000000000103947 */ /* 0x000fea0003800000 */
[----:B------:R-:W-:Y:S01]  /*2430*/  MOV R200, RZ ;  /* 0x000000ff00c87202 */ /* 0x000fe20000000f00 */
[----:B------:R-:W-:Y:S06]  /*2440*/  @!P2 BRA `(.L_x_6382) ;  /* 0x00000000001ca947 */ /* 0x000fec0003800000 */
[----:B-----5:R-:W-:Y:S01]  /*2450*/  HADD2.F32 R200, -RZ, R59.H0_H0 ;  /* 0x2000003bffc87230 */ /* 0x020fe20000004100 */
[----:B------:R-:W-:Y:S06]  /*2460*/  BRA `(.L_x_6382) ;  /* 0x0000000000147947 */ /* 0x000fec0003800000 */
.L_x_6381:
[----:B-----5:R-:W-:Y:S02]  /*2470*/  HADD2.F32 R64, -RZ, R55.H0_H0 ;  /* 0x20000037ff407230 */ /* 0x020fe40000004100 */
[----:B------:R-:W-:-:S03]  /*2480*/  @P2 HADD2.F32 R65, -RZ, R59.H0_H0 ;  /* 0x2000003bff412230 */ /* 0x000fc60000004100 */
[----:B------:R-:W-:-:S04]  /*2490*/  FMUL.FTZ R64, R64, UR8 ;  /* 0x0000000840407c20 */ /* 0x000fc80008410000 */
[----:B------:R-:W-:-:S04]  /*24a0*/  FMUL.FTZ R200, R19, R64 ;  /* 0x0000004013c87220 */ /* 0x000fc80000410000 */
[----:B------:R-:W-:-:S07]  /*24b0*/  @P2 FADD.FTZ R200, R65, R200 ;  /* 0x000000c841c82221 */ /* 0x000fce0000010000 */
.L_x_6382:
[----:B------:R-:W-:Y:S05]  /*24c0*/  BSYNC B1 ;  /* 0x0000000000017941 */ /* 0x000fea0003800000 */
.L_x_6380:
[----:B------:R-:W-:Y:S04]  /*24d0*/  BSSY B1, `(.L_x_6383) ;  /* 0x000000b000017945 */ /* 0x000fe80003800000 */
[----:B------:R-:W-:Y:S05]  /*24e0*/  @P3 BRA `(.L_x_6384) ;  /* 0x0000000000103947 */ /* 0x000fea0003800000 */
[----:B------:R-:W-:Y:S01]  /*24f0*/  HFMA2.MMA R201, -RZ, RZ, 0, 0 ;  /* 0x00000000ffc97435 */ /* 0x000fe200000001ff */
[----:B------:R-:W-:Y:S10]  /*2500*/  @!P2 BRA `(.L_x_6385) ;  /* 0x00000000001ca947 */ /* 0x000ff40003800000 */
[----:B-----5:R-:W-:Y:S01]  /*2510*/  HADD2.F32 R201, -RZ, R59.H1_H1 ;  /* 0x3000003bffc97230 */ /* 0x020fe20000004100 */
[----:B------:R-:W-:Y:S06]  /*2520*/  BRA `(.L_x_6385) ;  /* 0x0000000000147947 */ /* 0x000fec0003800000 */
.L_x_6384:
[----:B-----5:R-:W-:-:S05]  /*2530*/  HADD2.F32 R64, -RZ, R55.H1_H1 ;  /* 0x30000037ff407230 */ /* 0x020fca0000004100 */
[----:B------:R-:W-:Y:S01]  /*2540*/  FMUL.FTZ R201, R64, UR8 ;  /* 0x0000000840c97c20 */ /* 0x000fe20008410000 */
[----:B------:R-:W-:-:S03]  /*2550*/  @P2 HADD2.F32 R64, -RZ, R59.H1_H1 ;  /* 0x3000003bff402230 */ /* 0x000fc60000004100 */
[----:B------:R-:W-:-:S04]  /*2560*/  FMUL.FTZ R201, R20, R201 ;  /* 0x000000c914c97220 */ /* 0x000fc80000410000 */
[----:B------:R-:W-:-:S07]  /*2570*/  @P2 FADD.FTZ R201, R64, R201 ;  /* 0x000000c940c92221 */ /* 0x000fce0000010000 */
.L_x_6385:
[----:B------:R-:W-:Y:S05]  /*2580*/  BSYNC B1 ;  /* 0x0000000000017941 */ /* 0x000fea0003800000 */
.L_x_6383:
        /* <DEDUP_REMOVED lines=9> */
.L_x_6361:
[----:B------:R-:W-:Y:S05]  /*2620*/  BSYNC B0 ;  /* 0x0000000000007941 */ /* 0x000fea0003800000 */
.L_x_6360:
        /* <DEDUP_REMOVED lines=18> */
.L_x_6389:
[----:B-----5:R-:W-:Y:S02]  /*2750*/  HADD2.F32 R64, -RZ, R52.H0_H0 ;  /* 0x20000034ff407230 */ /* 0x020fe40000004100 */
[----:B------:R-:W-:-:S03]  /*2760*/  @P2 HADD2.F32 R65, -RZ, R56.H0_H0 ;  /* 0x20000038ff412230 */ /* 0x000fc60000004100 */
[----:B------:R-:W-:-:S04]  /*2770*/  FMUL.FTZ R64, R64, UR8 ;  /* 0x0000000840407c20 */ /* 0x000fc80008410000 */
[----:B------:R-:W-:-:S04]  /*2780*/  FMUL.FTZ R202, R21, R64 ;  /* 0x0000004015ca7220 */ /* 0x000fc80000410000 */
[----:B------:R-:W-:-:S07]  /*2790*/  @P2 FADD.FTZ R202, R65, R202 ;  /* 0x000000ca41ca2221 */ /* 0x000fce0000010000 */
.L_x_6390:
[----:B------:R-:W-:Y:S05]  /*27a0*/  BSYNC B1 ;  /* 0x0000000000017941 */ /* 0x000fea0003800000 */
.L_x_6388:
[----:B------:R-:W-:Y:S04]  /*27b0*/  BSSY B1, `(.L_x_6391) ;  /* 0x000000b000017945 */ /* 0x000fe80003800000 */
[----:B------:R-:W-:Y:S05]  /*27c0*/  @P3 BRA `(.L_x_6392) ;  /* 0x0000000000103947 */ /* 0x000fea0003800000 */
[----:B------:R-:W-:Y:S01]  /*27d0*/  HFMA2.MMA R203, -RZ, RZ, 0, 0 ;  /* 0x00000000ffcb7435 */ /* 0x000fe200000001ff */
[----:B------:R-:W-:Y:S10]  /*27e0*/  @!P2 BRA `(.L_x_6393) ;  /* 0x00000000001ca947 */ /* 0x000ff40003800000 */
[----:B-----5:R-:W-:Y:S01]  /*27f0*/  HADD2.F32 R203, -RZ, R56.H1_H1 ;  /* 0x30000038ffcb7230 */ /* 0x020fe20000004100 */
[----:B------:R-:W-:Y:S06]  /*2800*/  BRA `(.L_x_6393) ;  /* 0x0000000000147947 */ /* 0x000fec0003800000 */
.L_x_6392:
[----:B-----5:R-:W-:-:S05]  /*2810*/  HADD2.F32 R64, -RZ, R52.H1_H1 ;  /* 0x30000034ff407230 */ /* 0x020fca0000004100 */
[----:B------:R-:W-:Y:S01]  /*2820*/  FMUL.FTZ R203, R64, UR8 ;  /* 0x0000000840cb7c20 */ /* 0x000fe20008410000 */
[----:B------:R-:W-:-:S03]  /*2830*/  @P2 HADD2.F32 R64, -RZ, R56.H1_H1 ;  /* 0x30000038ff402230 */ /* 0x000fc60000004100 */
[----:B------:R-:W-:-:S04]  /*2840*/  FMUL.FTZ R203, R22, R203 ;  /* 0x000000cb16cb7220 */ /* 0x000fc80000410000 */
[----:B------:R-:W-:-:S07]  /*2850*/  @P2 FADD.FTZ R203, R64, R203 ;  /* 0x000000cb40cb2221 */ /* 0x000fce0000010000 */
.L_x_6393:
[----:B------:R-:W-:Y:S05]  /*2860*/  BSYNC B1 ;  /* 0x0000000000017941 */ /* 0x000fea0003800000 */
.L_x_6391:
[----:B------:R-:W-:Y:S04]  /*2870*/  BSSY B1, `(.L_x_6394) ;  /* 0x000000b000017945 */ /* 0x000fe80003800000 */
[----:B------:R-:W-:Y:S05]  /*2880*/  @P3 BRA `(.L_x_6395) ;  /* 0x0000000000103947 */ /* 0x000fea0003800000 */
[----:B------:R-:W-:Y:S01]  /*2890*/  MOV R204, RZ ;  /* 0x000000ff00cc7202 */ /* 0x000fe20000000f00 */
[----:B------:R-:W-:Y:S06]  /*28a0*/  @!P2 BRA `(.L_x_6396) ;  /* 0x00000000001ca947 */ /* 0x000fec0003800000 */
[----:B-----5:R-:W-:Y:S01]  /*28b0*/  HADD2.F32 R204, -RZ, R57.H0_H0 ;  /* 0x20000039ffcc7230 */ /* 0x020fe20000004100 */
[----:B------:R-:W-:Y:S06]  /*28c0*/  BRA `(.L_x_6396) ;  /* 0x0000000000147947 */ /* 0x000fec0003800000 */
.L_x_6395:
[----:B-----5:R-:W-:Y:S02]  /*28d0*/  HADD2.F32 R64, -RZ, R53.H0_H0 ;  /* 0x20000035ff407230 */ /* 0x020fe40000004100 */
[----:B------:R-:W-:-:S03]  /*28e0*/  @P2 HADD2.F32 R65, -RZ, R57.H0_H0 ;  /* 0x20000039ff412230 */ /* 0x000fc60000004100 */
[----:B------:R-:W-:-:S04]  /*28f0*/  FMUL.FTZ R64, R64, UR8 ;  /* 0x0000000840407c20 */ /* 0x000fc80008410000 */
[----:B------:R-:W-:-:S04]  /*2900*/  FMUL.FTZ R204, R23, R64 ;  /* 0x0000004017cc7220 */ /* 0x000fc80000410000 */
[----:B------:R-:W-:-:S07]  /*2910*/  @P2 FADD.FTZ R204, R65, R204 ;  /* 0x000000cc41cc2221 */ /* 0x000fce0000010000 */
.L_x_6396:
[----:B------:R-:W-:Y:S05]  /*2920*/  BSYNC B1 ;  /* 0x0000000000017941 */ /* 0x000fea0003800000 */
.L_x_6394:
[----:B------:R-:W-:Y:S04]  /*2930*/  BSSY B1, `(.L_x_6397) ;  /* 0x000000b000017945 */ /* 0x000fe80003800000 */
[----:B------:R-:W-:Y:S05]  /*2940*/  @P3 BRA `(.L_x_6398) ;  /* 0x0000000000103947 */ /* 0x000fea0003800000 */
[----:B------:R-:W-:Y:S01]  /*2950*/  HFMA2.MMA R205, -RZ, RZ, 0, 0 ;  /* 0x00000000ffcd7435 */ /* 0x000fe200000001ff */
[----:B------:R-:W-:Y:S10]  /*2960*/  @!P2 BRA `(.L_x_6399) ;  /* 0x00000000001ca947 */ /* 0x000ff40003800000 */
[----:B-----5:R-:W-:Y:S01]  /*2970*/  HADD2.F32 R205, -RZ, R57.H1_H1 ;  /* 0x30000039ffcd7230 */ /* 0x020fe20000004100 */
[----:B------:R-:W-:Y:S06]  /*2980*/  BRA `(.L_x_6399) ;  /* 0x0000000000147947 */ /* 0x000fec0003800000 */
.L_x_6398:
[----:B-----5:R-:W-:-:S05]  /*2990*/  HADD2.F32 R64, -RZ, R53.H1_H1 ;  /* 0x30000035ff407230 */ /* 0x020fca0000004100 */
[----:B------:R-:W-:Y:S01]  /*29a0*/  FMUL.FTZ R205, R64, UR8 ;  /* 0x0000000840cd7c20 */ /* 0x000fe20008410000 */
[----:B------:R-:W-:-:S03]  /*29b0*/  @P2 HADD2.F32 R64, -RZ, R57.H1_H1 ;  /* 0x30000039ff402230 */ /* 0x000fc60000004100 */
[----:B------:R-:W-:-:S04]  /*29c0*/  FMUL.FTZ R205, R24, R205 ;  /* 0x000000cd18cd7220 */ /* 0x000fc80000410000 */
[----:B------:R-:W-:-:S07]  /*29d0*/  @P2 FADD.FTZ R205, R64, R205 ;  /* 0x000000cd40cd2221 */ /* 0x000fce0000010000 */
.L_x_6399:
[----:B------:R-:W-:Y:S05]  /*29e0*/  BSYNC B1 ;  /* 0x0000000000017941 */ /* 0x000fea0003800000 */
.L_x_6397:
[----:B------:R-:W-:Y:S04]  /*29f0*/  BSSY B1, `(.L_x_6400) ;  /* 0x000000b000017945 */ /* 0x000fe80003800000 */
[----:B------:R-:W-:Y:S05]  /*2a00*/  @P3 BRA `(.L_x_6401) ;  /* 0x0000000000103947 */ /* 0x000fea0003800000 */
[----:B------:R-:W-:Y:S01]  /*2a10*/  MOV R206, RZ ;  /* 0x000000ff00ce7202 */ /* 0x000fe20000000f00 */
[----:B------:R-:W-:Y:S06]  /*2a20*/  @!P2 BRA `(.L_x_6402) ;  /* 0x00000000001ca947 */ /* 0x000fec0003800000 */
[----:B-----5:R-:W-:Y:S01]  /*2a30*/  HADD2.F32 R206, -RZ, R58.H0_H0 ;  /* 0x2000003affce7230 */ /* 0x020fe20000004100 */
[----:B------:R-:W-:Y:S06]  /*2a40*/  BRA `(.L_x_6402) ;  /* 0x0000000000147947 */ /* 0x000fec0003800000 */
.L_x_6401:
[----:B-----5:R-:W-:Y:S02]  /*2a50*/  HADD2.F32 R64, -RZ, R54.H0_H0 ;  /* 0x20000036ff407230 */ /* 0x020fe40000004100 */
[----:B------:R-:W-:-:S03]  /*2a60*/  @P2 HADD2.F32 R65, -RZ, R58.H0_H0 ;  /* 0x2000003aff412230 */ /* 0x000fc60000004100 */
[----:B------:R-:W-:-:S04]  /*2a70*/  FMUL.FTZ R64, R64, UR8 ;  /* 0x0000000840407c20 */ /* 0x000fc80008410000 */
[----:B------:R-:W-:-:S04]  /*2a80*/  FMUL.FTZ R206, R25, R64 ;  /* 0x0000004019ce7220 */ /* 0x000fc80000410000 */
[----:B------:R-:W-:-:S07]  /*2a90*/  @P2 FADD.FTZ R206, R65, R206 ;  /* 0x000000ce41ce2221 */ /* 0x000fce0000010000 */
.L_x_6402:
[----:B------:R-:W-:Y:S05]  /*2aa0*/  BSYNC B1 ;  /* 0x0000000000017941 */ /* 0x000fea0003800000 */
.L_x_6400:
[----:B------:R-:W-:Y:S04]  /*2ab0*/  BSSY B1, `(.L_x_6403) ;  /* 0x000000b000017945 */ /* 0x000fe80003800000 */
[----:B------:R-:W-:Y:S05]  /*2ac0*/  @P3 BRA `(.L_x_6404) ;  /* 0x0000000000103947 */ /* 0x000fea0003800000 */
[----:B------:R-:W-:Y:S01]  /*2ad0*/  HFMA2.MMA R207, -RZ, RZ, 0, 0 ;  /* 0x00000000ffcf7435 */ /* 0x000fe200000001ff */
[----:B------:R-:W-:Y:S10]  /*2ae0*/  @!P2 BRA `(.L_x_6405) ;  /* 0x00000000001ca947 */ /* 0x000ff40003800000 */
[----:B-----5:R-:W-:Y:S01]  /*2af0*/  HADD2.F32 R207, -RZ, R58.H1_H1 ;  /* 0x3000003affcf7230 */ /* 0x020fe20000004100 */
[----:B------:R-:W-:Y:S06]  /*2b00*/  BRA `(.L_x_6405) ;  /* 0x0000000000147947 */ /* 0x000fec0003800000 */
.L_x_6404:
[----:B-----5:R-:W-:-:S05]  /*2b10*/  HADD2.F32 R64, -RZ, R54.H1_H1 ;  /* 0x30000036ff407230 */ /* 0x020fca0000004100 */
[----:B------:R-:W-:Y:S01]  /*2b20*/  FMUL.FTZ R207, R64, UR8 ;  /* 0x0000000840cf7c20 */ /* 0x000fe20008410000 */
[----:B------:R-:W-:-:S03]  /*2b30*/  @P2 HADD2.F32 R64, -RZ, R58.H1_H1 ;  /* 0x3000003aff402230 */ /* 0x000fc60000004100 */
[----:B------:R-:W-:-:S04]  /*2b40*/  FMUL.FTZ R207, R26, R207 ;  /* 0x000000cf1acf7220 */ /* 0x000fc80000410000 */
[----:B------:R-:W-:-:S07]  /*2b50*/  @P2 FADD.FTZ R207, R64, R207 ;  /* 0x000000cf40cf2221 */ /* 0x000fce0000010000 */
.L_x_6405:
[----:B------:R-:W-:Y:S05]  /*2b60*/  BSYNC B1 ;  /* 0x0000000000017941 */ /* 0x000fea0003800000 */
.L_x_6403:
[----:B------:R-:W-:Y:S04]  /*2b70*/  BSSY B1, `(.L_x_6406) ;  /* 0x000000b000017945 */ /* 0x000fe80003800000 */
[----:B------:R-:W-:Y:S05]  /*2b80*/  @P3 BRA `(.L_x_6407) ;  /* 0x0000000000103947 */ /* 0x000fea0003800000 */
[----:B------:R-:W-:Y:S01]  /*2b90*/  MOV R208, RZ ;  /* 0x000000ff00d07202 */ /* 0x000fe20000000f00 */
[----:B------:R-:W-:Y:S06]  /*2ba0*/  @!P2 BRA `(.L_x_6408) ;  /* 0x00000000001ca947 */ /* 0x000fec0003800000 */
[----:B-----5:R-:W-:Y:S01]  /*2bb0*/  HADD2.F32 R208, -RZ, R59.H0_H0 ;  /* 0x2000003bffd07230 */ /* 0x020fe20000004100 */
[----:B------:R-:W-:Y:S06]  /*2bc0*/  BRA `(.L_x_6408) ;  /* 0x0000000000147947 */ /* 0x000fec0003800000 */
.L_x_6407:
[----:B-----5:R-:W-:Y:S02]  /*2bd0*/  HADD2.F32 R64, -RZ, R55.H0_H0 ;  /* 0x20000037ff407230 */ /* 0x020fe40000004100 */
[----:B------:R-:W-:-:S03]  /*2be0*/  @P2 HADD2.F32 R65, -RZ, R59.H0_H0 ;  /* 0x2000003bff412230 */ /* 0x000fc60000004100 */
[----:B------:R-:W-:-:S04]  /*2bf0*/  FMUL.FTZ R64, R64, UR8 ;  /* 0x0000000840407c20 */ /* 0x000fc80008410000 */
[----:B------:R-:W-:-:S04]  /*2c00*/  FMUL.FTZ R208, R27, R64 ;  /* 0x000000401bd07220 */ /* 0x000fc80000410000 */
[----:B------:R-:W-:-:S07]  /*2c10*/  @P2 FADD.FTZ R208, R65, R208 ;  /* 0x000000d041d02221 */ /* 0x000fce0000010000 */
.L_x_6408:
[----:B------:R-:W-:Y:S05]  /*2c20*/  BSYNC B1 ;  /* 0x0000000000017941 */ /* 0x000fea0003800000 */
.L_x_6406:
[----:B------:R-:W-:Y:S04]  /*2c30*/  BSSY B1, `(.L_x_6409) ;  /* 0x000000b000017945 */ /* 0x000fe80003800000 */
[----:B------:R-:W-:Y:S05]  /*2c40*/  @P3 BRA `(.L_x_6410) ;  /* 0x0000000000103947 */ /* 0x000fea0003800000 */
[----:B------:R-:W-:Y:S01]  /*2c50*/  HFMA2.MMA R209, -RZ, RZ, 0, 0 ;  /* 0x00000000ffd17435 */ /* 0x000fe200000001ff */
[----:B------:R-:W-:Y:S10]  /*2c60*/  @!P2 BRA `(.L_x_6411) ;  /* 0x00000000001ca947 */ /* 0x000ff40003800000 */
[----:B-----5:R-:W-:Y:S01]  /*2c70*/  HADD2.F32 R209, -RZ, R59.H1_H1 ;  /* 0x3000003bffd17230 */ /* 0x020fe20000004100 */
[----:B------:R-:W-:Y:S06]  /*2c80*/  BRA `(.L_x_6411) ;  /* 0x0000000000147947 */ /* 0x000fec0003800000 */
.L_x_6410:
[----:B-----5:R-:W-:-:S05]  /*2c90*/  HADD2.F32 R64, -RZ, R55.H1_H1 ;  /* 0x30000037ff407230 */ /* 0x020fca0000004100 */
[----:B------:R-:W-:Y:S01]  /*2ca0*/  FMUL.FTZ R209, R64, UR8 ;  /* 0x0000000840d17c20 */ /* 0x000fe20008410000 */
[----:B------:R-:W-:-:S03]  /*2cb0*/  @P2 HADD2.F32 R64, -RZ, R59.H1_H1 ;  /* 0x3000003bff402230 */ /* 0x000fc60000004100 */
[----:B------:R-:W-:-:S04]  /*2cc0*/  FMUL.FTZ R209, R28, R209 ;  /* 0x000000d11cd17220 */ /* 0x000fc80000410000 */
[----:B------:R-:W-:-:S07]  /*2cd0*/  @P2 FADD.FTZ R209, R64, R209 ;  /* 0x000000d140d12221 */ /* 0x000fce0000010000 */
.L_x_6411:
[----:B------:R-:W-:Y:S05]  /*2ce0*/  BSYNC B1 ;  /* 0x0000000000017941 */ /* 0x000fea0003800000 */
.L_x_6409:
        /* <DEDUP_REMOVED lines=9> */
.L_x_6387:
[----:B------:R-:W-:Y:S05]  /*2d80*/  BSYNC B0 ;  /* 0x0000000000007941 */ /* 0x000fea0003800000 */
.L_x_6386:
        /* <DEDUP_REMOVED lines=18> */
.L_x_6415:
[----:B-----5:R-:W-:Y:S02]  /*2eb0*/  HADD2.F32 R64, -RZ, R52.H0_H0 ;  /* 0x20000034ff407230 */ /* 0x020fe40000004100 */
[----:B------:R-:W-:-:S03]  /*2ec0*/  @P2 HADD2.F32 R65, -RZ, R56.H0_H0 ;  /* 0x20000038ff412230 */ /* 0x000fc60000004100 */
[----:B------:R-:W-:-:S04]  /*2ed0*/  FMUL.FTZ R64, R64, UR8 ;  /* 0x0000000840407c20 */ /* 0x000fc80008410000 */
[----:B------:R-:W-:-:S04]  /*2ee0*/  FMUL.FTZ R210, R29, R64 ;  /* 0x000000401dd27220 */ /* 0x000fc80000410000 */
[----:B------:R-:W-:-:S07]  /*2ef0*/  @P2 FADD.FTZ R210, R65, R210 ;  /* 0x000000d241d22221 */ /* 0x000fce0000010000 */
.L_x_6416:
[----:B------:R-:W-:Y:S05]  /*2f00*/  BSYNC B1 ;  /* 0x0000000000017941 */ /* 0x000fea0003800000 */
.L_x_6414:
[----:B------:R-:W-:Y:S04]  /*2f10*/  BSSY B1, `(.L_x_6417) ;  /* 0x000000b000017945 */ /* 0x000fe80003800000 */
[----:B------:R-:W-:Y:S05]  /*2f20*/  @P3 BRA `(.L_x_6418) ;  /* 0x0000000000103947 */ /* 0x000fea0003800000 */
[----:B------:R-:W-:Y:S01]  /*2f30*/  HFMA2.MMA R211, -RZ, RZ, 0, 0 ;  /* 0x00000000ffd37435 */ /* 0x000fe200000001ff */
[----:B------:R-:W-:Y:S10]  /*2f40*/  @!P2 BRA `(.L_x_6419) ;  /* 0x00000000001ca947 */ /* 0x000ff40003800000 */
[----:B-----5:R-:W-:Y:S01]  /*2f50*/  HADD2.F32 R211, -RZ, R56.H1_H1 ;  /* 0x30000038ffd37230 */ /* 0x020fe20000004100 */
[----:B------:R-:W-:Y:S06]  /*2f60*/  BRA `(.L_x_6419) ;  /* 0x0000000000147947 */ /* 0x000fec0003800000 */
.L_x_6418:
[----:B-----5:R-:W-:-:S05]  /*2f70*/  HADD2.F32 R64, -RZ, R52.H1_H1 ;  /* 0x30000034ff407230 */ /* 0x020fca0000004100 */
[----:B------:R-:W-:Y:S01]  /*2f80*/  FMUL.FTZ R211, R64, UR8 ;  /* 0x0000000840d37c20 */ /* 0x000fe20008410000 */
[----:B------:R-:W-:-:S03]  /*2f90*/  @P2 HADD2.F32 R64, -RZ, R56.H1_H1 ;  /* 0x30000038ff402230 */ /* 0x000fc60000004100 */
[----:B------:R-:W-:-:S04]  /*2fa0*/  FMUL.FTZ R211, R30, R211 ;  /* 0x000000d31ed37220 */ /* 0x000fc80000410000 */
[----:B------:R-:W-:-:S07]  /*2fb0*/  @P2 FADD.FTZ R211, R64, R211 ;  /* 0x000000d340d32221 */ /* 0x000fce0000010000 */
.L_x_6419:
[----:B------:R-:W-:Y:S05]  /*2fc0*/  BSYNC B1 ;  /* 0x0000000000017941 */ /* 0x000fea0003800000 */
.L_x_6417:
[----:B------:R-:W-:Y:S04]  /*2fd0*/  BSSY B1, `(.L_x_6420) ;  /* 0x000000b000017945 */ /* 0x000fe80003800000 */
[----:B------:R-:W-:Y:S05]  /*2fe0*/  @P3 BRA `(.L_x_6421) ;  /* 0x0000000000103947 */ /* 0x000fea0003800000 */
[----:B------:R-:W-:Y:S01]  /*2ff0*/  MOV R212, RZ ;  /* 0x000000ff00d47202 */ /* 0x000fe20000000f00 */
[----:B------:R-:W-:Y:S06]  /*3000*/  @!P2 BRA `(.L_x_6422) ;  /* 0x00000000001ca947 */ /* 0x000fec0003800000 */
[----:B-----5:R-:W-:Y:S01]  /*3010*/  HADD2.F32 R212, -RZ, R57.H0_H0 ;  /* 0x20000039ffd47230 */ /* 0x020fe20000004100 */
[----:B------:R-:W-:Y:S06]  /*3020*/  BRA `(.L_x_6422) ;  /* 0x0000000000147947 */ /* 0x000fec0003800000 */
.L_x_6421:
[----:B-----5:R-:W-:Y:S02]  /*3030*/  HADD2.F32 R64, -RZ, R53.H0_H0 ;  /* 0x20000035ff407230 */ /* 0x020fe40000004100 */
[----:B------:R-:W-:-:S03]  /*3040*/  @P2 HADD2.F32 R65, -RZ, R57.H0_H0 ;  /* 0x20000039ff412230 */ /* 0x000fc60000004100 */
[----:B------:R-:W-:-:S04]  /*3050*/  FMUL.FTZ R64, R64, UR8 ;  /* 0x0000000840407c20 */ /* 0x000fc80008410000 */
[----:B------:R-:W-:-:S04]  /*3060*/  FMUL.FTZ R212, R31, R64 ;  /* 0x000000401fd47220 */ /* 0x000fc80000410000 */
[----:B------:R-:W-:-:S07]  /*3070*/  @P2 FADD.FTZ R212, R65, R212 ;  /* 0x000000d441d42221 */ /* 0x000fce0000010000 */
.L_x_6422:
[----:B------:R-:W-:Y:S05]  /*3080*/  BSYNC B1 ;  /* 0x0000000000017941 */ /* 0x000fea0003800000 */
.L_x_6420:
[----:B------:R-:W-:Y:S04]  /*3090*/  BSSY B1, `(.L_x_6423) ;  /* 0x000000b000017945 */ /* 0x000fe80003800000 */
[----:B------:R-:W-:Y:S05]  /*30a0*/  @P3 BRA `(.L_x_6424) ;  /* 0x0000000000103947 */ /* 0x000fea0003800000 */
[----:B------:R-:W-:Y:S01]  /*30b0*/  HFMA2.MMA R213, -RZ, RZ, 0, 0 ;  /* 0x00000000ffd57435 */ /* 0x000fe200000001ff */
[----:B------:R-:W-:Y:S10]  /*30c0*/  @!P2 BRA `(.L_x_6425) ;  /* 0x00000000001ca947 */ /* 0x000ff40003800000 */
[----:B-----5:R-:W-:Y:S01]  /*30d0*/  HADD2.F32 R213, -RZ, R57.H1_H1 ;  /* 0x30000039ffd57230 */ /* 0x020fe20000004100 */
[----:B------:R-:W-:Y:S06]  /*30e0*/  BRA `(.L_x_6425) ;  /* 0x0000000000147947 */ /* 0x000fec0003800000 */
.L_x_6424:
[----:B-----5:R-:W-:-:S05]  /*30f0*/  HADD2.F32 R64, -RZ, R53.H1_H1 ;  /* 0x30000035ff407230 */ /* 0x020fca0000004100 */
[----:B------:R-:W-:Y:S01]  /*3100*/  FMUL.FTZ R213, R64, UR8 ;  /* 0x0000000840d57c20 */ /* 0x000fe20008410000 */
[----:B------:R-:W-:-:S03]  /*3110*/  @P2 HADD2.F32 R64, -RZ, R57.H1_H1 ;  /* 0x30000039ff402230 */ /* 0x000fc60000004100 */
[----:B------:R-:W-:-:S04]  /*3120*/  FMUL.FTZ R213, R32, R213 ;  /* 0x000000d520d57220 */ /* 0x000fc80000410000 */
[----:B------:R-:W-:-:S07]  /*3130*/  @P2 FADD.FTZ R213, R64, R213 ;  /* 0x000000d540d52221 */ /* 0x000fce0000010000 */
.L_x_6425:
[----:B------:R-:W-:Y:S05]  /*3140*/  BSYNC B1 ;  /* 0x0000000000017941 */ /* 0x000fea0003800000 */
.L_x_6423:
[----:B------:R-:W-:Y:S04]  /*3150*/  BSSY B1, `(.L_x_6426) ;  /* 0x000000b000017945 */ /* 0x000fe80003800000 */
[----:B------:R-:W-:Y:S05]  /*3160*/  @P3 BRA `(.L_x_6427) ;  /* 0x0000000000103947 */ /* 0x000fea0003800000 */
[----:B------:R-:W-:Y:S01]  /*3170*/  MOV R214, RZ ;  /* 0x000000ff00d67202 */ /* 0x000fe20000000f00 */
[----:B------:R-:W-:Y:S06]  /*3180*/  @!P2 BRA `(.L_x_6428) ;  /* 0x00000000001ca947 */ /* 0x000fec0003800000 */
[----:B-----5:R-:W-:Y:S01]  /*3190*/  HADD2.F32 R214, -RZ, R58.H0_H0 ;  /* 0x2000003affd67230 */ /* 0x020fe20000004100 */
[----:B------:R-:W-:Y:S06]  /*31a0*/  BRA `(.L_x_6428) ;  /* 0x0000000000147947 */ /* 0x000fec0003800000 */
.L_x_6427:
[----:B-----5:R-:W-:Y:S02]  /*31b0*/  HADD2.F32 R64, -RZ, R54.H0_H0 ;  /* 0x20000036ff407230 */ /* 0x020fe40000004100 */
[----:B------:R-:W-:-:S03]  /*31c0*/  @P2 HADD2.F32 R65, -RZ, R58.H0_H0 ;  /* 0x2000003aff412230 */ /* 0x000fc60000004100 */
[----:B------:R-:W-:-:S04]  /*31d0*/  FMUL.FTZ R64, R64, UR8 ;  /* 0x0000000840407c20 */ /* 0x000fc80008410000 */
[----:B------:R-:W-:-:S04]  /*31e0*/  FMUL.FTZ R214, R33, R64 ;  /* 0x0000004021d67220 */ /* 0x000fc80000410000 */
[----:B------:R-:W-:-:S07]  /*31f0*/  @P2 FADD.FTZ R214, R65, R214 ;  /* 0x000000d641d62221 */ /* 0x000fce0000010000 */
.L_x_6428:
[----:B------:R-:W-:Y:S05]  /*3200*/  BSYNC B1 ;  /* 0x0000000000017941 */ /* 0x000fea0003800000 */
.L_x_6426:
[----:B------:R-:W-:Y:S04]  /*3210*/  BSSY B1, `(.L_x_6429) ;  /* 0x000000b000017945 */ /* 0x000fe80003800000 */
[----:B------:R-:W-:Y:S05]  /*3220*/  @P3 BRA `(.L_x_6430) ;  /* 0x0000000000103947 */ /* 0x000fea0003800000 */
[----:B------:R-:W-:Y:S01]  /*3230*/  HFMA2.MMA R215, -RZ, RZ, 0, 0 ;  /* 0x00000000ffd77435 */ /* 0x000fe200000001ff */
[----:B------:R-:W-:Y:S10]  /*3240*/  @!P2 BRA `(.L_x_6431) ;  /* 0x00000000001ca947 */ /* 0x000ff40003800000 */
[----:B-----5:R-:W-:Y:S01]  /*3250*/  HADD2.F32 R215, -RZ, R58.H1_H1 ;  /* 0x3000003affd77230 */ /* 0x020fe20000004100 */
[----:B------:R-:W-:Y:S06]  /*3260*/  BRA `(.L_x_6431) ;  /* 0x0000000000147947 */ /* 0x000fec0003800000 */
.L_x_6430:
[----:B-----5:R-:W-:-:S05]  /*3270*/  HADD2.F32 R64, -RZ, R54.H1_H1 ;  /* 0x30000036ff407230 */ /* 0x020fca0000004100 */
[----:B------:R-:W-:Y:S01]  /*3280*/  FMUL.FTZ R215, R64, UR8 ;  /* 0x0000000840d77c20 */ /* 0x000fe20008410000 */
[----:B------:R-:W-:-:S03]  /*3290*/  @P2 HADD2.F32 R64, -RZ, R58.H1_H1 ;  /* 0x3000003aff402230 */ /* 0x000fc60000004100 */
[----:B------:R-:W-:-:S04]  /*32a0*/  FMUL.FTZ R215, R34, R215 ;  /* 0x000000d722d77220 */ /* 0x000fc80000410000 */
[----:B------:R-:W-:-:S07]  /*32b0*/  @P2 FADD.FTZ R215, R64, R215 ;  /* 0x000000d740d72221 */ /* 0x000fce0000010000 */
.L_x_6431:
[----:B------:R-:W-:Y:S05]  /*32c0*/  BSYNC B1 ;  /* 0x0000000000017941 */ /* 0x000fea0003800000 */
.L_x_6429:
[----:B------:R-:W-:Y:S04]  /*32d0*/  BSSY B1, `(.L_x_6432) ;  /* 0x000000b000017945 */ /* 0x000fe80003800000 */
[----:B------:R-:W-:Y:S05]  /*32e0*/  @P3 BRA `(.L_x_6433) ;  /* 0x0000000000103947 */ /* 0x000fea0003800000 */
[----:B------:R-:W-:Y:S01]  /*32f0*/  MOV R216, RZ ;  /* 0x000000ff00d87202 */ /* 0x000fe20000000f00 */
[----:B------:R-:W-:Y:S06]  /*3300*/  @!P2 BRA `(.L_x_6434) ;  /* 0x00000000001ca947 */ /* 0x000fec0003800000 */
[----:B-----5:R-:W-:Y:S01]  /*3310*/  HADD2.F32 R216, -RZ, R59.H0_H0 ;  /* 0x2000003bffd87230 */ /* 0x020fe20000004100 */
[----:B------:R-:W-:Y:S06]  /*3320*/  BRA `(.L_x_6434) ;  /* 0x0000000000147947 */ /* 0x000fec0003800000 */
.L_x_6433:
[----:B-----5:R-:W-:Y:S02]  /*3330*/  HADD2.F32 R64, -RZ, R55.H0_H0 ;  /* 0x20000037ff407230 */ /* 0x020fe40000004100 */
[----:B------:R-:W-:-:S03]  /*3340*/  @P2 HADD2.F32 R65, -RZ, R59.H0_H0 ;  /* 0x2000003bff412230 */ /* 0x000fc60000004100 */
[----:B------:R-:W-:-:S04]  /*3350*/  FMUL.FTZ R64, R64, UR8 ;  /* 0x0000000840407c20 */ /* 0x000fc80008410000 */
[----:B------:R-:W-:-:S04]  /*3360*/  FMUL.FTZ R216, R35, R64 ;  /* 0x0000004023d87220 */ /* 0x000fc80000410000 */
[----:B------:R-:W-:-:S07]  /*3370*/  @P2 FADD.FTZ R216, R65, R216 ;  /* 0x000000d841d82221 */ /* 0x000fce0000010000 */
.L_x_6434:
[----:B------:R-:W-:Y:S05]  /*3380*/  BSYNC B1 ;  /* 0x0000000000017941 */ /* 0x000fea0003800000 */
.L_x_6432:
[----:B------:R-:W-:Y:S04]  /*3390*/  BSSY B1, `(.L_x_6435) ;  /* 0x000000b000017945 */ /* 0x000fe80003800000 */
[----:B------:R-:W-:Y:S05]  /*33a0*/  @P3 BRA `(.L_x_6436) ;  /* 0x0000000000103947 */ /* 0x000fea0003800000 */
[----:B------:R-:W-:Y:S01]  /*33b0*/  HFMA2.MMA R217, -RZ, RZ, 0, 0 ;  /* 0x00000000ffd97435 */ /* 0x000fe200000001ff */
[----:B------:R-:W-:Y:S10]  /*33c0*/  @!P2 BRA `(.L_x_6437) ;  /* 0x00000000001ca947 */ /* 0x000ff40003800000 */
[----:B-----5:R-:W-:Y:S01]  /*33d0*/  HADD2.F32 R217, -RZ, R59.H1_H1 ;  /* 0x3000003bffd97230 */ /* 0x020fe20000004100 */
[----:B------:R-:W-:Y:S06]  /*33e0*/  BRA `(.L_x_6437) ;  /* 0x0000000000147947 */ /* 0x000fec0003800000 */
.L_x_6436:
[----:B-----5:R-:W-:-:S05]  /*33f0*/  HADD2.F32 R64, -RZ, R55.H1_H1 ;  /* 0x30000037ff407230 */ /* 0x020fca0000004100 */
[----:B------:R-:W-:Y:S01]  /*3400*/  FMUL.FTZ R217, R64, UR8 ;  /* 0x0000000840d97c20 */ /* 0x000fe20008410000 */
[----:B------:R-:W-:-:S03]  /*3410*/  @P2 HADD2.F32 R64, -RZ, R59.H1_H1 ;  /* 0x3000003bff402230 */ /* 0x000fc60000004100 */
[----:B------:R-:W-:-:S04]  /*3420*/  FMUL.FTZ R217, R36, R217 ;  /* 0x000000d924d97220 */ /* 0x000fc80000410000 */
[----:B------:R-:W-:-:S07]  /*3430*/  @P2 FADD.FTZ R217, R64, R217 ;  /* 0x000000d940d92221 */ /* 0x000fce0000010000 */
.L_x_6437:
[----:B------:R-:W-:Y:S05]  /*3440*/  BSYNC B1 ;  /* 0x0000000000017941 */ /* 0x000fea0003800000 */
.L_x_6435:
        /* <DEDUP_REMOVED lines=9> */
.L_x_6413:
[----:B------:R-:W-:Y:S05]  /*34e0*/  BSYNC B0 ;  /* 0x0000000000007941 */ /* 0x000fea0003800000 */
.L_x_6412:
        /* <DEDUP_REMOVED lines=18> */
.L_x_6441:
[----:B-----5:R-:W-:Y:S02]  /*3610*/  HADD2.F32 R64, -RZ, R52.H0_H0 ;  /* 0x20000034ff407230 */ /* 0x020fe40000004100 */
[----:B------:R-:W-:-:S03]  /*3620*/  @P2 HADD2.F32 R65, -RZ, R56.H0_H0 ;  /* 0x20000038ff412230 */ /* 0x000fc60000004100 */
[----:B------:R-:W-:-:S04]  /*3630*/  FMUL.FTZ R64, R64, UR8 ;  /* 0x0000000840407c20 */ /* 0x000fc80008410000 */
[----:B------:R-:W-:-:S04]  /*3640*/  FMUL.FTZ R218, R37, R64 ;  /* 0x0000004025da7220 */ /* 0x000fc80000410000 */
[----:B------:R-:W-:-:S07]  /*3650*/  @P2 FADD.FTZ R218, R65, R218 ;  /* 0x000000da41da2221 */ /* 0x000fce0000010000 */
.L_x_6442:
[----:B------:R-:W-:Y:S05]  /*3660*/  BSYNC B1 ;  /* 0x0000000000017941 */ /* 0x000fea0003800000 */
.L_x_6440:
[----:B------:R-:W-:Y:S04]  /*3670*/  BSSY B1, `(.L_x_6443) ;  /* 0x000000b000017945 */ /* 0x000fe80003800000 */
[----:B------:R-:W-:Y:S05]  /*3680*/  @P3 BRA `(.L_x_6444) ;  /* 0x0000000000103947 */ /* 0x000fea0003800000 */
[----:B------:R-:W-:Y:S01]  /*3690*/  HFMA2.MMA R219, -RZ, RZ, 0, 0 ;  /* 0x00000000ffdb7435 */ /* 0x000fe200000001ff */
[----:B------:R-:W-:Y:S10]  /*36a0*/  @!P2 BRA `(.L_x_6445) ;  /* 0x00000000001ca947 */ /* 0x000ff40003800000 */
[----:B-----5:R-:W-:Y:S01]  /*36b0*/  HADD2.F32 R219, -RZ, R56.H1_H1 ;  /* 0x30000038ffdb7230 */ /* 0x020fe20000004100 */
[----:B------:R-:W-:Y:S06]  /*36c0*/  BRA `(.L_x_6445) ;  /* 0x0000000000147947 */ /* 0x000fec0003800000 */
.L_x_6444:
[----:B-----5:R-:W-:-:S05]  /*36d0*/  HADD2.F32 R64, -RZ, R52.H1_H1 ;  /* 0x30000034ff407230 */ /* 0x020fca0000004100 */
[----:B------:R-:W-:Y:S01]  /*36e0*/  FMUL.FTZ R219, R64, UR8 ;  /* 0x0000000840db7c20 */ /* 0x000fe20008410000 */
[----:B------:R-:W-:-:S03]  /*36f0*/  @P2 HADD2.F32 R64, -RZ, R56.H1_H1 ;  /* 0x30000038ff402230 */ /* 0x000fc60000004100 */
[----:B------:R-:W-:-:S04]  /*3700*/  FMUL.FTZ R219, R38, R219 ;  /* 0x000000db26db7220 */ /* 0x000fc80000410000 */
[----:B------:R-:W-:-:S07]  /*3710*/  @P2 FADD.FTZ R219, R64, R219 ;  /* 0x000000db40db2221 */ /* 0x000fce0000010000 */
.L_x_6445:
[----:B------:R-:W-:Y:S05]  /*3720*/  BSYNC B1 ;  /* 0x0000000000017941 */ /* 0x000fea0003800000 */
.L_x_6443:
[----:B------:R-:W-:Y:S04]  /*3730*/  BSSY B1, `(.L_x_6446) ;  /* 0x000000b000017945 */ /* 0x000fe80003800000 */
[----:B------:R-:W-:Y:S05]  /*3740*/  @P3 BRA `(.L_x_6447) ;  /* 0x0000000000103947 */ /* 0x000fea0003800000 */
[----:B------:R-:W-:Y:S01]  /*3750*/  MOV R220, RZ ;  /* 0x000000ff00dc7202 */ /* 0x000fe20000000f00 */
[----:B------:R-:W-:Y:S06]  /*3760*/  @!P2 BRA `(.L_x_6448) ;  /* 0x00000000001ca947 */ /* 0x000fec0003800000 */
[----:B-----5:R-:W-:Y:S01]  /*3770*/  HADD2.F32 R220, -RZ, R57.H0_H0 ;  /* 0x20000039ffdc7230 */ /* 0x020fe20000004100 */
[----:B------:R-:W-:Y:S06]  /*3780*/  BRA `(.L_x_6448) ;  /* 0x0000000000147947 */ /* 0x000fec0003800000 */
.L_x_6447:
[----:B-----5:R-:W-:Y:S02]  /*3790*/  HADD2.F32 R64, -RZ, R53.H0_H0 ;  /* 0x20000035ff407230 */ /* 0x020fe40000004100 */
[----:B------:R-:W-:-:S03]  /*37a0*/  @P2 HADD2.F32 R65, -RZ, R57.H0_H0 ;  /* 0x20000039ff412230 */ /* 0x000fc60000004100 */
[----:B------:R-:W-:-:S04]  /*37b0*/  FMUL.FTZ R64, R64, UR8 ;  /* 0x0000000840407c20 */ /* 0x000fc80008410000 */
[----:B------:R-:W-:-:S04]  /*37c0*/  FMUL.FTZ R220, R39, R64 ;  /* 0x0000004027dc7220 */ /* 0x000fc80000410000 */
[----:B------:R-:W-:-:S07]  /*37d0*/  @P2 FADD.FTZ R220, R65, R220 ;  /* 0x000000dc41dc2221 */ /* 0x000fce0000010000 */
.L_x_6448:
[----:B------:R-:W-:Y:S05]  /*37e0*/  BSYNC B1 ;  /* 0x0000000000017941 */ /* 0x000fea0003800000 */
.L_x_6446:
[----:B------:R-:W-:Y:S04]  /*37f0*/  BSSY B1, `(.L_x_6449) ;  /* 0x000000b000017945 */ /* 0x000fe80003800000 */
[----:B------:R-:W-:Y:S05]  /*3800*/  @P3 BRA `(.L_x_6450) ;  /* 0x0000000000103947 */ /* 0x000fea0003800000 */
[----:B------:R-:W-:Y:S01]  /*3810*/  HFMA2.MMA R221, -RZ, RZ, 0, 0 ;  /* 0x00000000ffdd7435 */ /* 0x000fe200000001ff */
[----:B------:R-:W-:Y:S10]  /*3820*/  @!P2 BRA `(.L_x_6451) ;  /* 0x00000000001ca947 */ /* 0x000ff40003800000 */
[----:B-----5:R-:W-:Y:S01]  /*3830*/  HADD2.F32 R221, -RZ, R57.H1_H1 ;  /* 0x30000039ffdd7230 */ /* 0x020fe20000004100 */
[----:B------:R-:W-:Y:S06]  /*3840*/  BRA `(.L_x_6451) ;  /* 0x0000000000147947 */ /* 0x000fec0003800000 */
.L_x_6450:
[----:B-----5:R-:W-:-:S05]  /*3850*/  HADD2.F32 R64, -RZ, R53.H1_H1 ;  /* 0x30000035ff407230 */ /* 0x020fca0000004100 */
[----:B------:R-:W-:Y:S01]  /*3860*/  FMUL.FTZ R221, R64, UR8 ;  /* 0x0000000840dd7c20 */ /* 0x000fe20008410000 */
[----:B------:R-:W-:-:S03]  /*3870*/  @P2 HADD2.F32 R64, -RZ, R57.H1_H1 ;  /* 0x30000039ff402230 */ /* 0x000fc60000004100 */
[----:B------:R-:W-:-:S04]  /*3880*/  FMUL.FTZ R221, R40, R221 ;  /* 0x000000dd28dd7220 */ /* 0x000fc80000410000 */
[----:B------:R-:W-:-:S07]  /*3890*/  @P2 FADD.FTZ R221, R64, R221 ;  /* 0x000000dd40dd2221 */ /* 0x000fce0000010000 */
.L_x_6451:
[----:B------:R-:W-:Y:S05]  /*38a0*/  BSYNC B1 ;  /* 0x0000000000017941 */ /* 0x000fea0003800000 */
.L_x_6449:
[----:B------:R-:W-:Y:S04]  /*38b0*/  BSSY B1, `(.L_x_6452) ;  /* 0x000000b000017945 */ /* 0x000fe80003800000 */
[----:B------:R-:W-:Y:S05]  /*38c0*/  @P3 BRA `(.L_x_6453) ;  /* 0x0000000000103947 */ /* 0x000fea0003800000 */
[----:B------:R-:W-:Y:S01]  /*38d0*/  MOV R222, RZ ;  /* 0x000000ff00de7202 */ /* 0x000fe20000000f00 */
[----:B------:R-:W-:Y:S06]  /*38e0*/  @!P2 BRA `(.L_x_6454) ;  /* 0x00000000001ca947 */ /* 0x000fec0003800000 */
[----:B-----5:R-:W-:Y:S01]  /*38f0*/  HADD2.F32 R222, -RZ, R58.H0_H0 ;  /* 0x2000003affde7230 */ /* 0x020fe20000004100 */
[----:B------:R-:W-:Y:S06]  /*3900*/  BRA `(.L_x_6454) ;  /* 0x0000000000147947 */ /* 0x000fec0003800000 */
.L_x_6453:
[----:B-----5:R-:W-:Y:S02]  /*3910*/  HADD2.F32 R64, -RZ, R54.H0_H0 ;  /* 0x20000036ff407230 */ /* 0x020fe40000004100 */
[----:B------:R-:W-:-:S03]  /*3920*/  @P2 HADD2.F32 R65, -RZ, R58.H0_H0 ;  /* 0x2000003aff412230 */ /* 0x000fc60000004100 */
[----:B------:R-:W-:-:S04]  /*3930*/  FMUL.FTZ R64, R64, UR8 ;  /* 0x0000000840407c20 */ /* 0x000fc80008410000 */
[----:B------:R-:W-:-:S04]  /*3940*/  FMUL.FTZ R222, R41, R64 ;  /* 0x0000004029de7220 */ /* 0x000fc80000410000 */
[----:B------:R-:W-:-:S07]  /*3950*/  @P2 FADD.FTZ R222, R65, R222 ;  /* 0x000000de41de2221 */ /* 0x000fce0000010000 */
.L_x_6454:
[----:B------:R-:W-:Y:S05]  /*3960*/  BSYNC B1 ;  /* 0x0000000000017941 */ /* 0x000fea0003800000 */
.L_x_6452:
[----:B------:R-:W-:Y:S04]  /*3970*/  BSSY B1, `(.L_x_6455) ;  /* 0x000000b000017945 */ /* 0x000fe80003800000 */
[----:B------:R-:W-:Y:S05]  /*3980*/  @P3 BRA `(.L_x_6456) ;  /* 0x0000000000103947 */ /* 0x000fea0003800000 */
[----:B------:R-:W-:Y:S01]  /*3990*/  HFMA2.MMA R223, -RZ, RZ, 0, 0 ;  /* 0x00000000ffdf7435 */ /* 0x000fe200000001ff */
[----:B------:R-:W-:Y:S10]  /*39a0*/  @!P2 BRA `(.L_x_6457) ;  /* 0x00000000001ca947 */ /* 0x000ff40003800000 */
[----:B-----5:R-:W-:Y:S01]  /*39b0*/  HADD2.F32 R223, -RZ, R58.H1_H1 ;  /* 0x3000003affdf7230 */ /* 0x020fe20000004100 */
[----:B------:R-:W-:Y:S06]  /*39c0*/  BRA `(.L_x_6457) ;  /* 0x0000000000147947 */ /* 0x000fec0003800000 */
.L_x_6456:
[----:B-----5:R-:W-:-:S05]  /*39d0*/  HADD2.F32 R64, -RZ, R54.H1_H1 ;  /* 0x30000036ff407230 */ /* 0x020fca0000004100 */
[----:B------:R-:W-:Y:S01]  /*39e0*/  FMUL.FTZ R223, R64, UR8 ;  /* 0x0000000840df7c20 */ /* 0x000fe20008410000 */
[----:B------:R-:W-:-:S03]  /*39f0*/  @P2 HADD2.F32 R64, -RZ, R58.H1_H1 ;  /* 0x3000003aff402230 */ /* 0x000fc60000004100 */
[----:B------:R-:W-:-:S04]  /*3a00*/  FMUL.FTZ R223, R42, R223 ;  /* 0x000000df2adf7220 */ /* 0x000fc80000410000 */
[----:B------:R-:W-:-:S07]  /*3a10*/  @P2 FADD.FTZ R223, R64, R223 ;  /* 0x000000df40df2221 */ /* 0x000fce0000010000 */
.L_x_6457:
[----:B------:R-:W-:Y:S05]  /*3a20*/  BSYNC B1 ;  /* 0x0000000000017941 */ /* 0x000fea0003800000 */
.L_x_6455:
[----:B------:R-:W-:Y:S04]  /*3a30*/  BSSY B1, `(.L_x_6458) ;  /* 0x000000b000017945 */ /* 0x000fe80003800000 */
[----:B------:R-:W-:Y:S05]  /*3a40*/  @P3 BRA `(.L_x_6459) ;  /* 0x0000000000103947 */ /* 0x000fea0003800000 */
[----:B------:R-:W-:Y:S01]  /*3a50*/  MOV R224, RZ ;  /* 0x000000ff00e07202 */ /* 0x000fe20000000f00 */
[----:B------:R-:W-:Y:S06]  /*3a60*/  @!P2 BRA `(.L_x_6460) ;  /* 0x00000000001ca947 */ /* 0x000fec0003800000 */
[----:B-----5:R-:W-:Y:S01]  /*3a70*/  HADD2.F32 R224, -RZ, R59.H0_H0 ;  /* 0x2000003bffe07230 */ /* 0x020fe20000004100 */
[----:B------:R-:W-:Y:S06]  /*3a80*/  BRA `(.L_x_6460) ;  /* 0x0000000000147947 */ /* 0x000fec0003800000 */
.L_x_6459:
[----:B-----5:R-:W-:Y:S02]  /*3a90*/  HADD2.F32 R64, -RZ, R55.H0_H0 ;  /* 0x20000037ff407230 */ /* 0x020fe40000004100 */
[----:B------:R-:W-:-:S03]  /*3aa0*/  @P2 HADD2.F32 R65, -RZ, R59.H0_H0 ;  /* 0x2000003bff412230 */ /* 0x000fc60000004100 */
[----:B------:R-:W-:-:S04]  /*3ab0*/  FMUL.FTZ R64, R64, UR8 ;  /* 0x0000000840407c20 */ /* 0x000fc80008410000 */
[----:B------:R-:W-:-:S04]  /*3ac0*/  FMUL.FTZ R224, R43, R64 ;  /* 0x000000402be07220 */ /* 0x000fc80000410000 */
[----:B------:R-:W-:-:S07]  /*3ad0*/  @P2 FADD.FTZ R224, R65, R224 ;  /* 0x000000e041e02221 */ /* 0x000fce0000010000 */
.L_x_6460:
[----:B------:R-:W-:Y:S05]  /*3ae0*/  BSYNC B1 ;  /* 0x0000000000017941 */ /* 0x000fea0003800000 */
.L_x_6458:
[----:B------:R-:W-:Y:S04]  /*3af0*/  BSSY B1, `(.L_x_6461) ;  /* 0x000000b000017945 */ /* 0x000fe80003800000 */
[----:B------:R-:W-:Y:S05]  /*3b00*/  @P3 BRA `(.L_x_6462) ;  /* 0x0000000000103947 */ /* 0x000fea0003800000 */
[----:B------:R-:W-:Y:S01]  /*3b10*/  HFMA2.MMA R225, -RZ, RZ, 0, 0 ;  /* 0x00000000ffe17435 */ /* 0x000fe200000001ff */
[----:B------:R-:W-:Y:S10]  /*3b20*/  @!P2 BRA `(.L_x_6463) ;  /* 0x00000000001ca947 */ /* 0x000ff40003800000 */
[----:B-----5:R-:W-:Y:S01]  /*3b30*/  HADD2.F32 R225, -RZ, R59.H1_H1 ;  /* 0x3000003bffe17230 */ /* 0x020fe20000004100 */
[----:B------:R-:W-:Y:S06]  /*3b40*/  BRA `(.L_x_6463) ;  /* 0x0000000000147947 */ /* 0x000fec0003800000 */
.L_x_6462:
[----:B-----5:R-:W-:-:S05]  /*3b50*/  HADD2.F32 R64, -RZ, R55.H1_H1 ;  /* 0x30000037ff407230 */ /* 0x020fca0000004100 */
[----:B------:R-:W-:Y:S01]  /*3b60*/  FMUL.FTZ R225, R64, UR8 ;  /* 0x0000000840e17c20 */ /* 0x000fe20008410000 */
[----:B------:R-:W-:-:S03]  /*3b70*/  @P2 HADD2.F32 R64, -RZ, R59.H1_H1 ;  /* 0x3000003bff402230 */ /* 0x000fc60000004100 */
[----:B------:R-:W-:-:S04]  /*3b80*/  FMUL.FTZ R225, R44, R225 ;  /* 0x000000e12ce17220 */ /* 0x000fc80000410000 */
[----:B------:R-:W-:-:S07]  /*3b90*/  @P2 FADD.FTZ R225, R64, R225 ;  /* 0x000000e140e12221 */ /* 0x000fce0000010000 */
.L_x_6463:
[----:B------:R-:W-:Y:S05]  /*3ba0*/  BSYNC B1 ;  /* 0x0000000000017941 */ /* 0x000fea0003800000 */
.L_x_6461:
        /* <DEDUP_REMOVED lines=9> */
.L_x_6439:
[----:B------:R-:W-:Y:S05]  /*3c40*/  BSYNC B0 ;  /* 0x0000000000007941 */ /* 0x000fea0003800000 */
.L_x_6438:
        /* <DEDUP_REMOVED lines=18> */
.L_x_6467:
[----:B-----5:R-:W-:Y:S02]  /*3d70*/  HADD2.F32 R64, -RZ, R52.H0_H0 ;  /* 0x20000034ff407230 */ /* 0x020fe40000004100 */
[----:B------:R-:W-:-:S03]  /*3d80*/  @P2 HADD2.F32 R65, -RZ, R56.H0_H0 ;  /* 0x20000038ff412230 */ /* 0x000fc60000004100 */
[----:B------:R-:W-:-:S04]  /*3d90*/  FMUL.FTZ R64, R64, UR8 ;  /* 0x0000000840407c20 */ /* 0x000fc80008410000 */
[----:B------:R-:W-:-:S04]  /*3da0*/  FMUL.FTZ R226, R45, R64 ;  /* 0x000000402de27220 */ /* 0x000fc80000410000 */
[----:B------:R-:W-:-:S07]  /*3db0*/  @P2 FADD.FTZ R226, R65, R226 ;  /* 0x000000e241e22221 */ /* 0x000fce0000010000 */
.L_x_6468:
[----:B------:R-:W-:Y:S05]  /*3dc0*/  BSYNC B1 ;  /* 0x0000000000017941 */ /* 0x000fea0003800000 */
.L_x_6466:
[----:B------:R-:W-:Y:S04]  /*3dd0*/  BSSY B1, `(.L_x_6469) ;  /* 0x000000b000017945 */ /* 0x000fe80003800000 */
[----:B------:R-:W-:Y:S05]  /*3de0*/  @P3 BRA `(.L_x_6470) ;  /* 0x0000000000103947 */ /* 0x000fea0003800000 */
[----:B------:R-:W-:Y:S01]  /*3df0*/  HFMA2.MMA R227, -RZ, RZ, 0, 0 ;  /* 0x00000000ffe37435 */ /* 0x000fe200000001ff */
[----:B------:R-:W-:Y:S10]  /*3e00*/  @!P2 BRA `(.L_x_6471) ;  /* 0x00000000001ca947 */ /* 0x000ff40003800000 */
[----:B-----5:R-:W-:Y:S01]  /*3e10*/  HADD2.F32 R227, -RZ, R56.H1_H1 ;  /* 0x30000038ffe37230 */ /* 0x020fe20000004100 */
[----:B------:R-:W-:Y:S06]  /*3e20*/  BRA `(.L_x_6471) ;  /* 0x0000000000147947 */ /* 0x000fec0003800000 */
.L_x_6470:
[----:B-----5:R-:W-:-:S05]  /*3e30*/  HADD2.F32 R64, -RZ, R52.H1_H1 ;  /* 0x30000034ff407230 */ /* 0x020fca0000004100 */
[----:B------:R-:W-:Y:S01]  /*3e40*/  FMUL.FTZ R227, R64, UR8 ;  /* 0x0000000840e37c20 */ /* 0x000fe20008410000 */
[----:B------:R-:W-:-:S03]  /*3e50*/  @P2 HADD2.F32 R64, -RZ, R56.H1_H1 ;  /* 0x30000038ff402230 */ /* 0x000fc60000004100 */
[----:B------:R-:W-:-:S04]  /*3e60*/  FMUL.FTZ R227, R46, R227 ;  /* 0x000000e32ee37220 */ /* 0x000fc80000410000 */
[----:B------:R-:W-:-:S07]  /*3e70*/  @P2 FADD.FTZ R227, R64, R227 ;  /* 0x000000e340e32221 */ /* 0x000fce0000010000 */
.L_x_6471:
[----:B------:R-:W-:Y:S05]  /*3e80*/  BSYNC B1 ;  /* 0x0000000000017941 */ /* 0x000fea0003800000 */
.L_x_6469:
[----:B------:R-:W-:Y:S04]  /*3e90*/  BSSY B1, `(.L_x_6472) ;  /* 0x000000b000017945 */ /* 0x000fe80003800000 */
[----:B------:R-:W-:Y:S05]  /*3ea0*/  @P3 BRA `(.L_x_6473) ;  /* 0x0000000000103947 */ /* 0x000fea0003800000 */
[----:B------:R-:W-:Y:S01]  /*3eb0*/  MOV R228, RZ ;  /* 0x000000ff00e47202 */ /* 0x000fe20000000f00 */
[----:B------:R-:W-:Y:S06]  /*3ec0*/  @!P2 BRA `(.L_x_6474) ;  /* 0x00000000001ca947 */ /* 0x000fec0003800000 */
[----:B-----5:R-:W-:Y:S01]  /*3ed0*/  HADD2.F32 R228, -RZ, R57.H0_H0 ;  /* 0x20000039ffe47230 */ /* 0x020fe20000004100 */
[----:B------:R-:W-:Y:S06]  /*3ee0*/  BRA `(.L_x_6474) ;  /* 0x0000000000147947 */ /* 0x000fec0003800000 */
.L_x_6473:
[----:B-----5:R-:W-:Y:S02]  /*3ef0*/  HADD2.F32 R64, -RZ, R53.H0_H0 ;  /* 0x20000035ff407230 */ /* 0x020fe40000004100 */
[----:B------:R-:W-:-:S03]  /*3f00*/  @P2 HADD2.F32 R65, -RZ, R57.H0_H0 ;  /* 0x20000039ff412230 */ /* 0x000fc60000004100 */
[----:B------:R-:W-:-:S04]  /*3f10*/  FMUL.FTZ R64, R64, UR8 ;  /* 0x0000000840407c20 */ /* 0x000fc80008410000 */
[----:B------:R-:W-:-:S04]  /*3f20*/  FMUL.FTZ R228, R47, R64 ;  /* 0x000000402fe47220 */ /* 0x000fc80000410000 */
[----:B------:R-:W-:-:S07]  /*3f30*/  @P2 FADD.FTZ R228, R65, R228 ;  /* 0x000000e441e42221 */ /* 0x000fce0000010000 */
.L_x_6474:
[----:B------:R-:W-:Y:S05]  /*3f40*/  BSYNC B1 ;  /* 0x0000000000017941 */ /* 0x000fea0003800000 */
.L_x_6472:
[----:B------:R-:W-:Y:S04]  /*3f50*/  BSSY B1, `(.L_x_6475) ;  /* 0x000000b000017945 */ /* 0x000fe80003800000 */
[----:B------:R-:W-:Y:S05]  /*3f60*/  @P3 BRA `(.L_x_6476) ;  /* 0x0000000000103947 */ /* 0x000fea0003800000 */
[----:B------:R-:W-:Y:S01]  /*3f70*/  HFMA2.MMA R229, -RZ, RZ, 0, 0 ;  /* 0x00000000ffe57435 */ /* 0x000fe200000001ff */
[----:B------:R-:W-:Y:S10]  /*3f80*/  @!P2 BRA `(.L_x_6477) ;  /* 0x00000000001ca947 */ /* 0x000ff40003800000 */
[----:B-----5:R-:W-:Y:S01]  /*3f90*/  HADD2.F32 R229, -RZ, R57.H1_H1 ;  /* 0x30000039ffe57230 */ /* 0x020fe20000004100 */
[----:B------:R-:W-:Y:S06]  /*3fa0*/  BRA `(.L_x_6477) ;  /* 0x0000000000147947 */ /* 0x000fec0003800000 */
.L_x_6476:
[----:B-----5:R-:W-:-:S05]  /*3fb0*/  HADD2.F32 R64, -RZ, R53.H1_H1 ;  /* 0x30000035ff407230 */ /* 0x020fca0000004100 */
[----:B------:R-:W-:-:S04]  /*3fc0*/  FMUL.FTZ R64, R64, UR8 ;  /* 0x0000000840407c20 */ /* 0x000fc80008410000 */
[----:B------:R-:W-:Y:S01]  /*3fd0*/  FMUL.FTZ R229, R61, R64 ;  /* 0x000000403de57220 */ /* 0x000fe20000410000 */
[----:B------:R-:W-:-:S05]  /*3fe0*/  @P2 HADD2.F32 R64, -RZ, R57.H1_H1 ;  /* 0x30000039ff402230 */ /* 0x000fca0000004100 */
[----:B------:R-:W-:-:S07]  /*3ff0*/  @P2 FADD.FTZ R229, R64, R229 ;  /* 0x000000e540e52221 */ /* 0x000fce0000010000 */
.L_x_6477:
[----:B------:R-:W-:Y:S05]  /*4000*/  BSYNC B1 ;  /* 0x0000000000017941 */ /* 0x000fea0003800000 */
.L_x_6475:
[----:B------:R-:W-:Y:S04]  /*4010*/  BSSY B1, `(.L_x_6478) ;  /* 0x000000b000017945 */ /* 0x000fe80003800000 */
[----:B------:R-:W-:Y:S05]  /*4020*/  @P3 BRA `(.L_x_6479) ;  /* 0x0000000000103947 */ /* 0x000fea0003800000 */
[----:B------:R-:W-:Y:S01]  /*4030*/  MOV R230, RZ ;  /* 0x000000ff00e67202 */ /* 0x000fe20000000f00 */
[----:B------:R-:W-:Y:S06]  /*4040*/  @!P2 BRA `(.L_x_6480) ;  /* 0x00000000001ca947 */ /* 0x000fec0003800000 */
[----:B-----5:R-:W-:Y:S01]  /*4050*/  HADD2.F32 R230, -RZ, R58.H0_H0 ;  /* 0x2000003affe67230 */ /* 0x020fe20000004100 */
[----:B------:R-:W-:Y:S06]  /*4060*/  BRA `(.L_x_6480) ;  /* 0x0000000000147947 */ /* 0x000fec0003800000 */
.L_x_6479:
[----:B-----5:R-:W-:-:S05]  /*4070*/  HADD2.F32 R64, -RZ, R54.H0_H0 ;  /* 0x20000036ff407230 */ /* 0x020fca0000004100 */
[----:B------:R-:W-:-:S04]  /*4080*/  FMUL.FTZ R65, R64, UR8 ;  /* 0x0000000840417c20 */ /* 0x000fc80008410000 */
[----:B------:R-:W-:Y:S01]  /*4090*/  FMUL.FTZ R230, R60, R65 ;  /* 0x000000413ce67220 */ /* 0x000fe20000410000 */
[----:B------:R-:W-:-:S05]  /*40a0*/  @P2 HADD2.F32 R65, -RZ, R58.H0_H0 ;  /* 0x2000003aff412230 */ /* 0x000fca0000004100 */
[----:B------:R-:W-:-:S07]  /*40b0*/  @P2 FADD.FTZ R230, R65, R230 ;  /* 0x000000e641e62221 */ /* 0x000fce0000010000 */
.L_x_6480:
[----:B------:R-:W-:Y:S05]  /*40c0*/  BSYNC B1 ;  /* 0x0000000000017941 */ /* 0x000fea0003800000 */
.L_x_6478:
[----:B------:R-:W-:Y:S04]  /*40d0*/  BSSY B1, `(.L_x_6481) ;  /* 0x000000b000017945 */ /* 0x000fe80003800000 */
[----:B------:R-:W-:Y:S05]  /*40e0*/  @P3 BRA `(.L_x_6482) ;  /* 0x0000000000103947 */ /* 0x000fea0003800000 */
[----:B------:R-:W-:Y:S01]  /*40f0*/  HFMA2.MMA R231, -RZ, RZ, 0, 0 ;  /* 0x00000000ffe77435 */ /* 0x000fe200000001ff */
[----:B------:R-:W-:Y:S10]  /*4100*/  @!P2 BRA `(.L_x_6483) ;  /* 0x00000000001ca947 */ /* 0x000ff40003800000 */
[----:B-----5:R-:W-:Y:S01]  /*4110*/  HADD2.F32 R231, -RZ, R58.H1_H1 ;  /* 0x3000003affe77230 */ /* 0x020fe20000004100 */
[----:B------:R-:W-:Y:S06]  /*4120*/  BRA `(.L_x_6483) ;  /* 0x0000000000147947 */ /* 0x000fec0003800000 */
.L_x_6482:
[----:B-----5:R-:W-:-:S05]  /*4130*/  HADD2.F32 R64, -RZ, R54.H1_H1 ;  /* 0x30000036ff407230 */ /* 0x020fca0000004100 */
[----:B------:R-:W-:Y:S01]  /*4140*/  FMUL.FTZ R231, R64, UR8 ;  /* 0x0000000840e77c20 */ /* 0x000fe20008410000 */
[----:B------:R-:W-:-:S03]  /*4150*/  @P2 HADD2.F32 R64, -RZ, R58.H1_H1 ;  /* 0x3000003aff402230 */ /* 0x000fc60000004100 */
[----:B------:R-:W-:-:S04]  /*4160*/  FMUL.FTZ R231, R62, R231 ;  /* 0x000000e73ee77220 */ /* 0x000fc80000410000 */
[----:B------:R-:W-:-:S07]  /*4170*/  @P2 FADD.FTZ R231, R64, R231 ;  /* 0x000000e740e72221 */ /* 0x000fce0000010000 */
.L_x_6483:
[----:B------:R-:W-:Y:S05]  /*4180*/  BSYNC B1 ;  /* 0x0000000000017941 */ /* 0x000fea0003800000 */
.L_x_6481:
[----:B------:R-:W-:Y:S04]  /*4190*/  BSSY B1, `(.L_x_6484) ;  /* 0x000000b000017945 */ /* 0x000fe80003800000 */
[----:B------:R-:W-:Y:S05]  /*41a0*/  @P3 BRA `(.L_x_6485) ;  /* 0x0000000000103947 */ /* 0x000fea0003800000 */
[----:B------:R-:W-:Y:S01]  /*41b0*/  MOV R232, RZ ;  /* 0x000000ff00e87202 */ /* 0x000fe20000000f00 */
[----:B------:R-:W-:Y:S06]  /*41c0*/  @!P2 BRA `(.L_x_6486) ;  /* 0x00000000001ca947 */ /* 0x000fec0003800000 */
[----:B-----5:R-:W-:Y:S01]  /*41d0*/  HADD2.F32 R232, -RZ, R59.H0_H0 ;  /* 0x2000003bffe87230 */ /* 0x020fe20000004100 */
[----:B------:R-:W-:Y:S06]  /*41e0*/  BRA `(.L_x_6486) ;  /* 0x0000000000147947 */ /* 0x000fec0003800000 */
.L_x_6485:
[----:B-----5:R-:W-:-:S05]  /*41f0*/  HADD2.F32 R64, -RZ, R55.H0_H0 ;  /* 0x20000037ff407230 */ /* 0x020fca0000004100 */
[----:B------:R-:W-:-:S04]  /*4200*/  FMUL.FTZ R65, R64, UR8 ;  /* 0x0000000840417c20 */ /* 0x000fc80008410000 */
[----:B------:R-:W-:Y:S01]  /*4210*/  FMUL.FTZ R232, R112, R65 ;  /* 0x0000004170e87220 */ /* 0x000fe20000410000 */
[----:B------:R-:W-:-:S05]  /*4220*/  @P2 HADD2.F32 R65, -RZ, R59.H0_H0 ;  /* 0x2000003bff412230 */ /* 0x000fca0000004100 */
[----:B------:R-:W-:-:S07]  /*4230*/  @P2 FADD.FTZ R232, R65, R232 ;  /* 0x000000e841e82221 */ /* 0x000fce0000010000 */
.L_x_6486:
[----:B------:R-:W-:Y:S05]  /*4240*/  BSYNC B1 ;  /* 0x0000000000017941 */ /* 0x000fea0003800000 */
.L_x_6484:
[----:B------:R-:W-:Y:S04]  /*4250*/  BSSY B1, `(.L_x_6487) ;  /* 0x000000b000017945 */ /* 0x000fe80003800000 */
[----:B------:R-:W-:Y:S05]  /*4260*/  @P3 BRA `(.L_x_6488) ;  /* 0x0000000000103947 */ /* 0x000fea0003800000 */
[----:B------:R-:W-:Y:S01]  /*4270*/  HFMA2.MMA R233, -RZ, RZ, 0, 0 ;  /* 0x00000000ffe97435 */ /* 0x000fe200000001ff */
[----:B------:R-:W-:Y:S10]  /*4280*/  @!P2 BRA `(.L_x_6489) ;  /* 0x00000000001ca947 */ /* 0x000ff40003800000 */
[----:B-----5:R-:W-:Y:S01]  /*4290*/  HADD2.F32 R233, -RZ, R59.H1_H1 ;  /* 0x3000003bffe97230 */ /* 0x020fe20000004100 */
[----:B------:R-:W-:Y:S06]  /*42a0*/  BRA `(.L_x_6489) ;  /* 0x0000000000147947 */ /* 0x000fec0003800000 */
.L_x_6488:
[----:B-----5:R-:W-:-:S05]  /*42b0*/  HADD2.F32 R64, -RZ, R55.H1_H1 ;  /* 0x30000037ff407230 */ /* 0x020fca0000004100 */
[----:B------:R-:W-:-:S04]  /*42c0*/  FMUL.FTZ R64, R64, UR8 ;  /* 0x0000000840407c20 */ /* 0x000fc80008410000 */
[----:B------:R-:W-:Y:S01]  /*42d0*/  FMUL.FTZ R233, R113, R64 ;  /* 0x0000004071e97220 */ /* 0x000fe20000410000 */
[----:B------:R-:W-:-:S05]  /*42e0*/  @P2 HADD2.F32 R64, -RZ, R59.H1_H1 ;  /* 0x3000003bff402230 */ /* 0x000fca0000004100 */
[----:B------:R-:W-:-:S07]  /*42f0*/  @P2 FADD.FTZ R233, R64, R233 ;  /* 0x000000e940e92221 */ /* 0x000fce0000010000 */
.L_x_6489:
[----:B------:R-:W-:Y:S05]  /*4300*/  BSYNC B1 ;  /* 0x0000000000017941 */ /* 0x000fea0003800000 */
.L_x_6487:
        /* <DEDUP_REMOVED lines=9> */
.L_x_6465:
[----:B------:R-:W-:Y:S05]  /*43a0*/  BSYNC B0 ;  /* 0x0000000000007941 */ /* 0x000fea0003800000 */
.L_x_6464:
        /* <DEDUP_REMOVED lines=18> */
.L_x_6493:
[----:B-----5:R-:W-:Y:S02]  /*44d0*/  HADD2.F32 R64, -RZ, R52.H0_H0 ;  /* 0x20000034ff407230 */ /* 0x020fe40000004100 */
[----:B------:R-:W-:-:S03]  /*44e0*/  @P1 HADD2.F32 R65, -RZ, R56.H0_H0 ;  /* 0x20000038ff411230 */ /* 0x000fc60000004100 */
[----:B------:R-:W-:-:S04]  /*44f0*/  FMUL.FTZ R64, R64, UR8 ;  /* 0x0000000840407c20 */ /* 0x000fc80008410000 */
[----:B------:R-:W-:-:S04]  /*4500*/  FMUL.FTZ R234, R63, R64 ;  /* 0x000000403fea7220 */ /* 0x000fc80000410000 */
[----:B------:R-:W-:-:S07]  /*4510*/  @P1 FADD.FTZ R234, R65, R234 ;  /* 0x000000ea41ea1221 */ /* 0x000fce0000010000 */
.L_x_6494:
[----:B------:R-:W-:Y:S05]  /*4520*/  BSYNC B1 ;  /* 0x0000000000017941 */ /* 0x000fea0003800000 */
.L_x_6492:
[----:B------:R-:W-:Y:S04]  /*4530*/  BSSY B1, `(.L_x_6495) ;  /* 0x000000b000017945 */ /* 0x000fe80003800000 */
[----:B------:R-:W-:Y:S05]  /*4540*/  @P2 BRA `(.L_x_6496) ;  /* 0x0000000000102947 */ /* 0x000fea0003800000 */
[----:B------:R-:W-:Y:S01]  /*4550*/  HFMA2.MMA R235, -RZ, RZ, 0, 0 ;  /* 0x00000000ffeb7435 */ /* 0x000fe200000001ff */
[----:B------:R-:W-:Y:S10]  /*4560*/  @!P1 BRA `(.L_x_6497) ;  /* 0x00000000001c9947 */ /* 0x000ff40003800000 */
[----:B-----5:R-:W-:Y:S01]  /*4570*/  HADD2.F32 R235, -RZ, R56.H1_H1 ;  /* 0x30000038ffeb7230 */ /* 0x020fe20000004100 */
[----:B------:R-:W-:Y:S06]  /*4580*/  BRA `(.L_x_6497) ;  /* 0x0000000000147947 */ /* 0x000fec0003800000 */
.L_x_6496:
[----:B-----5:R-:W-:-:S05]  /*4590*/  HADD2.F32 R64, -RZ, R52.H1_H1 ;  /* 0x30000034ff407230 */ /* 0x020fca0000004100 */
[----:B------:R-:W-:Y:S01]  /*45a0*/  FMUL.FTZ R235, R64, UR8 ;  /* 0x0000000840eb7c20 */ /* 0x000fe20008410000 */
[----:B------:R-:W-:-:S03]  /*45b0*/  @P1 HADD2.F32 R64, -RZ, R56.H1_H1 ;  /* 0x30000038ff401230 */ /* 0x000fc60000004100 */
[----:B------:R-:W-:-:S04]  /*45c0*/  FMUL.FTZ R235, R114, R235 ;  /* 0x000000eb72eb7220 */ /* 0x000fc80000410000 */
[----:B------:R-:W-:-:S07]  /*45d0*/  @P1 FADD.FTZ R235, R64, R235 ;  /* 0x000000eb40eb1221 */ /* 0x000fce0000010000 */
.L_x_6497:
[----:B------:R-:W-:Y:S05]  /*45e0*/  BSYNC B1 ;  /* 0x0000000000017941 */ /* 0x000fea0003800000 */
.L_x_6495:
[----:B------:R-:W-:Y:S04]  /*45f0*/  BSSY B1, `(.L_x_6498) ;  /* 0x000000b000017945 */ /* 0x000fe80003800000 */
[----:B------:R-:W-:Y:S05]  /*4600*/  @P2 BRA `(.L_x_6499) ;  /* 0x0000000000102947 */ /* 0x000fea0003800000 */
[----:B------:R-:W-:Y:S01]  /*4610*/  MOV R236, RZ ;  /* 0x000000ff00ec7202 */ /* 0x000fe20000000f00 */
[----:B------:R-:W-:Y:S06]  /*4620*/  @!P1 BRA `(.L_x_6500) ;  /* 0x00000000001c9947 */ /* 0x000fec0003800000 */
[----:B-----5:R-:W-:Y:S01]  /*4630*/  HADD2.F32 R236, -RZ, R57.H0_H0 ;  /* 0x20000039ffec7230 */ /* 0x020fe20000004100 */
[----:B------:R-:W-:Y:S06]  /*4640*/  BRA `(.L_x_6500) ;  /* 0x0000000000147947 */ /* 0x000fec0003800000 */
.L_x_6499:
[----:B-----5:R-:W-:-:S05]  /*4650*/  HADD2.F32 R64, -RZ, R53.H0_H0 ;  /* 0x20000035ff407230 */ /* 0x020fca0000004100 */
[----:B------:R-:W-:-:S04]  /*4660*/  FMUL.FTZ R65, R64, UR8 ;  /* 0x0000000840417c20 */ /* 0x000fc80008410000 */
[----:B------:R-:W-:Y:S01]  /*4670*/  FMUL.FTZ R236, R48, R65 ;  /* 0x0000004130ec7220 */ /* 0x000fe20000410000 */
[----:B------:R-:W-:-:S05]  /*4680*/  @P1 HADD2.F32 R65, -RZ, R57.H0_H0 ;  /* 0x20000039ff411230 */ /* 0x000fca0000004100 */
[----:B------:R-:W-:-:S07]  /*4690*/  @P1 FADD.FTZ R236, R65, R236 ;  /* 0x000000ec41ec1221 */ /* 0x000fce0000010000 */
.L_x_6500:
[----:B------:R-:W-:Y:S05]  /*46a0*/  BSYNC B1 ;  /* 0x0000000000017941 */ /* 0x000fea0003800000 */
.L_x_6498:
[----:B------:R-:W-:Y:S04]  /*46b0*/  BSSY B1, `(.L_x_6501) ;  /* 0x000000b000017945 */ /* 0x000fe80003800000 */
[----:B------:R-:W-:Y:S05]  /*46c0*/  @P2 BRA `(.L_x_6502) ;  /* 0x0000000000102947 */ /* 0x000fea0003800000 */
[----:B------:R-:W-:Y:S01]  /*46d0*/  HFMA2.MMA R237, -RZ, RZ, 0, 0 ;  /* 0x00000000ffed7435 */ /* 0x000fe200000001ff */
[----:B------:R-:W-:Y:S10]  /*46e0*/  @!P1 BRA `(.L_x_6503) ;  /* 0x00000000001c9947 */ /* 0x000ff40003800000 */
[----:B-----5:R-:W-:Y:S01]  /*46f0*/  HADD2.F32 R237, -RZ, R57.H1_H1 ;  /* 0x30000039ffed7230 */ /* 0x020fe20000004100 */
[----:B------:R-:W-:Y:S06]  /*4700*/  BRA `(.L_x_6503) ;  /* 0x0000000000147947 */ /* 0x000fec0003800000 */
.L_x_6502:
[----:B-----5:R-:W-:-:S05]  /*4710*/  HADD2.F32 R64, -RZ, R53.H1_H1 ;  /* 0x30000035ff407230 */ /* 0x020fca0000004100 */
[----:B------:R-:W-:-:S04]  /*4720*/  FMUL.FTZ R64, R64, UR8 ;  /* 0x0000000840407c20 */ /* 0x000fc80008410000 */
[----:B------:R-:W-:Y:S01]  /*4730*/  FMUL.FTZ R237, R115, R64 ;  /* 0x0000004073ed7220 */ /* 0x000fe20000410000 */
[----:B------:R-:W-:-:S05]  /*4740*/  @P1 HADD2.F32 R64, -RZ, R57.H1_H1 ;  /* 0x30000039ff401230 */ /* 0x000fca0000004100 */
[----:B------:R-:W-:-:S07]  /*4750*/  @P1 FADD.FTZ R237, R64, R237 ;  /* 0x000000ed40ed1221 */ /* 0x000fce0000010000 */
.L_x_6503:
[----:B------:R-:W-:Y:S05]  /*4760*/  BSYNC B1 ;  /* 0x0000000000017941 */ /* 0x000fea0003800000 */
.L_x_6501:
[----:B------:R-:W-:Y:S04]  /*4770*/  BSSY B1, `(.L_x_6504) ;  /* 0x000000b000017945 */ /* 0x000fe80003800000 */
[----:B------:R-:W-:Y:S05]  /*4780*/  @P2 BRA `(.L_x_6505) ;  /* 0x0000000000102947 */ /* 0x000fea0003800000 */
[----:B------:R-:W-:Y:S01]  /*4790*/  MOV R238, RZ ;  /* 0x000000ff00ee7202 */ /* 0x000fe20000000f00 */
[----:B------:R-:W-:Y:S06]  /*47a0*/  @!P1 BRA `(.L_x_6506) ;  /* 0x00000000001c9947 */ /* 0x000fec0003800000 */
[----:B-----5:R-:W-:Y:S01]  /*47b0*/  HADD2.F32 R238, -RZ, R58.H0_H0 ;  /* 0x2000003affee7230 */ /* 0x020fe20000004100 */
[----:B------:R-:W-:Y:S06]  /*47c0*/  BRA `(.L_x_6506) ;  /* 0x0000000000147947 */ /* 0x000fec0003800000 */
.L_x_6505:
[----:B-----5:R-:W-:Y:S02]  /*47d0*/  HADD2.F32 R64, -RZ, R54.H0_H0 ;  /* 0x20000036ff407230 */ /* 0x020fe40000004100 */
[----:B------:R-:W-:-:S03]  /*47e0*/  @P1 HADD2.F32 R65, -RZ, R58.H0_H0 ;  /* 0x2000003aff411230 */ /* 0x000fc60000004100 */
[----:B------:R-:W-:-:S04]  /*47f0*/  FMUL.FTZ R64, R64, UR8 ;  /* 0x0000000840407c20 */ /* 0x000fc80008410000 */
[----:B------:R-:W-:-:S04]  /*4800*/  FMUL.FTZ R238, R49, R64 ;  /* 0x0000004031ee7220 */ /* 0x000fc80000410000 */
[----:B------:R-:W-:-:S07]  /*4810*/  @P1 FADD.FTZ R238, R65, R238 ;  /* 0x000000ee41ee1221 */ /* 0x000fce0000010000 */
.L_x_6506:
[----:B------:R-:W-:Y:S05]  /*4820*/  BSYNC B1 ;  /* 0x0000000000017941 */ /* 0x000fea0003800000 */
.L_x_6504:
[----:B------:R-:W-:Y:S04]  /*4830*/  BSSY B1, `(.L_x_6507) ;  /* 0x000000b000017945 */ /* 0x000fe80003800000 */
[----:B------:R-:W-:Y:S05]  /*4840*/  @P2 BRA `(.L_x_6508) ;  /* 0x0000000000102947 */ /* 0x000fea0003800000 */
[----:B------:R-:W-:Y:S01]  /*4850*/  HFMA2.MMA R239, -RZ, RZ, 0, 0 ;  /* 0x00000000ffef7435 */ /* 0x000fe200000001ff */
[----:B------:R-:W-:Y:S10]  /*4860*/  @!P1 BRA `(.L_x_6509) ;  /* 0x00000000001c9947 */ /* 0x000ff40003800000 */
[----:B-----5:R-:W-:Y:S01]  /*4870*/  HADD2.F32 R239, -RZ, R58.H1_H1 ;  /* 0x3000003affef7230 */ /* 0x020fe20000004100 */
[----:B------:R-:W-:Y:S06]  /*4880*/  BRA `(.L_x_6509) ;  /* 0x0000000000147947 */ /* 0x000fec0003800000 */
.L_x_6508:
[----:B-----5:R-:W-:-:S05]  /*4890*/  HADD2.F32 R64, -RZ, R54.H1_H1 ;  /* 0x30000036ff407230 */ /* 0x020fca0000004100 */
[----:B------:R-:W-:Y:S01]  /*48a0*/  FMUL.FTZ R239, R64, UR8 ;  /* 0x0000000840ef7c20 */ /* 0x000fe20008410000 */
[----:B------:R-:W-:-:S03]  /*48b0*/  @P1 HADD2.F32 R64, -RZ, R58.H1_H1 ;  /* 0x3000003aff401230 */ /* 0x000fc60000004100 */
[----:B------:R-:W-:-:S04]  /*48c0*/  FMUL.FTZ R239, R116, R239 ;  /* 0x000000ef74ef7220 */ /* 0x000fc80000410000 */
[----:B------:R-:W-:-:S07]  /*48d0*/  @P1 FADD.FTZ R239, R64, R239 ;  /* 0x000000ef40ef1221 */ /* 0x000fce0000010000 */
.L_x_6509:
[----:B------:R-:W-:Y:S05]  /*48e0*/  BSYNC B1 ;  /* 0x0000000000017941 */ /* 0x000fea0003800000 */
.L_x_6507:
[----:B------:R-:W-:Y:S04]  /*48f0*/  BSSY B1, `(.L_x_6510) ;  /* 0x000000b000017945 */ /* 0x000fe80003800000 */
[----:B------:R-:W-:Y:S05]  /*4900*/  @P2 BRA `(.L_x_6511) ;  /* 0x0000000000102947 */ /* 0x000fea0003800000 */
[----:B------:R-:W-:Y:S01]  /*4910*/  MOV R240, RZ ;  /* 0x000000ff00f07202 */ /* 0x000fe20000000f00 */
[----:B------:R-:W-:Y:S06]  /*4920*/  @!P1 BRA `(.L_x_6512) ;  /* 0x00000000001c9947 */ /* 0x000fec0003800000 */
[----:B-----5:R-:W-:Y:S01]  /*4930*/  HADD2.F32 R240, -RZ, R59.H0_H0 ;  /* 0x2000003bfff07230 */ /* 0x020fe20000004100 */
[----:B------:R-:W-:Y:S06]  /*4940*/  BRA `(.L_x_6512) ;  /* 0x0000000000147947 */ /* 0x000fec0003800000 */
.L_x_6511:
[----:B-----5:R-:W-:-:S05]  /*4950*/  HADD2.F32 R64, -RZ, R55.H0_H0 ;  /* 0x20000037ff407230 */ /* 0x020fca0000004100 */
[----:B------:R-:W-:-:S04]  /*4960*/  FMUL.FTZ R65, R64, UR8 ;  /* 0x0000000840417c20 */ /* 0x000fc80008410000 */
[----:B------:R-:W-:Y:S01]  /*4970*/  FMUL.FTZ R240, R50, R65 ;  /* 0x0000004132f07220 */ /* 0x000fe20000410000 */
[----:B------:R-:W-:-:S05]  /*4980*/  @P1 HADD2.F32 R65, -RZ, R59.H0_H0 ;  /* 0x2000003bff411230 */ /* 0x000fca0000004100 */
[----:B------:R-:W-:-:S07]  /*4990*/  @P1 FADD.FTZ R240, R65, R240 ;  /* 0x000000f041f01221 */ /* 0x000fce0000010000 */
.L_x_6512:
[----:B------:R-:W-:Y:S05]  /*49a0*/  BSYNC B1 ;  /* 0x0000000000017941 */ /* 0x000fea0003800000 */
.L_x_6510:
[----:B------:R-:W-:Y:S04]  /*49b0*/  BSSY B1, `(.L_x_6513) ;  /* 0x000000b000017945 */ /* 0x000fe80003800000 */
[----:B------:R-:W-:Y:S05]  /*49c0*/  @P2 BRA `(.L_x_6514) ;  /* 0x0000000000102947 */ /* 0x000fea0003800000 */
[----:B------:R-:W-:Y:S01]  /*49d0*/  HFMA2.MMA R241, -RZ, RZ, 0, 0 ;  /* 0x00000000fff17435 */ /* 0x000fe200000001ff */
[----:B------:R-:W-:Y:S10]  /*49e0*/  @!P1 BRA `(.L_x_6515) ;  /* 0x00000000001c9947 */ /* 0x000ff40003800000 */
[----:B-----5:R-:W-:Y:S01]  /*49f0*/  HADD2.F32 R241, -RZ, R59.H1_H1 ;  /* 0x3000003bfff17230 */ /* 0x020fe20000004100 */
[----:B------:R-:W-:Y:S06]  /*4a00*/  BRA `(.L_x_6515) ;  /* 0x0000000000147947 */ /* 0x000fec0003800000 */
.L_x_6514:
[----:B-----5:R-:W-:-:S05]  /*4a10*/  HADD2.F32 R64, -RZ, R55.H1_H1 ;  /* 0x30000037ff407230 */ /* 0x020fca0000004100 */
[----:B------:R-:W-:-:S04]  /*4a20*/  FMUL.FTZ R64, R64, UR8 ;  /* 0x0000000840407c20 */ /* 0x000fc80008410000 */
[----:B------:R-:W-:Y:S01]  /*4a30*/  FMUL.FTZ R241, R117, R64 ;  /* 0x0000004075f17220 */ /* 0x000fe20000410000 */
[----:B------:R-:W-:-:S05]  /*4a40*/  @P1 HADD2.F32 R64, -RZ, R59.H1_H1 ;  /* 0x3000003bff401230 */ /* 0x000fca0000004100 */
[----:B------:R-:W-:-:S07]  /*4a50*/  @P1 FADD.FTZ R241, R64, R241 ;  /* 0x000000f140f11221 */ /* 0x000fce0000010000 */
.L_x_6515:
[----:B------:R-:W-:Y:S05]  /*4a60*/  BSYNC B1 ;  /* 0x0000000000017941 */ /* 0x000fea0003800000 */
.L_x_6513:
[----:B------:R-:W0:Y:S01]  /*4a70*/  LDC.64 R64, c[0x0][0x238] ;  /* 0x00008e00ff407b82 */ /* 0x000e220000000a00 */
[----:B------:R-:W-:Y:S02]  /*4a80*/  F2FP.F16.F32.PACK_AB R67, R241, R240 ;  /* 0x000000f0f143723e */ /* 0x000fe400000000ff */
[----:B------:R-:W-:Y:S01]  /*4a90*/  F2FP.F16.F32.PACK_AB R66, R239, R238 ;  /* 0x000000eeef42723e */ /* 0x000fe200000000ff */
[----:B0-----:R-:W-:Y:S01]  /*4aa0*/  IMAD.WIDE.U32 R248, R248, 0x10, R64 ;  /* 0x00000010f8f87825 */ /* 0x001fe200078e0040 */
[----:B------:R-:W-:Y:S02]  /*4ab0*/  F2FP.F16.F32.PACK_AB R65, R237, R236 ;  /* 0x000000eced41723e */ /* 0x000fe400000000ff */
[----:B------:R-:W-:-:S05]  /*4ac0*/  F2FP.F16.F32.PACK_AB R64, R235, R234 ;  /* 0x000000eaeb40723e */ /* 0x000fca00000000ff */
[----:B------:R0:W-:Y:S02]  /*4ad0*/  STG.E.128 desc[UR4][R248.64], R64 ;  /* 0x00000040f8007986 */ /* 0x0001e4000c101d04 */
.L_x_6491:
[----:B------:R-:W-:Y:S05]  /*4ae0*/  BSYNC B0 ;  /* 0x0000000000007941 */ /* 0x000fea0003800000 */
.L_x_6490:
[----:B01234-:R-:W-:Y:S01]  /*4af0*/  FADD.FTZ R65, RZ, R191 ;  /* 0x000000bfff417221 */ /* 0x01ffe20000010000 */
[C---:B------:R-:W-:Y:S01]  /*4b00*/  ISETP.GT.U32.AND P1, PT, R3.reuse, 0xff, PT ;  /* 0x000000ff0300780c */ /* 0x040fe20003f24070 */
[----:B------:R-:W-:Y:S01]  /*4b10*/  UMOV UR12, 0xffffffff ;  /* 0xffffffff000c7882 */ /* 0x000fe20000000000 */
[----:B------:R-:W-:Y:S01]  /*4b20*/  LOP3.LUT R4, R4, 0xfffffffe, RZ, 0xc0, !PT ;  /* 0xfffffffe04047812 */ /* 0x000fe200078ec0ff */
[----:B------:R-:W-:Y:S01]  /*4b30*/  FADD.FTZ R64, R190, R65 ;  /* 0x00000041be407221 */ /* 0x000fe20000010000 */
[C---:B------:R-:W-:Y:S02]  /*4b40*/  ISETP.GT.U32.AND P2, PT, R3.reuse, 0x1ff, PT ;  /* 0x000001ff0300780c */ /* 0x040fe40003f44070 */
[----:B------:R-:W-:Y:S01]  /*4b50*/  ISETP.GT.U32.AND P3, PT, R3, 0x27f, PT ;  /* 0x0000027f0300780c */ /* 0x000fe20003f64070 */
[----:B------:R-:W-:Y:S01]  /*4b60*/  FADD.FTZ R65, R189, R64 ;  /* 0x00000040bd417221 */ /* 0x000fe20000010000 */
[C---:B------:R-:W-:Y:S02]  /*4b70*/  ISETP.GT.U32.AND P4, PT, R3.reuse, 0x2ff, PT ;  /* 0x000002ff0300780c */ /* 0x040fe40003f84070 */
        /* <DEDUP_REMOVED lines=201> */
.L_x_6542:
        /* <DEDUP_REMOVED lines=75> */
[----:B------:R-:W-:-:S05]  /*5cc0*/  MOV R249, UR12 ;  /* 0x0000000c00f97c02 */ /* 0x000fca0008000f00 */
[----:B------:R1:W-:Y:S01]  /*5cd0*/  @!P1 STG.E desc[UR4][R64.64], R249 ;  /* 0x000000f940009986 */ /* 0x0003e2000c101904 */
[----:B-----5:R-:W-:-:S13]  /*5ce0*/  ISETP.GE.AND P1, PT, R245, 0x1, PT ;  /* 0x00000001f500780c */ /* 0x020fda0003f26270 */
[----:B-1----:R-:W-:Y:S05]  /*5cf0*/  @!P1 BRA `(.L_x_6518) ;  /* 0x0000001000009947 */ /* 0x002fea0003800000 */
[----:B------:R-:W-:Y:S01]  /*5d00*/  IADD3 R245, R245, -0x1, RZ ;  /* 0xfffffffff5f57810 */ /* 0x000fe20007ffe0ff */
[----:B------:R-:W-:Y:S01]  /*5d10*/  BSSY B1, `(.L_x_6519) ;  /* 0x0000029000017945 */ /* 0x000fe20003800000 */
[----:B------:R-:W-:-:S03]  /*5d20*/  PLOP3.LUT P1, PT, PT, PT, UP0, 0x40, 0x0 ;  /* 0x000000000000781c */ /* 0x000fc60003f2e808 */
[----:B------:R-:W-:Y:S01]  /*5d30*/  IMAD R245, R245, R244, RZ ;  /* 0x000000f4f5f57224 */ /* 0x000fe200078e02ff */
[----:B------:R-:W-:-:S04]  /*5d40*/  FSEL R246, R247, RZ, P1 ;  /* 0x000000fff7f67208 */ /* 0x000fc80000800000 */
[----:B------:R-:W-:-:S04]  /*5d50*/  SHF.R.S32.HI R2, RZ, 0x1f, R245 ;  /* 0x0000001fff027819 */ /* 0x000fc800000114f5 */
[----:B------:R-:W-:Y:S02]  /*5d60*/  LEA.HI R245, R2, R245, RZ, 0x3 ;  /* 0x000000f502f57211 */ /* 0x000fe400078f18ff */
[----:B------:R-:W-:-:S04]  /*5d70*/  LOP3.LUT R2, R0, 0x7f, RZ, 0xc0, !PT ;  /* 0x0000007f00027812 */ /* 0x000fc800078ec0ff */
        /* <DEDUP_REMOVED lines=16> */
[----:B------:R-:W-:Y:S01]  /*5e80*/  F2FP.F16.F32.PACK_AB R64, R65, R64 ;  /* 0x000000404140723e */ /* 0x000fe200000000ff */
        /* <DEDUP_REMOVED lines=15> */
[----:B------:R-:W-:-:S03]  /*5f80*/  IADD3 R244, R244, 0x80, RZ ;  /* 0x00000080f4f47810 */ /* 0x000fc60007ffe0ff */
[----:B------:R0:W-:Y:S04]  /*5f90*/  STG.E.128 desc[UR4][R248.64], R64 ;  /* 0x00000040f8007986 */ /* 0x0001e8000c101d04 */
.L_x_6520:
[----:B------:R-:W-:Y:S05]  /*5fa0*/  BSYNC B1 ;  /* 0x0000000000017941 */ /* 0x000fea0003800000 */
.L_x_6519:
        /* <DEDUP_REMOVED lines=35> */
.L_x_6522:
[----:B------:R-:W-:Y:S05]  /*61e0*/  BSYNC B1 ;  /* 0x0000000000017941 */ /* 0x000fea0003800000 */
.L_x_6521:
        /* <DEDUP_REMOVED lines=35> */
.L_x_6524:
[----:B------:R-:W-:Y:S05]  /*6420*/  BSYNC B1 ;  /* 0x0000000000017941 */ /* 0x000fea0003800000 */
.L_x_6523:
        /* <DEDUP_REMOVED lines=35> */
.L_x_6526:
[----:B------:R-:W-:Y:S05]  /*6660*/  BSYNC B1 ;  /* 0x0000000000017941 */ /* 0x000fea0003800000 */
.L_x_6525:
        /* <DEDUP_REMOVED lines=35> */
.L_x_6528:
[----:B------:R-:W-:Y:S05]  /*68a0*/  BSYNC B1 ;  /* 0x0000000000017941 */ /* 0x000fea0003800000 */
.L_x_6527:
        /* <DEDUP_REMOVED lines=33> */
[----:B------:R-:W-:-:S03]  /*6ac0*/  IADD3 R244, R244, 0x80, RZ ;  /* 0x00000080f4f47810 */ /* 0x000fc60007ffe0ff */
[----:B------:R0:W-:Y:S04]  /*6ad0*/  STG.E.128 desc[UR4][R248.64], R64 ;  /* 0x00000040f8007986 */ /* 0x0001e8000c101d04 */
.L_x_6530:
[----:B------:R-:W-:Y:S05]  /*6ae0*/  BSYNC B1 ;  /* 0x0000000000017941 */ /* 0x000fea0003800000 */
.L_x_6529:
        /* <DEDUP_REMOVED lines=13> */
[----:B------:R-:W-:Y:S01]  /*6bc0*/  FMUL.FTZ R67, R67, UR12 ;  /* 0x0000000c43437c20 */ /* 0x000fe20008410000 */
[----:B------:R-:W-:Y:S01]  /*6bd0*/  FMUL.FTZ R247, R247, UR12 ;  /* 0x0000000cf7f77c20 */ /* 0x000fe20008410000 */
[----:B------:R-:W-:Y:S01]  /*6be0*/  FMUL.FTZ R245, R245, UR12 ;  /* 0x0000000cf5f57c20 */ /* 0x000fe20008410000 */
[----:B------:R-:W-:Y:S01]  /*6bf0*/  F2FP.F16.F32.PACK_AB R64, R65, R64 ;  /* 0x000000404140723e */ /* 0x000fe200000000ff */
        /* <DEDUP_REMOVED lines=14> */
[----:B------:R-:W-:-:S05]  /*6ce0*/  F2FP.F16.F32.PACK_AB R67, R246, R245 ;  /* 0x000000f5f643723e */ /* 0x000fca00000000ff */
[----:B------:R0:W-:Y:S02]  /*6cf0*/  STG.E.128 desc[UR4][R248.64], R64 ;  /* 0x00000040f8007986 */ /* 0x0001e4000c101d04 */
.L_x_6518:
[----:B------:R-:W-:Y:S05]  /*6d00*/  BSYNC B0 ;  /* 0x0000000000007941 */ /* 0x000fea0003800000 */
.L_x_6517:
[----:B------:R-:W-:Y:S02]  /*6d10*/  LOP3.LUT P1, RZ, R4, 0x2, RZ, 0xc0, !PT ;  /* 0x0000000204ff7812 */ /* 0x000fe4000782c0ff */
[----:B------:R-:W-:Y:S02]  /*6d20*/  IADD3 R243, R243, UR10, RZ ;  /* 0x0000000af3f37c10 */ /* 0x000fe4000fffe0ff */
[----:B------:R-:W-:Y:S02]  /*6d30*/  SEL R246, RZ, 0x1, P1 ;  /* 0x00000001fff67807 */ /* 0x000fe40000800000 */
[----:B------:R-:W-:-:S13]  /*6d40*/  ISETP.GE.AND P1, PT, R243, UR11, PT ;  /* 0x0000000bf3007c0c */ /* 0x000fda000bf26270 */
[----:B------:R-:W-:Y:S05]  /*6d50*/  @!P1 BRA `(.L_x_6531) ;  /* 0xffffffa800409947 */ /* 0x000fea000383ffff */
[----:B------:R-:W-:Y:S05]  /*6d60*/  EXIT ;  /* 0x000000000000794d */ /* 0x000fea0003800000 */
.L_x_6516:
[----:B------:R-:W-:Y:S01]  /*6d70*/  HFMA2.MMA R246, -RZ, RZ, 0, 5.9604644775390625e-08 ;  /* 0x00000001fff67435 */ /* 0x000fe200000001ff */
[----:B------:R-:W-:Y:S02]  /*6d80*/  MOV R247, 0x1f ;  /* 0x0000001f00f77802 */ /* 0x000fe40000000f00 */
[----:B------:R-:W-:-:S08]  /*6d90*/  MOV R248, 0xffffffff ;  /* 0xffffffff00f87802 */ /* 0x000fd00000000f00 */
[----:B-----5:R-:W-:Y:S05]  /*6da0*/  WARPSYNC.COLLECTIVE R248, `(.L_x_6532) ;  /* 0x00000000f8087348 */ /* 0x020fea0003c00000 */
[----:B------:R0:W1:Y:S02]  /*6db0*/  SHFL.BFLY P6, R249, R65, R246, R247 ;  /* 0x0c0000f641f97389 */ /* 0x00006400000c00f7 */
[----:B01---5:R-:W-:Y:S01]  /*6dc0*/  ENDCOLLECTIVE ;  /* 0x000000000000791b */ /* 0x023fe20003800000 */
.L_x_6532:
[----:B------:R-:W-:Y:S01]  /*6dd0*/  HFMA2.MMA R246, -RZ, RZ, 0, 1.1920928955078125e-07 ;  /* 0x00000002fff67435 */ /* 0x000fe200000001ff */
[----:B------:R-:W-:-:S05]  /*6de0*/  FADD.FTZ R250, R65, R249 ;  /* 0x000000f941fa7221 */ /* 0x000fca0000010000 */
[----:B------:R-:W-:-:S07]  /*6df0*/  MOV R65, R250 ;  /* 0x000000fa00417202 */ /* 0x000fce0000000f00 */
[----:B------:R-:W-:Y:S05]  /*6e00*/  WARPSYNC.COLLECTIVE R248, `(.L_x_6533) ;  /* 0x00000000f8087348 */ /* 0x000fea0003c00000 */
[----:B------:R0:W1:Y:S02]  /*6e10*/  SHFL.BFLY P6, R249, R65, R246, R247 ;  /* 0x0c0000f641f97389 */ /* 0x00006400000c00f7 */
[----:B01----:R-:W-:Y:S01]  /*6e20*/  ENDCOLLECTIVE ;  /* 0x000000000000791b */ /* 0x003fe20003800000 */
.L_x_6533:
[----:B------:R-:W-:Y:S01]  /*6e30*/  HFMA2.MMA R246, -RZ, RZ, 0, 2.384185791015625e-07 ;  /* 0x00000004fff67435 */ /* 0x000fe200000001ff */
[----:B------:R-:W-:-:S05]  /*6e40*/  FADD.FTZ R251, R250, R249 ;  /* 0x000000f9fafb7221 */ /* 0x000fca0000010000 */
[----:B------:R-:W-:-:S07]  /*6e50*/  MOV R65, R251 ;  /* 0x000000fb00417202 */ /* 0x000fce0000000f00 */
[----:B------:R-:W-:Y:S05]  /*6e60*/  WARPSYNC.COLLECTIVE R248, `(.L_x_6534) ;  /* 0x00000000f8087348 */ /* 0x000fea0003c00000 */
[----:B------:R0:W1:Y:S02]  /*6e70*/  SHFL.BFLY P6, R249, R65, R246, R247 ;  /* 0x0c0000f641f97389 */ /* 0x00006400000c00f7 */
[----:B01----:R-:W-:Y:S01]  /*6e80*/  ENDCOLLECTIVE ;  /* 0x000000000000791b */ /* 0x003fe20003800000 */
.L_x_6534:
[----:B------:R-:W-:Y:S01]  /*6e90*/  HFMA2.MMA R246, -RZ, RZ, 0, 4.76837158203125e-07 ;  /* 0x00000008fff67435 */ /* 0x000fe200000001ff */
[----:B------:R-:W-:-:S05]  /*6ea0*/  FADD.FTZ R252, R251, R249 ;  /* 0x000000f9fbfc7221 */ /* 0x000fca0000010000 */
[----:B------:R-:W-:-:S07]  /*6eb0*/  MOV R65, R252 ;  /* 0x000000fc00417202 */ /* 0x000fce0000000f00 */
[----:B------:R-:W-:Y:S05]  /*6ec0*/  WARPSYNC.COLLECTIVE R248, `(.L_x_6535) ;  /* 0x00000000f8087348 */ /* 0x000fea0003c00000 */
[----:B------:R0:W1:Y:S02]  /*6ed0*/  SHFL.BFLY P6, R249, R65, R246, R247 ;  /* 0x0c0000f641f97389 */ /* 0x00006400000c00f7 */
[----:B01----:R-:W-:Y:S01]  /*6ee0*/  ENDCOLLECTIVE ;  /* 0x000000000000791b */ /* 0x003fe20003800000 */
.L_x_6535:
[----:B------:R-:W-:Y:S01]  /*6ef0*/  HFMA2.MMA R246, -RZ, RZ, 0, 9.5367431640625e-07 ;  /* 0x00000010fff67435 */ /* 0x000fe200000001ff */
[----:B------:R-:W-:-:S05]  /*6f00*/  FADD.FTZ R252, R252, R249 ;  /* 0x000000f9fcfc7221 */ /* 0x000fca0000010000 */
[----:B------:R-:W-:-:S07]  /*6f10*/  MOV R65, R252 ;  /* 0x000000fc00417202 */ /* 0x000fce0000000f00 */
[----:B------:R-:W-:Y:S05]  /*6f20*/  WARPSYNC.COLLECTIVE R248, `(.L_x_6536) ;  /* 0x00000000f8087348 */ /* 0x000fea0003c00000 */
[----:B------:R0:W1:Y:S02]  /*6f30*/  SHFL.BFLY P6, R249, R65, R246, R247 ;  /* 0x0c0000f641f97389 */ /* 0x00006400000c00f7 */
[----:B01----:R-:W-:Y:S01]  /*6f40*/  ENDCOLLECTIVE ;  /* 0x000000000000791b */ /* 0x003fe20003800000 */
.L_x_6536:
        /* <DEDUP_REMOVED lines=116> */
[----:B------:R-:W-:Y:S01]  /*7690*/  HFMA2.MMA R247, -RZ, RZ, 0, 1.847743988037109375e-06 ;  /* 0x0000001ffff77435 */ /* 0x000fe200000001ff */
[----:B------:R-:W-:-:S10]  /*76a0*/  MOV R246, 0x1 ;  /* 0x0000000100f67802 */ /* 0x000fd40000000f00 */
[----:B------:R-:W-:Y:S05]  /*76b0*/  WARPSYNC.COLLECTIVE R248, `(.L_x_6537) ;  /* 0x00000000f8087348 */ /* 0x000fea0003c00000 */
[----:B------:R0:W1:Y:S02]  /*76c0*/  SHFL.BFLY P6, R249, R65, R246, R247 ;  /* 0x0c0000f641f97389 */ /* 0x00006400000c00f7 */
[----:B01----:R-:W-:Y:S01]  /*76d0*/  ENDCOLLECTIVE ;  /* 0x000000000000791b */ /* 0x003fe20003800000 */
.L_x_6537:
[----:B------:R-:W-:Y:S01]  /*76e0*/  HFMA2.MMA R246, -RZ, RZ, 0, 1.1920928955078125e-07 ;  /* 0x00000002fff67435 */ /* 0x000fe200000001ff */
[----:B------:R-:W-:-:S05]  /*76f0*/  FADD.FTZ R250, R65, R249 ;  /* 0x000000f941fa7221 */ /* 0x000fca0000010000 */
[----:B------:R-:W-:-:S07]  /*7700*/  MOV R65, R250 ;  /* 0x000000fa00417202 */ /* 0x000fce0000000f00 */
[----:B------:R-:W-:Y:S05]  /*7710*/  WARPSYNC.COLLECTIVE R248, `(.L_x_6538) ;  /* 0x00000000f8087348 */ /* 0x000fea0003c00000 */
[----:B------:R0:W1:Y:S02]  /*7720*/  SHFL.BFLY P6, R249, R65, R246, R247 ;  /* 0x0c0000f641f97389 */ /* 0x00006400000c00f7 */
[----:B01----:R-:W-:Y:S01]  /*7730*/  ENDCOLLECTIVE ;  /* 0x000000000000791b */ /* 0x003fe20003800000 */
.L_x_6538:
[----:B------:R-:W-:Y:S01]  /*7740*/  HFMA2.MMA R246, -RZ, RZ, 0, 2.384185791015625e-07 ;  /* 0x00000004fff67435 */ /* 0x000fe200000001ff */
[----:B------:R-:W-:-:S05]  /*7750*/  FADD.FTZ R251, R250, R249 ;  /* 0x000000f9fafb7221 */ /* 0x000fca0000010000 */
[----:B------:R-:W-:-:S07]  /*7760*/  MOV R65, R251 ;  /* 0x000000fb00417202 */ /* 0x000fce0000000f00 */
[----:B------:R-:W-:Y:S05]  /*7770*/  WARPSYNC.COLLECTIVE R248, `(.L_x_6539) ;  /* 0x00000000f8087348 */ /* 0x000fea0003c00000 */
[----:B------:R0:W1:Y:S02]  /*7780*/  SHFL.BFLY P6, R249, R65, R246, R247 ;  /* 0x0c0000f641f97389 */ /* 0x00006400000c00f7 */
[----:B01----:R-:W-:Y:S01]  /*7790*/  ENDCOLLECTIVE ;  /* 0x000000000000791b */ /* 0x003fe20003800000 */
.L_x_6539:
[----:B------:R-:W-:Y:S01]  /*77a0*/  HFMA2.MMA R246, -RZ, RZ, 0, 4.76837158203125e-07 ;  /* 0x00000008fff67435 */ /* 0x000fe200000001ff */
[----:B------:R-:W-:-:S05]  /*77b0*/  FADD.FTZ R252, R251, R249 ;  /* 0x000000f9fbfc7221 */ /* 0x000fca0000010000 */
[----:B------:R-:W-:-:S07]  /*77c0*/  MOV R65, R252 ;  /* 0x000000fc00417202 */ /* 0x000fce0000000f00 */
[----:B------:R-:W-:Y:S05]  /*77d0*/  WARPSYNC.COLLECTIVE R248, `(.L_x_6540) ;  /* 0x00000000f8087348 */ /* 0x000fea0003c00000 */
[----:B------:R0:W1:Y:S02]  /*77e0*/  SHFL.BFLY P6, R249, R65, R246, R247 ;  /* 0x0c0000f641f97389 */ /* 0x00006400000c00f7 */
[----:B01----:R-:W-:Y:S01]  /*77f0*/  ENDCOLLECTIVE ;  /* 0x000000000000791b */ /* 0x003fe20003800000 */
.L_x_6540:
[----:B------:R-:W-:Y:S01]  /*7800*/  HFMA2.MMA R246, -RZ, RZ, 0, 9.5367431640625e-07 ;  /* 0x00000010fff67435 */ /* 0x000fe200000001ff */
[----:B------:R-:W-:-:S05]  /*7810*/  FADD.FTZ R252, R252, R249 ;  /* 0x000000f9fcfc7221 */ /* 0x000fca0000010000 */
[----:B------:R-:W-:-:S07]  /*7820*/  MOV R65, R252 ;  /* 0x000000fc00417202 */ /* 0x000fce0000000f00 */
[----:B------:R-:W-:Y:S05]  /*7830*/  WARPSYNC.COLLECTIVE R248, `(.L_x_6541) ;  /* 0x00000000f8087348 */ /* 0x000fea0003c00000 */
[----:B------:R0:W1:Y:S02]  /*7840*/  SHFL.BFLY P6, R249, R65, R246, R247 ;  /* 0x0c0000f641f97389 */ /* 0x00006400000c00f7 */
[----:B01----:R-:W-:Y:S01]  /*7850*/  ENDCOLLECTIVE ;  /* 0x000000000000791b */ /* 0x003fe20003800000 */
.L_x_6541:
[----:B------:R-:W-:Y:S05]  /*7860*/  BRA `(.L_x_6542) ;  /* 0xffffffdc00e87947 */ /* 0x000fea000383ffff */
.L_x_6543:
        /* <DEDUP_REMOVED lines=9> */
.L_x_45982:


//--------------------- .text._ZN10layer_norm13ln_fwd_kernelINS_13Kernel_traitsI6__halfS2_S2_S2_fjLj7168ELj1ELj1ELj4ELj16ENS_18Kernel_traits_baseILj7168ES2_S2_S2_S2_fjLj128EEEEELb0ELb1ELb1ELb1EEEvNS_9FwdParamsE --------------------------
	.section	.text._ZN10layer_norm13ln_fwd_kernelINS_13Kernel_traitsI6__halfS2_S2_S2_fjLj7168ELj1ELj1ELj4ELj16ENS_18Kernel_traits_baseILj7168ES2_S2_S2_S2_fjLj128EEEEELb0ELb1ELb1ELb1EEEvNS_9FwdParamsE,"ax",@progbits
	.align	128
        .global         _ZN10layer_norm13ln_fwd_kernelINS_13Kernel_traitsI6__halfS2_S2_S2_fjLj7168ELj1ELj1ELj4ELj16ENS_18Kernel_traits_baseILj7168ES2_S2_S2_S2_fjLj128EEEEELb0ELb1ELb1ELb1EEEvNS_9FwdParamsE
        .type           _ZN10layer_norm13ln_fwd_kernelINS_13Kernel_traitsI6__halfS2_S2_S2_fjLj7168ELj1ELj1ELj4ELj16ENS_18Kernel_traits_baseILj7168ES2_S2_S2_S2_fjLj128EEEEELb0ELb1ELb1ELb1EEEvNS_9FwdParamsE,@function
        .size           _ZN10layer_norm13ln_fwd_kernelINS_13Kernel_traitsI6__halfS2_S2_S2_fjLj7168ELj1ELj1ELj4ELj16ENS_18Kernel_traits_baseILj7168ES2_S2_S2_S2_fjLj128EEEEELb0ELb1ELb1ELb1EEEvNS_9FwdParamsE,(.L_x_45983 - _ZN10layer_norm13ln_fwd_kernelINS_13Kernel_traitsI6__halfS2_S2_S2_fjLj7168ELj1ELj1ELj4ELj16ENS_18Kernel_traits_baseILj7168ES2_S2_S2_S2_fjLj128EEEEELb0ELb1ELb1ELb1EEEvNS_9FwdParamsE)
        .other          _ZN10layer_norm13ln_fwd_kernelINS_13Kernel_traitsI6__halfS2_S2_S2_fjLj7168ELj1ELj1ELj4ELj16ENS_18Kernel_traits_baseILj7168ES2_S2_S2_S2_fjLj128EEEEELb0ELb1ELb1ELb1EEEvNS_9FwdParamsE,@"STO_CUDA_ENTRY STV_DEFAULT"
_ZN10layer_norm13ln_fwd_kernelINS_13Kernel_traitsI6__halfS2_S2_S2_fjLj7168ELj1ELj1ELj4ELj16ENS_18Kernel_traits_baseILj7168ES2_S2_S2_S2_fjLj128EEEEELb0ELb1ELb1ELb1EEEvNS_9FwdParamsE:
.text._ZN10layer_norm13ln_fwd_kernelINS_13Kernel_traitsI6__halfS2_S2_S2_fjLj7168ELj1ELj1ELj4ELj16ENS_18Kernel_traits_baseILj7168ES2_S2_S2_S2_fjLj128EEEEELb0ELb1ELb1ELb1EEEvNS_9FwdParamsE:
        /* <DEDUP_REMOVED lines=19> */
[----:B------:R-:W-:-:S02]  /*0130*/  SHF.R.U32.HI R143, RZ, 0x7, R0 ;  /* 0x00000007ff8f7819 */ /* 0x000fc40000011600 */
[----:B------:R-:W-:Y:S02]  /*0140*/  LOP3.LUT R2, R0, 0x7f, RZ, 0xc0, !PT ;  /* 0x0000007f00027812 */ /* 0x000fe400078ec0ff */
        /* <DEDUP_REMOVED lines=17> */
[----:B------:R0:W4:Y:S04]  /*0260*/  LDG.E.128 R92, desc[UR4][R6.64+0x3000] ;  /* 0x00300004065c7981 */ /* 0x000128000c1e1d00 */
[----:B------:R-:W4:Y:S01]  /*0270*/  LDG.E.128 R104, desc[UR4][R10.64+0x3000] ;  /* 0x003000040a687981 */ /* 0x000f22000c1e1d00 */
[----:B-----5:R-:W-:-:S02]  /*0280*/  @!P0 CS2R R12, SRZ ;  /* 0x00000000000c8805 */ /* 0x020fc4000001ff00 */
[----:B------:R-:W-:Y:S02]  /*0290*/  @!P0 CS2R R14, SRZ ;  /* 0x00000000000e8805 */ /* 0x000fe4000001ff00 */
[----:B------:R-:W-:Y:S02]  /*02a0*/  @!P0 CS2R R16, SRZ ;  /* 0x0000000000108805 */ /* 0x000fe4000001ff00 */
[----:B------:R-:W-:Y:S02]  /*02b0*/  @!P0 CS2R R18, SRZ ;  /* 0x0000000000128805 */ /* 0x000fe4000001ff00 */
[----:B------:R-:W-:Y:S02]  /*02c0*/  @!P0 CS2R R24, SRZ ;  /* 0x0000000000188805 */ /* 0x000fe4000001ff00 */
[----:B------:R-:W-:Y:S01]  /*02d0*/  @!P0 CS2R R26, SRZ ;  /* 0x00000000001a8805 */ /* 0x000fe2000001ff00 */
[----:B------:R-:W5:Y:S01]  /*02e0*/  LDG.E.128 R56, desc[UR4][R10.64] ;  /* 0x000000040a387981 */ /* 0x000f62000c1e1d00 */
[--C-:B------:R-:W-:Y:S01]  /*02f0*/  HADD2.F32 R3, -RZ, R12.reuse.H0_H0 ;  /* 0x2000000cff037230 */ /* 0x100fe20000004100 */
[----:B------:R-:W-:Y:S01]  /*0300*/  @!P0 CS2R R32, SRZ ;  /* 0x0000000000208805 */ /* 0x000fe2000001ff00 */
[----:B------:R-:W-:Y:S01]  /*0310*/  HADD2.F32 R4, -RZ, R12.H1_H1 ;  /* 0x3000000cff047230 */ /* 0x000fe20000004100 */
[----:B------:R-:W5:Y:S01]  /*0320*/  LDG.E.128 R52, desc[UR4][R10.64+0x800] ;  /* 0x000800040a347981 */ /* 0x000f62000c1e1d00 */
[--C-:B------:R-:W-:Y:S01]  /*0330*/  HADD2.F32 R5, -RZ, R13.reuse.H0_H0 ;  /* 0x2000000dff057230 */ /* 0x100fe20000004100 */
[----:B------:R-:W-:Y:S01]  /*0340*/  @!P0 CS2R R34, SRZ ;  /* 0x0000000000228805 */ /* 0x000fe2000001ff00 */
[----:B0-----:R-:W-:Y:S01]  /*0350*/  HADD2.F32 R6, -RZ, R13.H1_H1 ;  /* 0x3000000dff067230 */ /* 0x001fe20000004100 */
[----:B------:R-:W5:Y:S01]  /*0360*/  LDG.E.128 R48, desc[UR4][R10.64+0x1000] ;  /* 0x001000040a307981 */ /* 0x000f62000c1e1d00 */
[----:B------:R-:W-:-:S03]  /*0370*/  HADD2.F32 R7, -RZ, R14.H0_H0 ;  /* 0x2000000eff077230 */ /* 0x000fc60000004100 */
[----:B------:R0:W5:Y:S01]  /*0380*/  LDG.E.128 R44, desc[UR4][R10.64+0x1800] ;  /* 0x001800040a2c7981 */ /* 0x000162000c1e1d00 */
[----:B------:R-:W-:Y:S01]  /*0390*/  HADD2.F32 R8, -RZ, R14.H1_H1 ;  /* 0x3000000eff087230 */ /* 0x000fe20000004100 */
[----:B------:R-:W-:Y:S01]  /*03a0*/  @!P0 CS2R R40, SRZ ;  /* 0x0000000000288805 */ /* 0x000fe2000001ff00 */
[----:B------:R-:W-:Y:S01]  /*03b0*/  HADD2.F32 R9, -RZ, R15.H0_H0 ;  /* 0x2000000fff097230 */ /* 0x000fe20000004100 */
[----:B------:R-:W-:Y:S01]  /*03c0*/  @!P0 CS2R R42, SRZ ;  /* 0x00000000002a8805 */ /* 0x000fe2000001ff00 */
[--C-:B------:R-:W-:Y:S01]  /*03d0*/  HADD2.F32 R12, -RZ, R16.reuse.H1_H1 ;  /* 0x30000010ff0c7230 */ /* 0x100fe20000004100 */
[----:B------:R-:W-:Y:S01]  /*03e0*/  @!P0 CS2R R64, SRZ ;  /* 0x0000000000408805 */ /* 0x000fe2000001ff00 */
[--C-:B------:R-:W-:Y:S01]  /*03f0*/  HADD2.F32 R13, -RZ, R17.reuse.H0_H0 ;  /* 0x20000011ff0d7230 */ /* 0x100fe20000004100 */
[----:B------:R-:W-:Y:S01]  /*0400*/  @!P0 CS2R R66, SRZ ;  /* 0x0000000000428805 */ /* 0x000fe2000001ff00 */
[----:B------:R-:W-:Y:S01]  /*0410*/  HADD2.F32 R14, -RZ, R17.H1_H1 ;  /* 0x30000011ff0e7230 */ /* 0x000fe20000004100 */
[----:B------:R-:W-:Y:S01]  /*0420*/  @!P0 CS2R R60, SRZ ;  /* 0x00000000003c8805 */ /* 0x000fe2000001ff00 */
[----:B0-----:R-:W-:Y:S01]  /*0430*/  HADD2.F32 R10, -RZ, R15.H1_H1 ;  /* 0x3000000fff0a7230 */ /* 0x001fe20000004100 */
[----:B------:R-:W-:Y:S01]  /*0440*/  @!P0 CS2R R62, SRZ ;  /* 0x00000000003e8805 */ /* 0x000fe2000001ff00 */
[----:B------:R-:W-:Y:S01]  /*0450*/  HADD2.F32 R11, -RZ, R16.H0_H0 ;  /* 0x20000010ff0b7230 */ /* 0x000fe20000004100 */
[----:B------:R-:W-:Y:S01]  /*0460*/  SHF.L.U32 R143, R143, 0x2, RZ ;  /* 0x000000028f8f7819 */ /* 0x000fe200000006ff */
[--C-:B------:R-:W-:Y:S01]  /*0470*/  HADD2.F32 R15, -RZ, R18.reuse.H0_H0 ;  /* 0x20000012ff0f7230 */ /* 0x100fe20000004100 */
[----:B------:R-:W-:Y:S01]  /*0480*/  SHF.R.U32.HI R165, RZ, 0x5, R0 ;  /* 0x00000005ffa57819 */ /* 0x000fe20000011600 */
[----:B------:R-:W-:Y:S01]  /*0490*/  HADD2.F32 R16, -RZ, R18.H1_H1 ;  /* 0x30000012ff107230 */ /* 0x000fe20000004100 */
[----:B------:R-:W-:Y:S01]  /*04a0*/  HFMA2.MMA R122, -RZ, RZ, 0, 5.9604644775390625e-08 ;  /* 0x00000001ff7a7435 */ /* 0x000fe200000001ff */
[--C-:B------:R-:W-:Y:S01]  /*04b0*/  HADD2.F32 R17, -RZ, R19.reuse.H0_H0 ;  /* 0x20000013ff117230 */ /* 0x100fe20000004100 */
[----:B------:R-:W-:Y:S01]  /*04c0*/  ULDC.U8 UR6, c[0x0][0x2a0] ;  /* 0x0000a80000067ab9 */ /* 0x000fe20000000000 */
[----:B------:R-:W-:Y:S01]  /*04d0*/  HADD2.F32 R18, -RZ, R19.H1_H1 ;  /* 0x30000013ff127230 */ /* 0x000fe20000004100 */
[----:B------:R-:W-:Y:S01]  /*04e0*/  LOP3.LUT R145, R0, 0x1f, RZ, 0xc0, !PT ;  /* 0x0000001f00917812 */ /* 0x000fe200078ec0ff */
[--C-:B------:R-:W-:Y:S01]  /*04f0*/  HADD2.F32 R19, -RZ, R24.reuse.H0_H0 ;  /* 0x20000018ff137230 */ /* 0x100fe20000004100 */
[----:B------:R-:W-:Y:S01]  /*0500*/  ULDC UR8, c[0x0][0x29c] ;  /* 0x0000a70000087ab9 */ /* 0x000fe20000000800 */
[----:B------:R-:W-:Y:S01]  /*0510*/  HADD2.F32 R20, -RZ, R24.H1_H1 ;  /* 0x30000018ff147230 */ /* 0x000fe20000004100 */
[----:B------:R-:W-:Y:S01]  /*0520*/  ULDC UR9, c[0x0][0x290] ;  /* 0x0000a40000097ab9 */ /* 0x000fe20000000800 */
        /* <DEDUP_REMOVED lines=21> */
[----:B------:R-:W-:Y:S01]  /*0680*/  LOP3.LUT R165, R165, 0x3, RZ, 0xc0, !PT ;  /* 0x00000003a5a57812 */ /* 0x000fe200078ec0ff */
        /* <DEDUP_REMOVED lines=17> */
[----:B------:R-:W-:Y:S01]  /*07a0*/  HADD2.F32 R142, -RZ, R63.H1_H1 ;  /* 0x3000003fff8e7230 */ /* 0x000fe20000004100 */
[----:B------:R-:W-:Y:S01]  /*07b0*/  ISETP.NE.AND P1, PT, RZ, UR6, PT ;  /* 0x00000006ff007c0c */ /* 0x000fe2000bf25270 */
[----:B------:R-:W-:Y:S01]  /*07c0*/  ULDC.64 UR6, c[0x0][0x230] ;  /* 0x00008c0000067ab9 */ /* 0x000fe20000000a00 */
[----:B--2---:R-:W-:-:S02]  /*07d0*/  HADD2.F32 R150, -RZ, R87.H0_H0 ;  /* 0x20000057ff967230 */ /* 0x004fc40000004100 */
[----:B------:R-:W-:Y:S02]  /*07e0*/  HADD2.F32 R151, -RZ, R87.H1_H1 ;  /* 0x30000057ff977230 */ /* 0x000fe40000004100 */
[--C-:B---3--:R-:W-:Y:S02]  /*07f0*/  HADD2.F32 R156, -RZ, R98.reuse.H0_H0 ;  /* 0x20000062ff9c7230 */ /* 0x108fe40000004100 */
[----:B------:R-:W-:Y:S02]  /*0800*/  HADD2.F32 R153, -RZ, R98.H1_H1 ;  /* 0x30000062ff997230 */ /* 0x000fe40000004100 */
[--C-:B----4-:R-:W-:Y:S02]  /*0810*/  HADD2.F32 R87, -RZ, R91.reuse.H0_H0 ;  /* 0x2000005bff577230 */ /* 0x110fe40000004100 */
[----:B------:R-:W-:Y:S02]  /*0820*/  HADD2.F32 R152, -RZ, R91.H1_H1 ;  /* 0x3000005bff987230 */ /* 0x000fe40000004100 */
[----:B------:R-:W-:-:S02]  /*0830*/  HADD2.F32 R98, -RZ, R100.H0_H0 ;  /* 0x20000064ff627230 */ /* 0x000fc40000004100 */
[----:B------:R-:W-:Y:S02]  /*0840*/  HADD2.F32 R155, -RZ, R100.H1_H1 ;  /* 0x30000064ff9b7230 */ /* 0x000fe40000004100 */
[----:B------:R-:W-:Y:S02]  /*0850*/  HADD2.F32 R146, -RZ, R71.H0_H0 ;  /* 0x20000047ff927230 */ /* 0x000fe40000004100 */
[----:B------:R-:W-:Y:S02]  /*0860*/  HADD2.F32 R154, -RZ, R97.H0_H0 ;  /* 0x20000061ff9a7230 */ /* 0x000fe40000004100 */
[----:B------:R-:W-:Y:S02]  /*0870*/  HADD2.F32 R147, -RZ, R75.H0_H0 ;  /* 0x2000004bff937230 */ /* 0x000fe40000004100 */
[----:B------:R-:W-:Y:S02]  /*0880*/  HADD2.F32 R100, -RZ, R101.H0_H0 ;  /* 0x20000065ff647230 */ /* 0x000fe40000004100 */
[----:B------:R-:W-:-:S02]  /*0890*/  HADD2.F32 R148, -RZ, R79.H0_H0 ;  /* 0x2000004fff947230 */ /* 0x000fc40000004100 */
[--C-:B------:R-:W-:Y:S02]  /*08a0*/  HADD2.F32 R158, -RZ, R102.reuse.H0_H0 ;  /* 0x20000066ff9e7230 */ /* 0x100fe40000004100 */
[----:B------:R-:W-:Y:S02]  /*08b0*/  HADD2.F32 R149, -RZ, R83.H0_H0 ;  /* 0x20000053ff957230 */ /* 0x000fe40000004100 */
[----:B------:R-:W-:Y:S02]  /*08c0*/  HADD2.F32 R157, -RZ, R102.H1_H1 ;  /* 0x30000066ff9d7230 */ /* 0x000fe40000004100 */
[----:B------:R-:W-:Y:S02]  /*08d0*/  HADD2.F32 R91, -RZ, R95.H0_H0 ;  /* 0x2000005fff5b7230 */ /* 0x000fe40000004100 */
[----:B------:R-:W-:Y:S02]  /*08e0*/  HADD2.F32 R71, -RZ, R71.H1_H1 ;  /* 0x30000047ff477230 */ /* 0x000fe40000004100 */
[----:B------:R-:W-:-:S02]  /*08f0*/  HADD2.F32 R162, -RZ, R106.H0_H0 ;  /* 0x2000006affa27230 */ /* 0x000fc40000004100 */
[----:B------:R-:W-:Y:S01]  /*0900*/  HADD2.F32 R163, -RZ, R106.H1_H1 ;  /* 0x3000006affa37230 */ /* 0x000fe20000004100 */
[----:B------:R-:W-:Y:S01]  /*0910*/  IADD3 R106, R143, 0x4, RZ ;  /* 0x000000048f6a7810 */ /* 0x000fe20007ffe0ff */
        /* <DEDUP_REMOVED lines=10> */
[----:B------:R-:W-:-:S07]  /*09c0*/  HADD2.F32 R167, -RZ, R96.H1_H1 ;  /* 0x30000060ffa77230 */ /* 0x000fce0000004100 */
.L_x_6715:
        /* <DEDUP_REMOVED lines=34> */
.L_x_6545:
[----:B-----5:R-:W-:Y:S02]  /*0bf0*/  HADD2.F32 R104, -RZ, R64.H0_H0 ;  /* 0x20000040ff687230 */ /* 0x020fe40000004100 */
[----:B------:R-:W-:Y:S02]  /*0c00*/  HADD2.F32 R121, -RZ, R68.H0_H0 ;  /* 0x20000044ff797230 */ /* 0x000fe40000004100 */
[----:B------:R-:W-:Y:S02]  /*0c10*/  @P0 HADD2.F32 R108, -RZ, R60.H0_H0 ;  /* 0x2000003cff6c0230 */ /* 0x000fe40000004100 */
[----:B------:R-:W-:-:S04]  /*0c20*/  FMUL.FTZ R104, R104, UR8 ;  /* 0x0000000868687c20 */ /* 0x000fc80008410000 */
[----:B------:R-:W-:-:S04]  /*0c30*/  FMUL.FTZ R121, R104, R121 ;  /* 0x0000007968797220 */ /* 0x000fc80000410000 */
[----:B------:R-:W-:-:S07]  /*0c40*/  @P0 FADD.FTZ R121, R121, R108 ;  /* 0x0000006c79790221 */ /* 0x000fce0000010000 */
.L_x_6546:
[----:B------:R-:W-:Y:S05]  /*0c50*/  BSYNC B0 ;  /* 0x0000000000007941 */ /* 0x000fea0003800000 */
.L_x_6544:
[----:B------:R-:W-:Y:S04]  /*0c60*/  BSSY B0, `(.L_x_6547) ;  /* 0x000000c000007945 */ /* 0x000fe80003800000 */
[----:B------:R-:W-:Y:S05]  /*0c70*/  @P3 BRA `(.L_x_6548) ;  /* 0x0000000000103947 */ /* 0x000fea0003800000 */
[----:B------:R-:W-:Y:S01]  /*0c80*/  HFMA2.MMA R123, -RZ, RZ, 0, 0 ;  /* 0x00000000ff7b7435 */ /* 0x000fe200000001ff */
[----:B------:R-:W-:Y:S10]  /*0c90*/  @!P0 BRA `(.L_x_6549) ;  /* 0x0000000000208947 */ /* 0x000ff40003800000 */
[----:B-----5:R-:W-:Y:S01]  /*0ca0*/  HADD2.F32 R123, -RZ, R60.H1_H1 ;  /* 0x3000003cff7b7230 */ /* 0x020fe20000004100 */
[----:B------:R-:W-:Y:S06]  /*0cb0*/  BRA `(.L_x_6549) ;  /* 0x0000000000187947 */ /* 0x000fec0003800000 */
.L_x_6548:
[----:B-----5:R-:W-:Y:S02]  /*0cc0*/  HADD2.F32 R104, -RZ, R64.H1_H1 ;  /* 0x30000040ff687230 */ /* 0x020fe40000004100 */
[----:B------:R-:W-:Y:S02]  /*0cd0*/  HADD2.F32 R123, -RZ, R68.H1_H1 ;  /* 0x30000044ff7b7230 */ /* 0x000fe40000004100 */
[----:B------:R-:W-:Y:S02]  /*0ce0*/  @P0 HADD2.F32 R108, -RZ, R60.H1_H1 ;  /* 0x3000003cff6c0230 */ /* 0x000fe40000004100 */
[----:B------:R-:W-:-:S04]  /*0cf0*/  FMUL.FTZ R104, R104, UR8 ;  /* 0x0000000868687c20 */ /* 0x000fc80008410000 */
[----:B------:R-:W-:-:S04]  /*0d00*/  FMUL.FTZ R123, R104, R123 ;  /* 0x0000007b687b7220 */ /* 0x000fc80000410000 */
[----:B------:R-:W-:-:S07]  /*0d10*/  @P0 FADD.FTZ R123, R123, R108 ;  /* 0x0000006c7b7b0221 */ /* 0x000fce0000010000 */
.L_x_6549:
[----:B------:R-:W-:Y:S05]  /*0d20*/  BSYNC B0 ;  /* 0x0000000000007941 */ /* 0x000fea0003800000 */
.L_x_6547:
[----:B------:R-:W-:Y:S04]  /*0d30*/  BSSY B0, `(.L_x_6550) ;  /* 0x000000c000007945 */ /* 0x000fe80003800000 */
[----:B------:R-:W-:Y:S05]  /*0d40*/  @P3 BRA `(.L_x_6551) ;  /* 0x0000000000103947 */ /* 0x000fea0003800000 */
[----:B------:R-:W-:Y:S01]  /*0d50*/  MOV R125, RZ ;  /* 0x000000ff007d7202 */ /* 0x000fe20000000f00 */
[----:B------:R-:W-:Y:S06]  /*0d60*/  @!P0 BRA `(.L_x_6552) ;  /* 0x0000000000208947 */ /* 0x000fec0003800000 */
[----:B-----5:R-:W-:Y:S01]  /*0d70*/  HADD2.F32 R125, -RZ, R61.H0_H0 ;  /* 0x2000003dff7d7230 */ /* 0x020fe20000004100 */
[----:B------:R-:W-:Y:S06]  /*0d80*/  BRA `(.L_x_6552) ;  /* 0x0000000000187947 */ /* 0x000fec0003800000 */
.L_x_6551:
[----:B-----5:R-:W-:Y:S02]  /*0d90*/  HADD2.F32 R104, -RZ, R65.H0_H0 ;  /* 0x20000041ff687230 */ /* 0x020fe40000004100 */
[----:B------:R-:W-:Y:S02]  /*0da0*/  HADD2.F32 R125, -RZ, R69.H0_H0 ;  /* 0x20000045ff7d7230 */ /* 0x000fe40000004100 */
[----:B------:R-:W-:Y:S02]  /*0db0*/  @P0 HADD2.F32 R108, -RZ, R61.H0_H0 ;  /* 0x2000003dff6c0230 */ /* 0x000fe40000004100 */
[----:B------:R-:W-:-:S04]  /*0dc0*/  FMUL.FTZ R104, R104, UR8 ;  /* 0x0000000868687c20 */ /* 0x000fc80008410000 */
[----:B------:R-:W-:-:S04]  /*0dd0*/  FMUL.FTZ R125, R104, R125 ;  /* 0x0000007d687d7220 */ /* 0x000fc80000410000 */
[----:B------:R-:W-:-:S07]  /*0de0*/  @P0 FADD.FTZ R125, R125, R108 ;  /* 0x0000006c7d7d0221 */ /* 0x000fce0000010000 */
.L_x_6552:
[----:B------:R-:W-:Y:S05]  /*0df0*/  BSYNC B0 ;  /* 0x0000000000007941 */ /* 0x000fea0003800000 */
.L_x_6550:
[----:B------:R-:W-:Y:S04]  /*0e00*/  BSSY B0, `(.L_x_6553) ;  /* 0x000000c000007945 */ /* 0x000fe80003800000 */
[----:B------:R-:W-:Y:S05]  /*0e10*/  @P3 BRA `(.L_x_6554) ;  /* 0x0000000000103947 */ /* 0x000fea0003800000 */
[----:B------:R-:W-:Y:S01]  /*0e20*/  HFMA2.MMA R127, -RZ, RZ, 0, 0 ;  /* 0x00000000ff7f7435 */ /* 0x000fe200000001ff */
[----:B------:R-:W-:Y:S10]  /*0e30*/  @!P0 BRA `(.L_x_6555) ;  /* 0x0000000000208947 */ /* 0x000ff40003800000 */
[----:B-----5:R-:W-:Y:S01]  /*0e40*/  HADD2.F32 R127, -RZ, R61.H1_H1 ;  /* 0x3000003dff7f7230 */ /* 0x020fe20000004100 */
[----:B------:R-:W-:Y:S06]  /*0e50*/  BRA `(.L_x_6555) ;  /* 0x0000000000187947 */ /* 0x000fec0003800000 */
.L_x_6554:
[----:B-----5:R-:W-:Y:S02]  /*0e60*/  HADD2.F32 R104, -RZ, R65.H1_H1 ;  /* 0x30000041ff687230 */ /* 0x020fe40000004100 */
[----:B------:R-:W-:Y:S02]  /*0e70*/  HADD2.F32 R127, -RZ, R69.H1_H1 ;  /* 0x30000045ff7f7230 */ /* 0x000fe40000004100 */
[----:B------:R-:W-:Y:S02]  /*0e80*/  @P0 HADD2.F32 R108, -RZ, R61.H1_H1 ;  /* 0x3000003dff6c0230 */ /* 0x000fe40000004100 */
[----:B------:R-:W-:-:S04]  /*0e90*/  FMUL.FTZ R104, R104, UR8 ;  /* 0x0000000868687c20 */ /* 0x000fc80008410000 */
[----:B------:R-:W-:-:S04]  /*0ea0*/  FMUL.FTZ R127, R104, R127 ;  /* 0x0000007f687f7220 */ /* 0x000fc80000410000 */
[----:B------:R-:W-:-:S07]  /*0eb0*/  @P0 FADD.FTZ R127, R127, R108 ;  /* 0x0000006c7f7f0221 */ /* 0x000fce0000010000 */
.L_x_6555:
[----:B------:R-:W-:Y:S05]  /*0ec0*/  BSYNC B0 ;  /* 0x0000000000007941 */ /* 0x000fea0003800000 */
.L_x_6553:
[----:B------:R-:W-:Y:S04]  /*0ed0*/  BSSY B0, `(.L_x_6556) ;  /* 0x000000c000007945 */ /* 0x000fe80003800000 */
[----:B------:R-:W-:Y:S05]  /*0ee0*/  @P3 BRA `(.L_x_6557) ;  /* 0x0000000000103947 */ /* 0x000fea0003800000 */
[----:B------:R-:W-:Y:S01]  /*0ef0*/  MOV R169, RZ ;  /* 0x000000ff00a97202 */ /* 0x000fe20000000f00 */
[----:B------:R-:W-:Y:S06]  /*0f00*/  @!P0 BRA `(.L_x_6558) ;  /* 0x0000000000208947 */ /* 0x000fec0003800000 */
[----:B-----5:R-:W-:Y:S01]  /*0f10*/  HADD2.F32 R169, -RZ, R62.H0_H0 ;  /* 0x2000003effa97230 */ /* 0x020fe20000004100 */
[----:B------:R-:W-:Y:S06]  /*0f20*/  BRA `(.L_x_6558) ;  /* 0x0000000000187947 */ /* 0x000fec0003800000 */
.L_x_6557:
[----:B-----5:R-:W-:Y:S02]  /*0f30*/  HADD2.F32 R104, -RZ, R66.H0_H0 ;  /* 0x20000042ff687230 */ /* 0x020fe40000004100 */
[----:B------:R-:W-:Y:S02]  /*0f40*/  HADD2.F32 R169, -RZ, R70.H0_H0 ;  /* 0x20000046ffa97230 */ /* 0x000fe40000004100 */
[----:B------:R-:W-:Y:S02]  /*0f50*/  @P0 HADD2.F32 R108, -RZ, R62.H0_H0 ;  /* 0x2000003eff6c0230 */ /* 0x000fe40000004100 */
[----:B------:R-:W-:-:S04]  /*0f60*/  FMUL.FTZ R104, R104, UR8 ;  /* 0x0000000868687c20 */ /* 0x000fc80008410000 */
[----:B------:R-:W-:-:S04]  /*0f70*/  FMUL.FTZ R169, R104, R169 ;  /* 0x000000a968a97220 */ /* 0x000fc80000410000 */
[----:B------:R-:W-:-:S07]  /*0f80*/  @P0 FADD.FTZ R169, R169, R108 ;  /* 0x0000006ca9a90221 */ /* 0x000fce0000010000 */
.L_x_6558:
[----:B------:R-:W-:Y:S05]  /*0f90*/  BSYNC B0 ;  /* 0x0000000000007941 */ /* 0x000fea0003800000 */
.L_x_6556:
[----:B------:R-:W-:Y:S04]  /*0fa0*/  BSSY B0, `(.L_x_6559) ;  /* 0x000000c000007945 */ /* 0x000fe80003800000 */
[----:B------:R-:W-:Y:S05]  /*0fb0*/  @P3 BRA `(.L_x_6560) ;  /* 0x0000000000103947 */ /* 0x000fea0003800000 */
[----:B------:R-:W-:Y:S01]  /*0fc0*/  HFMA2.MMA R171, -RZ, RZ, 0, 0 ;  /* 0x00000000ffab7435 */ /* 0x000fe200000001ff */
[----:B------:R-:W-:Y:S10]  /*0fd0*/  @!P0 BRA `(.L_x_6561) ;  /* 0x0000000000208947 */ /* 0x000ff40003800000 */
[----:B-----5:R-:W-:Y:S01]  /*0fe0*/  HADD2.F32 R171, -RZ, R62.H1_H1 ;  /* 0x3000003effab7230 */ /* 0x020fe20000004100 */
[----:B------:R-:W-:Y:S06]  /*0ff0*/  BRA `(.L_x_6561) ;  /* 0x0000000000187947 */ /* 0x000fec0003800000 */
.L_x_6560:
[----:B-----5:R-:W-:Y:S02]  /*1000*/  HADD2.F32 R104, -RZ, R66.H1_H1 ;  /* 0x30000042ff687230 */ /* 0x020fe40000004100 */
[----:B------:R-:W-:Y:S02]  /*1010*/  HADD2.F32 R171, -RZ, R70.H1_H1 ;  /* 0x30000046ffab7230 */ /* 0x000fe40000004100 */
[----:B------:R-:W-:Y:S02]  /*1020*/  @P0 HADD2.F32 R108, -RZ, R62.H1_H1 ;  /* 0x3000003eff6c0230 */ /* 0x000fe40000004100 */
[----:B------:R-:W-:-:S04]  /*1030*/  FMUL.FTZ R104, R104, UR8 ;  /* 0x0000000868687c20 */ /* 0x000fc80008410000 */
[----:B------:R-:W-:-:S04]  /*1040*/  FMUL.FTZ R171, R104, R171 ;  /* 0x000000ab68ab7220 */ /* 0x000fc80000410000 */
[----:B------:R-:W-:-:S07]  /*1050*/  @P0 FADD.FTZ R171, R171, R108 ;  /* 0x0000006cabab0221 */ /* 0x000fce0000010000 */
.L_x_6561:
[----:B------:R-:W-:Y:S05]  /*1060*/  BSYNC B0 ;  /* 0x0000000000007941 */ /* 0x000fea0003800000 */
.L_x_6559:
[----:B------:R-:W-:Y:S04]  /*1070*/  BSSY B0, `(.L_x_6562) ;  /* 0x000000b000007945 */ /* 0x000fe80003800000 */
[----:B------:R-:W-:Y:S05]  /*1080*/  @P3 BRA `(.L_x_6563) ;  /* 0x0000000000103947 */ /* 0x000fea0003800000 */
[----:B------:R-:W-:Y:S01]  /*1090*/  MOV R173, RZ ;  /* 0x000000ff00ad7202 */ /* 0x000fe20000000f00 */
[----:B------:R-:W-:Y:S06]  /*10a0*/  @!P0 BRA `(.L_x_6564) ;  /* 0x00000000001c8947 */ /* 0x000fec0003800000 */
[----:B-----5:R-:W-:Y:S01]  /*10b0*/  HADD2.F32 R173, -RZ, R63.H0_H0 ;  /* 0x2000003fffad7230 */ /* 0x020fe20000004100 */
[----:B------:R-:W-:Y:S06]  /*10c0*/  BRA `(.L_x_6564) ;  /* 0x0000000000147947 */ /* 0x000fec0003800000 */
.L_x_6563:
[----:B-----5:R-:W-:-:S05]  /*10d0*/  HADD2.F32 R104, -RZ, R67.H0_H0 ;  /* 0x20000043ff687230 */ /* 0x020fca0000004100 */
[----:B------:R-:W-:Y:S01]  /*10e0*/  FMUL.FTZ R173, R104, UR8 ;  /* 0x0000000868ad7c20 */ /* 0x000fe20008410000 */
[----:B------:R-:W-:-:S03]  /*10f0*/  @P0 HADD2.F32 R104, -RZ, R63.H0_H0 ;  /* 0x2000003fff680230 */ /* 0x000fc60000004100 */
[----:B------:R-:W-:-:S04]  /*1100*/  FMUL.FTZ R173, R146, R173 ;  /* 0x000000ad92ad7220 */ /* 0x000fc80000410000 */
[----:B------:R-:W-:-:S07]  /*1110*/  @P0 FADD.FTZ R173, R173, R104 ;  /* 0x00000068adad0221 */ /* 0x000fce0000010000 */
.L_x_6564:
[----:B------:R-:W-:Y:S05]  /*1120*/  BSYNC B0 ;  /* 0x0000000000007941 */ /* 0x000fea0003800000 */
.L_x_6562:
[----:B------:R-:W-:Y:S04]  /*1130*/  BSSY B0, `(.L_x_6565) ;  /* 0x000000b000007945 */ /* 0x000fe80003800000 */
[----:B------:R-:W-:Y:S05]  /*1140*/  @P3 BRA `(.L_x_6566) ;  /* 0x0000000000103947 */ /* 0x000fea0003800000 */
[----:B------:R-:W-:Y:S01]  /*1150*/  HFMA2.MMA R175, -RZ, RZ, 0, 0 ;  /* 0x00000000ffaf7435 */ /* 0x000fe200000001ff */
[----:B------:R-:W-:Y:S10]  /*1160*/  @!P0 BRA `(.L_x_6567) ;  /* 0x00000000001c8947 */ /* 0x000ff40003800000 */
[----:B-----5:R-:W-:Y:S01]  /*1170*/  HADD2.F32 R175, -RZ, R63.H1_H1 ;  /* 0x3000003fffaf7230 */ /* 0x020fe20000004100 */
[----:B------:R-:W-:Y:S06]  /*1180*/  BRA `(.L_x_6567) ;  /* 0x0000000000147947 */ /* 0x000fec0003800000 */
.L_x_6566:
[----:B-----5:R-:W-:Y:S02]  /*1190*/  HADD2.F32 R104, -RZ, R67.H1_H1 ;  /* 0x30000043ff687230 */ /* 0x020fe40000004100 */
[----:B------:R-:W-:-:S03]  /*11a0*/  @P0 HADD2.F32 R108, -RZ, R63.H1_H1 ;  /* 0x3000003fff6c0230 */ /* 0x000fc60000004100 */
[----:B------:R-:W-:-:S04]  /*11b0*/  FMUL.FTZ R104, R104, UR8 ;  /* 0x0000000868687c20 */ /* 0x000fc80008410000 */
[----:B------:R-:W-:-:S04]  /*11c0*/  FMUL.FTZ R175, R71, R104 ;  /* 0x0000006847af7220 */ /* 0x000fc80000410000 */
[----:B------:R-:W-:-:S07]  /*11d0*/  @P0 FADD.FTZ R175, R175, R108 ;  /* 0x0000006cafaf0221 */ /* 0x000fce0000010000 */
.L_x_6567:
[----:B------:R-:W-:Y:S05]  /*11e0*/  BSYNC B0 ;  /* 0x0000000000007941 */ /* 0x000fea0003800000 */
.L_x_6565:
        /* <DEDUP_REMOVED lines=21> */
.L_x_6569:
[----:B0----5:R-:W-:Y:S02]  /*1340*/  HADD2.F32 R108, -RZ, R64.H0_H0 ;  /* 0x20000040ff6c7230 */ /* 0x021fe40000004100 */
[----:B------:R-:W-:Y:S02]  /*1350*/  HADD2.F32 R177, -RZ, R72.H0_H0 ;  /* 0x20000048ffb17230 */ /* 0x000fe40000004100 */
[----:B------:R-:W-:Y:S02]  /*1360*/  @P0 HADD2.F32 R110, -RZ, R60.H0_H0 ;  /* 0x2000003cff6e0230 */ /* 0x000fe40000004100 */
[----:B------:R-:W-:-:S04]  /*1370*/  FMUL.FTZ R108, R108, UR8 ;  /* 0x000000086c6c7c20 */ /* 0x000fc80008410000 */
[----:B------:R-:W-:-:S04]  /*1380*/  FMUL.FTZ R177, R108, R177 ;  /* 0x000000b16cb17220 */ /* 0x000fc80000410000 */
[----:B------:R-:W-:-:S07]  /*1390*/  @P0 FADD.FTZ R177, R110, R177 ;  /* 0x000000b16eb10221 */ /* 0x000fce0000010000 */
.L_x_6570:
[----:B------:R-:W-:Y:S05]  /*13a0*/  BSYNC B0 ;  /* 0x0000000000007941 */ /* 0x000fea0003800000 */
.L_x_6568:
[----:B------:R-:W-:Y:S04]  /*13b0*/  BSSY B0, `(.L_x_6571) ;  /* 0x000000c000007945 */ /* 0x000fe80003800000 */
[----:B------:R-:W-:Y:S05]  /*13c0*/  @P3 BRA `(.L_x_6572) ;  /* 0x0000000000103947 */ /* 0x000fea0003800000 */
[----:B------:R-:W-:Y:S01]  /*13d0*/  HFMA2.MMA R179, -RZ, RZ, 0, 0 ;  /* 0x00000000ffb37435 */ /* 0x000fe200000001ff */
[----:B------:R-:W-:Y:S10]  /*13e0*/  @!P0 BRA `(.L_x_6573) ;  /* 0x0000000000208947 */ /* 0x000ff40003800000 */
[----:B-----5:R-:W-:Y:S01]  /*13f0*/  HADD2.F32 R179, -RZ, R60.H1_H1 ;  /* 0x3000003cffb37230 */ /* 0x020fe20000004100 */
[----:B------:R-:W-:Y:S06]  /*1400*/  BRA `(.L_x_6573) ;  /* 0x0000000000187947 */ /* 0x000fec0003800000 */
.L_x_6572:
[----:B0----5:R-:W-:Y:S02]  /*1410*/  HADD2.F32 R108, -RZ, R64.H1_H1 ;  /* 0x30000040ff6c7230 */ /* 0x021fe40000004100 */
[----:B------:R-:W-:Y:S02]  /*1420*/  HADD2.F32 R179, -RZ, R72.H1_H1 ;  /* 0x30000048ffb37230 */ /* 0x000fe40000004100 */
[----:B------:R-:W-:Y:S02]  /*1430*/  @P0 HADD2.F32 R110, -RZ, R60.H1_H1 ;  /* 0x3000003cff6e0230 */ /* 0x000fe40000004100 */
[----:B------:R-:W-:-:S04]  /*1440*/  FMUL.FTZ R108, R108, UR8 ;  /* 0x000000086c6c7c20 */ /* 0x000fc80008410000 */
[----:B------:R-:W-:-:S04]  /*1450*/  FMUL.FTZ R179, R108, R179 ;  /* 0x000000b36cb37220 */ /* 0x000fc80000410000 */
[----:B------:R-:W-:-:S07]  /*1460*/  @P0 FADD.FTZ R179, R110, R179 ;  /* 0x000000b36eb30221 */ /* 0x000fce0000010000 */
.L_x_6573:
[----:B------:R-:W-:Y:S05]  /*1470*/  BSYNC B0 ;  /* 0x0000000000007941 */ /* 0x000fea0003800000 */
.L_x_6571:
[----:B------:R-:W-:Y:S04]  /*1480*/  BSSY B0, `(.L_x_6574) ;  /* 0x000000c000007945 */ /* 0x000fe80003800000 */
[----:B------:R-:W-:Y:S05]  /*1490*/  @P3 BRA `(.L_x_6575) ;  /* 0x0000000000103947 */ /* 0x000fea0003800000 */
[----:B------:R-:W-:Y:S01]  /*14a0*/  MOV R181, RZ ;  /* 0x000000ff00b57202 */ /* 0x000fe20000000f00 */
[----:B------:R-:W-:Y:S06]  /*14b0*/  @!P0 BRA `(.L_x_6576) ;  /* 0x0000000000208947 */ /* 0x000fec0003800000 */
[----:B-----5:R-:W-:Y:S01]  /*14c0*/  HADD2.F32 R181, -RZ, R61.H0_H0 ;  /* 0x2000003dffb57230 */ /* 0x020fe20000004100 */
[----:B------:R-:W-:Y:S06]  /*14d0*/  BRA `(.L_x_6576) ;  /* 0x0000000000187947 */ /* 0x000fec0003800000 */
.L_x_6575:
[----:B0----5:R-:W-:Y:S02]  /*14e0*/  HADD2.F32 R108, -RZ, R65.H0_H0 ;  /* 0x20000041ff6c7230 */ /* 0x021fe40000004100 */
[----:B------:R-:W-:Y:S02]  /*14f0*/  HADD2.F32 R181, -RZ, R73.H0_H0 ;  /* 0x20000049ffb57230 */ /* 0x000fe40000004100 */
[----:B------:R-:W-:Y:S02]  /*1500*/  @P0 HADD2.F32 R110, -RZ, R61.H0_H0 ;  /* 0x2000003dff6e0230 */ /* 0x000fe40000004100 */
[----:B------:R-:W-:-:S04]  /*1510*/  FMUL.FTZ R108, R108, UR8 ;  /* 0x000000086c6c7c20 */ /* 0x000fc80008410000 */
[----:B------:R-:W-:-:S04]  /*1520*/  FMUL.FTZ R181, R108, R181 ;  /* 0x000000b56cb57220 */ /* 0x000fc80000410000 */
[----:B------:R-:W-:-:S07]  /*1530*/  @P0 FADD.FTZ R181, R110, R181 ;  /* 0x000000b56eb50221 */ /* 0x000fce0000010000 */
.L_x_6576:
[----:B------:R-:W-:Y:S05]  /*1540*/  BSYNC B0 ;  /* 0x0000000000007941 */ /* 0x000fea0003800000 */
.L_x_6574:
[----:B------:R-:W-:Y:S04]  /*1550*/  BSSY B0, `(.L_x_6577) ;  /* 0x000000c000007945 */ /* 0x000fe80003800000 */
[----:B------:R-:W-:Y:S05]  /*1560*/  @P3 BRA `(.L_x_6578) ;  /* 0x0000000000103947 */ /* 0x000fea0003800000 */
[----:B------:R-:W-:Y:S01]  /*1570*/  HFMA2.MMA R183, -RZ, RZ, 0, 0 ;  /* 0x00000000ffb77435 */ /* 0x000fe200000001ff */
[----:B------:R-:W-:Y:S10]  /*1580*/  @!P0 BRA `(.L_x_6579) ;  /* 0x0000000000208947 */ /* 0x000ff40003800000 */
[----:B-----5:R-:W-:Y:S01]  /*1590*/  HADD2.F32 R183, -RZ, R61.H1_H1 ;  /* 0x3000003dffb77230 */ /* 0x020fe20000004100 */
[----:B------:R-:W-:Y:S06]  /*15a0*/  BRA `(.L_x_6579) ;  /* 0x0000000000187947 */ /* 0x000fec0003800000 */
.L_x_6578:
[----:B0----5:R-:W-:Y:S02]  /*15b0*/  HADD2.F32 R108, -RZ, R65.H1_H1 ;  /* 0x30000041ff6c7230 */ /* 0x021fe40000004100 */
[----:B------:R-:W-:Y:S02]  /*15c0*/  HADD2.F32 R183, -RZ, R73.H1_H1 ;  /* 0x30000049ffb77230 */ /* 0x000fe40000004100 */
[----:B------:R-:W-:Y:S02]  /*15d0*/  @P0 HADD2.F32 R110, -RZ, R61.H1_H1 ;  /* 0x3000003dff6e0230 */ /* 0x000fe40000004100 */
[----:B------:R-:W-:-:S04]  /*15e0*/  FMUL.FTZ R108, R108, UR8 ;  /* 0x000000086c6c7c20 */ /* 0x000fc80008410000 */
[----:B------:R-:W-:-:S04]  /*15f0*/  FMUL.FTZ R183, R108, R183 ;  /* 0x000000b76cb77220 */ /* 0x000fc80000410000 */
[----:B------:R-:W-:-:S07]  /*1600*/  @P0 FADD.FTZ R183, R110, R183 ;  /* 0x000000b76eb70221 */ /* 0x000fce0000010000 */
.L_x_6579:
[----:B------:R-:W-:Y:S05]  /*1610*/  BSYNC B0 ;  /* 0x0000000000007941 */ /* 0x000fea0003800000 */
.L_x_6577:
[----:B------:R-:W-:Y:S04]  /*1620*/  BSSY B0, `(.L_x_6580) ;  /* 0x000000c000007945 */ /* 0x000fe80003800000 */
[----:B------:R-:W-:Y:S05]  /*1630*/  @P3 BRA `(.L_x_6581) ;  /* 0x0000000000103947 */ /* 0x000fea0003800000 */
[----:B------:R-:W-:Y:S01]  /*1640*/  MOV R185, RZ ;  /* 0x000000ff00b97202 */ /* 0x000fe20000000f00 */
[----:B------:R-:W-:Y:S06]  /*1650*/  @!P0 BRA `(.L_x_6582) ;  /* 0x0000000000208947 */ /* 0x000fec0003800000 */
[----:B-----5:R-:W-:Y:S01]  /*1660*/  HADD2.F32 R185, -RZ, R62.H0_H0 ;  /* 0x2000003effb97230 */ /* 0x020fe20000004100 */
[----:B------:R-:W-:Y:S06]  /*1670*/  BRA `(.L_x_6582) ;  /* 0x0000000000187947 */ /* 0x000fec0003800000 */
.L_x_6581:
[----:B0----5:R-:W-:Y:S02]  /*1680*/  HADD2.F32 R108, -RZ, R66.H0_H0 ;  /* 0x20000042ff6c7230 */ /* 0x021fe40000004100 */
[----:B------:R-:W-:Y:S02]  /*1690*/  HADD2.F32 R185, -RZ, R74.H0_H0 ;  /* 0x2000004affb97230 */ /* 0x000fe40000004100 */
[----:B------:R-:W-:Y:S02]  /*16a0*/  @P0 HADD2.F32 R110, -RZ, R62.H0_H0 ;  /* 0x2000003eff6e0230 */ /* 0x000fe40000004100 */
[----:B------:R-:W-:-:S04]  /*16b0*/  FMUL.FTZ R108, R108, UR8 ;  /* 0x000000086c6c7c20 */ /* 0x000fc80008410000 */
[----:B------:R-:W-:-:S04]  /*16c0*/  FMUL.FTZ R185, R108, R185 ;  /* 0x000000b96cb97220 */ /* 0x000fc80000410000 */
[----:B------:R-:W-:-:S07]  /*16d0*/  @P0 FADD.FTZ R185, R110, R185 ;  /* 0x000000b96eb90221 */ /* 0x000fce0000010000 */
.L_x_6582:
[----:B------:R-:W-:Y:S05]  /*16e0*/  BSYNC B0 ;  /* 0x0000000000007941 */ /* 0x000fea0003800000 */
.L_x_6580:
[----:B------:R-:W-:Y:S04]  /*16f0*/  BSSY B0, `(.L_x_6583) ;  /* 0x000000c000007945 */ /* 0x000fe80003800000 */
[----:B------:R-:W-:Y:S05]  /*1700*/  @P3 BRA `(.L_x_6584) ;  /* 0x0000000000103947 */ /* 0x000fea0003800000 */
[----:B------:R-:W-:Y:S01]  /*1710*/  HFMA2.MMA R187, -RZ, RZ, 0, 0 ;  /* 0x00000000ffbb7435 */ /* 0x000fe200000001ff */
[----:B------:R-:W-:Y:S10]  /*1720*/  @!P0 BRA `(.L_x_6585) ;  /* 0x0000000000208947 */ /* 0x000ff40003800000 */
[----:B-----5:R-:W-:Y:S01]  /*1730*/  HADD2.F32 R187, -RZ, R62.H1_H1 ;  /* 0x3000003effbb7230 */ /* 0x020fe20000004100 */
[----:B------:R-:W-:Y:S06]  /*1740*/  BRA `(.L_x_6585) ;  /* 0x0000000000187947 */ /* 0x000fec0003800000 */
.L_x_6584:
[----:B0----5:R-:W-:Y:S02]  /*1750*/  HADD2.F32 R108, -RZ, R66.H1_H1 ;  /* 0x30000042ff6c7230 */ /* 0x021fe40000004100 */
[----:B------:R-:W-:Y:S02]  /*1760*/  HADD2.F32 R187, -RZ, R74.H1_H1 ;  /* 0x3000004affbb7230 */ /* 0x000fe40000004100 */
[----:B------:R-:W-:Y:S02]  /*1770*/  @P0 HADD2.F32 R110, -RZ, R62.H1_H1 ;  /* 0x3000003eff6e0230 */ /* 0x000fe40000004100 */
[----:B------:R-:W-:-:S04]  /*1780*/  FMUL.FTZ R108, R108, UR8 ;  /* 0x000000086c6c7c20 */ /* 0x000fc80008410000 */
[----:B------:R-:W-:-:S04]  /*1790*/  FMUL.FTZ R187, R108, R187 ;  /* 0x000000bb6cbb7220 */ /* 0x000fc80000410000 */
[----:B------:R-:W-:-:S07]  /*17a0*/  @P0 FADD.FTZ R187, R110, R187 ;  /* 0x000000bb6ebb0221 */ /* 0x000fce0000010000 */
.L_x_6585:
[----:B------:R-:W-:Y:S05]  /*17b0*/  BSYNC B0 ;  /* 0x0000000000007941 */ /* 0x000fea0003800000 */
.L_x_6583:
[----:B------:R-:W-:Y:S04]  /*17c0*/  BSSY B0, `(.L_x_6586) ;  /* 0x000000b000007945 */ /* 0x000fe80003800000 */
[----:B------:R-:W-:Y:S05]  /*17d0*/  @P3 BRA `(.L_x_6587) ;  /* 0x0000000000103947 */ /* 0x000fea0003800000 */
[----:B------:R-:W-:Y:S01]  /*17e0*/  MOV R189, RZ ;  /* 0x000000ff00bd7202 */ /* 0x000fe20000000f00 */
[----:B------:R-:W-:Y:S06]  /*17f0*/  @!P0 BRA `(.L_x_6588) ;  /* 0x00000000001c8947 */ /* 0x000fec0003800000 */
[----:B-----5:R-:W-:Y:S01]  /*1800*/  HADD2.F32 R189, -RZ, R63.H0_H0 ;  /* 0x2000003fffbd7230 */ /* 0x020fe20000004100 */
[----:B------:R-:W-:Y:S06]  /*1810*/  BRA `(.L_x_6588) ;  /* 0x0000000000147947 */ /* 0x000fec0003800000 */
.L_x_6587:
[----:B0----5:R-:W-:Y:S02]  /*1820*/  HADD2.F32 R108, -RZ, R67.H0_H0 ;  /* 0x20000043ff6c7230 */ /* 0x021fe40000004100 */
[----:B------:R-:W-:-:S03]  /*1830*/  @P0 HADD2.F32 R110, -RZ, R63.H0_H0 ;  /* 0x2000003fff6e0230 */ /* 0x000fc60000004100 */
[----:B------:R-:W-:-:S04]  /*1840*/  FMUL.FTZ R108, R108, UR8 ;  /* 0x000000086c6c7c20 */ /* 0x000fc80008410000 */
[----:B------:R-:W-:-:S04]  /*1850*/  FMUL.FTZ R189, R147, R108 ;  /* 0x0000006c93bd7220 */ /* 0x000fc80000410000 */
[----:B------:R-:W-:-:S07]  /*1860*/  @P0 FADD.FTZ R189, R110, R189 ;  /* 0x000000bd6ebd0221 */ /* 0x000fce0000010000 */
.L_x_6588:
[----:B------:R-:W-:Y:S05]  /*1870*/  BSYNC B0 ;  /* 0x0000000000007941 */ /* 0x000fea0003800000 */
.L_x_6586:
[----:B------:R-:W-:Y:S04]  /*1880*/  BSSY B0, `(.L_x_6589) ;  /* 0x000000b000007945 */ /* 0x000fe80003800000 */
[----:B------:R-:W-:Y:S05]  /*1890*/  @P3 BRA `(.L_x_6590) ;  /* 0x0000000000103947 */ /* 0x000fea0003800000 */
[----:B------:R-:W-:Y:S01]  /*18a0*/  HFMA2.MMA R191, -RZ, RZ, 0, 0 ;  /* 0x00000000ffbf7435 */ /* 0x000fe200000001ff */
[----:B------:R-:W-:Y:S10]  /*18b0*/  @!P0 BRA `(.L_x_6591) ;  /* 0x00000000001c8947 */ /* 0x000ff40003800000 */
[----:B-----5:R-:W-:Y:S01]  /*18c0*/  HADD2.F32 R191, -RZ, R63.H1_H1 ;  /* 0x3000003fffbf7230 */ /* 0x020fe20000004100 */
[----:B------:R-:W-:Y:S06]  /*18d0*/  BRA `(.L_x_6591) ;  /* 0x0000000000147947 */ /* 0x000fec0003800000 */
.L_x_6590:
[----:B0----5:R-:W-:Y:S02]  /*18e0*/  HADD2.F32 R108, -RZ, R67.H1_H1 ;  /* 0x30000043ff6c7230 */ /* 0x021fe40000004100 */
[----:B------:R-:W-:-:S03]  /*18f0*/  @P0 HADD2.F32 R110, -RZ, R63.H1_H1 ;  /* 0x3000003fff6e0230 */ /* 0x000fc60000004100 */
[----:B------:R-:W-:-:S04]  /*1900*/  FMUL.FTZ R108, R108, UR8 ;  /* 0x000000086c6c7c20 */ /* 0x000fc80008410000 */
[----:B------:R-:W-:-:S04]  /*1910*/  FMUL.FTZ R191, R75, R108 ;  /* 0x0000006c4bbf7220 */ /* 0x000fc80000410000 */
[----:B------:R-:W-:-:S07]  /*1920*/  @P0 FADD.FTZ R191, R110, R191 ;  /* 0x000000bf6ebf0221 */ /* 0x000fce0000010000 */
.L_x_6591:
[----:B------:R-:W-:Y:S05]  /*1930*/  BSYNC B0 ;  /* 0x0000000000007941 */ /* 0x000fea0003800000 */
.L_x_6589:
        /* <DEDUP_REMOVED lines=20> */
.L_x_6593:
[----:B--2--5:R-:W-:Y:S02]  /*1a80*/  HADD2.F32 R108, -RZ, R64.H0_H0 ;  /* 0x20000040ff6c7230 */ /* 0x024fe40000004100 */
[----:B------:R-:W-:Y:S02]  /*1a90*/  HADD2.F32 R211, -RZ, R76.H0_H0 ;  /* 0x2000004cffd37230 */ /* 0x000fe40000004100 */
[----:B------:R-:W-:Y:S02]  /*1aa0*/  @P0 HADD2.F32 R110, -RZ, R60.H0_H0 ;  /* 0x2000003cff6e0230 */ /* 0x000fe40000004100 */
[----:B------:R-:W-:-:S04]  /*1ab0*/  FMUL.FTZ R108, R108, UR8 ;  /* 0x000000086c6c7c20 */ /* 0x000fc80008410000 */
[----:B------:R-:W-:-:S04]  /*1ac0*/  FMUL.FTZ R211, R108, R211 ;  /* 0x000000d36cd37220 */ /* 0x000fc80000410000 */
[----:B------:R-:W-:-:S07]  /*1ad0*/  @P0 FADD.FTZ R211, R110, R211 ;  /* 0x000000d36ed30221 */ /* 0x000fce0000010000 */
.L_x_6594:
[----:B------:R-:W-:Y:S05]  /*1ae0*/  BSYNC B0 ;  /* 0x0000000000007941 */ /* 0x000fea0003800000 */
.L_x_6592:
[----:B------:R-:W-:Y:S04]  /*1af0*/  BSSY B0, `(.L_x_6595) ;  /* 0x000000c000007945 */ /* 0x000fe80003800000 */
[----:B------:R-:W-:Y:S05]  /*1b00*/  @P3 BRA `(.L_x_6596) ;  /* 0x0000000000103947 */ /* 0x000fea0003800000 */
[----:B------:R-:W-:Y:S01]  /*1b10*/  HFMA2.MMA R209, -RZ, RZ, 0, 0 ;  /* 0x00000000ffd17435 */ /* 0x000fe200000001ff */
[----:B------:R-:W-:Y:S10]  /*1b20*/  @!P0 BRA `(.L_x_6597) ;  /* 0x0000000000208947 */ /* 0x000ff40003800000 */
[----:B-----5:R-:W-:Y:S01]  /*1b30*/  HADD2.F32 R209, -RZ, R60.H1_H1 ;  /* 0x3000003cffd17230 */ /* 0x020fe20000004100 */
[----:B------:R-:W-:Y:S06]  /*1b40*/  BRA `(.L_x_6597) ;  /* 0x0000000000187947 */ /* 0x000fec0003800000 */
.L_x_6596:
[----:B--2--5:R-:W-:Y:S02]  /*1b50*/  HADD2.F32 R108, -RZ, R64.H1_H1 ;  /* 0x30000040ff6c7230 */ /* 0x024fe40000004100 */
[----:B------:R-:W-:Y:S02]  /*1b60*/  HADD2.F32 R209, -RZ, R76.H1_H1 ;  /* 0x3000004cffd17230 */ /* 0x000fe40000004100 */
[----:B------:R-:W-:Y:S02]  /*1b70*/  @P0 HADD2.F32 R110, -RZ, R60.H1_H1 ;  /* 0x3000003cff6e0230 */ /* 0x000fe40000004100 */
[----:B------:R-:W-:-:S04]  /*1b80*/  FMUL.FTZ R108, R108, UR8 ;  /* 0x000000086c6c7c20 */ /* 0x000fc80008410000 */
[----:B------:R-:W-:-:S04]  /*1b90*/  FMUL.FTZ R209, R108, R209 ;  /* 0x000000d16cd17220 */ /* 0x000fc80000410000 */
[----:B------:R-:W-:-:S07]  /*1ba0*/  @P0 FADD.FTZ R209, R110, R209 ;  /* 0x000000d16ed10221 */ /* 0x000fce0000010000 */
.L_x_6597:
[----:B------:R-:W-:Y:S05]  /*1bb0*/  BSYNC B0 ;  /* 0x0000000000007941 */ /* 0x000fea0003800000 */
.L_x_6595:
[----:B------:R-:W-:Y:S04]  /*1bc0*/  BSSY B0, `(.L_x_6598) ;  /* 0x000000c000007945 */ /* 0x000fe80003800000 */
[----:B------:R-:W-:Y:S05]  /*1bd0*/  @P3 BRA `(.L_x_6599) ;  /* 0x0000000000103947 */ /* 0x000fea0003800000 */
[----:B------:R-:W-:Y:S01]  /*1be0*/  MOV R207, RZ ;  /* 0x000000ff00cf7202 */ /* 0x000fe20000000f00 */
[----:B------:R-:W-:Y:S06]  /*1bf0*/  @!P0 BRA `(.L_x_6600) ;  /* 0x0000000000208947 */ /* 0x000fec0003800000 */
[----:B-----5:R-:W-:Y:S01]  /*1c00*/  HADD2.F32 R207, -RZ, R61.H0_H0 ;  /* 0x2000003dffcf7230 */ /* 0x020fe20000004100 */
[----:B------:R-:W-:Y:S06]  /*1c10*/  BRA `(.L_x_6600) ;  /* 0x0000000000187947 */ /* 0x000fec0003800000 */
.L_x_6599:
[----:B--2--5:R-:W-:Y:S02]  /*1c20*/  HADD2.F32 R108, -RZ, R65.H0_H0 ;  /* 0x20000041ff6c7230 */ /* 0x024fe40000004100 */
[----:B------:R-:W-:Y:S02]  /*1c30*/  HADD2.F32 R207, -RZ, R77.H0_H0 ;  /* 0x2000004dffcf7230 */ /* 0x000fe40000004100 */
[----:B------:R-:W-:Y:S02]  /*1c40*/  @P0 HADD2.F32 R110, -RZ, R61.H0_H0 ;  /* 0x2000003dff6e0230 */ /* 0x000fe40000004100 */
[----:B------:R-:W-:-:S04]  /*1c50*/  FMUL.FTZ R108, R108, UR8 ;  /* 0x000000086c6c7c20 */ /* 0x000fc80008410000 */
[----:B------:R-:W-:-:S04]  /*1c60*/  FMUL.FTZ R207, R108, R207 ;  /* 0x000000cf6ccf7220 */ /* 0x000fc80000410000 */
[----:B------:R-:W-:-:S07]  /*1c70*/  @P0 FADD.FTZ R207, R110, R207 ;  /* 0x000000cf6ecf0221 */ /* 0x000fce0000010000 */
.L_x_6600:
[----:B------:R-:W-:Y:S05]  /*1c80*/  BSYNC B0 ;  /* 0x0000000000007941 */ /* 0x000fea0003800000 */
.L_x_6598:
[----:B------:R-:W-:Y:S04]  /*1c90*/  BSSY B0, `(.L_x_6601) ;  /* 0x000000c000007945 */ /* 0x000fe80003800000 */
[----:B------:R-:W-:Y:S05]  /*1ca0*/  @P3 BRA `(.L_x_6602) ;  /* 0x0000000000103947 */ /* 0x000fea0003800000 */
[----:B------:R-:W-:Y:S01]  /*1cb0*/  HFMA2.MMA R205, -RZ, RZ, 0, 0 ;  /* 0x00000000ffcd7435 */ /* 0x000fe200000001ff */
[----:B------:R-:W-:Y:S10]  /*1cc0*/  @!P0 BRA `(.L_x_6603) ;  /* 0x0000000000208947 */ /* 0x000ff40003800000 */
[----:B-----5:R-:W-:Y:S01]  /*1cd0*/  HADD2.F32 R205, -RZ, R61.H1_H1 ;  /* 0x3000003dffcd7230 */ /* 0x020fe20000004100 */
[----:B------:R-:W-:Y:S06]  /*1ce0*/  BRA `(.L_x_6603) ;  /* 0x0000000000187947 */ /* 0x000fec0003800000 */
.L_x_6602:
[----:B--2--5:R-:W-:Y:S02]  /*1cf0*/  HADD2.F32 R108, -RZ, R65.H1_H1 ;  /* 0x30000041ff6c7230 */ /* 0x024fe40000004100 */
[----:B------:R-:W-:Y:S02]  /*1d00*/  HADD2.F32 R205, -RZ, R77.H1_H1 ;  /* 0x3000004dffcd7230 */ /* 0x000fe40000004100 */
[----:B------:R-:W-:Y:S02]  /*1d10*/  @P0 HADD2.F32 R110, -RZ, R61.H1_H1 ;  /* 0x3000003dff6e0230 */ /* 0x000fe40000004100 */
[----:B------:R-:W-:-:S04]  /*1d20*/  FMUL.FTZ R108, R108, UR8 ;  /* 0x000000086c6c7c20 */ /* 0x000fc80008410000 */
[----:B------:R-:W-:-:S04]  /*1d30*/  FMUL.FTZ R205, R108, R205 ;  /* 0x000000cd6ccd7220 */ /* 0x000fc80000410000 */
[----:B------:R-:W-:-:S07]  /*1d40*/  @P0 FADD.FTZ R205, R110, R205 ;  /* 0x000000cd6ecd0221 */ /* 0x000fce0000010000 */
.L_x_6603:
[----:B------:R-:W-:Y:S05]  /*1d50*/  BSYNC B0 ;  /* 0x0000000000007941 */ /* 0x000fea0003800000 */
.L_x_6601:
[----:B------:R-:W-:Y:S04]  /*1d60*/  BSSY B0, `(.L_x_6604) ;  /* 0x000000c000007945 */ /* 0x000fe80003800000 */
[----:B------:R-:W-:Y:S05]  /*1d70*/  @P3 BRA `(.L_x_6605) ;  /* 0x0000000000103947 */ /* 0x000fea0003800000 */
[----:B------:R-:W-:Y:S01]  /*1d80*/  MOV R203, RZ ;  /* 0x000000ff00cb7202 */ /* 0x000fe20000000f00 */
[----:B------:R-:W-:Y:S06]  /*1d90*/  @!P0 BRA `(.L_x_6606) ;  /* 0x0000000000208947 */ /* 0x000fec0003800000 */
[----:B-----5:R-:W-:Y:S01]  /*1da0*/  HADD2.F32 R203, -RZ, R62.H0_H0 ;  /* 0x2000003effcb7230 */ /* 0x020fe20000004100 */
[----:B------:R-:W-:Y:S06]  /*1db0*/  BRA `(.L_x_6606) ;  /* 0x0000000000187947 */ /* 0x000fec0003800000 */
.L_x_6605:
[----:B--2--5:R-:W-:Y:S02]  /*1dc0*/  HADD2.F32 R108, -RZ, R66.H0_H0 ;  /* 0x20000042ff6c7230 */ /* 0x024fe40000004100 */
[----:B------:R-:W-:Y:S02]  /*1dd0*/  HADD2.F32 R203, -RZ, R78.H0_H0 ;  /* 0x2000004effcb7230 */ /* 0x000fe40000004100 */
[----:B------:R-:W-:Y:S02]  /*1de0*/  @P0 HADD2.F32 R110, -RZ, R62.H0_H0 ;  /* 0x2000003eff6e0230 */ /* 0x000fe40000004100 */
[----:B------:R-:W-:-:S04]  /*1df0*/  FMUL.FTZ R108, R108, UR8 ;  /* 0x000000086c6c7c20 */ /* 0x000fc80008410000 */
[----:B------:R-:W-:-:S04]  /*1e00*/  FMUL.FTZ R203, R108, R203 ;  /* 0x000000cb6ccb7220 */ /* 0x000fc80000410000 */
[----:B------:R-:W-:-:S07]  /*1e10*/  @P0 FADD.FTZ R203, R110, R203 ;  /* 0x000000cb6ecb0221 */ /* 0x000fce0000010000 */
.L_x_6606:
[----:B------:R-:W-:Y:S05]  /*1e20*/  BSYNC B0 ;  /* 0x0000000000007941 */ /* 0x000fea0003800000 */
.L_x_6604:
[----:B------:R-:W-:Y:S04]  /*1e30*/  BSSY B0, `(.L_x_6607) ;  /* 0x000000c000007945 */ /* 0x000fe80003800000 */
[----:B------:R-:W-:Y:S05]  /*1e40*/  @P3 BRA `(.L_x_6608) ;  /* 0x0000000000103947 */ /* 0x000fea0003800000 */
[----:B------:R-:W-:Y:S01]  /*1e50*/  HFMA2.MMA R201, -RZ, RZ, 0, 0 ;  /* 0x00000000ffc97435 */ /* 0x000fe200000001ff */
[----:B------:R-:W-:Y:S10]  /*1e60*/  @!P0 BRA `(.L_x_6609) ;  /* 0x0000000000208947 */ /* 0x000ff40003800000 */
[----:B-----5:R-:W-:Y:S01]  /*1e70*/  HADD2.F32 R201, -RZ, R62.H1_H1 ;  /* 0x3000003effc97230 */ /* 0x020fe20000004100 */
[----:B------:R-:W-:Y:S06]  /*1e80*/  BRA `(.L_x_6609) ;  /* 0x0000000000187947 */ /* 0x000fec0003800000 */
.L_x_6608:
[----:B--2--5:R-:W-:Y:S02]  /*1e90*/  HADD2.F32 R108, -RZ, R66.H1_H1 ;  /* 0x30000042ff6c7230 */ /* 0x024fe40000004100 */
[----:B------:R-:W-:Y:S02]  /*1ea0*/  HADD2.F32 R201, -RZ, R78.H1_H1 ;  /* 0x3000004effc97230 */ /* 0x000fe40000004100 */
[----:B------:R-:W-:Y:S02]  /*1eb0*/  @P0 HADD2.F32 R110, -RZ, R62.H1_H1 ;  /* 0x3000003eff6e0230 */ /* 0x000fe40000004100 */
[----:B------:R-:W-:-:S04]  /*1ec0*/  FMUL.FTZ R108, R108, UR8 ;  /* 0x000000086c6c7c20 */ /* 0x000fc80008410000 */
[----:B------:R-:W-:-:S04]  /*1ed0*/  FMUL.FTZ R201, R108, R201 ;  /* 0x000000c96cc97220 */ /* 0x000fc80000410000 */
[----:B------:R-:W-:-:S07]  /*1ee0*/  @P0 FADD.FTZ R201, R110, R201 ;  /* 0x000000c96ec90221 */ /* 0x000fce0000010000 */
.L_x_6609:
[----:B------:R-:W-:Y:S05]  /*1ef0*/  BSYNC B0 ;  /* 0x0000000000007941 */ /* 0x000fea0003800000 */
.L_x_6607:
[----:B------:R-:W-:Y:S04]  /*1f00*/  BSSY B0, `(.L_x_6610) ;  /* 0x000000b000007945 */ /* 0x000fe80003800000 */
[----:B------:R-:W-:Y:S05]  /*1f10*/  @P3 BRA `(.L_x_6611) ;  /* 0x0000000000103947 */ /* 0x000fea0003800000 */
[----:B------:R-:W-:Y:S01]  /*1f20*/  MOV R199, RZ ;  /* 0x000000ff00c77202 */ /* 0x000fe20000000f00 */
[----:B------:R-:W-:Y:S06]  /*1f30*/  @!P0 BRA `(.L_x_6612) ;  /* 0x00000000001c8947 */ /* 0x000fec0003800000 */
[----:B-----5:R-:W-:Y:S01]  /*1f40*/  HADD2.F32 R199, -RZ, R63.H0_H0 ;  /* 0x2000003fffc77230 */ /* 0x020fe20000004100 */
[----:B------:R-:W-:Y:S06]  /*1f50*/  BRA `(.L_x_6612) ;  /* 0x0000000000147947 */ /* 0x000fec0003800000 */
.L_x_6611:
[----:B--2--5:R-:W-:-:S05]  /*1f60*/  HADD2.F32 R108, -RZ, R67.H0_H0 ;  /* 0x20000043ff6c7230 */ /* 0x024fca0000004100 */
[----:B------:R-:W-:Y:S01]  /*1f70*/  FMUL.FTZ R199, R108, UR8 ;  /* 0x000000086cc77c20 */ /* 0x000fe20008410000 */
[----:B------:R-:W-:-:S03]  /*1f80*/  @P0 HADD2.F32 R108, -RZ, R63.H0_H0 ;  /* 0x2000003fff6c0230 */ /* 0x000fc60000004100 */
[----:B------:R-:W-:-:S04]  /*1f90*/  FMUL.FTZ R199, R148, R199 ;  /* 0x000000c794c77220 */ /* 0x000fc80000410000 */
[----:B------:R-:W-:-:S07]  /*1fa0*/  @P0 FADD.FTZ R199, R108, R199 ;  /* 0x000000c76cc70221 */ /* 0x000fce0000010000 */
.L_x_6612:
[----:B------:R-:W-:Y:S05]  /*1fb0*/  BSYNC B0 ;  /* 0x0000000000007941 */ /* 0x000fea0003800000 */
.L_x_6610:
[----:B------:R-:W-:Y:S04]  /*1fc0*/  BSSY B0, `(.L_x_6613) ;  /* 0x000000b000007945 */ /* 0x000fe80003800000 */
[----:B------:R-:W-:Y:S05]  /*1fd0*/  @P3 BRA `(.L_x_6614) ;  /* 0x0000000000103947 */ /* 0x000fea0003800000 */
[----:B------:R-:W-:Y:S01]  /*1fe0*/  HFMA2.MMA R197, -RZ, RZ, 0, 0 ;  /* 0x00000000ffc57435 */ /* 0x000fe200000001ff */
[----:B------:R-:W-:Y:S10]  /*1ff0*/  @!P0 BRA `(.L_x_6615) ;  /* 0x00000000001c8947 */ /* 0x000ff40003800000 */
[----:B-----5:R-:W-:Y:S01]  /*2000*/  HADD2.F32 R197, -RZ, R63.H1_H1 ;  /* 0x3000003fffc57230 */ /* 0x020fe20000004100 */
[----:B------:R-:W-:Y:S06]  /*2010*/  BRA `(.L_x_6615) ;  /* 0x0000000000147947 */ /* 0x000fec0003800000 */
.L_x_6614:
[----:B--2--5:R-:W-:Y:S02]  /*2020*/  HADD2.F32 R108, -RZ, R67.H1_H1 ;  /* 0x30000043ff6c7230 */ /* 0x024fe40000004100 */
[----:B------:R-:W-:-:S03]  /*2030*/  @P0 HADD2.F32 R110, -RZ, R63.H1_H1 ;  /* 0x3000003fff6e0230 */ /* 0x000fc60000004100 */
[----:B------:R-:W-:-:S04]  /*2040*/  FMUL.FTZ R108, R108, UR8 ;  /* 0x000000086c6c7c20 */ /* 0x000fc80008410000 */
[----:B------:R-:W-:-:S04]  /*2050*/  FMUL.FTZ R197, R79, R108 ;  /* 0x0000006c4fc57220 */ /* 0x000fc80000410000 */
[----:B------:R-:W-:-:S07]  /*2060*/  @P0 FADD.FTZ R197, R110, R197 ;  /* 0x000000c56ec50221 */ /* 0x000fce0000010000 */
.L_x_6615:
[----:B------:R-:W-:Y:S05]  /*2070*/  BSYNC B0 ;  /* 0x0000000000007941 */ /* 0x000fea0003800000 */
.L_x_6613:
        /* <DEDUP_REMOVED lines=20> */
.L_x_6617:
[----:B--2--5:R-:W-:Y:S02]  /*21c0*/  HADD2.F32 R108, -RZ, R64.H0_H0 ;  /* 0x20000040ff6c7230 */ /* 0x024fe40000004100 */
[----:B------:R-:W-:Y:S02]  /*21d0*/  HADD2.F32 R227, -RZ, R80.H0_H0 ;  /* 0x20000050ffe37230 */ /* 0x000fe40000004100 */
[----:B------:R-:W-:Y:S02]  /*21e0*/  @P0 HADD2.F32 R110, -RZ, R60.H0_H0 ;  /* 0x2000003cff6e0230 */ /* 0x000fe40000004100 */
[----:B------:R-:W-:-:S04]  /*21f0*/  FMUL.FTZ R108, R108, UR8 ;  /* 0x000000086c6c7c20 */ /* 0x000fc80008410000 */
[----:B------:R-:W-:-:S04]  /*2200*/  FMUL.FTZ R227, R108, R227 ;  /* 0x000000e36ce37220 */ /* 0x000fc80000410000 */
[----:B------:R-:W-:-:S07]  /*2210*/  @P0 FADD.FTZ R227, R110, R227 ;  /* 0x000000e36ee30221 */ /* 0x000fce0000010000 */
.L_x_6618:
[----:B------:R-:W-:Y:S05]  /*2220*/  BSYNC B0 ;  /* 0x0000000000007941 */ /* 0x000fea0003800000 */
.L_x_6616:
[----:B------:R-:W-:Y:S04]  /*2230*/  BSSY B0, `(.L_x_6619) ;  /* 0x000000c000007945 */ /* 0x000fe80003800000 */
[----:B------:R-:W-:Y:S05]  /*2240*/  @P3 BRA `(.L_x_6620) ;  /* 0x0000000000103947 */ /* 0x000fea0003800000 */
[----:B------:R-:W-:Y:S01]  /*2250*/  HFMA2.MMA R225, -RZ, RZ, 0, 0 ;  /* 0x00000000ffe17435 */ /* 0x000fe200000001ff */
[----:B------:R-:W-:Y:S10]  /*2260*/  @!P0 BRA `(.L_x_6621) ;  /* 0x0000000000208947 */ /* 0x000ff40003800000 */
[----:B-----5:R-:W-:Y:S01]  /*2270*/  HADD2.F32 R225, -RZ, R60.H1_H1 ;  /* 0x3000003cffe17230 */ /* 0x020fe20000004100 */
[----:B------:R-:W-:Y:S06]  /*2280*/  BRA `(.L_x_6621) ;  /* 0x0000000000187947 */ /* 0x000fec0003800000 */
.L_x_6620:
[----:B--2--5:R-:W-:Y:S02]  /*2290*/  HADD2.F32 R108, -RZ, R64.H1_H1 ;  /* 0x30000040ff6c7230 */ /* 0x024fe40000004100 */
[----:B------:R-:W-:Y:S02]  /*22a0*/  HADD2.F32 R225, -RZ, R80.H1_H1 ;  /* 0x30000050ffe17230 */ /* 0x000fe40000004100 */
[----:B------:R-:W-:Y:S02]  /*22b0*/  @P0 HADD2.F32 R110, -RZ, R60.H1_H1 ;  /* 0x3000003cff6e0230 */ /* 0x000fe40000004100 */
[----:B------:R-:W-:-:S04]  /*22c0*/  FMUL.FTZ R108, R108, UR8 ;  /* 0x000000086c6c7c20 */ /* 0x000fc80008410000 */
[----:B------:R-:W-:-:S04]  /*22d0*/  FMUL.FTZ R225, R108, R225 ;  /* 0x000000e16ce17220 */ /* 0x000fc80000410000 */
[----:B------:R-:W-:-:S07]  /*22e0*/  @P0 FADD.FTZ R225, R110, R225 ;  /* 0x000000e16ee10221 */ /* 0x000fce0000010000 */
.L_x_6621:
[----:B------:R-:W-:Y:S05]  /*22f0*/  BSYNC B0 ;  /* 0x0000000000007941 */ /* 0x000fea0003800000 */
.L_x_6619:
[----:B------:R-:W-:Y:S04]  /*2300*/  BSSY B0, `(.L_x_6622) ;  /* 0x000000c000007945 */ /* 0x000fe80003800000 */
[----:B------:R-:W-:Y:S05]  /*2310*/  @P3 BRA `(.L_x_6623) ;  /* 0x0000000000103947 */ /* 0x000fea0003800000 */
[----:B------:R-:W-:Y:S01]  /*2320*/  MOV R223, RZ ;  /* 0x000000ff00df7202 */ /* 0x000fe20000000f00 */
[----:B------:R-:W-:Y:S06]  /*2330*/  @!P0 BRA `(.L_x_6624) ;  /* 0x0000000000208947 */ /* 0x000fec0003800000 */
[----:B-----5:R-:W-:Y:S01]  /*2340*/  HADD2.F32 R223, -RZ, R61.H0_H0 ;  /* 0x2000003dffdf7230 */ /* 0x020fe20000004100 */
[----:B------:R-:W-:Y:S06]  /*2350*/  BRA `(.L_x_6624) ;  /* 0x0000000000187947 */ /* 0x000fec0003800000 */
.L_x_6623:
[----:B--2--5:R-:W-:Y:S02]  /*2360*/  HADD2.F32 R108, -RZ, R65.H0_H0 ;  /* 0x20000041ff6c7230 */ /* 0x024fe40000004100 */
[----:B------:R-:W-:Y:S02]  /*2370*/  HADD2.F32 R223, -RZ, R81.H0_H0 ;  /* 0x20000051ffdf7230 */ /* 0x000fe40000004100 */
[----:B------:R-:W-:Y:S02]  /*2380*/  @P0 HADD2.F32 R110, -RZ, R61.H0_H0 ;  /* 0x2000003dff6e0230 */ /* 0x000fe40000004100 */
[----:B------:R-:W-:-:S04]  /*2390*/  FMUL.FTZ R108, R108, UR8 ;  /* 0x000000086c6c7c20 */ /* 0x000fc80008410000 */
[----:B------:R-:W-:-:S04]  /*23a0*/  FMUL.FTZ R223, R108, R223 ;  /* 0x000000df6cdf7220 */ /* 0x000fc80000410000 */
[----:B------:R-:W-:-:S07]  /*23b0*/  @P0 FADD.FTZ R223, R110, R223 ;  /* 0x000000df6edf0221 */ /* 0x000fce0000010000 */
.L_x_6624:
[----:B------:R-:W-:Y:S05]  /*23c0*/  BSYNC B0 ;  /* 0x0000000000007941 */ /* 0x000fea0003800000 */
.L_x_6622:
[----:B------:R-:W-:Y:S04]  /*23d0*/  BSSY B0, `(.L_x_6625) ;  /* 0x000000c000007945 */ /* 0x000fe80003800000 */
[----:B------:R-:W-:Y:S05]  /*23e0*/  @P3 BRA `(.L_x_6626) ;  /* 0x0000000000103947 */ /* 0x000fea0003800000 */
[----:B------:R-:W-:Y:S01]  /*23f0*/  HFMA2.MMA R221, -RZ, RZ, 0, 0 ;  /* 0x00000000ffdd7435 */ /* 0x000fe200000001ff */
[----:B------:R-:W-:Y:S10]  /*2400*/  @!P0 BRA `(.L_x_6627) ;  /* 0x0000000000208947 */ /* 0x000ff40003800000 */
[----:B-----5:R-:W-:Y:S01]  /*2410*/  HADD2.F32 R221, -RZ, R61.H1_H1 ;  /* 0x3000003dffdd7230 */ /* 0x020fe20000004100 */
[----:B------:R-:W-:Y:S06]  /*2420*/  BRA `(.L_x_6627) ;  /* 0x0000000000187947 */ /* 0x000fec0003800000 */
.L_x_6626:
[----:B--2--5:R-:W-:Y:S02]  /*2430*/  HADD2.F32 R108, -RZ, R65.H1_H1 ;  /* 0x30000041ff6c7230 */ /* 0x024fe40000004100 */
[----:B------:R-:W-:Y:S02]  /*2440*/  HADD2.F32 R221, -RZ, R81.H1_H1 ;  /* 0x30000051ffdd7230 */ /* 0x000fe40000004100 */
[----:B------:R-:W-:Y:S02]  /*2450*/  @P0 HADD2.F32 R110, -RZ, R61.H1_H1 ;  /* 0x3000003dff6e0230 */ /* 0x000fe40000004100 */
[----:B------:R-:W-:-:S04]  /*2460*/  FMUL.FTZ R108, R108, UR8 ;  /* 0x000000086c6c7c20 */ /* 0x000fc80008410000 */
[----:B------:R-:W-:-:S04]  /*2470*/  FMUL.FTZ R221, R108, R221 ;  /* 0x000000dd6cdd7220 */ /* 0x000fc80000410000 */
[----:B------:R-:W-:-:S07]  /*2480*/  @P0 FADD.FTZ R221, R110, R221 ;  /* 0x000000dd6edd0221 */ /* 0x000fce0000010000 */
.L_x_6627:
[----:B------:R-:W-:Y:S05]  /*2490*/  BSYNC B0 ;  /* 0x0000000000007941 */ /* 0x000fea0003800000 */
.L_x_6625:
[----:B------:R-:W-:Y:S04]  /*24a0*/  BSSY B0, `(.L_x_6628) ;  /* 0x000000c000007945 */ /* 0x000fe80003800000 */
[----:B------:R-:W-:Y:S05]  /*24b0*/  @P3 BRA `(.L_x_6629) ;  /* 0x0000000000103947 */ /* 0x000fea0003800000 */
[----:B------:R-:W-:Y:S01]  /*24c0*/  MOV R219, RZ ;  /* 0x000000ff00db7202 */ /* 0x000fe20000000f00 */
[----:B------:R-:W-:Y:S06]  /*24d0*/  @!P0 BRA `(.L_x_6630) ;  /* 0x0000000000208947 */ /* 0x000fec0003800000 */
[----:B-----5:R-:W-:Y:S01]  /*24e0*/  HADD2.F32 R219, -RZ, R62.H0_H0 ;  /* 0x2000003effdb7230 */ /* 0x020fe20000004100 */
[----:B------:R-:W-:Y:S06]  /*24f0*/  BRA `(.L_x_6630) ;  /* 0x0000000000187947 */ /* 0x000fec0003800000 */
.L_x_6629:
[----:B--2--5:R-:W-:Y:S02]  /*2500*/  HADD2.F32 R108, -RZ, R66.H0_H0 ;  /* 0x20000042ff6c7230 */ /* 0x024fe40000004100 */
[----:B------:R-:W-:Y:S02]  /*2510*/  HADD2.F32 R219, -RZ, R82.H0_H0 ;  /* 0x20000052ffdb7230 */ /* 0x000fe40000004100 */
[----:B------:R-:W-:Y:S02]  /*2520*/  @P0 HADD2.F32 R110, -RZ, R62.H0_H0 ;  /* 0x2000003eff6e0230 */ /* 0x000fe40000004100 */
[----:B------:R-:W-:-:S04]  /*2530*/  FMUL.FTZ R108, R108, UR8 ;  /* 0x000000086c6c7c20 */ /* 0x000fc80008410000 */
[----:B------:R-:W-:-:S04]  /*2540*/  FMUL.FTZ R219, R108, R219 ;  /* 0x000000db6cdb7220 */ /* 0x000fc80000410000 */
[----:B------:R-:W-:-:S07]  /*2550*/  @P0 FADD.FTZ R219, R110, R219 ;  /* 0x000000db6edb0221 */ /* 0x000fce0000010000 */
.L_x_6630:
[----:B------:R-:W-:Y:S05]  /*2560*/  BSYNC B0 ;  /* 0x0000000000007941 */ /* 0x000fea0003800000 */
.L_x_6628:
[----:B------:R-:W-:Y:S04]  /*2570*/  BSSY B0, `(.L_x_6631) ;  /* 0x000000c000007945 */ /* 0x000fe80003800000 */
[----:B------:R-:W-:Y:S05]  /*2580*/  @P3 BRA `(.L_x_6632) ;  /* 0x0000000000103947 */ /* 0x000fea0003800000 */
[----:B------:R-:W-:Y:S01]  /*2590*/  HFMA2.MMA R217, -RZ, RZ, 0, 0 ;  /* 0x00000000ffd97435 */ /* 0x000fe200000001ff */
[----:B------:R-:W-:Y:S10]  /*25a0*/  @!P0 BRA `(.L_x_6633) ;  /* 0x0000000000208947 */ /* 0x000ff40003800000 */
[----:B-----5:R-:W-:Y:S01]  /*25b0*/  HADD2.F32 R217, -RZ, R62.H1_H1 ;  /* 0x3000003effd97230 */ /* 0x020fe20000004100 */
[----:B------:R-:W-:Y:S06]  /*25c0*/  BRA `(.L_x_6633) ;  /* 0x0000000000187947 */ /* 0x000fec0003800000 */
.L_x_6632:
[----:B--2--5:R-:W-:Y:S02]  /*25d0*/  HADD2.F32 R108, -RZ, R66.H1_H1 ;  /* 0x30000042ff6c7230 */ /* 0x024fe40000004100 */
[----:B------:R-:W-:Y:S02]  /*25e0*/  HADD2.F32 R217, -RZ, R82.H1_H1 ;  /* 0x30000052ffd97230 */ /* 0x000fe40000004100 */
[----:B------:R-:W-:Y:S02]  /*25f0*/  @P0 HADD2.F32 R110, -RZ, R62.H1_H1 ;  /* 0x3000003eff6e0230 */ /* 0x000fe40000004100 */
[----:B------:R-:W-:-:S04]  /*2600*/  FMUL.FTZ R108, R108, UR8 ;  /* 0x000000086c6c7c20 */ /* 0x000fc80008410000 */
[----:B------:R-:W-:-:S04]  /*2610*/  FMUL.FTZ R217, R108, R217 ;  /* 0x000000d96cd97220 */ /* 0x000fc80000410000 */
[----:B------:R-:W-:-:S07]  /*2620*/  @P0 FADD.FTZ R217, R110, R217 ;  /* 0x000000d96ed90221 */ /* 0x000fce0000010000 */
.L_x_6633:
[----:B------:R-:W-:Y:S05]  /*2630*/  BSYNC B0 ;  /* 0x0000000000007941 */ /* 0x000fea0003800000 */
.L_x_6631:
[----:B------:R-:W-:Y:S04]  /*2640*/  BSSY B0, `(.L_x_6634) ;  /* 0x000000b000007945 */ /* 0x000fe80003800000 */
[----:B------:R-:W-:Y:S05]  /*2650*/  @P3 BRA `(.L_x_6635) ;  /* 0x0000000000103947 */ /* 0x000fea0003800000 */
[----:B------:R-:W-:Y:S01]  /*2660*/  MOV R215, RZ ;  /* 0x000000ff00d77202 */ /* 0x000fe20000000f00 */
[----:B------:R-:W-:Y:S06]  /*2670*/  @!P0 BRA `(.L_x_6636) ;  /* 0x00000000001c8947 */ /* 0x000fec0003800000 */
[----:B-----5:R-:W-:Y:S01]  /*2680*/  HADD2.F32 R215, -RZ, R63.H0_H0 ;  /* 0x2000003fffd77230 */ /* 0x020fe20000004100 */
[----:B------:R-:W-:Y:S06]  /*2690*/  BRA `(.L_x_6636) ;  /* 0x0000000000147947 */ /* 0x000fec0003800000 */
.L_x_6635:
[----:B--2--5:R-:W-:Y:S02]  /*26a0*/  HADD2.F32 R108, -RZ, R67.H0_H0 ;  /* 0x20000043ff6c7230 */ /* 0x024fe40000004100 */
[----:B------:R-:W-:-:S03]  /*26b0*/  @P0 HADD2.F32 R110, -RZ, R63.H0_H0 ;  /* 0x2000003fff6e0230 */ /* 0x000fc60000004100 */
[----:B------:R-:W-:-:S04]  /*26c0*/  FMUL.FTZ R108, R108, UR8 ;  /* 0x000000086c6c7c20 */ /* 0x000fc80008410000 */
[----:B------:R-:W-:-:S04]  /*26d0*/  FMUL.FTZ R215, R149, R108 ;  /* 0x0000006c95d77220 */ /* 0x000fc80000410000 */
[----:B------:R-:W-:-:S07]  /*26e0*/  @P0 FADD.FTZ R215, R110, R215 ;  /* 0x000000d76ed70221 */ /* 0x000fce0000010000 */
.L_x_6636:
[----:B------:R-:W-:Y:S05]  /*26f0*/  BSYNC B0 ;  /* 0x0000000000007941 */ /* 0x000fea0003800000 */
.L_x_6634:
[----:B------:R-:W-:Y:S04]  /*2700*/  BSSY B0, `(.L_x_6637) ;  /* 0x000000b000007945 */ /* 0x000fe80003800000 */
[----:B------:R-:W-:Y:S05]  /*2710*/  @P3 BRA `(.L_x_6638) ;  /* 0x0000000000103947 */ /* 0x000fea0003800000 */
[----:B------:R-:W-:Y:S01]  /*2720*/  HFMA2.MMA R213, -RZ, RZ, 0, 0 ;  /* 0x00000000ffd57435 */ /* 0x000fe200000001ff */
[----:B------:R-:W-:Y:S10]  /*2730*/  @!P0 BRA `(.L_x_6639) ;  /* 0x00000000001c8947 */ /* 0x000ff40003800000 */
[----:B-----5:R-:W-:Y:S01]  /*2740*/  HADD2.F32 R213, -RZ, R63.H1_H1 ;  /* 0x3000003fffd57230 */ /* 0x020fe20000004100 */
[----:B------:R-:W-:Y:S06]  /*2750*/  BRA `(.L_x_6639) ;  /* 0x0000000000147947 */ /* 0x000fec0003800000 */
.L_x_6638:
[----:B--2--5:R-:W-:Y:S02]  /*2760*/  HADD2.F32 R108, -RZ, R67.H1_H1 ;  /* 0x30000043ff6c7230 */ /* 0x024fe40000004100 */
[----:B------:R-:W-:-:S03]  /*2770*/  @P0 HADD2.F32 R110, -RZ, R63.H1_H1 ;  /* 0x3000003fff6e0230 */ /* 0x000fc60000004100 */
[----:B------:R-:W-:-:S04]  /*2780*/  FMUL.FTZ R108, R108, UR8 ;  /* 0x000000086c6c7c20 */ /* 0x000fc80008410000 */
[----:B------:R-:W-:-:S04]  /*2790*/  FMUL.FTZ R213, R83, R108 ;  /* 0x0000006c53d57220 */ /* 0x000fc80000410000 */
[----:B------:R-:W-:-:S07]  /*27a0*/  @P0 FADD.FTZ R213, R110, R213 ;  /* 0x000000d56ed50221 */ /* 0x000fce0000010000 */
.L_x_6639:
[----:B------:R-:W-:Y:S05]  /*27b0*/  BSYNC B0 ;  /* 0x0000000000007941 */ /* 0x000fea0003800000 */
.L_x_6637:
        /* <DEDUP_REMOVED lines=20> */
.L_x_6641:
[----:B--2--5:R-:W-:Y:S02]  /*2900*/  HADD2.F32 R108, -RZ, R64.H0_H0 ;  /* 0x20000040ff6c7230 */ /* 0x024fe40000004100 */
[----:B------:R-:W-:Y:S02]  /*2910*/  HADD2.F32 R243, -RZ, R84.H0_H0 ;  /* 0x20000054fff37230 */ /* 0x000fe40000004100 */
[----:B------:R-:W-:Y:S02]  /*2920*/  @P0 HADD2.F32 R110, -RZ, R60.H0_H0 ;  /* 0x2000003cff6e0230 */ /* 0x000fe40000004100 */
[----:B------:R-:W-:-:S04]  /*2930*/  FMUL.FTZ R108, R108, UR8 ;  /* 0x000000086c6c7c20 */ /* 0x000fc80008410000 */
[----:B------:R-:W-:-:S04]  /*2940*/  FMUL.FTZ R243, R108, R243 ;  /* 0x000000f36cf37220 */ /* 0x000fc80000410000 */
[----:B------:R-:W-:-:S07]  /*2950*/  @P0 FADD.FTZ R243, R110, R243 ;  /* 0x000000f36ef30221 */ /* 0x000fce0000010000 */
.L_x_6642:
[----:B------:R-:W-:Y:S05]  /*2960*/  BSYNC B0 ;  /* 0x0000000000007941 */ /* 0x000fea0003800000 */
.L_x_6640:
[----:B------:R-:W-:Y:S04]  /*2970*/  BSSY B0, `(.L_x_6643) ;  /* 0x000000c000007945 */ /* 0x000fe80003800000 */
[----:B------:R-:W-:Y:S05]  /*2980*/  @P3 BRA `(.L_x_6644) ;  /* 0x0000000000103947 */ /* 0x000fea0003800000 */
[----:B------:R-:W-:Y:S01]  /*2990*/  HFMA2.MMA R241, -RZ, RZ, 0, 0 ;  /* 0x00000000fff17435 */ /* 0x000fe200000001ff */
[----:B------:R-:W-:Y:S10]  /*29a0*/  @!P0 BRA `(.L_x_6645) ;  /* 0x0000000000208947 */ /* 0x000ff40003800000 */
[----:B-----5:R-:W-:Y:S01]  /*29b0*/  HADD2.F32 R241, -RZ, R60.H1_H1 ;  /* 0x3000003cfff17230 */ /* 0x020fe20000004100 */
[----:B------:R-:W-:Y:S06]  /*29c0*/  BRA `(.L_x_6645) ;  /* 0x0000000000187947 */ /* 0x000fec0003800000 */
.L_x_6644:
[----:B--2--5:R-:W-:Y:S02]  /*29d0*/  HADD2.F32 R108, -RZ, R64.H1_H1 ;  /* 0x30000040ff6c7230 */ /* 0x024fe40000004100 */
[----:B------:R-:W-:Y:S02]  /*29e0*/  HADD2.F32 R241, -RZ, R84.H1_H1 ;  /* 0x30000054fff17230 */ /* 0x000fe40000004100 */
[----:B------:R-:W-:Y:S02]  /*29f0*/  @P0 HADD2.F32 R110, -RZ, R60.H1_H1 ;  /* 0x3000003cff6e0230 */ /* 0x000fe40000004100 */
[----:B------:R-:W-:-:S04]  /*2a00*/  FMUL.FTZ R108, R108, UR8 ;  /* 0x000000086c6c7c20 */ /* 0x000fc80008410000 */
[----:B------:R-:W-:-:S04]  /*2a10*/  FMUL.FTZ R241, R108, R241 ;  /* 0x000000f16cf17220 */ /* 0x000fc80000410000 */
[----:B------:R-:W-:-:S07]  /*2a20*/  @P0 FADD.FTZ R241, R110, R241 ;  /* 0x000000f16ef10221 */ /* 0x000fce0000010000 */
.L_x_6645:
[----:B------:R-:W-:Y:S05]  /*2a30*/  BSYNC B0 ;  /* 0x0000000000007941 */ /* 0x000fea0003800000 */
.L_x_6643:
[----:B------:R-:W-:Y:S04]  /*2a40*/  BSSY B0, `(.L_x_6646) ;  /* 0x000000c000007945 */ /* 0x000fe80003800000 */
[----:B------:R-:W-:Y:S05]  /*2a50*/  @P3 BRA `(.L_x_6647) ;  /* 0x0000000000103947 */ /* 0x000fea0003800000 */
[----:B------:R-:W-:Y:S01]  /*2a60*/  MOV R239, RZ ;  /* 0x000000ff00ef7202 */ /* 0x000fe20000000f00 */
[----:B------:R-:W-:Y:S06]  /*2a70*/  @!P0 BRA `(.L_x_6648) ;  /* 0x0000000000208947 */ /* 0x000fec0003800000 */
[----:B-----5:R-:W-:Y:S01]  /*2a80*/  HADD2.F32 R239, -RZ, R61.H0_H0 ;  /* 0x2000003dffef7230 */ /* 0x020fe20000004100 */
[----:B------:R-:W-:Y:S06]  /*2a90*/  BRA `(.L_x_6648) ;  /* 0x0000000000187947 */ /* 0x000fec0003800000 */
.L_x_6647:
[----:B--2--5:R-:W-:Y:S02]  /*2aa0*/  HADD2.F32 R108, -RZ, R65.H0_H0 ;  /* 0x20000041ff6c7230 */ /* 0x024fe40000004100 */
[----:B------:R-:W-:Y:S02]  /*2ab0*/  HADD2.F32 R239, -RZ, R85.H0_H0 ;  /* 0x20000055ffef7230 */ /* 0x000fe40000004100 */
[----:B------:R-:W-:Y:S02]  /*2ac0*/  @P0 HADD2.F32 R110, -RZ, R61.H0_H0 ;  /* 0x2000003dff6e0230 */ /* 0x000fe40000004100 */
[----:B------:R-:W-:-:S04]  /*2ad0*/  FMUL.FTZ R108, R108, UR8 ;  /* 0x000000086c6c7c20 */ /* 0x000fc80008410000 */
[----:B------:R-:W-:-:S04]  /*2ae0*/  FMUL.FTZ R239, R108, R239 ;  /* 0x000000ef6cef7220 */ /* 0x000fc80000410000 */
[----:B------:R-:W-:-:S07]  /*2af0*/  @P0 FADD.FTZ R239, R110, R239 ;  /* 0x000000ef6eef0221 */ /* 0x000fce0000010000 */
.L_x_6648:
[----:B------:R-:W-:Y:S05]  /*2b00*/  BSYNC B0 ;  /* 0x0000000000007941 */ /* 0x000fea0003800000 */
.L_x_6646:
[----:B------:R-:W-:Y:S04]  /*2b10*/  BSSY B0, `(.L_x_6649) ;  /* 0x000000c000007945 */ /* 0x000fe80003800000 */
[----:B------:R-:W-:Y:S05]  /*2b20*/  @P3 BRA `(.L_x_6650) ;  /* 0x0000000000103947 */ /* 0x000fea0003800000 */
[----:B------:R-:W-:Y:S01]  /*2b30*/  HFMA2.MMA R237, -RZ, RZ, 0, 0 ;  /* 0x00000000ffed7435 */ /* 0x000fe200000001ff */
[----:B------:R-:W-:Y:S10]  /*2b40*/  @!P0 BRA `(.L_x_6651) ;  /* 0x0000000000208947 */ /* 0x000ff40003800000 */
[----:B-----5:R-:W-:Y:S01]  /*2b50*/  HADD2.F32 R237, -RZ, R61.H1_H1 ;  /* 0x3000003dffed7230 */ /* 0x020fe20000004100 */
[----:B------:R-:W-:Y:S06]  /*2b60*/  BRA `(.L_x_6651) ;  /* 0x0000000000187947 */ /* 0x000fec0003800000 */
.L_x_6650:
[----:B--2--5:R-:W-:Y:S02]  /*2b70*/  HADD2.F32 R108, -RZ, R65.H1_H1 ;  /* 0x30000041ff6c7230 */ /* 0x024fe40000004100 */
[----:B------:R-:W-:Y:S02]  /*2b80*/  HADD2.F32 R237, -RZ, R85.H1_H1 ;  /* 0x30000055ffed7230 */ /* 0x000fe40000004100 */
[----:B------:R-:W-:Y:S02]  /*2b90*/  @P0 HADD2.F32 R110, -RZ, R61.H1_H1 ;  /* 0x3000003dff6e0230 */ /* 0x000fe40000004100 */
[----:B------:R-:W-:-:S04]  /*2ba0*/  FMUL.FTZ R108, R108, UR8 ;  /* 0x000000086c6c7c20 */ /* 0x000fc80008410000 */
[----:B------:R-:W-:-:S04]  /*2bb0*/  FMUL.FTZ R237, R108, R237 ;  /* 0x000000ed6ced7220 */ /* 0x000fc80000410000 */
[----:B------:R-:W-:-:S07]  /*2bc0*/  @P0 FADD.FTZ R237, R110, R237 ;  /* 0x000000ed6eed0221 */ /* 0x000fce0000010000 */
.L_x_6651:
[----:B------:R-:W-:Y:S05]  /*2bd0*/  BSYNC B0 ;  /* 0x0000000000007941 */ /* 0x000fea0003800000 */
.L_x_6649:
[----:B------:R-:W-:Y:S04]  /*2be0*/  BSSY B0, `(.L_x_6652) ;  /* 0x000000c000007945 */ /* 0x000fe80003800000 */
[----:B------:R-:W-:Y:S05]  /*2bf0*/  @P3 BRA `(.L_x_6653) ;  /* 0x0000000000103947 */ /* 0x000fea0003800000 */
[----:B------:R-:W-:Y:S01]  /*2c00*/  MOV R235, RZ ;  /* 0x000000ff00eb7202 */ /* 0x000fe20000000f00 */
[----:B------:R-:W-:Y:S06]  /*2c10*/  @!P0 BRA `(.L_x_6654) ;  /* 0x0000000000208947 */ /* 0x000fec0003800000 */
[----:B-----5:R-:W-:Y:S01]  /*2c20*/  HADD2.F32 R235, -RZ, R62.H0_H0 ;  /* 0x2000003effeb7230 */ /* 0x020fe20000004100 */
[----:B------:R-:W-:Y:S06]  /*2c30*/  BRA `(.L_x_6654) ;  /* 0x0000000000187947 */ /* 0x000fec0003800000 */
.L_x_6653:
[----:B--2--5:R-:W-:Y:S02]  /*2c40*/  HADD2.F32 R108, -RZ, R66.H0_H0 ;  /* 0x20000042ff6c7230 */ /* 0x024fe40000004100 */
[----:B------:R-:W-:Y:S02]  /*2c50*/  HADD2.F32 R235, -RZ, R86.H0_H0 ;  /* 0x20000056ffeb7230 */ /* 0x000fe40000004100 */
[----:B------:R-:W-:Y:S02]  /*2c60*/  @P0 HADD2.F32 R110, -RZ, R62.H0_H0 ;  /* 0x2000003eff6e0230 */ /* 0x000fe40000004100 */
[----:B------:R-:W-:-:S04]  /*2c70*/  FMUL.FTZ R108, R108, UR8 ;  /* 0x000000086c6c7c20 */ /* 0x000fc80008410000 */
[----:B------:R-:W-:-:S04]  /*2c80*/  FMUL.FTZ R235, R108, R235 ;  /* 0x000000eb6ceb7220 */ /* 0x000fc80000410000 */
[----:B------:R-:W-:-:S07]  /*2c90*/  @P0 FADD.FTZ R235, R110, R235 ;  /* 0x000000eb6eeb0221 */ /* 0x000fce0000010000 */
.L_x_6654:
[----:B------:R-:W-:Y:S05]  /*2ca0*/  BSYNC B0 ;  /* 0x0000000000007941 */ /* 0x000fea0003800000 */
.L_x_6652:
[----:B------:R-:W-:Y:S04]  /*2cb0*/  BSSY B0, `(.L_x_6655) ;  /* 0x000000c000007945 */ /* 0x000fe80003800000 */
[----:B------:R-:W-:Y:S05]  /*2cc0*/  @P3 BRA `(.L_x_6656) ;  /* 0x0000000000103947 */ /* 0x000fea0003800000 */
[----:B------:R-:W-:Y:S01]  /*2cd0*/  HFMA2.MMA R233, -RZ, RZ, 0, 0 ;  /* 0x00000000ffe97435 */ /* 0x000fe200000001ff */
[----:B------:R-:W-:Y:S10]  /*2ce0*/  @!P0 BRA `(.L_x_6657) ;  /* 0x0000000000208947 */ /* 0x000ff40003800000 */
[----:B-----5:R-:W-:Y:S01]  /*2cf0*/  HADD2.F32 R233, -RZ, R62.H1_H1 ;  /* 0x3000003effe97230 */ /* 0x020fe20000004100 */
[----:B------:R-:W-:Y:S06]  /*2d00*/  BRA `(.L_x_6657) ;  /* 0x0000000000187947 */ /* 0x000fec0003800000 */
.L_x_6656:
[----:B--2--5:R-:W-:Y:S02]  /*2d10*/  HADD2.F32 R108, -RZ, R66.H1_H1 ;  /* 0x30000042ff6c7230 */ /* 0x024fe40000004100 */
[----:B------:R-:W-:Y:S02]  /*2d20*/  HADD2.F32 R233, -RZ, R86.H1_H1 ;  /* 0x30000056ffe97230 */ /* 0x000fe40000004100 */
[----:B------:R-:W-:Y:S02]  /*2d30*/  @P0 HADD2.F32 R110, -RZ, R62.H1_H1 ;  /* 0x3000003eff6e0230 */ /* 0x000fe40000004100 */
[----:B------:R-:W-:-:S04]  /*2d40*/  FMUL.FTZ R108, R108, UR8 ;  /* 0x000000086c6c7c20 */ /* 0x000fc80008410000 */
[----:B------:R-:W-:-:S04]  /*2d50*/  FMUL.FTZ R233, R108, R233 ;  /* 0x000000e96ce97220 */ /* 0x000fc80000410000 */
[----:B------:R-:W-:-:S07]  /*2d60*/  @P0 FADD.FTZ R233, R110, R233 ;  /* 0x000000e96ee90221 */ /* 0x000fce0000010000 */
.L_x_6657:
[----:B------:R-:W-:Y:S05]  /*2d70*/  BSYNC B0 ;  /* 0x0000000000007941 */ /* 0x000fea0003800000 */
.L_x_6655:
[----:B------:R-:W-:Y:S04]  /*2d80*/  BSSY B0, `(.L_x_6658) ;  /* 0x000000b000007945 */ /* 0x000fe80003800000 */
[----:B------:R-:W-:Y:S05]  /*2d90*/  @P3 BRA `(.L_x_6659) ;  /* 0x0000000000103947 */ /* 0x000fea0003800000 */
[----:B------:R-:W-:Y:S01]  /*2da0*/  MOV R231, RZ ;  /* 0x000000ff00e77202 */ /* 0x000fe20000000f00 */
[----:B------:R-:W-:Y:S06]  /*2db0*/  @!P0 BRA `(.L_x_6660) ;  /* 0x00000000001c8947 */ /* 0x000fec0003800000 */
[----:B-----5:R-:W-:Y:S01]  /*2dc0*/  HADD2.F32 R231, -RZ, R63.H0_H0 ;  /* 0x2000003fffe77230 */ /* 0x020fe20000004100 */
[----:B------:R-:W-:Y:S06]  /*2dd0*/  BRA `(.L_x_6660) ;  /* 0x0000000000147947 */ /* 0x000fec0003800000 */
.L_x_6659:
[----:B--2--5:R-:W-:-:S05]  /*2de0*/  HADD2.F32 R108, -RZ, R67.H0_H0 ;  /* 0x20000043ff6c7230 */ /* 0x024fca0000004100 */
[----:B------:R-:W-:Y:S01]  /*2df0*/  FMUL.FTZ R231, R108, UR8 ;  /* 0x000000086ce77c20 */ /* 0x000fe20008410000 */
[----:B------:R-:W-:-:S03]  /*2e00*/  @P0 HADD2.F32 R108, -RZ, R63.H0_H0 ;  /* 0x2000003fff6c0230 */ /* 0x000fc60000004100 */
[----:B------:R-:W-:-:S04]  /*2e10*/  FMUL.FTZ R231, R150, R231 ;  /* 0x000000e796e77220 */ /* 0x000fc80000410000 */
[----:B------:R-:W-:-:S07]  /*2e20*/  @P0 FADD.FTZ R231, R108, R231 ;  /* 0x000000e76ce70221 */ /* 0x000fce0000010000 */
.L_x_6660:
[----:B------:R-:W-:Y:S05]  /*2e30*/  BSYNC B0 ;  /* 0x0000000000007941 */ /* 0x000fea0003800000 */
.L_x_6658:
[----:B------:R-:W-:Y:S04]  /*2e40*/  BSSY B0, `(.L_x_6661) ;  /* 0x000000b000007945 */ /* 0x000fe80003800000 */
[----:B------:R-:W-:Y:S05]  /*2e50*/  @P3 BRA `(.L_x_6662) ;  /* 0x0000000000103947 */ /* 0x000fea0003800000 */
[----:B------:R-:W-:Y:S01]  /*2e60*/  HFMA2.MMA R229, -RZ, RZ, 0, 0 ;  /* 0x00000000ffe57435 */ /* 0x000fe200000001ff */
[----:B------:R-:W-:Y:S10]  /*2e70*/  @!P0 BRA `(.L_x_6663) ;  /* 0x00000000001c8947 */ /* 0x000ff40003800000 */
[----:B-----5:R-:W-:Y:S01]  /*2e80*/  HADD2.F32 R229, -RZ, R63.H1_H1 ;  /* 0x3000003fffe57230 */ /* 0x020fe20000004100 */
[----:B------:R-:W-:Y:S06]  /*2e90*/  BRA `(.L_x_6663) ;  /* 0x0000000000147947 */ /* 0x000fec0003800000 */
.L_x_6662:
[----:B--2--5:R-:W-:Y:S02]  /*2ea0*/  HADD2.F32 R108, -RZ, R67.H1_H1 ;  /* 0x30000043ff6c7230 */ /* 0x024fe40000004100 */
[----:B------:R-:W-:-:S03]  /*2eb0*/  @P0 HADD2.F32 R110, -RZ, R63.H1_H1 ;  /* 0x3000003fff6e0230 */ /* 0x000fc60000004100 */
[----:B------:R-:W-:-:S04]  /*2ec0*/  FMUL.FTZ R108, R108, UR8 ;  /* 0x000000086c6c7c20 */ /* 0x000fc80008410000 */
[----:B------:R-:W-:-:S04]  /*2ed0*/  FMUL.FTZ R229, R151, R108 ;  /* 0x0000006c97e57220 */ /* 0x000fc80000410000 */
[----:B------:R-:W-:-:S07]  /*2ee0*/  @P0 FADD.FTZ R229, R110, R229 ;  /* 0x000000e56ee50221 */ /* 0x000fce0000010000 */
.L_x_6663:
[----:B------:R-:W-:Y:S05]  /*2ef0*/  BSYNC B0 ;  /* 0x0000000000007941 */ /* 0x000fea0003800000 */
.L_x_6661:
        /* <DEDUP_REMOVED lines=20> */
.L_x_6665:
[----:B--2--5:R-:W-:Y:S02]  /*3040*/  HADD2.F32 R108, -RZ, R64.H0_H0 ;  /* 0x20000040ff6c7230 */ /* 0x024fe40000004100 */
[----:B------:R-:W-:Y:S02]  /*3050*/  HADD2.F32 R166, -RZ, R88.H0_H0 ;  /* 0x20000058ffa67230 */ /* 0x000fe40000004100 */
[----:B------:R-:W-:Y:S02]  /*3060*/  @P0 HADD2.F32 R111, -RZ, R60.H0_H0 ;  /* 0x2000003cff6f0230 */ /* 0x000fe40000004100 */
[----:B------:R-:W-:-:S04]  /*3070*/  FMUL.FTZ R109, R108, UR8 ;  /* 0x000000086c6d7c20 */ /* 0x000fc80008410000 */
[----:B------:R-:W-:-:S04]  /*3080*/  FMUL.FTZ R166, R109, R166 ;  /* 0x000000a66da67220 */ /* 0x000fc80000410000 */
[----:B------:R-:W-:-:S07]  /*3090*/  @P0 FADD.FTZ R166, R111, R166 ;  /* 0x000000a66fa60221 */ /* 0x000fce0000010000 */
.L_x_6666:
[----:B------:R-:W-:Y:S05]  /*30a0*/  BSYNC B0 ;  /* 0x0000000000007941 */ /* 0x000fea0003800000 */
.L_x_6664:
[----:B------:R-:W-:Y:S04]  /*30b0*/  BSSY B0, `(.L_x_6667) ;  /* 0x000000c000007945 */ /* 0x000fe80003800000 */
[----:B------:R-:W-:Y:S05]  /*30c0*/  @P3 BRA `(.L_x_6668) ;  /* 0x0000000000103947 */ /* 0x000fea0003800000 */
[----:B------:R-:W-:Y:S01]  /*30d0*/  HFMA2.MMA R251, -RZ, RZ, 0, 0 ;  /* 0x00000000fffb7435 */ /* 0x000fe200000001ff */
[----:B------:R-:W-:Y:S10]  /*30e0*/  @!P0 BRA `(.L_x_6669) ;  /* 0x0000000000208947 */ /* 0x000ff40003800000 */
[----:B-----5:R-:W-:Y:S01]  /*30f0*/  HADD2.F32 R251, -RZ, R60.H1_H1 ;  /* 0x3000003cfffb7230 */ /* 0x020fe20000004100 */
[----:B------:R-:W-:Y:S06]  /*3100*/  BRA `(.L_x_6669) ;  /* 0x0000000000187947 */ /* 0x000fec0003800000 */
.L_x_6668:
[----:B--2--5:R-:W-:Y:S02]  /*3110*/  HADD2.F32 R108, -RZ, R64.H1_H1 ;  /* 0x30000040ff6c7230 */ /* 0x024fe40000004100 */
[----:B------:R-:W-:Y:S02]  /*3120*/  HADD2.F32 R251, -RZ, R88.H1_H1 ;  /* 0x30000058fffb7230 */ /* 0x000fe40000004100 */
[----:B------:R-:W-:Y:S02]  /*3130*/  @P0 HADD2.F32 R110, -RZ, R60.H1_H1 ;  /* 0x3000003cff6e0230 */ /* 0x000fe40000004100 */
[----:B------:R-:W-:-:S04]  /*3140*/  FMUL.FTZ R108, R108, UR8 ;  /* 0x000000086c6c7c20 */ /* 0x000fc80008410000 */
[----:B------:R-:W-:-:S04]  /*3150*/  FMUL.FTZ R251, R108, R251 ;  /* 0x000000fb6cfb7220 */ /* 0x000fc80000410000 */
[----:B------:R-:W-:-:S07]  /*3160*/  @P0 FADD.FTZ R251, R110, R251 ;  /* 0x000000fb6efb0221 */ /* 0x000fce0000010000 */
.L_x_6669:
[----:B------:R-:W-:Y:S05]  /*3170*/  BSYNC B0 ;  /* 0x0000000000007941 */ /* 0x000fea0003800000 */
.L_x_6667:
[----:B------:R-:W-:Y:S04]  /*3180*/  BSSY B0, `(.L_x_6670) ;  /* 0x000000c000007945 */ /* 0x000fe80003800000 */
[----:B------:R-:W-:Y:S05]  /*3190*/  @P3 BRA `(.L_x_6671) ;  /* 0x0000000000103947 */ /* 0x000fea0003800000 */
[----:B------:R-:W-:Y:S01]  /*31a0*/  MOV R245, RZ ;  /* 0x000000ff00f57202 */ /* 0x000fe20000000f00 */
[----:B------:R-:W-:Y:S06]  /*31b0*/  @!P0 BRA `(.L_x_6672) ;  /* 0x0000000000208947 */ /* 0x000fec0003800000 */
[----:B-----5:R-:W-:Y:S01]  /*31c0*/  HADD2.F32 R245, -RZ, R61.H0_H0 ;  /* 0x2000003dfff57230 */ /* 0x020fe20000004100 */
[----:B------:R-:W-:Y:S06]  /*31d0*/  BRA `(.L_x_6672) ;  /* 0x0000000000187947 */ /* 0x000fec0003800000 */
.L_x_6671:
[----:B--2--5:R-:W-:Y:S02]  /*31e0*/  HADD2.F32 R108, -RZ, R65.H0_H0 ;  /* 0x20000041ff6c7230 */ /* 0x024fe40000004100 */
[----:B------:R-:W-:Y:S02]  /*31f0*/  HADD2.F32 R245, -RZ, R89.H0_H0 ;  /* 0x20000059fff57230 */ /* 0x000fe40000004100 */
[----:B------:R-:W-:Y:S02]  /*3200*/  @P0 HADD2.F32 R110, -RZ, R61.H0_H0 ;  /* 0x2000003dff6e0230 */ /* 0x000fe40000004100 */
[----:B------:R-:W-:-:S04]  /*3210*/  FMUL.FTZ R108, R108, UR8 ;  /* 0x000000086c6c7c20 */ /* 0x000fc80008410000 */
[----:B------:R-:W-:-:S04]  /*3220*/  FMUL.FTZ R245, R108, R245 ;  /* 0x000000f56cf57220 */ /* 0x000fc80000410000 */
[----:B------:R-:W-:-:S07]  /*3230*/  @P0 FADD.FTZ R245, R110, R245 ;  /* 0x000000f56ef50221 */ /* 0x000fce0000010000 */
.L_x_6672:
[----:B------:R-:W-:Y:S05]  /*3240*/  BSYNC B0 ;  /* 0x0000000000007941 */ /* 0x000fea0003800000 */
.L_x_6670:
[----:B------:R-:W-:Y:S04]  /*3250*/  BSSY B0, `(.L_x_6673) ;  /* 0x000000c000007945 */ /* 0x000fe80003800000 */
[----:B------:R-:W-:Y:S05]  /*3260*/  @P3 BRA `(.L_x_6674) ;  /* 0x0000000000103947 */ /* 0x000fea0003800000 */
[----:B------:R-:W-:Y:S01]  /*3270*/  HFMA2.MMA R124, -RZ, RZ, 0, 0 ;  /* 0x00000000ff7c7435 */ /* 0x000fe200000001ff */
[----:B------:R-:W-:Y:S10]  /*3280*/  @!P0 BRA `(.L_x_6675) ;  /* 0x0000000000208947 */ /* 0x000ff40003800000 */
[----:B-----5:R-:W-:Y:S01]  /*3290*/  HADD2.F32 R124, -RZ, R61.H1_H1 ;  /* 0x3000003dff7c7230 */ /* 0x020fe20000004100 */
[----:B------:R-:W-:Y:S06]  /*32a0*/  BRA `(.L_x_6675) ;  /* 0x0000000000187947 */ /* 0x000fec0003800000 */
.L_x_6674:
[----:B--2--5:R-:W-:Y:S02]  /*32b0*/  HADD2.F32 R108, -RZ, R65.H1_H1 ;  /* 0x30000041ff6c7230 */ /* 0x024fe40000004100 */
[----:B------:R-:W-:Y:S02]  /*32c0*/  HADD2.F32 R124, -RZ, R89.H1_H1 ;  /* 0x30000059ff7c7230 */ /* 0x000fe40000004100 */
[----:B------:R-:W-:Y:S02]  /*32d0*/  @P0 HADD2.F32 R111, -RZ, R61.H1_H1 ;  /* 0x3000003dff6f0230 */ /* 0x000fe40000004100 */
[----:B------:R-:W-:-:S04]  /*32e0*/  FMUL.FTZ R109, R108, UR8 ;  /* 0x000000086c6d7c20 */ /* 0x000fc80008410000 */
[----:B------:R-:W-:-:S04]  /*32f0*/  FMUL.FTZ R124, R109, R124 ;  /* 0x0000007c6d7c7220 */ /* 0x000fc80000410000 */
[----:B------:R-:W-:-:S07]  /*3300*/  @P0 FADD.FTZ R124, R111, R124 ;  /* 0x0000007c6f7c0221 */ /* 0x000fce0000010000 */
.L_x_6675:
[----:B------:R-:W-:Y:S05]  /*3310*/  BSYNC B0 ;  /* 0x0000000000007941 */ /* 0x000fea0003800000 */
.L_x_6673:
[----:B------:R-:W-:Y:S04]  /*3320*/  BSSY B0, `(.L_x_6676) ;  /* 0x000000c000007945 */ /* 0x000fe80003800000 */
[----:B------:R-:W-:Y:S05]  /*3330*/  @P3 BRA `(.L_x_6677) ;  /* 0x0000000000103947 */ /* 0x000fea0003800000 */
[----:B------:R-:W-:Y:S01]  /*3340*/  MOV R247, RZ ;  /* 0x000000ff00f77202 */ /* 0x000fe20000000f00 */
[----:B------:R-:W-:Y:S06]  /*3350*/  @!P0 BRA `(.L_x_6678) ;  /* 0x0000000000208947 */ /* 0x000fec0003800000 */
[----:B-----5:R-:W-:Y:S01]  /*3360*/  HADD2.F32 R247, -RZ, R62.H0_H0 ;  /* 0x2000003efff77230 */ /* 0x020fe20000004100 */
[----:B------:R-:W-:Y:S06]  /*3370*/  BRA `(.L_x_6678) ;  /* 0x0000000000187947 */ /* 0x000fec0003800000 */
.L_x_6677:
[----:B--2--5:R-:W-:Y:S02]  /*3380*/  HADD2.F32 R108, -RZ, R66.H0_H0 ;  /* 0x20000042ff6c7230 */ /* 0x024fe40000004100 */
[----:B------:R-:W-:Y:S02]  /*3390*/  HADD2.F32 R247, -RZ, R90.H0_H0 ;  /* 0x2000005afff77230 */ /* 0x000fe40000004100 */
[----:B------:R-:W-:Y:S02]  /*33a0*/  @P0 HADD2.F32 R110, -RZ, R62.H0_H0 ;  /* 0x2000003eff6e0230 */ /* 0x000fe40000004100 */
[----:B------:R-:W-:-:S04]  /*33b0*/  FMUL.FTZ R108, R108, UR8 ;  /* 0x000000086c6c7c20 */ /* 0x000fc80008410000 */
[----:B------:R-:W-:-:S04]  /*33c0*/  FMUL.FTZ R247, R108, R247 ;  /* 0x000000f76cf77220 */ /* 0x000fc80000410000 */
[----:B------:R-:W-:-:S07]  /*33d0*/  @P0 FADD.FTZ R247, R110, R247 ;  /* 0x000000f76ef70221 */ /* 0x000fce0000010000 */
.L_x_6678:
[----:B------:R-:W-:Y:S05]  /*33e0*/  BSYNC B0 ;  /* 0x0000000000007941 */ /* 0x000fea0003800000 */
.L_x_6676:
[----:B------:R-:W-:Y:S04]  /*33f0*/  BSSY B0, `(.L_x_6679) ;  /* 0x000000c000007945 */ /* 0x000fe80003800000 */
[----:B------:R-:W-:Y:S05]  /*3400*/  @P3 BRA `(.L_x_6680) ;  /* 0x0000000000103947 */ /* 0x000fea0003800000 */
[----:B------:R-:W-:Y:S01]  /*3410*/  HFMA2.MMA R249, -RZ, RZ, 0, 0 ;  /* 0x00000000fff97435 */ /* 0x000fe200000001ff */
[----:B------:R-:W-:Y:S10]  /*3420*/  @!P0 BRA `(.L_x_6681) ;  /* 0x0000000000208947 */ /* 0x000ff40003800000 */
[----:B-----5:R-:W-:Y:S01]  /*3430*/  HADD2.F32 R249, -RZ, R62.H1_H1 ;  /* 0x3000003efff97230 */ /* 0x020fe20000004100 */
[----:B------:R-:W-:Y:S06]  /*3440*/  BRA `(.L_x_6681) ;  /* 0x0000000000187947 */ /* 0x000fec0003800000 */
.L_x_6680:
[----:B--2--5:R-:W-:Y:S02]  /*3450*/  HADD2.F32 R108, -RZ, R66.H1_H1 ;  /* 0x30000042ff6c7230 */ /* 0x024fe40000004100 */
[----:B------:R-:W-:Y:S02]  /*3460*/  HADD2.F32 R249, -RZ, R90.H1_H1 ;  /* 0x3000005afff97230 */ /* 0x000fe40000004100 */
[----:B------:R-:W-:Y:S02]  /*3470*/  @P0 HADD2.F32 R110, -RZ, R62.H1_H1 ;  /* 0x3000003eff6e0230 */ /* 0x000fe40000004100 */
[----:B------:R-:W-:-:S04]  /*3480*/  FMUL.FTZ R108, R108, UR8 ;  /* 0x000000086c6c7c20 */ /* 0x000fc80008410000 */
[----:B------:R-:W-:-:S04]  /*3490*/  FMUL.FTZ R249, R108, R249 ;  /* 0x000000f96cf97220 */ /* 0x000fc80000410000 */
[----:B------:R-:W-:-:S07]  /*34a0*/  @P0 FADD.FTZ R249, R110, R249 ;  /* 0x000000f96ef90221 */ /* 0x000fce0000010000 */
.L_x_6681:
[----:B------:R-:W-:Y:S05]  /*34b0*/  BSYNC B0 ;  /* 0x0000000000007941 */ /* 0x000fea0003800000 */
.L_x_6679:
[----:B------:R-:W-:Y:S04]  /*34c0*/  BSSY B0, `(.L_x_6682) ;  /* 0x000000b000007945 */ /* 0x000fe80003800000 */
[----:B------:R-:W-:Y:S05]  /*34d0*/  @P3 BRA `(.L_x_6683) ;  /* 0x0000000000103947 */ /* 0x000fea0003800000 */
[----:B------:R-:W-:Y:S01]  /*34e0*/  MOV R126, RZ ;  /* 0x000000ff007e7202 */ /* 0x000fe20000000f00 */
[----:B------:R-:W-:Y:S06]  /*34f0*/  @!P0 BRA `(.L_x_6684) ;  /* 0x00000000001c8947 */ /* 0x000fec0003800000 */
[----:B-----5:R-:W-:Y:S01]  /*3500*/  HADD2.F32 R126, -RZ, R63.H0_H0 ;  /* 0x2000003fff7e7230 */ /* 0x020fe20000004100 */
[----:B------:R-:W-:Y:S06]  /*3510*/  BRA `(.L_x_6684) ;  /* 0x0000000000147947 */ /* 0x000fec0003800000 */
.L_x_6683:
[----:B--2--5:R-:W-:Y:S02]  /*3520*/  HADD2.F32 R108, -RZ, R67.H0_H0 ;  /* 0x20000043ff6c7230 */ /* 0x024fe40000004100 */
[----:B------:R-:W-:-:S03]  /*3530*/  @P0 HADD2.F32 R109, -RZ, R63.H0_H0 ;  /* 0x2000003fff6d0230 */ /* 0x000fc60000004100 */
[----:B------:R-:W-:-:S04]  /*3540*/  FMUL.FTZ R108, R108, UR8 ;  /* 0x000000086c6c7c20 */ /* 0x000fc80008410000 */
[----:B------:R-:W-:-:S04]  /*3550*/  FMUL.FTZ R126, R87, R108 ;  /* 0x0000006c577e7220 */ /* 0x000fc80000410000 */
[----:B------:R-:W-:-:S07]  /*3560*/  @P0 FADD.FTZ R126, R109, R126 ;  /* 0x0000007e6d7e0221 */ /* 0x000fce0000010000 */
.L_x_6684:
[----:B------:R-:W-:Y:S05]  /*3570*/  BSYNC B0 ;  /* 0x0000000000007941 */ /* 0x000fea0003800000 */
.L_x_6682:
[----:B------:R-:W-:Y:S04]  /*3580*/  BSSY B0, `(.L_x_6685) ;  /* 0x000000b000007945 */ /* 0x000fe80003800000 */
[----:B------:R-:W-:Y:S05]  /*3590*/  @P3 BRA `(.L_x_6686) ;  /* 0x0000000000103947 */ /* 0x000fea0003800000 */
[----:B------:R-:W-:Y:S01]  /*35a0*/  HFMA2.MMA R164, -RZ, RZ, 0, 0 ;  /* 0x00000000ffa47435 */ /* 0x000fe200000001ff */
[----:B------:R-:W-:Y:S10]  /*35b0*/  @!P0 BRA `(.L_x_6687) ;  /* 0x00000000001c8947 */ /* 0x000ff40003800000 */
[----:B-----5:R-:W-:Y:S01]  /*35c0*/  HADD2.F32 R164, -RZ, R63.H1_H1 ;  /* 0x3000003fffa47230 */ /* 0x020fe20000004100 */
[----:B------:R-:W-:Y:S06]  /*35d0*/  BRA `(.L_x_6687) ;  /* 0x0000000000147947 */ /* 0x000fec0003800000 */
.L_x_6686:
[----:B--2--5:R-:W-:Y:S02]  /*35e0*/  HADD2.F32 R108, -RZ, R67.H1_H1 ;  /* 0x30000043ff6c7230 */ /* 0x024fe40000004100 */
[----:B------:R-:W-:-:S03]  /*35f0*/  @P0 HADD2.F32 R111, -RZ, R63.H1_H1 ;  /* 0x3000003fff6f0230 */ /* 0x000fc60000004100 */
[----:B------:R-:W-:-:S04]  /*3600*/  FMUL.FTZ R109, R108, UR8 ;  /* 0x000000086c6d7c20 */ /* 0x000fc80008410000 */
[----:B------:R-:W-:-:S04]  /*3610*/  FMUL.FTZ R164, R152, R109 ;  /* 0x0000006d98a47220 */ /* 0x000fc80000410000 */
[----:B------:R-:W-:-:S07]  /*3620*/  @P0 FADD.FTZ R164, R111, R164 ;  /* 0x000000a46fa40221 */ /* 0x000fce0000010000 */
.L_x_6687:
[----:B------:R-:W-:Y:S05]  /*3630*/  BSYNC B0 ;  /* 0x0000000000007941 */ /* 0x000fea0003800000 */
.L_x_6685:
        /* <DEDUP_REMOVED lines=20> */
.L_x_6689:
[----:B--2--5:R-:W-:Y:S02]  /*3780*/  HADD2.F32 R108, -RZ, R64.H0_H0 ;  /* 0x20000040ff6c7230 */ /* 0x024fe40000004100 */
[----:B------:R-:W-:Y:S02]  /*3790*/  HADD2.F32 R116, -RZ, R92.H0_H0 ;  /* 0x2000005cff747230 */ /* 0x000fe40000004100 */
[----:B------:R-:W-:Y:S02]  /*37a0*/  @P0 HADD2.F32 R111, -RZ, R60.H0_H0 ;  /* 0x2000003cff6f0230 */ /* 0x000fe40000004100 */
[----:B------:R-:W-:-:S04]  /*37b0*/  FMUL.FTZ R109, R108, UR8 ;  /* 0x000000086c6d7c20 */ /* 0x000fc80008410000 */
[----:B------:R-:W-:-:S04]  /*37c0*/  FMUL.FTZ R116, R109, R116 ;  /* 0x000000746d747220 */ /* 0x000fc80000410000 */
[----:B------:R-:W-:-:S07]  /*37d0*/  @P0 FADD.FTZ R116, R111, R116 ;  /* 0x000000746f740221 */ /* 0x000fce0000010000 */
.L_x_6690:
[----:B------:R-:W-:Y:S05]  /*37e0*/  BSYNC B0 ;  /* 0x0000000000007941 */ /* 0x000fea0003800000 */
.L_x_6688:
[----:B------:R-:W-:Y:S04]  /*37f0*/  BSSY B0, `(.L_x_6691) ;  /* 0x000000c000007945 */ /* 0x000fe80003800000 */
[----:B------:R-:W-:Y:S05]  /*3800*/  @P3 BRA `(.L_x_6692) ;  /* 0x0000000000103947 */ /* 0x000fea0003800000 */
[----:B------:R-:W-:Y:S01]  /*3810*/  HFMA2.MMA R193, -RZ, RZ, 0, 0 ;  /* 0x00000000ffc17435 */ /* 0x000fe200000001ff */
[----:B------:R-:W-:Y:S10]  /*3820*/  @!P0 BRA `(.L_x_6693) ;  /* 0x0000000000208947 */ /* 0x000ff40003800000 */
[----:B-----5:R-:W-:Y:S01]  /*3830*/  HADD2.F32 R193, -RZ, R60.H1_H1 ;  /* 0x3000003cffc17230 */ /* 0x020fe20000004100 */
[----:B------:R-:W-:Y:S06]  /*3840*/  BRA `(.L_x_6693) ;  /* 0x0000000000187947 */ /* 0x000fec0003800000 */
.L_x_6692:
[----:B-----5:R-:W-:Y:S02]  /*3850*/  HADD2.F32 R108, -RZ, R64.H1_H1 ;  /* 0x30000040ff6c7230 */ /* 0x020fe40000004100 */
[----:B------:R-:W-:Y:S02]  /*3860*/  HADD2.F32 R193, -RZ, R92.H1_H1 ;  /* 0x3000005cffc17230 */ /* 0x000fe40000004100 */
[----:B------:R-:W-:Y:S02]  /*3870*/  @P0 HADD2.F32 R110, -RZ, R60.H1_H1 ;  /* 0x3000003cff6e0230 */ /* 0x000fe40000004100 */
[----:B------:R-:W-:-:S04]  /*3880*/  FMUL.FTZ R108, R108, UR8 ;  /* 0x000000086c6c7c20 */ /* 0x000fc80008410000 */
[----:B------:R-:W-:-:S04]  /*3890*/  FMUL.FTZ R193, R108, R193 ;  /* 0x000000c16cc17220 */ /* 0x000fc80000410000 */
[----:B------:R-:W-:-:S07]  /*38a0*/  @P0 FADD.FTZ R193, R110, R193 ;  /* 0x000000c16ec10221 */ /* 0x000fce0000010000 */
.L_x_6693:
[----:B------:R-:W-:Y:S05]  /*38b0*/  BSYNC B0 ;  /* 0x0000000000007941 */ /* 0x000fea0003800000 */
.L_x_6691:
[----:B------:R-:W-:Y:S04]  /*38c0*/  BSSY B0, `(.L_x_6694) ;  /* 0x000000c000007945 */ /* 0x000fe80003800000 */
[----:B------:R-:W-:Y:S05]  /*38d0*/  @P3 BRA `(.L_x_6695) ;  /* 0x0000000000103947 */ /* 0x000fea0003800000 */
[----:B------:R-:W-:Y:S01]  /*38e0*/  MOV R113, RZ ;  /* 0x000000ff00717202 */ /* 0x000fe20000000f00 */
[----:B------:R-:W-:Y:S06]  /*38f0*/  @!P0 BRA `(.L_x_6696) ;  /* 0x0000000000208947 */ /* 0x000fec0003800000 */
[----:B-----5:R-:W-:Y:S01]  /*3900*/  HADD2.F32 R113, -RZ, R61.H0_H0 ;  /* 0x2000003dff717230 */ /* 0x020fe20000004100 */
[----:B------:R-:W-:Y:S06]  /*3910*/  BRA `(.L_x_6696) ;  /* 0x0000000000187947 */ /* 0x000fec0003800000 */
.L_x_6695:
[----:B-----5:R-:W-:Y:S02]  /*3920*/  HADD2.F32 R108, -RZ, R65.H0_H0 ;  /* 0x20000041ff6c7230 */ /* 0x020fe40000004100 */
[----:B------:R-:W-:Y:S02]  /*3930*/  HADD2.F32 R113, -RZ, R93.H0_H0 ;  /* 0x2000005dff717230 */ /* 0x000fe40000004100 */
[----:B------:R-:W-:Y:S02]  /*3940*/  @P0 HADD2.F32 R110, -RZ, R61.H0_H0 ;  /* 0x2000003dff6e0230 */ /* 0x000fe40000004100 */
[----:B------:R-:W-:-:S04]  /*3950*/  FMUL.FTZ R108, R108, UR8 ;  /* 0x000000086c6c7c20 */ /* 0x000fc80008410000 */
[----:B------:R-:W-:-:S04]  /*3960*/  FMUL.FTZ R113, R108, R113 ;  /* 0x000000716c717220 */ /* 0x000fc80000410000 */
[----:B------:R-:W-:-:S07]  /*3970*/  @P0 FADD.FTZ R113, R110, R113 ;  /* 0x000000716e710221 */ /* 0x000fce0000010000 */
.L_x_6696:
[----:B------:R-:W-:Y:S05]  /*3980*/  BSYNC B0 ;  /* 0x0000000000007941 */ /* 0x000fea0003800000 */
.L_x_6694:
[----:B------:R-:W-:Y:S04]  /*3990*/  BSSY B0, `(.L_x_6697) ;  /* 0x000000c000007945 */ /* 0x000fe80003800000 */
[----:B------:R-:W-:Y:S05]  /*39a0*/  @P3 BRA `(.L_x_6698) ;  /* 0x0000000000103947 */ /* 0x000fea0003800000 */
[----:B------:R-:W-:Y:S01]  /*39b0*/  HFMA2.MMA R115, -RZ, RZ, 0, 0 ;  /* 0x00000000ff737435 */ /* 0x000fe200000001ff */
[----:B------:R-:W-:Y:S10]  /*39c0*/  @!P0 BRA `(.L_x_6699) ;  /* 0x0000000000208947 */ /* 0x000ff40003800000 */
[----:B-----5:R-:W-:Y:S01]  /*39d0*/  HADD2.F32 R115, -RZ, R61.H1_H1 ;  /* 0x3000003dff737230 */ /* 0x020fe20000004100 */
[----:B------:R-:W-:Y:S06]  /*39e0*/  BRA `(.L_x_6699) ;  /* 0x0000000000187947 */ /* 0x000fec0003800000 */
.L_x_6698:
[----:B-----5:R-:W-:Y:S02]  /*39f0*/  HADD2.F32 R108, -RZ, R65.H1_H1 ;  /* 0x30000041ff6c7230 */ /* 0x020fe40000004100 */
[----:B------:R-:W-:Y:S02]  /*3a00*/  HADD2.F32 R115, -RZ, R93.H1_H1 ;  /* 0x3000005dff737230 */ /* 0x000fe40000004100 */
[----:B------:R-:W-:Y:S02]  /*3a10*/  @P0 HADD2.F32 R110, -RZ, R61.H1_H1 ;  /* 0x3000003dff6e0230 */ /* 0x000fe40000004100 */
[----:B------:R-:W-:-:S04]  /*3a20*/  FMUL.FTZ R108, R108, UR8 ;  /* 0x000000086c6c7c20 */ /* 0x000fc80008410000 */
[----:B------:R-:W-:-:S04]  /*3a30*/  FMUL.FTZ R115, R108, R115 ;  /* 0x000000736c737220 */ /* 0x000fc80000410000 */
[----:B------:R-:W-:-:S07]  /*3a40*/  @P0 FADD.FTZ R115, R110, R115 ;  /* 0x000000736e730221 */ /* 0x000fce0000010000 */
.L_x_6699:
[----:B------:R-:W-:Y:S05]  /*3a50*/  BSYNC B0 ;  /* 0x0000000000007941 */ /* 0x000fea0003800000 */
.L_x_6697:
[----:B------:R-:W-:Y:S04]  /*3a60*/  BSSY B0, `(.L_x_6700) ;  /* 0x000000c000007945 */ /* 0x000fe80003800000 */
[----:B------:R-:W-:Y:S05]  /*3a70*/  @P3 BRA `(.L_x_6701) ;  /* 0x0000000000103947 */ /* 0x000fea0003800000 */
[----:B------:R-:W-:Y:S01]  /*3a80*/  MOV R195, RZ ;  /* 0x000000ff00c37202 */ /* 0x000fe20000000f00 */
[----:B------:R-:W-:Y:S06]  /*3a90*/  @!P0 BRA `(.L_x_6702) ;  /* 0x0000000000208947 */ /* 0x000fec0003800000 */
[----:B-----5:R-:W-:Y:S01]  /*3aa0*/  HADD2.F32 R195, -RZ, R62.H0_H0 ;  /* 0x2000003effc37230 */ /* 0x020fe20000004100 */
[----:B------:R-:W-:Y:S06]  /*3ab0*/  BRA `(.L_x_6702) ;  /* 0x0000000000187947 */ /* 0x000fec0003800000 */
.L_x_6701:
[----:B-----5:R-:W-:Y:S02]  /*3ac0*/  HADD2.F32 R108, -RZ, R66.H0_H0 ;  /* 0x20000042ff6c7230 */ /* 0x020fe40000004100 */
[----:B------:R-:W-:Y:S02]  /*3ad0*/  HADD2.F32 R195, -RZ, R94.H0_H0 ;  /* 0x2000005effc37230 */ /* 0x000fe40000004100 */
[----:B------:R-:W-:Y:S02]  /*3ae0*/  @P0 HADD2.F32 R110, -RZ, R62.H0_H0 ;  /* 0x2000003eff6e0230 */ /* 0x000fe40000004100 */
[----:B------:R-:W-:-:S04]  /*3af0*/  FMUL.FTZ R108, R108, UR8 ;  /* 0x000000086c6c7c20 */ /* 0x000fc80008410000 */
[----:B------:R-:W-:-:S04]  /*3b00*/  FMUL.FTZ R195, R108, R195 ;  /* 0x000000c36cc37220 */ /* 0x000fc80000410000 */
[----:B------:R-:W-:-:S07]  /*3b10*/  @P0 FADD.FTZ R195, R110, R195 ;  /* 0x000000c36ec30221 */ /* 0x000fce0000010000 */
.L_x_6702:
[----:B------:R-:W-:Y:S05]  /*3b20*/  BSYNC B0 ;  /* 0x0000000000007941 */ /* 0x000fea0003800000 */
.L_x_6700:
[----:B------:R-:W-:Y:S04]  /*3b30*/  BSSY B0, `(.L_x_6703) ;  /* 0x000000c000007945 */ /* 0x000fe80003800000 */
[----:B------:R-:W-:Y:S05]  /*3b40*/  @P3 BRA `(.L_x_6704) ;  /* 0x0000000000103947 */ /* 0x000fea0003800000 */
[----:B------:R-:W-:Y:S01]  /*3b50*/  HFMA2.MMA R117, -RZ, RZ, 0, 0 ;  /* 0x00000000ff757435 */ /* 0x000fe200000001ff */
[----:B------:R-:W-:Y:S10]  /*3b60*/  @!P0 BRA `(.L_x_6705) ;  /* 0x0000000000208947 */ /* 0x000ff40003800000 */
[----:B-----5:R-:W-:Y:S01]  /*3b70*/  HADD2.F32 R117, -RZ, R62.H1_H1 ;  /* 0x3000003eff757230 */ /* 0x020fe20000004100 */
[----:B------:R-:W-:Y:S06]  /*3b80*/  BRA `(.L_x_6705) ;  /* 0x0000000000187947 */ /* 0x000fec0003800000 */
.L_x_6704:
[----:B-----5:R-:W-:Y:S02]  /*3b90*/  HADD2.F32 R108, -RZ, R66.H1_H1 ;  /* 0x30000042ff6c7230 */ /* 0x020fe40000004100 */
[----:B------:R-:W-:Y:S02]  /*3ba0*/  HADD2.F32 R117, -RZ, R94.H1_H1 ;  /* 0x3000005eff757230 */ /* 0x000fe40000004100 */
[----:B------:R-:W-:Y:S02]  /*3bb0*/  @P0 HADD2.F32 R110, -RZ, R62.H1_H1 ;  /* 0x3000003eff6e0230 */ /* 0x000fe40000004100 */
[----:B------:R-:W-:-:S04]  /*3bc0*/  FMUL.FTZ R108, R108, UR8 ;  /* 0x000000086c6c7c20 */ /* 0x000fc80008410000 */
[----:B------:R-:W-:-:S04]  /*3bd0*/  FMUL.FTZ R117, R108, R117 ;  /* 0x000000756c757220 */ /* 0x000fc80000410000 */
[----:B------:R-:W-:-:S07]  /*3be0*/  @P0 FADD.FTZ R117, R110, R117 ;  /* 0x000000756e750221 */ /* 0x000fce0000010000 */
.L_x_6705:
[----:B------:R-:W-:Y:S05]  /*3bf0*/  BSYNC B0 ;  /* 0x0000000000007941 */ /* 0x000fea0003800000 */
.L_x_6703:
[----:B------:R-:W-:Y:S04]  /*3c00*/  BSSY B0, `(.L_x_6706) ;  /* 0x000000b000007945 */ /* 0x000fe80003800000 */
[----:B------:R-:W-:Y:S05]  /*3c10*/  @P3 BRA `(.L_x_6707) ;  /* 0x0000000000103947 */ /* 0x000fea0003800000 */
[----:B------:R-:W-:Y:S01]  /*3c20*/  MOV R112, RZ ;  /* 0x000000ff00707202 */ /* 0x000fe20000000f00 */
[----:B------:R-:W-:Y:S06]  /*3c30*/  @!P0 BRA `(.L_x_6708) ;  /* 0x00000000001c8947 */ /* 0x000fec0003800000 */
[----:B-----5:R-:W-:Y:S01]  /*3c40*/  HADD2.F32 R112, -RZ, R63.H0_H0 ;  /* 0x2000003fff707230 */ /* 0x020fe20000004100 */
[----:B------:R-:W-:Y:S06]  /*3c50*/  BRA `(.L_x_6708) ;  /* 0x0000000000147947 */ /* 0x000fec0003800000 */
.L_x_6707:
[----:B-----5:R-:W-:Y:S02]  /*3c60*/  HADD2.F32 R108, -RZ, R67.H0_H0 ;  /* 0x20000043ff6c7230 */ /* 0x020fe40000004100 */
[----:B------:R-:W-:-:S03]  /*3c70*/  @P0 HADD2.F32 R109, -RZ, R63.H0_H0 ;  /* 0x2000003fff6d0230 */ /* 0x000fc60000004100 */
[----:B------:R-:W-:-:S04]  /*3c80*/  FMUL.FTZ R108, R108, UR8 ;  /* 0x000000086c6c7c20 */ /* 0x000fc80008410000 */
[----:B------:R-:W-:-:S04]  /*3c90*/  FMUL.FTZ R112, R91, R108 ;  /* 0x0000006c5b707220 */ /* 0x000fc80000410000 */
[----:B------:R-:W-:-:S07]  /*3ca0*/  @P0 FADD.FTZ R112, R109, R112 ;  /* 0x000000706d700221 */ /* 0x000fce0000010000 */
.L_x_6708:
[----:B------:R-:W-:Y:S05]  /*3cb0*/  BSYNC B0 ;  /* 0x0000000000007941 */ /* 0x000fea0003800000 */
.L_x_6706:
[----:B------:R-:W-:Y:S04]  /*3cc0*/  BSSY B0, `(.L_x_6709) ;  /* 0x000000b000007945 */ /* 0x000fe80003800000 */
[----:B------:R-:W-:Y:S05]  /*3cd0*/  @P3 BRA `(.L_x_6710) ;  /* 0x0000000000103947 */ /* 0x000fea0003800000 */
[----:B------:R-:W-:Y:S01]  /*3ce0*/  HFMA2.MMA R114, -RZ, RZ, 0, 0 ;  /* 0x00000000ff727435 */ /* 0x000fe200000001ff */
[----:B------:R-:W-:Y:S10]  /*3cf0*/  @!P0 BRA `(.L_x_6711) ;  /* 0x00000000001c8947 */ /* 0x000ff40003800000 */
[----:B-----5:R-:W-:Y:S01]  /*3d00*/  HADD2.F32 R114, -RZ, R63.H1_H1 ;  /* 0x3000003fff727230 */ /* 0x020fe20000004100 */
[----:B------:R-:W-:Y:S06]  /*3d10*/  BRA `(.L_x_6711) ;  /* 0x0000000000147947 */ /* 0x000fec0003800000 */
.L_x_6710:
[----:B-----5:R-:W-:Y:S02]  /*3d20*/  HADD2.F32 R108, -RZ, R67.H1_H1 ;  /* 0x30000043ff6c7230 */ /* 0x020fe40000004100 */
[----:B------:R-:W-:-:S03]  /*3d30*/  @P0 HADD2.F32 R109, -RZ, R63.H1_H1 ;  /* 0x3000003fff6d0230 */ /* 0x000fc60000004100 */
[----:B------:R-:W-:-:S04]  /*3d40*/  FMUL.FTZ R108, R108, UR8 ;  /* 0x000000086c6c7c20 */ /* 0x000fc80008410000 */
[----:B------:R-:W-:-:S04]  /*3d50*/  FMUL.FTZ R114, R95, R108 ;  /* 0x0000006c5f727220 */ /* 0x000fc80000410000 */
[----:B------:R-:W-:-:S07]  /*3d60*/  @P0 FADD.FTZ R114, R109, R114 ;  /* 0x000000726d720221 */ /* 0x000fce0000010000 */
.L_x_6711:
[----:B------:R-:W-:Y:S05]  /*3d70*/  BSYNC B0 ;  /* 0x0000000000007941 */ /* 0x000fea0003800000 */
.L_x_6709:
[----:B------:R-:W-:Y:S01]  /*3d80*/  FADD.FTZ R108, RZ, R121 ;  /* 0x00000079ff6c7221 */ /* 0x000fe20000010000 */
[----:B------:R-:W-:Y:S01]  /*3d90*/  IMAD.WIDE.U32 R104, R168, 0x10, R104 ;  /* 0x00000010a8687825 */ /* 0x000fe200078e0068 */
[----:B------:R-:W-:Y:S01]  /*3da0*/  F2FP.F16.F32.PACK_AB R111, R114, R112 ;  /* 0x00000070726f723e */ /* 0x000fe200000000ff */
[----:B------:R-:W-:Y:S02]  /*3db0*/  UMOV UR12, 0xffffffff ;  /* 0xffffffff000c7882 */ /* 0x000fe40000000000 */
[----:B------:R-:W-:Y:S01]  /*3dc0*/  FADD.FTZ R108, R108, R123 ;  /* 0x0000007b6c6c7221 */ /* 0x000fe20000010000 */
[----:B------:R-:W-:Y:S02]  /*3dd0*/  F2FP.F16.F32.PACK_AB R110, R117, R195 ;  /* 0x000000c3756e723e */ /* 0x000fe400000000ff */
        /* <DEDUP_REMOVED lines=50> */
[----:B------:R-:W-:Y:S01]  /*4100*/  FADD.FTZ R168, R108, R193 ;  /* 0x000000c16ca87221 */ /* 0x000fe20000010000 */
[----:B------:R-:W-:-:S03]  /*4110*/  F2FP.F16.F32.PACK_AB R108, R193, R116 ;  /* 0x00000074c16c723e */ /* 0x000fc600000000ff */
        /* <DEDUP_REMOVED lines=140> */
.L_x_6726:
        /* <DEDUP_REMOVED lines=73> */
[----:B------:R-:W-:Y:S01]  /*4e70*/  FSEL R104, R172, RZ, !P1 ;  /* 0x000000ffac687208 */ /* 0x000fe20004800000 */
[----:B------:R-:W-:Y:S01]  /*4e80*/  HADD2.F32 R105, -RZ, R59.H1_H1 ;  /* 0x3000003bff697230 */ /* 0x000fe20000004100 */
[----:B------:R-:W-:-:S03]  /*4e90*/  IADD3 R118, R118, -0x1, RZ ;  /* 0xffffffff76767810 */ /* 0x000fc60007ffe0ff */
[C---:B------:R-:W-:Y:S01]  /*4ea0*/  FADD.FTZ R172, -R104.reuse, R175 ;  /* 0x000000af68ac7221 */ /* 0x040fe20000010100 */
[C---:B------:R-:W-:Y:S01]  /*4eb0*/  FADD.FTZ R240, -R104.reuse, R164 ;  /* 0x000000a468f07221 */ /* 0x040fe20000010100 */
[C---:B------:R-:W-:Y:S01]  /*4ec0*/  FADD.FTZ R170, -R104.reuse, R173 ;  /* 0x000000ad68aa7221 */ /* 0x040fe20000010100 */
[----:B------:R-:W-:Y:S01]  /*4ed0*/  FADD.FTZ R164, -R104, R116 ;  /* 0x0000007468a47221 */ /* 0x000fe20000010100 */
        /* <DEDUP_REMOVED lines=112> */
[----:B------:R-:W-:-:S02]  /*55e0*/  HADD2.F32 R105, -RZ, R57.H0_H0 ;  /* 0x20000039ff697230 */ /* 0x000fc40000004100 */
[----:B------:R-:W-:Y:S01]  /*55f0*/  FFMA.FTZ R248, R156, R248, R39 ;  /* 0x000000f89cf87223 */ /* 0x000fe20000010027 */
[----:B------:R-:W-:Y:S02]  /*5600*/  HADD2.F32 R104, -RZ, R56.H0_H0 ;  /* 0x20000038ff687230 */ /* 0x000fe40000004100 */
[----:B------:R-:W-:Y:S01]  /*5610*/  FFMA.FTZ R242, R100, R242, R129 ;  /* 0x000000f264f27223 */ /* 0x000fe20000010081 */
[----:B------:R-:W-:Y:S02]  /*5620*/  HADD2.F32 R197, -RZ, R52.H1_H1 ;  /* 0x30000034ffc57230 */ /* 0x000fe40000004100 */
[----:B------:R-:W-:Y:S01]  /*5630*/  FFMA.FTZ R118, R118, R105, R5 ;  /* 0x0000006976767223 */ /* 0x000fe20000010005 */
[----:B------:R-:W-:Y:S02]  /*5640*/  HADD2.F32 R105, -RZ, R54.H0_H0 ;  /* 0x20000036ff697230 */ /* 0x000fe40000004100 */
[----:B------:R-:W-:Y:S01]  /*5650*/  FFMA.FTZ R108, R108, R104, R3 ;  /* 0x000000686c6c7223 */ /* 0x000fe20000010003 */
[----:B------:R-:W-:Y:S01]  /*5660*/  SHF.R.S32.HI R104, RZ, 0x1f, R119 ;  /* 0x0000001fff687819 */ /* 0x000fe20000011477 */
[----:B------:R-:W-:-:S02]  /*5670*/  HADD2.F32 R191, -RZ, R56.H1_H1 ;  /* 0x30000038ffbf7230 */ /* 0x000fc40000004100 */
[----:B------:R-:W-:Y:S01]  /*5680*/  FFMA.FTZ R197, R117, R197, R12 ;  /* 0x000000c575c57223 */ /* 0x000fe2000001000c */
[----:B------:R-:W-:Y:S01]  /*5690*/  FFMA.FTZ R182, R182, R105, R15 ;  /* 0x00000069b6b67223 */ /* 0x000fe2000001000f */
[----:B------:R-:W-:Y:S01]  /*56a0*/  LEA.HI R193, R104, R119, RZ, 0x3 ;  /* 0x0000007768c17211 */ /* 0x000fe200078f18ff */
[----:B------:R-:W-:Y:S02]  /*56b0*/  HADD2.F32 R105, -RZ, R53.H0_H0 ;  /* 0x20000035ff697230 */ /* 0x000fe40000004100 */
[----:B------:R-:W-:Y:S01]  /*56c0*/  FFMA.FTZ R191, R109, R191, R4 ;  /* 0x000000bf6dbf7223 */ /* 0x000fe20000010004 */
[----:B------:R-:W-:Y:S01]  /*56d0*/  HADD2.F32 R104, -RZ, R52.H0_H0 ;  /* 0x20000034ff687230 */ /* 0x000fe20000004100 */
[----:B------:R-:W-:Y:S01]  /*56e0*/  LEA.HI.SX32 R193, R193, R2, 0x1d ;  /* 0x00000002c1c17211 */ /* 0x000fe200078feaff */
[----:B------:R-:W-:Y:S02]  /*56f0*/  HADD2.F32 R117, -RZ, R51.H1_H1 ;  /* 0x30000033ff757230 */ /* 0x000fe40000004100 */
[----:B------:R-:W-:Y:S01]  /*5700*/  FFMA.FTZ R178, R178, R105, R13 ;  /* 0x00000069b2b27223 */ /* 0x000fe2000001000d */
[----:B------:R-:W-:-:S02]  /*5710*/  HADD2.F32 R105, -RZ, R50.H0_H0 ;  /* 0x20000032ff697230 */ /* 0x000fc40000004100 */
[----:B------:R-:W-:Y:S01]  /*5720*/  FFMA.FTZ R174, R174, R104, R11 ;  /* 0x00000068aeae7223 */ /* 0x000fe2000001000b */
[----:B------:R-:W-:Y:S02]  /*5730*/  HADD2.F32 R104, -RZ, R49.H0_H0 ;  /* 0x20000031ff687230 */ /* 0x000fe40000004100 */
[----:B------:R-:W-:Y:S01]  /*5740*/  FFMA.FTZ R185, R185, R117, R26 ;  /* 0x00000075b9b97223 */ /* 0x000fe2000001001a */
[----:B------:R-:W-:Y:S02]  /*5750*/  HADD2.F32 R109, -RZ, R53.H1_H1 ;  /* 0x30000035ff6d7230 */ /* 0x000fe40000004100 */
[----:B------:R-:W-:Y:S01]  /*5760*/  FFMA.FTZ R198, R198, R105, R23 ;  /* 0x00000069c6c67223 */ /* 0x000fe20000010017 */
[----:B------:R-:W-:Y:S02]  /*5770*/  HADD2.F32 R114, -RZ, R57.H1_H1 ;  /* 0x30000039ff727230 */ /* 0x000fe40000004100 */
[----:B------:R-:W-:Y:S01]  /*5780*/  FFMA.FTZ R194, R194, R104, R21 ;  /* 0x00000068c2c27223 */ /* 0x000fe20000010015 */
[----:B------:R-:W-:-:S02]  /*5790*/  HADD2.F32 R104, -RZ, R48.H0_H0 ;  /* 0x20000030ff687230 */ /* 0x000fc40000004100 */
[----:B------:R-:W-:Y:S01]  /*57a0*/  FFMA.FTZ R121, R121, R109, R14 ;  /* 0x0000006d79797223 */ /* 0x000fe2000001000e */
[----:B------:R-:W-:Y:S02]  /*57b0*/  HADD2.F32 R105, -RZ, R48.H1_H1 ;  /* 0x30000030ff697230 */ /* 0x000fe40000004100 */
[----:B------:R-:W-:Y:S01]  /*57c0*/  FFMA.FTZ R113, R113, R114, R6 ;  /* 0x0000007271717223 */ /* 0x000fe20000010006 */
[----:B------:R-:W-:Y:S02]  /*57d0*/  HADD2.F32 R120, -RZ, R58.H0_H0 ;  /* 0x2000003aff787230 */ /* 0x000fe40000004100 */
[----:B------:R-:W-:Y:S01]  /*57e0*/  FFMA.FTZ R190, R190, R104, R19 ;  /* 0x00000068bebe7223 */ /* 0x000fe20000010013 */
[----:B------:R-:W-:Y:S02]  /*57f0*/  HADD2.F32 R117, -RZ, R47.H1_H1 ;  /* 0x3000002fff757230 */ /* 0x000fe40000004100 */
[----:B------:R-:W-:Y:S01]  /*5800*/  FFMA.FTZ R127, R127, R105, R20 ;  /* 0x000000697f7f7223 */ /* 0x000fe20000010014 */
[----:B------:R-:W-:-:S02]  /*5810*/  HADD2.F32 R109, -RZ, R51.H0_H0 ;  /* 0x20000033ff6d7230 */ /* 0x000fc40000004100 */
[----:B------:R-:W-:Y:S01]  /*5820*/  FFMA.FTZ R122, R122, R120, R7 ;  /* 0x000000787a7a7223 */ /* 0x000fe20000010007 */
[--C-:B------:R-:W-:Y:S02]  /*5830*/  HADD2.F32 R114, -RZ, R55.reuse.H0_H0 ;  /* 0x20000037ff727230 */ /* 0x100fe40000004100 */
[----:B------:R-:W-:Y:S01]  /*5840*/  FFMA.FTZ R183, R183, R117, R34 ;  /* 0x00000075b7b77223 */ /* 0x000fe20000010022 */
[----:B------:R-:W0:Y:S01]  /*5850*/  LDC.64 R104, c[0x0][0x2b8] ;  /* 0x0000ae00ff687b82 */ /* 0x000e220000000a00 */
[----:B------:R-:W-:Y:S02]  /*5860*/  HADD2.F32 R120, -RZ, R55.H1_H1 ;  /* 0x30000037ff787230 */ /* 0x000fe40000004100 */
[----:B------:R-:W-:Y:S01]  /*5870*/  FFMA.FTZ R202, R202, R109, R25 ;  /* 0x0000006dcaca7223 */ /* 0x000fe20000010019 */
[----:B------:R-:W-:Y:S02]  /*5880*/  HADD2.F32 R117, -RZ, R46.H0_H0 ;  /* 0x2000002eff757230 */ /* 0x000fe40000004100 */
[----:B------:R-:W-:Y:S01]  /*5890*/  FFMA.FTZ R119, R186, R114, R17 ;  /* 0x00000072ba777223 */ /* 0x000fe20000010011 */
[----:B------:R-:W-:-:S02]  /*58a0*/  HADD2.F32 R109, -RZ, R47.H0_H0 ;  /* 0x2000002fff6d7230 */ /* 0x000fc40000004100 */
[----:B------:R-:W-:Y:S01]  /*58b0*/  FFMA.FTZ R114, R187, R120, R18 ;  /* 0x00000078bb727223 */ /* 0x000fe20000010012 */
[----:B------:R-:W-:Y:S02]  /*58c0*/  HADD2.F32 R120, -RZ, R46.H1_H1 ;  /* 0x3000002eff787230 */ /* 0x000fe40000004100 */
[----:B------:R-:W-:Y:S01]  /*58d0*/  FFMA.FTZ R206, R206, R117, R31 ;  /* 0x00000075cece7223 */ /* 0x000fe2000001001f */
[----:B------:R-:W-:Y:S02]  /*58e0*/  HADD2.F32 R117, -RZ, R99.H0_H0 ;  /* 0x20000063ff757230 */ /* 0x000fe40000004100 */
[----:B------:R-:W-:Y:S01]  /*58f0*/  FFMA.FTZ R218, R218, R109, R33 ;  /* 0x0000006ddada7223 */ /* 0x000fe20000010021 */
[----:B------:R-:W-:Y:S02]  /*5900*/  HADD2.F32 R109, -RZ, R45.H0_H0 ;  /* 0x2000002dff6d7230 */ /* 0x000fe40000004100 */
[----:B------:R-:W-:Y:S01]  /*5910*/  FFMA.FTZ R177, R177, R120, R32 ;  /* 0x00000078b1b17223 */ /* 0x000fe20000010020 */
[----:B------:R-:W-:-:S02]  /*5920*/  HADD2.F32 R120, -RZ, R99.H1_H1 ;  /* 0x30000063ff787230 */ /* 0x000fc40000004100 */
[----:B------:R-:W-:Y:S01]  /*5930*/  FFMA.FTZ R250, R250, R117, R41 ;  /* 0x00000075fafa7223 */ /* 0x000fe20000010029 */
[----:B------:R-:W-:Y:S02]  /*5940*/  HADD2.F32 R117, -RZ, R103.H1_H1 ;  /* 0x30000067ff757230 */ /* 0x000fe40000004100 */
[----:B------:R-:W-:Y:S01]  /*5950*/  FFMA.FTZ R208, R208, R109, R29 ;  /* 0x0000006dd0d07223 */ /* 0x000fe2000001001d */
[----:B------:R-:W-:Y:S02]  /*5960*/  HADD2.F32 R168, -RZ, R58.H1_H1 ;  /* 0x3000003affa87230 */ /* 0x000fe40000004100 */
[----:B------:R-:W-:Y:S01]  /*5970*/  FFMA.FTZ R203, R179, R120, R42 ;  /* 0x00000078b3cb7223 */ /* 0x000fe2000001002a */
[----:B------:R-:W-:Y:S02]  /*5980*/  HADD2.F32 R187, -RZ, R54.H1_H1 ;  /* 0x30000036ffbb7230 */ /* 0x000fe40000004100 */
[----:B------:R-:W-:Y:S01]  /*5990*/  FFMA.FTZ R181, R181, R117, R134 ;  /* 0x00000075b5b57223 */ /* 0x000fe20000010086 */
[----:B------:R-:W-:-:S02]  /*59a0*/  HADD2.F32 R109, -RZ, R44.H0_H0 ;  /* 0x2000002cff6d7230 */ /* 0x000fc40000004100 */
[----:B------:R-:W-:Y:S01]  /*59b0*/  FFMA.FTZ R115, R115, R168, R8 ;  /* 0x000000a873737223 */ /* 0x000fe20000010008 */
[----:B------:R-:W-:Y:S02]  /*59c0*/  HADD2.F32 R176, -RZ, R96.H0_H0 ;  /* 0x20000060ffb07230 */ /* 0x000fe40000004100 */
[----:B------:R-:W-:Y:S01]  /*59d0*/  FFMA.FTZ R187, R123, R187, R16 ;  /* 0x000000bb7bbb7223 */ /* 0x000fe20000010010 */
[----:B------:R-:W-:Y:S01]  /*59e0*/  HADD2.F32 R179, -RZ, R107.H0_H0 ;  /* 0x2000006bffb37230 */ /* 0x000fe20000004100 */
[----:B------:R-:W-:Y:S01]  /*59f0*/  F2FP.F16.F32.PACK_AB R117, R121, R178 ;  /* 0x000000b27975723e */ /* 0x000fe200000000ff */
[----:B------:R-:W-:Y:S01]  /*5a00*/  HADD2.F32 R123, -RZ, R50.H1_H1 ;  /* 0x30000032ff7b7230 */ /* 0x000fe20000004100 */
[----:B------:R-:W-:Y:S01]  /*5a10*/  IADD3 R121, R193, 0x80, RZ ;  /* 0x00000080c1797810 */ /* 0x000fe20007ffe0ff */
[----:B------:R-:W-:Y:S01]  /*5a20*/  FFMA.FTZ R216, R216, R109, R27 ;  /* 0x0000006dd8d87223 */ /* 0x000fe2000001001b */
[----:B------:R-:W-:Y:S01]  /*5a30*/  FFMA.FTZ R176, R110, R176, R35 ;  /* 0x000000b06eb07223 */ /* 0x000fe20000010023 */
[----:B------:R-:W-:Y:S01]  /*5a40*/  F2FP.F16.F32.PACK_AB R111, R112, R111 ;  /* 0x0000006f706f723e */ /* 0x000fe200000000ff */
[----:B------:R-:W-:Y:S01]  /*5a50*/  FFMA.FTZ R179, R116, R179, R141 ;  /* 0x000000b374b37223 */ /* 0x000fe2000001008d */
[----:B------:R-:W-:Y:S01]  /*5a60*/  F2FP.F16.F32.PACK_AB R109, R113, R118 ;  /* 0x00000076716d723e */ /* 0x000fe200000000ff */
[----:B0-----:R-:W-:Y:S01]  /*5a70*/  IMAD.WIDE.U32 R112, R193, 0x10, R104 ;  /* 0x00000010c1707825 */ /* 0x001fe200078e0068 */
[----:B------:R-:W-:-:S03]  /*5a80*/  F2FP.F16.F32.PACK_AB R110, R115, R122 ;  /* 0x0000007a736e723e */ /* 0x000fc600000000ff */
[----:B------:R-:W-:Y:S01]  /*5a90*/  FFMA.FTZ R123, R175, R123, R24 ;  /* 0x0000007baf7b7223 */ /* 0x000fe20000010018 */
[----:B------:R-:W-:Y:S01]  /*5aa0*/  F2FP.F16.F32.PACK_AB R108, R191, R108 ;  /* 0x0000006cbf6c723e */ /* 0x000fe200000000ff */
[----:B------:R-:W-:Y:S01]  /*5ab0*/  IMAD.WIDE.U32 R120, R121, 0x10, R104 ;  /* 0x0000001079787825 */ /* 0x000fe200078e0068 */
[----:B------:R-:W-:-:S03]  /*5ac0*/  F2FP.F16.F32.PACK_AB R119, R114, R119 ;  /* 0x000000777277723e */ /* 0x000fc600000000ff */
[----:B------:R-:W-:Y:S01]  /*5ad0*/  FFMA.FTZ R122, R158, R224, R131 ;  /* 0x000000e09e7a7223 */ /* 0x000fe20000010083 */
[----:B------:R-:W-:Y:S01]  /*5ae0*/  F2FP.F16.F32.PACK_AB R118, R187, R182 ;  /* 0x000000b6bb76723e */ /* 0x000fe200000000ff */
[----:B------:R-:W-:Y:S01]  /*5af0*/  HADD2.F32 R115, -RZ, R103.H0_H0 ;  /* 0x20000067ff737230 */ /* 0x000fe20000004100 */
[----:B------:R-:W-:Y:S01]  /*5b00*/  F2FP.F16.F32.PACK_AB R116, R197, R174 ;  /* 0x000000aec574723e */ /* 0x000fe200000000ff */
[----:B------:R0:W-:Y:S01]  /*5b10*/  STG.E.128 desc[UR4][R112.64], R108 ;  /* 0x0000006c70007986 */ /* 0x0001e2000c101d04 */
[----:B------:R-:W-:Y:S01]  /*5b20*/  HADD2.F32 R195, -RZ, R49.H1_H1 ;  /* 0x30000031ffc37230 */ /* 0x000fe20000004100 */
[----:B------:R-:W-:Y:S01]  /*5b30*/  F2FP.F16.F32.PACK_AB R114, R177, R206 ;  /* 0x000000ceb172723e */ /* 0x000fe200000000ff */
[----:B------:R-:W-:Y:S01]  /*5b40*/  HADD2.F32 R199, -RZ, R45.H1_H1 ;  /* 0x3000002dffc77230 */ /* 0x000fe20000004100 */
[----:B------:R1:W-:Y:S01]  /*5b50*/  STG.E.128 desc[UR4][R120.64], R116 ;  /* 0x0000007478007986 */ /* 0x0003e2000c101d04 */
[----:B------:R-:W-:Y:S02]  /*5b60*/  HADD2.F32 R201, -RZ, R44.H1_H1 ;  /* 0x3000002cffc97230 */ /* 0x000fe40000004100 */
[----:B------:R-:W-:Y:S01]  /*5b70*/  FFMA.FTZ R246, R246, R115, R133 ;  /* 0x00000073f6f67223 */ /* 0x000fe20000010085 */
[----:B------:R-:W-:Y:S01]  /*5b80*/  FFMA.FTZ R177, R157, R244, R132 ;  /* 0x000000f49db17223 */ /* 0x000fe20000010084 */
[----:B------:R-:W-:-:S02]  /*5b90*/  HADD2.F32 R180, -RZ, R107.H1_H1 ;  /* 0x3000006bffb47230 */ /* 0x000fc40000004100 */
[----:B------:R-:W-:Y:S01]  /*5ba0*/  FFMA.FTZ R195, R169, R195, R22 ;  /* 0x000000c3a9c37223 */ /* 0x000fe20000010016 */
[----:B------:R-:W-:Y:S01]  /*5bb0*/  FFMA.FTZ R199, R173, R199, R30 ;  /* 0x000000c7adc77223 */ /* 0x000fe2000001001e */
[----:B------:R-:W-:Y:S01]  /*5bc0*/  IADD3 R175, R193, 0x100, RZ ;  /* 0x00000100c1af7810 */ /* 0x000fe20007ffe0ff */
[----:B------:R-:W-:Y:S01]  /*5bd0*/  FFMA.FTZ R201, R171, R201, R28 ;  /* 0x000000c9abc97223 */ /* 0x000fe2000001001c */
[----:B------:R-:W-:Y:S01]  /*5be0*/  IADD3 R173, R193, 0x180, RZ ;  /* 0x00000180c1ad7810 */ /* 0x000fe20007ffe0ff */
[----:B------:R-:W-:Y:S01]  /*5bf0*/  FFMA.FTZ R226, R97, R226, R38 ;  /* 0x000000e261e27223 */ /* 0x000fe20000010026 */
[C---:B------:R-:W-:Y:S01]  /*5c00*/  IADD3 R171, R193.reuse, 0x200, RZ ;  /* 0x00000200c1ab7810 */ /* 0x040fe20007ffe0ff */
[----:B------:R-:W-:Y:S01]  /*5c10*/  FFMA.FTZ R124, R160, R124, R137 ;  /* 0x0000007ca07c7223 */ /* 0x000fe20000010089 */
[----:B------:R-:W-:Y:S01]  /*5c20*/  IADD3 R169, R193, 0x280, RZ ;  /* 0x00000280c1a97810 */ /* 0x000fe20007ffe0ff */
[----:B------:R-:W-:Y:S01]  /*5c30*/  FFMA.FTZ R180, R189, R180, R142 ;  /* 0x000000b4bdb47223 */ /* 0x000fe2000001008e */
[----:B0-----:R-:W-:Y:S01]  /*5c40*/  F2FP.F16.F32.PACK_AB R110, R123, R198 ;  /* 0x000000c67b6e723e */ /* 0x001fe200000000ff */
[----:B------:R-:W-:Y:S01]  /*5c50*/  FFMA.FTZ R123, R153, R234, R40 ;  /* 0x000000ea997b7223 */ /* 0x000fe20000010028 */
[----:B------:R-:W-:Y:S01]  /*5c60*/  F2FP.F16.F32.PACK_AB R108, R127, R190 ;  /* 0x000000be7f6c723e */ /* 0x000fe200000000ff */
[----:B-1----:R-:W-:Y:S01]  /*5c70*/  FFMA.FTZ R121, R167, R232, R36 ;  /* 0x000000e8a7797223 */ /* 0x002fe20000010024 */
        /* <DEDUP_REMOVED lines=14> */
[----:B------:R-:W-:Y:S01]  /*5d60*/  IADD3 R193, R193, 0x300, RZ ;  /* 0x00000300c1c17810 */ /* 0x000fe20007ffe0ff */
[----:B------:R-:W-:Y:S01]  /*5d70*/  FFMA.FTZ R177, R159, R125, R136 ;  /* 0x0000007d9fb17223 */ /* 0x000fe20000010088 */
        /* <DEDUP_REMOVED lines=19> */
[----:B------:R0:W-:Y:S04]  /*5eb0*/  STG.E.128 desc[UR4][R168.64], R120 ;  /* 0x00000078a8007986 */ /* 0x0001e8000c101d04 */
[----:B------:R0:W-:Y:S02]  /*5ec0*/  STG.E.128 desc[UR4][R104.64], R124 ;  /* 0x0000007c68007986 */ /* 0x0001e4000c101d04 */
.L_x_6714:
[----:B------:R-:W-:Y:S05]  /*5ed0*/  BSYNC B0 ;  /* 0x0000000000007941 */ /* 0x000fea0003800000 */
.L_x_6713:
[----:B------:R-:W-:Y:S02]  /*5ee0*/  IADD3 R144, R144, UR10, RZ ;  /* 0x0000000a90907c10 */ /* 0x000fe4000fffe0ff */
[----:B0-----:R-:W-:Y:S02]  /*5ef0*/  SEL R122, RZ, 0x1, P0 ;  /* 0x00000001ff7a7807 */ /* 0x001fe40000000000 */
[----:B------:R-:W-:-:S13]  /*5f00*/  ISETP.GE.AND P2, PT, R144, UR11, PT ;  /* 0x0000000b90007c0c */ /* 0x000fda000bf46270 */
[----:B------:R-:W-:Y:S05]  /*5f10*/  @!P2 BRA `(.L_x_6715) ;  /* 0xffffffa800aca947 */ /* 0x000fea000383ffff */
[----:B------:R-:W-:Y:S05]  /*5f20*/  EXIT ;  /* 0x000000000000794d */ /* 0x000fea0003800000 */
.L_x_6712:
[----:B------:R-:W-:Y:S01]  /*5f30*/  HFMA2.MMA R176, -RZ, RZ, 0, 5.9604644775390625e-08 ;  /* 0x00000001ffb07435 */ /* 0x000fe200000001ff */
[----:B------:R-:W-:Y:S02]  /*5f40*/  MOV R174, R168 ;  /* 0x000000a800ae7202 */ /* 0x000fe40000000f00 */
[----:B------:R-:W-:Y:S02]  /*5f50*/  MOV R178, 0x1f ;  /* 0x0000001f00b27802 */ /* 0x000fe40000000f00 */
[----:B------:R-:W-:-:S07]  /*5f60*/  MOV R170, 0xffffffff ;  /* 0xffffffff00aa7802 */ /* 0x000fce0000000f00 */
[----:B-----5:R-:W-:Y:S05]  /*5f70*/  WARPSYNC.COLLECTIVE R170, `(.L_x_6716) ;  /* 0x00000000aa087348 */ /* 0x020fea0003c00000 */
[----:B------:R0:W1:Y:S02]  /*5f80*/  SHFL.BFLY P2, R172, R174, R176, R178 ;  /* 0x0c0000b0aeac7389 */ /* 0x00006400000400b2 */
[----:B01---5:R-:W-:Y:S01]  /*5f90*/  ENDCOLLECTIVE ;  /* 0x000000000000791b */ /* 0x023fe20003800000 */
.L_x_6716:
[----:B------:R-:W-:Y:S01]  /*5fa0*/  HFMA2.MMA R176, -RZ, RZ, 0, 1.1920928955078125e-07 ;  /* 0x00000002ffb07435 */ /* 0x000fe200000001ff */
[----:B------:R-:W-:-:S05]  /*5fb0*/  MOV R105, R172 ;  /* 0x000000ac00697202 */ /* 0x000fca0000000f00 */
[----:B------:R-:W-:-:S05]  /*5fc0*/  FADD.FTZ R108, R168, R105 ;  /* 0x00000069a86c7221 */ /* 0x000fca0000010000 */
[----:B------:R-:W-:-:S07]  /*5fd0*/  MOV R174, R108 ;  /* 0x0000006c00ae7202 */ /* 0x000fce0000000f00 */
[----:B------:R-:W-:Y:S05]  /*5fe0*/  WARPSYNC.COLLECTIVE R170, `(.L_x_6717) ;  /* 0x00000000aa087348 */ /* 0x000fea0003c00000 */
[----:B------:R0:W1:Y:S02]  /*5ff0*/  SHFL.BFLY P2, R172, R174, R176, R178 ;  /* 0x0c0000b0aeac7389 */ /* 0x00006400000400b2 */
[----:B01----:R-:W-:Y:S01]  /*6000*/  ENDCOLLECTIVE ;  /* 0x000000000000791b */ /* 0x003fe20003800000 */
.L_x_6717:
[----:B------:R-:W-:Y:S01]  /*6010*/  HFMA2.MMA R176, -RZ, RZ, 0, 2.384185791015625e-07 ;  /* 0x00000004ffb07435 */ /* 0x000fe200000001ff */
[----:B------:R-:W-:-:S05]  /*6020*/  MOV R105, R172 ;  /* 0x000000ac00697202 */ /* 0x000fca0000000f00 */
[----:B------:R-:W-:-:S05]  /*6030*/  FADD.FTZ R109, R108, R105 ;  /* 0x000000696c6d7221 */ /* 0x000fca0000010000 */
[----:B------:R-:W-:-:S07]  /*6040*/  MOV R174, R109 ;  /* 0x0000006d00ae7202 */ /* 0x000fce0000000f00 */
[----:B------:R-:W-:Y:S05]  /*6050*/  WARPSYNC.COLLECTIVE R170, `(.L_x_6718) ;  /* 0x00000000aa087348 */ /* 0x000fea0003c00000 */
[----:B------:R0:W1:Y:S02]  /*6060*/  SHFL.BFLY P2, R172, R174, R176, R178 ;  /* 0x0c0000b0aeac7389 */ /* 0x00006400000400b2 */
[----:B01----:R-:W-:Y:S01]  /*6070*/  ENDCOLLECTIVE ;  /* 0x000000000000791b */ /* 0x003fe20003800000 */
.L_x_6718:
[----:B------:R-:W-:Y:S01]  /*6080*/  HFMA2.MMA R176, -RZ, RZ, 0, 4.76837158203125e-07 ;  /* 0x00000008ffb07435 */ /* 0x000fe200000001ff */
[----:B------:R-:W-:-:S05]  /*6090*/  MOV R104, R172 ;  /* 0x000000ac00687202 */ /* 0x000fca0000000f00 */
[----:B------:R-:W-:-:S05]  /*60a0*/  FADD.FTZ R110, R109, R104 ;  /* 0x000000686d6e7221 */ /* 0x000fca0000010000 */
[----:B------:R-:W-:-:S07]  /*60b0*/  MOV R174, R110 ;  /* 0x0000006e00ae7202 */ /* 0x000fce0000000f00 */
[----:B------:R-:W-:Y:S05]  /*60c0*/  WARPSYNC.COLLECTIVE R170, `(.L_x_6719) ;  /* 0x00000000aa087348 */ /* 0x000fea0003c00000 */
[----:B------:R0:W1:Y:S02]  /*60d0*/  SHFL.BFLY P2, R172, R174, R176, R178 ;  /* 0x0c0000b0aeac7389 */ /* 0x00006400000400b2 */
[----:B01----:R-:W-:Y:S01]  /*60e0*/  ENDCOLLECTIVE ;  /* 0x000000000000791b */ /* 0x003fe20003800000 */
.L_x_6719:
[----:B------:R-:W-:Y:S01]  /*60f0*/  HFMA2.MMA R176, -RZ, RZ, 0, 9.5367431640625e-07 ;  /* 0x00000010ffb07435 */ /* 0x000fe200000001ff */
[----:B------:R-:W-:-:S05]  /*6100*/  MOV R105, R172 ;  /* 0x000000ac00697202 */ /* 0x000fca0000000f00 */
[----:B------:R-:W-:-:S05]  /*6110*/  FADD.FTZ R111, R110, R105 ;  /* 0x000000696e6f7221 */ /* 0x000fca0000010000 */
[----:B------:R-:W-:-:S07]  /*6120*/  MOV R174, R111 ;  /* 0x0000006f00ae7202 */ /* 0x000fce0000000f00 */
[----:B------:R-:W-:Y:S05]  /*6130*/  WARPSYNC.COLLECTIVE R170, `(.L_x_6720) ;  /* 0x00000000aa087348 */ /* 0x000fea0003c00000 */
[----:B------:R0:W1:Y:S02]  /*6140*/  SHFL.BFLY P2, R172, R174, R176, R178 ;  /* 0x0c0000b0aeac7389 */ /* 0x00006400000400b2 */
[----:B01----:R-:W-:Y:S01]  /*6150*/  ENDCOLLECTIVE ;  /* 0x000000000000791b */ /* 0x003fe20003800000 */
.L_x_6720:
        /* <DEDUP_REMOVED lines=120> */
.L_x_6721:
[----:B------:R-:W-:Y:S01]  /*68e0*/  HFMA2.MMA R176, -RZ, RZ, 0, 1.1920928955078125e-07 ;  /* 0x00000002ffb07435 */ /* 0x000fe200000001ff */
[----:B------:R-:W-:-:S05]  /*68f0*/  MOV R108, R172 ;  /* 0x000000ac006c7202 */ /* 0x000fca0000000f00 */
[----:B------:R-:W-:-:S05]  /*6900*/  FADD.FTZ R108, R105, R108 ;  /* 0x0000006c696c7221 */ /* 0x000fca0000010000 */
[----:B------:R-:W-:-:S07]  /*6910*/  MOV R174, R108 ;  /* 0x0000006c00ae7202 */ /* 0x000fce0000000f00 */
[----:B------:R-:W-:Y:S05]  /*6920*/  WARPSYNC.COLLECTIVE R170, `(.L_x_6722) ;  /* 0x00000000aa087348 */ /* 0x000fea0003c00000 */
[----:B------:R0:W1:Y:S02]  /*6930*/  SHFL.BFLY P2, R172, R174, R176, R178 ;  /* 0x0c0000b0aeac7389 */ /* 0x00006400000400b2 */
[----:B01----:R-:W-:Y:S01]  /*6940*/  ENDCOLLECTIVE ;  /* 0x000000000000791b */ /* 0x003fe20003800000 */
.L_x_6722:
[----:B------:R-:W-:Y:S01]  /*6950*/  HFMA2.MMA R176, -RZ, RZ, 0, 2.384185791015625e-07 ;  /* 0x00000004ffb07435 */ /* 0x000fe200000001ff */
[----:B------:R-:W-:-:S05]  /*6960*/  MOV R109, R172 ;  /* 0x000000ac006d7202 */ /* 0x000fca0000000f00 */
[----:B------:R-:W-:-:S05]  /*6970*/  FADD.FTZ R109, R108, R109 ;  /* 0x0000006d6c6d7221 */ /* 0x000fca0000010000 */
[----:B------:R-:W-:-:S07]  /*6980*/  MOV R174, R109 ;  /* 0x0000006d00ae7202 */ /* 0x000fce0000000f00 */
[----:B------:R-:W-:Y:S05]  /*6990*/  WARPSYNC.COLLECTIVE R170, `(.L_x_6723) ;  /* 0x00000000aa087348 */ /* 0x000fea0003c00000 */
[----:B------:R0:W1:Y:S02]  /*69a0*/  SHFL.BFLY P2, R172, R174, R176, R178 ;  /* 0x0c0000b0aeac7389 */ /* 0x00006400000400b2 */
[----:B01----:R-:W-:Y:S01]  /*69b0*/  ENDCOLLECTIVE ;  /* 0x000000000000791b */ /* 0x003fe20003800000 */
.L_x_6723:
[----:B------:R-:W-:Y:S01]  /*69c0*/  HFMA2.MMA R176, -RZ, RZ, 0, 4.76837158203125e-07 ;  /* 0x00000008ffb07435 */ /* 0x000fe200000001ff */
[----:B------:R-:W-:-:S05]  /*69d0*/  MOV R110, R172 ;  /* 0x000000ac006e7202 */ /* 0x000fca0000000f00 */
[----:B------:R-:W-:-:S05]  /*69e0*/  FADD.FTZ R110, R109, R110 ;  /* 0x0000006e6d6e7221 */ /* 0x000fca0000010000 */
[----:B------:R-:W-:-:S07]  /*69f0*/  MOV R174, R110 ;  /* 0x0000006e00ae7202 */ /* 0x000fce0000000f00 */
[----:B------:R-:W-:Y:S05]  /*6a00*/  WARPSYNC.COLLECTIVE R170, `(.L_x_6724) ;  /* 0x00000000aa087348 */ /* 0x000fea0003c00000 */
[----:B------:R0:W1:Y:S02]  /*6a10*/  SHFL.BFLY P2, R172, R174, R176, R178 ;  /* 0x0c0000b0aeac7389 */ /* 0x00006400000400b2 */
[----:B01----:R-:W-:Y:S01]  /*6a20*/  ENDCOLLECTIVE ;  /* 0x000000000000791b */ /* 0x003fe20003800000 */
.L_x_6724:
[----:B------:R-:W-:Y:S01]  /*6a30*/  HFMA2.MMA R176, -RZ, RZ, 0, 9.5367431640625e-07 ;  /* 0x00000010ffb07435 */ /* 0x000fe200000001ff */
[----:B------:R-:W-:-:S05]  /*6a40*/  MOV R111, R172 ;  /* 0x000000ac006f7202 */ /* 0x000fca0000000f00 */
[----:B------:R-:W-:-:S05]  /*6a50*/  FADD.FTZ R111, R110, R111 ;  /* 0x0000006f6e6f7221 */ /* 0x000fca0000010000 */
[----:B------:R-:W-:-:S07]  /*6a60*/  MOV R174, R111 ;  /* 0x0000006f00ae7202 */ /* 0x000fce0000000f00 */
[----:B------:R-:W-:Y:S05]  /*6a70*/  WARPSYNC.COLLECTIVE R170, `(.L_x_6725) ;  /* 0x00000000aa087348 */ /* 0x000fea0003c00000 */
[----:B------:R0:W1:Y:S02]  /*6a80*/  SHFL.BFLY P2, R172, R174, R176, R178 ;  /* 0x0c0000b0aeac7389 */ /* 0x00006400000400b2 */
[----:B01----:R-:W-:Y:S01]  /*6a90*/  ENDCOLLECTIVE ;  /* 0x000000000000791b */ /* 0x003fe20003800000 */
.L_x_6725:
[----:B------:R-:W-:Y:S01]  /*6aa0*/  MOV R168, R172 ;  /* 0x000000ac00a87202 */ /* 0x000fe20000000f00 */
[----:B------:R-:W-:Y:S06]  /*6ab0*/  BRA `(.L_x_6726) ;  /* 0xffffffdc00c87947 */ /* 0x000fec000383ffff */
.L_x_6727:
        /* <DEDUP_REMOVED lines=12> */
.L_x_45983:


//--------------------- .text._ZN10layer_norm13ln_fwd_kernelINS_13Kernel_traitsI6__halfS2_S2_S2_fjLj7168ELj1ELj1ELj4ELj16ENS_18Kernel_traits_baseILj7168ES2_S2_S2_S2_fjLj128EEEEELb1ELb0ELb0ELb0EEEvNS_9FwdParamsE --------------------------
	.section	.text._ZN10layer_norm13ln_fwd_kernelINS_13Kernel_traitsI6__halfS2_S2_S2_fjLj7168ELj1ELj1ELj4ELj16ENS_18Kernel_traits_baseILj7168ES2_S2_S2_S2_fjLj128EEEEELb1ELb0ELb0ELb0EEEvNS_9FwdParamsE,"ax",@progbits
	.align	128
        .global         _ZN10layer_norm13ln_fwd_kernelINS_13Kernel_traitsI6__halfS2_S2_S2_fjLj7168ELj1ELj1ELj4ELj16ENS_18Kernel_traits_baseILj7168ES2_S2_S2_S2_fjLj128EEEEELb1ELb0ELb0ELb0EEEvNS_9FwdParamsE
        .type           _ZN10layer_norm13ln_fwd_kernelINS_13Kernel_traitsI6__halfS2_S2_S2_fjLj7168ELj1ELj1ELj4ELj16ENS_18Kernel_traits_baseILj7168ES2_S2_S2_S2_fjLj128EEEEELb1ELb0ELb0ELb0EEEvNS_9FwdParamsE,@function
        .size           _ZN10layer_norm13ln_fwd_kernelINS_13Kernel_traitsI6__halfS2_S2_S2_fjLj7168ELj1ELj1ELj4ELj16ENS_18Kernel_traits_baseILj7168ES2_S2_S2_S2_fjLj128EEEEELb1ELb0ELb0ELb0EEEvNS_9FwdParamsE,(.L_x_45984 - _ZN10layer_norm13ln_fwd_kernelINS_13Kernel_traitsI6__halfS2_S2_S2_fjLj7168ELj1ELj1ELj4ELj16ENS_18Kernel_traits_baseILj7168ES2_S2_S2_S2_fjLj128EEEEELb1ELb0ELb0ELb0EEEvNS_9FwdParamsE)
        .other          _ZN10layer_norm13ln_fwd_kernelINS_13Kernel_traitsI6__halfS2_S2_S2_fjLj7168ELj1ELj1ELj4ELj16ENS_18Kernel_traits_baseILj7168ES2_S2_S2_S2_fjLj128EEEEELb1ELb0ELb0ELb0EEEvNS_9FwdParamsE,@"STO_CUDA_ENTRY STV_DEFAULT"
_ZN10layer_norm13ln_fwd_kernelINS_13Kernel_traitsI6__halfS2_S2_S2_fjLj7168ELj1ELj1ELj4ELj16ENS_18Kernel_traits_baseILj7168ES2_S2_S2_S2_fjLj128EEEEELb1ELb0ELb0ELb0EEEvNS_9FwdParamsE:
.text._ZN10layer_norm13ln_fwd_kernelINS_13Kernel_traitsI6__halfS2_S2_S2_fjLj7168ELj1ELj1ELj4ELj16ENS_18Kernel_traits_baseILj7168ES2_S2_S2_S2_fjLj128EEEEELb1ELb0ELb0ELb0EEEvNS_9FwdParamsE:
[----:B------:R-:W-:Y:S08]  /*0000*/  LDC R1, c[0x0][0x28] ;  /* 0x00000a00ff017b82 */ /* 0x000ff00000000800 */
[----:B------:R-:W0:Y:S01]  /*0010*/  LDC R144, c[0x0][0x2e8] ;  /* 0x0000ba00ff907b82 */ /* 0x000e220000000800 */
[----:B------:R-:W-:Y:S02]  /*0020*/  ULDC.U8 UR4, c[0x0][0x2f4] ;  /* 0x0000bd0000047ab9 */ /* 0x000fe40000000000 */
[----:B------:R-:W-:Y:S01]  /*0030*/  ISETP.NE.AND P0, PT, RZ, UR4, PT ;  /* 0x00000004ff007c0c */ /* 0x000fe2000bf05270 */
[----:B------:R-:W-:-:S04]  /*0040*/  ULDC.64 UR4, c[0x0][0x208] ;  /* 0x0000820000047ab9 */ /* 0x000fc80000000a00 */
[----:B------:R-:W1:Y:S01]  /*0050*/  LDC R145, c[0x0][0x2ec] ;  /* 0x0000bb00ff917b82 */ /* 0x000e620000000800 */
[----:B------:R-:W-:Y:S02]  /*0060*/  ULDC.64 UR6, c[0x0][0x2e0] ;  /* 0x0000b80000067ab9 */ /* 0x000fe40000000a00 */
[----:B------:R-:W-:Y:S01]  /*0070*/  MOV R212, UR6 ;  /* 0x0000000600d47c02 */ /* 0x000fe20008000f00 */
[----:B------:R-:W-:Y:S01]  /*0080*/  IMAD.U32 R213, RZ, RZ, UR7 ;  /* 0x00000007ffd57e24 */ /* 0x000fe2000f8e00ff */
[----:B------:R-:W2:Y:S03]  /*0090*/  S2R R48, SR_TID.X ;  /* 0x0000000000307919 */ /* 0x000ea60000002100 */
[----:B------:R-:W3:Y:S02]  /*00a0*/  @P0 LDC R5, c[0x0][0x2f0] ;  /* 0x0000bc00ff050b82 */ /* 0x000ee40000000800 */
[----:B------:R-:W4:Y:S01]  /*00b0*/  @P0 LDG.E.64 R212, desc[UR4][R212.64] ;  /* 0x00000004d4d40981 */ /* 0x000f22000c1e1b00 */
[----:B0-----:R-:W-:-:S05]  /*00c0*/  @P0 MOV R2, R144 ;  /* 0x0000009000020202 */ /* 0x001fca0000000f00 */
[----:B------:R-:W0:Y:S01]  /*00d0*/  LDC R47, c[0x0][RZ] ;  /* 0x00000000ff2f7b82 */ /* 0x000e220000000800 */
[----:B-1----:R-:W-:-:S07]  /*00e0*/  @P0 IMAD.MOV.U32 R3, RZ, RZ, R145 ;  /* 0x000000ffff030224 */ /* 0x002fce00078e0091 */
[----:B------:R-:W1:Y:S01]  /*00f0*/  LDC R11, c[0x0][0x218] ;  /* 0x00008600ff0b7b82 */ /* 0x000e620000000800 */
[----:B------:R-:W3:Y:S07]  /*0100*/  @P0 LDG.E.64 R2, desc[UR4][R2.64] ;  /* 0x0000000402020981 */ /* 0x000eee000c1e1b00 */
[----:B------:R-:W0:Y:S01]  /*0110*/  S2UR UR6, SR_CTAID.X ;  /* 0x00000000000679c3 */ /* 0x000e220000002500 */
[----:B--2---:R-:W-:Y:S01]  /*0120*/  LOP3.LUT R21, R48, 0x7f, RZ, 0xc0, !PT ;  /* 0x0000007f30157812 */ /* 0x004fe200078ec0ff */
[----:B0-----:R-:W-:Y:S01]  /*0130*/  IMAD R47, R47, UR6, R48 ;  /* 0x000000062f2f7c24 */ /* 0x001fe2000f8e0230 */
[----:B-1----:R-:W-:-:S02]  /*0140*/  SHF.R.S32.HI R142, RZ, 0x1f, R11 ;  /* 0x0000001fff8e7819 */ /* 0x002fc4000001140b */
[----:B------:R-:W-:Y:S02]  /*0150*/  LOP3.LUT R35, R21, 0x7f, RZ, 0x3c, !PT ;  /* 0x0000007f15237812 */ /* 0x000fe400078e3cff */
[----:B------:R-:W-:-:S04]  /*0160*/  LEA.HI R142, R142, R11, RZ, 0x3 ;  /* 0x0000000b8e8e7211 */ /* 0x000fc800078f18ff */
[----:B------:R-:W-:-:S04]  /*0170*/  LEA.HI.SX32 R35, R142, R35, 0x1d ;  /* 0x000000238e237211 */ /* 0x000fc800078feaff */
[C---:B------:R-:W-:Y:S02]  /*0180*/  LOP3.LUT P6, RZ, R35.reuse, 0xffffff80, RZ, 0xc0, !PT ;  /* 0xffffff8023ff7812 */ /* 0x040fe400078cc0ff */
        /* <DEDUP_REMOVED lines=15> */
[----:B------:R-:W-:Y:S01]  /*0280*/  @P2 LOP3.LUT R29, R29, 0x80, RZ, 0xfc, !PT ;  /* 0x000000801d1d2812 */ /* 0x000fe200078efcff */
[----:B----4-:R-:W-:Y:S01]  /*0290*/  VIADD R44, R213, 0xbb67ae85 ;  /* 0xbb67ae85d52c7836 */ /* 0x010fe20000000000 */
[----:B---3--:R-:W-:Y:S01]  /*02a0*/  @P0 IADD3 R144, P1, R2, R5, RZ ;  /* 0x0000000502900210 */ /* 0x008fe20007f3e0ff */
[----:B------:R-:W-:-:S03]  /*02b0*/  IMAD.WIDE.U32 R4, R47, -0x326172a9, RZ ;  /* 0xcd9e8d572f047825 */ /* 0x000fc600078e00ff */
[----:B------:R-:W-:-:S04]  /*02c0*/  @P0 IADD3.X R145, RZ, R3, RZ, P1, !PT ;  /* 0x00000003ff910210 */ /* 0x000fc80000ffe4ff */
[--C-:B------:R-:W-:Y:S02]  /*02d0*/  SHF.R.U64 R46, R144, 0x2, R145.reuse ;  /* 0x00000002902e7819 */ /* 0x100fe40000001291 */
[----:B------:R-:W-:-:S03]  /*02e0*/  SHF.R.U32.HI R45, RZ, 0x2, R145 ;  /* 0x00000002ff2d7819 */ /* 0x000fc60000011691 */
[----:B------:R-:W-:Y:S01]  /*02f0*/  IMAD.WIDE.U32 R2, R46, -0x2daee0ad, RZ ;  /* 0xd2511f532e027825 */ /* 0x000fe200078e00ff */
[----:B------:R-:W-:-:S04]  /*0300*/  LOP3.LUT R6, R5, R45, R212, 0x96, !PT ;  /* 0x0000002d05067212 */ /* 0x000fc800078e96d4 */
[----:B------:R-:W-:Y:S01]  /*0310*/  LOP3.LUT R3, R3, R213, RZ, 0x3c, !PT ;  /* 0x000000d503037212 */ /* 0x000fe200078e3cff */
[----:B------:R-:W-:Y:S01]  /*0320*/  IMAD.WIDE.U32 R6, R6, -0x2daee0ad, RZ ;  /* 0xd2511f5306067825 */ /* 0x000fe200078e00ff */
[----:B------:R-:W-:-:S04]  /*0330*/  IADD3 R43, R212, -0x61c88647, RZ ;  /* 0x9e3779b9d42b7810 */ /* 0x000fc80007ffe0ff */
[----:B------:R-:W-:Y:S01]  /*0340*/  LOP3.LUT R8, R7, R2, R44, 0x96, !PT ;  /* 0x0000000207087212 */ /* 0x000fe200078e962c */
[----:B------:R-:W-:-:S04]  /*0350*/  IMAD.WIDE.U32 R2, R3, -0x326172a9, RZ ;  /* 0xcd9e8d5703027825 */ /* 0x000fc800078e00ff */
[----:B------:R-:W-:Y:S01]  /*0360*/  VIADD R42, R212, 0x3c6ef372 ;  /* 0x3c6ef372d42a7836 */ /* 0x000fe20000000000 */
[----:B------:R-:W-:Y:S01]  /*0370*/  LOP3.LUT R3, R3, R43, R4, 0x96, !PT ;  /* 0x0000002b03037212 */ /* 0x000fe200078e9604 */
[----:B------:R-:W-:Y:S01]  /*0380*/  IMAD.WIDE.U32 R8, R8, -0x326172a9, RZ ;  /* 0xcd9e8d5708087825 */ /* 0x000fe200078e00ff */
[----:B------:R-:W-:-:S04]  /*0390*/  IADD3 R41, R213, 0x76cf5d0a, RZ ;  /* 0x76cf5d0ad5297810 */ /* 0x000fc80007ffe0ff */
[----:B------:R-:W-:Y:S01]  /*03a0*/  LOP3.LUT R4, R9, R2, R42, 0x96, !PT ;  /* 0x0000000209047212 */ /* 0x000fe200078e962a */
[----:B------:R-:W-:-:S04]  /*03b0*/  IMAD.WIDE.U32 R2, R3, -0x2daee0ad, RZ ;  /* 0xd2511f5303027825 */ /* 0x000fc800078e00ff */
[----:B------:R-:W-:Y:S01]  /*03c0*/  IMAD.WIDE.U32 R4, R4, -0x2daee0ad, RZ ;  /* 0xd2511f5304047825 */ /* 0x000fe200078e00ff */
[----:B------:R-:W-:-:S03]  /*03d0*/  LOP3.LUT R3, R3, R6, R41, 0x96, !PT ;  /* 0x0000000603037212 */ /* 0x000fc600078e9629 */
[----:B------:R-:W-:Y:S01]  /*03e0*/  VIADD R40, R213, 0x32370b8f ;  /* 0x32370b8fd5287836 */ /* 0x000fe20000000000 */
[----:B------:R-:W-:-:S04]  /*03f0*/  IADD3 R39, R212, -0x255992d5, RZ ;  /* 0xdaa66d2bd4277810 */ /* 0x000fc80007ffe0ff */
        /* <DEDUP_REMOVED lines=11> */
[----:B------:R-:W-:-:S04]  /*04b0*/  IADD3 R34, R212, 0x1715609d, RZ ;  /* 0x1715609dd4227810 */ /* 0x000fc80007ffe0ff */
[----:B------:R-:W-:Y:S01]  /*04c0*/  LOP3.LUT R14, R13, R2, R36, 0x96, !PT ;  /* 0x000000020d0e7212 */ /* 0x000fe200078e9624 */
[----:B------:R-:W-:-:S04]  /*04d0*/  IMAD.WIDE.U32 R2, R3, -0x326172a9, RZ ;  /* 0xcd9e8d5703027825 */ /* 0x000fc800078e00ff */
[----:B------:R-:W-:Y:S01]  /*04e0*/  VIADD R33, R212, 0xb54cda56 ;  /* 0xb54cda56d4217836 */ /* 0x000fe20000000000 */
[----:B------:R-:W-:Y:S01]  /*04f0*/  LOP3.LUT R3, R3, R6, R34, 0x96, !PT ;  /* 0x0000000603037212 */ /* 0x000fe200078e9622 */
[----:B------:R-:W-:Y:S01]  /*0500*/  IMAD.WIDE.U32 R14, R14, -0x326172a9, RZ ;  /* 0xcd9e8d570e0e7825 */ /* 0x000fe200078e00ff */
[----:B------:R-:W-:-:S04]  /*0510*/  IADD3 R32, R213, 0x646e171e, RZ ;  /* 0x646e171ed5207810 */ /* 0x000fc80007ffe0ff */
[----:B------:R-:W-:Y:S01]  /*0520*/  LOP3.LUT R0, R15, R2, R33, 0x96, !PT ;  /* 0x000000020f007212 */ /* 0x000fe200078e9621 */
[----:B------:R-:W-:Y:S01]  /*0530*/  IMAD.WIDE.U32 R2, R3, -0x2daee0ad, RZ ;  /* 0xd2511f5303027825 */ /* 0x000fe200078e00ff */
        /* <DEDUP_REMOVED lines=10> */
[----:B------:R-:W-:Y:S02]  /*05e0*/  LOP3.LUT R21, R21, 0x80, RZ, 0xfc, !PT ;  /* 0x0000008015157812 */ /* 0x000fe400078efcff */
[----:B------:R-:W-:Y:S02]  /*05f0*/  @!P0 CS2R R4, SRZ ;  /* 0x0000000000048805 */ /* 0x000fe4000001ff00 */
[----:B0-----:R-:W-:-:S07]  /*0600*/  @!P0 CS2R R6, SRZ ;  /* 0x0000000000068805 */ /* 0x001fce000001ff00 */
.L_x_6729:
[----:B------:R-:W-:Y:S05]  /*0610*/  BSYNC B0 ;  /* 0x0000000000007941 */ /* 0x000fea0003800000 */
.L_x_6728:
        /* <DEDUP_REMOVED lines=11> */
[----:B------:R-:W-:Y:S01]  /*06d0*/  VIADD R21, R21, 0x80 ;  /* 0x0000008015157836 */ /* 0x000fe20000000000 */
[----:B------:R-:W-:Y:S02]  /*06e0*/  @!P0 CS2R R92, SRZ ;  /* 0x00000000005c8805 */ /* 0x000fe4000001ff00 */
[----:B0-----:R-:W-:-:S07]  /*06f0*/  @!P0 CS2R R94, SRZ ;  /* 0x00000000005e8805 */ /* 0x001fce000001ff00 */
.L_x_6731:
[----:B------:R-:W-:Y:S05]  /*0700*/  BSYNC B0 ;  /* 0x0000000000007941 */ /* 0x000fea0003800000 */
.L_x_6730:
        /* <DEDUP_REMOVED lines=14> */
.L_x_6733:
[----:B------:R-:W-:Y:S05]  /*07f0*/  BSYNC B0 ;  /* 0x0000000000007941 */ /* 0x000fea0003800000 */
.L_x_6732:
        /* <DEDUP_REMOVED lines=14> */
.L_x_6735:
[----:B------:R-:W-:Y:S05]  /*08e0*/  BSYNC B0 ;  /* 0x0000000000007941 */ /* 0x000fea0003800000 */
.L_x_6734:
        /* <DEDUP_REMOVED lines=14> */
.L_x_6737:
[----:B------:R-:W-:Y:S05]  /*09d0*/  BSYNC B0 ;  /* 0x0000000000007941 */ /* 0x000fea0003800000 */
.L_x_6736:
[----:B------:R-:W-:Y:S01]  /*09e0*/  ISETP.GE.U32.AND P0, PT, R35, 0x300, PT ;  /* 0x000003002300780c */ /* 0x000fe20003f06070 */
[----:B------:R-:W-:Y:S01]  /*09f0*/  IMAD.WIDE.U32 R16, R0, -0x2daee0ad, RZ ;  /* 0xd2511f5300107825 */ /* 0x000fe200078e00ff */
[----:B------:R-:W-:Y:S01]  /*0a00*/  LOP3.LUT R3, R3, R12, R32, 0x96, !PT ;  /* 0x0000000c03037212 */ /* 0x000fe200078e9620 */
[----:B------:R-:W-:Y:S01]  /*0a10*/  BSSY B0, `(.L_x_6738) ;  /* 0x0000014000007945 */ /* 0x000fe20003800000 */
[----:B------:R-:W-:Y:S01]  /*0a20*/  LOP3.LUT R29, R29, 0xffffffbf, RZ, 0xc0, !PT ;  /* 0xffffffbf1d1d7812 */ /* 0x000fe200078ec0ff */
[----:B------:R-:W-:Y:S01]  /*0a30*/  VIADD R30, R213, 0x1fd5c5a3 ;  /* 0x1fd5c5a3d51e7836 */ /* 0x000fe20000000000 */
[----:B------:R-:W-:-:S04]  /*0a40*/  IADD3 R28, R212, 0x5384540f, RZ ;  /* 0x5384540fd41c7810 */ /* 0x000fc80007ffe0ff */
[----:B------:R-:W-:Y:S01]  /*0a50*/  LOP3.LUT R146, R17, R2, R30, 0x96, !PT ;  /* 0x0000000211927212 */ /* 0x000fe200078e961e */
[----:B------:R-:W-:Y:S02]  /*0a60*/  IMAD.WIDE.U32 R2, R3, -0x326172a9, RZ ;  /* 0xcd9e8d5703027825 */ /* 0x000fe400078e00ff */
        /* <DEDUP_REMOVED lines=14> */
.L_x_6739:
[----:B------:R-:W-:Y:S05]  /*0b50*/  BSYNC B0 ;  /* 0x0000000000007941 */ /* 0x000fea0003800000 */
.L_x_6738:
[----:B------:R-:W-:Y:S01]  /*0b60*/  ISETP.GE.U32.AND P0, PT, R35, 0x380, PT ;  /* 0x000003802300780c */ /* 0x000fe20003f06070 */
[----:B------:R-:W-:Y:S01]  /*0b70*/  IMAD.HI.U32 R0, R146, -0x326172a9, RZ ;  /* 0xcd9e8d5792007827 */ /* 0x000fe200078e00ff */
[----:B------:R-:W-:Y:S01]  /*0b80*/  LOP3.LUT R145, R3, R14, R28, 0x96, !PT ;  /* 0x0000000e03917212 */ /* 0x000fe200078e961c */
[----:B------:R-:W-:Y:S01]  /*0b90*/  BSSY B0, `(.L_x_6740) ;  /* 0x0000013000007945 */ /* 0x000fe20003800000 */
[----:B------:R-:W-:Y:S01]  /*0ba0*/  IADD3 R27, R212, -0xe443238, RZ ;  /* 0xf1bbcdc8d41b7810 */ /* 0x000fe20007ffe0ff */
[----:B------:R-:W-:Y:S01]  /*0bb0*/  VIADD R26, R213, 0xdb3d7428 ;  /* 0xdb3d7428d51a7836 */ /* 0x000fe20000000000 */
[----:B------:R-:W-:Y:S01]  /*0bc0*/  LOP3.LUT R29, R29, 0xffffffdf, RZ, 0xc0, !PT ;  /* 0xffffffdf1d1d7812 */ /* 0x000fe200078ec0ff */
[----:B------:R-:W-:Y:S01]  /*0bd0*/  IMAD.HI.U32 R13, R145, -0x2daee0ad, RZ ;  /* 0xd2511f53910d7827 */ /* 0x000fe200078e00ff */
[----:B------:R-:W-:-:S05]  /*0be0*/  LOP3.LUT R148, R0, R2, R27, 0x96, !PT ;  /* 0x0000000200947212 */ /* 0x000fca00078e961b */
        /* <DEDUP_REMOVED lines=13> */
.L_x_6741:
[----:B------:R-:W-:Y:S05]  /*0cc0*/  BSYNC B0 ;  /* 0x0000000000007941 */ /* 0x000fea0003800000 */
.L_x_6740:
[----:B------:R-:W-:Y:S01]  /*0cd0*/  ULDC UR6, c[0x0][0x214] ;  /* 0x0000850000067ab9 */ /* 0x000fe20000000800 */
[----:B------:R-:W-:Y:S02]  /*0ce0*/  LOP3.LUT R150, R13, R16, R26, 0x96, !PT ;  /* 0x000000100d967212 */ /* 0x000fe400078e961a */
[----:B------:R-:W-:-:S13]  /*0cf0*/  ISETP.GE.AND P0, PT, R31, UR6, PT ;  /* 0x000000061f007c0c */ /* 0x000fda000bf06270 */
[----:B------:R-:W-:Y:S05]  /*0d00*/  @P0 EXIT ;  /* 0x000000000000094d */ /* 0x000fea0003800000 */
[--C-:B-----5:R-:W-:Y:S01]  /*0d10*/  HADD2.F32 R21, -RZ, R10.reuse.H0_H0 ;  /* 0x2000000aff157230 */ /* 0x120fe20000004100 */
[----:B------:R-:W-:Y:S01]  /*0d20*/  ULDC.64 UR6, c[0x0][0x270] ;  /* 0x00009c0000067ab9 */ /* 0x000fe20000000a00 */
[----:B------:R-:W-:Y:S01]  /*0d30*/  HADD2.F32 R20, -RZ, R10.H1_H1 ;  /* 0x3000000aff147230 */ /* 0x000fe20000004100 */
[----:B------:R-:W-:Y:S01]  /*0d40*/  ISETP.NE.U32.AND P0, PT, RZ, UR6, PT ;  /* 0x00000006ff007c0c */ /* 0x000fe2000bf05070 */
[--C-:B------:R-:W-:Y:S01]  /*0d50*/  HADD2.F32 R19, -RZ, R11.reuse.H0_H0 ;  /* 0x2000000bff137230 */ /* 0x100fe20000004100 */
[----:B------:R-:W-:Y:S01]  /*0d60*/  LOP3.LUT R29, R29, 0xffffffef, RZ, 0xc0, !PT ;  /* 0xffffffef1d1d7812 */ /* 0x000fe200078ec0ff */
[----:B------:R-:W-:Y:S01]  /*0d70*/  HADD2.F32 R18, -RZ, R11.H1_H1 ;  /* 0x3000000bff127230 */ /* 0x000fe20000004100 */
[----:B------:R-:W-:Y:S01]  /*0d80*/  ISETP.NE.AND.EX P0, PT, RZ, UR7, PT, P0 ;  /* 0x00000007ff007c0c */ /* 0x000fe2000bf05300 */
[--C-:B------:R-:W-:Y:S01]  /*0d90*/  HADD2.F32 R17, -RZ, R4.reuse.H0_H0 ;  /* 0x20000004ff117230 */ /* 0x100fe20000004100 */
[----:B------:R-:W-:Y:S01]  /*0da0*/  ULDC.U8 UR6, c[0x0][0x2a0] ;  /* 0x0000a80000067ab9 */ /* 0x000fe20000000000 */
[----:B------:R-:W-:Y:S01]  /*0db0*/  HADD2.F32 R16, -RZ, R4.H1_H1 ;  /* 0x30000004ff107230 */ /* 0x000fe20000004100 */
[----:B------:R-:W-:Y:S01]  /*0dc0*/  IADD3 R136, R212, -0x700cb87f, RZ ;  /* 0x8ff34781d4887810 */ /* 0x000fe20007ffe0ff */
[--C-:B------:R-:W-:Y:S01]  /*0dd0*/  HADD2.F32 R15, -RZ, R5.reuse.H0_H0 ;  /* 0x20000005ff0f7230 */ /* 0x100fe20000004100 */
[----:B------:R-:W-:Y:S01]  /*0de0*/  IADD3 R152, R213, -0x695add53, RZ ;  /* 0x96a522add5987810 */ /* 0x000fe20007ffe0ff */
[----:B------:R-:W-:Y:S01]  /*0df0*/  HADD2.F32 R14, -RZ, R5.H1_H1 ;  /* 0x30000005ff0e7230 */ /* 0x000fe20000004100 */
[----:B------:R-:W-:Y:S01]  /*0e00*/  HFMA2.MMA R211, -RZ, RZ, 0, 5.9604644775390625e-08 ;  /* 0x00000001ffd37435 */ /* 0x000fe200000001ff */
[--C-:B------:R-:W-:Y:S01]  /*0e10*/  HADD2.F32 R13, -RZ, R6.reuse.H0_H0 ;  /* 0x20000006ff0d7230 */ /* 0x100fe20000004100 */
[----:B------:R-:W-:Y:S01]  /*0e20*/  LOP3.LUT R149, R144, 0x3, RZ, 0xc0, !PT ;  /* 0x0000000390957812 */ /* 0x000fe200078ec0ff */
[----:B------:R-:W-:Y:S01]  /*0e30*/  HADD2.F32 R12, -RZ, R6.H1_H1 ;  /* 0x30000006ff0c7230 */ /* 0x000fe20000004100 */
[----:B------:R-:W-:Y:S01]  /*0e40*/  ULDC UR16, c[0x0][0x218] ;  /* 0x0000860000107ab9 */ /* 0x000fe20000000800 */
[--C-:B------:R-:W-:Y:S01]  /*0e50*/  HADD2.F32 R11, -RZ, R7.reuse.H0_H0 ;  /* 0x20000007ff0b7230 */ /* 0x100fe20000004100 */
[----:B------:R-:W-:Y:S01]  /*0e60*/  @P0 LOP3.LUT R29, R29, 0x10, RZ, 0xfc, !PT ;  /* 0x000000101d1d0812 */ /* 0x000fe200078efcff */
[----:B------:R-:W-:Y:S01]  /*0e70*/  HADD2.F32 R10, -RZ, R7.H1_H1 ;  /* 0x30000007ff0a7230 */ /* 0x000fe20000004100 */
[----:B------:R-:W-:Y:S01]  /*0e80*/  ISETP.NE.AND P0, PT, RZ, UR6, PT ;  /* 0x00000006ff007c0c */ /* 0x000fe2000bf05270 */
        /* <DEDUP_REMOVED lines=12> */
[--C-:B------:R-:W-:Y:S01]  /*0f50*/  HADD2.F32 R97, -RZ, R85.reuse.H0_H0 ;  /* 0x20000055ff617230 */ /* 0x100fe20000004100 */
[----:B------:R-:W-:Y:S01]  /*0f60*/  @P0 LOP3.LUT R29, R29, 0x800, RZ, 0xfc, !PT ;  /* 0x000008001d1d0812 */ /* 0x000fe200078efcff */
        /* <DEDUP_REMOVED lines=65> */
[----:B------:R-:W-:Y:S02]  /*1380*/  HADD2.F32 R137, -RZ, R55.H1_H1 ;  /* 0x30000037ff897230 */ /* 0x000fe40000004100 */
[----:B------:R-:W-:Y:S02]  /*1390*/  IMAD.SHL.U32 R55, R48, 0x20, RZ ;  /* 0x0000002030377824 */ /* 0x000fe400078e00ff */
[----:B------:R-:W-:-:S02]  /*13a0*/  HADD2.F32 R129, -RZ, R53.H0_H0 ;  /* 0x20000035ff817230 */ /* 0x000fc40000004100 */
[----:B------:R-:W-:Y:S01]  /*13b0*/  HADD2.F32 R132, -RZ, R53.H1_H1 ;  /* 0x30000035ff847230 */ /* 0x000fe20000004100 */
[----:B------:R-:W-:Y:S01]  /*13c0*/  LOP3.LUT R53, R52, 0x7f, RZ, 0xc0, !PT ;  /* 0x0000007f34357812 */ /* 0x000fe200078ec0ff */
[--C-:B------:R-:W-:Y:S01]  /*13d0*/  HADD2.F32 R131, -RZ, R54.reuse.H0_H0 ;  /* 0x20000036ff837230 */ /* 0x100fe20000004100 */
[----:B------:R-:W-:Y:S01]  /*13e0*/  SHF.R.U32.HI R52, RZ, 0x2, R52 ;  /* 0x00000002ff347819 */ /* 0x000fe20000011634 */
[----:B------:R-:W-:Y:S01]  /*13f0*/  HADD2.F32 R134, -RZ, R54.H1_H1 ;  /* 0x30000036ff867230 */ /* 0x000fe20000004100 */
[----:B------:R-:W-:Y:S01]  /*1400*/  LOP3.LUT R54, R48, 0x60, RZ, 0xc0, !PT ;  /* 0x0000006030367812 */ /* 0x000fe200078ec0ff */
[--C-:B------:R-:W-:Y:S02]  /*1410*/  HADD2.F32 R135, -RZ, R56.reuse.H0_H0 ;  /* 0x20000038ff877230 */ /* 0x100fe40000004100 */
[----:B------:R-:W-:Y:S01]  /*1420*/  HADD2.F32 R139, -RZ, R56.H1_H1 ;  /* 0x30000038ff8b7230 */ /* 0x000fe20000004100 */
[----:B------:R-:W-:Y:S01]  /*1430*/  LOP3.LUT R56, R55, 0x3e0, RZ, 0xc0, !PT ;  /* 0x000003e037387812 */ /* 0x000fe200078ec0ff */
[--C-:B------:R-:W-:Y:S01]  /*1440*/  HADD2.F32 R138, -RZ, R57.reuse.H0_H0 ;  /* 0x20000039ff8a7230 */ /* 0x100fe20000004100 */
[C---:B------:R-:W-:Y:S01]  /*1450*/  VIADDMNMX R54, R53.reuse, -R54, RZ, !PT ;  /* 0x8000003635367246 */ /* 0x040fe200078001ff */
[----:B------:R-:W-:Y:S01]  /*1460*/  HADD2.F32 R141, -RZ, R57.H1_H1 ;  /* 0x30000039ff8d7230 */ /* 0x000fe20000004100 */
[----:B------:R-:W-:Y:S01]  /*1470*/  VIADDMNMX R56, R53, -R56, RZ, !PT ;  /* 0x8000003835387246 */ /* 0x000fe200078001ff */
[----:B------:R-:W-:Y:S01]  /*1480*/  IMAD R57, R146, -0x326172a9, RZ ;  /* 0xcd9e8d5792397824 */ /* 0x000fe200078e02ff */
[----:B------:R-:W-:Y:S01]  /*1490*/  LOP3.LUT R53, R52, 0x3fffffe0, RZ, 0xc0, !PT ;  /* 0x3fffffe034357812 */ /* 0x000fe200078ec0ff */
[----:B------:R-:W-:Y:S01]  /*14a0*/  IMAD.HI.U32 R153, R150, -0x326172a9, RZ ;  /* 0xcd9e8d5796997827 */ /* 0x000fe200078e00ff */
[----:B------:R-:W-:-:S02]  /*14b0*/  VIMNMX R54, R54, 0x20, PT ;  /* 0x0000002036367848 */ /* 0x000fc40003fe0100 */
[----:B------:R-:W-:Y:S01]  /*14c0*/  VIMNMX R56, R56, 0x20, PT ;  /* 0x0000002038387848 */ /* 0x000fe20003fe0100 */
[----:B------:R-:W-:Y:S01]  /*14d0*/  IMAD R55, R145, -0x2daee0ad, RZ ;  /* 0xd2511f5391377824 */ /* 0x000fe200078e02ff */
[----:B------:R-:W-:Y:S01]  /*14e0*/  LOP3.LUT R153, R153, R57, R136, 0x96, !PT ;  /* 0x0000003999997212 */ /* 0x000fe200078e9688 */
[----:B------:R-:W-:Y:S01]  /*14f0*/  IMAD.IADD R54, R54, 0x1, R53 ;  /* 0x0000000136367824 */ /* 0x000fe200078e0235 */
[----:B------:R-:W-:Y:S01]  /*1500*/  IADD3 R56, R53, R56, RZ ;  /* 0x0000003835387210 */ /* 0x000fe20007ffe0ff */
[----:B------:R-:W-:-:S03]  /*1510*/  IMAD.HI.U32 R151, R148, -0x2daee0ad, RZ ;  /* 0xd2511f5394977827 */ /* 0x000fc600078e00ff */
[----:B------:R-:W-:Y:S01]  /*1520*/  SHF.L.U32 R145, R56, 0x3, RZ ;  /* 0x0000000338917819 */ /* 0x000fe200000006ff */
[----:B------:R-:W-:Y:S01]  /*1530*/  IMAD.SHL.U32 R54, R54, 0x8, RZ ;  /* 0x0000000836367824 */ /* 0x000fe200078e00ff */
[----:B------:R-:W-:Y:S01]  /*1540*/  LOP3.LUT R151, R151, R55, R152, 0x96, !PT ;  /* 0x0000003797977212 */ /* 0x000fe200078e9698 */
[--C-:B------:R-:W-:Y:S02]  /*1550*/  HADD2.F32 R25, -RZ, R8.reuse.H0_H0 ;  /* 0x20000008ff197230 */ /* 0x100fe40000004100 */
[----:B------:R-:W-:Y:S01]  /*1560*/  HADD2.F32 R24, -RZ, R8.H1_H1 ;  /* 0x30000008ff187230 */ /* 0x000fe20000004100 */
[----:B------:R-:W-:Y:S01]  /*1570*/  I2FP.F32.U32 R54, R54 ;  /* 0x0000003600367245 */ /* 0x000fe20000201000 */
[--C-:B------:R-:W-:Y:S02]  /*1580*/  HADD2.F32 R23, -RZ, R9.reuse.H0_H0 ;  /* 0x20000009ff177230 */ /* 0x100fe40000004100 */
[----:B------:R-:W-:Y:S01]  /*1590*/  HADD2.F32 R22, -RZ, R9.H1_H1 ;  /* 0x30000009ff167230 */ /* 0x000fe20000004100 */
[----:B------:R0:W1:Y:S01]  /*15a0*/  MUFU.RCP R146, R54 ;  /* 0x0000003600927308 */ /* 0x0000620000001000 */
[----:B------:R-:W-:-:S02]  /*15b0*/  HADD2.F32 R9, -RZ, R96.H0_H0 ;  /* 0x20000060ff097230 */ /* 0x000fc40000004100 */
[----:B------:R-:W-:Y:S02]  /*15c0*/  HADD2.F32 R8, -RZ, R96.H1_H1 ;  /* 0x30000060ff087230 */ /* 0x000fe40000004100 */
[--C-:B------:R-:W-:Y:S02]  /*15d0*/  HADD2.F32 R0, -RZ, R92.reuse.H0_H0 ;  /* 0x2000005cff007230 */ /* 0x100fe40000004100 */
[----:B------:R-:W-:Y:S02]  /*15e0*/  HADD2.F32 R50, -RZ, R92.H1_H1 ;  /* 0x3000005cff327230 */ /* 0x000fe40000004100 */
[--C-:B------:R-:W-:Y:S02]  /*15f0*/  HADD2.F32 R49, -RZ, R93.reuse.H0_H0 ;  /* 0x2000005dff317230 */ /* 0x100fe40000004100 */
[----:B------:R-:W-:Y:S02]  /*1600*/  HADD2.F32 R51, -RZ, R93.H1_H1 ;  /* 0x3000005dff337230 */ /* 0x000fe40000004100 */
[----:B------:R-:W-:-:S02]  /*1610*/  HADD2.F32 R92, -RZ, R94.H0_H0 ;  /* 0x2000005eff5c7230 */ /* 0x000fc40000004100 */
[--C-:B------:R-:W-:Y:S02]  /*1620*/  HADD2.F32 R93, -RZ, R95.reuse.H0_H0 ;  /* 0x2000005fff5d7230 */ /* 0x100fe40000004100 */
[----:B------:R-:W-:Y:S02]  /*1630*/  HADD2.F32 R96, -RZ, R84.H0_H0 ;  /* 0x20000054ff607230 */ /* 0x000fe40000004100 */
[----:B------:R-:W-:Y:S02]  /*1640*/  HADD2.F32 R94, -RZ, R94.H1_H1 ;  /* 0x3000005eff5e7230 */ /* 0x000fe40000004100 */
[----:B------:R-:W-:Y:S02]  /*1650*/  HADD2.F32 R95, -RZ, R95.H1_H1 ;  /* 0x3000005fff5f7230 */ /* 0x000fe40000004100 */
[----:B------:R-:W-:Y:S02]  /*1660*/  HADD2.F32 R84, -RZ, R84.H1_H1 ;  /* 0x30000054ff547230 */ /* 0x000fe40000004100 */
[----:B------:R-:W-:-:S02]  /*1670*/  HADD2.F32 R140, -RZ, R58.H0_H0 ;  /* 0x2000003aff8c7230 */ /* 0x000fc40000004100 */
[----:B------:R-:W-:Y:S02]  /*1680*/  HADD2.F32 R143, -RZ, R58.H1_H1 ;  /* 0x3000003aff8f7230 */ /* 0x000fe40000004100 */
[--C-:B------:R-:W-:Y:S02]  /*1690*/  HADD2.F32 R142, -RZ, R59.reuse.H0_H0 ;  /* 0x2000003bff8e7230 */ /* 0x100fe40000004100 */
[----:B------:R-:W-:Y:S02]  /*16a0*/  HADD2.F32 R154, -RZ, R59.H1_H1 ;  /* 0x3000003bff9a7230 */ /* 0x000fe40000004100 */
[----:B------:R-:W-:Y:S02]  /*16b0*/  IMAD R150, R150, -0x326172a9, RZ ;  /* 0xcd9e8d5796967824 */ /* 0x000fe400078e02ff */
[----:B------:R-:W-:Y:S02]  /*16c0*/  IMAD R148, R148, -0x2daee0ad, RZ ;  /* 0xd2511f5394947824 */ /* 0x000fe400078e02ff */
[----:B01----:R-:W-:-:S07]  /*16d0*/  IMAD.MOV.U32 R147, RZ, RZ, RZ ;  /* 0x000000ffff937224 */ /* 0x003fce00078e00ff */
.L_x_7163:
        /* <DEDUP_REMOVED lines=35> */
.L_x_6745:
[----:B------:R-:W-:-:S07]  /*1910*/  IMAD.MOV.U32 R144, RZ, RZ, R150 ;  /* 0x000000ffff907224 */ /* 0x000fce00078e0096 */
.L_x_6746:
[----:B------:R-:W-:Y:S05]  /*1920*/  BSYNC B1 ;  /* 0x0000000000017941 */ /* 0x000fea0003800000 */
.L_x_6744:
        /* <DEDUP_REMOVED lines=16> */
.L_x_6750:
[----:B------:R-:W-:Y:S05]  /*1a30*/  BSYNC B2 ;  /* 0x0000000000027941 */ /* 0x000fea0003800000 */
.L_x_6749:
        /* <DEDUP_REMOVED lines=42> */
.L_x_6748:
[----:B------:R-:W-:Y:S05]  /*1ce0*/  BSYNC B1 ;  /* 0x0000000000017941 */ /* 0x000fea0003800000 */
.L_x_6747:
[----:B------:R-:W0:Y:S01]  /*1cf0*/  LDC R215, c[0x0][0x294] ;  /* 0x0000a500ffd77b82 */ /* 0x000e220000000800 */
[----:B------:R-:W-:Y:S01]  /*1d00*/  HFMA2.MMA R218, -RZ, RZ, 0.1171875, 0 ;  /* 0x2f800000ffda7435 */ /* 0x000fe200000001ff */
[----:B------:R-:W-:Y:S01]  /*1d10*/  I2FP.F32.U32 R149, R144 ;  /* 0x0000009000957245 */ /* 0x000fe20000201000 */
[----:B-----5:R-:W-:Y:S01]  /*1d20*/  HADD2.F32 R169, -RZ, R56.H0_H0 ;  /* 0x20000038ffa97230 */ /* 0x020fe20000004100 */
[----:B------:R-:W-:Y:S01]  /*1d30*/  LOP3.LUT R29, R29, 0xfffffffb, RZ, 0xc0, !PT ;  /* 0xfffffffb1d1d7812 */ /* 0x000fe200078ec0ff */
[----:B------:R-:W-:Y:S01]  /*1d40*/  BSSY B1, `(.L_x_6751) ;  /* 0x0000016000017945 */ /* 0x000fe20003800000 */
[----:B------:R-:W-:Y:S02]  /*1d50*/  VIADD R189, R176, 0x1 ;  /* 0x00000001b0bd7836 */ /* 0x000fe40000000000 */
[----:B------:R-:W1:Y:S01]  /*1d60*/  LDC R203, c[0x0][0x298] ;  /* 0x0000a600ffcb7b82 */ /* 0x000e620000000800 */
[----:B------:R-:W-:Y:S02]  /*1d70*/  FMUL.FTZ R168, R169, R214 ;  /* 0x000000d6a9a87220 */ /* 0x000fe40000410000 */
[----:B------:R-:W-:Y:S01]  /*1d80*/  FFMA.FTZ R144, R149, R218, 1.1641532182693481445e-10 ;  /* 0x2f00000095907423 */ /* 0x000fe200000100da */
[----:B------:R-:W-:-:S04]  /*1d90*/  @P0 HADD2.F32 R149, -RZ, R52.H0_H0 ;  /* 0x20000034ff950230 */ /* 0x000fc80000004100 */
        /* <DEDUP_REMOVED lines=15> */
.L_x_6752:
[----:B------:R-:W-:-:S07]  /*1e90*/  IMAD.MOV.U32 R175, RZ, RZ, R150 ;  /* 0x000000ffffaf7224 */ /* 0x000fce00078e0096 */
.L_x_6753:
[----:B------:R-:W-:Y:S05]  /*1ea0*/  BSYNC B1 ;  /* 0x0000000000017941 */ /* 0x000fea0003800000 */
.L_x_6751:
        /* <DEDUP_REMOVED lines=16> */
.L_x_6757:
[----:B------:R-:W-:Y:S05]  /*1fb0*/  BSYNC B2 ;  /* 0x0000000000027941 */ /* 0x000fea0003800000 */
.L_x_6756:
        /* <DEDUP_REMOVED lines=42> */
.L_x_6755:
[----:B------:R-:W-:Y:S05]  /*2260*/  BSYNC B1 ;  /* 0x0000000000017941 */ /* 0x000fea0003800000 */
.L_x_6754:
[----:B------:R-:W-:Y:S01]  /*2270*/  I2FP.F32.U32 R149, R175 ;  /* 0x000000af00957245 */ /* 0x000fe20000201000 */
[----:B------:R-:W-:Y:S01]  /*2280*/  HADD2.F32 R169, -RZ, R56.H1_H1 ;  /* 0x30000038ffa97230 */ /* 0x000fe20000004100 */
[----:B------:R-:W-:Y:S01]  /*2290*/  LOP3.LUT R29, R29, 0xfffffffd, RZ, 0xc0, !PT ;  /* 0xfffffffd1d1d7812 */ /* 0x000fe200078ec0ff */
[----:B------:R-:W-:Y:S01]  /*22a0*/  @P0 HADD2.F32 R176, -RZ, R52.H1_H1 ;  /* 0x30000034ffb00230 */ /* 0x000fe20000004100 */
[----:B------:R-:W-:Y:S01]  /*22b0*/  BSSY B1, `(.L_x_6758) ;  /* 0x0000014000017945 */ /* 0x000fe20003800000 */
[----:B------:R-:W-:Y:S01]  /*22c0*/  FFMA.FTZ R56, R149, R218, 1.1641532182693481445e-10 ;  /* 0x2f00000095387423 */ /* 0x000fe200000100da */
[----:B------:R-:W-:Y:S01]  /*22d0*/  FMUL.FTZ R168, R169, R214 ;  /* 0x000000d6a9a87220 */ /* 0x000fe20000410000 */
[----:B------:R-:W-:-:S03]  /*22e0*/  IADD3 R190, R189, 0x1, RZ ;  /* 0x00000001bdbe7810 */ /* 0x000fc60007ffe0ff */
        /* <DEDUP_REMOVED lines=15> */
.L_x_6759:
[----:B------:R-:W-:-:S07]  /*23e0*/  MOV R56, R150 ;  /* 0x0000009600387202 */ /* 0x000fce0000000f00 */
.L_x_6760:
[----:B------:R-:W-:Y:S05]  /*23f0*/  BSYNC B1 ;  /* 0x0000000000017941 */ /* 0x000fea0003800000 */
.L_x_6758:
        /* <DEDUP_REMOVED lines=16> */
.L_x_6764:
[----:B------:R-:W-:Y:S05]  /*2500*/  BSYNC B2 ;  /* 0x0000000000027941 */ /* 0x000fea0003800000 */
.L_x_6763:
        /* <DEDUP_REMOVED lines=42> */
.L_x_6762:
[----:B------:R-:W-:Y:S05]  /*27b0*/  BSYNC B1 ;  /* 0x0000000000017941 */ /* 0x000fea0003800000 */
.L_x_6761:
[----:B------:R-:W-:Y:S01]  /*27c0*/  I2FP.F32.U32 R149, R56 ;  /* 0x0000003800957245 */ /* 0x000fe20000201000 */
[----:B------:R-:W-:Y:S01]  /*27d0*/  HADD2.F32 R175, -RZ, R57.H0_H0 ;  /* 0x20000039ffaf7230 */ /* 0x000fe20000004100 */
[C---:B------:R-:W-:Y:S01]  /*27e0*/  ISETP.NE.AND P2, PT, R190.reuse, 0x1, PT ;  /* 0x00000001be00780c */ /* 0x040fe20003f45270 */
[----:B------:R-:W-:Y:S01]  /*27f0*/  BSSY B1, `(.L_x_6765) ;  /* 0x0000013000017945 */ /* 0x000fe20003800000 */
[----:B------:R-:W-:Y:S02]  /*2800*/  VIADD R189, R190, 0x1 ;  /* 0x00000001bebd7836 */ /* 0x000fe40000000000 */
[----:B------:R-:W-:Y:S01]  /*2810*/  FFMA.FTZ R56, R149, R218, 1.1641532182693481445e-10 ;  /* 0x2f00000095387423 */ /* 0x000fe200000100da */
[----:B------:R-:W-:Y:S01]  /*2820*/  FMUL.FTZ R168, R175, R214 ;  /* 0x000000d6afa87220 */ /* 0x000fe20000410000 */
[----:B------:R-:W-:-:S03]  /*2830*/  @P0 HADD2.F32 R149, -RZ, R53.H0_H0 ;  /* 0x20000035ff950230 */ /* 0x000fc60000004100 */
        /* <DEDUP_REMOVED lines=13> */
.L_x_6766:
[----:B------:R-:W-:-:S07]  /*2910*/  IMAD.MOV.U32 R56, RZ, RZ, R150 ;  /* 0x000000ffff387224 */ /* 0x000fce00078e0096 */
.L_x_6767:
[----:B------:R-:W-:Y:S05]  /*2920*/  BSYNC B1 ;  /* 0x0000000000017941 */ /* 0x000fea0003800000 */
.L_x_6765:
        /* <DEDUP_REMOVED lines=16> */
.L_x_6771:
[----:B------:R-:W-:Y:S05]  /*2a30*/  BSYNC B2 ;  /* 0x0000000000027941 */ /* 0x000fea0003800000 */
.L_x_6770:
        /* <DEDUP_REMOVED lines=42> */
.L_x_6769:
[----:B------:R-:W-:Y:S05]  /*2ce0*/  BSYNC B1 ;  /* 0x0000000000017941 */ /* 0x000fea0003800000 */
.L_x_6768:
[----:B------:R-:W-:Y:S01]  /*2cf0*/  I2FP.F32.U32 R149, R56 ;  /* 0x0000003800957245 */ /* 0x000fe20000201000 */
[----:B------:R-:W-:Y:S01]  /*2d00*/  HADD2.F32 R57, -RZ, R57.H1_H1 ;  /* 0x30000039ff397230 */ /* 0x000fe20000004100 */
[----:B------:R-:W-:Y:S01]  /*2d10*/  ISETP.NE.AND P3, PT, R189, 0x1, PT ;  /* 0x00000001bd00780c */ /* 0x000fe20003f65270 */
[----:B------:R-:W-:Y:S01]  /*2d20*/  @P0 HADD2.F32 R190, -RZ, R53.H1_H1 ;  /* 0x30000035ffbe0230 */ /* 0x000fe20000004100 */
[----:B------:R-:W-:Y:S01]  /*2d30*/  BSSY B1, `(.L_x_6772) ;  /* 0x0000012000017945 */ /* 0x000fe20003800000 */
[----:B------:R-:W-:Y:S01]  /*2d40*/  FFMA.FTZ R56, R149, R218, 1.1641532182693481445e-10 ;  /* 0x2f00000095387423 */ /* 0x000fe200000100da */
[----:B------:R-:W-:Y:S01]  /*2d50*/  FMUL.FTZ R176, R57, R214 ;  /* 0x000000d639b07220 */ /* 0x000fe20000410000 */
[----:B------:R-:W-:-:S03]  /*2d60*/  IADD3 R216, R189, 0x1, RZ ;  /* 0x00000001bdd87810 */ /* 0x000fc60007ffe0ff */
        /* <DEDUP_REMOVED lines=13> */
.L_x_6773:
[----:B------:R-:W-:-:S07]  /*2e40*/  MOV R176, R150 ;  /* 0x0000009600b07202 */ /* 0x000fce0000000f00 */
.L_x_6774:
[----:B------:R-:W-:Y:S05]  /*2e50*/  BSYNC B1 ;  /* 0x0000000000017941 */ /* 0x000fea0003800000 */
.L_x_6772:
        /* <DEDUP_REMOVED lines=16> */
.L_x_6778:
[----:B------:R-:W-:Y:S05]  /*2f60*/  BSYNC B2 ;  /* 0x0000000000027941 */ /* 0x000fea0003800000 */
.L_x_6777:
        /* <DEDUP_REMOVED lines=41> */
[----:B------:R-:W-:-:S08]  /*3200*/  LOP3.LUT R151, R149, R56, R152, 0x96, !PT ;  /* 0x0000003895977212 */ /* 0x000fd000078e9698 */
.L_x_6776:
[----:B------:R-:W-:Y:S05]  /*3210*/  BSYNC B1 ;  /* 0x0000000000017941 */ /* 0x000fea0003800000 */
.L_x_6775:
        /* <DEDUP_REMOVED lines=21> */
.L_x_6780:
[----:B------:R-:W-:-:S07]  /*3370*/  IMAD.MOV.U32 R189, RZ, RZ, R150 ;  /* 0x000000ffffbd7224 */ /* 0x000fce00078e0096 */
.L_x_6781:
[----:B------:R-:W-:Y:S05]  /*3380*/  BSYNC B1 ;  /* 0x0000000000017941 */ /* 0x000fea0003800000 */
.L_x_6779:
        /* <DEDUP_REMOVED lines=16> */
.L_x_6785:
[----:B------:R-:W-:Y:S05]  /*3490*/  BSYNC B2 ;  /* 0x0000000000027941 */ /* 0x000fea0003800000 */
.L_x_6784:
        /* <DEDUP_REMOVED lines=42> */
.L_x_6783:
[----:B------:R-:W-:Y:S05]  /*3740*/  BSYNC B1 ;  /* 0x0000000000017941 */ /* 0x000fea0003800000 */
.L_x_6782:
        /* <DEDUP_REMOVED lines=21> */
.L_x_6787:
[----:B------:R-:W-:-:S07]  /*38a0*/  MOV R58, R150 ;  /* 0x00000096003a7202 */ /* 0x000fce0000000f00 */
.L_x_6788:
[----:B------:R-:W-:Y:S05]  /*38b0*/  BSYNC B1 ;  /* 0x0000000000017941 */ /* 0x000fea0003800000 */
.L_x_6786:
        /* <DEDUP_REMOVED lines=16> */
.L_x_6792:
[----:B------:R-:W-:Y:S05]  /*39c0*/  BSYNC B2 ;  /* 0x0000000000027941 */ /* 0x000fea0003800000 */
.L_x_6791:
        /* <DEDUP_REMOVED lines=42> */
.L_x_6790:
[----:B------:R-:W-:Y:S05]  /*3c70*/  BSYNC B1 ;  /* 0x0000000000017941 */ /* 0x000fea0003800000 */
.L_x_6789:
[----:B------:R-:W-:Y:S01]  /*3c80*/  I2FP.F32.U32 R57, R58 ;  /* 0x0000003a00397245 */ /* 0x000fe20000201000 */
[----:B------:R-:W-:Y:S01]  /*3c90*/  HADD2.F32 R149, -RZ, R59.H0_H0 ;  /* 0x2000003bff957230 */ /* 0x000fe20000004100 */
[C---:B------:R-:W-:Y:S01]  /*3ca0*/  ISETP.NE.AND P6, PT, R216.reuse, 0x1, PT ;  /* 0x00000001d800780c */ /* 0x040fe20003fc5270 */
[----:B------:R-:W-:Y:S02]  /*3cb0*/  BSSY B1, `(.L_x_6793) ;  /* 0x0000013000017945 */ /* 0x000fe40003800000 */
[----:B------:R-:W-:Y:S01]  /*3cc0*/  FFMA.FTZ R56, R57, R218, 1.1641532182693481445e-10 ;  /* 0x2f00000039387423 */ /* 0x000fe200000100da */
[----:B------:R-:W-:Y:S01]  /*3cd0*/  FMUL.FTZ R58, R149, R214 ;  /* 0x000000d6953a7220 */ /* 0x000fe20000410000 */
[----:B------:R-:W-:Y:S02]  /*3ce0*/  @P0 HADD2.F32 R57, -RZ, R55.H0_H0 ;  /* 0x20000037ff390230 */ /* 0x000fe40000004100 */
        /* <DEDUP_REMOVED lines=14> */
.L_x_6794:
[----:B------:R-:W-:-:S07]  /*3dd0*/  IMAD.MOV.U32 R58, RZ, RZ, R150 ;  /* 0x000000ffff3a7224 */ /* 0x000fce00078e0096 */
.L_x_6795:
[----:B------:R-:W-:Y:S05]  /*3de0*/  BSYNC B1 ;  /* 0x0000000000017941 */ /* 0x000fea0003800000 */
.L_x_6793:
        /* <DEDUP_REMOVED lines=18> */
.L_x_6799:
[----:B------:R-:W-:Y:S05]  /*3f10*/  BSYNC B2 ;  /* 0x0000000000027941 */ /* 0x000fea0003800000 */
.L_x_6798:
        /* <DEDUP_REMOVED lines=42> */
.L_x_6797:
[----:B------:R-:W-:Y:S05]  /*41c0*/  BSYNC B1 ;  /* 0x0000000000017941 */ /* 0x000fea0003800000 */
.L_x_6796:
[----:B------:R-:W-:Y:S01]  /*41d0*/  HADD2.F32 R59, -RZ, R59.H1_H1 ;  /* 0x3000003bff3b7230 */ /* 0x000fe20000004100 */
[----:B------:R-:W-:Y:S01]  /*41e0*/  I2FP.F32.U32 R57, R58 ;  /* 0x0000003a00397245 */ /* 0x000fe20000201000 */
[----:B------:R-:W-:Y:S01]  /*41f0*/  @P0 HADD2.F32 R58, -RZ, R55.H1_H1 ;  /* 0x30000037ff3a0230 */ /* 0x000fe20000004100 */
[----:B------:R-:W-:Y:S02]  /*4200*/  SEL R224, RZ, 0x100, P4 ;  /* 0x00000100ffe07807 */ /* 0x000fe40002000000 */
[----:B------:R-:W-:Y:S01]  /*4210*/  FMUL.FTZ R56, R59, R214 ;  /* 0x000000d63b387220 */ /* 0x000fe20000410000 */
[----:B------:R-:W-:Y:S01]  /*4220*/  FFMA.FTZ R218, R57, R218, 1.1641532182693481445e-10 ;  /* 0x2f00000039da7423 */ /* 0x000fe200000100da */
[----:B------:R-:W-:Y:S02]  /*4230*/  SEL R227, RZ, 0x10000, P5 ;  /* 0x00010000ffe37807 */ /* 0x000fe40002800000 */
[----:B------:R-:W-:Y:S01]  /*4240*/  FMUL.FTZ R56, R56, R203 ;  /* 0x000000cb38387220 */ /* 0x000fe20000410000 */
[----:B------:R-:W-:-:S02]  /*4250*/  LOP3.LUT P5, RZ, R29, 0x2, RZ, 0xc0, !PT ;  /* 0x000000021dff7812 */ /* 0x000fc400078ac0ff */
[----:B------:R-:W-:Y:S02]  /*4260*/  FSETP.GTU.FTZ.AND P4, PT, R218, R215, PT ;  /* 0x000000d7da00720b */ /* 0x000fe40003f9c000 */
        /* <DEDUP_REMOVED lines=18> */
[----:B------:R-:W-:Y:S02]  /*4390*/  F2FP.F16.F32.PACK_AB R58, R189, R176 ;  /* 0x000000b0bd3a723e */ /* 0x000fe400000000ff */
[----:B------:R-:W-:-:S02]  /*43a0*/  F2FP.F16.F32.PACK_AB R57, R175, R168 ;  /* 0x000000a8af39723e */ /* 0x000fc400000000ff */
[----:B------:R-:W-:Y:S02]  /*43b0*/  F2FP.F16.F32.PACK_AB R56, R169, R144 ;  /* 0x00000090a938723e */ /* 0x000fe400000000ff */
[----:B------:R-:W-:Y:S02]  /*43c0*/  F2FP.F16.F32.PACK_AB R59, R203, R190 ;  /* 0x000000becb3b723e */ /* 0x000fe400000000ff */
[----:B------:R-:W-:Y:S02]  /*43d0*/  LEA.HI.X R217, R210, UR13, RZ, 0x3, P0 ;  /* 0x0000000dd2d97c11 */ /* 0x000fe400080f1cff */
[----:B------:R-:W-:Y:S01]  /*43e0*/  LOP3.LUT R220, R220, R215, RZ, 0xfc, !PT ;  /* 0x000000d7dcdc7212 */ /* 0x000fe200078efcff */
[----:B------:R0:W-:Y:S01]  /*43f0*/  STG.E.128 desc[UR4][R218.64], R56 ;  /* 0x00000038da007986 */ /* 0x0001e2000c101d04 */
[----:B------:R-:W-:Y:S02]  /*4400*/  LOP3.LUT R221, R221, R225, R223, 0xfe, !PT ;  /* 0x000000e1dddd7212 */ /* 0x000fe400078efedf */
[----:B------:R-:W-:-:S03]  /*4410*/  IADD3 R215, R210, 0x80, RZ ;  /* 0x00000080d2d77810 */ /* 0x000fc60007ffe0ff */
[----:B------:R0:W-:Y:S04]  /*4420*/  STG.E.64 desc[UR4][R216.64], R220 ;  /* 0x000000dcd8007986 */ /* 0x0001e8000c101b04 */
.L_x_6743:
[----:B------:R-:W-:Y:S05]  /*4430*/  BSYNC B0 ;  /* 0x0000000000007941 */ /* 0x000fea0003800000 */
.L_x_6742:
        /* <DEDUP_REMOVED lines=23> */
.L_x_6803:
[----:B------:R-:W-:-:S07]  /*45b0*/  IMAD.MOV.U32 R155, RZ, RZ, R150 ;  /* 0x000000ffff9b7224 */ /* 0x000fce00078e0096 */
.L_x_6804:
[----:B------:R-:W-:Y:S05]  /*45c0*/  BSYNC B1 ;  /* 0x0000000000017941 */ /* 0x000fea0003800000 */
.L_x_6802:
        /* <DEDUP_REMOVED lines=16> */
.L_x_6808:
[----:B------:R-:W-:Y:S05]  /*46d0*/  BSYNC B2 ;  /* 0x0000000000027941 */ /* 0x000fea0003800000 */
.L_x_6807:
        /* <DEDUP_REMOVED lines=42> */
.L_x_6806:
[----:B------:R-:W-:Y:S05]  /*4980*/  BSYNC B1 ;  /* 0x0000000000017941 */ /* 0x000fea0003800000 */
.L_x_6805:
        /* <DEDUP_REMOVED lines=26> */
.L_x_6810:
[----:B------:R-:W-:-:S07]  /*4b30*/  IMAD.MOV.U32 R177, RZ, RZ, R150 ;  /* 0x000000ffffb17224 */ /* 0x000fce00078e0096 */
.L_x_6811:
[----:B------:R-:W-:Y:S05]  /*4b40*/  BSYNC B1 ;  /* 0x0000000000017941 */ /* 0x000fea0003800000 */
.L_x_6809:
        /* <DEDUP_REMOVED lines=16> */
.L_x_6815:
[----:B------:R-:W-:Y:S05]  /*4c50*/  BSYNC B2 ;  /* 0x0000000000027941 */ /* 0x000fea0003800000 */
.L_x_6814:
        /* <DEDUP_REMOVED lines=42> */
.L_x_6813:
[----:B------:R-:W-:Y:S05]  /*4f00*/  BSYNC B1 ;  /* 0x0000000000017941 */ /* 0x000fea0003800000 */
.L_x_6812:
        /* <DEDUP_REMOVED lines=23> */
.L_x_6817:
[----:B------:R-:W-:-:S07]  /*5080*/  MOV R56, R150 ;  /* 0x0000009600387202 */ /* 0x000fce0000000f00 */
.L_x_6818:
[----:B------:R-:W-:Y:S05]  /*5090*/  BSYNC B1 ;  /* 0x0000000000017941 */ /* 0x000fea0003800000 */
.L_x_6816:
        /* <DEDUP_REMOVED lines=16> */
.L_x_6822:
[----:B------:R-:W-:Y:S05]  /*51a0*/  BSYNC B2 ;  /* 0x0000000000027941 */ /* 0x000fea0003800000 */
.L_x_6821:
        /* <DEDUP_REMOVED lines=42> */
.L_x_6820:
[----:B------:R-:W-:Y:S05]  /*5450*/  BSYNC B1 ;  /* 0x0000000000017941 */ /* 0x000fea0003800000 */
.L_x_6819:
[----:B------:R-:W-:Y:S01]  /*5460*/  I2FP.F32.U32 R56, R56 ;  /* 0x0000003800387245 */ /* 0x000fe20000201000 */
[----:B------:R-:W-:Y:S01]  /*5470*/  HADD2.F32 R177, -RZ, R57.H0_H0 ;  /* 0x20000039ffb17230 */ /* 0x000fe20000004100 */
[----:B------:R-:W-:Y:S01]  /*5480*/  ISETP.NE.AND P2, PT, R178, 0x1, PT ;  /* 0x00000001b200780c */ /* 0x000fe20003f45270 */
[----:B------:R-:W-:Y:S01]  /*5490*/  @P0 HADD2.F32 R191, -RZ, R53.H0_H0 ;  /* 0x20000035ffbf0230 */ /* 0x000fe20000004100 */
[----:B------:R-:W-:Y:S01]  /*54a0*/  BSSY B1, `(.L_x_6823) ;  /* 0x0000012000017945 */ /* 0x000fe20003800000 */
[----:B------:R-:W-:Y:S01]  /*54b0*/  FFMA.FTZ R149, R56, R219, 1.1641532182693481445e-10 ;  /* 0x2f00000038957423 */ /* 0x000fe200000100db */
[----:B------:R-:W-:Y:S01]  /*54c0*/  FMUL.FTZ R177, R177, R214 ;  /* 0x000000d6b1b17220 */ /* 0x000fe20000410000 */
[----:B------:R-:W-:-:S03]  /*54d0*/  VIADD R192, R178, 0x1 ;  /* 0x00000001b2c07836 */ /* 0x000fc60000000000 */
        /* <DEDUP_REMOVED lines=13> */
.L_x_6824:
[----:B------:R-:W-:-:S07]  /*55b0*/  IMAD.MOV.U32 R56, RZ, RZ, R150 ;  /* 0x000000ffff387224 */ /* 0x000fce00078e0096 */
.L_x_6825:
[----:B------:R-:W-:Y:S05]  /*55c0*/  BSYNC B1 ;  /* 0x0000000000017941 */ /* 0x000fea0003800000 */
.L_x_6823:
        /* <DEDUP_REMOVED lines=16> */
.L_x_6829:
[----:B------:R-:W-:Y:S05]  /*56d0*/  BSYNC B2 ;  /* 0x0000000000027941 */ /* 0x000fea0003800000 */
.L_x_6828:
        /* <DEDUP_REMOVED lines=42> */
.L_x_6827:
[----:B------:R-:W-:Y:S05]  /*5980*/  BSYNC B1 ;  /* 0x0000000000017941 */ /* 0x000fea0003800000 */
.L_x_6826:
[----:B------:R-:W-:Y:S01]  /*5990*/  I2FP.F32.U32 R56, R56 ;  /* 0x0000003800387245 */ /* 0x000fe20000201000 */
[----:B------:R-:W-:Y:S01]  /*59a0*/  HADD2.F32 R149, -RZ, R57.H1_H1 ;  /* 0x30000039ff957230 */ /* 0x000fe20000004100 */
[C---:B------:R-:W-:Y:S01]  /*59b0*/  ISETP.NE.AND P3, PT, R192.reuse, 0x1, PT ;  /* 0x00000001c000780c */ /* 0x040fe20003f65270 */
[----:B------:R-:W-:Y:S01]  /*59c0*/  BSSY B1, `(.L_x_6830) ;  /* 0x0000013000017945 */ /* 0x000fe20003800000 */
[----:B------:R-:W-:Y:S01]  /*59d0*/  IADD3 R216, R192, 0x1, RZ ;  /* 0x00000001c0d87810 */ /* 0x000fe20007ffe0ff */
[----:B------:R-:W-:Y:S01]  /*59e0*/  FFMA.FTZ R57, R56, R219, 1.1641532182693481445e-10 ;  /* 0x2f00000038397423 */ /* 0x000fe200000100db */
[----:B------:R-:W-:Y:S01]  /*59f0*/  FMUL.FTZ R149, R149, R214 ;  /* 0x000000d695957220 */ /* 0x000fe20000410000 */
[----:B------:R-:W-:-:S03]  /*5a00*/  @P0 HADD2.F32 R56, -RZ, R53.H1_H1 ;  /* 0x30000035ff380230 */ /* 0x000fc60000004100 */
        /* <DEDUP_REMOVED lines=13> */
.L_x_6831:
[----:B------:R-:W-:-:S07]  /*5ae0*/  MOV R178, R150 ;  /* 0x0000009600b27202 */ /* 0x000fce0000000f00 */
.L_x_6832:
[----:B------:R-:W-:Y:S05]  /*5af0*/  BSYNC B1 ;  /* 0x0000000000017941 */ /* 0x000fea0003800000 */
.L_x_6830:
        /* <DEDUP_REMOVED lines=16> */
.L_x_6836:
[----:B------:R-:W-:Y:S05]  /*5c00*/  BSYNC B2 ;  /* 0x0000000000027941 */ /* 0x000fea0003800000 */
.L_x_6835:
        /* <DEDUP_REMOVED lines=42> */
.L_x_6834:
[----:B------:R-:W-:Y:S05]  /*5eb0*/  BSYNC B1 ;  /* 0x0000000000017941 */ /* 0x000fea0003800000 */
.L_x_6833:
        /* <DEDUP_REMOVED lines=21> */
.L_x_6838:
[----:B------:R-:W-:-:S07]  /*6010*/  IMAD.MOV.U32 R191, RZ, RZ, R150 ;  /* 0x000000ffffbf7224 */ /* 0x000fce00078e0096 */
.L_x_6839:
[----:B------:R-:W-:Y:S05]  /*6020*/  BSYNC B1 ;  /* 0x0000000000017941 */ /* 0x000fea0003800000 */
.L_x_6837:
        /* <DEDUP_REMOVED lines=16> */
.L_x_6843:
[----:B------:R-:W-:Y:S05]  /*6130*/  BSYNC B2 ;  /* 0x0000000000027941 */ /* 0x000fea0003800000 */
.L_x_6842:
        /* <DEDUP_REMOVED lines=42> */
.L_x_6841:
[----:B------:R-:W-:Y:S05]  /*63e0*/  BSYNC B1 ;  /* 0x0000000000017941 */ /* 0x000fea0003800000 */
.L_x_6840:
        /* <DEDUP_REMOVED lines=21> */
.L_x_6845:
[----:B------:R-:W-:-:S07]  /*6540*/  MOV R58, R150 ;  /* 0x00000096003a7202 */ /* 0x000fce0000000f00 */
.L_x_6846:
[----:B------:R-:W-:Y:S05]  /*6550*/  BSYNC B1 ;  /* 0x0000000000017941 */ /* 0x000fea0003800000 */
.L_x_6844:
        /* <DEDUP_REMOVED lines=16> */
.L_x_6850:
[----:B------:R-:W-:Y:S05]  /*6660*/  BSYNC B2 ;  /* 0x0000000000027941 */ /* 0x000fea0003800000 */
.L_x_6849:
        /* <DEDUP_REMOVED lines=42> */
.L_x_6848:
[----:B------:R-:W-:Y:S05]  /*6910*/  BSYNC B1 ;  /* 0x0000000000017941 */ /* 0x000fea0003800000 */
.L_x_6847:
[----:B------:R-:W-:Y:S01]  /*6920*/  I2FP.F32.U32 R56, R58 ;  /* 0x0000003a00387245 */ /* 0x000fe20000201000 */
[----:B------:R-:W-:Y:S01]  /*6930*/  HADD2.F32 R149, -RZ, R59.H0_H0 ;  /* 0x2000003bff957230 */ /* 0x000fe20000004100 */
[----:B------:R-:W-:Y:S01]  /*6940*/  ISETP.NE.AND P6, PT, R216, 0x1, PT ;  /* 0x00000001d800780c */ /* 0x000fe20003fc5270 */
[----:B------:R-:W-:Y:S01]  /*6950*/  @P0 HADD2.F32 R217, -RZ, R55.H0_H0 ;  /* 0x20000037ffd90230 */ /* 0x000fe20000004100 */
[----:B------:R-:W-:Y:S01]  /*6960*/  BSSY B1, `(.L_x_6851) ;  /* 0x0000012000017945 */ /* 0x000fe20003800000 */
[----:B------:R-:W-:Y:S01]  /*6970*/  FFMA.FTZ R57, R56, R219, 1.1641532182693481445e-10 ;  /* 0x2f00000038397423 */ /* 0x000fe200000100db */
[----:B------:R-:W-:-:S04]  /*6980*/  FMUL.FTZ R149, R149, R214 ;  /* 0x000000d695957220 */ /* 0x000fc80000410000 */
[----:B------:R-:W-:Y:S01]  /*6990*/  FMUL.FTZ R149, R149, R204 ;  /* 0x000000cc95957220 */ /* 0x000fe20000410000 */
[----:B------:R-:W-:-:S04]  /*69a0*/  FSETP.GTU.FTZ.AND P5, PT, R57, R218, PT ;  /* 0x000000da3900720b */ /* 0x000fc80003fbc000 */
        /* <DEDUP_REMOVED lines=12> */
.L_x_6852:
[----:B------:R-:W-:-:S07]  /*6a70*/  IMAD.MOV.U32 R58, RZ, RZ, R150 ;  /* 0x000000ffff3a7224 */ /* 0x000fce00078e0096 */
.L_x_6853:
[----:B------:R-:W-:Y:S05]  /*6a80*/  BSYNC B1 ;  /* 0x0000000000017941 */ /* 0x000fea0003800000 */
.L_x_6851:
        /* <DEDUP_REMOVED lines=18> */
.L_x_6857:
[----:B------:R-:W-:Y:S05]  /*6bb0*/  BSYNC B2 ;  /* 0x0000000000027941 */ /* 0x000fea0003800000 */
.L_x_6856:
        /* <DEDUP_REMOVED lines=42> */
.L_x_6855:
[----:B------:R-:W-:Y:S05]  /*6e60*/  BSYNC B1 ;  /* 0x0000000000017941 */ /* 0x000fea0003800000 */
.L_x_6854:
        /* <DEDUP_REMOVED lines=12> */
[----:B------:R-:W-:Y:S02]  /*6f30*/  SEL R222, RZ, 0x1, P1 ;  /* 0x00000001ffde7807 */ /* 0x000fe40000800000 */
[----:B------:R-:W-:Y:S01]  /*6f40*/  SEL R220, RZ, 0x1, P5 ;  /* 0x00000001ffdc7807 */ /* 0x000fe20002800000 */
[----:B------:R-:W-:Y:S01]  /*6f50*/  @P0 FADD.FTZ R204, R57, R204 ;  /* 0x000000cc39cc0221 */ /* 0x000fe20000010000 */
[----:B------:R-:W-:Y:S01]  /*6f60*/  SEL R58, RZ, 0x1000000, P4 ;  /* 0x01000000ff3a7807 */ /* 0x000fe20002000000 */
[----:B------:R-:W-:Y:S01]  /*6f70*/  IMAD.WIDE.U32 R56, R56, 0x1000000, RZ ;  /* 0x0100000038387825 */ /* 0x000fe200078e00ff */
[----:B------:R-:W-:-:S02]  /*6f80*/  LEA R218, P0, R215, UR10, 0x4 ;  /* 0x0000000ad7da7c11 */ /* 0x000fc4000f8020ff */
[----:B------:R-:W-:Y:S01]  /*6f90*/  LOP3.LUT P6, RZ, R29, 0x4, RZ, 0xc0, !PT ;  /* 0x000000041dff7812 */ /* 0x000fe200078cc0ff */
[----:B------:R-:W-:Y:S01]  /*6fa0*/  IMAD.WIDE.U32 R222, R222, 0x10000, RZ ;  /* 0x00010000dede7825 */ /* 0x000fe200078e00ff */
[----:B------:R-:W-:Y:S02]  /*6fb0*/  SEL R227, RZ, 0x1, P3 ;  /* 0x00000001ffe37807 */ /* 0x000fe40001800000 */
[----:B------:R-:W-:Y:S01]  /*6fc0*/  LOP3.LUT R58, R224, R58, R229, 0xfe, !PT ;  /* 0x0000003ae03a7212 */ /* 0x000fe200078efee5 */
[----:B------:R-:W-:Y:S01]  /*6fd0*/  IMAD.WIDE.U32 R220, R220, 0x100, RZ ;  /* 0x00000100dcdc7825 */ /* 0x000fe200078e00ff */
[C---:B------:R-:W-:Y:S02]  /*6fe0*/  LEA.HI.X R219, R215.reuse, UR11, RZ, 0x4, P0 ;  /* 0x0000000bd7db7c11 */ /* 0x040fe400080f24ff */
[----:B------:R-:W-:Y:S02]  /*6ff0*/  SEL R225, RZ, 0x1, P6 ;  /* 0x00000001ffe17807 */ /* 0x000fe40003000000 */
[----:B------:R-:W-:-:S02]  /*7000*/  LEA R216, P0, R215, UR12, 0x3 ;  /* 0x0000000cd7d87c11 */ /* 0x000fc4000f8018ff */
[----:B------:R-:W-:Y:S02]  /*7010*/  LOP3.LUT R220, R220, R56, R222, 0xfe, !PT ;  /* 0x00000038dcdc7212 */ /* 0x000fe400078efede */
[----:B------:R-:W-:Y:S02]  /*7020*/  LOP3.LUT R227, R57, R58, R227, 0xfe, !PT ;  /* 0x0000003a39e37212 */ /* 0x000fe400078efee3 */
[----:B------:R-:W-:Y:S02]  /*7030*/  F2FP.F16.F32.PACK_AB R58, R191, R178 ;  /* 0x000000b2bf3a723e */ /* 0x000fe400000000ff */
[----:B------:R-:W-:Y:S02]  /*7040*/  F2FP.F16.F32.PACK_AB R57, R177, R166 ;  /* 0x000000a6b139723e */ /* 0x000fe400000000ff */
[----:B------:R-:W-:Y:S02]  /*7050*/  F2FP.F16.F32.PACK_AB R56, R167, R155 ;  /* 0x0000009ba738723e */ /* 0x000fe400000000ff */
[----:B------:R-:W-:-:S02]  /*7060*/  F2FP.F16.F32.PACK_AB R59, R204, R192 ;  /* 0x000000c0cc3b723e */ /* 0x000fc400000000ff */
[----:B------:R-:W-:Y:S02]  /*7070*/  LEA.HI.X R217, R215, UR13, RZ, 0x3, P0 ;  /* 0x0000000dd7d97c11 */ /* 0x000fe400080f1cff */
[----:B------:R-:W-:Y:S01]  /*7080*/  LOP3.LUT R220, R220, R225, RZ, 0xfc, !PT ;  /* 0x000000e1dcdc7212 */ /* 0x000fe200078efcff */
[----:B------:R1:W-:Y:S01]  /*7090*/  STG.E.128 desc[UR4][R218.64], R56 ;  /* 0x00000038da007986 */ /* 0x0003e2000c101d04 */
[----:B------:R-:W-:Y:S02]  /*70a0*/  LOP3.LUT R221, R221, R227, R223, 0xfe, !PT ;  /* 0x000000e3dddd7212 */ /* 0x000fe400078efedf */
[----:B------:R-:W-:-:S03]  /*70b0*/  IADD3 R215, R215, 0x80, RZ ;  /* 0x00000080d7d77810 */ /* 0x000fc60007ffe0ff */
[----:B------:R1:W-:Y:S04]  /*70c0*/  STG.E.64 desc[UR4][R216.64], R220 ;  /* 0x000000dcd8007986 */ /* 0x0003e8000c101b04 */
.L_x_6801:
[----:B------:R-:W-:Y:S05]  /*70d0*/  BSYNC B0 ;  /* 0x0000000000007941 */ /* 0x000fea0003800000 */
.L_x_6800:
        /* <DEDUP_REMOVED lines=23> */
.L_x_6861:
[----:B------:R-:W-:-:S07]  /*7250*/  IMAD.MOV.U32 R156, RZ, RZ, R150 ;  /* 0x000000ffff9c7224 */ /* 0x000fce00078e0096 */
.L_x_6862:
[----:B------:R-:W-:Y:S05]  /*7260*/  BSYNC B1 ;  /* 0x0000000000017941 */ /* 0x000fea0003800000 */
.L_x_6860:
        /* <DEDUP_REMOVED lines=16> */
.L_x_6866:
[----:B------:R-:W-:Y:S05]  /*7370*/  BSYNC B2 ;  /* 0x0000000000027941 */ /* 0x000fea0003800000 */
.L_x_6865:
        /* <DEDUP_REMOVED lines=42> */
.L_x_6864:
[----:B------:R-:W-:Y:S05]  /*7620*/  BSYNC B1 ;  /* 0x0000000000017941 */ /* 0x000fea0003800000 */
.L_x_6863:
[----:B------:R-:W0:Y:S01]  /*7630*/  LDC R218, c[0x0][0x294] ;  /* 0x0000a500ffda7b82 */ /* 0x000e220000000800 */
[----:B------:R-:W-:Y:S01]  /*7640*/  HFMA2.MMA R219, -RZ, RZ, 0.1171875, 0 ;  /* 0x2f800000ffdb7435 */ /* 0x000fe200000001ff */
[----:B------:R-:W-:Y:S01]  /*7650*/  I2FP.F32.U32 R156, R156 ;  /* 0x0000009c009c7245 */ /* 0x000fe20000201000 */
[----:B-----5:R-:W-:Y:S01]  /*7660*/  HADD2.F32 R165, -RZ, R56.H0_H0 ;  /* 0x20000038ffa57230 */ /* 0x020fe20000004100 */
[----:B------:R-:W-:Y:S01]  /*7670*/  LOP3.LUT R29, R29, 0xfffffffb, RZ, 0xc0, !PT ;  /* 0xfffffffb1d1d7812 */ /* 0x000fe200078ec0ff */
[----:B------:R-:W-:Y:S01]  /*7680*/  BSSY B1, `(.L_x_6867) ;  /* 0x0000016000017945 */ /* 0x000fe20003800000 */
[----:B------:R-:W-:Y:S02]  /*7690*/  VIADD R193, R180, 0x1 ;  /* 0x00000001b4c17836 */ /* 0x000fe40000000000 */
[----:B------:R-:W1:Y:S03]  /*76a0*/  LDC R205, c[0x0][0x298] ;  /* 0x0000a600ffcd7b82 */ /* 0x000e660000000800 */
[----:B------:R-:W-:Y:S01]  /*76b0*/  FFMA.FTZ R149, R156, R219, 1.1641532182693481445e-10 ;  /* 0x2f0000009c957423 */ /* 0x000fe200000100db */
[----:B------:R-:W-:Y:S01]  /*76c0*/  FMUL.FTZ R156, R165, R214 ;  /* 0x000000d6a59c7220 */ /* 0x000fe20000410000 */
[----:B------:R-:W-:-:S03]  /*76d0*/  @P0 HADD2.F32 R165, -RZ, R52.H0_H0 ;  /* 0x20000034ffa50230 */ /* 0x000fc60000004100 */
        /* <DEDUP_REMOVED lines=15> */
.L_x_6868:
[----:B------:R-:W-:-:S07]  /*77d0*/  IMAD.MOV.U32 R179, RZ, RZ, R150 ;  /* 0x000000ffffb37224 */ /* 0x000fce00078e0096 */
.L_x_6869:
[----:B------:R-:W-:Y:S05]  /*77e0*/  BSYNC B1 ;  /* 0x0000000000017941 */ /* 0x000fea0003800000 */
.L_x_6867:
        /* <DEDUP_REMOVED lines=16> */
.L_x_6873:
[----:B------:R-:W-:Y:S05]  /*78f0*/  BSYNC B2 ;  /* 0x0000000000027941 */ /* 0x000fea0003800000 */
.L_x_6872:
        /* <DEDUP_REMOVED lines=42> */
.L_x_6871:
[----:B------:R-:W-:Y:S05]  /*7ba0*/  BSYNC B1 ;  /* 0x0000000000017941 */ /* 0x000fea0003800000 */
.L_x_6870:
[----:B------:R-:W-:Y:S01]  /*7bb0*/  I2FP.F32.U32 R164, R179 ;  /* 0x000000b300a47245 */ /* 0x000fe20000201000 */
[----:B------:R-:W-:Y:S01]  /*7bc0*/  HADD2.F32 R165, -RZ, R56.H1_H1 ;  /* 0x30000038ffa57230 */ /* 0x000fe20000004100 */
[----:B------:R-:W-:Y:S01]  /*7bd0*/  LOP3.LUT R29, R29, 0xfffffffd, RZ, 0xc0, !PT ;  /* 0xfffffffd1d1d7812 */ /* 0x000fe200078ec0ff */
[----:B------:R-:W-:Y:S01]  /*7be0*/  BSSY B1, `(.L_x_6874) ;  /* 0x0000015000017945 */ /* 0x000fe20003800000 */
[----:B------:R-:W-:Y:S01]  /*7bf0*/  IADD3 R180, R193, 0x1, RZ ;  /* 0x00000001c1b47810 */ /* 0x000fe20007ffe0ff */
[----:B------:R-:W-:Y:S01]  /*7c00*/  FFMA.FTZ R149, R164, R219, 1.1641532182693481445e-10 ;  /* 0x2f000000a4957423 */ /* 0x000fe200000100db */
[----:B------:R-:W-:Y:S01]  /*7c10*/  FMUL.FTZ R56, R165, R214 ;  /* 0x000000d6a5387220 */ /* 0x000fe20000410000 */
[----:B------:R-:W-:-:S03]  /*7c20*/  @P0 HADD2.F32 R164, -RZ, R52.H1_H1 ;  /* 0x30000034ffa40230 */ /* 0x000fc60000004100 */
        /* <DEDUP_REMOVED lines=15> */
.L_x_6875:
[----:B------:R-:W-:-:S07]  /*7d20*/  MOV R56, R150 ;  /* 0x0000009600387202 */ /* 0x000fce0000000f00 */
.L_x_6876:
[----:B------:R-:W-:Y:S05]  /*7d30*/  BSYNC B1 ;  /* 0x0000000000017941 */ /* 0x000fea0003800000 */
.L_x_6874:
        /* <DEDUP_REMOVED lines=16> */
.L_x_6880:
[----:B------:R-:W-:Y:S05]  /*7e40*/  BSYNC B2 ;  /* 0x0000000000027941 */ /* 0x000fea0003800000 */
.L_x_6879:
        /* <DEDUP_REMOVED lines=42> */
.L_x_6878:
[----:B------:R-:W-:Y:S05]  /*80f0*/  BSYNC B1 ;  /* 0x0000000000017941 */ /* 0x000fea0003800000 */
.L_x_6877:
        /* <DEDUP_REMOVED lines=21> */
.L_x_6882:
[----:B------:R-:W-:-:S07]  /*8250*/  IMAD.MOV.U32 R56, RZ, RZ, R150 ;  /* 0x000000ffff387224 */ /* 0x000fce00078e0096 */
.L_x_6883:
[----:B------:R-:W-:Y:S05]  /*8260*/  BSYNC B1 ;  /* 0x0000000000017941 */ /* 0x000fea0003800000 */
.L_x_6881:
        /* <DEDUP_REMOVED lines=16> */
.L_x_6887:
[----:B------:R-:W-:Y:S05]  /*8370*/  BSYNC B2 ;  /* 0x0000000000027941 */ /* 0x000fea0003800000 */
.L_x_6886:
        /* <DEDUP_REMOVED lines=42> */
.L_x_6885:
[----:B------:R-:W-:Y:S05]  /*8620*/  BSYNC B1 ;  /* 0x0000000000017941 */ /* 0x000fea0003800000 */
.L_x_6884:
        /* <DEDUP_REMOVED lines=21> */
.L_x_6889:
[----:B------:R-:W-:-:S07]  /*8780*/  MOV R180, R150 ;  /* 0x0000009600b47202 */ /* 0x000fce0000000f00 */
.L_x_6890:
[----:B------:R-:W-:Y:S05]  /*8790*/  BSYNC B1 ;  /* 0x0000000000017941 */ /* 0x000fea0003800000 */
.L_x_6888:
        /* <DEDUP_REMOVED lines=16> */
.L_x_6894:
[----:B------:R-:W-:Y:S05]  /*88a0*/  BSYNC B2 ;  /* 0x0000000000027941 */ /* 0x000fea0003800000 */
.L_x_6893:
        /* <DEDUP_REMOVED lines=42> */
.L_x_6892:
[----:B------:R-:W-:Y:S05]  /*8b50*/  BSYNC B1 ;  /* 0x0000000000017941 */ /* 0x000fea0003800000 */
.L_x_6891:
        /* <DEDUP_REMOVED lines=21> */
.L_x_6896:
[----:B------:R-:W-:-:S07]  /*8cb0*/  IMAD.MOV.U32 R193, RZ, RZ, R150 ;  /* 0x000000ffffc17224 */ /* 0x000fce00078e0096 */
.L_x_6897:
[----:B------:R-:W-:Y:S05]  /*8cc0*/  BSYNC B1 ;  /* 0x0000000000017941 */ /* 0x000fea0003800000 */
.L_x_6895:
        /* <DEDUP_REMOVED lines=16> */
.L_x_6901:
[----:B------:R-:W-:Y:S05]  /*8dd0*/  BSYNC B2 ;  /* 0x0000000000027941 */ /* 0x000fea0003800000 */
.L_x_6900:
        /* <DEDUP_REMOVED lines=42> */
.L_x_6899:
[----:B------:R-:W-:Y:S05]  /*9080*/  BSYNC B1 ;  /* 0x0000000000017941 */ /* 0x000fea0003800000 */
.L_x_6898:
        /* <DEDUP_REMOVED lines=21> */
.L_x_6903:
[----:B------:R-:W-:-:S07]  /*91e0*/  MOV R58, R150 ;  /* 0x00000096003a7202 */ /* 0x000fce0000000f00 */
.L_x_6904:
[----:B------:R-:W-:Y:S05]  /*91f0*/  BSYNC B1 ;  /* 0x0000000000017941 */ /* 0x000fea0003800000 */
.L_x_6902:
        /* <DEDUP_REMOVED lines=16> */
.L_x_6908:
[----:B------:R-:W-:Y:S05]  /*9300*/  BSYNC B2 ;  /* 0x0000000000027941 */ /* 0x000fea0003800000 */
.L_x_6907:
        /* <DEDUP_REMOVED lines=42> */
.L_x_6906:
[----:B------:R-:W-:Y:S05]  /*95b0*/  BSYNC B1 ;  /* 0x0000000000017941 */ /* 0x000fea0003800000 */
.L_x_6905:
        /* <DEDUP_REMOVED lines=21> */
.L_x_6910:
[----:B------:R-:W-:-:S07]  /*9710*/  IMAD.MOV.U32 R58, RZ, RZ, R150 ;  /* 0x000000ffff3a7224 */ /* 0x000fce00078e0096 */
.L_x_6911:
[----:B------:R-:W-:Y:S05]  /*9720*/  BSYNC B1 ;  /* 0x0000000000017941 */ /* 0x000fea0003800000 */
.L_x_6909:
        /* <DEDUP_REMOVED lines=18> */
.L_x_6915:
[----:B------:R-:W-:Y:S05]  /*9850*/  BSYNC B2 ;  /* 0x0000000000027941 */ /* 0x000fea0003800000 */
.L_x_6914:
        /* <DEDUP_REMOVED lines=42> */
.L_x_6913:
[----:B------:R-:W-:Y:S05]  /*9b00*/  BSYNC B1 ;  /* 0x0000000000017941 */ /* 0x000fea0003800000 */
.L_x_6912:
[----:B------:R-:W-:Y:S01]  /*9b10*/  HADD2.F32 R59, -RZ, R59.H1_H1 ;  /* 0x3000003bff3b7230 */ /* 0x000fe20000004100 */
[----:B------:R-:W-:Y:S02]  /*9b20*/  I2FP.F32.U32 R56, R58 ;  /* 0x0000003a00387245 */ /* 0x000fe40000201000 */
[----:B------:R-:W-:Y:S02]  /*9b30*/  SEL R224, RZ, 0x100, P4 ;  /* 0x00000100ffe07807 */ /* 0x000fe40002000000 */
[----:B------:R-:W-:Y:S01]  /*9b40*/  FMUL.FTZ R58, R59, R214 ;  /* 0x000000d63b3a7220 */ /* 0x000fe20000410000 */
[----:B------:R-:W-:Y:S01]  /*9b50*/  FFMA.FTZ R219, R56, R219, 1.1641532182693481445e-10 ;  /* 0x2f00000038db7423 */ /* 0x000fe200000100db */
[----:B------:R-:W-:Y:S01]  /*9b60*/  @P0 HADD2.F32 R56, -RZ, R55.H1_H1 ;  /* 0x30000037ff380230 */ /* 0x000fe20000004100 */
[----:B------:R-:W-:Y:S01]  /*9b70*/  SEL R229, RZ, 0x10000, P5 ;  /* 0x00010000ffe57807 */ /* 0x000fe20002800000 */
        /* <DEDUP_REMOVED lines=31> */
.L_x_6859:
[----:B------:R-:W-:Y:S05]  /*9d70*/  BSYNC B0 ;  /* 0x0000000000007941 */ /* 0x000fea0003800000 */
.L_x_6858:
        /* <DEDUP_REMOVED lines=23> */
.L_x_6919:
[----:B------:R-:W-:-:S07]  /*9ef0*/  IMAD.MOV.U32 R157, RZ, RZ, R150 ;  /* 0x000000ffff9d7224 */ /* 0x000fce00078e0096 */
.L_x_6920:
[----:B------:R-:W-:Y:S05]  /*9f00*/  BSYNC B1 ;  /* 0x0000000000017941 */ /* 0x000fea0003800000 */
.L_x_6918:
        /* <DEDUP_REMOVED lines=16> */
.L_x_6924:
[----:B------:R-:W-:Y:S05]  /*a010*/  BSYNC B2 ;  /* 0x0000000000027941 */ /* 0x000fea0003800000 */
.L_x_6923:
        /* <DEDUP_REMOVED lines=42> */
.L_x_6922:
[----:B------:R-:W-:Y:S05]  /*a2c0*/  BSYNC B1 ;  /* 0x0000000000017941 */ /* 0x000fea0003800000 */
.L_x_6921:
        /* <DEDUP_REMOVED lines=26> */
.L_x_6926:
[----:B------:R-:W-:-:S07]  /*a470*/  IMAD.MOV.U32 R181, RZ, RZ, R150 ;  /* 0x000000ffffb57224 */ /* 0x000fce00078e0096 */
.L_x_6927:
[----:B------:R-:W-:Y:S05]  /*a480*/  BSYNC B1 ;  /* 0x0000000000017941 */ /* 0x000fea0003800000 */
.L_x_6925:
        /* <DEDUP_REMOVED lines=16> */
.L_x_6931:
[----:B------:R-:W-:Y:S05]  /*a590*/  BSYNC B2 ;  /* 0x0000000000027941 */ /* 0x000fea0003800000 */
.L_x_6930:
        /* <DEDUP_REMOVED lines=42> */
.L_x_6929:
[----:B------:R-:W-:Y:S05]  /*a840*/  BSYNC B1 ;  /* 0x0000000000017941 */ /* 0x000fea0003800000 */
.L_x_6928:
        /* <DEDUP_REMOVED lines=23> */
.L_x_6933:
[----:B------:R-:W-:-:S07]  /*a9c0*/  MOV R56, R150 ;  /* 0x0000009600387202 */ /* 0x000fce0000000f00 */
.L_x_6934:
[----:B------:R-:W-:Y:S05]  /*a9d0*/  BSYNC B1 ;  /* 0x0000000000017941 */ /* 0x000fea0003800000 */
.L_x_6932:
        /* <DEDUP_REMOVED lines=16> */
.L_x_6938:
[----:B------:R-:W-:Y:S05]  /*aae0*/  BSYNC B2 ;  /* 0x0000000000027941 */ /* 0x000fea0003800000 */
.L_x_6937:
        /* <DEDUP_REMOVED lines=42> */
.L_x_6936:
[----:B------:R-:W-:Y:S05]  /*ad90*/  BSYNC B1 ;  /* 0x0000000000017941 */ /* 0x000fea0003800000 */
.L_x_6935:
        /* <DEDUP_REMOVED lines=21> */
.L_x_6940:
[----:B------:R-:W-:-:S07]  /*aef0*/  IMAD.MOV.U32 R56, RZ, RZ, R150 ;  /* 0x000000ffff387224 */ /* 0x000fce00078e0096 */
.L_x_6941:
[----:B------:R-:W-:Y:S05]  /*af00*/  BSYNC B1 ;  /* 0x0000000000017941 */ /* 0x000fea0003800000 */
.L_x_6939:
        /* <DEDUP_REMOVED lines=16> */
.L_x_6945:
[----:B------:R-:W-:Y:S05]  /*b010*/  BSYNC B2 ;  /* 0x0000000000027941 */ /* 0x000fea0003800000 */
.L_x_6944:
        /* <DEDUP_REMOVED lines=42> */
.L_x_6943:
[----:B------:R-:W-:Y:S05]  /*b2c0*/  BSYNC B1 ;  /* 0x0000000000017941 */ /* 0x000fea0003800000 */
.L_x_6942:
        /* <DEDUP_REMOVED lines=21> */
.L_x_6947:
[----:B------:R-:W-:-:S07]  /*b420*/  MOV R182, R150 ;  /* 0x0000009600b67202 */ /* 0x000fce0000000f00 */
.L_x_6948:
[----:B------:R-:W-:Y:S05]  /*b430*/  BSYNC B1 ;  /* 0x0000000000017941 */ /* 0x000fea0003800000 */
.L_x_6946:
        /* <DEDUP_REMOVED lines=16> */
.L_x_6952:
[----:B------:R-:W-:Y:S05]  /*b540*/  BSYNC B2 ;  /* 0x0000000000027941 */ /* 0x000fea0003800000 */
.L_x_6951:
        /* <DEDUP_REMOVED lines=42> */
.L_x_6950:
[----:B------:R-:W-:Y:S05]  /*b7f0*/  BSYNC B1 ;  /* 0x0000000000017941 */ /* 0x000fea0003800000 */
.L_x_6949:
        /* <DEDUP_REMOVED lines=21> */
.L_x_6954:
[----:B------:R-:W-:-:S07]  /*b950*/  IMAD.MOV.U32 R195, RZ, RZ, R150 ;  /* 0x000000ffffc37224 */ /* 0x000fce00078e0096 */
.L_x_6955:
[----:B------:R-:W-:Y:S05]  /*b960*/  BSYNC B1 ;  /* 0x0000000000017941 */ /* 0x000fea0003800000 */
.L_x_6953:
        /* <DEDUP_REMOVED lines=16> */
.L_x_6959:
[----:B------:R-:W-:Y:S05]  /*ba70*/  BSYNC B2 ;  /* 0x0000000000027941 */ /* 0x000fea0003800000 */
.L_x_6958:
        /* <DEDUP_REMOVED lines=42> */
.L_x_6957:
[----:B------:R-:W-:Y:S05]  /*bd20*/  BSYNC B1 ;  /* 0x0000000000017941 */ /* 0x000fea0003800000 */
.L_x_6956:
        /* <DEDUP_REMOVED lines=21> */
.L_x_6961:
[----:B------:R-:W-:-:S07]  /*be80*/  MOV R58, R150 ;  /* 0x00000096003a7202 */ /* 0x000fce0000000f00 */
.L_x_6962:
[----:B------:R-:W-:Y:S05]  /*be90*/  BSYNC B1 ;  /* 0x0000000000017941 */ /* 0x000fea0003800000 */
.L_x_6960:
        /* <DEDUP_REMOVED lines=14> */
[----:B------:R-:W-:-:S04]  /*bf80*/  @P6 IADD3 R56, R147, RZ, RZ ;  /* 0x000000ff93386210 */ /* 0x000fc80007ffe0ff */
[----:B------:R-:W-:-:S07]  /*bf90*/  @!P5 MOV R147, R56 ;  /* 0x000000380093d202 */ /* 0x000fce0000000f00 */
.L_x_6966:
[----:B------:R-:W-:Y:S05]  /*bfa0*/  BSYNC B2 ;  /* 0x0000000000027941 */ /* 0x000fea0003800000 */
.L_x_6965:
        /* <DEDUP_REMOVED lines=42> */
.L_x_6964:
[----:B------:R-:W-:Y:S05]  /*c250*/  BSYNC B1 ;  /* 0x0000000000017941 */ /* 0x000fea0003800000 */
.L_x_6963:
        /* <DEDUP_REMOVED lines=16> */
[----:B------:R-:W-:Y:S02]  /*c360*/  ISETP.NE.AND P6, PT, R216, 0x3, PT ;  /* 0x00000003d800780c */ /* 0x000fe40003fc5270 */
[----:B------:R-:W-:-:S11]  /*c370*/  MOV R58, R153 ;  /* 0x00000099003a7202 */ /* 0x000fd60000000f00 */
[----:B------:R-:W-:Y:S05]  /*c380*/  @P6 BRA `(.L_x_6969) ;  /* 0x00000000000c6947 */ /* 0x000fea0003800000 */
[----:B------:R-:W-:Y:S01]  /*c390*/  IMAD.MOV.U32 R58, RZ, RZ, R148 ;  /* 0x000000ffff3a7224 */ /* 0x000fe200078e0094 */
[----:B------:R-:W-:Y:S06]  /*c3a0*/  BRA `(.L_x_6969) ;  /* 0x0000000000047947 */ /* 0x000fec0003800000 */
.L_x_6968:
[----:B------:R-:W-:-:S07]  /*c3b0*/  MOV R58, R150 ;  /* 0x00000096003a7202 */ /* 0x000fce0000000f00 */
.L_x_6969:
[----:B------:R-:W-:Y:S05]  /*c3c0*/  BSYNC B1 ;  /* 0x0000000000017941 */ /* 0x000fea0003800000 */
.L_x_6967:
        /* <DEDUP_REMOVED lines=11> */
[----:B------:R-:W-:Y:S02]  /*c480*/  @!P6 IADD3 R47, R47, 0x1, RZ ;  /* 0x000000012f2fe810 */ /* 0x000fe40007ffe0ff */
[----:B------:R-:W-:Y:S02]  /*c490*/  @!P6 IADD3 R148, R147, 0x1, RZ ;  /* 0x000000019394e810 */ /* 0x000fe40007ffe0ff */
[----:B------:R-:W-:Y:S02]  /*c4a0*/  ISETP.NE.AND P0, PT, R47, RZ, !P6 ;  /* 0x000000ff2f00720c */ /* 0x000fe40007705270 */
[----:B------:R-:W-:-:S11]  /*c4b0*/  @!P6 MOV R45, RZ ;  /* 0x000000ff002de202 */ /* 0x000fd60000000f00 */
[----:B------:R-:W-:Y:S01]  /*c4c0*/  @P0 IMAD.MOV R148, RZ, RZ, R147 ;  /* 0x000000ffff940224 */ /* 0x000fe200078e0293 */
[----:B------:R-:W-:-:S04]  /*c4d0*/  ISETP.NE.AND P0, PT, R56, RZ, PT ;  /* 0x000000ff3800720c */ /* 0x000fc80003f05270 */
[----:B------:R-:W-:-:S09]  /*c4e0*/  @!P6 MOV R147, R148 ;  /* 0x000000940093e202 */ /* 0x000fd20000000f00 */
.L_x_6973:
[----:B------:R-:W-:Y:S05]  /*c4f0*/  BSYNC B2 ;  /* 0x0000000000027941 */ /* 0x000fea0003800000 */
.L_x_6972:
        /* <DEDUP_REMOVED lines=42> */
.L_x_6971:
[----:B------:R-:W-:Y:S05]  /*c7a0*/  BSYNC B1 ;  /* 0x0000000000017941 */ /* 0x000fea0003800000 */
.L_x_6970:
        /* <DEDUP_REMOVED lines=38> */
.L_x_6917:
[----:B------:R-:W-:Y:S05]  /*ca10*/  BSYNC B0 ;  /* 0x0000000000007941 */ /* 0x000fea0003800000 */
.L_x_6916:
        /* <DEDUP_REMOVED lines=21> */
[----:B------:R-:W-:Y:S01]  /*cb70*/  MOV R158, R148 ;  /* 0x00000094009e7202 */ /* 0x000fe20000000f00 */
[----:B------:R-:W-:Y:S06]  /*cb80*/  BRA `(.L_x_6978) ;  /* 0x0000000000047947 */ /* 0x000fec0003800000 */
.L_x_6977:
[----:B------:R-:W-:-:S07]  /*cb90*/  IMAD.MOV.U32 R158, RZ, RZ, R150 ;  /* 0x000000ffff9e7224 */ /* 0x000fce00078e0096 */
.L_x_6978:
[----:B------:R-:W-:Y:S05]  /*cba0*/  BSYNC B1 ;  /* 0x0000000000017941 */ /* 0x000fea0003800000 */
.L_x_6976:
        /* <DEDUP_REMOVED lines=16> */
.L_x_6982:
[----:B------:R-:W-:Y:S05]  /*ccb0*/  BSYNC B2 ;  /* 0x0000000000027941 */ /* 0x000fea0003800000 */
.L_x_6981:
        /* <DEDUP_REMOVED lines=42> */
.L_x_6980:
[----:B------:R-:W-:Y:S05]  /*cf60*/  BSYNC B1 ;  /* 0x0000000000017941 */ /* 0x000fea0003800000 */
.L_x_6979:
[----:B------:R-:W0:Y:S01]  /*cf70*/  LDC R218, c[0x0][0x294] ;  /* 0x0000a500ffda7b82 */ /* 0x000e220000000800 */
[----:B------:R-:W-:Y:S01]  /*cf80*/  I2FP.F32.U32 R158, R158 ;  /* 0x0000009e009e7245 */ /* 0x000fe20000201000 */
[----:B------:R-:W-:Y:S01]  /*cf90*/  IMAD.MOV.U32 R219, RZ, RZ, 0x2f800000 ;  /* 0x2f800000ffdb7424 */ /* 0x000fe200078e00ff */
[----:B------:R-:W-:Y:S01]  /*cfa0*/  LOP3.LUT R29, R29, 0xfffffffb, RZ, 0xc0, !PT ;  /* 0xfffffffb1d1d7812 */ /* 0x000fe200078ec0ff */
[----:B-----5:R-:W-:Y:S01]  /*cfb0*/  HADD2.F32 R161, -RZ, R56.H0_H0 ;  /* 0x20000038ffa17230 */ /* 0x020fe20000004100 */
[----:B------:R-:W-:Y:S01]  /*cfc0*/  BSSY B1, `(.L_x_6983) ;  /* 0x0000016000017945 */ /* 0x000fe20003800000 */
[----:B------:R-:W-:Y:S01]  /*cfd0*/  FFMA.FTZ R149, R158, R219, 1.1641532182693481445e-10 ;  /* 0x2f0000009e957423 */ /* 0x000fe200000100db */
[----:B------:R-:W-:Y:S01]  /*cfe0*/  IADD3 R183, R170, 0x1, RZ ;  /* 0x00000001aab77810 */ /* 0x000fe20007ffe0ff */
[----:B------:R-:W1:Y:S01]  /*cff0*/  LDC R207, c[0x0][0x298] ;  /* 0x0000a600ffcf7b82 */ /* 0x000e620000000800 */
[----:B------:R-:W-:Y:S01]  /*d000*/  FMUL.FTZ R158, R161, R214 ;  /* 0x000000d6a19e7220 */ /* 0x000fe20000410000 */
[----:B------:R-:W-:Y:S01]  /*d010*/  @P0 HADD2.F32 R161, -RZ, R52.H0_H0 ;  /* 0x20000034ffa10230 */ /* 0x000fe20000004100 */
[----:B0-----:R-:W-:-:S02]  /*d020*/  FSETP.GTU.FTZ.AND P1, PT, R149, R218, PT ;  /* 0x000000da9500720b */ /* 0x001fc40003f3c000 */
[----:B-1----:R-:W-:-:S11]  /*d030*/  FMUL.FTZ R158, R158, R207 ;  /* 0x000000cf9e9e7220 */ /* 0x002fd60000410000 */
        /* <DEDUP_REMOVED lines=13> */
.L_x_6984:
[----:B------:R-:W-:-:S07]  /*d110*/  MOV R161, R150 ;  /* 0x0000009600a17202 */ /* 0x000fce0000000f00 */
.L_x_6985:
[----:B------:R-:W-:Y:S05]  /*d120*/  BSYNC B1 ;  /* 0x0000000000017941 */ /* 0x000fea0003800000 */
.L_x_6983:
        /* <DEDUP_REMOVED lines=10> */
[----:B------:R-:W-:Y:S01]  /*d1d0*/  @!P1 IADD3 R47, R47, 0x1, RZ ;  /* 0x000000012f2f9810 */ /* 0x000fe20007ffe0ff */
[----:B------:R-:W-:Y:S01]  /*d1e0*/  @!P1 VIADD R148, R147, 0x1 ;  /* 0x0000000193949836 */ /* 0x000fe20000000000 */
[----:B------:R-:W-:Y:S02]  /*d1f0*/  @!P1 MOV R45, RZ ;  /* 0x000000ff002d9202 */ /* 0x000fe40000000f00 */
[----:B------:R-:W-:-:S13]  /*d200*/  ISETP.NE.AND P2, PT, R47, RZ, !P1 ;  /* 0x000000ff2f00720c */ /* 0x000fda0004f45270 */
[----:B------:R-:W-:-:S05]  /*d210*/  @P2 IADD3 R148, R147, RZ, RZ ;  /* 0x000000ff93942210 */ /* 0x000fca0007ffe0ff */
[----:B------:R-:W-:-:S07]  /*d220*/  @!P1 IMAD.MOV.U32 R147, RZ, RZ, R148 ;  /* 0x000000ffff939224 */ /* 0x000fce00078e0094 */
.L_x_6989:
[----:B------:R-:W-:Y:S05]  /*d230*/  BSYNC B2 ;  /* 0x0000000000027941 */ /* 0x000fea0003800000 */
.L_x_6988:
        /* <DEDUP_REMOVED lines=42> */
.L_x_6987:
[----:B------:R-:W-:Y:S05]  /*d4e0*/  BSYNC B1 ;  /* 0x0000000000017941 */ /* 0x000fea0003800000 */
.L_x_6986:
        /* <DEDUP_REMOVED lines=23> */
.L_x_6991:
[----:B------:R-:W-:-:S07]  /*d660*/  IMAD.MOV.U32 R56, RZ, RZ, R150 ;  /* 0x000000ffff387224 */ /* 0x000fce00078e0096 */
.L_x_6992:
[----:B------:R-:W-:Y:S05]  /*d670*/  BSYNC B1 ;  /* 0x0000000000017941 */ /* 0x000fea0003800000 */
.L_x_6990:
        /* <DEDUP_REMOVED lines=16> */
.L_x_6996:
[----:B------:R-:W-:Y:S05]  /*d780*/  BSYNC B2 ;  /* 0x0000000000027941 */ /* 0x000fea0003800000 */
.L_x_6995:
        /* <DEDUP_REMOVED lines=42> */
.L_x_6994:
[----:B------:R-:W-:Y:S05]  /*da30*/  BSYNC B1 ;  /* 0x0000000000017941 */ /* 0x000fea0003800000 */
.L_x_6993:
        /* <DEDUP_REMOVED lines=21> */
.L_x_6998:
[----:B------:R-:W-:-:S07]  /*db90*/  MOV R56, R150 ;  /* 0x0000009600387202 */ /* 0x000fce0000000f00 */
.L_x_6999:
[----:B------:R-:W-:Y:S05]  /*dba0*/  BSYNC B1 ;  /* 0x0000000000017941 */ /* 0x000fea0003800000 */
.L_x_6997:
        /* <DEDUP_REMOVED lines=10> */
[----:B------:R-:W-:Y:S02]  /*dc50*/  @!P2 IADD3 R47, R47, 0x1, RZ ;  /* 0x000000012f2fa810 */ /* 0x000fe40007ffe0ff */
[----:B------:R-:W-:Y:S02]  /*dc60*/  @!P2 IADD3 R148, R147, 0x1, RZ ;  /* 0x000000019394a810 */ /* 0x000fe40007ffe0ff */
[----:B------:R-:W-:Y:S02]  /*dc70*/  ISETP.NE.AND P3, PT, R47, RZ, !P2 ;  /* 0x000000ff2f00720c */ /* 0x000fe40005765270 */
[----:B------:R-:W-:-:S11]  /*dc80*/  @!P2 MOV R45, RZ ;  /* 0x000000ff002da202 */ /* 0x000fd60000000f00 */
[----:B------:R-:W-:-:S05]  /*dc90*/  @P3 IMAD.MOV R148, RZ, RZ, R147 ;  /* 0x000000ffff943224 */ /* 0x000fca00078e0293 */
[----:B------:R-:W-:-:S07]  /*dca0*/  @!P2 MOV R147, R148 ;  /* 0x000000940093a202 */ /* 0x000fce0000000f00 */
.L_x_7003:
[----:B------:R-:W-:Y:S05]  /*dcb0*/  BSYNC B2 ;  /* 0x0000000000027941 */ /* 0x000fea0003800000 */
.L_x_7002:
        /* <DEDUP_REMOVED lines=42> */
.L_x_7001:
[----:B------:R-:W-:Y:S05]  /*df60*/  BSYNC B1 ;  /* 0x0000000000017941 */ /* 0x000fea0003800000 */
.L_x_7000:
        /* <DEDUP_REMOVED lines=21> */
.L_x_7005:
[----:B------:R-:W-:-:S07]  /*e0c0*/  MOV R184, R150 ;  /* 0x0000009600b87202 */ /* 0x000fce0000000f00 */
.L_x_7006:
[----:B------:R-:W-:Y:S05]  /*e0d0*/  BSYNC B1 ;  /* 0x0000000000017941 */ /* 0x000fea0003800000 */
.L_x_7004:
        /* <DEDUP_REMOVED lines=16> */
.L_x_7010:
[----:B------:R-:W-:Y:S05]  /*e1e0*/  BSYNC B2 ;  /* 0x0000000000027941 */ /* 0x000fea0003800000 */
.L_x_7009:
        /* <DEDUP_REMOVED lines=42> */
.L_x_7008:
[----:B------:R-:W-:Y:S05]  /*e490*/  BSYNC B1 ;  /* 0x0000000000017941 */ /* 0x000fea0003800000 */
.L_x_7007:
[----:B------:R-:W-:Y:S01]  /*e4a0*/  I2FP.F32.U32 R56, R184 ;  /* 0x000000b800387245 */ /* 0x000fe20000201000 */
[----:B------:R-:W-:Y:S01]  /*e4b0*/  HADD2.F32 R149, -RZ, R58.H0_H0 ;  /* 0x2000003aff957230 */ /* 0x000fe20000004100 */
[C---:B------:R-:W-:Y:S01]  /*e4c0*/  ISETP.NE.AND P4, PT, R198.reuse, 0x1, PT ;  /* 0x00000001c600780c */ /* 0x040fe20003f85270 */
[----:B------:R-:W-:Y:S01]  /*e4d0*/  BSSY B1, `(.L_x_7011) ;  /* 0x0000013000017945 */ /* 0x000fe20003800000 */
[----:B------:R-:W-:Y:S01]  /*e4e0*/  IADD3 R216, R198, 0x1, RZ ;  /* 0x00000001c6d87810 */ /* 0x000fe20007ffe0ff */
        /* <DEDUP_REMOVED lines=16> */
.L_x_7012:
[----:B------:R-:W-:-:S07]  /*e5f0*/  IMAD.MOV.U32 R197, RZ, RZ, R150 ;  /* 0x000000ffffc57224 */ /* 0x000fce00078e0096 */
.L_x_7013:
[----:B------:R-:W-:Y:S05]  /*e600*/  BSYNC B1 ;  /* 0x0000000000017941 */ /* 0x000fea0003800000 */
.L_x_7011:
        /* <DEDUP_REMOVED lines=16> */
.L_x_7017:
[----:B------:R-:W-:Y:S05]  /*e710*/  BSYNC B2 ;  /* 0x0000000000027941 */ /* 0x000fea0003800000 */
.L_x_7016:
        /* <DEDUP_REMOVED lines=42> */
.L_x_7015:
[----:B------:R-:W-:Y:S05]  /*e9c0*/  BSYNC B1 ;  /* 0x0000000000017941 */ /* 0x000fea0003800000 */
.L_x_7014:
[----:B------:R-:W-:Y:S01]  /*e9d0*/  I2FP.F32.U32 R56, R197 ;  /* 0x000000c500387245 */ /* 0x000fe20000201000 */
[----:B------:R-:W-:Y:S01]  /*e9e0*/  HADD2.F32 R149, -RZ, R58.H1_H1 ;  /* 0x3000003aff957230 */ /* 0x000fe20000004100 */
[----:B------:R-:W-:Y:S01]  /*e9f0*/  ISETP.NE.AND P5, PT, R216, 0x1, PT ;  /* 0x00000001d800780c */ /* 0x000fe20003fa5270 */
[----:B------:R-:W-:Y:S01]  /*ea00*/  @P0 HADD2.F32 R58, -RZ, R54.H1_H1 ;  /* 0x30000036ff3a0230 */ /* 0x000fe20000004100 */
        /* <DEDUP_REMOVED lines=17> */
.L_x_7019:
[----:B------:R-:W-:-:S07]  /*eb20*/  MOV R58, R150 ;  /* 0x00000096003a7202 */ /* 0x000fce0000000f00 */
.L_x_7020:
[----:B------:R-:W-:Y:S05]  /*eb30*/  BSYNC B1 ;  /* 0x0000000000017941 */ /* 0x000fea0003800000 */
.L_x_7018:
        /* <DEDUP_REMOVED lines=16> */
.L_x_7024:
[----:B------:R-:W-:Y:S05]  /*ec40*/  BSYNC B2 ;  /* 0x0000000000027941 */ /* 0x000fea0003800000 */
.L_x_7023:
        /* <DEDUP_REMOVED lines=42> */
.L_x_7022:
[----:B------:R-:W-:Y:S05]  /*eef0*/  BSYNC B1 ;  /* 0x0000000000017941 */ /* 0x000fea0003800000 */
.L_x_7021:
[----:B------:R-:W-:Y:S01]  /*ef00*/  I2FP.F32.U32 R56, R58 ;  /* 0x0000003a00387245 */ /* 0x000fe20000201000 */
[----:B------:R-:W-:Y:S01]  /*ef10*/  HADD2.F32 R149, -RZ, R59.H0_H0 ;  /* 0x2000003bff957230 */ /* 0x000fe20000004100 */
[----:B------:R-:W-:Y:S01]  /*ef20*/  ISETP.NE.AND P6, PT, R220, 0x1, PT ;  /* 0x00000001dc00780c */ /* 0x000fe20003fc5270 */
[----:B------:R-:W-:Y:S01]  /*ef30*/  @P0 HADD2.F32 R217, -RZ, R55.H0_H0 ;  /* 0x20000037ffd90230 */ /* 0x000fe20000004100 */
        /* <DEDUP_REMOVED lines=17> */
.L_x_7026:
[----:B------:R-:W-:-:S07]  /*f050*/  MOV R58, R150 ;  /* 0x00000096003a7202 */ /* 0x000fce0000000f00 */
.L_x_7027:
[----:B------:R-:W-:Y:S05]  /*f060*/  BSYNC B1 ;  /* 0x0000000000017941 */ /* 0x000fea0003800000 */
.L_x_7025:
        /* <DEDUP_REMOVED lines=11> */
[----:B------:R-:W-:Y:S01]  /*f120*/  @!P6 IADD3 R47, R47, 0x1, RZ ;  /* 0x000000012f2fe810 */ /* 0x000fe20007ffe0ff */
[----:B------:R-:W-:Y:S01]  /*f130*/  @!P6 VIADD R148, R147, 0x1 ;  /* 0x000000019394e836 */ /* 0x000fe20000000000 */
[----:B------:R-:W-:Y:S02]  /*f140*/  @!P6 MOV R45, RZ ;  /* 0x000000ff002de202 */ /* 0x000fe40000000f00 */
[----:B------:R-:W-:-:S13]  /*f150*/  ISETP.NE.AND P0, PT, R47, RZ, !P6 ;  /* 0x000000ff2f00720c */ /* 0x000fda0007705270 */
[----:B------:R-:W-:Y:S02]  /*f160*/  @P0 IADD3 R148, R147, RZ, RZ ;  /* 0x000000ff93940210 */ /* 0x000fe40007ffe0ff */
[----:B------:R-:W-:-:S03]  /*f170*/  ISETP.NE.AND P0, PT, R56, RZ, PT ;  /* 0x000000ff3800720c */ /* 0x000fc60003f05270 */
[----:B------:R-:W-:-:S10]  /*f180*/  @!P6 IMAD.MOV.U32 R147, RZ, RZ, R148 ;  /* 0x000000ffff93e224 */ /* 0x000fd400078e0094 */
.L_x_7031:
[----:B------:R-:W-:Y:S05]  /*f190*/  BSYNC B2 ;  /* 0x0000000000027941 */ /* 0x000fea0003800000 */
.L_x_7030:
        /* <DEDUP_REMOVED lines=42> */
.L_x_7029:
[----:B------:R-:W-:Y:S05]  /*f440*/  BSYNC B1 ;  /* 0x0000000000017941 */ /* 0x000fea0003800000 */
.L_x_7028:
        /* <DEDUP_REMOVED lines=38> */
.L_x_6975:
[----:B------:R-:W-:Y:S05]  /*f6b0*/  BSYNC B0 ;  /* 0x0000000000007941 */ /* 0x000fea0003800000 */
.L_x_6974:
        /* <DEDUP_REMOVED lines=23> */
.L_x_7035:
[----:B------:R-:W-:-:S07]  /*f830*/  MOV R159, R150 ;  /* 0x00000096009f7202 */ /* 0x000fce0000000f00 */
.L_x_7036:
[----:B------:R-:W-:Y:S05]  /*f840*/  BSYNC B1 ;  /* 0x0000000000017941 */ /* 0x000fea0003800000 */
.L_x_7034:
        /* <DEDUP_REMOVED lines=16> */
.L_x_7040:
[----:B------:R-:W-:Y:S05]  /*f950*/  BSYNC B2 ;  /* 0x0000000000027941 */ /* 0x000fea0003800000 */
.L_x_7039:
        /* <DEDUP_REMOVED lines=42> */
.L_x_7038:
[----:B------:R-:W-:Y:S05]  /*fc00*/  BSYNC B1 ;  /* 0x0000000000017941 */ /* 0x000fea0003800000 */
.L_x_7037:
[----:B------:R-:W0:Y:S01]  /*fc10*/  LDC R218, c[0x0][0x294] ;  /* 0x0000a500ffda7b82 */ /* 0x000e220000000800 */
[----:B------:R-:W-:Y:S01]  /*fc20*/  HFMA2.MMA R219, -RZ, RZ, 0.1171875, 0 ;  /* 0x2f800000ffdb7435 */ /* 0x000fe200000001ff */
[----:B------:R-:W-:Y:S01]  /*fc30*/  I2FP.F32.U32 R186, R159 ;  /* 0x0000009f00ba7245 */ /* 0x000fe20000201000 */
[----:B-----5:R-:W-:Y:S01]  /*fc40*/  HADD2.F32 R159, -RZ, R56.H0_H0 ;  /* 0x20000038ff9f7230 */ /* 0x020fe20000004100 */
[----:B------:R-:W-:Y:S01]  /*fc50*/  LOP3.LUT R29, R29, 0xfffffffb, RZ, 0xc0, !PT ;  /* 0xfffffffb1d1d7812 */ /* 0x000fe200078ec0ff */
[----:B------:R-:W-:Y:S01]  /*fc60*/  BSSY B1, `(.L_x_7041) ;  /* 0x0000016000017945 */ /* 0x000fe20003800000 */
[----:B------:R-:W-:Y:S02]  /*fc70*/  IADD3 R185, R172, 0x1, RZ ;  /* 0x00000001acb97810 */ /* 0x000fe40007ffe0ff */
        /* <DEDUP_REMOVED lines=19> */
.L_x_7042:
[----:B------:R-:W-:-:S07]  /*fdb0*/  IMAD.MOV.U32 R171, RZ, RZ, R150 ;  /* 0x000000ffffab7224 */ /* 0x000fce00078e0096 */
.L_x_7043:
[----:B------:R-:W-:Y:S05]  /*fdc0*/  BSYNC B1 ;  /* 0x0000000000017941 */ /* 0x000fea0003800000 */
.L_x_7041:
        /* <DEDUP_REMOVED lines=16> */
.L_x_7047:
[----:B------:R-:W-:Y:S05]  /*fed0*/  BSYNC B2 ;  /* 0x0000000000027941 */ /* 0x000fea0003800000 */
.L_x_7046:
        /* <DEDUP_REMOVED lines=42> */
.L_x_7045:
[----:B------:R-:W-:Y:S05]  /*10180*/  BSYNC B1 ;  /* 0x0000000000017941 */ /* 0x000fea0003800000 */
.L_x_7044:
[----:B------:R-:W-:Y:S01]  /*10190*/  I2FP.F32.U32 R172, R171 ;  /* 0x000000ab00ac7245 */ /* 0x000fe20000201000 */
[----:B------:R-:W-:Y:S01]  /*101a0*/  HADD2.F32 R171, -RZ, R56.H1_H1 ;  /* 0x30000038ffab7230 */ /* 0x000fe20000004100 */
[----:B------:R-:W-:Y:S01]  /*101b0*/  LOP3.LUT R29, R29, 0xfffffffd, RZ, 0xc0, !PT ;  /* 0xfffffffd1d1d7812 */ /* 0x000fe200078ec0ff */
[----:B------:R-:W-:Y:S01]  /*101c0*/  @P0 HADD2.F32 R56, -RZ, R52.H1_H1 ;  /* 0x30000034ff380230 */ /* 0x000fe20000004100 */
[----:B------:R-:W-:Y:S01]  /*101d0*/  BSSY B1, `(.L_x_7048) ;  /* 0x0000014000017945 */ /* 0x000fe20003800000 */
[----:B------:R-:W-:Y:S01]  /*101e0*/  FFMA.FTZ R149, R172, R219, 1.1641532182693481445e-10 ;  /* 0x2f000000ac957423 */ /* 0x000fe200000100db */
[----:B------:R-:W-:Y:S01]  /*101f0*/  FMUL.FTZ R171, R171, R214 ;  /* 0x000000d6abab7220 */ /* 0x000fe20000410000 */
[----:B------:R-:W-:-:S03]  /*10200*/  VIADD R186, R185, 0x1 ;  /* 0x00000001b9ba7836 */ /* 0x000fc60000000000 */
[----:B------:R-:W-:Y:S01]  /*10210*/  FSETP.GTU.FTZ.AND P1, PT, R149, R218, PT ;  /* 0x000000da9500720b */ /* 0x000fe20003f3c000 */
[----:B------:R-:W-:-:S05]  /*10220*/  FMUL.FTZ R171, R171, R208 ;  /* 0x000000d0abab7220 */ /* 0x000fca0000410000 */
[----:B------:R-:W-:-:S05]  /*10230*/  FSEL R171, R171, RZ, !P1 ;  /* 0x000000ffabab7208 */ /* 0x000fca0004800000 */
[----:B------:R-:W-:Y:S02]  /*10240*/  @P0 FADD.FTZ R171, R56, R171 ;  /* 0x000000ab38ab0221 */ /* 0x000fe40000010000 */
[----:B------:R-:W-:Y:S02]  /*10250*/  @P1 LOP3.LUT R29, R29, 0x2, RZ, 0xfc, !PT ;  /* 0x000000021d1d1812 */ /* 0x000fe400078efcff */
[----:B------:R-:W-:-:S13]  /*10260*/  ISETP.NE.AND P1, PT, R185, 0x1, PT ;  /* 0x00000001b900780c */ /* 0x000fda0003f25270 */
[----:B------:R-:W-:Y:S05]  /*10270*/  @!P1 BRA `(.L_x_7049) ;  /* 0x0000000000209947 */ /* 0x000fea0003800000 */
        /* <DEDUP_REMOVED lines=8> */
.L_x_7049:
[----:B------:R-:W-:-:S07]  /*10300*/  MOV R56, R150 ;  /* 0x0000009600387202 */ /* 0x000fce0000000f00 */
.L_x_7050:
[----:B------:R-:W-:Y:S05]  /*10310*/  BSYNC B1 ;  /* 0x0000000000017941 */ /* 0x000fea0003800000 */
.L_x_7048:
        /* <DEDUP_REMOVED lines=16> */
.L_x_7054:
[----:B------:R-:W-:Y:S05]  /*10420*/  BSYNC B2 ;  /* 0x0000000000027941 */ /* 0x000fea0003800000 */
.L_x_7053:
        /* <DEDUP_REMOVED lines=42> */
.L_x_7052:
[----:B------:R-:W-:Y:S05]  /*106d0*/  BSYNC B1 ;  /* 0x0000000000017941 */ /* 0x000fea0003800000 */
.L_x_7051:
        /* <DEDUP_REMOVED lines=21> */
.L_x_7056:
[----:B------:R-:W-:-:S07]  /*10830*/  MOV R56, R150 ;  /* 0x0000009600387202 */ /* 0x000fce0000000f00 */
.L_x_7057:
[----:B------:R-:W-:Y:S05]  /*10840*/  BSYNC B1 ;  /* 0x0000000000017941 */ /* 0x000fea0003800000 */
.L_x_7055:
        /* <DEDUP_REMOVED lines=16> */
.L_x_7061:
[----:B------:R-:W-:Y:S05]  /*10950*/  BSYNC B2 ;  /* 0x0000000000027941 */ /* 0x000fea0003800000 */
.L_x_7060:
        /* <DEDUP_REMOVED lines=42> */
.L_x_7059:
[----:B------:R-:W-:Y:S05]  /*10c00*/  BSYNC B1 ;  /* 0x0000000000017941 */ /* 0x000fea0003800000 */
.L_x_7058:
        /* <DEDUP_REMOVED lines=21> */
.L_x_7063:
[----:B------:R-:W-:-:S07]  /*10d60*/  IMAD.MOV.U32 R186, RZ, RZ, R150 ;  /* 0x000000ffffba7224 */ /* 0x000fce00078e0096 */
.L_x_7064:
[----:B------:R-:W-:Y:S05]  /*10d70*/  BSYNC B1 ;  /* 0x0000000000017941 */ /* 0x000fea0003800000 */
.L_x_7062:
        /* <DEDUP_REMOVED lines=16> */
.L_x_7068:
[----:B------:R-:W-:Y:S05]  /*10e80*/  BSYNC B2 ;  /* 0x0000000000027941 */ /* 0x000fea0003800000 */
.L_x_7067:
        /* <DEDUP_REMOVED lines=42> */
.L_x_7066:
[----:B------:R-:W-:Y:S05]  /*11130*/  BSYNC B1 ;  /* 0x0000000000017941 */ /* 0x000fea0003800000 */
.L_x_7065:
        /* <DEDUP_REMOVED lines=21> */
.L_x_7070:
[----:B------:R-:W-:-:S07]  /*11290*/  MOV R199, R150 ;  /* 0x0000009600c77202 */ /* 0x000fce0000000f00 */
.L_x_7071:
[----:B------:R-:W-:Y:S05]  /*112a0*/  BSYNC B1 ;  /* 0x0000000000017941 */ /* 0x000fea0003800000 */
.L_x_7069:
        /* <DEDUP_REMOVED lines=16> */
.L_x_7075:
[----:B------:R-:W-:Y:S05]  /*113b0*/  BSYNC B2 ;  /* 0x0000000000027941 */ /* 0x000fea0003800000 */
.L_x_7074:
        /* <DEDUP_REMOVED lines=42> */
.L_x_7073:
[----:B------:R-:W-:Y:S05]  /*11660*/  BSYNC B1 ;  /* 0x0000000000017941 */ /* 0x000fea0003800000 */
.L_x_7072:
        /* <DEDUP_REMOVED lines=21> */
.L_x_7077:
[----:B------:R-:W-:-:S07]  /*117c0*/  MOV R58, R150 ;  /* 0x00000096003a7202 */ /* 0x000fce0000000f00 */
.L_x_7078:
[----:B------:R-:W-:Y:S05]  /*117d0*/  BSYNC B1 ;  /* 0x0000000000017941 */ /* 0x000fea0003800000 */
.L_x_7076:
        /* <DEDUP_REMOVED lines=16> */
.L_x_7082:
[----:B------:R-:W-:Y:S05]  /*118e0*/  BSYNC B2 ;  /* 0x0000000000027941 */ /* 0x000fea0003800000 */
.L_x_7081:
        /* <DEDUP_REMOVED lines=42> */
.L_x_7080:
[----:B------:R-:W-:Y:S05]  /*11b90*/  BSYNC B1 ;  /* 0x0000000000017941 */ /* 0x000fea0003800000 */
.L_x_7079:
        /* <DEDUP_REMOVED lines=9> */
[----:B------:R-:W-:Y:S02]  /*11c30*/  FSEL R200, R149, RZ, !P5 ;  /* 0x000000ff95c87208 */ /* 0x000fe40006800000 */
        /* <DEDUP_REMOVED lines=11> */
.L_x_7084:
[----:B------:R-:W-:-:S07]  /*11cf0*/  IMAD.MOV.U32 R58, RZ, RZ, R150 ;  /* 0x000000ffff3a7224 */ /* 0x000fce00078e0096 */
.L_x_7085:
[----:B------:R-:W-:Y:S05]  /*11d00*/  BSYNC B1 ;  /* 0x0000000000017941 */ /* 0x000fea0003800000 */
.L_x_7083:
        /* <DEDUP_REMOVED lines=15> */
[----:B------:R-:W-:Y:S02]  /*11e00*/  @P0 IADD3 R148, R147, RZ, RZ ;  /* 0x000000ff93940210 */ /* 0x000fe40007ffe0ff */
[----:B------:R-:W-:Y:S02]  /*11e10*/  ISETP.NE.AND P0, PT, R56, RZ, PT ;  /* 0x000000ff3800720c */ /* 0x000fe40003f05270 */
[----:B------:R-:W-:-:S11]  /*11e20*/  @!P6 MOV R147, R148 ;  /* 0x000000940093e202 */ /* 0x000fd60000000f00 */
.L_x_7089:
[----:B------:R-:W-:Y:S05]  /*11e30*/  BSYNC B2 ;  /* 0x0000000000027941 */ /* 0x000fea0003800000 */
.L_x_7088:
        /* <DEDUP_REMOVED lines=42> */
.L_x_7087:
[----:B------:R-:W-:Y:S05]  /*120e0*/  BSYNC B1 ;  /* 0x0000000000017941 */ /* 0x000fea0003800000 */
.L_x_7086:
        /* <DEDUP_REMOVED lines=32> */
[C---:B------:R-:W-:Y:S01]  /*122f0*/  LEA.HI.X R217, R215.reuse, UR13, RZ, 0x3, P0 ;  /* 0x0000000dd7d97c11 */ /* 0x040fe200080f1cff */
[----:B------:R-:W-:Y:S01]  /*12300*/  VIADD R215, R215, 0x80 ;  /* 0x00000080d7d77836 */ /* 0x000fe20000000000 */
[----:B------:R-:W-:Y:S01]  /*12310*/  LOP3.LUT R220, R220, R225, RZ, 0xfc, !PT ;  /* 0x000000e1dcdc7212 */ /* 0x000fe200078efcff */
[----:B------:R0:W-:Y:S01]  /*12320*/  STG.E.128 desc[UR4][R218.64], R56 ;  /* 0x00000038da007986 */ /* 0x0001e2000c101d04 */
[----:B------:R-:W-:-:S05]  /*12330*/  LOP3.LUT R221, R221, R227, R223, 0xfe, !PT ;  /* 0x000000e3dddd7212 */ /* 0x000fca00078efedf */
[----:B------:R0:W-:Y:S02]  /*12340*/  STG.E.64 desc[UR4][R216.64], R220 ;  /* 0x000000dcd8007986 */ /* 0x0001e4000c101b04 */
.L_x_7033:
[----:B------:R-:W-:Y:S05]  /*12350*/  BSYNC B0 ;  /* 0x0000000000007941 */ /* 0x000fea0003800000 */
.L_x_7032:
        /* <DEDUP_REMOVED lines=23> */
.L_x_7093:
[----:B------:R-:W-:-:S07]  /*124d0*/  MOV R160, R150 ;  /* 0x0000009600a07202 */ /* 0x000fce0000000f00 */
.L_x_7094:
[----:B------:R-:W-:Y:S05]  /*124e0*/  BSYNC B1 ;  /* 0x0000000000017941 */ /* 0x000fea0003800000 */
.L_x_7092:
        /* <DEDUP_REMOVED lines=16> */
.L_x_7098:
[----:B------:R-:W-:Y:S05]  /*125f0*/  BSYNC B2 ;  /* 0x0000000000027941 */ /* 0x000fea0003800000 */
.L_x_7097:
        /* <DEDUP_REMOVED lines=42> */
.L_x_7096:
[----:B------:R-:W-:Y:S05]  /*128a0*/  BSYNC B1 ;  /* 0x0000000000017941 */ /* 0x000fea0003800000 */
.L_x_7095:
[----:B------:R-:W0:Y:S01]  /*128b0*/  LDC R218, c[0x0][0x294] ;  /* 0x0000a500ffda7b82 */ /* 0x000e220000000800 */
[----:B------:R-:W-:Y:S01]  /*128c0*/  I2FP.F32.U32 R160, R160 ;  /* 0x000000a000a07245 */ /* 0x000fe20000201000 */
[----:B-----5:R-:W-:Y:S01]  /*128d0*/  HADD2.F32 R173, -RZ, R56.H0_H0 ;  /* 0x20000038ffad7230 */ /* 0x020fe20000004100 */
[----:B------:R-:W-:Y:S01]  /*128e0*/  MOV R219, 0x2f800000 ;  /* 0x2f80000000db7802 */ /* 0x000fe20000000f00 */
[----:B------:R-:W-:Y:S01]  /*128f0*/  BSSY B1, `(.L_x_7099) ;  /* 0x0000017000017945 */ /* 0x000fe20003800000 */
[----:B------:R-:W-:Y:S01]  /*12900*/  LOP3.LUT R29, R29, 0xfffffffb, RZ, 0xc0, !PT ;  /* 0xfffffffb1d1d7812 */ /* 0x000fe200078ec0ff */
[----:B------:R-:W-:Y:S02]  /*12910*/  VIADD R187, R174, 0x1 ;  /* 0x00000001aebb7836 */ /* 0x000fe40000000000 */
[----:B------:R-:W1:Y:S01]  /*12920*/  LDC R209, c[0x0][0x298] ;  /* 0x0000a600ffd17b82 */ /* 0x000e620000000800 */
        /* <DEDUP_REMOVED lines=18> */
.L_x_7100:
[----:B------:R-:W-:-:S07]  /*12a50*/  MOV R173, R150 ;  /* 0x0000009600ad7202 */ /* 0x000fce0000000f00 */
.L_x_7101:
[----:B------:R-:W-:Y:S05]  /*12a60*/  BSYNC B1 ;  /* 0x0000000000017941 */ /* 0x000fea0003800000 */
.L_x_7099:
        /* <DEDUP_REMOVED lines=16> */
.L_x_7105:
[----:B------:R-:W-:Y:S05]  /*12b70*/  BSYNC B2 ;  /* 0x0000000000027941 */ /* 0x000fea0003800000 */
.L_x_7104:
        /* <DEDUP_REMOVED lines=42> */
.L_x_7103:
[----:B------:R-:W-:Y:S05]  /*12e20*/  BSYNC B1 ;  /* 0x0000000000017941 */ /* 0x000fea0003800000 */
.L_x_7102:
        /* <DEDUP_REMOVED lines=23> */
.L_x_7107:
[----:B------:R-:W-:-:S07]  /*12fa0*/  MOV R56, R150 ;  /* 0x0000009600387202 */ /* 0x000fce0000000f00 */
.L_x_7108:
[----:B------:R-:W-:Y:S05]  /*12fb0*/  BSYNC B1 ;  /* 0x0000000000017941 */ /* 0x000fea0003800000 */
.L_x_7106:
        /* <DEDUP_REMOVED lines=16> */
.L_x_7112:
[----:B------:R-:W-:Y:S05]  /*130c0*/  BSYNC B2 ;  /* 0x0000000000027941 */ /* 0x000fea0003800000 */
.L_x_7111:
        /* <DEDUP_REMOVED lines=42> */
.L_x_7110:
[----:B------:R-:W-:Y:S05]  /*13370*/  BSYNC B1 ;  /* 0x0000000000017941 */ /* 0x000fea0003800000 */
.L_x_7109:
        /* <DEDUP_REMOVED lines=21> */
.L_x_7114:
[----:B------:R-:W-:-:S07]  /*134d0*/  IMAD.MOV.U32 R56, RZ, RZ, R150 ;  /* 0x000000ffff387224 */ /* 0x000fce00078e0096 */
.L_x_7115:
[----:B------:R-:W-:Y:S05]  /*134e0*/  BSYNC B1 ;  /* 0x0000000000017941 */ /* 0x000fea0003800000 */
.L_x_7113:
        /* <DEDUP_REMOVED lines=16> */
.L_x_7119:
[----:B------:R-:W-:Y:S05]  /*135f0*/  BSYNC B2 ;  /* 0x0000000000027941 */ /* 0x000fea0003800000 */
.L_x_7118:
        /* <DEDUP_REMOVED lines=42> */
.L_x_7117:
[----:B------:R-:W-:Y:S05]  /*138a0*/  BSYNC B1 ;  /* 0x0000000000017941 */ /* 0x000fea0003800000 */
.L_x_7116:
        /* <DEDUP_REMOVED lines=21> */
.L_x_7121:
[----:B------:R-:W-:-:S07]  /*13a00*/  MOV R188, R150 ;  /* 0x0000009600bc7202 */ /* 0x000fce0000000f00 */
.L_x_7122:
[----:B------:R-:W-:Y:S05]  /*13a10*/  BSYNC B1 ;  /* 0x0000000000017941 */ /* 0x000fea0003800000 */
.L_x_7120:
        /* <DEDUP_REMOVED lines=16> */
.L_x_7126:
[----:B------:R-:W-:Y:S05]  /*13b20*/  BSYNC B2 ;  /* 0x0000000000027941 */ /* 0x000fea0003800000 */
.L_x_7125:
        /* <DEDUP_REMOVED lines=42> */
.L_x_7124:
[----:B------:R-:W-:Y:S05]  /*13dd0*/  BSYNC B1 ;  /* 0x0000000000017941 */ /* 0x000fea0003800000 */
.L_x_7123:
        /* <DEDUP_REMOVED lines=21> */
.L_x_7128:
[----:B------:R-:W-:-:S07]  /*13f30*/  MOV R201, R150 ;  /* 0x0000009600c97202 */ /* 0x000fce0000000f00 */
.L_x_7129:
[----:B------:R-:W-:Y:S05]  /*13f40*/  BSYNC B1 ;  /* 0x0000000000017941 */ /* 0x000fea0003800000 */
.L_x_7127:
        /* <DEDUP_REMOVED lines=16> */
.L_x_7133:
[----:B------:R-:W-:Y:S05]  /*14050*/  BSYNC B2 ;  /* 0x0000000000027941 */ /* 0x000fea0003800000 */
.L_x_7132:
        /* <DEDUP_REMOVED lines=42> */
.L_x_7131:
[----:B------:R-:W-:Y:S05]  /*14300*/  BSYNC B1 ;  /* 0x0000000000017941 */ /* 0x000fea0003800000 */
.L_x_7130:
        /* <DEDUP_REMOVED lines=21> */
.L_x_7135:
[----:B------:R-:W-:-:S07]  /*14460*/  IMAD.MOV.U32 R58, RZ, RZ, R150 ;  /* 0x000000ffff3a7224 */ /* 0x000fce00078e0096 */
.L_x_7136:
[----:B------:R-:W-:Y:S05]  /*14470*/  BSYNC B1 ;  /* 0x0000000000017941 */ /* 0x000fea0003800000 */
.L_x_7134:
        /* <DEDUP_REMOVED lines=16> */
.L_x_7140:
[----:B------:R-:W-:Y:S05]  /*14580*/  BSYNC B2 ;  /* 0x0000000000027941 */ /* 0x000fea0003800000 */
.L_x_7139:
        /* <DEDUP_REMOVED lines=42> */
.L_x_7138:
[----:B------:R-:W-:Y:S05]  /*14830*/  BSYNC B1 ;  /* 0x0000000000017941 */ /* 0x000fea0003800000 */
.L_x_7137:
        /* <DEDUP_REMOVED lines=21> */
.L_x_7142:
[----:B------:R-:W-:-:S07]  /*14990*/  MOV R58, R150 ;  /* 0x00000096003a7202 */ /* 0x000fce0000000f00 */
.L_x_7143:
[----:B------:R-:W-:Y:S05]  /*149a0*/  BSYNC B1 ;  /* 0x0000000000017941 */ /* 0x000fea0003800000 */
.L_x_7141:
        /* <DEDUP_REMOVED lines=18> */
.L_x_7147:
[----:B------:R-:W-:Y:S05]  /*14ad0*/  BSYNC B2 ;  /* 0x0000000000027941 */ /* 0x000fea0003800000 */
.L_x_7146:
        /* <DEDUP_REMOVED lines=42> */
.L_x_7145:
[----:B------:R-:W-:Y:S05]  /*14d80*/  BSYNC B1 ;  /* 0x0000000000017941 */ /* 0x000fea0003800000 */
.L_x_7144:
        /* <DEDUP_REMOVED lines=35> */
[----:B------:R-:W-:-:S05]  /*14fc0*/  LOP3.LUT R219, R219, R225, R221, 0xfe, !PT ;  /* 0x000000e1dbdb7212 */ /* 0x000fca00078efedd */
[----:B------:R0:W-:Y:S02]  /*14fd0*/  STG.E.64 desc[UR4][R214.64], R218 ;  /* 0x000000dad6007986 */ /* 0x0001e4000c101b04 */
.L_x_7091:
[----:B------:R-:W-:Y:S05]  /*14fe0*/  BSYNC B0 ;  /* 0x0000000000007941 */ /* 0x000fea0003800000 */
.L_x_7090:
[----:B01234-:R-:W-:Y:S01]  /*14ff0*/  FADD.FTZ R56, RZ, R144 ;  /* 0x00000090ff387221 */ /* 0x01ffe20000010000 */
[----:B------:R-:W-:Y:S01]  /*15000*/  LOP3.LUT P0, RZ, R29, 0x8, RZ, 0xc0, !PT ;  /* 0x000000081dff7812 */ /* 0x000fe2000780c0ff */
[----:B------:R-:W-:Y:S01]  /*15010*/  UMOV UR6, 0xffffffff ;  /* 0xffffffff00067882 */ /* 0x000fe20000000000 */
[----:B------:R-:W-:Y:S01]  /*15020*/  ISETP.GT.U32.AND P4, PT, R35, 0xff, PT ;  /* 0x000000ff2300780c */ /* 0x000fe20003f84070 */
[----:B------:R-:W-:Y:S01]  /*15030*/  FADD.FTZ R57, R169, R56 ;  /* 0x00000038a9397221 */ /* 0x000fe20000010000 */
[C---:B------:R-:W-:Y:S02]  /*15040*/  ISETP.GT.U32.AND P3, PT, R35.reuse, 0x17f, PT ;  /* 0x0000017f2300780c */ /* 0x040fe40003f64070 */
[C---:B------:R-:W-:Y:S01]  /*15050*/  ISETP.GT.U32.AND P2, PT, R35.reuse, 0x1ff, PT ;  /* 0x000001ff2300780c */ /* 0x040fe20003f44070 */
        /* <DEDUP_REMOVED lines=202> */
.L_x_7174:
[----:B------:R-:W-:Y:S01]  /*15d00*/  LOP3.LUT P0, RZ, R48, 0x1f, RZ, 0xc0, !PT ;  /* 0x0000001f30ff7812 */ /* 0x000fe2000780c0ff */
[----:B------:R-:W-:Y:S05]  /*15d10*/  WARPSYNC.ALL ;  /* 0x0000000000007948 */ /* 0x000fea0003800000 */
[----:B------:R-:W-:-:S07]  /*15d20*/  LOP3.LUT R59, R59, 0x3, RZ, 0xc0, !PT ;  /* 0x000000033b3b7812 */ /* 0x000fce00078ec0ff */
[----:B------:R-:W2:Y:S01]  /*15d30*/  @!P0 S2R R214, SR_CgaCtaId ;  /* 0x0000000000d68919 */ /* 0x000ea20000008800 */
[----:B------:R-:W-:Y:S02]  /*15d40*/  @!P0 MOV R57, 0x400 ;  /* 0x0000040000398802 */ /* 0x000fe40000000f00 */
[----:B------:R-:W-:Y:S02]  /*15d50*/  @!P0 IADD3 R211, R58, R59, RZ ;  /* 0x0000003b3ad38210 */ /* 0x000fe40007ffe0ff */
[----:B--2---:R-:W-:Y:S01]  /*15d60*/  @!P0 LEA R214, R214, R57, 0x18 ;  /* 0x00000039d6d68211 */ /* 0x004fe200078ec0ff */
[----:B-1----:R-:W-:Y:S01]  /*15d70*/  FADD.FTZ R57, R215, R218 ;  /* 0x000000dad7397221 */ /* 0x002fe20000010000 */
[----:B0-----:R-:W-:-:S03]  /*15d80*/  LOP3.LUT R215, R48, 0x1f, RZ, 0xc0, !PT ;  /* 0x0000001f30d77812 */ /* 0x001fc600078ec0ff */
[----:B------:R-:W-:-:S05]  /*15d90*/  @!P0 IMAD R211, R211, 0x8, R214 ;  /* 0x00000008d3d38824 */ /* 0x000fca00078e02d6 */
[----:B------:R0:W-:Y:S01]  /*15da0*/  @!P0 STS.64 [R211], R56 ;  /* 0x00000038d3008388 */ /* 0x0001e20000000a00 */
[----:B------:R-:W-:-:S13]  /*15db0*/  ISETP.GT.U32.AND P0, PT, R215, 0x3, PT ;  /* 0x00000003d700780c */ /* 0x000fda0003f04070 */
[----:B0-----:R-:W0:Y:S01]  /*15dc0*/  @!P0 S2R R57, SR_CgaCtaId ;  /* 0x0000000000398919 */ /* 0x001e220000008800 */
[----:B------:R-:W-:Y:S01]  /*15dd0*/  @!P0 MOV R56, 0x400 ;  /* 0x0000040000388802 */ /* 0x000fe20000000f00 */
[----:B------:R-:W-:Y:S01]  /*15de0*/  BSSY B0, `(.L_x_7149) ;  /* 0x000005d000007945 */ /* 0x000fe20003800000 */
[----:B------:R-:W-:Y:S01]  /*15df0*/  @!P0 IADD3 R58, R58, R215, RZ ;  /* 0x000000d73a3a8210 */ /* 0x000fe20007ffe0ff */
[----:B------:R-:W-:Y:S01]  /*15e00*/  BAR.SYNC.DEFER_BLOCKING 0x0 ;  /* 0x0000000000007b1d */ /* 0x000fe20000010000 */
[C---:B------:R-:W-:Y:S02]  /*15e10*/  LOP3.LUT P2, RZ, R29.reuse, 0x800, RZ, 0xc0, !PT ;  /* 0x000008001dff7812 */ /* 0x040fe4000784c0ff */
[----:B------:R-:W-:Y:S02]  /*15e20*/  LOP3.LUT P1, RZ, R29, 0x8, RZ, 0xc0, !PT ;  /* 0x000000081dff7812 */ /* 0x000fe4000782c0ff */
[----:B0-----:R-:W-:Y:S02]  /*15e30*/  @!P0 LEA R211, R57, R56, 0x18 ;  /* 0x0000003839d38211 */ /* 0x001fe400078ec0ff */
[----:B------:R-:W-:-:S02]  /*15e40*/  CS2R R56, SRZ ;  /* 0x0000000000387805 */ /* 0x000fc4000001ff00 */
[----:B------:R-:W-:Y:S01]  /*15e50*/  @!P0 LEA R211, R58, R211, 0x3 ;  /* 0x000000d33ad38211 */ /* 0x000fe200078e18ff */
[----:B------:R-:W-:Y:S01]  /*15e60*/  IMAD.MOV.U32 R58, RZ, RZ, RZ ;  /* 0x000000ffff3a7224 */ /* 0x000fe200078e00ff */
[----:B------:R-:W-:-:S03]  /*15e70*/  @!P0 MOV R58, R145 ;  /* 0x00000091003a8202 */ /* 0x000fc60000000f00 */
[----:B------:R-:W-:Y:S01]  /*15e80*/  @!P0 LDS.64 R56, [R211] ;  /* 0x00000000d3388984 */ /* 0x000fe20000000a00 */
[----:B------:R-:W-:-:S03]  /*15e90*/  LOP3.LUT P0, RZ, R59, 0x1f, R48, 0xf8, !PT ;  /* 0x0000001f3bff7812 */ /* 0x000fc6000780f830 */
[----:B------:R-:W0:Y:S02]  /*15ea0*/  SHFL.DOWN PT, R215, R58, 0x2, 0x1f ;  /* 0x08401f003ad77f89 */ /* 0x000e2400000e0000 */
[----:B0-----:R-:W-:Y:S02]  /*15eb0*/  IADD3 R216, R215, R58, RZ ;  /* 0x0000003ad7d87210 */ /* 0x001fe40007ffe0ff */
[----:B------:R-:W-:Y:S02]  /*15ec0*/  I2FP.F32.S32 R220, R215 ;  /* 0x000000d700dc7245 */ /* 0x000fe40000201400 */
[----:B------:R-:W-:Y:S01]  /*15ed0*/  I2FP.F32.S32 R218, R216 ;  /* 0x000000d800da7245 */ /* 0x000fe20000201400 */
[----:B------:R-:W-:Y:S01]  /*15ee0*/  SHFL.DOWN PT, R221, R216, 0x1, 0x1f ;  /* 0x08201f00d8dd7f89 */ /* 0x000fe200000e0000 */
[----:B------:R-:W-:Y:S02]  /*15ef0*/  I2FP.F32.S32 R215, R58 ;  /* 0x0000003a00d77245 */ /* 0x000fe40000201400 */
[----:B------:R-:W0:Y:S01]  /*15f00*/  MUFU.RCP R219, R218 ;  /* 0x000000da00db7308 */ /* 0x000e220000001000 */
[----:B------:R-:W1:Y:S04]  /*15f10*/  SHFL.DOWN PT, R217, R56, 0x2, 0x1f ;  /* 0x08401f0038d97f89 */ /* 0x000e6800000e0000 */
[----:B------:R-:W2:Y:S01]  /*15f20*/  SHFL.DOWN PT, R214, R57, 0x2, 0x1f ;  /* 0x08401f0039d67f89 */ /* 0x000ea200000e0000 */
[----:B-1----:R-:W-:-:S04]  /*15f30*/  FMUL.FTZ R222, R217, R220 ;  /* 0x000000dcd9de7220 */ /* 0x002fc80000410000 */
[----:B------:R-:W-:Y:S01]  /*15f40*/  FFMA.FTZ R222, R215, R56, R222 ;  /* 0x00000038d7de7223 */ /* 0x000fe200000100de */
[----:B------:R-:W-:Y:S01]  /*15f50*/  FADD.FTZ R56, -R217, R56 ;  /* 0x00000038d9387221 */ /* 0x000fe20000010100 */
[----:B--2---:R-:W-:Y:S01]  /*15f60*/  FADD.FTZ R214, R214, R57 ;  /* 0x00000039d6d67221 */ /* 0x004fe20000010000 */
[----:B------:R-:W-:Y:S02]  /*15f70*/  IMAD.IADD R217, R216, 0x1, R221 ;  /* 0x00000001d8d97824 */ /* 0x000fe400078e02dd */
        /* <DEDUP_REMOVED lines=67> */
.L_x_7150:
[----:B------:R-:W-:Y:S05]  /*163b0*/  BSYNC B0 ;  /* 0x0000000000007941 */ /* 0x000fea0003800000 */
.L_x_7149:
        /* <DEDUP_REMOVED lines=35> */
.L_x_7152:
[----:B------:R-:W-:Y:S05]  /*165f0*/  BSYNC B0 ;  /* 0x0000000000007941 */ /* 0x000fea0003800000 */
.L_x_7151:
        /* <DEDUP_REMOVED lines=31> */
[----:B------:R-:W-:Y:S01]  /*167f0*/  F2FP.F16.F32.PACK_AB R58, R217, R218 ;  /* 0x000000dad93a723e */ /* 0x000fe200000000ff */
[----:B------:R-:W-:Y:S01]  /*16800*/  VIADD R210, R210, 0x80 ;  /* 0x00000080d2d27836 */ /* 0x000fe20000000000 */
[----:B------:R-:W-:-:S05]  /*16810*/  F2FP.F16.F32.PACK_AB R59, R220, R225 ;  /* 0x000000e1dc3b723e */ /* 0x000fca00000000ff */
[----:B------:R3:W-:Y:S02]  /*16820*/  STG.E.128 desc[UR4][R214.64], R56 ;  /* 0x00000038d6007986 */ /* 0x0007e4000c101d04 */
.L_x_7154:
[----:B------:R-:W-:Y:S05]  /*16830*/  BSYNC B0 ;  /* 0x0000000000007941 */ /* 0x000fea0003800000 */
.L_x_7153:
        /* <DEDUP_REMOVED lines=35> */
.L_x_7156:
[----:B------:R-:W-:Y:S05]  /*16a70*/  BSYNC B0 ;  /* 0x0000000000007941 */ /* 0x000fea0003800000 */
.L_x_7155:
        /* <DEDUP_REMOVED lines=35> */
.L_x_7158:
[----:B------:R-:W-:Y:S05]  /*16cb0*/  BSYNC B0 ;  /* 0x0000000000007941 */ /* 0x000fea0003800000 */
.L_x_7157:
        /* <DEDUP_REMOVED lines=31> */
[----:B------:R-:W-:Y:S01]  /*16eb0*/  F2FP.F16.F32.PACK_AB R58, R59, R218 ;  /* 0x000000da3b3a723e */ /* 0x000fe200000000ff */
[----:B------:R-:W-:Y:S01]  /*16ec0*/  VIADD R210, R210, 0x80 ;  /* 0x00000080d2d27836 */ /* 0x000fe20000000000 */
[----:B------:R-:W-:-:S05]  /*16ed0*/  F2FP.F16.F32.PACK_AB R59, R220, R225 ;  /* 0x000000e1dc3b723e */ /* 0x000fca00000000ff */
[----:B------:R0:W-:Y:S02]  /*16ee0*/  STG.E.128 desc[UR4][R214.64], R56 ;  /* 0x00000038d6007986 */ /* 0x0001e4000c101d04 */
.L_x_7160:
[----:B------:R-:W-:Y:S05]  /*16ef0*/  BSYNC B0 ;  /* 0x0000000000007941 */ /* 0x000fea0003800000 */
.L_x_7159:
        /* <DEDUP_REMOVED lines=34> */
.L_x_7162:
[----:B------:R-:W-:Y:S05]  /*17120*/  BSYNC B0 ;  /* 0x0000000000007941 */ /* 0x000fea0003800000 */
.L_x_7161:
[----:B------:R-:W-:Y:S02]  /*17130*/  LOP3.LUT P0, RZ, R29, 0x1, RZ, 0xc0, !PT ;  /* 0x000000011dff7812 */ /* 0x000fe4000780c0ff */
[----:B------:R-:W-:Y:S02]  /*17140*/  IADD3 R31, R31, UR14, RZ ;  /* 0x0000000e1f1f7c10 */ /* 0x000fe4000fffe0ff */
[----:B0-----:R-:W-:Y:S02]  /*17150*/  SEL R211, RZ, 0x1, P0 ;  /* 0x00000001ffd37807 */ /* 0x001fe40000000000 */
[----:B------:R-:W-:-:S13]  /*17160*/  ISETP.GE.AND P0, PT, R31, UR15, PT ;  /* 0x0000000f1f007c0c */ /* 0x000fda000bf06270 */
[----:B------:R-:W-:Y:S05]  /*17170*/  @!P0 BRA `(.L_x_7163) ;  /* 0xfffffea400588947 */ /* 0x000fea000383ffff */
[----:B------:R-:W-:Y:S05]  /*17180*/  EXIT ;  /* 0x000000000000794d */ /* 0x000fea0003800000 */
.L_x_7148:
[----:B------:R-:W-:Y:S01]  /*17190*/  HFMA2.MMA R222, -RZ, RZ, 0, 1.847743988037109375e-06 ;  /* 0x0000001fffde7435 */ /* 0x000fe200000001ff */
[----:B------:R-:W-:Y:S01]  /*171a0*/  MOV R220, R57 ;  /* 0x0000003900dc7202 */ /* 0x000fe20000000f00 */
[----:B------:R-:W-:Y:S01]  /*171b0*/  IMAD.MOV.U32 R221, RZ, RZ, 0x1 ;  /* 0x00000001ffdd7424 */ /* 0x000fe200078e00ff */
[----:B------:R-:W-:-:S08]  /*171c0*/  MOV R219, 0xffffffff ;  /* 0xffffffff00db7802 */ /* 0x000fd00000000f00 */
[----:B------:R-:W-:Y:S05]  /*171d0*/  WARPSYNC.COLLECTIVE R219, `(.L_x_7164) ;  /* 0x00000000db087348 */ /* 0x000fea0003c00000 */
[----:B------:R0:W1:Y:S02]  /*171e0*/  SHFL.BFLY P6, R217, R220, R221, R222 ;  /* 0x0c0000dddcd97389 */ /* 0x00006400000c00de */
[----:B01----:R-:W-:Y:S01]  /*171f0*/  ENDCOLLECTIVE ;  /* 0x000000000000791b */ /* 0x003fe20003800000 */
.L_x_7164:
[----:B------:R-:W-:Y:S01]  /*17200*/  HFMA2.MMA R221, -RZ, RZ, 0, 1.1920928955078125e-07 ;  /* 0x00000002ffdd7435 */ /* 0x000fe200000001ff */
[----:B------:R-:W-:-:S04]  /*17210*/  IMAD.MOV.U32 R56, RZ, RZ, R217 ;  /* 0x000000ffff387224 */ /* 0x000fc800078e00d9 */
[----:B------:R-:W-:-:S05]  /*17220*/  FADD.FTZ R211, R57, R56 ;  /* 0x0000003839d37221 */ /* 0x000fca0000010000 */
[----:B------:R-:W-:-:S07]  /*17230*/  MOV R220, R211 ;  /* 0x000000d300dc7202 */ /* 0x000fce0000000f00 */
[----:B------:R-:W-:Y:S05]  /*17240*/  WARPSYNC.COLLECTIVE R219, `(.L_x_7165) ;  /* 0x00000000db087348 */ /* 0x000fea0003c00000 */
[----:B------:R0:W1:Y:S02]  /*17250*/  SHFL.BFLY P6, R217, R220, R221, R222 ;  /* 0x0c0000dddcd97389 */ /* 0x00006400000c00de */
[----:B01----:R-:W-:Y:S01]  /*17260*/  ENDCOLLECTIVE ;  /* 0x000000000000791b */ /* 0x003fe20003800000 */
.L_x_7165:
[----:B------:R-:W-:Y:S01]  /*17270*/  HFMA2.MMA R221, -RZ, RZ, 0, 2.384185791015625e-07 ;  /* 0x00000004ffdd7435 */ /* 0x000fe200000001ff */
[----:B------:R-:W-:-:S04]  /*17280*/  IMAD.MOV.U32 R56, RZ, RZ, R217 ;  /* 0x000000ffff387224 */ /* 0x000fc800078e00d9 */
[----:B------:R-:W-:-:S05]  /*17290*/  FADD.FTZ R214, R211, R56 ;  /* 0x00000038d3d67221 */ /* 0x000fca0000010000 */
[----:B------:R-:W-:-:S07]  /*172a0*/  MOV R220, R214 ;  /* 0x000000d600dc7202 */ /* 0x000fce0000000f00 */
[----:B------:R-:W-:Y:S05]  /*172b0*/  WARPSYNC.COLLECTIVE R219, `(.L_x_7166) ;  /* 0x00000000db087348 */ /* 0x000fea0003c00000 */
[----:B------:R0:W1:Y:S02]  /*172c0*/  SHFL.BFLY P6, R217, R220, R221, R222 ;  /* 0x0c0000dddcd97389 */ /* 0x00006400000c00de */
[----:B01----:R-:W-:Y:S01]  /*172d0*/  ENDCOLLECTIVE ;  /* 0x000000000000791b */ /* 0x003fe20003800000 */
.L_x_7166:
[----:B------:R-:W-:Y:S01]  /*172e0*/  HFMA2.MMA R221, -RZ, RZ, 0, 4.76837158203125e-07 ;  /* 0x00000008ffdd7435 */ /* 0x000fe200000001ff */
[----:B------:R-:W-:-:S04]  /*172f0*/  IMAD.MOV.U32 R215, RZ, RZ, R217 ;  /* 0x000000ffffd77224 */ /* 0x000fc800078e00d9 */
[----:B------:R-:W-:-:S05]  /*17300*/  FADD.FTZ R215, R214, R215 ;  /* 0x000000d7d6d77221 */ /* 0x000fca0000010000 */
[----:B------:R-:W-:-:S07]  /*17310*/  MOV R220, R215 ;  /* 0x000000d700dc7202 */ /* 0x000fce0000000f00 */
[----:B------:R-:W-:Y:S05]  /*17320*/  WARPSYNC.COLLECTIVE R219, `(.L_x_7167) ;  /* 0x00000000db087348 */ /* 0x000fea0003c00000 */
[----:B------:R0:W1:Y:S02]  /*17330*/  SHFL.BFLY P6, R217, R220, R221, R222 ;  /* 0x0c0000dddcd97389 */ /* 0x00006400000c00de */
[----:B01----:R-:W-:Y:S01]  /*17340*/  ENDCOLLECTIVE ;  /* 0x000000000000791b */ /* 0x003fe20003800000 */
.L_x_7167:
[----:B------:R-:W-:Y:S01]  /*17350*/  HFMA2.MMA R221, -RZ, RZ, 0, 9.5367431640625e-07 ;  /* 0x00000010ffdd7435 */ /* 0x000fe200000001ff */
[----:B------:R-:W-:-:S04]  /*17360*/  IMAD.MOV.U32 R56, RZ, RZ, R217 ;  /* 0x000000ffff387224 */ /* 0x000fc800078e00d9 */
[----:B------:R-:W-:-:S05]  /*17370*/  FADD.FTZ R216, R215, R56 ;  /* 0x00000038d7d87221 */ /* 0x000fca0000010000 */
[----:B------:R-:W-:-:S07]  /*17380*/  MOV R220, R216 ;  /* 0x000000d800dc7202 */ /* 0x000fce0000000f00 */
[----:B------:R-:W-:Y:S05]  /*17390*/  WARPSYNC.COLLECTIVE R219, `(.L_x_7168) ;  /* 0x00000000db087348 */ /* 0x000fea0003c00000 */
[----:B------:R0:W1:Y:S02]  /*173a0*/  SHFL.BFLY P6, R217, R220, R221, R222 ;  /* 0x0c0000dddcd97389 */ /* 0x00006400000c00de */
[----:B01----:R-:W-:Y:S01]  /*173b0*/  ENDCOLLECTIVE ;  /* 0x000000000000791b */ /* 0x003fe20003800000 */
.L_x_7168:
[----:B------:R-:W-:Y:S01]  /*173c0*/  MOV R221, 0x1 ;  /* 0x0000000100dd7802 */ /* 0x000fe20000000f00 */
        /* <DEDUP_REMOVED lines=115> */
[----:B------:R-:W-:-:S04]  /*17b00*/  @P5 FFMA.FTZ R57, R211, R211, R214 ;  /* 0x000000d3d3395223 */ /* 0x000fc800000100d6 */
[----:B------:R-:W-:-:S07]  /*17b10*/  IMAD.MOV.U32 R220, RZ, RZ, R57 ;  /* 0x000000ffffdc7224 */ /* 0x000fce00078e0039 */
[----:B------:R-:W-:Y:S05]  /*17b20*/  WARPSYNC.COLLECTIVE R219, `(.L_x_7169) ;  /* 0x00000000db087348 */ /* 0x000fea0003c00000 */
[----:B------:R0:W1:Y:S02]  /*17b30*/  SHFL.BFLY P6, R217, R220, R221, R222 ;  /* 0x0c0000dddcd97389 */ /* 0x00006400000c00de */
[----:B01----:R-:W-:Y:S01]  /*17b40*/  ENDCOLLECTIVE ;  /* 0x000000000000791b */ /* 0x003fe20003800000 */
.L_x_7169:
[----:B------:R-:W-:Y:S01]  /*17b50*/  HFMA2.MMA R221, -RZ, RZ, 0, 1.1920928955078125e-07 ;  /* 0x00000002ffdd7435 */ /* 0x000fe200000001ff */
[----:B------:R-:W-:-:S05]  /*17b60*/  MOV R214, R217 ;  /* 0x000000d900d67202 */ /* 0x000fca0000000f00 */
[----:B------:R-:W-:-:S04]  /*17b70*/  FADD.FTZ R214, R57, R214 ;  /* 0x000000d639d67221 */ /* 0x000fc80000010000 */
[----:B------:R-:W-:-:S07]  /*17b80*/  IMAD.MOV.U32 R220, RZ, RZ, R214 ;  /* 0x000000ffffdc7224 */ /* 0x000fce00078e00d6 */
[----:B------:R-:W-:Y:S05]  /*17b90*/  WARPSYNC.COLLECTIVE R219, `(.L_x_7170) ;  /* 0x00000000db087348 */ /* 0x000fea0003c00000 */
[----:B------:R0:W1:Y:S02]  /*17ba0*/  SHFL.BFLY P6, R217, R220, R221, R222 ;  /* 0x0c0000dddcd97389 */ /* 0x00006400000c00de */
[----:B01----:R-:W-:Y:S01]  /*17bb0*/  ENDCOLLECTIVE ;  /* 0x000000000000791b */ /* 0x003fe20003800000 */
.L_x_7170:
[----:B------:R-:W-:Y:S01]  /*17bc0*/  HFMA2.MMA R221, -RZ, RZ, 0, 2.384185791015625e-07 ;  /* 0x00000004ffdd7435 */ /* 0x000fe200000001ff */
[----:B------:R-:W-:-:S05]  /*17bd0*/  MOV R211, R217 ;  /* 0x000000d900d37202 */ /* 0x000fca0000000f00 */
[----:B------:R-:W-:-:S04]  /*17be0*/  FADD.FTZ R211, R214, R211 ;  /* 0x000000d3d6d37221 */ /* 0x000fc80000010000 */
[----:B------:R-:W-:-:S07]  /*17bf0*/  IMAD.MOV.U32 R220, RZ, RZ, R211 ;  /* 0x000000ffffdc7224 */ /* 0x000fce00078e00d3 */
[----:B------:R-:W-:Y:S05]  /*17c00*/  WARPSYNC.COLLECTIVE R219, `(.L_x_7171) ;  /* 0x00000000db087348 */ /* 0x000fea0003c00000 */
[----:B------:R0:W1:Y:S02]  /*17c10*/  SHFL.BFLY P6, R217, R220, R221, R222 ;  /* 0x0c0000dddcd97389 */ /* 0x00006400000c00de */
[----:B01----:R-:W-:Y:S01]  /*17c20*/  ENDCOLLECTIVE ;  /* 0x000000000000791b */ /* 0x003fe20003800000 */
.L_x_7171:
[----:B------:R-:W-:Y:S01]  /*17c30*/  HFMA2.MMA R221, -RZ, RZ, 0, 4.76837158203125e-07 ;  /* 0x00000008ffdd7435 */ /* 0x000fe200000001ff */
[----:B------:R-:W-:-:S05]  /*17c40*/  MOV R216, R217 ;  /* 0x000000d900d87202 */ /* 0x000fca0000000f00 */
[----:B------:R-:W-:-:S04]  /*17c50*/  FADD.FTZ R216, R211, R216 ;  /* 0x000000d8d3d87221 */ /* 0x000fc80000010000 */
[----:B------:R-:W-:-:S07]  /*17c60*/  IMAD.MOV.U32 R220, RZ, RZ, R216 ;  /* 0x000000ffffdc7224 */ /* 0x000fce00078e00d8 */
[----:B------:R-:W-:Y:S05]  /*17c70*/  WARPSYNC.COLLECTIVE R219, `(.L_x_7172) ;  /* 0x00000000db087348 */ /* 0x000fea0003c00000 */
[----:B------:R0:W1:Y:S02]  /*17c80*/  SHFL.BFLY P6, R217, R220, R221, R222 ;  /* 0x0c0000dddcd97389 */ /* 0x00006400000c00de */
[----:B01----:R-:W-:Y:S01]  /*17c90*/  ENDCOLLECTIVE ;  /* 0x000000000000791b */ /* 0x003fe20003800000 */
.L_x_7172:
[----:B------:R-:W-:Y:S01]  /*17ca0*/  HFMA2.MMA R221, -RZ, RZ, 0, 9.5367431640625e-07 ;  /* 0x00000010ffdd7435 */ /* 0x000fe200000001ff */
[----:B------:R-:W-:-:S05]  /*17cb0*/  MOV R215, R217 ;  /* 0x000000d900d77202 */ /* 0x000fca0000000f00 */
[----:B------:R-:W-:-:S04]  /*17cc0*/  FADD.FTZ R215, R216, R215 ;  /* 0x000000d7d8d77221 */ /* 0x000fc80000010000 */
[----:B------:R-:W-:-:S07]  /*17cd0*/  IMAD.MOV.U32 R220, RZ, RZ, R215 ;  /* 0x000000ffffdc7224 */ /* 0x000fce00078e00d7 */
[----:B------:R-:W-:Y:S05]  /*17ce0*/  WARPSYNC.COLLECTIVE R219, `(.L_x_7173) ;  /* 0x00000000db087348 */ /* 0x000fea0003c00000 */
[----:B------:R0:W1:Y:S02]  /*17cf0*/  SHFL.BFLY P6, R217, R220, R221, R222 ;  /* 0x0c0000dddcd97389 */ /* 0x00006400000c00de */
[----:B01----:R-:W-:Y:S01]  /*17d00*/  ENDCOLLECTIVE ;  /* 0x000000000000791b */ /* 0x003fe20003800000 */
.L_x_7173:
[----:B------:R-:W-:Y:S01]  /*17d10*/  MOV R218, R217 ;  /* 0x000000d900da7202 */ /* 0x000fe20000000f00 */
[----:B------:R-:W-:Y:S06]  /*17d20*/  BRA `(.L_x_7174) ;  /* 0xffffffdc00f47947 */ /* 0x000fec000383ffff */
.L_x_7175:
        /* <DEDUP_REMOVED lines=13> */
.L_x_45984:


//--------------------- .text._ZN10layer_norm13ln_fwd_kernelINS_13Kernel_traitsI6__halfS2_S2_S2_fjLj7168ELj1ELj1ELj4ELj16ENS_18Kernel_traits_baseILj7168ES2_S2_S2_S2_fjLj128EEEEELb1ELb0ELb0ELb1EEEvNS_9FwdParamsE --------------------------
	.section	.text._ZN10layer_norm13ln_fwd_kernelINS_13Kernel_traitsI6__halfS2_S2_S2_fjLj7168ELj1ELj1ELj4ELj16ENS_18Kernel_traits_baseILj7168ES2_S2_S2_S2_fjLj128EEEEELb1ELb0ELb0ELb1EEEvNS_9FwdParamsE,"ax",@progbits
	.align	128
        .global         _ZN10layer_norm13ln_fwd_kernelINS_13Kernel_traitsI6__halfS2_S2_S2_fjLj7168ELj1ELj1ELj4ELj16ENS_18Kernel_traits_baseILj7168ES2_S2_S2_S2_fjLj128EEEEELb1ELb0ELb0ELb1EEEvNS_9FwdParamsE
        .type           _ZN10layer_norm13ln_fwd_kernelINS_13Kernel_traitsI6__halfS2_S2_S2_fjLj7168ELj1ELj1ELj4ELj16ENS_18Kernel_traits_baseILj7168ES2_S2_S2_S2_fjLj128EEEEELb1ELb0ELb0ELb1EEEvNS_9FwdParamsE,@function
        .size           _ZN10layer_norm13ln_fwd_kernelINS_13Kernel_traitsI6__halfS2_S2_S2_fjLj7168ELj1ELj1ELj4ELj16ENS_18Kernel_traits_baseILj7168ES2_S2_S2_S2_fjLj128EEEEELb1ELb0ELb0ELb1EEEvNS_9FwdParamsE,(.L_x_45985 - _ZN10layer_norm13ln_fwd_kernelINS_13Kernel_traitsI6__halfS2_S2_S2_fjLj7168ELj1ELj1ELj4ELj16ENS_18Kernel_traits_baseILj7168ES2_S2_S2_S2_fjLj128EEEEELb1ELb0ELb0ELb1EEEvNS_9FwdParamsE)
        .other          _ZN10layer_norm13ln_fwd_kernelINS_13Kernel_traitsI6__halfS2_S2_S2_fjLj7168ELj1ELj1ELj4ELj16ENS_18Kernel_traits_baseILj7168ES2_S2_S2_S2_fjLj128EEEEELb1ELb0ELb0ELb1EEEvNS_9FwdParamsE,@"STO_CUDA_ENTRY STV_DEFAULT"
_ZN10layer_norm13ln_fwd_kernelINS_13Kernel_traitsI6__halfS2_S2_S2_fjLj7168ELj1ELj1ELj4ELj16ENS_18Kernel_traits_baseILj7168ES2_S2_S2_S2_fjLj128EEEEELb1ELb0ELb0ELb1EEEvNS_9FwdParamsE:
.text._ZN10layer_norm13ln_fwd_kernelINS_13Kernel_traitsI6__halfS2_S2_S2_fjLj7168ELj1ELj1ELj4ELj16ENS_18Kernel_traits_baseILj7168ES2_S2_S2_S2_fjLj128EEEEELb1ELb0ELb0ELb1EEEvNS_9FwdParamsE:
        /* <DEDUP_REMOVED lines=15> */
[----:B0-----:R-:W-:Y:S02]  /*00f0*/  SHF.L.U32 R6, R0, 0x4, RZ ;  /* 0x0000000400067819 */ /* 0x001fe400000006ff */
[----:B-1----:R-:W-:Y:S02]  /*0100*/  @P1 MOV R2, R150 ;  /* 0x0000009600021202 */ /* 0x002fe40000000f00 */
[----:B------:R-:W-:-:S04]  /*0110*/  LOP3.LUT R6, R6, 0x7f0, RZ, 0xc0, !PT ;  /* 0x000007f006067812 */ /* 0x000fc800078ec0ff */
[----:B------:R-:W-:Y:S01]  /*0120*/  IADD3 R8, P2, R6, UR6, RZ ;  /* 0x0000000606087c10 */ /* 0x000fe2000ff5e0ff */
[----:B--2---:R-:W-:-:S04]  /*0130*/  @P1 IMAD.MOV.U32 R3, RZ, RZ, R151 ;  /* 0x000000ffff031224 */ /* 0x004fc800078e0097 */
[----:B------:R-:W-:Y:S01]  /*0140*/  IMAD.X R9, RZ, RZ, UR7, P2 ;  /* 0x00000007ff097e24 */ /* 0x000fe200090e06ff */
        /* <DEDUP_REMOVED lines=13> */
[----:B------:R-:W-:-:S04]  /*0220*/  IADD3 R6, P3, R6, UR8, RZ ;  /* 0x0000000806067c10 */ /* 0x000fc8000ff7e0ff */
[----:B------:R-:W-:Y:S01]  /*0230*/  IADD3.X R7, RZ, UR9, RZ, P3, !PT ;  /* 0x00000009ff077c10 */ /* 0x000fe20009ffe4ff */
[----:B-1----:R-:W-:-:S06]  /*0240*/  IMAD R132, R3, UR6, R0 ;  /* 0x0000000603847c24 */ /* 0x002fcc000f8e0200 */
[----:B--2---:R-:W-:Y:S05]  /*0250*/  @P2 EXIT ;  /* 0x000000000000294d */ /* 0x004fea0003800000 */
[----:B------:R-:W0:Y:S01]  /*0260*/  @P1 LDC R3, c[0x0][0x2f0] ;  /* 0x0000bc00ff031b82 */ /* 0x000e220000000800 */
[----:B------:R-:W-:Y:S01]  /*0270*/  IMAD.WIDE.U32 R10, R132, -0x326172a9, RZ ;  /* 0xcd9e8d57840a7825 */ /* 0x000fe200078e00ff */
[----:B------:R-:W5:Y:S01]  /*0280*/  LDG.E.128 R76, desc[UR4][R6.64] ;  /* 0x00000004064c7981 */ /* 0x000f62000c1e1d00 */
[----:B------:R-:W-:-:S03]  /*0290*/  ULDC.64 UR6, c[0x0][0x270] ;  /* 0x00009c0000067ab9 */ /* 0x000fc60000000a00 */
        /* <DEDUP_REMOVED lines=12> */
[----:B------:R-:W-:Y:S02]  /*0360*/  IADD3 R5, R114, 0x3c6ef372, RZ ;  /* 0x3c6ef37272057810 */ /* 0x000fe40007ffe0ff */
[----:B------:R-:W-:Y:S02]  /*0370*/  @!P0 CS2R R32, SRZ ;  /* 0x0000000000208805 */ /* 0x000fe4000001ff00 */
[----:B------:R-:W-:Y:S01]  /*0380*/  @!P0 CS2R R34, SRZ ;  /* 0x0000000000228805 */ /* 0x000fe2000001ff00 */
[----:B-1----:R-:W-:Y:S01]  /*0390*/  VIADD R6, R115, 0x76cf5d0a ;  /* 0x76cf5d0a73067836 */ /* 0x002fe20000000000 */
[----:B------:R-:W-:-:S02]  /*03a0*/  SHF.R.U64 R133, R150, 0x2, R151 ;  /* 0x0000000296857819 */ /* 0x000fc40000001297 */
[----:B------:R-:W-:Y:S02]  /*03b0*/  @!P0 CS2R R40, SRZ ;  /* 0x0000000000288805 */ /* 0x000fe4000001ff00 */
[----:B------:R-:W-:Y:S02]  /*03c0*/  SHF.R.U32.HI R135, RZ, 0x2, R151 ;  /* 0x00000002ff877819 */ /* 0x000fe40000011697 */
[----:B------:R-:W-:Y:S02]  /*03d0*/  @!P0 CS2R R42, SRZ ;  /* 0x00000000002a8805 */ /* 0x000fe4000001ff00 */
[----:B------:R-:W-:Y:S01]  /*03e0*/  IADD3 R7, R115, 0x32370b8f, RZ ;  /* 0x32370b8f73077810 */ /* 0x000fe20007ffe0ff */
[----:B------:R-:W-:Y:S01]  /*03f0*/  IMAD.WIDE.U32 R8, R133, -0x2daee0ad, RZ ;  /* 0xd2511f5385087825 */ /* 0x000fe200078e00ff */
[----:B------:R-:W-:Y:S02]  /*0400*/  LOP3.LUT R12, R11, R135, R114, 0x96, !PT ;  /* 0x000000870b0c7212 */ /* 0x000fe400078e9672 */
[----:B------:R-:W-:-:S02]  /*0410*/  @!P0 CS2R R48, SRZ ;  /* 0x0000000000308805 */ /* 0x000fc4000001ff00 */
[----:B------:R-:W-:Y:S02]  /*0420*/  @!P0 CS2R R50, SRZ ;  /* 0x0000000000328805 */ /* 0x000fe4000001ff00 */
[----:B------:R-:W-:Y:S02]  /*0430*/  @!P0 CS2R R88, SRZ ;  /* 0x0000000000588805 */ /* 0x000fe4000001ff00 */
[----:B------:R-:W-:Y:S01]  /*0440*/  LOP3.LUT R14, R9, R115, RZ, 0x3c, !PT ;  /* 0x00000073090e7212 */ /* 0x000fe200078e3cff */
[----:B------:R-:W-:Y:S01]  /*0450*/  IMAD.WIDE.U32 R12, R12, -0x2daee0ad, RZ ;  /* 0xd2511f530c0c7825 */ /* 0x000fe200078e00ff */
[----:B------:R-:W-:Y:S02]  /*0460*/  IADD3 R9, R114, 0x78dde6e4, RZ ;  /* 0x78dde6e472097810 */ /* 0x000fe40007ffe0ff */
        /* <DEDUP_REMOVED lines=10> */
[----:B------:R-:W-:Y:S01]  /*0510*/  ISETP.NE.U32.AND P0, PT, RZ, UR6, PT ;  /* 0x00000006ff007c0c */ /* 0x000fe2000bf05070 */
[----:B------:R-:W-:Y:S01]  /*0520*/  ULDC.U8 UR6, c[0x0][0x2a0] ;  /* 0x0000a80000067ab9 */ /* 0x000fe20000000000 */
[----:B------:R-:W-:Y:S01]  /*0530*/  IMAD.WIDE.U32 R10, R10, -0x2daee0ad, RZ ;  /* 0xd2511f530a0a7825 */ /* 0x000fe200078e00ff */
[----:B------:R-:W-:Y:S01]  /*0540*/  LOP3.LUT R13, R17, R14, R5, 0x96, !PT ;  /* 0x0000000e110d7212 */ /* 0x000fe200078e9605 */
[----:B------:R-:W-:Y:S01]  /*0550*/  HFMA2.MMA R104, -RZ, RZ, 0, 5.9604644775390625e-08 ;  /* 0x00000001ff687435 */ /* 0x000fe200000001ff */
[----:B------:R-:W-:Y:S01]  /*0560*/  ISETP.NE.AND.EX P0, PT, RZ, UR7, PT, P0 ;  /* 0x00000007ff007c0c */ /* 0x000fe2000bf05300 */
[----:B------:R-:W-:Y:S01]  /*0570*/  HADD2.F32 R30, -RZ, R33.H1_H1 ;  /* 0x30000021ff1e7230 */ /* 0x000fe20000004100 */
[----:B------:R-:W-:Y:S01]  /*0580*/  LOP3.LUT R14, R11, R12, R6, 0x96, !PT ;  /* 0x0000000c0b0e7212 */ /* 0x000fe200078e9606 */
[----:B------:R-:W-:Y:S01]  /*0590*/  IMAD.WIDE.U32 R12, R13, -0x2daee0ad, RZ ;  /* 0xd2511f530d0c7825 */ /* 0x000fe200078e00ff */
[----:B------:R-:W-:Y:S01]  /*05a0*/  IADD3 R11, R115, -0x56f99767, RZ ;  /* 0xa9066899730b7810 */ /* 0x000fe20007ffe0ff */
[----:B------:R-:W-:Y:S01]  /*05b0*/  ULDC UR7, c[0x0][0x218] ;  /* 0x0000860000077ab9 */ /* 0x000fe20000000800 */
[----:B------:R-:W-:Y:S01]  /*05c0*/  LOP3.LUT R100, R100, 0xfffffff7, RZ, 0xc0, !PT ;  /* 0xfffffff764647812 */ /* 0x000fe200078ec0ff */
[----:B------:R-:W-:Y:S01]  /*05d0*/  IMAD.WIDE.U32 R14, R14, -0x326172a9, RZ ;  /* 0xcd9e8d570e0e7825 */ /* 0x000fe200078e00ff */
[----:B------:R-:W-:Y:S01]  /*05e0*/  LOP3.LUT R18, R13, R10, R7, 0x96, !PT ;  /* 0x0000000a0d127212 */ /* 0x000fe200078e9607 */
[----:B------:R-:W-:Y:S01]  /*05f0*/  ULDC.64 UR8, c[0x0][0x230] ;  /* 0x00008c0000087ab9 */ /* 0x000fe20000000a00 */
[----:B------:R-:W-:Y:S01]  /*0600*/  IADD3 R13, R114, -0x4ab325aa, RZ ;  /* 0xb54cda56720d7810 */ /* 0x000fe20007ffe0ff */
[----:B------:R-:W-:Y:S01]  /*0610*/  VIADD R10, R115, 0xed9eba14 ;  /* 0xed9eba14730a7836 */ /* 0x000fe20000000000 */
[----:B------:R-:W-:Y:S01]  /*0620*/  LOP3.LUT R16, R15, R16, R8, 0x96, !PT ;  /* 0x000000100f107212 */ /* 0x000fe200078e9608 */
[----:B------:R-:W-:Y:S01]  /*0630*/  IMAD.WIDE.U32 R18, R18, -0x326172a9, RZ ;  /* 0xcd9e8d5712127825 */ /* 0x000fe200078e00ff */
[----:B------:R-:W-:Y:S01]  /*0640*/  IADD3 R15, R115, 0x1fd5c5a3, RZ ;  /* 0x1fd5c5a3730f7810 */ /* 0x000fe20007ffe0ff */
[----:B------:R-:W-:Y:S01]  /*0650*/  ULDC.64 UR10, c[0x0][0x2b8] ;  /* 0x0000ae00000a7ab9 */ /* 0x000fe20000000a00 */
[----:B------:R-:W-:Y:S01]  /*0660*/  @P0 LOP3.LUT R100, R100, 0x8, RZ, 0xfc, !PT ;  /* 0x0000000864640812 */ /* 0x000fe200078efcff */
[----:B------:R-:W-:Y:S01]  /*0670*/  IMAD.WIDE.U32 R16, R16, -0x2daee0ad, RZ ;  /* 0xd2511f5310107825 */ /* 0x000fe200078e00ff */
[----:B------:R-:W-:Y:S01]  /*0680*/  LOP3.LUT R20, R19, R14, R9, 0x96, !PT ;  /* 0x0000000e13147212 */ /* 0x000fe200078e9609 */
[----:B------:R-:W-:Y:S01]  /*0690*/  ULDC.64 UR12, c[0x0][0x210] ;  /* 0x00008400000c7ab9 */ /* 0x000fe20000000a00 */
[----:B------:R-:W-:Y:S01]  /*06a0*/  ISETP.NE.AND P0, PT, RZ, UR6, PT ;  /* 0x00000006ff007c0c */ /* 0x000fe2000bf05270 */
[----:B------:R-:W-:Y:S01]  /*06b0*/  VIADD R14, R115, 0x646e171e ;  /* 0x646e171e730e7836 */ /* 0x000fe20000000000 */
[----:B------:R-:W-:Y:S01]  /*06c0*/  LOP3.LUT R22, R17, R12, R10, 0x96, !PT ;  /* 0x0000000c11167212 */ /* 0x000fe200078e960a */
[----:B------:R-:W-:Y:S01]  /*06d0*/  IMAD.WIDE.U32 R20, R20, -0x2daee0ad, RZ ;  /* 0xd2511f5314147825 */ /* 0x000fe200078e00ff */
[----:B------:R-:W-:Y:S01]  /*06e0*/  IADD3 R17, R114, -0xe443238, RZ ;  /* 0xf1bbcdc872117810 */ /* 0x000fe20007ffe0ff */
[----:B------:R-:W-:Y:S01]  /*06f0*/  ULDC UR6, c[0x0][0x290] ;  /* 0x0000a40000067ab9 */ /* 0x000fe20000000800 */
[----:B------:R-:W-:Y:S01]  /*0700*/  IADD3 R130, R115, -0x695add53, RZ ;  /* 0x96a522ad73827810 */ /* 0x000fe20007ffe0ff */
[----:B------:R-:W-:Y:S01]  /*0710*/  IMAD.WIDE.U32 R22, R22, -0x326172a9, RZ ;  /* 0xcd9e8d5716167825 */ /* 0x000fe200078e00ff */
[----:B------:R-:W-:-:S02]  /*0720*/  LOP3.LUT R28, R21, R16, R11, 0x96, !PT ;  /* 0x00000010151c7212 */ /* 0x000fc400078e960b */
[----:B------:R-:W-:Y:S01]  /*0730*/  LOP3.LUT R100, R100, 0xffffffef, RZ, 0xc0, !PT ;  /* 0xffffffef64647812 */ /* 0x000fe200078ec0ff */
[----:B------:R-:W-:Y:S01]  /*0740*/  VIADD R12, R114, 0x1715609d ;  /* 0x1715609d720c7836 */ /* 0x000fe20000000000 */
[----:B------:R-:W-:Y:S01]  /*0750*/  LOP3.LUT R150, R150, 0x3, RZ, 0xc0, !PT ;  /* 0x0000000396967812 */ /* 0x000fe200078ec0ff */
[----:B------:R-:W-:Y:S01]  /*0760*/  IMAD.WIDE.U32 R28, R28, -0x326172a9, RZ ;  /* 0xcd9e8d571c1c7825 */ /* 0x000fe200078e00ff */
[----:B------:R-:W-:Y:S02]  /*0770*/  @P0 LOP3.LUT R100, R100, 0x10, RZ, 0xfc, !PT ;  /* 0x0000001064640812 */ /* 0x000fe400078efcff */
[----:B------:R-:W-:Y:S01]  /*0780*/  LOP3.LUT R18, R23, R18, R12, 0x96, !PT ;  /* 0x0000001217127212 */ /* 0x000fe200078e960c */
[----:B------:R-:W-:Y:S01]  /*0790*/  VIADD R16, R114, 0x5384540f ;  /* 0x5384540f72107836 */ /* 0x000fe20000000000 */
[----:B------:R-:W-:Y:S01]  /*07a0*/  LOP3.LUT R21, R29, R22, R13, 0x96, !PT ;  /* 0x000000161d157212 */ /* 0x000fe200078e960d */
[----:B------:R-:W-:Y:S02]  /*07b0*/  HADD2.F32 R29, -RZ, R33.H0_H0 ;  /* 0x20000021ff1d7230 */ /* 0x000fe40000004100 */
[----:B------:R-:W-:-:S04]  /*07c0*/  IMAD.WIDE.U32 R18, R18, -0x2daee0ad, RZ ;  /* 0xd2511f5312127825 */ /* 0x000fc800078e00ff */
[----:B------:R-:W-:Y:S01]  /*07d0*/  HADD2.F32 R31, -RZ, R34.H0_H0 ;  /* 0x20000022ff1f7230 */ /* 0x000fe20000004100 */
[----:B------:R-:W-:Y:S01]  /*07e0*/  LOP3.LUT R22, R19, R20, R14, 0x96, !PT ;  /* 0x0000001413167212 */ /* 0x000fe200078e960e */
[----:B------:R-:W-:-:S04]  /*07f0*/  IMAD.WIDE.U32 R20, R21, -0x2daee0ad, RZ ;  /* 0xd2511f5315147825 */ /* 0x000fc800078e00ff */
[----:B------:R-:W-:Y:S01]  /*0800*/  IMAD.WIDE.U32 R22, R22, -0x326172a9, RZ ;  /* 0xcd9e8d5716167825 */ /* 0x000fe200078e00ff */
[----:B------:R-:W-:-:S03]  /*0810*/  LOP3.LUT R93, R21, R18, R15, 0x96, !PT ;  /* 0x00000012155d7212 */ /* 0x000fc600078e960f */
[----:B------:R-:W-:Y:S01]  /*0820*/  VIADD R18, R115, 0xdb3d7428 ;  /* 0xdb3d742873127836 */ /* 0x000fe20000000000 */
[----:B------:R-:W-:Y:S01]  /*0830*/  LOP3.LUT R92, R23, R28, R16, 0x96, !PT ;  /* 0x0000001c175c7212 */ /* 0x000fe200078e9610 */
[----:B------:R-:W-:-:S04]  /*0840*/  IMAD.HI.U32 R21, R93, -0x326172a9, RZ ;  /* 0xcd9e8d575d157827 */ /* 0x000fc800078e00ff */
[----:B------:R-:W-:Y:S01]  /*0850*/  IMAD.HI.U32 R19, R92, -0x2daee0ad, RZ ;  /* 0xd2511f535c137827 */ /* 0x000fe200078e00ff */
[----:B------:R-:W-:-:S03]  /*0860*/  LOP3.LUT R144, R21, R22, R17, 0x96, !PT ;  /* 0x0000001615907212 */ /* 0x000fc600078e9611 */
[--C-:B------:R-:W-:Y:S01]  /*0870*/  HADD2.F32 R21, -RZ, R25.reuse.H0_H0 ;  /* 0x20000019ff157230 */ /* 0x100fe20000004100 */
[----:B------:R-:W-:Y:S01]  /*0880*/  LOP3.LUT R140, R19, R20, R18, 0x96, !PT ;  /* 0x00000014138c7212 */ /* 0x000fe200078e9612 */
        /* <DEDUP_REMOVED lines=22> */
[----:B------:R-:W-:-:S02]  /*09f0*/  IMAD R81, R92, -0x2daee0ad, RZ ;  /* 0xd2511f535c517824 */ /* 0x000fc400078e02ff */
[----:B------:R-:W-:-:S04]  /*0a00*/  IMAD.WIDE.U32 R144, R144, -0x2daee0ad, RZ ;  /* 0xd2511f5390907825 */ /* 0x000fc800078e00ff */
[----:B------:R-:W-:Y:S01]  /*0a10*/  IMAD R80, R93, -0x326172a9, RZ ;  /* 0xcd9e8d575d507824 */ /* 0x000fe200078e02ff */
[----:B------:R-:W-:Y:S01]  /*0a20*/  LOP3.LUT R142, R145, R81, R130, 0x96, !PT ;  /* 0x00000051918e7212 */ /* 0x000fe200078e9682 */
[----:B------:R-:W-:-:S04]  /*0a30*/  IMAD.HI.U32 R138, R140, -0x326172a9, RZ ;  /* 0xcd9e8d578c8a7827 */ /* 0x000fc800078e00ff */
[----:B------:R-:W-:Y:S02]  /*0a40*/  VIADD R131, R114, 0x8ff34781 ;  /* 0x8ff3478172837836 */ /* 0x000fe40000000000 */
[--C-:B------:R-:W-:Y:S02]  /*0a50*/  HADD2.F32 R41, -RZ, R43.reuse.H0_H0 ;  /* 0x2000002bff297230 */ /* 0x100fe40000004100 */
[----:B------:R-:W-:Y:S01]  /*0a60*/  HADD2.F32 R42, -RZ, R43.H1_H1 ;  /* 0x3000002bff2a7230 */ /* 0x000fe20000004100 */
[----:B------:R-:W-:Y:S01]  /*0a70*/  LOP3.LUT R138, R138, R80, R131, 0x96, !PT ;  /* 0x000000508a8a7212 */ /* 0x000fe200078e9683 */
        /* <DEDUP_REMOVED lines=28> */
[----:B------:R-:W-:Y:S02]  /*0c40*/  IMAD.MOV.U32 R137, RZ, RZ, RZ ;  /* 0x000000ffff897224 */ /* 0x000fe400078e00ff */
[----:B------:R-:W-:-:S07]  /*0c50*/  IMAD R140, R140, -0x326172a9, RZ ;  /* 0xcd9e8d578c8c7824 */ /* 0x000fce00078e02ff */
.L_x_7569:
        /* <DEDUP_REMOVED lines=19> */
[----:B------:R-:W-:Y:S01]  /*0d90*/  MOV R136, 0x3f800000 ;  /* 0x3f80000000887802 */ /* 0x000fe20000000f00 */
[----:B------:R-:W-:Y:S02]  /*0da0*/  VIADD R92, R150, 0x1 ;  /* 0x00000001965c7836 */ /* 0x000fe40000000000 */
[----:B---3--:R-:W-:-:S08]  /*0db0*/  @P2 HADD2.F32 R136, -RZ, R88.H0_H0 ;  /* 0x20000058ff882230 */ /* 0x008fd00000004100 */
        /* <DEDUP_REMOVED lines=9> */
.L_x_7177:
[----:B------:R-:W-:-:S07]  /*0e50*/  IMAD.MOV.U32 R98, RZ, RZ, R140 ;  /* 0x000000ffff627224 */ /* 0x000fce00078e008c */
.L_x_7178:
[----:B------:R-:W-:Y:S05]  /*0e60*/  BSYNC B0 ;  /* 0x0000000000007941 */ /* 0x000fea0003800000 */
.L_x_7176:
        /* <DEDUP_REMOVED lines=16> */
.L_x_7182:
[----:B------:R-:W-:Y:S05]  /*0f70*/  BSYNC B1 ;  /* 0x0000000000017941 */ /* 0x000fea0003800000 */
.L_x_7181:
        /* <DEDUP_REMOVED lines=42> */
.L_x_7180:
[----:B------:R-:W-:Y:S05]  /*1220*/  BSYNC B0 ;  /* 0x0000000000007941 */ /* 0x000fea0003800000 */
.L_x_7179:
[----:B------:R-:W0:Y:S01]  /*1230*/  LDC R106, c[0x0][0x294] ;  /* 0x0000a500ff6a7b82 */ /* 0x000e220000000800 */
[----:B------:R-:W-:Y:S01]  /*1240*/  I2FP.F32.U32 R89, R98 ;  /* 0x0000006200597245 */ /* 0x000fe20000201000 */
[----:B------:R-:W-:Y:S01]  /*1250*/  HFMA2.MMA R98, -RZ, RZ, 0.1171875, 0 ;  /* 0x2f800000ff627435 */ /* 0x000fe200000001ff */
[----:B-----5:R-:W-:Y:S01]  /*1260*/  HADD2.F32 R91, -RZ, R84.H0_H0 ;  /* 0x20000054ff5b7230 */ /* 0x020fe20000004100 */
[----:B------:R-:W-:Y:S01]  /*1270*/  ISETP.NE.AND P1, PT, R92, 0x1, PT ;  /* 0x000000015c00780c */ /* 0x000fe20003f25270 */
[----:B------:R-:W-:Y:S01]  /*1280*/  @P0 HADD2.F32 R88, -RZ, R80.H0_H0 ;  /* 0x20000050ff580230 */ /* 0x000fe20000004100 */
[----:B------:R-:W-:Y:S01]  /*1290*/  LOP3.LUT R100, R100, 0xfffffffb, RZ, 0xc0, !PT ;  /* 0xfffffffb64647812 */ /* 0x000fe200078ec0ff */
[----:B------:R-:W-:Y:S01]  /*12a0*/  BSSY B0, `(.L_x_7183) ;  /* 0x0000014000007945 */ /* 0x000fe20003800000 */
[----:B------:R-:W1:Y:S01]  /*12b0*/  LDC R134, c[0x0][0x298] ;  /* 0x0000a600ff867b82 */ /* 0x000e620000000800 */
[----:B------:R-:W-:Y:S01]  /*12c0*/  FMUL.FTZ R91, R91, R136 ;  /* 0x000000885b5b7220 */ /* 0x000fe20000410000 */
[----:B------:R-:W-:-:S02]  /*12d0*/  VIADD R90, R92, 0x1 ;  /* 0x000000015c5a7836 */ /* 0x000fc40000000000 */
[----:B------:R-:W-:-:S05]  /*12e0*/  FFMA.FTZ R89, R89, R98, 1.1641532182693481445e-10 ;  /* 0x2f00000059597423 */ /* 0x000fca0000010062 */
[----:B0-----:R-:W-:Y:S01]  /*12f0*/  FSETP.GTU.FTZ.AND P2, PT, R89, R106, PT ;  /* 0x0000006a5900720b */ /* 0x001fe20003f5c000 */
[----:B-1----:R-:W-:-:S05]  /*1300*/  FMUL.FTZ R91, R91, R134 ;  /* 0x000000865b5b7220 */ /* 0x002fca0000410000 */
[----:B------:R-:W-:-:S07]  /*1310*/  FSEL R105, R91, RZ, !P2 ;  /* 0x000000ff5b697208 */ /* 0x000fce0005000000 */
[----:B------:R-:W-:Y:S01]  /*1320*/  @P2 LOP3.LUT R100, R100, 0x4, RZ, 0xfc, !PT ;  /* 0x0000000464642812 */ /* 0x000fe200078efcff */
        /* <DEDUP_REMOVED lines=10> */
.L_x_7184:
[----:B------:R-:W-:-:S07]  /*13d0*/  IMAD.MOV.U32 R107, RZ, RZ, R140 ;  /* 0x000000ffff6b7224 */ /* 0x000fce00078e008c */
.L_x_7185:
[----:B------:R-:W-:Y:S05]  /*13e0*/  BSYNC B0 ;  /* 0x0000000000007941 */ /* 0x000fea0003800000 */
.L_x_7183:
        /* <DEDUP_REMOVED lines=16> */
.L_x_7189:
[----:B------:R-:W-:Y:S05]  /*14f0*/  BSYNC B1 ;  /* 0x0000000000017941 */ /* 0x000fea0003800000 */
.L_x_7188:
        /* <DEDUP_REMOVED lines=42> */
.L_x_7187:
[----:B------:R-:W-:Y:S05]  /*17a0*/  BSYNC B0 ;  /* 0x0000000000007941 */ /* 0x000fea0003800000 */
.L_x_7186:
[----:B------:R-:W-:Y:S01]  /*17b0*/  I2FP.F32.U32 R89, R107 ;  /* 0x0000006b00597245 */ /* 0x000fe20000201000 */
[----:B------:R-:W-:Y:S01]  /*17c0*/  HADD2.F32 R91, -RZ, R84.H1_H1 ;  /* 0x30000054ff5b7230 */ /* 0x000fe20000004100 */
[----:B------:R-:W-:Y:S01]  /*17d0*/  ISETP.NE.AND P1, PT, R90, 0x1, PT ;  /* 0x000000015a00780c */ /* 0x000fe20003f25270 */
[----:B------:R-:W-:Y:S01]  /*17e0*/  @P0 HADD2.F32 R84, -RZ, R80.H1_H1 ;  /* 0x30000050ff540230 */ /* 0x000fe20000004100 */
[----:B------:R-:W-:Y:S01]  /*17f0*/  LOP3.LUT R100, R100, 0xfffffffd, RZ, 0xc0, !PT ;  /* 0xfffffffd64647812 */ /* 0x000fe200078ec0ff */
[----:B------:R-:W-:Y:S01]  /*1800*/  FFMA.FTZ R89, R89, R98, 1.1641532182693481445e-10 ;  /* 0x2f00000059597423 */ /* 0x000fe20000010062 */
[----:B------:R-:W-:Y:S01]  /*1810*/  FMUL.FTZ R91, R91, R136 ;  /* 0x000000885b5b7220 */ /* 0x000fe20000410000 */
[----:B------:R-:W-:Y:S01]  /*1820*/  BSSY B0, `(.L_x_7190) ;  /* 0x0000011000007945 */ /* 0x000fe20003800000 */
[----:B------:R-:W-:Y:S02]  /*1830*/  IADD3 R88, R90, 0x1, RZ ;  /* 0x000000015a587810 */ /* 0x000fe40007ffe0ff */
[----:B------:R-:W-:Y:S01]  /*1840*/  FSETP.GTU.FTZ.AND P2, PT, R89, R106, PT ;  /* 0x0000006a5900720b */ /* 0x000fe20003f5c000 */
[----:B------:R-:W-:-:S05]  /*1850*/  FMUL.FTZ R91, R91, R134 ;  /* 0x000000865b5b7220 */ /* 0x000fca0000410000 */
        /* <DEDUP_REMOVED lines=12> */
.L_x_7191:
[----:B------:R-:W-:-:S07]  /*1920*/  IMAD.MOV.U32 R84, RZ, RZ, R140 ;  /* 0x000000ffff547224 */ /* 0x000fce00078e008c */
.L_x_7192:
[----:B------:R-:W-:Y:S05]  /*1930*/  BSYNC B0 ;  /* 0x0000000000007941 */ /* 0x000fea0003800000 */
.L_x_7190:
        /* <DEDUP_REMOVED lines=16> */
.L_x_7196:
[----:B------:R-:W-:Y:S05]  /*1a40*/  BSYNC B1 ;  /* 0x0000000000017941 */ /* 0x000fea0003800000 */
.L_x_7195:
        /* <DEDUP_REMOVED lines=42> */
.L_x_7194:
[----:B------:R-:W-:Y:S05]  /*1cf0*/  BSYNC B0 ;  /* 0x0000000000007941 */ /* 0x000fea0003800000 */
.L_x_7193:
[----:B------:R-:W-:Y:S01]  /*1d00*/  I2FP.F32.U32 R89, R84 ;  /* 0x0000005400597245 */ /* 0x000fe20000201000 */
[----:B------:R-:W-:Y:S01]  /*1d10*/  HADD2.F32 R91, -RZ, R85.H0_H0 ;  /* 0x20000055ff5b7230 */ /* 0x000fe20000004100 */
[C---:B------:R-:W-:Y:S01]  /*1d20*/  ISETP.NE.AND P2, PT, R88.reuse, 0x1, PT ;  /* 0x000000015800780c */ /* 0x040fe20003f45270 */
        /* <DEDUP_REMOVED lines=18> */
.L_x_7198:
[----:B------:R-:W-:-:S07]  /*1e50*/  MOV R84, R140 ;  /* 0x0000008c00547202 */ /* 0x000fce0000000f00 */
.L_x_7199:
[----:B------:R-:W-:Y:S05]  /*1e60*/  BSYNC B0 ;  /* 0x0000000000007941 */ /* 0x000fea0003800000 */
.L_x_7197:
        /* <DEDUP_REMOVED lines=16> */
.L_x_7203:
[----:B------:R-:W-:Y:S05]  /*1f70*/  BSYNC B1 ;  /* 0x0000000000017941 */ /* 0x000fea0003800000 */
.L_x_7202:
        /* <DEDUP_REMOVED lines=42> */
.L_x_7201:
[----:B------:R-:W-:Y:S05]  /*2220*/  BSYNC B0 ;  /* 0x0000000000007941 */ /* 0x000fea0003800000 */
.L_x_7200:
[----:B------:R-:W-:Y:S01]  /*2230*/  I2FP.F32.U32 R89, R84 ;  /* 0x0000005400597245 */ /* 0x000fe20000201000 */
[----:B------:R-:W-:Y:S01]  /*2240*/  HADD2.F32 R85, -RZ, R85.H1_H1 ;  /* 0x30000055ff557230 */ /* 0x000fe20000004100 */
[C---:B------:R-:W-:Y:S01]  /*2250*/  ISETP.NE.AND P3, PT, R90.reuse, 0x1, PT ;  /* 0x000000015a00780c */ /* 0x040fe20003f65270 */
        /* <DEDUP_REMOVED lines=18> */
.L_x_7205:
[----:B------:R-:W-:-:S07]  /*2380*/  MOV R94, R140 ;  /* 0x0000008c005e7202 */ /* 0x000fce0000000f00 */
.L_x_7206:
[----:B------:R-:W-:Y:S05]  /*2390*/  BSYNC B0 ;  /* 0x0000000000007941 */ /* 0x000fea0003800000 */
.L_x_7204:
        /* <DEDUP_REMOVED lines=16> */
.L_x_7210:
[----:B------:R-:W-:Y:S05]  /*24a0*/  BSYNC B1 ;  /* 0x0000000000017941 */ /* 0x000fea0003800000 */
.L_x_7209:
        /* <DEDUP_REMOVED lines=42> */
.L_x_7208:
[----:B------:R-:W-:Y:S05]  /*2750*/  BSYNC B0 ;  /* 0x0000000000007941 */ /* 0x000fea0003800000 */
.L_x_7207:
[----:B------:R-:W-:Y:S01]  /*2760*/  I2FP.F32.U32 R85, R94 ;  /* 0x0000005e00557245 */ /* 0x000fe20000201000 */
[----:B------:R-:W-:Y:S01]  /*2770*/  HADD2.F32 R89, -RZ, R86.H0_H0 ;  /* 0x20000056ff597230 */ /* 0x000fe20000004100 */
[C---:B------:R-:W-:Y:S01]  /*2780*/  ISETP.NE.AND P4, PT, R88.reuse, 0x1, PT ;  /* 0x000000015800780c */ /* 0x040fe20003f85270 */
        /* <DEDUP_REMOVED lines=18> */
.L_x_7212:
[----:B------:R-:W-:-:S07]  /*28b0*/  IMAD.MOV.U32 R94, RZ, RZ, R140 ;  /* 0x000000ffff5e7224 */ /* 0x000fce00078e008c */
.L_x_7213:
[----:B------:R-:W-:Y:S05]  /*28c0*/  BSYNC B0 ;  /* 0x0000000000007941 */ /* 0x000fea0003800000 */
.L_x_7211:
        /* <DEDUP_REMOVED lines=16> */
.L_x_7217:
[----:B------:R-:W-:Y:S05]  /*29d0*/  BSYNC B1 ;  /* 0x0000000000017941 */ /* 0x000fea0003800000 */
.L_x_7216:
        /* <DEDUP_REMOVED lines=43> */
.L_x_7215:
[----:B------:R-:W-:Y:S05]  /*2c90*/  BSYNC B0 ;  /* 0x0000000000007941 */ /* 0x000fea0003800000 */
.L_x_7214:
        /* <DEDUP_REMOVED lines=21> */
.L_x_7219:
[----:B------:R-:W-:-:S07]  /*2df0*/  MOV R86, R140 ;  /* 0x0000008c00567202 */ /* 0x000fce0000000f00 */
.L_x_7220:
[----:B------:R-:W-:Y:S05]  /*2e00*/  BSYNC B0 ;  /* 0x0000000000007941 */ /* 0x000fea0003800000 */
.L_x_7218:
        /* <DEDUP_REMOVED lines=16> */
.L_x_7224:
[----:B------:R-:W-:Y:S05]  /*2f10*/  BSYNC B1 ;  /* 0x0000000000017941 */ /* 0x000fea0003800000 */
.L_x_7223:
        /* <DEDUP_REMOVED lines=41> */
[----:B------:R-:W-:Y:S02]  /*31b0*/  LOP3.LUT R142, R85, R90, R130, 0x96, !PT ;  /* 0x0000005a558e7212 */ /* 0x000fe400078e9682 */
[----:B------:R-:W-:-:S07]  /*31c0*/  MOV R144, R84 ;  /* 0x0000005400907202 */ /* 0x000fce0000000f00 */
.L_x_7222:
[----:B------:R-:W-:Y:S05]  /*31d0*/  BSYNC B0 ;  /* 0x0000000000007941 */ /* 0x000fea0003800000 */
.L_x_7221:
        /* <DEDUP_REMOVED lines=21> */
.L_x_7226:
[----:B------:R-:W-:-:S07]  /*3330*/  MOV R86, R140 ;  /* 0x0000008c00567202 */ /* 0x000fce0000000f00 */
.L_x_7227:
[----:B------:R-:W-:Y:S05]  /*3340*/  BSYNC B0 ;  /* 0x0000000000007941 */ /* 0x000fea0003800000 */
.L_x_7225:
        /* <DEDUP_REMOVED lines=18> */
.L_x_7231:
[----:B------:R-:W-:Y:S05]  /*3470*/  BSYNC B1 ;  /* 0x0000000000017941 */ /* 0x000fea0003800000 */
.L_x_7230:
        /* <DEDUP_REMOVED lines=43> */
.L_x_7229:
[----:B------:R-:W-:Y:S05]  /*3730*/  BSYNC B0 ;  /* 0x0000000000007941 */ /* 0x000fea0003800000 */
.L_x_7228:
[----:B------:R-:W-:Y:S01]  /*3740*/  I2FP.F32.U32 R85, R86 ;  /* 0x0000005600557245 */ /* 0x000fe20000201000 */
[----:B------:R-:W-:Y:S01]  /*3750*/  HADD2.F32 R87, -RZ, R87.H1_H1 ;  /* 0x30000057ff577230 */ /* 0x000fe20000004100 */
[----:B------:R-:W-:Y:S01]  /*3760*/  SEL R146, RZ, 0x10000, P5 ;  /* 0x00010000ff927807 */ /* 0x000fe20002800000 */
[----:B------:R-:W0:Y:S01]  /*3770*/  LDC.64 R94, c[0x0][0x238] ;  /* 0x00008e00ff5e7b82 */ /* 0x000e220000000a00 */
[----:B------:R-:W-:Y:S01]  /*3780*/  LOP3.LUT P5, RZ, R100, 0x2, RZ, 0xc0, !PT ;  /* 0x0000000264ff7812 */ /* 0x000fe200078ac0ff */
[----:B------:R-:W-:Y:S01]  /*3790*/  FFMA.FTZ R85, R85, R98, 1.1641532182693481445e-10 ;  /* 0x2f00000055557423 */ /* 0x000fe20000010062 */
[----:B------:R-:W-:Y:S01]  /*37a0*/  SEL R84, RZ, 0x1, P1 ;  /* 0x00000001ff547807 */ /* 0x000fe20000800000 */
[----:B------:R-:W-:Y:S01]  /*37b0*/  FMUL.FTZ R91, R87, R136 ;  /* 0x00000088575b7220 */ /* 0x000fe20000410000 */
[----:B------:R-:W-:Y:S01]  /*37c0*/  SEL R88, RZ, 0x1, P2 ;  /* 0x00000001ff587807 */ /* 0x000fe20001000000 */
[----:B------:R-:W-:Y:S01]  /*37d0*/  @P0 HADD2.F32 R90, -RZ, R83.H1_H1 ;  /* 0x30000053ff5a0230 */ /* 0x000fe20000004100 */
[----:B------:R-:W-:Y:S01]  /*37e0*/  SEL R139, RZ, 0x1, P5 ;  /* 0x00000001ff8b7807 */ /* 0x000fe20002800000 */
[----:B------:R-:W1:Y:S01]  /*37f0*/  LDC.64 R92, c[0x0][0x240] ;  /* 0x00009000ff5c7b82 */ /* 0x000e620000000a00 */
[----:B------:R-:W-:Y:S01]  /*3800*/  FSETP.GTU.FTZ.AND P1, PT, R85, R106, PT ;  /* 0x0000006a5500720b */ /* 0x000fe20003f3c000 */
[----:B------:R-:W-:-:S04]  /*3810*/  IMAD.WIDE.U32 R86, R84, 0x10000, RZ ;  /* 0x0001000054567825 */ /* 0x000fc800078e00ff */
[----:B------:R-:W-:Y:S01]  /*3820*/  FMUL.FTZ R91, R91, R134 ;  /* 0x000000865b5b7220 */ /* 0x000fe20000410000 */
[----:B------:R-:W-:Y:S01]  /*3830*/  LOP3.LUT P6, RZ, R100, 0x4, RZ, 0xc0, !PT ;  /* 0x0000000464ff7812 */ /* 0x000fe200078cc0ff */
[----:B------:R-:W-:Y:S01]  /*3840*/  IMAD.WIDE.U32 R88, R88, 0x1000000, RZ ;  /* 0x0100000058587825 */ /* 0x000fe200078e00ff */
[----:B------:R-:W-:Y:S01]  /*3850*/  SEL R141, RZ, 0x1000000, P1 ;  /* 0x01000000ff8d7807 */ /* 0x000fe20000800000 */
[----:B------:R-:W2:Y:S01]  /*3860*/  @P0 LDC.64 R156, c[0x0][0x230] ;  /* 0x00008c00ff9c0b82 */ /* 0x000ea20000000a00 */
[----:B------:R-:W-:Y:S01]  /*3870*/  FSEL R153, R91, RZ, !P1 ;  /* 0x000000ff5b997208 */ /* 0x000fe20004800000 */
[----:B------:R-:W-:Y:S01]  /*3880*/  IMAD.WIDE.U32 R84, R139, 0x100, RZ ;  /* 0x000001008b547825 */ /* 0x000fe200078e00ff */
[----:B------:R-:W-:Y:S02]  /*3890*/  SEL R139, RZ, 0x100, P4 ;  /* 0x00000100ff8b7807 */ /* 0x000fe40002000000 */
[----:B------:R-:W-:Y:S01]  /*38a0*/  SEL R155, RZ, 0x1, P6 ;  /* 0x00000001ff9b7807 */ /* 0x000fe20003000000 */
[----:B------:R-:W-:Y:S01]  /*38b0*/  @P0 FADD.FTZ R153, R153, R90 ;  /* 0x0000005a99990221 */ /* 0x000fe20000010000 */
[----:B------:R-:W-:Y:S01]  /*38c0*/  LOP3.LUT R154, R84, R88, R86, 0xfe, !PT ;  /* 0x00000058549a7212 */ /* 0x000fe200078efe56 */
[----:B0-----:R-:W-:Y:S01]  /*38d0*/  IMAD.WIDE.U32 R160, R99, 0x10, R94 ;  /* 0x0000001063a07825 */ /* 0x001fe200078e005e */
[----:B------:R-:W-:-:S02]  /*38e0*/  LOP3.LUT R88, R139, R141, R146, 0xfe, !PT ;  /* 0x0000008d8b587212 */ /* 0x000fc400078efe92 */
[----:B------:R-:W-:Y:S02]  /*38f0*/  SEL R141, RZ, 0x1, P3 ;  /* 0x00000001ff8d7807 */ /* 0x000fe40001800000 */
[----:B------:R-:W-:Y:S02]  /*3900*/  IADD3 R139, R99, 0x80, RZ ;  /* 0x00000080638b7810 */ /* 0x000fe40007ffe0ff */
[----:B------:R-:W-:Y:S01]  /*3910*/  LOP3.LUT R141, R89, R88, R141, 0xfe, !PT ;  /* 0x00000058598d7212 */ /* 0x000fe200078efe8d */
[----:B-1----:R-:W-:Y:S01]  /*3920*/  IMAD.WIDE.U32 R158, R99, 0x8, R92 ;  /* 0x00000008639e7825 */ /* 0x002fe200078e005c */
[----:B------:R-:W-:Y:S02]  /*3930*/  LOP3.LUT R154, R154, R155, RZ, 0xfc, !PT ;  /* 0x0000009b9a9a7212 */ /* 0x000fe400078efcff */
[----:B------:R-:W-:Y:S02]  /*3940*/  F2FP.F16.F32.PACK_AB R90, R151, R145 ;  /* 0x00000091975a723e */ /* 0x000fe400000000ff */
[----:B------:R-:W-:-:S02]  /*3950*/  F2FP.F16.F32.PACK_AB R89, R147, R143 ;  /* 0x0000008f9359723e */ /* 0x000fc400000000ff */
[----:B------:R-:W-:Y:S01]  /*3960*/  F2FP.F16.F32.PACK_AB R88, R107, R105 ;  /* 0x000000696b58723e */ /* 0x000fe200000000ff */
[----:B--2---:R-:W-:Y:S01]  /*3970*/  @P0 IMAD.WIDE.U32 R156, R139, 0x10, R156 ;  /* 0x000000108b9c0825 */ /* 0x004fe200078e009c */
[----:B------:R-:W-:Y:S02]  /*3980*/  F2FP.F16.F32.PACK_AB R91, R153, R149 ;  /* 0x00000095995b723e */ /* 0x000fe400000000ff */
        /* <DEDUP_REMOVED lines=18> */
.L_x_7233:
[----:B------:R-:W-:-:S07]  /*3ab0*/  MOV R146, R140 ;  /* 0x0000008c00927202 */ /* 0x000fce0000000f00 */
.L_x_7234:
[----:B------:R-:W-:Y:S05]  /*3ac0*/  BSYNC B0 ;  /* 0x0000000000007941 */ /* 0x000fea0003800000 */
.L_x_7232:
        /* <DEDUP_REMOVED lines=16> */
.L_x_7238:
[----:B------:R-:W-:Y:S05]  /*3bd0*/  BSYNC B1 ;  /* 0x0000000000017941 */ /* 0x000fea0003800000 */
.L_x_7237:
        /* <DEDUP_REMOVED lines=40> */
[----:B------:R-:W-:-:S03]  /*3e60*/  LOP3.LUT R138, R155, R140, R131, 0x96, !PT ;  /* 0x0000008c9b8a7212 */ /* 0x000fc600078e9683 */
[----:B------:R-:W-:Y:S01]  /*3e70*/  IMAD.MOV.U32 R140, RZ, RZ, R154 ;  /* 0x000000ffff8c7224 */ /* 0x000fe200078e009a */
[----:B------:R-:W-:Y:S02]  /*3e80*/  LOP3.LUT R142, R91, R88, R130, 0x96, !PT ;  /* 0x000000585b8e7212 */ /* 0x000fe400078e9682 */
[----:B------:R-:W-:-:S07]  /*3e90*/  MOV R144, R90 ;  /* 0x0000005a00907202 */ /* 0x000fce0000000f00 */
.L_x_7236:
[----:B------:R-:W-:Y:S05]  /*3ea0*/  BSYNC B0 ;  /* 0x0000000000007941 */ /* 0x000fea0003800000 */
.L_x_7235:
[----:B------:R-:W-:Y:S01]  /*3eb0*/  I2FP.F32.U32 R89, R146 ;  /* 0x0000009200597245 */ /* 0x000fe20000201000 */
[----:B-----5:R-:W-:Y:S01]  /*3ec0*/  HADD2.F32 R91, -RZ, R84.H0_H0 ;  /* 0x20000054ff5b7230 */ /* 0x020fe20000004100 */
[----:B------:R-:W-:Y:S01]  /*3ed0*/  ISETP.NE.AND P1, PT, R141, 0x1, PT ;  /* 0x000000018d00780c */ /* 0x000fe20003f25270 */
[----:B------:R-:W-:Y:S01]  /*3ee0*/  @P0 HADD2.F32 R88, -RZ, R80.H0_H0 ;  /* 0x20000050ff580230 */ /* 0x000fe20000004100 */
[----:B------:R-:W-:Y:S01]  /*3ef0*/  LOP3.LUT R100, R100, 0xfffffffb, RZ, 0xc0, !PT ;  /* 0xfffffffb64647812 */ /* 0x000fe200078ec0ff */
[----:B------:R-:W-:Y:S01]  /*3f00*/  FFMA.FTZ R89, R89, R98, 1.1641532182693481445e-10 ;  /* 0x2f00000059597423 */ /* 0x000fe20000010062 */
[----:B------:R-:W-:Y:S01]  /*3f10*/  FMUL.FTZ R91, R91, R136 ;  /* 0x000000885b5b7220 */ /* 0x000fe20000410000 */
[----:B------:R-:W-:Y:S01]  /*3f20*/  BSSY B0, `(.L_x_7239) ;  /* 0x0000011000007945 */ /* 0x000fe20003800000 */
[----:B------:R-:W-:Y:S02]  /*3f30*/  VIADD R90, R141, 0x1 ;  /* 0x000000018d5a7836 */ /* 0x000fe40000000000 */
[----:B------:R-:W-:Y:S01]  /*3f40*/  FSETP.GTU.FTZ.AND P2, PT, R89, R106, PT ;  /* 0x0000006a5900720b */ /* 0x000fe20003f5c000 */
[----:B------:R-:W-:-:S05]  /*3f50*/  FMUL.FTZ R91, R91, R134 ;  /* 0x000000865b5b7220 */ /* 0x000fca0000410000 */
[----:B------:R-:W-:-:S05]  /*3f60*/  FSEL R155, R91, RZ, !P2 ;  /* 0x000000ff5b9b7208 */ /* 0x000fca0005000000 */
[----:B------:R-:W-:Y:S02]  /*3f70*/  @P0 FADD.FTZ R155, R88, R155 ;  /* 0x0000009b589b0221 */ /* 0x000fe40000010000 */
[----:B------:R-:W-:Y:S01]  /*3f80*/  @P2 LOP3.LUT R100, R100, 0x4, RZ, 0xfc, !PT ;  /* 0x0000000464642812 */ /* 0x000fe200078efcff */
        /* <DEDUP_REMOVED lines=9> */
.L_x_7240:
[----:B------:R-:W-:-:S07]  /*4020*/  MOV R146, R140 ;  /* 0x0000008c00927202 */ /* 0x000fce0000000f00 */
.L_x_7241:
[----:B------:R-:W-:Y:S05]  /*4030*/  BSYNC B0 ;  /* 0x0000000000007941 */ /* 0x000fea0003800000 */
.L_x_7239:
        /* <DEDUP_REMOVED lines=16> */
.L_x_7245:
[----:B------:R-:W-:Y:S05]  /*4140*/  BSYNC B1 ;  /* 0x0000000000017941 */ /* 0x000fea0003800000 */
.L_x_7244:
        /* <DEDUP_REMOVED lines=43> */
.L_x_7243:
[----:B------:R-:W-:Y:S05]  /*4400*/  BSYNC B0 ;  /* 0x0000000000007941 */ /* 0x000fea0003800000 */
.L_x_7242:
        /* <DEDUP_REMOVED lines=23> */
.L_x_7247:
[----:B------:R-:W-:-:S07]  /*4580*/  IMAD.MOV.U32 R84, RZ, RZ, R140 ;  /* 0x000000ffff547224 */ /* 0x000fce00078e008c */
.L_x_7248:
[----:B------:R-:W-:Y:S05]  /*4590*/  BSYNC B0 ;  /* 0x0000000000007941 */ /* 0x000fea0003800000 */
.L_x_7246:
        /* <DEDUP_REMOVED lines=16> */
.L_x_7252:
[----:B------:R-:W-:Y:S05]  /*46a0*/  BSYNC B1 ;  /* 0x0000000000017941 */ /* 0x000fea0003800000 */
.L_x_7251:
        /* <DEDUP_REMOVED lines=44> */
.L_x_7250:
[----:B------:R-:W-:Y:S05]  /*4970*/  BSYNC B0 ;  /* 0x0000000000007941 */ /* 0x000fea0003800000 */
.L_x_7249:
        /* <DEDUP_REMOVED lines=21> */
.L_x_7254:
[----:B------:R-:W-:-:S07]  /*4ad0*/  IMAD.MOV.U32 R84, RZ, RZ, R140 ;  /* 0x000000ffff547224 */ /* 0x000fce00078e008c */
.L_x_7255:
[----:B------:R-:W-:Y:S05]  /*4ae0*/  BSYNC B0 ;  /* 0x0000000000007941 */ /* 0x000fea0003800000 */
.L_x_7253:
        /* <DEDUP_REMOVED lines=11> */
[----:B------:R-:W-:Y:S02]  /*4ba0*/  @!P2 IADD3 R88, R137, 0x1, RZ ;  /* 0x000000018958a810 */ /* 0x000fe40007ffe0ff */
[----:B------:R-:W-:Y:S02]  /*4bb0*/  @!P2 MOV R135, RZ ;  /* 0x000000ff0087a202 */ /* 0x000fe40000000f00 */
[----:B------:R-:W-:-:S13]  /*4bc0*/  ISETP.NE.AND P3, PT, R132, RZ, !P2 ;  /* 0x000000ff8400720c */ /* 0x000fda0005765270 */
[----:B------:R-:W-:-:S05]  /*4bd0*/  @P3 IADD3 R88, R137, RZ, RZ ;  /* 0x000000ff89583210 */ /* 0x000fca0007ffe0ff */
[----:B------:R-:W-:-:S07]  /*4be0*/  @!P2 IMAD.MOV.U32 R137, RZ, RZ, R88 ;  /* 0x000000ffff89a224 */ /* 0x000fce00078e0058 */
.L_x_7259:
[----:B------:R-:W-:Y:S05]  /*4bf0*/  BSYNC B1 ;  /* 0x0000000000017941 */ /* 0x000fea0003800000 */
.L_x_7258:
        /* <DEDUP_REMOVED lines=43> */
.L_x_7257:
[----:B------:R-:W-:Y:S05]  /*4eb0*/  BSYNC B0 ;  /* 0x0000000000007941 */ /* 0x000fea0003800000 */
.L_x_7256:
        /* <DEDUP_REMOVED lines=21> */
.L_x_7261:
[----:B------:R-:W-:-:S07]  /*5010*/  MOV R146, R140 ;  /* 0x0000008c00927202 */ /* 0x000fce0000000f00 */
.L_x_7262:
[----:B------:R-:W-:Y:S05]  /*5020*/  BSYNC B0 ;  /* 0x0000000000007941 */ /* 0x000fea0003800000 */
.L_x_7260:
        /* <DEDUP_REMOVED lines=16> */
.L_x_7266:
[----:B------:R-:W-:Y:S05]  /*5130*/  BSYNC B1 ;  /* 0x0000000000017941 */ /* 0x000fea0003800000 */
.L_x_7265:
        /* <DEDUP_REMOVED lines=41> */
[----:B------:R-:W-:Y:S01]  /*53d0*/  HFMA2.MMA R88, -RZ, RZ, 0, 0 ;  /* 0x00000000ff587435 */ /* 0x000fe200000001ff */
[----:B------:R-:W-:-:S10]  /*53e0*/  MOV R144, R84 ;  /* 0x0000005400907202 */ /* 0x000fd40000000f00 */
.L_x_7264:
[----:B------:R-:W-:Y:S05]  /*53f0*/  BSYNC B0 ;  /* 0x0000000000007941 */ /* 0x000fea0003800000 */
.L_x_7263:
        /* <DEDUP_REMOVED lines=21> */
.L_x_7268:
[----:B------:R-:W-:-:S07]  /*5550*/  MOV R146, R140 ;  /* 0x0000008c00927202 */ /* 0x000fce0000000f00 */
.L_x_7269:
[----:B------:R-:W-:Y:S05]  /*5560*/  BSYNC B0 ;  /* 0x0000000000007941 */ /* 0x000fea0003800000 */
.L_x_7267:
        /* <DEDUP_REMOVED lines=16> */
.L_x_7273:
[----:B------:R-:W-:Y:S05]  /*5670*/  BSYNC B1 ;  /* 0x0000000000017941 */ /* 0x000fea0003800000 */
.L_x_7272:
        /* <DEDUP_REMOVED lines=43> */
.L_x_7271:
[----:B------:R-:W-:Y:S05]  /*5930*/  BSYNC B0 ;  /* 0x0000000000007941 */ /* 0x000fea0003800000 */
.L_x_7270:
        /* <DEDUP_REMOVED lines=21> */
.L_x_7275:
[----:B------:R-:W-:-:S07]  /*5a90*/  IMAD.MOV.U32 R86, RZ, RZ, R140 ;  /* 0x000000ffff567224 */ /* 0x000fce00078e008c */
.L_x_7276:
[----:B------:R-:W-:Y:S05]  /*5aa0*/  BSYNC B0 ;  /* 0x0000000000007941 */ /* 0x000fea0003800000 */
.L_x_7274:
        /* <DEDUP_REMOVED lines=16> */
.L_x_7280:
[----:B------:R-:W-:Y:S05]  /*5bb0*/  BSYNC B1 ;  /* 0x0000000000017941 */ /* 0x000fea0003800000 */
.L_x_7279:
        /* <DEDUP_REMOVED lines=43> */
.L_x_7278:
[----:B------:R-:W-:Y:S05]  /*5e70*/  BSYNC B0 ;  /* 0x0000000000007941 */ /* 0x000fea0003800000 */
.L_x_7277:
        /* <DEDUP_REMOVED lines=21> */
.L_x_7282:
[----:B------:R-:W-:-:S07]  /*5fd0*/  MOV R86, R140 ;  /* 0x0000008c00567202 */ /* 0x000fce0000000f00 */
.L_x_7283:
[----:B------:R-:W-:Y:S05]  /*5fe0*/  BSYNC B0 ;  /* 0x0000000000007941 */ /* 0x000fea0003800000 */
.L_x_7281:
        /* <DEDUP_REMOVED lines=18> */
.L_x_7287:
[----:B------:R-:W-:Y:S05]  /*6110*/  BSYNC B1 ;  /* 0x0000000000017941 */ /* 0x000fea0003800000 */
.L_x_7286:
        /* <DEDUP_REMOVED lines=43> */
.L_x_7285:
[----:B------:R-:W-:Y:S05]  /*63d0*/  BSYNC B0 ;  /* 0x0000000000007941 */ /* 0x000fea0003800000 */
.L_x_7284:
[----:B------:R-:W-:Y:S01]  /*63e0*/  I2FP.F32.U32 R85, R86 ;  /* 0x0000005600557245 */ /* 0x000fe20000201000 */
[----:B------:R-:W-:Y:S01]  /*63f0*/  HADD2.F32 R87, -RZ, R87.H1_H1 ;  /* 0x30000057ff577230 */ /* 0x000fe20000004100 */
[----:B------:R-:W-:Y:S01]  /*6400*/  SEL R141, RZ, 0x10000, P5 ;  /* 0x00010000ff8d7807 */ /* 0x000fe20002800000 */
[----:B------:R-:W0:Y:S01]  /*6410*/  @P0 LDC.64 R172, c[0x0][0x230] ;  /* 0x00008c00ffac0b82 */ /* 0x000e220000000a00 */
[----:B------:R-:W-:Y:S01]  /*6420*/  LOP3.LUT P5, RZ, R100, 0x2, RZ, 0xc0, !PT ;  /* 0x0000000264ff7812 */ /* 0x000fe200078ac0ff */
[----:B------:R-:W-:Y:S01]  /*6430*/  FFMA.FTZ R85, R85, R98, 1.1641532182693481445e-10 ;  /* 0x2f00000055557423 */ /* 0x000fe20000010062 */
[----:B------:R-:W-:Y:S01]  /*6440*/  SEL R84, RZ, 0x1, P1 ;  /* 0x00000001ff547807 */ /* 0x000fe20000800000 */
[----:B------:R-:W-:Y:S01]  /*6450*/  FMUL.FTZ R91, R87, R136 ;  /* 0x00000088575b7220 */ /* 0x000fe20000410000 */
[----:B------:R-:W-:Y:S01]  /*6460*/  SEL R88, RZ, 0x1, P2 ;  /* 0x00000001ff587807 */ /* 0x000fe20001000000 */
[----:B------:R-:W-:Y:S01]  /*6470*/  @P0 HADD2.F32 R148, -RZ, R83.H1_H1 ;  /* 0x30000053ff940230 */ /* 0x000fe20000004100 */
[----:B------:R-:W-:Y:S01]  /*6480*/  SEL R90, RZ, 0x1, P5 ;  /* 0x00000001ff5a7807 */ /* 0x000fe20002800000 */
[----:B------:R-:W-:Y:S01]  /*6490*/  IMAD.WIDE.U32 R86, R84, 0x10000, RZ ;  /* 0x0001000054567825 */ /* 0x000fe200078e00ff */
[----:B------:R-:W-:-:S03]  /*64a0*/  FSETP.GTU.FTZ.AND P1, PT, R85, R106, PT ;  /* 0x0000006a5500720b */ /* 0x000fc60003f3c000 */
[----:B------:R-:W-:Y:S01]  /*64b0*/  FMUL.FTZ R91, R91, R134 ;  /* 0x000000865b5b7220 */ /* 0x000fe20000410000 */
[----:B------:R-:W-:Y:S01]  /*64c0*/  LOP3.LUT P6, RZ, R100, 0x4, RZ, 0xc0, !PT ;  /* 0x0000000464ff7812 */ /* 0x000fe200078cc0ff */
[----:B------:R-:W-:Y:S01]  /*64d0*/  IMAD.WIDE.U32 R88, R88, 0x1000000, RZ ;  /* 0x0100000058587825 */ /* 0x000fe200078e00ff */
[----:B------:R-:W-:Y:S02]  /*64e0*/  SEL R146, RZ, 0x1000000, P1 ;  /* 0x01000000ff927807 */ /* 0x000fe40000800000 */
[----:B------:R-:W-:Y:S01]  /*64f0*/  FSEL R171, R91, RZ, !P1 ;  /* 0x000000ff5bab7208 */ /* 0x000fe20004800000 */
[----:B------:R-:W-:Y:S01]  /*6500*/  IMAD.WIDE.U32 R84, R90, 0x100, RZ ;  /* 0x000001005a547825 */ /* 0x000fe200078e00ff */
[----:B------:R-:W-:Y:S02]  /*6510*/  SEL R90, RZ, 0x100, P4 ;  /* 0x00000100ff5a7807 */ /* 0x000fe40002000000 */
[----:B------:R-:W-:Y:S01]  /*6520*/  SEL R157, RZ, 0x1, P6 ;  /* 0x00000001ff9d7807 */ /* 0x000fe20003000000 */
[----:B------:R-:W-:Y:S01]  /*6530*/  @P0 FADD.FTZ R171, R148, R171 ;  /* 0x000000ab94ab0221 */ /* 0x000fe20000010000 */
[----:B------:R-:W-:Y:S01]  /*6540*/  LOP3.LUT R156, R84, R88, R86, 0xfe, !PT ;  /* 0x00000058549c7212 */ /* 0x000fe200078efe56 */
[----:B------:R-:W-:Y:S01]  /*6550*/  IMAD.WIDE.U32 R176, R139, 0x10, R94 ;  /* 0x000000108bb07825 */ /* 0x000fe200078e005e */
[----:B------:R-:W-:-:S02]  /*6560*/  LOP3.LUT R91, R90, R146, R141, 0xfe, !PT ;  /* 0x000000925a5b7212 */ /* 0x000fc400078efe8d */
[----:B------:R-:W-:Y:S01]  /*6570*/  SEL R88, RZ, 0x1, P3 ;  /* 0x00000001ff587807 */ /* 0x000fe20001800000 */
[----:B------:R-:W-:Y:S01]  /*6580*/  VIADD R141, R99, 0x100 ;  /* 0x00000100638d7836 */ /* 0x000fe20000000000 */
[----:B------:R-:W-:Y:S01]  /*6590*/  LOP3.LUT R156, R156, R157, RZ, 0xfc, !PT ;  /* 0x0000009d9c9c7212 */ /* 0x000fe200078efcff */
[----:B------:R-:W-:Y:S01]  /*65a0*/  IMAD.WIDE.U32 R174, R139, 0x8, R92 ;  /* 0x000000088bae7825 */ /* 0x000fe200078e005c */
[----:B------:R-:W-:Y:S02]  /*65b0*/  LOP3.LUT R157, R89, R91, R88, 0xfe, !PT ;  /* 0x0000005b599d7212 */ /* 0x000fe400078efe58 */
[----:B------:R-:W-:Y:S01]  /*65c0*/  F2FP.F16.F32.PACK_AB R90, R169, R163 ;  /* 0x000000a3a95a723e */ /* 0x000fe200000000ff */
[----:B0-----:R-:W-:Y:S01]  /*65d0*/  @P0 IMAD.WIDE.U32 R172, R141, 0x10, R172 ;  /* 0x000000108dac0825 */ /* 0x001fe200078e00ac */
[----:B------:R-:W-:Y:S02]  /*65e0*/  F2FP.F16.F32.PACK_AB R89, R165, R159 ;  /* 0x0000009fa559723e */ /* 0x000fe400000000ff */
[----:B------:R-:W-:-:S02]  /*65f0*/  F2FP.F16.F32.PACK_AB R88, R161, R155 ;  /* 0x0000009ba158723e */ /* 0x000fc400000000ff */
        /* <DEDUP_REMOVED lines=19> */
.L_x_7289:
[----:B------:R-:W-:-:S07]  /*6730*/  MOV R148, R140 ;  /* 0x0000008c00947202 */ /* 0x000fce0000000f00 */
.L_x_7290:
[----:B------:R-:W-:Y:S05]  /*6740*/  BSYNC B0 ;  /* 0x0000000000007941 */ /* 0x000fea0003800000 */
.L_x_7288:
        /* <DEDUP_REMOVED lines=16> */
.L_x_7294:
[----:B------:R-:W-:Y:S05]  /*6850*/  BSYNC B1 ;  /* 0x0000000000017941 */ /* 0x000fea0003800000 */
.L_x_7293:
        /* <DEDUP_REMOVED lines=42> */
[----:B------:R-:W-:Y:S02]  /*6b00*/  LOP3.LUT R142, R89, R90, R130, 0x96, !PT ;  /* 0x0000005a598e7212 */ /* 0x000fe400078e9682 */
[----:B------:R-:W-:-:S07]  /*6b10*/  MOV R144, R88 ;  /* 0x0000005800907202 */ /* 0x000fce0000000f00 */
.L_x_7292:
[----:B------:R-:W-:Y:S05]  /*6b20*/  BSYNC B0 ;  /* 0x0000000000007941 */ /* 0x000fea0003800000 */
.L_x_7291:
        /* <DEDUP_REMOVED lines=23> */
.L_x_7296:
[----:B------:R-:W-:-:S07]  /*6ca0*/  MOV R148, R140 ;  /* 0x0000008c00947202 */ /* 0x000fce0000000f00 */
.L_x_7297:
[----:B------:R-:W-:Y:S05]  /*6cb0*/  BSYNC B0 ;  /* 0x0000000000007941 */ /* 0x000fea0003800000 */
.L_x_7295:
        /* <DEDUP_REMOVED lines=16> */
.L_x_7301:
[----:B------:R-:W-:Y:S05]  /*6dc0*/  BSYNC B1 ;  /* 0x0000000000017941 */ /* 0x000fea0003800000 */
.L_x_7300:
        /* <DEDUP_REMOVED lines=42> */
[----:B------:R-:W-:Y:S01]  /*7070*/  IMAD.MOV.U32 R90, RZ, RZ, RZ ;  /* 0x000000ffff5a7224 */ /* 0x000fe200078e00ff */
[----:B------:R-:W-:-:S07]  /*7080*/  MOV R144, R88 ;  /* 0x0000005800907202 */ /* 0x000fce0000000f00 */
.L_x_7299:
[----:B------:R-:W-:Y:S05]  /*7090*/  BSYNC B0 ;  /* 0x0000000000007941 */ /* 0x000fea0003800000 */
.L_x_7298:
        /* <DEDUP_REMOVED lines=23> */
.L_x_7303:
[----:B------:R-:W-:-:S07]  /*7210*/  MOV R84, R140 ;  /* 0x0000008c00547202 */ /* 0x000fce0000000f00 */
.L_x_7304:
[----:B------:R-:W-:Y:S05]  /*7220*/  BSYNC B0 ;  /* 0x0000000000007941 */ /* 0x000fea0003800000 */
.L_x_7302:
        /* <DEDUP_REMOVED lines=16> */
.L_x_7308:
[----:B------:R-:W-:Y:S05]  /*7330*/  BSYNC B1 ;  /* 0x0000000000017941 */ /* 0x000fea0003800000 */
.L_x_7307:
        /* <DEDUP_REMOVED lines=41> */
[----:B------:R-:W-:Y:S01]  /*75d0*/  MOV R144, R88 ;  /* 0x0000005800907202 */ /* 0x000fe20000000f00 */
[----:B------:R-:W-:Y:S01]  /*75e0*/  IMAD.MOV.U32 R88, RZ, RZ, RZ ;  /* 0x000000ffff587224 */ /* 0x000fe200078e00ff */
[----:B------:R-:W-:-:S07]  /*75f0*/  LOP3.LUT R142, R89, R90, R130, 0x96, !PT ;  /* 0x0000005a598e7212 */ /* 0x000fce00078e9682 */
.L_x_7306:
[----:B------:R-:W-:Y:S05]  /*7600*/  BSYNC B0 ;  /* 0x0000000000007941 */ /* 0x000fea0003800000 */
.L_x_7305:
        /* <DEDUP_REMOVED lines=21> */
.L_x_7310:
[----:B------:R-:W-:-:S07]  /*7760*/  MOV R84, R140 ;  /* 0x0000008c00547202 */ /* 0x000fce0000000f00 */
.L_x_7311:
[----:B------:R-:W-:Y:S05]  /*7770*/  BSYNC B0 ;  /* 0x0000000000007941 */ /* 0x000fea0003800000 */
.L_x_7309:
        /* <DEDUP_REMOVED lines=11> */
[----:B------:R-:W-:Y:S02]  /*7830*/  @!P2 VIADD R88, R137, 0x1 ;  /* 0x000000018958a836 */ /* 0x000fe40000000000 */
[----:B------:R-:W-:Y:S01]  /*7840*/  @!P2 IMAD.MOV.U32 R135, RZ, RZ, RZ ;  /* 0x000000ffff87a224 */ /* 0x000fe200078e00ff */
[----:B------:R-:W-:-:S13]  /*7850*/  ISETP.NE.AND P3, PT, R132, RZ, !P2 ;  /* 0x000000ff8400720c */ /* 0x000fda0005765270 */
[----:B------:R-:W-:-:S04]  /*7860*/  @P3 IADD3 R88, R137, RZ, RZ ;  /* 0x000000ff89583210 */ /* 0x000fc80007ffe0ff */
[----:B------:R-:W-:-:S07]  /*7870*/  @!P2 MOV R137, R88 ;  /* 0x000000580089a202 */ /* 0x000fce0000000f00 */
.L_x_7315:
[----:B------:R-:W-:Y:S05]  /*7880*/  BSYNC B1 ;  /* 0x0000000000017941 */ /* 0x000fea0003800000 */
.L_x_7314:
        /* <DEDUP_REMOVED lines=44> */
.L_x_7313:
[----:B------:R-:W-:Y:S05]  /*7b50*/  BSYNC B0 ;  /* 0x0000000000007941 */ /* 0x000fea0003800000 */
.L_x_7312:
        /* <DEDUP_REMOVED lines=21> */
.L_x_7317:
[----:B------:R-:W-:-:S07]  /*7cb0*/  MOV R146, R140 ;  /* 0x0000008c00927202 */ /* 0x000fce0000000f00 */
.L_x_7318:
[----:B------:R-:W-:Y:S05]  /*7cc0*/  BSYNC B0 ;  /* 0x0000000000007941 */ /* 0x000fea0003800000 */
.L_x_7316:
        /* <DEDUP_REMOVED lines=16> */
.L_x_7322:
[----:B------:R-:W-:Y:S05]  /*7dd0*/  BSYNC B1 ;  /* 0x0000000000017941 */ /* 0x000fea0003800000 */
.L_x_7321:
        /* <DEDUP_REMOVED lines=44> */
.L_x_7320:
[----:B------:R-:W-:Y:S05]  /*80a0*/  BSYNC B0 ;  /* 0x0000000000007941 */ /* 0x000fea0003800000 */
.L_x_7319:
        /* <DEDUP_REMOVED lines=21> */
.L_x_7324:
[----:B------:R-:W-:-:S07]  /*8200*/  MOV R146, R140 ;  /* 0x0000008c00927202 */ /* 0x000fce0000000f00 */
.L_x_7325:
[----:B------:R-:W-:Y:S05]  /*8210*/  BSYNC B0 ;  /* 0x0000000000007941 */ /* 0x000fea0003800000 */
.L_x_7323:
        /* <DEDUP_REMOVED lines=16> */
.L_x_7329:
[----:B------:R-:W-:Y:S05]  /*8320*/  BSYNC B1 ;  /* 0x0000000000017941 */ /* 0x000fea0003800000 */
.L_x_7328:
        /* <DEDUP_REMOVED lines=42> */
[----:B------:R-:W-:Y:S02]  /*85d0*/  LOP3.LUT R142, R85, R88, R130, 0x96, !PT ;  /* 0x00000058558e7212 */ /* 0x000fe400078e9682 */
[----:B------:R-:W-:-:S07]  /*85e0*/  MOV R144, R84 ;  /* 0x0000005400907202 */ /* 0x000fce0000000f00 */
.L_x_7327:
[----:B------:R-:W-:Y:S05]  /*85f0*/  BSYNC B0 ;  /* 0x0000000000007941 */ /* 0x000fea0003800000 */
.L_x_7326:
        /* <DEDUP_REMOVED lines=21> */
.L_x_7331:
[----:B------:R-:W-:-:S07]  /*8750*/  MOV R86, R140 ;  /* 0x0000008c00567202 */ /* 0x000fce0000000f00 */
.L_x_7332:
[----:B------:R-:W-:Y:S05]  /*8760*/  BSYNC B0 ;  /* 0x0000000000007941 */ /* 0x000fea0003800000 */
.L_x_7330:
        /* <DEDUP_REMOVED lines=16> */
.L_x_7336:
[----:B------:R-:W-:Y:S05]  /*8870*/  BSYNC B1 ;  /* 0x0000000000017941 */ /* 0x000fea0003800000 */
.L_x_7335:
        /* <DEDUP_REMOVED lines=44> */
.L_x_7334:
[----:B------:R-:W-:Y:S05]  /*8b40*/  BSYNC B0 ;  /* 0x0000000000007941 */ /* 0x000fea0003800000 */
.L_x_7333:
        /* <DEDUP_REMOVED lines=21> */
.L_x_7338:
[----:B------:R-:W-:-:S07]  /*8ca0*/  MOV R86, R140 ;  /* 0x0000008c00567202 */ /* 0x000fce0000000f00 */
.L_x_7339:
[----:B------:R-:W-:Y:S05]  /*8cb0*/  BSYNC B0 ;  /* 0x0000000000007941 */ /* 0x000fea0003800000 */
.L_x_7337:
        /* <DEDUP_REMOVED lines=18> */
.L_x_7343:
[----:B------:R-:W-:Y:S05]  /*8de0*/  BSYNC B1 ;  /* 0x0000000000017941 */ /* 0x000fea0003800000 */
.L_x_7342:
        /* <DEDUP_REMOVED lines=44> */
.L_x_7341:
[----:B------:R-:W-:Y:S05]  /*90b0*/  BSYNC B0 ;  /* 0x0000000000007941 */ /* 0x000fea0003800000 */
.L_x_7340:
        /* <DEDUP_REMOVED lines=26> */
[----:B------:R-:W-:Y:S01]  /*9260*/  IMAD.WIDE.U32 R192, R141, 0x8, R92 ;  /* 0x000000088dc07825 */ /* 0x000fe200078e005c */
[----:B------:R-:W-:Y:S02]  /*9270*/  LOP3.LUT R174, R174, R175, RZ, 0xfc, !PT ;  /* 0x000000afaeae7212 */ /* 0x000fe400078efcff */
[----:B------:R-:W-:Y:S02]  /*9280*/  LOP3.LUT R175, R89, R91, R88, 0xfe, !PT ;  /* 0x0000005b59af7212 */ /* 0x000fe400078efe58 */
[----:B------:R-:W-:Y:S02]  /*9290*/  IADD3 R157, R99, 0x180, RZ ;  /* 0x00000180639d7810 */ /* 0x000fe40007ffe0ff */
[----:B------:R-:W-:Y:S02]  /*92a0*/  F2FP.F16.F32.PACK_AB R90, R189, R183 ;  /* 0x000000b7bd5a723e */ /* 0x000fe400000000ff */
[----:B------:R-:W-:Y:S01]  /*92b0*/  F2FP.F16.F32.PACK_AB R89, R185, R179 ;  /* 0x000000b3b959723e */ /* 0x000fe200000000ff */
[----:B0-----:R-:W-:Y:S01]  /*92c0*/  @P0 IMAD.WIDE.U32 R180, R157, 0x10, R180 ;  /* 0x000000109db40825 */ /* 0x001fe200078e00b4 */
        /* <DEDUP_REMOVED lines=20> */
.L_x_7345:
[----:B------:R-:W-:-:S07]  /*9410*/  IMAD.MOV.U32 R148, RZ, RZ, R140 ;  /* 0x000000ffff947224 */ /* 0x000fce00078e008c */
.L_x_7346:
[----:B------:R-:W-:Y:S05]  /*9420*/  BSYNC B0 ;  /* 0x0000000000007941 */ /* 0x000fea0003800000 */
.L_x_7344:
        /* <DEDUP_REMOVED lines=16> */
.L_x_7350:
[----:B------:R-:W-:Y:S05]  /*9530*/  BSYNC B1 ;  /* 0x0000000000017941 */ /* 0x000fea0003800000 */
.L_x_7349:
        /* <DEDUP_REMOVED lines=44> */
.L_x_7348:
[----:B------:R-:W-:Y:S05]  /*9800*/  BSYNC B0 ;  /* 0x0000000000007941 */ /* 0x000fea0003800000 */
.L_x_7347:
        /* <DEDUP_REMOVED lines=23> */
.L_x_7352:
[----:B------:R-:W-:-:S07]  /*9980*/  IMAD.MOV.U32 R148, RZ, RZ, R140 ;  /* 0x000000ffff947224 */ /* 0x000fce00078e008c */
.L_x_7353:
[----:B------:R-:W-:Y:S05]  /*9990*/  BSYNC B0 ;  /* 0x0000000000007941 */ /* 0x000fea0003800000 */
.L_x_7351:
        /* <DEDUP_REMOVED lines=16> */
.L_x_7357:
[----:B------:R-:W-:Y:S05]  /*9aa0*/  BSYNC B1 ;  /* 0x0000000000017941 */ /* 0x000fea0003800000 */
.L_x_7356:
        /* <DEDUP_REMOVED lines=44> */
.L_x_7355:
[----:B------:R-:W-:Y:S05]  /*9d70*/  BSYNC B0 ;  /* 0x0000000000007941 */ /* 0x000fea0003800000 */
.L_x_7354:
        /* <DEDUP_REMOVED lines=23> */
.L_x_7359:
[----:B------:R-:W-:-:S07]  /*9ef0*/  IMAD.MOV.U32 R84, RZ, RZ, R140 ;  /* 0x000000ffff547224 */ /* 0x000fce00078e008c */
.L_x_7360:
[----:B------:R-:W-:Y:S05]  /*9f00*/  BSYNC B0 ;  /* 0x0000000000007941 */ /* 0x000fea0003800000 */
.L_x_7358:
        /* <DEDUP_REMOVED lines=16> */
.L_x_7364:
[----:B------:R-:W-:Y:S05]  /*a010*/  BSYNC B1 ;  /* 0x0000000000017941 */ /* 0x000fea0003800000 */
.L_x_7363:
        /* <DEDUP_REMOVED lines=44> */
.L_x_7362:
[----:B------:R-:W-:Y:S05]  /*a2e0*/  BSYNC B0 ;  /* 0x0000000000007941 */ /* 0x000fea0003800000 */
.L_x_7361:
        /* <DEDUP_REMOVED lines=21> */
.L_x_7366:
[----:B------:R-:W-:-:S07]  /*a440*/  IMAD.MOV.U32 R84, RZ, RZ, R140 ;  /* 0x000000ffff547224 */ /* 0x000fce00078e008c */
.L_x_7367:
[----:B------:R-:W-:Y:S05]  /*a450*/  BSYNC B0 ;  /* 0x0000000000007941 */ /* 0x000fea0003800000 */
.L_x_7365:
        /* <DEDUP_REMOVED lines=16> */
.L_x_7371:
[----:B------:R-:W-:Y:S05]  /*a560*/  BSYNC B1 ;  /* 0x0000000000017941 */ /* 0x000fea0003800000 */
.L_x_7370:
        /* <DEDUP_REMOVED lines=44> */
.L_x_7369:
[----:B------:R-:W-:Y:S05]  /*a830*/  BSYNC B0 ;  /* 0x0000000000007941 */ /* 0x000fea0003800000 */
.L_x_7368:
        /* <DEDUP_REMOVED lines=21> */
.L_x_7373:
[----:B------:R-:W-:-:S07]  /*a990*/  IMAD.MOV.U32 R146, RZ, RZ, R140 ;  /* 0x000000ffff927224 */ /* 0x000fce00078e008c */
.L_x_7374:
[----:B------:R-:W-:Y:S05]  /*a9a0*/  BSYNC B0 ;  /* 0x0000000000007941 */ /* 0x000fea0003800000 */
.L_x_7372:
        /* <DEDUP_REMOVED lines=16> */
.L_x_7378:
[----:B------:R-:W-:Y:S05]  /*aab0*/  BSYNC B1 ;  /* 0x0000000000017941 */ /* 0x000fea0003800000 */
.L_x_7377:
        /* <DEDUP_REMOVED lines=44> */
.L_x_7376:
[----:B------:R-:W-:Y:S05]  /*ad80*/  BSYNC B0 ;  /* 0x0000000000007941 */ /* 0x000fea0003800000 */
.L_x_7375:
        /* <DEDUP_REMOVED lines=21> */
.L_x_7380:
[----:B------:R-:W-:-:S07]  /*aee0*/  IMAD.MOV.U32 R146, RZ, RZ, R140 ;  /* 0x000000ffff927224 */ /* 0x000fce00078e008c */
.L_x_7381:
[----:B------:R-:W-:Y:S05]  /*aef0*/  BSYNC B0 ;  /* 0x0000000000007941 */ /* 0x000fea0003800000 */
.L_x_7379:
        /* <DEDUP_REMOVED lines=16> */
.L_x_7385:
[----:B------:R-:W-:Y:S05]  /*b000*/  BSYNC B1 ;  /* 0x0000000000017941 */ /* 0x000fea0003800000 */
.L_x_7384:
        /* <DEDUP_REMOVED lines=44> */
.L_x_7383:
[----:B------:R-:W-:Y:S05]  /*b2d0*/  BSYNC B0 ;  /* 0x0000000000007941 */ /* 0x000fea0003800000 */
.L_x_7382:
        /* <DEDUP_REMOVED lines=21> */
.L_x_7387:
[----:B------:R-:W-:-:S07]  /*b430*/  IMAD.MOV.U32 R86, RZ, RZ, R140 ;  /* 0x000000ffff567224 */ /* 0x000fce00078e008c */
.L_x_7388:
[----:B------:R-:W-:Y:S05]  /*b440*/  BSYNC B0 ;  /* 0x0000000000007941 */ /* 0x000fea0003800000 */
.L_x_7386:
        /* <DEDUP_REMOVED lines=16> */
.L_x_7392:
[----:B------:R-:W-:Y:S05]  /*b550*/  BSYNC B1 ;  /* 0x0000000000017941 */ /* 0x000fea0003800000 */
.L_x_7391:
        /* <DEDUP_REMOVED lines=44> */
.L_x_7390:
[----:B------:R-:W-:Y:S05]  /*b820*/  BSYNC B0 ;  /* 0x0000000000007941 */ /* 0x000fea0003800000 */
.L_x_7389:
        /* <DEDUP_REMOVED lines=21> */
.L_x_7394:
[----:B------:R-:W-:-:S07]  /*b980*/  IMAD.MOV.U32 R86, RZ, RZ, R140 ;  /* 0x000000ffff567224 */ /* 0x000fce00078e008c */
.L_x_7395:
[----:B------:R-:W-:Y:S05]  /*b990*/  BSYNC B0 ;  /* 0x0000000000007941 */ /* 0x000fea0003800000 */
.L_x_7393:
        /* <DEDUP_REMOVED lines=18> */
.L_x_7399:
[----:B------:R-:W-:Y:S05]  /*bac0*/  BSYNC B1 ;  /* 0x0000000000017941 */ /* 0x000fea0003800000 */
.L_x_7398:
        /* <DEDUP_REMOVED lines=44> */
.L_x_7397:
[----:B------:R-:W-:Y:S05]  /*bd90*/  BSYNC B0 ;  /* 0x0000000000007941 */ /* 0x000fea0003800000 */
.L_x_7396:
        /* <DEDUP_REMOVED lines=53> */
.L_x_7401:
[----:B------:R-:W-:-:S07]  /*c0f0*/  MOV R148, R140 ;  /* 0x0000008c00947202 */ /* 0x000fce0000000f00 */
.L_x_7402:
[----:B------:R-:W-:Y:S05]  /*c100*/  BSYNC B0 ;  /* 0x0000000000007941 */ /* 0x000fea0003800000 */
.L_x_7400:
        /* <DEDUP_REMOVED lines=16> */
.L_x_7406:
[----:B------:R-:W-:Y:S05]  /*c210*/  BSYNC B1 ;  /* 0x0000000000017941 */ /* 0x000fea0003800000 */
.L_x_7405:
        /* <DEDUP_REMOVED lines=44> */
.L_x_7404:
[----:B------:R-:W-:Y:S05]  /*c4e0*/  BSYNC B0 ;  /* 0x0000000000007941 */ /* 0x000fea0003800000 */
.L_x_7403:
        /* <DEDUP_REMOVED lines=23> */
.L_x_7408:
[----:B------:R-:W-:-:S07]  /*c660*/  MOV R148, R140 ;  /* 0x0000008c00947202 */ /* 0x000fce0000000f00 */
.L_x_7409:
[----:B------:R-:W-:Y:S05]  /*c670*/  BSYNC B0 ;  /* 0x0000000000007941 */ /* 0x000fea0003800000 */
.L_x_7407:
        /* <DEDUP_REMOVED lines=16> */
.L_x_7413:
[----:B------:R-:W-:Y:S05]  /*c780*/  BSYNC B1 ;  /* 0x0000000000017941 */ /* 0x000fea0003800000 */
.L_x_7412:
        /* <DEDUP_REMOVED lines=43> */
[----:B------:R-:W-:-:S10]  /*ca40*/  MOV R144, R88 ;  /* 0x0000005800907202 */ /* 0x000fd40000000f00 */
.L_x_7411:
[----:B------:R-:W-:Y:S05]  /*ca50*/  BSYNC B0 ;  /* 0x0000000000007941 */ /* 0x000fea0003800000 */
.L_x_7410:
        /* <DEDUP_REMOVED lines=23> */
.L_x_7415:
[----:B------:R-:W-:-:S07]  /*cbd0*/  MOV R84, R140 ;  /* 0x0000008c00547202 */ /* 0x000fce0000000f00 */
.L_x_7416:
[----:B------:R-:W-:Y:S05]  /*cbe0*/  BSYNC B0 ;  /* 0x0000000000007941 */ /* 0x000fea0003800000 */
.L_x_7414:
        /* <DEDUP_REMOVED lines=16> */
.L_x_7420:
[----:B------:R-:W-:Y:S05]  /*ccf0*/  BSYNC B1 ;  /* 0x0000000000017941 */ /* 0x000fea0003800000 */
.L_x_7419:
        /* <DEDUP_REMOVED lines=42> */
[----:B------:R-:W-:Y:S01]  /*cfa0*/  HFMA2.MMA R88, -RZ, RZ, 0, 0 ;  /* 0x00000000ff587435 */ /* 0x000fe200000001ff */
[----:B------:R-:W-:-:S10]  /*cfb0*/  LOP3.LUT R142, R89, R90, R130, 0x96, !PT ;  /* 0x0000005a598e7212 */ /* 0x000fd400078e9682 */
.L_x_7418:
[----:B------:R-:W-:Y:S05]  /*cfc0*/  BSYNC B0 ;  /* 0x0000000000007941 */ /* 0x000fea0003800000 */
.L_x_7417:
        /* <DEDUP_REMOVED lines=21> */
.L_x_7422:
[----:B------:R-:W-:-:S07]  /*d120*/  MOV R84, R140 ;  /* 0x0000008c00547202 */ /* 0x000fce0000000f00 */
.L_x_7423:
[----:B------:R-:W-:Y:S05]  /*d130*/  BSYNC B0 ;  /* 0x0000000000007941 */ /* 0x000fea0003800000 */
.L_x_7421:
        /* <DEDUP_REMOVED lines=16> */
.L_x_7427:
[----:B------:R-:W-:Y:S05]  /*d240*/  BSYNC B1 ;  /* 0x0000000000017941 */ /* 0x000fea0003800000 */
.L_x_7426:
        /* <DEDUP_REMOVED lines=44> */
.L_x_7425:
[----:B------:R-:W-:Y:S05]  /*d510*/  BSYNC B0 ;  /* 0x0000000000007941 */ /* 0x000fea0003800000 */
.L_x_7424:
[----:B------:R-:W-:Y:S01]  /*d520*/  I2FP.F32.U32 R89, R84 ;  /* 0x0000005400597245 */ /* 0x000fe20000201000 */
[----:B------:R-:W-:Y:S01]  /*d530*/  HADD2.F32 R85, -RZ, R85.H1_H1 ;  /* 0x30000055ff557230 */ /* 0x000fe20000004100 */
[C---:B------:R-:W-:Y:S01]  /*d540*/  ISETP.NE.AND P3, PT, R90.reuse, 0x1, PT ;  /* 0x000000015a00780c */ /* 0x040fe20003f65270 */
        /* <DEDUP_REMOVED lines=18> */
.L_x_7429:
[----:B------:R-:W-:-:S07]  /*d670*/  MOV R146, R140 ;  /* 0x0000008c00927202 */ /* 0x000fce0000000f00 */
.L_x_7430:
[----:B------:R-:W-:Y:S05]  /*d680*/  BSYNC B0 ;  /* 0x0000000000007941 */ /* 0x000fea0003800000 */
.L_x_7428:
        /* <DEDUP_REMOVED lines=16> */
.L_x_7434:
[----:B------:R-:W-:Y:S05]  /*d790*/  BSYNC B1 ;  /* 0x0000000000017941 */ /* 0x000fea0003800000 */
.L_x_7433:
        /* <DEDUP_REMOVED lines=44> */
.L_x_7432:
[----:B------:R-:W-:Y:S05]  /*da60*/  BSYNC B0 ;  /* 0x0000000000007941 */ /* 0x000fea0003800000 */
.L_x_7431:
        /* <DEDUP_REMOVED lines=21> */
.L_x_7436:
[----:B------:R-:W-:-:S07]  /*dbc0*/  MOV R146, R140 ;  /* 0x0000008c00927202 */ /* 0x000fce0000000f00 */
.L_x_7437:
[----:B------:R-:W-:Y:S05]  /*dbd0*/  BSYNC B0 ;  /* 0x0000000000007941 */ /* 0x000fea0003800000 */
.L_x_7435:
        /* <DEDUP_REMOVED lines=16> */
.L_x_7441:
[----:B------:R-:W-:Y:S05]  /*dce0*/  BSYNC B1 ;  /* 0x0000000000017941 */ /* 0x000fea0003800000 */
.L_x_7440:
        /* <DEDUP_REMOVED lines=42> */
[----:B------:R-:W-:Y:S02]  /*df90*/  LOP3.LUT R142, R85, R88, R130, 0x96, !PT ;  /* 0x00000058558e7212 */ /* 0x000fe400078e9682 */
[----:B------:R-:W-:-:S08]  /*dfa0*/  MOV R144, R84 ;  /* 0x0000005400907202 */ /* 0x000fd00000000f00 */
.L_x_7439:
[----:B------:R-:W-:Y:S05]  /*dfb0*/  BSYNC B0 ;  /* 0x0000000000007941 */ /* 0x000fea0003800000 */
.L_x_7438:
        /* <DEDUP_REMOVED lines=21> */
.L_x_7443:
[----:B------:R-:W-:-:S07]  /*e110*/  MOV R86, R140 ;  /* 0x0000008c00567202 */ /* 0x000fce0000000f00 */
.L_x_7444:
[----:B------:R-:W-:Y:S05]  /*e120*/  BSYNC B0 ;  /* 0x0000000000007941 */ /* 0x000fea0003800000 */
.L_x_7442:
        /* <DEDUP_REMOVED lines=16> */
.L_x_7448:
[----:B------:R-:W-:Y:S05]  /*e230*/  BSYNC B1 ;  /* 0x0000000000017941 */ /* 0x000fea0003800000 */
.L_x_7447:
        /* <DEDUP_REMOVED lines=44> */
.L_x_7446:
[----:B------:R-:W-:Y:S05]  /*e500*/  BSYNC B0 ;  /* 0x0000000000007941 */ /* 0x000fea0003800000 */
.L_x_7445:
        /* <DEDUP_REMOVED lines=21> */
.L_x_7450:
[----:B------:R-:W-:-:S07]  /*e660*/  MOV R86, R140 ;  /* 0x0000008c00567202 */ /* 0x000fce0000000f00 */
.L_x_7451:
[----:B------:R-:W-:Y:S05]  /*e670*/  BSYNC B0 ;  /* 0x0000000000007941 */ /* 0x000fea0003800000 */
.L_x_7449:
        /* <DEDUP_REMOVED lines=18> */
.L_x_7455:
[----:B------:R-:W-:Y:S05]  /*e7a0*/  BSYNC B1 ;  /* 0x0000000000017941 */ /* 0x000fea0003800000 */
.L_x_7454:
        /* <DEDUP_REMOVED lines=44> */
.L_x_7453:
[----:B------:R-:W-:Y:S05]  /*ea70*/  BSYNC B0 ;  /* 0x0000000000007941 */ /* 0x000fea0003800000 */
.L_x_7452:
        /* <DEDUP_REMOVED lines=53> */
.L_x_7457:
[----:B------:R-:W-:-:S07]  /*edd0*/  MOV R148, R140 ;  /* 0x0000008c00947202 */ /* 0x000fce0000000f00 */
.L_x_7458:
[----:B------:R-:W-:Y:S05]  /*ede0*/  BSYNC B0 ;  /* 0x0000000000007941 */ /* 0x000fea0003800000 */
.L_x_7456:
        /* <DEDUP_REMOVED lines=16> */
.L_x_7462:
[----:B------:R-:W-:Y:S05]  /*eef0*/  BSYNC B1 ;  /* 0x0000000000017941 */ /* 0x000fea0003800000 */
.L_x_7461:
        /* <DEDUP_REMOVED lines=44> */
.L_x_7460:
[----:B------:R-:W-:Y:S05]  /*f1c0*/  BSYNC B0 ;  /* 0x0000000000007941 */ /* 0x000fea0003800000 */
.L_x_7459:
        /* <DEDUP_REMOVED lines=23> */
.L_x_7464:
[----:B------:R-:W-:-:S07]  /*f340*/  MOV R148, R140 ;  /* 0x0000008c00947202 */ /* 0x000fce0000000f00 */
.L_x_7465:
[----:B------:R-:W-:Y:S05]  /*f350*/  BSYNC B0 ;  /* 0x0000000000007941 */ /* 0x000fea0003800000 */
.L_x_7463:
        /* <DEDUP_REMOVED lines=16> */
.L_x_7469:
[----:B------:R-:W-:Y:S05]  /*f460*/  BSYNC B1 ;  /* 0x0000000000017941 */ /* 0x000fea0003800000 */
.L_x_7468:
        /* <DEDUP_REMOVED lines=44> */
.L_x_7467:
[----:B------:R-:W-:Y:S05]  /*f730*/  BSYNC B0 ;  /* 0x0000000000007941 */ /* 0x000fea0003800000 */
.L_x_7466:
        /* <DEDUP_REMOVED lines=23> */
.L_x_7471:
[----:B------:R-:W-:-:S07]  /*f8b0*/  MOV R84, R140 ;  /* 0x0000008c00547202 */ /* 0x000fce0000000f00 */
.L_x_7472:
[----:B------:R-:W-:Y:S05]  /*f8c0*/  BSYNC B0 ;  /* 0x0000000000007941 */ /* 0x000fea0003800000 */
.L_x_7470:
        /* <DEDUP_REMOVED lines=16> */
.L_x_7476:
[----:B------:R-:W-:Y:S05]  /*f9d0*/  BSYNC B1 ;  /* 0x0000000000017941 */ /* 0x000fea0003800000 */
.L_x_7475:
        /* <DEDUP_REMOVED lines=44> */
.L_x_7474:
[----:B------:R-:W-:Y:S05]  /*fca0*/  BSYNC B0 ;  /* 0x0000000000007941 */ /* 0x000fea0003800000 */
.L_x_7473:
        /* <DEDUP_REMOVED lines=21> */
.L_x_7478:
[----:B------:R-:W-:-:S07]  /*fe00*/  MOV R84, R140 ;  /* 0x0000008c00547202 */ /* 0x000fce0000000f00 */
.L_x_7479:
[----:B------:R-:W-:Y:S05]  /*fe10*/  BSYNC B0 ;  /* 0x0000000000007941 */ /* 0x000fea0003800000 */
.L_x_7477:
        /* <DEDUP_REMOVED lines=16> */
.L_x_7483:
[----:B------:R-:W-:Y:S05]  /*ff20*/  BSYNC B1 ;  /* 0x0000000000017941 */ /* 0x000fea0003800000 */
.L_x_7482:
        /* <DEDUP_REMOVED lines=44> */
.L_x_7481:
[----:B------:R-:W-:Y:S05]  /*101f0*/  BSYNC B0 ;  /* 0x0000000000007941 */ /* 0x000fea0003800000 */
.L_x_7480:
        /* <DEDUP_REMOVED lines=21> */
.L_x_7485:
[----:B------:R-:W-:-:S07]  /*10350*/  MOV R146, R140 ;  /* 0x0000008c00927202 */ /* 0x000fce0000000f00 */
.L_x_7486:
[----:B------:R-:W-:Y:S05]  /*10360*/  BSYNC B0 ;  /* 0x0000000000007941 */ /* 0x000fea0003800000 */
.L_x_7484:
        /* <DEDUP_REMOVED lines=16> */
.L_x_7490:
[----:B------:R-:W-:Y:S05]  /*10470*/  BSYNC B1 ;  /* 0x0000000000017941 */ /* 0x000fea0003800000 */
.L_x_7489:
        /* <DEDUP_REMOVED lines=44> */
.L_x_7488:
[----:B------:R-:W-:Y:S05]  /*10740*/  BSYNC B0 ;  /* 0x0000000000007941 */ /* 0x000fea0003800000 */
.L_x_7487:
        /* <DEDUP_REMOVED lines=21> */
.L_x_7492:
[----:B------:R-:W-:-:S07]  /*108a0*/  MOV R146, R140 ;  /* 0x0000008c00927202 */ /* 0x000fce0000000f00 */
.L_x_7493:
[----:B------:R-:W-:Y:S05]  /*108b0*/  BSYNC B0 ;  /* 0x0000000000007941 */ /* 0x000fea0003800000 */
.L_x_7491:
        /* <DEDUP_REMOVED lines=16> */
.L_x_7497:
[----:B------:R-:W-:Y:S05]  /*109c0*/  BSYNC B1 ;  /* 0x0000000000017941 */ /* 0x000fea0003800000 */
.L_x_7496:
        /* <DEDUP_REMOVED lines=44> */
.L_x_7495:
[----:B------:R-:W-:Y:S05]  /*10c90*/  BSYNC B0 ;  /* 0x0000000000007941 */ /* 0x000fea0003800000 */
.L_x_7494:
        /* <DEDUP_REMOVED lines=21> */
.L_x_7499:
[----:B------:R-:W-:-:S07]  /*10df0*/  MOV R86, R140 ;  /* 0x0000008c00567202 */ /* 0x000fce0000000f00 */
.L_x_7500:
[----:B------:R-:W-:Y:S05]  /*10e00*/  BSYNC B0 ;  /* 0x0000000000007941 */ /* 0x000fea0003800000 */
.L_x_7498:
        /* <DEDUP_REMOVED lines=16> */
.L_x_7504:
[----:B------:R-:W-:Y:S05]  /*10f10*/  BSYNC B1 ;  /* 0x0000000000017941 */ /* 0x000fea0003800000 */
.L_x_7503:
        /* <DEDUP_REMOVED lines=44> */
.L_x_7502:
[----:B------:R-:W-:Y:S05]  /*111e0*/  BSYNC B0 ;  /* 0x0000000000007941 */ /* 0x000fea0003800000 */
.L_x_7501:
        /* <DEDUP_REMOVED lines=21> */
.L_x_7506:
[----:B------:R-:W-:-:S07]  /*11340*/  MOV R86, R140 ;  /* 0x0000008c00567202 */ /* 0x000fce0000000f00 */
.L_x_7507:
[----:B------:R-:W-:Y:S05]  /*11350*/  BSYNC B0 ;  /* 0x0000000000007941 */ /* 0x000fea0003800000 */
.L_x_7505:
        /* <DEDUP_REMOVED lines=18> */
.L_x_7511:
[----:B------:R-:W-:Y:S05]  /*11480*/  BSYNC B1 ;  /* 0x0000000000017941 */ /* 0x000fea0003800000 */
.L_x_7510:
        /* <DEDUP_REMOVED lines=44> */
.L_x_7509:
[----:B------:R-:W-:Y:S05]  /*11750*/  BSYNC B0 ;  /* 0x0000000000007941 */ /* 0x000fea0003800000 */
.L_x_7508:
[----:B------:R-:W-:Y:S01]  /*11760*/  I2FP.F32.U32 R85, R86 ;  /* 0x0000005600557245 */ /* 0x000fe20000201000 */
[----:B------:R-:W-:Y:S01]  /*11770*/  HADD2.F32 R87, -RZ, R87.H1_H1 ;  /* 0x30000057ff577230 */ /* 0x000fe20000004100 */
[----:B------:R-:W-:Y:S01]  /*11780*/  SEL R242, RZ, 0x1, P1 ;  /* 0x00000001fff27807 */ /* 0x000fe20000800000 */
[----:B------:R-:W-:Y:S01]  /*11790*/  @P0 HADD2.F32 R148, -RZ, R83.H1_H1 ;  /* 0x30000053ff940230 */ /* 0x000fe20000004100 */
[----:B------:R-:W-:Y:S01]  /*117a0*/  SEL R245, RZ, 0x10000, P5 ;  /* 0x00010000fff57807 */ /* 0x000fe20002800000 */
[----:B------:R-:W-:Y:S01]  /*117b0*/  FFMA.FTZ R85, R85, R98, 1.1641532182693481445e-10 ;  /* 0x2f00000055557423 */ /* 0x000fe20000010062 */
[----:B------:R-:W-:Y:S01]  /*117c0*/  LOP3.LUT P5, RZ, R100, 0x2, RZ, 0xc0, !PT ;  /* 0x0000000264ff7812 */ /* 0x000fe200078ac0ff */
[----:B------:R-:W-:Y:S01]  /*117d0*/  FMUL.FTZ R91, R87, R136 ;  /* 0x00000088575b7220 */ /* 0x000fe20000410000 */
[----:B------:R-:W-:Y:S01]  /*117e0*/  SEL R88, RZ, 0x1, P2 ;  /* 0x00000001ff587807 */ /* 0x000fe20001000000 */
[----:B------:R-:W-:Y:S01]  /*117f0*/  IMAD.WIDE.U32 R242, R242, 0x10000, RZ ;  /* 0x00010000f2f27825 */ /* 0x000fe200078e00ff */
[----:B------:R-:W-:-:S03]  /*11800*/  FSETP.GTU.FTZ.AND P1, PT, R85, R106, PT ;  /* 0x0000006a5500720b */ /* 0x000fc60003f3c000 */
[----:B------:R-:W-:Y:S01]  /*11810*/  FMUL.FTZ R91, R91, R134 ;  /* 0x000000865b5b7220 */ /* 0x000fe20000410000 */
[----:B------:R-:W0:Y:S01]  /*11820*/  @P0 LDC.64 R84, c[0x0][0x230] ;  /* 0x00008c00ff540b82 */ /* 0x000e220000000a00 */
[----:B------:R-:W-:Y:S01]  /*11830*/  SEL R86, RZ, 0x1, P5 ;  /* 0x00000001ff567807 */ /* 0x000fe20002800000 */
[----:B------:R-:W-:Y:S01]  /*11840*/  IMAD.WIDE.U32 R88, R88, 0x1000000, RZ ;  /* 0x0100000058587825 */ /* 0x000fe200078e00ff */
[----:B------:R-:W-:Y:S02]  /*11850*/  LOP3.LUT P6, RZ, R100, 0x4, RZ, 0xc0, !PT ;  /* 0x0000000464ff7812 */ /* 0x000fe400078cc0ff */
[----:B------:R-:W-:Y:S01]  /*11860*/  SEL R90, RZ, 0x100, P4 ;  /* 0x00000100ff5a7807 */ /* 0x000fe20002000000 */
[----:B------:R-:W-:Y:S01]  /*11870*/  IMAD.WIDE.U32 R86, R86, 0x100, RZ ;  /* 0x0000010056567825 */ /* 0x000fe200078e00ff */
[----:B------:R-:W-:Y:S02]  /*11880*/  SEL R146, RZ, 0x1000000, P1 ;  /* 0x01000000ff927807 */ /* 0x000fe40000800000 */
[----:B------:R-:W-:Y:S01]  /*11890*/  SEL R181, RZ, 0x1, P6 ;  /* 0x00000001ffb57807 */ /* 0x000fe20003000000 */
[----:B------:R-:W-:Y:S01]  /*118a0*/  IMAD.WIDE.U32 R246, R195, 0x10, R94 ;  /* 0x00000010c3f67825 */ /* 0x000fe200078e005e */
[----:B------:R-:W-:-:S02]  /*118b0*/  LOP3.LUT R242, R86, R88, R242, 0xfe, !PT ;  /* 0x0000005856f27212 */ /* 0x000fc400078efef2 */
[----:B------:R-:W-:Y:S02]  /*118c0*/  FSEL R241, R91, RZ, !P1 ;  /* 0x000000ff5bf17208 */ /* 0x000fe40004800000 */
[----:B------:R-:W-:Y:S02]  /*118d0*/  LOP3.LUT R88, R90, R146, R245, 0xfe, !PT ;  /* 0x000000925a587212 */ /* 0x000fe400078efef5 */
[----:B------:R-:W-:Y:S01]  /*118e0*/  SEL R245, RZ, 0x1, P3 ;  /* 0x00000001fff57807 */ /* 0x000fe20001800000 */
[----:B------:R-:W-:Y:S01]  /*118f0*/  @P0 FADD.FTZ R241, R148, R241 ;  /* 0x000000f194f10221 */ /* 0x000fe20000010000 */
[----:B------:R-:W-:Y:S02]  /*11900*/  LOP3.LUT R242, R242, R181, RZ, 0xfc, !PT ;  /* 0x000000b5f2f27212 */ /* 0x000fe400078efcff */
[----:B------:R-:W-:Y:S02]  /*11910*/  IADD3 R181, R99, 0x300, RZ ;  /* 0x0000030063b57810 */ /* 0x000fe40007ffe0ff */
[----:B------:R-:W-:-:S02]  /*11920*/  LOP3.LUT R245, R89, R88, R245, 0xfe, !PT ;  /* 0x0000005859f57212 */ /* 0x000fc400078efef5 */
[----:B------:R-:W-:Y:S01]  /*11930*/  F2FP.F16.F32.PACK_AB R90, R237, R233 ;  /* 0x000000e9ed5a723e */ /* 0x000fe200000000ff */
[----:B0-----:R-:W-:Y:S01]  /*11940*/  @P0 IMAD.WIDE.U32 R248, R181, 0x10, R84 ;  /* 0x00000010b5f80825 */ /* 0x001fe200078e0054 */
[----:B------:R-:W-:Y:S02]  /*11950*/  F2FP.F16.F32.PACK_AB R89, R235, R229 ;  /* 0x000000e5eb59723e */ /* 0x000fe400000000ff */
[----:B------:R-:W-:Y:S01]  /*11960*/  F2FP.F16.F32.PACK_AB R88, R231, R227 ;  /* 0x000000e3e758723e */ /* 0x000fe200000000ff */
[----:B------:R-:W-:Y:S01]  /*11970*/  IMAD.WIDE.U32 R84, R181, 0x10, R96 ;  /* 0x00000010b5547825 */ /* 0x000fe200078e0060 */
        /* <DEDUP_REMOVED lines=19> */
.L_x_7513:
[----:B------:R-:W-:-:S07]  /*11ab0*/  IMAD.MOV.U32 R146, RZ, RZ, R140 ;  /* 0x000000ffff927224 */ /* 0x000fce00078e008c */
.L_x_7514:
[----:B------:R-:W-:Y:S05]  /*11ac0*/  BSYNC B0 ;  /* 0x0000000000007941 */ /* 0x000fea0003800000 */
.L_x_7512:
        /* <DEDUP_REMOVED lines=16> */
.L_x_7518:
[----:B------:R-:W-:Y:S05]  /*11bd0*/  BSYNC B1 ;  /* 0x0000000000017941 */ /* 0x000fea0003800000 */
.L_x_7517:
        /* <DEDUP_REMOVED lines=44> */
.L_x_7516:
[----:B------:R-:W-:Y:S05]  /*11ea0*/  BSYNC B0 ;  /* 0x0000000000007941 */ /* 0x000fea0003800000 */
.L_x_7515:
        /* <DEDUP_REMOVED lines=23> */
.L_x_7520:
[----:B------:R-:W-:-:S07]  /*12020*/  IMAD.MOV.U32 R146, RZ, RZ, R140 ;  /* 0x000000ffff927224 */ /* 0x000fce00078e008c */
.L_x_7521:
[----:B------:R-:W-:Y:S05]  /*12030*/  BSYNC B0 ;  /* 0x0000000000007941 */ /* 0x000fea0003800000 */
.L_x_7519:
        /* <DEDUP_REMOVED lines=16> */
.L_x_7525:
[----:B------:R-:W-:Y:S05]  /*12140*/  BSYNC B1 ;  /* 0x0000000000017941 */ /* 0x000fea0003800000 */
.L_x_7524:
        /* <DEDUP_REMOVED lines=44> */
.L_x_7523:
[----:B------:R-:W-:Y:S05]  /*12410*/  BSYNC B0 ;  /* 0x0000000000007941 */ /* 0x000fea0003800000 */
.L_x_7522:
        /* <DEDUP_REMOVED lines=23> */
.L_x_7527:
[----:B------:R-:W-:-:S07]  /*12590*/  IMAD.MOV.U32 R84, RZ, RZ, R140 ;  /* 0x000000ffff547224 */ /* 0x000fce00078e008c */
.L_x_7528:
[----:B------:R-:W-:Y:S05]  /*125a0*/  BSYNC B0 ;  /* 0x0000000000007941 */ /* 0x000fea0003800000 */
.L_x_7526:
        /* <DEDUP_REMOVED lines=16> */
.L_x_7532:
[----:B------:R-:W-:Y:S05]  /*126b0*/  BSYNC B1 ;  /* 0x0000000000017941 */ /* 0x000fea0003800000 */
.L_x_7531:
        /* <DEDUP_REMOVED lines=44> */
.L_x_7530:
[----:B------:R-:W-:Y:S05]  /*12980*/  BSYNC B0 ;  /* 0x0000000000007941 */ /* 0x000fea0003800000 */
.L_x_7529:
        /* <DEDUP_REMOVED lines=21> */
.L_x_7534:
[----:B------:R-:W-:-:S07]  /*12ae0*/  IMAD.MOV.U32 R84, RZ, RZ, R140 ;  /* 0x000000ffff547224 */ /* 0x000fce00078e008c */
.L_x_7535:
[----:B------:R-:W-:Y:S05]  /*12af0*/  BSYNC B0 ;  /* 0x0000000000007941 */ /* 0x000fea0003800000 */
.L_x_7533:
        /* <DEDUP_REMOVED lines=16> */
.L_x_7539:
[----:B------:R-:W-:Y:S05]  /*12c00*/  BSYNC B1 ;  /* 0x0000000000017941 */ /* 0x000fea0003800000 */
.L_x_7538:
        /* <DEDUP_REMOVED lines=44> */
.L_x_7537:
[----:B------:R-:W-:Y:S05]  /*12ed0*/  BSYNC B0 ;  /* 0x0000000000007941 */ /* 0x000fea0003800000 */
.L_x_7536:
        /* <DEDUP_REMOVED lines=21> */
.L_x_7541:
[----:B------:R-:W-:-:S07]  /*13030*/  IMAD.MOV.U32 R146, RZ, RZ, R140 ;  /* 0x000000ffff927224 */ /* 0x000fce00078e008c */
.L_x_7542:
[----:B------:R-:W-:Y:S05]  /*13040*/  BSYNC B0 ;  /* 0x0000000000007941 */ /* 0x000fea0003800000 */
.L_x_7540:
        /* <DEDUP_REMOVED lines=16> */
.L_x_7546:
[----:B------:R-:W-:Y:S05]  /*13150*/  BSYNC B1 ;  /* 0x0000000000017941 */ /* 0x000fea0003800000 */
.L_x_7545:
        /* <DEDUP_REMOVED lines=44> */
.L_x_7544:
[----:B------:R-:W-:Y:S05]  /*13420*/  BSYNC B0 ;  /* 0x0000000000007941 */ /* 0x000fea0003800000 */
.L_x_7543:
        /* <DEDUP_REMOVED lines=21> */
.L_x_7548:
[----:B------:R-:W-:-:S07]  /*13580*/  IMAD.MOV.U32 R146, RZ, RZ, R140 ;  /* 0x000000ffff927224 */ /* 0x000fce00078e008c */
.L_x_7549:
[----:B------:R-:W-:Y:S05]  /*13590*/  BSYNC B0 ;  /* 0x0000000000007941 */ /* 0x000fea0003800000 */
.L_x_7547:
        /* <DEDUP_REMOVED lines=16> */
.L_x_7553:
[----:B------:R-:W-:Y:S05]  /*136a0*/  BSYNC B1 ;  /* 0x0000000000017941 */ /* 0x000fea0003800000 */
.L_x_7552:
        /* <DEDUP_REMOVED lines=44> */
.L_x_7551:
[----:B------:R-:W-:Y:S05]  /*13970*/  BSYNC B0 ;  /* 0x0000000000007941 */ /* 0x000fea0003800000 */
.L_x_7550:
        /* <DEDUP_REMOVED lines=21> */
.L_x_7555:
[----:B------:R-:W-:-:S07]  /*13ad0*/  IMAD.MOV.U32 R86, RZ, RZ, R140 ;  /* 0x000000ffff567224 */ /* 0x000fce00078e008c */
.L_x_7556:
[----:B------:R-:W-:Y:S05]  /*13ae0*/  BSYNC B0 ;  /* 0x0000000000007941 */ /* 0x000fea0003800000 */
.L_x_7554:
        /* <DEDUP_REMOVED lines=16> */
.L_x_7560:
[----:B------:R-:W-:Y:S05]  /*13bf0*/  BSYNC B1 ;  /* 0x0000000000017941 */ /* 0x000fea0003800000 */
.L_x_7559:
        /* <DEDUP_REMOVED lines=40> */
[----:B------:R-:W-:Y:S01]  /*13e80*/  HFMA2.MMA R84, -RZ, RZ, 0, 0 ;  /* 0x00000000ff547435 */ /* 0x000fe200000001ff */
[----:B------:R-:W-:Y:S01]  /*13e90*/  MOV R140, R90 ;  /* 0x0000005a008c7202 */ /* 0x000fe20000000f00 */
[----:B------:R-:W-:Y:S01]  /*13ea0*/  IMAD.MOV.U32 R144, RZ, RZ, R96 ;  /* 0x000000ffff907224 */ /* 0x000fe200078e0060 */
[----:B------:R-:W-:-:S08]  /*13eb0*/  LOP3.LUT R142, R97, R88, R130, 0x96, !PT ;  /* 0x00000058618e7212 */ /* 0x000fd000078e9682 */
.L_x_7558:
[----:B------:R-:W-:Y:S05]  /*13ec0*/  BSYNC B0 ;  /* 0x0000000000007941 */ /* 0x000fea0003800000 */
.L_x_7557:
        /* <DEDUP_REMOVED lines=21> */
.L_x_7562:
[----:B------:R-:W-:-:S07]  /*14020*/  IMAD.MOV.U32 R86, RZ, RZ, R140 ;  /* 0x000000ffff567224 */ /* 0x000fce00078e008c */
.L_x_7563:
[----:B------:R-:W-:Y:S05]  /*14030*/  BSYNC B0 ;  /* 0x0000000000007941 */ /* 0x000fea0003800000 */
.L_x_7561:
        /* <DEDUP_REMOVED lines=18> */
.L_x_7567:
[----:B------:R-:W-:Y:S05]  /*14160*/  BSYNC B1 ;  /* 0x0000000000017941 */ /* 0x000fea0003800000 */
.L_x_7566:
        /* <DEDUP_REMOVED lines=44> */
.L_x_7565:
[----:B------:R-:W-:Y:S05]  /*14430*/  BSYNC B0 ;  /* 0x0000000000007941 */ /* 0x000fea0003800000 */
.L_x_7564:
[----:B------:R-:W-:Y:S01]  /*14440*/  FADD.FTZ R88, RZ, R105 ;  /* 0x00000069ff587221 */ /* 0x000fe20000010000 */
[----:B------:R-:W-:Y:S01]  /*14450*/  I2FP.F32.U32 R85, R86 ;  /* 0x0000005600557245 */ /* 0x000fe20000201000 */
[----:B------:R-:W-:Y:S01]  /*14460*/  HADD2.F32 R87, -RZ, R87.H1_H1 ;  /* 0x30000057ff577230 */ /* 0x000fe20000004100 */
[----:B------:R-:W-:Y:S01]  /*14470*/  SEL R96, RZ, 0x10000, P5 ;  /* 0x00010000ff607807 */ /* 0x000fe20002800000 */
[----:B------:R-:W-:Y:S01]  /*14480*/  FADD.FTZ R88, R88, R107 ;  /* 0x0000006b58587221 */ /* 0x000fe20000010000 */
[----:B------:R-:W-:Y:S01]  /*14490*/  LOP3.LUT P5, RZ, R100, 0x2, RZ, 0xc0, !PT ;  /* 0x0000000264ff7812 */ /* 0x000fe200078ac0ff */
[----:B------:R-:W-:Y:S01]  /*144a0*/  FFMA.FTZ R85, R85, R98, 1.1641532182693481445e-10 ;  /* 0x2f00000055557423 */ /* 0x000fe20000010062 */
[----:B------:R-:W-:Y:S01]  /*144b0*/  FMUL.FTZ R87, R87, R136 ;  /* 0x0000008857577220 */ /* 0x000fe20000410000 */
[----:B------:R-:W-:Y:S01]  /*144c0*/  FADD.FTZ R88, R88, R143 ;  /* 0x0000008f58587221 */ /* 0x000fe20000010000 */
[----:B------:R-:W-:Y:S01]  /*144d0*/  SEL R84, RZ, 0x1, P2 ;  /* 0x00000001ff547807 */ /* 0x000fe20001000000 */
[----:B------:R-:W-:Y:S01]  /*144e0*/  @P0 HADD2.F32 R136, -RZ, R83.H1_H1 ;  /* 0x30000053ff880230 */ /* 0x000fe20000004100 */
[----:B------:R-:W-:Y:S01]  /*144f0*/  SEL R90, RZ, 0x1, P1 ;  /* 0x00000001ff5a7807 */ /* 0x000fe20000800000 */
[----:B------:R-:W-:Y:S01]  /*14500*/  FADD.FTZ R88, R88, R147 ;  /* 0x0000009358587221 */ /* 0x000fe20000010000 */
[----:B------:R-:W-:Y:S01]  /*14510*/  FSETP.GTU.FTZ.AND P1, PT, R85, R106, PT ;  /* 0x0000006a5500720b */ /* 0x000fe20003f3c000 */
[----:B------:R-:W-:Y:S01]  /*14520*/  FMUL.FTZ R87, R87, R134 ;  /* 0x0000008657577220 */ /* 0x000fe20000410000 */
[----:B------:R-:W-:-:S04]  /*14530*/  IMAD.WIDE.U32 R84, R84, 0x1000000, RZ ;  /* 0x0100000054547825 */ /* 0x000fc800078e00ff */
[----:B------:R-:W-:Y:S01]  /*14540*/  FADD.FTZ R88, R88, R145 ;  /* 0x0000009158587221 */ /* 0x000fe20000010000 */
[----:B------:R-:W-:Y:S01]  /*14550*/  SEL R106, RZ, 0x100, P4 ;  /* 0x00000100ff6a7807 */ /* 0x000fe20002000000 */
[----:B------:R-:W-:Y:S01]  /*14560*/  UMOV UR14, 0xffffffff ;  /* 0xffffffff000e7882 */ /* 0x000fe20000000000 */
[----:B------:R-:W-:-:S04]  /*14570*/  IMAD.WIDE.U32 R90, R90, 0x10000, RZ ;  /* 0x000100005a5a7825 */ /* 0x000fc800078e00ff */
[----:B------:R-:W-:Y:S01]  /*14580*/  FADD.FTZ R88, R88, R151 ;  /* 0x0000009758587221 */ /* 0x000fe20000010000 */
[----:B------:R-:W-:Y:S02]  /*14590*/  SEL R134, RZ, 0x1000000, P1 ;  /* 0x01000000ff867807 */ /* 0x000fe40000800000 */
[----:B------:R-:W-:Y:S01]  /*145a0*/  FSEL R97, R87, RZ, !P1 ;  /* 0x000000ff57617208 */ /* 0x000fe20004800000 */
[----:B------:R-:W-:Y:S01]  /*145b0*/  FADD.FTZ R88, R88, R149 ;  /* 0x0000009558587221 */ /* 0x000fe20000010000 */
[----:B------:R-:W-:Y:S01]  /*145c0*/  LOP3.LUT P6, RZ, R100, 0x4, RZ, 0xc0, !PT ;  /* 0x0000000464ff7812 */ /* 0x000fe200078cc0ff */
[----:B------:R-:W-:Y:S01]  /*145d0*/  IMAD.WIDE.U32 R94, R181, 0x10, R94 ;  /* 0x00000010b55e7825 */ /* 0x000fe200078e005e */
[----:B------:R-:W-:-:S03]  /*145e0*/  LOP3.LUT R96, R106, R134, R96, 0xfe, !PT ;  /* 0x000000866a607212 */ /* 0x000fc600078efe60 */
[----:B------:R-:W-:Y:S01]  /*145f0*/  FADD.FTZ R88, R88, R153 ;  /* 0x0000009958587221 */ /* 0x000fe20000010000 */
[----:B------:R-:W-:Y:S01]  /*14600*/  SEL R87, RZ, 0x1, P3 ;  /* 0x00000001ff577807 */ /* 0x000fe20001800000 */
[----:B------:R-:W-:Y:S01]  /*14610*/  @P0 FADD.FTZ R97, R136, R97 ;  /* 0x0000006188610221 */ /* 0x000fe20000010000 */
[----:B------:R-:W-:Y:S01]  /*14620*/  SEL R98, RZ, 0x1, P6 ;  /* 0x00000001ff627807 */ /* 0x000fe20003000000 */
[----:B------:R-:W-:Y:S01]  /*14630*/  FADD.FTZ R88, R88, R155 ;  /* 0x0000009b58587221 */ /* 0x000fe20000010000 */
[----:B------:R-:W-:Y:S01]  /*14640*/  LOP3.LUT R96, R85, R96, R87, 0xfe, !PT ;  /* 0x0000006055607212 */ /* 0x000fe200078efe57 */
[----:B------:R-:W-:Y:S01]  /*14650*/  IMAD.WIDE.U32 R92, R181, 0x8, R92 ;  /* 0x00000008b55c7825 */ /* 0x000fe200078e005c */
[----:B------:R-:W-:-:S03]  /*14660*/  F2FP.F16.F32.PACK_AB R85, R251, R245 ;  /* 0x000000f5fb55723e */ /* 0x000fc600000000ff */
[----:B------:R-:W-:Y:S01]  /*14670*/  FADD.FTZ R88, R88, R161 ;  /* 0x000000a158587221 */ /* 0x000fe20000010000 */
[----:B------:R-:W-:Y:S02]  /*14680*/  F2FP.F16.F32.PACK_AB R87, R97, R148 ;  /* 0x000000946157723e */ /* 0x000fe400000000ff */
[----:B------:R-:W-:Y:S01]  /*14690*/  LOP3.LUT P0, RZ, R104, 0xff, RZ, 0xc0, !PT ;  /* 0x000000ff68ff7812 */ /* 0x000fe2000780c0ff */
        /* <DEDUP_REMOVED lines=39> */
[----:B------:R-:W-:Y:S02]  /*14910*/  LOP3.LUT R89, R89, R96, R91, 0xfe, !PT ;  /* 0x0000006059597212 */ /* 0x000fe400078efe5b */
[----:B------:R-:W-:Y:S01]  /*14920*/  LOP3.LUT R88, R88, R98, RZ, 0xfc, !PT ;  /* 0x0000006258587212 */ /* 0x000fe200078efcff */
        /* <DEDUP_REMOVED lines=8> */
[----:B------:R-:W-:Y:S02]  /*149b0*/  FADD.FTZ R90, R90, R245 ;  /* 0x000000f55a5a7221 */ /* 0x000fe40000010000 */
[----:B------:R0:W-:Y:S02]  /*149c0*/  STG.E.64 desc[UR4][R92.64], R88 ;  /* 0x000000585c007986 */ /* 0x0001e4000c101b04 */
[----:B------:R-:W-:-:S04]  /*149d0*/  FADD.FTZ R90, R90, R251 ;  /* 0x000000fb5a5a7221 */ /* 0x000fc80000010000 */
[----:B------:R-:W-:Y:S01]  /*149e0*/  FADD.FTZ R91, R90, R249 ;  /* 0x000000f95a5b7221 */ /* 0x000fe20000010000 */
[----:B------:R-:W-:-:S03]  /*149f0*/  SHF.R.U32.HI R90, RZ, 0x5, R0 ;  /* 0x00000005ff5a7819 */ /* 0x000fc60000011600 */
[----:B------:R-:W-:Y:S01]  /*14a00*/  FADD.FTZ R96, R91, R146 ;  /* 0x000000925b607221 */ /* 0x000fe20000010000 */
[----:B------:R-:W-:-:S03]  /*14a10*/  LOP3.LUT R91, R90, 0x7fffffc, RZ, 0xc0, !PT ;  /* 0x07fffffc5a5b7812 */ /* 0x000fc600078ec0ff */
[----:B------:R-:W-:Y:S01]  /*14a20*/  FADD.FTZ R96, R96, R148 ;  /* 0x0000009460607221 */ /* 0x000fe20000010000 */
[----:B------:R-:W-:-:S03]  /*14a30*/  @!P0 IADD3 R91, R91, 0x4, RZ ;  /* 0x000000045b5b8810 */ /* 0x000fc60007ffe0ff */
        /* <DEDUP_REMOVED lines=134> */
.L_x_7580:
[----:B------:R-:W2:Y:S01]  /*152a0*/  @!P1 S2R R86, SR_CgaCtaId ;  /* 0x0000000000569919 */ /* 0x000ea20000008800 */
[----:B------:R-:W-:Y:S01]  /*152b0*/  LOP3.LUT R94, R0, 0x1f, RZ, 0xc0, !PT ;  /* 0x0000001f005e7812 */ /* 0x000fe200078ec0ff */
[----:B------:R-:W-:Y:S05]  /*152c0*/  WARPSYNC.ALL ;  /* 0x0000000000007948 */ /* 0x000fea0003800000 */
[----:B------:R-:W-:Y:S01]  /*152d0*/  ISETP.GT.U32.AND P2, PT, R94, 0x3, PT ;  /* 0x000000035e00780c */ /* 0x000fe20003f44070 */
[----:B------:R-:W-:Y:S01]  /*152e0*/  HADD2.F32 R238, -RZ, R79.H1_H1 ;  /* 0x3000004fffee7230 */ /* 0x000fe20000004100 */
[----:B------:R-:W-:Y:S02]  /*152f0*/  @!P1 MOV R85, 0x400 ;  /* 0x0000040000559802 */ /* 0x000fe40000000f00 */
[----:B------:R-:W-:-:S02]  /*15300*/  LOP3.LUT R90, R90, 0x3, RZ, 0xc0, !PT ;  /* 0x000000035a5a7812 */ /* 0x000fc400078ec0ff */
[----:B------:R-:W-:-:S07]  /*15310*/  LOP3.LUT P3, RZ, R100, 0x10, RZ, 0xc0, !PT ;  /* 0x0000001064ff7812 */ /* 0x000fce000786c0ff */
[----:B------:R-:W3:Y:S01]  /*15320*/  @!P2 S2R R87, SR_CgaCtaId ;  /* 0x000000000057a919 */ /* 0x000ee20000008800 */
[----:B--2---:R-:W-:Y:S01]  /*15330*/  @!P1 LEA R86, R86, R85, 0x18 ;  /* 0x0000005556569211 */ /* 0x004fe200078ec0ff */
[C---:B------:R-:W-:Y:S01]  /*15340*/  @!P1 IMAD.IADD R85, R91.reuse, 0x1, R90 ;  /* 0x000000015b559824 */ /* 0x040fe200078e025a */
[----:B------:R-:W-:-:S04]  /*15350*/  @!P2 IADD3 R91, R91, R94, RZ ;  /* 0x0000005e5b5ba210 */ /* 0x000fc80007ffe0ff */
[----:B------:R-:W-:Y:S01]  /*15360*/  @!P1 LEA R88, R85, R86, 0x3 ;  /* 0x0000005655589211 */ /* 0x000fe200078e18ff */
[----:B-1----:R-:W-:Y:S01]  /*15370*/  FADD.FTZ R85, R89, R92 ;  /* 0x0000005c59557221 */ /* 0x002fe20000010000 */
[----:B------:R-:W-:Y:S01]  /*15380*/  @!P2 MOV R86, 0x400 ;  /* 0x000004000056a802 */ /* 0x000fe20000000f00 */
[----:B0-----:R-:W-:-:S03]  /*15390*/  HFMA2.MMA R89, -RZ, RZ, 0, 0 ;  /* 0x00000000ff597435 */ /* 0x001fc600000001ff */
[----:B------:R-:W-:Y:S01]  /*153a0*/  @!P1 STS.64 [R88], R84 ;  /* 0x0000005458009388 */ /* 0x000fe20000000a00 */
[----:B------:R-:W-:Y:S02]  /*153b0*/  BAR.SYNC.DEFER_BLOCKING 0x0 ;  /* 0x0000000000007b1d */ /* 0x000fe40000010000 */
[----:B------:R-:W-:Y:S02]  /*153c0*/  @!P2 MOV R89, 0x700 ;  /* 0x000007000059a802 */ /* 0x000fe40000000f00 */
[----:B------:R-:W-:Y:S02]  /*153d0*/  LOP3.LUT P1, RZ, R90, 0x1f, R0, 0xf8, !PT ;  /* 0x0000001f5aff7812 */ /* 0x000fe4000782f800 */
[----:B---3--:R-:W-:Y:S02]  /*153e0*/  @!P2 LEA R86, R87, R86, 0x18 ;  /* 0x000000565756a211 */ /* 0x008fe400078ec0ff */
[----:B------:R-:W0:Y:S01]  /*153f0*/  LDC R90, c[0x0][0x2d8] ;  /* 0x0000b600ff5a7b82 */ /* 0x000e220000000800 */
[----:B------:R-:W1:Y:S02]  /*15400*/  SHFL.DOWN PT, R92, R89, 0x2, 0x1f ;  /* 0x08401f00595c7f89 */ /* 0x000e6400000e0000 */
[----:B------:R-:W-:Y:S01]  /*15410*/  @!P2 IMAD R91, R91, 0x8, R86 ;  /* 0x000000085b5ba824 */ /* 0x000fe200078e0256 */
[----:B------:R-:W-:-:S06]  /*15420*/  CS2R R86, SRZ ;  /* 0x0000000000567805 */ /* 0x000fcc000001ff00 */
[----:B------:R2:W-:Y:S01]  /*15430*/  @!P2 LDS.64 R86, [R91] ;  /* 0x000000005b56a984 */ /* 0x0005e20000000a00 */
[----:B-1----:R-:W-:Y:S01]  /*15440*/  IMAD.IADD R85, R92, 0x1, R89 ;  /* 0x000000015c557824 */ /* 0x002fe200078e0259 */
[----:B------:R-:W-:Y:S02]  /*15450*/  I2FP.F32.S32 R92, R92 ;  /* 0x0000005c005c7245 */ /* 0x000fe40000201400 */
[----:B--2---:R-:W-:Y:S02]  /*15460*/  I2FP.F32.S32 R91, R89 ;  /* 0x00000059005b7245 */ /* 0x004fe40000201400 */
[----:B------:R-:W-:Y:S01]  /*15470*/  I2FP.F32.S32 R88, R85 ;  /* 0x0000005500587245 */ /* 0x000fe20000201400 */
[----:B------:R-:W1:Y:S03]  /*15480*/  SHFL.DOWN PT, R98, R85, 0x1, 0x1f ;  /* 0x08201f0055627f89 */ /* 0x000e6600000e0000 */
[----:B------:R-:W2:Y:S01]  /*15490*/  MUFU.RCP R94, R88 ;  /* 0x00000058005e7308 */ /* 0x000ea20000001000 */
[-C--:B-1----:R-:W-:Y:S01]  /*154a0*/  IADD3 R85, R85, R98.reuse, RZ ;  /* 0x0000006255557210 */ /* 0x082fe20007ffe0ff */
[----:B------:R-:W1:Y:S01]  /*154b0*/  SHFL.DOWN PT, R93, R86, 0x2, 0x1f ;  /* 0x08401f00565d7f89 */ /* 0x000e6200000e0000 */
[----:B------:R-:W-:-:S02]  /*154c0*/  I2FP.F32.S32 R98, R98 ;  /* 0x0000006200627245 */ /* 0x000fc40000201400 */
[----:B------:R-:W-:Y:S01]  /*154d0*/  I2FP.F32.S32 R85, R85 ;  /* 0x0000005500557245 */ /* 0x000fe20000201400 */
[----:B------:R-:W3:Y:S05]  /*154e0*/  SHFL.DOWN PT, R84, R87, 0x2, 0x1f ;  /* 0x08401f0057547f89 */ /* 0x000eea00000e0000 */
[----:B------:R-:W4:Y:S01]  /*154f0*/  MUFU.RCP R85, R85 ;  /* 0x0000005500557308 */ /* 0x000f220000001000 */
[C---:B-1----:R-:W-:Y:S01]  /*15500*/  FMUL.FTZ R96, R93.reuse, R92 ;  /* 0x0000005c5d607220 */ /* 0x042fe20000410000 */
[----:B------:R-:W-:-:S03]  /*15510*/  FADD.FTZ R93, -R93, R86 ;  /* 0x000000565d5d7221 */ /* 0x000fc60000010100 */
[----:B------:R-:W-:Y:S01]  /*15520*/  FFMA.FTZ R89, R91, R86, R96 ;  /* 0x000000565b597223 */ /* 0x000fe20000010060 */
[----:B------:R-:W-:Y:S01]  /*15530*/  FMUL.FTZ R93, R93, R93 ;  /* 0x0000005d5d5d7220 */ /* 0x000fe20000410000 */
[----:B---3--:R-:W-:Y:S02]  /*15540*/  FADD.FTZ R87, R84, R87 ;  /* 0x0000005754577221 */ /* 0x008fe40000010000 */
[----:B--2---:R-:W-:Y:S01]  /*15550*/  FMUL.FTZ R89, R94, R89 ;  /* 0x000000595e597220 */ /* 0x004fe20000410000 */
        /* <DEDUP_REMOVED lines=9> */
[----:B------:R-:W-:Y:S02]  /*155f0*/  HADD2.F32 R93, -RZ, R79.H0_H0 ;  /* 0x2000004fff5d7230 */ /* 0x000fe40000004100 */
[----:B------:R-:W-:Y:S01]  /*15600*/  FMUL.FTZ R91, R88, R91 ;  /* 0x0000005b585b7220 */ /* 0x000fe20000410000 */
[----:B----4-:R-:W-:Y:S01]  /*15610*/  FMUL.FTZ R86, R85, R86 ;  /* 0x0000005655567220 */ /* 0x010fe20000410000 */
[----:B--2---:R-:W-:Y:S02]  /*15620*/  FADD.FTZ R84, R87, R84 ;  /* 0x0000005457547221 */ /* 0x004fe40000010000 */
[----:B------:R-:W-:Y:S02]  /*15630*/  FMUL.FTZ R91, R91, R98 ;  /* 0x000000625b5b7220 */ /* 0x000fe40000410000 */
[----:B------:R-:W1:Y:S02]  /*15640*/  SHFL.IDX PT, R87, R86, RZ, 0x1f ;  /* 0x00001fff56577589 */ /* 0x000e6400000e0000 */
[----:B------:R-:W-:-:S02]  /*15650*/  FFMA.FTZ R91, R85, R91, R84 ;  /* 0x0000005b555b7223 */ /* 0x000fc40000010054 */
[----:B------:R-:W2:Y:S04]  /*15660*/  @!P1 LDC.64 R84, c[0x0][0x250] ;  /* 0x00009400ff549b82 */ /* 0x000ea80000000a00 */
[----:B------:R-:W0:Y:S01]  /*15670*/  SHFL.IDX PT, R91, R91, RZ, 0x1f ;  /* 0x00001fff5b5b7589 */ /* 0x000e2200000e0000 */
[C---:B-1----:R-:W-:Y:S01]  /*15680*/  FMUL.FTZ R88, R87.reuse, R87 ;  /* 0x0000005757587220 */ /* 0x042fe20000410000 */
[----:B------:R-:W-:Y:S01]  /*15690*/  FSEL R224, R87, RZ, !P3 ;  /* 0x000000ff57e07208 */ /* 0x000fe20005800000 */
[----:B--2---:R-:W-:-:S03]  /*156a0*/  @!P1 IMAD.WIDE R84, R2, 0x4, R84 ;  /* 0x0000000402549825 */ /* 0x004fc600078e0254 */
[----:B------:R-:W-:Y:S01]  /*156b0*/  FSEL R89, R88, RZ, P3 ;  /* 0x000000ff58597208 */ /* 0x000fe20001800000 */
[C---:B------:R-:W-:Y:S01]  /*156c0*/  FADD.FTZ R226, -R224.reuse, R149 ;  /* 0x00000095e0e27221 */ /* 0x040fe20000010100 */
[C---:B------:R-:W-:Y:S01]  /*156d0*/  FADD.FTZ R236, -R224.reuse, R153 ;  /* 0x00000099e0ec7221 */ /* 0x040fe20000010100 */
[----:B0-----:R-:W-:Y:S01]  /*156e0*/  FFMA.FTZ R88, R91, UR6, R90 ;  /* 0x000000065b587c23 */ /* 0x001fe2000801005a */
[C---:B------:R-:W-:Y:S01]  /*156f0*/  FADD.FTZ R204, -R224.reuse, R147 ;  /* 0x00000093e0cc7221 */ /* 0x040fe20000010100 */
[C---:B------:R-:W-:Y:S01]  /*15700*/  FADD.FTZ R154, -R224.reuse, R105 ;  /* 0x00000069e09a7221 */ /* 0x040fe20000010100 */
[----:B------:R-:W-:Y:S01]  /*15710*/  FADD.FTZ R156, -R224, R107 ;  /* 0x0000006be09c7221 */ /* 0x000fe20000010100 */
[----:B------:R-:W-:Y:S01]  /*15720*/  FADD.FTZ R89, R88, R89 ;  /* 0x0000005958597221 */ /* 0x000fe20000010000 */
[C---:B------:R-:W-:Y:S01]  /*15730*/  FADD.FTZ R206, -R224.reuse, R143 ;  /* 0x0000008fe0ce7221 */ /* 0x040fe20000010100 */
[C---:B------:R-:W-:Y:S01]  /*15740*/  FADD.FTZ R232, -R224.reuse, R145 ;  /* 0x00000091e0e87221 */ /* 0x040fe20000010100 */
[C---:B------:R-:W-:Y:S01]  /*15750*/  FADD.FTZ R234, -R224.reuse, R151 ;  /* 0x00000097e0ea7221 */ /* 0x040fe20000010100 */
[----:B------:R-:W0:Y:S01]  /*15760*/  MUFU.RSQ R95, R89 ;  /* 0x00000059005f7308 */ /* 0x000e220000001400 */
        /* <DEDUP_REMOVED lines=16> */
[C---:B0-----:R-:W-:Y:S01]  /*15870*/  FMUL.FTZ R226, R95.reuse, R226 ;  /* 0x000000e25fe27220 */ /* 0x041fe20000410000 */
[----:B------:R-:W-:Y:S01]  /*15880*/  FMUL.FTZ R91, R95, R236 ;  /* 0x000000ec5f5b7220 */ /* 0x000fe20000410000 */
        /* <DEDUP_REMOVED lines=33> */
[----:B------:R-:W-:Y:S01]  /*15aa0*/  FFMA.FTZ R226, R91, R238, R26 ;  /* 0x000000ee5be27223 */ /* 0x000fe2000001001a */
[----:B------:R-:W-:-:S02]  /*15ab0*/  HADD2.F32 R97, -RZ, R77.H1_H1 ;  /* 0x3000004dff617230 */ /* 0x000fc40000004100 */
[C---:B------:R-:W-:Y:S01]  /*15ac0*/  FMUL.FTZ R91, R95.reuse, R204 ;  /* 0x000000cc5f5b7220 */ /* 0x040fe20000410000 */
[----:B------:R0:W-:Y:S01]  /*15ad0*/  @!P1 STG.E desc[UR4][R84.64], R87 ;  /* 0x0000005754009986 */ /* 0x0001e2000c101904 */
[----:B------:R-:W-:Y:S01]  /*15ae0*/  FMUL.FTZ R154, R95, R154 ;  /* 0x0000009a5f9a7220 */ /* 0x000fe20000410000 */
[----:B------:R-:W-:Y:S02]  /*15af0*/  HADD2.F32 R143, -RZ, R78.H1_H1 ;  /* 0x3000004eff8f7230 */ /* 0x000fe40000004100 */
[----:B------:R-:W-:Y:S01]  /*15b00*/  FFMA.FTZ R204, R91, R97, R22 ;  /* 0x000000615bcc7223 */ /* 0x000fe20000010016 */
[--C-:B------:R-:W-:Y:S02]  /*15b10*/  HADD2.F32 R97, -RZ, R76.reuse.H0_H0 ;  /* 0x2000004cff617230 */ /* 0x100fe40000004100 */
[C---:B------:R-:W-:Y:S01]  /*15b20*/  FMUL.FTZ R107, R95.reuse, R234 ;  /* 0x000000ea5f6b7220 */ /* 0x040fe20000410000 */
[----:B------:R-:W-:Y:S02]  /*15b30*/  HADD2.F32 R91, -RZ, R76.H1_H1 ;  /* 0x3000004cff5b7230 */ /* 0x000fe40000004100 */
[----:B------:R-:W-:Y:S01]  /*15b40*/  FMUL.FTZ R206, R95, R206 ;  /* 0x000000ce5fce7220 */ /* 0x000fe20000410000 */
[----:B------:R-:W-:-:S02]  /*15b50*/  HADD2.F32 R93, -RZ, R77.H0_H0 ;  /* 0x2000004dff5d7230 */ /* 0x000fc40000004100 */
[----:B------:R-:W-:Y:S01]  /*15b60*/  FFMA.FTZ R97, R154, R97, R19 ;  /* 0x000000619a617223 */ /* 0x000fe20000010013 */
[----:B------:R-:W-:Y:S02]  /*15b70*/  HADD2.F32 R147, -RZ, R74.H1_H1 ;  /* 0x3000004aff937230 */ /* 0x000fe40000004100 */
[C---:B------:R-:W-:Y:S01]  /*15b80*/  FMUL.FTZ R145, R95.reuse, R196 ;  /* 0x000000c45f917220 */ /* 0x040fe20000410000 */
[----:B0-----:R-:W-:Y:S01]  /*15b90*/  FMUL.FTZ R87, R95, R156 ;  /* 0x0000009c5f577220 */ /* 0x001fe20000410000 */
[----:B------:R-:W-:Y:S01]  /*15ba0*/  FFMA.FTZ R85, R107, R143, R24 ;  /* 0x0000008f6b557223 */ /* 0x000fe20000010018 */
[----:B------:R-:W-:Y:S02]  /*15bb0*/  HADD2.F32 R143, -RZ, R75.H1_H1 ;  /* 0x3000004bff8f7230 */ /* 0x000fe40000004100 */
[----:B------:R-:W-:Y:S01]  /*15bc0*/  FFMA.FTZ R93, R206, R93, R21 ;  /* 0x0000005dce5d7223 */ /* 0x000fe20000010015 */
[----:B------:R-:W-:Y:S01]  /*15bd0*/  FFMA.FTZ R154, R87, R91, R20 ;  /* 0x0000005b579a7223 */ /* 0x000fe20000010014 */
[----:B------:R-:W-:-:S02]  /*15be0*/  HADD2.F32 R91, -RZ, R73.H1_H1 ;  /* 0x30000049ff5b7230 */ /* 0x000fc40000004100 */
[C---:B------:R-:W-:Y:S01]  /*15bf0*/  FMUL.FTZ R87, R95.reuse, R174 ;  /* 0x000000ae5f577220 */ /* 0x040fe20000410000 */
[C---:B------:R-:W-:Y:S01]  /*15c00*/  FMUL.FTZ R107, R95.reuse, R228 ;  /* 0x000000e45f6b7220 */ /* 0x040fe20000410000 */
[C---:B------:R-:W-:Y:S01]  /*15c10*/  FMUL.FTZ R206, R95.reuse, R176 ;  /* 0x000000b05fce7220 */ /* 0x040fe20000410000 */
[----:B------:R-:W-:Y:S01]  /*15c20*/  FMUL.FTZ R176, R95, R164 ;  /* 0x000000a45fb07220 */ /* 0x000fe20000410000 */
[----:B------:R-:W-:Y:S01]  /*15c30*/  FFMA.FTZ R174, R87, R91, R30 ;  /* 0x0000005b57ae7223 */ /* 0x000fe2000001001e */
[----:B------:R-:W-:Y:S01]  /*15c40*/  FFMA.FTZ R164, R145, R147, R32 ;  /* 0x0000009391a47223 */ /* 0x000fe20000010020 */
[--C-:B------:R-:W-:Y:S02]  /*15c50*/  HADD2.F32 R91, -RZ, R72.reuse.H1_H1 ;  /* 0x30000048ff5b7230 */ /* 0x100fe40000004100 */
[----:B------:R-:W-:Y:S01]  /*15c60*/  FFMA.FTZ R156, R107, R143, R34 ;  /* 0x0000008f6b9c7223 */ /* 0x000fe20000010022 */
[----:B------:R-:W-:Y:S02]  /*15c70*/  HADD2.F32 R87, -RZ, R72.H0_H0 ;  /* 0x20000048ff577230 */ /* 0x000fe40000004100 */
[----:B------:R-:W-:Y:S01]  /*15c80*/  FMUL.FTZ R145, R95, R152 ;  /* 0x000000985f917220 */ /* 0x000fe20000410000 */
[----:B------:R-:W-:-:S02]  /*15c90*/  HADD2.F32 R151, -RZ, R71.H1_H1 ;  /* 0x30000047ff977230 */ /* 0x000fc40000004100 */
[C---:B------:R-:W-:Y:S01]  /*15ca0*/  FMUL.FTZ R104, R95.reuse, R104 ;  /* 0x000000685f687220 */ /* 0x040fe20000410000 */
[----:B------:R-:W-:Y:S02]  /*15cb0*/  HADD2.F32 R143, -RZ, R73.H0_H0 ;  /* 0x20000049ff8f7230 */ /* 0x000fe40000004100 */
[----:B------:R-:W-:Y:S01]  /*15cc0*/  FMUL.FTZ R149, R95, R218 ;  /* 0x000000da5f957220 */ /* 0x000fe20000410000 */
[----:B------:R-:W-:Y:S01]  /*15cd0*/  FFMA.FTZ R145, R145, R91, R28 ;  /* 0x0000005b91917223 */ /* 0x000fe2000001001c */
[----:B------:R-:W-:Y:S01]  /*15ce0*/  FFMA.FTZ R104, R104, R87, R27 ;  /* 0x0000005768687223 */ /* 0x000fe2000001001b */
[--C-:B------:R-:W-:Y:S02]  /*15cf0*/  HADD2.F32 R91, -RZ, R69.reuse.H1_H1 ;  /* 0x30000045ff5b7230 */ /* 0x100fe40000004100 */
[----:B------:R-:W-:Y:S01]  /*15d00*/  FFMA.FTZ R152, R149, R151, R42 ;  /* 0x0000009795987223 */ /* 0x000fe2000001002a */
[----:B------:R-:W-:Y:S01]  /*15d10*/  FFMA.FTZ R143, R176, R143, R29 ;  /* 0x0000008fb08f7223 */ /* 0x000fe2000001001d */
[----:B------:R-:W-:-:S02]  /*15d20*/  HADD2.F32 R151, -RZ, R69.H0_H0 ;  /* 0x20000045ff977230 */ /* 0x000fc40000004100 */
[C---:B------:R-:W-:Y:S01]  /*15d30*/  FMUL.FTZ R87, R95.reuse, R172 ;  /* 0x000000ac5f577220 */ /* 0x040fe20000410000 */
[C---:B------:R-:W-:Y:S01]  /*15d40*/  FMUL.FTZ R176, R95.reuse, R162 ;  /* 0x000000a25fb07220 */ /* 0x040fe20000410000 */
[----:B------:R-:W-:Y:S02]  /*15d50*/  HADD2.F32 R155, -RZ, R70.H1_H1 ;  /* 0x30000046ff9b7230 */ /* 0x000fe40000004100 */
[----:B------:R-:W-:Y:S01]  /*15d60*/  FMUL.FTZ R153, R95, R194 ;  /* 0x000000c25f997220 */ /* 0x000fe20000410000 */
[----:B------:R-:W-:Y:S01]  /*15d70*/  FFMA.FTZ R172, R87, R91, R38 ;  /* 0x0000005b57ac7223 */ /* 0x000fe20000010026 */
[----:B------:R-:W-:Y:S01]  /*15d80*/  FFMA.FTZ R151, R176, R151, R37 ;  /* 0x00000097b0977223 */ /* 0x000fe20000010025 */
[----:B------:R-:W-:Y:S02]  /*15d90*/  HADD2.F32 R91, -RZ, R67.H0_H0 ;  /* 0x20000043ff5b7230 */ /* 0x000fe40000004100 */
[----:B------:R-:W-:Y:S01]  /*15da0*/  FMUL.FTZ R87, R95, R136 ;  /* 0x000000885f577220 */ /* 0x000fe20000410000 */
[----:B------:R-:W-:-:S02]  /*15db0*/  HADD2.F32 R176, -RZ, R68.H1_H1 ;  /* 0x30000044ffb07230 */ /* 0x000fc40000004100 */
[----:B------:R-:W-:Y:S01]  /*15dc0*/  FMUL.FTZ R136, R95, R210 ;  /* 0x000000d25f887220 */ /* 0x000fe20000410000 */
[----:B------:R-:W-:Y:S01]  /*15dd0*/  FFMA.FTZ R162, R153, R155, R40 ;  /* 0x0000009b99a27223 */ /* 0x000fe20000010028 */
[----:B------:R-:W-:Y:S02]  /*15de0*/  HADD2.F32 R155, -RZ, R67.H1_H1 ;  /* 0x30000043ff9b7230 */ /* 0x000fe40000004100 */
[----:B------:R-:W-:Y:S01]  /*15df0*/  FMUL.FTZ R161, R95, R216 ;  /* 0x000000d85fa17220 */ /* 0x000fe20000410000 */
[----:B------:R-:W-:Y:S01]  /*15e00*/  FFMA.FTZ R136, R136, R91, R49 ;  /* 0x0000005b88887223 */ /* 0x000fe20000010031 */
[----:B------:R-:W-:Y:S01]  /*15e10*/  FFMA.FTZ R176, R87, R176, R36 ;  /* 0x000000b057b07223 */ /* 0x000fe20000010024 */
[----:B------:R-:W-:Y:S02]  /*15e20*/  HADD2.F32 R91, -RZ, R65.H1_H1 ;  /* 0x30000041ff5b7230 */ /* 0x000fe40000004100 */
[----:B------:R-:W-:Y:S01]  /*15e30*/  FMUL.FTZ R87, R95, R170 ;  /* 0x000000aa5f577220 */ /* 0x000fe20000410000 */
[----:B------:R-:W-:-:S02]  /*15e40*/  HADD2.F32 R153, -RZ, R68.H0_H0 ;  /* 0x20000044ff997230 */ /* 0x000fc40000004100 */
[----:B------:R-:W-:Y:S01]  /*15e50*/  FMUL.FTZ R98, R95, R98 ;  /* 0x000000625f627220 */ /* 0x000fe20000410000 */
[----:B------:R-:W-:Y:S01]  /*15e60*/  FFMA.FTZ R161, R161, R155, R50 ;  /* 0x0000009ba1a17223 */ /* 0x000fe20000010032 */
[----:B------:R-:W-:Y:S01]  /*15e70*/  FFMA.FTZ R170, R87, R91, R46 ;  /* 0x0000005b57aa7223 */ /* 0x000fe2000001002e */
[----:B------:R-:W-:Y:S02]  /*15e80*/  HADD2.F32 R91, -RZ, R64.H1_H1 ;  /* 0x30000040ff5b7230 */ /* 0x000fe40000004100 */
[C---:B------:R-:W-:Y:S01]  /*15e90*/  FMUL.FTZ R167, R95.reuse, R134 ;  /* 0x000000865fa77220 */ /* 0x040fe20000410000 */
[----:B------:R-:W-:Y:S02]  /*15ea0*/  HADD2.F32 R155, -RZ, R66.H0_H0 ;  /* 0x20000042ff9b7230 */ /* 0x000fe40000004100 */
[C---:B------:R-:W-:Y:S01]  /*15eb0*/  FMUL.FTZ R180, R95.reuse, R180 ;  /* 0x000000b45fb47220 */ /* 0x040fe20000410000 */
[----:B------:R-:W-:Y:S02]  /*15ec0*/  HADD2.F32 R87, -RZ, R64.H0_H0 ;  /* 0x20000040ff577230 */ /* 0x000fe40000004100 */
[----:B------:R-:W-:Y:S01]  /*15ed0*/  FMUL.FTZ R92, R95, R92 ;  /* 0x0000005c5f5c7220 */ /* 0x000fe20000410000 */
[----:B------:R-:W-:-:S02]  /*15ee0*/  HADD2.F32 R149, -RZ, R70.H0_H0 ;  /* 0x20000046ff957230 */ /* 0x000fc40000004100 */
[C---:B------:R-:W-:Y:S01]  /*15ef0*/  FMUL.FTZ R178, R95.reuse, R178 ;  /* 0x000000b25fb27220 */ /* 0x040fe20000410000 */
[----:B------:R-:W-:Y:S01]  /*15f00*/  FFMA.FTZ R153, R98, R153, R35 ;  /* 0x0000009962997223 */ /* 0x000fe20000010023 */
[----:B------:R-:W-:Y:S02]  /*15f10*/  HADD2.F32 R165, -RZ, R65.H0_H0 ;  /* 0x20000041ffa57230 */ /* 0x000fe40000004100 */
[----:B------:R-:W-:Y:S01]  /*15f20*/  FMUL.FTZ R98, R95, R160 ;  /* 0x000000a05f627220 */ /* 0x000fe20000410000 */
[----:B------:R-:W-:Y:S01]  /*15f30*/  FFMA.FTZ R167, R167, R91, R44 ;  /* 0x0000005ba7a77223 */ /* 0x000fe2000001002c */
[----:B------:R-:W-:Y:S01]  /*15f40*/  FFMA.FTZ R160, R180, R155, R47 ;  /* 0x0000009bb4a07223 */ /* 0x000fe2000001002f */
[----:B------:R-:W-:Y:S01]  /*15f50*/  FFMA.FTZ R134, R92, R87, R43 ;  /* 0x000000575c867223 */ /* 0x000fe2000001002b */
[----:B------:R-:W-:Y:S02]  /*15f60*/  HADD2.F32 R91, -RZ, R61.H1_H1 ;  /* 0x3000003dff5b7230 */ /* 0x000fe40000004100 */
[----:B------:R-:W-:Y:S01]  /*15f70*/  FFMA.FTZ R149, R178, R149, R39 ;  /* 0x00000095b2957223 */ /* 0x000fe20000010027 */
[----:B------:R-:W-:-:S02]  /*15f80*/  HADD2.F32 R155, -RZ, R63.H1_H1 ;  /* 0x3000003fff9b7230 */ /* 0x000fc40000004100 */
[C---:B------:R-:W-:Y:S01]  /*15f90*/  FMUL.FTZ R180, R95.reuse, R166 ;  /* 0x000000a65fb47220 */ /* 0x040fe20000410000 */
[--C-:B------:R-:W-:Y:S02]  /*15fa0*/  HADD2.F32 R171, -RZ, R62.reuse.H1_H1 ;  /* 0x3000003effab7230 */ /* 0x100fe40000004100 */
[C---:B------:R-:W-:Y:S01]  /*15fb0*/  FMUL.FTZ R178, R95.reuse, R222 ;  /* 0x000000de5fb27220 */ /* 0x040fe20000410000 */
[----:B------:R-:W-:Y:S02]  /*15fc0*/  HADD2.F32 R87, -RZ, R61.H0_H0 ;  /* 0x2000003dff577230 */ /* 0x000fe40000004100 */
[C---:B------:R-:W-:Y:S01]  /*15fd0*/  FMUL.FTZ R186, R95.reuse, R186 ;  /* 0x000000ba5fba7220 */ /* 0x040fe20000410000 */
[C---:B------:R-:W-:Y:S01]  /*15fe0*/  FMUL.FTZ R173, R95.reuse, R158 ;  /* 0x0000009e5fad7220 */ /* 0x040fe20000410000 */
[----:B------:R-:W-:Y:S01]  /*15ff0*/  FFMA.FTZ R165, R98, R165, R45 ;  /* 0x000000a562a57223 */ /* 0x000fe2000001002d */
[----:B------:R-:W-:Y:S02]  /*16000*/  HADD2.F32 R98, -RZ, R63.H0_H0 ;  /* 0x2000003fff627230 */ /* 0x000fe40000004100 */
[----:B------:R-:W-:Y:S01]  /*16010*/  FFMA.FTZ R180, R180, R91, R103 ;  /* 0x0000005bb4b47223 */ /* 0x000fe20000010067 */
[----:B------:R-:W-:Y:S01]  /*16020*/  FMUL.FTZ R169, R95, R208 ;  /* 0x000000d05fa97220 */ /* 0x000fe20000410000 */
[----:B------:R-:W-:Y:S01]  /*16030*/  FFMA.FTZ R178, R178, R155, R111 ;  /* 0x0000009bb2b27223 */ /* 0x000fe2000001006f */
[----:B------:R-:W-:-:S02]  /*16040*/  HADD2.F32 R92, -RZ, R62.H0_H0 ;  /* 0x2000003eff5c7230 */ /* 0x000fc40000004100 */
[----:B------:R-:W-:Y:S01]  /*16050*/  FFMA.FTZ R171, R186, R171, R109 ;  /* 0x000000abbaab7223 */ /* 0x000fe2000001006d */
[----:B------:R-:W-:Y:S01]  /*16060*/  FFMA.FTZ R173, R173, R87, R102 ;  /* 0x00000057adad7223 */ /* 0x000fe20000010066 */
[----:B------:R-:W-:Y:S02]  /*16070*/  HADD2.F32 R177, -RZ, R60.H0_H0 ;  /* 0x2000003cffb17230 */ /* 0x000fe40000004100 */
[C---:B------:R-:W-:Y:S01]  /*16080*/  FMUL.FTZ R155, R95.reuse, R182 ;  /* 0x000000b65f9b7220 */ /* 0x040fe20000410000 */
[--C-:B------:R-:W-:Y:S02]  /*16090*/  HADD2.F32 R91, -RZ, R59.reuse.H1_H1 ;  /* 0x3000003bff5b7230 */ /* 0x100fe40000004100 */
[C---:B------:R-:W-:Y:S01]  /*160a0*/  FMUL.FTZ R90, R95.reuse, R90 ;  /* 0x0000005a5f5a7220 */ /* 0x040fe20000410000 */
[----:B------:R-:W-:Y:S02]  /*160b0*/  HADD2.F32 R87, -RZ, R59.H0_H0 ;  /* 0x2000003bff577230 */ /* 0x000fe40000004100 */
        /* <DEDUP_REMOVED lines=8> */
[--C-:B------:R-:W-:Y:S02]  /*16140*/  HADD2.F32 R185, -RZ, R57.reuse.H1_H1 ;  /* 0x30000039ffb97230 */ /* 0x100fe40000004100 */
[C---:B------:R-:W-:Y:S01]  /*16150*/  FMUL.FTZ R91, R95.reuse, R192 ;  /* 0x000000c05f5b7220 */ /* 0x040fe20000410000 */
[----:B------:R-:W-:Y:S02]  /*16160*/  HADD2.F32 R90, -RZ, R57.H0_H0 ;  /* 0x20000039ff5a7230 */ /* 0x000fe40000004100 */
[C---:B------:R-:W-:Y:S01]  /*16170*/  FMUL.FTZ R92, R95.reuse, R184 ;  /* 0x000000b85f5c7220 */ /* 0x040fe20000410000 */
[----:B------:R-:W-:Y:S01]  /*16180*/  FMUL.FTZ R87, R95, R168 ;  /* 0x000000a85f577220 */ /* 0x000fe20000410000 */
[----:B------:R-:W-:Y:S01]  /*16190*/  FFMA.FTZ R168, R91, R98, R118 ;  /* 0x000000625ba87223 */ /* 0x000fe20000010076 */
[--C-:B------:R-:W-:Y:S02]  /*161a0*/  HADD2.F32 R98, -RZ, R56.reuse.H1_H1 ;  /* 0x30000038ff627230 */ /* 0x100fe40000004100 */
[----:B------:R-:W-:Y:S01]  /*161b0*/  FFMA.FTZ R185, R92, R185, R117 ;  /* 0x000000b95cb97223 */ /* 0x000fe20000010075 */
[----:B------:R-:W-:Y:S01]  /*161c0*/  FFMA.FTZ R184, R87, R90, R116 ;  /* 0x0000005a57b87223 */ /* 0x000fe20000010074 */
[----:B------:R-:W-:-:S02]  /*161d0*/  HADD2.F32 R92, -RZ, R56.H0_H0 ;  /* 0x20000038ff5c7230 */ /* 0x000fc40000004100 */
[C---:B------:R-:W-:Y:S01]  /*161e0*/  FMUL.FTZ R87, R95.reuse, R86 ;  /* 0x000000565f577220 */ /* 0x040fe20000410000 */
[C---:B------:R-:W-:Y:S01]  /*161f0*/  FMUL.FTZ R88, R95.reuse, R88 ;  /* 0x000000585f587220 */ /* 0x040fe20000410000 */
[----:B------:R-:W-:Y:S01]  /*16200*/  FMUL.FTZ R163, R95, R188 ;  /* 0x000000bc5fa37220 */ /* 0x000fe20000410000 */
[--C-:B------:R-:W-:Y:S02]  /*16210*/  HADD2.F32 R86, -RZ, R53.reuse.H0_H0 ;  /* 0x20000035ff567230 */ /* 0x100fe40000004100 */
[----:B------:R-:W-:Y:S01]  /*16220*/  FFMA.FTZ R187, R87, R92, R112 ;  /* 0x0000005c57bb7223 */ /* 0x000fe20000010070 */
[----:B------:R-:W-:Y:S01]  /*16230*/  FFMA.FTZ R188, R88, R98, R113 ;  /* 0x0000006258bc7223 */ /* 0x000fe20000010071 */
[----:B------:R-:W-:Y:S02]  /*16240*/  HADD2.F32 R88, -RZ, R53.H1_H1 ;  /* 0x30000035ff587230 */ /* 0x000fe40000004100 */
[C---:B------:R-:W-:Y:S01]  /*16250*/  FMUL.FTZ R87, R95.reuse, R190 ;  /* 0x000000be5f577220 */ /* 0x040fe20000410000 */
[----:B------:R-:W-:Y:S01]  /*16260*/  FMUL.FTZ R200, R95, R200 ;  /* 0x000000c85fc87220 */ /* 0x000fe20000410000 */
[----:B------:R-:W0:Y:S01]  /*16270*/  @!P1 LDC.64 R90, c[0x0][0x258] ;  /* 0x00009600ff5a9b82 */ /* 0x000e220000000a00 */
[----:B------:R-:W-:-:S02]  /*16280*/  HADD2.F32 R182, -RZ, R60.H1_H1 ;  /* 0x3000003cffb67230 */ /* 0x000fc40000004100 */
[----:B------:R-:W-:Y:S01]  /*16290*/  FFMA.FTZ R191, R87, R86, R124 ;  /* 0x0000005657bf7223 */ /* 0x000fe2000001007c */
[----:B------:R-:W-:Y:S01]  /*162a0*/  FFMA.FTZ R200, R200, R88, R125 ;  /* 0x00000058c8c87223 */ /* 0x000fe2000001007d */
[----:B------:R-:W-:Y:S01]  /*162b0*/  F2FP.F16.F32.PACK_AB R87, R226, R89 ;  /* 0x00000059e257723e */ /* 0x000fe200000000ff */
[C---:B------:R-:W-:Y:S01]  /*162c0*/  FMUL.FTZ R106, R95.reuse, R106 ;  /* 0x0000006a5f6a7220 */ /* 0x040fe20000410000 */
[----:B------:R-:W-:Y:S02]  /*162d0*/  HADD2.F32 R105, -RZ, R78.H0_H0 ;  /* 0x2000004eff697230 */ /* 0x000fe40000004100 */
[C---:B------:R-:W-:Y:S01]  /*162e0*/  FMUL.FTZ R232, R95.reuse, R232 ;  /* 0x000000e85fe87220 */ /* 0x040fe20000410000 */
[----:B------:R-:W1:Y:S01]  /*162f0*/  LDC.64 R88, c[0x0][0x2b8] ;  /* 0x0000ae00ff587b82 */ /* 0x000e620000000a00 */
[----:B------:R-:W-:Y:S01]  /*16300*/  FFMA.FTZ R182, R106, R182, R101 ;  /* 0x000000b66ab67223 */ /* 0x000fe20000010065 */
[----:B------:R-:W-:Y:S02]  /*16310*/  HADD2.F32 R106, -RZ, R55.H0_H0 ;  /* 0x20000037ff6a7230 */ /* 0x000fe40000004100 */
[----:B------:R-:W-:Y:S01]  /*16320*/  FMUL.FTZ R155, R95, R148 ;  /* 0x000000945f9b7220 */ /* 0x000fe20000410000 */
[----:B------:R-:W-:-:S02]  /*16330*/  HADD2.F32 R98, -RZ, R54.H1_H1 ;  /* 0x30000036ff627230 */ /* 0x000fc40000004100 */
[----:B------:R-:W-:Y:S01]  /*16340*/  FFMA.FTZ R84, R232, R105, R23 ;  /* 0x00000069e8547223 */ /* 0x000fe20000010017 */
[----:B------:R-:W-:Y:S02]  /*16350*/  HADD2.F32 R92, -RZ, R54.H0_H0 ;  /* 0x20000036ff5c7230 */ /* 0x000fe40000004100 */
[----:B------:R-:W-:Y:S01]  /*16360*/  FFMA.FTZ R194, R155, R106, R128 ;  /* 0x0000006a9bc27223 */ /* 0x000fe20000010080 */
[C---:B------:R-:W-:Y:S01]  /*16370*/  FMUL.FTZ R146, R95.reuse, R146 ;  /* 0x000000925f927220 */ /* 0x040fe20000410000 */
[----:B------:R-:W-:Y:S02]  /*16380*/  HADD2.F32 R105, -RZ, R75.H0_H0 ;  /* 0x2000004bff697230 */ /* 0x000fe40000004100 */
[C---:B------:R-:W-:Y:S01]  /*16390*/  FMUL.FTZ R155, R95.reuse, R202 ;  /* 0x000000ca5f9b7220 */ /* 0x040fe20000410000 */
[----:B------:R-:W-:Y:S02]  /*163a0*/  HADD2.F32 R107, -RZ, R74.H0_H0 ;  /* 0x2000004aff6b7230 */ /* 0x000fe40000004100 */
[----:B------:R-:W-:Y:S01]  /*163b0*/  FMUL.FTZ R230, R95, R230 ;  /* 0x000000e65fe67220 */ /* 0x000fe20000410000 */
[----:B------:R-:W-:-:S02]  /*163c0*/  HADD2.F32 R147, -RZ, R71.H0_H0 ;  /* 0x20000047ff937230 */ /* 0x000fc40000004100 */
[----:B------:R-:W-:Y:S01]  /*163d0*/  FMUL.FTZ R212, R95, R212 ;  /* 0x000000d45fd47220 */ /* 0x000fe20000410000 */
[----:B------:R-:W-:Y:S01]  /*163e0*/  FFMA.FTZ R193, R146, R98, R127 ;  /* 0x0000006292c17223 */ /* 0x000fe2000001007f */
[----:B------:R-:W-:Y:S01]  /*163f0*/  FFMA.FTZ R192, R155, R92, R126 ;  /* 0x0000005c9bc07223 */ /* 0x000fe2000001007e */
[--C-:B------:R-:W-:Y:S02]  /*16400*/  HADD2.F32 R98, -RZ, R52.reuse.H0_H0 ;  /* 0x20000034ff627230 */ /* 0x100fe40000004100 */
[----:B------:R-:W-:Y:S01]  /*16410*/  FFMA.FTZ R105, R230, R105, R33 ;  /* 0x00000069e6697223 */ /* 0x000fe20000010021 */
[----:B------:R-:W-:Y:S02]  /*16420*/  HADD2.F32 R106, -RZ, R52.H1_H1 ;  /* 0x30000034ff6a7230 */ /* 0x000fe40000004100 */
[----:B------:R-:W-:Y:S01]  /*16430*/  FFMA.FTZ R107, R206, R107, R31 ;  /* 0x0000006bce6b7223 */ /* 0x000fe2000001001f */
[----:B------:R-:W-:Y:S01]  /*16440*/  HADD2.F32 R159, -RZ, R66.H1_H1 ;  /* 0x30000042ff9f7230 */ /* 0x000fe20000004100 */
[----:B------:R-:W-:Y:S01]  /*16450*/  LEA R92, P2, R99, UR10, 0x4 ;  /* 0x0000000a635c7c11 */ /* 0x000fe2000f8420ff */
[----:B------:R-:W-:-:S02]  /*16460*/  HADD2.F32 R158, -RZ, R55.H1_H1 ;  /* 0x30000037ff9e7230 */ /* 0x000fc40000004100 */
[C---:B------:R-:W-:Y:S01]  /*16470*/  FMUL.FTZ R155, R95.reuse, R94 ;  /* 0x0000005e5f9b7220 */ /* 0x040fe20000410000 */
[C---:B------:R-:W-:Y:S01]  /*16480*/  FMUL.FTZ R96, R95.reuse, R96 ;  /* 0x000000605f607220 */ /* 0x040fe20000410000 */
[----:B------:R-:W-:Y:S01]  /*16490*/  FFMA.FTZ R147, R212, R147, R41 ;  /* 0x00000093d4937223 */ /* 0x000fe20000010029 */
[----:B------:R-:W-:Y:S01]  /*164a0*/  FMUL.FTZ R224, R95, R224 ;  /* 0x000000e05fe07220 */ /* 0x000fe20000410000 */
[----:B------:R-:W-:Y:S01]  /*164b0*/  F2FP.F16.F32.PACK_AB R86, R85, R84 ;  /* 0x000000545556723e */ /* 0x000fe200000000ff */
[----:B0-----:R-:W-:Y:S01]  /*164c0*/  @!P1 IMAD.WIDE R90, R2, 0x4, R90 ;  /* 0x00000004025a9825 */ /* 0x001fe200078e025a */
[----:B------:R-:W-:-:S03]  /*164d0*/  F2FP.F16.F32.PACK_AB R85, R204, R93 ;  /* 0x0000005dcc55723e */ /* 0x000fc600000000ff */
[----:B------:R-:W-:Y:S01]  /*164e0*/  FFMA.FTZ R189, R155, R98, R122 ;  /* 0x000000629bbd7223 */ /* 0x000fe2000001007a */
[----:B------:R-:W-:Y:S01]  /*164f0*/  LEA.HI.X R93, R99, UR11, RZ, 0x4, P2 ;  /* 0x0000000b635d7c11 */ /* 0x000fe200090f24ff */
[----:B------:R-:W-:Y:S01]  /*16500*/  FFMA.FTZ R190, R96, R106, R123 ;  /* 0x0000006a60be7223 */ /* 0x000fe2000001007b */
[----:B------:R-:W-:Y:S01]  /*16510*/  F2FP.F16.F32.PACK_AB R84, R154, R97 ;  /* 0x000000619a54723e */ /* 0x000fe200000000ff */
[----:B------:R-:W-:Y:S01]  /*16520*/  FFMA.FTZ R163, R163, R159, R48 ;  /* 0x0000009fa3a37223 */ /* 0x000fe20000010030 */
[----:B------:R-:W-:Y:S02]  /*16530*/  HADD2.F32 R183, -RZ, R58.H1_H1 ;  /* 0x3000003affb77230 */ /* 0x000fe40000004100 */
[----:B------:R-:W-:Y:S01]  /*16540*/  FFMA.FTZ R197, R224, R158, R129 ;  /* 0x0000009ee0c57223 */ /* 0x000fe20000010081 */
[----:B------:R-:W-:Y:S01]  /*16550*/  F2FP.F16.F32.PACK_AB R99, R156, R105 ;  /* 0x000000699c63723e */ /* 0x000fe200000000ff */
[----:B-1----:R-:W-:Y:S01]  /*16560*/  IMAD.WIDE.U32 R154, R139, 0x10, R88 ;  /* 0x000000108b9a7825 */ /* 0x002fe200078e0058 */
[----:B------:R-:W-:-:S03]  /*16570*/  F2FP.F16.F32.PACK_AB R98, R164, R107 ;  /* 0x0000006ba462723e */ /* 0x000fc600000000ff */
[----:B------:R-:W-:Y:S01]  /*16580*/  FMUL.FTZ R198, R95, R198 ;  /* 0x000000c65fc67220 */ /* 0x000fe20000410000 */
[----:B------:R-:W-:Y:S01]  /*16590*/  F2FP.F16.F32.PACK_AB R97, R174, R143 ;  /* 0x0000008fae61723e */ /* 0x000fe200000000ff */
[----:B------:R-:W-:Y:S01]  /*165a0*/  IMAD.WIDE.U32 R158, R141, 0x10, R88 ;  /* 0x000000108d9e7825 */ /* 0x000fe200078e0058 */
[----:B------:R-:W-:Y:S01]  /*165b0*/  F2FP.F16.F32.PACK_AB R96, R145, R104 ;  /* 0x000000689160723e */ /* 0x000fe200000000ff */
[----:B------:R0:W-:Y:S01]  /*165c0*/  @!P1 STG.E desc[UR4][R90.64], R95 ;  /* 0x0000005f5a009986 */ /* 0x0001e2000c101904 */
[----:B------:R-:W-:Y:S01]  /*165d0*/  F2FP.F16.F32.PACK_AB R107, R152, R147 ;  /* 0x00000093986b723e */ /* 0x000fe200000000ff */
[----:B------:R-:W-:Y:S01]  /*165e0*/  FFMA.FTZ R183, R198, R183, R119 ;  /* 0x000000b7c6b77223 */ /* 0x000fe20000010077 */
[----:B------:R-:W-:Y:S01]  /*165f0*/  F2FP.F16.F32.PACK_AB R106, R162, R149 ;  /* 0x00000095a26a723e */ /* 0x000fe200000000ff */
[----:B------:R1:W-:Y:S01]  /*16600*/  STG.E.128 desc[UR4][R92.64], R84 ;  /* 0x000000545c007986 */ /* 0x0003e2000c101d04 */
[----:B------:R-:W-:Y:S01]  /*16610*/  F2FP.F16.F32.PACK_AB R105, R172, R151 ;  /* 0x00000097ac69723e */ /* 0x000fe200000000ff */
[--C-:B------:R-:W-:Y:S01]  /*16620*/  IMAD.WIDE.U32 R146, R157, 0x10, R88.reuse ;  /* 0x000000109d927825 */ /* 0x100fe200078e0058 */
[----:B------:R-:W-:Y:S01]  /*16630*/  F2FP.F16.F32.PACK_AB R104, R176, R153 ;  /* 0x00000099b068723e */ /* 0x000fe200000000ff */
[----:B------:R-:W-:Y:S01]  /*16640*/  STG.E.128 desc[UR4][R154.64], R96 ;  /* 0x000000609a007986 */ /* 0x000fe2000c101d04 */
[----:B------:R-:W-:Y:S01]  /*16650*/  F2FP.F16.F32.PACK_AB R94, R183, R168 ;  /* 0x000000a8b75e723e */ /* 0x000fe200000000ff */
[--C-:B------:R-:W-:Y:S01]  /*16660*/  IMAD.WIDE.U32 R148, R175, 0x10, R88.reuse ;  /* 0x00000010af947825 */ /* 0x100fe200078e0058 */
[----:B------:R-:W-:Y:S01]  /*16670*/  IADD3 R2, R2, UR12, RZ ;  /* 0x0000000c02027c10 */ /* 0x000fe2000fffe0ff */
[----:B------:R2:W-:Y:S01]  /*16680*/  STG.E.128 desc[UR4][R158.64], R104 ;  /* 0x000000689e007986 */ /* 0x0005e2000c101d04 */
[----:B0-----:R-:W-:Y:S01]  /*16690*/  F2FP.F16.F32.PACK_AB R91, R178, R169 ;  /* 0x000000a9b25b723e */ /* 0x001fe200000000ff */
[----:B------:R-:W-:Y:S01]  /*166a0*/  IMAD.WIDE.U32 R152, R195, 0x10, R88 ;  /* 0x00000010c3987825 */ /* 0x000fe200078e0058 */
[----:B------:R-:W-:-:S02]  /*166b0*/  F2FP.F16.F32.PACK_AB R90, R171, R166 ;  /* 0x000000a6ab5a723e */ /* 0x000fc400000000ff */
[----:B------:R-:W-:Y:S02]  /*166c0*/  F2FP.F16.F32.PACK_AB R89, R180, R173 ;  /* 0x000000adb459723e */ /* 0x000fe400000000ff */
[----:B------:R-:W-:Y:S02]  /*166d0*/  F2FP.F16.F32.PACK_AB R88, R182, R177 ;  /* 0x000000b1b658723e */ /* 0x000fe400000000ff */
[----:B------:R-:W-:Y:S02]  /*166e0*/  F2FP.F16.F32.PACK_AB R95, R186, R179 ;  /* 0x000000b3ba5f723e */ /* 0x000fe400000000ff */
[----:B-1----:R-:W-:Y:S02]  /*166f0*/  F2FP.F16.F32.PACK_AB R87, R161, R136 ;  /* 0x00000088a157723e */ /* 0x002fe400000000ff */
[----:B------:R-:W-:Y:S02]  /*16700*/  F2FP.F16.F32.PACK_AB R86, R163, R160 ;  /* 0x000000a0a356723e */ /* 0x000fe400000000ff */
[----:B------:R-:W-:-:S02]  /*16710*/  F2FP.F16.F32.PACK_AB R85, R170, R165 ;  /* 0x000000a5aa55723e */ /* 0x000fc400000000ff */
[----:B------:R-:W-:Y:S02]  /*16720*/  F2FP.F16.F32.PACK_AB R84, R167, R134 ;  /* 0x00000086a754723e */ /* 0x000fe400000000ff */
[----:B--2---:R-:W-:Y:S02]  /*16730*/  LEA R106, P1, R181, UR10, 0x4 ;  /* 0x0000000ab56a7c11 */ /* 0x004fe4000f8220ff */
[----:B------:R-:W-:Y:S01]  /*16740*/  F2FP.F16.F32.PACK_AB R93, R185, R184 ;  /* 0x000000b8b95d723e */ /* 0x000fe200000000ff */
[----:B------:R0:W-:Y:S01]  /*16750*/  STG.E.128 desc[UR4][R146.64], R84 ;  /* 0x0000005492007986 */ /* 0x0001e2000c101d04 */
[----:B------:R-:W-:Y:S02]  /*16760*/  F2FP.F16.F32.PACK_AB R92, R188, R187 ;  /* 0x000000bbbc5c723e */ /* 0x000fe400000000ff */
[----:B------:R-:W-:Y:S01]  /*16770*/  F2FP.F16.F32.PACK_AB R99, R197, R194 ;  /* 0x000000c2c563723e */ /* 0x000fe200000000ff */
[----:B------:R0:W-:Y:S01]  /*16780*/  STG.E.128 desc[UR4][R148.64], R88 ;  /* 0x0000005894007986 */ /* 0x0001e2000c101d04 */
[----:B------:R-:W-:-:S02]  /*16790*/  F2FP.F16.F32.PACK_AB R98, R193, R192 ;  /* 0x000000c0c162723e */ /* 0x000fc400000000ff */
[----:B------:R-:W-:Y:S01]  /*167a0*/  F2FP.F16.F32.PACK_AB R97, R200, R191 ;  /* 0x000000bfc861723e */ /* 0x000fe200000000ff */
[----:B------:R0:W-:Y:S01]  /*167b0*/  STG.E.128 desc[UR4][R152.64], R92 ;  /* 0x0000005c98007986 */ /* 0x0001e2000c101d04 */
[----:B------:R-:W-:Y:S02]  /*167c0*/  LEA.HI.X R107, R181, UR11, RZ, 0x4, P1 ;  /* 0x0000000bb56b7c11 */ /* 0x000fe400088f24ff */
[----:B------:R-:W-:Y:S02]  /*167d0*/  F2FP.F16.F32.PACK_AB R96, R190, R189 ;  /* 0x000000bdbe60723e */ /* 0x000fe400000000ff */
[----:B------:R-:W-:Y:S02]  /*167e0*/  ISETP.GE.AND P1, PT, R2, UR13, PT ;  /* 0x0000000d02007c0c */ /* 0x000fe4000bf26270 */
[----:B------:R-:W-:Y:S01]  /*167f0*/  SEL R104, RZ, 0x1, P0 ;  /* 0x00000001ff687807 */ /* 0x000fe20000000000 */
[----:B------:R0:W-:Y:S10]  /*16800*/  STG.E.128 desc[UR4][R106.64], R96 ;  /* 0x000000606a007986 */ /* 0x0001f4000c101d04 */
[----:B------:R-:W-:Y:S05]  /*16810*/  @!P1 BRA `(.L_x_7569) ;  /* 0xfffffea400109947 */ /* 0x000fea000383ffff */
[----:B------:R-:W-:Y:S05]  /*16820*/  EXIT ;  /* 0x000000000000794d */ /* 0x000fea0003800000 */
.L_x_7568:
[----:B------:R-:W-:Y:S01]  /*16830*/  HFMA2.MMA R95, -RZ, RZ, 0, 1.847743988037109375e-06 ;  /* 0x0000001fff5f7435 */ /* 0x000fe200000001ff */
[----:B------:R-:W-:Y:S01]  /*16840*/  IMAD.MOV.U32 R94, RZ, RZ, 0x1 ;  /* 0x00000001ff5e7424 */ /* 0x000fe200078e00ff */
[----:B------:R-:W-:-:S09]  /*16850*/  MOV R93, 0xffffffff ;  /* 0xffffffff005d7802 */ /* 0x000fd20000000f00 */
[----:B------:R-:W-:Y:S05]  /*16860*/  WARPSYNC.COLLECTIVE R93, `(.L_x_7570) ;  /* 0x000000005d087348 */ /* 0x000fea0003c00000 */
[----:B------:R0:W1:Y:S02]  /*16870*/  SHFL.BFLY P2, R92, R96, R94, R95 ;  /* 0x0c00005e605c7389 */ /* 0x000064000004005f */
[----:B01----:R-:W-:Y:S01]  /*16880*/  ENDCOLLECTIVE ;  /* 0x000000000000791b */ /* 0x003fe20003800000 */
.L_x_7570:
[----:B------:R-:W-:Y:S01]  /*16890*/  HFMA2.MMA R94, -RZ, RZ, 0, 1.1920928955078125e-07 ;  /* 0x00000002ff5e7435 */ /* 0x000fe200000001ff */
[----:B------:R-:W-:-:S04]  /*168a0*/  IMAD.MOV.U32 R85, RZ, RZ, R92 ;  /* 0x000000ffff557224 */ /* 0x000fc800078e005c */
[----:B------:R-:W-:-:S05]  /*168b0*/  FADD.FTZ R86, R96, R85 ;  /* 0x0000005560567221 */ /* 0x000fca0000010000 */
[----:B------:R-:W-:-:S07]  /*168c0*/  MOV R96, R86 ;  /* 0x0000005600607202 */ /* 0x000fce0000000f00 */
[----:B------:R-:W-:Y:S05]  /*168d0*/  WARPSYNC.COLLECTIVE R93, `(.L_x_7571) ;  /* 0x000000005d087348 */ /* 0x000fea0003c00000 */
[----:B------:R0:W1:Y:S02]  /*168e0*/  SHFL.BFLY P2, R92, R96, R94, R95 ;  /* 0x0c00005e605c7389 */ /* 0x000064000004005f */
[----:B01----:R-:W-:Y:S01]  /*168f0*/  ENDCOLLECTIVE ;  /* 0x000000000000791b */ /* 0x003fe20003800000 */
.L_x_7571:
[----:B------:R-:W-:Y:S01]  /*16900*/  HFMA2.MMA R94, -RZ, RZ, 0, 2.384185791015625e-07 ;  /* 0x00000004ff5e7435 */ /* 0x000fe200000001ff */
[----:B------:R-:W-:-:S04]  /*16910*/  IMAD.MOV.U32 R85, RZ, RZ, R92 ;  /* 0x000000ffff557224 */ /* 0x000fc800078e005c */
[----:B------:R-:W-:-:S05]  /*16920*/  FADD.FTZ R87, R86, R85 ;  /* 0x0000005556577221 */ /* 0x000fca0000010000 */
[----:B------:R-:W-:-:S07]  /*16930*/  MOV R96, R87 ;  /* 0x0000005700607202 */ /* 0x000fce0000000f00 */
[----:B------:R-:W-:Y:S05]  /*16940*/  WARPSYNC.COLLECTIVE R93, `(.L_x_7572) ;  /* 0x000000005d087348 */ /* 0x000fea0003c00000 */
[----:B------:R0:W1:Y:S02]  /*16950*/  SHFL.BFLY P2, R92, R96, R94, R95 ;  /* 0x0c00005e605c7389 */ /* 0x000064000004005f */
[----:B01----:R-:W-:Y:S01]  /*16960*/  ENDCOLLECTIVE ;  /* 0x000000000000791b */ /* 0x003fe20003800000 */
.L_x_7572:
[----:B------:R-:W-:Y:S01]  /*16970*/  HFMA2.MMA R94, -RZ, RZ, 0, 4.76837158203125e-07 ;  /* 0x00000008ff5e7435 */ /* 0x000fe200000001ff */
[----:B------:R-:W-:-:S04]  /*16980*/  IMAD.MOV.U32 R84, RZ, RZ, R92 ;  /* 0x000000ffff547224 */ /* 0x000fc800078e005c */
[----:B------:R-:W-:-:S05]  /*16990*/  FADD.FTZ R88, R87, R84 ;  /* 0x0000005457587221 */ /* 0x000fca0000010000 */
[----:B------:R-:W-:-:S07]  /*169a0*/  MOV R96, R88 ;  /* 0x0000005800607202 */ /* 0x000fce0000000f00 */
[----:B------:R-:W-:Y:S05]  /*169b0*/  WARPSYNC.COLLECTIVE R93, `(.L_x_7573) ;  /* 0x000000005d087348 */ /* 0x000fea0003c00000 */
[----:B------:R0:W1:Y:S02]  /*169c0*/  SHFL.BFLY P2, R92, R96, R94, R95 ;  /* 0x0c00005e605c7389 */ /* 0x000064000004005f */
[----:B01----:R-:W-:Y:S01]  /*169d0*/  ENDCOLLECTIVE ;  /* 0x000000000000791b */ /* 0x003fe20003800000 */
.L_x_7573:
[----:B------:R-:W-:Y:S01]  /*169e0*/  HFMA2.MMA R94, -RZ, RZ, 0, 9.5367431640625e-07 ;  /* 0x00000010ff5e7435 */ /* 0x000fe200000001ff */
[----:B------:R-:W-:-:S04]  /*169f0*/  IMAD.MOV.U32 R85, RZ, RZ, R92 ;  /* 0x000000ffff557224 */ /* 0x000fc800078e005c */
[----:B------:R-:W-:-:S05]  /*16a00*/  FADD.FTZ R89, R88, R85 ;  /* 0x0000005558597221 */ /* 0x000fca0000010000 */
[----:B------:R-:W-:-:S07]  /*16a10*/  MOV R96, R89 ;  /* 0x0000005900607202 */ /* 0x000fce0000000f00 */
[----:B------:R-:W-:Y:S05]  /*16a20*/  WARPSYNC.COLLECTIVE R93, `(.L_x_7574) ;  /* 0x000000005d087348 */ /* 0x000fea0003c00000 */
[----:B------:R0:W1:Y:S02]  /*16a30*/  SHFL.BFLY P2, R92, R96, R94, R95 ;  /* 0x0c00005e605c7389 */ /* 0x000064000004005f */
[----:B01----:R-:W-:Y:S01]  /*16a40*/  ENDCOLLECTIVE ;  /* 0x000000000000791b */ /* 0x003fe20003800000 */
.L_x_7574:
[----:B------:R-:W-:Y:S01]  /*16a50*/  HFMA2.MMA R94, -RZ, RZ, 0, 5.9604644775390625e-08 ;  /* 0x00000001ff5e7435 */ /* 0x000fe200000001ff */
[----:B------:R-:W-:-:S04]  /*16a60*/  IMAD.MOV.U32 R84, RZ, RZ, R92 ;  /* 0x000000ffff547224 */ /* 0x000fc800078e005c */
        /* <DEDUP_REMOVED lines=118> */
.L_x_7575:
[----:B------:R-:W-:Y:S01]  /*171d0*/  HFMA2.MMA R94, -RZ, RZ, 0, 1.1920928955078125e-07 ;  /* 0x00000002ff5e7435 */ /* 0x000fe200000001ff */
[----:B------:R-:W-:-:S04]  /*171e0*/  IMAD.MOV.U32 R86, RZ, RZ, R92 ;  /* 0x000000ffff567224 */ /* 0x000fc800078e005c */
[----:B------:R-:W-:-:S05]  /*171f0*/  FADD.FTZ R86, R85, R86 ;  /* 0x0000005655567221 */ /* 0x000fca0000010000 */
[----:B------:R-:W-:-:S07]  /*17200*/  MOV R96, R86 ;  /* 0x0000005600607202 */ /* 0x000fce0000000f00 */
[----:B------:R-:W-:Y:S05]  /*17210*/  WARPSYNC.COLLECTIVE R93, `(.L_x_7576) ;  /* 0x000000005d087348 */ /* 0x000fea0003c00000 */
[----:B------:R0:W1:Y:S02]  /*17220*/  SHFL.BFLY P2, R92, R96, R94, R95 ;  /* 0x0c00005e605c7389 */ /* 0x000064000004005f */
[----:B01----:R-:W-:Y:S01]  /*17230*/  ENDCOLLECTIVE ;  /* 0x000000000000791b */ /* 0x003fe20003800000 */
.L_x_7576:
[----:B------:R-:W-:Y:S01]  /*17240*/  HFMA2.MMA R94, -RZ, RZ, 0, 2.384185791015625e-07 ;  /* 0x00000004ff5e7435 */ /* 0x000fe200000001ff */
[----:B------:R-:W-:-:S04]  /*17250*/  IMAD.MOV.U32 R87, RZ, RZ, R92 ;  /* 0x000000ffff577224 */ /* 0x000fc800078e005c */
[----:B------:R-:W-:-:S05]  /*17260*/  FADD.FTZ R87, R86, R87 ;  /* 0x0000005756577221 */ /* 0x000fca0000010000 */
[----:B------:R-:W-:-:S07]  /*17270*/  MOV R96, R87 ;  /* 0x0000005700607202 */ /* 0x000fce0000000f00 */
[----:B------:R-:W-:Y:S05]  /*17280*/  WARPSYNC.COLLECTIVE R93, `(.L_x_7577) ;  /* 0x000000005d087348 */ /* 0x000fea0003c00000 */
[----:B------:R0:W1:Y:S02]  /*17290*/  SHFL.BFLY P2, R92, R96, R94, R95 ;  /* 0x0c00005e605c7389 */ /* 0x000064000004005f */
[----:B01----:R-:W-:Y:S01]  /*172a0*/  ENDCOLLECTIVE ;  /* 0x000000000000791b */ /* 0x003fe20003800000 */
.L_x_7577:
[----:B------:R-:W-:Y:S01]  /*172b0*/  HFMA2.MMA R94, -RZ, RZ, 0, 4.76837158203125e-07 ;  /* 0x00000008ff5e7435 */ /* 0x000fe200000001ff */
[----:B------:R-:W-:-:S04]  /*172c0*/  IMAD.MOV.U32 R88, RZ, RZ, R92 ;  /* 0x000000ffff587224 */ /* 0x000fc800078e005c */
[----:B------:R-:W-:-:S05]  /*172d0*/  FADD.FTZ R88, R87, R88 ;  /* 0x0000005857587221 */ /* 0x000fca0000010000 */
[----:B------:R-:W-:-:S07]  /*172e0*/  MOV R96, R88 ;  /* 0x0000005800607202 */ /* 0x000fce0000000f00 */
[----:B------:R-:W-:Y:S05]  /*172f0*/  WARPSYNC.COLLECTIVE R93, `(.L_x_7578) ;  /* 0x000000005d087348 */ /* 0x000fea0003c00000 */
[----:B------:R0:W1:Y:S02]  /*17300*/  SHFL.BFLY P2, R92, R96, R94, R95 ;  /* 0x0c00005e605c7389 */ /* 0x000064000004005f */
[----:B01----:R-:W-:Y:S01]  /*17310*/  ENDCOLLECTIVE ;  /* 0x000000000000791b */ /* 0x003fe20003800000 */
.L_x_7578:
[----:B------:R-:W-:Y:S01]  /*17320*/  HFMA2.MMA R94, -RZ, RZ, 0, 9.5367431640625e-07 ;  /* 0x00000010ff5e7435 */ /* 0x000fe200000001ff */
[----:B------:R-:W-:-:S04]  /*17330*/  IMAD.MOV.U32 R89, RZ, RZ, R92 ;  /* 0x000000ffff597224 */ /* 0x000fc800078e005c */
[----:B------:R-:W-:-:S05]  /*17340*/  FADD.FTZ R89, R88, R89 ;  /* 0x0000005958597221 */ /* 0x000fca0000010000 */
[----:B------:R-:W-:-:S07]  /*17350*/  MOV R96, R89 ;  /* 0x0000005900607202 */ /* 0x000fce0000000f00 */
[----:B------:R-:W-:Y:S05]  /*17360*/  WARPSYNC.COLLECTIVE R93, `(.L_x_7579) ;  /* 0x000000005d087348 */ /* 0x000fea0003c00000 */
[----:B------:R0:W1:Y:S02]  /*17370*/  SHFL.BFLY P2, R92, R96, R94, R95 ;  /* 0x0c00005e605c7389 */ /* 0x000064000004005f */
[----:B01----:R-:W-:Y:S01]  /*17380*/  ENDCOLLECTIVE ;  /* 0x000000000000791b */ /* 0x003fe20003800000 */
.L_x_7579:
[----:B------:R-:W-:Y:S05]  /*17390*/  BRA `(.L_x_7580) ;  /* 0xffffffdc00c07947 */ /* 0x000fea000383ffff */
.L_x_7581:
        /* <DEDUP_REMOVED lines=14> */
.L_x_45985:


//--------------------- .text._ZN10layer_norm13ln_fwd_kernelINS_13Kernel_traitsI6__halfS2_S2_S2_fjLj7168ELj1ELj1ELj4ELj16ENS_18Kernel_traits_baseILj7168ES2_S2_S2_S2_fjLj128EEEEELb1ELb0ELb1ELb0EEEvNS_9FwdParamsE --------------------------
	.section	.text._ZN10layer_norm13ln_fwd_kernelINS_13Kernel_traitsI6__halfS2_S2_S2_fjLj7168ELj1ELj1ELj4ELj16ENS_18Kernel_traits_baseILj7168ES2_S2_S2_S2_fjLj128EEEEELb1ELb0ELb1ELb0EEEvNS_9FwdParamsE,"ax",@progbits
	.align	128
        .global         _ZN10layer_norm13ln_fwd_kernelINS_13Kernel_traitsI6__halfS2_S2_S2_fjLj7168ELj1ELj1ELj4ELj16ENS_18Kernel_traits_baseILj7168ES2_S2_S2_S2_fjLj128EEEEELb1ELb0ELb1ELb0EEEvNS_9FwdParamsE
        .type           _ZN10layer_norm13ln_fwd_kernelINS_13Kernel_traitsI6__halfS2_S2_S2_fjLj7168ELj1ELj1ELj4ELj16ENS_18Kernel_traits_baseILj7168ES2_S2_S2_S2_fjLj128EEEEELb1ELb0ELb1ELb0EEEvNS_9FwdParamsE,@function
        .size           _ZN10layer_norm13ln_fwd_kernelINS_13Kernel_traitsI6__halfS2_S2_S2_fjLj7168ELj1ELj1ELj4ELj16ENS_18Kernel_traits_baseILj7168ES2_S2_S2_S2_fjLj128EEEEELb1ELb0ELb1ELb0EEEvNS_9FwdParamsE,(.L_x_45986 - _ZN10layer_norm13ln_fwd_kernelINS_13Kernel_traitsI6__halfS2_S2_S2_fjLj7168ELj1ELj1ELj4ELj16ENS_18Kernel_traits_baseILj7168ES2_S2_S2_S2_fjLj128EEEEELb1ELb0ELb1ELb0EEEvNS_9FwdParamsE)
        .other          _ZN10layer_norm13ln_fwd_kernelINS_13Kernel_traitsI6__halfS2_S2_S2_fjLj7168ELj1ELj1ELj4ELj16ENS_18Kernel_traits_baseILj7168ES2_S2_S2_S2_fjLj128EEEEELb1ELb0ELb1ELb0EEEvNS_9FwdParamsE,@"STO_CUDA_ENTRY STV_DEFAULT"
_ZN10layer_norm13ln_fwd_kernelINS_13Kernel_traitsI6__halfS2_S2_S2_fjLj7168ELj1ELj1ELj4ELj16ENS_18Kernel_traits_baseILj7168ES2_S2_S2_S2_fjLj128EEEEELb1ELb0ELb1ELb0EEEvNS_9FwdParamsE:
.text._ZN10layer_norm13ln_fwd_kernelINS_13Kernel_traitsI6__halfS2_S2_S2_fjLj7168ELj1ELj1ELj4ELj16ENS_18Kernel_traits_baseILj7168ES2_S2_S2_S2_fjLj128EEEEELb1ELb0ELb1ELb0EEEvNS_9FwdParamsE:
[----:B------:R-:W-:Y:S08]  /*0000*/  LDC R1, c[0x0][0x28] ;  /* 0x00000a00ff017b82 */ /* 0x000ff00000000800 */
[----:B------:R-:W0:Y:S01]  /*0010*/  LDC R154, c[0x0][0x2e8] ;  /* 0x0000ba00ff9a7b82 */ /* 0x000e220000000800 */
[----:B------:R-:W-:Y:S01]  /*0020*/  ULDC.U8 UR4, c[0x0][0x2f4] ;  /* 0x0000bd0000047ab9 */ /* 0x000fe20000000000 */
[----:B------:R-:W-:Y:S01]  /*0030*/  ULDC.64 UR6, c[0x0][0x208] ;  /* 0x0000820000067ab9 */ /* 0x000fe20000000a00 */
[----:B------:R-:W-:Y:S01]  /*0040*/  ISETP.NE.AND P0, PT, RZ, UR4, PT ;  /* 0x00000004ff007c0c */ /* 0x000fe2000bf05270 */
[----:B------:R-:W-:-:S02]  /*0050*/  ULDC.64 UR4, c[0x0][0x2e0] ;  /* 0x0000b80000047ab9 */ /* 0x000fc40000000a00 */
[----:B------:R-:W-:Y:S01]  /*0060*/  MOV R2, UR4 ;  /* 0x0000000400027c02 */ /* 0x000fe20008000f00 */
[----:B------:R-:W-:Y:S01]  /*0070*/  IMAD.U32 R3, RZ, RZ, UR5 ;  /* 0x00000005ff037e24 */ /* 0x000fe2000f8e00ff */
[----:B------:R-:W1:Y:S08]  /*0080*/  LDC R155, c[0x0][0x2ec] ;  /* 0x0000bb00ff9b7b82 */ /* 0x000e700000000800 */
        /* <DEDUP_REMOVED lines=10> */
[----:B------:R-:W-:-:S05]  /*0130*/  LOP3.LUT R45, R49, 0x7f, RZ, 0xc0, !PT ;  /* 0x0000007f312d7812 */ /* 0x000fca00078ec0ff */
[----:B------:R-:W-:Y:S01]  /*0140*/  IMAD.MOV.U32 R23, RZ, RZ, R45 ;  /* 0x000000ffff177224 */ /* 0x000fe200078e002d */
[----:B-1----:R-:W-:-:S04]  /*0150*/  SHF.R.S32.HI R0, RZ, 0x1f, R11 ;  /* 0x0000001fff007819 */ /* 0x002fc8000001140b */
[----:B------:R-:W-:Y:S02]  /*0160*/  LEA.HI R120, R0, R11, RZ, 0x3 ;  /* 0x0000000b00787211 */ /* 0x000fe400078f18ff */
[----:B------:R-:W-:Y:S01]  /*0170*/  LOP3.LUT R42, R42, 0xfffffeff, RZ, 0xc0, !PT ;  /* 0xfffffeff2a2a7812 */ /* 0x000fe200078ec0ff */
[----:B------:R-:W-:Y:S01]  /*0180*/  BSSY B0, `(.L_x_7582) ;  /* 0x0000050000007945 */ /* 0x000fe20003800000 */
[----:B------:R-:W-:Y:S02]  /*0190*/  LEA.HI R43, R49, UR8, RZ, 0x19 ;  /* 0x00000008312b7c11 */ /* 0x000fe4000f8fc8ff */
[----:B--2---:R-:W-:Y:S02]  /*01a0*/  @P0 R2UR UR4, R2 ;  /* 0x00000000020402ca */ /* 0x004fe400000e0000 */
[----:B------:R-:W-:Y:S02]  /*01b0*/  @P0 R2UR UR5, R3 ;  /* 0x00000000030502ca */ /* 0x000fe400000e0000 */
[----:B---3--:R-:W-:-:S04]  /*01c0*/  @P0 IADD3 R154, P1, R4, R7, RZ ;  /* 0x00000007049a0210 */ /* 0x008fc80007f3e0ff */
[----:B------:R-:W-:-:S04]  /*01d0*/  @P0 IADD3.X R155, RZ, R5, RZ, P1, !PT ;  /* 0x00000005ff9b0210 */ /* 0x000fc80000ffe4ff */
        /* <DEDUP_REMOVED lines=28> */
[----:B------:R-:W-:-:S04]  /*03a0*/  LOP3.LUT R7, R5, UR22, R8, 0x96, !PT ;  /* 0x0000001605077c12 */ /* 0x000fc8000f8e9608 */
[----:B------:R-:W-:Y:S02]  /*03b0*/  LOP3.LUT R8, R3, UR23, R6, 0x96, !PT ;  /* 0x0000001703087c12 */ /* 0x000fe4000f8e9606 */
[----:B------:R-:W-:-:S04]  /*03c0*/  LOP3.LUT R3, R23, 0x7f, RZ, 0x3c, !PT ;  /* 0x0000007f17037812 */ /* 0x000fc800078e3cff */
[----:B------:R-:W-:-:S04]  /*03d0*/  LEA.HI.SX32 R44, R120, R3, 0x1d ;  /* 0x00000003782c7211 */ /* 0x000fc800078feaff */
[C---:B------:R-:W-:Y:S02]  /*03e0*/  ISETP.GE.U32.AND P6, PT, R44.reuse, 0x100, PT ;  /* 0x000001002c00780c */ /* 0x040fe40003fc6070 */
[C---:B------:R-:W-:Y:S02]  /*03f0*/  ISETP.GE.U32.AND P5, PT, R44.reuse, 0x180, PT ;  /* 0x000001802c00780c */ /* 0x040fe40003fa6070 */
[----:B------:R-:W-:Y:S01]  /*0400*/  ISETP.GE.U32.AND P4, PT, R44, 0x200, PT ;  /* 0x000002002c00780c */ /* 0x000fe20003f86070 */
[----:B------:R-:W-:-:S08]  /*0410*/  UIADD3 UR24, UR4, 0x1715609d, URZ ;  /* 0x1715609d04187890 */ /* 0x000fd0000fffe03f */
[----:B------:R-:W-:-:S04]  /*0420*/  @P6 LOP3.LUT R42, R42, 0x100, RZ, 0xfc, !PT ;  /* 0x000001002a2a6812 */ /* 0x000fc800078efcff */
[----:B------:R-:W-:Y:S01]  /*0430*/  LOP3.LUT R42, R42, 0xffffff7f, RZ, 0xc0, !PT ;  /* 0xffffff7f2a2a7812 */ /* 0x000fe200078ec0ff */
[----:B------:R-:W-:Y:S01]  /*0440*/  UIADD3 UR25, UR5, -0x56f99767, URZ ;  /* 0xa906689905197890 */ /* 0x000fe2000fffe03f */
[----:B------:R-:W-:Y:S01]  /*0450*/  IMAD.WIDE.U32 R6, R7, -0x2daee0ad, RZ ;  /* 0xd2511f5307067825 */ /* 0x000fe200078e00ff */
[----:B------:R-:W-:Y:S02]  /*0460*/  LOP3.LUT P0, RZ, R44, 0xffffff80, RZ, 0xc0, !PT ;  /* 0xffffff802cff7812 */ /* 0x000fe4000780c0ff */
[----:B------:R-:W-:Y:S01]  /*0470*/  @P5 LOP3.LUT R42, R42, 0x80, RZ, 0xfc, !PT ;  /* 0x000000802a2a5812 */ /* 0x000fe200078efcff */
[----:B------:R-:W-:Y:S01]  /*0480*/  IMAD.WIDE.U32 R8, R8, -0x326172a9, RZ ;  /* 0xcd9e8d5708087825 */ /* 0x000fe200078e00ff */
[----:B------:R-:W-:Y:S02]  /*0490*/  ISETP.GE.U32.AND P3, PT, R44, 0x280, PT ;  /* 0x000002802c00780c */ /* 0x000fe40003f66070 */
[----:B------:R-:W-:Y:S02]  /*04a0*/  LOP3.LUT R42, R42, 0xffffffbf, RZ, 0xc0, !PT ;  /* 0xffffffbf2a2a7812 */ /* 0x000fe400078ec0ff */
[----:B------:R-:W-:-:S02]  /*04b0*/  LOP3.LUT R14, R7, UR25, R2, 0x96, !PT ;  /* 0x00000019070e7c12 */ /* 0x000fc4000f8e9602 */
[----:B------:R-:W-:Y:S02]  /*04c0*/  LOP3.LUT R12, R9, UR24, R4, 0x96, !PT ;  /* 0x00000018090c7c12 */ /* 0x000fe4000f8e9604 */
[----:B------:R-:W-:Y:S01]  /*04d0*/  @P4 LOP3.LUT R42, R42, 0x40, RZ, 0xfc, !PT ;  /* 0x000000402a2a4812 */ /* 0x000fe200078efcff */
[----:B------:R-:W-:Y:S01]  /*04e0*/  UIADD3 UR26, UR4, -0x4ab325aa, URZ ;  /* 0xb54cda56041a7890 */ /* 0x000fe2000fffe03f */
[----:B------:R-:W-:Y:S01]  /*04f0*/  IMAD.WIDE.U32 R14, R14, -0x326172a9, RZ ;  /* 0xcd9e8d570e0e7825 */ /* 0x000fe200078e00ff */
[----:B------:R-:W-:Y:S01]  /*0500*/  UIADD3 UR27, UR5, 0x646e171e, URZ ;  /* 0x646e171e051b7890 */ /* 0x000fe2000fffe03f */
[----:B------:R-:W-:Y:S02]  /*0510*/  LOP3.LUT R42, R42, 0xffffffdf, RZ, 0xc0, !PT ;  /* 0xffffffdf2a2a7812 */ /* 0x000fe400078ec0ff */
[----:B------:R-:W-:Y:S01]  /*0520*/  IMAD.WIDE.U32 R12, R12, -0x2daee0ad, RZ ;  /* 0xd2511f530c0c7825 */ /* 0x000fe200078e00ff */
[----:B------:R-:W-:Y:S02]  /*0530*/  UIADD3 UR28, UR4, 0x5384540f, URZ ;  /* 0x5384540f041c7890 */ /* 0x000fe4000fffe03f */
        /* <DEDUP_REMOVED lines=20> */
.L_x_7583:
[----:B------:R-:W-:Y:S05]  /*0680*/  BSYNC B0 ;  /* 0x0000000000007941 */ /* 0x000fea0003800000 */
.L_x_7582:
        /* <DEDUP_REMOVED lines=14> */
.L_x_7585:
[----:B------:R-:W-:Y:S05]  /*0770*/  BSYNC B0 ;  /* 0x0000000000007941 */ /* 0x000fea0003800000 */
.L_x_7584:
        /* <DEDUP_REMOVED lines=14> */
.L_x_7587:
[----:B------:R-:W-:Y:S05]  /*0860*/  BSYNC B0 ;  /* 0x0000000000007941 */ /* 0x000fea0003800000 */
.L_x_7586:
        /* <DEDUP_REMOVED lines=14> */
.L_x_7589:
[----:B------:R-:W-:Y:S05]  /*0950*/  BSYNC B0 ;  /* 0x0000000000007941 */ /* 0x000fea0003800000 */
.L_x_7588:
        /* <DEDUP_REMOVED lines=14> */
.L_x_7591:
[----:B------:R-:W-:Y:S05]  /*0a40*/  BSYNC B0 ;  /* 0x0000000000007941 */ /* 0x000fea0003800000 */
.L_x_7590:
        /* <DEDUP_REMOVED lines=21> */
.L_x_7593:
[----:B------:R-:W-:Y:S05]  /*0ba0*/  BSYNC B0 ;  /* 0x0000000000007941 */ /* 0x000fea0003800000 */
.L_x_7592:
        /* <DEDUP_REMOVED lines=20> */
.L_x_7595:
[----:B------:R-:W-:Y:S05]  /*0cf0*/  BSYNC B0 ;  /* 0x0000000000007941 */ /* 0x000fea0003800000 */
.L_x_7594:
[----:B------:R-:W-:Y:S01]  /*0d00*/  ULDC UR8, c[0x0][0x214] ;  /* 0x0000850000087ab9 */ /* 0x000fe20000000800 */
[----:B------:R-:W-:Y:S02]  /*0d10*/  LOP3.LUT R158, R15, UR31, R2, 0x96, !PT ;  /* 0x0000001f0f9e7c12 */ /* 0x000fe4000f8e9602 */
[----:B------:R-:W-:-:S13]  /*0d20*/  ISETP.GE.AND P1, PT, R43, UR8, PT ;  /* 0x000000082b007c0c */ /* 0x000fda000bf26270 */
[----:B------:R-:W-:Y:S05]  /*0d30*/  @P1 EXIT ;  /* 0x000000000000194d */ /* 0x000fea0003800000 */
[--C-:B-----5:R-:W-:Y:S01]  /*0d40*/  HADD2.F32 R117, -RZ, R71.reuse.H0_H0 ;  /* 0x20000047ff757230 */ /* 0x120fe20000004100 */
[----:B------:R-:W-:Y:S01]  /*0d50*/  HFMA2.MMA R152, -RZ, RZ, 0, 0 ;  /* 0x00000000ff987435 */ /* 0x000fe200000001ff */
[----:B------:R-:W-:Y:S01]  /*0d60*/  HADD2.F32 R119, -RZ, R71.H1_H1 ;  /* 0x30000047ff777230 */ /* 0x000fe20000004100 */
[----:B------:R-:W-:Y:S01]  /*0d70*/  LOP3.LUT R154, R154, 0x3, RZ, 0xc0, !PT ;  /* 0x000000039a9a7812 */ /* 0x000fe200078ec0ff */
[--C-:B------:R-:W-:Y:S01]  /*0d80*/  HADD2.F32 R71, -RZ, R56.reuse.H0_H0 ;  /* 0x20000038ff477230 */ /* 0x100fe20000004100 */
[----:B------:R-:W-:Y:S01]  /*0d90*/  ULDC.U8 UR8, c[0x0][0x2a0] ;  /* 0x0000a80000087ab9 */ /* 0x000fe20000000000 */
[----:B------:R-:W-:Y:S01]  /*0da0*/  HADD2.F32 R118, -RZ, R56.H1_H1 ;  /* 0x30000038ff767230 */ /* 0x000fe20000004100 */
[----:B------:R-:W-:Y:S01]  /*0db0*/  SHF.R.S32.HI R56, RZ, 0x3, R120 ;  /* 0x00000003ff387819 */ /* 0x000fe20000011478 */
        /* <DEDUP_REMOVED lines=8> */
[C---:B------:R-:W-:Y:S01]  /*0e40*/  IMAD.SHL.U32 R64, R49.reuse, 0x20, RZ ;  /* 0x0000002031407824 */ /* 0x040fe200078e00ff */
[----:B------:R-:W-:Y:S01]  /*0e50*/  ULDC.64 UR8, c[0x0][0x230] ;  /* 0x00008c0000087ab9 */ /* 0x000fe20000000a00 */
        /* <DEDUP_REMOVED lines=24> */
[----:B------:R-:W-:-:S02]  /*0fe0*/  HADD2.F32 R40, -RZ, R32.H0_H0 ;  /* 0x20000020ff287230 */ /* 0x000fc40000004100 */
[----:B------:R-:W-:Y:S02]  /*0ff0*/  IMAD.SHL.U32 R58, R58, 0x8, RZ ;  /* 0x000000083a3a7824 */ /* 0x000fe400078e00ff */
[----:B------:R-:W-:Y:S02]  /*1000*/  HADD2.F32 R41, -RZ, R32.H1_H1 ;  /* 0x30000020ff297230 */ /* 0x000fe40000004100 */
[--C-:B------:R-:W-:Y:S01]  /*1010*/  HADD2.F32 R38, -RZ, R33.reuse.H0_H0 ;  /* 0x20000021ff267230 */ /* 0x100fe20000004100 */
[----:B------:R-:W-:Y:S01]  /*1020*/  I2FP.F32.U32 R58, R58 ;  /* 0x0000003a003a7245 */ /* 0x000fe20000201000 */
[----:B------:R-:W-:Y:S02]  /*1030*/  HADD2.F32 R39, -RZ, R33.H1_H1 ;  /* 0x30000021ff277230 */ /* 0x000fe40000004100 */
[--C-:B------:R-:W-:Y:S01]  /*1040*/  HADD2.F32 R7, -RZ, R89.reuse.H0_H0 ;  /* 0x20000059ff077230 */ /* 0x100fe20000004100 */
[----:B------:R0:W1:Y:S01]  /*1050*/  MUFU.RCP R162, R58 ;  /* 0x0000003a00a27308 */ /* 0x0000620000001000 */
        /* <DEDUP_REMOVED lines=35> */
[----:B------:R-:W-:Y:S02]  /*1290*/  IMAD R59, R130, -0x2daee0ad, RZ ;  /* 0xd2511f53823b7824 */ /* 0x000fe400078e02ff */
[----:B------:R-:W-:-:S02]  /*12a0*/  IMAD R61, R132, -0x326172a9, RZ ;  /* 0xcd9e8d57843d7824 */ /* 0x000fc400078e02ff */
[----:B------:R-:W-:-:S04]  /*12b0*/  IMAD.HI.U32 R148, R158, -0x326172a9, RZ ;  /* 0xcd9e8d579e947827 */ /* 0x000fc800078e00ff */
[----:B------:R-:W-:Y:S01]  /*12c0*/  IMAD.HI.U32 R150, R156, -0x2daee0ad, RZ ;  /* 0xd2511f539c967827 */ /* 0x000fe200078e00ff */
[----:B------:R-:W-:-:S03]  /*12d0*/  LOP3.LUT R148, R148, UR32, R61, 0x96, !PT ;  /* 0x0000002094947c12 */ /* 0x000fc6000f8e963d */
[--C-:B------:R-:W-:Y:S01]  /*12e0*/  HADD2.F32 R5, -RZ, R90.reuse.H0_H0 ;  /* 0x2000005aff057230 */ /* 0x100fe20000004100 */
[----:B------:R-:W-:Y:S01]  /*12f0*/  LOP3.LUT R150, R150, UR33, R59, 0x96, !PT ;  /* 0x0000002196967c12 */ /* 0x000fe2000f8e963b */
        /* <DEDUP_REMOVED lines=26> */
[----:B------:R-:W-:Y:S02]  /*14a0*/  HADD2.F32 R75, -RZ, R76.H0_H0 ;  /* 0x2000004cff4b7230 */ /* 0x000fe40000004100 */
[----:B------:R-:W-:Y:S02]  /*14b0*/  HADD2.F32 R103, -RZ, R77.H0_H0 ;  /* 0x2000004dff677230 */ /* 0x000fe40000004100 */
[----:B------:R-:W-:-:S02]  /*14c0*/  HADD2.F32 R105, -RZ, R79.H0_H0 ;  /* 0x2000004fff697230 */ /* 0x000fc40000004100 */
[----:B------:R-:W-:Y:S02]  /*14d0*/  HADD2.F32 R104, -RZ, R79.H1_H1 ;  /* 0x3000004fff687230 */ /* 0x000fe40000004100 */
[----:B------:R-:W-:Y:S02]  /*14e0*/  HADD2.F32 R69, -RZ, R70.H0_H0 ;  /* 0x20000046ff457230 */ /* 0x000fe40000004100 */
[----:B------:R-:W-:Y:S02]  /*14f0*/  HADD2.F32 R35, -RZ, R35.H1_H1 ;  /* 0x30000023ff237230 */ /* 0x000fe40000004100 */
[----:B------:R-:W-:Y:S02]  /*1500*/  HADD2.F32 R19, -RZ, R19.H1_H1 ;  /* 0x30000013ff137230 */ /* 0x000fe40000004100 */
[----:B------:R-:W-:Y:S02]  /*1510*/  HADD2.F32 R53, -RZ, R53.H1_H1 ;  /* 0x30000035ff357230 */ /* 0x000fe40000004100 */
[----:B------:R-:W-:-:S02]  /*1520*/  HADD2.F32 R83, -RZ, R83.H1_H1 ;  /* 0x30000053ff537230 */ /* 0x000fc40000004100 */
[----:B------:R-:W-:Y:S02]  /*1530*/  HADD2.F32 R85, -RZ, R85.H1_H1 ;  /* 0x30000055ff557230 */ /* 0x000fe40000004100 */
        /* <DEDUP_REMOVED lines=17> */
[----:B------:R-:W-:Y:S02]  /*1650*/  IMAD.MOV.U32 R170, RZ, RZ, 0x1 ;  /* 0x00000001ffaa7424 */ /* 0x000fe400078e00ff */
[----:B01----:R-:W-:-:S07]  /*1660*/  IMAD.SHL.U32 R160, R64, 0x8, RZ ;  /* 0x0000000840a07824 */ /* 0x003fce00078e00ff */
.L_x_8197:
        /* <DEDUP_REMOVED lines=9> */
[----:B------:R-:W-:Y:S01]  /*1700*/  IMAD.MOV.U32 R251, RZ, RZ, RZ ;  /* 0x000000fffffb7224 */ /* 0x000fe200078e00ff */
[----:B--2---:R-:W-:-:S13]  /*1710*/  ISETP.GE.AND P1, PT, R174, 0x1, PT ;  /* 0x00000001ae00780c */ /* 0x004fda0003f26270 */
[----:B------:R-:W-:-:S05]  /*1720*/  @P1 IADD3 R247, R174, -0x1, RZ ;  /* 0xffffffffaef71810 */ /* 0x000fca0007ffe0ff */
[----:B------:R-:W-:Y:S01]  /*1730*/  @P1 IMAD R172, R247, R166, RZ ;  /* 0x000000a6f7ac1224 */ /* 0x000fe200078e02ff */
[----:B------:R-:W-:-:S04]  /*1740*/  SHF.R.S32.HI R247, RZ, 0x1f, R168 ;  /* 0x0000001ffff77819 */ /* 0x000fc800000114a8 */
[----:B------:R-:W-:Y:S02]  /*1750*/  @P1 SHF.R.S32.HI R249, RZ, 0x1f, R172 ;  /* 0x0000001ffff91819 */ /* 0x000fe400000114ac */
[----:B------:R-:W-:Y:S02]  /*1760*/  LEA.HI R168, R247, R168, RZ, 0x3 ;  /* 0x000000a8f7a87211 */ /* 0x000fe400078f18ff */
[----:B------:R-:W-:Y:S02]  /*1770*/  @P1 LEA.HI R66, R249, R172, RZ, 0x3 ;  /* 0x000000acf9421211 */ /* 0x000fe400078f18ff */
[----:B------:R-:W-:Y:S02]  /*1780*/  LEA.HI.SX32 R172, R168, R45, 0x1d ;  /* 0x0000002da8ac7211 */ /* 0x000fe400078feaff */
[----:B------:R-:W-:Y:S02]  /*1790*/  @P1 LOP3.LUT R45, R49, 0x7f, RZ, 0xc0, !PT ;  /* 0x0000007f312d1812 */ /* 0x000fe400078ec0ff */
[----:B------:R-:W-:-:S02]  /*17a0*/  SHF.R.S32.HI R168, RZ, 0x1f, R43 ;  /* 0x0000001fffa87819 */ /* 0x000fc4000001142b */
        /* <DEDUP_REMOVED lines=17> */
[----:B-----5:R-:W-:Y:S01]  /*18c0*/  HADD2.F32 R141, -RZ, R60.H0_H0 ;  /* 0x2000003cff8d7230 */ /* 0x020fe20000004100 */
[----:B------:R-:W-:Y:S06]  /*18d0*/  BRA `(.L_x_7600) ;  /* 0x00000004005c7947 */ /* 0x000fec0003800000 */
.L_x_7599:
        /* <DEDUP_REMOVED lines=12> */
.L_x_7602:
[----:B------:R-:W-:-:S07]  /*19a0*/  IMAD.MOV.U32 R135, RZ, RZ, R158 ;  /* 0x000000ffff877224 */ /* 0x000fce00078e009e */
.L_x_7603:
[----:B------:R-:W-:Y:S05]  /*19b0*/  BSYNC B2 ;  /* 0x0000000000027941 */ /* 0x000fea0003800000 */
.L_x_7601:
        /* <DEDUP_REMOVED lines=16> */
.L_x_7607:
[----:B------:R-:W-:Y:S05]  /*1ac0*/  BSYNC B3 ;  /* 0x0000000000037941 */ /* 0x000fea0003800000 */
.L_x_7606:
        /* <DEDUP_REMOVED lines=44> */
.L_x_7605:
[----:B------:R-:W-:Y:S05]  /*1d90*/  BSYNC B2 ;  /* 0x0000000000027941 */ /* 0x000fea0003800000 */
.L_x_7604:
[----:B------:R-:W-:Y:S01]  /*1da0*/  HFMA2.MMA R146, -RZ, RZ, 0.1171875, 0 ;  /* 0x2f800000ff927435 */ /* 0x000fe200000001ff */
[----:B------:R-:W-:Y:S01]  /*1db0*/  I2FP.F32.U32 R65, R135 ;  /* 0x0000008700417245 */ /* 0x000fe20000201000 */
[----:B-----5:R-:W-:-:S05]  /*1dc0*/  HADD2.F32 R66, -RZ, R56.H0_H0 ;  /* 0x20000038ff427230 */ /* 0x020fca0000004100 */
[----:B------:R-:W-:-:S03]  /*1dd0*/  FMUL.FTZ R66, R66, UR13 ;  /* 0x0000000d42427c20 */ /* 0x000fc60008410000 */
[----:B------:R-:W-:Y:S01]  /*1de0*/  FFMA.FTZ R65, R65, R146, 1.1641532182693481445e-10 ;  /* 0x2f00000041417423 */ /* 0x000fe20000010092 */
[----:B------:R-:W-:-:S04]  /*1df0*/  FMUL.FTZ R66, R66, UR12 ;  /* 0x0000000c42427c20 */ /* 0x000fc80008410000 */
[----:B------:R-:W-:-:S04]  /*1e00*/  FSETP.GTU.FTZ.AND P4, PT, R65, UR10, PT ;  /* 0x0000000a41007c0b */ /* 0x000fc8000bf9c000 */
[----:B------:R-:W-:Y:S01]  /*1e10*/  FSEL R141, R66, RZ, !P4 ;  /* 0x000000ff428d7208 */ /* 0x000fe20006000000 */
[----:B------:R-:W-:Y:S01]  /*1e20*/  @P2 HADD2.F32 R66, -RZ, R60.H0_H0 ;  /* 0x2000003cff422230 */ /* 0x000fe20000004100 */
[----:B------:R-:W-:-:S04]  /*1e30*/  SEL R146, RZ, 0x1, P4 ;  /* 0x00000001ff927807 */ /* 0x000fc80002000000 */
[----:B------:R-:W-:-:S07]  /*1e40*/  @P2 FADD.FTZ R141, R66, R141 ;  /* 0x0000008d428d2221 */ /* 0x000fce0000010000 */
.L_x_7600:
[----:B------:R-:W-:Y:S05]  /*1e50*/  BSYNC B1 ;  /* 0x0000000000017941 */ /* 0x000fea0003800000 */
.L_x_7598:
[----:B------:R-:W-:Y:S04]  /*1e60*/  BSSY B1, `(.L_x_7608) ;  /* 0x000005f000017945 */ /* 0x000fe80003800000 */
[----:B------:R-:W-:Y:S05]  /*1e70*/  @P3 BRA `(.L_x_7609) ;  /* 0x0000000000183947 */ /* 0x000fea0003800000 */
[----:B------:R-:W-:Y:S01]  /*1e80*/  IMAD.MOV.U32 R139, RZ, RZ, RZ ;  /* 0x000000ffff8b7224 */ /* 0x000fe200078e00ff */
[----:B------:R-:W-:Y:S01]  /*1e90*/  MOV R65, R64 ;  /* 0x0000004000417202 */ /* 0x000fe20000000f00 */
[----:B------:R-:W-:Y:S06]  /*1ea0*/  @!P2 BRA `(.L_x_7610) ;  /* 0x000000040068a947 */ /* 0x000fec0003800000 */
[----:B------:R-:W-:Y:S02]  /*1eb0*/  IMAD.MOV.U32 R65, RZ, RZ, R64 ;  /* 0x000000ffff417224 */ /* 0x000fe400078e0040 */
[----:B-----5:R-:W-:Y:S01]  /*1ec0*/  HADD2.F32 R139, -RZ, R60.H1_H1 ;  /* 0x3000003cff8b7230 */ /* 0x020fe20000004100 */
[----:B------:R-:W-:Y:S06]  /*1ed0*/  BRA `(.L_x_7610) ;  /* 0x00000004005c7947 */ /* 0x000fec0003800000 */
.L_x_7609:
        /* <DEDUP_REMOVED lines=12> */
.L_x_7612:
[----:B------:R-:W-:-:S07]  /*1fa0*/  MOV R135, R158 ;  /* 0x0000009e00877202 */ /* 0x000fce0000000f00 */
.L_x_7613:
[----:B------:R-:W-:Y:S05]  /*1fb0*/  BSYNC B2 ;  /* 0x0000000000027941 */ /* 0x000fea0003800000 */
.L_x_7611:
        /* <DEDUP_REMOVED lines=16> */
.L_x_7617:
[----:B------:R-:W-:Y:S05]  /*20c0*/  BSYNC B3 ;  /* 0x0000000000037941 */ /* 0x000fea0003800000 */
.L_x_7616:
        /* <DEDUP_REMOVED lines=44> */
.L_x_7615:
[----:B------:R-:W-:Y:S05]  /*2390*/  BSYNC B2 ;  /* 0x0000000000027941 */ /* 0x000fea0003800000 */
.L_x_7614:
[----:B------:R-:W-:Y:S01]  /*23a0*/  I2FP.F32.U32 R64, R135 ;  /* 0x0000008700407245 */ /* 0x000fe20000201000 */
[----:B-----5:R-:W-:Y:S02]  /*23b0*/  HADD2.F32 R66, -RZ, R56.H1_H1 ;  /* 0x30000038ff427230 */ /* 0x020fe40000004100 */
[----:B------:R-:W-:-:S03]  /*23c0*/  IMAD.MOV.U32 R67, RZ, RZ, 0x2f800000 ;  /* 0x2f800000ff437424 */ /* 0x000fc600078e00ff */
[----:B------:R-:W-:Y:S01]  /*23d0*/  FMUL.FTZ R66, R66, UR13 ;  /* 0x0000000d42427c20 */ /* 0x000fe20008410000 */
[----:B------:R-:W-:-:S03]  /*23e0*/  FFMA.FTZ R64, R64, R67, 1.1641532182693481445e-10 ;  /* 0x2f00000040407423 */ /* 0x000fc60000010043 */
[----:B------:R-:W-:Y:S02]  /*23f0*/  FMUL.FTZ R66, R66, UR12 ;  /* 0x0000000c42427c20 */ /* 0x000fe40008410000 */
[----:B------:R-:W-:Y:S01]  /*2400*/  FSETP.GTU.FTZ.AND P4, PT, R64, UR10, PT ;  /* 0x0000000a40007c0b */ /* 0x000fe2000bf9c000 */
[----:B------:R-:W-:-:S03]  /*2410*/  @P2 HADD2.F32 R64, -RZ, R60.H1_H1 ;  /* 0x3000003cff402230 */ /* 0x000fc60000004100 */
[----:B------:R-:W-:Y:S02]  /*2420*/  FSEL R139, R66, RZ, !P4 ;  /* 0x000000ff428b7208 */ /* 0x000fe40006000000 */
[----:B------:R-:W-:-:S03]  /*2430*/  SEL R144, RZ, 0x1, P4 ;  /* 0x00000001ff907807 */ /* 0x000fc60002000000 */
[----:B------:R-:W-:-:S07]  /*2440*/  @P2 FADD.FTZ R139, R64, R139 ;  /* 0x0000008b408b2221 */ /* 0x000fce0000010000 */
.L_x_7610:
[----:B------:R-:W-:Y:S05]  /*2450*/  BSYNC B1 ;  /* 0x0000000000017941 */ /* 0x000fea0003800000 */
.L_x_7608:
[----:B------:R-:W-:Y:S04]  /*2460*/  BSSY B1, `(.L_x_7618) ;  /* 0x000005f000017945 */ /* 0x000fe80003800000 */
[----:B------:R-:W-:Y:S05]  /*2470*/  @P3 BRA `(.L_x_7619) ;  /* 0x0000000000183947 */ /* 0x000fea0003800000 */
[----:B------:R-:W-:Y:S01]  /*2480*/  MOV R137, RZ ;  /* 0x000000ff00897202 */ /* 0x000fe20000000f00 */
[----:B------:R-:W-:Y:S01]  /*2490*/  IMAD.MOV.U32 R64, RZ, RZ, R65 ;  /* 0x000000ffff407224 */ /* 0x000fe200078e0041 */
[----:B------:R-:W-:Y:S06]  /*24a0*/  @!P2 BRA `(.L_x_7620) ;  /* 0x000000040068a947 */ /* 0x000fec0003800000 */
[----:B------:R-:W-:Y:S01]  /*24b0*/  MOV R64, R65 ;  /* 0x0000004100407202 */ /* 0x000fe20000000f00 */
[----:B-----5:R-:W-:Y:S01]  /*24c0*/  HADD2.F32 R137, -RZ, R61.H0_H0 ;  /* 0x2000003dff897230 */ /* 0x020fe20000004100 */
[----:B------:R-:W-:Y:S06]  /*24d0*/  BRA `(.L_x_7620) ;  /* 0x00000004005c7947 */ /* 0x000fec0003800000 */
.L_x_7619:
        /* <DEDUP_REMOVED lines=12> */
.L_x_7622:
[----:B------:R-:W-:-:S07]  /*25a0*/  IMAD.MOV.U32 R135, RZ, RZ, R158 ;  /* 0x000000ffff877224 */ /* 0x000fce00078e009e */
.L_x_7623:
[----:B------:R-:W-:Y:S05]  /*25b0*/  BSYNC B2 ;  /* 0x0000000000027941 */ /* 0x000fea0003800000 */
.L_x_7621:
        /* <DEDUP_REMOVED lines=16> */
.L_x_7627:
[----:B------:R-:W-:Y:S05]  /*26c0*/  BSYNC B3 ;  /* 0x0000000000037941 */ /* 0x000fea0003800000 */
.L_x_7626:
        /* <DEDUP_REMOVED lines=44> */
.L_x_7625:
[----:B------:R-:W-:Y:S05]  /*2990*/  BSYNC B2 ;  /* 0x0000000000027941 */ /* 0x000fea0003800000 */
.L_x_7624:
        /* <DEDUP_REMOVED lines=11> */
.L_x_7620:
[----:B------:R-:W-:Y:S05]  /*2a50*/  BSYNC B1 ;  /* 0x0000000000017941 */ /* 0x000fea0003800000 */
.L_x_7618:
        /* <DEDUP_REMOVED lines=8> */
.L_x_7629:
        /* <DEDUP_REMOVED lines=12> */
.L_x_7632:
[----:B------:R-:W-:-:S07]  /*2ba0*/  MOV R135, R158 ;  /* 0x0000009e00877202 */ /* 0x000fce0000000f00 */
.L_x_7633:
[----:B------:R-:W-:Y:S05]  /*2bb0*/  BSYNC B2 ;  /* 0x0000000000027941 */ /* 0x000fea0003800000 */
.L_x_7631:
        /* <DEDUP_REMOVED lines=16> */
.L_x_7637:
[----:B------:R-:W-:Y:S05]  /*2cc0*/  BSYNC B3 ;  /* 0x0000000000037941 */ /* 0x000fea0003800000 */
.L_x_7636:
        /* <DEDUP_REMOVED lines=44> */
.L_x_7635:
[----:B------:R-:W-:Y:S05]  /*2f90*/  BSYNC B2 ;  /* 0x0000000000027941 */ /* 0x000fea0003800000 */
.L_x_7634:
        /* <DEDUP_REMOVED lines=11> */
.L_x_7630:
[----:B------:R-:W-:Y:S05]  /*3050*/  BSYNC B1 ;  /* 0x0000000000017941 */ /* 0x000fea0003800000 */
.L_x_7628:
        /* <DEDUP_REMOVED lines=8> */
.L_x_7639:
        /* <DEDUP_REMOVED lines=12> */
.L_x_7642:
[----:B------:R-:W-:-:S07]  /*31a0*/  IMAD.MOV.U32 R132, RZ, RZ, R158 ;  /* 0x000000ffff847224 */ /* 0x000fce00078e009e */
.L_x_7643:
[----:B------:R-:W-:Y:S05]  /*31b0*/  BSYNC B2 ;  /* 0x0000000000027941 */ /* 0x000fea0003800000 */
.L_x_7641:
        /* <DEDUP_REMOVED lines=16> */
.L_x_7647:
[----:B------:R-:W-:Y:S05]  /*32c0*/  BSYNC B3 ;  /* 0x0000000000037941 */ /* 0x000fea0003800000 */
.L_x_7646:
        /* <DEDUP_REMOVED lines=44> */
.L_x_7645:
[----:B------:R-:W-:Y:S05]  /*3590*/  BSYNC B2 ;  /* 0x0000000000027941 */ /* 0x000fea0003800000 */
.L_x_7644:
[----:B------:R-:W-:Y:S01]  /*35a0*/  I2FP.F32.U32 R65, R132 ;  /* 0x0000008400417245 */ /* 0x000fe20000201000 */
[----:B------:R-:W-:Y:S01]  /*35b0*/  HFMA2.MMA R132, -RZ, RZ, 0.1171875, 0 ;  /* 0x2f800000ff847435 */ /* 0x000fe200000001ff */
[----:B-----5:R-:W-:-:S05]  /*35c0*/  HADD2.F32 R66, -RZ, R58.H0_H0 ;  /* 0x2000003aff427230 */ /* 0x020fca0000004100 */
[----:B------:R-:W-:-:S04]  /*35d0*/  FMUL.FTZ R66, R66, UR13 ;  /* 0x0000000d42427c20 */ /* 0x000fc80008410000 */
[----:B------:R-:W-:Y:S01]  /*35e0*/  FFMA.FTZ R65, R65, R132, 1.1641532182693481445e-10 ;  /* 0x2f00000041417423 */ /* 0x000fe20000010084 */
[----:B------:R-:W-:-:S04]  /*35f0*/  FMUL.FTZ R66, R66, UR12 ;  /* 0x0000000c42427c20 */ /* 0x000fc80008410000 */
[----:B------:R-:W-:-:S04]  /*3600*/  FSETP.GTU.FTZ.AND P4, PT, R65, UR10, PT ;  /* 0x0000000a41007c0b */ /* 0x000fc8000bf9c000 */
[----:B------:R-:W-:Y:S01]  /*3610*/  FSEL R143, R66, RZ, !P4 ;  /* 0x000000ff428f7208 */ /* 0x000fe20006000000 */
[----:B------:R-:W-:Y:S01]  /*3620*/  @P2 HADD2.F32 R66, -RZ, R62.H0_H0 ;  /* 0x2000003eff422230 */ /* 0x000fe20000004100 */
[----:B------:R-:W-:-:S04]  /*3630*/  SEL R132, RZ, 0x1, P4 ;  /* 0x00000001ff847807 */ /* 0x000fc80002000000 */
[----:B------:R-:W-:-:S07]  /*3640*/  @P2 FADD.FTZ R143, R66, R143 ;  /* 0x0000008f428f2221 */ /* 0x000fce0000010000 */
.L_x_7640:
[----:B------:R-:W-:Y:S05]  /*3650*/  BSYNC B1 ;  /* 0x0000000000017941 */ /* 0x000fea0003800000 */
.L_x_7638:
        /* <DEDUP_REMOVED lines=8> */
.L_x_7649:
        /* <DEDUP_REMOVED lines=12> */
.L_x_7652:
[----:B------:R-:W-:-:S07]  /*37a0*/  MOV R134, R158 ;  /* 0x0000009e00867202 */ /* 0x000fce0000000f00 */
.L_x_7653:
[----:B------:R-:W-:Y:S05]  /*37b0*/  BSYNC B2 ;  /* 0x0000000000027941 */ /* 0x000fea0003800000 */
.L_x_7651:
        /* <DEDUP_REMOVED lines=16> */
.L_x_7657:
[----:B------:R-:W-:Y:S05]  /*38c0*/  BSYNC B3 ;  /* 0x0000000000037941 */ /* 0x000fea0003800000 */
.L_x_7656:
        /* <DEDUP_REMOVED lines=44> */
.L_x_7655:
[----:B------:R-:W-:Y:S05]  /*3b90*/  BSYNC B2 ;  /* 0x0000000000027941 */ /* 0x000fea0003800000 */
.L_x_7654:
        /* <DEDUP_REMOVED lines=11> */
.L_x_7650:
[----:B------:R-:W-:Y:S05]  /*3c50*/  BSYNC B1 ;  /* 0x0000000000017941 */ /* 0x000fea0003800000 */
.L_x_7648:
        /* <DEDUP_REMOVED lines=8> */
.L_x_7659:
        /* <DEDUP_REMOVED lines=12> */
.L_x_7662:
[----:B------:R-:W-:-:S07]  /*3da0*/  IMAD.MOV.U32 R136, RZ, RZ, R158 ;  /* 0x000000ffff887224 */ /* 0x000fce00078e009e */
.L_x_7663:
[----:B------:R-:W-:Y:S05]  /*3db0*/  BSYNC B2 ;  /* 0x0000000000027941 */ /* 0x000fea0003800000 */
.L_x_7661:
        /* <DEDUP_REMOVED lines=16> */
.L_x_7667:
[----:B------:R-:W-:Y:S05]  /*3ec0*/  BSYNC B3 ;  /* 0x0000000000037941 */ /* 0x000fea0003800000 */
.L_x_7666:
        /* <DEDUP_REMOVED lines=44> */
.L_x_7665:
[----:B------:R-:W-:Y:S05]  /*4190*/  BSYNC B2 ;  /* 0x0000000000027941 */ /* 0x000fea0003800000 */
.L_x_7664:
        /* <DEDUP_REMOVED lines=11> */
.L_x_7660:
[----:B------:R-:W-:Y:S05]  /*4250*/  BSYNC B1 ;  /* 0x0000000000017941 */ /* 0x000fea0003800000 */
.L_x_7658:
        /* <DEDUP_REMOVED lines=8> */
.L_x_7669:
        /* <DEDUP_REMOVED lines=12> */
.L_x_7672:
[----:B------:R-:W-:-:S07]  /*43a0*/  MOV R138, R158 ;  /* 0x0000009e008a7202 */ /* 0x000fce0000000f00 */
.L_x_7673:
[----:B------:R-:W-:Y:S05]  /*43b0*/  BSYNC B2 ;  /* 0x0000000000027941 */ /* 0x000fea0003800000 */
.L_x_7671:
        /* <DEDUP_REMOVED lines=16> */
.L_x_7677:
[----:B------:R-:W-:Y:S05]  /*44c0*/  BSYNC B3 ;  /* 0x0000000000037941 */ /* 0x000fea0003800000 */
.L_x_7676:
[C---:B------:R-:W-:Y:S01]  /*44d0*/  IMAD.HI.U32 R65, R48.reuse, -0x326172a9, RZ ;  /* 0xcd9e8d5730417827 */ /* 0x040fe200078e00ff */
        /* <DEDUP_REMOVED lines=43> */
.L_x_7675:
[----:B------:R-:W-:Y:S05]  /*4790*/  BSYNC B2 ;  /* 0x0000000000027941 */ /* 0x000fea0003800000 */
.L_x_7674:
        /* <DEDUP_REMOVED lines=11> */
.L_x_7670:
[----:B------:R-:W-:Y:S05]  /*4850*/  BSYNC B1 ;  /* 0x0000000000017941 */ /* 0x000fea0003800000 */
.L_x_7668:
[----:B------:R-:W0:Y:S01]  /*4860*/  LDC.64 R246, c[0x0][0x238] ;  /* 0x00008e00fff67b82 */ /* 0x000e220000000a00 */
[----:B------:R-:W-:Y:S01]  /*4870*/  F2FP.F16.F32.PACK_AB R67, R149, R147 ;  /* 0x000000939543723e */ /* 0x000fe200000000ff */
[----:B------:R-:W-:Y:S01]  /*4880*/  BSSY B1, `(.L_x_7678) ;  /* 0x000001b000017945 */ /* 0x000fe20003800000 */
[----:B------:R-:W-:Y:S02]  /*4890*/  F2FP.F16.F32.PACK_AB R66, R145, R143 ;  /* 0x0000008f9142723e */ /* 0x000fe400000000ff */
[----:B------:R-:W-:Y:S02]  /*48a0*/  F2FP.F16.F32.PACK_AB R65, R135, R137 ;  /* 0x000000898741723e */ /* 0x000fe400000000ff */
[----:B------:R-:W-:Y:S01]  /*48b0*/  F2FP.F16.F32.PACK_AB R64, R139, R141 ;  /* 0x0000008d8b40723e */ /* 0x000fe200000000ff */
        /* <DEDUP_REMOVED lines=23> */
.L_x_7679:
[----:B------:R-:W-:Y:S05]  /*4a30*/  BSYNC B1 ;  /* 0x0000000000017941 */ /* 0x000fea0003800000 */
.L_x_7678:
[----:B------:R-:W-:Y:S01]  /*4a40*/  VIADD R172, R172, 0x80 ;  /* 0x00000080acac7836 */ /* 0x000fe20000000000 */
[----:B------:R-:W-:-:S07]  /*4a50*/  IADD3 R251, R251, 0x80, RZ ;  /* 0x00000080fbfb7810 */ /* 0x000fce0007ffe0ff */
.L_x_7597:
[----:B------:R-:W-:Y:S05]  /*4a60*/  BSYNC B0 ;  /* 0x0000000000007941 */ /* 0x000fea0003800000 */
.L_x_7596:
        /* <DEDUP_REMOVED lines=18> */
[----:B-----5:R-:W-:Y:S01]  /*4b90*/  HADD2.F32 R151, -RZ, R60.H0_H0 ;  /* 0x2000003cff977230 */ /* 0x020fe20000004100 */
[----:B------:R-:W-:Y:S06]  /*4ba0*/  BRA `(.L_x_7684) ;  /* 0x0000000400547947 */ /* 0x000fec0003800000 */
.L_x_7683:
        /* <DEDUP_REMOVED lines=12> */
.L_x_7686:
[----:B------:R-:W-:-:S07]  /*4c70*/  MOV R146, R158 ;  /* 0x0000009e00927202 */ /* 0x000fce0000000f00 */
.L_x_7687:
[----:B------:R-:W-:Y:S05]  /*4c80*/  BSYNC B2 ;  /* 0x0000000000027941 */ /* 0x000fea0003800000 */
.L_x_7685:
        /* <DEDUP_REMOVED lines=16> */
.L_x_7691:
[----:B------:R-:W-:Y:S05]  /*4d90*/  BSYNC B3 ;  /* 0x0000000000037941 */ /* 0x000fea0003800000 */
.L_x_7690:
        /* <DEDUP_REMOVED lines=41> */
[----:B------:R-:W-:-:S08]  /*5030*/  LOP3.LUT R150, R157, UR33, R150, 0x96, !PT ;  /* 0x000000219d967c12 */ /* 0x000fd0000f8e9696 */
.L_x_7689:
[----:B------:R-:W-:Y:S05]  /*5040*/  BSYNC B2 ;  /* 0x0000000000027941 */ /* 0x000fea0003800000 */
.L_x_7688:
[----:B------:R-:W-:Y:S01]  /*5050*/  I2FP.F32.U32 R65, R146 ;  /* 0x0000009200417245 */ /* 0x000fe20000201000 */
[----:B-----5:R-:W-:Y:S02]  /*5060*/  HADD2.F32 R67, -RZ, R56.H0_H0 ;  /* 0x20000038ff437230 */ /* 0x020fe40000004100 */
[----:B------:R-:W-:-:S03]  /*5070*/  IMAD.MOV.U32 R66, RZ, RZ, 0x2f800000 ;  /* 0x2f800000ff427424 */ /* 0x000fc600078e00ff */
[----:B------:R-:W-:Y:S01]  /*5080*/  FMUL.FTZ R67, R67, UR13 ;  /* 0x0000000d43437c20 */ /* 0x000fe20008410000 */
[----:B------:R-:W-:Y:S01]  /*5090*/  FFMA.FTZ R65, R65, R66, 1.1641532182693481445e-10 ;  /* 0x2f00000041417423 */ /* 0x000fe20000010042 */
[----:B------:R-:W-:Y:S02]  /*50a0*/  @P2 HADD2.F32 R66, -RZ, R60.H0_H0 ;  /* 0x2000003cff422230 */ /* 0x000fe40000004100 */
[----:B------:R-:W-:Y:S02]  /*50b0*/  FMUL.FTZ R67, R67, UR12 ;  /* 0x0000000c43437c20 */ /* 0x000fe40008410000 */
[----:B------:R-:W-:-:S04]  /*50c0*/  FSETP.GTU.FTZ.AND P4, PT, R65, UR10, PT ;  /* 0x0000000a41007c0b */ /* 0x000fc8000bf9c000 */
[----:B------:R-:W-:Y:S02]  /*50d0*/  FSEL R151, R67, RZ, !P4 ;  /* 0x000000ff43977208 */ /* 0x000fe40006000000 */
[----:B------:R-:W-:-:S03]  /*50e0*/  SEL R146, RZ, 0x1, P4 ;  /* 0x00000001ff927807 */ /* 0x000fc60002000000 */
[----:B------:R-:W-:-:S07]  /*50f0*/  @P2 FADD.FTZ R151, R66, R151 ;  /* 0x0000009742972221 */ /* 0x000fce0000010000 */
.L_x_7684:
[----:B------:R-:W-:Y:S05]  /*5100*/  BSYNC B1 ;  /* 0x0000000000017941 */ /* 0x000fea0003800000 */
.L_x_7682:
[----:B------:R-:W-:Y:S04]  /*5110*/  BSSY B1, `(.L_x_7692) ;  /* 0x000005d000017945 */ /* 0x000fe80003800000 */
[----:B------:R-:W-:Y:S05]  /*5120*/  @P3 BRA `(.L_x_7693) ;  /* 0x0000000000183947 */ /* 0x000fea0003800000 */
[----:B------:R-:W-:Y:S01]  /*5130*/  MOV R153, RZ ;  /* 0x000000ff00997202 */ /* 0x000fe20000000f00 */
[----:B------:R-:W-:Y:S01]  /*5140*/  IMAD.MOV.U32 R65, RZ, RZ, R64 ;  /* 0x000000ffff417224 */ /* 0x000fe200078e0040 */
[----:B------:R-:W-:Y:S06]  /*5150*/  @!P2 BRA `(.L_x_7694) ;  /* 0x000000040060a947 */ /* 0x000fec0003800000 */
[----:B------:R-:W-:Y:S01]  /*5160*/  MOV R65, R64 ;  /* 0x0000004000417202 */ /* 0x000fe20000000f00 */
[----:B-----5:R-:W-:Y:S01]  /*5170*/  HADD2.F32 R153, -RZ, R60.H1_H1 ;  /* 0x3000003cff997230 */ /* 0x020fe20000004100 */
[----:B------:R-:W-:Y:S06]  /*5180*/  BRA `(.L_x_7694) ;  /* 0x0000000400547947 */ /* 0x000fec0003800000 */
.L_x_7693:
        /* <DEDUP_REMOVED lines=12> */
.L_x_7696:
[----:B------:R-:W-:-:S07]  /*5250*/  IMAD.MOV.U32 R144, RZ, RZ, R158 ;  /* 0x000000ffff907224 */ /* 0x000fce00078e009e */
.L_x_7697:
[----:B------:R-:W-:Y:S05]  /*5260*/  BSYNC B2 ;  /* 0x0000000000027941 */ /* 0x000fea0003800000 */
.L_x_7695:
        /* <DEDUP_REMOVED lines=16> */
.L_x_7701:
[----:B------:R-:W-:Y:S05]  /*5370*/  BSYNC B3 ;  /* 0x0000000000037941 */ /* 0x000fea0003800000 */
.L_x_7700:
        /* <DEDUP_REMOVED lines=42> */
.L_x_7699:
[----:B------:R-:W-:Y:S05]  /*5620*/  BSYNC B2 ;  /* 0x0000000000027941 */ /* 0x000fea0003800000 */
.L_x_7698:
[----:B------:R-:W-:Y:S01]  /*5630*/  HFMA2.MMA R67, -RZ, RZ, 0.1171875, 0 ;  /* 0x2f800000ff437435 */ /* 0x000fe200000001ff */
[----:B------:R-:W-:Y:S01]  /*5640*/  I2FP.F32.U32 R64, R144 ;  /* 0x0000009000407245 */ /* 0x000fe20000201000 */
[----:B-----5:R-:W-:-:S05]  /*5650*/  HADD2.F32 R66, -RZ, R56.H1_H1 ;  /* 0x30000038ff427230 */ /* 0x020fca0000004100 */
[----:B------:R-:W-:-:S03]  /*5660*/  FMUL.FTZ R66, R66, UR13 ;  /* 0x0000000d42427c20 */ /* 0x000fc60008410000 */
[----:B------:R-:W-:Y:S01]  /*5670*/  FFMA.FTZ R64, R64, R67, 1.1641532182693481445e-10 ;  /* 0x2f00000040407423 */ /* 0x000fe20000010043 */
[----:B------:R-:W-:-:S04]  /*5680*/  FMUL.FTZ R66, R66, UR12 ;  /* 0x0000000c42427c20 */ /* 0x000fc80008410000 */
[----:B------:R-:W-:Y:S01]  /*5690*/  FSETP.GTU.FTZ.AND P4, PT, R64, UR10, PT ;  /* 0x0000000a40007c0b */ /* 0x000fe2000bf9c000 */
[----:B------:R-:W-:-:S03]  /*56a0*/  @P2 HADD2.F32 R64, -RZ, R60.H1_H1 ;  /* 0x3000003cff402230 */ /* 0x000fc60000004100 */
[----:B------:R-:W-:Y:S02]  /*56b0*/  FSEL R153, R66, RZ, !P4 ;  /* 0x000000ff42997208 */ /* 0x000fe40006000000 */
[----:B------:R-:W-:-:S03]  /*56c0*/  SEL R144, RZ, 0x1, P4 ;  /* 0x00000001ff907807 */ /* 0x000fc60002000000 */
[----:B------:R-:W-:-:S07]  /*56d0*/  @P2 FADD.FTZ R153, R64, R153 ;  /* 0x0000009940992221 */ /* 0x000fce0000010000 */
.L_x_7694:
[----:B------:R-:W-:Y:S05]  /*56e0*/  BSYNC B1 ;  /* 0x0000000000017941 */ /* 0x000fea0003800000 */
.L_x_7692:
[----:B------:R-:W-:Y:S04]  /*56f0*/  BSSY B1, `(.L_x_7702) ;  /* 0x000005d000017945 */ /* 0x000fe80003800000 */
[----:B------:R-:W-:Y:S05]  /*5700*/  @P3 BRA `(.L_x_7703) ;  /* 0x0000000000183947 */ /* 0x000fea0003800000 */
[----:B------:R-:W-:Y:S01]  /*5710*/  IMAD.MOV.U32 R155, RZ, RZ, RZ ;  /* 0x000000ffff9b7224 */ /* 0x000fe200078e00ff */
[----:B------:R-:W-:Y:S01]  /*5720*/  MOV R64, R65 ;  /* 0x0000004100407202 */ /* 0x000fe20000000f00 */
[----:B------:R-:W-:Y:S06]  /*5730*/  @!P2 BRA `(.L_x_7704) ;  /* 0x000000040060a947 */ /* 0x000fec0003800000 */
[----:B------:R-:W-:Y:S02]  /*5740*/  IMAD.MOV.U32 R64, RZ, RZ, R65 ;  /* 0x000000ffff407224 */ /* 0x000fe400078e0041 */
[----:B-----5:R-:W-:Y:S01]  /*5750*/  HADD2.F32 R155, -RZ, R61.H0_H0 ;  /* 0x2000003dff9b7230 */ /* 0x020fe20000004100 */
[----:B------:R-:W-:Y:S06]  /*5760*/  BRA `(.L_x_7704) ;  /* 0x0000000400547947 */ /* 0x000fec0003800000 */
.L_x_7703:
        /* <DEDUP_REMOVED lines=12> */
.L_x_7706:
[----:B------:R-:W-:-:S07]  /*5830*/  MOV R142, R158 ;  /* 0x0000009e008e7202 */ /* 0x000fce0000000f00 */
.L_x_7707:
[----:B------:R-:W-:Y:S05]  /*5840*/  BSYNC B2 ;  /* 0x0000000000027941 */ /* 0x000fea0003800000 */
.L_x_7705:
        /* <DEDUP_REMOVED lines=16> */
.L_x_7711:
[----:B------:R-:W-:Y:S05]  /*5950*/  BSYNC B3 ;  /* 0x0000000000037941 */ /* 0x000fea0003800000 */
.L_x_7710:
        /* <DEDUP_REMOVED lines=41> */
[----:B------:R-:W-:-:S11]  /*5bf0*/  HFMA2.MMA R64, -RZ, RZ, 0, 0 ;  /* 0x00000000ff407435 */ /* 0x000fd600000001ff */
.L_x_7709:
[----:B------:R-:W-:Y:S05]  /*5c00*/  BSYNC B2 ;  /* 0x0000000000027941 */ /* 0x000fea0003800000 */
.L_x_7708:
        /* <DEDUP_REMOVED lines=11> */
.L_x_7704:
[----:B------:R-:W-:Y:S05]  /*5cc0*/  BSYNC B1 ;  /* 0x0000000000017941 */ /* 0x000fea0003800000 */
.L_x_7702:
        /* <DEDUP_REMOVED lines=8> */
.L_x_7713:
        /* <DEDUP_REMOVED lines=12> */
.L_x_7716:
[----:B------:R-:W-:-:S07]  /*5e10*/  IMAD.MOV.U32 R140, RZ, RZ, R158 ;  /* 0x000000ffff8c7224 */ /* 0x000fce00078e009e */
.L_x_7717:
[----:B------:R-:W-:Y:S05]  /*5e20*/  BSYNC B2 ;  /* 0x0000000000027941 */ /* 0x000fea0003800000 */
.L_x_7715:
        /* <DEDUP_REMOVED lines=16> */
.L_x_7721:
[----:B------:R-:W-:Y:S05]  /*5f30*/  BSYNC B3 ;  /* 0x0000000000037941 */ /* 0x000fea0003800000 */
.L_x_7720:
        /* <DEDUP_REMOVED lines=42> */
.L_x_7719:
[----:B------:R-:W-:Y:S05]  /*61e0*/  BSYNC B2 ;  /* 0x0000000000027941 */ /* 0x000fea0003800000 */
.L_x_7718:
        /* <DEDUP_REMOVED lines=11> */
.L_x_7714:
[----:B------:R-:W-:Y:S05]  /*62a0*/  BSYNC B1 ;  /* 0x0000000000017941 */ /* 0x000fea0003800000 */
.L_x_7712:
        /* <DEDUP_REMOVED lines=8> */
.L_x_7723:
        /* <DEDUP_REMOVED lines=12> */
.L_x_7726:
[----:B------:R-:W-:-:S07]  /*63f0*/  MOV R132, R158 ;  /* 0x0000009e00847202 */ /* 0x000fce0000000f00 */
.L_x_7727:
[----:B------:R-:W-:Y:S05]  /*6400*/  BSYNC B2 ;  /* 0x0000000000027941 */ /* 0x000fea0003800000 */
.L_x_7725:
        /* <DEDUP_REMOVED lines=16> */
.L_x_7731:
[----:B------:R-:W-:Y:S05]  /*6510*/  BSYNC B3 ;  /* 0x0000000000037941 */ /* 0x000fea0003800000 */
.L_x_7730:
        /* <DEDUP_REMOVED lines=43> */
.L_x_7729:
[----:B------:R-:W-:Y:S05]  /*67d0*/  BSYNC B2 ;  /* 0x0000000000027941 */ /* 0x000fea0003800000 */
.L_x_7728:
[----:B------:R-:W-:Y:S01]  /*67e0*/  HFMA2.MMA R66, -RZ, RZ, 0.1171875, 0 ;  /* 0x2f800000ff427435 */ /* 0x000fe200000001ff */
[----:B------:R-:W-:Y:S01]  /*67f0*/  I2FP.F32.U32 R65, R132 ;  /* 0x0000008400417245 */ /* 0x000fe20000201000 */
[----:B-----5:R-:W-:-:S05]  /*6800*/  HADD2.F32 R67, -RZ, R58.H0_H0 ;  /* 0x2000003aff437230 */ /* 0x020fca0000004100 */
[----:B------:R-:W-:-:S03]  /*6810*/  FMUL.FTZ R67, R67, UR13 ;  /* 0x0000000d43437c20 */ /* 0x000fc60008410000 */
[----:B------:R-:W-:Y:S01]  /*6820*/  FFMA.FTZ R65, R65, R66, 1.1641532182693481445e-10 ;  /* 0x2f00000041417423 */ /* 0x000fe20000010042 */
[----:B------:R-:W-:Y:S01]  /*6830*/  FMUL.FTZ R67, R67, UR12 ;  /* 0x0000000c43437c20 */ /* 0x000fe20008410000 */
[----:B------:R-:W-:-:S03]  /*6840*/  @P2 HADD2.F32 R66, -RZ, R62.H0_H0 ;  /* 0x2000003eff422230 */ /* 0x000fc60000004100 */
[----:B------:R-:W-:-:S04]  /*6850*/  FSETP.GTU.FTZ.AND P4, PT, R65, UR10, PT ;  /* 0x0000000a41007c0b */ /* 0x000fc8000bf9c000 */
[----:B------:R-:W-:Y:S02]  /*6860*/  FSEL R159, R67, RZ, !P4 ;  /* 0x000000ff439f7208 */ /* 0x000fe40006000000 */
[----:B------:R-:W-:-:S03]  /*6870*/  SEL R132, RZ, 0x1, P4 ;  /* 0x00000001ff847807 */ /* 0x000fc60002000000 */
[----:B------:R-:W-:-:S07]  /*6880*/  @P2 FADD.FTZ R159, R66, R159 ;  /* 0x0000009f429f2221 */ /* 0x000fce0000010000 */
.L_x_7724:
[----:B------:R-:W-:Y:S05]  /*6890*/  BSYNC B1 ;  /* 0x0000000000017941 */ /* 0x000fea0003800000 */
.L_x_7722:
        /* <DEDUP_REMOVED lines=8> */
.L_x_7733:
        /* <DEDUP_REMOVED lines=12> */
.L_x_7736:
[----:B------:R-:W-:-:S07]  /*69e0*/  MOV R134, R158 ;  /* 0x0000009e00867202 */ /* 0x000fce0000000f00 */
.L_x_7737:
[----:B------:R-:W-:Y:S05]  /*69f0*/  BSYNC B2 ;  /* 0x0000000000027941 */ /* 0x000fea0003800000 */
.L_x_7735:
        /* <DEDUP_REMOVED lines=16> */
.L_x_7741:
[----:B------:R-:W-:Y:S05]  /*6b00*/  BSYNC B3 ;  /* 0x0000000000037941 */ /* 0x000fea0003800000 */
.L_x_7740:
        /* <DEDUP_REMOVED lines=44> */
.L_x_7739:
[----:B------:R-:W-:Y:S05]  /*6dd0*/  BSYNC B2 ;  /* 0x0000000000027941 */ /* 0x000fea0003800000 */
.L_x_7738:
        /* <DEDUP_REMOVED lines=11> */
.L_x_7734:
[----:B------:R-:W-:Y:S05]  /*6e90*/  BSYNC B1 ;  /* 0x0000000000017941 */ /* 0x000fea0003800000 */
.L_x_7732:
        /* <DEDUP_REMOVED lines=8> */
.L_x_7743:
        /* <DEDUP_REMOVED lines=12> */
.L_x_7746:
[----:B------:R-:W-:-:S07]  /*6fe0*/  IMAD.MOV.U32 R136, RZ, RZ, R158 ;  /* 0x000000ffff887224 */ /* 0x000fce00078e009e */
.L_x_7747:
[----:B------:R-:W-:Y:S05]  /*6ff0*/  BSYNC B2 ;  /* 0x0000000000027941 */ /* 0x000fea0003800000 */
.L_x_7745:
        /* <DEDUP_REMOVED lines=16> */
.L_x_7751:
[----:B------:R-:W-:Y:S05]  /*7100*/  BSYNC B3 ;  /* 0x0000000000037941 */ /* 0x000fea0003800000 */
.L_x_7750:
        /* <DEDUP_REMOVED lines=44> */
.L_x_7749:
[----:B------:R-:W-:Y:S05]  /*73d0*/  BSYNC B2 ;  /* 0x0000000000027941 */ /* 0x000fea0003800000 */
.L_x_7748:
        /* <DEDUP_REMOVED lines=11> */
.L_x_7744:
[----:B------:R-:W-:Y:S05]  /*7490*/  BSYNC B1 ;  /* 0x0000000000017941 */ /* 0x000fea0003800000 */
.L_x_7742:
        /* <DEDUP_REMOVED lines=8> */
.L_x_7753:
        /* <DEDUP_REMOVED lines=12> */
.L_x_7756:
[----:B------:R-:W-:-:S07]  /*75e0*/  MOV R138, R158 ;  /* 0x0000009e008a7202 */ /* 0x000fce0000000f00 */
.L_x_7757:
[----:B------:R-:W-:Y:S05]  /*75f0*/  BSYNC B2 ;  /* 0x0000000000027941 */ /* 0x000fea0003800000 */
.L_x_7755:
        /* <DEDUP_REMOVED lines=16> */
.L_x_7761:
[----:B------:R-:W-:Y:S05]  /*7700*/  BSYNC B3 ;  /* 0x0000000000037941 */ /* 0x000fea0003800000 */
.L_x_7760:
        /* <DEDUP_REMOVED lines=44> */
.L_x_7759:
[----:B------:R-:W-:Y:S05]  /*79d0*/  BSYNC B2 ;  /* 0x0000000000027941 */ /* 0x000fea0003800000 */
.L_x_7758:
        /* <DEDUP_REMOVED lines=11> */
.L_x_7754:
[----:B------:R-:W-:Y:S05]  /*7a90*/  BSYNC B1 ;  /* 0x0000000000017941 */ /* 0x000fea0003800000 */
.L_x_7752:
        /* <DEDUP_REMOVED lines=29> */
.L_x_7763:
[----:B------:R-:W-:Y:S05]  /*7c70*/  BSYNC B1 ;  /* 0x0000000000017941 */ /* 0x000fea0003800000 */
.L_x_7762:
[----:B------:R-:W-:Y:S01]  /*7c80*/  VIADD R172, R172, 0x80 ;  /* 0x00000080acac7836 */ /* 0x000fe20000000000 */
[----:B------:R-:W-:-:S07]  /*7c90*/  IADD3 R251, R251, 0x80, RZ ;  /* 0x00000080fbfb7810 */ /* 0x000fce0007ffe0ff */
.L_x_7681:
[----:B------:R-:W-:Y:S05]  /*7ca0*/  BSYNC B0 ;  /* 0x0000000000007941 */ /* 0x000fea0003800000 */
.L_x_7680:
        /* <DEDUP_REMOVED lines=20> */
.L_x_7767:
        /* <DEDUP_REMOVED lines=12> */
.L_x_7770:
[----:B------:R-:W-:-:S07]  /*7eb0*/  MOV R146, R158 ;  /* 0x0000009e00927202 */ /* 0x000fce0000000f00 */
.L_x_7771:
[----:B------:R-:W-:Y:S05]  /*7ec0*/  BSYNC B2 ;  /* 0x0000000000027941 */ /* 0x000fea0003800000 */
.L_x_7769:
        /* <DEDUP_REMOVED lines=16> */
.L_x_7775:
[----:B------:R-:W-:Y:S05]  /*7fd0*/  BSYNC B3 ;  /* 0x0000000000037941 */ /* 0x000fea0003800000 */
.L_x_7774:
        /* <DEDUP_REMOVED lines=44> */
.L_x_7773:
[----:B------:R-:W-:Y:S05]  /*82a0*/  BSYNC B2 ;  /* 0x0000000000027941 */ /* 0x000fea0003800000 */
.L_x_7772:
        /* <DEDUP_REMOVED lines=11> */
.L_x_7768:
[----:B------:R-:W-:Y:S05]  /*8360*/  BSYNC B1 ;  /* 0x0000000000017941 */ /* 0x000fea0003800000 */
.L_x_7766:
        /* <DEDUP_REMOVED lines=8> */
.L_x_7777:
        /* <DEDUP_REMOVED lines=12> */
.L_x_7780:
[----:B------:R-:W-:-:S07]  /*84b0*/  IMAD.MOV.U32 R144, RZ, RZ, R158 ;  /* 0x000000ffff907224 */ /* 0x000fce00078e009e */
.L_x_7781:
[----:B------:R-:W-:Y:S05]  /*84c0*/  BSYNC B2 ;  /* 0x0000000000027941 */ /* 0x000fea0003800000 */
.L_x_7779:
        /* <DEDUP_REMOVED lines=16> */
.L_x_7785:
[----:B------:R-:W-:Y:S05]  /*85d0*/  BSYNC B3 ;  /* 0x0000000000037941 */ /* 0x000fea0003800000 */
.L_x_7784:
        /* <DEDUP_REMOVED lines=44> */
.L_x_7783:
[----:B------:R-:W-:Y:S05]  /*88a0*/  BSYNC B2 ;  /* 0x0000000000027941 */ /* 0x000fea0003800000 */
.L_x_7782:
        /* <DEDUP_REMOVED lines=11> */
.L_x_7778:
[----:B------:R-:W-:Y:S05]  /*8960*/  BSYNC B1 ;  /* 0x0000000000017941 */ /* 0x000fea0003800000 */
.L_x_7776:
        /* <DEDUP_REMOVED lines=8> */
.L_x_7787:
        /* <DEDUP_REMOVED lines=12> */
.L_x_7790:
[----:B------:R-:W-:-:S07]  /*8ab0*/  MOV R142, R158 ;  /* 0x0000009e008e7202 */ /* 0x000fce0000000f00 */
.L_x_7791:
[----:B------:R-:W-:Y:S05]  /*8ac0*/  BSYNC B2 ;  /* 0x0000000000027941 */ /* 0x000fea0003800000 */
.L_x_7789:
        /* <DEDUP_REMOVED lines=16> */
.L_x_7795:
[----:B------:R-:W-:Y:S05]  /*8bd0*/  BSYNC B3 ;  /* 0x0000000000037941 */ /* 0x000fea0003800000 */
.L_x_7794:
        /* <DEDUP_REMOVED lines=44> */
.L_x_7793:
[----:B------:R-:W-:Y:S05]  /*8ea0*/  BSYNC B2 ;  /* 0x0000000000027941 */ /* 0x000fea0003800000 */
.L_x_7792:
        /* <DEDUP_REMOVED lines=11> */
.L_x_7788:
[----:B------:R-:W-:Y:S05]  /*8f60*/  BSYNC B1 ;  /* 0x0000000000017941 */ /* 0x000fea0003800000 */
.L_x_7786:
        /* <DEDUP_REMOVED lines=8> */
.L_x_7797:
        /* <DEDUP_REMOVED lines=12> */
.L_x_7800:
[----:B------:R-:W-:-:S07]  /*90b0*/  IMAD.MOV.U32 R140, RZ, RZ, R158 ;  /* 0x000000ffff8c7224 */ /* 0x000fce00078e009e */
.L_x_7801:
[----:B------:R-:W-:Y:S05]  /*90c0*/  BSYNC B2 ;  /* 0x0000000000027941 */ /* 0x000fea0003800000 */
.L_x_7799:
        /* <DEDUP_REMOVED lines=16> */
.L_x_7805:
[----:B------:R-:W-:Y:S05]  /*91d0*/  BSYNC B3 ;  /* 0x0000000000037941 */ /* 0x000fea0003800000 */
.L_x_7804:
        /* <DEDUP_REMOVED lines=44> */
.L_x_7803:
[----:B------:R-:W-:Y:S05]  /*94a0*/  BSYNC B2 ;  /* 0x0000000000027941 */ /* 0x000fea0003800000 */
.L_x_7802:
        /* <DEDUP_REMOVED lines=11> */
.L_x_7798:
[----:B------:R-:W-:Y:S05]  /*9560*/  BSYNC B1 ;  /* 0x0000000000017941 */ /* 0x000fea0003800000 */
.L_x_7796:
        /* <DEDUP_REMOVED lines=8> */
.L_x_7807:
        /* <DEDUP_REMOVED lines=12> */
.L_x_7810:
[----:B------:R-:W-:-:S07]  /*96b0*/  MOV R132, R158 ;  /* 0x0000009e00847202 */ /* 0x000fce0000000f00 */
.L_x_7811:
[----:B------:R-:W-:Y:S05]  /*96c0*/  BSYNC B2 ;  /* 0x0000000000027941 */ /* 0x000fea0003800000 */
.L_x_7809:
        /* <DEDUP_REMOVED lines=16> */
.L_x_7815:
[----:B------:R-:W-:Y:S05]  /*97d0*/  BSYNC B3 ;  /* 0x0000000000037941 */ /* 0x000fea0003800000 */
.L_x_7814:
        /* <DEDUP_REMOVED lines=44> */
.L_x_7813:
[----:B------:R-:W-:Y:S05]  /*9aa0*/  BSYNC B2 ;  /* 0x0000000000027941 */ /* 0x000fea0003800000 */
.L_x_7812:
        /* <DEDUP_REMOVED lines=11> */
.L_x_7808:
[----:B------:R-:W-:Y:S05]  /*9b60*/  BSYNC B1 ;  /* 0x0000000000017941 */ /* 0x000fea0003800000 */
.L_x_7806:
        /* <DEDUP_REMOVED lines=8> */
.L_x_7817:
        /* <DEDUP_REMOVED lines=12> */
.L_x_7820:
[----:B------:R-:W-:-:S07]  /*9cb0*/  IMAD.MOV.U32 R134, RZ, RZ, R158 ;  /* 0x000000ffff867224 */ /* 0x000fce00078e009e */
.L_x_7821:
[----:B------:R-:W-:Y:S05]  /*9cc0*/  BSYNC B2 ;  /* 0x0000000000027941 */ /* 0x000fea0003800000 */
.L_x_7819:
        /* <DEDUP_REMOVED lines=16> */
.L_x_7825:
[----:B------:R-:W-:Y:S05]  /*9dd0*/  BSYNC B3 ;  /* 0x0000000000037941 */ /* 0x000fea0003800000 */
.L_x_7824:
        /* <DEDUP_REMOVED lines=44> */
.L_x_7823:
[----:B------:R-:W-:Y:S05]  /*a0a0*/  BSYNC B2 ;  /* 0x0000000000027941 */ /* 0x000fea0003800000 */
.L_x_7822:
        /* <DEDUP_REMOVED lines=11> */
.L_x_7818:
[----:B------:R-:W-:Y:S05]  /*a160*/  BSYNC B1 ;  /* 0x0000000000017941 */ /* 0x000fea0003800000 */
.L_x_7816:
        /* <DEDUP_REMOVED lines=8> */
.L_x_7827:
        /* <DEDUP_REMOVED lines=12> */
.L_x_7830:
[----:B------:R-:W-:-:S07]  /*a2b0*/  MOV R136, R158 ;  /* 0x0000009e00887202 */ /* 0x000fce0000000f00 */
.L_x_7831:
[----:B------:R-:W-:Y:S05]  /*a2c0*/  BSYNC B2 ;  /* 0x0000000000027941 */ /* 0x000fea0003800000 */
.L_x_7829:
        /* <DEDUP_REMOVED lines=16> */
.L_x_7835:
[----:B------:R-:W-:Y:S05]  /*a3d0*/  BSYNC B3 ;  /* 0x0000000000037941 */ /* 0x000fea0003800000 */
.L_x_7834:
        /* <DEDUP_REMOVED lines=42> */
[----:B------:R-:W-:Y:S01]  /*a680*/  HFMA2.MMA R64, -RZ, RZ, 0, 0 ;  /* 0x00000000ff407435 */ /* 0x000fe200000001ff */
[----:B------:R-:W-:-:S10]  /*a690*/  LOP3.LUT R150, R65, UR33, R66, 0x96, !PT ;  /* 0x0000002141967c12 */ /* 0x000fd4000f8e9642 */
.L_x_7833:
[----:B------:R-:W-:Y:S05]  /*a6a0*/  BSYNC B2 ;  /* 0x0000000000027941 */ /* 0x000fea0003800000 */
.L_x_7832:
        /* <DEDUP_REMOVED lines=11> */
.L_x_7828:
[----:B------:R-:W-:Y:S05]  /*a760*/  BSYNC B1 ;  /* 0x0000000000017941 */ /* 0x000fea0003800000 */
.L_x_7826:
[----:B------:R-:W-:Y:S04]  /*a770*/  BSSY B1, `(.L_x_7836) ;  /* 0x000005f000017945 */ /* 0x000fe80003800000 */
[----:B------:R-:W-:Y:S05]  /*a780*/  @P3 BRA `(.L_x_7837) ;  /* 0x0000000000183947 */ /* 0x000fea0003800000 */
[----:B------:R-:W-:Y:S02]  /*a790*/  MOV R181, RZ ;  /* 0x000000ff00b57202 */ /* 0x000fe40000000f00 */
[----:B------:R-:W-:Y:S01]  /*a7a0*/  MOV R154, R64 ;  /* 0x00000040009a7202 */ /* 0x000fe20000000f00 */
[----:B------:R-:W-:Y:S06]  /*a7b0*/  @!P2 BRA `(.L_x_7838) ;  /* 0x000000040068a947 */ /* 0x000fec0003800000 */
[----:B------:R-:W-:Y:S02]  /*a7c0*/  IMAD.MOV.U32 R154, RZ, RZ, R64 ;  /* 0x000000ffff9a7224 */ /* 0x000fe400078e0040 */
[----:B-----5:R-:W-:Y:S01]  /*a7d0*/  HADD2.F32 R181, -RZ, R63.H1_H1 ;  /* 0x3000003fffb57230 */ /* 0x020fe20000004100 */
[----:B------:R-:W-:Y:S06]  /*a7e0*/  BRA `(.L_x_7838) ;  /* 0x00000004005c7947 */ /* 0x000fec0003800000 */
.L_x_7837:
[C---:B------:R-:W-:Y:S01]  /*a7f0*/  ISETP.NE.AND P3, PT, R64.reuse, 0x1, PT ;  /* 0x000000014000780c */ /* 0x040fe20003f65270 */
[----:B------:R-:W-:Y:S01]  /*a800*/  BSSY B2, `(.L_x_7839) ;  /* 0x000000c000027945 */ /* 0x000fe20003800000 */
[----:B------:R-:W-:-:S11]  /*a810*/  IADD3 R154, R64, 0x1, RZ ;  /* 0x00000001409a7810 */ /* 0x000fd60007ffe0ff */
        /* <DEDUP_REMOVED lines=9> */
.L_x_7840:
[----:B------:R-:W-:-:S07]  /*a8b0*/  MOV R138, R158 ;  /* 0x0000009e008a7202 */ /* 0x000fce0000000f00 */
.L_x_7841:
[----:B------:R-:W-:Y:S05]  /*a8c0*/  BSYNC B2 ;  /* 0x0000000000027941 */ /* 0x000fea0003800000 */
.L_x_7839:
        /* <DEDUP_REMOVED lines=16> */
.L_x_7845:
[----:B------:R-:W-:Y:S05]  /*a9d0*/  BSYNC B3 ;  /* 0x0000000000037941 */ /* 0x000fea0003800000 */
.L_x_7844:
        /* <DEDUP_REMOVED lines=41> */
[----:B------:R-:W-:Y:S02]  /*ac70*/  MOV R158, R180 ;  /* 0x000000b4009e7202 */ /* 0x000fe40000000f00 */
[----:B------:R-:W-:Y:S02]  /*ac80*/  LOP3.LUT R150, R65, UR33, R66, 0x96, !PT ;  /* 0x0000002141967c12 */ /* 0x000fe4000f8e9642 */
[----:B------:R-:W-:-:S07]  /*ac90*/  MOV R156, R64 ;  /* 0x00000040009c7202 */ /* 0x000fce0000000f00 */
.L_x_7843:
[----:B------:R-:W-:Y:S05]  /*aca0*/  BSYNC B2 ;  /* 0x0000000000027941 */ /* 0x000fea0003800000 */
.L_x_7842:
        /* <DEDUP_REMOVED lines=11> */
.L_x_7838:
[----:B------:R-:W-:Y:S05]  /*ad60*/  BSYNC B1 ;  /* 0x0000000000017941 */ /* 0x000fea0003800000 */
.L_x_7836:
        /* <DEDUP_REMOVED lines=29> */
.L_x_7847:
[----:B------:R-:W-:Y:S05]  /*af40*/  BSYNC B1 ;  /* 0x0000000000017941 */ /* 0x000fea0003800000 */
.L_x_7846:
[----:B------:R-:W-:Y:S01]  /*af50*/  VIADD R172, R172, 0x80 ;  /* 0x00000080acac7836 */ /* 0x000fe20000000000 */
[----:B------:R-:W-:-:S07]  /*af60*/  IADD3 R251, R251, 0x80, RZ ;  /* 0x00000080fbfb7810 */ /* 0x000fce0007ffe0ff */
.L_x_7765:
[----:B------:R-:W-:Y:S05]  /*af70*/  BSYNC B0 ;  /* 0x0000000000007941 */ /* 0x000fea0003800000 */
.L_x_7764:
        /* <DEDUP_REMOVED lines=20> */
.L_x_7851:
        /* <DEDUP_REMOVED lines=12> */
.L_x_7854:
[----:B------:R-:W-:-:S07]  /*b180*/  IMAD.MOV.U32 R146, RZ, RZ, R158 ;  /* 0x000000ffff927224 */ /* 0x000fce00078e009e */
.L_x_7855:
[----:B------:R-:W-:Y:S05]  /*b190*/  BSYNC B2 ;  /* 0x0000000000027941 */ /* 0x000fea0003800000 */
.L_x_7853:
        /* <DEDUP_REMOVED lines=16> */
.L_x_7859:
[----:B------:R-:W-:Y:S05]  /*b2a0*/  BSYNC B3 ;  /* 0x0000000000037941 */ /* 0x000fea0003800000 */
.L_x_7858:
        /* <DEDUP_REMOVED lines=44> */
.L_x_7857:
[----:B------:R-:W-:Y:S05]  /*b570*/  BSYNC B2 ;  /* 0x0000000000027941 */ /* 0x000fea0003800000 */
.L_x_7856:
[----:B------:R-:W-:Y:S01]  /*b580*/  I2FP.F32.U32 R65, R146 ;  /* 0x0000009200417245 */ /* 0x000fe20000201000 */
[----:B-----5:R-:W-:Y:S01]  /*b590*/  HADD2.F32 R67, -RZ, R56.H0_H0 ;  /* 0x20000038ff437230 */ /* 0x020fe20000004100 */
[----:B------:R-:W-:-:S04]  /*b5a0*/  MOV R66, 0x2f800000 ;  /* 0x2f80000000427802 */ /* 0x000fc80000000f00 */
        /* <DEDUP_REMOVED lines=8> */
.L_x_7852:
[----:B------:R-:W-:Y:S05]  /*b630*/  BSYNC B1 ;  /* 0x0000000000017941 */ /* 0x000fea0003800000 */
.L_x_7850:
[----:B------:R-:W-:Y:S04]  /*b640*/  BSSY B1, `(.L_x_7860) ;  /* 0x000005f000017945 */ /* 0x000fe80003800000 */
[----:B------:R-:W-:Y:S05]  /*b650*/  @P3 BRA `(.L_x_7861) ;  /* 0x0000000000183947 */ /* 0x000fea0003800000 */
[----:B------:R-:W-:Y:S01]  /*b660*/  IMAD.MOV.U32 R185, RZ, RZ, RZ ;  /* 0x000000ffffb97224 */ /* 0x000fe200078e00ff */
[----:B------:R-:W-:Y:S01]  /*b670*/  MOV R65, R64 ;  /* 0x0000004000417202 */ /* 0x000fe20000000f00 */
[----:B------:R-:W-:Y:S06]  /*b680*/  @!P2 BRA `(.L_x_7862) ;  /* 0x000000040068a947 */ /* 0x000fec0003800000 */
[----:B------:R-:W-:Y:S01]  /*b690*/  MOV R65, R64 ;  /* 0x0000004000417202 */ /* 0x000fe20000000f00 */
[----:B-----5:R-:W-:Y:S01]  /*b6a0*/  HADD2.F32 R185, -RZ, R60.H1_H1 ;  /* 0x3000003cffb97230 */ /* 0x020fe20000004100 */
[----:B------:R-:W-:Y:S06]  /*b6b0*/  BRA `(.L_x_7862) ;  /* 0x00000004005c7947 */ /* 0x000fec0003800000 */
.L_x_7861:
[C---:B------:R-:W-:Y:S01]  /*b6c0*/  ISETP.NE.AND P4, PT, R64.reuse, 0x1, PT ;  /* 0x000000014000780c */ /* 0x040fe20003f85270 */
[----:B------:R-:W-:Y:S01]  /*b6d0*/  BSSY B2, `(.L_x_7863) ;  /* 0x000000c000027945 */ /* 0x000fe20003800000 */
[----:B------:R-:W-:-:S11]  /*b6e0*/  VIADD R65, R64, 0x1 ;  /* 0x0000000140417836 */ /* 0x000fd60000000000 */
        /* <DEDUP_REMOVED lines=9> */
.L_x_7864:
[----:B------:R-:W-:-:S07]  /*b780*/  MOV R144, R158 ;  /* 0x0000009e00907202 */ /* 0x000fce0000000f00 */
.L_x_7865:
[----:B------:R-:W-:Y:S05]  /*b790*/  BSYNC B2 ;  /* 0x0000000000027941 */ /* 0x000fea0003800000 */
.L_x_7863:
        /* <DEDUP_REMOVED lines=16> */
.L_x_7869:
[----:B------:R-:W-:Y:S05]  /*b8a0*/  BSYNC B3 ;  /* 0x0000000000037941 */ /* 0x000fea0003800000 */
.L_x_7868:
        /* <DEDUP_REMOVED lines=43> */
[----:B------:R-:W-:-:S10]  /*bb60*/  MOV R156, R64 ;  /* 0x00000040009c7202 */ /* 0x000fd40000000f00 */
.L_x_7867:
[----:B------:R-:W-:Y:S05]  /*bb70*/  BSYNC B2 ;  /* 0x0000000000027941 */ /* 0x000fea0003800000 */
.L_x_7866:
        /* <DEDUP_REMOVED lines=11> */
.L_x_7862:
[----:B------:R-:W-:Y:S05]  /*bc30*/  BSYNC B1 ;  /* 0x0000000000017941 */ /* 0x000fea0003800000 */
.L_x_7860:
[----:B------:R-:W-:Y:S04]  /*bc40*/  BSSY B1, `(.L_x_7870) ;  /* 0x000005f000017945 */ /* 0x000fe80003800000 */
[----:B------:R-:W-:Y:S05]  /*bc50*/  @P3 BRA `(.L_x_7871) ;  /* 0x0000000000183947 */ /* 0x000fea0003800000 */
[----:B------:R-:W-:Y:S02]  /*bc60*/  MOV R187, RZ ;  /* 0x000000ff00bb7202 */ /* 0x000fe40000000f00 */
[----:B------:R-:W-:Y:S01]  /*bc70*/  MOV R64, R65 ;  /* 0x0000004100407202 */ /* 0x000fe20000000f00 */
[----:B------:R-:W-:Y:S06]  /*bc80*/  @!P2 BRA `(.L_x_7872) ;  /* 0x000000040068a947 */ /* 0x000fec0003800000 */
[----:B------:R-:W-:Y:S02]  /*bc90*/  IMAD.MOV.U32 R64, RZ, RZ, R65 ;  /* 0x000000ffff407224 */ /* 0x000fe400078e0041 */
[----:B-----5:R-:W-:Y:S01]  /*bca0*/  HADD2.F32 R187, -RZ, R61.H0_H0 ;  /* 0x2000003dffbb7230 */ /* 0x020fe20000004100 */
[----:B------:R-:W-:Y:S06]  /*bcb0*/  BRA `(.L_x_7872) ;  /* 0x00000004005c7947 */ /* 0x000fec0003800000 */
.L_x_7871:
        /* <DEDUP_REMOVED lines=12> */
.L_x_7874:
[----:B------:R-:W-:-:S07]  /*bd80*/  MOV R142, R158 ;  /* 0x0000009e008e7202 */ /* 0x000fce0000000f00 */
.L_x_7875:
[----:B------:R-:W-:Y:S05]  /*bd90*/  BSYNC B2 ;  /* 0x0000000000027941 */ /* 0x000fea0003800000 */
.L_x_7873:
        /* <DEDUP_REMOVED lines=16> */
.L_x_7879:
[----:B------:R-:W-:Y:S05]  /*bea0*/  BSYNC B3 ;  /* 0x0000000000037941 */ /* 0x000fea0003800000 */
.L_x_7878:
        /* <DEDUP_REMOVED lines=41> */
[----:B------:R-:W-:Y:S01]  /*c140*/  MOV R156, R64 ;  /* 0x00000040009c7202 */ /* 0x000fe20000000f00 */
[----:B------:R-:W-:Y:S01]  /*c150*/  IMAD.MOV.U32 R64, RZ, RZ, RZ ;  /* 0x000000ffff407224 */ /* 0x000fe200078e00ff */
[----:B------:R-:W-:-:S07]  /*c160*/  LOP3.LUT R150, R65, UR33, R66, 0x96, !PT ;  /* 0x0000002141967c12 */ /* 0x000fce000f8e9642 */
.L_x_7877:
[----:B------:R-:W-:Y:S05]  /*c170*/  BSYNC B2 ;  /* 0x0000000000027941 */ /* 0x000fea0003800000 */
.L_x_7876:
        /* <DEDUP_REMOVED lines=11> */
.L_x_7872:
[----:B------:R-:W-:Y:S05]  /*c230*/  BSYNC B1 ;  /* 0x0000000000017941 */ /* 0x000fea0003800000 */
.L_x_7870:
        /* <DEDUP_REMOVED lines=8> */
.L_x_7881:
        /* <DEDUP_REMOVED lines=12> */
.L_x_7884:
[----:B------:R-:W-:-:S07]  /*c380*/  IMAD.MOV.U32 R140, RZ, RZ, R158 ;  /* 0x000000ffff8c7224 */ /* 0x000fce00078e009e */
.L_x_7885:
[----:B------:R-:W-:Y:S05]  /*c390*/  BSYNC B2 ;  /* 0x0000000000027941 */ /* 0x000fea0003800000 */
.L_x_7883:
        /* <DEDUP_REMOVED lines=16> */
.L_x_7889:
[----:B------:R-:W-:Y:S05]  /*c4a0*/  BSYNC B3 ;  /* 0x0000000000037941 */ /* 0x000fea0003800000 */
.L_x_7888:
        /* <DEDUP_REMOVED lines=44> */
.L_x_7887:
[----:B------:R-:W-:Y:S05]  /*c770*/  BSYNC B2 ;  /* 0x0000000000027941 */ /* 0x000fea0003800000 */
.L_x_7886:
[----:B------:R-:W-:Y:S01]  /*c780*/  I2FP.F32.U32 R64, R140 ;  /* 0x0000008c00407245 */ /* 0x000fe20000201000 */
[----:B-----5:R-:W-:Y:S01]  /*c790*/  HADD2.F32 R66, -RZ, R57.H1_H1 ;  /* 0x30000039ff427230 */ /* 0x020fe20000004100 */
[----:B------:R-:W-:-:S04]  /*c7a0*/  MOV R67, 0x2f800000 ;  /* 0x2f80000000437802 */ /* 0x000fc80000000f00 */
        /* <DEDUP_REMOVED lines=8> */
.L_x_7882:
[----:B------:R-:W-:Y:S05]  /*c830*/  BSYNC B1 ;  /* 0x0000000000017941 */ /* 0x000fea0003800000 */
.L_x_7880:
[----:B------:R-:W-:Y:S04]  /*c840*/  BSSY B1, `(.L_x_7890) ;  /* 0x000005f000017945 */ /* 0x000fe80003800000 */
[----:B------:R-:W-:Y:S05]  /*c850*/  @P3 BRA `(.L_x_7891) ;  /* 0x0000000000183947 */ /* 0x000fea0003800000 */
[----:B------:R-:W-:Y:S01]  /*c860*/  IMAD.MOV.U32 R191, RZ, RZ, RZ ;  /* 0x000000ffffbf7224 */ /* 0x000fe200078e00ff */
[----:B------:R-:W-:Y:S01]  /*c870*/  MOV R64, R65 ;  /* 0x0000004100407202 */ /* 0x000fe20000000f00 */
[----:B------:R-:W-:Y:S06]  /*c880*/  @!P2 BRA `(.L_x_7892) ;  /* 0x000000040068a947 */ /* 0x000fec0003800000 */
[----:B------:R-:W-:Y:S01]  /*c890*/  MOV R64, R65 ;  /* 0x0000004100407202 */ /* 0x000fe20000000f00 */
[----:B-----5:R-:W-:Y:S01]  /*c8a0*/  HADD2.F32 R191, -RZ, R62.H0_H0 ;  /* 0x2000003effbf7230 */ /* 0x020fe20000004100 */
[----:B------:R-:W-:Y:S06]  /*c8b0*/  BRA `(.L_x_7892) ;  /* 0x00000004005c7947 */ /* 0x000fec0003800000 */
.L_x_7891:
        /* <DEDUP_REMOVED lines=12> */
.L_x_7894:
[----:B------:R-:W-:-:S07]  /*c980*/  MOV R132, R158 ;  /* 0x0000009e00847202 */ /* 0x000fce0000000f00 */
.L_x_7895:
[----:B------:R-:W-:Y:S05]  /*c990*/  BSYNC B2 ;  /* 0x0000000000027941 */ /* 0x000fea0003800000 */
.L_x_7893:
        /* <DEDUP_REMOVED lines=16> */
.L_x_7899:
[----:B------:R-:W-:Y:S05]  /*caa0*/  BSYNC B3 ;  /* 0x0000000000037941 */ /* 0x000fea0003800000 */
.L_x_7898:
        /* <DEDUP_REMOVED lines=44> */
.L_x_7897:
[----:B------:R-:W-:Y:S05]  /*cd70*/  BSYNC B2 ;  /* 0x0000000000027941 */ /* 0x000fea0003800000 */
.L_x_7896:
        /* <DEDUP_REMOVED lines=11> */
.L_x_7892:
[----:B------:R-:W-:Y:S05]  /*ce30*/  BSYNC B1 ;  /* 0x0000000000017941 */ /* 0x000fea0003800000 */
.L_x_7890:
        /* <DEDUP_REMOVED lines=8> */
.L_x_7901:
        /* <DEDUP_REMOVED lines=12> */
.L_x_7904:
[----:B------:R-:W-:-:S07]  /*cf80*/  MOV R134, R158 ;  /* 0x0000009e00867202 */ /* 0x000fce0000000f00 */
.L_x_7905:
[----:B------:R-:W-:Y:S05]  /*cf90*/  BSYNC B2 ;  /* 0x0000000000027941 */ /* 0x000fea0003800000 */
.L_x_7903:
        /* <DEDUP_REMOVED lines=16> */
.L_x_7909:
[----:B------:R-:W-:Y:S05]  /*d0a0*/  BSYNC B3 ;  /* 0x0000000000037941 */ /* 0x000fea0003800000 */
.L_x_7908:
        /* <DEDUP_REMOVED lines=41> */
[----:B------:R-:W-:Y:S01]  /*d340*/  LOP3.LUT R150, R65, UR33, R66, 0x96, !PT ;  /* 0x0000002141967c12 */ /* 0x000fe2000f8e9642 */
[----:B------:R-:W-:Y:S01]  /*d350*/  IMAD.MOV.U32 R65, RZ, RZ, RZ ;  /* 0x000000ffff417224 */ /* 0x000fe200078e00ff */
[----:B------:R-:W-:-:S07]  /*d360*/  MOV R156, R64 ;  /* 0x00000040009c7202 */ /* 0x000fce0000000f00 */
.L_x_7907:
[----:B------:R-:W-:Y:S05]  /*d370*/  BSYNC B2 ;  /* 0x0000000000027941 */ /* 0x000fea0003800000 */
.L_x_7906:
        /* <DEDUP_REMOVED lines=11> */
.L_x_7902:
[----:B------:R-:W-:Y:S05]  /*d430*/  BSYNC B1 ;  /* 0x0000000000017941 */ /* 0x000fea0003800000 */
.L_x_7900:
        /* <DEDUP_REMOVED lines=8> */
.L_x_7911:
        /* <DEDUP_REMOVED lines=12> */
.L_x_7914:
[----:B------:R-:W-:-:S07]  /*d580*/  IMAD.MOV.U32 R136, RZ, RZ, R158 ;  /* 0x000000ffff887224 */ /* 0x000fce00078e009e */
.L_x_7915:
[----:B------:R-:W-:Y:S05]  /*d590*/  BSYNC B2 ;  /* 0x0000000000027941 */ /* 0x000fea0003800000 */
.L_x_7913:
        /* <DEDUP_REMOVED lines=16> */
.L_x_7919:
[----:B------:R-:W-:Y:S05]  /*d6a0*/  BSYNC B3 ;  /* 0x0000000000037941 */ /* 0x000fea0003800000 */
.L_x_7918:
        /* <DEDUP_REMOVED lines=44> */
.L_x_7917:
[----:B------:R-:W-:Y:S05]  /*d970*/  BSYNC B2 ;  /* 0x0000000000027941 */ /* 0x000fea0003800000 */
.L_x_7916:
        /* <DEDUP_REMOVED lines=11> */
.L_x_7912:
[----:B------:R-:W-:Y:S05]  /*da30*/  BSYNC B1 ;  /* 0x0000000000017941 */ /* 0x000fea0003800000 */
.L_x_7910:
        /* <DEDUP_REMOVED lines=8> */
.L_x_7921:
        /* <DEDUP_REMOVED lines=12> */
.L_x_7924:
[----:B------:R-:W-:-:S07]  /*db80*/  MOV R138, R158 ;  /* 0x0000009e008a7202 */ /* 0x000fce0000000f00 */
.L_x_7925:
[----:B------:R-:W-:Y:S05]  /*db90*/  BSYNC B2 ;  /* 0x0000000000027941 */ /* 0x000fea0003800000 */
.L_x_7923:
        /* <DEDUP_REMOVED lines=16> */
.L_x_7929:
[----:B------:R-:W-:Y:S05]  /*dca0*/  BSYNC B3 ;  /* 0x0000000000037941 */ /* 0x000fea0003800000 */
.L_x_7928:
        /* <DEDUP_REMOVED lines=44> */
.L_x_7927:
[----:B------:R-:W-:Y:S05]  /*df70*/  BSYNC B2 ;  /* 0x0000000000027941 */ /* 0x000fea0003800000 */
.L_x_7926:
        /* <DEDUP_REMOVED lines=11> */
.L_x_7922:
[----:B------:R-:W-:Y:S05]  /*e030*/  BSYNC B1 ;  /* 0x0000000000017941 */ /* 0x000fea0003800000 */
.L_x_7920:
        /* <DEDUP_REMOVED lines=29> */
.L_x_7931:
[----:B------:R-:W-:Y:S05]  /*e210*/  BSYNC B1 ;  /* 0x0000000000017941 */ /* 0x000fea0003800000 */
.L_x_7930:
[----:B------:R-:W-:Y:S01]  /*e220*/  IADD3 R172, R172, 0x80, RZ ;  /* 0x00000080acac7810 */ /* 0x000fe20007ffe0ff */
[----:B------:R-:W-:-:S07]  /*e230*/  VIADD R251, R251, 0x80 ;  /* 0x00000080fbfb7836 */ /* 0x000fce0000000000 */
.L_x_7849:
[----:B------:R-:W-:Y:S05]  /*e240*/  BSYNC B0 ;  /* 0x0000000000007941 */ /* 0x000fea0003800000 */
.L_x_7848:
        /* <DEDUP_REMOVED lines=14> */
[----:B------:R-:W-:Y:S02]  /*e330*/  MOV R199, RZ ;  /* 0x000000ff00c77202 */ /* 0x000fe40000000f00 */
[----:B------:R-:W-:Y:S01]  /*e340*/  MOV R64, R154 ;  /* 0x0000009a00407202 */ /* 0x000fe20000000f00 */
[----:B------:R-:W-:Y:S06]  /*e350*/  @!P2 BRA `(.L_x_7936) ;  /* 0x000000040068a947 */ /* 0x000fec0003800000 */
[----:B------:R-:W-:Y:S02]  /*e360*/  IMAD.MOV.U32 R64, RZ, RZ, R154 ;  /* 0x000000ffff407224 */ /* 0x000fe400078e009a */
[----:B-----5:R-:W-:Y:S01]  /*e370*/  HADD2.F32 R199, -RZ, R60.H0_H0 ;  /* 0x2000003cffc77230 */ /* 0x020fe20000004100 */
[----:B------:R-:W-:Y:S06]  /*e380*/  BRA `(.L_x_7936) ;  /* 0x00000004005c7947 */ /* 0x000fec0003800000 */
.L_x_7935:
        /* <DEDUP_REMOVED lines=12> */
.L_x_7938:
[----:B------:R-:W-:-:S07]  /*e450*/  MOV R146, R158 ;  /* 0x0000009e00927202 */ /* 0x000fce0000000f00 */
.L_x_7939:
[----:B------:R-:W-:Y:S05]  /*e460*/  BSYNC B2 ;  /* 0x0000000000027941 */ /* 0x000fea0003800000 */
.L_x_7937:
        /* <DEDUP_REMOVED lines=16> */
.L_x_7943:
[----:B------:R-:W-:Y:S05]  /*e570*/  BSYNC B3 ;  /* 0x0000000000037941 */ /* 0x000fea0003800000 */
.L_x_7942:
        /* <DEDUP_REMOVED lines=44> */
.L_x_7941:
[----:B------:R-:W-:Y:S05]  /*e840*/  BSYNC B2 ;  /* 0x0000000000027941 */ /* 0x000fea0003800000 */
.L_x_7940:
        /* <DEDUP_REMOVED lines=11> */
.L_x_7936:
[----:B------:R-:W-:Y:S05]  /*e900*/  BSYNC B1 ;  /* 0x0000000000017941 */ /* 0x000fea0003800000 */
.L_x_7934:
        /* <DEDUP_REMOVED lines=8> */
.L_x_7945:
        /* <DEDUP_REMOVED lines=12> */
.L_x_7948:
[----:B------:R-:W-:-:S07]  /*ea50*/  IMAD.MOV.U32 R144, RZ, RZ, R158 ;  /* 0x000000ffff907224 */ /* 0x000fce00078e009e */
.L_x_7949:
[----:B------:R-:W-:Y:S05]  /*ea60*/  BSYNC B2 ;  /* 0x0000000000027941 */ /* 0x000fea0003800000 */
.L_x_7947:
        /* <DEDUP_REMOVED lines=16> */
.L_x_7953:
[----:B------:R-:W-:Y:S05]  /*eb70*/  BSYNC B3 ;  /* 0x0000000000037941 */ /* 0x000fea0003800000 */
.L_x_7952:
        /* <DEDUP_REMOVED lines=44> */
.L_x_7951:
[----:B------:R-:W-:Y:S05]  /*ee40*/  BSYNC B2 ;  /* 0x0000000000027941 */ /* 0x000fea0003800000 */
.L_x_7950:
        /* <DEDUP_REMOVED lines=11> */
.L_x_7946:
[----:B------:R-:W-:Y:S05]  /*ef00*/  BSYNC B1 ;  /* 0x0000000000017941 */ /* 0x000fea0003800000 */
.L_x_7944:
        /* <DEDUP_REMOVED lines=8> */
.L_x_7955:
        /* <DEDUP_REMOVED lines=12> */
.L_x_7958:
[----:B------:R-:W-:-:S07]  /*f050*/  MOV R142, R158 ;  /* 0x0000009e008e7202 */ /* 0x000fce0000000f00 */
.L_x_7959:
[----:B------:R-:W-:Y:S05]  /*f060*/  BSYNC B2 ;  /* 0x0000000000027941 */ /* 0x000fea0003800000 */
.L_x_7957:
        /* <DEDUP_REMOVED lines=16> */
.L_x_7963:
[----:B------:R-:W-:Y:S05]  /*f170*/  BSYNC B3 ;  /* 0x0000000000037941 */ /* 0x000fea0003800000 */
.L_x_7962:
        /* <DEDUP_REMOVED lines=44> */
.L_x_7961:
[----:B------:R-:W-:Y:S05]  /*f440*/  BSYNC B2 ;  /* 0x0000000000027941 */ /* 0x000fea0003800000 */
.L_x_7960:
        /* <DEDUP_REMOVED lines=11> */
.L_x_7956:
[----:B------:R-:W-:Y:S05]  /*f500*/  BSYNC B1 ;  /* 0x0000000000017941 */ /* 0x000fea0003800000 */
.L_x_7954:
        /* <DEDUP_REMOVED lines=8> */
.L_x_7965:
        /* <DEDUP_REMOVED lines=12> */
.L_x_7968:
[----:B------:R-:W-:-:S07]  /*f650*/  MOV R140, R158 ;  /* 0x0000009e008c7202 */ /* 0x000fce0000000f00 */
.L_x_7969:
[----:B------:R-:W-:Y:S05]  /*f660*/  BSYNC B2 ;  /* 0x0000000000027941 */ /* 0x000fea0003800000 */
.L_x_7967:
        /* <DEDUP_REMOVED lines=16> */
.L_x_7973:
[----:B------:R-:W-:Y:S05]  /*f770*/  BSYNC B3 ;  /* 0x0000000000037941 */ /* 0x000fea0003800000 */
.L_x_7972:
        /* <DEDUP_REMOVED lines=44> */
.L_x_7971:
[----:B------:R-:W-:Y:S05]  /*fa40*/  BSYNC B2 ;  /* 0x0000000000027941 */ /* 0x000fea0003800000 */
.L_x_7970:
        /* <DEDUP_REMOVED lines=11> */
.L_x_7966:
[----:B------:R-:W-:Y:S05]  /*fb00*/  BSYNC B1 ;  /* 0x0000000000017941 */ /* 0x000fea0003800000 */
.L_x_7964:
        /* <DEDUP_REMOVED lines=8> */
.L_x_7975:
        /* <DEDUP_REMOVED lines=12> */
.L_x_7978:
[----:B------:R-:W-:-:S07]  /*fc50*/  IMAD.MOV.U32 R132, RZ, RZ, R158 ;  /* 0x000000ffff847224 */ /* 0x000fce00078e009e */
.L_x_7979:
[----:B------:R-:W-:Y:S05]  /*fc60*/  BSYNC B2 ;  /* 0x0000000000027941 */ /* 0x000fea0003800000 */
.L_x_7977:
        /* <DEDUP_REMOVED lines=16> */
.L_x_7983:
[----:B------:R-:W-:Y:S05]  /*fd70*/  BSYNC B3 ;  /* 0x0000000000037941 */ /* 0x000fea0003800000 */
.L_x_7982:
        /* <DEDUP_REMOVED lines=44> */
.L_x_7981:
[----:B------:R-:W-:Y:S05]  /*10040*/  BSYNC B2 ;  /* 0x0000000000027941 */ /* 0x000fea0003800000 */
.L_x_7980:
        /* <DEDUP_REMOVED lines=11> */
.L_x_7976:
[----:B------:R-:W-:Y:S05]  /*10100*/  BSYNC B1 ;  /* 0x0000000000017941 */ /* 0x000fea0003800000 */
.L_x_7974:
        /* <DEDUP_REMOVED lines=8> */
.L_x_7985:
        /* <DEDUP_REMOVED lines=12> */
.L_x_7988:
[----:B------:R-:W-:-:S07]  /*10250*/  MOV R134, R158 ;  /* 0x0000009e00867202 */ /* 0x000fce0000000f00 */
.L_x_7989:
[----:B------:R-:W-:Y:S05]  /*10260*/  BSYNC B2 ;  /* 0x0000000000027941 */ /* 0x000fea0003800000 */
.L_x_7987:
        /* <DEDUP_REMOVED lines=16> */
.L_x_7993:
[----:B------:R-:W-:Y:S05]  /*10370*/  BSYNC B3 ;  /* 0x0000000000037941 */ /* 0x000fea0003800000 */
.L_x_7992:
        /* <DEDUP_REMOVED lines=44> */
.L_x_7991:
[----:B------:R-:W-:Y:S05]  /*10640*/  BSYNC B2 ;  /* 0x0000000000027941 */ /* 0x000fea0003800000 */
.L_x_7990:
        /* <DEDUP_REMOVED lines=11> */
.L_x_7986:
[----:B------:R-:W-:Y:S05]  /*10700*/  BSYNC B1 ;  /* 0x0000000000017941 */ /* 0x000fea0003800000 */
.L_x_7984:
        /* <DEDUP_REMOVED lines=8> */
.L_x_7995:
        /* <DEDUP_REMOVED lines=12> */
.L_x_7998:
[----:B------:R-:W-:-:S07]  /*10850*/  MOV R136, R158 ;  /* 0x0000009e00887202 */ /* 0x000fce0000000f00 */
.L_x_7999:
[----:B------:R-:W-:Y:S05]  /*10860*/  BSYNC B2 ;  /* 0x0000000000027941 */ /* 0x000fea0003800000 */
.L_x_7997:
        /* <DEDUP_REMOVED lines=16> */
.L_x_8003:
[----:B------:R-:W-:Y:S05]  /*10970*/  BSYNC B3 ;  /* 0x0000000000037941 */ /* 0x000fea0003800000 */
.L_x_8002:
        /* <DEDUP_REMOVED lines=44> */
.L_x_8001:
[----:B------:R-:W-:Y:S05]  /*10c40*/  BSYNC B2 ;  /* 0x0000000000027941 */ /* 0x000fea0003800000 */
.L_x_8000:
        /* <DEDUP_REMOVED lines=11> */
.L_x_7996:
[----:B------:R-:W-:Y:S05]  /*10d00*/  BSYNC B1 ;  /* 0x0000000000017941 */ /* 0x000fea0003800000 */
.L_x_7994:
        /* <DEDUP_REMOVED lines=8> */
.L_x_8005:
        /* <DEDUP_REMOVED lines=12> */
.L_x_8008:
[----:B------:R-:W-:-:S07]  /*10e50*/  IMAD.MOV.U32 R138, RZ, RZ, R158 ;  /* 0x000000ffff8a7224 */ /* 0x000fce00078e009e */
.L_x_8009:
[----:B------:R-:W-:Y:S05]  /*10e60*/  BSYNC B2 ;  /* 0x0000000000027941 */ /* 0x000fea0003800000 */
.L_x_8007:
        /* <DEDUP_REMOVED lines=16> */
.L_x_8013:
[----:B------:R-:W-:Y:S05]  /*10f70*/  BSYNC B3 ;  /* 0x0000000000037941 */ /* 0x000fea0003800000 */
.L_x_8012:
        /* <DEDUP_REMOVED lines=44> */
.L_x_8011:
[----:B------:R-:W-:Y:S05]  /*11240*/  BSYNC B2 ;  /* 0x0000000000027941 */ /* 0x000fea0003800000 */
.L_x_8010:
        /* <DEDUP_REMOVED lines=11> */
.L_x_8006:
[----:B------:R-:W-:Y:S05]  /*11300*/  BSYNC B1 ;  /* 0x0000000000017941 */ /* 0x000fea0003800000 */
.L_x_8004:
        /* <DEDUP_REMOVED lines=29> */
.L_x_8015:
[----:B------:R-:W-:Y:S05]  /*114e0*/  BSYNC B1 ;  /* 0x0000000000017941 */ /* 0x000fea0003800000 */
.L_x_8014:
[----:B------:R-:W-:Y:S02]  /*114f0*/  IADD3 R172, R172, 0x80, RZ ;  /* 0x00000080acac7810 */ /* 0x000fe40007ffe0ff */
[----:B------:R-:W-:-:S07]  /*11500*/  IADD3 R251, R251, 0x80, RZ ;  /* 0x00000080fbfb7810 */ /* 0x000fce0007ffe0ff */
.L_x_7933:
[----:B------:R-:W-:Y:S05]  /*11510*/  BSYNC B0 ;  /* 0x0000000000007941 */ /* 0x000fea0003800000 */
.L_x_7932:
        /* <DEDUP_REMOVED lines=17> */
[----:B------:R-:W-:Y:S01]  /*11630*/  MOV R64, R154 ;  /* 0x0000009a00407202 */ /* 0x000fe20000000f00 */
[----:B-----5:R-:W-:Y:S01]  /*11640*/  HADD2.F32 R215, -RZ, R60.H0_H0 ;  /* 0x2000003cffd77230 */ /* 0x020fe20000004100 */
[----:B------:R-:W-:Y:S06]  /*11650*/  BRA `(.L_x_8020) ;  /* 0x00000004005c7947 */ /* 0x000fec0003800000 */
.L_x_8019:
        /* <DEDUP_REMOVED lines=12> */
.L_x_8022:
[----:B------:R-:W-:-:S07]  /*11720*/  MOV R146, R158 ;  /* 0x0000009e00927202 */ /* 0x000fce0000000f00 */
.L_x_8023:
[----:B------:R-:W-:Y:S05]  /*11730*/  BSYNC B2 ;  /* 0x0000000000027941 */ /* 0x000fea0003800000 */
.L_x_8021:
        /* <DEDUP_REMOVED lines=16> */
.L_x_8027:
[----:B------:R-:W-:Y:S05]  /*11840*/  BSYNC B3 ;  /* 0x0000000000037941 */ /* 0x000fea0003800000 */
.L_x_8026:
        /* <DEDUP_REMOVED lines=44> */
.L_x_8025:
[----:B------:R-:W-:Y:S05]  /*11b10*/  BSYNC B2 ;  /* 0x0000000000027941 */ /* 0x000fea0003800000 */
.L_x_8024:
        /* <DEDUP_REMOVED lines=11> */
.L_x_8020:
[----:B------:R-:W-:Y:S05]  /*11bd0*/  BSYNC B1 ;  /* 0x0000000000017941 */ /* 0x000fea0003800000 */
.L_x_8018:
        /* <DEDUP_REMOVED lines=8> */
.L_x_8029:
        /* <DEDUP_REMOVED lines=12> */
.L_x_8032:
[----:B------:R-:W-:-:S07]  /*11d20*/  MOV R144, R158 ;  /* 0x0000009e00907202 */ /* 0x000fce0000000f00 */
.L_x_8033:
[----:B------:R-:W-:Y:S05]  /*11d30*/  BSYNC B2 ;  /* 0x0000000000027941 */ /* 0x000fea0003800000 */
.L_x_8031:
        /* <DEDUP_REMOVED lines=16> */
.L_x_8037:
[----:B------:R-:W-:Y:S05]  /*11e40*/  BSYNC B3 ;  /* 0x0000000000037941 */ /* 0x000fea0003800000 */
.L_x_8036:
        /* <DEDUP_REMOVED lines=44> */
.L_x_8035:
[----:B------:R-:W-:Y:S05]  /*12110*/  BSYNC B2 ;  /* 0x0000000000027941 */ /* 0x000fea0003800000 */
.L_x_8034:
        /* <DEDUP_REMOVED lines=11> */
.L_x_8030:
[----:B------:R-:W-:Y:S05]  /*121d0*/  BSYNC B1 ;  /* 0x0000000000017941 */ /* 0x000fea0003800000 */
.L_x_8028:
        /* <DEDUP_REMOVED lines=8> */
.L_x_8039:
        /* <DEDUP_REMOVED lines=12> */
.L_x_8042:
[----:B------:R-:W-:-:S07]  /*12320*/  IMAD.MOV.U32 R142, RZ, RZ, R158 ;  /* 0x000000ffff8e7224 */ /* 0x000fce00078e009e */
.L_x_8043:
[----:B------:R-:W-:Y:S05]  /*12330*/  BSYNC B2 ;  /* 0x0000000000027941 */ /* 0x000fea0003800000 */
.L_x_8041:
        /* <DEDUP_REMOVED lines=16> */
.L_x_8047:
[----:B------:R-:W-:Y:S05]  /*12440*/  BSYNC B3 ;  /* 0x0000000000037941 */ /* 0x000fea0003800000 */
.L_x_8046:
        /* <DEDUP_REMOVED lines=44> */
.L_x_8045:
[----:B------:R-:W-:Y:S05]  /*12710*/  BSYNC B2 ;  /* 0x0000000000027941 */ /* 0x000fea0003800000 */
.L_x_8044:
        /* <DEDUP_REMOVED lines=11> */
.L_x_8040:
[----:B------:R-:W-:Y:S05]  /*127d0*/  BSYNC B1 ;  /* 0x0000000000017941 */ /* 0x000fea0003800000 */
.L_x_8038:
        /* <DEDUP_REMOVED lines=8> */
.L_x_8049:
        /* <DEDUP_REMOVED lines=12> */
.L_x_8052:
[----:B------:R-:W-:-:S07]  /*12920*/  MOV R140, R158 ;  /* 0x0000009e008c7202 */ /* 0x000fce0000000f00 */
.L_x_8053:
[----:B------:R-:W-:Y:S05]  /*12930*/  BSYNC B2 ;  /* 0x0000000000027941 */ /* 0x000fea0003800000 */
.L_x_8051:
        /* <DEDUP_REMOVED lines=16> */
.L_x_8057:
[----:B------:R-:W-:Y:S05]  /*12a40*/  BSYNC B3 ;  /* 0x0000000000037941 */ /* 0x000fea0003800000 */
.L_x_8056:
        /* <DEDUP_REMOVED lines=44> */
.L_x_8055:
[----:B------:R-:W-:Y:S05]  /*12d10*/  BSYNC B2 ;  /* 0x0000000000027941 */ /* 0x000fea0003800000 */
.L_x_8054:
        /* <DEDUP_REMOVED lines=11> */
.L_x_8050:
[----:B------:R-:W-:Y:S05]  /*12dd0*/  BSYNC B1 ;  /* 0x0000000000017941 */ /* 0x000fea0003800000 */
.L_x_8048:
        /* <DEDUP_REMOVED lines=8> */
.L_x_8059:
        /* <DEDUP_REMOVED lines=12> */
.L_x_8062:
[----:B------:R-:W-:-:S07]  /*12f20*/  MOV R132, R158 ;  /* 0x0000009e00847202 */ /* 0x000fce0000000f00 */
.L_x_8063:
[----:B------:R-:W-:Y:S05]  /*12f30*/  BSYNC B2 ;  /* 0x0000000000027941 */ /* 0x000fea0003800000 */
.L_x_8061:
        /* <DEDUP_REMOVED lines=16> */
.L_x_8067:
[----:B------:R-:W-:Y:S05]  /*13040*/  BSYNC B3 ;  /* 0x0000000000037941 */ /* 0x000fea0003800000 */
.L_x_8066:
        /* <DEDUP_REMOVED lines=44> */
.L_x_8065:
[----:B------:R-:W-:Y:S05]  /*13310*/  BSYNC B2 ;  /* 0x0000000000027941 */ /* 0x000fea0003800000 */
.L_x_8064:
        /* <DEDUP_REMOVED lines=11> */
.L_x_8060:
[----:B------:R-:W-:Y:S05]  /*133d0*/  BSYNC B1 ;  /* 0x0000000000017941 */ /* 0x000fea0003800000 */
.L_x_8058:
        /* <DEDUP_REMOVED lines=8> */
.L_x_8069:
        /* <DEDUP_REMOVED lines=12> */
.L_x_8072:
[----:B------:R-:W-:-:S07]  /*13520*/  IMAD.MOV.U32 R134, RZ, RZ, R158 ;  /* 0x000000ffff867224 */ /* 0x000fce00078e009e */
.L_x_8073:
[----:B------:R-:W-:Y:S05]  /*13530*/  BSYNC B2 ;  /* 0x0000000000027941 */ /* 0x000fea0003800000 */
.L_x_8071:
        /* <DEDUP_REMOVED lines=16> */
.L_x_8077:
[----:B------:R-:W-:Y:S05]  /*13640*/  BSYNC B3 ;  /* 0x0000000000037941 */ /* 0x000fea0003800000 */
.L_x_8076:
        /* <DEDUP_REMOVED lines=44> */
.L_x_8075:
[----:B------:R-:W-:Y:S05]  /*13910*/  BSYNC B2 ;  /* 0x0000000000027941 */ /* 0x000fea0003800000 */
.L_x_8074:
        /* <DEDUP_REMOVED lines=11> */
.L_x_8070:
[----:B------:R-:W-:Y:S05]  /*139d0*/  BSYNC B1 ;  /* 0x0000000000017941 */ /* 0x000fea0003800000 */
.L_x_8068:
        /* <DEDUP_REMOVED lines=8> */
.L_x_8079:
        /* <DEDUP_REMOVED lines=12> */
.L_x_8082:
[----:B------:R-:W-:-:S07]  /*13b20*/  MOV R136, R158 ;  /* 0x0000009e00887202 */ /* 0x000fce0000000f00 */
.L_x_8083:
[----:B------:R-:W-:Y:S05]  /*13b30*/  BSYNC B2 ;  /* 0x0000000000027941 */ /* 0x000fea0003800000 */
.L_x_8081:
        /* <DEDUP_REMOVED lines=16> */
.L_x_8087:
[----:B------:R-:W-:Y:S05]  /*13c40*/  BSYNC B3 ;  /* 0x0000000000037941 */ /* 0x000fea0003800000 */
.L_x_8086:
        /* <DEDUP_REMOVED lines=44> */
.L_x_8085:
[----:B------:R-:W-:Y:S05]  /*13f10*/  BSYNC B2 ;  /* 0x0000000000027941 */ /* 0x000fea0003800000 */
.L_x_8084:
        /* <DEDUP_REMOVED lines=11> */
.L_x_8080:
[----:B------:R-:W-:Y:S05]  /*13fd0*/  BSYNC B1 ;  /* 0x0000000000017941 */ /* 0x000fea0003800000 */
.L_x_8078:
        /* <DEDUP_REMOVED lines=8> */
.L_x_8089:
        /* <DEDUP_REMOVED lines=12> */
.L_x_8092:
[----:B------:R-:W-:-:S07]  /*14120*/  MOV R138, R158 ;  /* 0x0000009e008a7202 */ /* 0x000fce0000000f00 */
.L_x_8093:
[----:B------:R-:W-:Y:S05]  /*14130*/  BSYNC B2 ;  /* 0x0000000000027941 */ /* 0x000fea0003800000 */
.L_x_8091:
        /* <DEDUP_REMOVED lines=16> */
.L_x_8097:
[----:B------:R-:W-:Y:S05]  /*14240*/  BSYNC B3 ;  /* 0x0000000000037941 */ /* 0x000fea0003800000 */
.L_x_8096:
        /* <DEDUP_REMOVED lines=44> */
.L_x_8095:
[----:B------:R-:W-:Y:S05]  /*14510*/  BSYNC B2 ;  /* 0x0000000000027941 */ /* 0x000fea0003800000 */
.L_x_8094:
        /* <DEDUP_REMOVED lines=11> */
.L_x_8090:
[----:B------:R-:W-:Y:S05]  /*145d0*/  BSYNC B1 ;  /* 0x0000000000017941 */ /* 0x000fea0003800000 */
.L_x_8088:
        /* <DEDUP_REMOVED lines=29> */
.L_x_8099:
[----:B------:R-:W-:Y:S05]  /*147b0*/  BSYNC B1 ;  /* 0x0000000000017941 */ /* 0x000fea0003800000 */
.L_x_8098:
[----:B------:R-:W-:Y:S01]  /*147c0*/  VIADD R172, R172, 0x80 ;  /* 0x00000080acac7836 */ /* 0x000fe20000000000 */
[----:B------:R-:W-:-:S07]  /*147d0*/  IADD3 R251, R251, 0x80, RZ ;  /* 0x00000080fbfb7810 */ /* 0x000fce0007ffe0ff */
.L_x_8017:
[----:B------:R-:W-:Y:S05]  /*147e0*/  BSYNC B0 ;  /* 0x0000000000007941 */ /* 0x000fea0003800000 */
.L_x_8016:
        /* <DEDUP_REMOVED lines=20> */
.L_x_8103:
        /* <DEDUP_REMOVED lines=12> */
.L_x_8106:
[----:B------:R-:W-:-:S07]  /*149f0*/  IMAD.MOV.U32 R146, RZ, RZ, R158 ;  /* 0x000000ffff927224 */ /* 0x000fce00078e009e */
.L_x_8107:
[----:B------:R-:W-:Y:S05]  /*14a00*/  BSYNC B2 ;  /* 0x0000000000027941 */ /* 0x000fea0003800000 */
.L_x_8105:
        /* <DEDUP_REMOVED lines=16> */
.L_x_8111:
[----:B------:R-:W-:Y:S05]  /*14b10*/  BSYNC B3 ;  /* 0x0000000000037941 */ /* 0x000fea0003800000 */
.L_x_8110:
        /* <DEDUP_REMOVED lines=44> */
.L_x_8109:
[----:B------:R-:W-:Y:S05]  /*14de0*/  BSYNC B2 ;  /* 0x0000000000027941 */ /* 0x000fea0003800000 */
.L_x_8108:
        /* <DEDUP_REMOVED lines=11> */
.L_x_8104:
[----:B------:R-:W-:Y:S05]  /*14ea0*/  BSYNC B1 ;  /* 0x0000000000017941 */ /* 0x000fea0003800000 */
.L_x_8102:
        /* <DEDUP_REMOVED lines=8> */
.L_x_8113:
        /* <DEDUP_REMOVED lines=12> */
.L_x_8116:
[----:B------:R-:W-:-:S07]  /*14ff0*/  MOV R144, R158 ;  /* 0x0000009e00907202 */ /* 0x000fce0000000f00 */
.L_x_8117:
[----:B------:R-:W-:Y:S05]  /*15000*/  BSYNC B2 ;  /* 0x0000000000027941 */ /* 0x000fea0003800000 */
.L_x_8115:
        /* <DEDUP_REMOVED lines=16> */
.L_x_8121:
[----:B------:R-:W-:Y:S05]  /*15110*/  BSYNC B3 ;  /* 0x0000000000037941 */ /* 0x000fea0003800000 */
.L_x_8120:
        /* <DEDUP_REMOVED lines=44> */
.L_x_8119:
[----:B------:R-:W-:Y:S05]  /*153e0*/  BSYNC B2 ;  /* 0x0000000000027941 */ /* 0x000fea0003800000 */
.L_x_8118:
        /* <DEDUP_REMOVED lines=11> */
.L_x_8114:
[----:B------:R-:W-:Y:S05]  /*154a0*/  BSYNC B1 ;  /* 0x0000000000017941 */ /* 0x000fea0003800000 */
.L_x_8112:
        /* <DEDUP_REMOVED lines=8> */
.L_x_8123:
        /* <DEDUP_REMOVED lines=12> */
.L_x_8126:
[----:B------:R-:W-:-:S07]  /*155f0*/  MOV R142, R158 ;  /* 0x0000009e008e7202 */ /* 0x000fce0000000f00 */
.L_x_8127:
[----:B------:R-:W-:Y:S05]  /*15600*/  BSYNC B2 ;  /* 0x0000000000027941 */ /* 0x000fea0003800000 */
.L_x_8125:
        /* <DEDUP_REMOVED lines=16> */
.L_x_8131:
[----:B------:R-:W-:Y:S05]  /*15710*/  BSYNC B3 ;  /* 0x0000000000037941 */ /* 0x000fea0003800000 */
.L_x_8130:
        /* <DEDUP_REMOVED lines=44> */
.L_x_8129:
[----:B------:R-:W-:Y:S05]  /*159e0*/  BSYNC B2 ;  /* 0x0000000000027941 */ /* 0x000fea0003800000 */
.L_x_8128:
        /* <DEDUP_REMOVED lines=11> */
.L_x_8124:
[----:B------:R-:W-:Y:S05]  /*15aa0*/  BSYNC B1 ;  /* 0x0000000000017941 */ /* 0x000fea0003800000 */
.L_x_8122:
        /* <DEDUP_REMOVED lines=8> */
.L_x_8133:
        /* <DEDUP_REMOVED lines=12> */
.L_x_8136:
[----:B------:R-:W-:-:S07]  /*15bf0*/  IMAD.MOV.U32 R140, RZ, RZ, R158 ;  /* 0x000000ffff8c7224 */ /* 0x000fce00078e009e */
.L_x_8137:
[----:B------:R-:W-:Y:S05]  /*15c00*/  BSYNC B2 ;  /* 0x0000000000027941 */ /* 0x000fea0003800000 */
.L_x_8135:
        /* <DEDUP_REMOVED lines=16> */
.L_x_8141:
[----:B------:R-:W-:Y:S05]  /*15d10*/  BSYNC B3 ;  /* 0x0000000000037941 */ /* 0x000fea0003800000 */
.L_x_8140:
        /* <DEDUP_REMOVED lines=44> */
.L_x_8139:
[----:B------:R-:W-:Y:S05]  /*15fe0*/  BSYNC B2 ;  /* 0x0000000000027941 */ /* 0x000fea0003800000 */
.L_x_8138:
        /* <DEDUP_REMOVED lines=11> */
.L_x_8134:
[----:B------:R-:W-:Y:S05]  /*160a0*/  BSYNC B1 ;  /* 0x0000000000017941 */ /* 0x000fea0003800000 */
.L_x_8132:
        /* <DEDUP_REMOVED lines=8> */
.L_x_8143:
        /* <DEDUP_REMOVED lines=12> */
.L_x_8146:
[----:B------:R-:W-:-:S07]  /*161f0*/  MOV R132, R158 ;  /* 0x0000009e00847202 */ /* 0x000fce0000000f00 */
.L_x_8147:
[----:B------:R-:W-:Y:S05]  /*16200*/  BSYNC B2 ;  /* 0x0000000000027941 */ /* 0x000fea0003800000 */
.L_x_8145:
        /* <DEDUP_REMOVED lines=16> */
.L_x_8151:
[----:B------:R-:W-:Y:S05]  /*16310*/  BSYNC B3 ;  /* 0x0000000000037941 */ /* 0x000fea0003800000 */
.L_x_8150:
        /* <DEDUP_REMOVED lines=44> */
.L_x_8149:
[----:B------:R-:W-:Y:S05]  /*165e0*/  BSYNC B2 ;  /* 0x0000000000027941 */ /* 0x000fea0003800000 */
.L_x_8148:
        /* <DEDUP_REMOVED lines=11> */
.L_x_8144:
[----:B------:R-:W-:Y:S05]  /*166a0*/  BSYNC B1 ;  /* 0x0000000000017941 */ /* 0x000fea0003800000 */
.L_x_8142:
        /* <DEDUP_REMOVED lines=8> */
.L_x_8153:
        /* <DEDUP_REMOVED lines=12> */
.L_x_8156:
[----:B------:R-:W-:-:S07]  /*167f0*/  MOV R134, R158 ;  /* 0x0000009e00867202 */ /* 0x000fce0000000f00 */
.L_x_8157:
[----:B------:R-:W-:Y:S05]  /*16800*/  BSYNC B2 ;  /* 0x0000000000027941 */ /* 0x000fea0003800000 */
.L_x_8155:
        /* <DEDUP_REMOVED lines=16> */
.L_x_8161:
[----:B------:R-:W-:Y:S05]  /*16910*/  BSYNC B3 ;  /* 0x0000000000037941 */ /* 0x000fea0003800000 */
.L_x_8160:
        /* <DEDUP_REMOVED lines=44> */
.L_x_8159:
[----:B------:R-:W-:Y:S05]  /*16be0*/  BSYNC B2 ;  /* 0x0000000000027941 */ /* 0x000fea0003800000 */
.L_x_8158:
        /* <DEDUP_REMOVED lines=11> */
.L_x_8154:
[----:B------:R-:W-:Y:S05]  /*16ca0*/  BSYNC B1 ;  /* 0x0000000000017941 */ /* 0x000fea0003800000 */
.L_x_8152:
        /* <DEDUP_REMOVED lines=8> */
.L_x_8163:
        /* <DEDUP_REMOVED lines=12> */
.L_x_8166:
[----:B------:R-:W-:-:S07]  /*16df0*/  IMAD.MOV.U32 R136, RZ, RZ, R158 ;  /* 0x000000ffff887224 */ /* 0x000fce00078e009e */
.L_x_8167:
[----:B------:R-:W-:Y:S05]  /*16e00*/  BSYNC B2 ;  /* 0x0000000000027941 */ /* 0x000fea0003800000 */
.L_x_8165:
        /* <DEDUP_REMOVED lines=16> */
.L_x_8171:
[----:B------:R-:W-:Y:S05]  /*16f10*/  BSYNC B3 ;  /* 0x0000000000037941 */ /* 0x000fea0003800000 */
.L_x_8170:
        /* <DEDUP_REMOVED lines=44> */
.L_x_8169:
[----:B------:R-:W-:Y:S05]  /*171e0*/  BSYNC B2 ;  /* 0x0000000000027941 */ /* 0x000fea0003800000 */
.L_x_8168:
        /* <DEDUP_REMOVED lines=11> */
.L_x_8164:
[----:B------:R-:W-:Y:S05]  /*172a0*/  BSYNC B1 ;  /* 0x0000000000017941 */ /* 0x000fea0003800000 */
.L_x_8162:
        /* <DEDUP_REMOVED lines=8> */
.L_x_8173:
        /* <DEDUP_REMOVED lines=12> */
.L_x_8176:
[----:B------:R-:W-:-:S07]  /*173f0*/  MOV R138, R158 ;  /* 0x0000009e008a7202 */ /* 0x000fce0000000f00 */
.L_x_8177:
[----:B------:R-:W-:Y:S05]  /*17400*/  BSYNC B2 ;  /* 0x0000000000027941 */ /* 0x000fea0003800000 */
.L_x_8175:
        /* <DEDUP_REMOVED lines=16> */
.L_x_8181:
[----:B------:R-:W-:Y:S05]  /*17510*/  BSYNC B3 ;  /* 0x0000000000037941 */ /* 0x000fea0003800000 */
.L_x_8180:
        /* <DEDUP_REMOVED lines=44> */
.L_x_8179:
[----:B------:R-:W-:Y:S05]  /*177e0*/  BSYNC B2 ;  /* 0x0000000000027941 */ /* 0x000fea0003800000 */
.L_x_8178:
        /* <DEDUP_REMOVED lines=11> */
.L_x_8174:
[----:B------:R-:W-:Y:S05]  /*178a0*/  BSYNC B1 ;  /* 0x0000000000017941 */ /* 0x000fea0003800000 */
.L_x_8172:
[----:B------:R-:W0:Y:S01]  /*178b0*/  LDC.64 R64, c[0x0][0x238] ;  /* 0x00008e00ff407b82 */ /* 0x000e220000000a00 */
[----:B------:R-:W-:Y:S02]  /*178c0*/  F2FP.F16.F32.PACK_AB R67, R245, R243 ;  /* 0x000000f3f543723e */ /* 0x000fe400000000ff */
[----:B------:R-:W-:Y:S01]  /*178d0*/  F2FP.F16.F32.PACK_AB R66, R241, R239 ;  /* 0x000000eff142723e */ /* 0x000fe200000000ff */
[----:B0-----:R-:W-:Y:S01]  /*178e0*/  IMAD.WIDE.U32 R246, R172, 0x10, R64 ;  /* 0x00000010acf67825 */ /* 0x001fe200078e0040 */
[----:B------:R-:W-:Y:S02]  /*178f0*/  F2FP.F16.F32.PACK_AB R65, R237, R235 ;  /* 0x000000ebed41723e */ /* 0x000fe400000000ff */
[----:B------:R-:W-:-:S05]  /*17900*/  F2FP.F16.F32.PACK_AB R64, R233, R231 ;  /* 0x000000e7e940723e */ /* 0x000fca00000000ff */
[----:B------:R2:W-:Y:S01]  /*17910*/  STG.E.128 desc[UR6][R246.64], R64 ;  /* 0x00000040f6007986 */ /* 0x0005e2000c101d06 */
[----:B------:R-:W-:Y:S05]  /*17920*/  @!P1 BRA `(.L_x_8101) ;  /* 0x0000000000509947 */ /* 0x000fea0003800000 */
[----:B--2---:R-:W-:Y:S01]  /*17930*/  SHF.L.U32 R67, R136, 0x10, RZ ;  /* 0x0000001088437819 */ /* 0x004fe200000006ff */
        /* <DEDUP_REMOVED lines=19> */
.L_x_8101:
[----:B------:R-:W-:Y:S05]  /*17a70*/  BSYNC B0 ;  /* 0x0000000000007941 */ /* 0x000fea0003800000 */
.L_x_8100:
[----:B0123--:R-:W-:Y:S01]  /*17a80*/  FADD.FTZ R64, RZ, R141 ;  /* 0x0000008dff407221 */ /* 0x00ffe20000010000 */
        /* <DEDUP_REMOVED lines=209> */
.L_x_8208:
        /* <DEDUP_REMOVED lines=13> */
[----:B------:R-:W-:Y:S01]  /*18870*/  LOP3.LUT P2, RZ, R67, 0x1f, R49, 0xf8, !PT ;  /* 0x0000001f43ff7812 */ /* 0x000fe2000784f831 */
[----:B0-----:R-:W-:-:S10]  /*18880*/  IMAD.MOV.U32 R170, RZ, RZ, RZ ;  /* 0x000000ffffaa7224 */ /* 0x001fd400078e00ff */
[----:B------:R-:W-:Y:S02]  /*18890*/  @!P1 IADD3 R66, R66, R249, RZ ;  /* 0x000000f942429210 */ /* 0x000fe40007ffe0ff */
[----:B------:R-:W-:Y:S01]  /*188a0*/  @!P1 MOV R170, R160 ;  /* 0x000000a000aa9202 */ /* 0x000fe20000000f00 */
[----:B------:R-:W-:Y:S04]  /*188b0*/  BSSY B0, `(.L_x_8183) ;  /* 0x000013b000007945 */ /* 0x000fe80003800000 */
[----:B------:R-:W0:Y:S01]  /*188c0*/  SHFL.DOWN PT, R249, R170, 0x2, 0x1f ;  /* 0x08401f00aaf97f89 */ /* 0x000e2200000e0000 */
[----:B------:R-:W1:Y:S01]  /*188d0*/  @!P2 LDC.64 R64, c[0x0][0x250] ;  /* 0x00009400ff40ab82 */ /* 0x000e620000000a00 */
[----:B0-----:R-:W-:Y:S02]  /*188e0*/  I2FP.F32.S32 R178, R249 ;  /* 0x000000f900b27245 */ /* 0x001fe40000201400 */
[----:B-1----:R-:W-:-:S02]  /*188f0*/  @!P2 LEA R246, P3, R43, R64, 0x2 ;  /* 0x000000402bf6a211 */ /* 0x002fc400078610ff */
[----:B------:R-:W-:Y:S02]  /*18900*/  @!P1 MOV R64, 0x400 ;  /* 0x0000040000409802 */ /* 0x000fe40000000f00 */
[----:B------:R-:W-:Y:S02]  /*18910*/  @!P2 LEA.HI.X R247, R43, R65, R168, 0x2, P3 ;  /* 0x000000412bf7a211 */ /* 0x000fe400018f14a8 */
[----:B------:R-:W0:Y:S02]  /*18920*/  @!P1 S2R R65, SR_CgaCtaId ;  /* 0x0000000000419919 */ /* 0x000e240000008800 */
[----:B0-----:R-:W-:-:S04]  /*18930*/  @!P1 LEA R65, R65, R64, 0x18 ;  /* 0x0000004041419211 */ /* 0x001fc800078ec0ff */
[----:B------:R-:W-:Y:S02]  /*18940*/  @!P1 LEA R172, R66, R65, 0x3 ;  /* 0x0000004142ac9211 */ /* 0x000fe400078e18ff */
[----:B------:R-:W-:Y:S01]  /*18950*/  CS2R R64, SRZ ;  /* 0x0000000000407805 */ /* 0x000fe2000001ff00 */
[----:B------:R-:W0:Y:S05]  /*18960*/  @!P2 LDC.64 R66, c[0x0][0x258] ;  /* 0x00009600ff42ab82 */ /* 0x000e2a0000000a00 */
[----:B------:R-:W1:Y:S01]  /*18970*/  @!P1 LDS.64 R64, [R172] ;  /* 0x00000000ac409984 */ /* 0x000e620000000a00 */
[----:B0-----:R-:W-:-:S04]  /*18980*/  @!P2 LEA R66, P1, R43, R66, 0x2 ;  /* 0x000000422b42a211 */ /* 0x001fc800078210ff */
[----:B------:R-:W-:Y:S01]  /*18990*/  @!P2 LEA.HI.X R67, R43, R67, R168, 0x2, P1 ;  /* 0x000000432b43a211 */ /* 0x000fe200008f14a8 */
[----:B------:R-:W-:Y:S01]  /*189a0*/  IMAD.IADD R168, R249, 0x1, R170 ;  /* 0x00000001f9a87824 */ /* 0x000fe200078e02aa */
[----:B------:R-:W-:Y:S02]  /*189b0*/  I2FP.F32.S32 R249, R170 ;  /* 0x000000aa00f97245 */ /* 0x000fe40000201400 */
[----:B------:R-:W-:Y:S02]  /*189c0*/  PLOP3.LUT P1, PT, PT, PT, UP0, 0x40, 0x0 ;  /* 0x000000000000781c */ /* 0x000fe40003f2e808 */
[----:B------:R-:W-:Y:S01]  /*189d0*/  I2FP.F32.S32 R174, R168 ;  /* 0x000000a800ae7245 */ /* 0x000fe20000201400 */
[----:B------:R-:W0:Y:S03]  /*189e0*/  SHFL.DOWN PT, R180, R168, 0x1, 0x1f ;  /* 0x08201f00a8b47f89 */ /* 0x000e2600000e0000 */
[----:B------:R-:W2:Y:S01]  /*189f0*/  MUFU.RCP R176, R174 ;  /* 0x000000ae00b07308 */ /* 0x000ea20000001000 */
[----:B-1----:R-:W1:Y:S01]  /*18a00*/  SHFL.DOWN PT, R251, R64, 0x2, 0x1f ;  /* 0x08401f0040fb7f89 */ /* 0x002e6200000e0000 */
[----:B0-----:R-:W-:-:S02]  /*18a10*/  IADD3 R182, R168, R180, RZ ;  /* 0x000000b4a8b67210 */ /* 0x001fc40007ffe0ff */
[----:B------:R-:W-:Y:S02]  /*18a20*/  I2FP.F32.S32 R180, R180 ;  /* 0x000000b400b47245 */ /* 0x000fe40000201400 */
[----:B------:R-:W-:Y:S01]  /*18a30*/  I2FP.F32.S32 R182, R182 ;  /* 0x000000b600b67245 */ /* 0x000fe20000201400 */
[----:B-1----:R-:W-:-:S05]  /*18a40*/  FMUL.FTZ R172, R251, R178 ;  /* 0x000000b2fbac7220 */ /* 0x002fca0000410000 */
[----:B------:R-:W0:Y:S01]  /*18a50*/  MUFU.RCP R182, R182 ;  /* 0x000000b600b67308 */ /* 0x000e220000001000 */
[----:B------:R-:W-:Y:S01]  /*18a60*/  FFMA.FTZ R172, R249, R64, R172 ;  /* 0x00000040f9ac7223 */ /* 0x000fe200000100ac */
[----:B------:R-:W-:-:S03]  /*18a70*/  FADD.FTZ R64, -R251, R64 ;  /* 0x00000040fb407221 */ /* 0x000fc60000010100 */
[----:B--2---:R-:W-:Y:S01]  /*18a80*/  FMUL.FTZ R172, R176, R172 ;  /* 0x000000acb0ac7220 */ /* 0x004fe20000410000 */
[----:B------:R-:W-:-:S04]  /*18a90*/  FMUL.FTZ R64, R64, R64 ;  /* 0x0000004040407220 */ /* 0x000fc80000410000 */
[----:B------:R-:W1:Y:S01]  /*18aa0*/  SHFL.DOWN PT, R170, R172, 0x1, 0x1f ;  /* 0x08201f00acaa7f89 */ /* 0x000e6200000e0000 */
[----:B------:R-:W-:-:S04]  /*18ab0*/  FMUL.FTZ R64, R64, R249 ;  /* 0x000000f940407220 */ /* 0x000fc80000410000 */
[----:B------:R-:W-:Y:S01]  /*18ac0*/  FMUL.FTZ R64, R64, R178 ;  /* 0x000000b240407220 */ /* 0x000fe20000410000 */
[----:B-1----:R-:W-:Y:S01]  /*18ad0*/  FMUL.FTZ R184, R170, R180 ;  /* 0x000000b4aab87220 */ /* 0x002fe20000410000 */
[----:B------:R-:W-:-:S03]  /*18ae0*/  FADD.FTZ R170, R172, -R170 ;  /* 0x800000aaacaa7221 */ /* 0x000fc60000010000 */
[----:B------:R-:W-:Y:S01]  /*18af0*/  FFMA.FTZ R184, R174, R172, R184 ;  /* 0x000000acaeb87223 */ /* 0x000fe200000100b8 */
[----:B------:R-:W-:-:S03]  /*18b00*/  FMUL.FTZ R251, R170, R170 ;  /* 0x000000aaaafb7220 */ /* 0x000fc60000410000 */
[----:B0-----:R-:W-:Y:S01]  /*18b10*/  FMUL.FTZ R184, R182, R184 ;  /* 0x000000b8b6b87220 */ /* 0x001fe20000410000 */
[----:B------:R-:W-:-:S04]  /*18b20*/  FMUL.FTZ R251, R174, R251 ;  /* 0x000000fbaefb7220 */ /* 0x000fc80000410000 */
[----:B------:R-:W-:Y:S01]  /*18b30*/  FMUL.FTZ R251, R251, R180 ;  /* 0x000000b4fbfb7220 */ /* 0x000fe20000410000 */
[----:B------:R-:W0:Y:S02]  /*18b40*/  SHFL.IDX PT, R184, R184, RZ, 0x1f ;  /* 0x00001fffb8b87589 */ /* 0x000e2400000e0000 */
[----:B0-----:R-:W-:Y:S02]  /*18b50*/  FMUL.FTZ R168, R184, R184 ;  /* 0x000000b8b8a87220 */ /* 0x001fe40000410000 */
[----:B------:R-:W-:Y:S03]  /*18b60*/  @!P2 STG.E desc[UR6][R246.64], R184 ;  /* 0x000000b8f600a986 */ /* 0x000fe6000c101906 */
[----:B------:R-:W-:Y:S02]  /*18b70*/  FSEL R186, R168, RZ, !P1 ;  /* 0x000000ffa8ba7208 */ /* 0x000fe40004800000 */
[----:B------:R-:W0:Y:S01]  /*18b80*/  SHFL.DOWN PT, R168, R65, 0x2, 0x1f ;  /* 0x08401f0041a87f89 */ /* 0x000e2200000e0000 */
[----:B-----5:R-:W-:Y:S01]  /*18b90*/  ISETP.GE.AND P1, PT, R164, 0x1, PT ;  /* 0x00000001a400780c */ /* 0x020fe20003f26270 */
[----:B0-----:R-:W-:-:S02]  /*18ba0*/  FADD.FTZ R249, R168, R65 ;  /* 0x00000041a8f97221 */ /* 0x001fc40000010000 */
[----:B------:R-:W0:Y:S02]  /*18bb0*/  LDC R65, c[0x0][0x2d8] ;  /* 0x0000b600ff417b82 */ /* 0x000e240000000800 */
[----:B------:R-:W-:-:S05]  /*18bc0*/  FFMA.FTZ R64, R176, R64, R249 ;  /* 0x00000040b0407223 */ /* 0x000fca00000100f9 */
[----:B------:R-:W1:Y:S02]  /*18bd0*/  SHFL.DOWN PT, R249, R64, 0x1, 0x1f ;  /* 0x08201f0040f97f89 */ /* 0x000e6400000e0000 */
[----:B-1----:R-:W-:-:S04]  /*18be0*/  FADD.FTZ R249, R64, R249 ;  /* 0x000000f940f97221 */ /* 0x002fc80000010000 */
[----:B------:R-:W-:-:S05]  /*18bf0*/  FFMA.FTZ R251, R182, R251, R249 ;  /* 0x000000fbb6fb7223 */ /* 0x000fca00000100f9 */
[----:B------:R-:W0:Y:S02]  /*18c00*/  SHFL.IDX PT, R168, R251, RZ, 0x1f ;  /* 0x00001ffffba87589 */ /* 0x000e2400000e0000 */
[----:B0-----:R-:W-:-:S04]  /*18c10*/  FFMA.FTZ R65, R168, UR11, R65 ;  /* 0x0000000ba8417c23 */ /* 0x001fc80008010041 */
[----:B------:R-:W-:-:S04]  /*18c20*/  FADD.FTZ R65, R65, R186 ;  /* 0x000000ba41417221 */ /* 0x000fc80000010000 */
[----:B------:R-:W0:Y:S02]  /*18c30*/  MUFU.RSQ R249, R65 ;  /* 0x0000004100f97308 */ /* 0x000e240000001400 */
[----:B0-----:R0:W-:Y:S01]  /*18c40*/  @!P2 STG.E desc[UR6][R66.64], R249 ;  /* 0x000000f94200a986 */ /* 0x0011e2000c101906 */
[----:B------:R-:W-:Y:S05]  /*18c50*/  @!P1 BRA `(.L_x_8184) ;  /* 0x0000001000009947 */ /* 0x000fea0003800000 */
[----:B------:R-:W-:Y:S01]  /*18c60*/  IADD3 R45, R164, -0x1, RZ ;  /* 0xffffffffa42d7810 */ /* 0x000fe20007ffe0ff */
[----:B------:R-:W-:Y:S01]  /*18c70*/  BSSY B1, `(.L_x_8185) ;  /* 0x0000029000017945 */ /* 0x000fe20003800000 */
[----:B------:R-:W-:-:S03]  /*18c80*/  PLOP3.LUT P1, PT, PT, PT, UP0, 0x40, 0x0 ;  /* 0x000000000000781c */ /* 0x000fc60003f2e808 */
[----:B------:R-:W-:Y:S01]  /*18c90*/  IMAD R166, R45, R166, RZ ;  /* 0x000000a62da67224 */ /* 0x000fe200078e02ff */
[----:B------:R-:W-:Y:S02]  /*18ca0*/  LOP3.LUT R45, R49, 0x7f, RZ, 0xc0, !PT ;  /* 0x0000007f312d7812 */ /* 0x000fe400078ec0ff */
[----:B------:R-:W-:Y:S02]  /*18cb0*/  FSEL R168, R184, RZ, P1 ;  /* 0x000000ffb8a87208 */ /* 0x000fe40000800000 */
        /* <DEDUP_REMOVED lines=36> */
.L_x_8186:
[----:B------:R-:W-:Y:S05]  /*18f00*/  BSYNC B1 ;  /* 0x0000000000017941 */ /* 0x000fea0003800000 */
.L_x_8185:
        /* <DEDUP_REMOVED lines=35> */
.L_x_8188:
[----:B------:R-:W-:Y:S05]  /*19140*/  BSYNC B1 ;  /* 0x0000000000017941 */ /* 0x000fea0003800000 */
.L_x_8187:
        /* <DEDUP_REMOVED lines=35> */
.L_x_8190:
[----:B------:R-:W-:Y:S05]  /*19380*/  BSYNC B1 ;  /* 0x0000000000017941 */ /* 0x000fea0003800000 */
.L_x_8189:
        /* <DEDUP_REMOVED lines=35> */
.L_x_8192:
[----:B------:R-:W-:Y:S05]  /*195c0*/  BSYNC B1 ;  /* 0x0000000000017941 */ /* 0x000fea0003800000 */
.L_x_8191:
        /* <DEDUP_REMOVED lines=35> */
.L_x_8194:
[----:B------:R-:W-:Y:S05]  /*19800*/  BSYNC B1 ;  /* 0x0000000000017941 */ /* 0x000fea0003800000 */
.L_x_8193:
        /* <DEDUP_REMOVED lines=35> */
.L_x_8196:
[----:B------:R-:W-:Y:S05]  /*19a40*/  BSYNC B1 ;  /* 0x0000000000017941 */ /* 0x000fea0003800000 */
.L_x_8195:
        /* <DEDUP_REMOVED lines=33> */
.L_x_8184:
[----:B------:R-:W-:Y:S05]  /*19c60*/  BSYNC B0 ;  /* 0x0000000000007941 */ /* 0x000fea0003800000 */
.L_x_8183:
[----:B------:R-:W-:Y:S01]  /*19c70*/  LOP3.LUT P1, RZ, R42, 0x2, RZ, 0xc0, !PT ;  /* 0x000000022aff7812 */ /* 0x000fe2000782c0ff */
[----:B------:R-:W-:-:S03]  /*19c80*/  VIADD R43, R43, UR14 ;  /* 0x0000000e2b2b7c36 */ /* 0x000fc60008000000 */
[----:B------:R-:W-:Y:S02]  /*19c90*/  SEL R170, RZ, 0x1, P1 ;  /* 0x00000001ffaa7807 */ /* 0x000fe40000800000 */
[----:B------:R-:W-:-:S13]  /*19ca0*/  ISETP.GE.AND P1, PT, R43, UR15, PT ;  /* 0x0000000f2b007c0c */ /* 0x000fda000bf26270 */
[----:B------:R-:W-:Y:S05]  /*19cb0*/  @!P1 BRA `(.L_x_8197) ;  /* 0xfffffe78006c9947 */ /* 0x000fea000383ffff */
[----:B------:R-:W-:Y:S05]  /*19cc0*/  EXIT ;  /* 0x000000000000794d */ /* 0x000fea0003800000 */
.L_x_8182:
[----:B------:R-:W-:Y:S01]  /*19cd0*/  HFMA2.MMA R184, -RZ, RZ, 0, 5.9604644775390625e-08 ;  /* 0x00000001ffb87435 */ /* 0x000fe200000001ff */
[----:B------:R-:W-:Y:S01]  /*19ce0*/  MOV R251, R172 ;  /* 0x000000ac00fb7202 */ /* 0x000fe20000000f00 */
[----:B------:R-:W-:Y:S01]  /*19cf0*/  IMAD.MOV.U32 R186, RZ, RZ, 0x1f ;  /* 0x0000001fffba7424 */ /* 0x000fe200078e00ff */
[----:B------:R-:W-:-:S08]  /*19d00*/  MOV R180, 0xffffffff ;  /* 0xffffffff00b47802 */ /* 0x000fd00000000f00 */
[----:B-----5:R-:W-:Y:S05]  /*19d10*/  WARPSYNC.COLLECTIVE R180, `(.L_x_8198) ;  /* 0x00000000b4087348 */ /* 0x020fea0003c00000 */
[----:B------:R0:W1:Y:S02]  /*19d20*/  SHFL.BFLY P6, R182, R251, R184, R186 ;  /* 0x0c0000b8fbb67389 */ /* 0x00006400000c00ba */
[----:B01---5:R-:W-:Y:S01]  /*19d30*/  ENDCOLLECTIVE ;  /* 0x000000000000791b */ /* 0x023fe20003800000 */
.L_x_8198:
[----:B------:R-:W-:Y:S01]  /*19d40*/  HFMA2.MMA R184, -RZ, RZ, 0, 1.1920928955078125e-07 ;  /* 0x00000002ffb87435 */ /* 0x000fe200000001ff */
[----:B------:R-:W-:-:S05]  /*19d50*/  MOV R65, R182 ;  /* 0x000000b600417202 */ /* 0x000fca0000000f00 */
[----:B------:R-:W-:-:S04]  /*19d60*/  FADD.FTZ R170, R172, R65 ;  /* 0x00000041acaa7221 */ /* 0x000fc80000010000 */
[----:B------:R-:W-:-:S07]  /*19d70*/  IMAD.MOV.U32 R251, RZ, RZ, R170 ;  /* 0x000000fffffb7224 */ /* 0x000fce00078e00aa */
[----:B------:R-:W-:Y:S05]  /*19d80*/  WARPSYNC.COLLECTIVE R180, `(.L_x_8199) ;  /* 0x00000000b4087348 */ /* 0x000fea0003c00000 */
[----:B------:R0:W1:Y:S02]  /*19d90*/  SHFL.BFLY P6, R182, R251, R184, R186 ;  /* 0x0c0000b8fbb67389 */ /* 0x00006400000c00ba */
[----:B01----:R-:W-:Y:S01]  /*19da0*/  ENDCOLLECTIVE ;  /* 0x000000000000791b */ /* 0x003fe20003800000 */
.L_x_8199:
[----:B------:R-:W-:Y:S01]  /*19db0*/  HFMA2.MMA R184, -RZ, RZ, 0, 2.384185791015625e-07 ;  /* 0x00000004ffb87435 */ /* 0x000fe200000001ff */
[----:B------:R-:W-:-:S05]  /*19dc0*/  MOV R65, R182 ;  /* 0x000000b600417202 */ /* 0x000fca0000000f00 */
[----:B------:R-:W-:-:S04]  /*19dd0*/  FADD.FTZ R174, R170, R65 ;  /* 0x00000041aaae7221 */ /* 0x000fc80000010000 */
[----:B------:R-:W-:-:S07]  /*19de0*/  IMAD.MOV.U32 R251, RZ, RZ, R174 ;  /* 0x000000fffffb7224 */ /* 0x000fce00078e00ae */
[----:B------:R-:W-:Y:S05]  /*19df0*/  WARPSYNC.COLLECTIVE R180, `(.L_x_8200) ;  /* 0x00000000b4087348 */ /* 0x000fea0003c00000 */
[----:B------:R0:W1:Y:S02]  /*19e00*/  SHFL.BFLY P6, R182, R251, R184, R186 ;  /* 0x0c0000b8fbb67389 */ /* 0x00006400000c00ba */
[----:B01----:R-:W-:Y:S01]  /*19e10*/  ENDCOLLECTIVE ;  /* 0x000000000000791b */ /* 0x003fe20003800000 */
.L_x_8200:
[----:B------:R-:W-:Y:S01]  /*19e20*/  HFMA2.MMA R184, -RZ, RZ, 0, 4.76837158203125e-07 ;  /* 0x00000008ffb87435 */ /* 0x000fe200000001ff */
[----:B------:R-:W-:-:S05]  /*19e30*/  MOV R65, R182 ;  /* 0x000000b600417202 */ /* 0x000fca0000000f00 */
[----:B------:R-:W-:-:S04]  /*19e40*/  FADD.FTZ R176, R174, R65 ;  /* 0x00000041aeb07221 */ /* 0x000fc80000010000 */
[----:B------:R-:W-:-:S07]  /*19e50*/  IMAD.MOV.U32 R251, RZ, RZ, R176 ;  /* 0x000000fffffb7224 */ /* 0x000fce00078e00b0 */
[----:B------:R-:W-:Y:S05]  /*19e60*/  WARPSYNC.COLLECTIVE R180, `(.L_x_8201) ;  /* 0x00000000b4087348 */ /* 0x000fea0003c00000 */
[----:B------:R0:W1:Y:S02]  /*19e70*/  SHFL.BFLY P6, R182, R251, R184, R186 ;  /* 0x0c0000b8fbb67389 */ /* 0x00006400000c00ba */
[----:B01----:R-:W-:Y:S01]  /*19e80*/  ENDCOLLECTIVE ;  /* 0x000000000000791b */ /* 0x003fe20003800000 */
.L_x_8201:
[----:B------:R-:W-:Y:S01]  /*19e90*/  HFMA2.MMA R184, -RZ, RZ, 0, 9.5367431640625e-07 ;  /* 0x00000010ffb87435 */ /* 0x000fe200000001ff */
[----:B------:R-:W-:-:S05]  /*19ea0*/  MOV R65, R182 ;  /* 0x000000b600417202 */ /* 0x000fca0000000f00 */
[----:B------:R-:W-:-:S04]  /*19eb0*/  FADD.FTZ R178, R176, R65 ;  /* 0x00000041b0b27221 */ /* 0x000fc80000010000 */
[----:B------:R-:W-:-:S07]  /*19ec0*/  IMAD.MOV.U32 R251, RZ, RZ, R178 ;  /* 0x000000fffffb7224 */ /* 0x000fce00078e00b2 */
[----:B------:R-:W-:Y:S05]  /*19ed0*/  WARPSYNC.COLLECTIVE R180, `(.L_x_8202) ;  /* 0x00000000b4087348 */ /* 0x000fea0003c00000 */
[----:B------:R0:W1:Y:S02]  /*19ee0*/  SHFL.BFLY P6, R182, R251, R184, R186 ;  /* 0x0c0000b8fbb67389 */ /* 0x00006400000c00ba */
[----:B01----:R-:W-:Y:S01]  /*19ef0*/  ENDCOLLECTIVE ;  /* 0x000000000000791b */ /* 0x003fe20003800000 */
.L_x_8202:
[----:B------:R-:W-:Y:S01]  /*19f00*/  HFMA2.MMA R184, -RZ, RZ, 0, 5.9604644775390625e-08 ;  /* 0x00000001ffb87435 */ /* 0x000fe200000001ff */
[----:B------:R-:W-:Y:S02]  /*19f10*/  MOV R65, R182 ;  /* 0x000000b600417202 */ /* 0x000fe40000000f00 */
        /* <DEDUP_REMOVED lines=120> */
.L_x_8203:
[----:B------:R-:W-:Y:S01]  /*1a6a0*/  HFMA2.MMA R184, -RZ, RZ, 0, 1.1920928955078125e-07 ;  /* 0x00000002ffb87435 */ /* 0x000fe200000001ff */
[----:B------:R-:W-:-:S05]  /*1a6b0*/  MOV R170, R182 ;  /* 0x000000b600aa7202 */ /* 0x000fca0000000f00 */
[----:B------:R-:W-:-:S04]  /*1a6c0*/  FADD.FTZ R170, R65, R170 ;  /* 0x000000aa41aa7221 */ /* 0x000fc80000010000 */
[----:B------:R-:W-:-:S07]  /*1a6d0*/  IMAD.MOV.U32 R251, RZ, RZ, R170 ;  /* 0x000000fffffb7224 */ /* 0x000fce00078e00aa */
[----:B------:R-:W-:Y:S05]  /*1a6e0*/  WARPSYNC.COLLECTIVE R180, `(.L_x_8204) ;  /* 0x00000000b4087348 */ /* 0x000fea0003c00000 */
[----:B------:R0:W1:Y:S02]  /*1a6f0*/  SHFL.BFLY P6, R182, R251, R184, R186 ;  /* 0x0c0000b8fbb67389 */ /* 0x00006400000c00ba */
[----:B01----:R-:W-:Y:S01]  /*1a700*/  ENDCOLLECTIVE ;  /* 0x000000000000791b */ /* 0x003fe20003800000 */
.L_x_8204:
[----:B------:R-:W-:Y:S01]  /*1a710*/  HFMA2.MMA R184, -RZ, RZ, 0, 2.384185791015625e-07 ;  /* 0x00000004ffb87435 */ /* 0x000fe200000001ff */
[----:B------:R-:W-:-:S05]  /*1a720*/  MOV R247, R182 ;  /* 0x000000b600f77202 */ /* 0x000fca0000000f00 */
[----:B------:R-:W-:-:S04]  /*1a730*/  FADD.FTZ R247, R170, R247 ;  /* 0x000000f7aaf77221 */ /* 0x000fc80000010000 */
[----:B------:R-:W-:-:S07]  /*1a740*/  IMAD.MOV.U32 R251, RZ, RZ, R247 ;  /* 0x000000fffffb7224 */ /* 0x000fce00078e00f7 */
[----:B------:R-:W-:Y:S05]  /*1a750*/  WARPSYNC.COLLECTIVE R180, `(.L_x_8205) ;  /* 0x00000000b4087348 */ /* 0x000fea0003c00000 */
[----:B------:R0:W1:Y:S02]  /*1a760*/  SHFL.BFLY P6, R182, R251, R184, R186 ;  /* 0x0c0000b8fbb67389 */ /* 0x00006400000c00ba */
[----:B01----:R-:W-:Y:S01]  /*1a770*/  ENDCOLLECTIVE ;  /* 0x000000000000791b */ /* 0x003fe20003800000 */
.L_x_8205:
[----:B------:R-:W-:Y:S01]  /*1a780*/  HFMA2.MMA R184, -RZ, RZ, 0, 4.76837158203125e-07 ;  /* 0x00000008ffb87435 */ /* 0x000fe200000001ff */
[----:B------:R-:W-:-:S05]  /*1a790*/  MOV R172, R182 ;  /* 0x000000b600ac7202 */ /* 0x000fca0000000f00 */
[----:B------:R-:W-:-:S04]  /*1a7a0*/  FADD.FTZ R172, R247, R172 ;  /* 0x000000acf7ac7221 */ /* 0x000fc80000010000 */
[----:B------:R-:W-:-:S07]  /*1a7b0*/  IMAD.MOV.U32 R251, RZ, RZ, R172 ;  /* 0x000000fffffb7224 */ /* 0x000fce00078e00ac */
[----:B------:R-:W-:Y:S05]  /*1a7c0*/  WARPSYNC.COLLECTIVE R180, `(.L_x_8206) ;  /* 0x00000000b4087348 */ /* 0x000fea0003c00000 */
[----:B------:R0:W1:Y:S02]  /*1a7d0*/  SHFL.BFLY P6, R182, R251, R184, R186 ;  /* 0x0c0000b8fbb67389 */ /* 0x00006400000c00ba */
[----:B01----:R-:W-:Y:S01]  /*1a7e0*/  ENDCOLLECTIVE ;  /* 0x000000000000791b */ /* 0x003fe20003800000 */
.L_x_8206:
[----:B------:R-:W-:Y:S01]  /*1a7f0*/  HFMA2.MMA R184, -RZ, RZ, 0, 9.5367431640625e-07 ;  /* 0x00000010ffb87435 */ /* 0x000fe200000001ff */
[----:B------:R-:W-:-:S05]  /*1a800*/  MOV R249, R182 ;  /* 0x000000b600f97202 */ /* 0x000fca0000000f00 */
[----:B------:R-:W-:-:S04]  /*1a810*/  FADD.FTZ R249, R172, R249 ;  /* 0x000000f9acf97221 */ /* 0x000fc80000010000 */
[----:B------:R-:W-:-:S07]  /*1a820*/  IMAD.MOV.U32 R251, RZ, RZ, R249 ;  /* 0x000000fffffb7224 */ /* 0x000fce00078e00f9 */
[----:B------:R-:W-:Y:S05]  /*1a830*/  WARPSYNC.COLLECTIVE R180, `(.L_x_8207) ;  /* 0x00000000b4087348 */ /* 0x000fea0003c00000 */
[----:B------:R0:W1:Y:S02]  /*1a840*/  SHFL.BFLY P6, R182, R251, R184, R186 ;  /* 0x0c0000b8fbb67389 */ /* 0x00006400000c00ba */
[----:B01----:R-:W-:Y:S01]  /*1a850*/  ENDCOLLECTIVE ;  /* 0x000000000000791b */ /* 0x003fe20003800000 */
.L_x_8207:
[----:B------:R-:W-:Y:S01]  /*1a860*/  MOV R174, R182 ;  /* 0x000000b600ae7202 */ /* 0x000fe20000000f00 */
[----:B------:R-:W-:Y:S06]  /*1a870*/  BRA `(.L_x_8208) ;  /* 0xffffffdc00c87947 */ /* 0x000fec000383ffff */
.L_x_8209:
        /* <DEDUP_REMOVED lines=16> */
.L_x_45986:


//--------------------- .text._ZN10layer_norm13ln_fwd_kernelINS_13Kernel_traitsI6__halfS2_S2_S2_fjLj7168ELj1ELj1ELj4ELj16ENS_18Kernel_traits_baseILj7168ES2_S2_S2_S2_fjLj128EEEEELb1ELb0ELb1ELb1EEEvNS_9FwdParamsE --------------------------
	.section	.text._ZN10layer_norm13ln_fwd_kernelINS_13Kernel_traitsI6__halfS2_S2_S2_fjLj7168ELj1ELj1ELj4ELj16ENS_18Kernel_traits_baseILj7168ES2_S2_S2_S2_fjLj128EEEEELb1ELb0ELb1ELb1EEEvNS_9FwdParamsE,"ax",@progbits
	.align	128
        .global         _ZN10layer_norm13ln_fwd_kernelINS_13Kernel_traitsI6__halfS2_S2_S2_fjLj7168ELj1ELj1ELj4ELj16ENS_18Kernel_traits_baseILj7168ES2_S2_S2_S2_fjLj128EEEEELb1ELb0ELb1ELb1EEEvNS_9FwdParamsE
        .type           _ZN10layer_norm13ln_fwd_kernelINS_13Kernel_traitsI6__halfS2_S2_S2_fjLj7168ELj1ELj1ELj4ELj16ENS_18Kernel_traits_baseILj7168ES2_S2_S2_S2_fjLj128EEEEELb1ELb0ELb1ELb1EEEvNS_9FwdParamsE,@function
        .size           _ZN10layer_norm13ln_fwd_kernelINS_13Kernel_traitsI6__halfS2_S2_S2_fjLj7168ELj1ELj1ELj4ELj16ENS_18Kernel_traits_baseILj7168ES2_S2_S2_S2_fjLj128EEEEELb1ELb0ELb1ELb1EEEvNS_9FwdParamsE,(.L_x_45987 - _ZN10layer_norm13ln_fwd_kernelINS_13Kernel_traitsI6__halfS2_S2_S2_fjLj7168ELj1ELj1ELj4ELj16ENS_18Kernel_traits_baseILj7168ES2_S2_S2_S2_fjLj128EEEEELb1ELb0ELb1ELb1EEEvNS_9FwdParamsE)
        .other          _ZN10layer_norm13ln_fwd_kernelINS_13Kernel_traitsI6__halfS2_S2_S2_fjLj7168ELj1ELj1ELj4ELj16ENS_18Kernel_traits_baseILj7168ES2_S2_S2_S2_fjLj128EEEEELb1ELb0ELb1ELb1EEEvNS_9FwdParamsE,@"STO_CUDA_ENTRY STV_DEFAULT"
_ZN10layer_norm13ln_fwd_kernelINS_13Kernel_traitsI6__halfS2_S2_S2_fjLj7168ELj1ELj1ELj4ELj16ENS_18Kernel_traits_baseILj7168ES2_S2_S2_S2_fjLj128EEEEELb1ELb0ELb1ELb1EEEvNS_9FwdParamsE:
.text._ZN10layer_norm13ln_fwd_kernelINS_13Kernel_traitsI6__halfS2_S2_S2_fjLj7168ELj1ELj1ELj4ELj16ENS_18Kernel_traits_baseILj7168ES2_S2_S2_S2_fjLj128EEEEELb1ELb0ELb1ELb1EEEvNS_9FwdParamsE:
        /* <DEDUP_REMOVED lines=65> */
[----:B------:R-:W-:Y:S01]  /*0410*/  @!P0 CS2R R48, SRZ ;  /* 0x0000000000308805 */ /* 0x000fe2000001ff00 */
[----:B------:R-:W-:Y:S01]  /*0420*/  HADD2.F32 R30, -RZ, R33.H1_H1 ;  /* 0x30000021ff1e7230 */ /* 0x000fe20000004100 */
        /* <DEDUP_REMOVED lines=14> */
[----:B------:R-:W-:Y:S01]  /*0510*/  IADD3 R129, R130, -0x700cb87f, RZ ;  /* 0x8ff3478182817810 */ /* 0x000fe20007ffe0ff */
[----:B------:R-:W-:Y:S01]  /*0520*/  IMAD.WIDE.U32 R10, R10, -0x2daee0ad, RZ ;  /* 0xd2511f530a0a7825 */ /* 0x000fe200078e00ff */
[----:B------:R-:W-:Y:S01]  /*0530*/  LOP3.LUT R13, R17, R14, R5, 0x96, !PT ;  /* 0x0000000e110d7212 */ /* 0x000fe200078e9605 */
[----:B------:R-:W-:Y:S01]  /*0540*/  HFMA2.MMA R98, -RZ, RZ, 0, 5.9604644775390625e-08 ;  /* 0x00000001ff627435 */ /* 0x000fe200000001ff */
[----:B------:R-:W-:Y:S01]  /*0550*/  LOP3.LUT R156, R156, 0x3, RZ, 0xc0, !PT ;  /* 0x000000039c9c7812 */ /* 0x000fe200078ec0ff */
[----:B------:R-:W-:Y:S01]  /*0560*/  HADD2.F32 R31, -RZ, R34.H0_H0 ;  /* 0x20000022ff1f7230 */ /* 0x000fe20000004100 */
[----:B------:R-:W-:Y:S01]  /*0570*/  LOP3.LUT R14, R11, R12, R6, 0x96, !PT ;  /* 0x0000000c0b0e7212 */ /* 0x000fe200078e9606 */
[----:B------:R-:W-:Y:S01]  /*0580*/  IMAD.WIDE.U32 R12, R13, -0x2daee0ad, RZ ;  /* 0xd2511f530d0c7825 */ /* 0x000fe200078e00ff */
[----:B------:R-:W-:Y:S01]  /*0590*/  IADD3 R11, R131, -0x56f99767, RZ ;  /* 0xa9066899830b7810 */ /* 0x000fe20007ffe0ff */
[----:B------:R-:W-:Y:S01]  /*05a0*/  ULDC.U8 UR6, c[0x0][0x2a0] ;  /* 0x0000a80000067ab9 */ /* 0x000fe20000000000 */
[----:B------:R-:W-:Y:S01]  /*05b0*/  LOP3.LUT R141, R0, 0x7f, RZ, 0xc0, !PT ;  /* 0x0000007f008d7812 */ /* 0x000fe200078ec0ff */
[----:B------:R-:W-:Y:S01]  /*05c0*/  IMAD.WIDE.U32 R14, R14, -0x326172a9, RZ ;  /* 0xcd9e8d570e0e7825 */ /* 0x000fe200078e00ff */
[----:B------:R-:W-:Y:S01]  /*05d0*/  LOP3.LUT R18, R13, R10, R7, 0x96, !PT ;  /* 0x0000000a0d127212 */ /* 0x000fe200078e9607 */
[----:B------:R-:W-:Y:S01]  /*05e0*/  ULDC UR8, c[0x0][0x294] ;  /* 0x0000a50000087ab9 */ /* 0x000fe20000000800 */
[----:B------:R-:W-:Y:S01]  /*05f0*/  IADD3 R13, R130, -0x4ab325aa, RZ ;  /* 0xb54cda56820d7810 */ /* 0x000fe20007ffe0ff */
[----:B------:R-:W-:Y:S01]  /*0600*/  VIADD R10, R131, 0xed9eba14 ;  /* 0xed9eba14830a7836 */ /* 0x000fe20000000000 */
[----:B------:R-:W-:Y:S01]  /*0610*/  LOP3.LUT R16, R15, R16, R8, 0x96, !PT ;  /* 0x000000100f107212 */ /* 0x000fe200078e9608 */
[----:B------:R-:W-:Y:S01]  /*0620*/  IMAD.WIDE.U32 R18, R18, -0x326172a9, RZ ;  /* 0xcd9e8d5712127825 */ /* 0x000fe200078e00ff */
[----:B------:R-:W-:Y:S01]  /*0630*/  IADD3 R15, R131, 0x1fd5c5a3, RZ ;  /* 0x1fd5c5a3830f7810 */ /* 0x000fe20007ffe0ff */
[----:B------:R-:W-:Y:S01]  /*0640*/  ULDC UR9, c[0x0][0x290] ;  /* 0x0000a40000097ab9 */ /* 0x000fe20000000800 */
[----:B------:R-:W-:Y:S01]  /*0650*/  ISETP.NE.AND P2, PT, RZ, UR6, PT ;  /* 0x00000006ff007c0c */ /* 0x000fe2000bf45270 */
[----:B------:R-:W-:Y:S01]  /*0660*/  IMAD.WIDE.U32 R16, R16, -0x2daee0ad, RZ ;  /* 0xd2511f5310107825 */ /* 0x000fe200078e00ff */
[----:B------:R-:W-:Y:S01]  /*0670*/  LOP3.LUT R20, R19, R14, R9, 0x96, !PT ;  /* 0x0000000e13147212 */ /* 0x000fe200078e9609 */
[----:B------:R-:W-:Y:S01]  /*0680*/  ULDC.64 UR10, c[0x0][0x298] ;  /* 0x0000a600000a7ab9 */ /* 0x000fe20000000a00 */
[----:B------:R-:W-:Y:S01]  /*0690*/  ULDC.64 UR6, c[0x0][0x230] ;  /* 0x00008c0000067ab9 */ /* 0x000fe20000000a00 */
[----:B------:R-:W-:Y:S01]  /*06a0*/  VIADD R14, R131, 0x646e171e ;  /* 0x646e171e830e7836 */ /* 0x000fe20000000000 */
[----:B------:R-:W-:Y:S01]  /*06b0*/  LOP3.LUT R22, R17, R12, R10, 0x96, !PT ;  /* 0x0000000c11167212 */ /* 0x000fe200078e960a */
[----:B------:R-:W-:Y:S01]  /*06c0*/  IMAD.WIDE.U32 R20, R20, -0x2daee0ad, RZ ;  /* 0xd2511f5314147825 */ /* 0x000fe200078e00ff */
[----:B------:R-:W-:Y:S01]  /*06d0*/  IADD3 R17, R130, -0xe443238, RZ ;  /* 0xf1bbcdc882117810 */ /* 0x000fe20007ffe0ff */
[----:B------:R-:W-:-:S02]  /*06e0*/  ULDC.64 UR12, c[0x0][0x210] ;  /* 0x00008400000c7ab9 */ /* 0x000fc40000000a00 */
[----:B------:R-:W-:Y:S01]  /*06f0*/  IMAD.WIDE.U32 R22, R22, -0x326172a9, RZ ;  /* 0xcd9e8d5716167825 */ /* 0x000fe200078e00ff */
[----:B------:R-:W-:-:S03]  /*0700*/  LOP3.LUT R28, R21, R16, R11, 0x96, !PT ;  /* 0x00000010151c7212 */ /* 0x000fc600078e960b */
[----:B------:R-:W-:Y:S02]  /*0710*/  VIADD R12, R130, 0x1715609d ;  /* 0x1715609d820c7836 */ /* 0x000fe40000000000 */
[----:B------:R-:W-:-:S03]  /*0720*/  IMAD.WIDE.U32 R28, R28, -0x326172a9, RZ ;  /* 0xcd9e8d571c1c7825 */ /* 0x000fc600078e00ff */
        /* <DEDUP_REMOVED lines=38> */
[----:B------:R-:W-:Y:S02]  /*0990*/  VIADD R132, R131, 0x96a522ad ;  /* 0x96a522ad83847836 */ /* 0x000fe40000000000 */
[----:B------:R-:W-:-:S02]  /*09a0*/  IMAD R149, R149, -0x2daee0ad, RZ ;  /* 0xd2511f5395957824 */ /* 0x000fc400078e02ff */
[----:B------:R-:W-:-:S04]  /*09b0*/  IMAD.WIDE.U32 R152, R152, -0x2daee0ad, RZ ;  /* 0xd2511f5398987825 */ /* 0x000fc800078e00ff */
[----:B------:R-:W-:Y:S01]  /*09c0*/  IMAD R147, R147, -0x326172a9, RZ ;  /* 0xcd9e8d5793937824 */ /* 0x000fe200078e02ff */
[----:B------:R-:W-:Y:S01]  /*09d0*/  LOP3.LUT R149, R153, R149, R132, 0x96, !PT ;  /* 0x0000009599957212 */ /* 0x000fe200078e9684 */
[----:B------:R-:W-:-:S04]  /*09e0*/  IMAD.HI.U32 R80, R148, -0x326172a9, RZ ;  /* 0xcd9e8d5794507827 */ /* 0x000fc800078e00ff */
[--C-:B------:R-:W-:Y:S01]  /*09f0*/  HADD2.F32 R43, -RZ, R48.reuse.H0_H0 ;  /* 0x20000030ff2b7230 */ /* 0x100fe20000004100 */
[----:B------:R-:W-:Y:S01]  /*0a00*/  LOP3.LUT R147, R80, R147, R129, 0x96, !PT ;  /* 0x0000009350937212 */ /* 0x000fe200078e9681 */
[----:B------:R-:W-:Y:S02]  /*0a10*/  HADD2.F32 R44, -RZ, R48.H1_H1 ;  /* 0x30000030ff2c7230 */ /* 0x000fe40000004100 */
[--C-:B------:R-:W-:Y:S02]  /*0a20*/  HADD2.F32 R45, -RZ, R49.reuse.H0_H0 ;  /* 0x20000031ff2d7230 */ /* 0x100fe40000004100 */
[----:B------:R-:W-:Y:S02]  /*0a30*/  HADD2.F32 R46, -RZ, R49.H1_H1 ;  /* 0x30000031ff2e7230 */ /* 0x000fe40000004100 */
[--C-:B------:R-:W-:Y:S02]  /*0a40*/  HADD2.F32 R47, -RZ, R50.reuse.H0_H0 ;  /* 0x20000032ff2f7230 */ /* 0x100fe40000004100 */
[----:B------:R-:W-:-:S02]  /*0a50*/  HADD2.F32 R48, -RZ, R50.H1_H1 ;  /* 0x30000032ff307230 */ /* 0x000fc40000004100 */
[--C-:B------:R-:W-:Y:S02]  /*0a60*/  HADD2.F32 R49, -RZ, R51.reuse.H0_H0 ;  /* 0x20000033ff317230 */ /* 0x100fe40000004100 */
[----:B------:R-:W-:Y:S02]  /*0a70*/  HADD2.F32 R50, -RZ, R51.H1_H1 ;  /* 0x30000033ff327230 */ /* 0x000fe40000004100 */
[----:B------:R-:W-:Y:S02]  /*0a80*/  HADD2.F32 R51, -RZ, R108.H0_H0 ;  /* 0x2000006cff337230 */ /* 0x000fe40000004100 */
[----:B------:R-:W-:Y:S02]  /*0a90*/  HADD2.F32 R112, -RZ, R109.H0_H0 ;  /* 0x2000006dff707230 */ /* 0x000fe40000004100 */
[----:B------:R-:W-:Y:S02]  /*0aa0*/  HADD2.F32 R113, -RZ, R110.H0_H0 ;  /* 0x2000006eff717230 */ /* 0x000fe40000004100 */
[----:B------:R-:W-:-:S02]  /*0ab0*/  HADD2.F32 R114, -RZ, R111.H0_H0 ;  /* 0x2000006fff727230 */ /* 0x000fc40000004100 */
[----:B------:R-:W-:Y:S02]  /*0ac0*/  HADD2.F32 R108, -RZ, R108.H1_H1 ;  /* 0x3000006cff6c7230 */ /* 0x000fe40000004100 */
[----:B------:R-:W-:Y:S02]  /*0ad0*/  HADD2.F32 R109, -RZ, R109.H1_H1 ;  /* 0x3000006dff6d7230 */ /* 0x000fe40000004100 */
        /* <DEDUP_REMOVED lines=16> */
[----:B------:R-:W-:Y:S02]  /*0be0*/  IMAD.MOV.U32 R143, RZ, RZ, RZ ;  /* 0x000000ffff8f7224 */ /* 0x000fe400078e00ff */
[----:B------:R-:W-:-:S07]  /*0bf0*/  IMAD R148, R148, -0x326172a9, RZ ;  /* 0xcd9e8d5794947824 */ /* 0x000fce00078e02ff */
.L_x_8787:
        /* <DEDUP_REMOVED lines=11> */
[----:B------:R-:W-:Y:S01]  /*0cb0*/  LEA.HI R96, R95, R96, RZ, 0x3 ;  /* 0x000000605f607211 */ /* 0x000fe200078f18ff */
[----:B--2---:R-:W-:-:S03]  /*0cc0*/  IMAD.WIDE R94, R2, 0x4, R92 ;  /* 0x00000004025e7825 */ /* 0x004fc600078e025c */
[----:B------:R-:W-:-:S03]  /*0cd0*/  LEA.HI.SX32 R239, R96, R141, 0x1d ;  /* 0x0000008d60ef7211 */ /* 0x000fc600078feaff */
[----:B-----5:R1:W5:Y:S02]  /*0ce0*/  LDG.E R94, desc[UR4][R94.64] ;  /* 0x000000045e5e7981 */ /* 0x020364000c1e1900 */
[----:B0-----:R-:W-:-:S05]  /*0cf0*/  @P0 IMAD.WIDE.U32 R90, R239, 0x10, R90 ;  /* 0x00000010ef5a0825 */ /* 0x001fca00078e005a */
[----:B------:R1:W5:Y:S01]  /*0d00*/  @P0 LDG.E.128 R80, desc[UR4][R90.64] ;  /* 0x000000045a500981 */ /* 0x000362000c1e1d00 */
[----:B---3--:R-:W-:-:S13]  /*0d10*/  ISETP.GE.AND P1, PT, R99, 0x1, PT ;  /* 0x000000016300780c */ /* 0x008fda0003f26270 */
[----:B------:R-:W0:Y:S01]  /*0d20*/  @P1 LDC.64 R88, c[0x0][0x220] ;  /* 0x00008800ff581b82 */ /* 0x000e220000000a00 */
[----:B------:R-:W-:Y:S02]  /*0d30*/  @P1 IADD3 R100, R99, -0x1, RZ ;  /* 0xffffffff63641810 */ /* 0x000fe40007ffe0ff */
[----:B------:R-:W-:-:S03]  /*0d40*/  @P1 LOP3.LUT R141, R0, 0x7f, RZ, 0xc0, !PT ;  /* 0x0000007f008d1812 */ /* 0x000fc600078ec0ff */
        /* <DEDUP_REMOVED lines=11> */
[----:B------:R-:W-:Y:S01]  /*0e00*/  IMAD.MOV.U32 R88, RZ, RZ, R156 ;  /* 0x000000ffff587224 */ /* 0x000fe200078e009c */
[----:B------:R-:W-:Y:S06]  /*0e10*/  @!P0 BRA `(.L_x_8212) ;  /* 0x0000000400648947 */ /* 0x000fec0003800000 */
[----:B------:R-:W-:Y:S01]  /*0e20*/  MOV R88, R156 ;  /* 0x0000009c00587202 */ /* 0x000fe20000000f00 */
[----:B-----5:R-:W-:Y:S01]  /*0e30*/  HADD2.F32 R151, -RZ, R80.H0_H0 ;  /* 0x20000050ff977230 */ /* 0x020fe20000004100 */
[----:B------:R-:W-:Y:S06]  /*0e40*/  BRA `(.L_x_8212) ;  /* 0x0000000400587947 */ /* 0x000fec0003800000 */
.L_x_8211:
        /* <DEDUP_REMOVED lines=12> */
.L_x_8214:
[----:B------:R-:W-:-:S07]  /*0f10*/  IMAD.MOV.U32 R93, RZ, RZ, R148 ;  /* 0x000000ffff5d7224 */ /* 0x000fce00078e0094 */
.L_x_8215:
[----:B------:R-:W-:Y:S05]  /*0f20*/  BSYNC B1 ;  /* 0x0000000000017941 */ /* 0x000fea0003800000 */
.L_x_8213:
        /* <DEDUP_REMOVED lines=16> */
.L_x_8219:
[----:B------:R-:W-:Y:S05]  /*1030*/  BSYNC B2 ;  /* 0x0000000000027941 */ /* 0x000fea0003800000 */
.L_x_8218:
        /* <DEDUP_REMOVED lines=43> */
.L_x_8217:
[----:B------:R-:W-:Y:S05]  /*12f0*/  BSYNC B1 ;  /* 0x0000000000017941 */ /* 0x000fea0003800000 */
.L_x_8216:
        /* <DEDUP_REMOVED lines=11> */
.L_x_8212:
[----:B------:R-:W-:Y:S05]  /*13b0*/  BSYNC B0 ;  /* 0x0000000000007941 */ /* 0x000fea0003800000 */
.L_x_8210:
        /* <DEDUP_REMOVED lines=8> */
.L_x_8221:
        /* <DEDUP_REMOVED lines=12> */
.L_x_8224:
[----:B------:R-:W-:-:S07]  /*1500*/  IMAD.MOV.U32 R93, RZ, RZ, R148 ;  /* 0x000000ffff5d7224 */ /* 0x000fce00078e0094 */
.L_x_8225:
[----:B------:R-:W-:Y:S05]  /*1510*/  BSYNC B1 ;  /* 0x0000000000017941 */ /* 0x000fea0003800000 */
.L_x_8223:
        /* <DEDUP_REMOVED lines=16> */
.L_x_8229:
[----:B------:R-:W-:Y:S05]  /*1620*/  BSYNC B2 ;  /* 0x0000000000027941 */ /* 0x000fea0003800000 */
.L_x_8228:
        /* <DEDUP_REMOVED lines=43> */
.L_x_8227:
[----:B------:R-:W-:Y:S05]  /*18e0*/  BSYNC B1 ;  /* 0x0000000000017941 */ /* 0x000fea0003800000 */
.L_x_8226:
        /* <DEDUP_REMOVED lines=11> */
.L_x_8222:
[----:B------:R-:W-:Y:S05]  /*19a0*/  BSYNC B0 ;  /* 0x0000000000007941 */ /* 0x000fea0003800000 */
.L_x_8220:
        /* <DEDUP_REMOVED lines=8> */
.L_x_8231:
        /* <DEDUP_REMOVED lines=12> */
.L_x_8234:
[----:B------:R-:W-:-:S07]  /*1af0*/  IMAD.MOV.U32 R93, RZ, RZ, R148 ;  /* 0x000000ffff5d7224 */ /* 0x000fce00078e0094 */
.L_x_8235:
[----:B------:R-:W-:Y:S05]  /*1b00*/  BSYNC B1 ;  /* 0x0000000000017941 */ /* 0x000fea0003800000 */
.L_x_8233:
        /* <DEDUP_REMOVED lines=16> */
.L_x_8239:
[----:B------:R-:W-:Y:S05]  /*1c10*/  BSYNC B2 ;  /* 0x0000000000027941 */ /* 0x000fea0003800000 */
.L_x_8238:
        /* <DEDUP_REMOVED lines=43> */
.L_x_8237:
[----:B------:R-:W-:Y:S05]  /*1ed0*/  BSYNC B1 ;  /* 0x0000000000017941 */ /* 0x000fea0003800000 */
.L_x_8236:
        /* <DEDUP_REMOVED lines=11> */
.L_x_8232:
[----:B------:R-:W-:Y:S05]  /*1f90*/  BSYNC B0 ;  /* 0x0000000000007941 */ /* 0x000fea0003800000 */
.L_x_8230:
        /* <DEDUP_REMOVED lines=8> */
.L_x_8241:
        /* <DEDUP_REMOVED lines=12> */
.L_x_8244:
[----:B------:R-:W-:-:S07]  /*20e0*/  IMAD.MOV.U32 R93, RZ, RZ, R148 ;  /* 0x000000ffff5d7224 */ /* 0x000fce00078e0094 */
.L_x_8245:
[----:B------:R-:W-:Y:S05]  /*20f0*/  BSYNC B1 ;  /* 0x0000000000017941 */ /* 0x000fea0003800000 */
.L_x_8243:
        /* <DEDUP_REMOVED lines=16> */
.L_x_8249:
[----:B------:R-:W-:Y:S05]  /*2200*/  BSYNC B2 ;  /* 0x0000000000027941 */ /* 0x000fea0003800000 */
.L_x_8248:
        /* <DEDUP_REMOVED lines=43> */
.L_x_8247:
[----:B------:R-:W-:Y:S05]  /*24c0*/  BSYNC B1 ;  /* 0x0000000000017941 */ /* 0x000fea0003800000 */
.L_x_8246:
        /* <DEDUP_REMOVED lines=11> */
.L_x_8242:
[----:B------:R-:W-:Y:S05]  /*2580*/  BSYNC B0 ;  /* 0x0000000000007941 */ /* 0x000fea0003800000 */
.L_x_8240:
        /* <DEDUP_REMOVED lines=8> */
.L_x_8251:
        /* <DEDUP_REMOVED lines=12> */
.L_x_8254:
[----:B------:R-:W-:-:S07]  /*26d0*/  MOV R93, R148 ;  /* 0x00000094005d7202 */ /* 0x000fce0000000f00 */
.L_x_8255:
[----:B------:R-:W-:Y:S05]  /*26e0*/  BSYNC B1 ;  /* 0x0000000000017941 */ /* 0x000fea0003800000 */
.L_x_8253:
        /* <DEDUP_REMOVED lines=16> */
.L_x_8259:
[----:B------:R-:W-:Y:S05]  /*27f0*/  BSYNC B2 ;  /* 0x0000000000027941 */ /* 0x000fea0003800000 */
.L_x_8258:
        /* <DEDUP_REMOVED lines=43> */
.L_x_8257:
[----:B------:R-:W-:Y:S05]  /*2ab0*/  BSYNC B1 ;  /* 0x0000000000017941 */ /* 0x000fea0003800000 */
.L_x_8256:
        /* <DEDUP_REMOVED lines=11> */
.L_x_8252:
[----:B------:R-:W-:Y:S05]  /*2b70*/  BSYNC B0 ;  /* 0x0000000000007941 */ /* 0x000fea0003800000 */
.L_x_8250:
        /* <DEDUP_REMOVED lines=8> */
.L_x_8261:
        /* <DEDUP_REMOVED lines=12> */
.L_x_8264:
[----:B------:R-:W-:-:S07]  /*2cc0*/  MOV R93, R148 ;  /* 0x00000094005d7202 */ /* 0x000fce0000000f00 */
.L_x_8265:
[----:B------:R-:W-:Y:S05]  /*2cd0*/  BSYNC B1 ;  /* 0x0000000000017941 */ /* 0x000fea0003800000 */
.L_x_8263:
        /* <DEDUP_REMOVED lines=16> */
.L_x_8269:
[----:B------:R-:W-:Y:S05]  /*2de0*/  BSYNC B2 ;  /* 0x0000000000027941 */ /* 0x000fea0003800000 */
.L_x_8268:
        /* <DEDUP_REMOVED lines=41> */
[----:B------:R-:W-:Y:S02]  /*3080*/  LOP3.LUT R149, R91, R88, R132, 0x96, !PT ;  /* 0x000000585b957212 */ /* 0x000fe400078e9684 */
[----:B------:R-:W-:-:S07]  /*3090*/  MOV R152, R90 ;  /* 0x0000005a00987202 */ /* 0x000fce0000000f00 */
.L_x_8267:
[----:B------:R-:W-:Y:S05]  /*30a0*/  BSYNC B1 ;  /* 0x0000000000017941 */ /* 0x000fea0003800000 */
.L_x_8266:
        /* <DEDUP_REMOVED lines=11> */
.L_x_8262:
[----:B------:R-:W-:Y:S05]  /*3160*/  BSYNC B0 ;  /* 0x0000000000007941 */ /* 0x000fea0003800000 */
.L_x_8260:
        /* <DEDUP_REMOVED lines=8> */
.L_x_8271:
        /* <DEDUP_REMOVED lines=12> */
.L_x_8274:
[----:B------:R-:W-:-:S07]  /*32b0*/  MOV R93, R148 ;  /* 0x00000094005d7202 */ /* 0x000fce0000000f00 */
.L_x_8275:
[----:B------:R-:W-:Y:S05]  /*32c0*/  BSYNC B1 ;  /* 0x0000000000017941 */ /* 0x000fea0003800000 */
.L_x_8273:
        /* <DEDUP_REMOVED lines=16> */
.L_x_8279:
[----:B------:R-:W-:Y:S05]  /*33d0*/  BSYNC B2 ;  /* 0x0000000000027941 */ /* 0x000fea0003800000 */
.L_x_8278:
        /* <DEDUP_REMOVED lines=43> */
.L_x_8277:
[----:B------:R-:W-:Y:S05]  /*3690*/  BSYNC B1 ;  /* 0x0000000000017941 */ /* 0x000fea0003800000 */
.L_x_8276:
        /* <DEDUP_REMOVED lines=11> */
.L_x_8272:
[----:B------:R-:W-:Y:S05]  /*3750*/  BSYNC B0 ;  /* 0x0000000000007941 */ /* 0x000fea0003800000 */
.L_x_8270:
        /* <DEDUP_REMOVED lines=8> */
.L_x_8281:
        /* <DEDUP_REMOVED lines=12> */
.L_x_8284:
[----:B------:R-:W-:-:S07]  /*38a0*/  MOV R93, R148 ;  /* 0x00000094005d7202 */ /* 0x000fce0000000f00 */
.L_x_8285:
[----:B------:R-:W-:Y:S05]  /*38b0*/  BSYNC B1 ;  /* 0x0000000000017941 */ /* 0x000fea0003800000 */
.L_x_8283:
        /* <DEDUP_REMOVED lines=16> */
.L_x_8289:
[----:B------:R-:W-:Y:S05]  /*39c0*/  BSYNC B2 ;  /* 0x0000000000027941 */ /* 0x000fea0003800000 */
.L_x_8288:
        /* <DEDUP_REMOVED lines=43> */
.L_x_8287:
[----:B------:R-:W-:Y:S05]  /*3c80*/  BSYNC B1 ;  /* 0x0000000000017941 */ /* 0x000fea0003800000 */
.L_x_8286:
        /* <DEDUP_REMOVED lines=11> */
.L_x_8282:
[----:B------:R-:W-:Y:S05]  /*3d40*/  BSYNC B0 ;  /* 0x0000000000007941 */ /* 0x000fea0003800000 */
.L_x_8280:
[----:B------:R-:W0:Y:S01]  /*3d50*/  LDC.64 R96, c[0x0][0x238] ;  /* 0x00008e00ff607b82 */ /* 0x000e220000000a00 */
[----:B------:R-:W-:Y:S01]  /*3d60*/  F2FP.F16.F32.PACK_AB R91, R93, R95 ;  /* 0x0000005f5d5b723e */ /* 0x000fe200000000ff */
[----:B------:R-:W-:Y:S01]  /*3d70*/  BSSY B0, `(.L_x_8290) ;  /* 0x0000021000007945 */ /* 0x000fe20003800000 */
[----:B------:R-:W-:Y:S02]  /*3d80*/  F2FP.F16.F32.PACK_AB R90, R99, R101 ;  /* 0x00000065635a723e */ /* 0x000fe400000000ff */
[----:B------:R-:W-:Y:S02]  /*3d90*/  F2FP.F16.F32.PACK_AB R89, R103, R105 ;  /* 0x000000696759723e */ /* 0x000fe400000000ff */
[----:B------:R-:W-:Y:S01]  /*3da0*/  F2FP.F16.F32.PACK_AB R88, R107, R151 ;  /* 0x000000976b58723e */ /* 0x000fe200000000ff */
[----:B------:R-:W1:Y:S01]  /*3db0*/  @P1 LDC.64 R156, c[0x0][0x220] ;  /* 0x00008800ff9c1b82 */ /* 0x000e620000000a00 */
[----:B------:R-:W-:Y:S02]  /*3dc0*/  IADD3 R179, R251, 0x80, RZ ;  /* 0x00000080fbb37810 */ /* 0x000fe40007ffe0ff */
[----:B------:R-:W-:-:S05]  /*3dd0*/  IADD3 R175, R239, 0x80, RZ ;  /* 0x00000080efaf7810 */ /* 0x000fca0007ffe0ff */
        /* <DEDUP_REMOVED lines=26> */
.L_x_8291:
[----:B------:R-:W-:Y:S05]  /*3f80*/  BSYNC B0 ;  /* 0x0000000000007941 */ /* 0x000fea0003800000 */
.L_x_8290:
[----:B-----5:R2:W5:Y:S04]  /*3f90*/  @P1 LDG.E.128 R84, desc[UR4][R156.64] ;  /* 0x000000049c541981 */ /* 0x020568000c1e1d00 */
[----:B------:R2:W5:Y:S01]  /*3fa0*/  @P0 LDG.E.128 R80, desc[UR4][R154.64] ;  /* 0x000000049a500981 */ /* 0x000562000c1e1d00 */
[----:B------:R-:W-:Y:S04]  /*3fb0*/  BSSY B0, `(.L_x_8292) ;  /* 0x000005e000007945 */ /* 0x000fe80003800000 */
[----:B------:R-:W-:Y:S05]  /*3fc0*/  @P3 BRA `(.L_x_8293) ;  /* 0x0000000000183947 */ /* 0x000fea0003800000 */
[----:B------:R-:W-:Y:S02]  /*3fd0*/  MOV R171, RZ ;  /* 0x000000ff00ab7202 */ /* 0x000fe40000000f00 */
[----:B01----:R-:W-:Y:S01]  /*3fe0*/  MOV R88, R100 ;  /* 0x0000006400587202 */ /* 0x003fe20000000f00 */
[----:B------:R-:W-:Y:S06]  /*3ff0*/  @!P0 BRA `(.L_x_8294) ;  /* 0x0000000400648947 */ /* 0x000fec0003800000 */
[----:B------:R-:W-:Y:S02]  /*4000*/  IMAD.MOV.U32 R88, RZ, RZ, R100 ;  /* 0x000000ffff587224 */ /* 0x000fe400078e0064 */
[----:B-----5:R-:W-:Y:S01]  /*4010*/  HADD2.F32 R171, -RZ, R80.H0_H0 ;  /* 0x20000050ffab7230 */ /* 0x020fe20000004100 */
[----:B------:R-:W-:Y:S06]  /*4020*/  BRA `(.L_x_8294) ;  /* 0x0000000400587947 */ /* 0x000fec0003800000 */
.L_x_8293:
[C---:B------:R-:W-:Y:S01]  /*4030*/  ISETP.NE.AND P4, PT, R100.reuse, 0x1, PT ;  /* 0x000000016400780c */ /* 0x040fe20003f85270 */
[----:B------:R-:W-:Y:S01]  /*4040*/  BSSY B1, `(.L_x_8295) ;  /* 0x000000c000017945 */ /* 0x000fe20003800000 */
[----:B01----:R-:W-:-:S11]  /*4050*/  IADD3 R88, R100, 0x1, RZ ;  /* 0x0000000164587810 */ /* 0x003fd60007ffe0ff */
        /* <DEDUP_REMOVED lines=9> */
.L_x_8296:
[----:B------:R-:W-:-:S07]  /*40f0*/  MOV R102, R148 ;  /* 0x0000009400667202 */ /* 0x000fce0000000f00 */
.L_x_8297:
[----:B------:R-:W-:Y:S05]  /*4100*/  BSYNC B1 ;  /* 0x0000000000017941 */ /* 0x000fea0003800000 */
.L_x_8295:
        /* <DEDUP_REMOVED lines=16> */
.L_x_8301:
[----:B------:R-:W-:Y:S05]  /*4210*/  BSYNC B2 ;  /* 0x0000000000027941 */ /* 0x000fea0003800000 */
.L_x_8300:
        /* <DEDUP_REMOVED lines=8> */
[----:B--2---:R-:W-:Y:S01]  /*42a0*/  IMAD.WIDE.U32 R154, R91, -0x2daee0ad, RZ ;  /* 0xd2511f535b9a7825 */ /* 0x004fe200078e00ff */
        /* <DEDUP_REMOVED lines=32> */
[----:B------:R-:W-:Y:S01]  /*44b0*/  HFMA2.MMA R88, -RZ, RZ, 0, 0 ;  /* 0x00000000ff587435 */ /* 0x000fe200000001ff */
[----:B------:R-:W-:-:S10]  /*44c0*/  LOP3.LUT R149, R89, R90, R132, 0x96, !PT ;  /* 0x0000005a59957212 */ /* 0x000fd400078e9684 */
.L_x_8299:
[----:B------:R-:W-:Y:S05]  /*44d0*/  BSYNC B1 ;  /* 0x0000000000017941 */ /* 0x000fea0003800000 */
.L_x_8298:
        /* <DEDUP_REMOVED lines=11> */
.L_x_8294:
[----:B------:R-:W-:Y:S05]  /*4590*/  BSYNC B0 ;  /* 0x0000000000007941 */ /* 0x000fea0003800000 */
.L_x_8292:
        /* <DEDUP_REMOVED lines=8> */
.L_x_8303:
        /* <DEDUP_REMOVED lines=12> */
.L_x_8306:
[----:B------:R-:W-:-:S07]  /*46e0*/  MOV R100, R148 ;  /* 0x0000009400647202 */ /* 0x000fce0000000f00 */
.L_x_8307:
[----:B------:R-:W-:Y:S05]  /*46f0*/  BSYNC B1 ;  /* 0x0000000000017941 */ /* 0x000fea0003800000 */
.L_x_8305:
        /* <DEDUP_REMOVED lines=16> */
.L_x_8311:
[----:B------:R-:W-:Y:S05]  /*4800*/  BSYNC B2 ;  /* 0x0000000000027941 */ /* 0x000fea0003800000 */
.L_x_8310:
        /* <DEDUP_REMOVED lines=43> */
.L_x_8309:
[----:B------:R-:W-:Y:S05]  /*4ac0*/  BSYNC B1 ;  /* 0x0000000000017941 */ /* 0x000fea0003800000 */
.L_x_8308:
        /* <DEDUP_REMOVED lines=11> */
.L_x_8304:
[----:B------:R-:W-:Y:S05]  /*4b80*/  BSYNC B0 ;  /* 0x0000000000007941 */ /* 0x000fea0003800000 */
.L_x_8302:
        /* <DEDUP_REMOVED lines=8> */
.L_x_8313:
        /* <DEDUP_REMOVED lines=12> */
.L_x_8316:
[----:B------:R-:W-:-:S07]  /*4cd0*/  MOV R100, R148 ;  /* 0x0000009400647202 */ /* 0x000fce0000000f00 */
.L_x_8317:
[----:B------:R-:W-:Y:S05]  /*4ce0*/  BSYNC B1 ;  /* 0x0000000000017941 */ /* 0x000fea0003800000 */
.L_x_8315:
        /* <DEDUP_REMOVED lines=16> */
.L_x_8321:
[----:B------:R-:W-:Y:S05]  /*4df0*/  BSYNC B2 ;  /* 0x0000000000027941 */ /* 0x000fea0003800000 */
.L_x_8320:
        /* <DEDUP_REMOVED lines=43> */
.L_x_8319:
[----:B------:R-:W-:Y:S05]  /*50b0*/  BSYNC B1 ;  /* 0x0000000000017941 */ /* 0x000fea0003800000 */
.L_x_8318:
        /* <DEDUP_REMOVED lines=11> */
.L_x_8314:
[----:B------:R-:W-:Y:S05]  /*5170*/  BSYNC B0 ;  /* 0x0000000000007941 */ /* 0x000fea0003800000 */
.L_x_8312:
        /* <DEDUP_REMOVED lines=8> */
.L_x_8323:
        /* <DEDUP_REMOVED lines=12> */
.L_x_8326:
[----:B------:R-:W-:-:S07]  /*52c0*/  MOV R100, R148 ;  /* 0x0000009400647202 */ /* 0x000fce0000000f00 */
.L_x_8327:
[----:B------:R-:W-:Y:S05]  /*52d0*/  BSYNC B1 ;  /* 0x0000000000017941 */ /* 0x000fea0003800000 */
.L_x_8325:
        /* <DEDUP_REMOVED lines=16> */
.L_x_8331:
[----:B------:R-:W-:Y:S05]  /*53e0*/  BSYNC B2 ;  /* 0x0000000000027941 */ /* 0x000fea0003800000 */
.L_x_8330:
        /* <DEDUP_REMOVED lines=43> */
.L_x_8329:
[----:B------:R-:W-:Y:S05]  /*56a0*/  BSYNC B1 ;  /* 0x0000000000017941 */ /* 0x000fea0003800000 */
.L_x_8328:
        /* <DEDUP_REMOVED lines=11> */
.L_x_8324:
[----:B------:R-:W-:Y:S05]  /*5760*/  BSYNC B0 ;  /* 0x0000000000007941 */ /* 0x000fea0003800000 */
.L_x_8322:
        /* <DEDUP_REMOVED lines=8> */
.L_x_8333:
        /* <DEDUP_REMOVED lines=12> */
.L_x_8336:
[----:B------:R-:W-:-:S07]  /*58b0*/  MOV R100, R148 ;  /* 0x0000009400647202 */ /* 0x000fce0000000f00 */
.L_x_8337:
[----:B------:R-:W-:Y:S05]  /*58c0*/  BSYNC B1 ;  /* 0x0000000000017941 */ /* 0x000fea0003800000 */
.L_x_8335:
        /* <DEDUP_REMOVED lines=16> */
.L_x_8341:
[----:B------:R-:W-:Y:S05]  /*59d0*/  BSYNC B2 ;  /* 0x0000000000027941 */ /* 0x000fea0003800000 */
.L_x_8340:
        /* <DEDUP_REMOVED lines=43> */
.L_x_8339:
[----:B------:R-:W-:Y:S05]  /*5c90*/  BSYNC B1 ;  /* 0x0000000000017941 */ /* 0x000fea0003800000 */
.L_x_8338:
        /* <DEDUP_REMOVED lines=11> */
.L_x_8334:
[----:B------:R-:W-:Y:S05]  /*5d50*/  BSYNC B0 ;  /* 0x0000000000007941 */ /* 0x000fea0003800000 */
.L_x_8332:
        /* <DEDUP_REMOVED lines=8> */
.L_x_8343:
        /* <DEDUP_REMOVED lines=12> */
.L_x_8346:
[----:B------:R-:W-:-:S07]  /*5ea0*/  MOV R100, R148 ;  /* 0x0000009400647202 */ /* 0x000fce0000000f00 */
.L_x_8347:
[----:B------:R-:W-:Y:S05]  /*5eb0*/  BSYNC B1 ;  /* 0x0000000000017941 */ /* 0x000fea0003800000 */
.L_x_8345:
        /* <DEDUP_REMOVED lines=16> */
.L_x_8351:
[----:B------:R-:W-:Y:S05]  /*5fc0*/  BSYNC B2 ;  /* 0x0000000000027941 */ /* 0x000fea0003800000 */
.L_x_8350:
        /* <DEDUP_REMOVED lines=43> */
.L_x_8349:
[----:B------:R-:W-:Y:S05]  /*6280*/  BSYNC B1 ;  /* 0x0000000000017941 */ /* 0x000fea0003800000 */
.L_x_8348:
        /* <DEDUP_REMOVED lines=11> */
.L_x_8344:
[----:B------:R-:W-:Y:S05]  /*6340*/  BSYNC B0 ;  /* 0x0000000000007941 */ /* 0x000fea0003800000 */
.L_x_8342:
        /* <DEDUP_REMOVED lines=8> */
.L_x_8353:
        /* <DEDUP_REMOVED lines=12> */
.L_x_8356:
[----:B------:R-:W-:-:S07]  /*6490*/  MOV R100, R148 ;  /* 0x0000009400647202 */ /* 0x000fce0000000f00 */
.L_x_8357:
[----:B------:R-:W-:Y:S05]  /*64a0*/  BSYNC B1 ;  /* 0x0000000000017941 */ /* 0x000fea0003800000 */
.L_x_8355:
        /* <DEDUP_REMOVED lines=16> */
.L_x_8361:
[----:B------:R-:W-:Y:S05]  /*65b0*/  BSYNC B2 ;  /* 0x0000000000027941 */ /* 0x000fea0003800000 */
.L_x_8360:
        /* <DEDUP_REMOVED lines=43> */
.L_x_8359:
[----:B------:R-:W-:Y:S05]  /*6870*/  BSYNC B1 ;  /* 0x0000000000017941 */ /* 0x000fea0003800000 */
.L_x_8358:
        /* <DEDUP_REMOVED lines=11> */
.L_x_8354:
[----:B------:R-:W-:Y:S05]  /*6930*/  BSYNC B0 ;  /* 0x0000000000007941 */ /* 0x000fea0003800000 */
.L_x_8352:
[----:B------:R-:W-:Y:S04]  /*6940*/  BSSY B0, `(.L_x_8362) ;  /* 0x000005e000007945 */ /* 0x000fe80003800000 */
[----:B------:R-:W-:Y:S05]  /*6950*/  @P3 BRA `(.L_x_8363) ;  /* 0x0000000000183947 */ /* 0x000fea0003800000 */
[----:B--2---:R-:W-:Y:S02]  /*6960*/  MOV R157, RZ ;  /* 0x000000ff009d7202 */ /* 0x004fe40000000f00 */
[----:B------:R-:W-:Y:S01]  /*6970*/  MOV R100, R88 ;  /* 0x0000005800647202 */ /* 0x000fe20000000f00 */
[----:B------:R-:W-:Y:S06]  /*6980*/  @!P0 BRA `(.L_x_8364) ;  /* 0x0000000400648947 */ /* 0x000fec0003800000 */
[----:B------:R-:W-:Y:S02]  /*6990*/  IMAD.MOV.U32 R100, RZ, RZ, R88 ;  /* 0x000000ffff647224 */ /* 0x000fe400078e0058 */
[----:B-----5:R-:W-:Y:S01]  /*69a0*/  HADD2.F32 R157, -RZ, R83.H1_H1 ;  /* 0x30000053ff9d7230 */ /* 0x020fe20000004100 */
[----:B------:R-:W-:Y:S06]  /*69b0*/  BRA `(.L_x_8364) ;  /* 0x0000000400587947 */ /* 0x000fec0003800000 */
.L_x_8363:
        /* <DEDUP_REMOVED lines=12> */
.L_x_8366:
[----:B------:R-:W-:-:S07]  /*6a80*/  MOV R102, R148 ;  /* 0x0000009400667202 */ /* 0x000fce0000000f00 */
.L_x_8367:
[----:B------:R-:W-:Y:S05]  /*6a90*/  BSYNC B1 ;  /* 0x0000000000017941 */ /* 0x000fea0003800000 */
.L_x_8365:
        /* <DEDUP_REMOVED lines=16> */
.L_x_8371:
[----:B------:R-:W-:Y:S05]  /*6ba0*/  BSYNC B2 ;  /* 0x0000000000027941 */ /* 0x000fea0003800000 */
.L_x_8370:
        /* <DEDUP_REMOVED lines=43> */
.L_x_8369:
[----:B------:R-:W-:Y:S05]  /*6e60*/  BSYNC B1 ;  /* 0x0000000000017941 */ /* 0x000fea0003800000 */
.L_x_8368:
        /* <DEDUP_REMOVED lines=8> */
[----:B--2---:R-:W-:Y:S02]  /*6ef0*/  FSEL R157, R90, RZ, !P4 ;  /* 0x000000ff5a9d7208 */ /* 0x004fe40006000000 */
[----:B------:R-:W-:-:S03]  /*6f00*/  SEL R150, RZ, 0x1, P4 ;  /* 0x00000001ff967807 */ /* 0x000fc60002000000 */
[----:B------:R-:W-:-:S07]  /*6f10*/  @P0 FADD.FTZ R157, R88, R157 ;  /* 0x0000009d589d0221 */ /* 0x000fce0000010000 */
.L_x_8364:
[----:B------:R-:W-:Y:S05]  /*6f20*/  BSYNC B0 ;  /* 0x0000000000007941 */ /* 0x000fea0003800000 */
.L_x_8362:
[----:B------:R-:W-:Y:S01]  /*6f30*/  IMAD.WIDE.U32 R174, R175, 0x10, R96 ;  /* 0x00000010afae7825 */ /* 0x000fe200078e0060 */
[----:B------:R-:W-:Y:S01]  /*6f40*/  F2FP.F16.F32.PACK_AB R91, R157, R159 ;  /* 0x0000009f9d5b723e */ /* 0x000fe200000000ff */
[----:B------:R-:W0:Y:S01]  /*6f50*/  @P1 LDC.64 R172, c[0x0][0x220] ;  /* 0x00008800ffac1b82 */ /* 0x000e220000000a00 */
[----:B------:R-:W-:Y:S01]  /*6f60*/  F2FP.F16.F32.PACK_AB R90, R161, R163 ;  /* 0x000000a3a15a723e */ /* 0x000fe200000000ff */
[----:B------:R-:W-:Y:S01]  /*6f70*/  BSSY B0, `(.L_x_8372) ;  /* 0x000001e000007945 */ /* 0x000fe20003800000 */
[----:B------:R-:W-:Y:S02]  /*6f80*/  F2FP.F16.F32.PACK_AB R89, R165, R167 ;  /* 0x000000a7a559723e */ /* 0x000fe400000000ff */
[----:B------:R-:W-:Y:S02]  /*6f90*/  F2FP.F16.F32.PACK_AB R88, R169, R171 ;  /* 0x000000aba958723e */ /* 0x000fe400000000ff */
[----:B------:R-:W-:Y:S01]  /*6fa0*/  IADD3 R195, R251, 0x100, RZ ;  /* 0x00000100fbc37810 */ /* 0x000fe20007ffe0ff */
[----:B------:R-:W1:Y:S01]  /*6fb0*/  @P0 LDC.64 R154, c[0x0][0x230] ;  /* 0x00008c00ff9a0b82 */ /* 0x000e620000000a00 */
[----:B------:R-:W-:Y:S01]  /*6fc0*/  IADD3 R191, R239, 0x100, RZ ;  /* 0x00000100efbf7810 */ /* 0x000fe20007ffe0ff */
[----:B------:R2:W-:Y:S02]  /*6fd0*/  STG.E.128 desc[UR4][R174.64], R88 ;  /* 0x00000058ae007986 */ /* 0x0005e4000c101d04 */
        /* <DEDUP_REMOVED lines=23> */
.L_x_8373:
[----:B------:R-:W-:Y:S05]  /*7150*/  BSYNC B0 ;  /* 0x0000000000007941 */ /* 0x000fea0003800000 */
.L_x_8372:
[----:B-----5:R1:W5:Y:S04]  /*7160*/  @P1 LDG.E.128 R84, desc[UR4][R172.64] ;  /* 0x00000004ac541981 */ /* 0x020368000c1e1d00 */
[----:B------:R1:W5:Y:S01]  /*7170*/  @P0 LDG.E.128 R80, desc[UR4][R154.64] ;  /* 0x000000049a500981 */ /* 0x000362000c1e1d00 */
[----:B------:R-:W-:Y:S04]  /*7180*/  BSSY B0, `(.L_x_8374) ;  /* 0x000005e000007945 */ /* 0x000fe80003800000 */
[----:B------:R-:W-:Y:S05]  /*7190*/  @P3 BRA `(.L_x_8375) ;  /* 0x0000000000183947 */ /* 0x000fea0003800000 */
[----:B------:R-:W-:Y:S02]  /*71a0*/  MOV R187, RZ ;  /* 0x000000ff00bb7202 */ /* 0x000fe40000000f00 */
[----:B0-----:R-:W-:Y:S01]  /*71b0*/  MOV R88, R100 ;  /* 0x0000006400587202 */ /* 0x001fe20000000f00 */
[----:B------:R-:W-:Y:S06]  /*71c0*/  @!P0 BRA `(.L_x_8376) ;  /* 0x0000000400648947 */ /* 0x000fec0003800000 */
[----:B------:R-:W-:Y:S02]  /*71d0*/  IMAD.MOV.U32 R88, RZ, RZ, R100 ;  /* 0x000000ffff587224 */ /* 0x000fe400078e0064 */
[----:B-----5:R-:W-:Y:S01]  /*71e0*/  HADD2.F32 R187, -RZ, R80.H0_H0 ;  /* 0x20000050ffbb7230 */ /* 0x020fe20000004100 */
[----:B------:R-:W-:Y:S06]  /*71f0*/  BRA `(.L_x_8376) ;  /* 0x0000000400587947 */ /* 0x000fec0003800000 */
.L_x_8375:
[C---:B------:R-:W-:Y:S01]  /*7200*/  ISETP.NE.AND P4, PT, R100.reuse, 0x1, PT ;  /* 0x000000016400780c */ /* 0x040fe20003f85270 */
[----:B------:R-:W-:Y:S01]  /*7210*/  BSSY B1, `(.L_x_8377) ;  /* 0x000000c000017945 */ /* 0x000fe20003800000 */
[----:B0-----:R-:W-:-:S11]  /*7220*/  IADD3 R88, R100, 0x1, RZ ;  /* 0x0000000164587810 */ /* 0x001fd60007ffe0ff */
        /* <DEDUP_REMOVED lines=9> */
.L_x_8378:
[----:B------:R-:W-:-:S07]  /*72c0*/  MOV R102, R148 ;  /* 0x0000009400667202 */ /* 0x000fce0000000f00 */
.L_x_8379:
[----:B------:R-:W-:Y:S05]  /*72d0*/  BSYNC B1 ;  /* 0x0000000000017941 */ /* 0x000fea0003800000 */
.L_x_8377:
        /* <DEDUP_REMOVED lines=16> */
.L_x_8383:
[----:B------:R-:W-:Y:S05]  /*73e0*/  BSYNC B2 ;  /* 0x0000000000027941 */ /* 0x000fea0003800000 */
.L_x_8382:
        /* <DEDUP_REMOVED lines=43> */
.L_x_8381:
[----:B------:R-:W-:Y:S05]  /*76a0*/  BSYNC B1 ;  /* 0x0000000000017941 */ /* 0x000fea0003800000 */
.L_x_8380:
        /* <DEDUP_REMOVED lines=11> */
.L_x_8376:
[----:B------:R-:W-:Y:S05]  /*7760*/  BSYNC B0 ;  /* 0x0000000000007941 */ /* 0x000fea0003800000 */
.L_x_8374:
        /* <DEDUP_REMOVED lines=8> */
.L_x_8385:
        /* <DEDUP_REMOVED lines=12> */
.L_x_8388:
[----:B------:R-:W-:-:S07]  /*78b0*/  MOV R100, R148 ;  /* 0x0000009400647202 */ /* 0x000fce0000000f00 */
.L_x_8389:
[----:B------:R-:W-:Y:S05]  /*78c0*/  BSYNC B1 ;  /* 0x0000000000017941 */ /* 0x000fea0003800000 */
.L_x_8387:
        /* <DEDUP_REMOVED lines=16> */
.L_x_8393:
[----:B------:R-:W-:Y:S05]  /*79d0*/  BSYNC B2 ;  /* 0x0000000000027941 */ /* 0x000fea0003800000 */
.L_x_8392:
        /* <DEDUP_REMOVED lines=43> */
.L_x_8391:
[----:B------:R-:W-:Y:S05]  /*7c90*/  BSYNC B1 ;  /* 0x0000000000017941 */ /* 0x000fea0003800000 */
.L_x_8390:
        /* <DEDUP_REMOVED lines=11> */
.L_x_8386:
[----:B------:R-:W-:Y:S05]  /*7d50*/  BSYNC B0 ;  /* 0x0000000000007941 */ /* 0x000fea0003800000 */
.L_x_8384:
        /* <DEDUP_REMOVED lines=8> */
.L_x_8395:
        /* <DEDUP_REMOVED lines=12> */
.L_x_8398:
[----:B------:R-:W-:-:S07]  /*7ea0*/  MOV R100, R148 ;  /* 0x0000009400647202 */ /* 0x000fce0000000f00 */
.L_x_8399:
[----:B------:R-:W-:Y:S05]  /*7eb0*/  BSYNC B1 ;  /* 0x0000000000017941 */ /* 0x000fea0003800000 */
.L_x_8397:
        /* <DEDUP_REMOVED lines=16> */
.L_x_8403:
[----:B------:R-:W-:Y:S05]  /*7fc0*/  BSYNC B2 ;  /* 0x0000000000027941 */ /* 0x000fea0003800000 */
.L_x_8402:
        /* <DEDUP_REMOVED lines=43> */
.L_x_8401:
[----:B------:R-:W-:Y:S05]  /*8280*/  BSYNC B1 ;  /* 0x0000000000017941 */ /* 0x000fea0003800000 */
.L_x_8400:
        /* <DEDUP_REMOVED lines=11> */
.L_x_8396:
[----:B------:R-:W-:Y:S05]  /*8340*/  BSYNC B0 ;  /* 0x0000000000007941 */ /* 0x000fea0003800000 */
.L_x_8394:
        /* <DEDUP_REMOVED lines=8> */
.L_x_8405:
        /* <DEDUP_REMOVED lines=12> */
.L_x_8408:
[----:B------:R-:W-:-:S07]  /*8490*/  MOV R100, R148 ;  /* 0x0000009400647202 */ /* 0x000fce0000000f00 */
.L_x_8409:
[----:B------:R-:W-:Y:S05]  /*84a0*/  BSYNC B1 ;  /* 0x0000000000017941 */ /* 0x000fea0003800000 */
.L_x_8407:
        /* <DEDUP_REMOVED lines=16> */
.L_x_8413:
[----:B------:R-:W-:Y:S05]  /*85b0*/  BSYNC B2 ;  /* 0x0000000000027941 */ /* 0x000fea0003800000 */
.L_x_8412:
        /* <DEDUP_REMOVED lines=43> */
.L_x_8411:
[----:B------:R-:W-:Y:S05]  /*8870*/  BSYNC B1 ;  /* 0x0000000000017941 */ /* 0x000fea0003800000 */
.L_x_8410:
        /* <DEDUP_REMOVED lines=11> */
.L_x_8406:
[----:B------:R-:W-:Y:S05]  /*8930*/  BSYNC B0 ;  /* 0x0000000000007941 */ /* 0x000fea0003800000 */
.L_x_8404:
        /* <DEDUP_REMOVED lines=8> */
.L_x_8415:
        /* <DEDUP_REMOVED lines=12> */
.L_x_8418:
[----:B------:R-:W-:-:S07]  /*8a80*/  MOV R100, R148 ;  /* 0x0000009400647202 */ /* 0x000fce0000000f00 */
.L_x_8419:
[----:B------:R-:W-:Y:S05]  /*8a90*/  BSYNC B1 ;  /* 0x0000000000017941 */ /* 0x000fea0003800000 */
.L_x_8417:
        /* <DEDUP_REMOVED lines=16> */
.L_x_8423:
[----:B------:R-:W-:Y:S05]  /*8ba0*/  BSYNC B2 ;  /* 0x0000000000027941 */ /* 0x000fea0003800000 */
.L_x_8422:
        /* <DEDUP_REMOVED lines=43> */
.L_x_8421:
[----:B------:R-:W-:Y:S05]  /*8e60*/  BSYNC B1 ;  /* 0x0000000000017941 */ /* 0x000fea0003800000 */
.L_x_8420:
        /* <DEDUP_REMOVED lines=11> */
.L_x_8416:
[----:B------:R-:W-:Y:S05]  /*8f20*/  BSYNC B0 ;  /* 0x0000000000007941 */ /* 0x000fea0003800000 */
.L_x_8414:
        /* <DEDUP_REMOVED lines=8> */
.L_x_8425:
        /* <DEDUP_REMOVED lines=12> */
.L_x_8428:
[----:B------:R-:W-:-:S07]  /*9070*/  MOV R100, R148 ;  /* 0x0000009400647202 */ /* 0x000fce0000000f00 */
.L_x_8429:
[----:B------:R-:W-:Y:S05]  /*9080*/  BSYNC B1 ;  /* 0x0000000000017941 */ /* 0x000fea0003800000 */
.L_x_8427:
        /* <DEDUP_REMOVED lines=16> */
.L_x_8433:
[----:B------:R-:W-:Y:S05]  /*9190*/  BSYNC B2 ;  /* 0x0000000000027941 */ /* 0x000fea0003800000 */
.L_x_8432:
        /* <DEDUP_REMOVED lines=43> */
.L_x_8431:
[----:B------:R-:W-:Y:S05]  /*9450*/  BSYNC B1 ;  /* 0x0000000000017941 */ /* 0x000fea0003800000 */
.L_x_8430:
        /* <DEDUP_REMOVED lines=11> */
.L_x_8426:
[----:B------:R-:W-:Y:S05]  /*9510*/  BSYNC B0 ;  /* 0x0000000000007941 */ /* 0x000fea0003800000 */
.L_x_8424:
        /* <DEDUP_REMOVED lines=8> */
.L_x_8435:
        /* <DEDUP_REMOVED lines=12> */
.L_x_8438:
[----:B------:R-:W-:-:S07]  /*9660*/  MOV R100, R148 ;  /* 0x0000009400647202 */ /* 0x000fce0000000f00 */
.L_x_8439:
[----:B------:R-:W-:Y:S05]  /*9670*/  BSYNC B1 ;  /* 0x0000000000017941 */ /* 0x000fea0003800000 */
.L_x_8437:
        /* <DEDUP_REMOVED lines=16> */
.L_x_8443:
[----:B------:R-:W-:Y:S05]  /*9780*/  BSYNC B2 ;  /* 0x0000000000027941 */ /* 0x000fea0003800000 */
.L_x_8442:
        /* <DEDUP_REMOVED lines=43> */
.L_x_8441:
[----:B------:R-:W-:Y:S05]  /*9a40*/  BSYNC B1 ;  /* 0x0000000000017941 */ /* 0x000fea0003800000 */
.L_x_8440:
        /* <DEDUP_REMOVED lines=11> */
.L_x_8436:
[----:B------:R-:W-:Y:S05]  /*9b00*/  BSYNC B0 ;  /* 0x0000000000007941 */ /* 0x000fea0003800000 */
.L_x_8434:
[----:B------:R-:W-:Y:S04]  /*9b10*/  BSSY B0, `(.L_x_8444) ;  /* 0x000005e000007945 */ /* 0x000fe80003800000 */
[----:B------:R-:W-:Y:S05]  /*9b20*/  @P3 BRA `(.L_x_8445) ;  /* 0x0000000000183947 */ /* 0x000fea0003800000 */
[----:B-1----:R-:W-:Y:S02]  /*9b30*/  MOV R173, RZ ;  /* 0x000000ff00ad7202 */ /* 0x002fe40000000f00 */
[----:B------:R-:W-:Y:S01]  /*9b40*/  MOV R100, R88 ;  /* 0x0000005800647202 */ /* 0x000fe20000000f00 */
[----:B------:R-:W-:Y:S06]  /*9b50*/  @!P0 BRA `(.L_x_8446) ;  /* 0x0000000400648947 */ /* 0x000fec0003800000 */
[----:B------:R-:W-:Y:S02]  /*9b60*/  IMAD.MOV.U32 R100, RZ, RZ, R88 ;  /* 0x000000ffff647224 */ /* 0x000fe400078e0058 */
[----:B-----5:R-:W-:Y:S01]  /*9b70*/  HADD2.F32 R173, -RZ, R83.H1_H1 ;  /* 0x30000053ffad7230 */ /* 0x020fe20000004100 */
[----:B------:R-:W-:Y:S06]  /*9b80*/  BRA `(.L_x_8446) ;  /* 0x0000000400587947 */ /* 0x000fec0003800000 */
.L_x_8445:
        /* <DEDUP_REMOVED lines=12> */
.L_x_8448:
[----:B------:R-:W-:-:S07]  /*9c50*/  MOV R102, R148 ;  /* 0x0000009400667202 */ /* 0x000fce0000000f00 */
.L_x_8449:
[----:B------:R-:W-:Y:S05]  /*9c60*/  BSYNC B1 ;  /* 0x0000000000017941 */ /* 0x000fea0003800000 */
.L_x_8447:
        /* <DEDUP_REMOVED lines=16> */
.L_x_8453:
[----:B------:R-:W-:Y:S05]  /*9d70*/  BSYNC B2 ;  /* 0x0000000000027941 */ /* 0x000fea0003800000 */
.L_x_8452:
        /* <DEDUP_REMOVED lines=43> */
.L_x_8451:
[----:B------:R-:W-:Y:S05]  /*a030*/  BSYNC B1 ;  /* 0x0000000000017941 */ /* 0x000fea0003800000 */
.L_x_8450:
        /* <DEDUP_REMOVED lines=8> */
[----:B-1----:R-:W-:Y:S02]  /*a0c0*/  FSEL R173, R90, RZ, !P4 ;  /* 0x000000ff5aad7208 */ /* 0x002fe40006000000 */
[----:B------:R-:W-:-:S03]  /*a0d0*/  SEL R150, RZ, 0x1, P4 ;  /* 0x00000001ff967807 */ /* 0x000fc60002000000 */
[----:B------:R-:W-:-:S07]  /*a0e0*/  @P0 FADD.FTZ R173, R88, R173 ;  /* 0x000000ad58ad0221 */ /* 0x000fce0000010000 */
.L_x_8446:
[----:B------:R-:W-:Y:S05]  /*a0f0*/  BSYNC B0 ;  /* 0x0000000000007941 */ /* 0x000fea0003800000 */
.L_x_8444:
        /* <DEDUP_REMOVED lines=34> */
.L_x_8455:
[----:B------:R-:W-:Y:S05]  /*a320*/  BSYNC B0 ;  /* 0x0000000000007941 */ /* 0x000fea0003800000 */
.L_x_8454:
        /* <DEDUP_REMOVED lines=10> */
.L_x_8457:
        /* <DEDUP_REMOVED lines=12> */
.L_x_8460:
[----:B------:R-:W-:-:S07]  /*a490*/  MOV R102, R148 ;  /* 0x0000009400667202 */ /* 0x000fce0000000f00 */
.L_x_8461:
[----:B------:R-:W-:Y:S05]  /*a4a0*/  BSYNC B1 ;  /* 0x0000000000017941 */ /* 0x000fea0003800000 */
.L_x_8459:
        /* <DEDUP_REMOVED lines=16> */
.L_x_8465:
[----:B------:R-:W-:Y:S05]  /*a5b0*/  BSYNC B2 ;  /* 0x0000000000027941 */ /* 0x000fea0003800000 */
.L_x_8464:
        /* <DEDUP_REMOVED lines=43> */
.L_x_8463:
[----:B------:R-:W-:Y:S05]  /*a870*/  BSYNC B1 ;  /* 0x0000000000017941 */ /* 0x000fea0003800000 */
.L_x_8462:
        /* <DEDUP_REMOVED lines=11> */
.L_x_8458:
[----:B------:R-:W-:Y:S05]  /*a930*/  BSYNC B0 ;  /* 0x0000000000007941 */ /* 0x000fea0003800000 */
.L_x_8456:
        /* <DEDUP_REMOVED lines=8> */
.L_x_8467:
        /* <DEDUP_REMOVED lines=12> */
.L_x_8470:
[----:B------:R-:W-:-:S07]  /*aa80*/  MOV R100, R148 ;  /* 0x0000009400647202 */ /* 0x000fce0000000f00 */
.L_x_8471:
[----:B------:R-:W-:Y:S05]  /*aa90*/  BSYNC B1 ;  /* 0x0000000000017941 */ /* 0x000fea0003800000 */
.L_x_8469:
        /* <DEDUP_REMOVED lines=16> */
.L_x_8475:
[----:B------:R-:W-:Y:S05]  /*aba0*/  BSYNC B2 ;  /* 0x0000000000027941 */ /* 0x000fea0003800000 */
.L_x_8474:
        /* <DEDUP_REMOVED lines=43> */
.L_x_8473:
[----:B------:R-:W-:Y:S05]  /*ae60*/  BSYNC B1 ;  /* 0x0000000000017941 */ /* 0x000fea0003800000 */
.L_x_8472:
        /* <DEDUP_REMOVED lines=11> */
.L_x_8468:
[----:B------:R-:W-:Y:S05]  /*af20*/  BSYNC B0 ;  /* 0x0000000000007941 */ /* 0x000fea0003800000 */
.L_x_8466:
        /* <DEDUP_REMOVED lines=8> */
.L_x_8477:
        /* <DEDUP_REMOVED lines=12> */
.L_x_8480:
[----:B------:R-:W-:-:S07]  /*b070*/  MOV R100, R148 ;  /* 0x0000009400647202 */ /* 0x000fce0000000f00 */
.L_x_8481:
[----:B------:R-:W-:Y:S05]  /*b080*/  BSYNC B1 ;  /* 0x0000000000017941 */ /* 0x000fea0003800000 */
.L_x_8479:
        /* <DEDUP_REMOVED lines=16> */
.L_x_8485:
[----:B------:R-:W-:Y:S05]  /*b190*/  BSYNC B2 ;  /* 0x0000000000027941 */ /* 0x000fea0003800000 */
.L_x_8484:
        /* <DEDUP_REMOVED lines=43> */
.L_x_8483:
[----:B------:R-:W-:Y:S05]  /*b450*/  BSYNC B1 ;  /* 0x0000000000017941 */ /* 0x000fea0003800000 */
.L_x_8482:
        /* <DEDUP_REMOVED lines=11> */
.L_x_8478:
[----:B------:R-:W-:Y:S05]  /*b510*/  BSYNC B0 ;  /* 0x0000000000007941 */ /* 0x000fea0003800000 */
.L_x_8476:
        /* <DEDUP_REMOVED lines=8> */
.L_x_8487:
        /* <DEDUP_REMOVED lines=12> */
.L_x_8490:
[----:B------:R-:W-:-:S07]  /*b660*/  MOV R100, R148 ;  /* 0x0000009400647202 */ /* 0x000fce0000000f00 */
.L_x_8491:
[----:B------:R-:W-:Y:S05]  /*b670*/  BSYNC B1 ;  /* 0x0000000000017941 */ /* 0x000fea0003800000 */
.L_x_8489:
        /* <DEDUP_REMOVED lines=16> */
.L_x_8495:
[----:B------:R-:W-:Y:S05]  /*b780*/  BSYNC B2 ;  /* 0x0000000000027941 */ /* 0x000fea0003800000 */
.L_x_8494:
        /* <DEDUP_REMOVED lines=43> */
.L_x_8493:
[----:B------:R-:W-:Y:S05]  /*ba40*/  BSYNC B1 ;  /* 0x0000000000017941 */ /* 0x000fea0003800000 */
.L_x_8492:
        /* <DEDUP_REMOVED lines=11> */
.L_x_8488:
[----:B------:R-:W-:Y:S05]  /*bb00*/  BSYNC B0 ;  /* 0x0000000000007941 */ /* 0x000fea0003800000 */
.L_x_8486:
        /* <DEDUP_REMOVED lines=8> */
.L_x_8497:
        /* <DEDUP_REMOVED lines=12> */
.L_x_8500:
[----:B------:R-:W-:-:S07]  /*bc50*/  MOV R100, R148 ;  /* 0x0000009400647202 */ /* 0x000fce0000000f00 */
.L_x_8501:
[----:B------:R-:W-:Y:S05]  /*bc60*/  BSYNC B1 ;  /* 0x0000000000017941 */ /* 0x000fea0003800000 */
.L_x_8499:
        /* <DEDUP_REMOVED lines=16> */
.L_x_8505:
[----:B------:R-:W-:Y:S05]  /*bd70*/  BSYNC B2 ;  /* 0x0000000000027941 */ /* 0x000fea0003800000 */
.L_x_8504:
        /* <DEDUP_REMOVED lines=43> */
.L_x_8503:
[----:B------:R-:W-:Y:S05]  /*c030*/  BSYNC B1 ;  /* 0x0000000000017941 */ /* 0x000fea0003800000 */
.L_x_8502:
        /* <DEDUP_REMOVED lines=11> */
.L_x_8498:
[----:B------:R-:W-:Y:S05]  /*c0f0*/  BSYNC B0 ;  /* 0x0000000000007941 */ /* 0x000fea0003800000 */
.L_x_8496:
        /* <DEDUP_REMOVED lines=8> */
.L_x_8507:
        /* <DEDUP_REMOVED lines=12> */
.L_x_8510:
[----:B------:R-:W-:-:S07]  /*c240*/  MOV R100, R148 ;  /* 0x0000009400647202 */ /* 0x000fce0000000f00 */
.L_x_8511:
[----:B------:R-:W-:Y:S05]  /*c250*/  BSYNC B1 ;  /* 0x0000000000017941 */ /* 0x000fea0003800000 */
.L_x_8509:
        /* <DEDUP_REMOVED lines=16> */
.L_x_8515:
[----:B------:R-:W-:Y:S05]  /*c360*/  BSYNC B2 ;  /* 0x0000000000027941 */ /* 0x000fea0003800000 */
.L_x_8514:
        /* <DEDUP_REMOVED lines=43> */
.L_x_8513:
[----:B------:R-:W-:Y:S05]  /*c620*/  BSYNC B1 ;  /* 0x0000000000017941 */ /* 0x000fea0003800000 */
.L_x_8512:
        /* <DEDUP_REMOVED lines=11> */
.L_x_8508:
[----:B------:R-:W-:Y:S05]  /*c6e0*/  BSYNC B0 ;  /* 0x0000000000007941 */ /* 0x000fea0003800000 */
.L_x_8506:
        /* <DEDUP_REMOVED lines=8> */
.L_x_8517:
        /* <DEDUP_REMOVED lines=12> */
.L_x_8520:
[----:B------:R-:W-:-:S07]  /*c830*/  MOV R100, R148 ;  /* 0x0000009400647202 */ /* 0x000fce0000000f00 */
.L_x_8521:
[----:B------:R-:W-:Y:S05]  /*c840*/  BSYNC B1 ;  /* 0x0000000000017941 */ /* 0x000fea0003800000 */
.L_x_8519:
        /* <DEDUP_REMOVED lines=16> */
.L_x_8525:
[----:B------:R-:W-:Y:S05]  /*c950*/  BSYNC B2 ;  /* 0x0000000000027941 */ /* 0x000fea0003800000 */
.L_x_8524:
        /* <DEDUP_REMOVED lines=43> */
.L_x_8523:
[----:B------:R-:W-:Y:S05]  /*cc10*/  BSYNC B1 ;  /* 0x0000000000017941 */ /* 0x000fea0003800000 */
.L_x_8522:
        /* <DEDUP_REMOVED lines=11> */
.L_x_8518:
[----:B------:R-:W-:Y:S05]  /*ccd0*/  BSYNC B0 ;  /* 0x0000000000007941 */ /* 0x000fea0003800000 */
.L_x_8516:
        /* <DEDUP_REMOVED lines=8> */
.L_x_8527:
        /* <DEDUP_REMOVED lines=12> */
.L_x_8530:
[----:B------:R-:W-:-:S07]  /*ce20*/  MOV R102, R148 ;  /* 0x0000009400667202 */ /* 0x000fce0000000f00 */
.L_x_8531:
[----:B------:R-:W-:Y:S05]  /*ce30*/  BSYNC B1 ;  /* 0x0000000000017941 */ /* 0x000fea0003800000 */
.L_x_8529:
        /* <DEDUP_REMOVED lines=16> */
.L_x_8535:
[----:B------:R-:W-:Y:S05]  /*cf40*/  BSYNC B2 ;  /* 0x0000000000027941 */ /* 0x000fea0003800000 */
.L_x_8534:
        /* <DEDUP_REMOVED lines=43> */
.L_x_8533:
[----:B------:R-:W-:Y:S05]  /*d200*/  BSYNC B1 ;  /* 0x0000000000017941 */ /* 0x000fea0003800000 */
.L_x_8532:
        /* <DEDUP_REMOVED lines=11> */
.L_x_8528:
[----:B------:R-:W-:Y:S05]  /*d2c0*/  BSYNC B0 ;  /* 0x0000000000007941 */ /* 0x000fea0003800000 */
.L_x_8526:
        /* <DEDUP_REMOVED lines=34> */
.L_x_8537:
[----:B------:R-:W-:Y:S05]  /*d4f0*/  BSYNC B0 ;  /* 0x0000000000007941 */ /* 0x000fea0003800000 */
.L_x_8536:
[----:B-----5:R1:W5:Y:S04]  /*d500*/  @P1 LDG.E.128 R84, desc[UR4][R204.64] ;  /* 0x00000004cc541981 */ /* 0x020368000c1e1d00 */
[----:B------:R1:W5:Y:S01]  /*d510*/  @P0 LDG.E.128 R80, desc[UR4][R154.64] ;  /* 0x000000049a500981 */ /* 0x000362000c1e1d00 */
[----:B------:R-:W-:Y:S04]  /*d520*/  BSSY B0, `(.L_x_8538) ;  /* 0x000005e000007945 */ /* 0x000fe80003800000 */
[----:B------:R-:W-:Y:S05]  /*d530*/  @P3 BRA `(.L_x_8539) ;  /* 0x0000000000183947 */ /* 0x000fea0003800000 */
[----:B-1----:R-:W-:Y:S02]  /*d540*/  MOV R205, RZ ;  /* 0x000000ff00cd7202 */ /* 0x002fe40000000f00 */
[----:B0-----:R-:W-:Y:S01]  /*d550*/  MOV R88, R100 ;  /* 0x0000006400587202 */ /* 0x001fe20000000f00 */
[----:B------:R-:W-:Y:S06]  /*d560*/  @!P0 BRA `(.L_x_8540) ;  /* 0x0000000400648947 */ /* 0x000fec0003800000 */
[----:B------:R-:W-:Y:S02]  /*d570*/  IMAD.MOV.U32 R88, RZ, RZ, R100 ;  /* 0x000000ffff587224 */ /* 0x000fe400078e0064 */
[----:B-----5:R-:W-:Y:S01]  /*d580*/  HADD2.F32 R205, -RZ, R80.H0_H0 ;  /* 0x20000050ffcd7230 */ /* 0x020fe20000004100 */
[----:B------:R-:W-:Y:S06]  /*d590*/  BRA `(.L_x_8540) ;  /* 0x0000000400587947 */ /* 0x000fec0003800000 */
.L_x_8539:
        /* <DEDUP_REMOVED lines=12> */
.L_x_8542:
[----:B------:R-:W-:-:S07]  /*d660*/  MOV R102, R148 ;  /* 0x0000009400667202 */ /* 0x000fce0000000f00 */
.L_x_8543:
[----:B------:R-:W-:Y:S05]  /*d670*/  BSYNC B1 ;  /* 0x0000000000017941 */ /* 0x000fea0003800000 */
.L_x_8541:
        /* <DEDUP_REMOVED lines=16> */
.L_x_8547:
[----:B------:R-:W-:Y:S05]  /*d780*/  BSYNC B2 ;  /* 0x0000000000027941 */ /* 0x000fea0003800000 */
.L_x_8546:
        /* <DEDUP_REMOVED lines=43> */
.L_x_8545:
[----:B------:R-:W-:Y:S05]  /*da40*/  BSYNC B1 ;  /* 0x0000000000017941 */ /* 0x000fea0003800000 */
.L_x_8544:
        /* <DEDUP_REMOVED lines=8> */
[----:B-1----:R-:W-:Y:S02]  /*dad0*/  FSEL R205, R91, RZ, !P4 ;  /* 0x000000ff5bcd7208 */ /* 0x002fe40006000000 */
[----:B------:R-:W-:-:S03]  /*dae0*/  SEL R140, RZ, 0x1, P4 ;  /* 0x00000001ff8c7807 */ /* 0x000fc60002000000 */
[----:B------:R-:W-:-:S07]  /*daf0*/  @P0 FADD.FTZ R205, R90, R205 ;  /* 0x000000cd5acd0221 */ /* 0x000fce0000010000 */
.L_x_8540:
[----:B------:R-:W-:Y:S05]  /*db00*/  BSYNC B0 ;  /* 0x0000000000007941 */ /* 0x000fea0003800000 */
.L_x_8538:
        /* <DEDUP_REMOVED lines=8> */
.L_x_8549:
        /* <DEDUP_REMOVED lines=12> */
.L_x_8552:
[----:B------:R-:W-:-:S07]  /*dc50*/  MOV R100, R148 ;  /* 0x0000009400647202 */ /* 0x000fce0000000f00 */
.L_x_8553:
[----:B------:R-:W-:Y:S05]  /*dc60*/  BSYNC B1 ;  /* 0x0000000000017941 */ /* 0x000fea0003800000 */
.L_x_8551:
        /* <DEDUP_REMOVED lines=16> */
.L_x_8557:
[----:B------:R-:W-:Y:S05]  /*dd70*/  BSYNC B2 ;  /* 0x0000000000027941 */ /* 0x000fea0003800000 */
.L_x_8556:
        /* <DEDUP_REMOVED lines=43> */
.L_x_8555:
[----:B------:R-:W-:Y:S05]  /*e030*/  BSYNC B1 ;  /* 0x0000000000017941 */ /* 0x000fea0003800000 */
.L_x_8554:
        /* <DEDUP_REMOVED lines=11> */
.L_x_8550:
[----:B------:R-:W-:Y:S05]  /*e0f0*/  BSYNC B0 ;  /* 0x0000000000007941 */ /* 0x000fea0003800000 */
.L_x_8548:
        /* <DEDUP_REMOVED lines=8> */
.L_x_8559:
        /* <DEDUP_REMOVED lines=12> */
.L_x_8562:
[----:B------:R-:W-:-:S07]  /*e240*/  MOV R100, R148 ;  /* 0x0000009400647202 */ /* 0x000fce0000000f00 */
.L_x_8563:
[----:B------:R-:W-:Y:S05]  /*e250*/  BSYNC B1 ;  /* 0x0000000000017941 */ /* 0x000fea0003800000 */
.L_x_8561:
        /* <DEDUP_REMOVED lines=16> */
.L_x_8567:
[----:B------:R-:W-:Y:S05]  /*e360*/  BSYNC B2 ;  /* 0x0000000000027941 */ /* 0x000fea0003800000 */
.L_x_8566:
        /* <DEDUP_REMOVED lines=43> */
.L_x_8565:
[----:B------:R-:W-:Y:S05]  /*e620*/  BSYNC B1 ;  /* 0x0000000000017941 */ /* 0x000fea0003800000 */
.L_x_8564:
        /* <DEDUP_REMOVED lines=11> */
.L_x_8560:
[----:B------:R-:W-:Y:S05]  /*e6e0*/  BSYNC B0 ;  /* 0x0000000000007941 */ /* 0x000fea0003800000 */
.L_x_8558:
        /* <DEDUP_REMOVED lines=8> */
.L_x_8569:
        /* <DEDUP_REMOVED lines=12> */
.L_x_8572:
[----:B------:R-:W-:-:S07]  /*e830*/  MOV R100, R148 ;  /* 0x0000009400647202 */ /* 0x000fce0000000f00 */
.L_x_8573:
[----:B------:R-:W-:Y:S05]  /*e840*/  BSYNC B1 ;  /* 0x0000000000017941 */ /* 0x000fea0003800000 */
.L_x_8571:
        /* <DEDUP_REMOVED lines=16> */
.L_x_8577:
[----:B------:R-:W-:Y:S05]  /*e950*/  BSYNC B2 ;  /* 0x0000000000027941 */ /* 0x000fea0003800000 */
.L_x_8576:
        /* <DEDUP_REMOVED lines=43> */
.L_x_8575:
[----:B------:R-:W-:Y:S05]  /*ec10*/  BSYNC B1 ;  /* 0x0000000000017941 */ /* 0x000fea0003800000 */
.L_x_8574:
        /* <DEDUP_REMOVED lines=11> */
.L_x_8570:
[----:B------:R-:W-:Y:S05]  /*ecd0*/  BSYNC B0 ;  /* 0x0000000000007941 */ /* 0x000fea0003800000 */
.L_x_8568:
        /* <DEDUP_REMOVED lines=8> */
.L_x_8579:
        /* <DEDUP_REMOVED lines=12> */
.L_x_8582:
[----:B------:R-:W-:-:S07]  /*ee20*/  MOV R100, R148 ;  /* 0x0000009400647202 */ /* 0x000fce0000000f00 */
.L_x_8583:
[----:B------:R-:W-:Y:S05]  /*ee30*/  BSYNC B1 ;  /* 0x0000000000017941 */ /* 0x000fea0003800000 */
.L_x_8581:
        /* <DEDUP_REMOVED lines=16> */
.L_x_8587:
[----:B------:R-:W-:Y:S05]  /*ef40*/  BSYNC B2 ;  /* 0x0000000000027941 */ /* 0x000fea0003800000 */
.L_x_8586:
        /* <DEDUP_REMOVED lines=43> */
.L_x_8585:
[----:B------:R-:W-:Y:S05]  /*f200*/  BSYNC B1 ;  /* 0x0000000000017941 */ /* 0x000fea0003800000 */
.L_x_8584:
        /* <DEDUP_REMOVED lines=11> */
.L_x_8580:
[----:B------:R-:W-:Y:S05]  /*f2c0*/  BSYNC B0 ;  /* 0x0000000000007941 */ /* 0x000fea0003800000 */
.L_x_8578:
        /* <DEDUP_REMOVED lines=8> */
.L_x_8589:
        /* <DEDUP_REMOVED lines=12> */
.L_x_8592:
[----:B------:R-:W-:-:S07]  /*f410*/  MOV R100, R148 ;  /* 0x0000009400647202 */ /* 0x000fce0000000f00 */
.L_x_8593:
[----:B------:R-:W-:Y:S05]  /*f420*/  BSYNC B1 ;  /* 0x0000000000017941 */ /* 0x000fea0003800000 */
.L_x_8591:
        /* <DEDUP_REMOVED lines=16> */
.L_x_8597:
[----:B------:R-:W-:Y:S05]  /*f530*/  BSYNC B2 ;  /* 0x0000000000027941 */ /* 0x000fea0003800000 */
.L_x_8596:
        /* <DEDUP_REMOVED lines=43> */
.L_x_8595:
[----:B------:R-:W-:Y:S05]  /*f7f0*/  BSYNC B1 ;  /* 0x0000000000017941 */ /* 0x000fea0003800000 */
.L_x_8594:
        /* <DEDUP_REMOVED lines=11> */
.L_x_8590:
[----:B------:R-:W-:Y:S05]  /*f8b0*/  BSYNC B0 ;  /* 0x0000000000007941 */ /* 0x000fea0003800000 */
.L_x_8588:
        /* <DEDUP_REMOVED lines=8> */
.L_x_8599:
        /* <DEDUP_REMOVED lines=12> */
.L_x_8602:
[----:B------:R-:W-:-:S07]  /*fa00*/  MOV R100, R148 ;  /* 0x0000009400647202 */ /* 0x000fce0000000f00 */
.L_x_8603:
[----:B------:R-:W-:Y:S05]  /*fa10*/  BSYNC B1 ;  /* 0x0000000000017941 */ /* 0x000fea0003800000 */
.L_x_8601:
        /* <DEDUP_REMOVED lines=16> */
.L_x_8607:
[----:B------:R-:W-:Y:S05]  /*fb20*/  BSYNC B2 ;  /* 0x0000000000027941 */ /* 0x000fea0003800000 */
.L_x_8606:
        /* <DEDUP_REMOVED lines=43> */
.L_x_8605:
[----:B------:R-:W-:Y:S05]  /*fde0*/  BSYNC B1 ;  /* 0x0000000000017941 */ /* 0x000fea0003800000 */
.L_x_8604:
        /* <DEDUP_REMOVED lines=11> */
.L_x_8600:
[----:B------:R-:W-:Y:S05]  /*fea0*/  BSYNC B0 ;  /* 0x0000000000007941 */ /* 0x000fea0003800000 */
.L_x_8598:
        /* <DEDUP_REMOVED lines=8> */
.L_x_8609:
        /* <DEDUP_REMOVED lines=12> */
.L_x_8612:
[----:B------:R-:W-:-:S07]  /*fff0*/  MOV R102, R148 ;  /* 0x0000009400667202 */ /* 0x000fce0000000f00 */
.L_x_8613:
[----:B------:R-:W-:Y:S05]  /*10000*/  BSYNC B1 ;  /* 0x0000000000017941 */ /* 0x000fea0003800000 */
.L_x_8611:
        /* <DEDUP_REMOVED lines=16> */
.L_x_8617:
[----:B------:R-:W-:Y:S05]  /*10110*/  BSYNC B2 ;  /* 0x0000000000027941 */ /* 0x000fea0003800000 */
.L_x_8616:
        /* <DEDUP_REMOVED lines=43> */
.L_x_8615:
[----:B------:R-:W-:Y:S05]  /*103d0*/  BSYNC B1 ;  /* 0x0000000000017941 */ /* 0x000fea0003800000 */
.L_x_8614:
        /* <DEDUP_REMOVED lines=11> */
.L_x_8610:
[----:B------:R-:W-:Y:S05]  /*10490*/  BSYNC B0 ;  /* 0x0000000000007941 */ /* 0x000fea0003800000 */
.L_x_8608:
        /* <DEDUP_REMOVED lines=34> */
.L_x_8619:
[----:B------:R-:W-:Y:S05]  /*106c0*/  BSYNC B0 ;  /* 0x0000000000007941 */ /* 0x000fea0003800000 */
.L_x_8618:
        /* <DEDUP_REMOVED lines=10> */
.L_x_8621:
        /* <DEDUP_REMOVED lines=12> */
.L_x_8624:
[----:B------:R-:W-:-:S07]  /*10830*/  MOV R102, R148 ;  /* 0x0000009400667202 */ /* 0x000fce0000000f00 */
.L_x_8625:
[----:B------:R-:W-:Y:S05]  /*10840*/  BSYNC B1 ;  /* 0x0000000000017941 */ /* 0x000fea0003800000 */
.L_x_8623:
        /* <DEDUP_REMOVED lines=16> */
.L_x_8629:
[----:B------:R-:W-:Y:S05]  /*10950*/  BSYNC B2 ;  /* 0x0000000000027941 */ /* 0x000fea0003800000 */
.L_x_8628:
        /* <DEDUP_REMOVED lines=43> */
.L_x_8627:
[----:B------:R-:W-:Y:S05]  /*10c10*/  BSYNC B1 ;  /* 0x0000000000017941 */ /* 0x000fea0003800000 */
.L_x_8626:
        /* <DEDUP_REMOVED lines=11> */
.L_x_8622:
[----:B------:R-:W-:Y:S05]  /*10cd0*/  BSYNC B0 ;  /* 0x0000000000007941 */ /* 0x000fea0003800000 */
.L_x_8620:
        /* <DEDUP_REMOVED lines=8> */
.L_x_8631:
        /* <DEDUP_REMOVED lines=12> */
.L_x_8634:
[----:B------:R-:W-:-:S07]  /*10e20*/  MOV R100, R148 ;  /* 0x0000009400647202 */ /* 0x000fce0000000f00 */
.L_x_8635:
[----:B------:R-:W-:Y:S05]  /*10e30*/  BSYNC B1 ;  /* 0x0000000000017941 */ /* 0x000fea0003800000 */
.L_x_8633:
        /* <DEDUP_REMOVED lines=16> */
.L_x_8639:
[----:B------:R-:W-:Y:S05]  /*10f40*/  BSYNC B2 ;  /* 0x0000000000027941 */ /* 0x000fea0003800000 */
.L_x_8638:
        /* <DEDUP_REMOVED lines=43> */
.L_x_8637:
[----:B------:R-:W-:Y:S05]  /*11200*/  BSYNC B1 ;  /* 0x0000000000017941 */ /* 0x000fea0003800000 */
.L_x_8636:
        /* <DEDUP_REMOVED lines=11> */
.L_x_8632:
[----:B------:R-:W-:Y:S05]  /*112c0*/  BSYNC B0 ;  /* 0x0000000000007941 */ /* 0x000fea0003800000 */
.L_x_8630:
        /* <DEDUP_REMOVED lines=8> */
.L_x_8641:
        /* <DEDUP_REMOVED lines=12> */
.L_x_8644:
[----:B------:R-:W-:-:S07]  /*11410*/  MOV R100, R148 ;  /* 0x0000009400647202 */ /* 0x000fce0000000f00 */
.L_x_8645:
[----:B------:R-:W-:Y:S05]  /*11420*/  BSYNC B1 ;  /* 0x0000000000017941 */ /* 0x000fea0003800000 */
.L_x_8643:
        /* <DEDUP_REMOVED lines=16> */
.L_x_8649:
[----:B------:R-:W-:Y:S05]  /*11530*/  BSYNC B2 ;  /* 0x0000000000027941 */ /* 0x000fea0003800000 */
.L_x_8648:
        /* <DEDUP_REMOVED lines=43> */
.L_x_8647:
[----:B------:R-:W-:Y:S05]  /*117f0*/  BSYNC B1 ;  /* 0x0000000000017941 */ /* 0x000fea0003800000 */
.L_x_8646:
        /* <DEDUP_REMOVED lines=11> */
.L_x_8642:
[----:B------:R-:W-:Y:S05]  /*118b0*/  BSYNC B0 ;  /* 0x0000000000007941 */ /* 0x000fea0003800000 */
.L_x_8640:
        /* <DEDUP_REMOVED lines=8> */
.L_x_8651:
        /* <DEDUP_REMOVED lines=12> */
.L_x_8654:
[----:B------:R-:W-:-:S07]  /*11a00*/  MOV R100, R148 ;  /* 0x0000009400647202 */ /* 0x000fce0000000f00 */
.L_x_8655:
[----:B------:R-:W-:Y:S05]  /*11a10*/  BSYNC B1 ;  /* 0x0000000000017941 */ /* 0x000fea0003800000 */
.L_x_8653:
        /* <DEDUP_REMOVED lines=16> */
.L_x_8659:
[----:B------:R-:W-:Y:S05]  /*11b20*/  BSYNC B2 ;  /* 0x0000000000027941 */ /* 0x000fea0003800000 */
.L_x_8658:
        /* <DEDUP_REMOVED lines=43> */
.L_x_8657:
[----:B------:R-:W-:Y:S05]  /*11de0*/  BSYNC B1 ;  /* 0x0000000000017941 */ /* 0x000fea0003800000 */
.L_x_8656:
        /* <DEDUP_REMOVED lines=11> */
.L_x_8652:
[----:B------:R-:W-:Y:S05]  /*11ea0*/  BSYNC B0 ;  /* 0x0000000000007941 */ /* 0x000fea0003800000 */
.L_x_8650:
        /* <DEDUP_REMOVED lines=8> */
.L_x_8661:
        /* <DEDUP_REMOVED lines=12> */
.L_x_8664:
[----:B------:R-:W-:-:S07]  /*11ff0*/  MOV R100, R148 ;  /* 0x0000009400647202 */ /* 0x000fce0000000f00 */
.L_x_8665:
[----:B------:R-:W-:Y:S05]  /*12000*/  BSYNC B1 ;  /* 0x0000000000017941 */ /* 0x000fea0003800000 */
.L_x_8663:
        /* <DEDUP_REMOVED lines=16> */
.L_x_8669:
[----:B------:R-:W-:Y:S05]  /*12110*/  BSYNC B2 ;  /* 0x0000000000027941 */ /* 0x000fea0003800000 */
.L_x_8668:
        /* <DEDUP_REMOVED lines=43> */
.L_x_8667:
[----:B------:R-:W-:Y:S05]  /*123d0*/  BSYNC B1 ;  /* 0x0000000000017941 */ /* 0x000fea0003800000 */
.L_x_8666:
        /* <DEDUP_REMOVED lines=11> */
.L_x_8662:
[----:B------:R-:W-:Y:S05]  /*12490*/  BSYNC B0 ;  /* 0x0000000000007941 */ /* 0x000fea0003800000 */
.L_x_8660:
        /* <DEDUP_REMOVED lines=8> */
.L_x_8671:
        /* <DEDUP_REMOVED lines=12> */
.L_x_8674:
[----:B------:R-:W-:-:S07]  /*125e0*/  MOV R100, R148 ;  /* 0x0000009400647202 */ /* 0x000fce0000000f00 */
.L_x_8675:
[----:B------:R-:W-:Y:S05]  /*125f0*/  BSYNC B1 ;  /* 0x0000000000017941 */ /* 0x000fea0003800000 */
.L_x_8673:
        /* <DEDUP_REMOVED lines=16> */
.L_x_8679:
[----:B------:R-:W-:Y:S05]  /*12700*/  BSYNC B2 ;  /* 0x0000000000027941 */ /* 0x000fea0003800000 */
.L_x_8678:
        /* <DEDUP_REMOVED lines=43> */
.L_x_8677:
[----:B------:R-:W-:Y:S05]  /*129c0*/  BSYNC B1 ;  /* 0x0000000000017941 */ /* 0x000fea0003800000 */
.L_x_8676:
        /* <DEDUP_REMOVED lines=11> */
.L_x_8672:
[----:B------:R-:W-:Y:S05]  /*12a80*/  BSYNC B0 ;  /* 0x0000000000007941 */ /* 0x000fea0003800000 */
.L_x_8670:
        /* <DEDUP_REMOVED lines=8> */
.L_x_8681:
        /* <DEDUP_REMOVED lines=12> */
.L_x_8684:
[----:B------:R-:W-:-:S07]  /*12bd0*/  MOV R100, R148 ;  /* 0x0000009400647202 */ /* 0x000fce0000000f00 */
.L_x_8685:
[----:B------:R-:W-:Y:S05]  /*12be0*/  BSYNC B1 ;  /* 0x0000000000017941 */ /* 0x000fea0003800000 */
.L_x_8683:
        /* <DEDUP_REMOVED lines=16> */
.L_x_8689:
[----:B------:R-:W-:Y:S05]  /*12cf0*/  BSYNC B2 ;  /* 0x0000000000027941 */ /* 0x000fea0003800000 */
.L_x_8688:
        /* <DEDUP_REMOVED lines=43> */
.L_x_8687:
[----:B------:R-:W-:Y:S05]  /*12fb0*/  BSYNC B1 ;  /* 0x0000000000017941 */ /* 0x000fea0003800000 */
.L_x_8686:
        /* <DEDUP_REMOVED lines=11> */
.L_x_8682:
[----:B------:R-:W-:Y:S05]  /*13070*/  BSYNC B0 ;  /* 0x0000000000007941 */ /* 0x000fea0003800000 */
.L_x_8680:
        /* <DEDUP_REMOVED lines=8> */
.L_x_8691:
        /* <DEDUP_REMOVED lines=12> */
.L_x_8694:
[----:B------:R-:W-:-:S07]  /*131c0*/  MOV R100, R148 ;  /* 0x0000009400647202 */ /* 0x000fce0000000f00 */
.L_x_8695:
[----:B------:R-:W-:Y:S05]  /*131d0*/  BSYNC B1 ;  /* 0x0000000000017941 */ /* 0x000fea0003800000 */
.L_x_8693:
        /* <DEDUP_REMOVED lines=16> */
.L_x_8699:
[----:B------:R-:W-:Y:S05]  /*132e0*/  BSYNC B2 ;  /* 0x0000000000027941 */ /* 0x000fea0003800000 */
.L_x_8698:
        /* <DEDUP_REMOVED lines=43> */
.L_x_8697:
[----:B------:R-:W-:Y:S05]  /*135a0*/  BSYNC B1 ;  /* 0x0000000000017941 */ /* 0x000fea0003800000 */
.L_x_8696:
        /* <DEDUP_REMOVED lines=11> */
.L_x_8692:
[----:B------:R-:W-:Y:S05]  /*13660*/  BSYNC B0 ;  /* 0x0000000000007941 */ /* 0x000fea0003800000 */
.L_x_8690:
[----:B------:R-:W-:Y:S01]  /*13670*/  IADD3 R100, R239, 0x300, RZ ;  /* 0x00000300ef647810 */ /* 0x000fe20007ffe0ff */
        /* <DEDUP_REMOVED lines=8> */
[----:B------:R-:W1:Y:S02]  /*13700*/  @P0 LDC.64 R154, c[0x0][0x230] ;  /* 0x00008c00ff9a0b82 */ /* 0x000e640000000a00 */
        /* <DEDUP_REMOVED lines=24> */
.L_x_8701:
[----:B------:R-:W-:Y:S05]  /*13890*/  BSYNC B0 ;  /* 0x0000000000007941 */ /* 0x000fea0003800000 */
.L_x_8700:
        /* <DEDUP_REMOVED lines=10> */
.L_x_8703:
        /* <DEDUP_REMOVED lines=12> */
.L_x_8706:
[----:B------:R-:W-:-:S07]  /*13a00*/  MOV R104, R148 ;  /* 0x0000009400687202 */ /* 0x000fce0000000f00 */
.L_x_8707:
[----:B------:R-:W-:Y:S05]  /*13a10*/  BSYNC B1 ;  /* 0x0000000000017941 */ /* 0x000fea0003800000 */
.L_x_8705:
        /* <DEDUP_REMOVED lines=16> */
.L_x_8711:
[----:B------:R-:W-:Y:S05]  /*13b20*/  BSYNC B2 ;  /* 0x0000000000027941 */ /* 0x000fea0003800000 */
.L_x_8710:
        /* <DEDUP_REMOVED lines=43> */
.L_x_8709:
[----:B------:R-:W-:Y:S05]  /*13de0*/  BSYNC B1 ;  /* 0x0000000000017941 */ /* 0x000fea0003800000 */
.L_x_8708:
        /* <DEDUP_REMOVED lines=11> */
.L_x_8704:
[----:B------:R-:W-:Y:S05]  /*13ea0*/  BSYNC B0 ;  /* 0x0000000000007941 */ /* 0x000fea0003800000 */
.L_x_8702:
        /* <DEDUP_REMOVED lines=8> */
.L_x_8713:
        /* <DEDUP_REMOVED lines=12> */
.L_x_8716:
[----:B------:R-:W-:-:S07]  /*13ff0*/  MOV R102, R148 ;  /* 0x0000009400667202 */ /* 0x000fce0000000f00 */
.L_x_8717:
[----:B------:R-:W-:Y:S05]  /*14000*/  BSYNC B1 ;  /* 0x0000000000017941 */ /* 0x000fea0003800000 */
.L_x_8715:
        /* <DEDUP_REMOVED lines=16> */
.L_x_8721:
[----:B------:R-:W-:Y:S05]  /*14110*/  BSYNC B2 ;  /* 0x0000000000027941 */ /* 0x000fea0003800000 */
.L_x_8720:
        /* <DEDUP_REMOVED lines=43> */
.L_x_8719:
[----:B------:R-:W-:Y:S05]  /*143d0*/  BSYNC B1 ;  /* 0x0000000000017941 */ /* 0x000fea0003800000 */
.L_x_8718:
        /* <DEDUP_REMOVED lines=11> */
.L_x_8714:
[----:B------:R-:W-:Y:S05]  /*14490*/  BSYNC B0 ;  /* 0x0000000000007941 */ /* 0x000fea0003800000 */
.L_x_8712:
        /* <DEDUP_REMOVED lines=8> */
.L_x_8723:
        /* <DEDUP_REMOVED lines=12> */
.L_x_8726:
[----:B------:R-:W-:-:S07]  /*145e0*/  MOV R102, R148 ;  /* 0x0000009400667202 */ /* 0x000fce0000000f00 */
.L_x_8727:
[----:B------:R-:W-:Y:S05]  /*145f0*/  BSYNC B1 ;  /* 0x0000000000017941 */ /* 0x000fea0003800000 */
.L_x_8725:
        /* <DEDUP_REMOVED lines=16> */
.L_x_8731:
[----:B------:R-:W-:Y:S05]  /*14700*/  BSYNC B2 ;  /* 0x0000000000027941 */ /* 0x000fea0003800000 */
.L_x_8730:
        /* <DEDUP_REMOVED lines=43> */
.L_x_8729:
[----:B------:R-:W-:Y:S05]  /*149c0*/  BSYNC B1 ;  /* 0x0000000000017941 */ /* 0x000fea0003800000 */
.L_x_8728:
        /* <DEDUP_REMOVED lines=11> */
.L_x_8724:
[----:B------:R-:W-:Y:S05]  /*14a80*/  BSYNC B0 ;  /* 0x0000000000007941 */ /* 0x000fea0003800000 */
.L_x_8722:
        /* <DEDUP_REMOVED lines=8> */
.L_x_8733:
        /* <DEDUP_REMOVED lines=12> */
.L_x_8736:
[----:B------:R-:W-:-:S07]  /*14bd0*/  MOV R102, R148 ;  /* 0x0000009400667202 */ /* 0x000fce0000000f00 */
.L_x_8737:
[----:B------:R-:W-:Y:S05]  /*14be0*/  BSYNC B1 ;  /* 0x0000000000017941 */ /* 0x000fea0003800000 */
.L_x_8735:
        /* <DEDUP_REMOVED lines=16> */
.L_x_8741:
[----:B------:R-:W-:Y:S05]  /*14cf0*/  BSYNC B2 ;  /* 0x0000000000027941 */ /* 0x000fea0003800000 */
.L_x_8740:
        /* <DEDUP_REMOVED lines=43> */
.L_x_8739:
[----:B------:R-:W-:Y:S05]  /*14fb0*/  BSYNC B1 ;  /* 0x0000000000017941 */ /* 0x000fea0003800000 */
.L_x_8738:
        /* <DEDUP_REMOVED lines=11> */
.L_x_8734:
[----:B------:R-:W-:Y:S05]  /*15070*/  BSYNC B0 ;  /* 0x0000000000007941 */ /* 0x000fea0003800000 */
.L_x_8732:
        /* <DEDUP_REMOVED lines=8> */
.L_x_8743:
        /* <DEDUP_REMOVED lines=12> */
.L_x_8746:
[----:B------:R-:W-:-:S07]  /*151c0*/  MOV R102, R148 ;  /* 0x0000009400667202 */ /* 0x000fce0000000f00 */
.L_x_8747:
[----:B------:R-:W-:Y:S05]  /*151d0*/  BSYNC B1 ;  /* 0x0000000000017941 */ /* 0x000fea0003800000 */
.L_x_8745:
        /* <DEDUP_REMOVED lines=16> */
.L_x_8751:
[----:B------:R-:W-:Y:S05]  /*152e0*/  BSYNC B2 ;  /* 0x0000000000027941 */ /* 0x000fea0003800000 */
.L_x_8750:
        /* <DEDUP_REMOVED lines=43> */
.L_x_8749:
[----:B------:R-:W-:Y:S05]  /*155a0*/  BSYNC B1 ;  /* 0x0000000000017941 */ /* 0x000fea0003800000 */
.L_x_8748:
        /* <DEDUP_REMOVED lines=11> */
.L_x_8744:
[----:B------:R-:W-:Y:S05]  /*15660*/  BSYNC B0 ;  /* 0x0000000000007941 */ /* 0x000fea0003800000 */
.L_x_8742:
        /* <DEDUP_REMOVED lines=8> */
.L_x_8753:
        /* <DEDUP_REMOVED lines=12> */
.L_x_8756:
[----:B------:R-:W-:-:S07]  /*157b0*/  MOV R102, R148 ;  /* 0x0000009400667202 */ /* 0x000fce0000000f00 */
.L_x_8757:
[----:B------:R-:W-:Y:S05]  /*157c0*/  BSYNC B1 ;  /* 0x0000000000017941 */ /* 0x000fea0003800000 */
.L_x_8755:
        /* <DEDUP_REMOVED lines=16> */
.L_x_8761:
[----:B------:R-:W-:Y:S05]  /*158d0*/  BSYNC B2 ;  /* 0x0000000000027941 */ /* 0x000fea0003800000 */
.L_x_8760:
        /* <DEDUP_REMOVED lines=43> */
.L_x_8759:
[----:B------:R-:W-:Y:S05]  /*15b90*/  BSYNC B1 ;  /* 0x0000000000017941 */ /* 0x000fea0003800000 */
.L_x_8758:
        /* <DEDUP_REMOVED lines=11> */
.L_x_8754:
[----:B------:R-:W-:Y:S05]  /*15c50*/  BSYNC B0 ;  /* 0x0000000000007941 */ /* 0x000fea0003800000 */
.L_x_8752:
[----:B------:R-:W-:Y:S04]  /*15c60*/  BSSY B0, `(.L_x_8762) ;  /* 0x000005e000007945 */ /* 0x000fe80003800000 */
[----:B------:R-:W-:Y:S05]  /*15c70*/  @P3 BRA `(.L_x_8763) ;  /* 0x0000000000183947 */ /* 0x000fea0003800000 */
[----:B-1----:R-:W-:Y:S02]  /*15c80*/  MOV R237, RZ ;  /* 0x000000ff00ed7202 */ /* 0x002fe40000000f00 */
[----:B------:R-:W-:Y:S01]  /*15c90*/  MOV R88, R89 ;  /* 0x0000005900587202 */ /* 0x000fe20000000f00 */
[----:B------:R-:W-:Y:S06]  /*15ca0*/  @!P0 BRA `(.L_x_8764) ;  /* 0x0000000400648947 */ /* 0x000fec0003800000 */
[----:B------:R-:W-:Y:S02]  /*15cb0*/  IMAD.MOV.U32 R88, RZ, RZ, R89 ;  /* 0x000000ffff587224 */ /* 0x000fe400078e0059 */
[----:B-----5:R-:W-:Y:S01]  /*15cc0*/  HADD2.F32 R237, -RZ, R83.H0_H0 ;  /* 0x20000053ffed7230 */ /* 0x020fe20000004100 */
[----:B------:R-:W-:Y:S06]  /*15cd0*/  BRA `(.L_x_8764) ;  /* 0x0000000400587947 */ /* 0x000fec0003800000 */
.L_x_8763:
        /* <DEDUP_REMOVED lines=12> */
.L_x_8766:
[----:B------:R-:W-:-:S07]  /*15da0*/  MOV R102, R148 ;  /* 0x0000009400667202 */ /* 0x000fce0000000f00 */
.L_x_8767:
[----:B------:R-:W-:Y:S05]  /*15db0*/  BSYNC B1 ;  /* 0x0000000000017941 */ /* 0x000fea0003800000 */
.L_x_8765:
        /* <DEDUP_REMOVED lines=16> */
.L_x_8771:
[----:B------:R-:W-:Y:S05]  /*15ec0*/  BSYNC B2 ;  /* 0x0000000000027941 */ /* 0x000fea0003800000 */
.L_x_8770:
        /* <DEDUP_REMOVED lines=43> */
.L_x_8769:
[----:B------:R-:W-:Y:S05]  /*16180*/  BSYNC B1 ;  /* 0x0000000000017941 */ /* 0x000fea0003800000 */
.L_x_8768:
        /* <DEDUP_REMOVED lines=11> */
.L_x_8764:
[----:B------:R-:W-:Y:S05]  /*16240*/  BSYNC B0 ;  /* 0x0000000000007941 */ /* 0x000fea0003800000 */
.L_x_8762:
        /* <DEDUP_REMOVED lines=8> */
.L_x_8773:
        /* <DEDUP_REMOVED lines=12> */
.L_x_8776:
[----:B------:R-:W-:-:S07]  /*16390*/  MOV R102, R148 ;  /* 0x0000009400667202 */ /* 0x000fce0000000f00 */
.L_x_8777:
[----:B------:R-:W-:Y:S05]  /*163a0*/  BSYNC B1 ;  /* 0x0000000000017941 */ /* 0x000fea0003800000 */
.L_x_8775:
        /* <DEDUP_REMOVED lines=16> */
.L_x_8781:
[----:B------:R-:W-:Y:S05]  /*164b0*/  BSYNC B2 ;  /* 0x0000000000027941 */ /* 0x000fea0003800000 */
.L_x_8780:
        /* <DEDUP_REMOVED lines=43> */
.L_x_8779:
[----:B------:R-:W-:Y:S05]  /*16770*/  BSYNC B1 ;  /* 0x0000000000017941 */ /* 0x000fea0003800000 */
.L_x_8778:
[----:B------:R-:W-:Y:S01]  /*16780*/  I2FP.F32.U32 R88, R102 ;  /* 0x0000006600587245 */ /* 0x000fe20000201000 */
[----:B-----5:R-:W-:Y:S02]  /*16790*/  HADD2.F32 R90, -RZ, R87.H1_H1 ;  /* 0x30000057ff5a7230 */ /* 0x020fe40000004100 */
[----:B------:R-:W-:-:S03]  /*167a0*/  IMAD.MOV.U32 R89, RZ, RZ, 0x2f800000 ;  /* 0x2f800000ff597424 */ /* 0x000fc600078e00ff */
[----:B------:R-:W-:Y:S01]  /*167b0*/  FMUL.FTZ R90, R90, UR11 ;  /* 0x0000000b5a5a7c20 */ /* 0x000fe20008410000 */
[----:B------:R-:W-:Y:S01]  /*167c0*/  FFMA.FTZ R88, R88, R89, 1.1641532182693481445e-10 ;  /* 0x2f00000058587423 */ /* 0x000fe20000010059 */
[----:B------:R-:W-:Y:S02]  /*167d0*/  @P0 HADD2.F32 R89, -RZ, R83.H1_H1 ;  /* 0x30000053ff590230 */ /* 0x000fe40000004100 */
[----:B------:R-:W-:Y:S02]  /*167e0*/  FMUL.FTZ R90, R90, UR10 ;  /* 0x0000000a5a5a7c20 */ /* 0x000fe40008410000 */
[----:B------:R-:W-:-:S04]  /*167f0*/  FSETP.GTU.FTZ.AND P3, PT, R88, UR8, PT ;  /* 0x0000000858007c0b */ /* 0x000fc8000bf7c000 */
[----:B------:R-:W-:Y:S02]  /*16800*/  FSEL R102, R90, RZ, !P3 ;  /* 0x000000ff5a667208 */ /* 0x000fe40005800000 */
[----:B------:R-:W-:-:S03]  /*16810*/  SEL R150, RZ, 0x1, P3 ;  /* 0x00000001ff967807 */ /* 0x000fc60001800000 */
[----:B------:R-:W-:-:S07]  /*16820*/  @P0 FADD.FTZ R102, R89, R102 ;  /* 0x0000006659660221 */ /* 0x000fce0000010000 */
.L_x_8774:
[----:B------:R-:W-:Y:S05]  /*16830*/  BSYNC B0 ;  /* 0x0000000000007941 */ /* 0x000fea0003800000 */
.L_x_8772:
[----:B------:R-:W-:Y:S01]  /*16840*/  FADD.FTZ R88, RZ, R151 ;  /* 0x00000097ff587221 */ /* 0x000fe20000010000 */
[----:B------:R-:W-:Y:S01]  /*16850*/  IMAD.WIDE.U32 R96, R100, 0x10, R96 ;  /* 0x0000001064607825 */ /* 0x000fe200078e0060 */
[----:B------:R-:W-:Y:S01]  /*16860*/  F2FP.F16.F32.PACK_AB R91, R102, R237 ;  /* 0x000000ed665b723e */ /* 0x000fe200000000ff */
[----:B------:R-:W-:Y:S02]  /*16870*/  BSSY B0, `(.L_x_8782) ;  /* 0x0000054000007945 */ /* 0x000fe40003800000 */
[----:B------:R-:W-:Y:S01]  /*16880*/  FADD.FTZ R88, R88, R107 ;  /* 0x0000006b58587221 */ /* 0x000fe20000010000 */
[----:B------:R-:W-:Y:S02]  /*16890*/  F2FP.F16.F32.PACK_AB R90, R249, R247 ;  /* 0x000000f7f95a723e */ /* 0x000fe400000000ff */
[----:B------:R-:W-:Y:S01]  /*168a0*/  F2FP.F16.F32.PACK_AB R89, R245, R243 ;  /* 0x000000f3f559723e */ /* 0x000fe200000000ff */
        /* <DEDUP_REMOVED lines=56> */
[----:B------:R-:W-:Y:S01]  /*16c30*/  FADD.FTZ R104, R100, R249 ;  /* 0x000000f964687221 */ /* 0x000fe20000010000 */
[----:B------:R-:W-:-:S03]  /*16c40*/  LOP3.LUT R100, R98, 0x7fffffc, RZ, 0xc0, !PT ;  /* 0x07fffffc62647812 */ /* 0x000fc600078ec0ff */
        /* <DEDUP_REMOVED lines=22> */
.L_x_8783:
[----:B------:R-:W-:Y:S05]  /*16db0*/  BSYNC B0 ;  /* 0x0000000000007941 */ /* 0x000fea0003800000 */
.L_x_8782:
        /* <DEDUP_REMOVED lines=136> */
.L_x_8798:
        /* <DEDUP_REMOVED lines=13> */
[----:B------:R-:W-:Y:S01]  /*17710*/  BSSY B0, `(.L_x_8785) ;  /* 0x0000155000007945 */ /* 0x000fe20003800000 */
[----:B------:R-:W-:Y:S01]  /*17720*/  @!P1 IADD3 R97, R100, R97, RZ ;  /* 0x0000006164619210 */ /* 0x000fe20007ffe0ff */
[----:B------:R-:W-:Y:S01]  /*17730*/  BAR.SYNC.DEFER_BLOCKING 0x0 ;  /* 0x0000000000007b1d */ /* 0x000fe20000010000 */
[----:B0-----:R-:W-:-:S02]  /*17740*/  @!P1 LEA R90, R89, R88, 0x18 ;  /* 0x00000058595a9211 */ /* 0x001fc400078ec0ff */
[----:B------:R-:W-:-:S03]  /*17750*/  CS2R R88, SRZ ;  /* 0x0000000000587805 */ /* 0x000fc6000001ff00 */
[----:B------:R-:W-:Y:S01]  /*17760*/  @!P1 IMAD R97, R97, 0x8, R90 ;  /* 0x0000000861619824 */ /* 0x000fe200078e025a */
[----:B------:R-:W-:-:S04]  /*17770*/  HFMA2.MMA R90, -RZ, RZ, 0, 0 ;  /* 0x00000000ff5a7435 */ /* 0x000fc800000001ff */
[----:B------:R0:W-:Y:S02]  /*17780*/  @!P1 LDS.64 R88, [R97] ;  /* 0x0000000061589984 */ /* 0x0001e40000000a00 */
[----:B------:R-:W-:Y:S02]  /*17790*/  @!P1 MOV R90, 0x700 ;  /* 0x00000700005a9802 */ /* 0x000fe40000000f00 */
        /* <DEDUP_REMOVED lines=10> */
[----:B0-----:R-:W-:Y:S01]  /*17840*/  IADD3 R98, R98, R158, RZ ;  /* 0x0000009e62627210 */ /* 0x001fe20007ffe0ff */
[C---:B--2---:R-:W-:Y:S01]  /*17850*/  FMUL.FTZ R154, R251.reuse, R106 ;  /* 0x0000006afb9a7220 */ /* 0x044fe20000410000 */
[----:B------:R-:W-:-:S02]  /*17860*/  FADD.FTZ R251, -R251, R88 ;  /* 0x00000058fbfb7221 */ /* 0x000fc40000010100 */
[----:B------:R-:W-:Y:S01]  /*17870*/  I2FP.F32.S32 R98, R98 ;  /* 0x0000006200627245 */ /* 0x000fe20000201400 */
[----:B------:R-:W-:Y:S01]  /*17880*/  FFMA.FTZ R155, R97, R88, R154 ;  /* 0x00000058619b7223 */ /* 0x000fe2000001009a */
[----:B------:R-:W-:Y:S01]  /*17890*/  FMUL.FTZ R251, R251, R251 ;  /* 0x000000fbfbfb7220 */ /* 0x000fe20000410000 */
[----:B---3--:R-:W-:Y:S02]  /*178a0*/  FADD.FTZ R89, R96, R89 ;  /* 0x0000005960597221 */ /* 0x008fe40000010000 */
[----:B-1----:R-:W-:Y:S01]  /*178b0*/  FMUL.FTZ R155, R104, R155 ;  /* 0x0000009b689b7220 */ /* 0x002fe20000410000 */
[----:B------:R-:W-:Y:S01]  /*178c0*/  FMUL.FTZ R251, R251, R97 ;  /* 0x00000061fbfb7220 */ /* 0x000fe20000410000 */
[----:B------:R-:W0:Y:S03]  /*178d0*/  MUFU.RCP R98, R98 ;  /* 0x0000006200627308 */ /* 0x000e260000001000 */
[----:B------:R-:W1:Y:S01]  /*178e0*/  SHFL.DOWN PT, R88, R155, 0x1, 0x1f ;  /* 0x08201f009b587f89 */ /* 0x000e6200000e0000 */
[----:B------:R-:W-:-:S04]  /*178f0*/  FMUL.FTZ R251, R251, R106 ;  /* 0x0000006afbfb7220 */ /* 0x000fc80000410000 */
[----:B------:R-:W-:Y:S01]  /*17900*/  FFMA.FTZ R89, R104, R251, R89 ;  /* 0x000000fb68597223 */ /* 0x000fe20000010059 */
[----:B------:R-:W-:-:S04]  /*17910*/  I2FP.F32.S32 R251, R158 ;  /* 0x0000009e00fb7245 */ /* 0x000fc80000201400 */
        /* <DEDUP_REMOVED lines=28> */
[----:B------:R-:W-:Y:S01]  /*17ae0*/  IADD3 R94, R94, -0x1, RZ ;  /* 0xffffffff5e5e7810 */ /* 0x000fe20007ffe0ff */
[----:B------:R-:W-:Y:S01]  /*17af0*/  HADD2.F32 R164, -RZ, R79.H1_H1 ;  /* 0x3000004fffa47230 */ /* 0x000fe20000004100 */
[----:B------:R-:W-:-:S03]  /*17b00*/  FSEL R88, R155, RZ, !P2 ;  /* 0x000000ff9b587208 */ /* 0x000fc60005000000 */
        /* <DEDUP_REMOVED lines=13> */
[C---:B------:R-:W-:Y:S01]  /*17be0*/  FMUL.FTZ R102, R97.reuse, R94 ;  /* 0x0000005e61667220 */ /* 0x040fe20000410000 */
[----:B------:R-:W-:Y:S02]  /*17bf0*/  HADD2.F32 R172, -RZ, R78.H1_H1 ;  /* 0x3000004effac7230 */ /* 0x000fe40000004100 */
[C---:B------:R-:W-:Y:S01]  /*17c00*/  FMUL.FTZ R157, R97.reuse, R96 ;  /* 0x00000060619d7220 */ /* 0x040fe20000410000 */
[----:B------:R-:W-:Y:S02]  /*17c10*/  HADD2.F32 R101, -RZ, R79.H0_H0 ;  /* 0x2000004fff657230 */ /* 0x000fe40000004100 */
[C---:B------:R-:W-:Y:S01]  /*17c20*/  FADD.FTZ R208, -R88.reuse, R189 ;  /* 0x000000bd58d07221 */ /* 0x040fe20000010100 */
[C---:B------:R-:W-:Y:S01]  /*17c30*/  FMUL.FTZ R100, R97.reuse, R98 ;  /* 0x0000006261647220 */ /* 0x040fe20000410000 */
[C---:B------:R-:W-:Y:S01]  /*17c40*/  FADD.FTZ R162, -R88.reuse, R151 ;  /* 0x0000009758a27221 */ /* 0x040fe20000010100 */
[----:B------:R-:W-:Y:S01]  /*17c50*/  FMUL.FTZ R189, R97, R104 ;  /* 0x0000006861bd7220 */ /* 0x000fe20000410000 */
[----:B------:R-:W-:Y:S01]  /*17c60*/  FADD.FTZ R90, -R88, R107 ;  /* 0x0000006b585a7221 */ /* 0x000fe20000010100 */
[----:B------:R-:W-:Y:S01]  /*17c70*/  FFMA.FTZ R102, R102, R105, R23 ;  /* 0x0000006966667223 */ /* 0x000fe20000010017 */
[----:B------:R-:W-:Y:S01]  /*17c80*/  FADD.FTZ R92, -R88, R103 ;  /* 0x00000067585c7221 */ /* 0x000fe20000010100 */
[----:B------:R-:W-:Y:S01]  /*17c90*/  FFMA.FTZ R105, R157, R172, R24 ;  /* 0x000000ac9d697223 */ /* 0x000fe20000010018 */
[----:B------:R-:W-:Y:S01]  /*17ca0*/  FFMA.FTZ R100, R100, R101, R25 ;  /* 0x0000006564647223 */ /* 0x000fe20000010019 */
[----:B------:R-:W-:-:S02]  /*17cb0*/  HADD2.F32 R157, -RZ, R76.H0_H0 ;  /* 0x2000004cff9d7230 */ /* 0x000fc40000004100 */
[C---:B------:R-:W-:Y:S01]  /*17cc0*/  FADD.FTZ R168, -R88.reuse, R159 ;  /* 0x0000009f58a87221 */ /* 0x040fe20000010100 */
[----:B------:R-:W-:Y:S01]  /*17cd0*/  FMUL.FTZ R162, R97, R162 ;  /* 0x000000a261a27220 */ /* 0x000fe20000410000 */
[----:B------:R-:W-:Y:S01]  /*17ce0*/  FFMA.FTZ R101, R189, R164, R26 ;  /* 0x000000a4bd657223 */ /* 0x000fe2000001001a */
[----:B------:R-:W-:Y:S02]  /*17cf0*/  HADD2.F32 R172, -RZ, R76.H1_H1 ;  /* 0x3000004cffac7230 */ /* 0x000fe40000004100 */
[C---:B------:R-:W-:Y:S01]  /*17d00*/  FMUL.FTZ R159, R97.reuse, R90 ;  /* 0x0000005a619f7220 */ /* 0x040fe20000410000 */
[--C-:B------:R-:W-:Y:S02]  /*17d10*/  HADD2.F32 R164, -RZ, R77.reuse.H0_H0 ;  /* 0x2000004dffa47230 */ /* 0x100fe40000004100 */
[C---:B------:R-:W-:Y:S01]  /*17d20*/  FMUL.FTZ R106, R97.reuse, R106 ;  /* 0x0000006a616a7220 */ /* 0x040fe20000410000 */
[----:B------:R-:W-:Y:S02]  /*17d30*/  HADD2.F32 R189, -RZ, R77.H1_H1 ;  /* 0x3000004dffbd7230 */ /* 0x000fe40000004100 */
        /* <DEDUP_REMOVED lines=45> */
[----:B------:R-:W-:Y:S01]  /*18010*/  FFMA.FTZ R151, R151, R189, R22 ;  /* 0x000000bd97977223 */ /* 0x000fe20000010016 */
[----:B------:R-:W-:-:S02]  /*18020*/  HADD2.F32 R172, -RZ, R75.H1_H1 ;  /* 0x3000004bffac7230 */ /* 0x000fc40000004100 */
[C---:B------:R-:W-:Y:S01]  /*18030*/  FMUL.FTZ R165, R97.reuse, R170 ;  /* 0x000000aa61a57220 */ /* 0x040fe20000410000 */
[C---:B------:R-:W-:Y:S01]  /*18040*/  FMUL.FTZ R177, R97.reuse, R174 ;  /* 0x000000ae61b17220 */ /* 0x040fe20000410000 */
[----:B------:R-:W-:Y:S01]  /*18050*/  SHF.R.S32.HI R164, RZ, 0x1f, R153 ;  /* 0x0000001fffa47819 */ /* 0x000fe20000011499 */
[--C-:B------:R-:W-:Y:S02]  /*18060*/  HADD2.F32 R189, -RZ, R74.reuse.H0_H0 ;  /* 0x2000004affbd7230 */ /* 0x100fe40000004100 */
        /* <DEDUP_REMOVED lines=45> */
[----:B------:R-:W-:Y:S01]  /*18340*/  HADD2.F32 R159, -RZ, R75.H0_H0 ;  /* 0x2000004bff9f7230 */ /* 0x000fe20000004100 */
[----:B------:R-:W-:Y:S01]  /*18350*/  LEA.HI R164, R164, R153, RZ, 0x3 ;  /* 0x00000099a4a47211 */ /* 0x000fe200078f18ff */
[----:B------:R-:W-:-:S02]  /*18360*/  HADD2.F32 R191, -RZ, R74.H1_H1 ;  /* 0x3000004affbf7230 */ /* 0x000fc40000004100 */
[----:B------:R-:W-:Y:S01]  /*18370*/  FFMA.FTZ R172, R165, R172, R34 ;  /* 0x000000aca5ac7223 */ /* 0x000fe20000010022 */
[--C-:B------:R-:W-:Y:S02]  /*18380*/  HADD2.F32 R153, -RZ, R73.reuse.H0_H0 ;  /* 0x20000049ff997230 */ /* 0x100fe40000004100 */
[----:B------:R-:W-:Y:S01]  /*18390*/  FFMA.FTZ R165, R180, R189, R31 ;  /* 0x000000bdb4a57223 */ /* 0x000fe2000001001f */
[----:B------:R-:W-:Y:S02]  /*183a0*/  HADD2.F32 R189, -RZ, R73.H1_H1 ;  /* 0x30000049ffbd7230 */ /* 0x000fe40000004100 */
[----:B------:R-:W-:Y:S01]  /*183b0*/  FFMA.FTZ R159, R192, R159, R33 ;  /* 0x0000009fc09f7223 */ /* 0x000fe20000010021 */
[----:B------:R-:W-:Y:S01]  /*183c0*/  FFMA.FTZ R180, R179, R191, R32 ;  /* 0x000000bfb3b47223 */ /* 0x000fe20000010020 */
[----:B------:R-:W-:Y:S01]  /*183d0*/  FFMA.FTZ R179, R186, R153, R29 ;  /* 0x00000099bab37223 */ /* 0x000fe2000001001d */
[--C-:B------:R-:W-:Y:S02]  /*183e0*/  HADD2.F32 R192, -RZ, R72.reuse.H1_H1 ;  /* 0x30000048ffc07230 */ /* 0x100fe40000004100 */
[----:B------:R-:W-:Y:S01]  /*183f0*/  FFMA.FTZ R186, R181, R189, R30 ;  /* 0x000000bdb5ba7223 */ /* 0x000fe2000001001e */
[----:B------:R-:W-:-:S02]  /*18400*/  HADD2.F32 R153, -RZ, R72.H0_H0 ;  /* 0x20000048ff997230 */ /* 0x000fc40000004100 */
[--C-:B------:R-:W-:Y:S02]  /*18410*/  HADD2.F32 R189, -RZ, R71.reuse.H1_H1 ;  /* 0x30000047ffbd7230 */ /* 0x100fe40000004100 */
[----:B------:R-:W-:Y:S01]  /*18420*/  FFMA.FTZ R192, R167, R192, R28 ;  /* 0x000000c0a7c07223 */ /* 0x000fe2000001001c */
[----:B------:R-:W-:Y:S02]  /*18430*/  HADD2.F32 R191, -RZ, R71.H0_H0 ;  /* 0x20000047ffbf7230 */ /* 0x000fe40000004100 */
[----:B------:R-:W-:Y:S01]  /*18440*/  FFMA.FTZ R181, R166, R153, R27 ;  /* 0x00000099a6b57223 */ /* 0x000fe2000001001b */
[--C-:B------:R-:W-:Y:S02]  /*18450*/  HADD2.F32 R167, -RZ, R70.reuse.H0_H0 ;  /* 0x20000046ffa77230 */ /* 0x100fe40000004100 */
[----:B------:R-:W-:Y:S01]  /*18460*/  FFMA.FTZ R166, R187, R189, R42 ;  /* 0x000000bdbba67223 */ /* 0x000fe2000001002a */
[----:B------:R-:W-:Y:S02]  /*18470*/  HADD2.F32 R193, -RZ, R70.H1_H1 ;  /* 0x30000046ffc17230 */ /* 0x000fe40000004100 */
[----:B------:R-:W-:Y:S01]  /*18480*/  FFMA.FTZ R153, R194, R191, R41 ;  /* 0x000000bfc2997223 */ /* 0x000fe20000010029 */
[----:B------:R-:W-:-:S02]  /*18490*/  HADD2.F32 R189, -RZ, R69.H0_H0 ;  /* 0x20000045ffbd7230 */ /* 0x000fc40000004100 */
[----:B------:R-:W-:Y:S01]  /*184a0*/  FFMA.FTZ R167, R170, R167, R39 ;  /* 0x000000a7aaa77223 */ /* 0x000fe20000010027 */
[----:B------:R-:W-:Y:S02]  /*184b0*/  HADD2.F32 R191, -RZ, R69.H1_H1 ;  /* 0x30000045ffbf7230 */ /* 0x000fe40000004100 */
        /* <DEDUP_REMOVED lines=15> */
[----:B------:R-:W-:Y:S02]  /*185b0*/  HADD2.F32 R189, -RZ, R63.H0_H0 ;  /* 0x2000003fffbd7230 */ /* 0x000fe40000004100 */
[----:B------:R-:W-:Y:S01]  /*185c0*/  FFMA.FTZ R193, R154, R193, R121 ;  /* 0x000000c19ac17223 */ /* 0x000fe20000010079 */
[----:B------:R-:W-:Y:S02]  /*185d0*/  HADD2.F32 R195, -RZ, R57.H0_H0 ;  /* 0x20000039ffc37230 */ /* 0x000fe40000004100 */
[----:B------:R-:W-:Y:S01]  /*185e0*/  FFMA.FTZ R196, R141, R196, R108 ;  /* 0x000000c48dc47223 */ /* 0x000fe2000001006c */
[----:B------:R-:W-:Y:S02]  /*185f0*/  HADD2.F32 R191, -RZ, R66.H1_H1 ;  /* 0x30000042ffbf7230 */ /* 0x000fe40000004100 */
[----:B------:R-:W-:Y:S01]  /*18600*/  FFMA.FTZ R171, R171, R189, R114 ;  /* 0x000000bdabab7223 */ /* 0x000fe20000010072 */
[----:B------:R-:W-:-:S02]  /*18610*/  HADD2.F32 R189, -RZ, R61.H0_H0 ;  /* 0x2000003dffbd7230 */ /* 0x000fc40000004100 */
[----:B------:R-:W-:Y:S01]  /*18620*/  FFMA.FTZ R195, R98, R195, R117 ;  /* 0x000000c362c37223 */ /* 0x000fe20000010075 */
[--C-:B------:R-:W-:Y:S02]  /*18630*/  HADD2.F32 R107, -RZ, R58.reuse.H1_H1 ;  /* 0x3000003aff6b7230 */ /* 0x100fe40000004100 */
[----:B------:R-:W-:Y:S01]  /*18640*/  FFMA.FTZ R183, R183, R191, R48 ;  /* 0x000000bfb7b77223 */ /* 0x000fe20000010030 */
        /* <DEDUP_REMOVED lines=8> */
[----:B------:R-:W-:Y:S01]  /*186d0*/  HADD2.F32 R98, -RZ, R54.H1_H1 ;  /* 0x30000036ff627230 */ /* 0x000fe20000004100 */
[----:B------:R-:W0:Y:S01]  /*186e0*/  LDC.64 R154, c[0x0][0x2b8] ;  /* 0x0000ae00ff9a7b82 */ /* 0x000e220000000a00 */
[----:B------:R-:W-:Y:S02]  /*186f0*/  HADD2.F32 R191, -RZ, R65.H1_H1 ;  /* 0x30000041ffbf7230 */ /* 0x000fe40000004100 */
[----:B------:R-:W-:Y:S01]  /*18700*/  FFMA.FTZ R190, R190, R187, R47 ;  /* 0x000000bbbebe7223 */ /* 0x000fe2000001002f */
[----:B------:R-:W-:Y:S02]  /*18710*/  HADD2.F32 R103, -RZ, R55.H0_H0 ;  /* 0x20000037ff677230 */ /* 0x000fe40000004100 */
[----:B------:R-:W-:Y:S01]  /*18720*/  FFMA.FTZ R210, R97, R141, R146 ;  /* 0x0000008d61d27223 */ /* 0x000fe20000010092 */
[----:B------:R-:W-:Y:S01]  /*18730*/  HADD2.F32 R185, -RZ, R64.H0_H0 ;  /* 0x20000040ffb97230 */ /* 0x000fe20000004100 */
[----:B------:R-:W-:Y:S01]  /*18740*/  LOP3.LUT R141, R0, 0x7f, RZ, 0xc0, !PT ;  /* 0x0000007f008d7812 */ /* 0x000fe200078ec0ff */
[----:B------:R-:W-:-:S02]  /*18750*/  HADD2.F32 R200, -RZ, R57.H1_H1 ;  /* 0x30000039ffc87230 */ /* 0x000fc40000004100 */
[----:B------:R-:W-:Y:S01]  /*18760*/  FFMA.FTZ R208, R91, R98, R128 ;  /* 0x000000625bd07223 */ /* 0x000fe20000010080 */
[----:B------:R-:W-:Y:S02]  /*18770*/  HADD2.F32 R197, -RZ, R56.H0_H0 ;  /* 0x20000038ffc57230 */ /* 0x000fe40000004100 */
[----:B------:R-:W-:Y:S01]  /*18780*/  FFMA.FTZ R173, R173, R191, R46 ;  /* 0x000000bfadad7223 */ /* 0x000fe2000001002e */
[----:B------:R-:W-:Y:S01]  /*18790*/  HADD2.F32 R187, -RZ, R64.H1_H1 ;  /* 0x30000040ffbb7230 */ /* 0x000fe20000004100 */
[----:B------:R-:W-:Y:S01]  /*187a0*/  F2FP.F16.F32.PACK_AB R91, R101, R100 ;  /* 0x00000064655b723e */ /* 0x000fe200000000ff */
[----:B------:R-:W-:Y:S02]  /*187b0*/  HADD2.F32 R191, -RZ, R63.H1_H1 ;  /* 0x3000003fffbf7230 */ /* 0x000fe40000004100 */
[----:B------:R-:W-:Y:S01]  /*187c0*/  FFMA.FTZ R201, R90, R103, R133 ;  /* 0x000000675ac97223 */ /* 0x000fe20000010085 */
[----:B------:R-:W-:Y:S02]  /*187d0*/  HADD2.F32 R100, -RZ, R52.H1_H1 ;  /* 0x30000034ff647230 */ /* 0x000fe40000004100 */
[----:B------:R-:W-:Y:S01]  /*187e0*/  FFMA.FTZ R174, R174, R185, R43 ;  /* 0x000000b9aeae7223 */ /* 0x000fe2000001002b */
[----:B------:R-:W-:Y:S01]  /*187f0*/  FFMA.FTZ R200, R93, R200, R118 ;  /* 0x000000c85dc87223 */ /* 0x000fe20000010076 */
[----:B------:R-:W-:Y:S01]  /*18800*/  FFMA.FTZ R197, R92, R197, R115 ;  /* 0x000000c55cc57223 */ /* 0x000fe20000010073 */
[----:B------:R-:W-:Y:S01]  /*18810*/  F2FP.F16.F32.PACK_AB R90, R105, R102 ;  /* 0x00000066695a723e */ /* 0x000fe200000000ff */
[----:B------:R-:W-:Y:S01]  /*18820*/  FFMA.FTZ R185, R163, R187, R44 ;  /* 0x000000bba3b97223 */ /* 0x000fe2000001002c */
[----:B------:R-:W-:Y:S01]  /*18830*/  LEA.HI.SX32 R97, R164, R141, 0x1d ;  /* 0x0000008da4617211 */ /* 0x000fe200078feaff */
[----:B------:R-:W-:-:S02]  /*18840*/  HADD2.F32 R92, -RZ, R56.H1_H1 ;  /* 0x30000038ff5c7230 */ /* 0x000fc40000004100 */
[----:B------:R-:W-:Y:S01]  /*18850*/  FFMA.FTZ R176, R176, R191, R111 ;  /* 0x000000bfb0b07223 */ /* 0x000fe2000001006f */
[----:B------:R-:W-:Y:S02]  /*18860*/  HADD2.F32 R93, -RZ, R54.H0_H0 ;  /* 0x20000036ff5d7230 */ /* 0x000fe40000004100 */
[----:B------:R-:W-:Y:S01]  /*18870*/  FFMA.FTZ R204, R95, R100, R124 ;  /* 0x000000645fcc7223 */ /* 0x000fe2000001007c */
[----:B------:R-:W-:Y:S02]  /*18880*/  HADD2.F32 R102, -RZ, R53.H1_H1 ;  /* 0x30000035ff667230 */ /* 0x000fe40000004100 */
[----:B------:R-:W-:Y:S01]  /*18890*/  FFMA.FTZ R202, R89, R92, R116 ;  /* 0x0000005c59ca7223 */ /* 0x000fe20000010074 */
[--C-:B------:R-:W-:Y:S02]  /*188a0*/  HADD2.F32 R163, -RZ, R62.reuse.H0_H0 ;  /* 0x2000003effa37230 */ /* 0x100fe40000004100 */
[----:B------:R-:W-:Y:S01]  /*188b0*/  FFMA.FTZ R199, R88, R93, R127 ;  /* 0x0000005d58c77223 */ /* 0x000fe2000001007f */
[----:B------:R-:W-:-:S02]  /*188c0*/  HADD2.F32 R187, -RZ, R62.H1_H1 ;  /* 0x3000003effbb7230 */ /* 0x000fc40000004100 */
[----:B------:R-:W-:Y:S01]  /*188d0*/  FFMA.FTZ R206, R99, R102, R126 ;  /* 0x0000006663ce7223 */ /* 0x000fe2000001007e */
[----:B------:R-:W-:Y:S02]  /*188e0*/  HADD2.F32 R101, -RZ, R53.H0_H0 ;  /* 0x20000035ff657230 */ /* 0x000fe40000004100 */
[----:B------:R-:W-:Y:S01]  /*188f0*/  FFMA.FTZ R168, R168, R163, R113 ;  /* 0x000000a3a8a87223 */ /* 0x000fe20000010071 */
[----:B------:R-:W-:Y:S02]  /*18900*/  HADD2.F32 R194, -RZ, R61.H1_H1 ;  /* 0x3000003dffc27230 */ /* 0x000fe40000004100 */
[----:B------:R-:W-:Y:S01]  /*18910*/  FFMA.FTZ R187, R161, R187, R110 ;  /* 0x000000bba1bb7223 */ /* 0x000fe2000001006e */
[----:B------:R-:W-:Y:S01]  /*18920*/  HADD2.F32 R191, -RZ, R60.H0_H0 ;  /* 0x2000003cffbf7230 */ /* 0x000fe20000004100 */
[----:B------:R-:W-:Y:S01]  /*18930*/  F2FP.F16.F32.PACK_AB R89, R151, R106 ;  /* 0x0000006a9759723e */ /* 0x000fe200000000ff */
[C---:B------:R-:W-:Y:S01]  /*18940*/  VIADD R95, R97.reuse, 0x80 ;  /* 0x00000080615f7836 */ /* 0x040fe20000000000 */
[----:B------:R-:W-:Y:S01]  /*18950*/  F2FP.F16.F32.PACK_AB R88, R162, R157 ;  /* 0x0000009da258723e */ /* 0x000fe200000000ff */
[----:B------:R-:W-:Y:S01]  /*18960*/  HADD2.F32 R98, -RZ, R52.H0_H0 ;  /* 0x20000034ff627230 */ /* 0x000fe20000004100 */
[----:B------:R-:W-:Y:S01]  /*18970*/  F2FP.F16.F32.PACK_AB R103, R172, R159 ;  /* 0x0000009fac67723e */ /* 0x000fe200000000ff */
[----:B0-----:R-:W-:Y:S01]  /*18980*/  IMAD.WIDE.U32 R92, R97, 0x10, R154 ;  /* 0x00000010615c7825 */ /* 0x001fe200078e009a */
[----:B------:R-:W-:-:S03]  /*18990*/  F2FP.F16.F32.PACK_AB R102, R180, R165 ;  /* 0x000000a5b466723e */ /* 0x000fc600000000ff */
[----:B------:R-:W-:Y:S01]  /*189a0*/  FFMA.FTZ R105, R96, R101, R125 ;  /* 0x0000006560697223 */ /* 0x000fe2000001007d */
[C---:B------:R-:W-:Y:S01]  /*189b0*/  IADD3 R165, R97.reuse, 0x100, RZ ;  /* 0x0000010061a57810 */ /* 0x040fe20007ffe0ff */
[C---:B------:R-:W-:Y:S01]  /*189c0*/  VIADD R161, R97.reuse, 0x200 ;  /* 0x0000020061a17836 */ /* 0x040fe20000000000 */
[C---:B------:R-:W-:Y:S01]  /*189d0*/  IADD3 R163, R97.reuse, 0x180, RZ ;  /* 0x0000018061a37810 */ /* 0x040fe20007ffe0ff */
[----:B------:R-:W-:Y:S01]  /*189e0*/  FFMA.FTZ R194, R160, R194, R109 ;  /* 0x000000c2a0c27223 */ /* 0x000fe2000001006d */
[C---:B------:R-:W-:Y:S01]  /*189f0*/  IADD3 R159, R97.reuse, 0x280, RZ ;  /* 0x00000280619f7810 */ /* 0x040fe20007ffe0ff */
[----:B------:R-:W-:Y:S01]  /*18a00*/  FFMA.FTZ R191, R158, R191, R51 ;  /* 0x000000bf9ebf7223 */ /* 0x000fe20000010033 */
[----:B------:R-:W-:Y:S01]  /*18a10*/  IADD3 R99, R97, 0x300, RZ ;  /* 0x0000030061637810 */ /* 0x000fe20007ffe0ff */
[----:B------:R-:W-:Y:S01]  /*18a20*/  IMAD.WIDE.U32 R96, R95, 0x10, R154 ;  /* 0x000000105f607825 */ /* 0x000fe200078e009a */
[----:B------:R-:W-:-:S03]  /*18a30*/  F2FP.F16.F32.PACK_AB R101, R186, R179 ;  /* 0x000000b3ba65723e */ /* 0x000fc600000000ff */
[----:B------:R-:W-:Y:S01]  /*18a40*/  FFMA.FTZ R151, R94, R98, R123 ;  /* 0x000000625e977223 */ /* 0x000fe2000001007b */
[----:B------:R-:W-:Y:S01]  /*18a50*/  F2FP.F16.F32.PACK_AB R100, R192, R181 ;  /* 0x000000b5c064723e */ /* 0x000fe200000000ff */
[----:B------:R0:W-:Y:S01]  /*18a60*/  STG.E.128 desc[UR4][R92.64], R88 ;  /* 0x000000585c007986 */ /* 0x0001e2000c101d04 */
[--C-:B------:R-:W-:Y:S01]  /*18a70*/  IMAD.WIDE.U32 R164, R165, 0x10, R154.reuse ;  /* 0x00000010a5a47825 */ /* 0x100fe200078e009a */
[----:B------:R-:W-:Y:S02]  /*18a80*/  F2FP.F16.F32.PACK_AB R95, R188, R175 ;  /* 0x000000afbc5f723e */ /* 0x000fe400000000ff */
[----:B------:R1:W-:Y:S01]  /*18a90*/  STG.E.128 desc[UR4][R96.64], R100 ;  /* 0x0000006460007986 */ /* 0x0003e2000c101d04 */
[--C-:B------:R-:W-:Y:S01]  /*18aa0*/  IMAD.WIDE.U32 R162, R163, 0x10, R154.reuse ;  /* 0x00000010a3a27825 */ /* 0x100fe200078e009a */
[----:B------:R-:W-:Y:S02]  /*18ab0*/  F2FP.F16.F32.PACK_AB R94, R183, R190 ;  /* 0x000000beb75e723e */ /* 0x000fe400000000ff */
[----:B------:R-:W-:Y:S01]  /*18ac0*/  F2FP.F16.F32.PACK_AB R98, R187, R168 ;  /* 0x000000a8bb62723e */ /* 0x000fe200000000ff */
[----:B------:R-:W-:Y:S01]  /*18ad0*/  IMAD.WIDE.U32 R160, R161, 0x10, R154 ;  /* 0x00000010a1a07825 */ /* 0x000fe200078e009a */
[----:B------:R-:W-:-:S02]  /*18ae0*/  F2FP.F16.F32.PACK_AB R106, R208, R199 ;  /* 0x000000c7d06a723e */ /* 0x000fc400000000ff */
[----:B------:R-:W-:Y:S01]  /*18af0*/  F2FP.F16.F32.PACK_AB R105, R206, R105 ;  /* 0x00000069ce69723e */ /* 0x000fe200000000ff */
[----:B------:R-:W-:-:S04]  /*18b00*/  IMAD.WIDE.U32 R158, R159, 0x10, R154 ;  /* 0x000000109f9e7825 */ /* 0x000fc800078e009a */
[----:B------:R-:W-:Y:S01]  /*18b10*/  IMAD.WIDE.U32 R154, R99, 0x10, R154 ;  /* 0x00000010639a7825 */ /* 0x000fe200078e009a */
[----:B0-----:R-:W-:Y:S02]  /*18b20*/  F2FP.F16.F32.PACK_AB R91, R166, R153 ;  /* 0x00000099a65b723e */ /* 0x001fe400000000ff */
[----:B------:R-:W-:Y:S02]  /*18b30*/  F2FP.F16.F32.PACK_AB R90, R170, R167 ;  /* 0x000000a7aa5a723e */ /* 0x000fe400000000ff */
[----:B------:R-:W-:Y:S02]  /*18b40*/  F2FP.F16.F32.PACK_AB R89, R182, R169 ;  /* 0x000000a9b659723e */ /* 0x000fe400000000ff */
[----:B------:R-:W-:Y:S02]  /*18b50*/  F2FP.F16.F32.PACK_AB R88, R184, R177 ;  /* 0x000000b1b858723e */ /* 0x000fe400000000ff */
[----:B------:R-:W-:Y:S02]  /*18b60*/  F2FP.F16.F32.PACK_AB R93, R173, R178 ;  /* 0x000000b2ad5d723e */ /* 0x000fe400000000ff */
[----:B------:R-:W-:Y:S01]  /*18b70*/  F2FP.F16.F32.PACK_AB R92, R185, R174 ;  /* 0x000000aeb95c723e */ /* 0x000fe200000000ff */
[----:B------:R0:W-:Y:S01]  /*18b80*/  STG.E.128 desc[UR4][R164.64], R88 ;  /* 0x00000058a4007986 */ /* 0x0001e2000c101d04 */
[----:B------:R-:W-:-:S02]  /*18b90*/  F2FP.F16.F32.PACK_AB R99, R176, R171 ;  /* 0x000000abb063723e */ /* 0x000fc400000000ff */
[----:B-1----:R-:W-:Y:S01]  /*18ba0*/  F2FP.F16.F32.PACK_AB R97, R194, R189 ;  /* 0x000000bdc261723e */ /* 0x002fe200000000ff */
[----:B------:R0:W-:Y:S01]  /*18bb0*/  STG.E.128 desc[UR4][R162.64], R92 ;  /* 0x0000005ca2007986 */ /* 0x0001e2000c101d04 */
[----:B------:R-:W-:Y:S02]  /*18bc0*/  F2FP.F16.F32.PACK_AB R96, R196, R191 ;  /* 0x000000bfc460723e */ /* 0x000fe400000000ff */
[----:B------:R-:W-:Y:S02]  /*18bd0*/  F2FP.F16.F32.PACK_AB R103, R198, R193 ;  /* 0x000000c1c667723e */ /* 0x000fe400000000ff */
[----:B------:R-:W-:Y:S01]  /*18be0*/  F2FP.F16.F32.PACK_AB R102, R107, R104 ;  /* 0x000000686b66723e */ /* 0x000fe200000000ff */
[----:B------:R0:W-:Y:S01]  /*18bf0*/  STG.E.128 desc[UR4][R160.64], R96 ;  /* 0x00000060a0007986 */ /* 0x0001e2000c101d04 */
[----:B------:R-:W-:Y:S02]  /*18c00*/  F2FP.F16.F32.PACK_AB R101, R200, R195 ;  /* 0x000000c3c865723e */ /* 0x000fe400000000ff */
[----:B------:R-:W-:-:S02]  /*18c10*/  F2FP.F16.F32.PACK_AB R100, R202, R197 ;  /* 0x000000c5ca64723e */ /* 0x000fc400000000ff */
[----:B------:R-:W-:Y:S02]  /*18c20*/  F2FP.F16.F32.PACK_AB R107, R210, R201 ;  /* 0x000000c9d26b723e */ /* 0x000fe400000000ff */
[----:B------:R-:W-:Y:S01]  /*18c30*/  F2FP.F16.F32.PACK_AB R104, R204, R151 ;  /* 0x00000097cc68723e */ /* 0x000fe200000000ff */
[----:B------:R0:W-:Y:S04]  /*18c40*/  STG.E.128 desc[UR4][R158.64], R100 ;  /* 0x000000649e007986 */ /* 0x0001e8000c101d04 */
[----:B------:R0:W-:Y:S02]  /*18c50*/  STG.E.128 desc[UR4][R154.64], R104 ;  /* 0x000000689a007986 */ /* 0x0001e4000c101d04 */
.L_x_8786:
[----:B------:R-:W-:Y:S05]  /*18c60*/  BSYNC B0 ;  /* 0x0000000000007941 */ /* 0x000fea0003800000 */
.L_x_8785:
[----:B------:R-:W-:Y:S01]  /*18c70*/  VIADD R2, R2, UR12 ;  /* 0x0000000c02027c36 */ /* 0x000fe20008000000 */
[----:B0-----:R-:W-:-:S04]  /*18c80*/  SEL R98, RZ, 0x1, P0 ;  /* 0x00000001ff627807 */ /* 0x001fc80000000000 */
[----:B------:R-:W-:-:S13]  /*18c90*/  ISETP.GE.AND P1, PT, R2, UR13, PT ;  /* 0x0000000d02007c0c */ /* 0x000fda000bf26270 */
[----:B------:R-:W-:Y:S05]  /*18ca0*/  @!P1 BRA `(.L_x_8787) ;  /* 0xfffffe7c00d49947 */ /* 0x000fea000383ffff */
[----:B------:R-:W-:Y:S05]  /*18cb0*/  EXIT ;  /* 0x000000000000794d */ /* 0x000fea0003800000 */
.L_x_8784:
[----:B------:R-:W-:Y:S01]  /*18cc0*/  HFMA2.MMA R158, -RZ, RZ, 0, 5.9604644775390625e-08 ;  /* 0x00000001ff9e7435 */ /* 0x000fe200000001ff */
[----:B------:R-:W-:Y:S01]  /*18cd0*/  MOV R155, R104 ;  /* 0x00000068009b7202 */ /* 0x000fe20000000f00 */
[----:B------:R-:W-:Y:S01]  /*18ce0*/  IMAD.MOV.U32 R251, RZ, RZ, 0x1f ;  /* 0x0000001ffffb7424 */ /* 0x000fe200078e00ff */
[----:B------:R-:W-:-:S08]  /*18cf0*/  MOV R106, 0xffffffff ;  /* 0xffffffff006a7802 */ /* 0x000fd00000000f00 */
[----:B01---5:R-:W-:Y:S05]  /*18d00*/  WARPSYNC.COLLECTIVE R106, `(.L_x_8788) ;  /* 0x000000006a087348 */ /* 0x023fea0003c00000 */
[----:B------:R2:W3:Y:S02]  /*18d10*/  SHFL.BFLY P1, R154, R155, R158, R251 ;  /* 0x0c00009e9b9a7389 */ /* 0x0004e400000200fb */
[----:B0123-5:R-:W-:Y:S01]  /*18d20*/  ENDCOLLECTIVE ;  /* 0x000000000000791b */ /* 0x02ffe20003800000 */
.L_x_8788:
[----:B------:R-:W-:Y:S01]  /*18d30*/  HFMA2.MMA R158, -RZ, RZ, 0, 1.1920928955078125e-07 ;  /* 0x00000002ff9e7435 */ /* 0x000fe200000001ff */
[----:B------:R-:W-:-:S05]  /*18d40*/  MOV R89, R154 ;  /* 0x0000009a00597202 */ /* 0x000fca0000000f00 */
[----:B------:R-:W-:-:S04]  /*18d50*/  FADD.FTZ R90, R104, R89 ;  /* 0x00000059685a7221 */ /* 0x000fc80000010000 */
[----:B------:R-:W-:-:S07]  /*18d60*/  IMAD.MOV.U32 R155, RZ, RZ, R90 ;  /* 0x000000ffff9b7224 */ /* 0x000fce00078e005a */
[----:B------:R-:W-:Y:S05]  /*18d70*/  WARPSYNC.COLLECTIVE R106, `(.L_x_8789) ;  /* 0x000000006a087348 */ /* 0x000fea0003c00000 */
[----:B------:R0:W1:Y:S02]  /*18d80*/  SHFL.BFLY P1, R154, R155, R158, R251 ;  /* 0x0c00009e9b9a7389 */ /* 0x00006400000200fb */
[----:B01----:R-:W-:Y:S01]  /*18d90*/  ENDCOLLECTIVE ;  /* 0x000000000000791b */ /* 0x003fe20003800000 */
.L_x_8789:
[----:B------:R-:W-:Y:S01]  /*18da0*/  HFMA2.MMA R158, -RZ, RZ, 0, 2.384185791015625e-07 ;  /* 0x00000004ff9e7435 */ /* 0x000fe200000001ff */
[----:B------:R-:W-:-:S05]  /*18db0*/  MOV R89, R154 ;  /* 0x0000009a00597202 */ /* 0x000fca0000000f00 */
[----:B------:R-:W-:-:S04]  /*18dc0*/  FADD.FTZ R91, R90, R89 ;  /* 0x000000595a5b7221 */ /* 0x000fc80000010000 */
[----:B------:R-:W-:-:S07]  /*18dd0*/  IMAD.MOV.U32 R155, RZ, RZ, R91 ;  /* 0x000000ffff9b7224 */ /* 0x000fce00078e005b */
[----:B------:R-:W-:Y:S05]  /*18de0*/  WARPSYNC.COLLECTIVE R106, `(.L_x_8790) ;  /* 0x000000006a087348 */ /* 0x000fea0003c00000 */
[----:B------:R0:W1:Y:S02]  /*18df0*/  SHFL.BFLY P1, R154, R155, R158, R251 ;  /* 0x0c00009e9b9a7389 */ /* 0x00006400000200fb */
[----:B01----:R-:W-:Y:S01]  /*18e00*/  ENDCOLLECTIVE ;  /* 0x000000000000791b */ /* 0x003fe20003800000 */
.L_x_8790:
[----:B------:R-:W-:Y:S01]  /*18e10*/  HFMA2.MMA R158, -RZ, RZ, 0, 4.76837158203125e-07 ;  /* 0x00000008ff9e7435 */ /* 0x000fe200000001ff */
[----:B------:R-:W-:-:S05]  /*18e20*/  MOV R88, R154 ;  /* 0x0000009a00587202 */ /* 0x000fca0000000f00 */
[----:B------:R-:W-:-:S04]  /*18e30*/  FADD.FTZ R96, R91, R88 ;  /* 0x000000585b607221 */ /* 0x000fc80000010000 */
[----:B------:R-:W-:-:S07]  /*18e40*/  IMAD.MOV.U32 R155, RZ, RZ, R96 ;  /* 0x000000ffff9b7224 */ /* 0x000fce00078e0060 */
[----:B------:R-:W-:Y:S05]  /*18e50*/  WARPSYNC.COLLECTIVE R106, `(.L_x_8791) ;  /* 0x000000006a087348 */ /* 0x000fea0003c00000 */
[----:B------:R0:W1:Y:S02]  /*18e60*/  SHFL.BFLY P1, R154, R155, R158, R251 ;  /* 0x0c00009e9b9a7389 */ /* 0x00006400000200fb */
[----:B01----:R-:W-:Y:S01]  /*18e70*/  ENDCOLLECTIVE ;  /* 0x000000000000791b */ /* 0x003fe20003800000 */
.L_x_8791:
[----:B------:R-:W-:Y:S01]  /*18e80*/  HFMA2.MMA R158, -RZ, RZ, 0, 9.5367431640625e-07 ;  /* 0x00000010ff9e7435 */ /* 0x000fe200000001ff */
[----:B------:R-:W-:-:S05]  /*18e90*/  MOV R89, R154 ;  /* 0x0000009a00597202 */ /* 0x000fca0000000f00 */
[----:B------:R-:W-:-:S04]  /*18ea0*/  FADD.FTZ R97, R96, R89 ;  /* 0x0000005960617221 */ /* 0x000fc80000010000 */
[----:B------:R-:W-:-:S07]  /*18eb0*/  IMAD.MOV.U32 R155, RZ, RZ, R97 ;  /* 0x000000ffff9b7224 */ /* 0x000fce00078e0061 */
[----:B------:R-:W-:Y:S05]  /*18ec0*/  WARPSYNC.COLLECTIVE R106, `(.L_x_8792) ;  /* 0x000000006a087348 */ /* 0x000fea0003c00000 */
[----:B------:R0:W1:Y:S02]  /*18ed0*/  SHFL.BFLY P1, R154, R155, R158, R251 ;  /* 0x0c00009e9b9a7389 */ /* 0x00006400000200fb */
[----:B01----:R-:W-:Y:S01]  /*18ee0*/  ENDCOLLECTIVE ;  /* 0x000000000000791b */ /* 0x003fe20003800000 */
.L_x_8792:
        /* <DEDUP_REMOVED lines=120> */
.L_x_8793:
[----:B------:R-:W-:Y:S01]  /*19670*/  HFMA2.MMA R158, -RZ, RZ, 0, 1.1920928955078125e-07 ;  /* 0x00000002ff9e7435 */ /* 0x000fe200000001ff */
[----:B------:R-:W-:-:S05]  /*19680*/  MOV R90, R154 ;  /* 0x0000009a005a7202 */ /* 0x000fca0000000f00 */
[----:B------:R-:W-:-:S04]  /*19690*/  FADD.FTZ R90, R89, R90 ;  /* 0x0000005a595a7221 */ /* 0x000fc80000010000 */
[----:B------:R-:W-:-:S07]  /*196a0*/  IMAD.MOV.U32 R155, RZ, RZ, R90 ;  /* 0x000000ffff9b7224 */ /* 0x000fce00078e005a */
[----:B------:R-:W-:Y:S05]  /*196b0*/  WARPSYNC.COLLECTIVE R106, `(.L_x_8794) ;  /* 0x000000006a087348 */ /* 0x000fea0003c00000 */
[----:B------:R0:W1:Y:S02]  /*196c0*/  SHFL.BFLY P1, R154, R155, R158, R251 ;  /* 0x0c00009e9b9a7389 */ /* 0x00006400000200fb */
[----:B01----:R-:W-:Y:S01]  /*196d0*/  ENDCOLLECTIVE ;  /* 0x000000000000791b */ /* 0x003fe20003800000 */
.L_x_8794:
[----:B------:R-:W-:Y:S01]  /*196e0*/  HFMA2.MMA R158, -RZ, RZ, 0, 2.384185791015625e-07 ;  /* 0x00000004ff9e7435 */ /* 0x000fe200000001ff */
[----:B------:R-:W-:-:S05]  /*196f0*/  MOV R91, R154 ;  /* 0x0000009a005b7202 */ /* 0x000fca0000000f00 */
[----:B------:R-:W-:-:S04]  /*19700*/  FADD.FTZ R91, R90, R91 ;  /* 0x0000005b5a5b7221 */ /* 0x000fc80000010000 */
[----:B------:R-:W-:-:S07]  /*19710*/  IMAD.MOV.U32 R155, RZ, RZ, R91 ;  /* 0x000000ffff9b7224 */ /* 0x000fce00078e005b */
[----:B------:R-:W-:Y:S05]  /*19720*/  WARPSYNC.COLLECTIVE R106, `(.L_x_8795) ;  /* 0x000000006a087348 */ /* 0x000fea0003c00000 */
[----:B------:R0:W1:Y:S02]  /*19730*/  SHFL.BFLY P1, R154, R155, R158, R251 ;  /* 0x0c00009e9b9a7389 */ /* 0x00006400000200fb */
[----:B01----:R-:W-:Y:S01]  /*19740*/  ENDCOLLECTIVE ;  /* 0x000000000000791b */ /* 0x003fe20003800000 */
.L_x_8795:
[----:B------:R-:W-:Y:S01]  /*19750*/  HFMA2.MMA R158, -RZ, RZ, 0, 4.76837158203125e-07 ;  /* 0x00000008ff9e7435 */ /* 0x000fe200000001ff */
[----:B------:R-:W-:-:S05]  /*19760*/  MOV R96, R154 ;  /* 0x0000009a00607202 */ /* 0x000fca0000000f00 */
[----:B------:R-:W-:-:S04]  /*19770*/  FADD.FTZ R96, R91, R96 ;  /* 0x000000605b607221 */ /* 0x000fc80000010000 */
[----:B------:R-:W-:-:S07]  /*19780*/  IMAD.MOV.U32 R155, RZ, RZ, R96 ;  /* 0x000000ffff9b7224 */ /* 0x000fce00078e0060 */
[----:B------:R-:W-:Y:S05]  /*19790*/  WARPSYNC.COLLECTIVE R106, `(.L_x_8796) ;  /* 0x000000006a087348 */ /* 0x000fea0003c00000 */
[----:B------:R0:W1:Y:S02]  /*197a0*/  SHFL.BFLY P1, R154, R155, R158, R251 ;  /* 0x0c00009e9b9a7389 */ /* 0x00006400000200fb */
[----:B01----:R-:W-:Y:S01]  /*197b0*/  ENDCOLLECTIVE ;  /* 0x000000000000791b */ /* 0x003fe20003800000 */
.L_x_8796:
[----:B------:R-:W-:Y:S01]  /*197c0*/  HFMA2.MMA R158, -RZ, RZ, 0, 9.5367431640625e-07 ;  /* 0x00000010ff9e7435 */ /* 0x000fe200000001ff */
[----:B------:R-:W-:-:S05]  /*197d0*/  MOV R97, R154 ;  /* 0x0000009a00617202 */ /* 0x000fca0000000f00 */
[----:B------:R-:W-:-:S04]  /*197e0*/  FADD.FTZ R97, R96, R97 ;  /* 0x0000006160617221 */ /* 0x000fc80000010000 */
[----:B------:R-:W-:-:S07]  /*197f0*/  IMAD.MOV.U32 R155, RZ, RZ, R97 ;  /* 0x000000ffff9b7224 */ /* 0x000fce00078e0061 */
[----:B------:R-:W-:Y:S05]  /*19800*/  WARPSYNC.COLLECTIVE R106, `(.L_x_8797) ;  /* 0x000000006a087348 */ /* 0x000fea0003c00000 */
[----:B------:R0:W1:Y:S02]  /*19810*/  SHFL.BFLY P1, R154, R155, R158, R251 ;  /* 0x0c00009e9b9a7389 */ /* 0x00006400000200fb */
[----:B01----:R-:W-:Y:S01]  /*19820*/  ENDCOLLECTIVE ;  /* 0x000000000000791b */ /* 0x003fe20003800000 */
.L_x_8797:
[----:B------:R-:W-:Y:S01]  /*19830*/  MOV R104, R154 ;  /* 0x0000009a00687202 */ /* 0x000fe20000000f00 */
[----:B------:R-:W-:Y:S06]  /*19840*/  BRA `(.L_x_8798) ;  /* 0xffffffdc007c7947 */ /* 0x000fec000383ffff */
.L_x_8799:
        /* <DEDUP_REMOVED lines=11> */
.L_x_45987:


//--------------------- .text._ZN10layer_norm13ln_fwd_kernelINS_13Kernel_traitsI6__halfS2_S2_S2_fjLj7168ELj1ELj1ELj4ELj16ENS_18Kernel_traits_baseILj7168ES2_S2_S2_S2_fjLj128EEEEELb1ELb1ELb0ELb0EEEvNS_9FwdParamsE --------------------------
	.section	.text._ZN10layer_norm13ln_fwd_kernelINS_13Kernel_traitsI6__halfS2_S2_S2_fjLj7168ELj1ELj1ELj4ELj16ENS_18Kernel_traits_baseILj7168ES2_S2_S2_S2_fjLj128EEEEELb1ELb1ELb0ELb0EEEvNS_9FwdParamsE,"ax",@progbits
	.align	128
        .global         _ZN10layer_norm13ln_fwd_kernelINS_13Kernel_traitsI6__halfS2_S2_S2_fjLj7168ELj1ELj1ELj4ELj16ENS_18Kernel_traits_baseILj7168ES2_S2_S2_S2_fjLj128EEEEELb1ELb1ELb0ELb0EEEvNS_9FwdParamsE
        .type           _ZN10layer_norm13ln_fwd_kernelINS_13Kernel_traitsI6__halfS2_S2_S2_fjLj7168ELj1ELj1ELj4ELj16ENS_18Kernel_traits_baseILj7168ES2_S2_S2_S2_fjLj128EEEEELb1ELb1ELb0ELb0EEEvNS_9FwdParamsE,@function
        .size           _ZN10layer_norm13ln_fwd_kernelINS_13Kernel_traitsI6__halfS2_S2_S2_fjLj7168ELj1ELj1ELj4ELj16ENS_18Kernel_traits_baseILj7168ES2_S2_S2_S2_fjLj128EEEEELb1ELb1ELb0ELb0EEEvNS_9FwdParamsE,(.L_x_45988 - _ZN10layer_norm13ln_fwd_kernelINS_13Kernel_traitsI6__halfS2_S2_S2_fjLj7168ELj1ELj1ELj4ELj16ENS_18Kernel_traits_baseILj7168ES2_S2_S2_S2_fjLj128EEEEELb1ELb1ELb0ELb0EEEvNS_9FwdParamsE)
        .other          _ZN10layer_norm13ln_fwd_kernelINS_13Kernel_traitsI6__halfS2_S2_S2_fjLj7168ELj1ELj1ELj4ELj16ENS_18Kernel_traits_baseILj7168ES2_S2_S2_S2_fjLj128EEEEELb1ELb1ELb0ELb0EEEvNS_9FwdParamsE,@"STO_CUDA_ENTRY STV_DEFAULT"
_ZN10layer_norm13ln_fwd_kernelINS_13Kernel_traitsI6__halfS2_S2_S2_fjLj7168ELj1ELj1ELj4ELj16ENS_18Kernel_traits_baseILj7168ES2_S2_S2_S2_fjLj128EEEEELb1ELb1ELb0ELb0EEEvNS_9FwdParamsE:
.text._ZN10layer_norm13ln_fwd_kernelINS_13Kernel_traitsI6__halfS2_S2_S2_fjLj7168ELj1ELj1ELj4ELj16ENS_18Kernel_traits_baseILj7168ES2_S2_S2_S2_fjLj128EEEEELb1ELb1ELb0ELb0EEEvNS_9FwdParamsE:
[----:B------:R-:W0:Y:S08]  /*0000*/  LDC R1, c[0x0][0x28] ;  /* 0x00000a00ff017b82 */ /* 0x000e300000000800 */
[----:B------:R-:W1:Y:S01]  /*0010*/  LDC R78, c[0x0][0x2e8] ;  /* 0x0000ba00ff4e7b82 */ /* 0x000e620000000800 */
[----:B------:R-:W-:Y:S01]  /*0020*/  ULDC.U8 UR4, c[0x0][0x2f4] ;  /* 0x0000bd0000047ab9 */ /* 0x000fe20000000000 */
[----:B------:R-:W-:Y:S01]  /*0030*/  ULDC.64 UR6, c[0x0][0x208] ;  /* 0x0000820000067ab9 */ /* 0x000fe20000000a00 */
[----:B------:R-:W-:Y:S01]  /*0040*/  ISETP.NE.AND P0, PT, RZ, UR4, PT ;  /* 0x00000004ff007c0c */ /* 0x000fe2000bf05270 */
[----:B------:R-:W-:Y:S01]  /*0050*/  ULDC.64 UR4, c[0x0][0x2e0] ;  /* 0x0000b80000047ab9 */ /* 0x000fe20000000a00 */
[----:B0-----:R-:W-:Y:S01]  /*0060*/  IADD3 R1, R1, -0x10, RZ ;  /* 0xfffffff001017810 */ /* 0x001fe20007ffe0ff */
[----:B------:R-:W-:Y:S01]  /*0070*/  IMAD.U32 R8, RZ, RZ, UR4 ;  /* 0x00000004ff087e24 */ /* 0x000fe2000f8e00ff */
[----:B------:R-:W-:Y:S01]  /*0080*/  MOV R9, UR5 ;  /* 0x0000000500097c02 */ /* 0x000fe20008000f00 */
[----:B------:R-:W0:Y:S08]  /*0090*/  LDC R79, c[0x0][0x2ec] ;  /* 0x0000bb00ff4f7b82 */ /* 0x000e300000000800 */
[----:B------:R-:W2:Y:S01]  /*00a0*/  @P0 LDG.E.64 R2, desc[UR6][R8.64] ;  /* 0x0000000608020981 */ /* 0x000ea2000c1e1b00 */
[----:B------:R-:W3:Y:S01]  /*00b0*/  @P0 LDC R13, c[0x0][0x2f0] ;  /* 0x0000bc00ff0d0b82 */ /* 0x000ee20000000800 */
[----:B-1----:R-:W-:Y:S01]  /*00c0*/  @P0 IMAD.MOV.U32 R4, RZ, RZ, R78 ;  /* 0x000000ffff040224 */ /* 0x002fe200078e004e */
[----:B0-----:R-:W-:-:S06]  /*00d0*/  @P0 MOV R5, R79 ;  /* 0x0000004f00050202 */ /* 0x001fcc0000000f00 */
[----:B------:R-:W3:Y:S01]  /*00e0*/  @P0 LDG.E.64 R4, desc[UR6][R4.64] ;  /* 0x0000000604040981 */ /* 0x000ee2000c1e1b00 */
[----:B------:R-:W0:Y:S01]  /*00f0*/  S2R R0, SR_TID.X ;  /* 0x0000000000007919 */ /* 0x000e220000002100 */
[----:B------:R-:W1:Y:S08]  /*0100*/  S2UR UR25, SR_CTAID.X ;  /* 0x00000000001979c3 */ /* 0x000e700000002500 */
[----:B------:R-:W4:Y:S01]  /*0110*/  LDC R11, c[0x0][RZ] ;  /* 0x00000000ff0b7b82 */ /* 0x000f220000000800 */
[----:B------:R-:W-:-:S02]  /*0120*/  LOP3.LUT R7, R7, 0xfffffff7, RZ, 0xc0, !PT ;  /* 0xfffffff707077812 */ /* 0x000fc400078ec0ff */
[C---:B0-----:R-:W-:Y:S01]  /*0130*/  LOP3.LUT R51, R0.reuse, 0x7f, RZ, 0xc0, !PT ;  /* 0x0000007f00337812 */ /* 0x041fe200078ec0ff */
[----:B------:R-:W-:Y:S01]  /*0140*/  BSSY B0, `(.L_x_8800) ;  /* 0x000005a000007945 */ /* 0x000fe20003800000 */
[----:B-1----:R-:W-:Y:S02]  /*0150*/  LEA.HI R6, R0, UR25, RZ, 0x19 ;  /* 0x0000001900067c11 */ /* 0x002fe4000f8fc8ff */
[----:B--2---:R-:W-:Y:S02]  /*0160*/  @P0 R2UR UR4, R2 ;  /* 0x00000000020402ca */ /* 0x004fe400000e0000 */
[----:B------:R-:W-:Y:S01]  /*0170*/  @P0 R2UR UR5, R3 ;  /* 0x00000000030502ca */ /* 0x000fe200000e0000 */
[----:B----4-:R-:W-:Y:S01]  /*0180*/  IMAD R2, R11, UR25, R0 ;  /* 0x000000190b027c24 */ /* 0x010fe2000f8e0200 */
[----:B---3--:R-:W-:-:S05]  /*0190*/  @P0 IADD3 R78, P1, R4, R13, RZ ;  /* 0x0000000d044e0210 */ /* 0x008fca0007f3e0ff */
[----:B------:R-:W-:Y:S02]  /*01a0*/  @P0 IMAD.X R79, RZ, RZ, R5, P1 ;  /* 0x000000ffff4f0224 */ /* 0x000fe400008e0605 */
[----:B------:R-:W0:Y:S03]  /*01b0*/  LDC R5, c[0x0][0x218] ;  /* 0x00008600ff057b82 */ /* 0x000e260000000800 */
        /* <DEDUP_REMOVED lines=10> */
[----:B0-----:R-:W-:-:S04]  /*0260*/  SHF.R.S32.HI R80, RZ, 0x1f, R5 ;  /* 0x0000001fff507819 */ /* 0x001fc80000011405 */
[----:B------:R-:W-:Y:S02]  /*0270*/  LEA.HI R80, R80, R5, RZ, 0x3 ;  /* 0x0000000550507211 */ /* 0x000fe400078f18ff */
[----:B------:R-:W-:Y:S02]  /*0280*/  LOP3.LUT R5, R51, 0x7f, RZ, 0x3c, !PT ;  /* 0x0000007f33057812 */ /* 0x000fe400078e3cff */
[----:B------:R-:W-:Y:S02]  /*0290*/  LOP3.LUT R11, R13, UR8, R8, 0x96, !PT ;  /* 0x000000080d0b7c12 */ /* 0x000fe4000f8e9608 */
[----:B------:R-:W-:Y:S02]  /*02a0*/  LOP3.LUT R8, R15, UR9, R10, 0x96, !PT ;  /* 0x000000090f087c12 */ /* 0x000fe4000f8e960a */
[----:B------:R-:W-:Y:S01]  /*02b0*/  LEA.HI.SX32 R5, R80, R5, 0x1d ;  /* 0x0000000550057211 */ /* 0x000fe200078feaff */
[----:B------:R-:W-:Y:S01]  /*02c0*/  UIADD3 UR10, UR4, 0x3c6ef372, URZ ;  /* 0x3c6ef372040a7890 */ /* 0x000fe2000fffe03f */
[----:B------:R-:W-:Y:S01]  /*02d0*/  IMAD.WIDE.U32 R10, R11, -0x326172a9, RZ ;  /* 0xcd9e8d570b0a7825 */ /* 0x000fe200078e00ff */
[----:B------:R-:W-:Y:S01]  /*02e0*/  UIADD3 UR11, UR5, 0x76cf5d0a, URZ ;  /* 0x76cf5d0a050b7890 */ /* 0x000fe2000fffe03f */
[----:B------:R-:W-:-:S02]  /*02f0*/  LOP3.LUT P6, RZ, R5, 0xffffff80, RZ, 0xc0, !PT ;  /* 0xffffff8005ff7812 */ /* 0x000fc400078cc0ff */
        /* <DEDUP_REMOVED lines=37> */
[----:B------:R-:W-:-:S02]  /*0550*/  UIADD3 UR20, UR4, 0x5384540f, URZ ;  /* 0x5384540f04147890 */ /* 0x000fc4000fffe03f */
[----:B------:R-:W-:Y:S02]  /*0560*/  UIADD3 UR21, UR5, 0x1fd5c5a3, URZ ;  /* 0x1fd5c5a305157890 */ /* 0x000fe4000fffe03f */
        /* <DEDUP_REMOVED lines=20> */
[----:B------:R-:W-:Y:S02]  /*06b0*/  LOP3.LUT R51, R51, 0x80, RZ, 0xfc, !PT ;  /* 0x0000008033337812 */ /* 0x000fe400078efcff */
[----:B------:R-:W-:Y:S02]  /*06c0*/  @!P0 CS2R R52, SRZ ;  /* 0x0000000000348805 */ /* 0x000fe4000001ff00 */
[----:B0-----:R-:W-:-:S07]  /*06d0*/  @!P0 CS2R R54, SRZ ;  /* 0x0000000000368805 */ /* 0x001fce000001ff00 */
.L_x_8801:
[----:B------:R-:W-:Y:S05]  /*06e0*/  BSYNC B0 ;  /* 0x0000000000007941 */ /* 0x000fea0003800000 */
.L_x_8800:
        /* <DEDUP_REMOVED lines=18> */
.L_x_8803:
[----:B------:R-:W-:Y:S05]  /*0810*/  BSYNC B0 ;  /* 0x0000000000007941 */ /* 0x000fea0003800000 */
.L_x_8802:
        /* <DEDUP_REMOVED lines=15> */
[----:B------:R-:W-:Y:S01]  /*0910*/  VIADD R51, R51, 0x80 ;  /* 0x0000008033337836 */ /* 0x000fe20000000000 */
[----:B------:R-:W-:-:S02]  /*0920*/  @!P0 CS2R R20, SRZ ;  /* 0x0000000000148805 */ /* 0x000fc4000001ff00 */
[----:B0-----:R-:W-:-:S07]  /*0930*/  @!P0 CS2R R22, SRZ ;  /* 0x0000000000168805 */ /* 0x001fce000001ff00 */
.L_x_8805:
[----:B------:R-:W-:Y:S05]  /*0940*/  BSYNC B0 ;  /* 0x0000000000007941 */ /* 0x000fea0003800000 */
.L_x_8804:
        /* <DEDUP_REMOVED lines=18> */
.L_x_8807:
[----:B------:R-:W-:Y:S05]  /*0a70*/  BSYNC B0 ;  /* 0x0000000000007941 */ /* 0x000fea0003800000 */
.L_x_8806:
        /* <DEDUP_REMOVED lines=15> */
[----:B------:R-:W-:Y:S01]  /*0b70*/  VIADD R51, R51, 0x80 ;  /* 0x0000008033337836 */ /* 0x000fe20000000000 */
[----:B------:R-:W-:Y:S02]  /*0b80*/  @!P0 CS2R R24, SRZ ;  /* 0x0000000000188805 */ /* 0x000fe4000001ff00 */
[----:B0-----:R-:W-:-:S07]  /*0b90*/  @!P0 CS2R R26, SRZ ;  /* 0x00000000001a8805 */ /* 0x001fce000001ff00 */
.L_x_8809:
[----:B------:R-:W-:Y:S05]  /*0ba0*/  BSYNC B0 ;  /* 0x0000000000007941 */ /* 0x000fea0003800000 */
.L_x_8808:
        /* <DEDUP_REMOVED lines=25> */
.L_x_8811:
[----:B------:R-:W-:Y:S05]  /*0d40*/  BSYNC B0 ;  /* 0x0000000000007941 */ /* 0x000fea0003800000 */
.L_x_8810:
        /* <DEDUP_REMOVED lines=24> */
.L_x_8813:
[----:B------:R-:W-:Y:S05]  /*0ed0*/  BSYNC B0 ;  /* 0x0000000000007941 */ /* 0x000fea0003800000 */
.L_x_8812:
[----:B------:R-:W-:Y:S01]  /*0ee0*/  ULDC UR25, c[0x0][0x214] ;  /* 0x0000850000197ab9 */ /* 0x000fe20000000800 */
[----:B------:R-:W-:Y:S02]  /*0ef0*/  LOP3.LUT R77, R77, UR23, R82, 0x96, !PT ;  /* 0x000000174d4d7c12 */ /* 0x000fe4000f8e9652 */
[----:B------:R-:W-:-:S13]  /*0f00*/  ISETP.GE.AND P0, PT, R6, UR25, PT ;  /* 0x0000001906007c0c */ /* 0x000fda000bf06270 */
[----:B------:R-:W-:Y:S05]  /*0f10*/  @P0 EXIT ;  /* 0x000000000000094d */ /* 0x000fea0003800000 */
[--C-:B-----5:R-:W-:Y:S01]  /*0f20*/  HADD2.F32 R146, -RZ, R9.reuse.H0_H0 ;  /* 0x20000009ff927230 */ /* 0x120fe20000004100 */
[----:B------:R-:W-:Y:S01]  /*0f30*/  SHF.R.S32.HI R80, RZ, 0x3, R80 ;  /* 0x00000003ff507819 */ /* 0x000fe20000011450 */
[----:B------:R-:W-:Y:S01]  /*0f40*/  HADD2.F32 R144, -RZ, R9.H1_H1 ;  /* 0x30000009ff907230 */ /* 0x000fe20000004100 */
[----:B------:R-:W-:Y:S01]  /*0f50*/  ULDC.64 UR26, c[0x0][0x270] ;  /* 0x00009c00001a7ab9 */ /* 0x000fe20000000a00 */
[--C-:B------:R-:W-:Y:S01]  /*0f60*/  HADD2.F32 R141, -RZ, R10.reuse.H0_H0 ;  /* 0x2000000aff8d7230 */ /* 0x100fe20000004100 */
[----:B------:R-:W-:Y:S01]  /*0f70*/  UISETP.NE.U32.AND UP0, UPT, UR26, URZ, UPT ;  /* 0x0000003f1a00728c */ /* 0x000fe2000bf05070 */
[----:B------:R-:W-:Y:S01]  /*0f80*/  HADD2.F32 R139, -RZ, R10.H1_H1 ;  /* 0x3000000aff8b7230 */ /* 0x000fe20000004100 */
[----:B------:R-:W-:Y:S01]  /*0f90*/  ULDC.U8 UR25, c[0x0][0x2a0] ;  /* 0x0000a80000197ab9 */ /* 0x000fe20000000000 */
[--C-:B------:R-:W-:Y:S01]  /*0fa0*/  HADD2.F32 R138, -RZ, R15.reuse.H0_H0 ;  /* 0x2000000fff8a7230 */ /* 0x100fe20000004100 */
[----:B------:R-:W-:Y:S01]  /*0fb0*/  UISETP.NE.AND.EX UP0, UPT, UR27, URZ, UPT, UP0 ;  /* 0x0000003f1b00728c */ /* 0x000fe2000bf05300 */
[----:B------:R-:W-:Y:S01]  /*0fc0*/  HADD2.F32 R132, -RZ, R15.H1_H1 ;  /* 0x3000000fff847230 */ /* 0x000fe20000004100 */
[----:B------:R-:W-:Y:S01]  /*0fd0*/  ULDC UR38, c[0x0][0x218] ;  /* 0x0000860000267ab9 */ /* 0x000fe20000000800 */
[--C-:B------:R-:W-:Y:S01]  /*0fe0*/  HADD2.F32 R9, -RZ, R16.reuse.H0_H0 ;  /* 0x20000010ff097230 */ /* 0x100fe20000004100 */
[----:B------:R-:W-:Y:S01]  /*0ff0*/  ULDC UR36, c[0x0][0x290] ;  /* 0x0000a40000247ab9 */ /* 0x000fe20000000800 */
[----:B------:R-:W-:Y:S01]  /*1000*/  HADD2.F32 R10, -RZ, R16.H1_H1 ;  /* 0x30000010ff0a7230 */ /* 0x000fe20000004100 */
[----:B------:R-:W-:Y:S01]  /*1010*/  UISETP.NE.AND UP1, UPT, UR25, URZ, UPT ;  /* 0x0000003f1900728c */ /* 0x000fe2000bf25270 */
        /* <DEDUP_REMOVED lines=80> */
[----:B------:R-:W-:Y:S01]  /*1520*/  LOP3.LUT R57, R0, 0x60, RZ, 0xc0, !PT ;  /* 0x0000006000397812 */ /* 0x000fe200078ec0ff */
[----:B------:R-:W-:-:S02]  /*1530*/  HADD2.F32 R53, -RZ, R58.H0_H0 ;  /* 0x2000003aff357230 */ /* 0x000fc40000004100 */
[----:B------:R-:W-:Y:S01]  /*1540*/  HADD2.F32 R54, -RZ, R58.H1_H1 ;  /* 0x3000003aff367230 */ /* 0x000fe20000004100 */
[----:B------:R-:W-:Y:S01]  /*1550*/  LOP3.LUT R58, R80, 0x7f, RZ, 0xc0, !PT ;  /* 0x0000007f503a7812 */ /* 0x000fe200078ec0ff */
[--C-:B------:R-:W-:Y:S01]  /*1560*/  HADD2.F32 R183, -RZ, R44.reuse.H0_H0 ;  /* 0x2000002cffb77230 */ /* 0x100fe20000004100 */
[----:B------:R-:W-:Y:S01]  /*1570*/  SHF.R.U32.HI R80, RZ, 0x2, R80 ;  /* 0x00000002ff507819 */ /* 0x000fe20000011650 */
[----:B------:R-:W-:Y:S02]  /*1580*/  HADD2.F32 R181, -RZ, R44.H1_H1 ;  /* 0x3000002cffb57230 */ /* 0x000fe40000004100 */
[--C-:B------:R-:W-:Y:S01]  /*1590*/  HADD2.F32 R179, -RZ, R45.reuse.H0_H0 ;  /* 0x2000002dffb37230 */ /* 0x100fe20000004100 */
[----:B------:R-:W-:Y:S01]  /*15a0*/  LOP3.LUT R80, R80, 0x3fffffe0, RZ, 0xc0, !PT ;  /* 0x3fffffe050507812 */ /* 0x000fe200078ec0ff */
        /* <DEDUP_REMOVED lines=15> */
[----:B------:R-:W-:Y:S01]  /*16a0*/  VIADDMNMX R59, R58, -R57, RZ, !PT ;  /* 0x800000393a3b7246 */ /* 0x000fe200078001ff */
[--C-:B------:R-:W-:Y:S02]  /*16b0*/  HADD2.F32 R100, -RZ, R96.reuse.H0_H0 ;  /* 0x20000060ff647230 */ /* 0x100fe40000004100 */
[----:B------:R-:W-:Y:S01]  /*16c0*/  HADD2.F32 R83, -RZ, R96.H1_H1 ;  /* 0x30000060ff537230 */ /* 0x000fe20000004100 */
[----:B------:R-:W-:Y:S01]  /*16d0*/  VIMNMX R59, R59, 0x20, PT ;  /* 0x000000203b3b7848 */ /* 0x000fe20003fe0100 */
[----:B------:R-:W-:Y:S01]  /*16e0*/  HADD2.F32 R82, -RZ, R97.H0_H0 ;  /* 0x20000061ff527230 */ /* 0x000fe20000004100 */
[----:B------:R0:W-:Y:S01]  /*16f0*/  STL [R1+0x8], R100 ;  /* 0x0000086401007387 */ /* 0x0001e20000100800 */
[--C-:B------:R-:W-:Y:S01]  /*1700*/  HADD2.F32 R199, -RZ, R60.reuse.H0_H0 ;  /* 0x2000003cffc77230 */ /* 0x100fe20000004100 */
[----:B------:R-:W-:Y:S01]  /*1710*/  IADD3 R59, R59, R80, RZ ;  /* 0x000000503b3b7210 */ /* 0x000fe20007ffe0ff */
[----:B------:R-:W-:Y:S01]  /*1720*/  HADD2.F32 R197, -RZ, R60.H1_H1 ;  /* 0x3000003cffc57230 */ /* 0x000fe20000004100 */
[----:B------:R0:W-:Y:S01]  /*1730*/  STL [R1+0x4], R83 ;  /* 0x0000045301007387 */ /* 0x0001e20000100800 */
[----:B------:R-:W-:-:S02]  /*1740*/  IMAD.SHL.U32 R60, R0, 0x20, RZ ;  /* 0x00000020003c7824 */ /* 0x000fc400078e00ff */
[----:B------:R-:W-:Y:S01]  /*1750*/  IMAD.SHL.U32 R59, R59, 0x8, RZ ;  /* 0x000000083b3b7824 */ /* 0x000fe200078e00ff */
[----:B------:R0:W-:Y:S01]  /*1760*/  STL [R1], R82 ;  /* 0x0000005201007387 */ /* 0x0001e20000100800 */
[--C-:B------:R-:W-:Y:S02]  /*1770*/  HADD2.F32 R195, -RZ, R61.reuse.H0_H0 ;  /* 0x2000003dffc37230 */ /* 0x100fe40000004100 */
[----:B------:R-:W-:Y:S01]  /*1780*/  HADD2.F32 R193, -RZ, R61.H1_H1 ;  /* 0x3000003dffc17230 */ /* 0x000fe20000004100 */
[----:B------:R-:W-:Y:S01]  /*1790*/  LOP3.LUT R61, R60, 0x3e0, RZ, 0xc0, !PT ;  /* 0x000003e03c3d7812 */ /* 0x000fe200078ec0ff */
[--C-:B------:R-:W-:Y:S01]  /*17a0*/  HADD2.F32 R191, -RZ, R62.reuse.H0_H0 ;  /* 0x2000003effbf7230 */ /* 0x100fe20000004100 */
[----:B------:R-:W-:Y:S01]  /*17b0*/  I2FP.F32.U32 R60, R59 ;  /* 0x0000003b003c7245 */ /* 0x000fe20000201000 */
[----:B------:R-:W-:Y:S01]  /*17c0*/  HADD2.F32 R189, -RZ, R62.H1_H1 ;  /* 0x3000003effbd7230 */ /* 0x000fe20000004100 */
[----:B------:R-:W-:Y:S01]  /*17d0*/  VIADDMNMX R61, R58, -R61, RZ, !PT ;  /* 0x8000003d3a3d7246 */ /* 0x000fe200078001ff */
[----:B------:R-:W-:Y:S01]  /*17e0*/  IMAD R81, R81, -0x326172a9, RZ ;  /* 0xcd9e8d5751517824 */ /* 0x000fe200078e02ff */
[----:B------:R-:W-:Y:S01]  /*17f0*/  LOP3.LUT R59, R78, 0x3, RZ, 0xc0, !PT ;  /* 0x000000034e3b7812 */ /* 0x000fe200078ec0ff */
[----:B------:R-:W-:Y:S01]  /*1800*/  IMAD.HI.U32 R62, R77, -0x326172a9, RZ ;  /* 0xcd9e8d574d3e7827 */ /* 0x000fe200078e00ff */
[----:B------:R-:W1:Y:S01]  /*1810*/  MUFU.RCP R60, R60 ;  /* 0x0000003c003c7308 */ /* 0x000e620000001000 */
[----:B------:R-:W-:-:S02]  /*1820*/  VIMNMX R61, R61, 0x20, PT ;  /* 0x000000203d3d7848 */ /* 0x000fc40003fe0100 */
[----:B------:R-:W-:Y:S01]  /*1830*/  IMAD R79, R79, -0x2daee0ad, RZ ;  /* 0xd2511f534f4f7824 */ /* 0x000fe200078e02ff */
[----:B------:R-:W-:Y:S01]  /*1840*/  LOP3.LUT R57, R62, UR24, R81, 0x96, !PT ;  /* 0x000000183e397c12 */ /* 0x000fe2000f8e9651 */
[----:B------:R-:W-:Y:S01]  /*1850*/  IMAD.HI.U32 R58, R76, -0x2daee0ad, RZ ;  /* 0xd2511f534c3a7827 */ /* 0x000fe200078e00ff */
[----:B------:R-:W-:Y:S01]  /*1860*/  IADD3 R142, R80, R61, RZ ;  /* 0x0000003d508e7210 */ /* 0x000fe20007ffe0ff */
[----:B------:R-:W-:Y:S02]  /*1870*/  HFMA2.MMA R61, -RZ, RZ, 0, 0 ;  /* 0x00000000ff3d7435 */ /* 0x000fe400000001ff */
[--C-:B------:R-:W-:Y:S01]  /*1880*/  HADD2.F32 R223, -RZ, R72.reuse.H0_H0 ;  /* 0x20000048ffdf7230 */ /* 0x100fe20000004100 */
[----:B------:R-:W-:Y:S01]  /*1890*/  LOP3.LUT R58, R58, UR37, R79, 0x96, !PT ;  /* 0x000000253a3a7c12 */ /* 0x000fe2000f8e964f */
        /* <DEDUP_REMOVED lines=58> */
.L_x_9235:
[----:B------:R-:W-:Y:S01]  /*1c40*/  PLOP3.LUT P0, PT, PT, PT, UP0, 0x80, 0x0 ;  /* 0x000000000000781c */ /* 0x000fe20003f0f008 */
[----:B------:R-:W-:Y:S01]  /*1c50*/  @UP0 ULDC.64 UR34, c[0x0][0x270] ;  /* 0x00009c0000220ab9 */ /* 0x000fe20000000a00 */
[----:B-1234-:R-:W-:Y:S02]  /*1c60*/  MOV R69, 0x2 ;  /* 0x0000000200457802 */ /* 0x01efe40000000f00 */
[----:B------:R-:W-:-:S09]  /*1c70*/  LOP3.LUT P1, RZ, R7, 0x8, RZ, 0xc0, !PT ;  /* 0x0000000807ff7812 */ /* 0x000fd2000782c0ff */
[----:B------:R-:W-:Y:S01]  /*1c80*/  @P0 IMAD.WIDE R68, R6, R69, UR34 ;  /* 0x0000002206440e25 */ /* 0x000fe2000f8e0245 */
[----:B------:R-:W-:-:S13]  /*1c90*/  PLOP3.LUT P0, PT, PT, PT, UP0, 0x80, 0x0 ;  /* 0x000000000000781c */ /* 0x000fda0003f0f008 */
[----:B------:R-:W2:Y:S01]  /*1ca0*/  @P0 LDG.E.U16 R68, desc[UR6][R68.64] ;  /* 0x0000000644440981 */ /* 0x000ea2000c1e1500 */
[----:B------:R-:W-:Y:S01]  /*1cb0*/  IMAD R63, R6, UR38, RZ ;  /* 0x00000026063f7c24 */ /* 0x000fe2000f8e02ff */
[----:B------:R-:W-:Y:S01]  /*1cc0*/  PLOP3.LUT P0, PT, PT, PT, UP0, 0x80, 0x0 ;  /* 0x000000000000781c */ /* 0x000fe20003f0f008 */
[----:B------:R-:W-:Y:S01]  /*1cd0*/  BSSY B0, `(.L_x_8814) ;  /* 0x00002e9000007945 */ /* 0x000fe20003800000 */
[----:B------:R-:W-:Y:S02]  /*1ce0*/  IMAD.MOV.U32 R133, RZ, RZ, 0x3f800000 ;  /* 0x3f800000ff857424 */ /* 0x000fe400078e00ff */
[----:B------:R-:W-:-:S04]  /*1cf0*/  SHF.R.S32.HI R70, RZ, 0x1f, R63 ;  /* 0x0000001fff467819 */ /* 0x000fc8000001143f */
[----:B------:R-:W-:Y:S02]  /*1d00*/  LEA.HI R63, R70, R63, RZ, 0x3 ;  /* 0x0000003f463f7211 */ /* 0x000fe400078f18ff */
[----:B------:R-:W-:-:S04]  /*1d10*/  LOP3.LUT R70, R0, 0x7f, RZ, 0xc0, !PT ;  /* 0x0000007f00467812 */ /* 0x000fc800078ec0ff */
[----:B------:R-:W-:-:S04]  /*1d20*/  LEA.HI.SX32 R63, R63, R70, 0x1d ;  /* 0x000000463f3f7211 */ /* 0x000fc800078feaff */
[----:B------:R-:W-:Y:S01]  /*1d30*/  MOV R134, R63 ;  /* 0x0000003f00867202 */ /* 0x000fe20000000f00 */
[----:B--2---:R-:W-:Y:S01]  /*1d40*/  @P0 HADD2.F32 R133, -RZ, R68.H0_H0 ;  /* 0x20000044ff850230 */ /* 0x004fe20000004100 */
        /* <DEDUP_REMOVED lines=21> */
.L_x_8817:
[----:B------:R-:W-:-:S07]  /*1ea0*/  IMAD.MOV.U32 R94, RZ, RZ, R62 ;  /* 0x000000ffff5e7224 */ /* 0x000fce00078e003e */
.L_x_8818:
[----:B------:R-:W-:Y:S05]  /*1eb0*/  BSYNC B1 ;  /* 0x0000000000017941 */ /* 0x000fea0003800000 */
.L_x_8816:
        /* <DEDUP_REMOVED lines=16> */
.L_x_8822:
[----:B------:R-:W-:Y:S05]  /*1fc0*/  BSYNC B2 ;  /* 0x0000000000027941 */ /* 0x000fea0003800000 */
.L_x_8821:
        /* <DEDUP_REMOVED lines=40> */
[----:B------:R-:W-:Y:S01]  /*2250*/  IMAD.WIDE.U32 R72, R59, -0x2daee0ad, RZ ;  /* 0xd2511f533b487825 */ /* 0x000fe200078e00ff */
[----:B------:R-:W-:-:S04]  /*2260*/  HFMA2.MMA R80, -RZ, RZ, 0, 0 ;  /* 0x00000000ff507435 */ /* 0x000fc800000001ff */
[----:B------:R-:W-:-:S07]  /*2270*/  LOP3.LUT R58, R73, UR37, R58, 0x96, !PT ;  /* 0x00000025493a7c12 */ /* 0x000fce000f8e963a */
.L_x_8820:
[----:B------:R-:W-:Y:S05]  /*2280*/  BSYNC B1 ;  /* 0x0000000000017941 */ /* 0x000fea0003800000 */
.L_x_8819:
[----:B------:R-:W2:Y:S01]  /*2290*/  LDL R81, [R1+0x8] ;  /* 0x0000080001517983 */ /* 0x000ea20000100800 */
[----:B------:R-:W0:Y:S01]  /*22a0*/  LDC R134, c[0x0][0x294] ;  /* 0x0000a500ff867b82 */ /* 0x000e220000000800 */
[----:B------:R-:W-:Y:S01]  /*22b0*/  I2FP.F32.U32 R59, R94 ;  /* 0x0000005e003b7245 */ /* 0x000fe20000201000 */
[----:B------:R-:W-:Y:S01]  /*22c0*/  IMAD.MOV.U32 R136, RZ, RZ, 0x2f800000 ;  /* 0x2f800000ff887424 */ /* 0x000fe200078e00ff */
[----:B------:R-:W-:Y:S01]  /*22d0*/  LOP3.LUT R7, R7, 0xfffffffb, RZ, 0xc0, !PT ;  /* 0xfffffffb07077812 */ /* 0x000fe200078ec0ff */
[----:B-----5:R-:W-:Y:S01]  /*22e0*/  HADD2.F32 R94, -RZ, R68.H0_H0 ;  /* 0x20000044ff5e7230 */ /* 0x020fe20000004100 */
[----:B------:R-:W-:Y:S01]  /*22f0*/  BSSY B1, `(.L_x_8823) ;  /* 0x0000017000017945 */ /* 0x000fe20003800000 */
[----:B------:R-:W-:Y:S02]  /*2300*/  FFMA.FTZ R59, R59, R136, 1.1641532182693481445e-10 ;  /* 0x2f0000003b3b7423 */ /* 0x000fe40000010088 */
        /* <DEDUP_REMOVED lines=8> */
[----:B--2---:R-:W-:Y:S01]  /*2390*/  FMUL.FTZ R73, R81, R73 ;  /* 0x0000004951497220 */ /* 0x004fe20000410000 */
[----:B------:R-:W-:-:S03]  /*23a0*/  IADD3 R81, R80, 0x1, RZ ;  /* 0x0000000150517810 */ /* 0x000fc60007ffe0ff */
        /* <DEDUP_REMOVED lines=10> */
.L_x_8824:
[----:B------:R-:W-:-:S07]  /*2450*/  MOV R108, R62 ;  /* 0x0000003e006c7202 */ /* 0x000fce0000000f00 */
.L_x_8825:
[----:B------:R-:W-:Y:S05]  /*2460*/  BSYNC B1 ;  /* 0x0000000000017941 */ /* 0x000fea0003800000 */
.L_x_8823:
        /* <DEDUP_REMOVED lines=16> */
.L_x_8829:
[----:B------:R-:W-:Y:S05]  /*2570*/  BSYNC B2 ;  /* 0x0000000000027941 */ /* 0x000fea0003800000 */
.L_x_8828:
        /* <DEDUP_REMOVED lines=42> */
[----:B------:R-:W-:Y:S01]  /*2820*/  LOP3.LUT R58, R81, UR37, R58, 0x96, !PT ;  /* 0x00000025513a7c12 */ /* 0x000fe2000f8e963a */
[----:B------:R-:W-:-:S11]  /*2830*/  HFMA2.MMA R81, -RZ, RZ, 0, 0 ;  /* 0x00000000ff517435 */ /* 0x000fd600000001ff */
.L_x_8827:
[----:B------:R-:W-:Y:S05]  /*2840*/  BSYNC B1 ;  /* 0x0000000000017941 */ /* 0x000fea0003800000 */
.L_x_8826:
[----:B------:R-:W2:Y:S01]  /*2850*/  LDL R80, [R1+0x4] ;  /* 0x0000040001507983 */ /* 0x000ea20000100800 */
[----:B------:R-:W-:Y:S01]  /*2860*/  I2FP.F32.U32 R59, R108 ;  /* 0x0000006c003b7245 */ /* 0x000fe20000201000 */
[----:B------:R-:W-:Y:S01]  /*2870*/  HADD2.F32 R68, -RZ, R68.H1_H1 ;  /* 0x30000044ff447230 */ /* 0x000fe20000004100 */
[----:B------:R-:W-:Y:S01]  /*2880*/  LOP3.LUT R7, R7, 0xfffffffd, RZ, 0xc0, !PT ;  /* 0xfffffffd07077812 */ /* 0x000fe200078ec0ff */
[----:B------:R-:W-:Y:S01]  /*2890*/  BSSY B1, `(.L_x_8830) ;  /* 0x0000016000017945 */ /* 0x000fe20003800000 */
[----:B------:R-:W-:Y:S02]  /*28a0*/  VIADD R94, R81, 0x1 ;  /* 0x00000001515e7836 */ /* 0x000fe40000000000 */
[----:B------:R-:W-:Y:S01]  /*28b0*/  FFMA.FTZ R59, R59, R136, 1.1641532182693481445e-10 ;  /* 0x2f0000003b3b7423 */ /* 0x000fe20000010088 */
[----:B------:R-:W-:-:S04]  /*28c0*/  FMUL.FTZ R95, R68, R133 ;  /* 0x00000085445f7220 */ /* 0x000fc80000410000 */
[----:B------:R-:W-:Y:S01]  /*28d0*/  FSETP.GTU.FTZ.AND P1, PT, R59, R134, PT ;  /* 0x000000863b00720b */ /* 0x000fe20003f3c000 */
[----:B------:R-:W-:Y:S01]  /*28e0*/  FMUL.FTZ R95, R95, R122 ;  /* 0x0000007a5f5f7220 */ /* 0x000fe20000410000 */
[----:B------:R-:W-:-:S04]  /*28f0*/  @P0 HADD2.F32 R59, -RZ, R64.H1_H1 ;  /* 0x30000040ff3b0230 */ /* 0x000fc80000004100 */
[----:B------:R-:W-:-:S07]  /*2900*/  FSEL R95, R95, RZ, !P1 ;  /* 0x000000ff5f5f7208 */ /* 0x000fce0004800000 */
[----:B------:R-:W-:Y:S02]  /*2910*/  @P1 LOP3.LUT R7, R7, 0x2, RZ, 0xfc, !PT ;  /* 0x0000000207071812 */ /* 0x000fe400078efcff */
[----:B------:R-:W-:Y:S01]  /*2920*/  ISETP.NE.AND P1, PT, R81, 0x1, PT ;  /* 0x000000015100780c */ /* 0x000fe20003f25270 */
[----:B--2---:R-:W-:-:S04]  /*2930*/  FMUL.FTZ R80, R80, R95 ;  /* 0x0000005f50507220 */ /* 0x004fc80000410000 */
[----:B------:R-:W-:-:S08]  /*2940*/  @P0 FADD.FTZ R80, R59, R80 ;  /* 0x000000503b500221 */ /* 0x000fd00000010000 */
        /* <DEDUP_REMOVED lines=9> */
.L_x_8831:
[----:B------:R-:W-:-:S07]  /*29e0*/  IMAD.MOV.U32 R68, RZ, RZ, R62 ;  /* 0x000000ffff447224 */ /* 0x000fce00078e003e */
.L_x_8832:
[----:B------:R-:W-:Y:S05]  /*29f0*/  BSYNC B1 ;  /* 0x0000000000017941 */ /* 0x000fea0003800000 */
.L_x_8830:
        /* <DEDUP_REMOVED lines=16> */
.L_x_8836:
[----:B------:R-:W-:Y:S05]  /*2b00*/  BSYNC B2 ;  /* 0x0000000000027941 */ /* 0x000fea0003800000 */
.L_x_8835:
        /* <DEDUP_REMOVED lines=44> */
.L_x_8834:
[----:B------:R-:W-:Y:S05]  /*2dd0*/  BSYNC B1 ;  /* 0x0000000000017941 */ /* 0x000fea0003800000 */
.L_x_8833:
[----:B------:R-:W2:Y:S01]  /*2de0*/  LDL R95, [R1] ;  /* 0x00000000015f7983 */ /* 0x000ea20000100800 */
        /* <DEDUP_REMOVED lines=22> */
.L_x_8838:
[----:B------:R-:W-:-:S07]  /*2f50*/  MOV R68, R62 ;  /* 0x0000003e00447202 */ /* 0x000fce0000000f00 */
.L_x_8839:
[----:B------:R-:W-:Y:S05]  /*2f60*/  BSYNC B1 ;  /* 0x0000000000017941 */ /* 0x000fea0003800000 */
.L_x_8837:
        /* <DEDUP_REMOVED lines=16> */
.L_x_8843:
[----:B------:R-:W-:Y:S05]  /*3070*/  BSYNC B2 ;  /* 0x0000000000027941 */ /* 0x000fea0003800000 */
.L_x_8842:
        /* <DEDUP_REMOVED lines=40> */
[----:B------:R-:W-:-:S03]  /*3300*/  IMAD.WIDE.U32 R108, R108, -0x326172a9, RZ ;  /* 0xcd9e8d576c6c7825 */ /* 0x000fc600078e00ff */
[----:B------:R-:W-:Y:S01]  /*3310*/  MOV R62, R108 ;  /* 0x0000006c003e7202 */ /* 0x000fe20000000f00 */
[----:B------:R-:W-:Y:S01]  /*3320*/  HFMA2.MMA R108, -RZ, RZ, 0, 0 ;  /* 0x00000000ff6c7435 */ /* 0x000fe200000001ff */
[----:B------:R-:W-:-:S10]  /*3330*/  LOP3.LUT R57, R109, UR24, R130, 0x96, !PT ;  /* 0x000000186d397c12 */ /* 0x000fd4000f8e9682 */
.L_x_8841:
[----:B------:R-:W-:Y:S05]  /*3340*/  BSYNC B1 ;  /* 0x0000000000017941 */ /* 0x000fea0003800000 */
.L_x_8840:
[----:B------:R-:W-:Y:S01]  /*3350*/  I2FP.F32.U32 R59, R68 ;  /* 0x00000044003b7245 */ /* 0x000fe20000201000 */
[----:B------:R-:W-:Y:S01]  /*3360*/  HADD2.F32 R68, -RZ, R69.H1_H1 ;  /* 0x30000045ff447230 */ /* 0x000fe20000004100 */
[----:B------:R-:W-:Y:S01]  /*3370*/  ISETP.NE.AND P3, PT, R108, 0x1, PT ;  /* 0x000000016c00780c */ /* 0x000fe20003f65270 */
[----:B------:R-:W-:Y:S02]  /*3380*/  BSSY B1, `(.L_x_8844) ;  /* 0x0000014000017945 */ /* 0x000fe40003800000 */
[----:B------:R-:W-:Y:S01]  /*3390*/  FFMA.FTZ R59, R59, R136, 1.1641532182693481445e-10 ;  /* 0x2f0000003b3b7423 */ /* 0x000fe20000010088 */
[----:B------:R-:W-:Y:S01]  /*33a0*/  FMUL.FTZ R69, R68, R133 ;  /* 0x0000008544457220 */ /* 0x000fe20000410000 */
[----:B------:R-:W-:-:S03]  /*33b0*/  VIADD R68, R108, 0x1 ;  /* 0x000000016c447836 */ /* 0x000fc60000000000 */
[----:B------:R-:W-:Y:S01]  /*33c0*/  FMUL.FTZ R69, R69, R122 ;  /* 0x0000007a45457220 */ /* 0x000fe20000410000 */
[----:B------:R-:W-:Y:S01]  /*33d0*/  FSETP.GTU.FTZ.AND P2, PT, R59, R134, PT ;  /* 0x000000863b00720b */ /* 0x000fe20003f5c000 */
[----:B------:R-:W-:-:S03]  /*33e0*/  @P0 HADD2.F32 R59, -RZ, R65.H1_H1 ;  /* 0x30000041ff3b0230 */ /* 0x000fc60000004100 */
        /* <DEDUP_REMOVED lines=12> */
.L_x_8845:
[----:B------:R-:W-:-:S07]  /*34b0*/  IMAD.MOV.U32 R95, RZ, RZ, R62 ;  /* 0x000000ffff5f7224 */ /* 0x000fce00078e003e */
.L_x_8846:
[----:B------:R-:W-:Y:S05]  /*34c0*/  BSYNC B1 ;  /* 0x0000000000017941 */ /* 0x000fea0003800000 */
.L_x_8844:
        /* <DEDUP_REMOVED lines=16> */
.L_x_8850:
[----:B------:R-:W-:Y:S05]  /*35d0*/  BSYNC B2 ;  /* 0x0000000000027941 */ /* 0x000fea0003800000 */
.L_x_8849:
        /* <DEDUP_REMOVED lines=38> */
[----:B------:R-:W-:-:S03]  /*3840*/  MOV R72, R68 ;  /* 0x0000004400487202 */ /* 0x000fc60000000f00 */
[----:B------:R-:W-:Y:S01]  /*3850*/  IMAD.WIDE.U32 R108, R108, -0x326172a9, RZ ;  /* 0xcd9e8d576c6c7825 */ /* 0x000fe200078e00ff */
[----:B------:R-:W-:-:S03]  /*3860*/  LOP3.LUT R58, R69, UR37, R58, 0x96, !PT ;  /* 0x00000025453a7c12 */ /* 0x000fc6000f8e963a */
[----:B------:R-:W-:Y:S01]  /*3870*/  IMAD.MOV.U32 R62, RZ, RZ, R108 ;  /* 0x000000ffff3e7224 */ /* 0x000fe200078e006c */
[----:B------:R-:W-:Y:S01]  /*3880*/  LOP3.LUT R57, R109, UR24, R130, 0x96, !PT ;  /* 0x000000186d397c12 */ /* 0x000fe2000f8e9682 */
[----:B------:R-:W-:-:S07]  /*3890*/  IMAD.MOV.U32 R68, RZ, RZ, RZ ;  /* 0x000000ffff447224 */ /* 0x000fce00078e00ff */
.L_x_8848:
[----:B------:R-:W-:Y:S05]  /*38a0*/  BSYNC B1 ;  /* 0x0000000000017941 */ /* 0x000fea0003800000 */
.L_x_8847:
[----:B------:R-:W-:Y:S01]  /*38b0*/  I2FP.F32.U32 R59, R95 ;  /* 0x0000005f003b7245 */ /* 0x000fe20000201000 */
[----:B------:R-:W-:Y:S01]  /*38c0*/  HADD2.F32 R108, -RZ, R70.H0_H0 ;  /* 0x20000046ff6c7230 */ /* 0x000fe20000004100 */
[----:B------:R-:W-:Y:S01]  /*38d0*/  ISETP.NE.AND P4, PT, R68, 0x1, PT ;  /* 0x000000014400780c */ /* 0x000fe20003f85270 */
[----:B------:R-:W-:Y:S02]  /*38e0*/  BSSY B1, `(.L_x_8851) ;  /* 0x0000014000017945 */ /* 0x000fe40003800000 */
[----:B------:R-:W-:Y:S01]  /*38f0*/  FFMA.FTZ R59, R59, R136, 1.1641532182693481445e-10 ;  /* 0x2f0000003b3b7423 */ /* 0x000fe20000010088 */
[----:B------:R-:W-:-:S04]  /*3900*/  FMUL.FTZ R69, R108, R133 ;  /* 0x000000856c457220 */ /* 0x000fc80000410000 */
[----:B------:R-:W-:Y:S01]  /*3910*/  FMUL.FTZ R69, R69, R122 ;  /* 0x0000007a45457220 */ /* 0x000fe20000410000 */
[----:B------:R-:W-:Y:S02]  /*3920*/  FSETP.GTU.FTZ.AND P3, PT, R59, R134, PT ;  /* 0x000000863b00720b */ /* 0x000fe40003f7c000 */
[----:B------:R-:W-:Y:S02]  /*3930*/  IADD3 R59, R68, 0x1, RZ ;  /* 0x00000001443b7810 */ /* 0x000fe40007ffe0ff */
[----:B------:R-:W-:-:S05]  /*3940*/  FSEL R108, R69, RZ, !P3 ;  /* 0x000000ff456c7208 */ /* 0x000fca0005800000 */
[----:B------:R-:W-:Y:S01]  /*3950*/  FMUL.FTZ R95, R251, R108 ;  /* 0x0000006cfb5f7220 */ /* 0x000fe20000410000 */
[----:B------:R-:W-:-:S05]  /*3960*/  @P0 HADD2.F32 R108, -RZ, R66.H0_H0 ;  /* 0x20000042ff6c0230 */ /* 0x000fca0000004100 */
        /* <DEDUP_REMOVED lines=10> */
.L_x_8852:
[----:B------:R-:W-:-:S07]  /*3a10*/  MOV R130, R62 ;  /* 0x0000003e00827202 */ /* 0x000fce0000000f00 */
.L_x_8853:
[----:B------:R-:W-:Y:S05]  /*3a20*/  BSYNC B1 ;  /* 0x0000000000017941 */ /* 0x000fea0003800000 */
.L_x_8851:
        /* <DEDUP_REMOVED lines=16> */
.L_x_8857:
[----:B------:R-:W-:Y:S05]  /*3b30*/  BSYNC B2 ;  /* 0x0000000000027941 */ /* 0x000fea0003800000 */
.L_x_8856:
        /* <DEDUP_REMOVED lines=36> */
[----:B------:R-:W-:-:S04]  /*3d80*/  HFMA2.MMA R59, -RZ, RZ, 0, 0 ;  /* 0x00000000ff3b7435 */ /* 0x000fc800000001ff */
[----:B------:R-:W-:-:S05]  /*3d90*/  LOP3.LUT R68, R109, UR22, R68, 0x96, !PT ;  /* 0x000000166d447c12 */ /* 0x000fca000f8e9644 */
[----:B------:R-:W-:-:S05]  /*3da0*/  IMAD.WIDE.U32 R68, R68, -0x2daee0ad, RZ ;  /* 0xd2511f5344447825 */ /* 0x000fca00078e00ff */
[----:B------:R-:W-:Y:S02]  /*3db0*/  LOP3.LUT R58, R69, UR37, R58, 0x96, !PT ;  /* 0x00000025453a7c12 */ /* 0x000fe4000f8e963a */
[----:B------:R-:W-:Y:S01]  /*3dc0*/  MOV R72, R68 ;  /* 0x0000004400487202 */ /* 0x000fe20000000f00 */
[----:B------:R-:W-:-:S04]  /*3dd0*/  IMAD.WIDE.U32 R68, R57, -0x326172a9, RZ ;  /* 0xcd9e8d5739447825 */ /* 0x000fc800078e00ff */
[----:B------:R-:W-:Y:S01]  /*3de0*/  IMAD.MOV.U32 R62, RZ, RZ, R68 ;  /* 0x000000ffff3e7224 */ /* 0x000fe200078e0044 */
[----:B------:R-:W-:-:S07]  /*3df0*/  LOP3.LUT R57, R69, UR24, R108, 0x96, !PT ;  /* 0x0000001845397c12 */ /* 0x000fce000f8e966c */
.L_x_8855:
[----:B------:R-:W-:Y:S05]  /*3e00*/  BSYNC B1 ;  /* 0x0000000000017941 */ /* 0x000fea0003800000 */
.L_x_8854:
[----:B------:R-:W-:Y:S01]  /*3e10*/  I2FP.F32.U32 R69, R130 ;  /* 0x0000008200457245 */ /* 0x000fe20000201000 */
[----:B------:R-:W-:Y:S01]  /*3e20*/  HADD2.F32 R70, -RZ, R70.H1_H1 ;  /* 0x30000046ff467230 */ /* 0x000fe20000004100 */
[C---:B------:R-:W-:Y:S01]  /*3e30*/  ISETP.NE.AND P5, PT, R59.reuse, 0x1, PT ;  /* 0x000000013b00780c */ /* 0x040fe20003fa5270 */
[----:B------:R-:W-:Y:S01]  /*3e40*/  BSSY B1, `(.L_x_8858) ;  /* 0x0000014000017945 */ /* 0x000fe20003800000 */
[----:B------:R-:W-:Y:S02]  /*3e50*/  VIADD R68, R59, 0x1 ;  /* 0x000000013b447836 */ /* 0x000fe40000000000 */
[----:B------:R-:W-:Y:S01]  /*3e60*/  FFMA.FTZ R69, R69, R136, 1.1641532182693481445e-10 ;  /* 0x2f00000045457423 */ /* 0x000fe20000010088 */
[----:B------:R-:W-:-:S04]  /*3e70*/  FMUL.FTZ R109, R70, R133 ;  /* 0x00000085466d7220 */ /* 0x000fc80000410000 */
        /* <DEDUP_REMOVED lines=15> */
.L_x_8859:
[----:B------:R-:W-:-:S07]  /*3f70*/  IMAD.MOV.U32 R70, RZ, RZ, R62 ;  /* 0x000000ffff467224 */ /* 0x000fce00078e003e */
.L_x_8860:
[----:B------:R-:W-:Y:S05]  /*3f80*/  BSYNC B1 ;  /* 0x0000000000017941 */ /* 0x000fea0003800000 */
.L_x_8858:
        /* <DEDUP_REMOVED lines=16> */
.L_x_8864:
[----:B------:R-:W-:Y:S05]  /*4090*/  BSYNC B2 ;  /* 0x0000000000027941 */ /* 0x000fea0003800000 */
.L_x_8863:
        /* <DEDUP_REMOVED lines=44> */
.L_x_8862:
[----:B------:R-:W-:Y:S05]  /*4360*/  BSYNC B1 ;  /* 0x0000000000017941 */ /* 0x000fea0003800000 */
.L_x_8861:
        /* <DEDUP_REMOVED lines=22> */
.L_x_8866:
[----:B------:R-:W-:-:S07]  /*44d0*/  MOV R70, R62 ;  /* 0x0000003e00467202 */ /* 0x000fce0000000f00 */
.L_x_8867:
[----:B------:R-:W-:Y:S05]  /*44e0*/  BSYNC B1 ;  /* 0x0000000000017941 */ /* 0x000fea0003800000 */
.L_x_8865:
        /* <DEDUP_REMOVED lines=18> */
.L_x_8871:
[----:B------:R-:W-:Y:S05]  /*4610*/  BSYNC B2 ;  /* 0x0000000000027941 */ /* 0x000fea0003800000 */
.L_x_8870:
[----:B------:R-:W-:Y:S01]  /*4620*/  LOP3.LUT R58, R58, UR5, R61, 0x96, !PT ;  /* 0x000000053a3a7c12 */ /* 0x000fe2000f8e963d */
[----:B------:R-:W-:-:S04]  /*4630*/  IMAD.HI.U32 R57, R2, -0x326172a9, RZ ;  /* 0xcd9e8d5702397827 */ /* 0x000fc800078e00ff */
[----:B------:R-:W-:Y:S01]  /*4640*/  IMAD R59, R2, -0x326172a9, RZ ;  /* 0xcd9e8d57023b7824 */ /* 0x000fe200078e02ff */
[----:B------:R-:W-:Y:S01]  /*4650*/  LOP3.LUT R57, R57, UR4, R4, 0x96, !PT ;  /* 0x0000000439397c12 */ /* 0x000fe2000f8e9604 */
[----:B------:R-:W-:-:S04]  /*4660*/  IMAD.WIDE.U32 R68, R58, -0x326172a9, RZ ;  /* 0xcd9e8d573a447825 */ /* 0x000fc800078e00ff */
[----:B------:R-:W-:Y:S01]  /*4670*/  IMAD.WIDE.U32 R130, R57, -0x2daee0ad, RZ ;  /* 0xd2511f5339827825 */ /* 0x000fe200078e00ff */
[----:B------:R-:W-:-:S03]  /*4680*/  LOP3.LUT R58, R69, UR9, R59, 0x96, !PT ;  /* 0x00000009453a7c12 */ /* 0x000fc6000f8e963b */
[----:B------:R-:W-:-:S05]  /*4690*/  IMAD R59, R3, -0x2daee0ad, RZ ;  /* 0xd2511f53033b7824 */ /* 0x000fca00078e02ff */
[----:B------:R-:W-:Y:S01]  /*46a0*/  LOP3.LUT R131, R131, UR8, R59, 0x96, !PT ;  /* 0x0000000883837c12 */ /* 0x000fe2000f8e963b */
        /* <DEDUP_REMOVED lines=35> */
.L_x_8869:
[----:B------:R-:W-:Y:S05]  /*48e0*/  BSYNC B1 ;  /* 0x0000000000017941 */ /* 0x000fea0003800000 */
.L_x_8868:
[----:B------:R-:W-:Y:S01]  /*48f0*/  I2FP.F32.U32 R69, R70 ;  /* 0x0000004600457245 */ /* 0x000fe20000201000 */
[----:B------:R-:W-:Y:S01]  /*4900*/  HADD2.F32 R68, -RZ, R71.H1_H1 ;  /* 0x30000047ff447230 */ /* 0x000fe20000004100 */
[----:B------:R-:W-:Y:S02]  /*4910*/  F2FP.F16.F32.PACK_AB R70, R108, R95 ;  /* 0x0000005f6c46723e */ /* 0x000fe400000000ff */
[----:B------:R-:W-:Y:S01]  /*4920*/  SEL R137, RZ, 0x10000, P5 ;  /* 0x00010000ff897807 */ /* 0x000fe20002800000 */
[----:B------:R-:W-:Y:S01]  /*4930*/  FFMA.FTZ R69, R69, R136, 1.1641532182693481445e-10 ;  /* 0x2f00000045457423 */ /* 0x000fe20000010088 */
[----:B------:R-:W-:Y:S01]  /*4940*/  FMUL.FTZ R71, R68, R133 ;  /* 0x0000008544477220 */ /* 0x000fe20000410000 */
[----:B------:R-:W-:Y:S02]  /*4950*/  F2FP.F16.F32.PACK_AB R68, R80, R73 ;  /* 0x000000495044723e */ /* 0x000fe400000000ff */
[----:B------:R-:W-:Y:S01]  /*4960*/  SEL R136, RZ, 0x100, P4 ;  /* 0x00000100ff887807 */ /* 0x000fe20002000000 */
[----:B------:R-:W-:Y:S01]  /*4970*/  FMUL.FTZ R71, R71, R122 ;  /* 0x0000007a47477220 */ /* 0x000fe20000410000 */
[----:B------:R-:W-:Y:S01]  /*4980*/  FSETP.GTU.FTZ.AND P6, PT, R69, R134, PT ;  /* 0x000000864500720b */ /* 0x000fe20003fdc000 */
[----:B------:R-:W-:Y:S01]  /*4990*/  @P0 HADD2.F32 R69, -RZ, R67.H1_H1 ;  /* 0x30000043ff450230 */ /* 0x000fe20000004100 */
[----:B------:R-:W-:-:S02]  /*49a0*/  SEL R134, RZ, 0x1, P2 ;  /* 0x00000001ff867807 */ /* 0x000fc40001000000 */
[----:B------:R-:W-:Y:S02]  /*49b0*/  FSEL R71, R71, RZ, !P6 ;  /* 0x000000ff47477208 */ /* 0x000fe40007000000 */
[----:B------:R-:W-:-:S03]  /*49c0*/  LOP3.LUT P5, RZ, R7, 0x2, RZ, 0xc0, !PT ;  /* 0x0000000207ff7812 */ /* 0x000fc600078ac0ff */
[----:B------:R-:W-:-:S04]  /*49d0*/  FMUL.FTZ R122, R248, R71 ;  /* 0x00000047f87a7220 */ /* 0x000fc80000410000 */
[----:B------:R-:W-:Y:S01]  /*49e0*/  @P0 FADD.FTZ R122, R69, R122 ;  /* 0x0000007a457a0221 */ /* 0x000fe20000010000 */
[C---:B------:R-:W-:Y:S02]  /*49f0*/  LEA R130, P0, R63.reuse, UR28, 0x4 ;  /* 0x0000001c3f827c11 */ /* 0x040fe4000f8020ff */
[----:B------:R-:W-:Y:S02]  /*4a00*/  F2FP.F16.F32.PACK_AB R69, R94, R81 ;  /* 0x000000515e45723e */ /* 0x000fe400000000ff */
[----:B------:R-:W-:Y:S02]  /*4a10*/  LEA.HI.X R131, R63, UR29, RZ, 0x4, P0 ;  /* 0x0000001d3f837c11 */ /* 0x000fe400080f24ff */
[----:B------:R-:W-:Y:S02]  /*4a20*/  F2FP.F16.F32.PACK_AB R71, R122, R109 ;  /* 0x0000006d7a47723e */ /* 0x000fe400000000ff */
        /* <DEDUP_REMOVED lines=19> */
.L_x_8815:
[----:B------:R-:W-:Y:S05]  /*4b60*/  BSYNC B0 ;  /* 0x0000000000007941 */ /* 0x000fea0003800000 */
.L_x_8814:
        /* <DEDUP_REMOVED lines=23> */
.L_x_8875:
[----:B------:R-:W-:-:S07]  /*4ce0*/  MOV R74, R62 ;  /* 0x0000003e004a7202 */ /* 0x000fce0000000f00 */
.L_x_8876:
[----:B------:R-:W-:Y:S05]  /*4cf0*/  BSYNC B1 ;  /* 0x0000000000017941 */ /* 0x000fea0003800000 */
.L_x_8874:
        /* <DEDUP_REMOVED lines=16> */
.L_x_8880:
[----:B------:R-:W-:Y:S05]  /*4e00*/  BSYNC B2 ;  /* 0x0000000000027941 */ /* 0x000fea0003800000 */
.L_x_8879:
        /* <DEDUP_REMOVED lines=44> */
.L_x_8878:
[----:B------:R-:W-:Y:S05]  /*50d0*/  BSYNC B1 ;  /* 0x0000000000017941 */ /* 0x000fea0003800000 */
.L_x_8877:
        /* <DEDUP_REMOVED lines=8> */
[----:B------:R-:W-:Y:S02]  /*5160*/  FMUL.FTZ R96, R96, R133 ;  /* 0x0000008560607220 */ /* 0x000fe40000410000 */
[----:B0-----:R-:W-:Y:S01]  /*5170*/  FSETP.GTU.FTZ.AND P1, PT, R59, R136, PT ;  /* 0x000000883b00720b */ /* 0x001fe20003f3c000 */
[----:B------:R-:W-:-:S02]  /*5180*/  @P0 HADD2.F32 R59, -RZ, R64.H0_H0 ;  /* 0x20000040ff3b0230 */ /* 0x000fc40000004100 */
        /* <DEDUP_REMOVED lines=16> */
.L_x_8882:
[----:B------:R-:W-:-:S07]  /*5290*/  MOV R130, R62 ;  /* 0x0000003e00827202 */ /* 0x000fce0000000f00 */
.L_x_8883:
[----:B------:R-:W-:Y:S05]  /*52a0*/  BSYNC B1 ;  /* 0x0000000000017941 */ /* 0x000fea0003800000 */
.L_x_8881:
        /* <DEDUP_REMOVED lines=16> */
.L_x_8887:
[----:B------:R-:W-:Y:S05]  /*53b0*/  BSYNC B2 ;  /* 0x0000000000027941 */ /* 0x000fea0003800000 */
.L_x_8886:
        /* <DEDUP_REMOVED lines=38> */
[----:B------:R-:W-:Y:S02]  /*5620*/  HFMA2.MMA R59, -RZ, RZ, 0, 0 ;  /* 0x00000000ff3b7435 */ /* 0x000fe400000001ff */
[----:B------:R-:W-:Y:S01]  /*5630*/  IMAD.MOV.U32 R72, RZ, RZ, R82 ;  /* 0x000000ffff487224 */ /* 0x000fe200078e0052 */
[----:B------:R-:W-:Y:S01]  /*5640*/  LOP3.LUT R58, R83, UR37, R58, 0x96, !PT ;  /* 0x00000025533a7c12 */ /* 0x000fe2000f8e963a */
[----:B------:R-:W-:-:S05]  /*5650*/  IMAD.WIDE.U32 R96, R96, -0x326172a9, RZ ;  /* 0xcd9e8d5760607825 */ /* 0x000fca00078e00ff */
[----:B------:R-:W-:Y:S02]  /*5660*/  LOP3.LUT R57, R97, UR24, R110, 0x96, !PT ;  /* 0x0000001861397c12 */ /* 0x000fe4000f8e966e */
[----:B------:R-:W-:-:S07]  /*5670*/  MOV R62, R96 ;  /* 0x00000060003e7202 */ /* 0x000fce0000000f00 */
.L_x_8885:
[----:B------:R-:W-:Y:S05]  /*5680*/  BSYNC B1 ;  /* 0x0000000000017941 */ /* 0x000fea0003800000 */
.L_x_8884:
        /* <DEDUP_REMOVED lines=8> */
[----:B------:R-:W-:-:S05]  /*5710*/  FMUL.FTZ R68, R68, R123 ;  /* 0x0000007b44447220 */ /* 0x000fca0000410000 */
[----:B------:R-:W-:-:S05]  /*5720*/  FSEL R83, R68, RZ, !P1 ;  /* 0x000000ff44537208 */ /* 0x000fca0004800000 */
[----:B------:R-:W-:Y:S01]  /*5730*/  FMUL.FTZ R82, R246, R83 ;  /* 0x00000053f6527220 */ /* 0x000fe20000410000 */
[----:B------:R-:W-:Y:S01]  /*5740*/  @P0 HADD2.F32 R83, -RZ, R64.H1_H1 ;  /* 0x30000040ff530230 */ /* 0x000fe20000004100 */
[----:B------:R-:W-:Y:S02]  /*5750*/  @P1 LOP3.LUT R7, R7, 0x2, RZ, 0xfc, !PT ;  /* 0x0000000207071812 */ /* 0x000fe400078efcff */
[----:B------:R-:W-:Y:S02]  /*5760*/  ISETP.NE.AND P1, PT, R59, 0x1, PT ;  /* 0x000000013b00780c */ /* 0x000fe40003f25270 */
[----:B------:R-:W-:-:S11]  /*5770*/  @P0 FADD.FTZ R82, R83, R82 ;  /* 0x0000005253520221 */ /* 0x000fd60000010000 */
        /* <DEDUP_REMOVED lines=9> */
.L_x_8889:
[----:B------:R-:W-:-:S07]  /*5810*/  IMAD.MOV.U32 R68, RZ, RZ, R62 ;  /* 0x000000ffff447224 */ /* 0x000fce00078e003e */
.L_x_8890:
[----:B------:R-:W-:Y:S05]  /*5820*/  BSYNC B1 ;  /* 0x0000000000017941 */ /* 0x000fea0003800000 */
.L_x_8888:
        /* <DEDUP_REMOVED lines=16> */
.L_x_8894:
[----:B------:R-:W-:Y:S05]  /*5930*/  BSYNC B2 ;  /* 0x0000000000027941 */ /* 0x000fea0003800000 */
.L_x_8893:
        /* <DEDUP_REMOVED lines=44> */
.L_x_8892:
[----:B------:R-:W-:Y:S05]  /*5c00*/  BSYNC B1 ;  /* 0x0000000000017941 */ /* 0x000fea0003800000 */
.L_x_8891:
[----:B------:R-:W-:Y:S01]  /*5c10*/  I2FP.F32.U32 R68, R68 ;  /* 0x0000004400447245 */ /* 0x000fe20000201000 */
[----:B------:R-:W-:Y:S01]  /*5c20*/  HADD2.F32 R110, -RZ, R69.H0_H0 ;  /* 0x20000045ff6e7230 */ /* 0x000fe20000004100 */
[----:B------:R-:W-:Y:S01]  /*5c30*/  ISETP.NE.AND P2, PT, R96, 0x1, PT ;  /* 0x000000016000780c */ /* 0x000fe20003f45270 */
[----:B------:R-:W-:Y:S02]  /*5c40*/  BSSY B1, `(.L_x_8895) ;  /* 0x0000014000017945 */ /* 0x000fe40003800000 */
[----:B------:R-:W-:Y:S01]  /*5c50*/  FFMA.FTZ R59, R68, R137, 1.1641532182693481445e-10 ;  /* 0x2f000000443b7423 */ /* 0x000fe20000010089 */
[----:B------:R-:W-:Y:S01]  /*5c60*/  FMUL.FTZ R110, R110, R133 ;  /* 0x000000856e6e7220 */ /* 0x000fe20000410000 */
[----:B------:R-:W-:-:S03]  /*5c70*/  @P0 HADD2.F32 R68, -RZ, R65.H0_H0 ;  /* 0x20000041ff440230 */ /* 0x000fc60000004100 */
[----:B------:R-:W-:Y:S01]  /*5c80*/  FMUL.FTZ R110, R110, R123 ;  /* 0x0000007b6e6e7220 */ /* 0x000fe20000410000 */
[----:B------:R-:W-:Y:S02]  /*5c90*/  FSETP.GTU.FTZ.AND P1, PT, R59, R136, PT ;  /* 0x000000883b00720b */ /* 0x000fe40003f3c000 */
        /* <DEDUP_REMOVED lines=13> */
.L_x_8896:
[----:B------:R-:W-:-:S07]  /*5d70*/  MOV R68, R62 ;  /* 0x0000003e00447202 */ /* 0x000fce0000000f00 */
.L_x_8897:
[----:B------:R-:W-:Y:S05]  /*5d80*/  BSYNC B1 ;  /* 0x0000000000017941 */ /* 0x000fea0003800000 */
.L_x_8895:
        /* <DEDUP_REMOVED lines=16> */
.L_x_8901:
[----:B------:R-:W-:Y:S05]  /*5e90*/  BSYNC B2 ;  /* 0x0000000000027941 */ /* 0x000fea0003800000 */
.L_x_8900:
        /* <DEDUP_REMOVED lines=44> */
.L_x_8899:
[----:B------:R-:W-:Y:S05]  /*6160*/  BSYNC B1 ;  /* 0x0000000000017941 */ /* 0x000fea0003800000 */
.L_x_8898:
[----:B------:R-:W-:Y:S01]  /*6170*/  I2FP.F32.U32 R68, R68 ;  /* 0x0000004400447245 */ /* 0x000fe20000201000 */
[----:B------:R-:W-:Y:S01]  /*6180*/  HADD2.F32 R96, -RZ, R69.H1_H1 ;  /* 0x30000045ff607230 */ /* 0x000fe20000004100 */
[C---:B------:R-:W-:Y:S01]  /*6190*/  ISETP.NE.AND P3, PT, R59.reuse, 0x1, PT ;  /* 0x000000013b00780c */ /* 0x040fe20003f65270 */
[----:B------:R-:W-:Y:S02]  /*61a0*/  BSSY B1, `(.L_x_8902) ;  /* 0x0000014000017945 */ /* 0x000fe40003800000 */
[----:B------:R-:W-:Y:S01]  /*61b0*/  FFMA.FTZ R69, R68, R137, 1.1641532182693481445e-10 ;  /* 0x2f00000044457423 */ /* 0x000fe20000010089 */
[----:B------:R-:W-:Y:S01]  /*61c0*/  FMUL.FTZ R96, R96, R133 ;  /* 0x0000008560607220 */ /* 0x000fe20000410000 */
[----:B------:R-:W-:-:S03]  /*61d0*/  VIADD R68, R59, 0x1 ;  /* 0x000000013b447836 */ /* 0x000fc60000000000 */
[----:B------:R-:W-:Y:S01]  /*61e0*/  FMUL.FTZ R96, R96, R123 ;  /* 0x0000007b60607220 */ /* 0x000fe20000410000 */
[----:B------:R-:W-:-:S04]  /*61f0*/  FSETP.GTU.FTZ.AND P2, PT, R69, R136, PT ;  /* 0x000000884500720b */ /* 0x000fc80003f5c000 */
[----:B------:R-:W-:-:S05]  /*6200*/  FSEL R69, R96, RZ, !P2 ;  /* 0x000000ff60457208 */ /* 0x000fca0005000000 */
[----:B------:R-:W-:Y:S01]  /*6210*/  FMUL.FTZ R96, R244, R69 ;  /* 0x00000045f4607220 */ /* 0x000fe20000410000 */
[----:B------:R-:W-:-:S05]  /*6220*/  @P0 HADD2.F32 R69, -RZ, R65.H1_H1 ;  /* 0x30000041ff450230 */ /* 0x000fca0000004100 */
        /* <DEDUP_REMOVED lines=10> */
.L_x_8903:
[----:B------:R-:W-:-:S07]  /*62d0*/  IMAD.MOV.U32 R97, RZ, RZ, R62 ;  /* 0x000000ffff617224 */ /* 0x000fce00078e003e */
.L_x_8904:
[----:B------:R-:W-:Y:S05]  /*62e0*/  BSYNC B1 ;  /* 0x0000000000017941 */ /* 0x000fea0003800000 */
.L_x_8902:
        /* <DEDUP_REMOVED lines=16> */
.L_x_8908:
[----:B------:R-:W-:Y:S05]  /*63f0*/  BSYNC B2 ;  /* 0x0000000000027941 */ /* 0x000fea0003800000 */
.L_x_8907:
        /* <DEDUP_REMOVED lines=44> */
.L_x_8906:
[----:B------:R-:W-:Y:S05]  /*66c0*/  BSYNC B1 ;  /* 0x0000000000017941 */ /* 0x000fea0003800000 */
.L_x_8905:
        /* <DEDUP_REMOVED lines=22> */
.L_x_8910:
[----:B------:R-:W-:-:S07]  /*6830*/  MOV R130, R62 ;  /* 0x0000003e00827202 */ /* 0x000fce0000000f00 */
.L_x_8911:
[----:B------:R-:W-:Y:S05]  /*6840*/  BSYNC B1 ;  /* 0x0000000000017941 */ /* 0x000fea0003800000 */
.L_x_8909:
        /* <DEDUP_REMOVED lines=16> */
.L_x_8915:
[----:B------:R-:W-:Y:S05]  /*6950*/  BSYNC B2 ;  /* 0x0000000000027941 */ /* 0x000fea0003800000 */
.L_x_8914:
        /* <DEDUP_REMOVED lines=44> */
.L_x_8913:
[----:B------:R-:W-:Y:S05]  /*6c20*/  BSYNC B1 ;  /* 0x0000000000017941 */ /* 0x000fea0003800000 */
.L_x_8912:
        /* <DEDUP_REMOVED lines=22> */
.L_x_8917:
[----:B------:R-:W-:-:S07]  /*6d90*/  MOV R70, R62 ;  /* 0x0000003e00467202 */ /* 0x000fce0000000f00 */
.L_x_8918:
[----:B------:R-:W-:Y:S05]  /*6da0*/  BSYNC B1 ;  /* 0x0000000000017941 */ /* 0x000fea0003800000 */
.L_x_8916:
        /* <DEDUP_REMOVED lines=16> */
.L_x_8922:
[----:B------:R-:W-:Y:S05]  /*6eb0*/  BSYNC B2 ;  /* 0x0000000000027941 */ /* 0x000fea0003800000 */
.L_x_8921:
        /* <DEDUP_REMOVED lines=42> */
[----:B------:R-:W-:Y:S01]  /*7160*/  HFMA2.MMA R68, -RZ, RZ, 0, 0 ;  /* 0x00000000ff447435 */ /* 0x000fe200000001ff */
[----:B------:R-:W-:-:S10]  /*7170*/  LOP3.LUT R57, R69, UR24, R130, 0x96, !PT ;  /* 0x0000001845397c12 */ /* 0x000fd4000f8e9682 */
.L_x_8920:
[----:B------:R-:W-:Y:S05]  /*7180*/  BSYNC B1 ;  /* 0x0000000000017941 */ /* 0x000fea0003800000 */
.L_x_8919:
[----:B------:R-:W-:Y:S01]  /*7190*/  I2FP.F32.U32 R70, R70 ;  /* 0x0000004600467245 */ /* 0x000fe20000201000 */
[----:B------:R-:W-:Y:S01]  /*71a0*/  BSSY B1, `(.L_x_8923) ;  /* 0x0000016000017945 */ /* 0x000fe20003800000 */
[----:B------:R-:W-:-:S03]  /*71b0*/  ISETP.NE.AND P6, PT, R68, 0x1, PT ;  /* 0x000000014400780c */ /* 0x000fc60003fc5270 */
[----:B------:R-:W-:Y:S01]  /*71c0*/  FFMA.FTZ R59, R70, R137, 1.1641532182693481445e-10 ;  /* 0x2f000000463b7423 */ /* 0x000fe20000010089 */
[----:B------:R-:W-:-:S04]  /*71d0*/  HADD2.F32 R70, -RZ, R71.H0_H0 ;  /* 0x20000047ff467230 */ /* 0x000fc80000004100 */
[----:B------:R-:W-:Y:S01]  /*71e0*/  FSETP.GTU.FTZ.AND P5, PT, R59, R136, PT ;  /* 0x000000883b00720b */ /* 0x000fe20003fbc000 */
[----:B------:R-:W-:Y:S01]  /*71f0*/  FMUL.FTZ R70, R70, R133 ;  /* 0x0000008546467220 */ /* 0x000fe20000410000 */
[----:B------:R-:W-:-:S03]  /*7200*/  VIADD R59, R68, 0x1 ;  /* 0x00000001443b7836 */ /* 0x000fc60000000000 */
[----:B------:R-:W-:-:S05]  /*7210*/  FMUL.FTZ R70, R70, R123 ;  /* 0x0000007b46467220 */ /* 0x000fca0000410000 */
[----:B------:R-:W-:-:S05]  /*7220*/  FSEL R70, R70, RZ, !P5 ;  /* 0x000000ff46467208 */ /* 0x000fca0006800000 */
[----:B------:R-:W-:Y:S01]  /*7230*/  FMUL.FTZ R111, R241, R70 ;  /* 0x00000046f16f7220 */ /* 0x000fe20000410000 */
[----:B------:R-:W-:-:S05]  /*7240*/  @P0 HADD2.F32 R70, -RZ, R67.H0_H0 ;  /* 0x20000043ff460230 */ /* 0x000fca0000004100 */
        /* <DEDUP_REMOVED lines=10> */
.L_x_8924:
[----:B------:R-:W-:-:S07]  /*72f0*/  MOV R70, R62 ;  /* 0x0000003e00467202 */ /* 0x000fce0000000f00 */
.L_x_8925:
[----:B------:R-:W-:Y:S05]  /*7300*/  BSYNC B1 ;  /* 0x0000000000017941 */ /* 0x000fea0003800000 */
.L_x_8923:
        /* <DEDUP_REMOVED lines=18> */
.L_x_8929:
[----:B------:R-:W-:Y:S05]  /*7430*/  BSYNC B2 ;  /* 0x0000000000027941 */ /* 0x000fea0003800000 */
.L_x_8928:
        /* <DEDUP_REMOVED lines=38> */
[----:B------:R-:W-:-:S04]  /*76a0*/  IMAD.WIDE.U32 R68, R68, -0x2daee0ad, RZ ;  /* 0xd2511f5344447825 */ /* 0x000fc800078e00ff */
[----:B------:R-:W-:Y:S01]  /*76b0*/  IMAD.MOV.U32 R72, RZ, RZ, R68 ;  /* 0x000000ffff487224 */ /* 0x000fe200078e0044 */
[----:B------:R-:W-:Y:S01]  /*76c0*/  LOP3.LUT R58, R69, UR37, R58, 0x96, !PT ;  /* 0x00000025453a7c12 */ /* 0x000fe2000f8e963a */
[----:B------:R-:W-:-:S05]  /*76d0*/  IMAD.WIDE.U32 R68, R57, -0x326172a9, RZ ;  /* 0xcd9e8d5739447825 */ /* 0x000fca00078e00ff */
[----:B------:R-:W-:Y:S02]  /*76e0*/  LOP3.LUT R57, R69, UR24, R130, 0x96, !PT ;  /* 0x0000001845397c12 */ /* 0x000fe4000f8e9682 */
[----:B------:R-:W-:-:S07]  /*76f0*/  MOV R62, R68 ;  /* 0x00000044003e7202 */ /* 0x000fce0000000f00 */
.L_x_8927:
[----:B------:R-:W-:Y:S05]  /*7700*/  BSYNC B1 ;  /* 0x0000000000017941 */ /* 0x000fea0003800000 */
.L_x_8926:
[----:B------:R-:W-:Y:S01]  /*7710*/  I2FP.F32.U32 R68, R70 ;  /* 0x0000004600447245 */ /* 0x000fe20000201000 */
[----:B------:R-:W-:Y:S01]  /*7720*/  HADD2.F32 R70, -RZ, R71.H1_H1 ;  /* 0x30000047ff467230 */ /* 0x000fe20000004100 */
[----:B------:R-:W-:-:S03]  /*7730*/  F2FP.F16.F32.PACK_AB R69, R96, R83 ;  /* 0x000000536045723e */ /* 0x000fc600000000ff */
[----:B------:R-:W-:Y:S01]  /*7740*/  FFMA.FTZ R137, R68, R137, 1.1641532182693481445e-10 ;  /* 0x2f00000044897423 */ /* 0x000fe20000010089 */
[----:B------:R-:W-:Y:S01]  /*7750*/  FMUL.FTZ R70, R70, R133 ;  /* 0x0000008546467220 */ /* 0x000fe20000410000 */
[----:B------:R-:W-:-:S03]  /*7760*/  @P0 HADD2.F32 R68, -RZ, R67.H1_H1 ;  /* 0x30000043ff440230 */ /* 0x000fc60000004100 */
[----:B------:R-:W-:Y:S01]  /*7770*/  FMUL.FTZ R70, R70, R123 ;  /* 0x0000007b46467220 */ /* 0x000fe20000410000 */
[----:B------:R-:W-:Y:S02]  /*7780*/  FSETP.GTU.FTZ.AND P6, PT, R137, R136, PT ;  /* 0x000000888900720b */ /* 0x000fe40003fdc000 */
[----:B------:R-:W-:Y:S02]  /*7790*/  SEL R137, RZ, 0x100, P4 ;  /* 0x00000100ff897807 */ /* 0x000fe40002000000 */
[----:B------:R-:W-:Y:S02]  /*77a0*/  FSEL R123, R70, RZ, !P6 ;  /* 0x000000ff467b7208 */ /* 0x000fe40007000000 */
[----:B------:R-:W-:Y:S02]  /*77b0*/  F2FP.F16.F32.PACK_AB R70, R110, R97 ;  /* 0x000000616e46723e */ /* 0x000fe400000000ff */
[----:B------:R-:W-:Y:S01]  /*77c0*/  SEL R136, RZ, 0x1, P2 ;  /* 0x00000001ff887807 */ /* 0x000fe20001000000 */
[----:B------:R-:W-:-:S04]  /*77d0*/  FMUL.FTZ R123, R240, R123 ;  /* 0x0000007bf07b7220 */ /* 0x000fc80000410000 */
[----:B------:R-:W-:Y:S01]  /*77e0*/  @P0 FADD.FTZ R123, R68, R123 ;  /* 0x0000007b447b0221 */ /* 0x000fe20000010000 */
[----:B------:R-:W-:Y:S02]  /*77f0*/  LEA R130, P0, R134, UR28, 0x4 ;  /* 0x0000001c86827c11 */ /* 0x000fe4000f8020ff */
[----:B------:R-:W-:Y:S02]  /*7800*/  F2FP.F16.F32.PACK_AB R68, R82, R74 ;  /* 0x0000004a5244723e */ /* 0x000fe400000000ff */
[----:B------:R-:W-:Y:S02]  /*7810*/  LEA.HI.X R131, R134, UR29, RZ, 0x4, P0 ;  /* 0x0000001d86837c11 */ /* 0x000fe400080f24ff */
[----:B------:R-:W-:Y:S02]  /*7820*/  F2FP.F16.F32.PACK_AB R71, R123, R111 ;  /* 0x0000006f7b47723e */ /* 0x000fe400000000ff */
        /* <DEDUP_REMOVED lines=21> */
.L_x_8873:
[----:B------:R-:W-:Y:S05]  /*7980*/  BSYNC B0 ;  /* 0x0000000000007941 */ /* 0x000fea0003800000 */
.L_x_8872:
        /* <DEDUP_REMOVED lines=23> */
.L_x_8933:
[----:B------:R-:W-:-:S07]  /*7b00*/  MOV R75, R62 ;  /* 0x0000003e004b7202 */ /* 0x000fce0000000f00 */
.L_x_8934:
[----:B------:R-:W-:Y:S05]  /*7b10*/  BSYNC B1 ;  /* 0x0000000000017941 */ /* 0x000fea0003800000 */
.L_x_8932:
        /* <DEDUP_REMOVED lines=16> */
.L_x_8938:
[----:B------:R-:W-:Y:S05]  /*7c20*/  BSYNC B2 ;  /* 0x0000000000027941 */ /* 0x000fea0003800000 */
.L_x_8937:
        /* <DEDUP_REMOVED lines=40> */
[----:B------:R-:W-:-:S03]  /*7eb0*/  IMAD.WIDE.U32 R84, R59, -0x2daee0ad, RZ ;  /* 0xd2511f533b547825 */ /* 0x000fc600078e00ff */
[----:B------:R-:W-:Y:S01]  /*7ec0*/  MOV R72, R84 ;  /* 0x0000005400487202 */ /* 0x000fe20000000f00 */
[----:B------:R-:W-:Y:S01]  /*7ed0*/  IMAD.MOV.U32 R84, RZ, RZ, RZ ;  /* 0x000000ffff547224 */ /* 0x000fe200078e00ff */
[----:B------:R-:W-:-:S07]  /*7ee0*/  LOP3.LUT R58, R85, UR37, R58, 0x96, !PT ;  /* 0x00000025553a7c12 */ /* 0x000fce000f8e963a */
.L_x_8936:
[----:B------:R-:W-:Y:S05]  /*7ef0*/  BSYNC B1 ;  /* 0x0000000000017941 */ /* 0x000fea0003800000 */
.L_x_8935:
[----:B------:R-:W0:Y:S01]  /*7f00*/  LDC R136, c[0x0][0x294] ;  /* 0x0000a500ff887b82 */ /* 0x000e220000000800 */
[----:B------:R-:W-:Y:S01]  /*7f10*/  HFMA2.MMA R137, -RZ, RZ, 0.1171875, 0 ;  /* 0x2f800000ff897435 */ /* 0x000fe200000001ff */
[----:B------:R-:W-:Y:S01]  /*7f20*/  I2FP.F32.U32 R98, R75 ;  /* 0x0000004b00627245 */ /* 0x000fe20000201000 */
[----:B-----5:R-:W-:Y:S01]  /*7f30*/  HADD2.F32 R112, -RZ, R68.H0_H0 ;  /* 0x20000044ff707230 */ /* 0x020fe20000004100 */
[----:B------:R-:W-:Y:S01]  /*7f40*/  LOP3.LUT R7, R7, 0xfffffffb, RZ, 0xc0, !PT ;  /* 0xfffffffb07077812 */ /* 0x000fe200078ec0ff */
[----:B------:R-:W-:Y:S03]  /*7f50*/  BSSY B1, `(.L_x_8939) ;  /* 0x0000017000017945 */ /* 0x000fe60003800000 */
[----:B------:R-:W1:Y:S01]  /*7f60*/  LDC R124, c[0x0][0x298] ;  /* 0x0000a600ff7c7b82 */ /* 0x000e620000000800 */
[----:B------:R-:W-:Y:S02]  /*7f70*/  FMUL.FTZ R75, R112, R133 ;  /* 0x00000085704b7220 */ /* 0x000fe40000410000 */
[----:B------:R-:W-:-:S05]  /*7f80*/  FFMA.FTZ R59, R98, R137, 1.1641532182693481445e-10 ;  /* 0x2f000000623b7423 */ /* 0x000fca0000010089 */
[----:B0-----:R-:W-:Y:S02]  /*7f90*/  FSETP.GTU.FTZ.AND P1, PT, R59, R136, PT ;  /* 0x000000883b00720b */ /* 0x001fe40003f3c000 */
[----:B------:R-:W-:Y:S01]  /*7fa0*/  IADD3 R59, R84, 0x1, RZ ;  /* 0x00000001543b7810 */ /* 0x000fe20007ffe0ff */
[----:B-1----:R-:W-:-:S10]  /*7fb0*/  FMUL.FTZ R75, R75, R124 ;  /* 0x0000007c4b4b7220 */ /* 0x002fd40000410000 */
[----:B------:R-:W-:Y:S02]  /*7fc0*/  @P1 LOP3.LUT R7, R7, 0x4, RZ, 0xfc, !PT ;  /* 0x0000000407071812 */ /* 0x000fe400078efcff */
[----:B------:R-:W-:Y:S02]  /*7fd0*/  FSEL R98, R75, RZ, !P1 ;  /* 0x000000ff4b627208 */ /* 0x000fe40004800000 */
[----:B------:R-:W-:-:S03]  /*7fe0*/  ISETP.NE.AND P1, PT, R84, 0x1, PT ;  /* 0x000000015400780c */ /* 0x000fc60003f25270 */
[----:B------:R-:W-:Y:S01]  /*7ff0*/  FMUL.FTZ R75, R239, R98 ;  /* 0x00000062ef4b7220 */ /* 0x000fe20000410000 */
[----:B------:R-:W-:-:S05]  /*8000*/  @P0 HADD2.F32 R98, -RZ, R64.H0_H0 ;  /* 0x20000040ff620230 */ /* 0x000fca0000004100 */
[----:B------:R-:W-:-:S04]  /*8010*/  @P0 FADD.FTZ R75, R98, R75 ;  /* 0x0000004b624b0221 */ /* 0x000fc80000010000 */
        /* <DEDUP_REMOVED lines=9> */
.L_x_8940:
[----:B------:R-:W-:-:S07]  /*80b0*/  IMAD.MOV.U32 R130, RZ, RZ, R62 ;  /* 0x000000ffff827224 */ /* 0x000fce00078e003e */
.L_x_8941:
[----:B------:R-:W-:Y:S05]  /*80c0*/  BSYNC B1 ;  /* 0x0000000000017941 */ /* 0x000fea0003800000 */
.L_x_8939:
        /* <DEDUP_REMOVED lines=16> */
.L_x_8945:
[----:B------:R-:W-:Y:S05]  /*81d0*/  BSYNC B2 ;  /* 0x0000000000027941 */ /* 0x000fea0003800000 */
.L_x_8944:
        /* <DEDUP_REMOVED lines=44> */
.L_x_8943:
[----:B------:R-:W-:Y:S05]  /*84a0*/  BSYNC B1 ;  /* 0x0000000000017941 */ /* 0x000fea0003800000 */
.L_x_8942:
[----:B------:R-:W-:Y:S01]  /*84b0*/  I2FP.F32.U32 R84, R130 ;  /* 0x0000008200547245 */ /* 0x000fe20000201000 */
[----:B------:R-:W-:Y:S01]  /*84c0*/  HADD2.F32 R68, -RZ, R68.H1_H1 ;  /* 0x30000044ff447230 */ /* 0x000fe20000004100 */
[----:B------:R-:W-:Y:S01]  /*84d0*/  LOP3.LUT R7, R7, 0xfffffffd, RZ, 0xc0, !PT ;  /* 0xfffffffd07077812 */ /* 0x000fe200078ec0ff */
[----:B------:R-:W-:Y:S01]  /*84e0*/  BSSY B1, `(.L_x_8946) ;  /* 0x0000016000017945 */ /* 0x000fe20003800000 */
[----:B------:R-:W-:Y:S01]  /*84f0*/  IADD3 R98, R59, 0x1, RZ ;  /* 0x000000013b627810 */ /* 0x000fe20007ffe0ff */
[----:B------:R-:W-:Y:S01]  /*8500*/  FFMA.FTZ R85, R84, R137, 1.1641532182693481445e-10 ;  /* 0x2f00000054557423 */ /* 0x000fe20000010089 */
[----:B------:R-:W-:-:S04]  /*8510*/  FMUL.FTZ R99, R68, R133 ;  /* 0x0000008544637220 */ /* 0x000fc80000410000 */
[----:B------:R-:W-:Y:S01]  /*8520*/  FSETP.GTU.FTZ.AND P1, PT, R85, R136, PT ;  /* 0x000000885500720b */ /* 0x000fe20003f3c000 */
[----:B------:R-:W-:Y:S01]  /*8530*/  FMUL.FTZ R99, R99, R124 ;  /* 0x0000007c63637220 */ /* 0x000fe20000410000 */
[----:B------:R-:W-:-:S04]  /*8540*/  @P0 HADD2.F32 R85, -RZ, R64.H1_H1 ;  /* 0x30000040ff550230 */ /* 0x000fc80000004100 */
        /* <DEDUP_REMOVED lines=14> */
.L_x_8947:
[----:B------:R-:W-:-:S07]  /*8630*/  IMAD.MOV.U32 R68, RZ, RZ, R62 ;  /* 0x000000ffff447224 */ /* 0x000fce00078e003e */
.L_x_8948:
[----:B------:R-:W-:Y:S05]  /*8640*/  BSYNC B1 ;  /* 0x0000000000017941 */ /* 0x000fea0003800000 */
.L_x_8946:
        /* <DEDUP_REMOVED lines=16> */
.L_x_8952:
[----:B------:R-:W-:Y:S05]  /*8750*/  BSYNC B2 ;  /* 0x0000000000027941 */ /* 0x000fea0003800000 */
.L_x_8951:
        /* <DEDUP_REMOVED lines=40> */
[----:B------:R-:W-:Y:S01]  /*89e0*/  IMAD.WIDE.U32 R112, R112, -0x326172a9, RZ ;  /* 0xcd9e8d5770707825 */ /* 0x000fe200078e00ff */
[----:B------:R-:W-:-:S04]  /*89f0*/  LOP3.LUT R58, R99, UR37, R58, 0x96, !PT ;  /* 0x00000025633a7c12 */ /* 0x000fc8000f8e963a */
[----:B------:R-:W-:Y:S02]  /*8a00*/  LOP3.LUT R57, R113, UR24, R130, 0x96, !PT ;  /* 0x0000001871397c12 */ /* 0x000fe4000f8e9682 */
[----:B------:R-:W-:-:S07]  /*8a10*/  MOV R62, R112 ;  /* 0x00000070003e7202 */ /* 0x000fce0000000f00 */
.L_x_8950:
[----:B------:R-:W-:Y:S05]  /*8a20*/  BSYNC B1 ;  /* 0x0000000000017941 */ /* 0x000fea0003800000 */
.L_x_8949:
        /* <DEDUP_REMOVED lines=22> */
.L_x_8954:
[----:B------:R-:W-:-:S07]  /*8b90*/  IMAD.MOV.U32 R68, RZ, RZ, R62 ;  /* 0x000000ffff447224 */ /* 0x000fce00078e003e */
.L_x_8955:
[----:B------:R-:W-:Y:S05]  /*8ba0*/  BSYNC B1 ;  /* 0x0000000000017941 */ /* 0x000fea0003800000 */
.L_x_8953:
        /* <DEDUP_REMOVED lines=16> */
.L_x_8959:
[----:B------:R-:W-:Y:S05]  /*8cb0*/  BSYNC B2 ;  /* 0x0000000000027941 */ /* 0x000fea0003800000 */
.L_x_8958:
        /* <DEDUP_REMOVED lines=44> */
.L_x_8957:
[----:B------:R-:W-:Y:S05]  /*8f80*/  BSYNC B1 ;  /* 0x0000000000017941 */ /* 0x000fea0003800000 */
.L_x_8956:
[----:B------:R-:W-:Y:S01]  /*8f90*/  I2FP.F32.U32 R68, R68 ;  /* 0x0000004400447245 */ /* 0x000fe20000201000 */
[----:B------:R-:W-:Y:S01]  /*8fa0*/  HADD2.F32 R98, -RZ, R69.H1_H1 ;  /* 0x30000045ff627230 */ /* 0x000fe20000004100 */
[C---:B------:R-:W-:Y:S01]  /*8fb0*/  ISETP.NE.AND P3, PT, R59.reuse, 0x1, PT ;  /* 0x000000013b00780c */ /* 0x040fe20003f65270 */
[----:B------:R-:W-:Y:S02]  /*8fc0*/  BSSY B1, `(.L_x_8960) ;  /* 0x0000014000017945 */ /* 0x000fe40003800000 */
[----:B------:R-:W-:Y:S01]  /*8fd0*/  FFMA.FTZ R69, R68, R137, 1.1641532182693481445e-10 ;  /* 0x2f00000044457423 */ /* 0x000fe20000010089 */
[----:B------:R-:W-:Y:S01]  /*8fe0*/  FMUL.FTZ R99, R98, R133 ;  /* 0x0000008562637220 */ /* 0x000fe20000410000 */
[----:B------:R-:W-:-:S03]  /*8ff0*/  IADD3 R68, R59, 0x1, RZ ;  /* 0x000000013b447810 */ /* 0x000fc60007ffe0ff */
[----:B------:R-:W-:Y:S01]  /*9000*/  FMUL.FTZ R99, R99, R124 ;  /* 0x0000007c63637220 */ /* 0x000fe20000410000 */
[----:B------:R-:W-:Y:S01]  /*9010*/  FSETP.GTU.FTZ.AND P2, PT, R69, R136, PT ;  /* 0x000000884500720b */ /* 0x000fe20003f5c000 */
[----:B------:R-:W-:-:S03]  /*9020*/  @P0 HADD2.F32 R69, -RZ, R65.H1_H1 ;  /* 0x30000041ff450230 */ /* 0x000fc60000004100 */
        /* <DEDUP_REMOVED lines=12> */
.L_x_8961:
[----:B------:R-:W-:-:S07]  /*90f0*/  IMAD.MOV.U32 R99, RZ, RZ, R62 ;  /* 0x000000ffff637224 */ /* 0x000fce00078e003e */
.L_x_8962:
[----:B------:R-:W-:Y:S05]  /*9100*/  BSYNC B1 ;  /* 0x0000000000017941 */ /* 0x000fea0003800000 */
.L_x_8960:
        /* <DEDUP_REMOVED lines=16> */
.L_x_8966:
[----:B------:R-:W-:Y:S05]  /*9210*/  BSYNC B2 ;  /* 0x0000000000027941 */ /* 0x000fea0003800000 */
.L_x_8965:
        /* <DEDUP_REMOVED lines=44> */
.L_x_8964:
[----:B------:R-:W-:Y:S05]  /*94e0*/  BSYNC B1 ;  /* 0x0000000000017941 */ /* 0x000fea0003800000 */
.L_x_8963:
        /* <DEDUP_REMOVED lines=22> */
.L_x_8968:
[----:B------:R-:W-:-:S07]  /*9650*/  IMAD.MOV.U32 R130, RZ, RZ, R62 ;  /* 0x000000ffff827224 */ /* 0x000fce00078e003e */
.L_x_8969:
[----:B------:R-:W-:Y:S05]  /*9660*/  BSYNC B1 ;  /* 0x0000000000017941 */ /* 0x000fea0003800000 */
.L_x_8967:
        /* <DEDUP_REMOVED lines=16> */
.L_x_8973:
[----:B------:R-:W-:Y:S05]  /*9770*/  BSYNC B2 ;  /* 0x0000000000027941 */ /* 0x000fea0003800000 */
.L_x_8972:
        /* <DEDUP_REMOVED lines=44> */
.L_x_8971:
[----:B------:R-:W-:Y:S05]  /*9a40*/  BSYNC B1 ;  /* 0x0000000000017941 */ /* 0x000fea0003800000 */
.L_x_8970:
        /* <DEDUP_REMOVED lines=22> */
.L_x_8975:
[----:B------:R-:W-:-:S07]  /*9bb0*/  IMAD.MOV.U32 R70, RZ, RZ, R62 ;  /* 0x000000ffff467224 */ /* 0x000fce00078e003e */
.L_x_8976:
[----:B------:R-:W-:Y:S05]  /*9bc0*/  BSYNC B1 ;  /* 0x0000000000017941 */ /* 0x000fea0003800000 */
.L_x_8974:
        /* <DEDUP_REMOVED lines=16> */
.L_x_8980:
[----:B------:R-:W-:Y:S05]  /*9cd0*/  BSYNC B2 ;  /* 0x0000000000027941 */ /* 0x000fea0003800000 */
.L_x_8979:
        /* <DEDUP_REMOVED lines=44> */
.L_x_8978:
[----:B------:R-:W-:Y:S05]  /*9fa0*/  BSYNC B1 ;  /* 0x0000000000017941 */ /* 0x000fea0003800000 */
.L_x_8977:
[----:B------:R-:W-:Y:S01]  /*9fb0*/  I2FP.F32.U32 R70, R70 ;  /* 0x0000004600467245 */ /* 0x000fe20000201000 */
[----:B------:R-:W-:Y:S01]  /*9fc0*/  BSSY B1, `(.L_x_8981) ;  /* 0x0000016000017945 */ /* 0x000fe20003800000 */
[----:B------:R-:W-:-:S03]  /*9fd0*/  ISETP.NE.AND P6, PT, R68, 0x1, PT ;  /* 0x000000014400780c */ /* 0x000fc60003fc5270 */
[----:B------:R-:W-:Y:S01]  /*9fe0*/  FFMA.FTZ R59, R70, R137, 1.1641532182693481445e-10 ;  /* 0x2f000000463b7423 */ /* 0x000fe20000010089 */
[----:B------:R-:W-:-:S04]  /*9ff0*/  HADD2.F32 R70, -RZ, R71.H0_H0 ;  /* 0x20000047ff467230 */ /* 0x000fc80000004100 */
[----:B------:R-:W-:Y:S01]  /*a000*/  FSETP.GTU.FTZ.AND P5, PT, R59, R136, PT ;  /* 0x000000883b00720b */ /* 0x000fe20003fbc000 */
[----:B------:R-:W-:-:S04]  /*a010*/  FMUL.FTZ R59, R70, R133 ;  /* 0x00000085463b7220 */ /* 0x000fc80000410000 */
[----:B------:R-:W-:-:S05]  /*a020*/  FMUL.FTZ R59, R59, R124 ;  /* 0x0000007c3b3b7220 */ /* 0x000fca0000410000 */
[----:B------:R-:W-:Y:S02]  /*a030*/  FSEL R70, R59, RZ, !P5 ;  /* 0x000000ff3b467208 */ /* 0x000fe40006800000 */
[----:B------:R-:W-:-:S03]  /*a040*/  IADD3 R59, R68, 0x1, RZ ;  /* 0x00000001443b7810 */ /* 0x000fc60007ffe0ff */
        /* <DEDUP_REMOVED lines=12> */
.L_x_8982:
[----:B------:R-:W-:-:S07]  /*a110*/  IMAD.MOV.U32 R70, RZ, RZ, R62 ;  /* 0x000000ffff467224 */ /* 0x000fce00078e003e */
.L_x_8983:
[----:B------:R-:W-:Y:S05]  /*a120*/  BSYNC B1 ;  /* 0x0000000000017941 */ /* 0x000fea0003800000 */
.L_x_8981:
        /* <DEDUP_REMOVED lines=15> */
[----:B------:R-:W-:Y:S02]  /*a220*/  @P0 IADD3 R59, R61, RZ, RZ ;  /* 0x000000ff3d3b0210 */ /* 0x000fe40007ffe0ff */
[----:B------:R-:W-:-:S03]  /*a230*/  ISETP.NE.AND P0, PT, R57, RZ, PT ;  /* 0x000000ff3900720c */ /* 0x000fc60003f05270 */
[----:B------:R-:W-:-:S10]  /*a240*/  @!P6 IMAD.MOV.U32 R61, RZ, RZ, R59 ;  /* 0x000000ffff3de224 */ /* 0x000fd400078e003b */
.L_x_8987:
[----:B------:R-:W-:Y:S05]  /*a250*/  BSYNC B2 ;  /* 0x0000000000027941 */ /* 0x000fea0003800000 */
.L_x_8986:
        /* <DEDUP_REMOVED lines=44> */
.L_x_8985:
[----:B------:R-:W-:Y:S05]  /*a520*/  BSYNC B1 ;  /* 0x0000000000017941 */ /* 0x000fea0003800000 */
.L_x_8984:
[----:B------:R-:W-:Y:S01]  /*a530*/  I2FP.F32.U32 R68, R70 ;  /* 0x0000004600447245 */ /* 0x000fe20000201000 */
[----:B------:R-:W-:-:S04]  /*a540*/  HADD2.F32 R70, -RZ, R71.H1_H1 ;  /* 0x30000047ff467230 */ /* 0x000fc80000004100 */
[----:B------:R-:W-:Y:S01]  /*a550*/  FFMA.FTZ R137, R68, R137, 1.1641532182693481445e-10 ;  /* 0x2f00000044897423 */ /* 0x000fe20000010089 */
[----:B------:R-:W-:Y:S01]  /*a560*/  FMUL.FTZ R69, R70, R133 ;  /* 0x0000008546457220 */ /* 0x000fe20000410000 */
[----:B------:R-:W-:Y:S02]  /*a570*/  F2FP.F16.F32.PACK_AB R70, R112, R99 ;  /* 0x000000637046723e */ /* 0x000fe400000000ff */
[----:B------:R-:W-:Y:S01]  /*a580*/  F2FP.F16.F32.PACK_AB R68, R84, R75 ;  /* 0x0000004b5444723e */ /* 0x000fe200000000ff */
[----:B------:R-:W-:Y:S01]  /*a590*/  FMUL.FTZ R69, R69, R124 ;  /* 0x0000007c45457220 */ /* 0x000fe20000410000 */
[----:B------:R-:W-:Y:S02]  /*a5a0*/  FSETP.GTU.FTZ.AND P6, PT, R137, R136, PT ;  /* 0x000000888900720b */ /* 0x000fe40003fdc000 */
[----:B------:R-:W-:Y:S02]  /*a5b0*/  SEL R137, RZ, 0x100, P4 ;  /* 0x00000100ff897807 */ /* 0x000fe40002000000 */
[----:B------:R-:W-:-:S02]  /*a5c0*/  FSEL R69, R69, RZ, !P6 ;  /* 0x000000ff45457208 */ /* 0x000fc40007000000 */
[----:B------:R-:W-:-:S03]  /*a5d0*/  SEL R136, RZ, 0x1, P2 ;  /* 0x00000001ff887807 */ /* 0x000fc60001000000 */
[----:B------:R-:W-:Y:S01]  /*a5e0*/  FMUL.FTZ R124, R232, R69 ;  /* 0x00000045e87c7220 */ /* 0x000fe20000410000 */
[----:B------:R-:W-:-:S05]  /*a5f0*/  @P0 HADD2.F32 R69, -RZ, R67.H1_H1 ;  /* 0x30000043ff450230 */ /* 0x000fca0000004100 */
        /* <DEDUP_REMOVED lines=23> */
[C---:B------:R-:W-:Y:S02]  /*a770*/  LEA.HI.X R69, R134.reuse, UR31, RZ, 0x3, P0 ;  /* 0x0000001f86457c11 */ /* 0x040fe400080f1cff */
[----:B------:R-:W-:-:S03]  /*a780*/  IADD3 R134, R134, 0x80, RZ ;  /* 0x0000008086867810 */ /* 0x000fc60007ffe0ff */
[----:B------:R2:W-:Y:S04]  /*a790*/  STG.E.64 desc[UR6][R68.64], R70 ;  /* 0x0000004644007986 */ /* 0x0005e8000c101b06 */
.L_x_8931:
[----:B------:R-:W-:Y:S05]  /*a7a0*/  BSYNC B0 ;  /* 0x0000000000007941 */ /* 0x000fea0003800000 */
.L_x_8930:
        /* <DEDUP_REMOVED lines=23> */
.L_x_8991:
[----:B------:R-:W-:-:S07]  /*a920*/  MOV R76, R62 ;  /* 0x0000003e004c7202 */ /* 0x000fce0000000f00 */
.L_x_8992:
[----:B------:R-:W-:Y:S05]  /*a930*/  BSYNC B1 ;  /* 0x0000000000017941 */ /* 0x000fea0003800000 */
.L_x_8990:
        /* <DEDUP_REMOVED lines=16> */
.L_x_8996:
[----:B------:R-:W-:Y:S05]  /*aa40*/  BSYNC B2 ;  /* 0x0000000000027941 */ /* 0x000fea0003800000 */
.L_x_8995:
        /* <DEDUP_REMOVED lines=42> */
[----:B------:R-:W-:Y:S01]  /*acf0*/  HFMA2.MMA R86, -RZ, RZ, 0, 0 ;  /* 0x00000000ff567435 */ /* 0x000fe200000001ff */
[----:B------:R-:W-:-:S10]  /*ad00*/  LOP3.LUT R58, R87, UR37, R58, 0x96, !PT ;  /* 0x00000025573a7c12 */ /* 0x000fd4000f8e963a */
.L_x_8994:
[----:B------:R-:W-:Y:S05]  /*ad10*/  BSYNC B1 ;  /* 0x0000000000017941 */ /* 0x000fea0003800000 */
.L_x_8993:
        /* <DEDUP_REMOVED lines=27> */
.L_x_8998:
[----:B------:R-:W-:-:S07]  /*aed0*/  MOV R130, R62 ;  /* 0x0000003e00827202 */ /* 0x000fce0000000f00 */
.L_x_8999:
[----:B------:R-:W-:Y:S05]  /*aee0*/  BSYNC B1 ;  /* 0x0000000000017941 */ /* 0x000fea0003800000 */
.L_x_8997:
        /* <DEDUP_REMOVED lines=16> */
.L_x_9003:
[----:B------:R-:W-:Y:S05]  /*aff0*/  BSYNC B2 ;  /* 0x0000000000027941 */ /* 0x000fea0003800000 */
.L_x_9002:
        /* <DEDUP_REMOVED lines=40> */
[----:B------:R-:W-:Y:S01]  /*b280*/  IMAD.WIDE.U32 R100, R100, -0x326172a9, RZ ;  /* 0xcd9e8d5764647825 */ /* 0x000fe200078e00ff */
[----:B------:R-:W-:-:S04]  /*b290*/  MOV R72, R86 ;  /* 0x0000005600487202 */ /* 0x000fc80000000f00 */
[----:B------:R-:W-:Y:S02]  /*b2a0*/  LOP3.LUT R57, R101, UR24, R114, 0x96, !PT ;  /* 0x0000001865397c12 */ /* 0x000fe4000f8e9672 */
[----:B------:R-:W-:-:S07]  /*b2b0*/  MOV R62, R100 ;  /* 0x00000064003e7202 */ /* 0x000fce0000000f00 */
.L_x_9001:
[----:B------:R-:W-:Y:S05]  /*b2c0*/  BSYNC B1 ;  /* 0x0000000000017941 */ /* 0x000fea0003800000 */
.L_x_9000:
        /* <DEDUP_REMOVED lines=24> */
.L_x_9005:
[----:B------:R-:W-:-:S07]  /*b450*/  MOV R68, R62 ;  /* 0x0000003e00447202 */ /* 0x000fce0000000f00 */
.L_x_9006:
[----:B------:R-:W-:Y:S05]  /*b460*/  BSYNC B1 ;  /* 0x0000000000017941 */ /* 0x000fea0003800000 */
.L_x_9004:
        /* <DEDUP_REMOVED lines=16> */
.L_x_9010:
[----:B------:R-:W-:Y:S05]  /*b570*/  BSYNC B2 ;  /* 0x0000000000027941 */ /* 0x000fea0003800000 */
.L_x_9009:
        /* <DEDUP_REMOVED lines=41> */
[----:B------:R-:W-:Y:S01]  /*b810*/  IMAD.MOV.U32 R100, RZ, RZ, RZ ;  /* 0x000000ffff647224 */ /* 0x000fe200078e00ff */
[----:B------:R-:W-:Y:S02]  /*b820*/  LOP3.LUT R57, R115, UR24, R130, 0x96, !PT ;  /* 0x0000001873397c12 */ /* 0x000fe4000f8e9682 */
[----:B------:R-:W-:-:S07]  /*b830*/  MOV R62, R114 ;  /* 0x00000072003e7202 */ /* 0x000fce0000000f00 */
.L_x_9008:
[----:B------:R-:W-:Y:S05]  /*b840*/  BSYNC B1 ;  /* 0x0000000000017941 */ /* 0x000fea0003800000 */
.L_x_9007:
        /* <DEDUP_REMOVED lines=22> */
.L_x_9012:
[----:B------:R-:W-:-:S07]  /*b9b0*/  MOV R68, R62 ;  /* 0x0000003e00447202 */ /* 0x000fce0000000f00 */
.L_x_9013:
[----:B------:R-:W-:Y:S05]  /*b9c0*/  BSYNC B1 ;  /* 0x0000000000017941 */ /* 0x000fea0003800000 */
.L_x_9011:
        /* <DEDUP_REMOVED lines=16> */
.L_x_9017:
[----:B------:R-:W-:Y:S05]  /*bad0*/  BSYNC B2 ;  /* 0x0000000000027941 */ /* 0x000fea0003800000 */
.L_x_9016:
        /* <DEDUP_REMOVED lines=41> */
[----:B------:R-:W-:-:S05]  /*bd70*/  IMAD.WIDE.U32 R100, R57, -0x326172a9, RZ ;  /* 0xcd9e8d5739647825 */ /* 0x000fca00078e00ff */
[----:B------:R-:W-:Y:S02]  /*bd80*/  LOP3.LUT R57, R101, UR24, R114, 0x96, !PT ;  /* 0x0000001865397c12 */ /* 0x000fe4000f8e9672 */
[----:B------:R-:W-:-:S07]  /*bd90*/  MOV R62, R100 ;  /* 0x00000064003e7202 */ /* 0x000fce0000000f00 */
.L_x_9015:
[----:B------:R-:W-:Y:S05]  /*bda0*/  BSYNC B1 ;  /* 0x0000000000017941 */ /* 0x000fea0003800000 */
.L_x_9014:
        /* <DEDUP_REMOVED lines=22> */
.L_x_9019:
[----:B------:R-:W-:-:S07]  /*bf10*/  MOV R101, R62 ;  /* 0x0000003e00657202 */ /* 0x000fce0000000f00 */
.L_x_9020:
[----:B------:R-:W-:Y:S05]  /*bf20*/  BSYNC B1 ;  /* 0x0000000000017941 */ /* 0x000fea0003800000 */
.L_x_9018:
        /* <DEDUP_REMOVED lines=16> */
.L_x_9024:
[----:B------:R-:W-:Y:S05]  /*c030*/  BSYNC B2 ;  /* 0x0000000000027941 */ /* 0x000fea0003800000 */
.L_x_9023:
        /* <DEDUP_REMOVED lines=40> */
[----:B------:R-:W-:-:S03]  /*c2c0*/  IMAD.WIDE.U32 R68, R57, -0x326172a9, RZ ;  /* 0xcd9e8d5739447825 */ /* 0x000fc600078e00ff */
[----:B------:R-:W-:Y:S01]  /*c2d0*/  MOV R62, R68 ;  /* 0x00000044003e7202 */ /* 0x000fe20000000f00 */
[----:B------:R-:W-:Y:S01]  /*c2e0*/  IMAD.MOV.U32 R68, RZ, RZ, RZ ;  /* 0x000000ffff447224 */ /* 0x000fe200078e00ff */
[----:B------:R-:W-:-:S07]  /*c2f0*/  LOP3.LUT R57, R69, UR24, R114, 0x96, !PT ;  /* 0x0000001845397c12 */ /* 0x000fce000f8e9672 */
.L_x_9022:
[----:B------:R-:W-:Y:S05]  /*c300*/  BSYNC B1 ;  /* 0x0000000000017941 */ /* 0x000fea0003800000 */
.L_x_9021:
        /* <DEDUP_REMOVED lines=22> */
.L_x_9026:
[----:B------:R-:W-:-:S07]  /*c470*/  MOV R130, R62 ;  /* 0x0000003e00827202 */ /* 0x000fce0000000f00 */
.L_x_9027:
[----:B------:R-:W-:Y:S05]  /*c480*/  BSYNC B1 ;  /* 0x0000000000017941 */ /* 0x000fea0003800000 */
.L_x_9025:
        /* <DEDUP_REMOVED lines=16> */
.L_x_9031:
[----:B------:R-:W-:Y:S05]  /*c590*/  BSYNC B2 ;  /* 0x0000000000027941 */ /* 0x000fea0003800000 */
.L_x_9030:
        /* <DEDUP_REMOVED lines=44> */
.L_x_9029:
[----:B------:R-:W-:Y:S05]  /*c860*/  BSYNC B1 ;  /* 0x0000000000017941 */ /* 0x000fea0003800000 */
.L_x_9028:
        /* <DEDUP_REMOVED lines=22> */
.L_x_9033:
[----:B------:R-:W-:-:S07]  /*c9d0*/  MOV R70, R62 ;  /* 0x0000003e00467202 */ /* 0x000fce0000000f00 */
.L_x_9034:
[----:B------:R-:W-:Y:S05]  /*c9e0*/  BSYNC B1 ;  /* 0x0000000000017941 */ /* 0x000fea0003800000 */
.L_x_9032:
        /* <DEDUP_REMOVED lines=16> */
.L_x_9038:
[----:B------:R-:W-:Y:S05]  /*caf0*/  BSYNC B2 ;  /* 0x0000000000027941 */ /* 0x000fea0003800000 */
.L_x_9037:
        /* <DEDUP_REMOVED lines=44> */
.L_x_9036:
[----:B------:R-:W-:Y:S05]  /*cdc0*/  BSYNC B1 ;  /* 0x0000000000017941 */ /* 0x000fea0003800000 */
.L_x_9035:
[----:B------:R-:W-:Y:S01]  /*cdd0*/  I2FP.F32.U32 R70, R70 ;  /* 0x0000004600467245 */ /* 0x000fe20000201000 */
[----:B------:R-:W-:Y:S01]  /*cde0*/  BSSY B1, `(.L_x_9039) ;  /* 0x0000016000017945 */ /* 0x000fe20003800000 */
[----:B------:R-:W-:-:S03]  /*cdf0*/  ISETP.NE.AND P6, PT, R68, 0x1, PT ;  /* 0x000000014400780c */ /* 0x000fc60003fc5270 */
[----:B------:R-:W-:Y:S01]  /*ce00*/  FFMA.FTZ R59, R70, R137, 1.1641532182693481445e-10 ;  /* 0x2f000000463b7423 */ /* 0x000fe20000010089 */
[----:B------:R-:W-:-:S04]  /*ce10*/  HADD2.F32 R70, -RZ, R71.H0_H0 ;  /* 0x20000047ff467230 */ /* 0x000fc80000004100 */
[----:B------:R-:W-:Y:S01]  /*ce20*/  FSETP.GTU.FTZ.AND P5, PT, R59, R136, PT ;  /* 0x000000883b00720b */ /* 0x000fe20003fbc000 */
[----:B------:R-:W-:Y:S01]  /*ce30*/  FMUL.FTZ R70, R70, R133 ;  /* 0x0000008546467220 */ /* 0x000fe20000410000 */
[----:B------:R-:W-:-:S03]  /*ce40*/  IADD3 R59, R68, 0x1, RZ ;  /* 0x00000001443b7810 */ /* 0x000fc60007ffe0ff */
        /* <DEDUP_REMOVED lines=14> */
.L_x_9040:
[----:B------:R-:W-:-:S07]  /*cf30*/  MOV R70, R62 ;  /* 0x0000003e00467202 */ /* 0x000fce0000000f00 */
.L_x_9041:
[----:B------:R-:W-:Y:S05]  /*cf40*/  BSYNC B1 ;  /* 0x0000000000017941 */ /* 0x000fea0003800000 */
.L_x_9039:
        /* <DEDUP_REMOVED lines=18> */
.L_x_9045:
[----:B------:R-:W-:Y:S05]  /*d070*/  BSYNC B2 ;  /* 0x0000000000027941 */ /* 0x000fea0003800000 */
.L_x_9044:
        /* <DEDUP_REMOVED lines=44> */
.L_x_9043:
[----:B------:R-:W-:Y:S05]  /*d340*/  BSYNC B1 ;  /* 0x0000000000017941 */ /* 0x000fea0003800000 */
.L_x_9042:
        /* <DEDUP_REMOVED lines=39> */
.L_x_8989:
[----:B------:R-:W-:Y:S05]  /*d5c0*/  BSYNC B0 ;  /* 0x0000000000007941 */ /* 0x000fea0003800000 */
.L_x_8988:
        /* <DEDUP_REMOVED lines=23> */
.L_x_9049:
[----:B------:R-:W-:-:S07]  /*d740*/  IMAD.MOV.U32 R77, RZ, RZ, R62 ;  /* 0x000000ffff4d7224 */ /* 0x000fce00078e003e */
.L_x_9050:
[----:B------:R-:W-:Y:S05]  /*d750*/  BSYNC B1 ;  /* 0x0000000000017941 */ /* 0x000fea0003800000 */
.L_x_9048:
        /* <DEDUP_REMOVED lines=16> */
.L_x_9054:
[----:B------:R-:W-:Y:S05]  /*d860*/  BSYNC B2 ;  /* 0x0000000000027941 */ /* 0x000fea0003800000 */
.L_x_9053:
        /* <DEDUP_REMOVED lines=44> */
.L_x_9052:
[----:B------:R-:W-:Y:S05]  /*db30*/  BSYNC B1 ;  /* 0x0000000000017941 */ /* 0x000fea0003800000 */
.L_x_9051:
[----:B------:R-:W0:Y:S01]  /*db40*/  LDC R136, c[0x0][0x294] ;  /* 0x0000a500ff887b82 */ /* 0x000e220000000800 */
[----:B------:R-:W-:Y:S01]  /*db50*/  I2FP.F32.U32 R102, R77 ;  /* 0x0000004d00667245 */ /* 0x000fe20000201000 */
[----:B-----5:R-:W-:Y:S01]  /*db60*/  HADD2.F32 R116, -RZ, R68.H0_H0 ;  /* 0x20000044ff747230 */ /* 0x020fe20000004100 */
[----:B------:R-:W-:Y:S01]  /*db70*/  MOV R137, 0x2f800000 ;  /* 0x2f80000000897802 */ /* 0x000fe20000000f00 */
[----:B------:R-:W-:Y:S01]  /*db80*/  BSSY B1, `(.L_x_9055) ;  /* 0x0000018000017945 */ /* 0x000fe20003800000 */
[----:B------:R-:W-:Y:S02]  /*db90*/  LOP3.LUT R7, R7, 0xfffffffb, RZ, 0xc0, !PT ;  /* 0xfffffffb07077812 */ /* 0x000fe400078ec0ff */
[----:B------:R-:W-:Y:S01]  /*dba0*/  FMUL.FTZ R77, R116, R133 ;  /* 0x00000085744d7220 */ /* 0x000fe20000410000 */
[----:B------:R-:W1:Y:S01]  /*dbb0*/  LDC R126, c[0x0][0x298] ;  /* 0x0000a600ff7e7b82 */ /* 0x000e620000000800 */
[----:B------:R-:W-:-:S05]  /*dbc0*/  FFMA.FTZ R59, R102, R137, 1.1641532182693481445e-10 ;  /* 0x2f000000663b7423 */ /* 0x000fca0000010089 */
[----:B0-----:R-:W-:Y:S01]  /*dbd0*/  FSETP.GTU.FTZ.AND P1, PT, R59, R136, PT ;  /* 0x000000883b00720b */ /* 0x001fe20003f3c000 */
[----:B------:R-:W-:Y:S02]  /*dbe0*/  VIADD R59, R88, 0x1 ;  /* 0x00000001583b7836 */ /* 0x000fe40000000000 */
        /* <DEDUP_REMOVED lines=16> */
.L_x_9056:
[----:B------:R-:W-:-:S07]  /*dcf0*/  MOV R130, R62 ;  /* 0x0000003e00827202 */ /* 0x000fce0000000f00 */
.L_x_9057:
[----:B------:R-:W-:Y:S05]  /*dd00*/  BSYNC B1 ;  /* 0x0000000000017941 */ /* 0x000fea0003800000 */
.L_x_9055:
        /* <DEDUP_REMOVED lines=16> */
.L_x_9061:
[----:B------:R-:W-:Y:S05]  /*de10*/  BSYNC B2 ;  /* 0x0000000000027941 */ /* 0x000fea0003800000 */
.L_x_9060:
        /* <DEDUP_REMOVED lines=40> */
[----:B------:R-:W-:Y:S01]  /*e0a0*/  IMAD.WIDE.U32 R102, R102, -0x326172a9, RZ ;  /* 0xcd9e8d5766667825 */ /* 0x000fe200078e00ff */
[----:B------:R-:W-:-:S03]  /*e0b0*/  MOV R72, R88 ;  /* 0x0000005800487202 */ /* 0x000fc60000000f00 */
[----:B------:R-:W-:Y:S01]  /*e0c0*/  IMAD.MOV.U32 R62, RZ, RZ, R102 ;  /* 0x000000ffff3e7224 */ /* 0x000fe200078e0066 */
[----:B------:R-:W-:-:S07]  /*e0d0*/  LOP3.LUT R57, R103, UR24, R116, 0x96, !PT ;  /* 0x0000001867397c12 */ /* 0x000fce000f8e9674 */
.L_x_9059:
[----:B------:R-:W-:Y:S05]  /*e0e0*/  BSYNC B1 ;  /* 0x0000000000017941 */ /* 0x000fea0003800000 */
.L_x_9058:
        /* <DEDUP_REMOVED lines=24> */
.L_x_9063:
[----:B------:R-:W-:-:S07]  /*e270*/  MOV R68, R62 ;  /* 0x0000003e00447202 */ /* 0x000fce0000000f00 */
.L_x_9064:
[----:B------:R-:W-:Y:S05]  /*e280*/  BSYNC B1 ;  /* 0x0000000000017941 */ /* 0x000fea0003800000 */
.L_x_9062:
        /* <DEDUP_REMOVED lines=16> */
.L_x_9068:
[----:B------:R-:W-:Y:S05]  /*e390*/  BSYNC B2 ;  /* 0x0000000000027941 */ /* 0x000fea0003800000 */
.L_x_9067:
        /* <DEDUP_REMOVED lines=40> */
[----:B------:R-:W-:Y:S01]  /*e620*/  HFMA2.MMA R102, -RZ, RZ, 0, 0 ;  /* 0x00000000ff667435 */ /* 0x000fe200000001ff */
[----:B------:R-:W-:Y:S02]  /*e630*/  LOP3.LUT R58, R103, UR37, R58, 0x96, !PT ;  /* 0x00000025673a7c12 */ /* 0x000fe4000f8e963a */
[----:B------:R-:W-:Y:S01]  /*e640*/  IMAD.MOV.U32 R62, RZ, RZ, R116 ;  /* 0x000000ffff3e7224 */ /* 0x000fe200078e0074 */
[----:B------:R-:W-:-:S07]  /*e650*/  LOP3.LUT R57, R117, UR24, R130, 0x96, !PT ;  /* 0x0000001875397c12 */ /* 0x000fce000f8e9682 */
.L_x_9066:
[----:B------:R-:W-:Y:S05]  /*e660*/  BSYNC B1 ;  /* 0x0000000000017941 */ /* 0x000fea0003800000 */
.L_x_9065:
[----:B------:R-:W-:Y:S01]  /*e670*/  I2FP.F32.U32 R68, R68 ;  /* 0x0000004400447245 */ /* 0x000fe20000201000 */
[----:B------:R-:W-:Y:S01]  /*e680*/  HADD2.F32 R116, -RZ, R69.H0_H0 ;  /* 0x20000045ff747230 */ /* 0x000fe20000004100 */
[----:B------:R-:W-:Y:S01]  /*e690*/  ISETP.NE.AND P2, PT, R102, 0x1, PT ;  /* 0x000000016600780c */ /* 0x000fe20003f45270 */
[----:B------:R-:W-:Y:S02]  /*e6a0*/  BSSY B1, `(.L_x_9069) ;  /* 0x0000014000017945 */ /* 0x000fe40003800000 */
[----:B------:R-:W-:Y:S01]  /*e6b0*/  FFMA.FTZ R59, R68, R137, 1.1641532182693481445e-10 ;  /* 0x2f000000443b7423 */ /* 0x000fe20000010089 */
[----:B------:R-:W-:-:S04]  /*e6c0*/  FMUL.FTZ R89, R116, R133 ;  /* 0x0000008574597220 */ /* 0x000fc80000410000 */
[----:B------:R-:W-:Y:S01]  /*e6d0*/  FMUL.FTZ R89, R89, R126 ;  /* 0x0000007e59597220 */ /* 0x000fe20000410000 */
[----:B------:R-:W-:Y:S01]  /*e6e0*/  FSETP.GTU.FTZ.AND P1, PT, R59, R136, PT ;  /* 0x000000883b00720b */ /* 0x000fe20003f3c000 */
[----:B------:R-:W-:-:S03]  /*e6f0*/  VIADD R59, R102, 0x1 ;  /* 0x00000001663b7836 */ /* 0x000fc60000000000 */
        /* <DEDUP_REMOVED lines=13> */
.L_x_9070:
[----:B------:R-:W-:-:S07]  /*e7d0*/  MOV R68, R62 ;  /* 0x0000003e00447202 */ /* 0x000fce0000000f00 */
.L_x_9071:
[----:B------:R-:W-:Y:S05]  /*e7e0*/  BSYNC B1 ;  /* 0x0000000000017941 */ /* 0x000fea0003800000 */
.L_x_9069:
        /* <DEDUP_REMOVED lines=16> */
.L_x_9075:
[----:B------:R-:W-:Y:S05]  /*e8f0*/  BSYNC B2 ;  /* 0x0000000000027941 */ /* 0x000fea0003800000 */
.L_x_9074:
        /* <DEDUP_REMOVED lines=44> */
.L_x_9073:
[----:B------:R-:W-:Y:S05]  /*ebc0*/  BSYNC B1 ;  /* 0x0000000000017941 */ /* 0x000fea0003800000 */
.L_x_9072:
        /* <DEDUP_REMOVED lines=22> */
.L_x_9077:
[----:B------:R-:W-:-:S07]  /*ed30*/  MOV R103, R62 ;  /* 0x0000003e00677202 */ /* 0x000fce0000000f00 */
.L_x_9078:
[----:B------:R-:W-:Y:S05]  /*ed40*/  BSYNC B1 ;  /* 0x0000000000017941 */ /* 0x000fea0003800000 */
.L_x_9076:
        /* <DEDUP_REMOVED lines=16> */
.L_x_9082:
[----:B------:R-:W-:Y:S05]  /*ee50*/  BSYNC B2 ;  /* 0x0000000000027941 */ /* 0x000fea0003800000 */
.L_x_9081:
        /* <DEDUP_REMOVED lines=44> */
.L_x_9080:
[----:B------:R-:W-:Y:S05]  /*f120*/  BSYNC B1 ;  /* 0x0000000000017941 */ /* 0x000fea0003800000 */
.L_x_9079:
        /* <DEDUP_REMOVED lines=22> */
.L_x_9084:
[----:B------:R-:W-:-:S07]  /*f290*/  MOV R130, R62 ;  /* 0x0000003e00827202 */ /* 0x000fce0000000f00 */
.L_x_9085:
[----:B------:R-:W-:Y:S05]  /*f2a0*/  BSYNC B1 ;  /* 0x0000000000017941 */ /* 0x000fea0003800000 */
.L_x_9083:
        /* <DEDUP_REMOVED lines=16> */
.L_x_9089:
[----:B------:R-:W-:Y:S05]  /*f3b0*/  BSYNC B2 ;  /* 0x0000000000027941 */ /* 0x000fea0003800000 */
.L_x_9088:
        /* <DEDUP_REMOVED lines=44> */
.L_x_9087:
[----:B------:R-:W-:Y:S05]  /*f680*/  BSYNC B1 ;  /* 0x0000000000017941 */ /* 0x000fea0003800000 */
.L_x_9086:
        /* <DEDUP_REMOVED lines=22> */
.L_x_9091:
[----:B------:R-:W-:-:S07]  /*f7f0*/  MOV R70, R62 ;  /* 0x0000003e00467202 */ /* 0x000fce0000000f00 */
.L_x_9092:
[----:B------:R-:W-:Y:S05]  /*f800*/  BSYNC B1 ;  /* 0x0000000000017941 */ /* 0x000fea0003800000 */
.L_x_9090:
        /* <DEDUP_REMOVED lines=16> */
.L_x_9096:
[----:B------:R-:W-:Y:S05]  /*f910*/  BSYNC B2 ;  /* 0x0000000000027941 */ /* 0x000fea0003800000 */
.L_x_9095:
        /* <DEDUP_REMOVED lines=44> */
.L_x_9094:
[----:B------:R-:W-:Y:S05]  /*fbe0*/  BSYNC B1 ;  /* 0x0000000000017941 */ /* 0x000fea0003800000 */
.L_x_9093:
        /* <DEDUP_REMOVED lines=8> */
[----:B------:R-:W-:Y:S01]  /*fc70*/  FSEL R70, R59, RZ, !P5 ;  /* 0x000000ff3b467208 */ /* 0x000fe20006800000 */
[----:B------:R-:W-:-:S04]  /*fc80*/  VIADD R59, R68, 0x1 ;  /* 0x00000001443b7836 */ /* 0x000fc80000000000 */
        /* <DEDUP_REMOVED lines=12> */
.L_x_9098:
[----:B------:R-:W-:-:S07]  /*fd50*/  MOV R70, R62 ;  /* 0x0000003e00467202 */ /* 0x000fce0000000f00 */
.L_x_9099:
[----:B------:R-:W-:Y:S05]  /*fd60*/  BSYNC B1 ;  /* 0x0000000000017941 */ /* 0x000fea0003800000 */
.L_x_9097:
        /* <DEDUP_REMOVED lines=18> */
.L_x_9103:
[----:B------:R-:W-:Y:S05]  /*fe90*/  BSYNC B2 ;  /* 0x0000000000027941 */ /* 0x000fea0003800000 */
.L_x_9102:
        /* <DEDUP_REMOVED lines=44> */
.L_x_9101:
[----:B------:R-:W-:Y:S05]  /*10160*/  BSYNC B1 ;  /* 0x0000000000017941 */ /* 0x000fea0003800000 */
.L_x_9100:
        /* <DEDUP_REMOVED lines=39> */
.L_x_9047:
[----:B------:R-:W-:Y:S05]  /*103e0*/  BSYNC B0 ;  /* 0x0000000000007941 */ /* 0x000fea0003800000 */
.L_x_9046:
        /* <DEDUP_REMOVED lines=23> */
.L_x_9107:
[----:B------:R-:W-:-:S07]  /*10560*/  MOV R78, R62 ;  /* 0x0000003e004e7202 */ /* 0x000fce0000000f00 */
.L_x_9108:
[----:B------:R-:W-:Y:S05]  /*10570*/  BSYNC B1 ;  /* 0x0000000000017941 */ /* 0x000fea0003800000 */
.L_x_9106:
        /* <DEDUP_REMOVED lines=16> */
.L_x_9112:
[----:B------:R-:W-:Y:S05]  /*10680*/  BSYNC B2 ;  /* 0x0000000000027941 */ /* 0x000fea0003800000 */
.L_x_9111:
        /* <DEDUP_REMOVED lines=44> */
.L_x_9110:
[----:B------:R-:W-:Y:S05]  /*10950*/  BSYNC B1 ;  /* 0x0000000000017941 */ /* 0x000fea0003800000 */
.L_x_9109:
        /* <DEDUP_REMOVED lines=9> */
[----:B0-----:R-:W-:Y:S01]  /*109f0*/  FSETP.GTU.FTZ.AND P1, PT, R59, R136, PT ;  /* 0x000000883b00720b */ /* 0x001fe20003f3c000 */
[----:B------:R-:W-:Y:S02]  /*10a00*/  @P0 HADD2.F32 R59, -RZ, R64.H0_H0 ;  /* 0x20000040ff3b0230 */ /* 0x000fe40000004100 */
        /* <DEDUP_REMOVED lines=16> */
.L_x_9114:
[----:B------:R-:W-:-:S07]  /*10b10*/  IMAD.MOV.U32 R130, RZ, RZ, R62 ;  /* 0x000000ffff827224 */ /* 0x000fce00078e003e */
.L_x_9115:
[----:B------:R-:W-:Y:S05]  /*10b20*/  BSYNC B1 ;  /* 0x0000000000017941 */ /* 0x000fea0003800000 */
.L_x_9113:
        /* <DEDUP_REMOVED lines=16> */
.L_x_9119:
[----:B------:R-:W-:Y:S05]  /*10c30*/  BSYNC B2 ;  /* 0x0000000000027941 */ /* 0x000fea0003800000 */
.L_x_9118:
        /* <DEDUP_REMOVED lines=44> */
.L_x_9117:
[----:B------:R-:W-:Y:S05]  /*10f00*/  BSYNC B1 ;  /* 0x0000000000017941 */ /* 0x000fea0003800000 */
.L_x_9116:
        /* <DEDUP_REMOVED lines=24> */
.L_x_9121:
[----:B------:R-:W-:-:S07]  /*11090*/  IMAD.MOV.U32 R68, RZ, RZ, R62 ;  /* 0x000000ffff447224 */ /* 0x000fce00078e003e */
.L_x_9122:
[----:B------:R-:W-:Y:S05]  /*110a0*/  BSYNC B1 ;  /* 0x0000000000017941 */ /* 0x000fea0003800000 */
.L_x_9120:
        /* <DEDUP_REMOVED lines=16> */
.L_x_9126:
[----:B------:R-:W-:Y:S05]  /*111b0*/  BSYNC B2 ;  /* 0x0000000000027941 */ /* 0x000fea0003800000 */
.L_x_9125:
        /* <DEDUP_REMOVED lines=44> */
.L_x_9124:
[----:B------:R-:W-:Y:S05]  /*11480*/  BSYNC B1 ;  /* 0x0000000000017941 */ /* 0x000fea0003800000 */
.L_x_9123:
        /* <DEDUP_REMOVED lines=22> */
.L_x_9128:
[----:B------:R-:W-:-:S07]  /*115f0*/  IMAD.MOV.U32 R68, RZ, RZ, R62 ;  /* 0x000000ffff447224 */ /* 0x000fce00078e003e */
.L_x_9129:
[----:B------:R-:W-:Y:S05]  /*11600*/  BSYNC B1 ;  /* 0x0000000000017941 */ /* 0x000fea0003800000 */
.L_x_9127:
        /* <DEDUP_REMOVED lines=16> */
.L_x_9133:
[----:B------:R-:W-:Y:S05]  /*11710*/  BSYNC B2 ;  /* 0x0000000000027941 */ /* 0x000fea0003800000 */
.L_x_9132:
        /* <DEDUP_REMOVED lines=44> */
.L_x_9131:
[----:B------:R-:W-:Y:S05]  /*119e0*/  BSYNC B1 ;  /* 0x0000000000017941 */ /* 0x000fea0003800000 */
.L_x_9130:
        /* <DEDUP_REMOVED lines=22> */
.L_x_9135:
[----:B------:R-:W-:-:S07]  /*11b50*/  IMAD.MOV.U32 R105, RZ, RZ, R62 ;  /* 0x000000ffff697224 */ /* 0x000fce00078e003e */
.L_x_9136:
[----:B------:R-:W-:Y:S05]  /*11b60*/  BSYNC B1 ;  /* 0x0000000000017941 */ /* 0x000fea0003800000 */
.L_x_9134:
        /* <DEDUP_REMOVED lines=16> */
.L_x_9140:
[----:B------:R-:W-:Y:S05]  /*11c70*/  BSYNC B2 ;  /* 0x0000000000027941 */ /* 0x000fea0003800000 */
.L_x_9139:
        /* <DEDUP_REMOVED lines=44> */
.L_x_9138:
[----:B------:R-:W-:Y:S05]  /*11f40*/  BSYNC B1 ;  /* 0x0000000000017941 */ /* 0x000fea0003800000 */
.L_x_9137:
        /* <DEDUP_REMOVED lines=22> */
.L_x_9142:
[----:B------:R-:W-:-:S07]  /*120b0*/  IMAD.MOV.U32 R130, RZ, RZ, R62 ;  /* 0x000000ffff827224 */ /* 0x000fce00078e003e */
.L_x_9143:
[----:B------:R-:W-:Y:S05]  /*120c0*/  BSYNC B1 ;  /* 0x0000000000017941 */ /* 0x000fea0003800000 */
.L_x_9141:
        /* <DEDUP_REMOVED lines=16> */
.L_x_9147:
[----:B------:R-:W-:Y:S05]  /*121d0*/  BSYNC B2 ;  /* 0x0000000000027941 */ /* 0x000fea0003800000 */
.L_x_9146:
        /* <DEDUP_REMOVED lines=44> */
.L_x_9145:
[----:B------:R-:W-:Y:S05]  /*124a0*/  BSYNC B1 ;  /* 0x0000000000017941 */ /* 0x000fea0003800000 */
.L_x_9144:
        /* <DEDUP_REMOVED lines=22> */
.L_x_9149:
[----:B------:R-:W-:-:S07]  /*12610*/  IMAD.MOV.U32 R70, RZ, RZ, R62 ;  /* 0x000000ffff467224 */ /* 0x000fce00078e003e */
.L_x_9150:
[----:B------:R-:W-:Y:S05]  /*12620*/  BSYNC B1 ;  /* 0x0000000000017941 */ /* 0x000fea0003800000 */
.L_x_9148:
        /* <DEDUP_REMOVED lines=16> */
.L_x_9154:
[----:B------:R-:W-:Y:S05]  /*12730*/  BSYNC B2 ;  /* 0x0000000000027941 */ /* 0x000fea0003800000 */
.L_x_9153:
        /* <DEDUP_REMOVED lines=44> */
.L_x_9152:
[----:B------:R-:W-:Y:S05]  /*12a00*/  BSYNC B1 ;  /* 0x0000000000017941 */ /* 0x000fea0003800000 */
.L_x_9151:
        /* <DEDUP_REMOVED lines=22> */
.L_x_9156:
[----:B------:R-:W-:-:S07]  /*12b70*/  IMAD.MOV.U32 R70, RZ, RZ, R62 ;  /* 0x000000ffff467224 */ /* 0x000fce00078e003e */
.L_x_9157:
[----:B------:R-:W-:Y:S05]  /*12b80*/  BSYNC B1 ;  /* 0x0000000000017941 */ /* 0x000fea0003800000 */
.L_x_9155:
        /* <DEDUP_REMOVED lines=18> */
.L_x_9161:
[----:B------:R-:W-:Y:S05]  /*12cb0*/  BSYNC B2 ;  /* 0x0000000000027941 */ /* 0x000fea0003800000 */
.L_x_9160:
        /* <DEDUP_REMOVED lines=44> */
.L_x_9159:
[----:B------:R-:W-:Y:S05]  /*12f80*/  BSYNC B1 ;  /* 0x0000000000017941 */ /* 0x000fea0003800000 */
.L_x_9158:
        /* <DEDUP_REMOVED lines=39> */
.L_x_9105:
[----:B------:R-:W-:Y:S05]  /*13200*/  BSYNC B0 ;  /* 0x0000000000007941 */ /* 0x000fea0003800000 */
.L_x_9104:
        /* <DEDUP_REMOVED lines=23> */
.L_x_9165:
[----:B------:R-:W-:-:S07]  /*13380*/  MOV R79, R62 ;  /* 0x0000003e004f7202 */ /* 0x000fce0000000f00 */
.L_x_9166:
[----:B------:R-:W-:Y:S05]  /*13390*/  BSYNC B1 ;  /* 0x0000000000017941 */ /* 0x000fea0003800000 */
.L_x_9164:
        /* <DEDUP_REMOVED lines=16> */
.L_x_9170:
[----:B------:R-:W-:Y:S05]  /*134a0*/  BSYNC B2 ;  /* 0x0000000000027941 */ /* 0x000fea0003800000 */
.L_x_9169:
        /* <DEDUP_REMOVED lines=44> */
.L_x_9168:
[----:B------:R-:W-:Y:S05]  /*13770*/  BSYNC B1 ;  /* 0x0000000000017941 */ /* 0x000fea0003800000 */
.L_x_9167:
        /* <DEDUP_REMOVED lines=9> */
[----:B0-----:R-:W-:-:S02]  /*13810*/  FSETP.GTU.FTZ.AND P1, PT, R59, R136, PT ;  /* 0x000000883b00720b */ /* 0x001fc40003f3c000 */
        /* <DEDUP_REMOVED lines=17> */
.L_x_9172:
[----:B------:R-:W-:-:S07]  /*13930*/  MOV R130, R62 ;  /* 0x0000003e00827202 */ /* 0x000fce0000000f00 */
.L_x_9173:
[----:B------:R-:W-:Y:S05]  /*13940*/  BSYNC B1 ;  /* 0x0000000000017941 */ /* 0x000fea0003800000 */
.L_x_9171:
        /* <DEDUP_REMOVED lines=16> */
.L_x_9177:
[----:B------:R-:W-:Y:S05]  /*13a50*/  BSYNC B2 ;  /* 0x0000000000027941 */ /* 0x000fea0003800000 */
.L_x_9176:
        /* <DEDUP_REMOVED lines=44> */
.L_x_9175:
[----:B------:R-:W-:Y:S05]  /*13d20*/  BSYNC B1 ;  /* 0x0000000000017941 */ /* 0x000fea0003800000 */
.L_x_9174:
        /* <DEDUP_REMOVED lines=24> */
.L_x_9179:
[----:B------:R-:W-:-:S07]  /*13eb0*/  MOV R68, R62 ;  /* 0x0000003e00447202 */ /* 0x000fce0000000f00 */
.L_x_9180:
[----:B------:R-:W-:Y:S05]  /*13ec0*/  BSYNC B1 ;  /* 0x0000000000017941 */ /* 0x000fea0003800000 */
.L_x_9178:
        /* <DEDUP_REMOVED lines=16> */
.L_x_9184:
[----:B------:R-:W-:Y:S05]  /*13fd0*/  BSYNC B2 ;  /* 0x0000000000027941 */ /* 0x000fea0003800000 */
.L_x_9183:
        /* <DEDUP_REMOVED lines=44> */
.L_x_9182:
[----:B------:R-:W-:Y:S05]  /*142a0*/  BSYNC B1 ;  /* 0x0000000000017941 */ /* 0x000fea0003800000 */
.L_x_9181:
        /* <DEDUP_REMOVED lines=22> */
.L_x_9186:
[----:B------:R-:W-:-:S07]  /*14410*/  MOV R68, R62 ;  /* 0x0000003e00447202 */ /* 0x000fce0000000f00 */
.L_x_9187:
[----:B------:R-:W-:Y:S05]  /*14420*/  BSYNC B1 ;  /* 0x0000000000017941 */ /* 0x000fea0003800000 */
.L_x_9185:
        /* <DEDUP_REMOVED lines=16> */
.L_x_9191:
[----:B------:R-:W-:Y:S05]  /*14530*/  BSYNC B2 ;  /* 0x0000000000027941 */ /* 0x000fea0003800000 */
.L_x_9190:
        /* <DEDUP_REMOVED lines=44> */
.L_x_9189:
[----:B------:R-:W-:Y:S05]  /*14800*/  BSYNC B1 ;  /* 0x0000000000017941 */ /* 0x000fea0003800000 */
.L_x_9188:
        /* <DEDUP_REMOVED lines=22> */
.L_x_9193:
[----:B------:R-:W-:-:S07]  /*14970*/  MOV R107, R62 ;  /* 0x0000003e006b7202 */ /* 0x000fce0000000f00 */
.L_x_9194:
[----:B------:R-:W-:Y:S05]  /*14980*/  BSYNC B1 ;  /* 0x0000000000017941 */ /* 0x000fea0003800000 */
.L_x_9192:
        /* <DEDUP_REMOVED lines=16> */
.L_x_9198:
[----:B------:R-:W-:Y:S05]  /*14a90*/  BSYNC B2 ;  /* 0x0000000000027941 */ /* 0x000fea0003800000 */
.L_x_9197:
        /* <DEDUP_REMOVED lines=44> */
.L_x_9196:
[----:B------:R-:W-:Y:S05]  /*14d60*/  BSYNC B1 ;  /* 0x0000000000017941 */ /* 0x000fea0003800000 */
.L_x_9195:
        /* <DEDUP_REMOVED lines=22> */
.L_x_9200:
[----:B------:R-:W-:-:S07]  /*14ed0*/  MOV R130, R62 ;  /* 0x0000003e00827202 */ /* 0x000fce0000000f00 */
.L_x_9201:
[----:B------:R-:W-:Y:S05]  /*14ee0*/  BSYNC B1 ;  /* 0x0000000000017941 */ /* 0x000fea0003800000 */
.L_x_9199:
        /* <DEDUP_REMOVED lines=16> */
.L_x_9205:
[----:B------:R-:W-:Y:S05]  /*14ff0*/  BSYNC B2 ;  /* 0x0000000000027941 */ /* 0x000fea0003800000 */
.L_x_9204:
        /* <DEDUP_REMOVED lines=44> */
.L_x_9203:
[----:B------:R-:W-:Y:S05]  /*152c0*/  BSYNC B1 ;  /* 0x0000000000017941 */ /* 0x000fea0003800000 */
.L_x_9202:
        /* <DEDUP_REMOVED lines=22> */
.L_x_9207:
[----:B------:R-:W-:-:S07]  /*15430*/  MOV R70, R62 ;  /* 0x0000003e00467202 */ /* 0x000fce0000000f00 */
.L_x_9208:
[----:B------:R-:W-:Y:S05]  /*15440*/  BSYNC B1 ;  /* 0x0000000000017941 */ /* 0x000fea0003800000 */
.L_x_9206:
        /* <DEDUP_REMOVED lines=16> */
.L_x_9212:
[----:B------:R-:W-:Y:S05]  /*15550*/  BSYNC B2 ;  /* 0x0000000000027941 */ /* 0x000fea0003800000 */
.L_x_9211:
        /* <DEDUP_REMOVED lines=44> */
.L_x_9210:
[----:B------:R-:W-:Y:S05]  /*15820*/  BSYNC B1 ;  /* 0x0000000000017941 */ /* 0x000fea0003800000 */
.L_x_9209:
        /* <DEDUP_REMOVED lines=22> */
.L_x_9214:
[----:B------:R-:W-:-:S07]  /*15990*/  MOV R70, R62 ;  /* 0x0000003e00467202 */ /* 0x000fce0000000f00 */
.L_x_9215:
[----:B------:R-:W-:Y:S05]  /*159a0*/  BSYNC B1 ;  /* 0x0000000000017941 */ /* 0x000fea0003800000 */
.L_x_9213:
        /* <DEDUP_REMOVED lines=18> */
.L_x_9219:
[----:B------:R-:W-:Y:S05]  /*15ad0*/  BSYNC B2 ;  /* 0x0000000000027941 */ /* 0x000fea0003800000 */
.L_x_9218:
        /* <DEDUP_REMOVED lines=44> */
.L_x_9217:
[----:B------:R-:W-:Y:S05]  /*15da0*/  BSYNC B1 ;  /* 0x0000000000017941 */ /* 0x000fea0003800000 */
.L_x_9216:
[----:B------:R-:W-:Y:S01]  /*15db0*/  I2FP.F32.U32 R68, R70 ;  /* 0x0000004600447245 */ /* 0x000fe20000201000 */
[----:B------:R-:W-:Y:S01]  /*15dc0*/  @P0 HADD2.F32 R69, -RZ, R67.H1_H1 ;  /* 0x30000043ff450230 */ /* 0x000fe20000004100 */
[----:B------:R-:W-:-:S03]  /*15dd0*/  F2FP.F16.F32.PACK_AB R70, R120, R107 ;  /* 0x0000006b7846723e */ /* 0x000fc600000000ff */
[----:B------:R-:W-:Y:S01]  /*15de0*/  FFMA.FTZ R137, R68, R137, 1.1641532182693481445e-10 ;  /* 0x2f00000044897423 */ /* 0x000fe20000010089 */
[----:B------:R-:W-:-:S04]  /*15df0*/  HADD2.F32 R68, -RZ, R71.H1_H1 ;  /* 0x30000047ff447230 */ /* 0x000fc80000004100 */
[----:B------:R-:W-:Y:S01]  /*15e00*/  FSETP.GTU.FTZ.AND P6, PT, R137, R136, PT ;  /* 0x000000888900720b */ /* 0x000fe20003fdc000 */
[----:B------:R-:W-:Y:S01]  /*15e10*/  FMUL.FTZ R133, R68, R133 ;  /* 0x0000008544857220 */ /* 0x000fe20000410000 */
[----:B------:R-:W-:Y:S02]  /*15e20*/  F2FP.F16.F32.PACK_AB R68, R92, R79 ;  /* 0x0000004f5c44723e */ /* 0x000fe400000000ff */
[----:B------:R-:W-:Y:S01]  /*15e30*/  SEL R137, RZ, 0x10000, P5 ;  /* 0x00010000ff897807 */ /* 0x000fe20002800000 */
[----:B------:R-:W-:Y:S01]  /*15e40*/  FMUL.FTZ R133, R133, R128 ;  /* 0x0000008085857220 */ /* 0x000fe20000410000 */
[----:B------:R-:W-:Y:S02]  /*15e50*/  SEL R136, RZ, 0x100, P4 ;  /* 0x00000100ff887807 */ /* 0x000fe40002000000 */
[----:B------:R-:W-:Y:S02]  /*15e60*/  LOP3.LUT P5, RZ, R7, 0x2, RZ, 0xc0, !PT ;  /* 0x0000000207ff7812 */ /* 0x000fe400078ac0ff */
[----:B------:R-:W-:-:S05]  /*15e70*/  FSEL R133, R133, RZ, !P6 ;  /* 0x000000ff85857208 */ /* 0x000fca0007000000 */
[----:B------:R-:W-:Y:S01]  /*15e80*/  FMUL.FTZ R128, R200, R133 ;  /* 0x00000085c8807220 */ /* 0x000fe20000410000 */
[----:B------:R-:W-:-:S03]  /*15e90*/  SEL R133, RZ, 0x1, P2 ;  /* 0x00000001ff857807 */ /* 0x000fc60001000000 */
[----:B------:R-:W-:Y:S01]  /*15ea0*/  @P0 FADD.FTZ R128, R69, R128 ;  /* 0x0000008045800221 */ /* 0x000fe20000010000 */
[----:B------:R-:W-:Y:S02]  /*15eb0*/  LEA R130, P0, R134, UR28, 0x4 ;  /* 0x0000001c86827c11 */ /* 0x000fe4000f8020ff */
        /* <DEDUP_REMOVED lines=17> */
[----:B------:R-:W-:Y:S02]  /*15fd0*/  LEA R68, P0, R134, UR30, 0x3 ;  /* 0x0000001e86447c11 */ /* 0x000fe4000f8018ff */
[----:B------:R-:W-:Y:S02]  /*15fe0*/  LOP3.LUT R70, R70, R131, RZ, 0xfc, !PT ;  /* 0x0000008346467212 */ /* 0x000fe400078efcff */
[----:B------:R-:W-:-:S05]  /*15ff0*/  LEA.HI.X R69, R134, UR31, RZ, 0x3, P0 ;  /* 0x0000001f86457c11 */ /* 0x000fca00080f1cff */
[----:B------:R0:W-:Y:S04]  /*16000*/  STG.E.64 desc[UR6][R68.64], R70 ;  /* 0x0000004644007986 */ /* 0x0001e8000c101b06 */
.L_x_9163:
[----:B------:R-:W-:Y:S05]  /*16010*/  BSYNC B0 ;  /* 0x0000000000007941 */ /* 0x000fea0003800000 */
.L_x_9162:
        /* <DEDUP_REMOVED lines=18> */
[----:B------:R-:W-:Y:S02]  /*16140*/  @P6 LOP3.LUT R7, R7, 0x1, RZ, 0xfc, !PT ;  /* 0x0000000107076812 */ /* 0x000fe400078efcff */
[----:B------:R-:W-:Y:S01]  /*16150*/  FADD.FTZ R69, R122, R69 ;  /* 0x000000457a457221 */ /* 0x000fe20000010000 */
[----:B------:R-:W-:Y:S02]  /*16160*/  @!P6 IADD3 R71, R71, 0x4, RZ ;  /* 0x000000044747e810 */ /* 0x000fe40007ffe0ff */
[----:B------:R-:W-:Y:S02]  /*16170*/  LOP3.LUT P6, RZ, R0, 0x1f, RZ, 0xc0, !PT ;  /* 0x0000001f00ff7812 */ /* 0x000fe400078cc0ff */
[----:B------:R-:W-:Y:S02]  /*16180*/  FSEL R133, R69, RZ, P0 ;  /* 0x000000ff45857208 */ /* 0x000fe40000000000 */
[----:B------:R-:W-:-:S02]  /*16190*/  ISETP.GT.U32.AND P0, PT, R5, 0x37f, PT ;  /* 0x0000037f0500780c */ /* 0x000fc40003f04070 */
[----:B------:R-:W-:Y:S01]  /*161a0*/  LOP3.LUT R7, R7, 0xfffffffd, RZ, 0xc0, !PT ;  /* 0xfffffffd07077812 */ /* 0x000fe200078ec0ff */
[----:B------:R-:W-:-:S04]  /*161b0*/  FADD.FTZ R69, R74, R133 ;  /* 0x000000854a457221 */ /* 0x000fc80000010000 */
[----:B------:R-:W-:Y:S02]  /*161c0*/  FADD.FTZ R68, R82, R69 ;  /* 0x0000004552447221 */ /* 0x000fe40000010000 */
[----:B------:R-:W-:Y:S02]  /*161d0*/  @P6 LOP3.LUT R7, R7, 0x2, RZ, 0xfc, !PT ;  /* 0x0000000207076812 */ /* 0x000fe400078efcff */
        /* <DEDUP_REMOVED lines=181> */
.L_x_9246:
        /* <DEDUP_REMOVED lines=14> */
[----:B0-----:R-:W-:Y:S01]  /*16e10*/  IMAD.MOV.U32 R133, RZ, RZ, RZ ;  /* 0x000000ffff857224 */ /* 0x001fe200078e00ff */
[----:B------:R-:W-:Y:S01]  /*16e20*/  @!P0 IADD3 R71, R71, R130, RZ ;  /* 0x0000008247478210 */ /* 0x000fe20007ffe0ff */
[----:B------:R-:W-:Y:S01]  /*16e30*/  BAR.SYNC.DEFER_BLOCKING 0x0 ;  /* 0x0000000000007b1d */ /* 0x000fe20000010000 */
[----:B------:R-:W-:Y:S02]  /*16e40*/  @!P0 MOV R133, R142 ;  /* 0x0000008e00858202 */ /* 0x000fe40000000f00 */
[----:B------:R-:W-:Y:S02]  /*16e50*/  LOP3.LUT P1, RZ, R7, 0x8, RZ, 0xc0, !PT ;  /* 0x0000000807ff7812 */ /* 0x000fe4000782c0ff */
[----:B------:R-:W-:Y:S01]  /*16e60*/  I2FP.F32.S32 R131, R133 ;  /* 0x0000008500837245 */ /* 0x000fe20000201400 */
[----:B------:R-:W-:Y:S01]  /*16e70*/  BSSY B0, `(.L_x_9221) ;  /* 0x000005b000007945 */ /* 0x000fe20003800000 */
[----:B------:R-:W0:Y:S01]  /*16e80*/  SHFL.DOWN PT, R134, R133, 0x2, 0x1f ;  /* 0x08401f0085867f89 */ /* 0x000e2200000e0000 */
[----:B-1----:R-:W-:-:S04]  /*16e90*/  @!P0 LEA R68, R69, R68, 0x18 ;  /* 0x0000004445448211 */ /* 0x002fc800078ec0ff */
[----:B------:R-:W-:Y:S02]  /*16ea0*/  @!P0 LEA R136, R71, R68, 0x3 ;  /* 0x0000004447888211 */ /* 0x000fe400078e18ff */
        /* <DEDUP_REMOVED lines=12> */
[----:B------:R-:W-:Y:S01]  /*16f70*/  FFMA.FTZ R131, R131, R68, R134 ;  /* 0x0000004483837223 */ /* 0x000fe20000010086 */
[----:B------:R-:W0:Y:S01]  /*16f80*/  MUFU.RCP R133, R129 ;  /* 0x0000008100857308 */ /* 0x000e220000001000 */
[----:B------:R-:W1:Y:S02]  /*16f90*/  SHFL.DOWN PT, R68, R69, 0x2, 0x1f ;  /* 0x08401f0045447f89 */ /* 0x000e6400000e0000 */
[----:B-1----:R-:W-:-:S04]  /*16fa0*/  FADD.FTZ R68, R68, R69 ;  /* 0x0000004544447221 */ /* 0x002fc80000010000 */
[C---:B0-----:R-:W-:Y:S01]  /*16fb0*/  FFMA.FTZ R68, R133.reuse, R130, R68 ;  /* 0x0000008285447223 */ /* 0x041fe20000010044 */
        /* <DEDUP_REMOVED lines=52> */
[----:B------:R-:W-:-:S02]  /*17300*/  F2FP.F16.F32.PACK_AB R68, R69, R68 ;  /* 0x000000444544723e */ /* 0x000fc400000000ff */
[----:B------:R-:W-:Y:S01]  /*17310*/  F2FP.F16.F32.PACK_AB R69, R71, R70 ;  /* 0x000000464745723e */ /* 0x000fe200000000ff */
        /* <DEDUP_REMOVED lines=10> */
[----:B------:R-:W-:Y:S02]  /*173c0*/  F2FP.F16.F32.PACK_AB R70, R134, R71 ;  /* 0x000000478646723e */ /* 0x000fe400000000ff */
[----:B------:R-:W-:Y:S02]  /*173d0*/  F2FP.F16.F32.PACK_AB R71, R129, R130 ;  /* 0x000000828147723e */ /* 0x000fe400000000ff */
[----:B------:R-:W0:Y:S02]  /*173e0*/  LDC.64 R130, c[0x0][0x2b8] ;  /* 0x0000ae00ff827b82 */ /* 0x000e240000000a00 */
[C---:B0-----:R-:W-:Y:S01]  /*173f0*/  IMAD.WIDE.U32 R130, R63.reuse, 0x10, R130 ;  /* 0x000000103f827825 */ /* 0x041fe200078e0082 */
[----:B------:R-:W-:-:S04]  /*17400*/  IADD3 R63, R63, 0x80, RZ ;  /* 0x000000803f3f7810 */ /* 0x000fc80007ffe0ff */
[----:B------:R1:W-:Y:S03]  /*17410*/  STG.E.128 desc[UR6][R130.64], R68 ;  /* 0x0000004482007986 */ /* 0x0003e6000c101d06 */
.L_x_9222:
[----:B------:R-:W-:Y:S05]  /*17420*/  BSYNC B0 ;  /* 0x0000000000007941 */ /* 0x000fea0003800000 */
.L_x_9221:
        /* <DEDUP_REMOVED lines=32> */
[----:B0-----:R-:W-:-:S04]  /*17630*/  IMAD.WIDE.U32 R130, R63, 0x10, R130 ;  /* 0x000000103f827825 */ /* 0x001fc800078e0082 */
[----:B------:R-:W-:Y:S01]  /*17640*/  VIADD R63, R63, 0x80 ;  /* 0x000000803f3f7836 */ /* 0x000fe20000000000 */
[----:B------:R2:W-:Y:S06]  /*17650*/  STG.E.128 desc[UR6][R130.64], R68 ;  /* 0x0000004482007986 */ /* 0x0005ec000c101d06 */
.L_x_9224:
[----:B------:R-:W-:Y:S05]  /*17660*/  BSYNC B0 ;  /* 0x0000000000007941 */ /* 0x000fea0003800000 */
.L_x_9223:
        /* <DEDUP_REMOVED lines=35> */
.L_x_9226:
[----:B------:R-:W-:Y:S05]  /*178a0*/  BSYNC B0 ;  /* 0x0000000000007941 */ /* 0x000fea0003800000 */
.L_x_9225:
        /* <DEDUP_REMOVED lines=20> */
[----:B------:R-:W-:Y:S01]  /*179f0*/  FMUL.FTZ R130, R130, UR25 ;  /* 0x0000001982827c20 */ /* 0x000fe20008410000 */
[----:B------:R-:W-:Y:S01]  /*17a00*/  FADD.FTZ R70, R101, -UR34 ;  /* 0x8000002265467e21 */ /* 0x000fe20008010000 */
[----:B------:R-:W-:Y:S01]  /*17a10*/  FMUL.FTZ R129, R129, UR25 ;  /* 0x0000001981817c20 */ /* 0x000fe20008410000 */
[----:B------:R-:W-:Y:S01]  /*17a20*/  FMUL.FTZ R71, R71, UR25 ;  /* 0x0000001947477c20 */ /* 0x000fe20008410000 */
[----:B------:R-:W-:Y:S01]  /*17a30*/  FFMA.FTZ R130, R138, R130, R135 ;  /* 0x000000828a827223 */ /* 0x000fe20000010087 */
[----:B------:R-:W-:Y:S01]  /*17a40*/  FMUL.FTZ R70, R70, UR25 ;  /* 0x0000001946467c20 */ /* 0x000fe20008410000 */
[----:B------:R-:W-:Y:S01]  /*17a50*/  FFMA.FTZ R129, R140, R129, R139 ;  /* 0x000000818c817223 */ /* 0x000fe2000001008b */
[----:B------:R-:W-:Y:S02]  /*17a60*/  FFMA.FTZ R71, R132, R71, R8 ;  /* 0x0000004784477223 */ /* 0x000fe40000010008 */
[----:B------:R-:W-:-:S03]  /*17a70*/  FFMA.FTZ R70, R143, R70, R141 ;  /* 0x000000468f467223 */ /* 0x000fc6000001008d */
[----:B------:R-:W-:Y:S02]  /*17a80*/  F2FP.F16.F32.PACK_AB R71, R71, R130 ;  /* 0x000000824747723e */ /* 0x000fe400000000ff */
[----:B------:R-:W0:Y:S01]  /*17a90*/  LDC.64 R130, c[0x0][0x2b8] ;  /* 0x0000ae00ff827b82 */ /* 0x000e220000000a00 */
[----:B------:R-:W-:Y:S01]  /*17aa0*/  F2FP.F16.F32.PACK_AB R70, R129, R70 ;  /* 0x000000468146723e */ /* 0x000fe200000000ff */
[C---:B0-----:R-:W-:Y:S01]  /*17ab0*/  IMAD.WIDE.U32 R130, R63.reuse, 0x10, R130 ;  /* 0x000000103f827825 */ /* 0x041fe200078e0082 */
[----:B------:R-:W-:-:S04]  /*17ac0*/  IADD3 R63, R63, 0x80, RZ ;  /* 0x000000803f3f7810 */ /* 0x000fc80007ffe0ff */
[----:B------:R4:W-:Y:S03]  /*17ad0*/  STG.E.128 desc[UR6][R130.64], R68 ;  /* 0x0000004482007986 */ /* 0x0009e6000c101d06 */
.L_x_9228:
[----:B------:R-:W-:Y:S05]  /*17ae0*/  BSYNC B0 ;  /* 0x0000000000007941 */ /* 0x000fea0003800000 */
.L_x_9227:
[----:B------:R-:W-:Y:S01]  /*17af0*/  LOP3.LUT P0, RZ, R7, 0x40, RZ, 0xc0, !PT ;  /* 0x0000004007ff7812 */ /* 0x000fe2000780c0ff */
[----:B------:R-:W-:-:S12]  /*17b00*/  BSSY B0, `(.L_x_9229) ;  /* 0x0000022000007945 */ /* 0x000fd80003800000 */
[----:B------:R-:W-:Y:S05]  /*17b10*/  @!P0 BRA `(.L_x_9230) ;  /* 0x0000000000808947 */ /* 0x000fea0003800000 */
[----:B01234-:R-:W-:Y:S01]  /*17b20*/  FADD.FTZ R68, R77, -UR34 ;  /* 0x800000224d447e21 */ /* 0x01ffe20008010000 */
        /* <DEDUP_REMOVED lines=28> */
[----:B0-----:R-:W-:-:S04]  /*17cf0*/  IMAD.WIDE.U32 R130, R63, 0x10, R130 ;  /* 0x000000103f827825 */ /* 0x001fc800078e0082 */
[----:B------:R-:W-:Y:S01]  /*17d00*/  VIADD R63, R63, 0x80 ;  /* 0x000000803f3f7836 */ /* 0x000fe20000000000 */
[----:B------:R0:W-:Y:S06]  /*17d10*/  STG.E.128 desc[UR6][R130.64], R68 ;  /* 0x0000004482007986 */ /* 0x0001ec000c101d06 */
.L_x_9230:
[----:B------:R-:W-:Y:S05]  /*17d20*/  BSYNC B0 ;  /* 0x0000000000007941 */ /* 0x000fea0003800000 */
.L_x_9229:
        /* <DEDUP_REMOVED lines=35> */
.L_x_9232:
[----:B------:R-:W-:Y:S05]  /*17f60*/  BSYNC B0 ;  /* 0x0000000000007941 */ /* 0x000fea0003800000 */
.L_x_9231:
        /* <DEDUP_REMOVED lines=32> */
[----:B0-----:R-:W-:-:S05]  /*18170*/  IMAD.WIDE.U32 R130, R63, 0x10, R130 ;  /* 0x000000103f827825 */ /* 0x001fca00078e0082 */
[----:B------:R0:W-:Y:S02]  /*18180*/  STG.E.128 desc[UR6][R130.64], R68 ;  /* 0x0000004482007986 */ /* 0x0001e4000c101d06 */
.L_x_9234:
[----:B------:R-:W-:Y:S05]  /*18190*/  BSYNC B0 ;  /* 0x0000000000007941 */ /* 0x000fea0003800000 */
.L_x_9233:
[----:B------:R-:W-:Y:S02]  /*181a0*/  LOP3.LUT P0, RZ, R7, 0x1, RZ, 0xc0, !PT ;  /* 0x0000000107ff7812 */ /* 0x000fe4000780c0ff */
[----:B------:R-:W-:Y:S02]  /*181b0*/  IADD3 R6, R6, UR32, RZ ;  /* 0x0000002006067c10 */ /* 0x000fe4000fffe0ff */
[----:B0-----:R-:W-:Y:S02]  /*181c0*/  SEL R129, RZ, 0x1, P0 ;  /* 0x00000001ff817807 */ /* 0x001fe40000000000 */
[----:B------:R-:W-:-:S13]  /*181d0*/  ISETP.GE.AND P0, PT, R6, UR33, PT ;  /* 0x0000002106007c0c */ /* 0x000fda000bf06270 */
[----:B------:R-:W-:Y:S05]  /*181e0*/  @!P0 BRA `(.L_x_9235) ;  /* 0xfffffe9800948947 */ /* 0x000fea000383ffff */
[----:B------:R-:W-:Y:S05]  /*181f0*/  EXIT ;  /* 0x000000000000794d */ /* 0x000fea0003800000 */
.L_x_9220:
[----:B------:R-:W-:Y:S01]  /*18200*/  HFMA2.MMA R129, -RZ, RZ, 0, 5.9604644775390625e-08 ;  /* 0x00000001ff817435 */ /* 0x000fe200000001ff */
[----:B------:R-:W-:Y:S01]  /*18210*/  IMAD.MOV.U32 R136, RZ, RZ, R133 ;  /* 0x000000ffff887224 */ /* 0x000fe200078e0085 */
[----:B------:R-:W-:Y:S01]  /*18220*/  MOV R130, 0x1f ;  /* 0x0000001f00827802 */ /* 0x000fe20000000f00 */
[----:B------:R-:W-:-:S08]  /*18230*/  IMAD.MOV.U32 R131, RZ, RZ, -0x1 ;  /* 0xffffffffff837424 */ /* 0x000fd000078e00ff */
[----:B------:R-:W-:Y:S05]  /*18240*/  WARPSYNC.COLLECTIVE R131, `(.L_x_9236) ;  /* 0x0000000083087348 */ /* 0x000fea0003c00000 */
[----:B------:R0:W1:Y:S02]  /*18250*/  SHFL.BFLY P6, R69, R136, R129, R130 ;  /* 0x0c00008188457389 */ /* 0x00006400000c0082 */
[----:B01----:R-:W-:Y:S01]  /*18260*/  ENDCOLLECTIVE ;  /* 0x000000000000791b */ /* 0x003fe20003800000 */
.L_x_9236:
[----:B------:R-:W-:Y:S01]  /*18270*/  HFMA2.MMA R129, -RZ, RZ, 0, 1.1920928955078125e-07 ;  /* 0x00000002ff817435 */ /* 0x000fe200000001ff */
[----:B------:R-:W-:-:S05]  /*18280*/  FADD.FTZ R134, R133, R69 ;  /* 0x0000004585867221 */ /* 0x000fca0000010000 */
[----:B------:R-:W-:-:S07]  /*18290*/  MOV R136, R134 ;  /* 0x0000008600887202 */ /* 0x000fce0000000f00 */
[----:B------:R-:W-:Y:S05]  /*182a0*/  WARPSYNC.COLLECTIVE R131, `(.L_x_9237) ;  /* 0x0000000083087348 */ /* 0x000fea0003c00000 */
[----:B------:R0:W1:Y:S02]  /*182b0*/  SHFL.BFLY P6, R69, R136, R129, R130 ;  /* 0x0c00008188457389 */ /* 0x00006400000c0082 */
[----:B01----:R-:W-:Y:S01]  /*182c0*/  ENDCOLLECTIVE ;  /* 0x000000000000791b */ /* 0x003fe20003800000 */
.L_x_9237:
[----:B------:R-:W-:Y:S02]  /*182d0*/  IMAD.MOV.U32 R129, RZ, RZ, 0x4 ;  /* 0x00000004ff817424 */ /* 0x000fe400078e00ff */
[----:B------:R-:W-:-:S07]  /*182e0*/  FADD.FTZ R136, R134, R69 ;  /* 0x0000004586887221 */ /* 0x000fce0000010000 */
[----:B------:R-:W-:Y:S05]  /*182f0*/  WARPSYNC.COLLECTIVE R131, `(.L_x_9238) ;  /* 0x0000000083087348 */ /* 0x000fea0003c00000 */
[----:B------:R0:W1:Y:S02]  /*18300*/  SHFL.BFLY P6, R69, R136, R129, R130 ;  /* 0x0c00008188457389 */ /* 0x00006400000c0082 */
[----:B01----:R-:W-:Y:S01]  /*18310*/  ENDCOLLECTIVE ;  /* 0x000000000000791b */ /* 0x003fe20003800000 */
.L_x_9238:
[----:B------:R-:W-:Y:S01]  /*18320*/  HFMA2.MMA R129, -RZ, RZ, 0, 4.76837158203125e-07 ;  /* 0x00000008ff817435 */ /* 0x000fe200000001ff */
[----:B------:R-:W-:-:S05]  /*18330*/  FADD.FTZ R137, R136, R69 ;  /* 0x0000004588897221 */ /* 0x000fca0000010000 */
[----:B------:R-:W-:-:S07]  /*18340*/  MOV R136, R137 ;  /* 0x0000008900887202 */ /* 0x000fce0000000f00 */
[----:B------:R-:W-:Y:S05]  /*18350*/  WARPSYNC.COLLECTIVE R131, `(.L_x_9239) ;  /* 0x0000000083087348 */ /* 0x000fea0003c00000 */
[----:B------:R0:W1:Y:S02]  /*18360*/  SHFL.BFLY P6, R69, R136, R129, R130 ;  /* 0x0c00008188457389 */ /* 0x00006400000c0082 */
[----:B01----:R-:W-:Y:S01]  /*18370*/  ENDCOLLECTIVE ;  /* 0x000000000000791b */ /* 0x003fe20003800000 */
.L_x_9239:
[----:B------:R-:W-:Y:S01]  /*18380*/  MOV R129, 0x10 ;  /* 0x0000001000817802 */ /* 0x000fe20000000f00 */
[----:B------:R-:W-:-:S04]  /*18390*/  FADD.FTZ R137, R137, R69 ;  /* 0x0000004589897221 */ /* 0x000fc80000010000 */
[----:B------:R-:W-:-:S07]  /*183a0*/  IMAD.MOV.U32 R136, RZ, RZ, R137 ;  /* 0x000000ffff887224 */ /* 0x000fce00078e0089 */
[----:B------:R-:W-:Y:S05]  /*183b0*/  WARPSYNC.COLLECTIVE R131, `(.L_x_9240) ;  /* 0x0000000083087348 */ /* 0x000fea0003c00000 */
[----:B------:R0:W1:Y:S02]  /*183c0*/  SHFL.BFLY P6, R69, R136, R129, R130 ;  /* 0x0c00008188457389 */ /* 0x00006400000c0082 */
[----:B01----:R-:W-:Y:S01]  /*183d0*/  ENDCOLLECTIVE ;  /* 0x000000000000791b */ /* 0x003fe20003800000 */
.L_x_9240:
        /* <DEDUP_REMOVED lines=117> */
[----:B------:R-:W-:-:S04]  /*18b30*/  HFMA2.MMA R130, -RZ, RZ, 0, 1.847743988037109375e-06 ;  /* 0x0000001fff827435 */ /* 0x000fc800000001ff */
[----:B------:R-:W-:-:S07]  /*18b40*/  MOV R136, R134 ;  /* 0x0000008600887202 */ /* 0x000fce0000000f00 */
[----:B------:R-:W-:Y:S05]  /*18b50*/  WARPSYNC.COLLECTIVE R131, `(.L_x_9241) ;  /* 0x0000000083087348 */ /* 0x000fea0003c00000 */
[----:B------:R0:W1:Y:S02]  /*18b60*/  SHFL.BFLY P6, R69, R136, R129, R130 ;  /* 0x0c00008188457389 */ /* 0x00006400000c0082 */
[----:B01----:R-:W-:Y:S01]  /*18b70*/  ENDCOLLECTIVE ;  /* 0x000000000000791b */ /* 0x003fe20003800000 */
.L_x_9241:
[----:B------:R-:W-:Y:S01]  /*18b80*/  MOV R129, 0x2 ;  /* 0x0000000200817802 */ /* 0x000fe20000000f00 */
[----:B------:R-:W-:-:S07]  /*18b90*/  FADD.FTZ R136, R134, R69 ;  /* 0x0000004586887221 */ /* 0x000fce0000010000 */
[----:B------:R-:W-:Y:S05]  /*18ba0*/  WARPSYNC.COLLECTIVE R131, `(.L_x_9242) ;  /* 0x0000000083087348 */ /* 0x000fea0003c00000 */
[----:B------:R0:W1:Y:S02]  /*18bb0*/  SHFL.BFLY P6, R69, R136, R129, R130 ;  /* 0x0c00008188457389 */ /* 0x00006400000c0082 */
[----:B01----:R-:W-:Y:S01]  /*18bc0*/  ENDCOLLECTIVE ;  /* 0x000000000000791b */ /* 0x003fe20003800000 */
.L_x_9242:
[----:B------:R-:W-:Y:S01]  /*18bd0*/  HFMA2.MMA R129, -RZ, RZ, 0, 2.384185791015625e-07 ;  /* 0x00000004ff817435 */ /* 0x000fe200000001ff */
[----:B------:R-:W-:-:S04]  /*18be0*/  FADD.FTZ R137, R136, R69 ;  /* 0x0000004588897221 */ /* 0x000fc80000010000 */
[----:B------:R-:W-:-:S07]  /*18bf0*/  IMAD.MOV.U32 R136, RZ, RZ, R137 ;  /* 0x000000ffff887224 */ /* 0x000fce00078e0089 */
[----:B------:R-:W-:Y:S05]  /*18c00*/  WARPSYNC.COLLECTIVE R131, `(.L_x_9243) ;  /* 0x0000000083087348 */ /* 0x000fea0003c00000 */
[----:B------:R0:W1:Y:S02]  /*18c10*/  SHFL.BFLY P6, R69, R136, R129, R130 ;  /* 0x0c00008188457389 */ /* 0x00006400000c0082 */
[----:B01----:R-:W-:Y:S01]  /*18c20*/  ENDCOLLECTIVE ;  /* 0x000000000000791b */ /* 0x003fe20003800000 */
.L_x_9243:
[----:B------:R-:W-:Y:S02]  /*18c30*/  IMAD.MOV.U32 R129, RZ, RZ, 0x8 ;  /* 0x00000008ff817424 */ /* 0x000fe400078e00ff */
[----:B------:R-:W-:-:S05]  /*18c40*/  FADD.FTZ R133, R137, R69 ;  /* 0x0000004589857221 */ /* 0x000fca0000010000 */
[----:B------:R-:W-:-:S07]  /*18c50*/  MOV R136, R133 ;  /* 0x0000008500887202 */ /* 0x000fce0000000f00 */
[----:B------:R-:W-:Y:S05]  /*18c60*/  WARPSYNC.COLLECTIVE R131, `(.L_x_9244) ;  /* 0x0000000083087348 */ /* 0x000fea0003c00000 */
[----:B------:R0:W1:Y:S02]  /*18c70*/  SHFL.BFLY P6, R69, R136, R129, R130 ;  /* 0x0c00008188457389 */ /* 0x00006400000c0082 */
[----:B01----:R-:W-:Y:S01]  /*18c80*/  ENDCOLLECTIVE ;  /* 0x000000000000791b */ /* 0x003fe20003800000 */
.L_x_9244:
[----:B------:R-:W-:Y:S01]  /*18c90*/  HFMA2.MMA R129, -RZ, RZ, 0, 9.5367431640625e-07 ;  /* 0x00000010ff817435 */ /* 0x000fe200000001ff */
[----:B------:R-:W-:-:S05]  /*18ca0*/  FADD.FTZ R133, R133, R69 ;  /* 0x0000004585857221 */ /* 0x000fca0000010000 */
[----:B------:R-:W-:-:S07]  /*18cb0*/  MOV R136, R133 ;  /* 0x0000008500887202 */ /* 0x000fce0000000f00 */
[----:B------:R-:W-:Y:S05]  /*18cc0*/  WARPSYNC.COLLECTIVE R131, `(.L_x_9245) ;  /* 0x0000000083087348 */ /* 0x000fea0003c00000 */
[----:B------:R0:W1:Y:S02]  /*18cd0*/  SHFL.BFLY P6, R69, R136, R129, R130 ;  /* 0x0c00008188457389 */ /* 0x00006400000c0082 */
[----:B01----:R-:W-:Y:S01]  /*18ce0*/  ENDCOLLECTIVE ;  /* 0x000000000000791b */ /* 0x003fe20003800000 */
.L_x_9245:
[----:B------:R-:W-:Y:S05]  /*18cf0*/  BRA `(.L_x_9246) ;  /* 0xffffffe0000c7947 */ /* 0x000fea000383ffff */
.L_x_9247:
        /* <DEDUP_REMOVED lines=16> */
.L_x_45988:


//--------------------- .text._ZN10layer_norm13ln_fwd_kernelINS_13Kernel_traitsI6__halfS2_S2_S2_fjLj7168ELj1ELj1ELj4ELj16ENS_18Kernel_traits_baseILj7168ES2_S2_S2_S2_fjLj128EEEEELb1ELb1ELb0ELb1EEEvNS_9FwdParamsE --------------------------
	.section	.text._ZN10layer_norm13ln_fwd_kernelINS_13Kernel_traitsI6__halfS2_S2_S2_fjLj7168ELj1ELj1ELj4ELj16ENS_18Kernel_traits_baseILj7168ES2_S2_S2_S2_fjLj128EEEEELb1ELb1ELb0ELb1EEEvNS_9FwdParamsE,"ax",@progbits
	.align	128
        .global         _ZN10layer_norm13ln_fwd_kernelINS_13Kernel_traitsI6__halfS2_S2_S2_fjLj7168ELj1ELj1ELj4ELj16ENS_18Kernel_traits_baseILj7168ES2_S2_S2_S2_fjLj128EEEEELb1ELb1ELb0ELb1EEEvNS_9FwdParamsE
        .type           _ZN10layer_norm13ln_fwd_kernelINS_13Kernel_traitsI6__halfS2_S2_S2_fjLj7168ELj1ELj1ELj4ELj16ENS_18Kernel_traits_baseILj7168ES2_S2_S2_S2_fjLj128EEEEELb1ELb1ELb0ELb1EEEvNS_9FwdParamsE,@function
        .size           _ZN10layer_norm13ln_fwd_kernelINS_13Kernel_traitsI6__halfS2_S2_S2_fjLj7168ELj1ELj1ELj4ELj16ENS_18Kernel_traits_baseILj7168ES2_S2_S2_S2_fjLj128EEEEELb1ELb1ELb0ELb1EEEvNS_9FwdParamsE,(.L_x_45989 - _ZN10layer_norm13ln_fwd_kernelINS_13Kernel_traitsI6__halfS2_S2_S2_fjLj7168ELj1ELj1ELj4ELj16ENS_18Kernel_traits_baseILj7168ES2_S2_S2_S2_fjLj128EEEEELb1ELb1ELb0ELb1EEEvNS_9FwdParamsE)
        .other          _ZN10layer_norm13ln_fwd_kernelINS_13Kernel_traitsI6__halfS2_S2_S2_fjLj7168ELj1ELj1ELj4ELj16ENS_18Kernel_traits_baseILj7168ES2_S2_S2_S2_fjLj128EEEEELb1ELb1ELb0ELb1EEEvNS_9FwdParamsE,@"STO_CUDA_ENTRY STV_DEFAULT"
_ZN10layer_norm13ln_fwd_kernelINS_13Kernel_traitsI6__halfS2_S2_S2_fjLj7168ELj1ELj1ELj4ELj16ENS_18Kernel_traits_baseILj7168ES2_S2_S2_S2_fjLj128EEEEELb1ELb1ELb0ELb1EEEvNS_9FwdParamsE:
.text._ZN10layer_norm13ln_fwd_kernelINS_13Kernel_traitsI6__halfS2_S2_S2_fjLj7168ELj1ELj1ELj4ELj16ENS_18Kernel_traits_baseILj7168ES2_S2_S2_S2_fjLj128EEEEELb1ELb1ELb0ELb1EEEvNS_9FwdParamsE:
[----:B------:R-:W-:Y:S01]  /*0000*/  LDC R1, c[0x0][0x28] ;  /* 0x00000a00ff017b82 */ /* 0x000fe20000000800 */
[----:B------:R-:W0:Y:S07]  /*0010*/  S2R R0, SR_TID.X ;  /* 0x0000000000007919 */ /* 0x000e2e0000002100 */
[----:B------:R-:W1:Y:S01]  /*0020*/  LDC.64 R12, c[0x0][0x2c8] ;  /* 0x0000b200ff0c7b82 */ /* 0x000e620000000a00 */
[----:B------:R-:W-:Y:S01]  /*0030*/  ULDC.64 UR6, c[0x0][0x2e0] ;  /* 0x0000b80000067ab9 */ /* 0x000fe20000000a00 */
[----:B------:R-:W-:Y:S01]  /*0040*/  ULDC.U8 UR4, c[0x0][0x2f4] ;  /* 0x0000bd0000047ab9 */ /* 0x000fe20000000000 */
[----:B------:R-:W-:-:S05]  /*0050*/  MOV R122, UR6 ;  /* 0x00000006007a7c02 */ /* 0x000fca0008000f00 */
[----:B------:R-:W2:Y:S01]  /*0060*/  LDC R218, c[0x0][0x2e8] ;  /* 0x0000ba00ffda7b82 */ /* 0x000ea20000000800 */
[----:B------:R-:W-:Y:S01]  /*0070*/  MOV R123, UR7 ;  /* 0x00000007007b7c02 */ /* 0x000fe20008000f00 */
[----:B------:R-:W-:Y:S01]  /*0080*/  ULDC.64 UR6, c[0x0][0x2c8] ;  /* 0x0000b20000067ab9 */ /* 0x000fe20000000a00 */
[----:B------:R-:W-:Y:S01]  /*0090*/  ISETP.NE.AND P1, PT, RZ, UR4, PT ;  /* 0x00000004ff007c0c */ /* 0x000fe2000bf25270 */
[----:B------:R-:W-:-:S04]  /*00a0*/  ULDC.64 UR4, c[0x0][0x208] ;  /* 0x0000820000047ab9 */ /* 0x000fc80000000a00 */
[----:B------:R-:W2:Y:S01]  /*00b0*/  LDC R219, c[0x0][0x2ec] ;  /* 0x0000bb00ffdb7b82 */ /* 0x000ea20000000800 */
[----:B------:R-:W-:Y:S01]  /*00c0*/  ISETP.NE.U32.AND P0, PT, RZ, UR6, PT ;  /* 0x00000006ff007c0c */ /* 0x000fe2000bf05070 */
[----:B------:R-:W3:Y:S01]  /*00d0*/  S2R R15, SR_CTAID.X ;  /* 0x00000000000f7919 */ /* 0x000ee20000002500 */
[----:B------:R-:W-:Y:S01]  /*00e0*/  ULDC UR6, c[0x0][0x214] ;  /* 0x0000850000067ab9 */ /* 0x000fe20000000800 */
[----:B------:R-:W-:Y:S01]  /*00f0*/  ULDC.64 UR8, c[0x0][0x278] ;  /* 0x00009e0000087ab9 */ /* 0x000fe20000000a00 */
[----:B------:R-:W-:-:S03]  /*0100*/  ISETP.NE.AND.EX P0, PT, RZ, UR7, PT, P0 ;  /* 0x00000007ff007c0c */ /* 0x000fc6000bf05300 */
[----:B------:R-:W5:Y:S01]  /*0110*/  @P1 LDG.E.64 R122, desc[UR4][R122.64] ;  /* 0x000000047a7a1981 */ /* 0x000f62000c1e1b00 */
[----:B0-----:R-:W-:-:S05]  /*0120*/  LOP3.LUT R42, R0, 0x7f, RZ, 0xc0, !PT ;  /* 0x0000007f002a7812 */ /* 0x001fca00078ec0ff */
[----:B-1----:R-:W-:Y:S01]  /*0130*/  IMAD.WIDE.U32 R12, R42, 0x10, R12 ;  /* 0x000000102a0c7825 */ /* 0x002fe200078e000c */
[----:B--2---:R0:W5:Y:S04]  /*0140*/  @P1 LDG.E.64 R2, desc[UR4][R218.64] ;  /* 0x00000004da021981 */ /* 0x004168000c1e1b00 */
[----:B------:R0:W5:Y:S04]  /*0150*/  @P0 LDG.E.128 R8, desc[UR4][R12.64] ;  /* 0x000000040c080981 */ /* 0x000168000c1e1d00 */
[----:B------:R0:W5:Y:S04]  /*0160*/  @P0 LDG.E.128 R4, desc[UR4][R12.64+0x800] ;  /* 0x000800040c040981 */ /* 0x000168000c1e1d00 */
[----:B------:R0:W5:Y:S04]  /*0170*/  @P0 LDG.E.128 R116, desc[UR4][R12.64+0x1000] ;  /* 0x001000040c740981 */ /* 0x000168000c1e1d00 */
[----:B------:R0:W5:Y:S04]  /*0180*/  @P0 LDG.E.128 R44, desc[UR4][R12.64+0x1800] ;  /* 0x001800040c2c0981 */ /* 0x000168000c1e1d00 */
[----:B------:R0:W5:Y:S04]  /*0190*/  @P0 LDG.E.128 R108, desc[UR4][R12.64+0x2000] ;  /* 0x002000040c6c0981 */ /* 0x000168000c1e1d00 */
[----:B------:R0:W5:Y:S04]  /*01a0*/  @P0 LDG.E.128 R104, desc[UR4][R12.64+0x2800] ;  /* 0x002800040c680981 */ /* 0x000168000c1e1d00 */
[----:B------:R0:W5:Y:S01]  /*01b0*/  @P0 LDG.E.128 R100, desc[UR4][R12.64+0x3000] ;  /* 0x003000040c640981 */ /* 0x000162000c1e1d00 */
[----:B---3--:R-:W-:-:S04]  /*01c0*/  LEA.HI R168, R0, R15, RZ, 0x19 ;  /* 0x0000000f00a87211 */ /* 0x008fc800078fc8ff */
[----:B------:R-:W-:Y:S01]  /*01d0*/  ISETP.GE.AND P2, PT, R168, UR6, PT ;  /* 0x00000006a8007c0c */ /* 0x000fe2000bf46270 */
[----:B------:R-:W-:Y:S01]  /*01e0*/  ULDC UR6, c[0x0][0x0] ;  /* 0x0000000000067ab9 */ /* 0x000fe20000000800 */
[----:B------:R-:W-:Y:S01]  /*01f0*/  LEA R14, P3, R42, UR8, 0x4 ;  /* 0x000000082a0e7c11 */ /* 0x000fe2000f8620ff */
[----:B------:R-:W-:-:S04]  /*0200*/  IMAD R166, R15, UR6, R0 ;  /* 0x000000060fa67c24 */ /* 0x000fc8000f8e0200 */
[----:B------:R-:W-:-:S06]  /*0210*/  IMAD.X R15, RZ, RZ, UR9, P3 ;  /* 0x00000009ff0f7e24 */ /* 0x000fcc00098e06ff */
[----:B0-----:R-:W-:Y:S05]  /*0220*/  @P2 EXIT ;  /* 0x000000000000294d */ /* 0x001fea0003800000 */
[----:B------:R-:W-:Y:S01]  /*0230*/  SHF.L.U32 R0, R0, 0x4, RZ ;  /* 0x0000000400007819 */ /* 0x000fe200000006ff */
[----:B------:R-:W0:Y:S01]  /*0240*/  @P1 LDC R17, c[0x0][0x2f0] ;  /* 0x0000bc00ff111b82 */ /* 0x000e220000000800 */
[----:B------:R-:W5:Y:S04]  /*0250*/  LDG.E.128 R96, desc[UR4][R14.64] ;  /* 0x000000040e607981 */ /* 0x000f68000c1e1d00 */
[----:B------:R-:W5:Y:S01]  /*0260*/  LDG.E.128 R92, desc[UR4][R14.64+0x800] ;  /* 0x000800040e5c7981 */ /* 0x000f62000c1e1d00 */
[----:B------:R-:W-:Y:S02]  /*0270*/  LOP3.LUT R0, R0, 0x7f0, RZ, 0xc0, !PT ;  /* 0x000007f000007812 */ /* 0x000fe400078ec0ff */
[----:B------:R-:W1:Y:S01]  /*0280*/  LDC.64 R12, c[0x0][0x260] ;  /* 0x00009800ff0c7b82 */ /* 0x000e620000000a00 */
[----:B------:R-:W5:Y:S01]  /*0290*/  LDG.E.128 R88, desc[UR4][R14.64+0x1000] ;  /* 0x001000040e587981 */ /* 0x000f62000c1e1d00 */
[----:B------:R-:W-:-:S03]  /*02a0*/  IADD3 R112, P2, R0, UR8, RZ ;  /* 0x0000000800707c10 */ /* 0x000fc6000ff5e0ff */
[----:B------:R-:W5:Y:S01]  /*02b0*/  LDG.E.128 R84, desc[UR4][R14.64+0x1800] ;  /* 0x001800040e547981 */ /* 0x000f62000c1e1d00 */
[----:B------:R-:W-:-:S03]  /*02c0*/  IADD3.X R113, RZ, UR9, RZ, P2, !PT ;  /* 0x00000009ff717c10 */ /* 0x000fc600097fe4ff */
[----:B------:R-:W5:Y:S04]  /*02d0*/  LDG.E.128 R80, desc[UR4][R14.64+0x2000] ;  /* 0x002000040e507981 */ /* 0x000f68000c1e1d00 */
[----:B------:R2:W5:Y:S02]  /*02e0*/  LDG.E.128 R76, desc[UR4][R14.64+0x2800] ;  /* 0x002800040e4c7981 */ /* 0x000564000c1e1d00 */
[C---:B-----5:R-:W-:Y:S02]  /*02f0*/  IADD3 R41, R123.reuse, -0x4498517b, RZ ;  /* 0xbb67ae857b297810 */ /* 0x060fe40007ffe0ff */
[----:B------:R-:W-:Y:S01]  /*0300*/  IADD3 R40, R122, -0x61c88647, RZ ;  /* 0x9e3779b97a287810 */ /* 0x000fe20007ffe0ff */
[----:B------:R-:W3:Y:S01]  /*0310*/  LDG.E.128 R112, desc[UR4][R112.64+0x3000] ;  /* 0x0030000470707981 */ /* 0x000ee2000c1e1d00 */
[----:B0-----:R-:W-:Y:S01]  /*0320*/  @P1 IADD3 R218, P2, R2, R17, RZ ;  /* 0x0000001102da1210 */ /* 0x001fe20007f5e0ff */
[C---:B------:R-:W-:Y:S01]  /*0330*/  VIADD R39, R122.reuse, 0x3c6ef372 ;  /* 0x3c6ef3727a277836 */ /* 0x040fe20000000000 */
[C---:B------:R-:W-:Y:S01]  /*0340*/  IADD3 R38, R123.reuse, 0x76cf5d0a, RZ ;  /* 0x76cf5d0a7b267810 */ /* 0x040fe20007ffe0ff */
[C---:B------:R-:W-:Y:S01]  /*0350*/  VIADD R36, R122.reuse, 0xdaa66d2b ;  /* 0xdaa66d2b7a247836 */ /* 0x040fe20000000000 */
[C---:B------:R-:W-:Y:S01]  /*0360*/  IADD3 R37, R123.reuse, 0x32370b8f, RZ ;  /* 0x32370b8f7b257810 */ /* 0x040fe20007ffe0ff */
[----:B------:R-:W-:Y:S01]  /*0370*/  @P1 IMAD.X R219, RZ, RZ, R3, P2 ;  /* 0x000000ffffdb1224 */ /* 0x000fe200010e0603 */
[----:B------:R-:W-:Y:S01]  /*0380*/  IADD3 R35, R122, 0x78dde6e4, RZ ;  /* 0x78dde6e47a237810 */ /* 0x000fe20007ffe0ff */
[----:B-1----:R-:W-:Y:S01]  /*0390*/  IMAD.WIDE.U32 R12, R42, 0x10, R12 ;  /* 0x000000102a0c7825 */ /* 0x002fe200078e000c */
[C---:B------:R-:W-:Y:S01]  /*03a0*/  IADD3 R34, R123.reuse, -0x126145ec, RZ ;  /* 0xed9eba147b227810 */ /* 0x040fe20007ffe0ff */
[----:B------:R-:W-:Y:S01]  /*03b0*/  ULDC.64 UR6, c[0x0][0x270] ;  /* 0x00009c0000067ab9 */ /* 0x000fe20000000a00 */
[--C-:B------:R-:W-:Y:S01]  /*03c0*/  SHF.R.U64 R167, R218, 0x2, R219.reuse ;  /* 0x00000002daa77819 */ /* 0x100fe200000012db */
[----:B--2---:R-:W-:Y:S01]  /*03d0*/  IMAD.WIDE.U32 R14, R166, -0x326172a9, RZ ;  /* 0xcd9e8d57a60e7825 */ /* 0x004fe200078e00ff */
[----:B------:R-:W-:Y:S01]  /*03e0*/  SHF.R.U32.HI R169, RZ, 0x2, R219 ;  /* 0x00000002ffa97819 */ /* 0x000fe200000116db */
[----:B------:R-:W5:Y:S02]  /*03f0*/  LDG.E.128 R72, desc[UR4][R12.64] ;  /* 0x000000040c487981 */ /* 0x000f64000c1e1d00 */
[----:B------:R-:W-:Y:S01]  /*0400*/  VIADD R33, R123, 0xa9066899 ;  /* 0xa90668997b217836 */ /* 0x000fe20000000000 */
[C---:B------:R-:W-:Y:S01]  /*0410*/  IADD3 R32, R122.reuse, 0x1715609d, RZ ;  /* 0x1715609d7a207810 */ /* 0x040fe20007ffe0ff */
[----:B------:R-:W-:Y:S01]  /*0420*/  IMAD.WIDE.U32 R2, R167, -0x2daee0ad, RZ ;  /* 0xd2511f53a7027825 */ /* 0x000fe200078e00ff */
[----:B------:R-:W-:Y:S01]  /*0430*/  LOP3.LUT R16, R15, R169, R122, 0x96, !PT ;  /* 0x000000a90f107212 */ /* 0x000fe200078e967a */
[----:B------:R-:W5:Y:S01]  /*0440*/  LDG.E.128 R68, desc[UR4][R12.64+0x800] ;  /* 0x000800040c447981 */ /* 0x000f62000c1e1d00 */
[----:B------:R-:W-:Y:S01]  /*0450*/  IADD3 R31, R122, -0x4ab325aa, RZ ;  /* 0xb54cda567a1f7810 */ /* 0x000fe20007ffe0ff */
[----:B------:R-:W-:Y:S01]  /*0460*/  VIADD R30, R123, 0x646e171e ;  /* 0x646e171e7b1e7836 */ /* 0x000fe20000000000 */
[----:B------:R-:W-:Y:S01]  /*0470*/  LOP3.LUT R0, R3, R123, RZ, 0x3c, !PT ;  /* 0x0000007b03007212 */ /* 0x000fe200078e3cff */
[----:B------:R-:W5:Y:S01]  /*0480*/  LDG.E.128 R64, desc[UR4][R12.64+0x1000] ;  /* 0x001000040c407981 */ /* 0x000f62000c1e1d00 */
[----:B------:R-:W-:Y:S01]  /*0490*/  IMAD.WIDE.U32 R16, R16, -0x2daee0ad, RZ ;  /* 0xd2511f5310107825 */ /* 0x000fe200078e00ff */
[----:B------:R-:W-:-:S02]  /*04a0*/  IADD3 R29, R123, 0x1fd5c5a3, RZ ;  /* 0x1fd5c5a37b1d7810 */ /* 0x000fc40007ffe0ff */
[----:B------:R-:W-:Y:S01]  /*04b0*/  IADD3 R28, R122, 0x5384540f, RZ ;  /* 0x5384540f7a1c7810 */ /* 0x000fe20007ffe0ff */
[----:B------:R-:W5:Y:S01]  /*04c0*/  LDG.E.128 R60, desc[UR4][R12.64+0x1800] ;  /* 0x001800040c3c7981 */ /* 0x000f62000c1e1d00 */
[----:B------:R-:W-:Y:S02]  /*04d0*/  @!P0 CS2R R8, SRZ ;  /* 0x0000000000088805 */ /* 0x000fe4000001ff00 */
[----:B------:R-:W-:Y:S02]  /*04e0*/  @!P0 CS2R R10, SRZ ;  /* 0x00000000000a8805 */ /* 0x000fe4000001ff00 */
[----:B------:R-:W-:Y:S01]  /*04f0*/  @!P0 CS2R R4, SRZ ;  /* 0x0000000000048805 */ /* 0x000fe2000001ff00 */
[----:B------:R-:W5:Y:S01]  /*0500*/  LDG.E.128 R56, desc[UR4][R12.64+0x2000] ;  /* 0x002000040c387981 */ /* 0x000f62000c1e1d00 */
[----:B------:R-:W-:Y:S02]  /*0510*/  @!P0 CS2R R6, SRZ ;  /* 0x0000000000068805 */ /* 0x000fe4000001ff00 */
[----:B------:R-:W-:-:S02]  /*0520*/  @!P0 CS2R R116, SRZ ;  /* 0x0000000000748805 */ /* 0x000fc4000001ff00 */
[----:B------:R-:W-:Y:S01]  /*0530*/  @!P0 CS2R R118, SRZ ;  /* 0x0000000000768805 */ /* 0x000fe2000001ff00 */
[----:B------:R-:W5:Y:S01]  /*0540*/  LDG.E.128 R52, desc[UR4][R12.64+0x2800] ;  /* 0x002800040c347981 */ /* 0x000f62000c1e1d00 */
[----:B------:R-:W-:Y:S02]  /*0550*/  @!P0 CS2R R44, SRZ ;  /* 0x00000000002c8805 */ /* 0x000fe4000001ff00 */
[----:B------:R-:W-:Y:S02]  /*0560*/  @!P0 CS2R R46, SRZ ;  /* 0x00000000002e8805 */ /* 0x000fe4000001ff00 */
[----:B------:R-:W-:Y:S01]  /*0570*/  @!P0 CS2R R108, SRZ ;  /* 0x00000000006c8805 */ /* 0x000fe2000001ff00 */
[----:B------:R0:W5:Y:S01]  /*0580*/  LDG.E.128 R48, desc[UR4][R12.64+0x3000] ;  /* 0x003000040c307981 */ /* 0x000162000c1e1d00 */
[----:B------:R-:W-:Y:S02]  /*0590*/  LOP3.LUT R15, R17, R2, R41, 0x96, !PT ;  /* 0x00000002110f7212 */ /* 0x000fe400078e9629 */
[----:B------:R-:W-:-:S02]  /*05a0*/  @!P0 CS2R R110, SRZ ;  /* 0x00000000006e8805 */ /* 0x000fc4000001ff00 */
[----:B------:R-:W-:Y:S02]  /*05b0*/  @!P0 CS2R R104, SRZ ;  /* 0x0000000000688805 */ /* 0x000fe4000001ff00 */
[----:B------:R-:W-:Y:S02]  /*05c0*/  @!P0 CS2R R106, SRZ ;  /* 0x00000000006a8805 */ /* 0x000fe4000001ff00 */
[----:B------:R-:W-:Y:S02]  /*05d0*/  @!P0 CS2R R100, SRZ ;  /* 0x0000000000648805 */ /* 0x000fe4000001ff00 */
[----:B------:R-:W-:Y:S01]  /*05e0*/  @!P0 CS2R R102, SRZ ;  /* 0x0000000000668805 */ /* 0x000fe2000001ff00 */
[C---:B------:R-:W-:Y:S01]  /*05f0*/  VIADD R27, R122.reuse, 0xf1bbcdc8 ;  /* 0xf1bbcdc87a1b7836 */ /* 0x040fe20000000000 */
[C---:B------:R-:W-:Y:S01]  /*0600*/  IADD3 R26, R123.reuse, -0x24c28bd8, RZ ;  /* 0xdb3d74287b1a7810 */ /* 0x040fe20007ffe0ff */
[----:B------:R-:W-:Y:S01]  /*0610*/  VIADD R154, R122, 0x8ff34781 ;  /* 0x8ff347817a9a7836 */ /* 0x000fe20000000000 */
[----:B------:R-:W-:Y:S01]  /*0620*/  IADD3 R153, R123, -0x695add53, RZ ;  /* 0x96a522ad7b997810 */ /* 0x000fe20007ffe0ff */
[----:B0-----:R-:W-:Y:S01]  /*0630*/  IMAD.WIDE.U32 R12, R0, -0x326172a9, RZ ;  /* 0xcd9e8d57000c7825 */ /* 0x001fe200078e00ff */
[----:B------:R-:W-:Y:S01]  /*0640*/  LOP3.LUT R43, R43, 0xfffffff7, RZ, 0xc0, !PT ;  /* 0xfffffff72b2b7812 */ /* 0x000fe200078ec0ff */
[----:B------:R-:W-:Y:S01]  /*0650*/  HFMA2.MMA R177, -RZ, RZ, 0, 5.9604644775390625e-08 ;  /* 0x00000001ffb17435 */ /* 0x000fe200000001ff */
[----:B------:R-:W-:Y:S01]  /*0660*/  MOV R171, RZ ;  /* 0x000000ff00ab7202 */ /* 0x000fe20000000f00 */
[----:B------:R-:W-:Y:S01]  /*0670*/  ULDC UR10, c[0x0][0x290] ;  /* 0x0000a400000a7ab9 */ /* 0x000fe20000000800 */
[----:B------:R-:W-:Y:S01]  /*0680*/  LOP3.LUT R2, R13, R40, R14, 0x96, !PT ;  /* 0x000000280d027212 */ /* 0x000fe200078e960e */
[----:B------:R-:W-:Y:S01]  /*0690*/  IMAD.WIDE.U32 R14, R15, -0x326172a9, RZ ;  /* 0xcd9e8d570f0e7825 */ /* 0x000fe200078e00ff */
[----:B------:R-:W-:Y:S01]  /*06a0*/  ULDC.64 UR8, c[0x0][0x230] ;  /* 0x00008c0000087ab9 */ /* 0x000fe20000000a00 */
[----:B------:R-:W-:Y:S01]  /*06b0*/  ULDC.64 UR12, c[0x0][0x2b8] ;  /* 0x0000ae00000c7ab9 */ /* 0x000fe20000000a00 */
[----:B------:R-:W-:Y:S01]  /*06c0*/  ULDC.64 UR14, c[0x0][0x210] ;  /* 0x00008400000e7ab9 */ /* 0x000fe20000000a00 */
        /* <DEDUP_REMOVED lines=23> */
[----:B------:R-:W-:Y:S01]  /*0840*/  IMAD.HI.U32 R0, R156, -0x326172a9, RZ ;  /* 0xcd9e8d579c007827 */ /* 0x000fe200078e00ff */
[----:B------:R-:W-:Y:S01]  /*0850*/  ISETP.NE.U32.AND P0, PT, RZ, UR6, PT ;  /* 0x00000006ff007c0c */ /* 0x000fe2000bf05070 */
[----:B------:R-:W-:Y:S02]  /*0860*/  ULDC UR6, c[0x0][0x218] ;  /* 0x0000860000067ab9 */ /* 0x000fe40000000800 */
[----:B------:R-:W-:Y:S01]  /*0870*/  IMAD.HI.U32 R3, R157, -0x2daee0ad, RZ ;  /* 0xd2511f539d037827 */ /* 0x000fe200078e00ff */
[----:B------:R-:W-:Y:S01]  /*0880*/  ISETP.NE.AND.EX P0, PT, RZ, UR7, PT, P0 ;  /* 0x00000007ff007c0c */ /* 0x000fe2000bf05300 */
[----:B------:R-:W-:Y:S01]  /*0890*/  ULDC.U8 UR7, c[0x0][0x2a0] ;  /* 0x0000a80000077ab9 */ /* 0x000fe20000000000 */
[----:B------:R-:W-:Y:S02]  /*08a0*/  LOP3.LUT R158, R0, R16, R27, 0x96, !PT ;  /* 0x00000010009e7212 */ /* 0x000fe400078e961b */
[----:B------:R-:W-:Y:S01]  /*08b0*/  LOP3.LUT R170, R3, R12, R26, 0x96, !PT ;  /* 0x0000000c03aa7212 */ /* 0x000fe200078e961a */
[----:B------:R-:W-:-:S02]  /*08c0*/  HADD2.F32 R147, -RZ, R101.H0_H0 ;  /* 0x20000065ff937230 */ /* 0x000fc40000004100 */
[----:B------:R-:W-:Y:S02]  /*08d0*/  HADD2.F32 R148, -RZ, R101.H1_H1 ;  /* 0x30000065ff947230 */ /* 0x000fe40000004100 */
[----:B------:R-:W-:Y:S02]  /*08e0*/  IMAD R157, R157, -0x2daee0ad, RZ ;  /* 0xd2511f539d9d7824 */ /* 0x000fe400078e02ff */
[----:B------:R-:W-:-:S04]  /*08f0*/  IMAD.WIDE.U32 R158, R158, -0x2daee0ad, RZ ;  /* 0xd2511f539e9e7825 */ /* 0x000fc800078e00ff */
[----:B------:R-:W-:Y:S02]  /*0900*/  IMAD R156, R156, -0x326172a9, RZ ;  /* 0xcd9e8d579c9c7824 */ /* 0x000fe400078e02ff */
[----:B------:R-:W-:Y:S01]  /*0910*/  IMAD.HI.U32 R101, R170, -0x326172a9, RZ ;  /* 0xcd9e8d57aa657827 */ /* 0x000fe200078e00ff */
[----:B------:R-:W-:-:S03]  /*0920*/  LOP3.LUT R157, R159, R157, R153, 0x96, !PT ;  /* 0x0000009d9f9d7212 */ /* 0x000fc600078e9699 */
        /* <DEDUP_REMOVED lines=9> */
[----:B------:R-:W-:Y:S01]  /*09c0*/  HADD2.F32 R128, -RZ, R46.H1_H1 ;  /* 0x3000002eff807230 */ /* 0x000fe20000004100 */
[----:B------:R-:W-:Y:S01]  /*09d0*/  LOP3.LUT R156, R101, R156, R154, 0x96, !PT ;  /* 0x0000009c659c7212 */ /* 0x000fe200078e969a */
[--C-:B------:R-:W-:Y:S01]  /*09e0*/  HADD2.F32 R25, -RZ, R8.reuse.H0_H0 ;  /* 0x20000008ff197230 */ /* 0x100fe20000004100 */
[----:B------:R-:W-:Y:S01]  /*09f0*/  @P0 LOP3.LUT R43, R43, 0x8, RZ, 0xfc, !PT ;  /* 0x000000082b2b0812 */ /* 0x000fe200078efcff */
        /* <DEDUP_REMOVED lines=45> */
[--C-:B---3--:R-:W-:Y:S02]  /*0cd0*/  HADD2.F32 R155, -RZ, R112.reuse.H0_H0 ;  /* 0x20000070ff9b7230 */ /* 0x108fe40000004100 */
[----:B------:R-:W-:Y:S02]  /*0ce0*/  HADD2.F32 R159, -RZ, R112.H1_H1 ;  /* 0x30000070ff9f7230 */ /* 0x000fe40000004100 */
[--C-:B------:R-:W-:Y:S02]  /*0cf0*/  HADD2.F32 R160, -RZ, R113.reuse.H0_H0 ;  /* 0x20000071ffa07230 */ /* 0x100fe40000004100 */
[----:B------:R-:W-:Y:S02]  /*0d00*/  HADD2.F32 R161, -RZ, R113.H1_H1 ;  /* 0x30000071ffa17230 */ /* 0x000fe40000004100 */
[--C-:B------:R-:W-:Y:S02]  /*0d10*/  HADD2.F32 R162, -RZ, R114.reuse.H0_H0 ;  /* 0x20000072ffa27230 */ /* 0x100fe40000004100 */
[----:B------:R-:W-:-:S02]  /*0d20*/  HADD2.F32 R163, -RZ, R114.H1_H1 ;  /* 0x30000072ffa37230 */ /* 0x000fc40000004100 */
[--C-:B------:R-:W-:Y:S02]  /*0d30*/  HADD2.F32 R164, -RZ, R115.reuse.H0_H0 ;  /* 0x20000073ffa47230 */ /* 0x100fe40000004100 */
[----:B------:R-:W-:-:S07]  /*0d40*/  HADD2.F32 R165, -RZ, R115.H1_H1 ;  /* 0x30000073ffa57230 */ /* 0x000fce0000004100 */
.L_x_9641:
        /* <DEDUP_REMOVED lines=18> */
[----:B------:R-:W-:Y:S02]  /*0e70*/  IMAD.MOV.U32 R182, RZ, RZ, 0x3f800000 ;  /* 0x3f800000ffb67424 */ /* 0x000fe400078e00ff */
[----:B---3--:R-:W-:Y:S01]  /*0e80*/  @P2 HADD2.F32 R182, -RZ, R108.H0_H0 ;  /* 0x2000006cffb62230 */ /* 0x008fe20000004100 */
[----:B------:R-:W-:-:S08]  /*0e90*/  IADD3 R108, R218, 0x1, RZ ;  /* 0x00000001da6c7810 */ /* 0x000fd00007ffe0ff */
        /* <DEDUP_REMOVED lines=9> */
.L_x_9249:
[----:B------:R-:W-:-:S07]  /*0f30*/  MOV R119, R170 ;  /* 0x000000aa00777202 */ /* 0x000fce0000000f00 */
.L_x_9250:
[----:B------:R-:W-:Y:S05]  /*0f40*/  BSYNC B0 ;  /* 0x0000000000007941 */ /* 0x000fea0003800000 */
.L_x_9248:
        /* <DEDUP_REMOVED lines=16> */
.L_x_9254:
[----:B------:R-:W-:Y:S05]  /*1050*/  BSYNC B1 ;  /* 0x0000000000017941 */ /* 0x000fea0003800000 */
.L_x_9253:
        /* <DEDUP_REMOVED lines=44> */
.L_x_9252:
[----:B------:R-:W-:Y:S05]  /*1320*/  BSYNC B0 ;  /* 0x0000000000007941 */ /* 0x000fea0003800000 */
.L_x_9251:
[----:B------:R-:W0:Y:S01]  /*1330*/  LDC R181, c[0x0][0x298] ;  /* 0x0000a600ffb57b82 */ /* 0x000e220000000800 */
[----:B------:R-:W-:Y:S01]  /*1340*/  HFMA2.MMA R179, -RZ, RZ, 0.1171875, 0 ;  /* 0x2f800000ffb37435 */ /* 0x000fe200000001ff */
[----:B------:R-:W-:Y:S01]  /*1350*/  I2FP.F32.U32 R112, R119 ;  /* 0x0000007700707245 */ /* 0x000fe20000201000 */
[----:B-----5:R-:W-:Y:S01]  /*1360*/  HADD2.F32 R113, -RZ, R104.H0_H0 ;  /* 0x20000068ff717230 */ /* 0x020fe20000004100 */
[----:B------:R-:W-:Y:S01]  /*1370*/  BSSY B0, `(.L_x_9255) ;  /* 0x0000018000007945 */ /* 0x000fe20003800000 */
[----:B------:R-:W-:Y:S02]  /*1380*/  HADD2.F32 R119, -RZ, R96.H0_H0 ;  /* 0x20000060ff777230 */ /* 0x000fe40000004100 */
[----:B------:R-:W-:Y:S01]  /*1390*/  @P0 HADD2.F32 R114, -RZ, R100.H0_H0 ;  /* 0x20000064ff720230 */ /* 0x000fe20000004100 */
[----:B------:R-:W1:Y:S03]  /*13a0*/  LDC R180, c[0x0][0x294] ;  /* 0x0000a500ffb47b82 */ /* 0x000e660000000800 */
[----:B------:R-:W-:Y:S01]  /*13b0*/  FFMA.FTZ R109, R112, R179, 1.1641532182693481445e-10 ;  /* 0x2f000000706d7423 */ /* 0x000fe200000100b3 */
[----:B------:R-:W-:-:S04]  /*13c0*/  FMUL.FTZ R112, R113, R182 ;  /* 0x000000b671707220 */ /* 0x000fc80000410000 */
[----:B0-----:R-:W-:Y:S01]  /*13d0*/  FMUL.FTZ R112, R112, R181 ;  /* 0x000000b570707220 */ /* 0x001fe20000410000 */
[----:B-1----:R-:W-:-:S04]  /*13e0*/  FSETP.GTU.FTZ.AND P1, PT, R109, R180, PT ;  /* 0x000000b46d00720b */ /* 0x002fc80003f3c000 */
[----:B------:R-:W-:Y:S02]  /*13f0*/  P2R R116, PR, RZ, 0x2 ;  /* 0x00000002ff747803 */ /* 0x000fe40000000000 */
[----:B------:R-:W-:Y:S02]  /*1400*/  FSEL R112, R112, RZ, !P1 ;  /* 0x000000ff70707208 */ /* 0x000fe40004800000 */
[----:B------:R-:W-:-:S03]  /*1410*/  ISETP.NE.AND P1, PT, R108, 0x1, PT ;  /* 0x000000016c00780c */ /* 0x000fc60003f25270 */
[----:B------:R-:W-:Y:S01]  /*1420*/  FMUL.FTZ R119, R112, R119 ;  /* 0x0000007770777220 */ /* 0x000fe20000410000 */
        /* <DEDUP_REMOVED lines=11> */
.L_x_9256:
[----:B------:R-:W-:-:S07]  /*14e0*/  IMAD.MOV.U32 R117, RZ, RZ, R170 ;  /* 0x000000ffff757224 */ /* 0x000fce00078e00aa */
.L_x_9257:
[----:B------:R-:W-:Y:S05]  /*14f0*/  BSYNC B0 ;  /* 0x0000000000007941 */ /* 0x000fea0003800000 */
.L_x_9255:
        /* <DEDUP_REMOVED lines=16> */
.L_x_9261:
[----:B------:R-:W-:Y:S05]  /*1600*/  BSYNC B1 ;  /* 0x0000000000017941 */ /* 0x000fea0003800000 */
.L_x_9260:
        /* <DEDUP_REMOVED lines=44> */
.L_x_9259:
[----:B------:R-:W-:Y:S05]  /*18d0*/  BSYNC B0 ;  /* 0x0000000000007941 */ /* 0x000fea0003800000 */
.L_x_9258:
[----:B------:R-:W-:Y:S01]  /*18e0*/  I2FP.F32.U32 R108, R117 ;  /* 0x00000075006c7245 */ /* 0x000fe20000201000 */
[----:B------:R-:W-:Y:S01]  /*18f0*/  HADD2.F32 R113, -RZ, R104.H1_H1 ;  /* 0x30000068ff717230 */ /* 0x000fe20000004100 */
[----:B------:R-:W-:Y:S01]  /*1900*/  BSSY B0, `(.L_x_9262) ;  /* 0x0000017000007945 */ /* 0x000fe20003800000 */
[----:B------:R-:W-:Y:S01]  /*1910*/  HADD2.F32 R125, -RZ, R96.H1_H1 ;  /* 0x30000060ff7d7230 */ /* 0x000fe20000004100 */
[----:B------:R-:W-:Y:S01]  /*1920*/  IADD3 R114, R112, 0x1, RZ ;  /* 0x0000000170727810 */ /* 0x000fe20007ffe0ff */
[----:B------:R-:W-:Y:S01]  /*1930*/  FFMA.FTZ R109, R108, R179, 1.1641532182693481445e-10 ;  /* 0x2f0000006c6d7423 */ /* 0x000fe200000100b3 */
[----:B------:R-:W-:Y:S01]  /*1940*/  FMUL.FTZ R104, R113, R182 ;  /* 0x000000b671687220 */ /* 0x000fe20000410000 */
[----:B------:R-:W-:-:S03]  /*1950*/  @P0 HADD2.F32 R108, -RZ, R100.H1_H1 ;  /* 0x30000064ff6c0230 */ /* 0x000fc60000004100 */
[----:B------:R-:W-:Y:S01]  /*1960*/  FMUL.FTZ R104, R104, R181 ;  /* 0x000000b568687220 */ /* 0x000fe20000410000 */
[----:B------:R-:W-:-:S04]  /*1970*/  FSETP.GTU.FTZ.AND P1, PT, R109, R180, PT ;  /* 0x000000b46d00720b */ /* 0x000fc80003f3c000 */
        /* <DEDUP_REMOVED lines=14> */
.L_x_9263:
[----:B------:R-:W-:-:S07]  /*1a60*/  IMAD.MOV.U32 R104, RZ, RZ, R170 ;  /* 0x000000ffff687224 */ /* 0x000fce00078e00aa */
.L_x_9264:
[----:B------:R-:W-:Y:S05]  /*1a70*/  BSYNC B0 ;  /* 0x0000000000007941 */ /* 0x000fea0003800000 */
.L_x_9262:
        /* <DEDUP_REMOVED lines=16> */
.L_x_9268:
[----:B------:R-:W-:Y:S05]  /*1b80*/  BSYNC B1 ;  /* 0x0000000000017941 */ /* 0x000fea0003800000 */
.L_x_9267:
        /* <DEDUP_REMOVED lines=44> */
.L_x_9266:
[----:B------:R-:W-:Y:S05]  /*1e50*/  BSYNC B0 ;  /* 0x0000000000007941 */ /* 0x000fea0003800000 */
.L_x_9265:
        /* <DEDUP_REMOVED lines=9> */
[----:B------:R-:W-:Y:S01]  /*1ef0*/  FSETP.GTU.FTZ.AND P1, PT, R109, R180, PT ;  /* 0x000000b46d00720b */ /* 0x000fe20003f3c000 */
[----:B------:R-:W-:-:S03]  /*1f00*/  HADD2.F32 R109, -RZ, R97.H0_H0 ;  /* 0x20000061ff6d7230 */ /* 0x000fc60000004100 */
        /* <DEDUP_REMOVED lines=12> */
.L_x_9270:
[----:B------:R-:W-:-:S07]  /*1fd0*/  IMAD.MOV.U32 R104, RZ, RZ, R170 ;  /* 0x000000ffff687224 */ /* 0x000fce00078e00aa */
.L_x_9271:
[----:B------:R-:W-:Y:S05]  /*1fe0*/  BSYNC B0 ;  /* 0x0000000000007941 */ /* 0x000fea0003800000 */
.L_x_9269:
        /* <DEDUP_REMOVED lines=16> */
.L_x_9275:
[----:B------:R-:W-:Y:S05]  /*20f0*/  BSYNC B1 ;  /* 0x0000000000017941 */ /* 0x000fea0003800000 */
.L_x_9274:
        /* <DEDUP_REMOVED lines=44> */
.L_x_9273:
[----:B------:R-:W-:Y:S05]  /*23c0*/  BSYNC B0 ;  /* 0x0000000000007941 */ /* 0x000fea0003800000 */
.L_x_9272:
[----:B------:R-:W-:Y:S01]  /*23d0*/  I2FP.F32.U32 R104, R104 ;  /* 0x0000006800687245 */ /* 0x000fe20000201000 */
[----:B------:R-:W-:Y:S01]  /*23e0*/  HADD2.F32 R109, -RZ, R105.H1_H1 ;  /* 0x30000069ff6d7230 */ /* 0x000fe20000004100 */
[----:B------:R-:W-:Y:S01]  /*23f0*/  ISETP.NE.AND P3, PT, R112, 0x1, PT ;  /* 0x000000017000780c */ /* 0x000fe20003f65270 */
[----:B------:R-:W-:Y:S01]  /*2400*/  HADD2.F32 R127, -RZ, R97.H1_H1 ;  /* 0x30000061ff7f7230 */ /* 0x000fe20000004100 */
[----:B------:R-:W-:Y:S01]  /*2410*/  BSSY B0, `(.L_x_9276) ;  /* 0x0000014000007945 */ /* 0x000fe20003800000 */
[----:B------:R-:W-:Y:S01]  /*2420*/  FFMA.FTZ R105, R104, R179, 1.1641532182693481445e-10 ;  /* 0x2f00000068697423 */ /* 0x000fe200000100b3 */
[----:B------:R-:W-:Y:S01]  /*2430*/  FMUL.FTZ R104, R109, R182 ;  /* 0x000000b66d687220 */ /* 0x000fe20000410000 */
[----:B------:R-:W-:Y:S01]  /*2440*/  @P0 HADD2.F32 R108, -RZ, R101.H1_H1 ;  /* 0x30000065ff6c0230 */ /* 0x000fe20000004100 */
        /* <DEDUP_REMOVED lines=15> */
.L_x_9277:
[----:B------:R-:W-:-:S07]  /*2540*/  IMAD.MOV.U32 R126, RZ, RZ, R170 ;  /* 0x000000ffff7e7224 */ /* 0x000fce00078e00aa */
.L_x_9278:
[----:B------:R-:W-:Y:S05]  /*2550*/  BSYNC B0 ;  /* 0x0000000000007941 */ /* 0x000fea0003800000 */
.L_x_9276:
        /* <DEDUP_REMOVED lines=16> */
.L_x_9282:
[----:B------:R-:W-:Y:S05]  /*2660*/  BSYNC B1 ;  /* 0x0000000000017941 */ /* 0x000fea0003800000 */
.L_x_9281:
        /* <DEDUP_REMOVED lines=44> */
.L_x_9280:
[----:B------:R-:W-:Y:S05]  /*2930*/  BSYNC B0 ;  /* 0x0000000000007941 */ /* 0x000fea0003800000 */
.L_x_9279:
        /* <DEDUP_REMOVED lines=23> */
.L_x_9284:
[----:B------:R-:W-:-:S07]  /*2ab0*/  IMAD.MOV.U32 R172, RZ, RZ, R170 ;  /* 0x000000ffffac7224 */ /* 0x000fce00078e00aa */
.L_x_9285:
[----:B------:R-:W-:Y:S05]  /*2ac0*/  BSYNC B0 ;  /* 0x0000000000007941 */ /* 0x000fea0003800000 */
.L_x_9283:
        /* <DEDUP_REMOVED lines=16> */
.L_x_9289:
[----:B------:R-:W-:Y:S05]  /*2bd0*/  BSYNC B1 ;  /* 0x0000000000017941 */ /* 0x000fea0003800000 */
.L_x_9288:
        /* <DEDUP_REMOVED lines=44> */
.L_x_9287:
[----:B------:R-:W-:Y:S05]  /*2ea0*/  BSYNC B0 ;  /* 0x0000000000007941 */ /* 0x000fea0003800000 */
.L_x_9286:
        /* <DEDUP_REMOVED lines=23> */
.L_x_9291:
[----:B------:R-:W-:-:S07]  /*3020*/  IMAD.MOV.U32 R106, RZ, RZ, R170 ;  /* 0x000000ffff6a7224 */ /* 0x000fce00078e00aa */
.L_x_9292:
[----:B------:R-:W-:Y:S05]  /*3030*/  BSYNC B0 ;  /* 0x0000000000007941 */ /* 0x000fea0003800000 */
.L_x_9290:
        /* <DEDUP_REMOVED lines=16> */
.L_x_9296:
[----:B------:R-:W-:Y:S05]  /*3140*/  BSYNC B1 ;  /* 0x0000000000017941 */ /* 0x000fea0003800000 */
.L_x_9295:
        /* <DEDUP_REMOVED lines=44> */
.L_x_9294:
[----:B------:R-:W-:Y:S05]  /*3410*/  BSYNC B0 ;  /* 0x0000000000007941 */ /* 0x000fea0003800000 */
.L_x_9293:
[----:B------:R-:W-:Y:S01]  /*3420*/  I2FP.F32.U32 R104, R106 ;  /* 0x0000006a00687245 */ /* 0x000fe20000201000 */
[----:B------:R-:W-:Y:S01]  /*3430*/  HADD2.F32 R109, -RZ, R107.H0_H0 ;  /* 0x2000006bff6d7230 */ /* 0x000fe20000004100 */
[C---:B------:R-:W-:Y:S01]  /*3440*/  ISETP.NE.AND P6, PT, R112.reuse, 0x1, PT ;  /* 0x000000017000780c */ /* 0x040fe20003fc5270 */
[----:B------:R-:W-:Y:S01]  /*3450*/  BSSY B0, `(.L_x_9297) ;  /* 0x0000015000007945 */ /* 0x000fe20003800000 */
[----:B------:R-:W-:Y:S01]  /*3460*/  IADD3 R178, R112, 0x1, RZ ;  /* 0x0000000170b27810 */ /* 0x000fe20007ffe0ff */
[----:B------:R-:W-:Y:S01]  /*3470*/  FFMA.FTZ R105, R104, R179, 1.1641532182693481445e-10 ;  /* 0x2f00000068697423 */ /* 0x000fe200000100b3 */
[----:B------:R-:W-:Y:S01]  /*3480*/  FMUL.FTZ R104, R109, R182 ;  /* 0x000000b66d687220 */ /* 0x000fe20000410000 */
[----:B------:R-:W-:-:S03]  /*3490*/  HADD2.F32 R109, -RZ, R99.H0_H0 ;  /* 0x20000063ff6d7230 */ /* 0x000fc60000004100 */
[----:B------:R-:W-:Y:S01]  /*34a0*/  FMUL.FTZ R104, R104, R181 ;  /* 0x000000b568687220 */ /* 0x000fe20000410000 */
[----:B------:R-:W-:Y:S01]  /*34b0*/  FSETP.GTU.FTZ.AND P5, PT, R105, R180, PT ;  /* 0x000000b46900720b */ /* 0x000fe20003fbc000 */
[----:B------:R-:W-:-:S03]  /*34c0*/  @P0 HADD2.F32 R105, -RZ, R103.H0_H0 ;  /* 0x20000067ff690230 */ /* 0x000fc60000004100 */
        /* <DEDUP_REMOVED lines=12> */
.L_x_9298:
[----:B------:R-:W-:-:S07]  /*3590*/  IMAD.MOV.U32 R106, RZ, RZ, R170 ;  /* 0x000000ffff6a7224 */ /* 0x000fce00078e00aa */
.L_x_9299:
[----:B------:R-:W-:Y:S05]  /*35a0*/  BSYNC B0 ;  /* 0x0000000000007941 */ /* 0x000fea0003800000 */
.L_x_9297:
        /* <DEDUP_REMOVED lines=18> */
.L_x_9303:
[----:B------:R-:W-:Y:S05]  /*36d0*/  BSYNC B1 ;  /* 0x0000000000017941 */ /* 0x000fea0003800000 */
.L_x_9302:
        /* <DEDUP_REMOVED lines=44> */
.L_x_9301:
[----:B------:R-:W-:Y:S05]  /*39a0*/  BSYNC B0 ;  /* 0x0000000000007941 */ /* 0x000fea0003800000 */
.L_x_9300:
[----:B------:R-:W-:Y:S01]  /*39b0*/  I2FP.F32.U32 R104, R106 ;  /* 0x0000006a00687245 */ /* 0x000fe20000201000 */
[----:B------:R-:W-:Y:S01]  /*39c0*/  HADD2.F32 R107, -RZ, R107.H1_H1 ;  /* 0x3000006bff6b7230 */ /* 0x000fe20000004100 */
[----:B------:R-:W-:Y:S01]  /*39d0*/  SEL R114, RZ, 0x1, P2 ;  /* 0x00000001ff727807 */ /* 0x000fe20001000000 */
[----:B------:R-:W0:Y:S01]  /*39e0*/  LDC.64 R112, c[0x0][0x238] ;  /* 0x00008e00ff707b82 */ /* 0x000e220000000a00 */
[----:B------:R-:W-:Y:S01]  /*39f0*/  SEL R108, RZ, 0x10000, P5 ;  /* 0x00010000ff6c7807 */ /* 0x000fe20002800000 */
[----:B------:R-:W-:Y:S01]  /*3a00*/  FFMA.FTZ R105, R104, R179, 1.1641532182693481445e-10 ;  /* 0x2f00000068697423 */ /* 0x000fe200000100b3 */
[----:B------:R-:W-:Y:S01]  /*3a10*/  SEL R187, RZ, 0x100, P4 ;  /* 0x00000100ffbb7807 */ /* 0x000fe20002000000 */
[----:B------:R-:W-:Y:S01]  /*3a20*/  @P0 HADD2.F32 R183, -RZ, R103.H1_H1 ;  /* 0x30000067ffb70230 */ /* 0x000fe20000004100 */
[----:B------:R-:W-:Y:S02]  /*3a30*/  ISETP.NE.AND P6, PT, R116, RZ, PT ;  /* 0x000000ff7400720c */ /* 0x000fe40003fc5270 */
[----:B------:R-:W-:-:S02]  /*3a40*/  FSETP.GTU.FTZ.AND P2, PT, R105, R180, PT ;  /* 0x000000b46900720b */ /* 0x000fc40003f5c000 */
[----:B------:R-:W-:Y:S02]  /*3a50*/  ISETP.NE.AND P5, PT, R117, RZ, PT ;  /* 0x000000ff7500720c */ /* 0x000fe40003fa5270 */
[----:B------:R-:W-:Y:S01]  /*3a60*/  SEL R104, RZ, 0x1000000, P2 ;  /* 0x01000000ff687807 */ /* 0x000fe20001000000 */
[----:B------:R-:W1:Y:S01]  /*3a70*/  @P0 LDC.64 R116, c[0x0][0x230] ;  /* 0x00008c00ff740b82 */ /* 0x000e620000000a00 */
[----:B------:R-:W-:Y:S02]  /*3a80*/  SEL R172, RZ, 0x1, P1 ;  /* 0x00000001ffac7807 */ /* 0x000fe40000800000 */
[----:B------:R-:W-:Y:S01]  /*3a90*/  LOP3.LUT R187, R187, R104, R108, 0xfe, !PT ;  /* 0x00000068bbbb7212 */ /* 0x000fe200078efe6c */
[----:B------:R-:W-:Y:S01]  /*3aa0*/  FMUL.FTZ R104, R107, R182 ;  /* 0x000000b66b687220 */ /* 0x000fe20000410000 */
[----:B------:R-:W-:Y:S01]  /*3ab0*/  SEL R115, RZ, 0x1, P5 ;  /* 0x00000001ff737807 */ /* 0x000fe20002800000 */
[----:B------:R-:W-:Y:S01]  /*3ac0*/  HADD2.F32 R107, -RZ, R99.H1_H1 ;  /* 0x30000063ff6b7230 */ /* 0x000fe20000004100 */
[----:B------:R-:W-:Y:S01]  /*3ad0*/  SEL R185, RZ, 0x1, P6 ;  /* 0x00000001ffb97807 */ /* 0x000fe20003000000 */
[----:B------:R-:W2:Y:S01]  /*3ae0*/  LDC.64 R108, c[0x0][0x240] ;  /* 0x00009000ff6c7b82 */ /* 0x000ea20000000a00 */
[----:B------:R-:W-:Y:S01]  /*3af0*/  FMUL.FTZ R106, R104, R181 ;  /* 0x000000b5686a7220 */ /* 0x000fe20000410000 */
[----:B------:R-:W-:-:S04]  /*3b00*/  IMAD.WIDE.U32 R104, R114, 0x1000000, RZ ;  /* 0x0100000072687825 */ /* 0x000fc800078e00ff */
[----:B------:R-:W-:Y:S01]  /*3b10*/  FSEL R106, R106, RZ, !P2 ;  /* 0x000000ff6a6a7208 */ /* 0x000fe20005000000 */
[----:B------:R-:W-:-:S04]  /*3b20*/  IMAD.WIDE.U32 R172, R172, 0x10000, RZ ;  /* 0x00010000acac7825 */ /* 0x000fc800078e00ff */
[----:B------:R-:W-:-:S04]  /*3b30*/  IMAD.WIDE.U32 R114, R115, 0x100, RZ ;  /* 0x0000010073727825 */ /* 0x000fc800078e00ff */
[----:B------:R-:W-:Y:S01]  /*3b40*/  FMUL.FTZ R176, R106, R107 ;  /* 0x0000006b6ab07220 */ /* 0x000fe20000410000 */
[----:B------:R-:W-:Y:S01]  /*3b50*/  F2FP.F16.F32.PACK_AB R106, R175, R126 ;  /* 0x0000007eaf6a723e */ /* 0x000fe200000000ff */
[----:B0-----:R-:W-:Y:S01]  /*3b60*/  IMAD.WIDE.U32 R188, R118, 0x10, R112 ;  /* 0x0000001076bc7825 */ /* 0x001fe200078e0070 */
[----:B------:R-:W-:-:S03]  /*3b70*/  LOP3.LUT R114, R114, R104, R172, 0xfe, !PT ;  /* 0x0000006872727212 */ /* 0x000fc600078efeac */
[----:B------:R-:W-:Y:S01]  /*3b80*/  @P0 FADD.FTZ R176, R176, R183 ;  /* 0x000000b7b0b00221 */ /* 0x000fe20000010000 */
[----:B------:R-:W-:Y:S02]  /*3b90*/  SEL R104, RZ, 0x1, P3 ;  /* 0x00000001ff687807 */ /* 0x000fe40001800000 */
[----:B------:R-:W-:Y:S02]  /*3ba0*/  LOP3.LUT R114, R114, R185, RZ, 0xfc, !PT ;  /* 0x000000b972727212 */ /* 0x000fe400078efcff */
[----:B------:R-:W-:Y:S02]  /*3bb0*/  LOP3.LUT R185, R105, R187, R104, 0xfe, !PT ;  /* 0x000000bb69b97212 */ /* 0x000fe400078efe68 */
[C---:B------:R-:W-:Y:S01]  /*3bc0*/  IADD3 R172, R118.reuse, 0x80, RZ ;  /* 0x0000008076ac7810 */ /* 0x040fe20007ffe0ff */
[----:B--2---:R-:W-:Y:S01]  /*3bd0*/  IMAD.WIDE.U32 R186, R118, 0x8, R108 ;  /* 0x0000000876ba7825 */ /* 0x004fe200078e006c */
[----:B------:R-:W-:Y:S02]  /*3be0*/  F2FP.F16.F32.PACK_AB R105, R127, R124 ;  /* 0x0000007c7f69723e */ /* 0x000fe400000000ff */
[----:B------:R-:W-:Y:S01]  /*3bf0*/  F2FP.F16.F32.PACK_AB R104, R125, R119 ;  /* 0x000000777d68723e */ /* 0x000fe200000000ff */
[----:B-1----:R-:W-:Y:S01]  /*3c00*/  @P0 IMAD.WIDE.U32 R116, R172, 0x10, R116 ;  /* 0x00000010ac740825 */ /* 0x002fe200078e0074 */
[----:B------:R-:W-:-:S02]  /*3c10*/  F2FP.F16.F32.PACK_AB R107, R176, R174 ;  /* 0x000000aeb06b723e */ /* 0x000fc400000000ff */
        /* <DEDUP_REMOVED lines=18> */
.L_x_9305:
[----:B------:R-:W-:-:S07]  /*3d40*/  MOV R173, R170 ;  /* 0x000000aa00ad7202 */ /* 0x000fce0000000f00 */
.L_x_9306:
[----:B------:R-:W-:Y:S05]  /*3d50*/  BSYNC B0 ;  /* 0x0000000000007941 */ /* 0x000fea0003800000 */
.L_x_9304:
        /* <DEDUP_REMOVED lines=16> */
.L_x_9310:
[----:B------:R-:W-:Y:S05]  /*3e60*/  BSYNC B1 ;  /* 0x0000000000017941 */ /* 0x000fea0003800000 */
.L_x_9309:
        /* <DEDUP_REMOVED lines=44> */
.L_x_9308:
[----:B------:R-:W-:Y:S05]  /*4130*/  BSYNC B0 ;  /* 0x0000000000007941 */ /* 0x000fea0003800000 */
.L_x_9307:
[----:B------:R-:W-:Y:S01]  /*4140*/  I2FP.F32.U32 R114, R173 ;  /* 0x000000ad00727245 */ /* 0x000fe20000201000 */
[----:B-----5:R-:W-:Y:S01]  /*4150*/  HADD2.F32 R117, -RZ, R104.H0_H0 ;  /* 0x20000068ff757230 */ /* 0x020fe20000004100 */
[----:B------:R-:W-:Y:S01]  /*4160*/  BSSY B0, `(.L_x_9311) ;  /* 0x0000017000007945 */ /* 0x000fe20003800000 */
[----:B------:R-:W-:Y:S02]  /*4170*/  VIADD R116, R183, 0x1 ;  /* 0x00000001b7747836 */ /* 0x000fe40000000000 */
[----:B------:R-:W-:Y:S01]  /*4180*/  FFMA.FTZ R115, R114, R179, 1.1641532182693481445e-10 ;  /* 0x2f00000072737423 */ /* 0x000fe200000100b3 */
[----:B------:R-:W-:Y:S01]  /*4190*/  FMUL.FTZ R114, R117, R182 ;  /* 0x000000b675727220 */ /* 0x000fe20000410000 */
[----:B------:R-:W-:-:S03]  /*41a0*/  @P0 HADD2.F32 R117, -RZ, R100.H0_H0 ;  /* 0x20000064ff750230 */ /* 0x000fc60000004100 */
[----:B------:R-:W-:Y:S01]  /*41b0*/  FMUL.FTZ R114, R114, R181 ;  /* 0x000000b572727220 */ /* 0x000fe20000410000 */
[----:B------:R-:W-:Y:S01]  /*41c0*/  FSETP.GTU.FTZ.AND P1, PT, R115, R180, PT ;  /* 0x000000b47300720b */ /* 0x000fe20003f3c000 */
[----:B------:R-:W-:-:S03]  /*41d0*/  HADD2.F32 R115, -RZ, R92.H0_H0 ;  /* 0x2000005cff737230 */ /* 0x000fc60000004100 */
        /* <DEDUP_REMOVED lines=14> */
.L_x_9312:
[----:B------:R-:W-:-:S07]  /*42c0*/  MOV R186, R170 ;  /* 0x000000aa00ba7202 */ /* 0x000fce0000000f00 */
.L_x_9313:
[----:B------:R-:W-:Y:S05]  /*42d0*/  BSYNC B0 ;  /* 0x0000000000007941 */ /* 0x000fea0003800000 */
.L_x_9311:
        /* <DEDUP_REMOVED lines=16> */
.L_x_9317:
[----:B------:R-:W-:Y:S05]  /*43e0*/  BSYNC B1 ;  /* 0x0000000000017941 */ /* 0x000fea0003800000 */
.L_x_9316:
        /* <DEDUP_REMOVED lines=44> */
.L_x_9315:
[----:B------:R-:W-:Y:S05]  /*46b0*/  BSYNC B0 ;  /* 0x0000000000007941 */ /* 0x000fea0003800000 */
.L_x_9314:
[----:B------:R-:W-:Y:S01]  /*46c0*/  I2FP.F32.U32 R114, R186 ;  /* 0x000000ba00727245 */ /* 0x000fe20000201000 */
[----:B------:R-:W-:Y:S01]  /*46d0*/  HADD2.F32 R117, -RZ, R104.H1_H1 ;  /* 0x30000068ff757230 */ /* 0x000fe20000004100 */
[----:B------:R-:W-:Y:S01]  /*46e0*/  BSSY B0, `(.L_x_9318) ;  /* 0x0000017000007945 */ /* 0x000fe20003800000 */
[----:B------:R-:W-:Y:S02]  /*46f0*/  HADD2.F32 R185, -RZ, R92.H1_H1 ;  /* 0x3000005cffb97230 */ /* 0x000fe40000004100 */
[----:B------:R-:W-:Y:S01]  /*4700*/  FFMA.FTZ R115, R114, R179, 1.1641532182693481445e-10 ;  /* 0x2f00000072737423 */ /* 0x000fe200000100b3 */
[----:B------:R-:W-:Y:S01]  /*4710*/  FMUL.FTZ R104, R117, R182 ;  /* 0x000000b675687220 */ /* 0x000fe20000410000 */
[----:B------:R-:W-:Y:S02]  /*4720*/  @P0 HADD2.F32 R114, -RZ, R100.H1_H1 ;  /* 0x30000064ff720230 */ /* 0x000fe40000004100 */
[----:B------:R-:W-:Y:S02]  /*4730*/  VIADD R186, R116, 0x1 ;  /* 0x0000000174ba7836 */ /* 0x000fe40000000000 */
        /* <DEDUP_REMOVED lines=16> */
.L_x_9319:
[----:B------:R-:W-:-:S07]  /*4840*/  MOV R104, R170 ;  /* 0x000000aa00687202 */ /* 0x000fce0000000f00 */
.L_x_9320:
[----:B------:R-:W-:Y:S05]  /*4850*/  BSYNC B0 ;  /* 0x0000000000007941 */ /* 0x000fea0003800000 */
.L_x_9318:
        /* <DEDUP_REMOVED lines=16> */
.L_x_9324:
[----:B------:R-:W-:Y:S05]  /*4960*/  BSYNC B1 ;  /* 0x0000000000017941 */ /* 0x000fea0003800000 */
.L_x_9323:
        /* <DEDUP_REMOVED lines=44> */
.L_x_9322:
[----:B------:R-:W-:Y:S05]  /*4c30*/  BSYNC B0 ;  /* 0x0000000000007941 */ /* 0x000fea0003800000 */
.L_x_9321:
        /* <DEDUP_REMOVED lines=23> */
.L_x_9326:
[----:B------:R-:W-:-:S07]  /*4db0*/  MOV R104, R170 ;  /* 0x000000aa00687202 */ /* 0x000fce0000000f00 */
.L_x_9327:
[----:B------:R-:W-:Y:S05]  /*4dc0*/  BSYNC B0 ;  /* 0x0000000000007941 */ /* 0x000fea0003800000 */
.L_x_9325:
        /* <DEDUP_REMOVED lines=16> */
.L_x_9331:
[----:B------:R-:W-:Y:S05]  /*4ed0*/  BSYNC B1 ;  /* 0x0000000000017941 */ /* 0x000fea0003800000 */
.L_x_9330:
        /* <DEDUP_REMOVED lines=44> */
.L_x_9329:
[----:B------:R-:W-:Y:S05]  /*51a0*/  BSYNC B0 ;  /* 0x0000000000007941 */ /* 0x000fea0003800000 */
.L_x_9328:
[----:B------:R-:W-:Y:S01]  /*51b0*/  I2FP.F32.U32 R104, R104 ;  /* 0x0000006800687245 */ /* 0x000fe20000201000 */
[----:B------:R-:W-:Y:S01]  /*51c0*/  HADD2.F32 R115, -RZ, R105.H1_H1 ;  /* 0x30000069ff737230 */ /* 0x000fe20000004100 */
[----:B------:R-:W-:Y:S01]  /*51d0*/  ISETP.NE.AND P3, PT, R116, 0x1, PT ;  /* 0x000000017400780c */ /* 0x000fe20003f65270 */
[----:B------:R-:W-:Y:S01]  /*51e0*/  HADD2.F32 R187, -RZ, R93.H1_H1 ;  /* 0x3000005dffbb7230 */ /* 0x000fe20000004100 */
[----:B------:R-:W-:Y:S01]  /*51f0*/  BSSY B0, `(.L_x_9332) ;  /* 0x0000014000007945 */ /* 0x000fe20003800000 */
[----:B------:R-:W-:Y:S01]  /*5200*/  FFMA.FTZ R105, R104, R179, 1.1641532182693481445e-10 ;  /* 0x2f00000068697423 */ /* 0x000fe200000100b3 */
[----:B------:R-:W-:Y:S01]  /*5210*/  FMUL.FTZ R104, R115, R182 ;  /* 0x000000b673687220 */ /* 0x000fe20000410000 */
[----:B------:R-:W-:Y:S02]  /*5220*/  @P0 HADD2.F32 R114, -RZ, R101.H1_H1 ;  /* 0x30000065ff720230 */ /* 0x000fe40000004100 */
[----:B------:R-:W-:Y:S02]  /*5230*/  VIADD R117, R116, 0x1 ;  /* 0x0000000174757836 */ /* 0x000fe40000000000 */
[----:B------:R-:W-:Y:S01]  /*5240*/  FMUL.FTZ R104, R104, R181 ;  /* 0x000000b568687220 */ /* 0x000fe20000410000 */
[----:B------:R-:W-:-:S04]  /*5250*/  FSETP.GTU.FTZ.AND P2, PT, R105, R180, PT ;  /* 0x000000b46900720b */ /* 0x000fc80003f5c000 */
        /* <DEDUP_REMOVED lines=12> */
.L_x_9333:
[----:B------:R-:W-:-:S07]  /*5320*/  MOV R186, R170 ;  /* 0x000000aa00ba7202 */ /* 0x000fce0000000f00 */
.L_x_9334:
[----:B------:R-:W-:Y:S05]  /*5330*/  BSYNC B0 ;  /* 0x0000000000007941 */ /* 0x000fea0003800000 */
.L_x_9332:
        /* <DEDUP_REMOVED lines=16> */
.L_x_9338:
[----:B------:R-:W-:Y:S05]  /*5440*/  BSYNC B1 ;  /* 0x0000000000017941 */ /* 0x000fea0003800000 */
.L_x_9337:
        /* <DEDUP_REMOVED lines=42> */
[----:B------:R-:W-:Y:S02]  /*56f0*/  LOP3.LUT R157, R105, R114, R153, 0x96, !PT ;  /* 0x00000072699d7212 */ /* 0x000fe400078e9699 */
[----:B------:R-:W-:-:S07]  /*5700*/  MOV R158, R104 ;  /* 0x00000068009e7202 */ /* 0x000fce0000000f00 */
.L_x_9336:
[----:B------:R-:W-:Y:S05]  /*5710*/  BSYNC B0 ;  /* 0x0000000000007941 */ /* 0x000fea0003800000 */
.L_x_9335:
        /* <DEDUP_REMOVED lines=23> */
.L_x_9340:
[----:B------:R-:W-:-:S07]  /*5890*/  MOV R188, R170 ;  /* 0x000000aa00bc7202 */ /* 0x000fce0000000f00 */
.L_x_9341:
[----:B------:R-:W-:Y:S05]  /*58a0*/  BSYNC B0 ;  /* 0x0000000000007941 */ /* 0x000fea0003800000 */
.L_x_9339:
        /* <DEDUP_REMOVED lines=16> */
.L_x_9345:
[----:B------:R-:W-:Y:S05]  /*59b0*/  BSYNC B1 ;  /* 0x0000000000017941 */ /* 0x000fea0003800000 */
.L_x_9344:
        /* <DEDUP_REMOVED lines=44> */
.L_x_9343:
[----:B------:R-:W-:Y:S05]  /*5c80*/  BSYNC B0 ;  /* 0x0000000000007941 */ /* 0x000fea0003800000 */
.L_x_9342:
        /* <DEDUP_REMOVED lines=23> */
.L_x_9347:
[----:B------:R-:W-:-:S07]  /*5e00*/  MOV R106, R170 ;  /* 0x000000aa006a7202 */ /* 0x000fce0000000f00 */
.L_x_9348:
[----:B------:R-:W-:Y:S05]  /*5e10*/  BSYNC B0 ;  /* 0x0000000000007941 */ /* 0x000fea0003800000 */
.L_x_9346:
        /* <DEDUP_REMOVED lines=16> */
.L_x_9352:
[----:B------:R-:W-:Y:S05]  /*5f20*/  BSYNC B1 ;  /* 0x0000000000017941 */ /* 0x000fea0003800000 */
.L_x_9351:
        /* <DEDUP_REMOVED lines=44> */
.L_x_9350:
[----:B------:R-:W-:Y:S05]  /*61f0*/  BSYNC B0 ;  /* 0x0000000000007941 */ /* 0x000fea0003800000 */
.L_x_9349:
[----:B------:R-:W-:Y:S01]  /*6200*/  I2FP.F32.U32 R104, R106 ;  /* 0x0000006a00687245 */ /* 0x000fe20000201000 */
[----:B------:R-:W-:Y:S01]  /*6210*/  HADD2.F32 R115, -RZ, R107.H0_H0 ;  /* 0x2000006bff737230 */ /* 0x000fe20000004100 */
[C---:B------:R-:W-:Y:S01]  /*6220*/  ISETP.NE.AND P6, PT, R116.reuse, 0x1, PT ;  /* 0x000000017400780c */ /* 0x040fe20003fc5270 */
[----:B------:R-:W-:Y:S01]  /*6230*/  BSSY B0, `(.L_x_9353) ;  /* 0x0000015000007945 */ /* 0x000fe20003800000 */
[----:B------:R-:W-:Y:S02]  /*6240*/  VIADD R198, R116, 0x1 ;  /* 0x0000000174c67836 */ /* 0x000fe40000000000 */
        /* <DEDUP_REMOVED lines=18> */
.L_x_9354:
[----:B------:R-:W-:-:S07]  /*6370*/  MOV R106, R170 ;  /* 0x000000aa006a7202 */ /* 0x000fce0000000f00 */
.L_x_9355:
[----:B------:R-:W-:Y:S05]  /*6380*/  BSYNC B0 ;  /* 0x0000000000007941 */ /* 0x000fea0003800000 */
.L_x_9353:
        /* <DEDUP_REMOVED lines=18> */
.L_x_9359:
[----:B------:R-:W-:Y:S05]  /*64b0*/  BSYNC B1 ;  /* 0x0000000000017941 */ /* 0x000fea0003800000 */
.L_x_9358:
        /* <DEDUP_REMOVED lines=44> */
.L_x_9357:
[----:B------:R-:W-:Y:S05]  /*6780*/  BSYNC B0 ;  /* 0x0000000000007941 */ /* 0x000fea0003800000 */
.L_x_9356:
[----:B------:R-:W-:Y:S01]  /*6790*/  I2FP.F32.U32 R104, R106 ;  /* 0x0000006a00687245 */ /* 0x000fe20000201000 */
[----:B------:R-:W-:Y:S01]  /*67a0*/  HADD2.F32 R107, -RZ, R107.H1_H1 ;  /* 0x3000006bff6b7230 */ /* 0x000fe20000004100 */
[----:B------:R-:W-:Y:S01]  /*67b0*/  SEL R114, RZ, 0x1, P2 ;  /* 0x00000001ff727807 */ /* 0x000fe20001000000 */
[----:B------:R-:W0:Y:S01]  /*67c0*/  @P0 LDC.64 R116, c[0x0][0x230] ;  /* 0x00008c00ff740b82 */ /* 0x000e220000000a00 */
[----:B------:R-:W-:Y:S01]  /*67d0*/  SEL R115, RZ, 0x10000, P5 ;  /* 0x00010000ff737807 */ /* 0x000fe20002800000 */
[----:B------:R-:W-:Y:S01]  /*67e0*/  FFMA.FTZ R105, R104, R179, 1.1641532182693481445e-10 ;  /* 0x2f00000068697423 */ /* 0x000fe200000100b3 */
[----:B------:R-:W-:Y:S01]  /*67f0*/  SEL R192, RZ, 0x100, P4 ;  /* 0x00000100ffc07807 */ /* 0x000fe20002000000 */
[----:B------:R-:W-:Y:S01]  /*6800*/  FMUL.FTZ R104, R107, R182 ;  /* 0x000000b66b687220 */ /* 0x000fe20000410000 */
[----:B------:R-:W-:Y:S01]  /*6810*/  ISETP.NE.AND P5, PT, R183, RZ, PT ;  /* 0x000000ffb700720c */ /* 0x000fe20003fa5270 */
[----:B------:R-:W-:Y:S01]  /*6820*/  HADD2.F32 R107, -RZ, R95.H1_H1 ;  /* 0x3000005fff6b7230 */ /* 0x000fe20000004100 */
[----:B------:R-:W-:Y:S01]  /*6830*/  FSETP.GTU.FTZ.AND P2, PT, R105, R180, PT ;  /* 0x000000b46900720b */ /* 0x000fe20003f5c000 */
[----:B------:R-:W-:Y:S01]  /*6840*/  FMUL.FTZ R106, R104, R181 ;  /* 0x000000b5686a7220 */ /* 0x000fe20000410000 */
[----:B------:R-:W-:Y:S01]  /*6850*/  SEL R190, RZ, 0x1, P1 ;  /* 0x00000001ffbe7807 */ /* 0x000fe20000800000 */
[----:B------:R-:W-:Y:S01]  /*6860*/  @P0 HADD2.F32 R193, -RZ, R103.H1_H1 ;  /* 0x30000067ffc10230 */ /* 0x000fe20000004100 */
[----:B------:R-:W-:Y:S01]  /*6870*/  SEL R105, RZ, 0x1000000, P2 ;  /* 0x01000000ff697807 */ /* 0x000fe20001000000 */
[----:B------:R-:W-:Y:S01]  /*6880*/  IMAD.WIDE.U32 R196, R172, 0x10, R112 ;  /* 0x00000010acc47825 */ /* 0x000fe200078e0070 */
[----:B------:R-:W-:-:S02]  /*6890*/  FSEL R106, R106, RZ, !P2 ;  /* 0x000000ff6a6a7208 */ /* 0x000fc40005000000 */
[----:B------:R-:W-:Y:S01]  /*68a0*/  LOP3.LUT R192, R192, R105, R115, 0xfe, !PT ;  /* 0x00000069c0c07212 */ /* 0x000fe200078efe73 */
[----:B------:R-:W-:Y:S01]  /*68b0*/  IMAD.WIDE.U32 R104, R114, 0x1000000, RZ ;  /* 0x0100000072687825 */ /* 0x000fe200078e00ff */
[----:B------:R-:W-:Y:S02]  /*68c0*/  SEL R115, RZ, 0x1, P5 ;  /* 0x00000001ff737807 */ /* 0x000fe40002800000 */
[----:B------:R-:W-:Y:S01]  /*68d0*/  ISETP.NE.AND P6, PT, R173, RZ, PT ;  /* 0x000000ffad00720c */ /* 0x000fe20003fc5270 */
[----:B------:R-:W-:Y:S01]  /*68e0*/  IMAD.WIDE.U32 R190, R190, 0x10000, RZ ;  /* 0x00010000bebe7825 */ /* 0x000fe200078e00ff */
[----:B------:R-:W-:Y:S02]  /*68f0*/  SEL R183, RZ, 0x1, P3 ;  /* 0x00000001ffb77807 */ /* 0x000fe40001800000 */
[----:B------:R-:W-:Y:S01]  /*6900*/  SEL R173, RZ, 0x1, P6 ;  /* 0x00000001ffad7807 */ /* 0x000fe20003000000 */
[----:B------:R-:W-:Y:S01]  /*6910*/  IMAD.WIDE.U32 R114, R115, 0x100, RZ ;  /* 0x0000010073727825 */ /* 0x000fe200078e00ff */
[----:B------:R-:W-:-:S02]  /*6920*/  LOP3.LUT R183, R105, R192, R183, 0xfe, !PT ;  /* 0x000000c069b77212 */ /* 0x000fc400078efeb7 */
[----:B------:R-:W-:Y:S01]  /*6930*/  F2FP.F16.F32.PACK_AB R105, R187, R184 ;  /* 0x000000b8bb69723e */ /* 0x000fe200000000ff */
[----:B------:R-:W-:Y:S01]  /*6940*/  IMAD.WIDE.U32 R194, R172, 0x8, R108 ;  /* 0x00000008acc27825 */ /* 0x000fe200078e006c */
[----:B------:R-:W-:-:S03]  /*6950*/  LOP3.LUT R114, R114, R104, R190, 0xfe, !PT ;  /* 0x0000006872727212 */ /* 0x000fc600078efebe */
[----:B------:R-:W-:Y:S01]  /*6960*/  FMUL.FTZ R190, R106, R107 ;  /* 0x0000006b6abe7220 */ /* 0x000fe20000410000 */
[----:B------:R-:W-:Y:S02]  /*6970*/  F2FP.F16.F32.PACK_AB R106, R189, R186 ;  /* 0x000000babd6a723e */ /* 0x000fe400000000ff */
[----:B------:R-:W-:Y:S01]  /*6980*/  LOP3.LUT R114, R114, R173, RZ, 0xfc, !PT ;  /* 0x000000ad72727212 */ /* 0x000fe200078efcff */
[----:B------:R-:W-:Y:S01]  /*6990*/  @P0 FADD.FTZ R190, R193, R190 ;  /* 0x000000bec1be0221 */ /* 0x000fe20000010000 */
[----:B------:R-:W-:Y:S01]  /*69a0*/  VIADD R173, R118, 0x100 ;  /* 0x0000010076ad7836 */ /* 0x000fe20000000000 */
[----:B------:R-:W-:Y:S02]  /*69b0*/  F2FP.F16.F32.PACK_AB R104, R185, R178 ;  /* 0x000000b2b968723e */ /* 0x000fe400000000ff */
[----:B------:R-:W-:Y:S01]  /*69c0*/  LOP3.LUT R115, R115, R183, R191, 0xfe, !PT ;  /* 0x000000b773737212 */ /* 0x000fe200078efebf */
[----:B0-----:R-:W-:Y:S01]  /*69d0*/  @P0 IMAD.WIDE.U32 R116, R173, 0x10, R116 ;  /* 0x00000010ad740825 */ /* 0x001fe200078e0074 */
[----:B------:R-:W-:-:S03]  /*69e0*/  F2FP.F16.F32.PACK_AB R107, R190, R188 ;  /* 0x000000bcbe6b723e */ /* 0x000fc600000000ff */
        /* <DEDUP_REMOVED lines=17> */
.L_x_9361:
[----:B------:R-:W-:-:S07]  /*6b00*/  MOV R191, R170 ;  /* 0x000000aa00bf7202 */ /* 0x000fce0000000f00 */
.L_x_9362:
[----:B------:R-:W-:Y:S05]  /*6b10*/  BSYNC B0 ;  /* 0x0000000000007941 */ /* 0x000fea0003800000 */
.L_x_9360:
        /* <DEDUP_REMOVED lines=16> */
.L_x_9366:
[----:B------:R-:W-:Y:S05]  /*6c20*/  BSYNC B1 ;  /* 0x0000000000017941 */ /* 0x000fea0003800000 */
.L_x_9365:
        /* <DEDUP_REMOVED lines=44> */
.L_x_9364:
[----:B------:R-:W-:Y:S05]  /*6ef0*/  BSYNC B0 ;  /* 0x0000000000007941 */ /* 0x000fea0003800000 */
.L_x_9363:
[----:B------:R-:W-:Y:S01]  /*6f00*/  I2FP.F32.U32 R114, R191 ;  /* 0x000000bf00727245 */ /* 0x000fe20000201000 */
[----:B-----5:R-:W-:Y:S01]  /*6f10*/  HADD2.F32 R117, -RZ, R104.H0_H0 ;  /* 0x20000068ff757230 */ /* 0x020fe20000004100 */
[----:B------:R-:W-:Y:S01]  /*6f20*/  LOP3.LUT R43, R43, 0xfffffffb, RZ, 0xc0, !PT ;  /* 0xfffffffb2b2b7812 */ /* 0x000fe200078ec0ff */
[----:B------:R-:W-:Y:S01]  /*6f30*/  HADD2.F32 R191, -RZ, R88.H0_H0 ;  /* 0x20000058ffbf7230 */ /* 0x000fe20000004100 */
[----:B------:R-:W-:Y:S01]  /*6f40*/  BSSY B0, `(.L_x_9367) ;  /* 0x0000016000007945 */ /* 0x000fe20003800000 */
[----:B------:R-:W-:Y:S01]  /*6f50*/  FFMA.FTZ R115, R114, R179, 1.1641532182693481445e-10 ;  /* 0x2f00000072737423 */ /* 0x000fe200000100b3 */
[----:B------:R-:W-:Y:S01]  /*6f60*/  FMUL.FTZ R114, R117, R182 ;  /* 0x000000b675727220 */ /* 0x000fe20000410000 */
[----:B------:R-:W-:Y:S01]  /*6f70*/  @P0 HADD2.F32 R116, -RZ, R100.H0_H0 ;  /* 0x20000064ff740230 */ /* 0x000fe20000004100 */
[----:B------:R-:W-:Y:S02]  /*6f80*/  IADD3 R192, R183, 0x1, RZ ;  /* 0x00000001b7c07810 */ /* 0x000fe40007ffe0ff */
[----:B------:R-:W-:Y:S01]  /*6f90*/  FSETP.GTU.FTZ.AND P1, PT, R115, R180, PT ;  /* 0x000000b47300720b */ /* 0x000fe20003f3c000 */
[----:B------:R-:W-:-:S05]  /*6fa0*/  FMUL.FTZ R114, R114, R181 ;  /* 0x000000b572727220 */ /* 0x000fca0000410000 */
        /* <DEDUP_REMOVED lines=14> */
.L_x_9368:
[----:B------:R-:W-:-:S07]  /*7090*/  MOV R194, R170 ;  /* 0x000000aa00c27202 */ /* 0x000fce0000000f00 */
.L_x_9369:
[----:B------:R-:W-:Y:S05]  /*70a0*/  BSYNC B0 ;  /* 0x0000000000007941 */ /* 0x000fea0003800000 */
.L_x_9367:
        /* <DEDUP_REMOVED lines=16> */
.L_x_9373:
[----:B------:R-:W-:Y:S05]  /*71b0*/  BSYNC B1 ;  /* 0x0000000000017941 */ /* 0x000fea0003800000 */
.L_x_9372:
        /* <DEDUP_REMOVED lines=44> */
.L_x_9371:
[----:B------:R-:W-:Y:S05]  /*7480*/  BSYNC B0 ;  /* 0x0000000000007941 */ /* 0x000fea0003800000 */
.L_x_9370:
[----:B------:R-:W-:Y:S01]  /*7490*/  I2FP.F32.U32 R114, R194 ;  /* 0x000000c200727245 */ /* 0x000fe20000201000 */
[----:B------:R-:W-:Y:S01]  /*74a0*/  HADD2.F32 R117, -RZ, R104.H1_H1 ;  /* 0x30000068ff757230 */ /* 0x000fe20000004100 */
[----:B------:R-:W-:Y:S01]  /*74b0*/  BSSY B0, `(.L_x_9374) ;  /* 0x0000017000007945 */ /* 0x000fe20003800000 */
[----:B------:R-:W-:Y:S02]  /*74c0*/  IADD3 R116, R192, 0x1, RZ ;  /* 0x00000001c0747810 */ /* 0x000fe40007ffe0ff */
[----:B------:R-:W-:Y:S01]  /*74d0*/  FFMA.FTZ R115, R114, R179, 1.1641532182693481445e-10 ;  /* 0x2f00000072737423 */ /* 0x000fe200000100b3 */
[----:B------:R-:W-:Y:S01]  /*74e0*/  FMUL.FTZ R104, R117, R182 ;  /* 0x000000b675687220 */ /* 0x000fe20000410000 */
[----:B------:R-:W-:-:S03]  /*74f0*/  @P0 HADD2.F32 R117, -RZ, R100.H1_H1 ;  /* 0x30000064ff750230 */ /* 0x000fc60000004100 */
[----:B------:R-:W-:Y:S01]  /*7500*/  FMUL.FTZ R104, R104, R181 ;  /* 0x000000b568687220 */ /* 0x000fe20000410000 */
[----:B------:R-:W-:Y:S01]  /*7510*/  FSETP.GTU.FTZ.AND P1, PT, R115, R180, PT ;  /* 0x000000b47300720b */ /* 0x000fe20003f3c000 */
[----:B------:R-:W-:-:S03]  /*7520*/  HADD2.F32 R115, -RZ, R88.H1_H1 ;  /* 0x30000058ff737230 */ /* 0x000fc60000004100 */
        /* <DEDUP_REMOVED lines=14> */
.L_x_9375:
[----:B------:R-:W-:-:S07]  /*7610*/  MOV R104, R170 ;  /* 0x000000aa00687202 */ /* 0x000fce0000000f00 */
.L_x_9376:
[----:B------:R-:W-:Y:S05]  /*7620*/  BSYNC B0 ;  /* 0x0000000000007941 */ /* 0x000fea0003800000 */
.L_x_9374:
        /* <DEDUP_REMOVED lines=16> */
.L_x_9380:
[----:B------:R-:W-:Y:S05]  /*7730*/  BSYNC B1 ;  /* 0x0000000000017941 */ /* 0x000fea0003800000 */
.L_x_9379:
        /* <DEDUP_REMOVED lines=44> */
.L_x_9378:
[----:B------:R-:W-:Y:S05]  /*7a00*/  BSYNC B0 ;  /* 0x0000000000007941 */ /* 0x000fea0003800000 */
.L_x_9377:
[----:B------:R-:W-:Y:S01]  /*7a10*/  I2FP.F32.U32 R104, R104 ;  /* 0x0000006800687245 */ /* 0x000fe20000201000 */
[----:B------:R-:W-:Y:S01]  /*7a20*/  HADD2.F32 R117, -RZ, R105.H0_H0 ;  /* 0x20000069ff757230 */ /* 0x000fe20000004100 */
[----:B------:R-:W-:Y:S01]  /*7a30*/  ISETP.NE.AND P2, PT, R116, 0x1, PT ;  /* 0x000000017400780c */ /* 0x000fe20003f45270 */
[----:B------:R-:W-:Y:S01]  /*7a40*/  HADD2.F32 R193, -RZ, R89.H0_H0 ;  /* 0x20000059ffc17230 */ /* 0x000fe20000004100 */
[----:B------:R-:W-:Y:S01]  /*7a50*/  BSSY B0, `(.L_x_9381) ;  /* 0x0000014000007945 */ /* 0x000fe20003800000 */
[----:B------:R-:W-:Y:S01]  /*7a60*/  FFMA.FTZ R115, R104, R179, 1.1641532182693481445e-10 ;  /* 0x2f00000068737423 */ /* 0x000fe200000100b3 */
[----:B------:R-:W-:Y:S01]  /*7a70*/  FMUL.FTZ R104, R117, R182 ;  /* 0x000000b675687220 */ /* 0x000fe20000410000 */
[----:B------:R-:W-:Y:S01]  /*7a80*/  @P0 HADD2.F32 R114, -RZ, R101.H0_H0 ;  /* 0x20000065ff720230 */ /* 0x000fe20000004100 */
[----:B------:R-:W-:Y:S02]  /*7a90*/  IADD3 R117, R116, 0x1, RZ ;  /* 0x0000000174757810 */ /* 0x000fe40007ffe0ff */
        /* <DEDUP_REMOVED lines=14> */
.L_x_9382:
[----:B------:R-:W-:-:S07]  /*7b80*/  MOV R104, R170 ;  /* 0x000000aa00687202 */ /* 0x000fce0000000f00 */
.L_x_9383:
[----:B------:R-:W-:Y:S05]  /*7b90*/  BSYNC B0 ;  /* 0x0000000000007941 */ /* 0x000fea0003800000 */
.L_x_9381:
        /* <DEDUP_REMOVED lines=14> */
[----:B------:R-:W-:-:S04]  /*7c80*/  @P3 IADD3 R114, R171, RZ, RZ ;  /* 0x000000ffab723210 */ /* 0x000fc80007ffe0ff */
[----:B------:R-:W-:-:S07]  /*7c90*/  @!P2 MOV R171, R114 ;  /* 0x0000007200aba202 */ /* 0x000fce0000000f00 */
.L_x_9387:
[----:B------:R-:W-:Y:S05]  /*7ca0*/  BSYNC B1 ;  /* 0x0000000000017941 */ /* 0x000fea0003800000 */
.L_x_9386:
        /* <DEDUP_REMOVED lines=42> */
[----:B------:R-:W-:Y:S02]  /*7f50*/  LOP3.LUT R157, R115, R116, R153, 0x96, !PT ;  /* 0x00000074739d7212 */ /* 0x000fe400078e9699 */
[----:B------:R-:W-:-:S07]  /*7f60*/  MOV R158, R114 ;  /* 0x00000072009e7202 */ /* 0x000fce0000000f00 */
.L_x_9385:
[----:B------:R-:W-:Y:S05]  /*7f70*/  BSYNC B0 ;  /* 0x0000000000007941 */ /* 0x000fea0003800000 */
.L_x_9384:
        /* <DEDUP_REMOVED lines=23> */
.L_x_9389:
[----:B------:R-:W-:-:S07]  /*80f0*/  MOV R192, R170 ;  /* 0x000000aa00c07202 */ /* 0x000fce0000000f00 */
.L_x_9390:
[----:B------:R-:W-:Y:S05]  /*8100*/  BSYNC B0 ;  /* 0x0000000000007941 */ /* 0x000fea0003800000 */
.L_x_9388:
        /* <DEDUP_REMOVED lines=10> */
[----:B------:R-:W-:Y:S02]  /*81b0*/  @!P3 IADD3 R166, R166, 0x1, RZ ;  /* 0x00000001a6a6b810 */ /* 0x000fe40007ffe0ff */
[----:B------:R-:W-:Y:S02]  /*81c0*/  @!P3 IADD3 R104, R171, 0x1, RZ ;  /* 0x00000001ab68b810 */ /* 0x000fe40007ffe0ff */
[----:B------:R-:W-:Y:S02]  /*81d0*/  ISETP.NE.AND P4, PT, R166, RZ, !P3 ;  /* 0x000000ffa600720c */ /* 0x000fe40005f85270 */
[----:B------:R-:W-:-:S11]  /*81e0*/  @!P3 MOV R169, RZ ;  /* 0x000000ff00a9b202 */ /* 0x000fd60000000f00 */
[----:B------:R-:W-:-:S05]  /*81f0*/  @P4 IMAD.MOV R104, RZ, RZ, R171 ;  /* 0x000000ffff684224 */ /* 0x000fca00078e02ab */
[----:B------:R-:W-:-:S07]  /*8200*/  @!P3 MOV R171, R104 ;  /* 0x0000006800abb202 */ /* 0x000fce0000000f00 */
.L_x_9394:
[----:B------:R-:W-:Y:S05]  /*8210*/  BSYNC B1 ;  /* 0x0000000000017941 */ /* 0x000fea0003800000 */
.L_x_9393:
        /* <DEDUP_REMOVED lines=44> */
.L_x_9392:
[----:B------:R-:W-:Y:S05]  /*84e0*/  BSYNC B0 ;  /* 0x0000000000007941 */ /* 0x000fea0003800000 */
.L_x_9391:
        /* <DEDUP_REMOVED lines=23> */
.L_x_9396:
[----:B------:R-:W-:-:S07]  /*8660*/  MOV R192, R170 ;  /* 0x000000aa00c07202 */ /* 0x000fce0000000f00 */
.L_x_9397:
[----:B------:R-:W-:Y:S05]  /*8670*/  BSYNC B0 ;  /* 0x0000000000007941 */ /* 0x000fea0003800000 */
.L_x_9395:
        /* <DEDUP_REMOVED lines=11> */
[----:B------:R-:W-:Y:S01]  /*8730*/  @!P4 IMAD.MOV.U32 R169, RZ, RZ, RZ ;  /* 0x000000ffffa9c224 */ /* 0x000fe200078e00ff */
[----:B------:R-:W-:Y:S02]  /*8740*/  @!P4 IADD3 R104, R171, 0x1, RZ ;  /* 0x00000001ab68c810 */ /* 0x000fe40007ffe0ff */
[----:B------:R-:W-:-:S13]  /*8750*/  ISETP.NE.AND P5, PT, R166, RZ, !P4 ;  /* 0x000000ffa600720c */ /* 0x000fda00067a5270 */
[----:B------:R-:W-:-:S04]  /*8760*/  @P5 IADD3 R104, R171, RZ, RZ ;  /* 0x000000ffab685210 */ /* 0x000fc80007ffe0ff */
[----:B------:R-:W-:-:S07]  /*8770*/  @!P4 MOV R171, R104 ;  /* 0x0000006800abc202 */ /* 0x000fce0000000f00 */
.L_x_9401:
[----:B------:R-:W-:Y:S05]  /*8780*/  BSYNC B1 ;  /* 0x0000000000017941 */ /* 0x000fea0003800000 */
.L_x_9400:
        /* <DEDUP_REMOVED lines=44> */
.L_x_9399:
[----:B------:R-:W-:Y:S05]  /*8a50*/  BSYNC B0 ;  /* 0x0000000000007941 */ /* 0x000fea0003800000 */
.L_x_9398:
        /* <DEDUP_REMOVED lines=23> */
.L_x_9403:
[----:B------:R-:W-:-:S07]  /*8bd0*/  MOV R106, R170 ;  /* 0x000000aa006a7202 */ /* 0x000fce0000000f00 */
.L_x_9404:
[----:B------:R-:W-:Y:S05]  /*8be0*/  BSYNC B0 ;  /* 0x0000000000007941 */ /* 0x000fea0003800000 */
.L_x_9402:
        /* <DEDUP_REMOVED lines=16> */
.L_x_9408:
[----:B------:R-:W-:Y:S05]  /*8cf0*/  BSYNC B1 ;  /* 0x0000000000017941 */ /* 0x000fea0003800000 */
.L_x_9407:
        /* <DEDUP_REMOVED lines=41> */
[----:B------:R-:W-:Y:S02]  /*8f90*/  LOP3.LUT R156, R117, R156, R154, 0x96, !PT ;  /* 0x0000009c759c7212 */ /* 0x000fe400078e969a */
[----:B------:R-:W-:Y:S02]  /*8fa0*/  LOP3.LUT R157, R105, R114, R153, 0x96, !PT ;  /* 0x00000072699d7212 */ /* 0x000fe400078e9699 */
[----:B------:R-:W-:-:S07]  /*8fb0*/  MOV R158, R104 ;  /* 0x00000068009e7202 */ /* 0x000fce0000000f00 */
.L_x_9406:
[----:B------:R-:W-:Y:S05]  /*8fc0*/  BSYNC B0 ;  /* 0x0000000000007941 */ /* 0x000fea0003800000 */
.L_x_9405:
        /* <DEDUP_REMOVED lines=21> */
[----:B------:R-:W-:Y:S01]  /*9120*/  MOV R106, R158 ;  /* 0x0000009e006a7202 */ /* 0x000fe20000000f00 */
[----:B------:R-:W-:Y:S06]  /*9130*/  BRA `(.L_x_9411) ;  /* 0x0000000000047947 */ /* 0x000fec0003800000 */
.L_x_9410:
[----:B------:R-:W-:-:S07]  /*9140*/  IMAD.MOV.U32 R106, RZ, RZ, R170 ;  /* 0x000000ffff6a7224 */ /* 0x000fce00078e00aa */
.L_x_9411:
[----:B------:R-:W-:Y:S05]  /*9150*/  BSYNC B0 ;  /* 0x0000000000007941 */ /* 0x000fea0003800000 */
.L_x_9409:
        /* <DEDUP_REMOVED lines=16> */
[----:B------:R-:W-:Y:S02]  /*9260*/  ISETP.NE.AND P0, PT, R104, RZ, PT ;  /* 0x000000ff6800720c */ /* 0x000fe40003f05270 */
[----:B------:R-:W-:-:S11]  /*9270*/  @!P6 MOV R171, R114 ;  /* 0x0000007200abe202 */ /* 0x000fd60000000f00 */
.L_x_9415:
[----:B------:R-:W-:Y:S05]  /*9280*/  BSYNC B1 ;  /* 0x0000000000017941 */ /* 0x000fea0003800000 */
.L_x_9414:
        /* <DEDUP_REMOVED lines=44> */
.L_x_9413:
[----:B------:R-:W-:Y:S05]  /*9550*/  BSYNC B0 ;  /* 0x0000000000007941 */ /* 0x000fea0003800000 */
.L_x_9412:
        /* <DEDUP_REMOVED lines=20> */
[----:B------:R-:W-:Y:S01]  /*96a0*/  LOP3.LUT P6, RZ, R43, 0x4, RZ, 0xc0, !PT ;  /* 0x000000042bff7812 */ /* 0x000fe200078cc0ff */
        /* <DEDUP_REMOVED lines=12> */
[----:B------:R-:W-:Y:S02]  /*9770*/  IADD3 R183, R118, 0x180, RZ ;  /* 0x0000018076b77810 */ /* 0x000fe40007ffe0ff */
[----:B------:R-:W-:Y:S02]  /*9780*/  F2FP.F16.F32.PACK_AB R104, R194, R191 ;  /* 0x000000bfc268723e */ /* 0x000fe400000000ff */
[----:B------:R-:W-:Y:S01]  /*9790*/  F2FP.F16.F32.PACK_AB R107, R200, R198 ;  /* 0x000000c6c86b723e */ /* 0x000fe200000000ff */
[----:B0-----:R-:W-:Y:S01]  /*97a0*/  @P0 IMAD.WIDE.U32 R116, R183, 0x10, R116 ;  /* 0x00000010b7740825 */ /* 0x001fe200078e0074 */
[----:B------:R-:W-:-:S03]  /*97b0*/  LOP3.LUT R115, R115, R195, R201, 0xfe, !PT ;  /* 0x000000c373737212 */ /* 0x000fc600078efec9 */
        /* <DEDUP_REMOVED lines=17> */
.L_x_9417:
[----:B------:R-:W-:-:S07]  /*98d0*/  IMAD.MOV.U32 R192, RZ, RZ, R170 ;  /* 0x000000ffffc07224 */ /* 0x000fce00078e00aa */
.L_x_9418:
[----:B------:R-:W-:Y:S05]  /*98e0*/  BSYNC B0 ;  /* 0x0000000000007941 */ /* 0x000fea0003800000 */
.L_x_9416:
        /* <DEDUP_REMOVED lines=16> */
.L_x_9422:
[----:B------:R-:W-:Y:S05]  /*99f0*/  BSYNC B1 ;  /* 0x0000000000017941 */ /* 0x000fea0003800000 */
.L_x_9421:
        /* <DEDUP_REMOVED lines=44> */
.L_x_9420:
[----:B------:R-:W-:Y:S05]  /*9cc0*/  BSYNC B0 ;  /* 0x0000000000007941 */ /* 0x000fea0003800000 */
.L_x_9419:
        /* <DEDUP_REMOVED lines=25> */
.L_x_9424:
[----:B------:R-:W-:-:S07]  /*9e60*/  MOV R192, R170 ;  /* 0x000000aa00c07202 */ /* 0x000fce0000000f00 */
.L_x_9425:
[----:B------:R-:W-:Y:S05]  /*9e70*/  BSYNC B0 ;  /* 0x0000000000007941 */ /* 0x000fea0003800000 */
.L_x_9423:
        /* <DEDUP_REMOVED lines=16> */
.L_x_9429:
[----:B------:R-:W-:Y:S05]  /*9f80*/  BSYNC B1 ;  /* 0x0000000000017941 */ /* 0x000fea0003800000 */
.L_x_9428:
        /* <DEDUP_REMOVED lines=44> */
.L_x_9427:
[----:B------:R-:W-:Y:S05]  /*a250*/  BSYNC B0 ;  /* 0x0000000000007941 */ /* 0x000fea0003800000 */
.L_x_9426:
        /* <DEDUP_REMOVED lines=9> */
[----:B------:R-:W-:Y:S01]  /*a2f0*/  FMUL.FTZ R104, R104, R181 ;  /* 0x000000b568687220 */ /* 0x000fe20000410000 */
[----:B------:R-:W-:-:S04]  /*a300*/  HADD2.F32 R115, -RZ, R84.H1_H1 ;  /* 0x30000054ff737230 */ /* 0x000fc80000004100 */
        /* <DEDUP_REMOVED lines=14> */
.L_x_9431:
[----:B------:R-:W-:-:S07]  /*a3f0*/  MOV R104, R170 ;  /* 0x000000aa00687202 */ /* 0x000fce0000000f00 */
.L_x_9432:
[----:B------:R-:W-:Y:S05]  /*a400*/  BSYNC B0 ;  /* 0x0000000000007941 */ /* 0x000fea0003800000 */
.L_x_9430:
        /* <DEDUP_REMOVED lines=16> */
.L_x_9436:
[----:B------:R-:W-:Y:S05]  /*a510*/  BSYNC B1 ;  /* 0x0000000000017941 */ /* 0x000fea0003800000 */
.L_x_9435:
        /* <DEDUP_REMOVED lines=44> */
.L_x_9434:
[----:B------:R-:W-:Y:S05]  /*a7e0*/  BSYNC B0 ;  /* 0x0000000000007941 */ /* 0x000fea0003800000 */
.L_x_9433:
        /* <DEDUP_REMOVED lines=23> */
.L_x_9438:
[----:B------:R-:W-:-:S07]  /*a960*/  MOV R104, R170 ;  /* 0x000000aa00687202 */ /* 0x000fce0000000f00 */
.L_x_9439:
[----:B------:R-:W-:Y:S05]  /*a970*/  BSYNC B0 ;  /* 0x0000000000007941 */ /* 0x000fea0003800000 */
.L_x_9437:
        /* <DEDUP_REMOVED lines=16> */
.L_x_9443:
[----:B------:R-:W-:Y:S05]  /*aa80*/  BSYNC B1 ;  /* 0x0000000000017941 */ /* 0x000fea0003800000 */
.L_x_9442:
        /* <DEDUP_REMOVED lines=40> */
[----:B------:R-:W-:Y:S02]  /*ad10*/  LOP3.LUT R156, R207, R156, R154, 0x96, !PT ;  /* 0x0000009ccf9c7212 */ /* 0x000fe400078e969a */
[----:B------:R-:W-:Y:S02]  /*ad20*/  MOV R170, R206 ;  /* 0x000000ce00aa7202 */ /* 0x000fe40000000f00 */
[----:B------:R-:W-:Y:S02]  /*ad30*/  LOP3.LUT R157, R115, R116, R153, 0x96, !PT ;  /* 0x00000074739d7212 */ /* 0x000fe400078e9699 */
[----:B------:R-:W-:-:S07]  /*ad40*/  MOV R158, R114 ;  /* 0x00000072009e7202 */ /* 0x000fce0000000f00 */
.L_x_9441:
[----:B------:R-:W-:Y:S05]  /*ad50*/  BSYNC B0 ;  /* 0x0000000000007941 */ /* 0x000fea0003800000 */
.L_x_9440:
[----:B------:R-:W-:Y:S01]  /*ad60*/  I2FP.F32.U32 R104, R104 ;  /* 0x0000006800687245 */ /* 0x000fe20000201000 */
[----:B------:R-:W-:Y:S01]  /*ad70*/  HADD2.F32 R115, -RZ, R105.H1_H1 ;  /* 0x30000069ff737230 */ /* 0x000fe20000004100 */
[C---:B------:R-:W-:Y:S01]  /*ad80*/  ISETP.NE.AND P3, PT, R117.reuse, 0x1, PT ;  /* 0x000000017500780c */ /* 0x040fe20003f65270 */
[----:B------:R-:W-:Y:S01]  /*ad90*/  BSSY B0, `(.L_x_9444) ;  /* 0x0000015000007945 */ /* 0x000fe20003800000 */
[----:B------:R-:W-:Y:S02]  /*ada0*/  VIADD R116, R117, 0x1 ;  /* 0x0000000175747836 */ /* 0x000fe40000000000 */
[----:B------:R-:W-:Y:S01]  /*adb0*/  FFMA.FTZ R105, R104, R179, 1.1641532182693481445e-10 ;  /* 0x2f00000068697423 */ /* 0x000fe200000100b3 */
[----:B------:R-:W-:Y:S01]  /*adc0*/  FMUL.FTZ R104, R115, R182 ;  /* 0x000000b673687220 */ /* 0x000fe20000410000 */
[----:B------:R-:W-:-:S03]  /*add0*/  @P0 HADD2.F32 R115, -RZ, R101.H1_H1 ;  /* 0x30000065ff730230 */ /* 0x000fc60000004100 */
[----:B------:R-:W-:Y:S01]  /*ade0*/  FMUL.FTZ R104, R104, R181 ;  /* 0x000000b568687220 */ /* 0x000fe20000410000 */
[----:B------:R-:W-:Y:S01]  /*adf0*/  FSETP.GTU.FTZ.AND P2, PT, R105, R180, PT ;  /* 0x000000b46900720b */ /* 0x000fe20003f5c000 */
[----:B------:R-:W-:-:S03]  /*ae00*/  HADD2.F32 R105, -RZ, R85.H1_H1 ;  /* 0x30000055ff697230 */ /* 0x000fc60000004100 */
        /* <DEDUP_REMOVED lines=12> */
.L_x_9445:
[----:B------:R-:W-:-:S07]  /*aed0*/  IMAD.MOV.U32 R192, RZ, RZ, R170 ;  /* 0x000000ffffc07224 */ /* 0x000fce00078e00aa */
.L_x_9446:
[----:B------:R-:W-:Y:S05]  /*aee0*/  BSYNC B0 ;  /* 0x0000000000007941 */ /* 0x000fea0003800000 */
.L_x_9444:
        /* <DEDUP_REMOVED lines=16> */
.L_x_9450:
[----:B------:R-:W-:Y:S05]  /*aff0*/  BSYNC B1 ;  /* 0x0000000000017941 */ /* 0x000fea0003800000 */
.L_x_9449:
        /* <DEDUP_REMOVED lines=44> */
.L_x_9448:
[----:B------:R-:W-:Y:S05]  /*b2c0*/  BSYNC B0 ;  /* 0x0000000000007941 */ /* 0x000fea0003800000 */
.L_x_9447:
        /* <DEDUP_REMOVED lines=23> */
.L_x_9452:
[----:B------:R-:W-:-:S07]  /*b440*/  MOV R192, R170 ;  /* 0x000000aa00c07202 */ /* 0x000fce0000000f00 */
.L_x_9453:
[----:B------:R-:W-:Y:S05]  /*b450*/  BSYNC B0 ;  /* 0x0000000000007941 */ /* 0x000fea0003800000 */
.L_x_9451:
        /* <DEDUP_REMOVED lines=16> */
.L_x_9457:
[----:B------:R-:W-:Y:S05]  /*b560*/  BSYNC B1 ;  /* 0x0000000000017941 */ /* 0x000fea0003800000 */
.L_x_9456:
        /* <DEDUP_REMOVED lines=44> */
.L_x_9455:
[----:B------:R-:W-:Y:S05]  /*b830*/  BSYNC B0 ;  /* 0x0000000000007941 */ /* 0x000fea0003800000 */
.L_x_9454:
[----:B------:R-:W-:Y:S01]  /*b840*/  I2FP.F32.U32 R104, R192 ;  /* 0x000000c000687245 */ /* 0x000fe20000201000 */
[----:B------:R-:W-:Y:S01]  /*b850*/  HADD2.F32 R115, -RZ, R106.H1_H1 ;  /* 0x3000006aff737230 */ /* 0x000fe20000004100 */
[C---:B------:R-:W-:Y:S01]  /*b860*/  ISETP.NE.AND P5, PT, R117.reuse, 0x1, PT ;  /* 0x000000017500780c */ /* 0x040fe20003fa5270 */
[----:B------:R-:W-:Y:S01]  /*b870*/  BSSY B0, `(.L_x_9458) ;  /* 0x0000015000007945 */ /* 0x000fe20003800000 */
[----:B------:R-:W-:Y:S01]  /*b880*/  IADD3 R114, R117, 0x1, RZ ;  /* 0x0000000175727810 */ /* 0x000fe20007ffe0ff */
[----:B------:R-:W-:Y:S01]  /*b890*/  FFMA.FTZ R105, R104, R179, 1.1641532182693481445e-10 ;  /* 0x2f00000068697423 */ /* 0x000fe200000100b3 */
[----:B------:R-:W-:Y:S01]  /*b8a0*/  FMUL.FTZ R104, R115, R182 ;  /* 0x000000b673687220 */ /* 0x000fe20000410000 */
[----:B------:R-:W-:-:S03]  /*b8b0*/  HADD2.F32 R115, -RZ, R86.H1_H1 ;  /* 0x30000056ff737230 */ /* 0x000fc60000004100 */
        /* <DEDUP_REMOVED lines=15> */
.L_x_9459:
[----:B------:R-:W-:-:S07]  /*b9b0*/  MOV R106, R170 ;  /* 0x000000aa006a7202 */ /* 0x000fce0000000f00 */
.L_x_9460:
[----:B------:R-:W-:Y:S05]  /*b9c0*/  BSYNC B0 ;  /* 0x0000000000007941 */ /* 0x000fea0003800000 */
.L_x_9458:
        /* <DEDUP_REMOVED lines=16> */
.L_x_9464:
[----:B------:R-:W-:Y:S05]  /*bad0*/  BSYNC B1 ;  /* 0x0000000000017941 */ /* 0x000fea0003800000 */
.L_x_9463:
        /* <DEDUP_REMOVED lines=44> */
.L_x_9462:
[----:B------:R-:W-:Y:S05]  /*bda0*/  BSYNC B0 ;  /* 0x0000000000007941 */ /* 0x000fea0003800000 */
.L_x_9461:
        /* <DEDUP_REMOVED lines=23> */
.L_x_9466:
[----:B------:R-:W-:-:S07]  /*bf20*/  MOV R106, R170 ;  /* 0x000000aa006a7202 */ /* 0x000fce0000000f00 */
.L_x_9467:
[----:B------:R-:W-:Y:S05]  /*bf30*/  BSYNC B0 ;  /* 0x0000000000007941 */ /* 0x000fea0003800000 */
.L_x_9465:
        /* <DEDUP_REMOVED lines=18> */
.L_x_9471:
[----:B------:R-:W-:Y:S05]  /*c060*/  BSYNC B1 ;  /* 0x0000000000017941 */ /* 0x000fea0003800000 */
.L_x_9470:
        /* <DEDUP_REMOVED lines=44> */
.L_x_9469:
[----:B------:R-:W-:Y:S05]  /*c330*/  BSYNC B0 ;  /* 0x0000000000007941 */ /* 0x000fea0003800000 */
.L_x_9468:
[----:B------:R-:W-:Y:S01]  /*c340*/  I2FP.F32.U32 R104, R106 ;  /* 0x0000006a00687245 */ /* 0x000fe20000201000 */
[----:B------:R-:W-:Y:S01]  /*c350*/  HADD2.F32 R107, -RZ, R107.H1_H1 ;  /* 0x3000006bff6b7230 */ /* 0x000fe20000004100 */
[----:B------:R-:W-:Y:S01]  /*c360*/  SEL R114, RZ, 0x1, P2 ;  /* 0x00000001ff727807 */ /* 0x000fe20001000000 */
[----:B------:R-:W0:Y:S01]  /*c370*/  @P0 LDC.64 R116, c[0x0][0x230] ;  /* 0x00008c00ff740b82 */ /* 0x000e220000000a00 */
[----:B------:R-:W-:Y:S01]  /*c380*/  SEL R115, RZ, 0x10000, P5 ;  /* 0x00010000ff737807 */ /* 0x000fe20002800000 */
[----:B------:R-:W-:Y:S01]  /*c390*/  FFMA.FTZ R105, R104, R179, 1.1641532182693481445e-10 ;  /* 0x2f00000068697423 */ /* 0x000fe200000100b3 */
[----:B------:R-:W-:Y:S01]  /*c3a0*/  FMUL.FTZ R104, R107, R182 ;  /* 0x000000b66b687220 */ /* 0x000fe20000410000 */
[----:B------:R-:W-:Y:S01]  /*c3b0*/  SEL R192, RZ, 0x100, P4 ;  /* 0x00000100ffc07807 */ /* 0x000fe20002000000 */
[----:B------:R-:W-:Y:S01]  /*c3c0*/  HADD2.F32 R209, -RZ, R87.H1_H1 ;  /* 0x30000057ffd17230 */ /* 0x000fe20000004100 */
[----:B------:R-:W-:Y:S01]  /*c3d0*/  LOP3.LUT P5, RZ, R43, 0x2, RZ, 0xc0, !PT ;  /* 0x000000022bff7812 */ /* 0x000fe200078ac0ff */
[----:B------:R-:W-:Y:S01]  /*c3e0*/  FMUL.FTZ R106, R104, R181 ;  /* 0x000000b5686a7220 */ /* 0x000fe20000410000 */
[----:B------:R-:W-:Y:S01]  /*c3f0*/  FSETP.GTU.FTZ.AND P2, PT, R105, R180, PT ;  /* 0x000000b46900720b */ /* 0x000fe20003f5c000 */
[----:B------:R-:W-:Y:S01]  /*c400*/  @P0 HADD2.F32 R202, -RZ, R103.H1_H1 ;  /* 0x30000067ffca0230 */ /* 0x000fe20000004100 */
[----:B------:R-:W-:Y:S01]  /*c410*/  SEL R210, RZ, 0x1, P1 ;  /* 0x00000001ffd27807 */ /* 0x000fe20000800000 */
[----:B------:R-:W-:Y:S01]  /*c420*/  IMAD.WIDE.U32 R214, R183, 0x10, R112 ;  /* 0x00000010b7d67825 */ /* 0x000fe200078e0070 */
[----:B------:R-:W-:-:S02]  /*c430*/  SEL R105, RZ, 0x1000000, P2 ;  /* 0x01000000ff697807 */ /* 0x000fc40001000000 */
[----:B------:R-:W-:Y:S01]  /*c440*/  FSEL R106, R106, RZ, !P2 ;  /* 0x000000ff6a6a7208 */ /* 0x000fe20005000000 */
[----:B------:R-:W-:Y:S01]  /*c450*/  IMAD.WIDE.U32 R210, R210, 0x10000, RZ ;  /* 0x00010000d2d27825 */ /* 0x000fe200078e00ff */
[----:B------:R-:W-:Y:S02]  /*c460*/  LOP3.LUT R192, R192, R105, R115, 0xfe, !PT ;  /* 0x00000069c0c07212 */ /* 0x000fe400078efe73 */
[----:B------:R-:W-:Y:S01]  /*c470*/  SEL R115, RZ, 0x1, P5 ;  /* 0x00000001ff737807 */ /* 0x000fe20002800000 */
[----:B------:R-:W-:Y:S01]  /*c480*/  IMAD.WIDE.U32 R104, R114, 0x1000000, RZ ;  /* 0x0100000072687825 */ /* 0x000fe200078e00ff */
[----:B------:R-:W-:-:S03]  /*c490*/  LOP3.LUT P6, RZ, R43, 0x4, RZ, 0xc0, !PT ;  /* 0x000000042bff7812 */ /* 0x000fc600078cc0ff */
[----:B------:R-:W-:Y:S01]  /*c4a0*/  FMUL.FTZ R209, R106, R209 ;  /* 0x000000d16ad17220 */ /* 0x000fe20000410000 */
[----:B------:R-:W-:Y:S01]  /*c4b0*/  SEL R195, RZ, 0x1, P3 ;  /* 0x00000001ffc37807 */ /* 0x000fe20001800000 */
[----:B------:R-:W-:Y:S01]  /*c4c0*/  IMAD.WIDE.U32 R114, R115, 0x100, RZ ;  /* 0x0000010073727825 */ /* 0x000fe200078e00ff */
[----:B------:R-:W-:-:S03]  /*c4d0*/  SEL R107, RZ, 0x1, P6 ;  /* 0x00000001ff6b7807 */ /* 0x000fc60003000000 */
[----:B------:R-:W-:Y:S01]  /*c4e0*/  @P0 FADD.FTZ R209, R202, R209 ;  /* 0x000000d1cad10221 */ /* 0x000fe20000010000 */
[----:B------:R-:W-:Y:S01]  /*c4f0*/  LOP3.LUT R195, R105, R192, R195, 0xfe, !PT ;  /* 0x000000c069c37212 */ /* 0x000fe200078efec3 */
[----:B------:R-:W-:Y:S01]  /*c500*/  VIADD R192, R118, 0x200 ;  /* 0x0000020076c07836 */ /* 0x000fe20000000000 */
[----:B------:R-:W-:Y:S01]  /*c510*/  LOP3.LUT R114, R114, R104, R210, 0xfe, !PT ;  /* 0x0000006872727212 */ /* 0x000fe200078efed2 */
[----:B------:R-:W-:Y:S01]  /*c520*/  IMAD.WIDE.U32 R212, R183, 0x8, R108 ;  /* 0x00000008b7d47825 */ /* 0x000fe200078e006c */
[----:B------:R-:W-:Y:S02]  /*c530*/  F2FP.F16.F32.PACK_AB R106, R208, R205 ;  /* 0x000000cdd06a723e */ /* 0x000fe400000000ff */
[----:B------:R-:W-:Y:S01]  /*c540*/  LOP3.LUT R114, R114, R107, RZ, 0xfc, !PT ;  /* 0x0000006b72727212 */ /* 0x000fe200078efcff */
        /* <DEDUP_REMOVED lines=22> */
.L_x_9473:
[----:B------:R-:W-:-:S07]  /*c6b0*/  MOV R195, R170 ;  /* 0x000000aa00c37202 */ /* 0x000fce0000000f00 */
.L_x_9474:
[----:B------:R-:W-:Y:S05]  /*c6c0*/  BSYNC B0 ;  /* 0x0000000000007941 */ /* 0x000fea0003800000 */
.L_x_9472:
        /* <DEDUP_REMOVED lines=16> */
.L_x_9478:
[----:B------:R-:W-:Y:S05]  /*c7d0*/  BSYNC B1 ;  /* 0x0000000000017941 */ /* 0x000fea0003800000 */
.L_x_9477:
        /* <DEDUP_REMOVED lines=44> */
.L_x_9476:
[----:B------:R-:W-:Y:S05]  /*caa0*/  BSYNC B0 ;  /* 0x0000000000007941 */ /* 0x000fea0003800000 */
.L_x_9475:
[----:B------:R-:W-:Y:S01]  /*cab0*/  I2FP.F32.U32 R114, R195 ;  /* 0x000000c300727245 */ /* 0x000fe20000201000 */
[----:B-----5:R-:W-:Y:S01]  /*cac0*/  HADD2.F32 R117, -RZ, R104.H0_H0 ;  /* 0x20000068ff757230 */ /* 0x020fe20000004100 */
[----:B------:R-:W-:Y:S01]  /*cad0*/  LOP3.LUT R43, R43, 0xfffffffb, RZ, 0xc0, !PT ;  /* 0xfffffffb2b2b7812 */ /* 0x000fe200078ec0ff */
[----:B------:R-:W-:Y:S01]  /*cae0*/  BSSY B0, `(.L_x_9479) ;  /* 0x0000017000007945 */ /* 0x000fe20003800000 */
[----:B------:R-:W-:Y:S02]  /*caf0*/  VIADD R116, R202, 0x1 ;  /* 0x00000001ca747836 */ /* 0x000fe40000000000 */
[----:B------:R-:W-:Y:S01]  /*cb00*/  FFMA.FTZ R115, R114, R179, 1.1641532182693481445e-10 ;  /* 0x2f00000072737423 */ /* 0x000fe200000100b3 */
[----:B------:R-:W-:Y:S01]  /*cb10*/  FMUL.FTZ R114, R117, R182 ;  /* 0x000000b675727220 */ /* 0x000fe20000410000 */
[----:B------:R-:W-:-:S03]  /*cb20*/  @P0 HADD2.F32 R117, -RZ, R100.H0_H0 ;  /* 0x20000064ff750230 */ /* 0x000fc60000004100 */
[----:B------:R-:W-:Y:S01]  /*cb30*/  FSETP.GTU.FTZ.AND P1, PT, R115, R180, PT ;  /* 0x000000b47300720b */ /* 0x000fe20003f3c000 */
[----:B------:R-:W-:Y:S01]  /*cb40*/  FMUL.FTZ R114, R114, R181 ;  /* 0x000000b572727220 */ /* 0x000fe20000410000 */
[----:B------:R-:W-:-:S04]  /*cb50*/  HADD2.F32 R115, -RZ, R80.H0_H0 ;  /* 0x20000050ff737230 */ /* 0x000fc80000004100 */
        /* <DEDUP_REMOVED lines=14> */
.L_x_9480:
[----:B------:R-:W-:-:S07]  /*cc40*/  IMAD.MOV.U32 R195, RZ, RZ, R170 ;  /* 0x000000ffffc37224 */ /* 0x000fce00078e00aa */
.L_x_9481:
[----:B------:R-:W-:Y:S05]  /*cc50*/  BSYNC B0 ;  /* 0x0000000000007941 */ /* 0x000fea0003800000 */
.L_x_9479:
        /* <DEDUP_REMOVED lines=16> */
.L_x_9485:
[----:B------:R-:W-:Y:S05]  /*cd60*/  BSYNC B1 ;  /* 0x0000000000017941 */ /* 0x000fea0003800000 */
.L_x_9484:
        /* <DEDUP_REMOVED lines=44> */
.L_x_9483:
[----:B------:R-:W-:Y:S05]  /*d030*/  BSYNC B0 ;  /* 0x0000000000007941 */ /* 0x000fea0003800000 */
.L_x_9482:
        /* <DEDUP_REMOVED lines=25> */
.L_x_9487:
[----:B------:R-:W-:-:S07]  /*d1d0*/  MOV R104, R170 ;  /* 0x000000aa00687202 */ /* 0x000fce0000000f00 */
.L_x_9488:
[----:B------:R-:W-:Y:S05]  /*d1e0*/  BSYNC B0 ;  /* 0x0000000000007941 */ /* 0x000fea0003800000 */
.L_x_9486:
        /* <DEDUP_REMOVED lines=16> */
.L_x_9492:
[----:B------:R-:W-:Y:S05]  /*d2f0*/  BSYNC B1 ;  /* 0x0000000000017941 */ /* 0x000fea0003800000 */
.L_x_9491:
        /* <DEDUP_REMOVED lines=44> */
.L_x_9490:
[----:B------:R-:W-:Y:S05]  /*d5c0*/  BSYNC B0 ;  /* 0x0000000000007941 */ /* 0x000fea0003800000 */
.L_x_9489:
        /* <DEDUP_REMOVED lines=23> */
.L_x_9494:
[----:B------:R-:W-:-:S07]  /*d740*/  MOV R104, R170 ;  /* 0x000000aa00687202 */ /* 0x000fce0000000f00 */
.L_x_9495:
[----:B------:R-:W-:Y:S05]  /*d750*/  BSYNC B0 ;  /* 0x0000000000007941 */ /* 0x000fea0003800000 */
.L_x_9493:
        /* <DEDUP_REMOVED lines=16> */
.L_x_9499:
[----:B------:R-:W-:Y:S05]  /*d860*/  BSYNC B1 ;  /* 0x0000000000017941 */ /* 0x000fea0003800000 */
.L_x_9498:
        /* <DEDUP_REMOVED lines=44> */
.L_x_9497:
[----:B------:R-:W-:Y:S05]  /*db30*/  BSYNC B0 ;  /* 0x0000000000007941 */ /* 0x000fea0003800000 */
.L_x_9496:
        /* <DEDUP_REMOVED lines=23> */
.L_x_9501:
[----:B------:R-:W-:-:S07]  /*dcb0*/  MOV R195, R170 ;  /* 0x000000aa00c37202 */ /* 0x000fce0000000f00 */
.L_x_9502:
[----:B------:R-:W-:Y:S05]  /*dcc0*/  BSYNC B0 ;  /* 0x0000000000007941 */ /* 0x000fea0003800000 */
.L_x_9500:
        /* <DEDUP_REMOVED lines=16> */
.L_x_9506:
[----:B------:R-:W-:Y:S05]  /*ddd0*/  BSYNC B1 ;  /* 0x0000000000017941 */ /* 0x000fea0003800000 */
.L_x_9505:
        /* <DEDUP_REMOVED lines=41> */
[----:B------:R-:W-:Y:S02]  /*e070*/  MOV R170, R116 ;  /* 0x0000007400aa7202 */ /* 0x000fe40000000f00 */
[----:B------:R-:W-:Y:S02]  /*e080*/  LOP3.LUT R157, R105, R114, R153, 0x96, !PT ;  /* 0x00000072699d7212 */ /* 0x000fe400078e9699 */
[----:B------:R-:W-:-:S07]  /*e090*/  MOV R158, R104 ;  /* 0x00000068009e7202 */ /* 0x000fce0000000f00 */
.L_x_9504:
[----:B------:R-:W-:Y:S05]  /*e0a0*/  BSYNC B0 ;  /* 0x0000000000007941 */ /* 0x000fea0003800000 */
.L_x_9503:
[----:B------:R-:W-:Y:S01]  /*e0b0*/  I2FP.F32.U32 R104, R195 ;  /* 0x000000c300687245 */ /* 0x000fe20000201000 */
[----:B------:R-:W-:Y:S01]  /*e0c0*/  HADD2.F32 R115, -RZ, R106.H0_H0 ;  /* 0x2000006aff737230 */ /* 0x000fe20000004100 */
[----:B------:R-:W-:Y:S01]  /*e0d0*/  ISETP.NE.AND P4, PT, R117, 0x1, PT ;  /* 0x000000017500780c */ /* 0x000fe20003f85270 */
[----:B------:R-:W-:Y:S01]  /*e0e0*/  HADD2.F32 R213, -RZ, R82.H0_H0 ;  /* 0x20000052ffd57230 */ /* 0x000fe20000004100 */
[----:B------:R-:W-:Y:S01]  /*e0f0*/  BSSY B0, `(.L_x_9507) ;  /* 0x0000014000007945 */ /* 0x000fe20003800000 */
[----:B------:R-:W-:Y:S01]  /*e100*/  FFMA.FTZ R105, R104, R179, 1.1641532182693481445e-10 ;  /* 0x2f00000068697423 */ /* 0x000fe200000100b3 */
[----:B------:R-:W-:Y:S01]  /*e110*/  FMUL.FTZ R104, R115, R182 ;  /* 0x000000b673687220 */ /* 0x000fe20000410000 */
[----:B------:R-:W-:Y:S02]  /*e120*/  @P0 HADD2.F32 R114, -RZ, R102.H0_H0 ;  /* 0x20000066ff720230 */ /* 0x000fe40000004100 */
        /* <DEDUP_REMOVED lines=15> */
.L_x_9508:
[----:B------:R-:W-:-:S07]  /*e220*/  IMAD.MOV.U32 R195, RZ, RZ, R170 ;  /* 0x000000ffffc37224 */ /* 0x000fce00078e00aa */
.L_x_9509:
[----:B------:R-:W-:Y:S05]  /*e230*/  BSYNC B0 ;  /* 0x0000000000007941 */ /* 0x000fea0003800000 */
.L_x_9507:
        /* <DEDUP_REMOVED lines=16> */
.L_x_9513:
[----:B------:R-:W-:Y:S05]  /*e340*/  BSYNC B1 ;  /* 0x0000000000017941 */ /* 0x000fea0003800000 */
.L_x_9512:
        /* <DEDUP_REMOVED lines=44> */
.L_x_9511:
[----:B------:R-:W-:Y:S05]  /*e610*/  BSYNC B0 ;  /* 0x0000000000007941 */ /* 0x000fea0003800000 */
.L_x_9510:
        /* <DEDUP_REMOVED lines=23> */
.L_x_9515:
[----:B------:R-:W-:-:S07]  /*e790*/  MOV R106, R170 ;  /* 0x000000aa006a7202 */ /* 0x000fce0000000f00 */
.L_x_9516:
[----:B------:R-:W-:Y:S05]  /*e7a0*/  BSYNC B0 ;  /* 0x0000000000007941 */ /* 0x000fea0003800000 */
.L_x_9514:
        /* <DEDUP_REMOVED lines=16> */
.L_x_9520:
[----:B------:R-:W-:Y:S05]  /*e8b0*/  BSYNC B1 ;  /* 0x0000000000017941 */ /* 0x000fea0003800000 */
.L_x_9519:
        /* <DEDUP_REMOVED lines=44> */
.L_x_9518:
[----:B------:R-:W-:Y:S05]  /*eb80*/  BSYNC B0 ;  /* 0x0000000000007941 */ /* 0x000fea0003800000 */
.L_x_9517:
        /* <DEDUP_REMOVED lines=23> */
.L_x_9522:
[----:B------:R-:W-:-:S07]  /*ed00*/  MOV R106, R170 ;  /* 0x000000aa006a7202 */ /* 0x000fce0000000f00 */
.L_x_9523:
[----:B------:R-:W-:Y:S05]  /*ed10*/  BSYNC B0 ;  /* 0x0000000000007941 */ /* 0x000fea0003800000 */
.L_x_9521:
        /* <DEDUP_REMOVED lines=12> */
[----:B------:R-:W-:Y:S01]  /*ede0*/  @!P6 IMAD.MOV.U32 R169, RZ, RZ, RZ ;  /* 0x000000ffffa9e224 */ /* 0x000fe200078e00ff */
[----:B------:R-:W-:Y:S02]  /*edf0*/  @!P6 IADD3 R114, R171, 0x1, RZ ;  /* 0x00000001ab72e810 */ /* 0x000fe40007ffe0ff */
[----:B------:R-:W-:-:S13]  /*ee00*/  ISETP.NE.AND P0, PT, R166, RZ, !P6 ;  /* 0x000000ffa600720c */ /* 0x000fda0007705270 */
[----:B------:R-:W-:Y:S02]  /*ee10*/  @P0 IADD3 R114, R171, RZ, RZ ;  /* 0x000000ffab720210 */ /* 0x000fe40007ffe0ff */
[----:B------:R-:W-:Y:S02]  /*ee20*/  ISETP.NE.AND P0, PT, R104, RZ, PT ;  /* 0x000000ff6800720c */ /* 0x000fe40003f05270 */
[----:B------:R-:W-:-:S11]  /*ee30*/  @!P6 MOV R171, R114 ;  /* 0x0000007200abe202 */ /* 0x000fd60000000f00 */
.L_x_9527:
[----:B------:R-:W-:Y:S05]  /*ee40*/  BSYNC B1 ;  /* 0x0000000000017941 */ /* 0x000fea0003800000 */
.L_x_9526:
        /* <DEDUP_REMOVED lines=44> */
.L_x_9525:
[----:B------:R-:W-:Y:S05]  /*f110*/  BSYNC B0 ;  /* 0x0000000000007941 */ /* 0x000fea0003800000 */
.L_x_9524:
        /* <DEDUP_REMOVED lines=28> */
[----:B------:R-:W-:Y:S01]  /*f2e0*/  IMAD.WIDE.U32 R220, R192, 0x8, R108 ;  /* 0x00000008c0dc7825 */ /* 0x000fe200078e006c */
[----:B------:R-:W-:Y:S02]  /*f2f0*/  LOP3.LUT R114, R114, R104, R218, 0xfe, !PT ;  /* 0x0000006872727212 */ /* 0x000fe400078efeda */
[----:B------:R-:W-:Y:S02]  /*f300*/  IADD3 R202, R118, 0x280, RZ ;  /* 0x0000028076ca7810 */ /* 0x000fe40007ffe0ff */
[----:B------:R-:W-:Y:S02]  /*f310*/  LOP3.LUT R114, R114, R107, RZ, 0xfc, !PT ;  /* 0x0000006b72727212 */ /* 0x000fe400078efcff */
[----:B------:R-:W-:Y:S01]  /*f320*/  F2FP.F16.F32.PACK_AB R106, R215, R213 ;  /* 0x000000d5d76a723e */ /* 0x000fe200000000ff */
[----:B0-----:R-:W-:Y:S01]  /*f330*/  @P0 IMAD.WIDE.U32 R116, R202, 0x10, R116 ;  /* 0x00000010ca740825 */ /* 0x001fe200078e0074 */
[----:B------:R-:W-:-:S02]  /*f340*/  F2FP.F16.F32.PACK_AB R105, R214, R211 ;  /* 0x000000d3d669723e */ /* 0x000fc400000000ff */
[----:B------:R-:W-:Y:S02]  /*f350*/  F2FP.F16.F32.PACK_AB R104, R212, R210 ;  /* 0x000000d2d468723e */ /* 0x000fe400000000ff */
        /* <DEDUP_REMOVED lines=19> */
.L_x_9529:
[----:B------:R-:W-:-:S07]  /*f490*/  MOV R195, R170 ;  /* 0x000000aa00c37202 */ /* 0x000fce0000000f00 */
.L_x_9530:
[----:B------:R-:W-:Y:S05]  /*f4a0*/  BSYNC B0 ;  /* 0x0000000000007941 */ /* 0x000fea0003800000 */
.L_x_9528:
        /* <DEDUP_REMOVED lines=16> */
.L_x_9534:
[----:B------:R-:W-:Y:S05]  /*f5b0*/  BSYNC B1 ;  /* 0x0000000000017941 */ /* 0x000fea0003800000 */
.L_x_9533:
        /* <DEDUP_REMOVED lines=44> */
.L_x_9532:
[----:B------:R-:W-:Y:S05]  /*f880*/  BSYNC B0 ;  /* 0x0000000000007941 */ /* 0x000fea0003800000 */
.L_x_9531:
        /* <DEDUP_REMOVED lines=25> */
.L_x_9536:
[----:B------:R-:W-:-:S07]  /*fa20*/  MOV R195, R170 ;  /* 0x000000aa00c37202 */ /* 0x000fce0000000f00 */
.L_x_9537:
[----:B------:R-:W-:Y:S05]  /*fa30*/  BSYNC B0 ;  /* 0x0000000000007941 */ /* 0x000fea0003800000 */
.L_x_9535:
        /* <DEDUP_REMOVED lines=16> */
.L_x_9541:
[----:B------:R-:W-:Y:S05]  /*fb40*/  BSYNC B1 ;  /* 0x0000000000017941 */ /* 0x000fea0003800000 */
.L_x_9540:
        /* <DEDUP_REMOVED lines=44> */
.L_x_9539:
[----:B------:R-:W-:Y:S05]  /*fe10*/  BSYNC B0 ;  /* 0x0000000000007941 */ /* 0x000fea0003800000 */
.L_x_9538:
[----:B------:R-:W-:Y:S01]  /*fe20*/  I2FP.F32.U32 R114, R195 ;  /* 0x000000c300727245 */ /* 0x000fe20000201000 */
[----:B------:R-:W-:Y:S01]  /*fe30*/  HADD2.F32 R117, -RZ, R104.H1_H1 ;  /* 0x30000068ff757230 */ /* 0x000fe20000004100 */
[----:B------:R-:W-:Y:S01]  /*fe40*/  LOP3.LUT R43, R43, 0xfffffffd, RZ, 0xc0, !PT ;  /* 0xfffffffd2b2b7812 */ /* 0x000fe200078ec0ff */
[----:B------:R-:W-:Y:S01]  /*fe50*/  HADD2.F32 R221, -RZ, R76.H1_H1 ;  /* 0x3000004cffdd7230 */ /* 0x000fe20000004100 */
[----:B------:R-:W-:Y:S01]  /*fe60*/  BSSY B0, `(.L_x_9542) ;  /* 0x0000016000007945 */ /* 0x000fe20003800000 */
[----:B------:R-:W-:Y:S01]  /*fe70*/  FFMA.FTZ R115, R114, R179, 1.1641532182693481445e-10 ;  /* 0x2f00000072737423 */ /* 0x000fe200000100b3 */
[----:B------:R-:W-:Y:S01]  /*fe80*/  FMUL.FTZ R104, R117, R182 ;  /* 0x000000b675687220 */ /* 0x000fe20000410000 */
[----:B------:R-:W-:Y:S02]  /*fe90*/  @P0 HADD2.F32 R114, -RZ, R100.H1_H1 ;  /* 0x30000064ff720230 */ /* 0x000fe40000004100 */
[----:B------:R-:W-:Y:S01]  /*fea0*/  VIADD R116, R218, 0x1 ;  /* 0x00000001da747836 */ /* 0x000fe20000000000 */
        /* <DEDUP_REMOVED lines=16> */
.L_x_9543:
[----:B------:R-:W-:-:S07]  /*ffb0*/  IMAD.MOV.U32 R104, RZ, RZ, R170 ;  /* 0x000000ffff687224 */ /* 0x000fce00078e00aa */
.L_x_9544:
[----:B------:R-:W-:Y:S05]  /*ffc0*/  BSYNC B0 ;  /* 0x0000000000007941 */ /* 0x000fea0003800000 */
.L_x_9542:
        /* <DEDUP_REMOVED lines=16> */
.L_x_9548:
[----:B------:R-:W-:Y:S05]  /*100d0*/  BSYNC B1 ;  /* 0x0000000000017941 */ /* 0x000fea0003800000 */
.L_x_9547:
        /* <DEDUP_REMOVED lines=44> */
.L_x_9546:
[----:B------:R-:W-:Y:S05]  /*103a0*/  BSYNC B0 ;  /* 0x0000000000007941 */ /* 0x000fea0003800000 */
.L_x_9545:
        /* <DEDUP_REMOVED lines=23> */
.L_x_9550:
[----:B------:R-:W-:-:S07]  /*10520*/  MOV R104, R170 ;  /* 0x000000aa00687202 */ /* 0x000fce0000000f00 */
.L_x_9551:
[----:B------:R-:W-:Y:S05]  /*10530*/  BSYNC B0 ;  /* 0x0000000000007941 */ /* 0x000fea0003800000 */
.L_x_9549:
        /* <DEDUP_REMOVED lines=16> */
.L_x_9555:
[----:B------:R-:W-:Y:S05]  /*10640*/  BSYNC B1 ;  /* 0x0000000000017941 */ /* 0x000fea0003800000 */
.L_x_9554:
        /* <DEDUP_REMOVED lines=44> */
.L_x_9553:
[----:B------:R-:W-:Y:S05]  /*10910*/  BSYNC B0 ;  /* 0x0000000000007941 */ /* 0x000fea0003800000 */
.L_x_9552:
        /* <DEDUP_REMOVED lines=23> */
.L_x_9557:
[----:B------:R-:W-:-:S07]  /*10a90*/  MOV R195, R170 ;  /* 0x000000aa00c37202 */ /* 0x000fce0000000f00 */
.L_x_9558:
[----:B------:R-:W-:Y:S05]  /*10aa0*/  BSYNC B0 ;  /* 0x0000000000007941 */ /* 0x000fea0003800000 */
.L_x_9556:
        /* <DEDUP_REMOVED lines=14> */
[----:B------:R-:W-:-:S05]  /*10b90*/  @P4 IADD3 R104, R171, RZ, RZ ;  /* 0x000000ffab684210 */ /* 0x000fca0007ffe0ff */
[----:B------:R-:W-:-:S07]  /*10ba0*/  @!P3 IMAD.MOV.U32 R171, RZ, RZ, R104 ;  /* 0x000000ffffabb224 */ /* 0x000fce00078e0068 */
.L_x_9562:
[----:B------:R-:W-:Y:S05]  /*10bb0*/  BSYNC B1 ;  /* 0x0000000000017941 */ /* 0x000fea0003800000 */
.L_x_9561:
        /* <DEDUP_REMOVED lines=44> */
.L_x_9560:
[----:B------:R-:W-:Y:S05]  /*10e80*/  BSYNC B0 ;  /* 0x0000000000007941 */ /* 0x000fea0003800000 */
.L_x_9559:
        /* <DEDUP_REMOVED lines=23> */
.L_x_9564:
[----:B------:R-:W-:-:S07]  /*11000*/  MOV R195, R170 ;  /* 0x000000aa00c37202 */ /* 0x000fce0000000f00 */
.L_x_9565:
[----:B------:R-:W-:Y:S05]  /*11010*/  BSYNC B0 ;  /* 0x0000000000007941 */ /* 0x000fea0003800000 */
.L_x_9563:
        /* <DEDUP_REMOVED lines=16> */
.L_x_9569:
[----:B------:R-:W-:Y:S05]  /*11120*/  BSYNC B1 ;  /* 0x0000000000017941 */ /* 0x000fea0003800000 */
.L_x_9568:
        /* <DEDUP_REMOVED lines=42> */
[----:B------:R-:W-:Y:S01]  /*113d0*/  HFMA2.MMA R114, -RZ, RZ, 0, 0 ;  /* 0x00000000ff727435 */ /* 0x000fe200000001ff */
[----:B------:R-:W-:-:S10]  /*113e0*/  MOV R158, R104 ;  /* 0x00000068009e7202 */ /* 0x000fd40000000f00 */
.L_x_9567:
[----:B------:R-:W-:Y:S05]  /*113f0*/  BSYNC B0 ;  /* 0x0000000000007941 */ /* 0x000fea0003800000 */
.L_x_9566:
        /* <DEDUP_REMOVED lines=23> */
.L_x_9571:
[----:B------:R-:W-:-:S07]  /*11570*/  IMAD.MOV.U32 R106, RZ, RZ, R170 ;  /* 0x000000ffff6a7224 */ /* 0x000fce00078e00aa */
.L_x_9572:
[----:B------:R-:W-:Y:S05]  /*11580*/  BSYNC B0 ;  /* 0x0000000000007941 */ /* 0x000fea0003800000 */
.L_x_9570:
        /* <DEDUP_REMOVED lines=16> */
.L_x_9576:
[----:B------:R-:W-:Y:S05]  /*11690*/  BSYNC B1 ;  /* 0x0000000000017941 */ /* 0x000fea0003800000 */
.L_x_9575:
        /* <DEDUP_REMOVED lines=44> */
.L_x_9574:
[----:B------:R-:W-:Y:S05]  /*11960*/  BSYNC B0 ;  /* 0x0000000000007941 */ /* 0x000fea0003800000 */
.L_x_9573:
        /* <DEDUP_REMOVED lines=23> */
.L_x_9578:
[----:B------:R-:W-:-:S07]  /*11ae0*/  MOV R106, R170 ;  /* 0x000000aa006a7202 */ /* 0x000fce0000000f00 */
.L_x_9579:
[----:B------:R-:W-:Y:S05]  /*11af0*/  BSYNC B0 ;  /* 0x0000000000007941 */ /* 0x000fea0003800000 */
.L_x_9577:
        /* <DEDUP_REMOVED lines=18> */
.L_x_9583:
[----:B------:R-:W-:Y:S05]  /*11c20*/  BSYNC B1 ;  /* 0x0000000000017941 */ /* 0x000fea0003800000 */
.L_x_9582:
        /* <DEDUP_REMOVED lines=44> */
.L_x_9581:
[----:B------:R-:W-:Y:S05]  /*11ef0*/  BSYNC B0 ;  /* 0x0000000000007941 */ /* 0x000fea0003800000 */
.L_x_9580:
[----:B------:R-:W-:Y:S01]  /*11f00*/  I2FP.F32.U32 R104, R106 ;  /* 0x0000006a00687245 */ /* 0x000fe20000201000 */
[----:B------:R-:W-:Y:S01]  /*11f10*/  HADD2.F32 R107, -RZ, R107.H1_H1 ;  /* 0x3000006bff6b7230 */ /* 0x000fe20000004100 */
[----:B------:R-:W-:Y:S01]  /*11f20*/  SEL R116, RZ, 0x1, P2 ;  /* 0x00000001ff747807 */ /* 0x000fe20001000000 */
[----:B------:R-:W-:Y:S01]  /*11f30*/  @P0 HADD2.F32 R231, -RZ, R103.H1_H1 ;  /* 0x30000067ffe70230 */ /* 0x000fe20000004100 */
[----:B------:R-:W-:Y:S01]  /*11f40*/  SEL R115, RZ, 0x10000, P5 ;  /* 0x00010000ff737807 */ /* 0x000fe20002800000 */
[----:B------:R-:W-:Y:S01]  /*11f50*/  FFMA.FTZ R105, R104, R179, 1.1641532182693481445e-10 ;  /* 0x2f00000068697423 */ /* 0x000fe200000100b3 */
[----:B------:R-:W-:Y:S01]  /*11f60*/  SEL R218, RZ, 0x100, P4 ;  /* 0x00000100ffda7807 */ /* 0x000fe20002000000 */
[----:B------:R-:W-:Y:S01]  /*11f70*/  FMUL.FTZ R104, R107, R182 ;  /* 0x000000b66b687220 */ /* 0x000fe20000410000 */
[----:B------:R-:W-:Y:S01]  /*11f80*/  LOP3.LUT P5, RZ, R43, 0x2, RZ, 0xc0, !PT ;  /* 0x000000022bff7812 */ /* 0x000fe200078ac0ff */
[----:B------:R-:W-:Y:S01]  /*11f90*/  HADD2.F32 R107, -RZ, R79.H1_H1 ;  /* 0x3000004fff6b7230 */ /* 0x000fe20000004100 */
[----:B------:R-:W-:Y:S01]  /*11fa0*/  FSETP.GTU.FTZ.AND P2, PT, R105, R180, PT ;  /* 0x000000b46900720b */ /* 0x000fe20003f5c000 */
[----:B------:R-:W-:Y:S01]  /*11fb0*/  FMUL.FTZ R106, R104, R181 ;  /* 0x000000b5686a7220 */ /* 0x000fe20000410000 */
[----:B------:R-:W-:-:S02]  /*11fc0*/  SEL R226, RZ, 0x1, P1 ;  /* 0x00000001ffe27807 */ /* 0x000fc40000800000 */
[----:B------:R-:W-:Y:S02]  /*11fd0*/  SEL R105, RZ, 0x1000000, P2 ;  /* 0x01000000ff697807 */ /* 0x000fe40001000000 */
[----:B------:R-:W-:Y:S01]  /*11fe0*/  SEL R117, RZ, 0x1, P5 ;  /* 0x00000001ff757807 */ /* 0x000fe20002800000 */
[----:B------:R-:W-:Y:S01]  /*11ff0*/  IMAD.WIDE.U32 R226, R226, 0x10000, RZ ;  /* 0x00010000e2e27825 */ /* 0x000fe200078e00ff */
[----:B------:R-:W-:Y:S02]  /*12000*/  LOP3.LUT R218, R218, R105, R115, 0xfe, !PT ;  /* 0x00000069dada7212 */ /* 0x000fe400078efe73 */
[----:B------:R-:W0:Y:S01]  /*12010*/  @P0 LDC.64 R114, c[0x0][0x230] ;  /* 0x00008c00ff720b82 */ /* 0x000e220000000a00 */
[----:B------:R-:W-:Y:S01]  /*12020*/  IMAD.WIDE.U32 R104, R116, 0x1000000, RZ ;  /* 0x0100000074687825 */ /* 0x000fe200078e00ff */
[----:B------:R-:W-:Y:S02]  /*12030*/  FSEL R106, R106, RZ, !P2 ;  /* 0x000000ff6a6a7208 */ /* 0x000fe40005000000 */
[----:B------:R-:W-:Y:S01]  /*12040*/  LOP3.LUT P6, RZ, R43, 0x4, RZ, 0xc0, !PT ;  /* 0x000000042bff7812 */ /* 0x000fe200078cc0ff */
[----:B------:R-:W-:Y:S01]  /*12050*/  IMAD.WIDE.U32 R116, R117, 0x100, RZ ;  /* 0x0000010075747825 */ /* 0x000fe200078e00ff */
[----:B------:R-:W-:-:S02]  /*12060*/  SEL R229, RZ, 0x1, P3 ;  /* 0x00000001ffe57807 */ /* 0x000fc40001800000 */
[----:B------:R-:W-:Y:S02]  /*12070*/  SEL R195, RZ, 0x1, P6 ;  /* 0x00000001ffc37807 */ /* 0x000fe40003000000 */
[----:B------:R-:W-:Y:S01]  /*12080*/  LOP3.LUT R116, R116, R104, R226, 0xfe, !PT ;  /* 0x0000006874747212 */ /* 0x000fe200078efee2 */
[----:B------:R-:W-:Y:S01]  /*12090*/  FMUL.FTZ R226, R106, R107 ;  /* 0x0000006b6ae27220 */ /* 0x000fe20000410000 */
[----:B------:R-:W-:Y:S02]  /*120a0*/  LOP3.LUT R229, R105, R218, R229, 0xfe, !PT ;  /* 0x000000da69e57212 */ /* 0x000fe400078efee5 */
[----:B------:R-:W-:Y:S01]  /*120b0*/  LOP3.LUT R116, R116, R195, RZ, 0xfc, !PT ;  /* 0x000000c374747212 */ /* 0x000fe200078efcff */
[----:B------:R-:W-:Y:S01]  /*120c0*/  @P0 FADD.FTZ R226, R231, R226 ;  /* 0x000000e2e7e20221 */ /* 0x000fe20000010000 */
[----:B------:R-:W-:Y:S01]  /*120d0*/  IADD3 R195, R118, 0x300, RZ ;  /* 0x0000030076c37810 */ /* 0x000fe20007ffe0ff */
[----:B------:R-:W-:Y:S01]  /*120e0*/  IMAD.WIDE.U32 R230, R202, 0x10, R112 ;  /* 0x00000010cae67825 */ /* 0x000fe200078e0070 */
[----:B------:R-:W-:-:S02]  /*120f0*/  F2FP.F16.F32.PACK_AB R106, R225, R222 ;  /* 0x000000dee16a723e */ /* 0x000fc400000000ff */
[----:B------:R-:W-:Y:S01]  /*12100*/  F2FP.F16.F32.PACK_AB R105, R223, R220 ;  /* 0x000000dcdf69723e */ /* 0x000fe200000000ff */
[----:B------:R-:W-:Y:S01]  /*12110*/  IMAD.WIDE.U32 R110, R195, 0x10, R110 ;  /* 0x00000010c36e7825 */ /* 0x000fe200078e006e */
        /* <DEDUP_REMOVED lines=21> */
.L_x_9585:
[----:B------:R-:W-:-:S07]  /*12270*/  MOV R218, R170 ;  /* 0x000000aa00da7202 */ /* 0x000fce0000000f00 */
.L_x_9586:
[----:B------:R-:W-:Y:S05]  /*12280*/  BSYNC B0 ;  /* 0x0000000000007941 */ /* 0x000fea0003800000 */
.L_x_9584:
        /* <DEDUP_REMOVED lines=16> */
.L_x_9590:
[----:B------:R-:W-:Y:S05]  /*12390*/  BSYNC B1 ;  /* 0x0000000000017941 */ /* 0x000fea0003800000 */
.L_x_9589:
        /* <DEDUP_REMOVED lines=44> */
.L_x_9588:
[----:B------:R-:W-:Y:S05]  /*12660*/  BSYNC B0 ;  /* 0x0000000000007941 */ /* 0x000fea0003800000 */
.L_x_9587:
[----:B------:R-:W-:Y:S01]  /*12670*/  I2FP.F32.U32 R110, R218 ;  /* 0x000000da006e7245 */ /* 0x000fe20000201000 */
[----:B-----5:R-:W-:Y:S01]  /*12680*/  HADD2.F32 R115, -RZ, R104.H0_H0 ;  /* 0x20000068ff737230 */ /* 0x020fe20000004100 */
[----:B------:R-:W-:Y:S01]  /*12690*/  LOP3.LUT R43, R43, 0xfffffffb, RZ, 0xc0, !PT ;  /* 0xfffffffb2b2b7812 */ /* 0x000fe200078ec0ff */
[----:B------:R-:W-:Y:S01]  /*126a0*/  @P0 HADD2.F32 R114, -RZ, R100.H0_H0 ;  /* 0x20000064ff720230 */ /* 0x000fe20000004100 */
[----:B------:R-:W-:Y:S01]  /*126b0*/  BSSY B0, `(.L_x_9591) ;  /* 0x0000015000007945 */ /* 0x000fe20003800000 */
[----:B------:R-:W-:Y:S01]  /*126c0*/  FFMA.FTZ R111, R110, R179, 1.1641532182693481445e-10 ;  /* 0x2f0000006e6f7423 */ /* 0x000fe200000100b3 */
[----:B------:R-:W-:Y:S01]  /*126d0*/  FMUL.FTZ R110, R115, R182 ;  /* 0x000000b6736e7220 */ /* 0x000fe20000410000 */
[----:B------:R-:W-:-:S03]  /*126e0*/  IADD3 R116, R233, 0x1, RZ ;  /* 0x00000001e9747810 */ /* 0x000fc60007ffe0ff */
        /* <DEDUP_REMOVED lines=16> */
.L_x_9592:
[----:B------:R-:W-:-:S07]  /*127f0*/  MOV R218, R170 ;  /* 0x000000aa00da7202 */ /* 0x000fce0000000f00 */
.L_x_9593:
[----:B------:R-:W-:Y:S05]  /*12800*/  BSYNC B0 ;  /* 0x0000000000007941 */ /* 0x000fea0003800000 */
.L_x_9591:
        /* <DEDUP_REMOVED lines=16> */
.L_x_9597:
[----:B------:R-:W-:Y:S05]  /*12910*/  BSYNC B1 ;  /* 0x0000000000017941 */ /* 0x000fea0003800000 */
.L_x_9596:
        /* <DEDUP_REMOVED lines=44> */
.L_x_9595:
[----:B------:R-:W-:Y:S05]  /*12be0*/  BSYNC B0 ;  /* 0x0000000000007941 */ /* 0x000fea0003800000 */
.L_x_9594:
        /* <DEDUP_REMOVED lines=24> */
.L_x_9599:
[----:B------:R-:W-:-:S07]  /*12d70*/  MOV R104, R170 ;  /* 0x000000aa00687202 */ /* 0x000fce0000000f00 */
.L_x_9600:
[----:B------:R-:W-:Y:S05]  /*12d80*/  BSYNC B0 ;  /* 0x0000000000007941 */ /* 0x000fea0003800000 */
.L_x_9598:
        /* <DEDUP_REMOVED lines=16> */
.L_x_9604:
[----:B------:R-:W-:Y:S05]  /*12e90*/  BSYNC B1 ;  /* 0x0000000000017941 */ /* 0x000fea0003800000 */
.L_x_9603:
        /* <DEDUP_REMOVED lines=44> */
.L_x_9602:
[----:B------:R-:W-:Y:S05]  /*13160*/  BSYNC B0 ;  /* 0x0000000000007941 */ /* 0x000fea0003800000 */
.L_x_9601:
        /* <DEDUP_REMOVED lines=22> */
.L_x_9606:
[----:B------:R-:W-:-:S07]  /*132d0*/  IMAD.MOV.U32 R104, RZ, RZ, R170 ;  /* 0x000000ffff687224 */ /* 0x000fce00078e00aa */
.L_x_9607:
[----:B------:R-:W-:Y:S05]  /*132e0*/  BSYNC B0 ;  /* 0x0000000000007941 */ /* 0x000fea0003800000 */
.L_x_9605:
        /* <DEDUP_REMOVED lines=16> */
.L_x_9611:
[----:B------:R-:W-:Y:S05]  /*133f0*/  BSYNC B1 ;  /* 0x0000000000017941 */ /* 0x000fea0003800000 */
.L_x_9610:
        /* <DEDUP_REMOVED lines=44> */
.L_x_9609:
[----:B------:R-:W-:Y:S05]  /*136c0*/  BSYNC B0 ;  /* 0x0000000000007941 */ /* 0x000fea0003800000 */
.L_x_9608:
        /* <DEDUP_REMOVED lines=22> */
.L_x_9613:
[----:B------:R-:W-:-:S07]  /*13830*/  MOV R218, R170 ;  /* 0x000000aa00da7202 */ /* 0x000fce0000000f00 */
.L_x_9614:
[----:B------:R-:W-:Y:S05]  /*13840*/  BSYNC B0 ;  /* 0x0000000000007941 */ /* 0x000fea0003800000 */
.L_x_9612:
        /* <DEDUP_REMOVED lines=16> */
.L_x_9618:
[----:B------:R-:W-:Y:S05]  /*13950*/  BSYNC B1 ;  /* 0x0000000000017941 */ /* 0x000fea0003800000 */
.L_x_9617:
        /* <DEDUP_REMOVED lines=44> */
.L_x_9616:
[----:B------:R-:W-:Y:S05]  /*13c20*/  BSYNC B0 ;  /* 0x0000000000007941 */ /* 0x000fea0003800000 */
.L_x_9615:
        /* <DEDUP_REMOVED lines=22> */
.L_x_9620:
[----:B------:R-:W-:-:S07]  /*13d90*/  MOV R218, R170 ;  /* 0x000000aa00da7202 */ /* 0x000fce0000000f00 */
.L_x_9621:
[----:B------:R-:W-:Y:S05]  /*13da0*/  BSYNC B0 ;  /* 0x0000000000007941 */ /* 0x000fea0003800000 */
.L_x_9619:
        /* <DEDUP_REMOVED lines=16> */
.L_x_9625:
[----:B------:R-:W-:Y:S05]  /*13eb0*/  BSYNC B1 ;  /* 0x0000000000017941 */ /* 0x000fea0003800000 */
.L_x_9624:
        /* <DEDUP_REMOVED lines=44> */
.L_x_9623:
[----:B------:R-:W-:Y:S05]  /*14180*/  BSYNC B0 ;  /* 0x0000000000007941 */ /* 0x000fea0003800000 */
.L_x_9622:
        /* <DEDUP_REMOVED lines=22> */
.L_x_9627:
[----:B------:R-:W-:-:S07]  /*142f0*/  MOV R106, R170 ;  /* 0x000000aa006a7202 */ /* 0x000fce0000000f00 */
.L_x_9628:
[----:B------:R-:W-:Y:S05]  /*14300*/  BSYNC B0 ;  /* 0x0000000000007941 */ /* 0x000fea0003800000 */
.L_x_9626:
        /* <DEDUP_REMOVED lines=16> */
.L_x_9632:
[----:B------:R-:W-:Y:S05]  /*14410*/  BSYNC B1 ;  /* 0x0000000000017941 */ /* 0x000fea0003800000 */
.L_x_9631:
        /* <DEDUP_REMOVED lines=44> */
.L_x_9630:
[----:B------:R-:W-:Y:S05]  /*146e0*/  BSYNC B0 ;  /* 0x0000000000007941 */ /* 0x000fea0003800000 */
.L_x_9629:
        /* <DEDUP_REMOVED lines=22> */
.L_x_9634:
[----:B------:R-:W-:-:S07]  /*14850*/  IMAD.MOV.U32 R106, RZ, RZ, R170 ;  /* 0x000000ffff6a7224 */ /* 0x000fce00078e00aa */
.L_x_9635:
[----:B------:R-:W-:Y:S05]  /*14860*/  BSYNC B0 ;  /* 0x0000000000007941 */ /* 0x000fea0003800000 */
.L_x_9633:
        /* <DEDUP_REMOVED lines=18> */
.L_x_9639:
[----:B------:R-:W-:Y:S05]  /*14990*/  BSYNC B1 ;  /* 0x0000000000017941 */ /* 0x000fea0003800000 */
.L_x_9638:
        /* <DEDUP_REMOVED lines=44> */
.L_x_9637:
[----:B------:R-:W-:Y:S05]  /*14c60*/  BSYNC B0 ;  /* 0x0000000000007941 */ /* 0x000fea0003800000 */
.L_x_9636:
        /* <DEDUP_REMOVED lines=10> */
[----:B------:R-:W-:Y:S01]  /*14d10*/  IMAD.WIDE.U32 R112, R195, 0x10, R112 ;  /* 0x00000010c3707825 */ /* 0x000fe200078e0070 */
[----:B------:R-:W-:-:S03]  /*14d20*/  FSETP.GTU.FTZ.AND P2, PT, R179, R180, PT ;  /* 0x000000b4b300720b */ /* 0x000fc60003f5c000 */
[----:B------:R-:W-:Y:S01]  /*14d30*/  FADD.FTZ R111, R110, R127 ;  /* 0x0000007f6e6f7221 */ /* 0x000fe20000010000 */
[----:B------:R-:W-:Y:S01]  /*14d40*/  SEL R105, RZ, 0x100, P4 ;  /* 0x00000100ff697807 */ /* 0x000fe20002000000 */
[----:B------:R-:W-:Y:S01]  /*14d50*/  FMUL.FTZ R182, R182, R181 ;  /* 0x000000b5b6b67220 */ /* 0x000fe20000410000 */
[----:B------:R-:W-:Y:S01]  /*14d60*/  SEL R180, RZ, 0x1000000, P2 ;  /* 0x01000000ffb47807 */ /* 0x000fe20001000000 */
[----:B------:R-:W-:Y:S01]  /*14d70*/  FADD.FTZ R110, R111, R126 ;  /* 0x0000007e6f6e7221 */ /* 0x000fe20000010000 */
[----:B------:R-:W-:Y:S01]  /*14d80*/  SEL R114, RZ, 0x1, P1 ;  /* 0x00000001ff727807 */ /* 0x000fe20000800000 */
[----:B------:R-:W-:Y:S01]  /*14d90*/  @P0 HADD2.F32 R181, -RZ, R103.H1_H1 ;  /* 0x30000067ffb50230 */ /* 0x000fe20000004100 */
[----:B------:R-:W-:Y:S01]  /*14da0*/  LOP3.LUT R180, R105, R180, R104, 0xfe, !PT ;  /* 0x000000b469b47212 */ /* 0x000fe200078efe68 */
[----:B------:R-:W-:Y:S01]  /*14db0*/  FADD.FTZ R111, R110, R175 ;  /* 0x000000af6e6f7221 */ /* 0x000fe20000010000 */
[----:B------:R-:W-:Y:S01]  /*14dc0*/  IMAD.WIDE.U32 R104, R106, 0x1000000, RZ ;  /* 0x010000006a687825 */ /* 0x000fe200078e00ff */
[----:B------:R-:W-:Y:S01]  /*14dd0*/  FSEL R182, R182, RZ, !P2 ;  /* 0x000000ffb6b67208 */ /* 0x000fe20005000000 */
[----:B------:R-:W-:-:S02]  /*14de0*/  UMOV UR11, 0xffffffff ;  /* 0xffffffff000b7882 */ /* 0x000fc40000000000 */
[----:B------:R-:W-:Y:S01]  /*14df0*/  FADD.FTZ R111, R111, R174 ;  /* 0x000000ae6f6f7221 */ /* 0x000fe20000010000 */
[----:B------:R-:W-:Y:S01]  /*14e00*/  IMAD.WIDE.U32 R114, R114, 0x10000, RZ ;  /* 0x0001000072727825 */ /* 0x000fe200078e00ff */
[----:B------:R-:W-:-:S03]  /*14e10*/  LOP3.LUT P6, RZ, R43, 0x4, RZ, 0xc0, !PT ;  /* 0x000000042bff7812 */ /* 0x000fc600078cc0ff */
[----:B------:R-:W-:Y:S01]  /*14e20*/  FADD.FTZ R111, R111, R176 ;  /* 0x000000b06f6f7221 */ /* 0x000fe20000010000 */
[----:B------:R-:W-:Y:S01]  /*14e30*/  SEL R179, RZ, 0x1, P3 ;  /* 0x00000001ffb37807 */ /* 0x000fe20001800000 */
[----:B------:R-:W-:Y:S01]  /*14e40*/  IMAD.WIDE.U32 R108, R195, 0x8, R108 ;  /* 0x00000008c36c7825 */ /* 0x000fe200078e006c */
[----:B------:R-:W-:-:S03]  /*14e50*/  SEL R117, RZ, 0x1, P6 ;  /* 0x00000001ff757807 */ /* 0x000fc60003000000 */
[----:B------:R-:W-:Y:S01]  /*14e60*/  FADD.FTZ R110, R111, R178 ;  /* 0x000000b26f6e7221 */ /* 0x000fe20000010000 */
[----:B------:R-:W-:Y:S02]  /*14e70*/  LOP3.LUT R179, R105, R180, R179, 0xfe, !PT ;  /* 0x000000b469b37212 */ /* 0x000fe400078efeb3 */
[----:B------:R-:W-:Y:S01]  /*14e80*/  F2FP.F16.F32.PACK_AB R105, R231, R228 ;  /* 0x000000e4e769723e */ /* 0x000fe200000000ff */
        /* <DEDUP_REMOVED lines=36> */
[----:B------:R-:W-:Y:S02]  /*150d0*/  FADD.FTZ R107, R116, R223 ;  /* 0x000000df746b7221 */ /* 0x000fe40000010000 */
[----:B------:R-:W0:Y:S01]  /*150e0*/  S2R R116, SR_TID.X ;  /* 0x0000000000747919 */ /* 0x000e220000002100 */
[----:B------:R-:W-:Y:S01]  /*150f0*/  LOP3.LUT R110, R110, R104, R114, 0xfe, !PT ;  /* 0x000000686e6e7212 */ /* 0x000fe200078efe72 */
[----:B------:R-:W-:Y:S01]  /*15100*/  FADD.FTZ R106, R107, R222 ;  /* 0x000000de6b6a7221 */ /* 0x000fe20000010000 */
[----:B------:R-:W-:Y:S01]  /*15110*/  FMUL.FTZ R114, R165, R182 ;  /* 0x000000b6a5727220 */ /* 0x000fe20000410000 */
[----:B------:R-:W-:Y:S02]  /*15120*/  LOP3.LUT R111, R111, R179, R115, 0xfe, !PT ;  /* 0x000000b36f6f7212 */ /* 0x000fe400078efe73 */
[----:B------:R-:W-:Y:S01]  /*15130*/  FADD.FTZ R107, R106, R225 ;  /* 0x000000e16a6b7221 */ /* 0x000fe20000010000 */
[----:B------:R-:W-:Y:S01]  /*15140*/  @P0 FADD.FTZ R114, R181, R114 ;  /* 0x00000072b5720221 */ /* 0x000fe20000010000 */
[----:B------:R-:W-:-:S02]  /*15150*/  F2FP.F16.F32.PACK_AB R106, R233, R230 ;  /* 0x000000e6e96a723e */ /* 0x000fc400000000ff */
[----:B------:R-:W-:Y:S01]  /*15160*/  FADD.FTZ R107, R107, R224 ;  /* 0x000000e06b6b7221 */ /* 0x000fe20000010000 */
[----:B------:R-:W-:Y:S02]  /*15170*/  LOP3.LUT R110, R110, R117, RZ, 0xfc, !PT ;  /* 0x000000756e6e7212 */ /* 0x000fe400078efcff */
[----:B------:R-:W-:Y:S01]  /*15180*/  LOP3.LUT P0, RZ, R177, 0xff, RZ, 0xc0, !PT ;  /* 0x000000ffb1ff7812 */ /* 0x000fe2000780c0ff */
        /* <DEDUP_REMOVED lines=8> */
[----:B------:R-:W-:Y:S01]  /*15210*/  FADD.FTZ R115, R180, R231 ;  /* 0x000000e7b4737221 */ /* 0x000fe20000010000 */
[----:B0-----:R-:W-:-:S03]  /*15220*/  SHF.R.U32.HI R117, RZ, 0x5, R116 ;  /* 0x00000005ff757819 */ /* 0x001fc60000011674 */
[----:B------:R-:W-:Y:S01]  /*15230*/  FADD.FTZ R180, R115, R230 ;  /* 0x000000e673b47221 */ /* 0x000fe20000010000 */
[----:B------:R-:W-:Y:S02]  /*15240*/  LOP3.LUT P1, RZ, R116, 0x1f, RZ, 0xc0, !PT ;  /* 0x0000001f74ff7812 */ /* 0x000fe4000782c0ff */
[----:B------:R-:W-:Y:S01]  /*15250*/  LOP3.LUT R115, R117, 0x7fffffc, RZ, 0xc0, !PT ;  /* 0x07fffffc75737812 */ /* 0x000fe200078ec0ff */
[----:B------:R-:W-:-:S03]  /*15260*/  FADD.FTZ R177, R180, R233 ;  /* 0x000000e9b4b17221 */ /* 0x000fc60000010000 */
[----:B------:R-:W-:Y:S01]  /*15270*/  @!P0 IADD3 R115, R115, 0x4, RZ ;  /* 0x0000000473738810 */ /* 0x000fe20007ffe0ff */
[----:B------:R-:W-:-:S04]  /*15280*/  FADD.FTZ R177, R177, R232 ;  /* 0x000000e8b1b17221 */ /* 0x000fc80000010000 */
        /* <DEDUP_REMOVED lines=134> */
.L_x_9652:
[----:B------:R-:W2:Y:S01]  /*15af0*/  @!P1 S2R R106, SR_CgaCtaId ;  /* 0x00000000006a9919 */ /* 0x000ea20000008800 */
[----:B------:R-:W-:Y:S01]  /*15b00*/  LOP3.LUT R108, R116, 0x1f, RZ, 0xc0, !PT ;  /* 0x0000001f746c7812 */ /* 0x000fe200078ec0ff */
[----:B------:R-:W-:Y:S05]  /*15b10*/  WARPSYNC.ALL ;  /* 0x0000000000007948 */ /* 0x000fea0003800000 */
[----:B------:R-:W-:Y:S01]  /*15b20*/  ISETP.GT.U32.AND P2, PT, R108, 0x3, PT ;  /* 0x000000036c00780c */ /* 0x000fe20003f44070 */
[----:B------:R-:W-:Y:S01]  /*15b30*/  HADD2.F32 R181, -RZ, R65.H0_H0 ;  /* 0x20000041ffb57230 */ /* 0x000fe20000004100 */
[----:B------:R-:W-:Y:S01]  /*15b40*/  @!P1 MOV R105, 0x400 ;  /* 0x0000040000699802 */ /* 0x000fe20000000f00 */
[----:B------:R-:W-:Y:S01]  /*15b50*/  HADD2.F32 R177, -RZ, R68.H0_H0 ;  /* 0x20000044ffb17230 */ /* 0x000fe20000004100 */
[----:B------:R-:W-:Y:S01]  /*15b60*/  LOP3.LUT R117, R117, 0x3, RZ, 0xc0, !PT ;  /* 0x0000000375757812 */ /* 0x000fe200078ec0ff */
[----:B------:R-:W-:-:S08]  /*15b70*/  HADD2.F32 R179, -RZ, R63.H1_H1 ;  /* 0x3000003fffb37230 */ /* 0x000fd00000004100 */
[----:B------:R-:W3:Y:S01]  /*15b80*/  @!P2 S2R R112, SR_CgaCtaId ;  /* 0x000000000070a919 */ /* 0x000ee20000008800 */
[----:B------:R-:W-:Y:S02]  /*15b90*/  @!P2 MOV R107, 0x400 ;  /* 0x00000400006ba802 */ /* 0x000fe40000000f00 */
[C---:B------:R-:W-:Y:S02]  /*15ba0*/  @!P2 IADD3 R108, R115.reuse, R108, RZ ;  /* 0x0000006c736ca210 */ /* 0x040fe40007ffe0ff */
[----:B--2---:R-:W-:Y:S01]  /*15bb0*/  @!P1 LEA R106, R106, R105, 0x18 ;  /* 0x000000696a6a9211 */ /* 0x004fe200078ec0ff */
[----:B------:R-:W-:-:S05]  /*15bc0*/  @!P1 IMAD.IADD R105, R115, 0x1, R117 ;  /* 0x0000000173699824 */ /* 0x000fca00078e0275 */
[----:B------:R-:W-:Y:S01]  /*15bd0*/  @!P1 LEA R106, R105, R106, 0x3 ;  /* 0x0000006a696a9211 */ /* 0x000fe200078e18ff */
[----:B-1----:R-:W-:-:S05]  /*15be0*/  FADD.FTZ R105, R109, R110 ;  /* 0x0000006e6d697221 */ /* 0x002fca0000010000 */
[----:B------:R1:W-:Y:S01]  /*15bf0*/  @!P1 STS.64 [R106], R104 ;  /* 0x000000686a009388 */ /* 0x0003e20000000a00 */
[----:B------:R-:W-:Y:S01]  /*15c00*/  BAR.SYNC.DEFER_BLOCKING 0x0 ;  /* 0x0000000000007b1d */ /* 0x000fe20000010000 */
[----:B------:R-:W-:Y:S01]  /*15c10*/  LOP3.LUT P1, RZ, R117, 0x1f, R116, 0xf8, !PT ;  /* 0x0000001f75ff7812 */ /* 0x000fe2000782f874 */
[----:B------:R-:W-:Y:S01]  /*15c20*/  HADD2.F32 R116, -RZ, R74.H1_H1 ;  /* 0x3000004aff747230 */ /* 0x000fe20000004100 */
[----:B---3--:R-:W-:Y:S02]  /*15c30*/  @!P2 LEA R107, R112, R107, 0x18 ;  /* 0x0000006b706ba211 */ /* 0x008fe400078ec0ff */
[----:B-1----:R-:W-:Y:S02]  /*15c40*/  CS2R R104, SRZ ;  /* 0x0000000000687805 */ /* 0x002fe4000001ff00 */
[----:B------:R-:W-:Y:S01]  /*15c50*/  @!P2 LEA R108, R108, R107, 0x3 ;  /* 0x0000006b6c6ca211 */ /* 0x000fe200078e18ff */
[----:B------:R-:W-:Y:S01]  /*15c60*/  IMAD.MOV.U32 R107, RZ, RZ, RZ ;  /* 0x000000ffff6b7224 */ /* 0x000fe200078e00ff */
[----:B------:R-:W-:-:S05]  /*15c70*/  @!P2 MOV R107, 0x700 ;  /* 0x00000700006ba802 */ /* 0x000fca0000000f00 */
[----:B------:R-:W1:Y:S04]  /*15c80*/  SHFL.DOWN PT, R110, R107, 0x2, 0x1f ;  /* 0x08401f006b6e7f89 */ /* 0x000e6800000e0000 */
[----:B------:R2:W0:Y:S01]  /*15c90*/  @!P2 LDS.64 R104, [R108] ;  /* 0x000000006c68a984 */ /* 0x0004220000000a00 */
[----:B------:R-:W-:Y:S02]  /*15ca0*/  ISETP.NE.AND P2, PT, RZ, UR7, PT ;  /* 0x00000007ff007c0c */ /* 0x000fe4000bf45270 */
[-C--:B--2---:R-:W-:Y:S02]  /*15cb0*/  I2FP.F32.S32 R108, R107.reuse ;  /* 0x0000006b006c7245 */ /* 0x084fe40000201400 */
[----:B-1----:R-:W-:Y:S02]  /*15cc0*/  IADD3 R111, R110, R107, RZ ;  /* 0x0000006b6e6f7210 */ /* 0x002fe40007ffe0ff */
[----:B------:R-:W-:-:S02]  /*15cd0*/  I2FP.F32.S32 R110, R110 ;  /* 0x0000006e006e7245 */ /* 0x000fc40000201400 */
        /* <DEDUP_REMOVED lines=15> */
[----:B------:R-:W-:Y:S01]  /*15dd0*/  FMUL.FTZ R109, R109, R108 ;  /* 0x0000006c6d6d7220 */ /* 0x000fe20000410000 */
[----:B------:R-:W-:-:S03]  /*15de0*/  HADD2.F32 R180, -RZ, R65.H1_H1 ;  /* 0x30000041ffb47230 */ /* 0x000fc60000004100 */
[----:B------:R-:W0:Y:S01]  /*15df0*/  SHFL.DOWN PT, R104, R107, 0x1, 0x1f ;  /* 0x08201f006b687f89 */ /* 0x000e2200000e0000 */
[----:B------:R-:W-:Y:S02]  /*15e00*/  FMUL.FTZ R109, R109, R110 ;  /* 0x0000006e6d6d7220 */ /* 0x000fe40000410000 */
[----:B------:R-:W2:Y:S02]  /*15e10*/  LDC R110, c[0x0][0x2d8] ;  /* 0x0000b600ff6e7b82 */ /* 0x000ea40000000800 */
[----:B------:R-:W-:-:S05]  /*15e20*/  FFMA.FTZ R106, R113, R109, R106 ;  /* 0x0000006d716a7223 */ /* 0x000fca000001006a */
[----:B------:R-:W3:Y:S01]  /*15e30*/  SHFL.DOWN PT, R105, R106, 0x1, 0x1f ;  /* 0x08201f006a697f89 */ /* 0x000ee200000e0000 */
[----:B0-----:R-:W-:Y:S01]  /*15e40*/  FADD.FTZ R108, R107, -R104 ;  /* 0x800000686b6c7221 */ /* 0x001fe20000010000 */
[----:B------:R-:W-:-:S03]  /*15e50*/  FMUL.FTZ R113, R104, R182 ;  /* 0x000000b668717220 */ /* 0x000fc60000410000 */
[----:B------:R-:W-:Y:S01]  /*15e60*/  FMUL.FTZ R109, R108, R108 ;  /* 0x0000006c6c6d7220 */ /* 0x000fe20000410000 */
[C---:B------:R-:W-:Y:S01]  /*15e70*/  FFMA.FTZ R104, R112.reuse, R107, R113 ;  /* 0x0000006b70687223 */ /* 0x040fe20000010071 */
[----:B------:R-:W-:Y:S02]  /*15e80*/  HADD2.F32 R113, -RZ, R74.H0_H0 ;  /* 0x2000004aff717230 */ /* 0x000fe40000004100 */
[----:B------:R-:W-:Y:S01]  /*15e90*/  FMUL.FTZ R109, R112, R109 ;  /* 0x0000006d706d7220 */ /* 0x000fe20000410000 */
[----:B-1----:R-:W-:Y:S01]  /*15ea0*/  FMUL.FTZ R108, R111, R104 ;  /* 0x000000686f6c7220 */ /* 0x002fe20000410000 */
[----:B---3--:R-:W-:Y:S02]  /*15eb0*/  FADD.FTZ R104, R106, R105 ;  /* 0x000000696a687221 */ /* 0x008fe40000010000 */
[----:B------:R-:W-:Y:S01]  /*15ec0*/  FMUL.FTZ R109, R109, R182 ;  /* 0x000000b66d6d7220 */ /* 0x000fe20000410000 */
[----:B------:R-:W-:Y:S02]  /*15ed0*/  HADD2.F32 R182, -RZ, R66.H1_H1 ;  /* 0x30000042ffb67230 */ /* 0x000fe40000004100 */
[----:B------:R-:W0:Y:S01]  /*15ee0*/  SHFL.IDX PT, R108, R108, RZ, 0x1f ;  /* 0x00001fff6c6c7589 */ /* 0x000e2200000e0000 */
[----:B------:R-:W-:-:S02]  /*15ef0*/  FFMA.FTZ R111, R111, R109, R104 ;  /* 0x0000006d6f6f7223 */ /* 0x000fc40000010068 */
[----:B------:R-:W1:Y:S04]  /*15f00*/  @!P1 LDC.64 R104, c[0x0][0x250] ;  /* 0x00009400ff689b82 */ /* 0x000e680000000a00 */
[----:B------:R-:W2:Y:S01]  /*15f10*/  SHFL.IDX PT, R111, R111, RZ, 0x1f ;  /* 0x00001fff6f6f7589 */ /* 0x000ea200000e0000 */
[C---:B0-----:R-:W-:Y:S01]  /*15f20*/  FMUL.FTZ R106, R108.reuse, R108 ;  /* 0x0000006c6c6a7220 */ /* 0x041fe20000410000 */
[----:B------:R-:W-:Y:S01]  /*15f30*/  FSEL R109, R108, RZ, !P2 ;  /* 0x000000ff6c6d7208 */ /* 0x000fe20005000000 */
[----:B-1----:R-:W-:-:S03]  /*15f40*/  @!P1 IMAD.WIDE R104, R168, 0x4, R104 ;  /* 0x00000004a8689825 */ /* 0x002fc600078e0268 */
[----:B------:R-:W-:Y:S01]  /*15f50*/  FSEL R107, R106, RZ, P2 ;  /* 0x000000ff6a6b7208 */ /* 0x000fe20001000000 */
[----:B------:R-:W-:Y:S01]  /*15f60*/  FADD.FTZ R176, -R109, R176 ;  /* 0x000000b06db07221 */ /* 0x000fe20000010100 */
[----:B--2---:R-:W-:Y:S01]  /*15f70*/  FFMA.FTZ R110, R111, UR10, R110 ;  /* 0x0000000a6f6e7c23 */ /* 0x004fe2000801006e */
[C---:B------:R-:W-:Y:S01]  /*15f80*/  FADD.FTZ R126, -R109.reuse, R126 ;  /* 0x0000007e6d7e7221 */ /* 0x040fe20000010100 */
[----:B------:R-:W-:Y:S02]  /*15f90*/  HADD2.F32 R106, -RZ, R75.H1_H1 ;  /* 0x3000004bff6a7230 */ /* 0x000fe40000004100 */
[C---:B------:R-:W-:Y:S01]  /*15fa0*/  FADD.FTZ R175, -R109.reuse, R175 ;  /* 0x000000af6daf7221 */ /* 0x040fe20000010100 */
[----:B------:R-:W-:Y:S01]  /*15fb0*/  FADD.FTZ R110, R110, R107 ;  /* 0x0000006b6e6e7221 */ /* 0x000fe20000010000 */
[C---:B------:R-:W-:Y:S01]  /*15fc0*/  FADD.FTZ R127, -R109.reuse, R127 ;  /* 0x0000007f6d7f7221 */ /* 0x040fe20000010100 */
[C---:B------:R-:W-:Y:S01]  /*15fd0*/  FADD.FTZ R124, -R109.reuse, R124 ;  /* 0x0000007c6d7c7221 */ /* 0x040fe20000010100 */
[C---:B------:R-:W-:Y:S01]  /*15fe0*/  FADD.FTZ R119, -R109.reuse, R119 ;  /* 0x000000776d777221 */ /* 0x040fe20000010100 */
[----:B------:R0:W1:Y:S01]  /*15ff0*/  MUFU.RSQ R115, R110 ;  /* 0x0000006e00737308 */ /* 0x0000620000001400 */
[C---:B------:R-:W-:Y:S01]  /*16000*/  FADD.FTZ R125, -R109.reuse, R125 ;  /* 0x0000007d6d7d7221 */ /* 0x040fe20000010100 */
[----:B------:R2:W-:Y:S01]  /*16010*/  @!P1 STG.E desc[UR4][R104.64], R108 ;  /* 0x0000006c68009986 */ /* 0x0005e2000c101904 */
[C---:B------:R-:W-:Y:S01]  /*16020*/  FADD.FTZ R188, -R109.reuse, R188 ;  /* 0x000000bc6dbc7221 */ /* 0x040fe20000010100 */
[C---:B------:R-:W-:Y:S01]  /*16030*/  FADD.FTZ R184, -R109.reuse, R184 ;  /* 0x000000b86db87221 */ /* 0x040fe20000010100 */
[C---:B------:R-:W-:Y:S01]  /*16040*/  FADD.FTZ R187, -R109.reuse, R187 ;  /* 0x000000bb6dbb7221 */ /* 0x040fe20000010100 */
[C---:B------:R-:W-:Y:S01]  /*16050*/  FADD.FTZ R193, -R109.reuse, R193 ;  /* 0x000000c16dc17221 */ /* 0x040fe20000010100 */
[C---:B------:R-:W-:Y:S01]  /*16060*/  FADD.FTZ R174, -R109.reuse, R174 ;  /* 0x000000ae6dae7221 */ /* 0x040fe20000010100 */
[----:B------:R-:W-:Y:S01]  /*16070*/  FADD.FTZ R178, -R109, R178 ;  /* 0x000000b26db27221 */ /* 0x000fe20000010100 */
[----:B0-----:R-:W-:-:S02]  /*16080*/  HADD2.F32 R110, -RZ, R73.H0_H0 ;  /* 0x20000049ff6e7230 */ /* 0x001fc40000004100 */
[C---:B------:R-:W-:Y:S01]  /*16090*/  FADD.FTZ R185, -R109.reuse, R185 ;  /* 0x000000b96db97221 */ /* 0x040fe20000010100 */
[C---:B------:R-:W-:Y:S01]  /*160a0*/  FADD.FTZ R186, -R109.reuse, R186 ;  /* 0x000000ba6dba7221 */ /* 0x040fe20000010100 */
[C---:B------:R-:W-:Y:S01]  /*160b0*/  FADD.FTZ R189, -R109.reuse, R189 ;  /* 0x000000bd6dbd7221 */ /* 0x040fe20000010100 */
[C---:B------:R-:W-:Y:S01]  /*160c0*/  FADD.FTZ R190, -R109.reuse, R190 ;  /* 0x000000be6dbe7221 */ /* 0x040fe20000010100 */
[--C-:B--2---:R-:W-:Y:S02]  /*160d0*/  HADD2.F32 R104, -RZ, R72.reuse.H0_H0 ;  /* 0x20000048ff687230 */ /* 0x104fe40000004100 */
[----:B------:R-:W-:Y:S01]  /*160e0*/  FADD.FTZ R191, -R109, R191 ;  /* 0x000000bf6dbf7221 */ /* 0x000fe20000010100 */
[----:B------:R-:W-:Y:S02]  /*160f0*/  HADD2.F32 R108, -RZ, R72.H1_H1 ;  /* 0x30000048ff6c7230 */ /* 0x000fe40000004100 */
[C---:B-1----:R-:W-:Y:S01]  /*16100*/  FMUL.FTZ R111, R115.reuse, R176 ;  /* 0x000000b0736f7220 */ /* 0x042fe20000410000 */
[C---:B------:R-:W-:Y:S01]  /*16110*/  FMUL.FTZ R126, R115.reuse, R126 ;  /* 0x0000007e737e7220 */ /* 0x040fe20000410000 */
[C---:B------:R-:W-:Y:S01]  /*16120*/  FMUL.FTZ R175, R115.reuse, R175 ;  /* 0x000000af73af7220 */ /* 0x040fe20000410000 */
[----:B------:R-:W-:Y:S01]  /*16130*/  FMUL.FTZ R112, R115, R124 ;  /* 0x0000007c73707220 */ /* 0x000fe20000410000 */
[----:B------:R-:W-:Y:S01]  /*16140*/  FFMA.FTZ R106, R111, R106, R18 ;  /* 0x0000006a6f6a7223 */ /* 0x000fe20000010012 */
[----:B------:R-:W-:Y:S01]  /*16150*/  FMUL.FTZ R111, R115, R127 ;  /* 0x0000007f736f7220 */ /* 0x000fe20000410000 */
[----:B------:R-:W-:Y:S01]  /*16160*/  FFMA.FTZ R127, R126, R113, R21 ;  /* 0x000000717e7f7223 */ /* 0x000fe20000010015 */
[----:B------:R-:W-:Y:S01]  /*16170*/  FFMA.FTZ R113, R175, R116, R20 ;  /* 0x00000074af717223 */ /* 0x000fe20000010014 */
[C---:B------:R-:W-:Y:S01]  /*16180*/  FMUL.FTZ R116, R115.reuse, R119 ;  /* 0x0000007773747220 */ /* 0x040fe20000410000 */
[----:B------:R-:W-:Y:S01]  /*16190*/  FMUL.FTZ R125, R115, R125 ;  /* 0x0000007d737d7220 */ /* 0x000fe20000410000 */
[----:B------:R-:W-:Y:S01]  /*161a0*/  FFMA.FTZ R112, R112, R110, R23 ;  /* 0x0000006e70707223 */ /* 0x000fe20000010017 */
[----:B------:R-:W-:-:S02]  /*161b0*/  HADD2.F32 R110, -RZ, R71.H0_H0 ;  /* 0x20000047ff6e7230 */ /* 0x000fc40000004100 */
[----:B------:R-:W-:Y:S01]  /*161c0*/  FFMA.FTZ R116, R116, R104, R25 ;  /* 0x0000006874747223 */ /* 0x000fe20000010019 */
[----:B------:R-:W-:Y:S01]  /*161d0*/  FMUL.FTZ R188, R115, R188 ;  /* 0x000000bc73bc7220 */ /* 0x000fe20000410000 */
[----:B------:R-:W-:Y:S01]  /*161e0*/  FFMA.FTZ R104, R125, R108, R24 ;  /* 0x0000006c7d687223 */ /* 0x000fe20000010018 */
[--C-:B------:R-:W-:Y:S02]  /*161f0*/  HADD2.F32 R108, -RZ, R69.reuse.H0_H0 ;  /* 0x20000045ff6c7230 */ /* 0x100fe40000004100 */
        /* <DEDUP_REMOVED lines=38> */
[----:B------:R-:W-:Y:S01]  /*16460*/  FFMA.FTZ R119, R188, R110, R11 ;  /* 0x0000006ebc777223 */ /* 0x000fe2000001000b */
[----:B------:R-:W-:Y:S01]  /*16470*/  FADD.FTZ R109, -R109, R114 ;  /* 0x000000726d6d7221 */ /* 0x000fe20000010100 */
[----:B------:R-:W-:-:S02]  /*16480*/  HADD2.F32 R110, -RZ, R69.H1_H1 ;  /* 0x30000045ff6e7230 */ /* 0x000fc40000004100 */
[C---:B------:R-:W-:Y:S01]  /*16490*/  FMUL.FTZ R117, R115.reuse, R187 ;  /* 0x000000bb73757220 */ /* 0x040fe20000410000 */
[----:B------:R-:W-:Y:S02]  /*164a0*/  HADD2.F32 R114, -RZ, R73.H1_H1 ;  /* 0x30000049ff727230 */ /* 0x000fe40000004100 */
[----:B------:R-:W-:Y:S01]  /*164b0*/  FFMA.FTZ R124, R124, R108, R15 ;  /* 0x0000006c7c7c7223 */ /* 0x000fe2000001000f */
[----:B------:R-:W-:Y:S01]  /*164c0*/  FMUL.FTZ R108, R115, R193 ;  /* 0x000000c1736c7220 */ /* 0x000fe20000410000 */
[----:B------:R-:W-:Y:S01]  /*164d0*/  FFMA.FTZ R117, R117, R110, R14 ;  /* 0x0000006e75757223 */ /* 0x000fe2000001000e */
[----:B------:R-:W-:Y:S02]  /*164e0*/  HADD2.F32 R110, -RZ, R66.H0_H0 ;  /* 0x20000042ff6e7230 */ /* 0x000fe40000004100 */
[----:B------:R-:W-:Y:S01]  /*164f0*/  FFMA.FTZ R105, R111, R114, R22 ;  /* 0x000000726f697223 */ /* 0x000fe20000010016 */
[----:B------:R-:W-:Y:S01]  /*16500*/  FFMA.FTZ R181, R108, R181, R7 ;  /* 0x000000b56cb57223 */ /* 0x000fe20000010007 */
[C---:B------:R-:W-:Y:S01]  /*16510*/  FMUL.FTZ R111, R115.reuse, R190 ;  /* 0x000000be736f7220 */ /* 0x040fe20000410000 */
[----:B------:R-:W-:Y:S01]  /*16520*/  FMUL.FTZ R184, R115, R196 ;  /* 0x000000c473b87220 */ /* 0x000fe20000410000 */
[----:B------:R-:W-:-:S02]  /*16530*/  HADD2.F32 R108, -RZ, R64.H0_H0 ;  /* 0x20000040ff6c7230 */ /* 0x000fc40000004100 */
[C---:B------:R-:W-:Y:S01]  /*16540*/  FMUL.FTZ R190, R115.reuse, R191 ;  /* 0x000000bf73be7220 */ /* 0x040fe20000410000 */
[----:B------:R-:W-:Y:S02]  /*16550*/  HADD2.F32 R107, -RZ, R75.H0_H0 ;  /* 0x2000004bff6b7230 */ /* 0x000fe40000004100 */
[----:B------:R-:W-:Y:S01]  /*16560*/  FFMA.FTZ R184, R184, R110, R5 ;  /* 0x0000006eb8b87223 */ /* 0x000fe20000010005 */
[C---:B------:R-:W-:Y:S01]  /*16570*/  FMUL.FTZ R174, R115.reuse, R174 ;  /* 0x000000ae73ae7220 */ /* 0x040fe20000410000 */
[----:B------:R-:W-:Y:S02]  /*16580*/  HADD2.F32 R114, -RZ, R71.H1_H1 ;  /* 0x30000047ff727230 */ /* 0x000fe40000004100 */
[C---:B------:R-:W-:Y:S01]  /*16590*/  FMUL.FTZ R125, R115.reuse, R189 ;  /* 0x000000bd737d7220 */ /* 0x040fe20000410000 */
[----:B------:R-:W-:Y:S02]  /*165a0*/  HADD2.F32 R110, -RZ, R64.H1_H1 ;  /* 0x30000040ff6e7230 */ /* 0x000fe40000004100 */
[----:B------:R-:W-:Y:S01]  /*165b0*/  FFMA.FTZ R190, R190, R108, R9 ;  /* 0x0000006cbebe7223 */ /* 0x000fe20000010009 */
[----:B------:R-:W-:Y:S01]  /*165c0*/  FMUL.FTZ R189, R115, R194 ;  /* 0x000000c273bd7220 */ /* 0x000fe20000410000 */
[----:B------:R-:W-:-:S02]  /*165d0*/  HADD2.F32 R108, -RZ, R62.H0_H0 ;  /* 0x2000003eff6c7230 */ /* 0x000fc40000004100 */
[----:B------:R-:W-:Y:S01]  /*165e0*/  FMUL.FTZ R188, R115, R205 ;  /* 0x000000cd73bc7220 */ /* 0x000fe20000410000 */
[----:B------:R-:W-:Y:S01]  /*165f0*/  FFMA.FTZ R107, R174, R107, R19 ;  /* 0x0000006bae6b7223 */ /* 0x000fe20000010013 */
[----:B------:R-:W-:Y:S01]  /*16600*/  FFMA.FTZ R114, R111, R114, R10 ;  /* 0x000000726f727223 */ /* 0x000fe2000001000a */
[--C-:B------:R-:W-:Y:S02]  /*16610*/  HADD2.F32 R174, -RZ, R70.reuse.H1_H1 ;  /* 0x30000046ffae7230 */ /* 0x100fe40000004100 */
[----:B------:R-:W-:Y:S01]  /*16620*/  FFMA.FTZ R189, R189, R110, R8 ;  /* 0x0000006ebdbd7223 */ /* 0x000fe20000010008 */
[----:B------:R-:W-:Y:S02]  /*16630*/  HADD2.F32 R111, -RZ, R70.H0_H0 ;  /* 0x20000046ff6f7230 */ /* 0x000fe40000004100 */
[----:B------:R-:W-:Y:S01]  /*16640*/  FFMA.FTZ R188, R188, R108, R45 ;  /* 0x0000006cbcbc7223 */ /* 0x000fe2000001002d */
[----:B------:R-:W-:Y:S02]  /*16650*/  HADD2.F32 R110, -RZ, R62.H1_H1 ;  /* 0x3000003eff6e7230 */ /* 0x000fe40000004100 */
[C---:B------:R-:W-:Y:S01]  /*16660*/  FMUL.FTZ R126, R115.reuse, R186 ;  /* 0x000000ba737e7220 */ /* 0x040fe20000410000 */
[C---:B------:R-:W-:Y:S01]  /*16670*/  FMUL.FTZ R199, R115.reuse, R199 ;  /* 0x000000c773c77220 */ /* 0x040fe20000410000 */
[----:B------:R-:W-:Y:S01]  /*16680*/  FMUL.FTZ R187, R115, R208 ;  /* 0x000000d073bb7220 */ /* 0x000fe20000410000 */
[----:B------:R-:W-:-:S02]  /*16690*/  HADD2.F32 R108, -RZ, R59.H0_H0 ;  /* 0x2000003bff6c7230 */ /* 0x000fc40000004100 */
[----:B------:R-:W-:Y:S01]  /*166a0*/  FMUL.FTZ R193, R115, R216 ;  /* 0x000000d873c17220 */ /* 0x000fe20000410000 */
[----:B------:R-:W-:Y:S01]  /*166b0*/  FFMA.FTZ R125, R125, R174, R12 ;  /* 0x000000ae7d7d7223 */ /* 0x000fe2000001000c */
[----:B------:R-:W-:Y:S01]  /*166c0*/  FFMA.FTZ R126, R126, R111, R13 ;  /* 0x0000006f7e7e7223 */ /* 0x000fe2000001000d */
[----:B------:R-:W-:Y:S02]  /*166d0*/  HADD2.F32 R174, -RZ, R67.H1_H1 ;  /* 0x30000043ffae7230 */ /* 0x000fe40000004100 */
[----:B------:R-:W-:Y:S01]  /*166e0*/  FFMA.FTZ R182, R199, R182, R4 ;  /* 0x000000b6c7b67223 */ /* 0x000fe20000010004 */
[----:B------:R-:W-:Y:S01]  /*166f0*/  FFMA.FTZ R187, R187, R110, R128 ;  /* 0x0000006ebbbb7223 */ /* 0x000fe20000010080 */
[----:B------:R-:W-:Y:S02]  /*16700*/  HADD2.F32 R191, -RZ, R59.H1_H1 ;  /* 0x3000003bffbf7230 */ /* 0x000fe40000004100 */
[----:B------:R-:W-:Y:S01]  /*16710*/  FMUL.FTZ R111, R115, R200 ;  /* 0x000000c8736f7220 */ /* 0x000fe20000410000 */
[----:B------:R-:W-:-:S02]  /*16720*/  HADD2.F32 R196, -RZ, R60.H0_H0 ;  /* 0x2000003cffc47230 */ /* 0x000fc40000004100 */
[----:B------:R-:W-:Y:S01]  /*16730*/  FMUL.FTZ R110, R115, R217 ;  /* 0x000000d9736e7220 */ /* 0x000fe20000410000 */
[----:B------:R-:W-:Y:S01]  /*16740*/  FFMA.FTZ R193, R193, R108, R134 ;  /* 0x0000006cc1c17223 */ /* 0x000fe20000010086 */
[----:B------:R-:W-:Y:S02]  /*16750*/  HADD2.F32 R199, -RZ, R58.H1_H1 ;  /* 0x3000003affc77230 */ /* 0x000fe40000004100 */
[C---:B------:R-:W-:Y:S01]  /*16760*/  FMUL.FTZ R201, R115.reuse, R201 ;  /* 0x000000c973c97220 */ /* 0x040fe20000410000 */
[----:B------:R-:W-:Y:S01]  /*16770*/  FMUL.FTZ R108, R115, R215 ;  /* 0x000000d7736c7220 */ /* 0x000fe20000410000 */
[----:B------:R-:W-:Y:S01]  /*16780*/  FFMA.FTZ R174, R111, R174, R2 ;  /* 0x000000ae6fae7223 */ /* 0x000fe20000010002 */
[----:B------:R-:W-:Y:S01]  /*16790*/  FFMA.FTZ R191, R110, R191, R137 ;  /* 0x000000bf6ebf7223 */ /* 0x000fe20000010089 */
[----:B------:R-:W-:Y:S02]  /*167a0*/  HADD2.F32 R194, -RZ, R60.H1_H1 ;  /* 0x3000003cffc27230 */ /* 0x000fe40000004100 */
[----:B------:R-:W-:Y:S01]  /*167b0*/  FMUL.FTZ R111, R115, R204 ;  /* 0x000000cc736f7220 */ /* 0x000fe20000410000 */
[----:B------:R-:W-:Y:S01]  /*167c0*/  FFMA.FTZ R196, R201, R196, R0 ;  /* 0x000000c4c9c47223 */ /* 0x000fe20000010000 */
[----:B------:R-:W-:Y:S01]  /*167d0*/  FFMA.FTZ R199, R108, R199, R135 ;  /* 0x000000c76cc77223 */ /* 0x000fe20000010087 */
[----:B------:R-:W-:-:S02]  /*167e0*/  HADD2.F32 R110, -RZ, R55.H1_H1 ;  /* 0x30000037ff6e7230 */ /* 0x000fc40000004100 */
[C---:B------:R-:W-:Y:S01]  /*167f0*/  FMUL.FTZ R201, R115.reuse, R226 ;  /* 0x000000e273c97220 */ /* 0x040fe20000410000 */
[--C-:B------:R-:W-:Y:S02]  /*16800*/  HADD2.F32 R205, -RZ, R56.reuse.H0_H0 ;  /* 0x20000038ffcd7230 */ /* 0x100fe40000004100 */
[C---:B------:R-:W-:Y:S01]  /*16810*/  FMUL.FTZ R210, R115.reuse, R210 ;  /* 0x000000d273d27220 */ /* 0x040fe20000410000 */
[----:B------:R-:W-:Y:S02]  /*16820*/  HADD2.F32 R108, -RZ, R56.H1_H1 ;  /* 0x30000038ff6c7230 */ /* 0x000fe40000004100 */
[C---:B------:R-:W-:Y:S01]  /*16830*/  FMUL.FTZ R204, R115.reuse, R212 ;  /* 0x000000d473cc7220 */ /* 0x040fe20000410000 */
[----:B------:R-:W-:Y:S02]  /*16840*/  HADD2.F32 R200, -RZ, R58.H0_H0 ;  /* 0x2000003affc87230 */ /* 0x000fe40000004100 */
[----:B------:R-:W-:Y:S01]  /*16850*/  FMUL.FTZ R213, R115, R213 ;  /* 0x000000d573d57220 */ /* 0x000fe20000410000 */
[----:B------:R-:W-:Y:S01]  /*16860*/  FFMA.FTZ R194, R111, R194, R120 ;  /* 0x000000c26fc27223 */ /* 0x000fe20000010078 */
[----:B------:R-:W-:Y:S01]  /*16870*/  FFMA.FTZ R201, R201, R110, R144 ;  /* 0x0000006ec9c97223 */ /* 0x000fe20000010090 */
[----:B------:R-:W-:Y:S01]  /*16880*/  FFMA.FTZ R205, R210, R205, R47 ;  /* 0x000000cdd2cd7223 */ /* 0x000fe2000001002f */
[----:B------:R-:W-:Y:S01]  /*16890*/  FFMA.FTZ R204, R204, R108, R131 ;  /* 0x0000006ccccc7223 */ /* 0x000fe20000010083 */
[----:B------:R-:W0:Y:S01]  /*168a0*/  @!P1 LDC.64 R110, c[0x0][0x258] ;  /* 0x00009600ff6e9b82 */ /* 0x000e220000000a00 */
[----:B------:R-:W-:Y:S01]  /*168b0*/  FFMA.FTZ R200, R213, R200, R132 ;  /* 0x000000c8d5c87223 */ /* 0x000fe20000010084 */
[----:B------:R-:W-:-:S02]  /*168c0*/  HADD2.F32 R108, -RZ, R52.H0_H0 ;  /* 0x20000034ff6c7230 */ /* 0x000fc40000004100 */
[C---:B------:R-:W-:Y:S01]  /*168d0*/  FMUL.FTZ R109, R115.reuse, R109 ;  /* 0x0000006d736d7220 */ /* 0x040fe20000410000 */
[----:B------:R-:W-:Y:S02]  /*168e0*/  HADD2.F32 R210, -RZ, R51.H1_H1 ;  /* 0x30000033ffd27230 */ /* 0x000fe40000004100 */
[C---:B------:R-:W-:Y:S01]  /*168f0*/  FMUL.FTZ R213, R115.reuse, R219 ;  /* 0x000000db73d57220 */ /* 0x040fe20000410000 */
[C---:B------:R-:W-:Y:S01]  /*16900*/  FMUL.FTZ R178, R115.reuse, R178 ;  /* 0x000000b273b27220 */ /* 0x040fe20000410000 */
[----:B------:R-:W-:Y:S01]  /*16910*/  FMUL.FTZ R207, R115, R207 ;  /* 0x000000cf73cf7220 */ /* 0x000fe20000410000 */
[----:B------:R-:W-:Y:S02]  /*16920*/  HADD2.F32 R176, -RZ, R68.H1_H1 ;  /* 0x30000044ffb07230 */ /* 0x000fe40000004100 */
[----:B------:R-:W-:Y:S01]  /*16930*/  FFMA.FTZ R213, R213, R108, R136 ;  /* 0x0000006cd5d57223 */ /* 0x000fe20000010088 */
[----:B------:R-:W-:Y:S01]  /*16940*/  FFMA.FTZ R210, R109, R210, R152 ;  /* 0x000000d26dd27223 */ /* 0x000fe20000010098 */
[----:B------:R-:W-:Y:S01]  /*16950*/  FFMA.FTZ R177, R178, R177, R17 ;  /* 0x000000b1b2b17223 */ /* 0x000fe20000010011 */
[----:B------:R-:W1:Y:S01]  /*16960*/  LDC.64 R108, c[0x0][0x2b8] ;  /* 0x0000ae00ff6c7b82 */ /* 0x000e620000000a00 */
[----:B------:R-:W-:-:S02]  /*16970*/  HADD2.F32 R178, -RZ, R63.H0_H0 ;  /* 0x2000003fffb27230 */ /* 0x000fc40000004100 */
[C---:B------:R-:W-:Y:S01]  /*16980*/  FMUL.FTZ R185, R115.reuse, R185 ;  /* 0x000000b973b97220 */ /* 0x040fe20000410000 */
[----:B------:R-:W-:Y:S02]  /*16990*/  HADD2.F32 R175, -RZ, R67.H0_H0 ;  /* 0x20000043ffaf7230 */ /* 0x000fe40000004100 */
[----:B------:R-:W-:Y:S01]  /*169a0*/  FMUL.FTZ R186, R115, R209 ;  /* 0x000000d173ba7220 */ /* 0x000fe20000410000 */
[----:B------:R-:W-:Y:S01]  /*169b0*/  F2FP.F16.F32.PACK_AB R105, R105, R112 ;  /* 0x000000706969723e */ /* 0x000fe200000000ff */
[----:B------:R-:W-:Y:S01]  /*169c0*/  FFMA.FTZ R178, R207, R178, R46 ;  /* 0x000000b2cfb27223 */ /* 0x000fe2000001002e */
[----:B------:R-:W-:Y:S02]  /*169d0*/  HADD2.F32 R207, -RZ, R53.H0_H0 ;  /* 0x20000035ffcf7230 */ /* 0x000fe40000004100 */
[C---:B------:R-:W-:Y:S01]  /*169e0*/  FMUL.FTZ R198, R115.reuse, R198 ;  /* 0x000000c673c67220 */ /* 0x040fe20000410000 */
[C---:B------:R-:W-:Y:S01]  /*169f0*/  FMUL.FTZ R197, R115.reuse, R197 ;  /* 0x000000c573c57220 */ /* 0x040fe20000410000 */
[----:B------:R-:W-:Y:S01]  /*16a00*/  FMUL.FTZ R220, R115, R220 ;  /* 0x000000dc73dc7220 */ /* 0x000fe20000410000 */
[----:B------:R-:W-:Y:S01]  /*16a10*/  LEA R112, P2, R118, UR12, 0x4 ;  /* 0x0000000c76707c11 */ /* 0x000fe2000f8420ff */
[----:B------:R-:W-:Y:S01]  /*16a20*/  FFMA.FTZ R176, R185, R176, R16 ;  /* 0x000000b0b9b07223 */ /* 0x000fe20000010010 */
[----:B------:R-:W-:Y:S01]  /*16a30*/  F2FP.F16.F32.PACK_AB R107, R106, R107 ;  /* 0x0000006b6a6b723e */ /* 0x000fe200000000ff */
[----:B------:R-:W-:Y:S01]  /*16a40*/  FFMA.FTZ R179, R186, R179, R129 ;  /* 0x000000b3bab37223 */ /* 0x000fe20000010081 */
[----:B------:R-:W-:Y:S01]  /*16a50*/  F2FP.F16.F32.PACK_AB R106, R113, R127 ;  /* 0x0000007f716a723e */ /* 0x000fe200000000ff */
[----:B0-----:R-:W-:-:S04]  /*16a60*/  @!P1 IMAD.WIDE R110, R168, 0x4, R110 ;  /* 0x00000004a86e9825 */ /* 0x001fc800078e026e */
[----:B------:R-:W-:Y:S01]  /*16a70*/  FFMA.FTZ R175, R198, R175, R3 ;  /* 0x000000afc6af7223 */ /* 0x000fe20000010003 */
[----:B------:R-:W-:Y:S01]  /*16a80*/  FFMA.FTZ R180, R197, R180, R6 ;  /* 0x000000b4c5b47223 */ /* 0x000fe20000010006 */
[----:B------:R-:W-:Y:S01]  /*16a90*/  FFMA.FTZ R207, R220, R207, R139 ;  /* 0x000000cfdccf7223 */ /* 0x000fe2000001008b */
[--C-:B------:R-:W-:Y:S01]  /*16aa0*/  HADD2.F32 R186, -RZ, R61.reuse.H0_H0 ;  /* 0x2000003dffba7230 */ /* 0x100fe20000004100 */
[----:B------:R-:W-:Y:S01]  /*16ab0*/  LEA.HI.X R113, R118, UR13, RZ, 0x4, P2 ;  /* 0x0000000d76717c11 */ /* 0x000fe200090f24ff */
[----:B------:R-:W-:Y:S01]  /*16ac0*/  HADD2.F32 R185, -RZ, R61.H1_H1 ;  /* 0x3000003dffb97230 */ /* 0x000fe20000004100 */
[----:B------:R-:W-:Y:S01]  /*16ad0*/  F2FP.F16.F32.PACK_AB R104, R104, R116 ;  /* 0x000000746868723e */ /* 0x000fe200000000ff */
[----:B------:R-:W-:Y:S02]  /*16ae0*/  HADD2.F32 R219, -RZ, R48.H0_H0 ;  /* 0x20000030ffdb7230 */ /* 0x000fe40000004100 */
[C---:B------:R-:W-:Y:S01]  /*16af0*/  FMUL.FTZ R203, R115.reuse, R203 ;  /* 0x000000cb73cb7220 */ /* 0x040fe20000410000 */
[----:B------:R-:W-:Y:S01]  /*16b00*/  FMUL.FTZ R206, R115, R206 ;  /* 0x000000ce73ce7220 */ /* 0x000fe20000410000 */
[----:B------:R-:W-:-:S02]  /*16b10*/  HADD2.F32 R198, -RZ, R57.H0_H0 ;  /* 0x20000039ffc67230 */ /* 0x000fc40000004100 */
[C---:B------:R-:W-:Y:S01]  /*16b20*/  FMUL.FTZ R220, R115.reuse, R227 ;  /* 0x000000e373dc7220 */ /* 0x040fe20000410000 */
[----:B------:R-:W-:Y:S02]  /*16b30*/  HADD2.F32 R197, -RZ, R57.H1_H1 ;  /* 0x30000039ffc57230 */ /* 0x000fe40000004100 */
[C---:B------:R-:W-:Y:S01]  /*16b40*/  FMUL.FTZ R211, R115.reuse, R211 ;  /* 0x000000d373d37220 */ /* 0x040fe20000410000 */
[----:B------:R-:W-:Y:S02]  /*16b50*/  HADD2.F32 R127, -RZ, R48.H1_H1 ;  /* 0x30000030ff7f7230 */ /* 0x000fe40000004100 */
[C---:B------:R-:W-:Y:S01]  /*16b60*/  FMUL.FTZ R214, R115.reuse, R214 ;  /* 0x000000d673d67220 */ /* 0x040fe20000410000 */
[----:B------:R-:W-:Y:S01]  /*16b70*/  FMUL.FTZ R229, R115, R229 ;  /* 0x000000e573e57220 */ /* 0x000fe20000410000 */
[----:B------:R-:W-:Y:S01]  /*16b80*/  @!P1 STG.E desc[UR4][R110.64], R115 ;  /* 0x000000736e009986 */ /* 0x000fe2000c101904 */
[----:B------:R-:W-:Y:S01]  /*16b90*/  FFMA.FTZ R186, R203, R186, R44 ;  /* 0x000000bacbba7223 */ /* 0x000fe2000001002c */
[----:B------:R-:W-:Y:S01]  /*16ba0*/  FFMA.FTZ R185, R206, R185, R121 ;  /* 0x000000b9ceb97223 */ /* 0x000fe20000010079 */
[----:B------:R-:W-:Y:S01]  /*16bb0*/  FFMA.FTZ R219, R220, R219, R145 ;  /* 0x000000dbdcdb7223 */ /* 0x000fe20000010091 */
[----:B------:R1:W-:Y:S01]  /*16bc0*/  STG.E.128 desc[UR4][R112.64], R104 ;  /* 0x0000006870007986 */ /* 0x0003e2000c101d04 */
[----:B------:R-:W-:Y:S01]  /*16bd0*/  FFMA.FTZ R198, R211, R198, R130 ;  /* 0x000000c6d3c67223 */ /* 0x000fe20000010082 */
[----:B------:R-:W-:Y:S01]  /*16be0*/  FFMA.FTZ R197, R214, R197, R133 ;  /* 0x000000c5d6c57223 */ /* 0x000fe20000010085 */
[----:B------:R-:W-:-:S02]  /*16bf0*/  HADD2.F32 R203, -RZ, R55.H0_H0 ;  /* 0x20000037ffcb7230 */ /* 0x000fc40000004100 */
[----:B------:R-:W-:Y:S01]  /*16c00*/  FFMA.FTZ R220, R229, R127, R146 ;  /* 0x0000007fe5dc7223 */ /* 0x000fe20000010092 */
[--C-:B------:R-:W-:Y:S01]  /*16c10*/  HADD2.F32 R209, -RZ, R54.reuse.H0_H0 ;  /* 0x20000036ffd17230 */ /* 0x100fe20000004100 */
[----:B------:R-:W-:Y:S01]  /*16c20*/  F2FP.F16.F32.PACK_AB R119, R114, R119 ;  /* 0x000000777277723e */ /* 0x000fe200000000ff */
[----:B------:R-:W-:Y:S01]  /*16c30*/  HADD2.F32 R208, -RZ, R54.H1_H1 ;  /* 0x30000036ffd07230 */ /* 0x000fe20000004100 */
[----:B------:R-:W-:Y:S01]  /*16c40*/  F2FP.F16.F32.PACK_AB R118, R125, R126 ;  /* 0x0000007e7d76723e */ /* 0x000fe200000000ff */
[----:B------:R-:W-:Y:S01]  /*16c50*/  HADD2.F32 R206, -RZ, R53.H1_H1 ;  /* 0x30000035ffce7230 */ /* 0x000fe20000004100 */
[----:B------:R-:W-:Y:S01]  /*16c60*/  F2FP.F16.F32.PACK_AB R117, R117, R124 ;  /* 0x0000007c7575723e */ /* 0x000fe200000000ff */
[----:B------:R-:W-:Y:S01]  /*16c70*/  HADD2.F32 R212, -RZ, R52.H1_H1 ;  /* 0x30000034ffd47230 */ /* 0x000fe20000004100 */
[----:B------:R-:W-:Y:S01]  /*16c80*/  F2FP.F16.F32.PACK_AB R116, R176, R177 ;  /* 0x000000b1b074723e */ /* 0x000fe200000000ff */
[C---:B------:R-:W-:Y:S01]  /*16c90*/  FMUL.FTZ R224, R115.reuse, R224 ;  /* 0x000000e073e07220 */ /* 0x040fe20000410000 */
[C---:B------:R-:W-:Y:S01]  /*16ca0*/  FMUL.FTZ R222, R115.reuse, R222 ;  /* 0x000000de73de7220 */ /* 0x040fe20000410000 */
[C---:B------:R-:W-:Y:S01]  /*16cb0*/  FMUL.FTZ R225, R115.reuse, R225 ;  /* 0x000000e173e17220 */ /* 0x040fe20000410000 */
[----:B------:R-:W-:Y:S01]  /*16cc0*/  FMUL.FTZ R223, R115, R223 ;  /* 0x000000df73df7220 */ /* 0x000fe20000410000 */
[----:B------:R-:W-:-:S02]  /*16cd0*/  HADD2.F32 R211, -RZ, R51.H0_H0 ;  /* 0x20000033ffd37230 */ /* 0x000fc40000004100 */
[----:B------:R-:W-:Y:S01]  /*16ce0*/  FMUL.FTZ R221, R115, R221 ;  /* 0x000000dd73dd7220 */ /* 0x000fe20000410000 */
[----:B-1----:R-:W-:Y:S01]  /*16cf0*/  IMAD.WIDE.U32 R104, R172, 0x10, R108 ;  /* 0x00000010ac687825 */ /* 0x002fe200078e006c */
[----:B------:R-:W-:-:S03]  /*16d00*/  F2FP.F16.F32.PACK_AB R127, R174, R175 ;  /* 0x000000afae7f723e */ /* 0x000fc600000000ff */
[----:B------:R-:W-:Y:S01]  /*16d10*/  FMUL.FTZ R232, R115, R232 ;  /* 0x000000e873e87220 */ /* 0x000fe20000410000 */
[----:B------:R-:W-:Y:S01]  /*16d20*/  F2FP.F16.F32.PACK_AB R126, R182, R184 ;  /* 0x000000b8b67e723e */ /* 0x000fe200000000ff */
[--C-:B------:R-:W-:Y:S01]  /*16d30*/  HADD2.F32 R217, -RZ, R50.reuse.H0_H0 ;  /* 0x20000032ffd97230 */ /* 0x100fe20000004100 */
[----:B------:R-:W-:Y:S01]  /*16d40*/  F2FP.F16.F32.PACK_AB R125, R180, R181 ;  /* 0x000000b5b47d723e */ /* 0x000fe200000000ff */
[----:B------:R-:W-:Y:S01]  /*16d50*/  HADD2.F32 R216, -RZ, R50.H1_H1 ;  /* 0x30000032ffd87230 */ /* 0x000fe20000004100 */
[----:B------:R-:W-:Y:S01]  /*16d60*/  F2FP.F16.F32.PACK_AB R124, R189, R190 ;  /* 0x000000bebd7c723e */ /* 0x000fe200000000ff */
[--C-:B------:R-:W-:Y:S02]  /*16d70*/  HADD2.F32 R215, -RZ, R49.reuse.H0_H0 ;  /* 0x20000031ffd77230 */ /* 0x100fe40000004100 */
[C---:B------:R-:W-:Y:S01]  /*16d80*/  FMUL.FTZ R230, R115.reuse, R230 ;  /* 0x000000e673e67220 */ /* 0x040fe20000410000 */
[----:B------:R-:W-:Y:S02]  /*16d90*/  HADD2.F32 R214, -RZ, R49.H1_H1 ;  /* 0x30000031ffd67230 */ /* 0x000fe40000004100 */
[----:B------:R-:W-:Y:S01]  /*16da0*/  FMUL.FTZ R233, R115, R233 ;  /* 0x000000e973e97220 */ /* 0x000fe20000410000 */
[----:B------:R-:W-:-:S04]  /*16db0*/  IMAD.WIDE.U32 R106, R173, 0x10, R108 ;  /* 0x00000010ad6a7825 */ /* 0x000fc800078e006c */
[C---:B------:R-:W-:Y:S01]  /*16dc0*/  FMUL.FTZ R228, R115.reuse, R228 ;  /* 0x000000e473e47220 */ /* 0x040fe20000410000 */
[----:B------:R-:W-:Y:S01]  /*16dd0*/  FMUL.FTZ R231, R115, R231 ;  /* 0x000000e773e77220 */ /* 0x000fe20000410000 */
[----:B------:R-:W-:Y:S01]  /*16de0*/  FFMA.FTZ R203, R224, R203, R143 ;  /* 0x000000cbe0cb7223 */ /* 0x000fe2000001008f */
[----:B------:R-:W-:Y:S01]  /*16df0*/  FFMA.FTZ R209, R222, R209, R141 ;  /* 0x000000d1ded17223 */ /* 0x000fe2000001008d */
[----:B------:R-:W-:Y:S01]  /*16e00*/  FFMA.FTZ R208, R225, R208, R142 ;  /* 0x000000d0e1d07223 */ /* 0x000fe2000001008e */
[----:B------:R-:W-:Y:S01]  /*16e10*/  FFMA.FTZ R206, R223, R206, R140 ;  /* 0x000000cedfce7223 */ /* 0x000fe2000001008c */
[----:B------:R-:W-:Y:S01]  /*16e20*/  FFMA.FTZ R212, R221, R212, R138 ;  /* 0x000000d4ddd47223 */ /* 0x000fe2000001008a */
[----:B------:R0:W-:Y:S01]  /*16e30*/  STG.E.128 desc[UR4][R104.64], R116 ;  /* 0x0000007468007986 */ /* 0x0001e2000c101d04 */
[----:B------:R-:W-:Y:S01]  /*16e40*/  FFMA.FTZ R211, R232, R211, R151 ;  /* 0x000000d3e8d37223 */ /* 0x000fe20000010097 */
[----:B------:R-:W-:Y:S01]  /*16e50*/  FFMA.FTZ R217, R230, R217, R149 ;  /* 0x000000d9e6d97223 */ /* 0x000fe20000010095 */
[----:B------:R-:W-:Y:S01]  /*16e60*/  FFMA.FTZ R216, R233, R216, R150 ;  /* 0x000000d8e9d87223 */ /* 0x000fe20000010096 */
[----:B------:R-:W-:Y:S01]  /*16e70*/  FFMA.FTZ R215, R228, R215, R147 ;  /* 0x000000d7e4d77223 */ /* 0x000fe20000010093 */
[----:B------:R-:W-:Y:S01]  /*16e80*/  FFMA.FTZ R214, R231, R214, R148 ;  /* 0x000000d6e7d67223 */ /* 0x000fe20000010094 */
[----:B------:R1:W-:Y:S01]  /*16e90*/  STG.E.128 desc[UR4][R106.64], R124 ;  /* 0x0000007c6a007986 */ /* 0x0003e2000c101d04 */
[----:B------:R-:W-:Y:S01]  /*16ea0*/  IMAD.WIDE.U32 R172, R183, 0x10, R108 ;  /* 0x00000010b7ac7825 */ /* 0x000fe200078e006c */
[----:B------:R-:W-:-:S02]  /*16eb0*/  F2FP.F16.F32.PACK_AB R111, R191, R193 ;  /* 0x000000c1bf6f723e */ /* 0x000fc400000000ff */
[----:B------:R-:W-:Y:S01]  /*16ec0*/  F2FP.F16.F32.PACK_AB R110, R199, R200 ;  /* 0x000000c8c76e723e */ /* 0x000fe200000000ff */
[--C-:B------:R-:W-:Y:S01]  /*16ed0*/  IMAD.WIDE.U32 R174, R192, 0x10, R108.reuse ;  /* 0x00000010c0ae7825 */ /* 0x100fe200078e006c */
[----:B------:R-:W-:Y:S02]  /*16ee0*/  F2FP.F16.F32.PACK_AB R115, R201, R203 ;  /* 0x000000cbc973723e */ /* 0x000fe400000000ff */
[----:B------:R-:W-:Y:S01]  /*16ef0*/  F2FP.F16.F32.PACK_AB R114, R208, R209 ;  /* 0x000000d1d072723e */ /* 0x000fe200000000ff */
[----:B------:R-:W-:Y:S01]  /*16f00*/  IMAD.WIDE.U32 R176, R202, 0x10, R108 ;  /* 0x00000010cab07825 */ /* 0x000fe200078e006c */
[----:B------:R-:W-:Y:S02]  /*16f10*/  F2FP.F16.F32.PACK_AB R109, R197, R198 ;  /* 0x000000c6c56d723e */ /* 0x000fe400000000ff */
[----:B0-----:R-:W-:Y:S01]  /*16f20*/  F2FP.F16.F32.PACK_AB R105, R185, R186 ;  /* 0x000000bab969723e */ /* 0x001fe200000000ff */
[----:B------:R-:W-:Y:S01]  /*16f30*/  VIADD R168, R168, UR14 ;  /* 0x0000000ea8a87c36 */ /* 0x000fe20008000000 */
[----:B------:R-:W-:-:S02]  /*16f40*/  F2FP.F16.F32.PACK_AB R104, R194, R196 ;  /* 0x000000c4c268723e */ /* 0x000fc400000000ff */
[----:B------:R-:W-:Y:S02]  /*16f50*/  F2FP.F16.F32.PACK_AB R108, R204, R205 ;  /* 0x000000cdcc6c723e */ /* 0x000fe400000000ff */
[----:B-1----:R-:W-:Y:S02]  /*16f60*/  LEA R124, P1, R195, UR12, 0x4 ;  /* 0x0000000cc37c7c11 */ /* 0x002fe4000f8220ff */
[----:B------:R-:W-:Y:S02]  /*16f70*/  F2FP.F16.F32.PACK_AB R107, R179, R178 ;  /* 0x000000b2b36b723e */ /* 0x000fe400000000ff */
[----:B------:R-:W-:Y:S02]  /*16f80*/  F2FP.F16.F32.PACK_AB R106, R187, R188 ;  /* 0x000000bcbb6a723e */ /* 0x000fe400000000ff */
[----:B------:R-:W-:Y:S02]  /*16f90*/  F2FP.F16.F32.PACK_AB R113, R206, R207 ;  /* 0x000000cfce71723e */ /* 0x000fe400000000ff */
[----:B------:R-:W-:Y:S01]  /*16fa0*/  F2FP.F16.F32.PACK_AB R112, R212, R213 ;  /* 0x000000d5d470723e */ /* 0x000fe200000000ff */
[----:B------:R-:W-:Y:S01]  /*16fb0*/  STG.E.128 desc[UR4][R172.64], R104 ;  /* 0x00000068ac007986 */ /* 0x000fe2000c101d04 */
[----:B------:R-:W-:-:S02]  /*16fc0*/  F2FP.F16.F32.PACK_AB R119, R210, R211 ;  /* 0x000000d3d277723e */ /* 0x000fc400000000ff */
[----:B------:R-:W-:Y:S01]  /*16fd0*/  F2FP.F16.F32.PACK_AB R118, R216, R217 ;  /* 0x000000d9d876723e */ /* 0x000fe200000000ff */
[----:B------:R-:W-:Y:S01]  /*16fe0*/  STG.E.128 desc[UR4][R174.64], R108 ;  /* 0x0000006cae007986 */ /* 0x000fe2000c101d04 */
[----:B------:R-:W-:Y:S02]  /*16ff0*/  F2FP.F16.F32.PACK_AB R117, R214, R215 ;  /* 0x000000d7d675723e */ /* 0x000fe400000000ff */
[----:B------:R-:W-:Y:S01]  /*17000*/  LEA.HI.X R125, R195, UR13, RZ, 0x4, P1 ;  /* 0x0000000dc37d7c11 */ /* 0x000fe200088f24ff */
[----:B------:R0:W-:Y:S01]  /*17010*/  STG.E.128 desc[UR4][R176.64], R112 ;  /* 0x00000070b0007986 */ /* 0x0001e2000c101d04 */
[----:B------:R-:W-:Y:S02]  /*17020*/  F2FP.F16.F32.PACK_AB R116, R220, R219 ;  /* 0x000000dbdc74723e */ /* 0x000fe400000000ff */
[----:B------:R-:W-:Y:S02]  /*17030*/  ISETP.GE.AND P1, PT, R168, UR15, PT ;  /* 0x0000000fa8007c0c */ /* 0x000fe4000bf26270 */
[----:B------:R-:W-:Y:S01]  /*17040*/  SEL R126, RZ, 0x1, P0 ;  /* 0x00000001ff7e7807 */ /* 0x000fe20000000000 */
[----:B------:R1:W-:Y:S03]  /*17050*/  STG.E.128 desc[UR4][R124.64], R116 ;  /* 0x000000747c007986 */ /* 0x0003e6000c101d04 */
[----:B0-----:R-:W-:-:S07]  /*17060*/  PRMT R177, R126, 0x7610, R177 ;  /* 0x000076107eb17816 */ /* 0x001fce00000000b1 */
[----:B------:R-:W-:Y:S05]  /*17070*/  @!P1 BRA `(.L_x_9641) ;  /* 0xfffffe9c00349947 */ /* 0x000fea000383ffff */
[----:B------:R-:W-:Y:S05]  /*17080*/  EXIT ;  /* 0x000000000000794d */ /* 0x000fea0003800000 */
.L_x_9640:
[----:B------:R-:W-:Y:S01]  /*17090*/  HFMA2.MMA R113, -RZ, RZ, 0, 5.9604644775390625e-08 ;  /* 0x00000001ff717435 */ /* 0x000fe200000001ff */
[----:B------:R-:W-:Y:S01]  /*170a0*/  MOV R112, R177 ;  /* 0x000000b100707202 */ /* 0x000fe20000000f00 */
[----:B------:R-:W-:Y:S01]  /*170b0*/  IMAD.MOV.U32 R111, RZ, RZ, -0x1 ;  /* 0xffffffffff6f7424 */ /* 0x000fe200078e00ff */
[----:B------:R-:W-:-:S08]  /*170c0*/  MOV R180, 0x1f ;  /* 0x0000001f00b47802 */ /* 0x000fd00000000f00 */
[----:B------:R-:W-:Y:S05]  /*170d0*/  WARPSYNC.COLLECTIVE R111, `(.L_x_9642) ;  /* 0x000000006f087348 */ /* 0x000fea0003c00000 */
[----:B------:R0:W1:Y:S02]  /*170e0*/  SHFL.BFLY P2, R110, R112, R113, R180 ;  /* 0x0c000071706e7389 */ /* 0x00006400000400b4 */
[----:B01----:R-:W-:Y:S01]  /*170f0*/  ENDCOLLECTIVE ;  /* 0x000000000000791b */ /* 0x003fe20003800000 */
.L_x_9642:
[----:B------:R-:W-:Y:S01]  /*17100*/  HFMA2.MMA R113, -RZ, RZ, 0, 1.1920928955078125e-07 ;  /* 0x00000002ff717435 */ /* 0x000fe200000001ff */
[----:B------:R-:W-:-:S05]  /*17110*/  MOV R104, R110 ;  /* 0x0000006e00687202 */ /* 0x000fca0000000f00 */
[----:B------:R-:W-:-:S05]  /*17120*/  FADD.FTZ R106, R177, R104 ;  /* 0x00000068b16a7221 */ /* 0x000fca0000010000 */
[----:B------:R-:W-:-:S07]  /*17130*/  MOV R112, R106 ;  /* 0x0000006a00707202 */ /* 0x000fce0000000f00 */
[----:B------:R-:W-:Y:S05]  /*17140*/  WARPSYNC.COLLECTIVE R111, `(.L_x_9643) ;  /* 0x000000006f087348 */ /* 0x000fea0003c00000 */
[----:B------:R0:W1:Y:S02]  /*17150*/  SHFL.BFLY P2, R110, R112, R113, R180 ;  /* 0x0c000071706e7389 */ /* 0x00006400000400b4 */
[----:B01----:R-:W-:Y:S01]  /*17160*/  ENDCOLLECTIVE ;  /* 0x000000000000791b */ /* 0x003fe20003800000 */
.L_x_9643:
[----:B------:R-:W-:Y:S01]  /*17170*/  HFMA2.MMA R113, -RZ, RZ, 0, 2.384185791015625e-07 ;  /* 0x00000004ff717435 */ /* 0x000fe200000001ff */
[----:B------:R-:W-:-:S04]  /*17180*/  IMAD.MOV.U32 R105, RZ, RZ, R110 ;  /* 0x000000ffff697224 */ /* 0x000fc800078e006e */
[----:B------:R-:W-:-:S05]  /*17190*/  FADD.FTZ R107, R106, R105 ;  /* 0x000000696a6b7221 */ /* 0x000fca0000010000 */
[----:B------:R-:W-:-:S07]  /*171a0*/  MOV R112, R107 ;  /* 0x0000006b00707202 */ /* 0x000fce0000000f00 */
[----:B------:R-:W-:Y:S05]  /*171b0*/  WARPSYNC.COLLECTIVE R111, `(.L_x_9644) ;  /* 0x000000006f087348 */ /* 0x000fea0003c00000 */
[----:B------:R0:W1:Y:S02]  /*171c0*/  SHFL.BFLY P2, R110, R112, R113, R180 ;  /* 0x0c000071706e7389 */ /* 0x00006400000400b4 */
[----:B01----:R-:W-:Y:S01]  /*171d0*/  ENDCOLLECTIVE ;  /* 0x000000000000791b */ /* 0x003fe20003800000 */
.L_x_9644:
[----:B------:R-:W-:Y:S01]  /*171e0*/  HFMA2.MMA R113, -RZ, RZ, 0, 4.76837158203125e-07 ;  /* 0x00000008ff717435 */ /* 0x000fe200000001ff */
[----:B------:R-:W-:-:S05]  /*171f0*/  MOV R104, R110 ;  /* 0x0000006e00687202 */ /* 0x000fca0000000f00 */
[----:B------:R-:W-:-:S04]  /*17200*/  FADD.FTZ R108, R107, R104 ;  /* 0x000000686b6c7221 */ /* 0x000fc80000010000 */
[----:B------:R-:W-:-:S07]  /*17210*/  IMAD.MOV.U32 R112, RZ, RZ, R108 ;  /* 0x000000ffff707224 */ /* 0x000fce00078e006c */
[----:B------:R-:W-:Y:S05]  /*17220*/  WARPSYNC.COLLECTIVE R111, `(.L_x_9645) ;  /* 0x000000006f087348 */ /* 0x000fea0003c00000 */
[----:B------:R0:W1:Y:S02]  /*17230*/  SHFL.BFLY P2, R110, R112, R113, R180 ;  /* 0x0c000071706e7389 */ /* 0x00006400000400b4 */
[----:B01----:R-:W-:Y:S01]  /*17240*/  ENDCOLLECTIVE ;  /* 0x000000000000791b */ /* 0x003fe20003800000 */
.L_x_9645:
[----:B------:R-:W-:Y:S01]  /*17250*/  IMAD.MOV.U32 R113, RZ, RZ, 0x10 ;  /* 0x00000010ff717424 */ /* 0x000fe200078e00ff */
[----:B------:R-:W-:-:S05]  /*17260*/  MOV R105, R110 ;  /* 0x0000006e00697202 */ /* 0x000fca0000000f00 */
[----:B------:R-:W-:-:S05]  /*17270*/  FADD.FTZ R109, R108, R105 ;  /* 0x000000696c6d7221 */ /* 0x000fca0000010000 */
[----:B------:R-:W-:-:S07]  /*17280*/  MOV R112, R109 ;  /* 0x0000006d00707202 */ /* 0x000fce0000000f00 */
[----:B------:R-:W-:Y:S05]  /*17290*/  WARPSYNC.COLLECTIVE R111, `(.L_x_9646) ;  /* 0x000000006f087348 */ /* 0x000fea0003c00000 */
[----:B------:R0:W1:Y:S02]  /*172a0*/  SHFL.BFLY P2, R110, R112, R113, R180 ;  /* 0x0c000071706e7389 */ /* 0x00006400000400b4 */
[----:B01----:R-:W-:Y:S01]  /*172b0*/  ENDCOLLECTIVE ;  /* 0x000000000000791b */ /* 0x003fe20003800000 */
.L_x_9646:
        /* <DEDUP_REMOVED lines=120> */
.L_x_9647:
[----:B------:R-:W-:Y:S01]  /*17a40*/  HFMA2.MMA R113, -RZ, RZ, 0, 1.1920928955078125e-07 ;  /* 0x00000002ff717435 */ /* 0x000fe200000001ff */
[----:B------:R-:W-:-:S04]  /*17a50*/  IMAD.MOV.U32 R106, RZ, RZ, R110 ;  /* 0x000000ffff6a7224 */ /* 0x000fc800078e006e */
[----:B------:R-:W-:-:S05]  /*17a60*/  FADD.FTZ R106, R105, R106 ;  /* 0x0000006a696a7221 */ /* 0x000fca0000010000 */
[----:B------:R-:W-:-:S07]  /*17a70*/  MOV R112, R106 ;  /* 0x0000006a00707202 */ /* 0x000fce0000000f00 */
[----:B------:R-:W-:Y:S05]  /*17a80*/  WARPSYNC.COLLECTIVE R111, `(.L_x_9648) ;  /* 0x000000006f087348 */ /* 0x000fea0003c00000 */
[----:B------:R0:W1:Y:S02]  /*17a90*/  SHFL.BFLY P2, R110, R112, R113, R180 ;  /* 0x0c000071706e7389 */ /* 0x00006400000400b4 */
[----:B01----:R-:W-:Y:S01]  /*17aa0*/  ENDCOLLECTIVE ;  /* 0x000000000000791b */ /* 0x003fe20003800000 */
.L_x_9648:
[----:B------:R-:W-:Y:S01]  /*17ab0*/  HFMA2.MMA R113, -RZ, RZ, 0, 2.384185791015625e-07 ;  /* 0x00000004ff717435 */ /* 0x000fe200000001ff */
[----:B------:R-:W-:-:S05]  /*17ac0*/  MOV R107, R110 ;  /* 0x0000006e006b7202 */ /* 0x000fca0000000f00 */
[----:B------:R-:W-:-:S04]  /*17ad0*/  FADD.FTZ R107, R106, R107 ;  /* 0x0000006b6a6b7221 */ /* 0x000fc80000010000 */
[----:B------:R-:W-:-:S07]  /*17ae0*/  IMAD.MOV.U32 R112, RZ, RZ, R107 ;  /* 0x000000ffff707224 */ /* 0x000fce00078e006b */
[----:B------:R-:W-:Y:S05]  /*17af0*/  WARPSYNC.COLLECTIVE R111, `(.L_x_9649) ;  /* 0x000000006f087348 */ /* 0x000fea0003c00000 */
[----:B------:R0:W1:Y:S02]  /*17b00*/  SHFL.BFLY P2, R110, R112, R113, R180 ;  /* 0x0c000071706e7389 */ /* 0x00006400000400b4 */
[----:B01----:R-:W-:Y:S01]  /*17b10*/  ENDCOLLECTIVE ;  /* 0x000000000000791b */ /* 0x003fe20003800000 */
.L_x_9649:
[----:B------:R-:W-:Y:S01]  /*17b20*/  IMAD.MOV.U32 R113, RZ, RZ, 0x8 ;  /* 0x00000008ff717424 */ /* 0x000fe200078e00ff */
[----:B------:R-:W-:-:S05]  /*17b30*/  MOV R108, R110 ;  /* 0x0000006e006c7202 */ /* 0x000fca0000000f00 */
[----:B------:R-:W-:-:S05]  /*17b40*/  FADD.FTZ R108, R107, R108 ;  /* 0x0000006c6b6c7221 */ /* 0x000fca0000010000 */
[----:B------:R-:W-:-:S07]  /*17b50*/  MOV R112, R108 ;  /* 0x0000006c00707202 */ /* 0x000fce0000000f00 */
[----:B------:R-:W-:Y:S05]  /*17b60*/  WARPSYNC.COLLECTIVE R111, `(.L_x_9650) ;  /* 0x000000006f087348 */ /* 0x000fea0003c00000 */
[----:B------:R0:W1:Y:S02]  /*17b70*/  SHFL.BFLY P2, R110, R112, R113, R180 ;  /* 0x0c000071706e7389 */ /* 0x00006400000400b4 */
[----:B01----:R-:W-:Y:S01]  /*17b80*/  ENDCOLLECTIVE ;  /* 0x000000000000791b */ /* 0x003fe20003800000 */
.L_x_9650:
[----:B------:R-:W-:Y:S01]  /*17b90*/  HFMA2.MMA R113, -RZ, RZ, 0, 9.5367431640625e-07 ;  /* 0x00000010ff717435 */ /* 0x000fe200000001ff */
[----:B------:R-:W-:-:S05]  /*17ba0*/  MOV R109, R110 ;  /* 0x0000006e006d7202 */ /* 0x000fca0000000f00 */
[----:B------:R-:W-:-:S05]  /*17bb0*/  FADD.FTZ R109, R108, R109 ;  /* 0x0000006d6c6d7221 */ /* 0x000fca0000010000 */
[----:B------:R-:W-:-:S07]  /*17bc0*/  MOV R112, R109 ;  /* 0x0000006d00707202 */ /* 0x000fce0000000f00 */
[----:B------:R-:W-:Y:S05]  /*17bd0*/  WARPSYNC.COLLECTIVE R111, `(.L_x_9651) ;  /* 0x000000006f087348 */ /* 0x000fea0003c00000 */
[----:B------:R0:W1:Y:S02]  /*17be0*/  SHFL.BFLY P2, R110, R112, R113, R180 ;  /* 0x0c000071706e7389 */ /* 0x00006400000400b4 */
[----:B01----:R-:W-:Y:S01]  /*17bf0*/  ENDCOLLECTIVE ;  /* 0x000000000000791b */ /* 0x003fe20003800000 */
.L_x_9651:
[----:B------:R-:W-:Y:S05]  /*17c00*/  BRA `(.L_x_9652) ;  /* 0xffffffdc00b87947 */ /* 0x000fea000383ffff */
.L_x_9653:
        /* <DEDUP_REMOVED lines=15> */
.L_x_45989:


//--------------------- .text._ZN10layer_norm13ln_fwd_kernelINS_13Kernel_traitsI6__halfS2_S2_S2_fjLj7168ELj1ELj1ELj4ELj16ENS_18Kernel_traits_baseILj7168ES2_S2_S2_S2_fjLj128EEEEELb1ELb1ELb1ELb0EEEvNS_9FwdParamsE --------------------------
	.section	.text._ZN10layer_norm13ln_fwd_kernelINS_13Kernel_traitsI6__halfS2_S2_S2_fjLj7168ELj1ELj1ELj4ELj16ENS_18Kernel_traits_baseILj7168ES2_S2_S2_S2_fjLj128EEEEELb1ELb1ELb1ELb0EEEvNS_9FwdParamsE,"ax",@progbits
	.align	128
        .global         _ZN10layer_norm13ln_fwd_kernelINS_13Kernel_traitsI6__halfS2_S2_S2_fjLj7168ELj1ELj1ELj4ELj16ENS_18Kernel_traits_baseILj7168ES2_S2_S2_S2_fjLj128EEEEELb1ELb1ELb1ELb0EEEvNS_9FwdParamsE
        .type           _ZN10layer_norm13ln_fwd_kernelINS_13Kernel_traitsI6__halfS2_S2_S2_fjLj7168ELj1ELj1ELj4ELj16ENS_18Kernel_traits_baseILj7168ES2_S2_S2_S2_fjLj128EEEEELb1ELb1ELb1ELb0EEEvNS_9FwdParamsE,@function
        .size           _ZN10layer_norm13ln_fwd_kernelINS_13Kernel_traitsI6__halfS2_S2_S2_fjLj7168ELj1ELj1ELj4ELj16ENS_18Kernel_traits_baseILj7168ES2_S2_S2_S2_fjLj128EEEEELb1ELb1ELb1ELb0EEEvNS_9FwdParamsE,(.L_x_45990 - _ZN10layer_norm13ln_fwd_kernelINS_13Kernel_traitsI6__halfS2_S2_S2_fjLj7168ELj1ELj1ELj4ELj16ENS_18Kernel_traits_baseILj7168ES2_S2_S2_S2_fjLj128EEEEELb1ELb1ELb1ELb0EEEvNS_9FwdParamsE)
        .other          _ZN10layer_norm13ln_fwd_kernelINS_13Kernel_traitsI6__halfS2_S2_S2_fjLj7168ELj1ELj1ELj4ELj16ENS_18Kernel_traits_baseILj7168ES2_S2_S2_S2_fjLj128EEEEELb1ELb1ELb1ELb0EEEvNS_9FwdParamsE,@"STO_CUDA_ENTRY STV_DEFAULT"
_ZN10layer_norm13ln_fwd_kernelINS_13Kernel_traitsI6__halfS2_S2_S2_fjLj7168ELj1ELj1ELj4ELj16ENS_18Kernel_traits_baseILj7168ES2_S2_S2_S2_fjLj128EEEEELb1ELb1ELb1ELb0EEEvNS_9FwdParamsE:
.text._ZN10layer_norm13ln_fwd_kernelINS_13Kernel_traitsI6__halfS2_S2_S2_fjLj7168ELj1ELj1ELj4ELj16ENS_18Kernel_traits_baseILj7168ES2_S2_S2_S2_fjLj128EEEEELb1ELb1ELb1ELb0EEEvNS_9FwdParamsE:
[----:B------:R-:W0:Y:S08]  /*0000*/  LDC R1, c[0x0][0x28] ;  /* 0x00000a00ff017b82 */ /* 0x000e300000000800 */
[----:B------:R-:W1:Y:S01]  /*0010*/  LDC R70, c[0x0][0x2e8] ;  /* 0x0000ba00ff467b82 */ /* 0x000e620000000800 */
[----:B------:R-:W-:Y:S01]  /*0020*/  ULDC.U8 UR4, c[0x0][0x2f4] ;  /* 0x0000bd0000047ab9 */ /* 0x000fe20000000000 */
[----:B------:R-:W-:Y:S01]  /*0030*/  ULDC.64 UR6, c[0x0][0x2e0] ;  /* 0x0000b80000067ab9 */ /* 0x000fe20000000a00 */
[----:B------:R-:W-:Y:S01]  /*0040*/  ISETP.NE.AND P0, PT, RZ, UR4, PT ;  /* 0x00000004ff007c0c */ /* 0x000fe2000bf05270 */
[----:B------:R-:W-:Y:S01]  /*0050*/  ULDC.64 UR4, c[0x0][0x208] ;  /* 0x0000820000047ab9 */ /* 0x000fe20000000a00 */
[----:B------:R-:W-:Y:S01]  /*0060*/  IMAD.U32 R6, RZ, RZ, UR6 ;  /* 0x00000006ff067e24 */ /* 0x000fe2000f8e00ff */
[----:B------:R-:W-:-:S02]  /*0070*/  MOV R7, UR7 ;  /* 0x0000000700077c02 */ /* 0x000fc40008000f00 */
[----:B------:R-:W2:Y:S01]  /*0080*/  LDC R71, c[0x0][0x2ec] ;  /* 0x0000bb00ff477b82 */ /* 0x000ea20000000800 */
[----:B0-----:R-:W-:-:S07]  /*0090*/  IADD3 R1, R1, -0x48, RZ ;  /* 0xffffffb801017810 */ /* 0x001fce0007ffe0ff */
[----:B------:R-:W3:Y:S01]  /*00a0*/  @P0 LDG.E.64 R2, desc[UR4][R6.64] ;  /* 0x0000000406020981 */ /* 0x000ee2000c1e1b00 */
[----:B------:R-:W0:Y:S01]  /*00b0*/  @P0 LDC R11, c[0x0][0x2f0] ;  /* 0x0000bc00ff0b0b82 */ /* 0x000e220000000800 */
[----:B-1----:R-:W-:Y:S01]  /*00c0*/  @P0 IMAD.MOV.U32 R4, RZ, RZ, R70 ;  /* 0x000000ffff040224 */ /* 0x002fe200078e0046 */
[----:B------:R-:W1:Y:S06]  /*00d0*/  S2R R0, SR_TID.X ;  /* 0x0000000000007919 */ /* 0x000e6c0000002100 */
[----:B------:R-:W1:Y:S01]  /*00e0*/  S2UR UR25, SR_CTAID.X ;  /* 0x00000000001979c3 */ /* 0x000e620000002500 */
[----:B--2---:R-:W-:-:S07]  /*00f0*/  @P0 MOV R5, R71 ;  /* 0x0000004700050202 */ /* 0x004fce0000000f00 */
[----:B------:R-:W1:Y:S01]  /*0100*/  LDC R9, c[0x0][RZ] ;  /* 0x00000000ff097b82 */ /* 0x000e620000000800 */
[----:B------:R-:W0:Y:S07]  /*0110*/  @P0 LDG.E.64 R4, desc[UR4][R4.64] ;  /* 0x0000000404040981 */ /* 0x000e2e000c1e1b00 */
[----:B------:R-:W2:Y:S01]  /*0120*/  LDC R16, c[0x0][0x218] ;  /* 0x00008600ff107b82 */ /* 0x000ea20000000800 */
[----:B------:R-:W-:Y:S02]  /*0130*/  LOP3.LUT R8, R8, 0xfffffeff, RZ, 0xc0, !PT ;  /* 0xfffffeff08087812 */ /* 0x000fe400078ec0ff */
[----:B--2---:R-:W-:-:S04]  /*0140*/  SHF.R.S32.HI R77, RZ, 0x1f, R16 ;  /* 0x0000001fff4d7819 */ /* 0x004fc80000011410 */
[----:B------:R-:W-:Y:S01]  /*0150*/  LEA.HI R77, R77, R16, RZ, 0x3 ;  /* 0x000000104d4d7211 */ /* 0x000fe200078f18ff */
[----:B------:R-:W-:Y:S01]  /*0160*/  BSSY B0, `(.L_x_9654) ;  /* 0x0000057000007945 */ /* 0x000fe20003800000 */
[----:B---3--:R-:W-:Y:S01]  /*0170*/  @P0 R2UR UR6, R2 ;  /* 0x00000000020602ca */ /* 0x008fe200000e0000 */
[----:B-1----:R-:W-:Y:S01]  /*0180*/  IMAD R2, R9, UR25, R0 ;  /* 0x0000001909027c24 */ /* 0x002fe2000f8e0200 */
[----:B------:R-:W-:Y:S02]  /*0190*/  @P0 R2UR UR7, R3 ;  /* 0x00000000030702ca */ /* 0x000fe400000e0000 */
[----:B0-----:R-:W-:-:S05]  /*01a0*/  @P0 IADD3 R70, P1, R4, R11, RZ ;  /* 0x0000000b04460210 */ /* 0x001fca0007f3e0ff */
[----:B------:R-:W-:Y:S02]  /*01b0*/  @P0 IMAD.X R71, RZ, RZ, R5, P1 ;  /* 0x000000ffff470224 */ /* 0x000fe400008e0605 */
        /* <DEDUP_REMOVED lines=26> */
[----:B------:R-:W-:Y:S01]  /*0360*/  UIADD3 UR15, UR7, -0x126145ec, URZ ;  /* 0xed9eba14070f7890 */ /* 0x000fe2000fffe03f */
[----:B------:R-:W-:Y:S02]  /*0370*/  LOP3.LUT R5, R0, 0x7f, RZ, 0xc0, !PT ;  /* 0x0000007f00057812 */ /* 0x000fe400078ec0ff */
[----:B------:R-:W-:Y:S01]  /*0380*/  IMAD.WIDE.U32 R6, R6, -0x2daee0ad, RZ ;  /* 0xd2511f5306067825 */ /* 0x000fe200078e00ff */
[----:B------:R-:W-:Y:S01]  /*0390*/  LOP3.LUT R13, R11, UR14, R14, 0x96, !PT ;  /* 0x0000000e0b0d7c12 */ /* 0x000fe2000f8e960e */
[----:B------:R-:W-:Y:S01]  /*03a0*/  UIADD3 UR17, UR7, -0x56f99767, URZ ;  /* 0xa906689907117890 */ /* 0x000fe2000fffe03f */
[----:B------:R-:W-:Y:S02]  /*03b0*/  MOV R9, R5 ;  /* 0x0000000500097202 */ /* 0x000fe40000000f00 */
[----:B------:R-:W-:Y:S01]  /*03c0*/  LOP3.LUT R14, R7, UR15, R12, 0x96, !PT ;  /* 0x0000000f070e7c12 */ /* 0x000fe2000f8e960c */
[----:B------:R-:W-:Y:S01]  /*03d0*/  IMAD.WIDE.U32 R12, R13, -0x2daee0ad, RZ ;  /* 0xd2511f530d0c7825 */ /* 0x000fe200078e00ff */
[----:B------:R-:W-:-:S04]  /*03e0*/  LOP3.LUT R16, R9, 0x7f, RZ, 0x3c, !PT ;  /* 0x0000007f09107812 */ /* 0x000fc800078e3cff */
        /* <DEDUP_REMOVED lines=46> */
.L_x_9655:
[----:B------:R-:W-:Y:S05]  /*06d0*/  BSYNC B0 ;  /* 0x0000000000007941 */ /* 0x000fea0003800000 */
.L_x_9654:
        /* <DEDUP_REMOVED lines=18> */
.L_x_9657:
[----:B------:R-:W-:Y:S05]  /*0800*/  BSYNC B0 ;  /* 0x0000000000007941 */ /* 0x000fea0003800000 */
.L_x_9656:
        /* <DEDUP_REMOVED lines=18> */
.L_x_9659:
[----:B------:R-:W-:Y:S05]  /*0930*/  BSYNC B0 ;  /* 0x0000000000007941 */ /* 0x000fea0003800000 */
.L_x_9658:
        /* <DEDUP_REMOVED lines=18> */
.L_x_9661:
[----:B------:R-:W-:Y:S05]  /*0a60*/  BSYNC B0 ;  /* 0x0000000000007941 */ /* 0x000fea0003800000 */
.L_x_9660:
        /* <DEDUP_REMOVED lines=18> */
.L_x_9663:
[----:B------:R-:W-:Y:S05]  /*0b90*/  BSYNC B0 ;  /* 0x0000000000007941 */ /* 0x000fea0003800000 */
.L_x_9662:
        /* <DEDUP_REMOVED lines=22> */
[----:B------:R-:W-:Y:S01]  /*0d00*/  VIADD R9, R9, 0x80 ;  /* 0x0000008009097836 */ /* 0x000fe20000000000 */
[----:B------:R-:W-:Y:S02]  /*0d10*/  @!P1 CS2R R28, SRZ ;  /* 0x00000000001c9805 */ /* 0x000fe4000001ff00 */
[----:B0-----:R-:W-:-:S07]  /*0d20*/  @!P1 CS2R R30, SRZ ;  /* 0x00000000001e9805 */ /* 0x001fce000001ff00 */
.L_x_9665:
[----:B------:R-:W-:Y:S05]  /*0d30*/  BSYNC B0 ;  /* 0x0000000000007941 */ /* 0x000fea0003800000 */
.L_x_9664:
        /* <DEDUP_REMOVED lines=24> */
.L_x_9667:
[----:B------:R-:W-:Y:S05]  /*0ec0*/  BSYNC B0 ;  /* 0x0000000000007941 */ /* 0x000fea0003800000 */
.L_x_9666:
[----:B------:R-:W-:Y:S01]  /*0ed0*/  ULDC UR25, c[0x0][0x214] ;  /* 0x0000850000197ab9 */ /* 0x000fe20000000800 */
[----:B------:R-:W-:Y:S02]  /*0ee0*/  LOP3.LUT R69, R69, UR23, R78, 0x96, !PT ;  /* 0x0000001745457c12 */ /* 0x000fe4000f8e964e */
[----:B------:R-:W-:-:S13]  /*0ef0*/  ISETP.GE.AND P1, PT, R7, UR25, PT ;  /* 0x0000001907007c0c */ /* 0x000fda000bf26270 */
[----:B------:R-:W-:Y:S05]  /*0f00*/  @P1 EXIT ;  /* 0x000000000000194d */ /* 0x000fea0003800000 */
[----:B------:R-:W-:Y:S01]  /*0f10*/  SHF.R.S32.HI R77, RZ, 0x3, R77 ;  /* 0x00000003ff4d7819 */ /* 0x000fe2000001144d */
[----:B-----5:R-:W-:Y:S01]  /*0f20*/  HADD2.F32 R10, -RZ, R88.H0_H0 ;  /* 0x20000058ff0a7230 */ /* 0x020fe20000004100 */
[----:B------:R-:W-:Y:S01]  /*0f30*/  HFMA2.MMA R135, -RZ, RZ, 0, 5.9604644775390625e-08 ;  /* 0x00000001ff877435 */ /* 0x000fe200000001ff */
[--C-:B------:R-:W-:Y:S01]  /*0f40*/  HADD2.F32 R179, -RZ, R40.reuse.H0_H0 ;  /* 0x20000028ffb37230 */ /* 0x100fe20000004100 */
[----:B------:R-:W-:Y:S01]  /*0f50*/  ULDC.U8 UR25, c[0x0][0x2a0] ;  /* 0x0000a80000197ab9 */ /* 0x000fe20000000000 */
[----:B------:R-:W-:Y:S01]  /*0f60*/  HADD2.F32 R177, -RZ, R40.H1_H1 ;  /* 0x30000028ffb17230 */ /* 0x000fe20000004100 */
[----:B------:R-:W-:Y:S01]  /*0f70*/  LOP3.LUT R40, R77, 0x7f, RZ, 0xc0, !PT ;  /* 0x0000007f4d287812 */ /* 0x000fe200078ec0ff */
[--C-:B------:R-:W-:Y:S01]  /*0f80*/  HADD2.F32 R175, -RZ, R41.reuse.H0_H0 ;  /* 0x20000029ffaf7230 */ /* 0x100fe20000004100 */
[----:B------:R0:W-:Y:S01]  /*0f90*/  STL [R1+0x40], R10 ;  /* 0x0000400a01007387 */ /* 0x0001e20000100800 */
[----:B------:R-:W-:Y:S01]  /*0fa0*/  HADD2.F32 R173, -RZ, R41.H1_H1 ;  /* 0x30000029ffad7230 */ /* 0x000fe20000004100 */
[----:B------:R-:W-:Y:S01]  /*0fb0*/  LOP3.LUT R41, R0, 0x60, RZ, 0xc0, !PT ;  /* 0x0000006000297812 */ /* 0x000fe200078ec0ff */
[----:B------:R-:W-:Y:S01]  /*0fc0*/  HADD2.F32 R9, -RZ, R88.H1_H1 ;  /* 0x30000058ff097230 */ /* 0x000fe20000004100 */
[----:B------:R-:W-:Y:S01]  /*0fd0*/  SHF.R.U32.HI R77, RZ, 0x2, R77 ;  /* 0x00000002ff4d7819 */ /* 0x000fe2000001164d */
[--C-:B------:R-:W-:Y:S01]  /*0fe0*/  HADD2.F32 R195, -RZ, R48.reuse.H0_H0 ;  /* 0x20000030ffc37230 */ /* 0x100fe20000004100 */
[----:B------:R-:W-:Y:S01]  /*0ff0*/  ULDC UR28, c[0x0][0x294] ;  /* 0x0000a500001c7ab9 */ /* 0x000fe20000000800 */
[----:B------:R-:W-:Y:S01]  /*1000*/  HADD2.F32 R193, -RZ, R48.H1_H1 ;  /* 0x30000030ffc17230 */ /* 0x000fe20000004100 */
[----:B------:R-:W-:Y:S01]  /*1010*/  VIADDMNMX R48, R40, -R41, RZ, !PT ;  /* 0x8000002928307246 */ /* 0x000fe200078001ff */
[--C-:B------:R-:W-:Y:S01]  /*1020*/  HADD2.F32 R11, -RZ, R89.reuse.H0_H0 ;  /* 0x20000059ff0b7230 */ /* 0x100fe20000004100 */
[----:B------:R1:W-:Y:S01]  /*1030*/  STL [R1+0x3c], R9 ;  /* 0x00003c0901007387 */ /* 0x0003e20000100800 */
[----:B0-----:R-:W-:Y:S01]  /*1040*/  HADD2.F32 R10, -RZ, R89.H1_H1 ;  /* 0x30000059ff0a7230 */ /* 0x001fe20000004100 */
[----:B------:R-:W-:Y:S01]  /*1050*/  LOP3.LUT R77, R77, 0x3fffffe0, RZ, 0xc0, !PT ;  /* 0x3fffffe04d4d7812 */ /* 0x000fe200078ec0ff */
[--C-:B------:R-:W-:Y:S01]  /*1060*/  HADD2.F32 R180, -RZ, R168.reuse.H0_H0 ;  /* 0x200000a8ffb47230 */ /* 0x100fe20000004100 */
[----:B------:R-:W-:Y:S01]  /*1070*/  VIMNMX R48, R48, 0x20, PT ;  /* 0x0000002030307848 */ /* 0x000fe20003fe0100 */
[----:B------:R-:W-:Y:S01]  /*1080*/  HADD2.F32 R178, -RZ, R168.H1_H1 ;  /* 0x300000a8ffb27230 */ /* 0x000fe20000004100 */
[----:B------:R0:W-:Y:S01]  /*1090*/  STL [R1+0x38], R11 ;  /* 0x0000380b01007387 */ /* 0x0001e20000100800 */
[--C-:B------:R-:W-:Y:S01]  /*10a0*/  HADD2.F32 R176, -RZ, R169.reuse.H0_H0 ;  /* 0x200000a9ffb07230 */ /* 0x100fe20000004100 */
[----:B------:R-:W-:Y:S01]  /*10b0*/  ULDC UR29, c[0x0][0x290] ;  /* 0x0000a400001d7ab9 */ /* 0x000fe20000000800 */
[----:B------:R-:W-:Y:S01]  /*10c0*/  HADD2.F32 R174, -RZ, R169.H1_H1 ;  /* 0x300000a9ffae7230 */ /* 0x000fe20000004100 */
[----:B------:R2:W-:Y:S01]  /*10d0*/  STL [R1+0x34], R10 ;  /* 0x0000340a01007387 */ /* 0x0005e20000100800 */
[----:B-1----:R-:W-:Y:S01]  /*10e0*/  HADD2.F32 R9, -RZ, R90.H0_H0 ;  /* 0x2000005aff097230 */ /* 0x002fe20000004100 */
[----:B------:R-:W-:Y:S01]  /*10f0*/  UISETP.NE.AND UP0, UPT, UR25, URZ, UPT ;  /* 0x0000003f1900728c */ /* 0x000fe2000bf05270 */
[--C-:B------:R-:W-:Y:S01]  /*1100*/  HADD2.F32 R168, -RZ, R171.reuse.H0_H0 ;  /* 0x200000abffa87230 */ /* 0x100fe20000004100 */
[----:B------:R-:W-:Y:S01]  /*1110*/  ULDC.64 UR30, c[0x0][0x298] ;  /* 0x0000a600001e7ab9 */ /* 0x000fe20000000a00 */
[----:B------:R-:W-:Y:S01]  /*1120*/  HADD2.F32 R166, -RZ, R171.H1_H1 ;  /* 0x300000abffa67230 */ /* 0x000fe20000004100 */
[----:B------:R1:W-:Y:S01]  /*1130*/  STL [R1+0x30], R9 ;  /* 0x0000300901007387 */ /* 0x0003e20000100800 */
[--C-:B------:R-:W-:Y:S01]  /*1140*/  HADD2.F32 R171, -RZ, R42.reuse.H0_H0 ;  /* 0x2000002affab7230 */ /* 0x100fe20000004100 */
[----:B------:R-:W-:Y:S01]  /*1150*/  ULDC.64 UR26, c[0x0][0x230] ;  /* 0x00008c00001a7ab9 */ /* 0x000fe20000000a00 */
[----:B------:R-:W-:Y:S01]  /*1160*/  HADD2.F32 R169, -RZ, R42.H1_H1 ;  /* 0x3000002affa97230 */ /* 0x000fe20000004100 */
[----:B------:R-:W-:Y:S01]  /*1170*/  SHF.L.U32 R42, R0, 0x5, RZ ;  /* 0x00000005002a7819 */ /* 0x000fe200000006ff */
[----:B0-----:R-:W-:Y:S01]  /*1180*/  HADD2.F32 R11, -RZ, R90.H1_H1 ;  /* 0x3000005aff0b7230 */ /* 0x001fe20000004100 */
[----:B------:R-:W-:Y:S01]  /*1190*/  ULDC.64 UR32, c[0x0][0x210] ;  /* 0x0000840000207ab9 */ /* 0x000fe20000000a00 */
[----:B--2---:R-:W-:-:S02]  /*11a0*/  HADD2.F32 R10, -RZ, R91.H0_H0 ;  /* 0x2000005bff0a7230 */ /* 0x004fc40000004100 */
[--C-:B------:R-:W-:Y:S01]  /*11b0*/  HADD2.F32 R167, -RZ, R43.reuse.H0_H0 ;  /* 0x2000002bffa77230 */ /* 0x100fe20000004100 */
[----:B------:R0:W-:Y:S01]  /*11c0*/  STL [R1+0x2c], R11 ;  /* 0x00002c0b01007387 */ /* 0x0001e20000100800 */
[----:B------:R-:W-:Y:S01]  /*11d0*/  HADD2.F32 R165, -RZ, R43.H1_H1 ;  /* 0x3000002bffa57230 */ /* 0x000fe20000004100 */
[----:B------:R-:W-:Y:S01]  /*11e0*/  LOP3.LUT R43, R42, 0x3e0, RZ, 0xc0, !PT ;  /* 0x000003e02a2b7812 */ /* 0x000fe200078ec0ff */
[----:B-1----:R-:W-:Y:S01]  /*11f0*/  HADD2.F32 R9, -RZ, R91.H1_H1 ;  /* 0x3000005bff097230 */ /* 0x002fe20000004100 */
[----:B------:R1:W-:Y:S01]  /*1200*/  STL [R1+0x28], R10 ;  /* 0x0000280a01007387 */ /* 0x0003e20000100800 */
[----:B------:R-:W-:Y:S02]  /*1210*/  IMAD.IADD R48, R48, 0x1, R77 ;  /* 0x0000000130307824 */ /* 0x000fe400078e024d */
[--C-:B------:R-:W-:Y:S01]  /*1220*/  HADD2.F32 R196, -RZ, R184.reuse.H0_H0 ;  /* 0x200000b8ffc47230 */ /* 0x100fe20000004100 */
[----:B------:R2:W-:Y:S01]  /*1230*/  STL [R1+0x24], R9 ;  /* 0x0000240901007387 */ /* 0x0005e20000100800 */
[----:B------:R-:W-:-:S02]  /*1240*/  HADD2.F32 R194, -RZ, R184.H1_H1 ;  /* 0x300000b8ffc27230 */ /* 0x000fc40000004100 */
[--C-:B------:R-:W-:Y:S02]  /*1250*/  HADD2.F32 R191, -RZ, R49.reuse.H0_H0 ;  /* 0x20000031ffbf7230 */ /* 0x100fe40000004100 */
[----:B------:R-:W-:Y:S01]  /*1260*/  HADD2.F32 R189, -RZ, R49.H1_H1 ;  /* 0x30000031ffbd7230 */ /* 0x000fe20000004100 */
[----:B------:R-:W-:Y:S01]  /*1270*/  VIADDMNMX R49, R40, -R43, RZ, !PT ;  /* 0x8000002b28317246 */ /* 0x000fe200078001ff */
[--C-:B------:R-:W-:Y:S02]  /*1280*/  HADD2.F32 R183, -RZ, R51.reuse.H0_H0 ;  /* 0x20000033ffb77230 */ /* 0x100fe40000004100 */
[----:B------:R-:W-:Y:S02]  /*1290*/  HADD2.F32 R181, -RZ, R51.H1_H1 ;  /* 0x30000033ffb57230 */ /* 0x000fe40000004100 */
[----:B0-----:R-:W-:Y:S02]  /*12a0*/  HADD2.F32 R11, -RZ, R84.H0_H0 ;  /* 0x20000054ff0b7230 */ /* 0x001fe40000004100 */
[----:B------:R-:W-:-:S02]  /*12b0*/  HADD2.F32 R192, -RZ, R185.H0_H0 ;  /* 0x200000b9ffc07230 */ /* 0x000fc40000004100 */
[----:B------:R-:W-:Y:S01]  /*12c0*/  HADD2.F32 R190, -RZ, R185.H1_H1 ;  /* 0x300000b9ffbe7230 */ /* 0x000fe20000004100 */
[----:B------:R0:W-:Y:S01]  /*12d0*/  STL [R1+0x20], R11 ;  /* 0x0000200b01007387 */ /* 0x0001e20000100800 */
[--C-:B------:R-:W-:Y:S02]  /*12e0*/  HADD2.F32 R184, -RZ, R187.reuse.H0_H0 ;  /* 0x200000bbffb87230 */ /* 0x100fe40000004100 */
[----:B------:R-:W-:Y:S02]  /*12f0*/  HADD2.F32 R182, -RZ, R187.H1_H1 ;  /* 0x300000bbffb67230 */ /* 0x000fe40000004100 */
[----:B------:R-:W-:Y:S02]  /*1300*/  IMAD R76, R76, -0x2daee0ad, RZ ;  /* 0xd2511f534c4c7824 */ /* 0x000fe400078e02ff */
[----:B------:R-:W-:-:S04]  /*1310*/  IMAD.HI.U32 R51, R68, -0x2daee0ad, RZ ;  /* 0xd2511f5344337827 */ /* 0x000fc800078e00ff */
[----:B-1----:R-:W-:Y:S02]  /*1320*/  HADD2.F32 R10, -RZ, R84.H1_H1 ;  /* 0x30000054ff0a7230 */ /* 0x002fe40000004100 */
[--C-:B------:R-:W-:Y:S02]  /*1330*/  HADD2.F32 R187, -RZ, R50.reuse.H0_H0 ;  /* 0x20000032ffbb7230 */ /* 0x100fe40000004100 */
[----:B------:R-:W-:Y:S01]  /*1340*/  HADD2.F32 R185, -RZ, R50.H1_H1 ;  /* 0x30000032ffb97230 */ /* 0x000fe20000004100 */
[----:B------:R-:W-:Y:S01]  /*1350*/  SHF.L.U32 R50, R48, 0x3, RZ ;  /* 0x0000000330327819 */ /* 0x000fe200000006ff */
[--C-:B--2---:R-:W-:Y:S01]  /*1360*/  HADD2.F32 R9, -RZ, R85.reuse.H0_H0 ;  /* 0x20000055ff097230 */ /* 0x104fe20000004100 */
[----:B------:R1:W-:Y:S01]  /*1370*/  STL [R1+0x1c], R10 ;  /* 0x00001c0a01007387 */ /* 0x0003e20000100800 */
[--C-:B------:R-:W-:Y:S02]  /*1380*/  HADD2.F32 R211, -RZ, R52.reuse.H0_H0 ;  /* 0x20000034ffd37230 */ /* 0x100fe40000004100 */
[----:B------:R-:W-:Y:S01]  /*1390*/  HADD2.F32 R209, -RZ, R52.H1_H1 ;  /* 0x30000034ffd17230 */ /* 0x000fe20000004100 */
[----:B------:R-:W-:Y:S01]  /*13a0*/  VIMNMX R52, R49, 0x20, PT ;  /* 0x0000002031347848 */ /* 0x000fe20003fe0100 */
[----:B0-----:R-:W-:Y:S01]  /*13b0*/  HADD2.F32 R11, -RZ, R85.H1_H1 ;  /* 0x30000055ff0b7230 */ /* 0x001fe20000004100 */
[----:B------:R-:W-:Y:S01]  /*13c0*/  LOP3.LUT R49, R51, UR34, R76, 0x96, !PT ;  /* 0x0000002233317c12 */ /* 0x000fe2000f8e964c */
[----:B------:R0:W-:Y:S01]  /*13d0*/  STL [R1+0x18], R9 ;  /* 0x0000180901007387 */ /* 0x0001e20000100800 */
[----:B------:R-:W-:Y:S01]  /*13e0*/  I2FP.F32.U32 R51, R50 ;  /* 0x0000003200337245 */ /* 0x000fe20000201000 */
[----:B------:R-:W-:Y:S01]  /*13f0*/  HADD2.F32 R212, -RZ, R200.H0_H0 ;  /* 0x200000c8ffd47230 */ /* 0x000fe20000004100 */
[----:B------:R-:W-:Y:S01]  /*1400*/  LOP3.LUT R50, R70, 0x3, RZ, 0xc0, !PT ;  /* 0x0000000346327812 */ /* 0x000fe200078ec0ff */
[----:B-1----:R-:W-:Y:S01]  /*1410*/  HADD2.F32 R10, -RZ, R86.H0_H0 ;  /* 0x20000056ff0a7230 */ /* 0x002fe20000004100 */
[----:B------:R1:W-:Y:S01]  /*1420*/  STL [R1+0x14], R11 ;  /* 0x0000140b01007387 */ /* 0x0003e20000100800 */
[----:B------:R-:W-:Y:S01]  /*1430*/  HADD2.F32 R210, -RZ, R200.H1_H1 ;  /* 0x300000c8ffd27230 */ /* 0x000fe20000004100 */
[----:B------:R-:W2:Y:S01]  /*1440*/  MUFU.RCP R51, R51 ;  /* 0x0000003300337308 */ /* 0x000ea20000001000 */
[----:B------:R-:W-:Y:S01]  /*1450*/  HADD2.F32 R208, -RZ, R201.H0_H0 ;  /* 0x200000c9ffd07230 */ /* 0x000fe20000004100 */
[----:B------:R3:W-:Y:S01]  /*1460*/  STL [R1+0x10], R10 ;  /* 0x0000100a01007387 */ /* 0x0007e20000100800 */
[----:B0-----:R-:W-:-:S02]  /*1470*/  HADD2.F32 R9, -RZ, R86.H1_H1 ;  /* 0x30000056ff097230 */ /* 0x001fc40000004100 */
[----:B------:R-:W-:Y:S02]  /*1480*/  HADD2.F32 R206, -RZ, R201.H1_H1 ;  /* 0x300000c9ffce7230 */ /* 0x000fe40000004100 */
[----:B------:R-:W-:Y:S01]  /*1490*/  HADD2.F32 R200, -RZ, R203.H0_H0 ;  /* 0x200000cbffc87230 */ /* 0x000fe20000004100 */
[----:B------:R0:W-:Y:S01]  /*14a0*/  STL [R1+0xc], R9 ;  /* 0x00000c0901007387 */ /* 0x0001e20000100800 */
[----:B-1----:R-:W-:Y:S02]  /*14b0*/  HADD2.F32 R11, -RZ, R87.H0_H0 ;  /* 0x20000057ff0b7230 */ /* 0x002fe40000004100 */
[----:B------:R-:W-:Y:S02]  /*14c0*/  HADD2.F32 R198, -RZ, R203.H1_H1 ;  /* 0x300000cbffc67230 */ /* 0x000fe40000004100 */
[----:B---3--:R-:W-:Y:S01]  /*14d0*/  HADD2.F32 R10, -RZ, R87.H1_H1 ;  /* 0x30000057ff0a7230 */ /* 0x008fe20000004100 */
[----:B------:R-:W-:Y:S01]  /*14e0*/  STL [R1+0x8], R11 ;  /* 0x0000080b01007387 */ /* 0x000fe20000100800 */
[----:B------:R-:W-:-:S02]  /*14f0*/  HADD2.F32 R207, -RZ, R53.H0_H0 ;  /* 0x20000035ffcf7230 */ /* 0x000fc40000004100 */
[----:B------:R-:W-:Y:S01]  /*1500*/  HADD2.F32 R205, -RZ, R53.H1_H1 ;  /* 0x30000035ffcd7230 */ /* 0x000fe20000004100 */
[----:B------:R-:W-:Y:S01]  /*1510*/  STL [R1+0x4], R10 ;  /* 0x0000040a01007387 */ /* 0x000fe20000100800 */
[----:B0-----:R-:W-:Y:S02]  /*1520*/  HADD2.F32 R9, -RZ, R80.H0_H0 ;  /* 0x20000050ff097230 */ /* 0x001fe40000004100 */
[--C-:B------:R-:W-:Y:S02]  /*1530*/  HADD2.F32 R203, -RZ, R54.reuse.H0_H0 ;  /* 0x20000036ffcb7230 */ /* 0x100fe40000004100 */
[----:B------:R-:W-:Y:S01]  /*1540*/  HADD2.F32 R201, -RZ, R54.H1_H1 ;  /* 0x30000036ffc97230 */ /* 0x000fe20000004100 */
[----:B------:R0:W-:Y:S01]  /*1550*/  STL [R1], R9 ;  /* 0x0000000901007387 */ /* 0x0001e20000100800 */
[----:B------:R-:W-:Y:S02]  /*1560*/  IMAD R54, R71, -0x326172a9, RZ ;  /* 0xcd9e8d5747367824 */ /* 0x000fe400078e02ff */
[----:B------:R-:W-:-:S04]  /*1570*/  IMAD.HI.U32 R53, R69, -0x326172a9, RZ ;  /* 0xcd9e8d5745357827 */ /* 0x000fc800078e00ff */
[----:B------:R-:W-:Y:S01]  /*1580*/  IMAD.IADD R154, R77, 0x1, R52 ;  /* 0x000000014d9a7824 */ /* 0x000fe200078e0234 */
[----:B------:R-:W-:Y:S01]  /*1590*/  LOP3.LUT R48, R53, UR24, R54, 0x96, !PT ;  /* 0x0000001835307c12 */ /* 0x000fe2000f8e9636 */
[--C-:B------:R-:W-:Y:S02]  /*15a0*/  HADD2.F32 R164, -RZ, R32.reuse.H0_H0 ;  /* 0x20000020ffa47230 */ /* 0x100fe40000004100 */
[----:B------:R-:W-:Y:S01]  /*15b0*/  HADD2.F32 R162, -RZ, R32.H1_H1 ;  /* 0x30000020ffa27230 */ /* 0x000fe20000004100 */
[----:B------:R-:W-:Y:S01]  /*15c0*/  SHF.L.U32 R154, R154, 0x3, RZ ;  /* 0x000000039a9a7819 */ /* 0x000fe200000006ff */
        /* <DEDUP_REMOVED lines=19> */
[----:B0-----:R-:W-:Y:S02]  /*1700*/  HADD2.F32 R9, -RZ, R18.H1_H1 ;  /* 0x30000012ff097230 */ /* 0x001fe40000004100 */
        /* <DEDUP_REMOVED lines=79> */
[----:B------:R-:W-:Y:S02]  /*1c00*/  HADD2.F32 R202, -RZ, R202.H1_H1 ;  /* 0x300000caffca7230 */ /* 0x000fe40000004100 */
[--C-:B------:R-:W-:Y:S02]  /*1c10*/  HADD2.F32 R199, -RZ, R55.reuse.H0_H0 ;  /* 0x20000037ffc77230 */ /* 0x100fe40000004100 */
[----:B------:R-:W-:Y:S02]  /*1c20*/  HADD2.F32 R197, -RZ, R55.H1_H1 ;  /* 0x30000037ffc57230 */ /* 0x000fe40000004100 */
[----:B------:R-:W-:Y:S02]  /*1c30*/  HADD2.F32 R186, -RZ, R186.H1_H1 ;  /* 0x300000baffba7230 */ /* 0x000fe40000004100 */
[----:B------:R-:W-:Y:S02]  /*1c40*/  HADD2.F32 R170, -RZ, R170.H1_H1 ;  /* 0x300000aaffaa7230 */ /* 0x000fe40000004100 */
[----:B------:R-:W-:-:S02]  /*1c50*/  HADD2.F32 R15, -RZ, R15.H1_H1 ;  /* 0x3000000fff0f7230 */ /* 0x000fc40000004100 */
[----:B------:R-:W-:Y:S02]  /*1c60*/  HADD2.F32 R23, -RZ, R23.H1_H1 ;  /* 0x30000017ff177230 */ /* 0x000fe40000004100 */
[----:B------:R-:W-:Y:S02]  /*1c70*/  HADD2.F32 R31, -RZ, R31.H1_H1 ;  /* 0x3000001fff1f7230 */ /* 0x000fe40000004100 */
[----:B------:R-:W-:Y:S02]  /*1c80*/  HADD2.F32 R39, -RZ, R39.H1_H1 ;  /* 0x30000027ff277230 */ /* 0x000fe40000004100 */
[----:B------:R-:W-:Y:S02]  /*1c90*/  HADD2.F32 R47, -RZ, R47.H1_H1 ;  /* 0x3000002fff2f7230 */ /* 0x000fe40000004100 */
[----:B------:R-:W-:Y:S02]  /*1ca0*/  IMAD R52, R69, -0x326172a9, RZ ;  /* 0xcd9e8d5745347824 */ /* 0x000fe400078e02ff */
[----:B------:R-:W-:-:S02]  /*1cb0*/  IMAD R54, R68, -0x2daee0ad, RZ ;  /* 0xd2511f5344367824 */ /* 0x000fc400078e02ff */
[----:B--2---:R-:W-:-:S07]  /*1cc0*/  IMAD.MOV.U32 R53, RZ, RZ, RZ ;  /* 0x000000ffff357224 */ /* 0x004fce00078e00ff */
.L_x_10269:
        /* <DEDUP_REMOVED lines=39> */
.L_x_9671:
        /* <DEDUP_REMOVED lines=12> */
.L_x_9674:
[----:B------:R-:W-:-:S07]  /*2000*/  MOV R59, R52 ;  /* 0x00000034003b7202 */ /* 0x000fce0000000f00 */
.L_x_9675:
[----:B------:R-:W-:Y:S05]  /*2010*/  BSYNC B2 ;  /* 0x0000000000027941 */ /* 0x000fea0003800000 */
.L_x_9673:
        /* <DEDUP_REMOVED lines=16> */
.L_x_9679:
[----:B------:R-:W-:Y:S05]  /*2120*/  BSYNC B3 ;  /* 0x0000000000037941 */ /* 0x000fea0003800000 */
.L_x_9678:
        /* <DEDUP_REMOVED lines=41> */
[----:B------:R-:W-:Y:S02]  /*23c0*/  LOP3.LUT R48, R57, UR24, R48, 0x96, !PT ;  /* 0x0000001839307c12 */ /* 0x000fe4000f8e9630 */
[----:B------:R-:W-:-:S07]  /*23d0*/  MOV R52, R56 ;  /* 0x0000003800347202 */ /* 0x000fce0000000f00 */
.L_x_9677:
[----:B------:R-:W-:Y:S05]  /*23e0*/  BSYNC B2 ;  /* 0x0000000000027941 */ /* 0x000fea0003800000 */
.L_x_9676:
[----:B------:R-:W2:Y:S01]  /*23f0*/  LDL R56, [R1+0x40] ;  /* 0x0000400001387983 */ /* 0x000ea20000100800 */
[----:B------:R-:W-:Y:S01]  /*2400*/  HFMA2.MMA R55, -RZ, RZ, 0.1171875, 0 ;  /* 0x2f800000ff377435 */ /* 0x000fe200000001ff */
[----:B------:R-:W-:-:S09]  /*2410*/  I2FP.F32.U32 R50, R59 ;  /* 0x0000003b00327245 */ /* 0x000fd20000201000 */
[----:B------:R-:W-:-:S05]  /*2420*/  FFMA.FTZ R50, R50, R55, 1.1641532182693481445e-10 ;  /* 0x2f00000032327423 */ /* 0x000fca0000010037 */
[----:B------:R-:W-:Y:S01]  /*2430*/  FSETP.GTU.FTZ.AND P4, PT, R50, UR28, PT ;  /* 0x0000001c32007c0b */ /* 0x000fe2000bf9c000 */
[----:B-----5:R-:W-:-:S05]  /*2440*/  HADD2.F32 R50, -RZ, R60.H0_H0 ;  /* 0x2000003cff327230 */ /* 0x020fca0000004100 */
[----:B------:R-:W-:-:S04]  /*2450*/  FMUL.FTZ R50, R50, UR31 ;  /* 0x0000001f32327c20 */ /* 0x000fc80008410000 */
[----:B------:R-:W-:-:S05]  /*2460*/  FMUL.FTZ R50, R50, UR30 ;  /* 0x0000001e32327c20 */ /* 0x000fca0008410000 */
[----:B------:R-:W-:-:S05]  /*2470*/  FSEL R50, R50, RZ, !P4 ;  /* 0x000000ff32327208 */ /* 0x000fca0006000000 */
[----:B--2---:R-:W-:Y:S01]  /*2480*/  FMUL.FTZ R55, R56, R50 ;  /* 0x0000003238377220 */ /* 0x004fe20000410000 */
[----:B------:R-:W-:Y:S01]  /*2490*/  @P2 HADD2.F32 R50, -RZ, R64.H0_H0 ;  /* 0x20000040ff322230 */ /* 0x000fe20000004100 */
[----:B------:R-:W-:-:S04]  /*24a0*/  SEL R56, RZ, 0x1, P4 ;  /* 0x00000001ff387807 */ /* 0x000fc80002000000 */
[----:B------:R-:W-:-:S07]  /*24b0*/  @P2 FADD.FTZ R55, R50, R55 ;  /* 0x0000003732372221 */ /* 0x000fce0000010000 */
.L_x_9672:
[----:B------:R-:W-:Y:S05]  /*24c0*/  BSYNC B1 ;  /* 0x0000000000017941 */ /* 0x000fea0003800000 */
.L_x_9670:
        /* <DEDUP_REMOVED lines=8> */
.L_x_9681:
        /* <DEDUP_REMOVED lines=12> */
.L_x_9684:
[----:B------:R-:W-:-:S07]  /*2610*/  MOV R50, R52 ;  /* 0x0000003400327202 */ /* 0x000fce0000000f00 */
.L_x_9685:
[----:B------:R-:W-:Y:S05]  /*2620*/  BSYNC B2 ;  /* 0x0000000000027941 */ /* 0x000fea0003800000 */
.L_x_9683:
        /* <DEDUP_REMOVED lines=16> */
.L_x_9689:
[----:B------:R-:W-:Y:S05]  /*2730*/  BSYNC B3 ;  /* 0x0000000000037941 */ /* 0x000fea0003800000 */
.L_x_9688:
        /* <DEDUP_REMOVED lines=44> */
.L_x_9687:
[----:B------:R-:W-:Y:S05]  /*2a00*/  BSYNC B2 ;  /* 0x0000000000027941 */ /* 0x000fea0003800000 */
.L_x_9686:
[----:B------:R-:W2:Y:S01]  /*2a10*/  LDL R58, [R1+0x3c] ;  /* 0x00003c00013a7983 */ /* 0x000ea20000100800 */
[----:B------:R-:W-:Y:S01]  /*2a20*/  I2FP.F32.U32 R50, R50 ;  /* 0x0000003200327245 */ /* 0x000fe20000201000 */
[----:B------:R-:W-:-:S04]  /*2a30*/  IMAD.MOV.U32 R57, RZ, RZ, 0x2f800000 ;  /* 0x2f800000ff397424 */ /* 0x000fc800078e00ff */
[----:B------:R-:W-:-:S05]  /*2a40*/  FFMA.FTZ R50, R50, R57, 1.1641532182693481445e-10 ;  /* 0x2f00000032327423 */ /* 0x000fca0000010039 */
[----:B------:R-:W-:Y:S01]  /*2a50*/  FSETP.GTU.FTZ.AND P4, PT, R50, UR28, PT ;  /* 0x0000001c32007c0b */ /* 0x000fe2000bf9c000 */
[----:B-----5:R-:W-:-:S05]  /*2a60*/  HADD2.F32 R50, -RZ, R60.H1_H1 ;  /* 0x3000003cff327230 */ /* 0x020fca0000004100 */
[----:B------:R-:W-:-:S04]  /*2a70*/  FMUL.FTZ R50, R50, UR31 ;  /* 0x0000001f32327c20 */ /* 0x000fc80008410000 */
[----:B------:R-:W-:-:S05]  /*2a80*/  FMUL.FTZ R50, R50, UR30 ;  /* 0x0000001e32327c20 */ /* 0x000fca0008410000 */
[----:B------:R-:W-:-:S05]  /*2a90*/  FSEL R50, R50, RZ, !P4 ;  /* 0x000000ff32327208 */ /* 0x000fca0006000000 */
[----:B--2---:R-:W-:Y:S01]  /*2aa0*/  FMUL.FTZ R57, R58, R50 ;  /* 0x000000323a397220 */ /* 0x004fe20000410000 */
[----:B------:R-:W-:Y:S01]  /*2ab0*/  @P2 HADD2.F32 R50, -RZ, R64.H1_H1 ;  /* 0x30000040ff322230 */ /* 0x000fe20000004100 */
[----:B------:R-:W-:-:S04]  /*2ac0*/  SEL R58, RZ, 0x1, P4 ;  /* 0x00000001ff3a7807 */ /* 0x000fc80002000000 */
[----:B------:R-:W-:-:S07]  /*2ad0*/  @P2 FADD.FTZ R57, R50, R57 ;  /* 0x0000003932392221 */ /* 0x000fce0000010000 */
.L_x_9682:
[----:B------:R-:W-:Y:S05]  /*2ae0*/  BSYNC B1 ;  /* 0x0000000000017941 */ /* 0x000fea0003800000 */
.L_x_9680:
        /* <DEDUP_REMOVED lines=8> */
.L_x_9691:
        /* <DEDUP_REMOVED lines=12> */
.L_x_9694:
[----:B------:R-:W-:-:S07]  /*2c30*/  IMAD.MOV.U32 R50, RZ, RZ, R52 ;  /* 0x000000ffff327224 */ /* 0x000fce00078e0034 */
.L_x_9695:
[----:B------:R-:W-:Y:S05]  /*2c40*/  BSYNC B2 ;  /* 0x0000000000027941 */ /* 0x000fea0003800000 */
.L_x_9693:
        /* <DEDUP_REMOVED lines=16> */
.L_x_9699:
[----:B------:R-:W-:Y:S05]  /*2d50*/  BSYNC B3 ;  /* 0x0000000000037941 */ /* 0x000fea0003800000 */
.L_x_9698:
        /* <DEDUP_REMOVED lines=44> */
.L_x_9697:
[----:B------:R-:W-:Y:S05]  /*3020*/  BSYNC B2 ;  /* 0x0000000000027941 */ /* 0x000fea0003800000 */
.L_x_9696:
[----:B------:R-:W2:Y:S01]  /*3030*/  LDL R69, [R1+0x38] ;  /* 0x0000380001457983 */ /* 0x000ea20000100800 */
[----:B------:R-:W-:Y:S01]  /*3040*/  HFMA2.MMA R59, -RZ, RZ, 0.1171875, 0 ;  /* 0x2f800000ff3b7435 */ /* 0x000fe200000001ff */
[----:B------:R-:W-:-:S09]  /*3050*/  I2FP.F32.U32 R50, R50 ;  /* 0x0000003200327245 */ /* 0x000fd20000201000 */
[----:B------:R-:W-:-:S05]  /*3060*/  FFMA.FTZ R50, R50, R59, 1.1641532182693481445e-10 ;  /* 0x2f00000032327423 */ /* 0x000fca000001003b */
[----:B------:R-:W-:Y:S01]  /*3070*/  FSETP.GTU.FTZ.AND P4, PT, R50, UR28, PT ;  /* 0x0000001c32007c0b */ /* 0x000fe2000bf9c000 */
[----:B-----5:R-:W-:-:S03]  /*3080*/  HADD2.F32 R50, -RZ, R61.H0_H0 ;  /* 0x2000003dff327230 */ /* 0x020fc60000004100 */
[----:B------:R-:W-:Y:S02]  /*3090*/  SEL R72, RZ, 0x1, P4 ;  /* 0x00000001ff487807 */ /* 0x000fe40002000000 */
[----:B------:R-:W-:-:S04]  /*30a0*/  FMUL.FTZ R50, R50, UR31 ;  /* 0x0000001f32327c20 */ /* 0x000fc80008410000 */
[----:B------:R-:W-:-:S05]  /*30b0*/  FMUL.FTZ R50, R50, UR30 ;  /* 0x0000001e32327c20 */ /* 0x000fca0008410000 */
[----:B------:R-:W-:-:S05]  /*30c0*/  FSEL R50, R50, RZ, !P4 ;  /* 0x000000ff32327208 */ /* 0x000fca0006000000 */
[----:B--2---:R-:W-:Y:S01]  /*30d0*/  FMUL.FTZ R59, R69, R50 ;  /* 0x00000032453b7220 */ /* 0x004fe20000410000 */
[----:B------:R-:W-:-:S05]  /*30e0*/  @P2 HADD2.F32 R50, -RZ, R65.H0_H0 ;  /* 0x20000041ff322230 */ /* 0x000fca0000004100 */
[----:B------:R-:W-:-:S07]  /*30f0*/  @P2 FADD.FTZ R59, R50, R59 ;  /* 0x0000003b323b2221 */ /* 0x000fce0000010000 */
.L_x_9692:
[----:B------:R-:W-:Y:S05]  /*3100*/  BSYNC B1 ;  /* 0x0000000000017941 */ /* 0x000fea0003800000 */
.L_x_9690:
        /* <DEDUP_REMOVED lines=8> */
.L_x_9701:
        /* <DEDUP_REMOVED lines=12> */
.L_x_9704:
[----:B------:R-:W-:-:S07]  /*3250*/  MOV R50, R52 ;  /* 0x0000003400327202 */ /* 0x000fce0000000f00 */
.L_x_9705:
[----:B------:R-:W-:Y:S05]  /*3260*/  BSYNC B2 ;  /* 0x0000000000027941 */ /* 0x000fea0003800000 */
.L_x_9703:
        /* <DEDUP_REMOVED lines=16> */
.L_x_9709:
[----:B------:R-:W-:Y:S05]  /*3370*/  BSYNC B3 ;  /* 0x0000000000037941 */ /* 0x000fea0003800000 */
.L_x_9708:
        /* <DEDUP_REMOVED lines=44> */
.L_x_9707:
[----:B------:R-:W-:Y:S05]  /*3640*/  BSYNC B2 ;  /* 0x0000000000027941 */ /* 0x000fea0003800000 */
.L_x_9706:
[----:B------:R-:W2:Y:S01]  /*3650*/  LDL R70, [R1+0x34] ;  /* 0x0000340001467983 */ /* 0x000ea20000100800 */
[----:B------:R-:W-:Y:S01]  /*3660*/  I2FP.F32.U32 R50, R50 ;  /* 0x0000003200327245 */ /* 0x000fe20000201000 */
[----:B------:R-:W-:-:S04]  /*3670*/  IMAD.MOV.U32 R68, RZ, RZ, 0x2f800000 ;  /* 0x2f800000ff447424 */ /* 0x000fc800078e00ff */
[----:B------:R-:W-:-:S05]  /*3680*/  FFMA.FTZ R50, R50, R68, 1.1641532182693481445e-10 ;  /* 0x2f00000032327423 */ /* 0x000fca0000010044 */
[----:B------:R-:W-:Y:S01]  /*3690*/  FSETP.GTU.FTZ.AND P4, PT, R50, UR28, PT ;  /* 0x0000001c32007c0b */ /* 0x000fe2000bf9c000 */
[----:B-----5:R-:W-:-:S03]  /*36a0*/  HADD2.F32 R50, -RZ, R61.H1_H1 ;  /* 0x3000003dff327230 */ /* 0x020fc60000004100 */
[----:B------:R-:W-:Y:S02]  /*36b0*/  SEL R74, RZ, 0x1, P4 ;  /* 0x00000001ff4a7807 */ /* 0x000fe40002000000 */
[----:B------:R-:W-:-:S04]  /*36c0*/  FMUL.FTZ R50, R50, UR31 ;  /* 0x0000001f32327c20 */ /* 0x000fc80008410000 */
[----:B------:R-:W-:-:S05]  /*36d0*/  FMUL.FTZ R50, R50, UR30 ;  /* 0x0000001e32327c20 */ /* 0x000fca0008410000 */
[----:B------:R-:W-:-:S05]  /*36e0*/  FSEL R50, R50, RZ, !P4 ;  /* 0x000000ff32327208 */ /* 0x000fca0006000000 */
[----:B--2---:R-:W-:Y:S01]  /*36f0*/  FMUL.FTZ R73, R70, R50 ;  /* 0x0000003246497220 */ /* 0x004fe20000410000 */
[----:B------:R-:W-:-:S05]  /*3700*/  @P2 HADD2.F32 R50, -RZ, R65.H1_H1 ;  /* 0x30000041ff322230 */ /* 0x000fca0000004100 */
[----:B------:R-:W-:-:S07]  /*3710*/  @P2 FADD.FTZ R73, R50, R73 ;  /* 0x0000004932492221 */ /* 0x000fce0000010000 */
.L_x_9702:
[----:B------:R-:W-:Y:S05]  /*3720*/  BSYNC B1 ;  /* 0x0000000000017941 */ /* 0x000fea0003800000 */
.L_x_9700:
        /* <DEDUP_REMOVED lines=8> */
.L_x_9711:
        /* <DEDUP_REMOVED lines=12> */
.L_x_9714:
[----:B------:R-:W-:-:S07]  /*3870*/  IMAD.MOV.U32 R50, RZ, RZ, R52 ;  /* 0x000000ffff327224 */ /* 0x000fce00078e0034 */
.L_x_9715:
[----:B------:R-:W-:Y:S05]  /*3880*/  BSYNC B2 ;  /* 0x0000000000027941 */ /* 0x000fea0003800000 */
.L_x_9713:
        /* <DEDUP_REMOVED lines=16> */
.L_x_9719:
[----:B------:R-:W-:Y:S05]  /*3990*/  BSYNC B3 ;  /* 0x0000000000037941 */ /* 0x000fea0003800000 */
.L_x_9718:
        /* <DEDUP_REMOVED lines=44> */
.L_x_9717:
[----:B------:R-:W-:Y:S05]  /*3c60*/  BSYNC B2 ;  /* 0x0000000000027941 */ /* 0x000fea0003800000 */
.L_x_9716:
        /* <DEDUP_REMOVED lines=13> */
.L_x_9712:
[----:B------:R-:W-:Y:S05]  /*3d40*/  BSYNC B1 ;  /* 0x0000000000017941 */ /* 0x000fea0003800000 */
.L_x_9710:
        /* <DEDUP_REMOVED lines=8> */
.L_x_9721:
        /* <DEDUP_REMOVED lines=12> */
.L_x_9724:
[----:B------:R-:W-:-:S07]  /*3e90*/  MOV R50, R52 ;  /* 0x0000003400327202 */ /* 0x000fce0000000f00 */
.L_x_9725:
[----:B------:R-:W-:Y:S05]  /*3ea0*/  BSYNC B2 ;  /* 0x0000000000027941 */ /* 0x000fea0003800000 */
.L_x_9723:
        /* <DEDUP_REMOVED lines=16> */
.L_x_9729:
[----:B------:R-:W-:Y:S05]  /*3fb0*/  BSYNC B3 ;  /* 0x0000000000037941 */ /* 0x000fea0003800000 */
.L_x_9728:
        /* <DEDUP_REMOVED lines=44> */
.L_x_9727:
[----:B------:R-:W-:Y:S05]  /*4280*/  BSYNC B2 ;  /* 0x0000000000027941 */ /* 0x000fea0003800000 */
.L_x_9726:
        /* <DEDUP_REMOVED lines=13> */
.L_x_9722:
[----:B------:R-:W-:Y:S05]  /*4360*/  BSYNC B1 ;  /* 0x0000000000017941 */ /* 0x000fea0003800000 */
.L_x_9720:
        /* <DEDUP_REMOVED lines=8> */
.L_x_9731:
        /* <DEDUP_REMOVED lines=12> */
.L_x_9734:
[----:B------:R-:W-:-:S07]  /*44b0*/  IMAD.MOV.U32 R50, RZ, RZ, R52 ;  /* 0x000000ffff327224 */ /* 0x000fce00078e0034 */
.L_x_9735:
[----:B------:R-:W-:Y:S05]  /*44c0*/  BSYNC B2 ;  /* 0x0000000000027941 */ /* 0x000fea0003800000 */
.L_x_9733:
        /* <DEDUP_REMOVED lines=16> */
.L_x_9739:
[----:B------:R-:W-:Y:S05]  /*45d0*/  BSYNC B3 ;  /* 0x0000000000037941 */ /* 0x000fea0003800000 */
.L_x_9738:
        /* <DEDUP_REMOVED lines=44> */
.L_x_9737:
[----:B------:R-:W-:Y:S05]  /*48a0*/  BSYNC B2 ;  /* 0x0000000000027941 */ /* 0x000fea0003800000 */
.L_x_9736:
[----:B------:R-:W2:Y:S01]  /*48b0*/  LDL R70, [R1+0x28] ;  /* 0x0000280001467983 */ /* 0x000ea20000100800 */
[----:B------:R-:W-:Y:S01]  /*48c0*/  I2FP.F32.U32 R50, R50 ;  /* 0x0000003200327245 */ /* 0x000fe20000201000 */
[----:B------:R-:W-:-:S04]  /*48d0*/  IMAD.MOV.U32 R69, RZ, RZ, 0x2f800000 ;  /* 0x2f800000ff457424 */ /* 0x000fc800078e00ff */
        /* <DEDUP_REMOVED lines=10> */
.L_x_9732:
[----:B------:R-:W-:Y:S05]  /*4980*/  BSYNC B1 ;  /* 0x0000000000017941 */ /* 0x000fea0003800000 */
.L_x_9730:
        /* <DEDUP_REMOVED lines=8> */
.L_x_9741:
        /* <DEDUP_REMOVED lines=12> */
.L_x_9744:
[----:B------:R-:W-:-:S07]  /*4ad0*/  MOV R81, R52 ;  /* 0x0000003400517202 */ /* 0x000fce0000000f00 */
.L_x_9745:
[----:B------:R-:W-:Y:S05]  /*4ae0*/  BSYNC B2 ;  /* 0x0000000000027941 */ /* 0x000fea0003800000 */
.L_x_9743:
        /* <DEDUP_REMOVED lines=16> */
.L_x_9749:
[----:B------:R-:W-:Y:S05]  /*4bf0*/  BSYNC B3 ;  /* 0x0000000000037941 */ /* 0x000fea0003800000 */
.L_x_9748:
        /* <DEDUP_REMOVED lines=41> */
[----:B------:R-:W-:Y:S01]  /*4e90*/  IMAD.MOV.U32 R50, RZ, RZ, RZ ;  /* 0x000000ffff327224 */ /* 0x000fe200078e00ff */
[----:B------:R-:W-:Y:S02]  /*4ea0*/  LOP3.LUT R48, R69, UR24, R48, 0x96, !PT ;  /* 0x0000001845307c12 */ /* 0x000fe4000f8e9630 */
[----:B------:R-:W-:-:S07]  /*4eb0*/  MOV R52, R68 ;  /* 0x0000004400347202 */ /* 0x000fce0000000f00 */
.L_x_9747:
[----:B------:R-:W-:Y:S05]  /*4ec0*/  BSYNC B2 ;  /* 0x0000000000027941 */ /* 0x000fea0003800000 */
.L_x_9746:
[----:B------:R-:W2:Y:S01]  /*4ed0*/  LDL R70, [R1+0x24] ;  /* 0x0000240001467983 */ /* 0x000ea20000100800 */
[----:B------:R-:W-:Y:S01]  /*4ee0*/  HFMA2.MMA R69, -RZ, RZ, 0.1171875, 0 ;  /* 0x2f800000ff457435 */ /* 0x000fe200000001ff */
[----:B------:R-:W-:-:S09]  /*4ef0*/  I2FP.F32.U32 R68, R81 ;  /* 0x0000005100447245 */ /* 0x000fd20000201000 */
        /* <DEDUP_REMOVED lines=10> */
.L_x_9742:
[----:B------:R-:W-:Y:S05]  /*4fa0*/  BSYNC B1 ;  /* 0x0000000000017941 */ /* 0x000fea0003800000 */
.L_x_9740:
        /* <DEDUP_REMOVED lines=29> */
.L_x_9751:
[----:B------:R-:W-:Y:S05]  /*5180*/  BSYNC B1 ;  /* 0x0000000000017941 */ /* 0x000fea0003800000 */
.L_x_9750:
[----:B------:R-:W-:Y:S01]  /*5190*/  VIADD R138, R138, 0x80 ;  /* 0x000000808a8a7836 */ /* 0x000fe20000000000 */
[----:B------:R-:W-:-:S07]  /*51a0*/  IADD3 R136, R136, 0x80, RZ ;  /* 0x0000008088887810 */ /* 0x000fce0007ffe0ff */
.L_x_9669:
[----:B------:R-:W-:Y:S05]  /*51b0*/  BSYNC B0 ;  /* 0x0000000000007941 */ /* 0x000fea0003800000 */
.L_x_9668:
        /* <DEDUP_REMOVED lines=20> */
.L_x_9755:
        /* <DEDUP_REMOVED lines=12> */
.L_x_9758:
[----:B------:R-:W-:-:S07]  /*53c0*/  IMAD.MOV.U32 R56, RZ, RZ, R52 ;  /* 0x000000ffff387224 */ /* 0x000fce00078e0034 */
.L_x_9759:
[----:B------:R-:W-:Y:S05]  /*53d0*/  BSYNC B2 ;  /* 0x0000000000027941 */ /* 0x000fea0003800000 */
.L_x_9757:
        /* <DEDUP_REMOVED lines=16> */
.L_x_9763:
[----:B------:R-:W-:Y:S05]  /*54e0*/  BSYNC B3 ;  /* 0x0000000000037941 */ /* 0x000fea0003800000 */
.L_x_9762:
        /* <DEDUP_REMOVED lines=44> */
.L_x_9761:
[----:B------:R-:W-:Y:S05]  /*57b0*/  BSYNC B2 ;  /* 0x0000000000027941 */ /* 0x000fea0003800000 */
.L_x_9760:
[----:B------:R-:W2:Y:S01]  /*57c0*/  LDL R69, [R1+0x20] ;  /* 0x0000200001457983 */ /* 0x000ea20000100800 */
[----:B------:R-:W-:Y:S02]  /*57d0*/  I2FP.F32.U32 R50, R56 ;  /* 0x0000003800327245 */ /* 0x000fe40000201000 */
[----:B------:R-:W-:-:S05]  /*57e0*/  MOV R56, 0x2f800000 ;  /* 0x2f80000000387802 */ /* 0x000fca0000000f00 */
        /* <DEDUP_REMOVED lines=10> */
.L_x_9756:
[----:B------:R-:W-:Y:S05]  /*5890*/  BSYNC B1 ;  /* 0x0000000000017941 */ /* 0x000fea0003800000 */
.L_x_9754:
        /* <DEDUP_REMOVED lines=8> */
.L_x_9765:
        /* <DEDUP_REMOVED lines=12> */
.L_x_9768:
[----:B------:R-:W-:-:S07]  /*59e0*/  MOV R50, R52 ;  /* 0x0000003400327202 */ /* 0x000fce0000000f00 */
.L_x_9769:
[----:B------:R-:W-:Y:S05]  /*59f0*/  BSYNC B2 ;  /* 0x0000000000027941 */ /* 0x000fea0003800000 */
.L_x_9767:
        /* <DEDUP_REMOVED lines=16> */
.L_x_9773:
[----:B------:R-:W-:Y:S05]  /*5b00*/  BSYNC B3 ;  /* 0x0000000000037941 */ /* 0x000fea0003800000 */
.L_x_9772:
        /* <DEDUP_REMOVED lines=42> */
[----:B------:R-:W-:Y:S01]  /*5db0*/  HFMA2.MMA R69, -RZ, RZ, 0, 0 ;  /* 0x00000000ff457435 */ /* 0x000fe200000001ff */
[----:B------:R-:W-:-:S10]  /*5dc0*/  MOV R52, R68 ;  /* 0x0000004400347202 */ /* 0x000fd40000000f00 */
.L_x_9771:
[----:B------:R-:W-:Y:S05]  /*5dd0*/  BSYNC B2 ;  /* 0x0000000000027941 */ /* 0x000fea0003800000 */
.L_x_9770:
        /* <DEDUP_REMOVED lines=13> */
.L_x_9766:
[----:B------:R-:W-:Y:S05]  /*5eb0*/  BSYNC B1 ;  /* 0x0000000000017941 */ /* 0x000fea0003800000 */
.L_x_9764:
        /* <DEDUP_REMOVED lines=8> */
.L_x_9775:
        /* <DEDUP_REMOVED lines=12> */
.L_x_9778:
[----:B------:R-:W-:-:S07]  /*6000*/  MOV R50, R52 ;  /* 0x0000003400327202 */ /* 0x000fce0000000f00 */
.L_x_9779:
[----:B------:R-:W-:Y:S05]  /*6010*/  BSYNC B2 ;  /* 0x0000000000027941 */ /* 0x000fea0003800000 */
.L_x_9777:
        /* <DEDUP_REMOVED lines=16> */
.L_x_9783:
[----:B------:R-:W-:Y:S05]  /*6120*/  BSYNC B3 ;  /* 0x0000000000037941 */ /* 0x000fea0003800000 */
.L_x_9782:
        /* <DEDUP_REMOVED lines=44> */
.L_x_9781:
[----:B------:R-:W-:Y:S05]  /*63f0*/  BSYNC B2 ;  /* 0x0000000000027941 */ /* 0x000fea0003800000 */
.L_x_9780:
        /* <DEDUP_REMOVED lines=13> */
.L_x_9776:
[----:B------:R-:W-:Y:S05]  /*64d0*/  BSYNC B1 ;  /* 0x0000000000017941 */ /* 0x000fea0003800000 */
.L_x_9774:
        /* <DEDUP_REMOVED lines=8> */
.L_x_9785:
        /* <DEDUP_REMOVED lines=12> */
.L_x_9788:
[----:B------:R-:W-:-:S07]  /*6620*/  IMAD.MOV.U32 R50, RZ, RZ, R52 ;  /* 0x000000ffff327224 */ /* 0x000fce00078e0034 */
.L_x_9789:
[----:B------:R-:W-:Y:S05]  /*6630*/  BSYNC B2 ;  /* 0x0000000000027941 */ /* 0x000fea0003800000 */
.L_x_9787:
        /* <DEDUP_REMOVED lines=16> */
.L_x_9793:
[----:B------:R-:W-:Y:S05]  /*6740*/  BSYNC B3 ;  /* 0x0000000000037941 */ /* 0x000fea0003800000 */
.L_x_9792:
        /* <DEDUP_REMOVED lines=44> */
.L_x_9791:
[----:B------:R-:W-:Y:S05]  /*6a10*/  BSYNC B2 ;  /* 0x0000000000027941 */ /* 0x000fea0003800000 */
.L_x_9790:
[----:B------:R-:W2:Y:S01]  /*6a20*/  LDL R70, [R1+0x14] ;  /* 0x0000140001467983 */ /* 0x000ea20000100800 */
[----:B------:R-:W-:Y:S02]  /*6a30*/  I2FP.F32.U32 R50, R50 ;  /* 0x0000003200327245 */ /* 0x000fe40000201000 */
[----:B------:R-:W-:-:S05]  /*6a40*/  MOV R68, 0x2f800000 ;  /* 0x2f80000000447802 */ /* 0x000fca0000000f00 */
        /* <DEDUP_REMOVED lines=10> */
.L_x_9786:
[----:B------:R-:W-:Y:S05]  /*6af0*/  BSYNC B1 ;  /* 0x0000000000017941 */ /* 0x000fea0003800000 */
.L_x_9784:
        /* <DEDUP_REMOVED lines=8> */
.L_x_9795:
        /* <DEDUP_REMOVED lines=12> */
.L_x_9798:
[----:B------:R-:W-:-:S07]  /*6c40*/  MOV R50, R52 ;  /* 0x0000003400327202 */ /* 0x000fce0000000f00 */
.L_x_9799:
[----:B------:R-:W-:Y:S05]  /*6c50*/  BSYNC B2 ;  /* 0x0000000000027941 */ /* 0x000fea0003800000 */
.L_x_9797:
        /* <DEDUP_REMOVED lines=16> */
.L_x_9803:
[----:B------:R-:W-:Y:S05]  /*6d60*/  BSYNC B3 ;  /* 0x0000000000037941 */ /* 0x000fea0003800000 */
.L_x_9802:
        /* <DEDUP_REMOVED lines=44> */
.L_x_9801:
[----:B------:R-:W-:Y:S05]  /*7030*/  BSYNC B2 ;  /* 0x0000000000027941 */ /* 0x000fea0003800000 */
.L_x_9800:
        /* <DEDUP_REMOVED lines=13> */
.L_x_9796:
[----:B------:R-:W-:Y:S05]  /*7110*/  BSYNC B1 ;  /* 0x0000000000017941 */ /* 0x000fea0003800000 */
.L_x_9794:
        /* <DEDUP_REMOVED lines=8> */
.L_x_9805:
        /* <DEDUP_REMOVED lines=12> */
.L_x_9808:
[----:B------:R-:W-:-:S07]  /*7260*/  MOV R50, R52 ;  /* 0x0000003400327202 */ /* 0x000fce0000000f00 */
.L_x_9809:
[----:B------:R-:W-:Y:S05]  /*7270*/  BSYNC B2 ;  /* 0x0000000000027941 */ /* 0x000fea0003800000 */
.L_x_9807:
        /* <DEDUP_REMOVED lines=16> */
.L_x_9813:
[----:B------:R-:W-:Y:S05]  /*7380*/  BSYNC B3 ;  /* 0x0000000000037941 */ /* 0x000fea0003800000 */
.L_x_9812:
        /* <DEDUP_REMOVED lines=40> */
[----:B------:R-:W-:-:S05]  /*7610*/  IMAD.WIDE.U32 R68, R52, -0x326172a9, RZ ;  /* 0xcd9e8d5734447825 */ /* 0x000fca00078e00ff */
[----:B------:R-:W-:Y:S01]  /*7620*/  LOP3.LUT R48, R69, UR24, R48, 0x96, !PT ;  /* 0x0000001845307c12 */ /* 0x000fe2000f8e9630 */
[----:B------:R-:W-:Y:S01]  /*7630*/  IMAD.MOV.U32 R69, RZ, RZ, RZ ;  /* 0x000000ffff457224 */ /* 0x000fe200078e00ff */
[----:B------:R-:W-:-:S07]  /*7640*/  MOV R52, R68 ;  /* 0x0000004400347202 */ /* 0x000fce0000000f00 */
.L_x_9811:
[----:B------:R-:W-:Y:S05]  /*7650*/  BSYNC B2 ;  /* 0x0000000000027941 */ /* 0x000fea0003800000 */
.L_x_9810:
        /* <DEDUP_REMOVED lines=13> */
.L_x_9806:
[----:B------:R-:W-:Y:S05]  /*7730*/  BSYNC B1 ;  /* 0x0000000000017941 */ /* 0x000fea0003800000 */
.L_x_9804:
        /* <DEDUP_REMOVED lines=8> */
.L_x_9815:
        /* <DEDUP_REMOVED lines=12> */
.L_x_9818:
[----:B------:R-:W-:-:S07]  /*7880*/  IMAD.MOV.U32 R50, RZ, RZ, R52 ;  /* 0x000000ffff327224 */ /* 0x000fce00078e0034 */
.L_x_9819:
[----:B------:R-:W-:Y:S05]  /*7890*/  BSYNC B2 ;  /* 0x0000000000027941 */ /* 0x000fea0003800000 */
.L_x_9817:
        /* <DEDUP_REMOVED lines=16> */
.L_x_9823:
[----:B------:R-:W-:Y:S05]  /*79a0*/  BSYNC B3 ;  /* 0x0000000000037941 */ /* 0x000fea0003800000 */
.L_x_9822:
        /* <DEDUP_REMOVED lines=44> */
.L_x_9821:
[----:B------:R-:W-:Y:S05]  /*7c70*/  BSYNC B2 ;  /* 0x0000000000027941 */ /* 0x000fea0003800000 */
.L_x_9820:
        /* <DEDUP_REMOVED lines=13> */
.L_x_9816:
[----:B------:R-:W-:Y:S05]  /*7d50*/  BSYNC B1 ;  /* 0x0000000000017941 */ /* 0x000fea0003800000 */
.L_x_9814:
        /* <DEDUP_REMOVED lines=8> */
.L_x_9825:
        /* <DEDUP_REMOVED lines=12> */
.L_x_9828:
[----:B------:R-:W-:-:S07]  /*7ea0*/  MOV R82, R52 ;  /* 0x0000003400527202 */ /* 0x000fce0000000f00 */
.L_x_9829:
[----:B------:R-:W-:Y:S05]  /*7eb0*/  BSYNC B2 ;  /* 0x0000000000027941 */ /* 0x000fea0003800000 */
.L_x_9827:
        /* <DEDUP_REMOVED lines=16> */
.L_x_9833:
[----:B------:R-:W-:Y:S05]  /*7fc0*/  BSYNC B3 ;  /* 0x0000000000037941 */ /* 0x000fea0003800000 */
.L_x_9832:
        /* <DEDUP_REMOVED lines=44> */
.L_x_9831:
[----:B------:R-:W-:Y:S05]  /*8290*/  BSYNC B2 ;  /* 0x0000000000027941 */ /* 0x000fea0003800000 */
.L_x_9830:
        /* <DEDUP_REMOVED lines=13> */
.L_x_9826:
[----:B------:R-:W-:Y:S05]  /*8370*/  BSYNC B1 ;  /* 0x0000000000017941 */ /* 0x000fea0003800000 */
.L_x_9824:
        /* <DEDUP_REMOVED lines=29> */
.L_x_9835:
[----:B------:R-:W-:Y:S05]  /*8550*/  BSYNC B1 ;  /* 0x0000000000017941 */ /* 0x000fea0003800000 */
.L_x_9834:
[----:B------:R-:W-:Y:S01]  /*8560*/  IADD3 R138, R138, 0x80, RZ ;  /* 0x000000808a8a7810 */ /* 0x000fe20007ffe0ff */
[----:B------:R-:W-:-:S07]  /*8570*/  VIADD R136, R136, 0x80 ;  /* 0x0000008088887836 */ /* 0x000fce0000000000 */
.L_x_9753:
[----:B------:R-:W-:Y:S05]  /*8580*/  BSYNC B0 ;  /* 0x0000000000007941 */ /* 0x000fea0003800000 */
.L_x_9752:
        /* <DEDUP_REMOVED lines=20> */
.L_x_9839:
        /* <DEDUP_REMOVED lines=12> */
.L_x_9842:
[----:B------:R-:W-:-:S07]  /*8790*/  MOV R56, R52 ;  /* 0x0000003400387202 */ /* 0x000fce0000000f00 */
.L_x_9843:
[----:B------:R-:W-:Y:S05]  /*87a0*/  BSYNC B2 ;  /* 0x0000000000027941 */ /* 0x000fea0003800000 */
.L_x_9841:
        /* <DEDUP_REMOVED lines=16> */
.L_x_9847:
[----:B------:R-:W-:Y:S05]  /*88b0*/  BSYNC B3 ;  /* 0x0000000000037941 */ /* 0x000fea0003800000 */
.L_x_9846:
        /* <DEDUP_REMOVED lines=44> */
.L_x_9845:
[----:B------:R-:W-:Y:S05]  /*8b80*/  BSYNC B2 ;  /* 0x0000000000027941 */ /* 0x000fea0003800000 */
.L_x_9844:
[----:B------:R-:W2:Y:S01]  /*8b90*/  LDL R69, [R1] ;  /* 0x0000000001457983 */ /* 0x000ea20000100800 */
[----:B------:R-:W-:Y:S01]  /*8ba0*/  I2FP.F32.U32 R50, R56 ;  /* 0x0000003800327245 */ /* 0x000fe20000201000 */
[----:B------:R-:W-:-:S10]  /*8bb0*/  HFMA2.MMA R56, -RZ, RZ, 0.1171875, 0 ;  /* 0x2f800000ff387435 */ /* 0x000fd400000001ff */
        /* <DEDUP_REMOVED lines=10> */
.L_x_9840:
[----:B------:R-:W-:Y:S05]  /*8c60*/  BSYNC B1 ;  /* 0x0000000000017941 */ /* 0x000fea0003800000 */
.L_x_9838:
        /* <DEDUP_REMOVED lines=8> */
.L_x_9849:
        /* <DEDUP_REMOVED lines=12> */
.L_x_9852:
[----:B------:R-:W-:-:S07]  /*8db0*/  IMAD.MOV.U32 R50, RZ, RZ, R52 ;  /* 0x000000ffff327224 */ /* 0x000fce00078e0034 */
.L_x_9853:
[----:B------:R-:W-:Y:S05]  /*8dc0*/  BSYNC B2 ;  /* 0x0000000000027941 */ /* 0x000fea0003800000 */
.L_x_9851:
        /* <DEDUP_REMOVED lines=16> */
.L_x_9857:
[----:B------:R-:W-:Y:S05]  /*8ed0*/  BSYNC B3 ;  /* 0x0000000000037941 */ /* 0x000fea0003800000 */
.L_x_9856:
        /* <DEDUP_REMOVED lines=44> */
.L_x_9855:
[----:B------:R-:W-:Y:S05]  /*91a0*/  BSYNC B2 ;  /* 0x0000000000027941 */ /* 0x000fea0003800000 */
.L_x_9854:
        /* <DEDUP_REMOVED lines=9> */
[----:B------:R-:W-:Y:S01]  /*9240*/  FMUL.FTZ R92, R251, R50 ;  /* 0x00000032fb5c7220 */ /* 0x000fe20000410000 */
[----:B------:R-:W-:-:S05]  /*9250*/  @P2 HADD2.F32 R50, -RZ, R64.H1_H1 ;  /* 0x30000040ff322230 */ /* 0x000fca0000004100 */
[----:B------:R-:W-:-:S07]  /*9260*/  @P2 FADD.FTZ R92, R50, R92 ;  /* 0x0000005c325c2221 */ /* 0x000fce0000010000 */
.L_x_9850:
[----:B------:R-:W-:Y:S05]  /*9270*/  BSYNC B1 ;  /* 0x0000000000017941 */ /* 0x000fea0003800000 */
.L_x_9848:
        /* <DEDUP_REMOVED lines=8> */
.L_x_9859:
        /* <DEDUP_REMOVED lines=12> */
.L_x_9862:
[----:B------:R-:W-:-:S07]  /*93c0*/  MOV R50, R52 ;  /* 0x0000003400327202 */ /* 0x000fce0000000f00 */
.L_x_9863:
[----:B------:R-:W-:Y:S05]  /*93d0*/  BSYNC B2 ;  /* 0x0000000000027941 */ /* 0x000fea0003800000 */
.L_x_9861:
        /* <DEDUP_REMOVED lines=16> */
.L_x_9867:
[----:B------:R-:W-:Y:S05]  /*94e0*/  BSYNC B3 ;  /* 0x0000000000037941 */ /* 0x000fea0003800000 */
.L_x_9866:
        /* <DEDUP_REMOVED lines=44> */
.L_x_9865:
[----:B------:R-:W-:Y:S05]  /*97b0*/  BSYNC B2 ;  /* 0x0000000000027941 */ /* 0x000fea0003800000 */
.L_x_9864:
        /* <DEDUP_REMOVED lines=9> */
[----:B------:R-:W-:Y:S01]  /*9850*/  FMUL.FTZ R93, R250, R50 ;  /* 0x00000032fa5d7220 */ /* 0x000fe20000410000 */
[----:B------:R-:W-:-:S05]  /*9860*/  @P2 HADD2.F32 R50, -RZ, R65.H0_H0 ;  /* 0x20000041ff322230 */ /* 0x000fca0000004100 */
[----:B------:R-:W-:-:S07]  /*9870*/  @P2 FADD.FTZ R93, R50, R93 ;  /* 0x0000005d325d2221 */ /* 0x000fce0000010000 */
.L_x_9860:
[----:B------:R-:W-:Y:S05]  /*9880*/  BSYNC B1 ;  /* 0x0000000000017941 */ /* 0x000fea0003800000 */
.L_x_9858:
        /* <DEDUP_REMOVED lines=8> */
.L_x_9869:
        /* <DEDUP_REMOVED lines=12> */
.L_x_9872:
[----:B------:R-:W-:-:S07]  /*99d0*/  MOV R50, R52 ;  /* 0x0000003400327202 */ /* 0x000fce0000000f00 */
.L_x_9873:
[----:B------:R-:W-:Y:S05]  /*99e0*/  BSYNC B2 ;  /* 0x0000000000027941 */ /* 0x000fea0003800000 */
.L_x_9871:
        /* <DEDUP_REMOVED lines=16> */
.L_x_9877:
[----:B------:R-:W-:Y:S05]  /*9af0*/  BSYNC B3 ;  /* 0x0000000000037941 */ /* 0x000fea0003800000 */
.L_x_9876:
        /* <DEDUP_REMOVED lines=44> */
.L_x_9875:
[----:B------:R-:W-:Y:S05]  /*9dc0*/  BSYNC B2 ;  /* 0x0000000000027941 */ /* 0x000fea0003800000 */
.L_x_9874:
        /* <DEDUP_REMOVED lines=12> */
.L_x_9870:
[----:B------:R-:W-:Y:S05]  /*9e90*/  BSYNC B1 ;  /* 0x0000000000017941 */ /* 0x000fea0003800000 */
.L_x_9868:
        /* <DEDUP_REMOVED lines=8> */
.L_x_9879:
        /* <DEDUP_REMOVED lines=12> */
.L_x_9882:
[----:B------:R-:W-:-:S07]  /*9fe0*/  IMAD.MOV.U32 R50, RZ, RZ, R52 ;  /* 0x000000ffff327224 */ /* 0x000fce00078e0034 */
.L_x_9883:
[----:B------:R-:W-:Y:S05]  /*9ff0*/  BSYNC B2 ;  /* 0x0000000000027941 */ /* 0x000fea0003800000 */
.L_x_9881:
        /* <DEDUP_REMOVED lines=16> */
.L_x_9887:
[----:B------:R-:W-:Y:S05]  /*a100*/  BSYNC B3 ;  /* 0x0000000000037941 */ /* 0x000fea0003800000 */
.L_x_9886:
        /* <DEDUP_REMOVED lines=44> */
.L_x_9885:
[----:B------:R-:W-:Y:S05]  /*a3d0*/  BSYNC B2 ;  /* 0x0000000000027941 */ /* 0x000fea0003800000 */
.L_x_9884:
        /* <DEDUP_REMOVED lines=12> */
.L_x_9880:
[----:B------:R-:W-:Y:S05]  /*a4a0*/  BSYNC B1 ;  /* 0x0000000000017941 */ /* 0x000fea0003800000 */
.L_x_9878:
        /* <DEDUP_REMOVED lines=8> */
.L_x_9889:
        /* <DEDUP_REMOVED lines=12> */
.L_x_9892:
[----:B------:R-:W-:-:S07]  /*a5f0*/  MOV R50, R52 ;  /* 0x0000003400327202 */ /* 0x000fce0000000f00 */
.L_x_9893:
[----:B------:R-:W-:Y:S05]  /*a600*/  BSYNC B2 ;  /* 0x0000000000027941 */ /* 0x000fea0003800000 */
.L_x_9891:
        /* <DEDUP_REMOVED lines=16> */
.L_x_9897:
[----:B------:R-:W-:Y:S05]  /*a710*/  BSYNC B3 ;  /* 0x0000000000037941 */ /* 0x000fea0003800000 */
.L_x_9896:
        /* <DEDUP_REMOVED lines=44> */
.L_x_9895:
[----:B------:R-:W-:Y:S05]  /*a9e0*/  BSYNC B2 ;  /* 0x0000000000027941 */ /* 0x000fea0003800000 */
.L_x_9894:
        /* <DEDUP_REMOVED lines=12> */
.L_x_9890:
[----:B------:R-:W-:Y:S05]  /*aab0*/  BSYNC B1 ;  /* 0x0000000000017941 */ /* 0x000fea0003800000 */
.L_x_9888:
        /* <DEDUP_REMOVED lines=8> */
.L_x_9899:
        /* <DEDUP_REMOVED lines=12> */
.L_x_9902:
[----:B------:R-:W-:-:S07]  /*ac00*/  MOV R50, R52 ;  /* 0x0000003400327202 */ /* 0x000fce0000000f00 */
.L_x_9903:
[----:B------:R-:W-:Y:S05]  /*ac10*/  BSYNC B2 ;  /* 0x0000000000027941 */ /* 0x000fea0003800000 */
.L_x_9901:
        /* <DEDUP_REMOVED lines=16> */
.L_x_9907:
[----:B------:R-:W-:Y:S05]  /*ad20*/  BSYNC B3 ;  /* 0x0000000000037941 */ /* 0x000fea0003800000 */
.L_x_9906:
        /* <DEDUP_REMOVED lines=44> */
.L_x_9905:
[----:B------:R-:W-:Y:S05]  /*aff0*/  BSYNC B2 ;  /* 0x0000000000027941 */ /* 0x000fea0003800000 */
.L_x_9904:
        /* <DEDUP_REMOVED lines=12> */
.L_x_9900:
[----:B------:R-:W-:Y:S05]  /*b0c0*/  BSYNC B1 ;  /* 0x0000000000017941 */ /* 0x000fea0003800000 */
.L_x_9898:
        /* <DEDUP_REMOVED lines=8> */
.L_x_9909:
        /* <DEDUP_REMOVED lines=12> */
.L_x_9912:
[----:B------:R-:W-:-:S07]  /*b210*/  IMAD.MOV.U32 R82, RZ, RZ, R52 ;  /* 0x000000ffff527224 */ /* 0x000fce00078e0034 */
.L_x_9913:
[----:B------:R-:W-:Y:S05]  /*b220*/  BSYNC B2 ;  /* 0x0000000000027941 */ /* 0x000fea0003800000 */
.L_x_9911:
        /* <DEDUP_REMOVED lines=16> */
.L_x_9917:
[----:B------:R-:W-:Y:S05]  /*b330*/  BSYNC B3 ;  /* 0x0000000000037941 */ /* 0x000fea0003800000 */
.L_x_9916:
        /* <DEDUP_REMOVED lines=44> */
.L_x_9915:
[----:B------:R-:W-:Y:S05]  /*b600*/  BSYNC B2 ;  /* 0x0000000000027941 */ /* 0x000fea0003800000 */
.L_x_9914:
        /* <DEDUP_REMOVED lines=12> */
.L_x_9910:
[----:B------:R-:W-:Y:S05]  /*b6d0*/  BSYNC B1 ;  /* 0x0000000000017941 */ /* 0x000fea0003800000 */
.L_x_9908:
        /* <DEDUP_REMOVED lines=29> */
.L_x_9919:
[----:B------:R-:W-:Y:S05]  /*b8b0*/  BSYNC B1 ;  /* 0x0000000000017941 */ /* 0x000fea0003800000 */
.L_x_9918:
[----:B------:R-:W-:Y:S02]  /*b8c0*/  IADD3 R138, R138, 0x80, RZ ;  /* 0x000000808a8a7810 */ /* 0x000fe40007ffe0ff */
[----:B------:R-:W-:-:S07]  /*b8d0*/  IADD3 R136, R136, 0x80, RZ ;  /* 0x0000008088887810 */ /* 0x000fce0007ffe0ff */
.L_x_9837:
[----:B------:R-:W-:Y:S05]  /*b8e0*/  BSYNC B0 ;  /* 0x0000000000007941 */ /* 0x000fea0003800000 */
.L_x_9836:
        /* <DEDUP_REMOVED lines=20> */
.L_x_9923:
        /* <DEDUP_REMOVED lines=12> */
.L_x_9926:
[----:B------:R-:W-:-:S07]  /*baf0*/  MOV R56, R52 ;  /* 0x0000003400387202 */ /* 0x000fce0000000f00 */
.L_x_9927:
[----:B------:R-:W-:Y:S05]  /*bb00*/  BSYNC B2 ;  /* 0x0000000000027941 */ /* 0x000fea0003800000 */
.L_x_9925:
        /* <DEDUP_REMOVED lines=16> */
.L_x_9931:
[----:B------:R-:W-:Y:S05]  /*bc10*/  BSYNC B3 ;  /* 0x0000000000037941 */ /* 0x000fea0003800000 */
.L_x_9930:
        /* <DEDUP_REMOVED lines=44> */
.L_x_9929:
[----:B------:R-:W-:Y:S05]  /*bee0*/  BSYNC B2 ;  /* 0x0000000000027941 */ /* 0x000fea0003800000 */
.L_x_9928:
        /* <DEDUP_REMOVED lines=12> */
.L_x_9924:
[----:B------:R-:W-:Y:S05]  /*bfb0*/  BSYNC B1 ;  /* 0x0000000000017941 */ /* 0x000fea0003800000 */
.L_x_9922:
        /* <DEDUP_REMOVED lines=8> */
.L_x_9933:
        /* <DEDUP_REMOVED lines=12> */
.L_x_9936:
[----:B------:R-:W-:-:S07]  /*c100*/  MOV R50, R52 ;  /* 0x0000003400327202 */ /* 0x000fce0000000f00 */
.L_x_9937:
[----:B------:R-:W-:Y:S05]  /*c110*/  BSYNC B2 ;  /* 0x0000000000027941 */ /* 0x000fea0003800000 */
.L_x_9935:
        /* <DEDUP_REMOVED lines=16> */
.L_x_9941:
[----:B------:R-:W-:Y:S05]  /*c220*/  BSYNC B3 ;  /* 0x0000000000037941 */ /* 0x000fea0003800000 */
.L_x_9940:
        /* <DEDUP_REMOVED lines=44> */
.L_x_9939:
[----:B------:R-:W-:Y:S05]  /*c4f0*/  BSYNC B2 ;  /* 0x0000000000027941 */ /* 0x000fea0003800000 */
.L_x_9938:
        /* <DEDUP_REMOVED lines=12> */
.L_x_9934:
[----:B------:R-:W-:Y:S05]  /*c5c0*/  BSYNC B1 ;  /* 0x0000000000017941 */ /* 0x000fea0003800000 */
.L_x_9932:
        /* <DEDUP_REMOVED lines=8> */
.L_x_9943:
        /* <DEDUP_REMOVED lines=12> */
.L_x_9946:
[----:B------:R-:W-:-:S07]  /*c710*/  IMAD.MOV.U32 R50, RZ, RZ, R52 ;  /* 0x000000ffff327224 */ /* 0x000fce00078e0034 */
.L_x_9947:
[----:B------:R-:W-:Y:S05]  /*c720*/  BSYNC B2 ;  /* 0x0000000000027941 */ /* 0x000fea0003800000 */
.L_x_9945:
        /* <DEDUP_REMOVED lines=16> */
.L_x_9951:
[----:B------:R-:W-:Y:S05]  /*c830*/  BSYNC B3 ;  /* 0x0000000000037941 */ /* 0x000fea0003800000 */
.L_x_9950:
        /* <DEDUP_REMOVED lines=44> */
.L_x_9949:
[----:B------:R-:W-:Y:S05]  /*cb00*/  BSYNC B2 ;  /* 0x0000000000027941 */ /* 0x000fea0003800000 */
.L_x_9948:
        /* <DEDUP_REMOVED lines=12> */
.L_x_9944:
[----:B------:R-:W-:Y:S05]  /*cbd0*/  BSYNC B1 ;  /* 0x0000000000017941 */ /* 0x000fea0003800000 */
.L_x_9942:
        /* <DEDUP_REMOVED lines=8> */
.L_x_9953:
        /* <DEDUP_REMOVED lines=12> */
.L_x_9956:
[----:B------:R-:W-:-:S07]  /*cd20*/  MOV R50, R52 ;  /* 0x0000003400327202 */ /* 0x000fce0000000f00 */
.L_x_9957:
[----:B------:R-:W-:Y:S05]  /*cd30*/  BSYNC B2 ;  /* 0x0000000000027941 */ /* 0x000fea0003800000 */
.L_x_9955:
        /* <DEDUP_REMOVED lines=16> */
.L_x_9961:
[----:B------:R-:W-:Y:S05]  /*ce40*/  BSYNC B3 ;  /* 0x0000000000037941 */ /* 0x000fea0003800000 */
.L_x_9960:
        /* <DEDUP_REMOVED lines=44> */
.L_x_9959:
[----:B------:R-:W-:Y:S05]  /*d110*/  BSYNC B2 ;  /* 0x0000000000027941 */ /* 0x000fea0003800000 */
.L_x_9958:
        /* <DEDUP_REMOVED lines=12> */
.L_x_9954:
[----:B------:R-:W-:Y:S05]  /*d1e0*/  BSYNC B1 ;  /* 0x0000000000017941 */ /* 0x000fea0003800000 */
.L_x_9952:
        /* <DEDUP_REMOVED lines=8> */
.L_x_9963:
        /* <DEDUP_REMOVED lines=12> */
.L_x_9966:
[----:B------:R-:W-:-:S07]  /*d330*/  MOV R50, R52 ;  /* 0x0000003400327202 */ /* 0x000fce0000000f00 */
.L_x_9967:
[----:B------:R-:W-:Y:S05]  /*d340*/  BSYNC B2 ;  /* 0x0000000000027941 */ /* 0x000fea0003800000 */
.L_x_9965:
        /* <DEDUP_REMOVED lines=16> */
.L_x_9971:
[----:B------:R-:W-:Y:S05]  /*d450*/  BSYNC B3 ;  /* 0x0000000000037941 */ /* 0x000fea0003800000 */
.L_x_9970:
        /* <DEDUP_REMOVED lines=44> */
.L_x_9969:
[----:B------:R-:W-:Y:S05]  /*d720*/  BSYNC B2 ;  /* 0x0000000000027941 */ /* 0x000fea0003800000 */
.L_x_9968:
        /* <DEDUP_REMOVED lines=12> */
.L_x_9964:
[----:B------:R-:W-:Y:S05]  /*d7f0*/  BSYNC B1 ;  /* 0x0000000000017941 */ /* 0x000fea0003800000 */
.L_x_9962:
        /* <DEDUP_REMOVED lines=8> */
.L_x_9973:
        /* <DEDUP_REMOVED lines=12> */
.L_x_9976:
[----:B------:R-:W-:-:S07]  /*d940*/  IMAD.MOV.U32 R50, RZ, RZ, R52 ;  /* 0x000000ffff327224 */ /* 0x000fce00078e0034 */
.L_x_9977:
[----:B------:R-:W-:Y:S05]  /*d950*/  BSYNC B2 ;  /* 0x0000000000027941 */ /* 0x000fea0003800000 */
.L_x_9975:
        /* <DEDUP_REMOVED lines=16> */
.L_x_9981:
[----:B------:R-:W-:Y:S05]  /*da60*/  BSYNC B3 ;  /* 0x0000000000037941 */ /* 0x000fea0003800000 */
.L_x_9980:
        /* <DEDUP_REMOVED lines=44> */
.L_x_9979:
[----:B------:R-:W-:Y:S05]  /*dd30*/  BSYNC B2 ;  /* 0x0000000000027941 */ /* 0x000fea0003800000 */
.L_x_9978:
        /* <DEDUP_REMOVED lines=12> */
.L_x_9974:
[----:B------:R-:W-:Y:S05]  /*de00*/  BSYNC B1 ;  /* 0x0000000000017941 */ /* 0x000fea0003800000 */
.L_x_9972:
        /* <DEDUP_REMOVED lines=8> */
.L_x_9983:
        /* <DEDUP_REMOVED lines=12> */
.L_x_9986:
[----:B------:R-:W-:-:S07]  /*df50*/  MOV R50, R52 ;  /* 0x0000003400327202 */ /* 0x000fce0000000f00 */
.L_x_9987:
[----:B------:R-:W-:Y:S05]  /*df60*/  BSYNC B2 ;  /* 0x0000000000027941 */ /* 0x000fea0003800000 */
.L_x_9985:
        /* <DEDUP_REMOVED lines=16> */
.L_x_9991:
[----:B------:R-:W-:Y:S05]  /*e070*/  BSYNC B3 ;  /* 0x0000000000037941 */ /* 0x000fea0003800000 */
.L_x_9990:
        /* <DEDUP_REMOVED lines=44> */
.L_x_9989:
[----:B------:R-:W-:Y:S05]  /*e340*/  BSYNC B2 ;  /* 0x0000000000027941 */ /* 0x000fea0003800000 */
.L_x_9988:
        /* <DEDUP_REMOVED lines=12> */
.L_x_9984:
[----:B------:R-:W-:Y:S05]  /*e410*/  BSYNC B1 ;  /* 0x0000000000017941 */ /* 0x000fea0003800000 */
.L_x_9982:
        /* <DEDUP_REMOVED lines=8> */
.L_x_9993:
        /* <DEDUP_REMOVED lines=12> */
.L_x_9996:
[----:B------:R-:W-:-:S07]  /*e560*/  MOV R82, R52 ;  /* 0x0000003400527202 */ /* 0x000fce0000000f00 */
.L_x_9997:
[----:B------:R-:W-:Y:S05]  /*e570*/  BSYNC B2 ;  /* 0x0000000000027941 */ /* 0x000fea0003800000 */
.L_x_9995:
        /* <DEDUP_REMOVED lines=16> */
.L_x_10001:
[----:B------:R-:W-:Y:S05]  /*e680*/  BSYNC B3 ;  /* 0x0000000000037941 */ /* 0x000fea0003800000 */
.L_x_10000:
        /* <DEDUP_REMOVED lines=44> */
.L_x_9999:
[----:B------:R-:W-:Y:S05]  /*e950*/  BSYNC B2 ;  /* 0x0000000000027941 */ /* 0x000fea0003800000 */
.L_x_9998:
        /* <DEDUP_REMOVED lines=12> */
.L_x_9994:
[----:B------:R-:W-:Y:S05]  /*ea20*/  BSYNC B1 ;  /* 0x0000000000017941 */ /* 0x000fea0003800000 */
.L_x_9992:
        /* <DEDUP_REMOVED lines=29> */
.L_x_10003:
[----:B------:R-:W-:Y:S05]  /*ec00*/  BSYNC B1 ;  /* 0x0000000000017941 */ /* 0x000fea0003800000 */
.L_x_10002:
[----:B------:R-:W-:Y:S01]  /*ec10*/  VIADD R138, R138, 0x80 ;  /* 0x000000808a8a7836 */ /* 0x000fe20000000000 */
[----:B------:R-:W-:-:S07]  /*ec20*/  IADD3 R136, R136, 0x80, RZ ;  /* 0x0000008088887810 */ /* 0x000fce0007ffe0ff */
.L_x_9921:
[----:B------:R-:W-:Y:S05]  /*ec30*/  BSYNC B0 ;  /* 0x0000000000007941 */ /* 0x000fea0003800000 */
.L_x_9920:
        /* <DEDUP_REMOVED lines=20> */
.L_x_10007:
        /* <DEDUP_REMOVED lines=12> */
.L_x_10010:
[----:B------:R-:W-:-:S07]  /*ee40*/  IMAD.MOV.U32 R56, RZ, RZ, R52 ;  /* 0x000000ffff387224 */ /* 0x000fce00078e0034 */
.L_x_10011:
[----:B------:R-:W-:Y:S05]  /*ee50*/  BSYNC B2 ;  /* 0x0000000000027941 */ /* 0x000fea0003800000 */
.L_x_10009:
        /* <DEDUP_REMOVED lines=16> */
.L_x_10015:
[----:B------:R-:W-:Y:S05]  /*ef60*/  BSYNC B3 ;  /* 0x0000000000037941 */ /* 0x000fea0003800000 */
.L_x_10014:
        /* <DEDUP_REMOVED lines=44> */
.L_x_10013:
[----:B------:R-:W-:Y:S05]  /*f230*/  BSYNC B2 ;  /* 0x0000000000027941 */ /* 0x000fea0003800000 */
.L_x_10012:
        /* <DEDUP_REMOVED lines=12> */
.L_x_10008:
[----:B------:R-:W-:Y:S05]  /*f300*/  BSYNC B1 ;  /* 0x0000000000017941 */ /* 0x000fea0003800000 */
.L_x_10006:
        /* <DEDUP_REMOVED lines=8> */
.L_x_10017:
        /* <DEDUP_REMOVED lines=12> */
.L_x_10020:
[----:B------:R-:W-:-:S07]  /*f450*/  MOV R50, R52 ;  /* 0x0000003400327202 */ /* 0x000fce0000000f00 */
.L_x_10021:
[----:B------:R-:W-:Y:S05]  /*f460*/  BSYNC B2 ;  /* 0x0000000000027941 */ /* 0x000fea0003800000 */
.L_x_10019:
        /* <DEDUP_REMOVED lines=16> */
.L_x_10025:
[----:B------:R-:W-:Y:S05]  /*f570*/  BSYNC B3 ;  /* 0x0000000000037941 */ /* 0x000fea0003800000 */
.L_x_10024:
        /* <DEDUP_REMOVED lines=44> */
.L_x_10023:
[----:B------:R-:W-:Y:S05]  /*f840*/  BSYNC B2 ;  /* 0x0000000000027941 */ /* 0x000fea0003800000 */
.L_x_10022:
        /* <DEDUP_REMOVED lines=12> */
.L_x_10018:
[----:B------:R-:W-:Y:S05]  /*f910*/  BSYNC B1 ;  /* 0x0000000000017941 */ /* 0x000fea0003800000 */
.L_x_10016:
        /* <DEDUP_REMOVED lines=8> */
.L_x_10027:
        /* <DEDUP_REMOVED lines=12> */
.L_x_10030:
[----:B------:R-:W-:-:S07]  /*fa60*/  MOV R50, R52 ;  /* 0x0000003400327202 */ /* 0x000fce0000000f00 */
.L_x_10031:
[----:B------:R-:W-:Y:S05]  /*fa70*/  BSYNC B2 ;  /* 0x0000000000027941 */ /* 0x000fea0003800000 */
.L_x_10029:
        /* <DEDUP_REMOVED lines=16> */
.L_x_10035:
[----:B------:R-:W-:Y:S05]  /*fb80*/  BSYNC B3 ;  /* 0x0000000000037941 */ /* 0x000fea0003800000 */
.L_x_10034:
        /* <DEDUP_REMOVED lines=44> */
.L_x_10033:
[----:B------:R-:W-:Y:S05]  /*fe50*/  BSYNC B2 ;  /* 0x0000000000027941 */ /* 0x000fea0003800000 */
.L_x_10032:
        /* <DEDUP_REMOVED lines=12> */
.L_x_10028:
[----:B------:R-:W-:Y:S05]  /*ff20*/  BSYNC B1 ;  /* 0x0000000000017941 */ /* 0x000fea0003800000 */
.L_x_10026:
        /* <DEDUP_REMOVED lines=8> */
.L_x_10037:
        /* <DEDUP_REMOVED lines=12> */
.L_x_10040:
[----:B------:R-:W-:-:S07]  /*10070*/  IMAD.MOV.U32 R50, RZ, RZ, R52 ;  /* 0x000000ffff327224 */ /* 0x000fce00078e0034 */
.L_x_10041:
[----:B------:R-:W-:Y:S05]  /*10080*/  BSYNC B2 ;  /* 0x0000000000027941 */ /* 0x000fea0003800000 */
.L_x_10039:
        /* <DEDUP_REMOVED lines=16> */
.L_x_10045:
[----:B------:R-:W-:Y:S05]  /*10190*/  BSYNC B3 ;  /* 0x0000000000037941 */ /* 0x000fea0003800000 */
.L_x_10044:
        /* <DEDUP_REMOVED lines=44> */
.L_x_10043:
[----:B------:R-:W-:Y:S05]  /*10460*/  BSYNC B2 ;  /* 0x0000000000027941 */ /* 0x000fea0003800000 */
.L_x_10042:
        /* <DEDUP_REMOVED lines=12> */
.L_x_10038:
[----:B------:R-:W-:Y:S05]  /*10530*/  BSYNC B1 ;  /* 0x0000000000017941 */ /* 0x000fea0003800000 */
.L_x_10036:
        /* <DEDUP_REMOVED lines=8> */
.L_x_10047:
        /* <DEDUP_REMOVED lines=12> */
.L_x_10050:
[----:B------:R-:W-:-:S07]  /*10680*/  MOV R50, R52 ;  /* 0x0000003400327202 */ /* 0x000fce0000000f00 */
.L_x_10051:
[----:B------:R-:W-:Y:S05]  /*10690*/  BSYNC B2 ;  /* 0x0000000000027941 */ /* 0x000fea0003800000 */
.L_x_10049:
        /* <DEDUP_REMOVED lines=16> */
.L_x_10055:
[----:B------:R-:W-:Y:S05]  /*107a0*/  BSYNC B3 ;  /* 0x0000000000037941 */ /* 0x000fea0003800000 */
.L_x_10054:
        /* <DEDUP_REMOVED lines=44> */
.L_x_10053:
[----:B------:R-:W-:Y:S05]  /*10a70*/  BSYNC B2 ;  /* 0x0000000000027941 */ /* 0x000fea0003800000 */
.L_x_10052:
        /* <DEDUP_REMOVED lines=12> */
.L_x_10048:
[----:B------:R-:W-:Y:S05]  /*10b40*/  BSYNC B1 ;  /* 0x0000000000017941 */ /* 0x000fea0003800000 */
.L_x_10046:
        /* <DEDUP_REMOVED lines=8> */
.L_x_10057:
        /* <DEDUP_REMOVED lines=12> */
.L_x_10060:
[----:B------:R-:W-:-:S07]  /*10c90*/  MOV R50, R52 ;  /* 0x0000003400327202 */ /* 0x000fce0000000f00 */
.L_x_10061:
[----:B------:R-:W-:Y:S05]  /*10ca0*/  BSYNC B2 ;  /* 0x0000000000027941 */ /* 0x000fea0003800000 */
.L_x_10059:
        /* <DEDUP_REMOVED lines=16> */
.L_x_10065:
[----:B------:R-:W-:Y:S05]  /*10db0*/  BSYNC B3 ;  /* 0x0000000000037941 */ /* 0x000fea0003800000 */
.L_x_10064:
        /* <DEDUP_REMOVED lines=44> */
.L_x_10063:
[----:B------:R-:W-:Y:S05]  /*11080*/  BSYNC B2 ;  /* 0x0000000000027941 */ /* 0x000fea0003800000 */
.L_x_10062:
        /* <DEDUP_REMOVED lines=12> */
.L_x_10058:
[----:B------:R-:W-:Y:S05]  /*11150*/  BSYNC B1 ;  /* 0x0000000000017941 */ /* 0x000fea0003800000 */
.L_x_10056:
        /* <DEDUP_REMOVED lines=8> */
.L_x_10067:
        /* <DEDUP_REMOVED lines=12> */
.L_x_10070:
[----:B------:R-:W-:-:S07]  /*112a0*/  IMAD.MOV.U32 R50, RZ, RZ, R52 ;  /* 0x000000ffff327224 */ /* 0x000fce00078e0034 */
.L_x_10071:
[----:B------:R-:W-:Y:S05]  /*112b0*/  BSYNC B2 ;  /* 0x0000000000027941 */ /* 0x000fea0003800000 */
.L_x_10069:
        /* <DEDUP_REMOVED lines=16> */
.L_x_10075:
[----:B------:R-:W-:Y:S05]  /*113c0*/  BSYNC B3 ;  /* 0x0000000000037941 */ /* 0x000fea0003800000 */
.L_x_10074:
        /* <DEDUP_REMOVED lines=44> */
.L_x_10073:
[----:B------:R-:W-:Y:S05]  /*11690*/  BSYNC B2 ;  /* 0x0000000000027941 */ /* 0x000fea0003800000 */
.L_x_10072:
        /* <DEDUP_REMOVED lines=12> */
.L_x_10068:
[----:B------:R-:W-:Y:S05]  /*11760*/  BSYNC B1 ;  /* 0x0000000000017941 */ /* 0x000fea0003800000 */
.L_x_10066:
        /* <DEDUP_REMOVED lines=8> */
.L_x_10077:
        /* <DEDUP_REMOVED lines=12> */
.L_x_10080:
[----:B------:R-:W-:-:S07]  /*118b0*/  MOV R82, R52 ;  /* 0x0000003400527202 */ /* 0x000fce0000000f00 */
.L_x_10081:
[----:B------:R-:W-:Y:S05]  /*118c0*/  BSYNC B2 ;  /* 0x0000000000027941 */ /* 0x000fea0003800000 */
.L_x_10079:
        /* <DEDUP_REMOVED lines=16> */
.L_x_10085:
[----:B------:R-:W-:Y:S05]  /*119d0*/  BSYNC B3 ;  /* 0x0000000000037941 */ /* 0x000fea0003800000 */
.L_x_10084:
        /* <DEDUP_REMOVED lines=44> */
.L_x_10083:
[----:B------:R-:W-:Y:S05]  /*11ca0*/  BSYNC B2 ;  /* 0x0000000000027941 */ /* 0x000fea0003800000 */
.L_x_10082:
        /* <DEDUP_REMOVED lines=12> */
.L_x_10078:
[----:B------:R-:W-:Y:S05]  /*11d70*/  BSYNC B1 ;  /* 0x0000000000017941 */ /* 0x000fea0003800000 */
.L_x_10076:
        /* <DEDUP_REMOVED lines=29> */
.L_x_10087:
[----:B------:R-:W-:Y:S05]  /*11f50*/  BSYNC B1 ;  /* 0x0000000000017941 */ /* 0x000fea0003800000 */
.L_x_10086:
[----:B------:R-:W-:Y:S01]  /*11f60*/  IADD3 R138, R138, 0x80, RZ ;  /* 0x000000808a8a7810 */ /* 0x000fe20007ffe0ff */
[----:B------:R-:W-:-:S07]  /*11f70*/  VIADD R136, R136, 0x80 ;  /* 0x0000008088887836 */ /* 0x000fce0000000000 */
.L_x_10005:
[----:B------:R-:W-:Y:S05]  /*11f80*/  BSYNC B0 ;  /* 0x0000000000007941 */ /* 0x000fea0003800000 */
.L_x_10004:
        /* <DEDUP_REMOVED lines=20> */
.L_x_10091:
        /* <DEDUP_REMOVED lines=12> */
.L_x_10094:
[----:B------:R-:W-:-:S07]  /*12190*/  MOV R56, R52 ;  /* 0x0000003400387202 */ /* 0x000fce0000000f00 */
.L_x_10095:
[----:B------:R-:W-:Y:S05]  /*121a0*/  BSYNC B2 ;  /* 0x0000000000027941 */ /* 0x000fea0003800000 */
.L_x_10093:
        /* <DEDUP_REMOVED lines=16> */
.L_x_10099:
[----:B------:R-:W-:Y:S05]  /*122b0*/  BSYNC B3 ;  /* 0x0000000000037941 */ /* 0x000fea0003800000 */
.L_x_10098:
        /* <DEDUP_REMOVED lines=44> */
.L_x_10097:
[----:B------:R-:W-:Y:S05]  /*12580*/  BSYNC B2 ;  /* 0x0000000000027941 */ /* 0x000fea0003800000 */
.L_x_10096:
        /* <DEDUP_REMOVED lines=12> */
.L_x_10092:
[----:B------:R-:W-:Y:S05]  /*12650*/  BSYNC B1 ;  /* 0x0000000000017941 */ /* 0x000fea0003800000 */
.L_x_10090:
        /* <DEDUP_REMOVED lines=8> */
.L_x_10101:
        /* <DEDUP_REMOVED lines=12> */
.L_x_10104:
[----:B------:R-:W-:-:S07]  /*127a0*/  IMAD.MOV.U32 R50, RZ, RZ, R52 ;  /* 0x000000ffff327224 */ /* 0x000fce00078e0034 */
.L_x_10105:
[----:B------:R-:W-:Y:S05]  /*127b0*/  BSYNC B2 ;  /* 0x0000000000027941 */ /* 0x000fea0003800000 */
.L_x_10103:
        /* <DEDUP_REMOVED lines=16> */
.L_x_10109:
[----:B------:R-:W-:Y:S05]  /*128c0*/  BSYNC B3 ;  /* 0x0000000000037941 */ /* 0x000fea0003800000 */
.L_x_10108:
        /* <DEDUP_REMOVED lines=44> */
.L_x_10107:
[----:B------:R-:W-:Y:S05]  /*12b90*/  BSYNC B2 ;  /* 0x0000000000027941 */ /* 0x000fea0003800000 */
.L_x_10106:
        /* <DEDUP_REMOVED lines=12> */
.L_x_10102:
[----:B------:R-:W-:Y:S05]  /*12c60*/  BSYNC B1 ;  /* 0x0000000000017941 */ /* 0x000fea0003800000 */
.L_x_10100:
        /* <DEDUP_REMOVED lines=8> */
.L_x_10111:
        /* <DEDUP_REMOVED lines=12> */
.L_x_10114:
[----:B------:R-:W-:-:S07]  /*12db0*/  MOV R50, R52 ;  /* 0x0000003400327202 */ /* 0x000fce0000000f00 */
.L_x_10115:
[----:B------:R-:W-:Y:S05]  /*12dc0*/  BSYNC B2 ;  /* 0x0000000000027941 */ /* 0x000fea0003800000 */
.L_x_10113:
        /* <DEDUP_REMOVED lines=16> */
.L_x_10119:
[----:B------:R-:W-:Y:S05]  /*12ed0*/  BSYNC B3 ;  /* 0x0000000000037941 */ /* 0x000fea0003800000 */
.L_x_10118:
        /* <DEDUP_REMOVED lines=44> */
.L_x_10117:
[----:B------:R-:W-:Y:S05]  /*131a0*/  BSYNC B2 ;  /* 0x0000000000027941 */ /* 0x000fea0003800000 */
.L_x_10116:
        /* <DEDUP_REMOVED lines=12> */
.L_x_10112:
[----:B------:R-:W-:Y:S05]  /*13270*/  BSYNC B1 ;  /* 0x0000000000017941 */ /* 0x000fea0003800000 */
.L_x_10110:
        /* <DEDUP_REMOVED lines=8> */
.L_x_10121:
        /* <DEDUP_REMOVED lines=12> */
.L_x_10124:
[----:B------:R-:W-:-:S07]  /*133c0*/  MOV R50, R52 ;  /* 0x0000003400327202 */ /* 0x000fce0000000f00 */
.L_x_10125:
[----:B------:R-:W-:Y:S05]  /*133d0*/  BSYNC B2 ;  /* 0x0000000000027941 */ /* 0x000fea0003800000 */
.L_x_10123:
        /* <DEDUP_REMOVED lines=16> */
.L_x_10129:
[----:B------:R-:W-:Y:S05]  /*134e0*/  BSYNC B3 ;  /* 0x0000000000037941 */ /* 0x000fea0003800000 */
.L_x_10128:
        /* <DEDUP_REMOVED lines=44> */
.L_x_10127:
[----:B------:R-:W-:Y:S05]  /*137b0*/  BSYNC B2 ;  /* 0x0000000000027941 */ /* 0x000fea0003800000 */
.L_x_10126:
        /* <DEDUP_REMOVED lines=12> */
.L_x_10122:
[----:B------:R-:W-:Y:S05]  /*13880*/  BSYNC B1 ;  /* 0x0000000000017941 */ /* 0x000fea0003800000 */
.L_x_10120:
        /* <DEDUP_REMOVED lines=8> */
.L_x_10131:
        /* <DEDUP_REMOVED lines=12> */
.L_x_10134:
[----:B------:R-:W-:-:S07]  /*139d0*/  IMAD.MOV.U32 R50, RZ, RZ, R52 ;  /* 0x000000ffff327224 */ /* 0x000fce00078e0034 */
.L_x_10135:
[----:B------:R-:W-:Y:S05]  /*139e0*/  BSYNC B2 ;  /* 0x0000000000027941 */ /* 0x000fea0003800000 */
.L_x_10133:
        /* <DEDUP_REMOVED lines=16> */
.L_x_10139:
[----:B------:R-:W-:Y:S05]  /*13af0*/  BSYNC B3 ;  /* 0x0000000000037941 */ /* 0x000fea0003800000 */
.L_x_10138:
        /* <DEDUP_REMOVED lines=44> */
.L_x_10137:
[----:B------:R-:W-:Y:S05]  /*13dc0*/  BSYNC B2 ;  /* 0x0000000000027941 */ /* 0x000fea0003800000 */
.L_x_10136:
        /* <DEDUP_REMOVED lines=12> */
.L_x_10132:
[----:B------:R-:W-:Y:S05]  /*13e90*/  BSYNC B1 ;  /* 0x0000000000017941 */ /* 0x000fea0003800000 */
.L_x_10130:
        /* <DEDUP_REMOVED lines=8> */
.L_x_10141:
        /* <DEDUP_REMOVED lines=12> */
.L_x_10144:
[----:B------:R-:W-:-:S07]  /*13fe0*/  MOV R50, R52 ;  /* 0x0000003400327202 */ /* 0x000fce0000000f00 */
.L_x_10145:
[----:B------:R-:W-:Y:S05]  /*13ff0*/  BSYNC B2 ;  /* 0x0000000000027941 */ /* 0x000fea0003800000 */
.L_x_10143:
        /* <DEDUP_REMOVED lines=16> */
.L_x_10149:
[----:B------:R-:W-:Y:S05]  /*14100*/  BSYNC B3 ;  /* 0x0000000000037941 */ /* 0x000fea0003800000 */
.L_x_10148:
        /* <DEDUP_REMOVED lines=44> */
.L_x_10147:
[----:B------:R-:W-:Y:S05]  /*143d0*/  BSYNC B2 ;  /* 0x0000000000027941 */ /* 0x000fea0003800000 */
.L_x_10146:
        /* <DEDUP_REMOVED lines=12> */
.L_x_10142:
[----:B------:R-:W-:Y:S05]  /*144a0*/  BSYNC B1 ;  /* 0x0000000000017941 */ /* 0x000fea0003800000 */
.L_x_10140:
        /* <DEDUP_REMOVED lines=8> */
.L_x_10151:
        /* <DEDUP_REMOVED lines=12> */
.L_x_10154:
[----:B------:R-:W-:-:S07]  /*145f0*/  MOV R50, R52 ;  /* 0x0000003400327202 */ /* 0x000fce0000000f00 */
.L_x_10155:
[----:B------:R-:W-:Y:S05]  /*14600*/  BSYNC B2 ;  /* 0x0000000000027941 */ /* 0x000fea0003800000 */
.L_x_10153:
        /* <DEDUP_REMOVED lines=16> */
.L_x_10159:
[----:B------:R-:W-:Y:S05]  /*14710*/  BSYNC B3 ;  /* 0x0000000000037941 */ /* 0x000fea0003800000 */
.L_x_10158:
        /* <DEDUP_REMOVED lines=44> */
.L_x_10157:
[----:B------:R-:W-:Y:S05]  /*149e0*/  BSYNC B2 ;  /* 0x0000000000027941 */ /* 0x000fea0003800000 */
.L_x_10156:
        /* <DEDUP_REMOVED lines=12> */
.L_x_10152:
[----:B------:R-:W-:Y:S05]  /*14ab0*/  BSYNC B1 ;  /* 0x0000000000017941 */ /* 0x000fea0003800000 */
.L_x_10150:
        /* <DEDUP_REMOVED lines=8> */
.L_x_10161:
        /* <DEDUP_REMOVED lines=12> */
.L_x_10164:
[----:B------:R-:W-:-:S07]  /*14c00*/  IMAD.MOV.U32 R82, RZ, RZ, R52 ;  /* 0x000000ffff527224 */ /* 0x000fce00078e0034 */
.L_x_10165:
[----:B------:R-:W-:Y:S05]  /*14c10*/  BSYNC B2 ;  /* 0x0000000000027941 */ /* 0x000fea0003800000 */
.L_x_10163:
        /* <DEDUP_REMOVED lines=16> */
.L_x_10169:
[----:B------:R-:W-:Y:S05]  /*14d20*/  BSYNC B3 ;  /* 0x0000000000037941 */ /* 0x000fea0003800000 */
.L_x_10168:
        /* <DEDUP_REMOVED lines=44> */
.L_x_10167:
[----:B------:R-:W-:Y:S05]  /*14ff0*/  BSYNC B2 ;  /* 0x0000000000027941 */ /* 0x000fea0003800000 */
.L_x_10166:
        /* <DEDUP_REMOVED lines=12> */
.L_x_10162:
[----:B------:R-:W-:Y:S05]  /*150c0*/  BSYNC B1 ;  /* 0x0000000000017941 */ /* 0x000fea0003800000 */
.L_x_10160:
        /* <DEDUP_REMOVED lines=29> */
.L_x_10171:
[----:B------:R-:W-:Y:S05]  /*152a0*/  BSYNC B1 ;  /* 0x0000000000017941 */ /* 0x000fea0003800000 */
.L_x_10170:
[----:B------:R-:W-:Y:S02]  /*152b0*/  IADD3 R138, R138, 0x80, RZ ;  /* 0x000000808a8a7810 */ /* 0x000fe40007ffe0ff */
[----:B------:R-:W-:-:S07]  /*152c0*/  IADD3 R136, R136, 0x80, RZ ;  /* 0x0000008088887810 */ /* 0x000fce0007ffe0ff */
.L_x_10089:
[----:B------:R-:W-:Y:S05]  /*152d0*/  BSYNC B0 ;  /* 0x0000000000007941 */ /* 0x000fea0003800000 */
.L_x_10088:
        /* <DEDUP_REMOVED lines=20> */
.L_x_10175:
        /* <DEDUP_REMOVED lines=12> */
.L_x_10178:
[----:B------:R-:W-:-:S07]  /*154e0*/  MOV R56, R52 ;  /* 0x0000003400387202 */ /* 0x000fce0000000f00 */
.L_x_10179:
[----:B------:R-:W-:Y:S05]  /*154f0*/  BSYNC B2 ;  /* 0x0000000000027941 */ /* 0x000fea0003800000 */
.L_x_10177:
        /* <DEDUP_REMOVED lines=16> */
.L_x_10183:
[----:B------:R-:W-:Y:S05]  /*15600*/  BSYNC B3 ;  /* 0x0000000000037941 */ /* 0x000fea0003800000 */
.L_x_10182:
        /* <DEDUP_REMOVED lines=44> */
.L_x_10181:
[----:B------:R-:W-:Y:S05]  /*158d0*/  BSYNC B2 ;  /* 0x0000000000027941 */ /* 0x000fea0003800000 */
.L_x_10180:
        /* <DEDUP_REMOVED lines=12> */
.L_x_10176:
[----:B------:R-:W-:Y:S05]  /*159a0*/  BSYNC B1 ;  /* 0x0000000000017941 */ /* 0x000fea0003800000 */
.L_x_10174:
        /* <DEDUP_REMOVED lines=8> */
.L_x_10185:
        /* <DEDUP_REMOVED lines=12> */
.L_x_10188:
[----:B------:R-:W-:-:S07]  /*15af0*/  MOV R50, R52 ;  /* 0x0000003400327202 */ /* 0x000fce0000000f00 */
.L_x_10189:
[----:B------:R-:W-:Y:S05]  /*15b00*/  BSYNC B2 ;  /* 0x0000000000027941 */ /* 0x000fea0003800000 */
.L_x_10187:
        /* <DEDUP_REMOVED lines=16> */
.L_x_10193:
[----:B------:R-:W-:Y:S05]  /*15c10*/  BSYNC B3 ;  /* 0x0000000000037941 */ /* 0x000fea0003800000 */
.L_x_10192:
        /* <DEDUP_REMOVED lines=44> */
.L_x_10191:
[----:B------:R-:W-:Y:S05]  /*15ee0*/  BSYNC B2 ;  /* 0x0000000000027941 */ /* 0x000fea0003800000 */
.L_x_10190:
        /* <DEDUP_REMOVED lines=12> */
.L_x_10186:
[----:B------:R-:W-:Y:S05]  /*15fb0*/  BSYNC B1 ;  /* 0x0000000000017941 */ /* 0x000fea0003800000 */
.L_x_10184:
        /* <DEDUP_REMOVED lines=8> */
.L_x_10195:
        /* <DEDUP_REMOVED lines=12> */
.L_x_10198:
[----:B------:R-:W-:-:S07]  /*16100*/  IMAD.MOV.U32 R50, RZ, RZ, R52 ;  /* 0x000000ffff327224 */ /* 0x000fce00078e0034 */
.L_x_10199:
[----:B------:R-:W-:Y:S05]  /*16110*/  BSYNC B2 ;  /* 0x0000000000027941 */ /* 0x000fea0003800000 */
.L_x_10197:
        /* <DEDUP_REMOVED lines=16> */
.L_x_10203:
[----:B------:R-:W-:Y:S05]  /*16220*/  BSYNC B3 ;  /* 0x0000000000037941 */ /* 0x000fea0003800000 */
.L_x_10202:
        /* <DEDUP_REMOVED lines=44> */
.L_x_10201:
[----:B------:R-:W-:Y:S05]  /*164f0*/  BSYNC B2 ;  /* 0x0000000000027941 */ /* 0x000fea0003800000 */
.L_x_10200:
        /* <DEDUP_REMOVED lines=12> */
.L_x_10196:
[----:B------:R-:W-:Y:S05]  /*165c0*/  BSYNC B1 ;  /* 0x0000000000017941 */ /* 0x000fea0003800000 */
.L_x_10194:
        /* <DEDUP_REMOVED lines=8> */
.L_x_10205:
        /* <DEDUP_REMOVED lines=12> */
.L_x_10208:
[----:B------:R-:W-:-:S07]  /*16710*/  MOV R50, R52 ;  /* 0x0000003400327202 */ /* 0x000fce0000000f00 */
.L_x_10209:
[----:B------:R-:W-:Y:S05]  /*16720*/  BSYNC B2 ;  /* 0x0000000000027941 */ /* 0x000fea0003800000 */
.L_x_10207:
        /* <DEDUP_REMOVED lines=16> */
.L_x_10213:
[----:B------:R-:W-:Y:S05]  /*16830*/  BSYNC B3 ;  /* 0x0000000000037941 */ /* 0x000fea0003800000 */
.L_x_10212:
        /* <DEDUP_REMOVED lines=44> */
.L_x_10211:
[----:B------:R-:W-:Y:S05]  /*16b00*/  BSYNC B2 ;  /* 0x0000000000027941 */ /* 0x000fea0003800000 */
.L_x_10210:
        /* <DEDUP_REMOVED lines=12> */
.L_x_10206:
[----:B------:R-:W-:Y:S05]  /*16bd0*/  BSYNC B1 ;  /* 0x0000000000017941 */ /* 0x000fea0003800000 */
.L_x_10204:
        /* <DEDUP_REMOVED lines=8> */
.L_x_10215:
        /* <DEDUP_REMOVED lines=12> */
.L_x_10218:
[----:B------:R-:W-:-:S07]  /*16d20*/  MOV R50, R52 ;  /* 0x0000003400327202 */ /* 0x000fce0000000f00 */
.L_x_10219:
[----:B------:R-:W-:Y:S05]  /*16d30*/  BSYNC B2 ;  /* 0x0000000000027941 */ /* 0x000fea0003800000 */
.L_x_10217:
        /* <DEDUP_REMOVED lines=16> */
.L_x_10223:
[----:B------:R-:W-:Y:S05]  /*16e40*/  BSYNC B3 ;  /* 0x0000000000037941 */ /* 0x000fea0003800000 */
.L_x_10222:
        /* <DEDUP_REMOVED lines=44> */
.L_x_10221:
[----:B------:R-:W-:Y:S05]  /*17110*/  BSYNC B2 ;  /* 0x0000000000027941 */ /* 0x000fea0003800000 */
.L_x_10220:
        /* <DEDUP_REMOVED lines=12> */
.L_x_10216:
[----:B------:R-:W-:Y:S05]  /*171e0*/  BSYNC B1 ;  /* 0x0000000000017941 */ /* 0x000fea0003800000 */
.L_x_10214:
        /* <DEDUP_REMOVED lines=8> */
.L_x_10225:
        /* <DEDUP_REMOVED lines=12> */
.L_x_10228:
[----:B------:R-:W-:-:S07]  /*17330*/  IMAD.MOV.U32 R50, RZ, RZ, R52 ;  /* 0x000000ffff327224 */ /* 0x000fce00078e0034 */
.L_x_10229:
[----:B------:R-:W-:Y:S05]  /*17340*/  BSYNC B2 ;  /* 0x0000000000027941 */ /* 0x000fea0003800000 */
.L_x_10227:
        /* <DEDUP_REMOVED lines=16> */
.L_x_10233:
[----:B------:R-:W-:Y:S05]  /*17450*/  BSYNC B3 ;  /* 0x0000000000037941 */ /* 0x000fea0003800000 */
.L_x_10232:
        /* <DEDUP_REMOVED lines=44> */
.L_x_10231:
[----:B------:R-:W-:Y:S05]  /*17720*/  BSYNC B2 ;  /* 0x0000000000027941 */ /* 0x000fea0003800000 */
.L_x_10230:
        /* <DEDUP_REMOVED lines=12> */
.L_x_10226:
[----:B------:R-:W-:Y:S05]  /*177f0*/  BSYNC B1 ;  /* 0x0000000000017941 */ /* 0x000fea0003800000 */
.L_x_10224:
        /* <DEDUP_REMOVED lines=8> */
.L_x_10235:
        /* <DEDUP_REMOVED lines=12> */
.L_x_10238:
[----:B------:R-:W-:-:S07]  /*17940*/  MOV R50, R52 ;  /* 0x0000003400327202 */ /* 0x000fce0000000f00 */
.L_x_10239:
[----:B------:R-:W-:Y:S05]  /*17950*/  BSYNC B2 ;  /* 0x0000000000027941 */ /* 0x000fea0003800000 */
.L_x_10237:
        /* <DEDUP_REMOVED lines=16> */
.L_x_10243:
[----:B------:R-:W-:Y:S05]  /*17a60*/  BSYNC B3 ;  /* 0x0000000000037941 */ /* 0x000fea0003800000 */
.L_x_10242:
        /* <DEDUP_REMOVED lines=44> */
.L_x_10241:
[----:B------:R-:W-:Y:S05]  /*17d30*/  BSYNC B2 ;  /* 0x0000000000027941 */ /* 0x000fea0003800000 */
.L_x_10240:
        /* <DEDUP_REMOVED lines=12> */
.L_x_10236:
[----:B------:R-:W-:Y:S05]  /*17e00*/  BSYNC B1 ;  /* 0x0000000000017941 */ /* 0x000fea0003800000 */
.L_x_10234:
        /* <DEDUP_REMOVED lines=8> */
.L_x_10245:
        /* <DEDUP_REMOVED lines=12> */
.L_x_10248:
[----:B------:R-:W-:-:S07]  /*17f50*/  MOV R82, R52 ;  /* 0x0000003400527202 */ /* 0x000fce0000000f00 */
.L_x_10249:
[----:B------:R-:W-:Y:S05]  /*17f60*/  BSYNC B2 ;  /* 0x0000000000027941 */ /* 0x000fea0003800000 */
.L_x_10247:
        /* <DEDUP_REMOVED lines=16> */
.L_x_10253:
[----:B------:R-:W-:Y:S05]  /*18070*/  BSYNC B3 ;  /* 0x0000000000037941 */ /* 0x000fea0003800000 */
.L_x_10252:
        /* <DEDUP_REMOVED lines=44> */
.L_x_10251:
[----:B------:R-:W-:Y:S05]  /*18340*/  BSYNC B2 ;  /* 0x0000000000027941 */ /* 0x000fea0003800000 */
.L_x_10250:
        /* <DEDUP_REMOVED lines=12> */
.L_x_10246:
[----:B------:R-:W-:Y:S05]  /*18410*/  BSYNC B1 ;  /* 0x0000000000017941 */ /* 0x000fea0003800000 */
.L_x_10244:
[----:B------:R-:W0:Y:S01]  /*18420*/  LDC.64 R132, c[0x0][0x238] ;  /* 0x00008e00ff847b82 */ /* 0x000e220000000a00 */
[----:B------:R-:W-:Y:S02]  /*18430*/  F2FP.F16.F32.PACK_AB R71, R130, R129 ;  /* 0x000000818247723e */ /* 0x000fe400000000ff */
[----:B------:R-:W-:Y:S02]  /*18440*/  F2FP.F16.F32.PACK_AB R70, R128, R127 ;  /* 0x0000007f8046723e */ /* 0x000fe400000000ff */
[----:B------:R-:W-:Y:S02]  /*18450*/  F2FP.F16.F32.PACK_AB R69, R126, R125 ;  /* 0x0000007d7e45723e */ /* 0x000fe400000000ff */
[----:B------:R-:W-:Y:S01]  /*18460*/  F2FP.F16.F32.PACK_AB R68, R124, R123 ;  /* 0x0000007b7c44723e */ /* 0x000fe200000000ff */
        /* <DEDUP_REMOVED lines=23> */
.L_x_10173:
[----:B------:R-:W-:Y:S05]  /*185e0*/  BSYNC B0 ;  /* 0x0000000000007941 */ /* 0x000fea0003800000 */
.L_x_10172:
        /* <DEDUP_REMOVED lines=210> */
.L_x_10280:
        /* <DEDUP_REMOVED lines=8> */
[----:B------:R-:W-:-:S05]  /*19390*/  @!P1 LEA R132, R133, R132, 0x3 ;  /* 0x0000008485849211 */ /* 0x000fca00078e18ff */
[----:B------:R1:W-:Y:S02]  /*193a0*/  @!P1 STS.64 [R132], R68 ;  /* 0x0000004484009388 */ /* 0x0003e40000000a00 */
[----:B-1----:R-:W-:-:S04]  /*193b0*/  LOP3.LUT R69, R0, 0x1f, RZ, 0xc0, !PT ;  /* 0x0000001f00457812 */ /* 0x002fc800078ec0ff */
[----:B------:R-:W-:-:S13]  /*193c0*/  ISETP.GT.U32.AND P1, PT, R69, 0x3, PT ;  /* 0x000000034500780c */ /* 0x000fda0003f24070 */
[----:B------:R-:W1:Y:S01]  /*193d0*/  @!P1 S2R R68, SR_CgaCtaId ;  /* 0x0000000000449919 */ /* 0x000e620000008800 */
[----:B------:R-:W-:Y:S01]  /*193e0*/  @!P1 IMAD.IADD R69, R71, 0x1, R69 ;  /* 0x0000000147459824 */ /* 0x000fe200078e0245 */
[----:B------:R-:W-:Y:S01]  /*193f0*/  @!P1 MOV R71, 0x400 ;  /* 0x0000040000479802 */ /* 0x000fe20000000f00 */
[----:B0-----:R-:W-:Y:S01]  /*19400*/  HFMA2.MMA R135, -RZ, RZ, 0, 0 ;  /* 0x00000000ff877435 */ /* 0x001fe200000001ff */
[----:B------:R-:W-:Y:S05]  /*19410*/  BAR.SYNC.DEFER_BLOCKING 0x0 ;  /* 0x0000000000007b1d */ /* 0x000fea0000010000 */
[----:B------:R-:W-:Y:S01]  /*19420*/  @!P1 IMAD.MOV.U32 R135, RZ, RZ, R154 ;  /* 0x000000ffff879224 */ /* 0x000fe200078e009a */
[----:B------:R-:W-:Y:S04]  /*19430*/  BSSY B0, `(.L_x_10255) ;  /* 0x000013d000007945 */ /* 0x000fe80003800000 */
[----:B------:R-:W0:Y:S01]  /*19440*/  SHFL.DOWN PT, R136, R135, 0x2, 0x1f ;  /* 0x08401f0087887f89 */ /* 0x000e2200000e0000 */
[----:B------:R-:W-:-:S02]  /*19450*/  I2FP.F32.S32 R132, R135 ;  /* 0x0000008700847245 */ /* 0x000fc40000201400 */
        /* <DEDUP_REMOVED lines=22> */
[----:B0-----:R-:W-:-:S02]  /*195c0*/  IADD3 R135, R135, R133, RZ ;  /* 0x0000008587877210 */ /* 0x001fc40007ffe0ff */
[----:B------:R-:W-:Y:S01]  /*195d0*/  I2FP.F32.S32 R133, R133 ;  /* 0x0000008500857245 */ /* 0x000fe20000201400 */
[----:B-1----:R-:W-:Y:S01]  /*195e0*/  FADD.FTZ R136, R69, -R132 ;  /* 0x8000008445887221 */ /* 0x002fe20000010000 */
[----:B------:R-:W-:-:S03]  /*195f0*/  I2FP.F32.S32 R135, R135 ;  /* 0x0000008700877245 */ /* 0x000fc60000201400 */
[----:B------:R-:W-:Y:S01]  /*19600*/  FMUL.FTZ R132, R132, R133 ;  /* 0x0000008584847220 */ /* 0x000fe20000410000 */
[----:B------:R-:W-:-:S03]  /*19610*/  FMUL.FTZ R136, R136, R136 ;  /* 0x0000008888887220 */ /* 0x000fc60000410000 */
[C---:B------:R-:W-:Y:S01]  /*19620*/  FFMA.FTZ R132, R68.reuse, R69, R132 ;  /* 0x0000004544847223 */ /* 0x040fe20000010084 */
[----:B------:R-:W-:Y:S01]  /*19630*/  FMUL.FTZ R136, R68, R136 ;  /* 0x0000008844887220 */ /* 0x000fe20000410000 */
[----:B------:R-:W0:Y:S01]  /*19640*/  MUFU.RCP R135, R135 ;  /* 0x0000008700877308 */ /* 0x000e220000001000 */
        /* <DEDUP_REMOVED lines=21> */
[----:B------:R-:W-:Y:S01]  /*197a0*/  @!P1 LEA.HI.X R71, R7, R71, R134, 0x2, P2 ;  /* 0x0000004707479211 */ /* 0x000fe200010f1486 */
[----:B-1----:R-:W-:-:S05]  /*197b0*/  IMAD.U32 R68, RZ, RZ, UR25 ;  /* 0x00000019ff447e24 */ /* 0x002fca000f8e00ff */
[----:B------:R0:W-:Y:S01]  /*197c0*/  @!P1 STG.E desc[UR4][R70.64], R68 ;  /* 0x0000004446009986 */ /* 0x0001e2000c101904 */
[----:B-----5:R-:W-:-:S13]  /*197d0*/  ISETP.GE.AND P1, PT, R131, 0x1, PT ;  /* 0x000000018300780c */ /* 0x020fda0003f26270 */
[----:B0-----:R-:W-:Y:S05]  /*197e0*/  @!P1 BRA `(.L_x_10256) ;  /* 0x0000001000049947 */ /* 0x001fea0003800000 */
[----:B------:R-:W0:Y:S01]  /*197f0*/  LDC R137, c[0x0][0x218] ;  /* 0x00008600ff897b82 */ /* 0x000e220000000800 */
[----:B------:R-:W-:Y:S01]  /*19800*/  IADD3 R5, R131, -0x1, RZ ;  /* 0xffffffff83057810 */ /* 0x000fe20007ffe0ff */
[----:B------:R-:W-:Y:S01]  /*19810*/  BSSY B1, `(.L_x_10257) ;  /* 0x0000029000017945 */ /* 0x000fe20003800000 */
[----:B------:R-:W-:-:S04]  /*19820*/  PLOP3.LUT P1, PT, PT, PT, UP0, 0x40, 0x0 ;  /* 0x000000000000781c */ /* 0x000fc80003f2e808 */
        /* <DEDUP_REMOVED lines=10> */
[--C-:B------:R-:W-:Y:S01]  /*198d0*/  FADD.FTZ R71, R77, -R134.reuse ;  /* 0x800000864d477221 */ /* 0x100fe20000010000 */
        /* <DEDUP_REMOVED lines=9> */
[----:B------:R-:W-:Y:S01]  /*19970*/  F2FP.F16.F32.PACK_AB R68, R69, R68 ;  /* 0x000000444544723e */ /* 0x000fe200000000ff */
[----:B------:R-:W-:Y:S01]  /*19980*/  FADD.FTZ R69, R59, -R134 ;  /* 0x800000863b457221 */ /* 0x000fe20000010000 */
[----:B------:R-:W-:-:S03]  /*19990*/  FMUL.FTZ R132, R132, UR25 ;  /* 0x0000001984847c20 */ /* 0x000fc60008410000 */
[----:B------:R-:W-:Y:S01]  /*199a0*/  FMUL.FTZ R69, R69, UR25 ;  /* 0x0000001945457c20 */ /* 0x000fe20008410000 */
[----:B------:R-:W-:-:S03]  /*199b0*/  FFMA.FTZ R132, R198, R132, R197 ;  /* 0x00000084c6847223 */ /* 0x000fc600000100c5 */
[----:B------:R-:W-:-:S05]  /*199c0*/  FFMA.FTZ R69, R208, R69, R207 ;  /* 0x00000045d0457223 */ /* 0x000fca00000100cf */
[----:B------:R-:W-:Y:S01]  /*199d0*/  F2FP.F16.F32.PACK_AB R69, R70, R69 ;  /* 0x000000454645723e */ /* 0x000fe200000000ff */
[----:B------:R-:W-:-:S04]  /*199e0*/  FADD.FTZ R70, R75, -R134 ;  /* 0x800000864b467221 */ /* 0x000fc80000010000 */
[----:B------:R-:W-:-:S04]  /*199f0*/  FMUL.FTZ R70, R70, UR25 ;  /* 0x0000001946467c20 */ /* 0x000fc80008410000 */
[----:B------:R-:W-:-:S05]  /*19a00*/  FFMA.FTZ R70, R204, R70, R203 ;  /* 0x00000046cc467223 */ /* 0x000fca00000100cb */
[----:B------:R-:W-:Y:S01]  /*19a10*/  F2FP.F16.F32.PACK_AB R70, R71, R70 ;  /* 0x000000464746723e */ /* 0x000fe200000000ff */
[----:B------:R-:W-:-:S04]  /*19a20*/  FADD.FTZ R71, R79, -R134 ;  /* 0x800000864f477221 */ /* 0x000fc80000010000 */
[----:B------:R-:W-:-:S04]  /*19a30*/  FMUL.FTZ R71, R71, UR25 ;  /* 0x0000001947477c20 */ /* 0x000fc80008410000 */
[----:B------:R-:W-:-:S05]  /*19a40*/  FFMA.FTZ R71, R200, R71, R199 ;  /* 0x00000047c8477223 */ /* 0x000fca00000100c7 */
[----:B------:R-:W-:Y:S02]  /*19a50*/  F2FP.F16.F32.PACK_AB R71, R132, R71 ;  /* 0x000000478447723e */ /* 0x000fe400000000ff */
[----:B------:R-:W0:Y:S02]  /*19a60*/  LDC.64 R132, c[0x0][0x2b8] ;  /* 0x0000ae00ff847b82 */ /* 0x000e240000000a00 */
[C---:B0-----:R-:W-:Y:S01]  /*19a70*/  IMAD.WIDE.U32 R132, R131.reuse, 0x10, R132 ;  /* 0x0000001083847825 */ /* 0x041fe200078e0084 */
[----:B------:R-:W-:-:S04]  /*19a80*/  IADD3 R131, R131, 0x80, RZ ;  /* 0x0000008083837810 */ /* 0x000fc80007ffe0ff */
[----:B------:R0:W-:Y:S03]  /*19a90*/  STG.E.128 desc[UR4][R132.64], R68 ;  /* 0x0000004484007986 */ /* 0x0001e6000c101d04 */
.L_x_10258:
[----:B------:R-:W-:Y:S05]  /*19aa0*/  BSYNC B1 ;  /* 0x0000000000017941 */ /* 0x000fea0003800000 */
.L_x_10257:
[----:B------:R-:W-:Y:S01]  /*19ab0*/  LOP3.LUT P1, RZ, R8, 0x100, RZ, 0xc0, !PT ;  /* 0x0000010008ff7812 */ /* 0x000fe2000782c0ff */
[----:B------:R-:W-:-:S12]  /*19ac0*/  BSSY B1, `(.L_x_10259) ;  /* 0x0000022000017945 */ /* 0x000fd80003800000 */
[----:B------:R-:W-:Y:S05]  /*19ad0*/  @!P1 BRA `(.L_x_10260) ;  /* 0x0000000000809947 */ /* 0x000fea0003800000 */
[--C-:B0-----:R-:W-:Y:S01]  /*19ae0*/  FADD.FTZ R68, R83, -R134.reuse ;  /* 0x8000008653447221 */ /* 0x101fe20000010000 */
        /* <DEDUP_REMOVED lines=28> */
[----:B0-----:R-:W-:-:S04]  /*19cb0*/  IMAD.WIDE.U32 R132, R131, 0x10, R132 ;  /* 0x0000001083847825 */ /* 0x001fc800078e0084 */
[----:B------:R-:W-:Y:S01]  /*19cc0*/  VIADD R131, R131, 0x80 ;  /* 0x0000008083837836 */ /* 0x000fe20000000000 */
[----:B------:R1:W-:Y:S06]  /*19cd0*/  STG.E.128 desc[UR4][R132.64], R68 ;  /* 0x0000004484007986 */ /* 0x0003ec000c101d04 */
.L_x_10260:
[----:B------:R-:W-:Y:S05]  /*19ce0*/  BSYNC B1 ;  /* 0x0000000000017941 */ /* 0x000fea0003800000 */
.L_x_10259:
[----:B------:R-:W-:Y:S01]  /*19cf0*/  LOP3.LUT P1, RZ, R8, 0x80, RZ, 0xc0, !PT ;  /* 0x0000008008ff7812 */ /* 0x000fe2000782c0ff */
[----:B------:R-:W-:-:S12]  /*19d00*/  BSSY B1, `(.L_x_10261) ;  /* 0x0000022000017945 */ /* 0x000fd80003800000 */
[----:B------:R-:W-:Y:S05]  /*19d10*/  @!P1 BRA `(.L_x_10262) ;  /* 0x0000000000809947 */ /* 0x000fea0003800000 */
[--C-:B01----:R-:W-:Y:S01]  /*19d20*/  FADD.FTZ R68, R91, -R134.reuse ;  /* 0x800000865b447221 */ /* 0x103fe20000010000 */
        /* <DEDUP_REMOVED lines=31> */
.L_x_10262:
[----:B------:R-:W-:Y:S05]  /*19f20*/  BSYNC B1 ;  /* 0x0000000000017941 */ /* 0x000fea0003800000 */
.L_x_10261:
        /* <DEDUP_REMOVED lines=35> */
.L_x_10264:
[----:B------:R-:W-:Y:S05]  /*1a160*/  BSYNC B1 ;  /* 0x0000000000017941 */ /* 0x000fea0003800000 */
.L_x_10263:
        /* <DEDUP_REMOVED lines=35> */
.L_x_10266:
[----:B------:R-:W-:Y:S05]  /*1a3a0*/  BSYNC B1 ;  /* 0x0000000000017941 */ /* 0x000fea0003800000 */
.L_x_10265:
        /* <DEDUP_REMOVED lines=35> */
.L_x_10268:
[----:B------:R-:W-:Y:S05]  /*1a5e0*/  BSYNC B1 ;  /* 0x0000000000017941 */ /* 0x000fea0003800000 */
.L_x_10267:
        /* <DEDUP_REMOVED lines=15> */
[----:B------:R-:W-:Y:S01]  /*1a6e0*/  F2FP.F16.F32.PACK_AB R68, R69, R68 ;  /* 0x000000444544723e */ /* 0x000fe200000000ff */
[----:B------:R-:W-:-:S04]  /*1a6f0*/  FADD.FTZ R69, R125, -R134 ;  /* 0x800000867d457221 */ /* 0x000fc80000010000 */
[----:B------:R-:W-:-:S04]  /*1a700*/  FMUL.FTZ R69, R69, UR25 ;  /* 0x0000001945457c20 */ /* 0x000fc80008410000 */
[----:B------:R-:W-:-:S05]  /*1a710*/  FFMA.FTZ R69, R34, R69, R42 ;  /* 0x0000004522457223 */ /* 0x000fca000001002a */
[----:B------:R-:W-:Y:S01]  /*1a720*/  F2FP.F16.F32.PACK_AB R69, R70, R69 ;  /* 0x000000454645723e */ /* 0x000fe200000000ff */
[----:B------:R-:W-:-:S04]  /*1a730*/  FADD.FTZ R70, R127, -R134 ;  /* 0x800000867f467221 */ /* 0x000fc80000010000 */
[----:B------:R-:W-:Y:S01]  /*1a740*/  FMUL.FTZ R70, R70, UR25 ;  /* 0x0000001946467c20 */ /* 0x000fe20008410000 */
[----:B0-----:R-:W-:-:S04]  /*1a750*/  IMAD.WIDE.U32 R132, R131, 0x10, R132 ;  /* 0x0000001083847825 */ /* 0x001fc800078e0084 */
[----:B------:R-:W-:-:S05]  /*1a760*/  FFMA.FTZ R70, R36, R70, R44 ;  /* 0x0000004624467223 */ /* 0x000fca000001002c */
[----:B------:R-:W-:Y:S01]  /*1a770*/  F2FP.F16.F32.PACK_AB R70, R71, R70 ;  /* 0x000000464746723e */ /* 0x000fe200000000ff */
[--C-:B------:R-:W-:Y:S01]  /*1a780*/  FADD.FTZ R71, R129, -R134.reuse ;  /* 0x8000008681477221 */ /* 0x100fe20000010000 */
[----:B------:R-:W-:-:S03]  /*1a790*/  FADD.FTZ R134, R130, -R134 ;  /* 0x8000008682867221 */ /* 0x000fc60000010000 */
[----:B------:R-:W-:Y:S01]  /*1a7a0*/  FMUL.FTZ R71, R71, UR25 ;  /* 0x0000001947477c20 */ /* 0x000fe20008410000 */
[----:B------:R-:W-:-:S03]  /*1a7b0*/  FMUL.FTZ R134, R134, UR25 ;  /* 0x0000001986867c20 */ /* 0x000fc60008410000 */
[----:B------:R-:W-:Y:S01]  /*1a7c0*/  FFMA.FTZ R71, R38, R71, R46 ;  /* 0x0000004726477223 */ /* 0x000fe2000001002e */
[----:B------:R-:W-:-:S05]  /*1a7d0*/  FFMA.FTZ R134, R39, R134, R47 ;  /* 0x0000008627867223 */ /* 0x000fca000001002f */
[----:B------:R-:W-:-:S05]  /*1a7e0*/  F2FP.F16.F32.PACK_AB R71, R134, R71 ;  /* 0x000000478647723e */ /* 0x000fca00000000ff */
[----:B------:R0:W-:Y:S02]  /*1a7f0*/  STG.E.128 desc[UR4][R132.64], R68 ;  /* 0x0000004484007986 */ /* 0x0001e4000c101d04 */
.L_x_10256:
[----:B------:R-:W-:Y:S05]  /*1a800*/  BSYNC B0 ;  /* 0x0000000000007941 */ /* 0x000fea0003800000 */
.L_x_10255:
[----:B------:R-:W-:Y:S02]  /*1a810*/  LOP3.LUT P1, RZ, R8, 0x2, RZ, 0xc0, !PT ;  /* 0x0000000208ff7812 */ /* 0x000fe4000782c0ff */
[----:B------:R-:W-:Y:S02]  /*1a820*/  IADD3 R7, R7, UR32, RZ ;  /* 0x0000002007077c10 */ /* 0x000fe4000fffe0ff */
[----:B------:R-:W-:Y:S02]  /*1a830*/  SEL R135, RZ, 0x1, P1 ;  /* 0x00000001ff877807 */ /* 0x000fe40000800000 */
[----:B------:R-:W-:-:S13]  /*1a840*/  ISETP.GE.AND P1, PT, R7, UR33, PT ;  /* 0x0000002107007c0c */ /* 0x000fda000bf26270 */
[----:B------:R-:W-:Y:S05]  /*1a850*/  @!P1 BRA `(.L_x_10269) ;  /* 0xfffffe74001c9947 */ /* 0x000fea000383ffff */
[----:B------:R-:W-:Y:S05]  /*1a860*/  EXIT ;  /* 0x000000000000794d */ /* 0x000fea0003800000 */
.L_x_10254:
[----:B------:R-:W-:Y:S01]  /*1a870*/  HFMA2.MMA R132, -RZ, RZ, 0, 1.847743988037109375e-06 ;  /* 0x0000001fff847435 */ /* 0x000fe200000001ff */
[----:B------:R-:W-:Y:S01]  /*1a880*/  IMAD.MOV.U32 R138, RZ, RZ, R68 ;  /* 0x000000ffff8a7224 */ /* 0x000fe200078e0044 */
[----:B------:R-:W-:Y:S01]  /*1a890*/  MOV R69, 0x1 ;  /* 0x0000000100457802 */ /* 0x000fe20000000f00 */
[----:B------:R-:W-:-:S08]  /*1a8a0*/  IMAD.MOV.U32 R133, RZ, RZ, -0x1 ;  /* 0xffffffffff857424 */ /* 0x000fd000078e00ff */
[----:B-----5:R-:W-:Y:S05]  /*1a8b0*/  WARPSYNC.COLLECTIVE R133, `(.L_x_10270) ;  /* 0x0000000085087348 */ /* 0x020fea0003c00000 */
[----:B------:R0:W1:Y:S02]  /*1a8c0*/  SHFL.BFLY P6, R136, R138, R69, R132 ;  /* 0x0c0000458a887389 */ /* 0x00006400000c0084 */
[----:B01---5:R-:W-:Y:S01]  /*1a8d0*/  ENDCOLLECTIVE ;  /* 0x000000000000791b */ /* 0x023fe20003800000 */
.L_x_10270:
[----:B------:R-:W-:Y:S01]  /*1a8e0*/  HFMA2.MMA R69, -RZ, RZ, 0, 1.1920928955078125e-07 ;  /* 0x00000002ff457435 */ /* 0x000fe200000001ff */
[----:B------:R-:W-:-:S05]  /*1a8f0*/  FADD.FTZ R68, R68, R136 ;  /* 0x0000008844447221 */ /* 0x000fca0000010000 */
[----:B------:R-:W-:-:S07]  /*1a900*/  MOV R138, R68 ;  /* 0x00000044008a7202 */ /* 0x000fce0000000f00 */
[----:B------:R-:W-:Y:S05]  /*1a910*/  WARPSYNC.COLLECTIVE R133, `(.L_x_10271) ;  /* 0x0000000085087348 */ /* 0x000fea0003c00000 */
[----:B------:R0:W1:Y:S02]  /*1a920*/  SHFL.BFLY P6, R136, R138, R69, R132 ;  /* 0x0c0000458a887389 */ /* 0x00006400000c0084 */
[----:B01----:R-:W-:Y:S01]  /*1a930*/  ENDCOLLECTIVE ;  /* 0x000000000000791b */ /* 0x003fe20003800000 */
.L_x_10271:
[----:B------:R-:W-:Y:S01]  /*1a940*/  MOV R69, 0x4 ;  /* 0x0000000400457802 */ /* 0x000fe20000000f00 */
[----:B------:R-:W-:-:S04]  /*1a950*/  FADD.FTZ R68, R68, R136 ;  /* 0x0000008844447221 */ /* 0x000fc80000010000 */
[----:B------:R-:W-:-:S07]  /*1a960*/  IMAD.MOV.U32 R138, RZ, RZ, R68 ;  /* 0x000000ffff8a7224 */ /* 0x000fce00078e0044 */
[----:B------:R-:W-:Y:S05]  /*1a970*/  WARPSYNC.COLLECTIVE R133, `(.L_x_10272) ;  /* 0x0000000085087348 */ /* 0x000fea0003c00000 */
[----:B------:R0:W1:Y:S02]  /*1a980*/  SHFL.BFLY P6, R136, R138, R69, R132 ;  /* 0x0c0000458a887389 */ /* 0x00006400000c0084 */
[----:B01----:R-:W-:Y:S01]  /*1a990*/  ENDCOLLECTIVE ;  /* 0x000000000000791b */ /* 0x003fe20003800000 */
.L_x_10272:
[----:B------:R-:W-:Y:S02]  /*1a9a0*/  IMAD.MOV.U32 R69, RZ, RZ, 0x8 ;  /* 0x00000008ff457424 */ /* 0x000fe400078e00ff */
[----:B------:R-:W-:-:S05]  /*1a9b0*/  FADD.FTZ R68, R68, R136 ;  /* 0x0000008844447221 */ /* 0x000fca0000010000 */
[----:B------:R-:W-:-:S07]  /*1a9c0*/  MOV R138, R68 ;  /* 0x00000044008a7202 */ /* 0x000fce0000000f00 */
[----:B------:R-:W-:Y:S05]  /*1a9d0*/  WARPSYNC.COLLECTIVE R133, `(.L_x_10273) ;  /* 0x0000000085087348 */ /* 0x000fea0003c00000 */
[----:B------:R0:W1:Y:S02]  /*1a9e0*/  SHFL.BFLY P6, R136, R138, R69, R132 ;  /* 0x0c0000458a887389 */ /* 0x00006400000c0084 */
[----:B01----:R-:W-:Y:S01]  /*1a9f0*/  ENDCOLLECTIVE ;  /* 0x000000000000791b */ /* 0x003fe20003800000 */
.L_x_10273:
[----:B------:R-:W-:Y:S01]  /*1aa00*/  HFMA2.MMA R69, -RZ, RZ, 0, 9.5367431640625e-07 ;  /* 0x00000010ff457435 */ /* 0x000fe200000001ff */
[----:B------:R-:W-:-:S05]  /*1aa10*/  FADD.FTZ R68, R68, R136 ;  /* 0x0000008844447221 */ /* 0x000fca0000010000 */
[----:B------:R-:W-:-:S07]  /*1aa20*/  MOV R138, R68 ;  /* 0x00000044008a7202 */ /* 0x000fce0000000f00 */
[----:B------:R-:W-:Y:S05]  /*1aa30*/  WARPSYNC.COLLECTIVE R133, `(.L_x_10274) ;  /* 0x0000000085087348 */ /* 0x000fea0003c00000 */
[----:B------:R0:W1:Y:S02]  /*1aa40*/  SHFL.BFLY P6, R136, R138, R69, R132 ;  /* 0x0c0000458a887389 */ /* 0x00006400000c0084 */
[----:B01----:R-:W-:Y:S01]  /*1aa50*/  ENDCOLLECTIVE ;  /* 0x000000000000791b */ /* 0x003fe20003800000 */
.L_x_10274:
        /* <DEDUP_REMOVED lines=117> */
[----:B------:R-:W-:Y:S02]  /*1b1b0*/  MOV R69, 0x1 ;  /* 0x0000000100457802 */ /* 0x000fe40000000f00 */
[----:B------:R-:W-:-:S08]  /*1b1c0*/  IMAD.MOV.U32 R138, RZ, RZ, R135 ;  /* 0x000000ffff8a7224 */ /* 0x000fd000078e0087 */
[----:B------:R-:W-:Y:S05]  /*1b1d0*/  WARPSYNC.COLLECTIVE R133, `(.L_x_10275) ;  /* 0x0000000085087348 */ /* 0x000fea0003c00000 */
[----:B------:R0:W1:Y:S02]  /*1b1e0*/  SHFL.BFLY P6, R136, R138, R69, R132 ;  /* 0x0c0000458a887389 */ /* 0x00006400000c0084 */
[----:B01----:R-:W-:Y:S01]  /*1b1f0*/  ENDCOLLECTIVE ;  /* 0x000000000000791b */ /* 0x003fe20003800000 */
.L_x_10275:
[----:B------:R-:W-:Y:S01]  /*1b200*/  MOV R69, 0x2 ;  /* 0x0000000200457802 */ /* 0x000fe20000000f00 */
[----:B------:R-:W-:-:S04]  /*1b210*/  FADD.FTZ R135, R135, R136 ;  /* 0x0000008887877221 */ /* 0x000fc80000010000 */
[----:B------:R-:W-:-:S07]  /*1b220*/  IMAD.MOV.U32 R138, RZ, RZ, R135 ;  /* 0x000000ffff8a7224 */ /* 0x000fce00078e0087 */
[----:B------:R-:W-:Y:S05]  /*1b230*/  WARPSYNC.COLLECTIVE R133, `(.L_x_10276) ;  /* 0x0000000085087348 */ /* 0x000fea0003c00000 */
[----:B------:R0:W1:Y:S02]  /*1b240*/  SHFL.BFLY P6, R136, R138, R69, R132 ;  /* 0x0c0000458a887389 */ /* 0x00006400000c0084 */
[----:B01----:R-:W-:Y:S01]  /*1b250*/  ENDCOLLECTIVE ;  /* 0x000000000000791b */ /* 0x003fe20003800000 */
.L_x_10276:
[----:B------:R-:W-:Y:S02]  /*1b260*/  IMAD.MOV.U32 R69, RZ, RZ, 0x4 ;  /* 0x00000004ff457424 */ /* 0x000fe400078e00ff */
[----:B------:R-:W-:-:S05]  /*1b270*/  FADD.FTZ R135, R135, R136 ;  /* 0x0000008887877221 */ /* 0x000fca0000010000 */
[----:B------:R-:W-:-:S07]  /*1b280*/  MOV R138, R135 ;  /* 0x00000087008a7202 */ /* 0x000fce0000000f00 */
[----:B------:R-:W-:Y:S05]  /*1b290*/  WARPSYNC.COLLECTIVE R133, `(.L_x_10277) ;  /* 0x0000000085087348 */ /* 0x000fea0003c00000 */
[----:B------:R0:W1:Y:S02]  /*1b2a0*/  SHFL.BFLY P6, R136, R138, R69, R132 ;  /* 0x0c0000458a887389 */ /* 0x00006400000c0084 */
[----:B01----:R-:W-:Y:S01]  /*1b2b0*/  ENDCOLLECTIVE ;  /* 0x000000000000791b */ /* 0x003fe20003800000 */
.L_x_10277:
[----:B------:R-:W-:Y:S01]  /*1b2c0*/  HFMA2.MMA R69, -RZ, RZ, 0, 4.76837158203125e-07 ;  /* 0x00000008ff457435 */ /* 0x000fe200000001ff */
[----:B------:R-:W-:-:S05]  /*1b2d0*/  FADD.FTZ R135, R135, R136 ;  /* 0x0000008887877221 */ /* 0x000fca0000010000 */
[----:B------:R-:W-:-:S07]  /*1b2e0*/  MOV R138, R135 ;  /* 0x00000087008a7202 */ /* 0x000fce0000000f00 */
[----:B------:R-:W-:Y:S05]  /*1b2f0*/  WARPSYNC.COLLECTIVE R133, `(.L_x_10278) ;  /* 0x0000000085087348 */ /* 0x000fea0003c00000 */
[----:B------:R0:W1:Y:S02]  /*1b300*/  SHFL.BFLY P6, R136, R138, R69, R132 ;  /* 0x0c0000458a887389 */ /* 0x00006400000c0084 */
[----:B01----:R-:W-:Y:S01]  /*1b310*/  ENDCOLLECTIVE ;  /* 0x000000000000791b */ /* 0x003fe20003800000 */
.L_x_10278:
[----:B------:R-:W-:Y:S01]  /*1b320*/  MOV R69, 0x10 ;  /* 0x0000001000457802 */ /* 0x000fe20000000f00 */
[----:B------:R-:W-:-:S04]  /*1b330*/  FADD.FTZ R135, R135, R136 ;  /* 0x0000008887877221 */ /* 0x000fc80000010000 */
[----:B------:R-:W-:-:S07]  /*1b340*/  IMAD.MOV.U32 R138, RZ, RZ, R135 ;  /* 0x000000ffff8a7224 */ /* 0x000fce00078e0087 */
[----:B------:R-:W-:Y:S05]  /*1b350*/  WARPSYNC.COLLECTIVE R133, `(.L_x_10279) ;  /* 0x0000000085087348 */ /* 0x000fea0003c00000 */
[----:B------:R0:W1:Y:S02]  /*1b360*/  SHFL.BFLY P6, R136, R138, R69, R132 ;  /* 0x0c0000458a887389 */ /* 0x00006400000c0084 */
[----:B01----:R-:W-:Y:S01]  /*1b370*/  ENDCOLLECTIVE ;  /* 0x000000000000791b */ /* 0x003fe20003800000 */
.L_x_10279:
[----:B------:R-:W-:Y:S01]  /*1b380*/  MOV R69, R136 ;  /* 0x0000008800457202 */ /* 0x000fe20000000f00 */
[----:B------:R-:W-:Y:S06]  /*1b390*/  BRA `(.L_x_10280) ;  /* 0xffffffdc00dc7947 */ /* 0x000fec000383ffff */
.L_x_10281:
        /* <DEDUP_REMOVED lines=14> */
.L_x_45990:


//--------------------- .text._ZN10layer_norm13ln_fwd_kernelINS_13Kernel_traitsI6__halfS2_S2_S2_fjLj7168ELj1ELj1ELj4ELj16ENS_18Kernel_traits_baseILj7168ES2_S2_S2_S2_fjLj128EEEEELb1ELb1ELb1ELb1EEEvNS_9FwdParamsE --------------------------
	.section	.text._ZN10layer_norm13ln_fwd_kernelINS_13Kernel_traitsI6__halfS2_S2_S2_fjLj7168ELj1ELj1ELj4ELj16ENS_18Kernel_traits_baseILj7168ES2_S2_S2_S2_fjLj128EEEEELb1ELb1ELb1ELb1EEEvNS_9FwdParamsE,"ax",@progbits
	.align	128
        .global         _ZN10layer_norm13ln_fwd_kernelINS_13Kernel_traitsI6__halfS2_S2_S2_fjLj7168ELj1ELj1ELj4ELj16ENS_18Kernel_traits_baseILj7168ES2_S2_S2_S2_fjLj128EEEEELb1ELb1ELb1ELb1EEEvNS_9FwdParamsE
        .type           _ZN10layer_norm13ln_fwd_kernelINS_13Kernel_traitsI6__halfS2_S2_S2_fjLj7168ELj1ELj1ELj4ELj16ENS_18Kernel_traits_baseILj7168ES2_S2_S2_S2_fjLj128EEEEELb1ELb1ELb1ELb1EEEvNS_9FwdParamsE,@function
        .size           _ZN10layer_norm13ln_fwd_kernelINS_13Kernel_traitsI6__halfS2_S2_S2_fjLj7168ELj1ELj1ELj4ELj16ENS_18Kernel_traits_baseILj7168ES2_S2_S2_S2_fjLj128EEEEELb1ELb1ELb1ELb1EEEvNS_9FwdParamsE,(.L_x_45991 - _ZN10layer_norm13ln_fwd_kernelINS_13Kernel_traitsI6__halfS2_S2_S2_fjLj7168ELj1ELj1ELj4ELj16ENS_18Kernel_traits_baseILj7168ES2_S2_S2_S2_fjLj128EEEEELb1ELb1ELb1ELb1EEEvNS_9FwdParamsE)
        .other          _ZN10layer_norm13ln_fwd_kernelINS_13Kernel_traitsI6__halfS2_S2_S2_fjLj7168ELj1ELj1ELj4ELj16ENS_18Kernel_traits_baseILj7168ES2_S2_S2_S2_fjLj128EEEEELb1ELb1ELb1ELb1EEEvNS_9FwdParamsE,@"STO_CUDA_ENTRY STV_DEFAULT"
_ZN10layer_norm13ln_fwd_kernelINS_13Kernel_traitsI6__halfS2_S2_S2_fjLj7168ELj1ELj1ELj4ELj16ENS_18Kernel_traits_baseILj7168ES2_S2_S2_S2_fjLj128EEEEELb1ELb1ELb1ELb1EEEvNS_9FwdParamsE:
.text._ZN10layer_norm13ln_fwd_kernelINS_13Kernel_traitsI6__halfS2_S2_S2_fjLj7168ELj1ELj1ELj4ELj16ENS_18Kernel_traits_baseILj7168ES2_S2_S2_S2_fjLj128EEEEELb1ELb1ELb1ELb1EEEvNS_9FwdParamsE:
[----:B------:R-:W-:Y:S08]  /*0000*/  LDC R1, c[0x0][0x28] ;  /* 0x00000a00ff017b82 */ /* 0x000ff00000000800 */
[----:B------:R-:W0:Y:S01]  /*0010*/  LDC R160, c[0x0][0x2e8] ;  /* 0x0000ba00ffa07b82 */ /* 0x000e220000000800 */
[----:B------:R-:W-:Y:S01]  /*0020*/  ULDC.U8 UR4, c[0x0][0x2f4] ;  /* 0x0000bd0000047ab9 */ /* 0x000fe20000000000 */
[----:B------:R-:W-:Y:S01]  /*0030*/  ULDC.64 UR6, c[0x0][0x2e0] ;  /* 0x0000b80000067ab9 */ /* 0x000fe20000000a00 */
[----:B------:R-:W-:Y:S01]  /*0040*/  ISETP.NE.AND P0, PT, RZ, UR4, PT ;  /* 0x00000004ff007c0c */ /* 0x000fe2000bf05270 */
[----:B------:R-:W-:Y:S01]  /*0050*/  ULDC.64 UR4, c[0x0][0x208] ;  /* 0x0000820000047ab9 */ /* 0x000fe20000000a00 */
[----:B------:R-:W-:-:S03]  /*0060*/  MOV R2, UR6 ;  /* 0x0000000600027c02 */ /* 0x000fc60008000f00 */
[----:B------:R-:W1:Y:S01]  /*0070*/  LDC R161, c[0x0][0x2ec] ;  /* 0x0000bb00ffa17b82 */ /* 0x000e620000000800 */
[----:B------:R-:W-:Y:S01]  /*0080*/  MOV R3, UR7 ;  /* 0x0000000700037c02 */ /* 0x000fe20008000f00 */
[----:B------:R-:W2:Y:S01]  /*0090*/  S2R R20, SR_TID.X ;  /* 0x0000000000147919 */ /* 0x000ea20000002100 */
[----:B------:R-:W2:Y:S01]  /*00a0*/  S2R R145, SR_CTAID.X ;  /* 0x0000000000917919 */ /* 0x000ea20000002500 */
[----:B------:R-:W-:-:S04]  /*00b0*/  ULDC UR8, c[0x0][0x0] ;  /* 0x0000000000087ab9 */ /* 0x000fc80000000800 */
[----:B------:R-:W3:Y:S01]  /*00c0*/  @P0 LDC R7, c[0x0][0x2f0] ;  /* 0x0000bc00ff070b82 */ /* 0x000ee20000000800 */
[----:B------:R-:W-:Y:S01]  /*00d0*/  ULDC UR10, c[0x0][0x214] ;  /* 0x00008500000a7ab9 */ /* 0x000fe20000000800 */
[----:B------:R-:W4:Y:S01]  /*00e0*/  @P0 LDG.E.64 R2, desc[UR4][R2.64] ;  /* 0x0000000402020981 */ /* 0x000f22000c1e1b00 */
[----:B0-----:R-:W-:-:S05]  /*00f0*/  @P0 IMAD.MOV.U32 R4, RZ, RZ, R160 ;  /* 0x000000ffff040224 */ /* 0x001fca00078e00a0 */
[----:B------:R-:W0:Y:S01]  /*0100*/  LDC.64 R8, c[0x0][0x2c8] ;  /* 0x0000b200ff087b82 */ /* 0x000e220000000a00 */
[----:B-1----:R-:W-:-:S06]  /*0110*/  @P0 MOV R5, R161 ;  /* 0x000000a100050202 */ /* 0x002fcc0000000f00 */
[----:B------:R-:W3:Y:S01]  /*0120*/  @P0 LDG.E.64 R4, desc[UR4][R4.64] ;  /* 0x0000000404040981 */ /* 0x000ee2000c1e1b00 */
[----:B--2---:R-:W-:Y:S01]  /*0130*/  IMAD R142, R145, UR8, R20 ;  /* 0x00000008918e7c24 */ /* 0x004fe2000f8e0214 */
[----:B------:R-:W-:Y:S01]  /*0140*/  ULDC.64 UR8, c[0x0][0x2c8] ;  /* 0x0000b20000087ab9 */ /* 0x000fe20000000a00 */
[----:B------:R-:W-:Y:S02]  /*0150*/  LOP3.LUT R0, R20, 0x7f, RZ, 0xc0, !PT ;  /* 0x0000007f14007812 */ /* 0x000fe400078ec0ff */
[----:B----4-:R-:W-:Y:S02]  /*0160*/  @P0 R2UR UR6, R2 ;  /* 0x00000000020602ca */ /* 0x010fe400000e0000 */
[----:B------:R-:W-:Y:S02]  /*0170*/  @P0 R2UR UR7, R3 ;  /* 0x00000000030702ca */ /* 0x000fe400000e0000 */
[----:B---3--:R-:W-:-:S04]  /*0180*/  @P0 IADD3 R160, P1, R4, R7, RZ ;  /* 0x0000000704a00210 */ /* 0x008fc80007f3e0ff */
[----:B------:R-:W-:Y:S01]  /*0190*/  @P0 IADD3.X R161, RZ, R5, RZ, P1, !PT ;  /* 0x00000005ffa10210 */ /* 0x000fe20000ffe4ff */
[----:B------:R-:W-:-:S03]  /*01a0*/  IMAD.WIDE.U32 R4, R142, -0x326172a9, RZ ;  /* 0xcd9e8d578e047825 */ /* 0x000fc600078e00ff */
[--C-:B------:R-:W-:Y:S02]  /*01b0*/  SHF.R.U32.HI R144, RZ, 0x2, R161.reuse ;  /* 0x00000002ff907819 */ /* 0x100fe400000116a1 */
[----:B------:R-:W-:Y:S02]  /*01c0*/  ISETP.NE.U32.AND P0, PT, RZ, UR8, PT ;  /* 0x00000008ff007c0c */ /* 0x000fe4000bf05070 */
[----:B------:R-:W-:Y:S02]  /*01d0*/  SHF.R.U64 R143, R160, 0x2, R161 ;  /* 0x00000002a08f7819 */ /* 0x000fe400000012a1 */
[----:B------:R-:W-:Y:S01]  /*01e0*/  LOP3.LUT R6, R5, UR6, R144, 0x96, !PT ;  /* 0x0000000605067c12 */ /* 0x000fe2000f8e9690 */
[----:B------:R-:W-:Y:S01]  /*01f0*/  UIADD3 UR19, UR7, -0x4498517b, URZ ;  /* 0xbb67ae8507137890 */ /* 0x000fe2000fffe03f */
[----:B------:R-:W-:Y:S01]  /*0200*/  ISETP.NE.AND.EX P0, PT, RZ, UR9, PT, P0 ;  /* 0x00000009ff007c0c */ /* 0x000fe2000bf05300 */
[----:B------:R-:W-:Y:S01]  /*0210*/  IMAD.WIDE.U32 R2, R143, -0x2daee0ad, RZ ;  /* 0xd2511f538f027825 */ /* 0x000fe200078e00ff */
[----:B------:R-:W-:-:S02]  /*0220*/  UIADD3 UR18, UR6, -0x61c88647, URZ ;  /* 0x9e3779b906127890 */ /* 0x000fc4000fffe03f */
[----:B------:R-:W-:Y:S01]  /*0230*/  UIADD3 UR20, UR6, 0x3c6ef372, URZ ;  /* 0x3c6ef37206147890 */ /* 0x000fe2000fffe03f */
[----:B------:R-:W-:Y:S01]  /*0240*/  IMAD.WIDE.U32 R6, R6, -0x2daee0ad, RZ ;  /* 0xd2511f5306067825 */ /* 0x000fe200078e00ff */
[----:B------:R-:W-:Y:S01]  /*0250*/  LOP3.LUT R12, R3, UR7, RZ, 0x3c, !PT ;  /* 0x00000007030c7c12 */ /* 0x000fe2000f8e3cff */
[----:B------:R-:W-:Y:S02]  /*0260*/  UIADD3 UR21, UR7, 0x76cf5d0a, URZ ;  /* 0x76cf5d0a07157890 */ /* 0x000fe4000fffe03f */
[----:B------:R-:W-:Y:S01]  /*0270*/  UIADD3 UR23, UR7, 0x32370b8f, URZ ;  /* 0x32370b8f07177890 */ /* 0x000fe2000fffe03f */
[----:B------:R-:W-:Y:S01]  /*0280*/  LOP3.LUT R14, R7, UR19, R2, 0x96, !PT ;  /* 0x00000013070e7c12 */ /* 0x000fe2000f8e9602 */
[----:B0-----:R-:W-:Y:S01]  /*0290*/  IMAD.WIDE.U32 R2, R0, 0x10, R8 ;  /* 0x0000001000027825 */ /* 0x001fe200078e0008 */
[----:B------:R-:W-:Y:S02]  /*02a0*/  UIADD3 UR22, UR6, -0x255992d5, URZ ;  /* 0xdaa66d2b06167890 */ /* 0x000fe4000fffe03f */
[----:B------:R-:W-:-:S02]  /*02b0*/  UIADD3 UR24, UR6, 0x78dde6e4, URZ ;  /* 0x78dde6e406187890 */ /* 0x000fc4000fffe03f */
[----:B------:R0:W5:Y:S01]  /*02c0*/  @P0 LDG.E.128 R8, desc[UR4][R2.64] ;  /* 0x0000000402080981 */ /* 0x000162000c1e1d00 */
[----:B------:R-:W-:Y:S02]  /*02d0*/  UIADD3 UR25, UR7, -0x126145ec, URZ ;  /* 0xed9eba1407197890 */ /* 0x000fe4000fffe03f */
[----:B------:R-:W-:Y:S01]  /*02e0*/  UIADD3 UR27, UR7, -0x56f99767, URZ ;  /* 0xa9066899071b7890 */ /* 0x000fe2000fffe03f */
[----:B------:R0:W5:Y:S01]  /*02f0*/  @P0 LDG.E.128 R16, desc[UR4][R2.64+0x800] ;  /* 0x0008000402100981 */ /* 0x000162000c1e1d00 */
[----:B------:R-:W-:Y:S02]  /*0300*/  UIADD3 UR26, UR6, 0x1715609d, URZ ;  /* 0x1715609d061a7890 */ /* 0x000fe4000fffe03f */
[----:B------:R-:W-:Y:S01]  /*0310*/  UIADD3 UR28, UR6, -0x4ab325aa, URZ ;  /* 0xb54cda56061c7890 */ /* 0x000fe2000fffe03f */
[----:B------:R0:W5:Y:S01]  /*0320*/  @P0 LDG.E.128 R24, desc[UR4][R2.64+0x1000] ;  /* 0x0010000402180981 */ /* 0x000162000c1e1d00 */
[----:B------:R-:W-:Y:S02]  /*0330*/  UIADD3 UR29, UR7, 0x646e171e, URZ ;  /* 0x646e171e071d7890 */ /* 0x000fe4000fffe03f */
[----:B------:R-:W-:Y:S01]  /*0340*/  UIADD3 UR31, UR7, 0x1fd5c5a3, URZ ;  /* 0x1fd5c5a3071f7890 */ /* 0x000fe2000fffe03f */
[----:B------:R0:W5:Y:S01]  /*0350*/  @P0 LDG.E.128 R32, desc[UR4][R2.64+0x1800] ;  /* 0x0018000402200981 */ /* 0x000162000c1e1d00 */
[----:B------:R-:W-:Y:S01]  /*0360*/  UIADD3 UR30, UR6, 0x5384540f, URZ ;  /* 0x5384540f061e7890 */ /* 0x000fe2000fffe03f */
[----:B------:R-:W-:Y:S01]  /*0370*/  LEA.HI R145, R20, R145, RZ, 0x19 ;  /* 0x0000009114917211 */ /* 0x000fe200078fc8ff */
[----:B------:R-:W-:Y:S01]  /*0380*/  UIADD3 UR33, UR7, -0x24c28bd8, URZ ;  /* 0xdb3d742807217890 */ /* 0x000fe2000fffe03f */
[----:B------:R0:W5:Y:S01]  /*0390*/  @P0 LDG.E.128 R40, desc[UR4][R2.64+0x2000] ;  /* 0x0020000402280981 */ /* 0x000162000c1e1d00 */
[----:B------:R-:W-:-:S03]  /*03a0*/  ULDC.64 UR8, c[0x0][0x278] ;  /* 0x00009e0000087ab9 */ /* 0x000fc60000000a00 */
[----:B------:R0:W5:Y:S04]  /*03b0*/  @P0 LDG.E.128 R104, desc[UR4][R2.64+0x2800] ;  /* 0x0028000402680981 */ /* 0x000168000c1e1d00 */
[----:B------:R0:W5:Y:S01]  /*03c0*/  @P0 LDG.E.128 R100, desc[UR4][R2.64+0x3000] ;  /* 0x0030000402640981 */ /* 0x000162000c1e1d00 */
        /* <DEDUP_REMOVED lines=25> */
[----:B------:R-:W-:Y:S01]  /*0560*/  ISETP.GE.AND P1, PT, R145, UR10, PT ;  /* 0x0000000a91007c0c */ /* 0x000fe2000bf26270 */
[----:B------:R-:W-:Y:S01]  /*0570*/  IMAD.SHL.U32 R4, R20, 0x10, RZ ;  /* 0x0000001014047824 */ /* 0x000fe200078e00ff */
[----:B------:R-:W-:-:S04]  /*0580*/  LOP3.LUT R155, R13, UR30, R14, 0x96, !PT ;  /* 0x0000001e0d9b7c12 */ /* 0x000fc8000f8e960e */
[----:B------:R-:W-:Y:S01]  /*0590*/  LOP3.LUT R72, R4, 0x7f0, RZ, 0xc0, !PT ;  /* 0x000007f004487812 */ /* 0x000fe200078ec0ff */
[----:B------:R-:W-:Y:S01]  /*05a0*/  IMAD.HI.U32 R5, R155, -0x2daee0ad, RZ ;  /* 0xd2511f539b057827 */ /* 0x000fe200078e00ff */
[----:B------:R-:W-:Y:S01]  /*05b0*/  LEA R4, P2, R0, UR8, 0x4 ;  /* 0x0000000800047c11 */ /* 0x000fe2000f8420ff */
[----:B------:R-:W-:Y:S01]  /*05c0*/  UIADD3 UR32, UR6, -0xe443238, URZ ;  /* 0xf1bbcdc806207890 */ /* 0x000fe2000fffe03f */
[----:B------:R-:W-:Y:S01]  /*05d0*/  IADD3 R72, P3, R72, UR8, RZ ;  /* 0x0000000848487c10 */ /* 0x000fe2000ff7e0ff */
[----:B------:R-:W-:Y:S01]  /*05e0*/  IMAD.HI.U32 R7, R108, -0x326172a9, RZ ;  /* 0xcd9e8d576c077827 */ /* 0x000fe200078e00ff */
[----:B------:R-:W-:Y:S02]  /*05f0*/  LOP3.LUT R156, R5, UR33, R6, 0x96, !PT ;  /* 0x00000021059c7c12 */ /* 0x000fe4000f8e9606 */
[----:B------:R-:W-:Y:S02]  /*0600*/  IADD3.X R5, RZ, UR9, RZ, P2, !PT ;  /* 0x00000009ff057c10 */ /* 0x000fe400097fe4ff */
[----:B------:R-:W-:-:S02]  /*0610*/  IADD3.X R73, RZ, UR9, RZ, P3, !PT ;  /* 0x00000009ff497c10 */ /* 0x000fc40009ffe4ff */
[----:B------:R-:W-:Y:S01]  /*0620*/  LOP3.LUT R158, R7, UR32, R12, 0x96, !PT ;  /* 0x00000020079e7c12 */ /* 0x000fe2000f8e960c */
[----:B0-----:R-:W-:Y:S06]  /*0630*/  @P1 EXIT ;  /* 0x000000000000194d */ /* 0x001fec0003800000 */
[----:B------:R-:W5:Y:S01]  /*0640*/  LDG.E.128 R72, desc[UR4][R72.64+0x3000] ;  /* 0x0030000448487981 */ /* 0x000f62000c1e1d00 */
[----:B------:R-:W0:Y:S01]  /*0650*/  LDC.64 R12, c[0x0][0x260] ;  /* 0x00009800ff0c7b82 */ /* 0x000e220000000a00 */
[----:B-----5:R-:W-:Y:S02]  /*0660*/  @!P0 CS2R R8, SRZ ;  /* 0x0000000000088805 */ /* 0x020fe4000001ff00 */
[----:B------:R-:W-:Y:S02]  /*0670*/  @!P0 CS2R R10, SRZ ;  /* 0x00000000000a8805 */ /* 0x000fe4000001ff00 */
[----:B------:R-:W-:Y:S02]  /*0680*/  @!P0 CS2R R16, SRZ ;  /* 0x0000000000108805 */ /* 0x000fe4000001ff00 */
[----:B------:R-:W-:Y:S02]  /*0690*/  @!P0 CS2R R18, SRZ ;  /* 0x0000000000128805 */ /* 0x000fe4000001ff00 */
[----:B------:R-:W-:-:S02]  /*06a0*/  @!P0 CS2R R24, SRZ ;  /* 0x0000000000188805 */ /* 0x000fc4000001ff00 */
[----:B------:R-:W-:Y:S01]  /*06b0*/  @!P0 CS2R R100, SRZ ;  /* 0x0000000000648805 */ /* 0x000fe2000001ff00 */
[----:B------:R-:W5:Y:S01]  /*06c0*/  LDG.E.128 R96, desc[UR4][R4.64] ;  /* 0x0000000404607981 */ /* 0x000f62000c1e1d00 */
[----:B------:R-:W-:Y:S01]  /*06d0*/  @!P0 CS2R R26, SRZ ;  /* 0x00000000001a8805 */ /* 0x000fe2000001ff00 */
[--C-:B------:R-:W-:Y:S01]  /*06e0*/  HADD2.F32 R2, -RZ, R8.reuse.H0_H0 ;  /* 0x20000008ff027230 */ /* 0x100fe20000004100 */
[----:B------:R-:W-:Y:S01]  /*06f0*/  @!P0 CS2R R32, SRZ ;  /* 0x0000000000208805 */ /* 0x000fe2000001ff00 */
[----:B------:R-:W5:Y:S01]  /*0700*/  LDG.E.128 R92, desc[UR4][R4.64+0x800] ;  /* 0x00080004045c7981 */ /* 0x000f62000c1e1d00 */
[----:B------:R-:W-:Y:S01]  /*0710*/  HADD2.F32 R3, -RZ, R8.H1_H1 ;  /* 0x30000008ff037230 */ /* 0x000fe20000004100 */
[----:B------:R-:W-:Y:S02]  /*0720*/  @!P0 CS2R R34, SRZ ;  /* 0x0000000000228805 */ /* 0x000fe4000001ff00 */
[----:B------:R-:W5:Y:S01]  /*0730*/  LDG.E.128 R88, desc[UR4][R4.64+0x1000] ;  /* 0x0010000404587981 */ /* 0x000f62000c1e1d00 */
[----:B------:R-:W-:-:S03]  /*0740*/  HADD2.F32 R6, -RZ, R10.H0_H0 ;  /* 0x2000000aff067230 */ /* 0x000fc60000004100 */
[----:B------:R-:W5:Y:S01]  /*0750*/  LDG.E.128 R84, desc[UR4][R4.64+0x1800] ;  /* 0x0018000404547981 */ /* 0x000f62000c1e1d00 */
[----:B------:R-:W-:-:S03]  /*0760*/  @!P0 CS2R R40, SRZ ;  /* 0x0000000000288805 */ /* 0x000fc6000001ff00 */
[----:B------:R-:W5:Y:S01]  /*0770*/  LDG.E.128 R80, desc[UR4][R4.64+0x2000] ;  /* 0x0020000404507981 */ /* 0x000f62000c1e1d00 */
[----:B0-----:R-:W-:-:S03]  /*0780*/  IMAD.WIDE.U32 R12, R0, 0x10, R12 ;  /* 0x00000010000c7825 */ /* 0x001fc600078e000c */
[----:B------:R0:W5:Y:S01]  /*0790*/  LDG.E.128 R76, desc[UR4][R4.64+0x2800] ;  /* 0x00280004044c7981 */ /* 0x000162000c1e1d00 */
[----:B------:R-:W-:Y:S01]  /*07a0*/  HADD2.F32 R7, -RZ, R10.H1_H1 ;  /* 0x3000000aff077230 */ /* 0x000fe20000004100 */
[----:B------:R-:W-:Y:S01]  /*07b0*/  @!P0 CS2R R42, SRZ ;  /* 0x00000000002a8805 */ /* 0x000fe2000001ff00 */
[----:B------:R-:W-:Y:S01]  /*07c0*/  HADD2.F32 R8, -RZ, R11.H0_H0 ;  /* 0x2000000bff087230 */ /* 0x000fe20000004100 */
[----:B------:R-:W5:Y:S01]  /*07d0*/  LDG.E.128 R68, desc[UR4][R12.64] ;  /* 0x000000040c447981 */ /* 0x000f62000c1e1d00 */
[--C-:B------:R-:W-:Y:S01]  /*07e0*/  HADD2.F32 R10, -RZ, R16.reuse.H0_H0 ;  /* 0x20000010ff0a7230 */ /* 0x100fe20000004100 */
[----:B------:R-:W-:Y:S02]  /*07f0*/  @!P0 CS2R R104, SRZ ;  /* 0x0000000000688805 */ /* 0x000fe4000001ff00 */
[----:B------:R-:W-:Y:S01]  /*0800*/  @!P0 CS2R R106, SRZ ;  /* 0x00000000006a8805 */ /* 0x000fe2000001ff00 */
[----:B------:R-:W5:Y:S01]  /*0810*/  LDG.E.128 R64, desc[UR4][R12.64+0x800] ;  /* 0x000800040c407981 */ /* 0x000f62000c1e1d00 */
[----:B------:R-:W-:Y:S01]  /*0820*/  @!P0 CS2R R102, SRZ ;  /* 0x0000000000668805 */ /* 0x000fe2000001ff00 */
[--C-:B0-----:R-:W-:Y:S01]  /*0830*/  HADD2.F32 R4, -RZ, R9.reuse.H0_H0 ;  /* 0x20000009ff047230 */ /* 0x101fe20000004100 */
[----:B------:R-:W-:Y:S01]  /*0840*/  UIADD3 UR34, UR6, -0x700cb87f, URZ ;  /* 0x8ff3478106227890 */ /* 0x000fe2000fffe03f */
[----:B------:R-:W-:Y:S01]  /*0850*/  HADD2.F32 R5, -RZ, R9.H1_H1 ;  /* 0x30000009ff057230 */ /* 0x000fe20000004100 */
[----:B------:R-:W5:Y:S01]  /*0860*/  LDG.E.128 R60, desc[UR4][R12.64+0x1000] ;  /* 0x001000040c3c7981 */ /* 0x000f62000c1e1d00 */
[----:B------:R-:W-:Y:S01]  /*0870*/  HADD2.F32 R9, -RZ, R11.H1_H1 ;  /* 0x3000000bff097230 */ /* 0x000fe20000004100 */
[----:B------:R-:W-:Y:S01]  /*0880*/  UIADD3 UR35, UR7, -0x695add53, URZ ;  /* 0x96a522ad07237890 */ /* 0x000fe2000fffe03f */
[----:B------:R-:W-:Y:S01]  /*0890*/  HADD2.F32 R11, -RZ, R16.H1_H1 ;  /* 0x30000010ff0b7230 */ /* 0x000fe20000004100 */
[----:B------:R-:W5:Y:S01]  /*08a0*/  LDG.E.128 R56, desc[UR4][R12.64+0x1800] ;  /* 0x001800040c387981 */ /* 0x000f62000c1e1d00 */
[----:B------:R-:W-:-:S02]  /*08b0*/  HADD2.F32 R14, -RZ, R18.H0_H0 ;  /* 0x20000012ff0e7230 */ /* 0x000fc40000004100 */
[----:B------:R-:W-:Y:S01]  /*08c0*/  IMAD R155, R155, -0x2daee0ad, RZ ;  /* 0xd2511f539b9b7824 */ /* 0x000fe200078e02ff */
[----:B------:R-:W5:Y:S01]  /*08d0*/  LDG.E.128 R52, desc[UR4][R12.64+0x2000] ;  /* 0x002000040c347981 */ /* 0x000f62000c1e1d00 */
[----:B------:R-:W-:Y:S02]  /*08e0*/  HADD2.F32 R15, -RZ, R18.H1_H1 ;  /* 0x30000012ff0f7230 */ /* 0x000fe40000004100 */
[----:B------:R-:W-:Y:S01]  /*08f0*/  IMAD.HI.U32 R154, R156, -0x326172a9, RZ ;  /* 0xcd9e8d579c9a7827 */ /* 0x000fe200078e00ff */
[----:B------:R-:W5:Y:S03]  /*0900*/  LDG.E.128 R48, desc[UR4][R12.64+0x2800] ;  /* 0x002800040c307981 */ /* 0x000f66000c1e1d00 */
[----:B------:R-:W-:Y:S01]  /*0910*/  IMAD.WIDE.U32 R158, R158, -0x2daee0ad, RZ ;  /* 0xd2511f539e9e7825 */ /* 0x000fe200078e00ff */
[----:B------:R0:W5:Y:S01]  /*0920*/  LDG.E.128 R44, desc[UR4][R12.64+0x3000] ;  /* 0x003000040c2c7981 */ /* 0x000162000c1e1d00 */
[----:B------:R-:W-:Y:S01]  /*0930*/  HFMA2.MMA R146, -RZ, RZ, 0, 0 ;  /* 0x00000000ff927435 */ /* 0x000fe200000001ff */
[----:B------:R-:W-:Y:S01]  /*0940*/  LOP3.LUT R160, R160, 0x3, RZ, 0xc0, !PT ;  /* 0x00000003a0a07812 */ /* 0x000fe200078ec0ff */
[----:B------:R-:W-:Y:S01]  /*0950*/  HADD2.F32 R16, -RZ, R19.H0_H0 ;  /* 0x20000013ff107230 */ /* 0x000fe20000004100 */
[----:B------:R-:W-:Y:S01]  /*0960*/  ULDC UR9, c[0x0][0x294] ;  /* 0x0000a50000097ab9 */ /* 0x000fe20000000800 */
[----:B------:R-:W-:Y:S01]  /*0970*/  HADD2.F32 R18, -RZ, R24.H0_H0 ;  /* 0x20000018ff127230 */ /* 0x000fe20000004100 */
[----:B------:R-:W-:Y:S01]  /*0980*/  ULDC.U8 UR14, c[0x0][0x2a0] ;  /* 0x0000a800000e7ab9 */ /* 0x000fe20000000000 */
[----:B------:R-:W-:Y:S01]  /*0990*/  HADD2.F32 R20, -RZ, R25.H0_H0 ;  /* 0x20000019ff147230 */ /* 0x000fe20000004100 */
[----:B------:R-:W-:Y:S01]  /*09a0*/  ULDC UR15, c[0x0][0x290] ;  /* 0x0000a400000f7ab9 */ /* 0x000fe20000000800 */
[----:B------:R-:W-:Y:S01]  /*09b0*/  IMAD.MOV.U32 R118, RZ, RZ, 0x1 ;  /* 0x00000001ff767424 */ /* 0x000fe200078e00ff */
[----:B------:R-:W-:Y:S01]  /*09c0*/  ULDC.64 UR12, c[0x0][0x298] ;  /* 0x0000a600000c7ab9 */ /* 0x000fe20000000a00 */
[--C-:B0-----:R-:W-:Y:S01]  /*09d0*/  HADD2.F32 R12, -RZ, R17.reuse.H0_H0 ;  /* 0x20000011ff0c7230 */ /* 0x101fe20000004100 */
[----:B------:R-:W-:Y:S01]  /*09e0*/  ULDC.64 UR10, c[0x0][0x230] ;  /* 0x00008c00000a7ab9 */ /* 0x000fe20000000a00 */
[----:B------:R-:W-:Y:S01]  /*09f0*/  HADD2.F32 R13, -RZ, R17.H1_H1 ;  /* 0x30000011ff0d7230 */ /* 0x000fe20000004100 */
[----:B------:R-:W-:Y:S01]  /*0a00*/  ULDC.64 UR16, c[0x0][0x210] ;  /* 0x0000840000107ab9 */ /* 0x000fe20000000a00 */
        /* <DEDUP_REMOVED lines=9> */
[----:B------:R-:W-:Y:S02]  /*0aa0*/  IMAD R101, R108, -0x326172a9, RZ ;  /* 0xcd9e8d576c657824 */ /* 0x000fe400078e02ff */
        /* <DEDUP_REMOVED lines=12> */
[----:B------:R-:W-:Y:S01]  /*0b70*/  LOP3.LUT R154, R154, UR34, R101, 0x96, !PT ;  /* 0x000000229a9a7c12 */ /* 0x000fe2000f8e9665 */
[--C-:B------:R-:W-:Y:S01]  /*0b80*/  HADD2.F32 R38, -RZ, R42.reuse.H0_H0 ;  /* 0x2000002aff267230 */ /* 0x100fe20000004100 */
[----:B------:R-:W-:Y:S01]  /*0b90*/  LOP3.LUT R155, R159, UR35, R155, 0x96, !PT ;  /* 0x000000239f9b7c12 */ /* 0x000fe2000f8e969b */
        /* <DEDUP_REMOVED lines=17> */
[----:B------:R-:W-:-:S07]  /*0cb0*/  IMAD R156, R156, -0x326172a9, RZ ;  /* 0xcd9e8d579c9c7824 */ /* 0x000fce00078e02ff */
.L_x_10859:
        /* <DEDUP_REMOVED lines=9> */
[----:B0-----:R-:W-:Y:S01]  /*0d50*/  SHF.R.S32.HI R108, RZ, 0x1f, R117 ;  /* 0x0000001fff6c7819 */ /* 0x001fe20000011475 */
[----:B--2---:R-:W-:-:S04]  /*0d60*/  IMAD.WIDE R114, R145, 0x4, R114 ;  /* 0x0000000491727825 */ /* 0x004fc800078e0272 */
        /* <DEDUP_REMOVED lines=19> */
[----:B------:R-:W-:Y:S02]  /*0ea0*/  MOV R159, RZ ;  /* 0x000000ff009f7202 */ /* 0x000fe40000000f00 */
[----:B------:R-:W-:Y:S01]  /*0eb0*/  MOV R108, R160 ;  /* 0x000000a0006c7202 */ /* 0x000fe20000000f00 */
[----:B------:R-:W-:Y:S06]  /*0ec0*/  @!P0 BRA `(.L_x_10284) ;  /* 0x00000004006c8947 */ /* 0x000fec0003800000 */
[----:B------:R-:W-:Y:S02]  /*0ed0*/  IMAD.MOV.U32 R108, RZ, RZ, R160 ;  /* 0x000000ffff6c7224 */ /* 0x000fe400078e00a0 */
[----:B-----5:R-:W-:Y:S01]  /*0ee0*/  HADD2.F32 R159, -RZ, R100.H0_H0 ;  /* 0x20000064ff9f7230 */ /* 0x020fe20000004100 */
[----:B------:R-:W-:Y:S06]  /*0ef0*/  BRA `(.L_x_10284) ;  /* 0x0000000400607947 */ /* 0x000fec0003800000 */
.L_x_10283:
        /* <DEDUP_REMOVED lines=12> */
.L_x_10286:
[----:B------:R-:W-:-:S07]  /*0fc0*/  MOV R113, R156 ;  /* 0x0000009c00717202 */ /* 0x000fce0000000f00 */
.L_x_10287:
[----:B------:R-:W-:Y:S05]  /*0fd0*/  BSYNC B1 ;  /* 0x0000000000017941 */ /* 0x000fea0003800000 */
.L_x_10285:
        /* <DEDUP_REMOVED lines=16> */
.L_x_10291:
[----:B------:R-:W-:Y:S05]  /*10e0*/  BSYNC B2 ;  /* 0x0000000000027941 */ /* 0x000fea0003800000 */
.L_x_10290:
        /* <DEDUP_REMOVED lines=39> */
[----:B------:R-:W-:Y:S01]  /*1360*/  MOV R156, R108 ;  /* 0x0000006c009c7202 */ /* 0x000fe20000000f00 */
[----:B------:R-:W-:Y:S01]  /*1370*/  HFMA2.MMA R108, -RZ, RZ, 0, 0 ;  /* 0x00000000ff6c7435 */ /* 0x000fe200000001ff */
[----:B------:R-:W-:Y:S02]  /*1380*/  LOP3.LUT R154, R109, UR34, R154, 0x96, !PT ;  /* 0x000000226d9a7c12 */ /* 0x000fe4000f8e969a */
[----:B------:R-:W-:-:S08]  /*1390*/  LOP3.LUT R155, R159, UR35, R120, 0x96, !PT ;  /* 0x000000239f9b7c12 */ /* 0x000fd0000f8e9678 */
.L_x_10289:
[----:B------:R-:W-:Y:S05]  /*13a0*/  BSYNC B1 ;  /* 0x0000000000017941 */ /* 0x000fea0003800000 */
.L_x_10288:
[----:B------:R-:W-:Y:S01]  /*13b0*/  I2FP.F32.U32 R109, R113 ;  /* 0x00000071006d7245 */ /* 0x000fe20000201000 */
[----:B-----5:R-:W-:Y:S02]  /*13c0*/  HADD2.F32 R110, -RZ, R104.H0_H0 ;  /* 0x20000068ff6e7230 */ /* 0x020fe40000004100 */
[----:B------:R-:W-:Y:S02]  /*13d0*/  IMAD.MOV.U32 R120, RZ, RZ, 0x2f800000 ;  /* 0x2f800000ff787424 */ /* 0x000fe400078e00ff */
[----:B------:R-:W-:Y:S02]  /*13e0*/  HADD2.F32 R159, -RZ, R96.H0_H0 ;  /* 0x20000060ff9f7230 */ /* 0x000fe40000004100 */
[----:B------:R-:W-:Y:S01]  /*13f0*/  FMUL.FTZ R110, R110, UR13 ;  /* 0x0000000d6e6e7c20 */ /* 0x000fe20008410000 */
[----:B------:R-:W-:Y:S01]  /*1400*/  FFMA.FTZ R109, R109, R120, 1.1641532182693481445e-10 ;  /* 0x2f0000006d6d7423 */ /* 0x000fe20000010078 */
[----:B------:R-:W-:Y:S02]  /*1410*/  @P0 HADD2.F32 R120, -RZ, R100.H0_H0 ;  /* 0x20000064ff780230 */ /* 0x000fe40000004100 */
[----:B------:R-:W-:-:S02]  /*1420*/  FMUL.FTZ R110, R110, UR12 ;  /* 0x0000000c6e6e7c20 */ /* 0x000fc40008410000 */
[----:B------:R-:W-:-:S04]  /*1430*/  FSETP.GTU.FTZ.AND P3, PT, R109, UR9, PT ;  /* 0x000000096d007c0b */ /* 0x000fc8000bf7c000 */
[----:B------:R-:W-:Y:S02]  /*1440*/  FSEL R110, R110, RZ, !P3 ;  /* 0x000000ff6e6e7208 */ /* 0x000fe40005800000 */
[----:B------:R-:W-:-:S03]  /*1450*/  SEL R147, RZ, 0x1, P3 ;  /* 0x00000001ff937807 */ /* 0x000fc60001800000 */
[----:B------:R-:W-:-:S04]  /*1460*/  FMUL.FTZ R159, R110, R159 ;  /* 0x0000009f6e9f7220 */ /* 0x000fc80000410000 */
[----:B------:R-:W-:-:S07]  /*1470*/  @P0 FADD.FTZ R159, R159, R120 ;  /* 0x000000789f9f0221 */ /* 0x000fce0000010000 */
.L_x_10284:
[----:B------:R-:W-:Y:S05]  /*1480*/  BSYNC B0 ;  /* 0x0000000000007941 */ /* 0x000fea0003800000 */
.L_x_10282:
        /* <DEDUP_REMOVED lines=8> */
.L_x_10293:
        /* <DEDUP_REMOVED lines=12> */
.L_x_10296:
[----:B------:R-:W-:-:S07]  /*15d0*/  MOV R113, R156 ;  /* 0x0000009c00717202 */ /* 0x000fce0000000f00 */
.L_x_10297:
[----:B------:R-:W-:Y:S05]  /*15e0*/  BSYNC B1 ;  /* 0x0000000000017941 */ /* 0x000fea0003800000 */
.L_x_10295:
        /* <DEDUP_REMOVED lines=16> */
.L_x_10301:
[----:B------:R-:W-:Y:S05]  /*16f0*/  BSYNC B2 ;  /* 0x0000000000027941 */ /* 0x000fea0003800000 */
.L_x_10300:
        /* <DEDUP_REMOVED lines=44> */
.L_x_10299:
[----:B------:R-:W-:Y:S05]  /*19c0*/  BSYNC B1 ;  /* 0x0000000000017941 */ /* 0x000fea0003800000 */
.L_x_10298:
[----:B------:R-:W-:Y:S01]  /*19d0*/  HFMA2.MMA R111, -RZ, RZ, 0.1171875, 0 ;  /* 0x2f800000ff6f7435 */ /* 0x000fe200000001ff */
[----:B------:R-:W-:Y:S01]  /*19e0*/  I2FP.F32.U32 R108, R113 ;  /* 0x00000071006c7245 */ /* 0x000fe20000201000 */
[----:B-----5:R-:W-:Y:S02]  /*19f0*/  HADD2.F32 R110, -RZ, R104.H1_H1 ;  /* 0x30000068ff6e7230 */ /* 0x020fe40000004100 */
[----:B------:R-:W-:-:S03]  /*1a00*/  HADD2.F32 R127, -RZ, R96.H1_H1 ;  /* 0x30000060ff7f7230 */ /* 0x000fc60000004100 */
[----:B------:R-:W-:-:S03]  /*1a10*/  FMUL.FTZ R110, R110, UR13 ;  /* 0x0000000d6e6e7c20 */ /* 0x000fc60008410000 */
[----:B------:R-:W-:Y:S01]  /*1a20*/  FFMA.FTZ R108, R108, R111, 1.1641532182693481445e-10 ;  /* 0x2f0000006c6c7423 */ /* 0x000fe2000001006f */
[----:B------:R-:W-:-:S04]  /*1a30*/  FMUL.FTZ R110, R110, UR12 ;  /* 0x0000000c6e6e7c20 */ /* 0x000fc80008410000 */
[----:B------:R-:W-:Y:S01]  /*1a40*/  FSETP.GTU.FTZ.AND P3, PT, R108, UR9, PT ;  /* 0x000000096c007c0b */ /* 0x000fe2000bf7c000 */
[----:B------:R-:W-:-:S03]  /*1a50*/  @P0 HADD2.F32 R108, -RZ, R100.H1_H1 ;  /* 0x30000064ff6c0230 */ /* 0x000fc60000004100 */
[----:B------:R-:W-:Y:S02]  /*1a60*/  FSEL R110, R110, RZ, !P3 ;  /* 0x000000ff6e6e7208 */ /* 0x000fe40005800000 */
[----:B------:R-:W-:-:S03]  /*1a70*/  SEL R148, RZ, 0x1, P3 ;  /* 0x00000001ff947807 */ /* 0x000fc60001800000 */
[----:B------:R-:W-:-:S04]  /*1a80*/  FMUL.FTZ R127, R110, R127 ;  /* 0x0000007f6e7f7220 */ /* 0x000fc80000410000 */
[----:B------:R-:W-:-:S07]  /*1a90*/  @P0 FADD.FTZ R127, R127, R108 ;  /* 0x0000006c7f7f0221 */ /* 0x000fce0000010000 */
.L_x_10294:
[----:B------:R-:W-:Y:S05]  /*1aa0*/  BSYNC B0 ;  /* 0x0000000000007941 */ /* 0x000fea0003800000 */
.L_x_10292:
        /* <DEDUP_REMOVED lines=8> */
.L_x_10303:
        /* <DEDUP_REMOVED lines=12> */
.L_x_10306:
[----:B------:R-:W-:-:S07]  /*1bf0*/  IMAD.MOV.U32 R113, RZ, RZ, R156 ;  /* 0x000000ffff717224 */ /* 0x000fce00078e009c */
.L_x_10307:
[----:B------:R-:W-:Y:S05]  /*1c00*/  BSYNC B1 ;  /* 0x0000000000017941 */ /* 0x000fea0003800000 */
.L_x_10305:
        /* <DEDUP_REMOVED lines=16> */
.L_x_10311:
[----:B------:R-:W-:Y:S05]  /*1d10*/  BSYNC B2 ;  /* 0x0000000000027941 */ /* 0x000fea0003800000 */
.L_x_10310:
        /* <DEDUP_REMOVED lines=44> */
.L_x_10309:
[----:B------:R-:W-:Y:S05]  /*1fe0*/  BSYNC B1 ;  /* 0x0000000000017941 */ /* 0x000fea0003800000 */
.L_x_10308:
[----:B------:R-:W-:Y:S01]  /*1ff0*/  I2FP.F32.U32 R109, R113 ;  /* 0x00000071006d7245 */ /* 0x000fe20000201000 */
[----:B-----5:R-:W-:Y:S01]  /*2000*/  HADD2.F32 R110, -RZ, R105.H0_H0 ;  /* 0x20000069ff6e7230 */ /* 0x020fe20000004100 */
[----:B------:R-:W-:Y:S01]  /*2010*/  MOV R120, 0x2f800000 ;  /* 0x2f80000000787802 */ /* 0x000fe20000000f00 */
[----:B------:R-:W-:-:S03]  /*2020*/  HADD2.F32 R123, -RZ, R97.H0_H0 ;  /* 0x20000061ff7b7230 */ /* 0x000fc60000004100 */
[----:B------:R-:W-:Y:S01]  /*2030*/  FMUL.FTZ R110, R110, UR13 ;  /* 0x0000000d6e6e7c20 */ /* 0x000fe20008410000 */
[----:B------:R-:W-:Y:S01]  /*2040*/  FFMA.FTZ R109, R109, R120, 1.1641532182693481445e-10 ;  /* 0x2f0000006d6d7423 */ /* 0x000fe20000010078 */
[----:B------:R-:W-:Y:S02]  /*2050*/  @P0 HADD2.F32 R120, -RZ, R101.H0_H0 ;  /* 0x20000065ff780230 */ /* 0x000fe40000004100 */
[----:B------:R-:W-:Y:S02]  /*2060*/  FMUL.FTZ R110, R110, UR12 ;  /* 0x0000000c6e6e7c20 */ /* 0x000fe40008410000 */
[----:B------:R-:W-:-:S04]  /*2070*/  FSETP.GTU.FTZ.AND P3, PT, R109, UR9, PT ;  /* 0x000000096d007c0b */ /* 0x000fc8000bf7c000 */
[----:B------:R-:W-:Y:S02]  /*2080*/  FSEL R110, R110, RZ, !P3 ;  /* 0x000000ff6e6e7208 */ /* 0x000fe40005800000 */
[----:B------:R-:W-:-:S03]  /*2090*/  SEL R149, RZ, 0x1, P3 ;  /* 0x00000001ff957807 */ /* 0x000fc60001800000 */
[----:B------:R-:W-:-:S04]  /*20a0*/  FMUL.FTZ R123, R110, R123 ;  /* 0x0000007b6e7b7220 */ /* 0x000fc80000410000 */
[----:B------:R-:W-:-:S07]  /*20b0*/  @P0 FADD.FTZ R123, R123, R120 ;  /* 0x000000787b7b0221 */ /* 0x000fce0000010000 */
.L_x_10304:
[----:B------:R-:W-:Y:S05]  /*20c0*/  BSYNC B0 ;  /* 0x0000000000007941 */ /* 0x000fea0003800000 */
.L_x_10302:
        /* <DEDUP_REMOVED lines=8> */
.L_x_10313:
        /* <DEDUP_REMOVED lines=12> */
.L_x_10316:
[----:B------:R-:W-:-:S07]  /*2210*/  MOV R113, R156 ;  /* 0x0000009c00717202 */ /* 0x000fce0000000f00 */
.L_x_10317:
[----:B------:R-:W-:Y:S05]  /*2220*/  BSYNC B1 ;  /* 0x0000000000017941 */ /* 0x000fea0003800000 */
.L_x_10315:
        /* <DEDUP_REMOVED lines=16> */
.L_x_10321:
[----:B------:R-:W-:Y:S05]  /*2330*/  BSYNC B2 ;  /* 0x0000000000027941 */ /* 0x000fea0003800000 */
.L_x_10320:
        /* <DEDUP_REMOVED lines=44> */
.L_x_10319:
[----:B------:R-:W-:Y:S05]  /*2600*/  BSYNC B1 ;  /* 0x0000000000017941 */ /* 0x000fea0003800000 */
.L_x_10318:
[----:B------:R-:W-:Y:S01]  /*2610*/  I2FP.F32.U32 R108, R113 ;  /* 0x00000071006c7245 */ /* 0x000fe20000201000 */
[----:B-----5:R-:W-:Y:S02]  /*2620*/  HADD2.F32 R110, -RZ, R105.H1_H1 ;  /* 0x30000069ff6e7230 */ /* 0x020fe40000004100 */
[----:B------:R-:W-:Y:S02]  /*2630*/  IMAD.MOV.U32 R111, RZ, RZ, 0x2f800000 ;  /* 0x2f800000ff6f7424 */ /* 0x000fe400078e00ff */
[----:B------:R-:W-:Y:S02]  /*2640*/  HADD2.F32 R121, -RZ, R97.H1_H1 ;  /* 0x30000061ff797230 */ /* 0x000fe40000004100 */
[----:B------:R-:W-:Y:S01]  /*2650*/  FMUL.FTZ R110, R110, UR13 ;  /* 0x0000000d6e6e7c20 */ /* 0x000fe20008410000 */
[----:B------:R-:W-:-:S03]  /*2660*/  FFMA.FTZ R108, R108, R111, 1.1641532182693481445e-10 ;  /* 0x2f0000006c6c7423 */ /* 0x000fc6000001006f */
[----:B------:R-:W-:Y:S02]  /*2670*/  FMUL.FTZ R110, R110, UR12 ;  /* 0x0000000c6e6e7c20 */ /* 0x000fe40008410000 */
[----:B------:R-:W-:Y:S01]  /*2680*/  FSETP.GTU.FTZ.AND P3, PT, R108, UR9, PT ;  /* 0x000000096c007c0b */ /* 0x000fe2000bf7c000 */
[----:B------:R-:W-:-:S03]  /*2690*/  @P0 HADD2.F32 R108, -RZ, R101.H1_H1 ;  /* 0x30000065ff6c0230 */ /* 0x000fc60000004100 */
[----:B------:R-:W-:Y:S02]  /*26a0*/  FSEL R110, R110, RZ, !P3 ;  /* 0x000000ff6e6e7208 */ /* 0x000fe40005800000 */
[----:B------:R-:W-:-:S03]  /*26b0*/  SEL R150, RZ, 0x1, P3 ;  /* 0x00000001ff967807 */ /* 0x000fc60001800000 */
[----:B------:R-:W-:-:S04]  /*26c0*/  FMUL.FTZ R121, R110, R121 ;  /* 0x000000796e797220 */ /* 0x000fc80000410000 */
[----:B------:R-:W-:-:S07]  /*26d0*/  @P0 FADD.FTZ R121, R121, R108 ;  /* 0x0000006c79790221 */ /* 0x000fce0000010000 */
.L_x_10314:
[----:B------:R-:W-:Y:S05]  /*26e0*/  BSYNC B0 ;  /* 0x0000000000007941 */ /* 0x000fea0003800000 */
.L_x_10312:
        /* <DEDUP_REMOVED lines=8> */
.L_x_10323:
        /* <DEDUP_REMOVED lines=12> */
.L_x_10326:
[----:B------:R-:W-:-:S07]  /*2830*/  MOV R113, R156 ;  /* 0x0000009c00717202 */ /* 0x000fce0000000f00 */
.L_x_10327:
[----:B------:R-:W-:Y:S05]  /*2840*/  BSYNC B1 ;  /* 0x0000000000017941 */ /* 0x000fea0003800000 */
.L_x_10325:
        /* <DEDUP_REMOVED lines=16> */
.L_x_10331:
[----:B------:R-:W-:Y:S05]  /*2950*/  BSYNC B2 ;  /* 0x0000000000027941 */ /* 0x000fea0003800000 */
.L_x_10330:
        /* <DEDUP_REMOVED lines=44> */
.L_x_10329:
[----:B------:R-:W-:Y:S05]  /*2c20*/  BSYNC B1 ;  /* 0x0000000000017941 */ /* 0x000fea0003800000 */
.L_x_10328:
[----:B------:R-:W-:Y:S01]  /*2c30*/  HFMA2.MMA R120, -RZ, RZ, 0.1171875, 0 ;  /* 0x2f800000ff787435 */ /* 0x000fe200000001ff */
[----:B------:R-:W-:Y:S01]  /*2c40*/  I2FP.F32.U32 R109, R113 ;  /* 0x00000071006d7245 */ /* 0x000fe20000201000 */
[----:B-----5:R-:W-:Y:S02]  /*2c50*/  HADD2.F32 R110, -RZ, R106.H0_H0 ;  /* 0x2000006aff6e7230 */ /* 0x020fe40000004100 */
[----:B------:R-:W-:-:S03]  /*2c60*/  HADD2.F32 R119, -RZ, R98.H0_H0 ;  /* 0x20000062ff777230 */ /* 0x000fc60000004100 */
[----:B------:R-:W-:-:S03]  /*2c70*/  FMUL.FTZ R110, R110, UR13 ;  /* 0x0000000d6e6e7c20 */ /* 0x000fc60008410000 */
[----:B------:R-:W-:Y:S01]  /*2c80*/  FFMA.FTZ R109, R109, R120, 1.1641532182693481445e-10 ;  /* 0x2f0000006d6d7423 */ /* 0x000fe20000010078 */
[----:B------:R-:W-:Y:S01]  /*2c90*/  FMUL.FTZ R110, R110, UR12 ;  /* 0x0000000c6e6e7c20 */ /* 0x000fe20008410000 */
[----:B------:R-:W-:-:S03]  /*2ca0*/  @P0 HADD2.F32 R120, -RZ, R102.H0_H0 ;  /* 0x20000066ff780230 */ /* 0x000fc60000004100 */
[----:B------:R-:W-:-:S04]  /*2cb0*/  FSETP.GTU.FTZ.AND P3, PT, R109, UR9, PT ;  /* 0x000000096d007c0b */ /* 0x000fc8000bf7c000 */
[----:B------:R-:W-:Y:S02]  /*2cc0*/  FSEL R110, R110, RZ, !P3 ;  /* 0x000000ff6e6e7208 */ /* 0x000fe40005800000 */
[----:B------:R-:W-:-:S03]  /*2cd0*/  SEL R151, RZ, 0x1, P3 ;  /* 0x00000001ff977807 */ /* 0x000fc60001800000 */
[----:B------:R-:W-:-:S04]  /*2ce0*/  FMUL.FTZ R119, R110, R119 ;  /* 0x000000776e777220 */ /* 0x000fc80000410000 */
[----:B------:R-:W-:-:S07]  /*2cf0*/  @P0 FADD.FTZ R119, R119, R120 ;  /* 0x0000007877770221 */ /* 0x000fce0000010000 */
.L_x_10324:
[----:B------:R-:W-:Y:S05]  /*2d00*/  BSYNC B0 ;  /* 0x0000000000007941 */ /* 0x000fea0003800000 */
.L_x_10322:
        /* <DEDUP_REMOVED lines=8> */
.L_x_10333:
        /* <DEDUP_REMOVED lines=12> */
.L_x_10336:
[----:B------:R-:W-:-:S07]  /*2e50*/  IMAD.MOV.U32 R113, RZ, RZ, R156 ;  /* 0x000000ffff717224 */ /* 0x000fce00078e009c */
.L_x_10337:
[----:B------:R-:W-:Y:S05]  /*2e60*/  BSYNC B1 ;  /* 0x0000000000017941 */ /* 0x000fea0003800000 */
.L_x_10335:
        /* <DEDUP_REMOVED lines=16> */
.L_x_10341:
[----:B------:R-:W-:Y:S05]  /*2f70*/  BSYNC B2 ;  /* 0x0000000000027941 */ /* 0x000fea0003800000 */
.L_x_10340:
        /* <DEDUP_REMOVED lines=44> */
.L_x_10339:
[----:B------:R-:W-:Y:S05]  /*3240*/  BSYNC B1 ;  /* 0x0000000000017941 */ /* 0x000fea0003800000 */
.L_x_10338:
[----:B------:R-:W-:Y:S01]  /*3250*/  I2FP.F32.U32 R108, R113 ;  /* 0x00000071006c7245 */ /* 0x000fe20000201000 */
[----:B-----5:R-:W-:Y:S01]  /*3260*/  HADD2.F32 R110, -RZ, R106.H1_H1 ;  /* 0x3000006aff6e7230 */ /* 0x020fe20000004100 */
[----:B------:R-:W-:Y:S01]  /*3270*/  MOV R111, 0x2f800000 ;  /* 0x2f800000006f7802 */ /* 0x000fe20000000f00 */
[----:B------:R-:W-:-:S03]  /*3280*/  HADD2.F32 R117, -RZ, R98.H1_H1 ;  /* 0x30000062ff757230 */ /* 0x000fc60000004100 */
        /* <DEDUP_REMOVED lines=9> */
.L_x_10334:
[----:B------:R-:W-:Y:S05]  /*3320*/  BSYNC B0 ;  /* 0x0000000000007941 */ /* 0x000fea0003800000 */
.L_x_10332:
        /* <DEDUP_REMOVED lines=8> */
.L_x_10343:
        /* <DEDUP_REMOVED lines=12> */
.L_x_10346:
[----:B------:R-:W-:-:S07]  /*3470*/  MOV R113, R156 ;  /* 0x0000009c00717202 */ /* 0x000fce0000000f00 */
.L_x_10347:
[----:B------:R-:W-:Y:S05]  /*3480*/  BSYNC B1 ;  /* 0x0000000000017941 */ /* 0x000fea0003800000 */
.L_x_10345:
        /* <DEDUP_REMOVED lines=16> */
.L_x_10351:
[----:B------:R-:W-:Y:S05]  /*3590*/  BSYNC B2 ;  /* 0x0000000000027941 */ /* 0x000fea0003800000 */
.L_x_10350:
        /* <DEDUP_REMOVED lines=44> */
.L_x_10349:
[----:B------:R-:W-:Y:S05]  /*3860*/  BSYNC B1 ;  /* 0x0000000000017941 */ /* 0x000fea0003800000 */
.L_x_10348:
        /* <DEDUP_REMOVED lines=13> */
.L_x_10344:
[----:B------:R-:W-:Y:S05]  /*3940*/  BSYNC B0 ;  /* 0x0000000000007941 */ /* 0x000fea0003800000 */
.L_x_10342:
        /* <DEDUP_REMOVED lines=8> */
.L_x_10353:
        /* <DEDUP_REMOVED lines=12> */
.L_x_10356:
[----:B------:R-:W-:-:S07]  /*3a90*/  MOV R113, R156 ;  /* 0x0000009c00717202 */ /* 0x000fce0000000f00 */
.L_x_10357:
[----:B------:R-:W-:Y:S05]  /*3aa0*/  BSYNC B1 ;  /* 0x0000000000017941 */ /* 0x000fea0003800000 */
.L_x_10355:
        /* <DEDUP_REMOVED lines=16> */
.L_x_10361:
[----:B------:R-:W-:Y:S05]  /*3bb0*/  BSYNC B2 ;  /* 0x0000000000027941 */ /* 0x000fea0003800000 */
.L_x_10360:
        /* <DEDUP_REMOVED lines=43> */
.L_x_10359:
[----:B------:R-:W-:Y:S05]  /*3e70*/  BSYNC B1 ;  /* 0x0000000000017941 */ /* 0x000fea0003800000 */
.L_x_10358:
[----:B------:R-:W-:Y:S01]  /*3e80*/  I2FP.F32.U32 R108, R113 ;  /* 0x00000071006c7245 */ /* 0x000fe20000201000 */
[----:B-----5:R-:W-:Y:S02]  /*3e90*/  HADD2.F32 R109, -RZ, R107.H1_H1 ;  /* 0x3000006bff6d7230 */ /* 0x020fe40000004100 */
[----:B------:R-:W-:Y:S02]  /*3ea0*/  IMAD.MOV.U32 R111, RZ, RZ, 0x2f800000 ;  /* 0x2f800000ff6f7424 */ /* 0x000fe400078e00ff */
[----:B------:R-:W-:Y:S02]  /*3eb0*/  @P0 HADD2.F32 R110, -RZ, R103.H1_H1 ;  /* 0x30000067ff6e0230 */ /* 0x000fe40000004100 */
[----:B------:R-:W-:Y:S01]  /*3ec0*/  FMUL.FTZ R109, R109, UR13 ;  /* 0x0000000d6d6d7c20 */ /* 0x000fe20008410000 */
[----:B------:R-:W-:-:S03]  /*3ed0*/  FFMA.FTZ R108, R108, R111, 1.1641532182693481445e-10 ;  /* 0x2f0000006c6c7423 */ /* 0x000fc6000001006f */
[----:B------:R-:W-:Y:S02]  /*3ee0*/  FMUL.FTZ R109, R109, UR12 ;  /* 0x0000000c6d6d7c20 */ /* 0x000fe40008410000 */
[----:B------:R-:W-:Y:S01]  /*3ef0*/  FSETP.GTU.FTZ.AND P3, PT, R108, UR9, PT ;  /* 0x000000096c007c0b */ /* 0x000fe2000bf7c000 */
[----:B------:R-:W-:-:S03]  /*3f00*/  HADD2.F32 R108, -RZ, R99.H1_H1 ;  /* 0x30000063ff6c7230 */ /* 0x000fc60000004100 */
[----:B------:R-:W-:Y:S02]  /*3f10*/  FSEL R109, R109, RZ, !P3 ;  /* 0x000000ff6d6d7208 */ /* 0x000fe40005800000 */
[----:B------:R-:W-:-:S03]  /*3f20*/  SEL R157, RZ, 0x1, P3 ;  /* 0x00000001ff9d7807 */ /* 0x000fc60001800000 */
[----:B------:R-:W-:-:S04]  /*3f30*/  FMUL.FTZ R113, R109, R108 ;  /* 0x0000006c6d717220 */ /* 0x000fc80000410000 */
[----:B------:R-:W-:-:S07]  /*3f40*/  @P0 FADD.FTZ R113, R113, R110 ;  /* 0x0000006e71710221 */ /* 0x000fce0000010000 */
.L_x_10354:
[----:B------:R-:W-:Y:S05]  /*3f50*/  BSYNC B0 ;  /* 0x0000000000007941 */ /* 0x000fea0003800000 */
.L_x_10352:
        /* <DEDUP_REMOVED lines=35> */
.L_x_10363:
[----:B------:R-:W-:Y:S05]  /*4190*/  BSYNC B0 ;  /* 0x0000000000007941 */ /* 0x000fea0003800000 */
.L_x_10362:
        /* <DEDUP_REMOVED lines=10> */
.L_x_10365:
        /* <DEDUP_REMOVED lines=12> */
.L_x_10368:
[----:B------:R-:W-:-:S07]  /*4300*/  MOV R122, R156 ;  /* 0x0000009c007a7202 */ /* 0x000fce0000000f00 */
.L_x_10369:
[----:B------:R-:W-:Y:S05]  /*4310*/  BSYNC B1 ;  /* 0x0000000000017941 */ /* 0x000fea0003800000 */
.L_x_10367:
        /* <DEDUP_REMOVED lines=16> */
.L_x_10373:
[----:B------:R-:W-:Y:S05]  /*4420*/  BSYNC B2 ;  /* 0x0000000000027941 */ /* 0x000fea0003800000 */
.L_x_10372:
        /* <DEDUP_REMOVED lines=44> */
.L_x_10371:
[----:B------:R-:W-:Y:S05]  /*46f0*/  BSYNC B1 ;  /* 0x0000000000017941 */ /* 0x000fea0003800000 */
.L_x_10370:
[----:B------:R-:W-:Y:S01]  /*4700*/  HFMA2.MMA R110, -RZ, RZ, 0.1171875, 0 ;  /* 0x2f800000ff6e7435 */ /* 0x000fe200000001ff */
[----:B------:R-:W-:Y:S01]  /*4710*/  I2FP.F32.U32 R109, R122 ;  /* 0x0000007a006d7245 */ /* 0x000fe20000201000 */
[----:B-----5:R-:W-:Y:S02]  /*4720*/  HADD2.F32 R111, -RZ, R104.H0_H0 ;  /* 0x20000068ff6f7230 */ /* 0x020fe40000004100 */
[----:B------:R-:W-:-:S03]  /*4730*/  @P0 HADD2.F32 R120, -RZ, R100.H0_H0 ;  /* 0x20000064ff780230 */ /* 0x000fc60000004100 */
[----:B------:R-:W-:-:S03]  /*4740*/  FMUL.FTZ R111, R111, UR13 ;  /* 0x0000000d6f6f7c20 */ /* 0x000fc60008410000 */
[----:B------:R-:W-:Y:S01]  /*4750*/  FFMA.FTZ R109, R109, R110, 1.1641532182693481445e-10 ;  /* 0x2f0000006d6d7423 */ /* 0x000fe2000001006e */
[----:B------:R-:W-:Y:S01]  /*4760*/  FMUL.FTZ R111, R111, UR12 ;  /* 0x0000000c6f6f7c20 */ /* 0x000fe20008410000 */
[----:B------:R-:W-:-:S03]  /*4770*/  HADD2.F32 R110, -RZ, R92.H0_H0 ;  /* 0x2000005cff6e7230 */ /* 0x000fc60000004100 */
[----:B------:R-:W-:-:S04]  /*4780*/  FSETP.GTU.FTZ.AND P3, PT, R109, UR9, PT ;  /* 0x000000096d007c0b */ /* 0x000fc8000bf7c000 */
[----:B------:R-:W-:Y:S02]  /*4790*/  FSEL R177, R111, RZ, !P3 ;  /* 0x000000ff6fb17208 */ /* 0x000fe40005800000 */
[----:B------:R-:W-:-:S03]  /*47a0*/  SEL R147, RZ, 0x1, P3 ;  /* 0x00000001ff937807 */ /* 0x000fc60001800000 */
[----:B------:R-:W-:-:S04]  /*47b0*/  FMUL.FTZ R177, R177, R110 ;  /* 0x0000006eb1b17220 */ /* 0x000fc80000410000 */
[----:B------:R-:W-:-:S07]  /*47c0*/  @P0 FADD.FTZ R177, R120, R177 ;  /* 0x000000b178b10221 */ /* 0x000fce0000010000 */
.L_x_10366:
[----:B------:R-:W-:Y:S05]  /*47d0*/  BSYNC B0 ;  /* 0x0000000000007941 */ /* 0x000fea0003800000 */
.L_x_10364:
        /* <DEDUP_REMOVED lines=8> */
.L_x_10375:
        /* <DEDUP_REMOVED lines=12> */
.L_x_10378:
[----:B------:R-:W-:-:S07]  /*4920*/  IMAD.MOV.U32 R120, RZ, RZ, R156 ;  /* 0x000000ffff787224 */ /* 0x000fce00078e009c */
.L_x_10379:
[----:B------:R-:W-:Y:S05]  /*4930*/  BSYNC B1 ;  /* 0x0000000000017941 */ /* 0x000fea0003800000 */
.L_x_10377:
        /* <DEDUP_REMOVED lines=16> */
.L_x_10383:
[----:B------:R-:W-:Y:S05]  /*4a40*/  BSYNC B2 ;  /* 0x0000000000027941 */ /* 0x000fea0003800000 */
.L_x_10382:
        /* <DEDUP_REMOVED lines=44> */
.L_x_10381:
[----:B------:R-:W-:Y:S05]  /*4d10*/  BSYNC B1 ;  /* 0x0000000000017941 */ /* 0x000fea0003800000 */
.L_x_10380:
[----:B------:R-:W-:Y:S01]  /*4d20*/  I2FP.F32.U32 R108, R120 ;  /* 0x00000078006c7245 */ /* 0x000fe20000201000 */
[----:B-----5:R-:W-:Y:S01]  /*4d30*/  HADD2.F32 R110, -RZ, R104.H1_H1 ;  /* 0x30000068ff6e7230 */ /* 0x020fe20000004100 */
[----:B------:R-:W-:-:S04]  /*4d40*/  MOV R111, 0x2f800000 ;  /* 0x2f800000006f7802 */ /* 0x000fc80000000f00 */
[----:B------:R-:W-:Y:S01]  /*4d50*/  FMUL.FTZ R110, R110, UR13 ;  /* 0x0000000d6e6e7c20 */ /* 0x000fe20008410000 */
[----:B------:R-:W-:-:S03]  /*4d60*/  FFMA.FTZ R108, R108, R111, 1.1641532182693481445e-10 ;  /* 0x2f0000006c6c7423 */ /* 0x000fc6000001006f */
[----:B------:R-:W-:Y:S02]  /*4d70*/  FMUL.FTZ R110, R110, UR12 ;  /* 0x0000000c6e6e7c20 */ /* 0x000fe40008410000 */
[----:B------:R-:W-:Y:S01]  /*4d80*/  FSETP.GTU.FTZ.AND P3, PT, R108, UR9, PT ;  /* 0x000000096c007c0b */ /* 0x000fe2000bf7c000 */
[----:B------:R-:W-:-:S03]  /*4d90*/  HADD2.F32 R108, -RZ, R92.H1_H1 ;  /* 0x3000005cff6c7230 */ /* 0x000fc60000004100 */
[----:B------:R-:W-:Y:S01]  /*4da0*/  FSEL R175, R110, RZ, !P3 ;  /* 0x000000ff6eaf7208 */ /* 0x000fe20005800000 */
[----:B------:R-:W-:Y:S01]  /*4db0*/  @P0 HADD2.F32 R110, -RZ, R100.H1_H1 ;  /* 0x30000064ff6e0230 */ /* 0x000fe20000004100 */
[----:B------:R-:W-:-:S03]  /*4dc0*/  SEL R148, RZ, 0x1, P3 ;  /* 0x00000001ff947807 */ /* 0x000fc60001800000 */
[----:B------:R-:W-:-:S04]  /*4dd0*/  FMUL.FTZ R175, R175, R108 ;  /* 0x0000006cafaf7220 */ /* 0x000fc80000410000 */
[----:B------:R-:W-:-:S07]  /*4de0*/  @P0 FADD.FTZ R175, R110, R175 ;  /* 0x000000af6eaf0221 */ /* 0x000fce0000010000 */
.L_x_10376:
[----:B------:R-:W-:Y:S05]  /*4df0*/  BSYNC B0 ;  /* 0x0000000000007941 */ /* 0x000fea0003800000 */
.L_x_10374:
        /* <DEDUP_REMOVED lines=8> */
.L_x_10385:
        /* <DEDUP_REMOVED lines=12> */
.L_x_10388:
[----:B------:R-:W-:-:S07]  /*4f40*/  MOV R120, R156 ;  /* 0x0000009c00787202 */ /* 0x000fce0000000f00 */
.L_x_10389:
[----:B------:R-:W-:Y:S05]  /*4f50*/  BSYNC B1 ;  /* 0x0000000000017941 */ /* 0x000fea0003800000 */
.L_x_10387:
        /* <DEDUP_REMOVED lines=16> */
.L_x_10393:
[----:B------:R-:W-:Y:S05]  /*5060*/  BSYNC B2 ;  /* 0x0000000000027941 */ /* 0x000fea0003800000 */
.L_x_10392:
        /* <DEDUP_REMOVED lines=44> */
.L_x_10391:
[----:B------:R-:W-:Y:S05]  /*5330*/  BSYNC B1 ;  /* 0x0000000000017941 */ /* 0x000fea0003800000 */
.L_x_10390:
[----:B------:R-:W-:Y:S01]  /*5340*/  I2FP.F32.U32 R109, R120 ;  /* 0x00000078006d7245 */ /* 0x000fe20000201000 */
[----:B-----5:R-:W-:Y:S02]  /*5350*/  HADD2.F32 R111, -RZ, R105.H0_H0 ;  /* 0x20000069ff6f7230 */ /* 0x020fe40000004100 */
[----:B------:R-:W-:Y:S02]  /*5360*/  IMAD.MOV.U32 R110, RZ, RZ, 0x2f800000 ;  /* 0x2f800000ff6e7424 */ /* 0x000fe400078e00ff */
[----:B------:R-:W-:Y:S02]  /*5370*/  @P0 HADD2.F32 R120, -RZ, R101.H0_H0 ;  /* 0x20000065ff780230 */ /* 0x000fe40000004100 */
[----:B------:R-:W-:Y:S01]  /*5380*/  FMUL.FTZ R111, R111, UR13 ;  /* 0x0000000d6f6f7c20 */ /* 0x000fe20008410000 */
[----:B------:R-:W-:Y:S01]  /*5390*/  FFMA.FTZ R109, R109, R110, 1.1641532182693481445e-10 ;  /* 0x2f0000006d6d7423 */ /* 0x000fe2000001006e */
[----:B------:R-:W-:Y:S02]  /*53a0*/  HADD2.F32 R110, -RZ, R93.H0_H0 ;  /* 0x2000005dff6e7230 */ /* 0x000fe40000004100 */
[----:B------:R-:W-:-:S02]  /*53b0*/  FMUL.FTZ R111, R111, UR12 ;  /* 0x0000000c6f6f7c20 */ /* 0x000fc40008410000 */
[----:B------:R-:W-:-:S04]  /*53c0*/  FSETP.GTU.FTZ.AND P3, PT, R109, UR9, PT ;  /* 0x000000096d007c0b */ /* 0x000fc8000bf7c000 */
[----:B------:R-:W-:Y:S02]  /*53d0*/  FSEL R173, R111, RZ, !P3 ;  /* 0x000000ff6fad7208 */ /* 0x000fe40005800000 */
[----:B------:R-:W-:-:S03]  /*53e0*/  SEL R149, RZ, 0x1, P3 ;  /* 0x00000001ff957807 */ /* 0x000fc60001800000 */
[----:B------:R-:W-:-:S04]  /*53f0*/  FMUL.FTZ R173, R173, R110 ;  /* 0x0000006eadad7220 */ /* 0x000fc80000410000 */
[----:B------:R-:W-:-:S07]  /*5400*/  @P0 FADD.FTZ R173, R120, R173 ;  /* 0x000000ad78ad0221 */ /* 0x000fce0000010000 */
.L_x_10386:
[----:B------:R-:W-:Y:S05]  /*5410*/  BSYNC B0 ;  /* 0x0000000000007941 */ /* 0x000fea0003800000 */
.L_x_10384:
        /* <DEDUP_REMOVED lines=8> */
.L_x_10395:
        /* <DEDUP_REMOVED lines=12> */
.L_x_10398:
[----:B------:R-:W-:-:S07]  /*5560*/  MOV R120, R156 ;  /* 0x0000009c00787202 */ /* 0x000fce0000000f00 */
.L_x_10399:
[----:B------:R-:W-:Y:S05]  /*5570*/  BSYNC B1 ;  /* 0x0000000000017941 */ /* 0x000fea0003800000 */
.L_x_10397:
        /* <DEDUP_REMOVED lines=16> */
.L_x_10403:
[----:B------:R-:W-:Y:S05]  /*5680*/  BSYNC B2 ;  /* 0x0000000000027941 */ /* 0x000fea0003800000 */
.L_x_10402:
        /* <DEDUP_REMOVED lines=44> */
.L_x_10401:
[----:B------:R-:W-:Y:S05]  /*5950*/  BSYNC B1 ;  /* 0x0000000000017941 */ /* 0x000fea0003800000 */
.L_x_10400:
[----:B------:R-:W-:Y:S01]  /*5960*/  HFMA2.MMA R111, -RZ, RZ, 0.1171875, 0 ;  /* 0x2f800000ff6f7435 */ /* 0x000fe200000001ff */
[----:B------:R-:W-:Y:S01]  /*5970*/  I2FP.F32.U32 R108, R120 ;  /* 0x00000078006c7245 */ /* 0x000fe20000201000 */
[----:B-----5:R-:W-:-:S05]  /*5980*/  HADD2.F32 R110, -RZ, R105.H1_H1 ;  /* 0x30000069ff6e7230 */ /* 0x020fca0000004100 */
[----:B------:R-:W-:-:S03]  /*5990*/  FMUL.FTZ R110, R110, UR13 ;  /* 0x0000000d6e6e7c20 */ /* 0x000fc60008410000 */
[----:B------:R-:W-:Y:S01]  /*59a0*/  FFMA.FTZ R108, R108, R111, 1.1641532182693481445e-10 ;  /* 0x2f0000006c6c7423 */ /* 0x000fe2000001006f */
[----:B------:R-:W-:-:S04]  /*59b0*/  FMUL.FTZ R110, R110, UR12 ;  /* 0x0000000c6e6e7c20 */ /* 0x000fc80008410000 */
[----:B------:R-:W-:Y:S01]  /*59c0*/  FSETP.GTU.FTZ.AND P3, PT, R108, UR9, PT ;  /* 0x000000096c007c0b */ /* 0x000fe2000bf7c000 */
[----:B------:R-:W-:-:S03]  /*59d0*/  HADD2.F32 R108, -RZ, R93.H1_H1 ;  /* 0x3000005dff6c7230 */ /* 0x000fc60000004100 */
[----:B------:R-:W-:Y:S01]  /*59e0*/  FSEL R171, R110, RZ, !P3 ;  /* 0x000000ff6eab7208 */ /* 0x000fe20005800000 */
[----:B------:R-:W-:Y:S01]  /*59f0*/  @P0 HADD2.F32 R110, -RZ, R101.H1_H1 ;  /* 0x30000065ff6e0230 */ /* 0x000fe20000004100 */
[----:B------:R-:W-:-:S03]  /*5a00*/  SEL R150, RZ, 0x1, P3 ;  /* 0x00000001ff967807 */ /* 0x000fc60001800000 */
[----:B------:R-:W-:-:S04]  /*5a10*/  FMUL.FTZ R171, R171, R108 ;  /* 0x0000006cabab7220 */ /* 0x000fc80000410000 */
[----:B------:R-:W-:-:S07]  /*5a20*/  @P0 FADD.FTZ R171, R110, R171 ;  /* 0x000000ab6eab0221 */ /* 0x000fce0000010000 */
.L_x_10396:
[----:B------:R-:W-:Y:S05]  /*5a30*/  BSYNC B0 ;  /* 0x0000000000007941 */ /* 0x000fea0003800000 */
.L_x_10394:
        /* <DEDUP_REMOVED lines=8> */
.L_x_10405:
        /* <DEDUP_REMOVED lines=12> */
.L_x_10408:
[----:B------:R-:W-:-:S07]  /*5b80*/  IMAD.MOV.U32 R120, RZ, RZ, R156 ;  /* 0x000000ffff787224 */ /* 0x000fce00078e009c */
.L_x_10409:
[----:B------:R-:W-:Y:S05]  /*5b90*/  BSYNC B1 ;  /* 0x0000000000017941 */ /* 0x000fea0003800000 */
.L_x_10407:
        /* <DEDUP_REMOVED lines=16> */
.L_x_10413:
[----:B------:R-:W-:Y:S05]  /*5ca0*/  BSYNC B2 ;  /* 0x0000000000027941 */ /* 0x000fea0003800000 */
.L_x_10412:
        /* <DEDUP_REMOVED lines=44> */
.L_x_10411:
[----:B------:R-:W-:Y:S05]  /*5f70*/  BSYNC B1 ;  /* 0x0000000000017941 */ /* 0x000fea0003800000 */
.L_x_10410:
[----:B------:R-:W-:Y:S01]  /*5f80*/  I2FP.F32.U32 R109, R120 ;  /* 0x00000078006d7245 */ /* 0x000fe20000201000 */
[----:B-----5:R-:W-:Y:S01]  /*5f90*/  HADD2.F32 R111, -RZ, R106.H0_H0 ;  /* 0x2000006aff6f7230 */ /* 0x020fe20000004100 */
[----:B------:R-:W-:Y:S01]  /*5fa0*/  MOV R110, 0x2f800000 ;  /* 0x2f800000006e7802 */ /* 0x000fe20000000f00 */
[----:B------:R-:W-:-:S03]  /*5fb0*/  @P0 HADD2.F32 R120, -RZ, R102.H0_H0 ;  /* 0x20000066ff780230 */ /* 0x000fc60000004100 */
[----:B------:R-:W-:Y:S01]  /*5fc0*/  FMUL.FTZ R111, R111, UR13 ;  /* 0x0000000d6f6f7c20 */ /* 0x000fe20008410000 */
[----:B------:R-:W-:Y:S01]  /*5fd0*/  FFMA.FTZ R109, R109, R110, 1.1641532182693481445e-10 ;  /* 0x2f0000006d6d7423 */ /* 0x000fe2000001006e */
[----:B------:R-:W-:Y:S02]  /*5fe0*/  HADD2.F32 R110, -RZ, R94.H0_H0 ;  /* 0x2000005eff6e7230 */ /* 0x000fe40000004100 */
[----:B------:R-:W-:Y:S02]  /*5ff0*/  FMUL.FTZ R111, R111, UR12 ;  /* 0x0000000c6f6f7c20 */ /* 0x000fe40008410000 */
[----:B------:R-:W-:-:S04]  /*6000*/  FSETP.GTU.FTZ.AND P3, PT, R109, UR9, PT ;  /* 0x000000096d007c0b */ /* 0x000fc8000bf7c000 */
[----:B------:R-:W-:Y:S02]  /*6010*/  FSEL R167, R111, RZ, !P3 ;  /* 0x000000ff6fa77208 */ /* 0x000fe40005800000 */
[----:B------:R-:W-:-:S03]  /*6020*/  SEL R151, RZ, 0x1, P3 ;  /* 0x00000001ff977807 */ /* 0x000fc60001800000 */
[----:B------:R-:W-:-:S04]  /*6030*/  FMUL.FTZ R167, R167, R110 ;  /* 0x0000006ea7a77220 */ /* 0x000fc80000410000 */
[----:B------:R-:W-:-:S07]  /*6040*/  @P0 FADD.FTZ R167, R120, R167 ;  /* 0x000000a778a70221 */ /* 0x000fce0000010000 */
.L_x_10406:
[----:B------:R-:W-:Y:S05]  /*6050*/  BSYNC B0 ;  /* 0x0000000000007941 */ /* 0x000fea0003800000 */
.L_x_10404:
        /* <DEDUP_REMOVED lines=8> */
.L_x_10415:
        /* <DEDUP_REMOVED lines=12> */
.L_x_10418:
[----:B------:R-:W-:-:S07]  /*61a0*/  MOV R120, R156 ;  /* 0x0000009c00787202 */ /* 0x000fce0000000f00 */
.L_x_10419:
[----:B------:R-:W-:Y:S05]  /*61b0*/  BSYNC B1 ;  /* 0x0000000000017941 */ /* 0x000fea0003800000 */
.L_x_10417:
        /* <DEDUP_REMOVED lines=16> */
.L_x_10423:
[----:B------:R-:W-:Y:S05]  /*62c0*/  BSYNC B2 ;  /* 0x0000000000027941 */ /* 0x000fea0003800000 */
.L_x_10422:
        /* <DEDUP_REMOVED lines=44> */
.L_x_10421:
[----:B------:R-:W-:Y:S05]  /*6590*/  BSYNC B1 ;  /* 0x0000000000017941 */ /* 0x000fea0003800000 */
.L_x_10420:
[----:B------:R-:W-:Y:S01]  /*65a0*/  I2FP.F32.U32 R108, R120 ;  /* 0x00000078006c7245 */ /* 0x000fe20000201000 */
[----:B-----5:R-:W-:Y:S02]  /*65b0*/  HADD2.F32 R110, -RZ, R106.H1_H1 ;  /* 0x3000006aff6e7230 */ /* 0x020fe40000004100 */
[----:B------:R-:W-:-:S03]  /*65c0*/  IMAD.MOV.U32 R111, RZ, RZ, 0x2f800000 ;  /* 0x2f800000ff6f7424 */ /* 0x000fc600078e00ff */
        /* <DEDUP_REMOVED lines=10> */
.L_x_10416:
[----:B------:R-:W-:Y:S05]  /*6670*/  BSYNC B0 ;  /* 0x0000000000007941 */ /* 0x000fea0003800000 */
.L_x_10414:
[----:B------:R-:W-:Y:S04]  /*6680*/  BSSY B0, `(.L_x_10424) ;  /* 0x0000061000007945 */ /* 0x000fe80003800000 */
[----:B------:R-:W-:Y:S05]  /*6690*/  @P2 BRA `(.L_x_10425) ;  /* 0x0000000000182947 */ /* 0x000fea0003800000 */
[----:B--2---:R-:W-:Y:S02]  /*66a0*/  MOV R163, RZ ;  /* 0x000000ff00a37202 */ /* 0x004fe40000000f00 */
[----:B------:R-:W-:Y:S01]  /*66b0*/  MOV R108, R109 ;  /* 0x0000006d006c7202 */ /* 0x000fe20000000f00 */
[----:B------:R-:W-:Y:S06]  /*66c0*/  @!P0 BRA `(.L_x_10426) ;  /* 0x0000000400708947 */ /* 0x000fec0003800000 */
[----:B------:R-:W-:Y:S02]  /*66d0*/  IMAD.MOV.U32 R108, RZ, RZ, R109 ;  /* 0x000000ffff6c7224 */ /* 0x000fe400078e006d */
[----:B-----5:R-:W-:Y:S01]  /*66e0*/  HADD2.F32 R163, -RZ, R103.H0_H0 ;  /* 0x20000067ffa37230 */ /* 0x020fe20000004100 */
[----:B------:R-:W-:Y:S06]  /*66f0*/  BRA `(.L_x_10426) ;  /* 0x0000000400647947 */ /* 0x000fec0003800000 */
.L_x_10425:
        /* <DEDUP_REMOVED lines=12> */
.L_x_10428:
[----:B------:R-:W-:-:S07]  /*67c0*/  MOV R120, R156 ;  /* 0x0000009c00787202 */ /* 0x000fce0000000f00 */
.L_x_10429:
[----:B------:R-:W-:Y:S05]  /*67d0*/  BSYNC B1 ;  /* 0x0000000000017941 */ /* 0x000fea0003800000 */
.L_x_10427:
        /* <DEDUP_REMOVED lines=16> */
.L_x_10433:
[----:B------:R-:W-:Y:S05]  /*68e0*/  BSYNC B2 ;  /* 0x0000000000027941 */ /* 0x000fea0003800000 */
.L_x_10432:
        /* <DEDUP_REMOVED lines=44> */
.L_x_10431:
[----:B------:R-:W-:Y:S05]  /*6bb0*/  BSYNC B1 ;  /* 0x0000000000017941 */ /* 0x000fea0003800000 */
.L_x_10430:
        /* <DEDUP_REMOVED lines=9> */
[----:B--2---:R-:W-:Y:S02]  /*6c50*/  FSEL R163, R111, RZ, !P3 ;  /* 0x000000ff6fa37208 */ /* 0x004fe40005800000 */
[----:B------:R-:W-:-:S03]  /*6c60*/  SEL R153, RZ, 0x1, P3 ;  /* 0x00000001ff997807 */ /* 0x000fc60001800000 */
[----:B------:R-:W-:-:S04]  /*6c70*/  FMUL.FTZ R163, R163, R110 ;  /* 0x0000006ea3a37220 */ /* 0x000fc80000410000 */
[----:B------:R-:W-:-:S07]  /*6c80*/  @P0 FADD.FTZ R163, R120, R163 ;  /* 0x000000a378a30221 */ /* 0x000fce0000010000 */
.L_x_10426:
[----:B------:R-:W-:Y:S05]  /*6c90*/  BSYNC B0 ;  /* 0x0000000000007941 */ /* 0x000fea0003800000 */
.L_x_10424:
        /* <DEDUP_REMOVED lines=8> */
.L_x_10435:
        /* <DEDUP_REMOVED lines=12> */
.L_x_10438:
[----:B------:R-:W-:-:S07]  /*6de0*/  IMAD.MOV.U32 R122, RZ, RZ, R156 ;  /* 0x000000ffff7a7224 */ /* 0x000fce00078e009c */
.L_x_10439:
[----:B------:R-:W-:Y:S05]  /*6df0*/  BSYNC B1 ;  /* 0x0000000000017941 */ /* 0x000fea0003800000 */
.L_x_10437:
        /* <DEDUP_REMOVED lines=16> */
.L_x_10443:
[----:B------:R-:W-:Y:S05]  /*6f00*/  BSYNC B2 ;  /* 0x0000000000027941 */ /* 0x000fea0003800000 */
.L_x_10442:
        /* <DEDUP_REMOVED lines=43> */
.L_x_10441:
[----:B------:R-:W-:Y:S05]  /*71c0*/  BSYNC B1 ;  /* 0x0000000000017941 */ /* 0x000fea0003800000 */
.L_x_10440:
        /* <DEDUP_REMOVED lines=13> */
.L_x_10436:
[----:B------:R-:W-:Y:S05]  /*72a0*/  BSYNC B0 ;  /* 0x0000000000007941 */ /* 0x000fea0003800000 */
.L_x_10434:
[----:B------:R-:W-:Y:S01]  /*72b0*/  IMAD.WIDE.U32 R180, R181, 0x10, R124 ;  /* 0x00000010b5b47825 */ /* 0x000fe200078e007c */
[----:B------:R-:W-:Y:S01]  /*72c0*/  F2FP.F16.F32.PACK_AB R111, R161, R163 ;  /* 0x000000a3a16f723e */ /* 0x000fe200000000ff */
[----:B------:R-:W0:Y:S01]  /*72d0*/  @P1 LDC.64 R178, c[0x0][0x220] ;  /* 0x00008800ffb21b82 */ /* 0x000e220000000a00 */
[----:B------:R-:W-:Y:S01]  /*72e0*/  F2FP.F16.F32.PACK_AB R110, R165, R167 ;  /* 0x000000a7a56e723e */ /* 0x000fe200000000ff */
[----:B------:R-:W-:Y:S01]  /*72f0*/  VIADD R197, R245, 0x100 ;  /* 0x00000100f5c57836 */ /* 0x000fe20000000000 */
[----:B------:R-:W-:Y:S01]  /*7300*/  F2FP.F16.F32.PACK_AB R109, R171, R173 ;  /* 0x000000adab6d723e */ /* 0x000fe200000000ff */
[----:B------:R-:W-:Y:S01]  /*7310*/  BSSY B0, `(.L_x_10444) ;  /* 0x000001c000007945 */ /* 0x000fe20003800000 */
[----:B------:R-:W-:Y:S02]  /*7320*/  F2FP.F16.F32.PACK_AB R108, R175, R177 ;  /* 0x000000b1af6c723e */ /* 0x000fe400000000ff */
        /* <DEDUP_REMOVED lines=26> */
.L_x_10445:
[----:B------:R-:W-:Y:S05]  /*74d0*/  BSYNC B0 ;  /* 0x0000000000007941 */ /* 0x000fea0003800000 */
.L_x_10444:
        /* <DEDUP_REMOVED lines=8> */
[----:B-----5:R-:W-:Y:S01]  /*7560*/  HADD2.F32 R193, -RZ, R100.H0_H0 ;  /* 0x20000064ffc17230 */ /* 0x020fe20000004100 */
[----:B------:R-:W-:Y:S06]  /*7570*/  BRA `(.L_x_10448) ;  /* 0x0000000400647947 */ /* 0x000fec0003800000 */
.L_x_10447:
        /* <DEDUP_REMOVED lines=12> */
.L_x_10450:
[----:B------:R-:W-:-:S07]  /*7640*/  IMAD.MOV.U32 R122, RZ, RZ, R156 ;  /* 0x000000ffff7a7224 */ /* 0x000fce00078e009c */
.L_x_10451:
[----:B------:R-:W-:Y:S05]  /*7650*/  BSYNC B1 ;  /* 0x0000000000017941 */ /* 0x000fea0003800000 */
.L_x_10449:
        /* <DEDUP_REMOVED lines=16> */
.L_x_10455:
[----:B------:R-:W-:Y:S05]  /*7760*/  BSYNC B2 ;  /* 0x0000000000027941 */ /* 0x000fea0003800000 */
.L_x_10454:
        /* <DEDUP_REMOVED lines=44> */
.L_x_10453:
[----:B------:R-:W-:Y:S05]  /*7a30*/  BSYNC B1 ;  /* 0x0000000000017941 */ /* 0x000fea0003800000 */
.L_x_10452:
        /* <DEDUP_REMOVED lines=13> */
.L_x_10448:
[----:B------:R-:W-:Y:S05]  /*7b10*/  BSYNC B0 ;  /* 0x0000000000007941 */ /* 0x000fea0003800000 */
.L_x_10446:
        /* <DEDUP_REMOVED lines=8> */
.L_x_10457:
        /* <DEDUP_REMOVED lines=12> */
.L_x_10460:
[----:B------:R-:W-:-:S07]  /*7c60*/  MOV R120, R156 ;  /* 0x0000009c00787202 */ /* 0x000fce0000000f00 */
.L_x_10461:
[----:B------:R-:W-:Y:S05]  /*7c70*/  BSYNC B1 ;  /* 0x0000000000017941 */ /* 0x000fea0003800000 */
.L_x_10459:
        /* <DEDUP_REMOVED lines=16> */
.L_x_10465:
[----:B------:R-:W-:Y:S05]  /*7d80*/  BSYNC B2 ;  /* 0x0000000000027941 */ /* 0x000fea0003800000 */
.L_x_10464:
        /* <DEDUP_REMOVED lines=44> */
.L_x_10463:
[----:B------:R-:W-:Y:S05]  /*8050*/  BSYNC B1 ;  /* 0x0000000000017941 */ /* 0x000fea0003800000 */
.L_x_10462:
        /* <DEDUP_REMOVED lines=13> */
.L_x_10458:
[----:B------:R-:W-:Y:S05]  /*8130*/  BSYNC B0 ;  /* 0x0000000000007941 */ /* 0x000fea0003800000 */
.L_x_10456:
        /* <DEDUP_REMOVED lines=8> */
.L_x_10467:
        /* <DEDUP_REMOVED lines=12> */
.L_x_10470:
[----:B------:R-:W-:-:S07]  /*8280*/  MOV R120, R156 ;  /* 0x0000009c00787202 */ /* 0x000fce0000000f00 */
.L_x_10471:
[----:B------:R-:W-:Y:S05]  /*8290*/  BSYNC B1 ;  /* 0x0000000000017941 */ /* 0x000fea0003800000 */
.L_x_10469:
        /* <DEDUP_REMOVED lines=16> */
.L_x_10475:
[----:B------:R-:W-:Y:S05]  /*83a0*/  BSYNC B2 ;  /* 0x0000000000027941 */ /* 0x000fea0003800000 */
.L_x_10474:
        /* <DEDUP_REMOVED lines=44> */
.L_x_10473:
[----:B------:R-:W-:Y:S05]  /*8670*/  BSYNC B1 ;  /* 0x0000000000017941 */ /* 0x000fea0003800000 */
.L_x_10472:
        /* <DEDUP_REMOVED lines=13> */
.L_x_10468:
[----:B------:R-:W-:Y:S05]  /*8750*/  BSYNC B0 ;  /* 0x0000000000007941 */ /* 0x000fea0003800000 */
.L_x_10466:
        /* <DEDUP_REMOVED lines=8> */
.L_x_10477:
        /* <DEDUP_REMOVED lines=12> */
.L_x_10480:
[----:B------:R-:W-:-:S07]  /*88a0*/  IMAD.MOV.U32 R120, RZ, RZ, R156 ;  /* 0x000000ffff787224 */ /* 0x000fce00078e009c */
.L_x_10481:
[----:B------:R-:W-:Y:S05]  /*88b0*/  BSYNC B1 ;  /* 0x0000000000017941 */ /* 0x000fea0003800000 */
.L_x_10479:
        /* <DEDUP_REMOVED lines=16> */
.L_x_10485:
[----:B------:R-:W-:Y:S05]  /*89c0*/  BSYNC B2 ;  /* 0x0000000000027941 */ /* 0x000fea0003800000 */
.L_x_10484:
        /* <DEDUP_REMOVED lines=44> */
.L_x_10483:
[----:B------:R-:W-:Y:S05]  /*8c90*/  BSYNC B1 ;  /* 0x0000000000017941 */ /* 0x000fea0003800000 */
.L_x_10482:
        /* <DEDUP_REMOVED lines=13> */
.L_x_10478:
[----:B------:R-:W-:Y:S05]  /*8d70*/  BSYNC B0 ;  /* 0x0000000000007941 */ /* 0x000fea0003800000 */
.L_x_10476:
        /* <DEDUP_REMOVED lines=8> */
.L_x_10487:
        /* <DEDUP_REMOVED lines=12> */
.L_x_10490:
[----:B------:R-:W-:-:S07]  /*8ec0*/  MOV R120, R156 ;  /* 0x0000009c00787202 */ /* 0x000fce0000000f00 */
.L_x_10491:
[----:B------:R-:W-:Y:S05]  /*8ed0*/  BSYNC B1 ;  /* 0x0000000000017941 */ /* 0x000fea0003800000 */
.L_x_10489:
        /* <DEDUP_REMOVED lines=16> */
.L_x_10495:
[----:B------:R-:W-:Y:S05]  /*8fe0*/  BSYNC B2 ;  /* 0x0000000000027941 */ /* 0x000fea0003800000 */
.L_x_10494:
        /* <DEDUP_REMOVED lines=44> */
.L_x_10493:
[----:B------:R-:W-:Y:S05]  /*92b0*/  BSYNC B1 ;  /* 0x0000000000017941 */ /* 0x000fea0003800000 */
.L_x_10492:
        /* <DEDUP_REMOVED lines=13> */
.L_x_10488:
[----:B------:R-:W-:Y:S05]  /*9390*/  BSYNC B0 ;  /* 0x0000000000007941 */ /* 0x000fea0003800000 */
.L_x_10486:
        /* <DEDUP_REMOVED lines=8> */
.L_x_10497:
        /* <DEDUP_REMOVED lines=12> */
.L_x_10500:
[----:B------:R-:W-:-:S07]  /*94e0*/  MOV R120, R156 ;  /* 0x0000009c00787202 */ /* 0x000fce0000000f00 */
.L_x_10501:
[----:B------:R-:W-:Y:S05]  /*94f0*/  BSYNC B1 ;  /* 0x0000000000017941 */ /* 0x000fea0003800000 */
.L_x_10499:
        /* <DEDUP_REMOVED lines=16> */
.L_x_10505:
[----:B------:R-:W-:Y:S05]  /*9600*/  BSYNC B2 ;  /* 0x0000000000027941 */ /* 0x000fea0003800000 */
.L_x_10504:
        /* <DEDUP_REMOVED lines=44> */
.L_x_10503:
[----:B------:R-:W-:Y:S05]  /*98d0*/  BSYNC B1 ;  /* 0x0000000000017941 */ /* 0x000fea0003800000 */
.L_x_10502:
        /* <DEDUP_REMOVED lines=13> */
.L_x_10498:
[----:B------:R-:W-:Y:S05]  /*99b0*/  BSYNC B0 ;  /* 0x0000000000007941 */ /* 0x000fea0003800000 */
.L_x_10496:
        /* <DEDUP_REMOVED lines=8> */
.L_x_10507:
        /* <DEDUP_REMOVED lines=12> */
.L_x_10510:
[----:B------:R-:W-:-:S07]  /*9b00*/  IMAD.MOV.U32 R120, RZ, RZ, R156 ;  /* 0x000000ffff787224 */ /* 0x000fce00078e009c */
.L_x_10511:
[----:B------:R-:W-:Y:S05]  /*9b10*/  BSYNC B1 ;  /* 0x0000000000017941 */ /* 0x000fea0003800000 */
.L_x_10509:
        /* <DEDUP_REMOVED lines=16> */
.L_x_10515:
[----:B------:R-:W-:Y:S05]  /*9c20*/  BSYNC B2 ;  /* 0x0000000000027941 */ /* 0x000fea0003800000 */
.L_x_10514:
        /* <DEDUP_REMOVED lines=44> */
.L_x_10513:
[----:B------:R-:W-:Y:S05]  /*9ef0*/  BSYNC B1 ;  /* 0x0000000000017941 */ /* 0x000fea0003800000 */
.L_x_10512:
        /* <DEDUP_REMOVED lines=13> */
.L_x_10508:
[----:B------:R-:W-:Y:S05]  /*9fd0*/  BSYNC B0 ;  /* 0x0000000000007941 */ /* 0x000fea0003800000 */
.L_x_10506:
[----:B------:R-:W-:Y:S04]  /*9fe0*/  BSSY B0, `(.L_x_10516) ;  /* 0x0000060000007945 */ /* 0x000fe80003800000 */
[----:B------:R-:W-:Y:S05]  /*9ff0*/  @P2 BRA `(.L_x_10517) ;  /* 0x0000000000182947 */ /* 0x000fea0003800000 */
[----:B-1----:R-:W-:Y:S01]  /*a000*/  IMAD.MOV.U32 R179, RZ, RZ, RZ ;  /* 0x000000ffffb37224 */ /* 0x002fe200078e00ff */
[----:B------:R-:W-:Y:S01]  /*a010*/  MOV R120, R108 ;  /* 0x0000006c00787202 */ /* 0x000fe20000000f00 */
[----:B------:R-:W-:Y:S06]  /*a020*/  @!P0 BRA `(.L_x_10518) ;  /* 0x00000004006c8947 */ /* 0x000fec0003800000 */
[----:B------:R-:W-:Y:S01]  /*a030*/  MOV R120, R108 ;  /* 0x0000006c00787202 */ /* 0x000fe20000000f00 */
[----:B-----5:R-:W-:Y:S01]  /*a040*/  HADD2.F32 R179, -RZ, R103.H1_H1 ;  /* 0x30000067ffb37230 */ /* 0x020fe20000004100 */
[----:B------:R-:W-:Y:S06]  /*a050*/  BRA `(.L_x_10518) ;  /* 0x0000000400607947 */ /* 0x000fec0003800000 */
.L_x_10517:
        /* <DEDUP_REMOVED lines=12> */
.L_x_10520:
[----:B------:R-:W-:-:S07]  /*a120*/  MOV R122, R156 ;  /* 0x0000009c007a7202 */ /* 0x000fce0000000f00 */
.L_x_10521:
[----:B------:R-:W-:Y:S05]  /*a130*/  BSYNC B1 ;  /* 0x0000000000017941 */ /* 0x000fea0003800000 */
.L_x_10519:
        /* <DEDUP_REMOVED lines=16> */
.L_x_10525:
[----:B------:R-:W-:Y:S05]  /*a240*/  BSYNC B2 ;  /* 0x0000000000027941 */ /* 0x000fea0003800000 */
.L_x_10524:
        /* <DEDUP_REMOVED lines=42> */
[----:B------:R-:W-:-:S07]  /*a4f0*/  LOP3.LUT R155, R109, UR35, R110, 0x96, !PT ;  /* 0x000000236d9b7c12 */ /* 0x000fce000f8e966e */
.L_x_10523:
[----:B------:R-:W-:Y:S05]  /*a500*/  BSYNC B1 ;  /* 0x0000000000017941 */ /* 0x000fea0003800000 */
.L_x_10522:
        /* <DEDUP_REMOVED lines=8> */
[----:B-1----:R-:W-:Y:S01]  /*a590*/  FSEL R179, R110, RZ, !P3 ;  /* 0x000000ff6eb37208 */ /* 0x002fe20005800000 */
[----:B------:R-:W-:Y:S01]  /*a5a0*/  @P0 HADD2.F32 R110, -RZ, R103.H1_H1 ;  /* 0x30000067ff6e0230 */ /* 0x000fe20000004100 */
[----:B------:R-:W-:-:S03]  /*a5b0*/  SEL R157, RZ, 0x1, P3 ;  /* 0x00000001ff9d7807 */ /* 0x000fc60001800000 */
[----:B------:R-:W-:-:S04]  /*a5c0*/  FMUL.FTZ R179, R179, R108 ;  /* 0x0000006cb3b37220 */ /* 0x000fc80000410000 */
[----:B------:R-:W-:-:S07]  /*a5d0*/  @P0 FADD.FTZ R179, R110, R179 ;  /* 0x000000b36eb30221 */ /* 0x000fce0000010000 */
.L_x_10518:
[----:B------:R-:W-:Y:S05]  /*a5e0*/  BSYNC B0 ;  /* 0x0000000000007941 */ /* 0x000fea0003800000 */
.L_x_10516:
        /* <DEDUP_REMOVED lines=34> */
.L_x_10527:
[----:B------:R-:W-:Y:S05]  /*a810*/  BSYNC B0 ;  /* 0x0000000000007941 */ /* 0x000fea0003800000 */
.L_x_10526:
[----:B-----5:R1:W5:Y:S04]  /*a820*/  @P1 LDG.E.128 R104, desc[UR4][R194.64] ;  /* 0x00000004c2681981 */ /* 0x020368000c1e1d00 */
[----:B------:R1:W5:Y:S01]  /*a830*/  @P0 LDG.E.128 R100, desc[UR4][R168.64] ;  /* 0x00000004a8640981 */ /* 0x000362000c1e1d00 */
[----:B------:R-:W-:Y:S04]  /*a840*/  BSSY B0, `(.L_x_10528) ;  /* 0x0000061000007945 */ /* 0x000fe80003800000 */
[----:B------:R-:W-:Y:S05]  /*a850*/  @P2 BRA `(.L_x_10529) ;  /* 0x0000000000182947 */ /* 0x000fea0003800000 */
[----:B------:R-:W-:Y:S01]  /*a860*/  IMAD.MOV.U32 R209, RZ, RZ, RZ ;  /* 0x000000ffffd17224 */ /* 0x000fe200078e00ff */
[----:B0-----:R-:W-:Y:S01]  /*a870*/  MOV R108, R120 ;  /* 0x00000078006c7202 */ /* 0x001fe20000000f00 */
[----:B------:R-:W-:Y:S06]  /*a880*/  @!P0 BRA `(.L_x_10530) ;  /* 0x0000000400708947 */ /* 0x000fec0003800000 */
[----:B------:R-:W-:Y:S01]  /*a890*/  MOV R108, R120 ;  /* 0x00000078006c7202 */ /* 0x000fe20000000f00 */
[----:B-----5:R-:W-:Y:S01]  /*a8a0*/  HADD2.F32 R209, -RZ, R100.H0_H0 ;  /* 0x20000064ffd17230 */ /* 0x020fe20000004100 */
[----:B------:R-:W-:Y:S06]  /*a8b0*/  BRA `(.L_x_10530) ;  /* 0x0000000400647947 */ /* 0x000fec0003800000 */
.L_x_10529:
[C---:B------:R-:W-:Y:S01]  /*a8c0*/  ISETP.NE.AND P3, PT, R120.reuse, 0x1, PT ;  /* 0x000000017800780c */ /* 0x040fe20003f65270 */
[----:B------:R-:W-:Y:S01]  /*a8d0*/  BSSY B1, `(.L_x_10531) ;  /* 0x000000c000017945 */ /* 0x000fe20003800000 */
[----:B0-----:R-:W-:-:S11]  /*a8e0*/  VIADD R108, R120, 0x1 ;  /* 0x00000001786c7836 */ /* 0x001fd60000000000 */
        /* <DEDUP_REMOVED lines=9> */
.L_x_10532:
[----:B------:R-:W-:-:S07]  /*a980*/  MOV R122, R156 ;  /* 0x0000009c007a7202 */ /* 0x000fce0000000f00 */
.L_x_10533:
[----:B------:R-:W-:Y:S05]  /*a990*/  BSYNC B1 ;  /* 0x0000000000017941 */ /* 0x000fea0003800000 */
.L_x_10531:
        /* <DEDUP_REMOVED lines=16> */
.L_x_10537:
[----:B------:R-:W-:Y:S05]  /*aaa0*/  BSYNC B2 ;  /* 0x0000000000027941 */ /* 0x000fea0003800000 */
.L_x_10536:
        /* <DEDUP_REMOVED lines=44> */
.L_x_10535:
[----:B------:R-:W-:Y:S05]  /*ad70*/  BSYNC B1 ;  /* 0x0000000000017941 */ /* 0x000fea0003800000 */
.L_x_10534:
        /* <DEDUP_REMOVED lines=13> */
.L_x_10530:
[----:B------:R-:W-:Y:S05]  /*ae50*/  BSYNC B0 ;  /* 0x0000000000007941 */ /* 0x000fea0003800000 */
.L_x_10528:
        /* <DEDUP_REMOVED lines=8> */
.L_x_10539:
        /* <DEDUP_REMOVED lines=12> */
.L_x_10542:
[----:B------:R-:W-:-:S07]  /*afa0*/  MOV R120, R156 ;  /* 0x0000009c00787202 */ /* 0x000fce0000000f00 */
.L_x_10543:
[----:B------:R-:W-:Y:S05]  /*afb0*/  BSYNC B1 ;  /* 0x0000000000017941 */ /* 0x000fea0003800000 */
.L_x_10541:
        /* <DEDUP_REMOVED lines=16> */
.L_x_10547:
[----:B------:R-:W-:Y:S05]  /*b0c0*/  BSYNC B2 ;  /* 0x0000000000027941 */ /* 0x000fea0003800000 */
.L_x_10546:
        /* <DEDUP_REMOVED lines=44> */
.L_x_10545:
[----:B------:R-:W-:Y:S05]  /*b390*/  BSYNC B1 ;  /* 0x0000000000017941 */ /* 0x000fea0003800000 */
.L_x_10544:
        /* <DEDUP_REMOVED lines=13> */
.L_x_10540:
[----:B------:R-:W-:Y:S05]  /*b470*/  BSYNC B0 ;  /* 0x0000000000007941 */ /* 0x000fea0003800000 */
.L_x_10538:
        /* <DEDUP_REMOVED lines=8> */
.L_x_10549:
        /* <DEDUP_REMOVED lines=12> */
.L_x_10552:
[----:B------:R-:W-:-:S07]  /*b5c0*/  IMAD.MOV.U32 R120, RZ, RZ, R156 ;  /* 0x000000ffff787224 */ /* 0x000fce00078e009c */
.L_x_10553:
[----:B------:R-:W-:Y:S05]  /*b5d0*/  BSYNC B1 ;  /* 0x0000000000017941 */ /* 0x000fea0003800000 */
.L_x_10551:
        /* <DEDUP_REMOVED lines=16> */
.L_x_10557:
[----:B------:R-:W-:Y:S05]  /*b6e0*/  BSYNC B2 ;  /* 0x0000000000027941 */ /* 0x000fea0003800000 */
.L_x_10556:
        /* <DEDUP_REMOVED lines=44> */
.L_x_10555:
[----:B------:R-:W-:Y:S05]  /*b9b0*/  BSYNC B1 ;  /* 0x0000000000017941 */ /* 0x000fea0003800000 */
.L_x_10554:
        /* <DEDUP_REMOVED lines=13> */
.L_x_10550:
[----:B------:R-:W-:Y:S05]  /*ba90*/  BSYNC B0 ;  /* 0x0000000000007941 */ /* 0x000fea0003800000 */
.L_x_10548:
        /* <DEDUP_REMOVED lines=8> */
.L_x_10559:
        /* <DEDUP_REMOVED lines=12> */
.L_x_10562:
[----:B------:R-:W-:-:S07]  /*bbe0*/  MOV R120, R156 ;  /* 0x0000009c00787202 */ /* 0x000fce0000000f00 */
.L_x_10563:
[----:B------:R-:W-:Y:S05]  /*bbf0*/  BSYNC B1 ;  /* 0x0000000000017941 */ /* 0x000fea0003800000 */
.L_x_10561:
        /* <DEDUP_REMOVED lines=16> */
.L_x_10567:
[----:B------:R-:W-:Y:S05]  /*bd00*/  BSYNC B2 ;  /* 0x0000000000027941 */ /* 0x000fea0003800000 */
.L_x_10566:
        /* <DEDUP_REMOVED lines=44> */
.L_x_10565:
[----:B------:R-:W-:Y:S05]  /*bfd0*/  BSYNC B1 ;  /* 0x0000000000017941 */ /* 0x000fea0003800000 */
.L_x_10564:
        /* <DEDUP_REMOVED lines=13> */
.L_x_10560:
[----:B------:R-:W-:Y:S05]  /*c0b0*/  BSYNC B0 ;  /* 0x0000000000007941 */ /* 0x000fea0003800000 */
.L_x_10558:
        /* <DEDUP_REMOVED lines=8> */
.L_x_10569:
        /* <DEDUP_REMOVED lines=12> */
.L_x_10572:
[----:B------:R-:W-:-:S07]  /*c200*/  MOV R120, R156 ;  /* 0x0000009c00787202 */ /* 0x000fce0000000f00 */
.L_x_10573:
[----:B------:R-:W-:Y:S05]  /*c210*/  BSYNC B1 ;  /* 0x0000000000017941 */ /* 0x000fea0003800000 */
.L_x_10571:
        /* <DEDUP_REMOVED lines=16> */
.L_x_10577:
[----:B------:R-:W-:Y:S05]  /*c320*/  BSYNC B2 ;  /* 0x0000000000027941 */ /* 0x000fea0003800000 */
.L_x_10576:
        /* <DEDUP_REMOVED lines=44> */
.L_x_10575:
[----:B------:R-:W-:Y:S05]  /*c5f0*/  BSYNC B1 ;  /* 0x0000000000017941 */ /* 0x000fea0003800000 */
.L_x_10574:
        /* <DEDUP_REMOVED lines=13> */
.L_x_10570:
[----:B------:R-:W-:Y:S05]  /*c6d0*/  BSYNC B0 ;  /* 0x0000000000007941 */ /* 0x000fea0003800000 */
.L_x_10568:
        /* <DEDUP_REMOVED lines=8> */
.L_x_10579:
        /* <DEDUP_REMOVED lines=12> */
.L_x_10582:
[----:B------:R-:W-:-:S07]  /*c820*/  IMAD.MOV.U32 R120, RZ, RZ, R156 ;  /* 0x000000ffff787224 */ /* 0x000fce00078e009c */
.L_x_10583:
[----:B------:R-:W-:Y:S05]  /*c830*/  BSYNC B1 ;  /* 0x0000000000017941 */ /* 0x000fea0003800000 */
.L_x_10581:
        /* <DEDUP_REMOVED lines=16> */
.L_x_10587:
[----:B------:R-:W-:Y:S05]  /*c940*/  BSYNC B2 ;  /* 0x0000000000027941 */ /* 0x000fea0003800000 */
.L_x_10586:
        /* <DEDUP_REMOVED lines=44> */
.L_x_10585:
[----:B------:R-:W-:Y:S05]  /*cc10*/  BSYNC B1 ;  /* 0x0000000000017941 */ /* 0x000fea0003800000 */
.L_x_10584:
        /* <DEDUP_REMOVED lines=13> */
.L_x_10580:
[----:B------:R-:W-:Y:S05]  /*ccf0*/  BSYNC B0 ;  /* 0x0000000000007941 */ /* 0x000fea0003800000 */
.L_x_10578:
        /* <DEDUP_REMOVED lines=8> */
.L_x_10589:
        /* <DEDUP_REMOVED lines=12> */
.L_x_10592:
[----:B------:R-:W-:-:S07]  /*ce40*/  MOV R120, R156 ;  /* 0x0000009c00787202 */ /* 0x000fce0000000f00 */
.L_x_10593:
[----:B------:R-:W-:Y:S05]  /*ce50*/  BSYNC B1 ;  /* 0x0000000000017941 */ /* 0x000fea0003800000 */
.L_x_10591:
        /* <DEDUP_REMOVED lines=16> */
.L_x_10597:
[----:B------:R-:W-:Y:S05]  /*cf60*/  BSYNC B2 ;  /* 0x0000000000027941 */ /* 0x000fea0003800000 */
.L_x_10596:
        /* <DEDUP_REMOVED lines=44> */
.L_x_10595:
[----:B------:R-:W-:Y:S05]  /*d230*/  BSYNC B1 ;  /* 0x0000000000017941 */ /* 0x000fea0003800000 */
.L_x_10594:
        /* <DEDUP_REMOVED lines=13> */
.L_x_10590:
[----:B------:R-:W-:Y:S05]  /*d310*/  BSYNC B0 ;  /* 0x0000000000007941 */ /* 0x000fea0003800000 */
.L_x_10588:
        /* <DEDUP_REMOVED lines=8> */
.L_x_10599:
        /* <DEDUP_REMOVED lines=12> */
.L_x_10602:
[----:B------:R-:W-:-:S07]  /*d460*/  MOV R122, R156 ;  /* 0x0000009c007a7202 */ /* 0x000fce0000000f00 */
.L_x_10603:
[----:B------:R-:W-:Y:S05]  /*d470*/  BSYNC B1 ;  /* 0x0000000000017941 */ /* 0x000fea0003800000 */
.L_x_10601:
        /* <DEDUP_REMOVED lines=16> */
.L_x_10607:
[----:B------:R-:W-:Y:S05]  /*d580*/  BSYNC B2 ;  /* 0x0000000000027941 */ /* 0x000fea0003800000 */
.L_x_10606:
        /* <DEDUP_REMOVED lines=43> */
.L_x_10605:
[----:B------:R-:W-:Y:S05]  /*d840*/  BSYNC B1 ;  /* 0x0000000000017941 */ /* 0x000fea0003800000 */
.L_x_10604:
        /* <DEDUP_REMOVED lines=13> */
.L_x_10600:
[----:B------:R-:W-:Y:S05]  /*d920*/  BSYNC B0 ;  /* 0x0000000000007941 */ /* 0x000fea0003800000 */
.L_x_10598:
        /* <DEDUP_REMOVED lines=34> */
.L_x_10609:
[----:B------:R-:W-:Y:S05]  /*db50*/  BSYNC B0 ;  /* 0x0000000000007941 */ /* 0x000fea0003800000 */
.L_x_10608:
        /* <DEDUP_REMOVED lines=10> */
.L_x_10611:
        /* <DEDUP_REMOVED lines=12> */
.L_x_10614:
[----:B------:R-:W-:-:S07]  /*dcc0*/  MOV R122, R156 ;  /* 0x0000009c007a7202 */ /* 0x000fce0000000f00 */
.L_x_10615:
[----:B------:R-:W-:Y:S05]  /*dcd0*/  BSYNC B1 ;  /* 0x0000000000017941 */ /* 0x000fea0003800000 */
.L_x_10613:
        /* <DEDUP_REMOVED lines=16> */
.L_x_10619:
[----:B------:R-:W-:Y:S05]  /*dde0*/  BSYNC B2 ;  /* 0x0000000000027941 */ /* 0x000fea0003800000 */
.L_x_10618:
        /* <DEDUP_REMOVED lines=44> */
.L_x_10617:
[----:B------:R-:W-:Y:S05]  /*e0b0*/  BSYNC B1 ;  /* 0x0000000000017941 */ /* 0x000fea0003800000 */
.L_x_10616:
        /* <DEDUP_REMOVED lines=9> */
[----:B-1----:R-:W-:Y:S02]  /*e150*/  FSEL R211, R111, RZ, !P3 ;  /* 0x000000ff6fd37208 */ /* 0x002fe40005800000 */
[----:B------:R-:W-:-:S03]  /*e160*/  SEL R147, RZ, 0x1, P3 ;  /* 0x00000001ff937807 */ /* 0x000fc60001800000 */
[----:B------:R-:W-:-:S04]  /*e170*/  FMUL.FTZ R211, R211, R110 ;  /* 0x0000006ed3d37220 */ /* 0x000fc80000410000 */
[----:B------:R-:W-:-:S07]  /*e180*/  @P0 FADD.FTZ R211, R120, R211 ;  /* 0x000000d378d30221 */ /* 0x000fce0000010000 */
.L_x_10612:
[----:B------:R-:W-:Y:S05]  /*e190*/  BSYNC B0 ;  /* 0x0000000000007941 */ /* 0x000fea0003800000 */
.L_x_10610:
        /* <DEDUP_REMOVED lines=8> */
.L_x_10621:
        /* <DEDUP_REMOVED lines=12> */
.L_x_10624:
[----:B------:R-:W-:-:S07]  /*e2e0*/  IMAD.MOV.U32 R120, RZ, RZ, R156 ;  /* 0x000000ffff787224 */ /* 0x000fce00078e009c */
.L_x_10625:
[----:B------:R-:W-:Y:S05]  /*e2f0*/  BSYNC B1 ;  /* 0x0000000000017941 */ /* 0x000fea0003800000 */
.L_x_10623:
        /* <DEDUP_REMOVED lines=16> */
.L_x_10629:
[----:B------:R-:W-:Y:S05]  /*e400*/  BSYNC B2 ;  /* 0x0000000000027941 */ /* 0x000fea0003800000 */
.L_x_10628:
        /* <DEDUP_REMOVED lines=44> */
.L_x_10627:
[----:B------:R-:W-:Y:S05]  /*e6d0*/  BSYNC B1 ;  /* 0x0000000000017941 */ /* 0x000fea0003800000 */
.L_x_10626:
        /* <DEDUP_REMOVED lines=13> */
.L_x_10622:
[----:B------:R-:W-:Y:S05]  /*e7b0*/  BSYNC B0 ;  /* 0x0000000000007941 */ /* 0x000fea0003800000 */
.L_x_10620:
        /* <DEDUP_REMOVED lines=8> */
.L_x_10631:
        /* <DEDUP_REMOVED lines=12> */
.L_x_10634:
[----:B------:R-:W-:-:S07]  /*e900*/  MOV R120, R156 ;  /* 0x0000009c00787202 */ /* 0x000fce0000000f00 */
.L_x_10635:
[----:B------:R-:W-:Y:S05]  /*e910*/  BSYNC B1 ;  /* 0x0000000000017941 */ /* 0x000fea0003800000 */
.L_x_10633:
        /* <DEDUP_REMOVED lines=16> */
.L_x_10639:
[----:B------:R-:W-:Y:S05]  /*ea20*/  BSYNC B2 ;  /* 0x0000000000027941 */ /* 0x000fea0003800000 */
.L_x_10638:
        /* <DEDUP_REMOVED lines=44> */
.L_x_10637:
[----:B------:R-:W-:Y:S05]  /*ecf0*/  BSYNC B1 ;  /* 0x0000000000017941 */ /* 0x000fea0003800000 */
.L_x_10636:
        /* <DEDUP_REMOVED lines=13> */
.L_x_10632:
[----:B------:R-:W-:Y:S05]  /*edd0*/  BSYNC B0 ;  /* 0x0000000000007941 */ /* 0x000fea0003800000 */
.L_x_10630:
        /* <DEDUP_REMOVED lines=8> */
.L_x_10641:
        /* <DEDUP_REMOVED lines=12> */
.L_x_10644:
[----:B------:R-:W-:-:S07]  /*ef20*/  MOV R120, R156 ;  /* 0x0000009c00787202 */ /* 0x000fce0000000f00 */
.L_x_10645:
[----:B------:R-:W-:Y:S05]  /*ef30*/  BSYNC B1 ;  /* 0x0000000000017941 */ /* 0x000fea0003800000 */
.L_x_10643:
        /* <DEDUP_REMOVED lines=16> */
.L_x_10649:
[----:B------:R-:W-:Y:S05]  /*f040*/  BSYNC B2 ;  /* 0x0000000000027941 */ /* 0x000fea0003800000 */
.L_x_10648:
        /* <DEDUP_REMOVED lines=44> */
.L_x_10647:
[----:B------:R-:W-:Y:S05]  /*f310*/  BSYNC B1 ;  /* 0x0000000000017941 */ /* 0x000fea0003800000 */
.L_x_10646:
        /* <DEDUP_REMOVED lines=13> */
.L_x_10642:
[----:B------:R-:W-:Y:S05]  /*f3f0*/  BSYNC B0 ;  /* 0x0000000000007941 */ /* 0x000fea0003800000 */
.L_x_10640:
        /* <DEDUP_REMOVED lines=8> */
.L_x_10651:
        /* <DEDUP_REMOVED lines=12> */
.L_x_10654:
[----:B------:R-:W-:-:S07]  /*f540*/  MOV R120, R156 ;  /* 0x0000009c00787202 */ /* 0x000fce0000000f00 */
.L_x_10655:
[----:B------:R-:W-:Y:S05]  /*f550*/  BSYNC B1 ;  /* 0x0000000000017941 */ /* 0x000fea0003800000 */
.L_x_10653:
        /* <DEDUP_REMOVED lines=16> */
.L_x_10659:
[----:B------:R-:W-:Y:S05]  /*f660*/  BSYNC B2 ;  /* 0x0000000000027941 */ /* 0x000fea0003800000 */
.L_x_10658:
        /* <DEDUP_REMOVED lines=44> */
.L_x_10657:
[----:B------:R-:W-:Y:S05]  /*f930*/  BSYNC B1 ;  /* 0x0000000000017941 */ /* 0x000fea0003800000 */
.L_x_10656:
        /* <DEDUP_REMOVED lines=13> */
.L_x_10652:
[----:B------:R-:W-:Y:S05]  /*fa10*/  BSYNC B0 ;  /* 0x0000000000007941 */ /* 0x000fea0003800000 */
.L_x_10650:
[----:B------:R-:W-:Y:S04]  /*fa20*/  BSSY B0, `(.L_x_10660) ;  /* 0x0000061000007945 */ /* 0x000fe80003800000 */
[----:B------:R-:W-:Y:S05]  /*fa30*/  @P2 BRA `(.L_x_10661) ;  /* 0x0000000000182947 */ /* 0x000fea0003800000 */
[----:B------:R-:W-:Y:S01]  /*fa40*/  HFMA2.MMA R221, -RZ, RZ, 0, 0 ;  /* 0x00000000ffdd7435 */ /* 0x000fe200000001ff */
[----:B------:R-:W-:Y:S01]  /*fa50*/  IMAD.MOV.U32 R109, RZ, RZ, R108 ;  /* 0x000000ffff6d7224 */ /* 0x000fe200078e006c */
[----:B------:R-:W-:Y:S09]  /*fa60*/  @!P0 BRA `(.L_x_10662) ;  /* 0x0000000400708947 */ /* 0x000ff20003800000 */
[----:B------:R-:W-:Y:S01]  /*fa70*/  MOV R109, R108 ;  /* 0x0000006c006d7202 */ /* 0x000fe20000000f00 */
[----:B-----5:R-:W-:Y:S01]  /*fa80*/  HADD2.F32 R221, -RZ, R102.H1_H1 ;  /* 0x30000066ffdd7230 */ /* 0x020fe20000004100 */
[----:B------:R-:W-:Y:S06]  /*fa90*/  BRA `(.L_x_10662) ;  /* 0x0000000400647947 */ /* 0x000fec0003800000 */
.L_x_10661:
        /* <DEDUP_REMOVED lines=12> */
.L_x_10664:
[----:B------:R-:W-:-:S07]  /*fb60*/  MOV R120, R156 ;  /* 0x0000009c00787202 */ /* 0x000fce0000000f00 */
.L_x_10665:
[----:B------:R-:W-:Y:S05]  /*fb70*/  BSYNC B1 ;  /* 0x0000000000017941 */ /* 0x000fea0003800000 */
.L_x_10663:
        /* <DEDUP_REMOVED lines=16> */
.L_x_10669:
[----:B------:R-:W-:Y:S05]  /*fc80*/  BSYNC B2 ;  /* 0x0000000000027941 */ /* 0x000fea0003800000 */
.L_x_10668:
        /* <DEDUP_REMOVED lines=44> */
.L_x_10667:
[----:B------:R-:W-:Y:S05]  /*ff50*/  BSYNC B1 ;  /* 0x0000000000017941 */ /* 0x000fea0003800000 */
.L_x_10666:
        /* <DEDUP_REMOVED lines=13> */
.L_x_10662:
[----:B------:R-:W-:Y:S05]  /*10030*/  BSYNC B0 ;  /* 0x0000000000007941 */ /* 0x000fea0003800000 */
.L_x_10660:
        /* <DEDUP_REMOVED lines=8> */
.L_x_10671:
[C---:B------:R-:W-:Y:S01]  /*100c0*/  ISETP.NE.AND P3, PT, R109.reuse, 0x1, PT ;  /* 0x000000016d00780c */ /* 0x040fe20003f65270 */
[----:B------:R-:W-:Y:S01]  /*100d0*/  BSSY B1, `(.L_x_10673) ;  /* 0x000000c000017945 */ /* 0x000fe20003800000 */
[----:B------:R-:W-:-:S11]  /*100e0*/  IADD3 R108, R109, 0x1, RZ ;  /* 0x000000016d6c7810 */ /* 0x000fd60007ffe0ff */
        /* <DEDUP_REMOVED lines=9> */
.L_x_10674:
[----:B------:R-:W-:-:S07]  /*10180*/  MOV R120, R156 ;  /* 0x0000009c00787202 */ /* 0x000fce0000000f00 */
.L_x_10675:
[----:B------:R-:W-:Y:S05]  /*10190*/  BSYNC B1 ;  /* 0x0000000000017941 */ /* 0x000fea0003800000 */
.L_x_10673:
        /* <DEDUP_REMOVED lines=16> */
.L_x_10679:
[----:B------:R-:W-:Y:S05]  /*102a0*/  BSYNC B2 ;  /* 0x0000000000027941 */ /* 0x000fea0003800000 */
.L_x_10678:
        /* <DEDUP_REMOVED lines=42> */
[----:B------:R-:W-:Y:S01]  /*10550*/  HFMA2.MMA R108, -RZ, RZ, 0, 0 ;  /* 0x00000000ff6c7435 */ /* 0x000fe200000001ff */
[----:B------:R-:W-:-:S10]  /*10560*/  LOP3.LUT R155, R109, UR35, R110, 0x96, !PT ;  /* 0x000000236d9b7c12 */ /* 0x000fd4000f8e966e */
.L_x_10677:
[----:B------:R-:W-:Y:S05]  /*10570*/  BSYNC B1 ;  /* 0x0000000000017941 */ /* 0x000fea0003800000 */
.L_x_10676:
        /* <DEDUP_REMOVED lines=13> */
.L_x_10672:
[----:B------:R-:W-:Y:S05]  /*10650*/  BSYNC B0 ;  /* 0x0000000000007941 */ /* 0x000fea0003800000 */
.L_x_10670:
[----:B------:R-:W-:Y:S04]  /*10660*/  BSSY B0, `(.L_x_10680) ;  /* 0x0000060000007945 */ /* 0x000fe80003800000 */
[----:B------:R-:W-:Y:S05]  /*10670*/  @P2 BRA `(.L_x_10681) ;  /* 0x0000000000182947 */ /* 0x000fea0003800000 */
[----:B------:R-:W-:Y:S02]  /*10680*/  MOV R225, RZ ;  /* 0x000000ff00e17202 */ /* 0x000fe40000000f00 */
[----:B------:R-:W-:Y:S01]  /*10690*/  MOV R120, R108 ;  /* 0x0000006c00787202 */ /* 0x000fe20000000f00 */
[----:B------:R-:W-:Y:S06]  /*106a0*/  @!P0 BRA `(.L_x_10682) ;  /* 0x00000004006c8947 */ /* 0x000fec0003800000 */
[----:B------:R-:W-:Y:S01]  /*106b0*/  MOV R120, R108 ;  /* 0x0000006c00787202 */ /* 0x000fe20000000f00 */
[----:B-----5:R-:W-:Y:S01]  /*106c0*/  HADD2.F32 R225, -RZ, R103.H1_H1 ;  /* 0x30000067ffe17230 */ /* 0x020fe20000004100 */
[----:B------:R-:W-:Y:S06]  /*106d0*/  BRA `(.L_x_10682) ;  /* 0x0000000400607947 */ /* 0x000fec0003800000 */
.L_x_10681:
        /* <DEDUP_REMOVED lines=12> */
.L_x_10684:
[----:B------:R-:W-:-:S07]  /*107a0*/  IMAD.MOV.U32 R122, RZ, RZ, R156 ;  /* 0x000000ffff7a7224 */ /* 0x000fce00078e009c */
.L_x_10685:
[----:B------:R-:W-:Y:S05]  /*107b0*/  BSYNC B1 ;  /* 0x0000000000017941 */ /* 0x000fea0003800000 */
.L_x_10683:
        /* <DEDUP_REMOVED lines=16> */
.L_x_10689:
[----:B------:R-:W-:Y:S05]  /*108c0*/  BSYNC B2 ;  /* 0x0000000000027941 */ /* 0x000fea0003800000 */
.L_x_10688:
        /* <DEDUP_REMOVED lines=43> */
.L_x_10687:
[----:B------:R-:W-:Y:S05]  /*10b80*/  BSYNC B1 ;  /* 0x0000000000017941 */ /* 0x000fea0003800000 */
.L_x_10686:
        /* <DEDUP_REMOVED lines=13> */
.L_x_10682:
[----:B------:R-:W-:Y:S05]  /*10c60*/  BSYNC B0 ;  /* 0x0000000000007941 */ /* 0x000fea0003800000 */
.L_x_10680:
        /* <DEDUP_REMOVED lines=34> */
.L_x_10691:
[----:B------:R-:W-:Y:S05]  /*10e90*/  BSYNC B0 ;  /* 0x0000000000007941 */ /* 0x000fea0003800000 */
.L_x_10690:
[----:B-----5:R1:W5:Y:S04]  /*10ea0*/  @P1 LDG.E.128 R104, desc[UR4][R226.64] ;  /* 0x00000004e2681981 */ /* 0x020368000c1e1d00 */
[----:B------:R1:W5:Y:S01]  /*10eb0*/  @P0 LDG.E.128 R100, desc[UR4][R168.64] ;  /* 0x00000004a8640981 */ /* 0x000362000c1e1d00 */
[----:B------:R-:W-:Y:S04]  /*10ec0*/  BSSY B0, `(.L_x_10692) ;  /* 0x0000061000007945 */ /* 0x000fe80003800000 */
[----:B------:R-:W-:Y:S05]  /*10ed0*/  @P2 BRA `(.L_x_10693) ;  /* 0x0000000000182947 */ /* 0x000fea0003800000 */
[----:B------:R-:W-:Y:S01]  /*10ee0*/  HFMA2.MMA R241, -RZ, RZ, 0, 0 ;  /* 0x00000000fff17435 */ /* 0x000fe200000001ff */
[----:B0-----:R-:W-:Y:S01]  /*10ef0*/  MOV R108, R120 ;  /* 0x00000078006c7202 */ /* 0x001fe20000000f00 */
[----:B------:R-:W-:Y:S09]  /*10f00*/  @!P0 BRA `(.L_x_10694) ;  /* 0x0000000400708947 */ /* 0x000ff20003800000 */
[----:B------:R-:W-:Y:S02]  /*10f10*/  IMAD.MOV.U32 R108, RZ, RZ, R120 ;  /* 0x000000ffff6c7224 */ /* 0x000fe400078e0078 */
[----:B-----5:R-:W-:Y:S01]  /*10f20*/  HADD2.F32 R241, -RZ, R100.H0_H0 ;  /* 0x20000064fff17230 */ /* 0x020fe20000004100 */
[----:B------:R-:W-:Y:S06]  /*10f30*/  BRA `(.L_x_10694) ;  /* 0x0000000400647947 */ /* 0x000fec0003800000 */
.L_x_10693:
[C---:B------:R-:W-:Y:S01]  /*10f40*/  ISETP.NE.AND P3, PT, R120.reuse, 0x1, PT ;  /* 0x000000017800780c */ /* 0x040fe20003f65270 */
[----:B------:R-:W-:Y:S01]  /*10f50*/  BSSY B1, `(.L_x_10695) ;  /* 0x000000c000017945 */ /* 0x000fe20003800000 */
[----:B0-----:R-:W-:-:S11]  /*10f60*/  IADD3 R108, R120, 0x1, RZ ;  /* 0x00000001786c7810 */ /* 0x001fd60007ffe0ff */
        /* <DEDUP_REMOVED lines=9> */
.L_x_10696:
[----:B------:R-:W-:-:S07]  /*11000*/  MOV R122, R156 ;  /* 0x0000009c007a7202 */ /* 0x000fce0000000f00 */
.L_x_10697:
[----:B------:R-:W-:Y:S05]  /*11010*/  BSYNC B1 ;  /* 0x0000000000017941 */ /* 0x000fea0003800000 */
.L_x_10695:
        /* <DEDUP_REMOVED lines=16> */
.L_x_10701:
[----:B------:R-:W-:Y:S05]  /*11120*/  BSYNC B2 ;  /* 0x0000000000027941 */ /* 0x000fea0003800000 */
.L_x_10700:
        /* <DEDUP_REMOVED lines=44> */
.L_x_10699:
[----:B------:R-:W-:Y:S05]  /*113f0*/  BSYNC B1 ;  /* 0x0000000000017941 */ /* 0x000fea0003800000 */
.L_x_10698:
        /* <DEDUP_REMOVED lines=13> */
.L_x_10694:
[----:B------:R-:W-:Y:S05]  /*114d0*/  BSYNC B0 ;  /* 0x0000000000007941 */ /* 0x000fea0003800000 */
.L_x_10692:
        /* <DEDUP_REMOVED lines=8> */
.L_x_10703:
        /* <DEDUP_REMOVED lines=12> */
.L_x_10706:
[----:B------:R-:W-:-:S07]  /*11620*/  IMAD.MOV.U32 R120, RZ, RZ, R156 ;  /* 0x000000ffff787224 */ /* 0x000fce00078e009c */
.L_x_10707:
[----:B------:R-:W-:Y:S05]  /*11630*/  BSYNC B1 ;  /* 0x0000000000017941 */ /* 0x000fea0003800000 */
.L_x_10705:
        /* <DEDUP_REMOVED lines=16> */
.L_x_10711:
[----:B------:R-:W-:Y:S05]  /*11740*/  BSYNC B2 ;  /* 0x0000000000027941 */ /* 0x000fea0003800000 */
.L_x_10710:
        /* <DEDUP_REMOVED lines=44> */
.L_x_10709:
[----:B------:R-:W-:Y:S05]  /*11a10*/  BSYNC B1 ;  /* 0x0000000000017941 */ /* 0x000fea0003800000 */
.L_x_10708:
        /* <DEDUP_REMOVED lines=13> */
.L_x_10704:
[----:B------:R-:W-:Y:S05]  /*11af0*/  BSYNC B0 ;  /* 0x0000000000007941 */ /* 0x000fea0003800000 */
.L_x_10702:
        /* <DEDUP_REMOVED lines=8> */
.L_x_10713:
        /* <DEDUP_REMOVED lines=12> */
.L_x_10716:
[----:B------:R-:W-:-:S07]  /*11c40*/  MOV R120, R156 ;  /* 0x0000009c00787202 */ /* 0x000fce0000000f00 */
.L_x_10717:
[----:B------:R-:W-:Y:S05]  /*11c50*/  BSYNC B1 ;  /* 0x0000000000017941 */ /* 0x000fea0003800000 */
.L_x_10715:
        /* <DEDUP_REMOVED lines=16> */
.L_x_10721:
[----:B------:R-:W-:Y:S05]  /*11d60*/  BSYNC B2 ;  /* 0x0000000000027941 */ /* 0x000fea0003800000 */
.L_x_10720:
        /* <DEDUP_REMOVED lines=44> */
.L_x_10719:
[----:B------:R-:W-:Y:S05]  /*12030*/  BSYNC B1 ;  /* 0x0000000000017941 */ /* 0x000fea0003800000 */
.L_x_10718:
        /* <DEDUP_REMOVED lines=13> */
.L_x_10714:
[----:B------:R-:W-:Y:S05]  /*12110*/  BSYNC B0 ;  /* 0x0000000000007941 */ /* 0x000fea0003800000 */
.L_x_10712:
        /* <DEDUP_REMOVED lines=8> */
.L_x_10723:
        /* <DEDUP_REMOVED lines=12> */
.L_x_10726:
[----:B------:R-:W-:-:S07]  /*12260*/  MOV R120, R156 ;  /* 0x0000009c00787202 */ /* 0x000fce0000000f00 */
.L_x_10727:
[----:B------:R-:W-:Y:S05]  /*12270*/  BSYNC B1 ;  /* 0x0000000000017941 */ /* 0x000fea0003800000 */
.L_x_10725:
        /* <DEDUP_REMOVED lines=16> */
.L_x_10731:
[----:B------:R-:W-:Y:S05]  /*12380*/  BSYNC B2 ;  /* 0x0000000000027941 */ /* 0x000fea0003800000 */
.L_x_10730:
        /* <DEDUP_REMOVED lines=44> */
.L_x_10729:
[----:B------:R-:W-:Y:S05]  /*12650*/  BSYNC B1 ;  /* 0x0000000000017941 */ /* 0x000fea0003800000 */
.L_x_10728:
        /* <DEDUP_REMOVED lines=13> */
.L_x_10724:
[----:B------:R-:W-:Y:S05]  /*12730*/  BSYNC B0 ;  /* 0x0000000000007941 */ /* 0x000fea0003800000 */
.L_x_10722:
        /* <DEDUP_REMOVED lines=8> */
.L_x_10733:
        /* <DEDUP_REMOVED lines=12> */
.L_x_10736:
[----:B------:R-:W-:-:S07]  /*12880*/  MOV R120, R156 ;  /* 0x0000009c00787202 */ /* 0x000fce0000000f00 */
.L_x_10737:
[----:B------:R-:W-:Y:S05]  /*12890*/  BSYNC B1 ;  /* 0x0000000000017941 */ /* 0x000fea0003800000 */
.L_x_10735:
        /* <DEDUP_REMOVED lines=16> */
.L_x_10741:
[----:B------:R-:W-:Y:S05]  /*129a0*/  BSYNC B2 ;  /* 0x0000000000027941 */ /* 0x000fea0003800000 */
.L_x_10740:
        /* <DEDUP_REMOVED lines=44> */
.L_x_10739:
[----:B------:R-:W-:Y:S05]  /*12c70*/  BSYNC B1 ;  /* 0x0000000000017941 */ /* 0x000fea0003800000 */
.L_x_10738:
        /* <DEDUP_REMOVED lines=13> */
.L_x_10734:
[----:B------:R-:W-:Y:S05]  /*12d50*/  BSYNC B0 ;  /* 0x0000000000007941 */ /* 0x000fea0003800000 */
.L_x_10732:
        /* <DEDUP_REMOVED lines=8> */
.L_x_10743:
        /* <DEDUP_REMOVED lines=12> */
.L_x_10746:
[----:B------:R-:W-:-:S07]  /*12ea0*/  IMAD.MOV.U32 R120, RZ, RZ, R156 ;  /* 0x000000ffff787224 */ /* 0x000fce00078e009c */
.L_x_10747:
[----:B------:R-:W-:Y:S05]  /*12eb0*/  BSYNC B1 ;  /* 0x0000000000017941 */ /* 0x000fea0003800000 */
.L_x_10745:
        /* <DEDUP_REMOVED lines=16> */
.L_x_10751:
[----:B------:R-:W-:Y:S05]  /*12fc0*/  BSYNC B2 ;  /* 0x0000000000027941 */ /* 0x000fea0003800000 */
.L_x_10750:
        /* <DEDUP_REMOVED lines=44> */
.L_x_10749:
[----:B------:R-:W-:Y:S05]  /*13290*/  BSYNC B1 ;  /* 0x0000000000017941 */ /* 0x000fea0003800000 */
.L_x_10748:
        /* <DEDUP_REMOVED lines=13> */
.L_x_10744:
[----:B------:R-:W-:Y:S05]  /*13370*/  BSYNC B0 ;  /* 0x0000000000007941 */ /* 0x000fea0003800000 */
.L_x_10742:
        /* <DEDUP_REMOVED lines=8> */
.L_x_10753:
        /* <DEDUP_REMOVED lines=12> */
.L_x_10756:
[----:B------:R-:W-:-:S07]  /*134c0*/  MOV R120, R156 ;  /* 0x0000009c00787202 */ /* 0x000fce0000000f00 */
.L_x_10757:
[----:B------:R-:W-:Y:S05]  /*134d0*/  BSYNC B1 ;  /* 0x0000000000017941 */ /* 0x000fea0003800000 */
.L_x_10755:
        /* <DEDUP_REMOVED lines=16> */
.L_x_10761:
[----:B------:R-:W-:Y:S05]  /*135e0*/  BSYNC B2 ;  /* 0x0000000000027941 */ /* 0x000fea0003800000 */
.L_x_10760:
        /* <DEDUP_REMOVED lines=44> */
.L_x_10759:
[----:B------:R-:W-:Y:S05]  /*138b0*/  BSYNC B1 ;  /* 0x0000000000017941 */ /* 0x000fea0003800000 */
.L_x_10758:
        /* <DEDUP_REMOVED lines=13> */
.L_x_10754:
[----:B------:R-:W-:Y:S05]  /*13990*/  BSYNC B0 ;  /* 0x0000000000007941 */ /* 0x000fea0003800000 */
.L_x_10752:
[----:B------:R-:W-:Y:S04]  /*139a0*/  BSSY B0, `(.L_x_10762) ;  /* 0x0000060000007945 */ /* 0x000fe80003800000 */
[----:B------:R-:W-:Y:S05]  /*139b0*/  @P2 BRA `(.L_x_10763) ;  /* 0x0000000000182947 */ /* 0x000fea0003800000 */
[----:B-1----:R-:W-:Y:S01]  /*139c0*/  HFMA2.MMA R227, -RZ, RZ, 0, 0 ;  /* 0x00000000ffe37435 */ /* 0x002fe200000001ff */
[----:B------:R-:W-:Y:S01]  /*139d0*/  IMAD.MOV.U32 R122, RZ, RZ, R108 ;  /* 0x000000ffff7a7224 */ /* 0x000fe200078e006c */
[----:B------:R-:W-:Y:S09]  /*139e0*/  @!P0 BRA `(.L_x_10764) ;  /* 0x00000004006c8947 */ /* 0x000ff20003800000 */
[----:B------:R-:W-:Y:S01]  /*139f0*/  MOV R122, R108 ;  /* 0x0000006c007a7202 */ /* 0x000fe20000000f00 */
[----:B-----5:R-:W-:Y:S01]  /*13a00*/  HADD2.F32 R227, -RZ, R103.H1_H1 ;  /* 0x30000067ffe37230 */ /* 0x020fe20000004100 */
[----:B------:R-:W-:Y:S06]  /*13a10*/  BRA `(.L_x_10764) ;  /* 0x0000000400607947 */ /* 0x000fec0003800000 */
.L_x_10763:
        /* <DEDUP_REMOVED lines=12> */
.L_x_10766:
[----:B------:R-:W-:-:S07]  /*13ae0*/  MOV R120, R156 ;  /* 0x0000009c00787202 */ /* 0x000fce0000000f00 */
.L_x_10767:
[----:B------:R-:W-:Y:S05]  /*13af0*/  BSYNC B1 ;  /* 0x0000000000017941 */ /* 0x000fea0003800000 */
.L_x_10765:
        /* <DEDUP_REMOVED lines=16> */
.L_x_10771:
[----:B------:R-:W-:Y:S05]  /*13c00*/  BSYNC B2 ;  /* 0x0000000000027941 */ /* 0x000fea0003800000 */
.L_x_10770:
        /* <DEDUP_REMOVED lines=43> */
.L_x_10769:
[----:B------:R-:W-:Y:S05]  /*13ec0*/  BSYNC B1 ;  /* 0x0000000000017941 */ /* 0x000fea0003800000 */
.L_x_10768:
        /* <DEDUP_REMOVED lines=13> */
.L_x_10764:
[----:B------:R-:W-:Y:S05]  /*13fa0*/  BSYNC B0 ;  /* 0x0000000000007941 */ /* 0x000fea0003800000 */
.L_x_10762:
        /* <DEDUP_REMOVED lines=34> */
.L_x_10773:
[----:B------:R-:W-:Y:S05]  /*141d0*/  BSYNC B0 ;  /* 0x0000000000007941 */ /* 0x000fea0003800000 */
.L_x_10772:
        /* <DEDUP_REMOVED lines=10> */
.L_x_10775:
        /* <DEDUP_REMOVED lines=12> */
.L_x_10778:
[----:B------:R-:W-:-:S07]  /*14340*/  MOV R120, R156 ;  /* 0x0000009c00787202 */ /* 0x000fce0000000f00 */
.L_x_10779:
[----:B------:R-:W-:Y:S05]  /*14350*/  BSYNC B1 ;  /* 0x0000000000017941 */ /* 0x000fea0003800000 */
.L_x_10777:
        /* <DEDUP_REMOVED lines=16> */
.L_x_10783:
[----:B------:R-:W-:Y:S05]  /*14460*/  BSYNC B2 ;  /* 0x0000000000027941 */ /* 0x000fea0003800000 */
.L_x_10782:
        /* <DEDUP_REMOVED lines=44> */
.L_x_10781:
[----:B------:R-:W-:Y:S05]  /*14730*/  BSYNC B1 ;  /* 0x0000000000017941 */ /* 0x000fea0003800000 */
.L_x_10780:
        /* <DEDUP_REMOVED lines=13> */
.L_x_10776:
[----:B------:R-:W-:Y:S05]  /*14810*/  BSYNC B0 ;  /* 0x0000000000007941 */ /* 0x000fea0003800000 */
.L_x_10774:
        /* <DEDUP_REMOVED lines=8> */
.L_x_10785:
        /* <DEDUP_REMOVED lines=12> */
.L_x_10788:
[----:B------:R-:W-:-:S07]  /*14960*/  MOV R120, R156 ;  /* 0x0000009c00787202 */ /* 0x000fce0000000f00 */
.L_x_10789:
[----:B------:R-:W-:Y:S05]  /*14970*/  BSYNC B1 ;  /* 0x0000000000017941 */ /* 0x000fea0003800000 */
.L_x_10787:
        /* <DEDUP_REMOVED lines=16> */
.L_x_10793:
[----:B------:R-:W-:Y:S05]  /*14a80*/  BSYNC B2 ;  /* 0x0000000000027941 */ /* 0x000fea0003800000 */
.L_x_10792:
        /* <DEDUP_REMOVED lines=44> */
.L_x_10791:
[----:B------:R-:W-:Y:S05]  /*14d50*/  BSYNC B1 ;  /* 0x0000000000017941 */ /* 0x000fea0003800000 */
.L_x_10790:
        /* <DEDUP_REMOVED lines=13> */
.L_x_10786:
[----:B------:R-:W-:Y:S05]  /*14e30*/  BSYNC B0 ;  /* 0x0000000000007941 */ /* 0x000fea0003800000 */
.L_x_10784:
        /* <DEDUP_REMOVED lines=8> */
.L_x_10795:
        /* <DEDUP_REMOVED lines=12> */
.L_x_10798:
[----:B------:R-:W-:-:S07]  /*14f80*/  MOV R120, R156 ;  /* 0x0000009c00787202 */ /* 0x000fce0000000f00 */
.L_x_10799:
[----:B------:R-:W-:Y:S05]  /*14f90*/  BSYNC B1 ;  /* 0x0000000000017941 */ /* 0x000fea0003800000 */
.L_x_10797:
        /* <DEDUP_REMOVED lines=16> */
.L_x_10803:
[----:B------:R-:W-:Y:S05]  /*150a0*/  BSYNC B2 ;  /* 0x0000000000027941 */ /* 0x000fea0003800000 */
.L_x_10802:
        /* <DEDUP_REMOVED lines=44> */
.L_x_10801:
[----:B------:R-:W-:Y:S05]  /*15370*/  BSYNC B1 ;  /* 0x0000000000017941 */ /* 0x000fea0003800000 */
.L_x_10800:
        /* <DEDUP_REMOVED lines=13> */
.L_x_10796:
[----:B------:R-:W-:Y:S05]  /*15450*/  BSYNC B0 ;  /* 0x0000000000007941 */ /* 0x000fea0003800000 */
.L_x_10794:
        /* <DEDUP_REMOVED lines=8> */
.L_x_10805:
        /* <DEDUP_REMOVED lines=12> */
.L_x_10808:
[----:B------:R-:W-:-:S07]  /*155a0*/  IMAD.MOV.U32 R120, RZ, RZ, R156 ;  /* 0x000000ffff787224 */ /* 0x000fce00078e009c */
.L_x_10809:
[----:B------:R-:W-:Y:S05]  /*155b0*/  BSYNC B1 ;  /* 0x0000000000017941 */ /* 0x000fea0003800000 */
.L_x_10807:
        /* <DEDUP_REMOVED lines=16> */
.L_x_10813:
[----:B------:R-:W-:Y:S05]  /*156c0*/  BSYNC B2 ;  /* 0x0000000000027941 */ /* 0x000fea0003800000 */
.L_x_10812:
        /* <DEDUP_REMOVED lines=44> */
.L_x_10811:
[----:B------:R-:W-:Y:S05]  /*15990*/  BSYNC B1 ;  /* 0x0000000000017941 */ /* 0x000fea0003800000 */
.L_x_10810:
        /* <DEDUP_REMOVED lines=13> */
.L_x_10806:
[----:B------:R-:W-:Y:S05]  /*15a70*/  BSYNC B0 ;  /* 0x0000000000007941 */ /* 0x000fea0003800000 */
.L_x_10804:
        /* <DEDUP_REMOVED lines=8> */
.L_x_10815:
        /* <DEDUP_REMOVED lines=12> */
.L_x_10818:
[----:B------:R-:W-:-:S07]  /*15bc0*/  MOV R120, R156 ;  /* 0x0000009c00787202 */ /* 0x000fce0000000f00 */
.L_x_10819:
[----:B------:R-:W-:Y:S05]  /*15bd0*/  BSYNC B1 ;  /* 0x0000000000017941 */ /* 0x000fea0003800000 */
.L_x_10817:
        /* <DEDUP_REMOVED lines=16> */
.L_x_10823:
[----:B------:R-:W-:Y:S05]  /*15ce0*/  BSYNC B2 ;  /* 0x0000000000027941 */ /* 0x000fea0003800000 */
.L_x_10822:
        /* <DEDUP_REMOVED lines=44> */
.L_x_10821:
[----:B------:R-:W-:Y:S05]  /*15fb0*/  BSYNC B1 ;  /* 0x0000000000017941 */ /* 0x000fea0003800000 */
.L_x_10820:
[----:B------:R-:W-:Y:S01]  /*15fc0*/  I2FP.F32.U32 R109, R120 ;  /* 0x00000078006d7245 */ /* 0x000fe20000201000 */
[----:B-----5:R-:W-:Y:S01]  /*15fd0*/  HADD2.F32 R111, -RZ, R106.H0_H0 ;  /* 0x2000006aff6f7230 */ /* 0x020fe20000004100 */
[----:B------:R-:W-:-:S04]  /*15fe0*/  MOV R110, 0x2f800000 ;  /* 0x2f800000006e7802 */ /* 0x000fc80000000f00 */
[----:B------:R-:W-:Y:S01]  /*15ff0*/  FMUL.FTZ R111, R111, UR13 ;  /* 0x0000000d6f6f7c20 */ /* 0x000fe20008410000 */
[----:B------:R-:W-:-:S03]  /*16000*/  FFMA.FTZ R109, R109, R110, 1.1641532182693481445e-10 ;  /* 0x2f0000006d6d7423 */ /* 0x000fc6000001006e */
[----:B------:R-:W-:Y:S02]  /*16010*/  FMUL.FTZ R111, R111, UR12 ;  /* 0x0000000c6f6f7c20 */ /* 0x000fe40008410000 */
[----:B------:R-:W-:Y:S01]  /*16020*/  FSETP.GTU.FTZ.AND P3, PT, R109, UR9, PT ;  /* 0x000000096d007c0b */ /* 0x000fe2000bf7c000 */
[----:B------:R-:W-:-:S03]  /*16030*/  HADD2.F32 R109, -RZ, R74.H0_H0 ;  /* 0x2000004aff6d7230 */ /* 0x000fc60000004100 */
[----:B------:R-:W-:Y:S01]  /*16040*/  FSEL R120, R111, RZ, !P3 ;  /* 0x000000ff6f787208 */ /* 0x000fe20005800000 */
[----:B------:R-:W-:Y:S01]  /*16050*/  @P0 HADD2.F32 R111, -RZ, R102.H0_H0 ;  /* 0x20000066ff6f0230 */ /* 0x000fe20000004100 */
[----:B------:R-:W-:-:S03]  /*16060*/  SEL R151, RZ, 0x1, P3 ;  /* 0x00000001ff977807 */ /* 0x000fc60001800000 */
[----:B------:R-:W-:-:S04]  /*16070*/  FMUL.FTZ R120, R120, R109 ;  /* 0x0000006d78787220 */ /* 0x000fc80000410000 */
[----:B------:R-:W-:-:S07]  /*16080*/  @P0 FADD.FTZ R120, R111, R120 ;  /* 0x000000786f780221 */ /* 0x000fce0000010000 */
.L_x_10816:
[----:B------:R-:W-:Y:S05]  /*16090*/  BSYNC B0 ;  /* 0x0000000000007941 */ /* 0x000fea0003800000 */
.L_x_10814:
        /* <DEDUP_REMOVED lines=8> */
.L_x_10825:
        /* <DEDUP_REMOVED lines=12> */
.L_x_10828:
[----:B------:R-:W-:-:S07]  /*161e0*/  MOV R122, R156 ;  /* 0x0000009c007a7202 */ /* 0x000fce0000000f00 */
.L_x_10829:
[----:B------:R-:W-:Y:S05]  /*161f0*/  BSYNC B1 ;  /* 0x0000000000017941 */ /* 0x000fea0003800000 */
.L_x_10827:
        /* <DEDUP_REMOVED lines=16> */
.L_x_10833:
[----:B------:R-:W-:Y:S05]  /*16300*/  BSYNC B2 ;  /* 0x0000000000027941 */ /* 0x000fea0003800000 */
.L_x_10832:
        /* <DEDUP_REMOVED lines=44> */
.L_x_10831:
[----:B------:R-:W-:Y:S05]  /*165d0*/  BSYNC B1 ;  /* 0x0000000000017941 */ /* 0x000fea0003800000 */
.L_x_10830:
[----:B------:R-:W-:Y:S01]  /*165e0*/  HFMA2.MMA R111, -RZ, RZ, 0.1171875, 0 ;  /* 0x2f800000ff6f7435 */ /* 0x000fe200000001ff */
[----:B------:R-:W-:Y:S01]  /*165f0*/  I2FP.F32.U32 R108, R122 ;  /* 0x0000007a006c7245 */ /* 0x000fe20000201000 */
[----:B-----5:R-:W-:Y:S02]  /*16600*/  HADD2.F32 R110, -RZ, R106.H1_H1 ;  /* 0x3000006aff6e7230 */ /* 0x020fe40000004100 */
[----:B-1----:R-:W-:-:S03]  /*16610*/  @P0 HADD2.F32 R169, -RZ, R102.H1_H1 ;  /* 0x30000066ffa90230 */ /* 0x002fc60000004100 */
[----:B------:R-:W-:-:S03]  /*16620*/  FMUL.FTZ R110, R110, UR13 ;  /* 0x0000000d6e6e7c20 */ /* 0x000fc60008410000 */
[----:B------:R-:W-:Y:S01]  /*16630*/  FFMA.FTZ R108, R108, R111, 1.1641532182693481445e-10 ;  /* 0x2f0000006c6c7423 */ /* 0x000fe2000001006f */
[----:B------:R-:W-:Y:S01]  /*16640*/  FMUL.FTZ R110, R110, UR12 ;  /* 0x0000000c6e6e7c20 */ /* 0x000fe20008410000 */
[----:B------:R-:W-:-:S03]  /*16650*/  HADD2.F32 R111, -RZ, R74.H1_H1 ;  /* 0x3000004aff6f7230 */ /* 0x000fc60000004100 */
[----:B------:R-:W-:-:S04]  /*16660*/  FSETP.GTU.FTZ.AND P3, PT, R108, UR9, PT ;  /* 0x000000096c007c0b */ /* 0x000fc8000bf7c000 */
[----:B------:R-:W-:Y:S02]  /*16670*/  FSEL R122, R110, RZ, !P3 ;  /* 0x000000ff6e7a7208 */ /* 0x000fe40005800000 */
[----:B------:R-:W-:-:S03]  /*16680*/  SEL R152, RZ, 0x1, P3 ;  /* 0x00000001ff987807 */ /* 0x000fc60001800000 */
[----:B------:R-:W-:-:S04]  /*16690*/  FMUL.FTZ R122, R122, R111 ;  /* 0x0000006f7a7a7220 */ /* 0x000fc80000410000 */
[----:B------:R-:W-:-:S07]  /*166a0*/  @P0 FADD.FTZ R122, R169, R122 ;  /* 0x0000007aa97a0221 */ /* 0x000fce0000010000 */
.L_x_10826:
[----:B------:R-:W-:Y:S05]  /*166b0*/  BSYNC B0 ;  /* 0x0000000000007941 */ /* 0x000fea0003800000 */
.L_x_10824:
        /* <DEDUP_REMOVED lines=8> */
.L_x_10835:
        /* <DEDUP_REMOVED lines=12> */
.L_x_10838:
[----:B------:R-:W-:-:S07]  /*16800*/  MOV R153, R156 ;  /* 0x0000009c00997202 */ /* 0x000fce0000000f00 */
.L_x_10839:
[----:B------:R-:W-:Y:S05]  /*16810*/  BSYNC B1 ;  /* 0x0000000000017941 */ /* 0x000fea0003800000 */
.L_x_10837:
        /* <DEDUP_REMOVED lines=16> */
.L_x_10843:
[----:B------:R-:W-:Y:S05]  /*16920*/  BSYNC B2 ;  /* 0x0000000000027941 */ /* 0x000fea0003800000 */
.L_x_10842:
        /* <DEDUP_REMOVED lines=44> */
.L_x_10841:
[----:B------:R-:W-:Y:S05]  /*16bf0*/  BSYNC B1 ;  /* 0x0000000000017941 */ /* 0x000fea0003800000 */
.L_x_10840:
        /* <DEDUP_REMOVED lines=9> */
[----:B-1----:R-:W-:Y:S02]  /*16c90*/  FSEL R243, R111, RZ, !P3 ;  /* 0x000000ff6ff37208 */ /* 0x002fe40005800000 */
[----:B------:R-:W-:-:S03]  /*16ca0*/  SEL R153, RZ, 0x1, P3 ;  /* 0x00000001ff997807 */ /* 0x000fc60001800000 */
[----:B------:R-:W-:-:S04]  /*16cb0*/  FMUL.FTZ R243, R243, R110 ;  /* 0x0000006ef3f37220 */ /* 0x000fc80000410000 */
[----:B------:R-:W-:-:S07]  /*16cc0*/  @P0 FADD.FTZ R243, R160, R243 ;  /* 0x000000f3a0f30221 */ /* 0x000fce0000010000 */
.L_x_10836:
[----:B------:R-:W-:Y:S05]  /*16cd0*/  BSYNC B0 ;  /* 0x0000000000007941 */ /* 0x000fea0003800000 */
.L_x_10834:
        /* <DEDUP_REMOVED lines=8> */
.L_x_10845:
        /* <DEDUP_REMOVED lines=12> */
.L_x_10848:
[----:B------:R-:W-:-:S07]  /*16e20*/  IMAD.MOV.U32 R164, RZ, RZ, R156 ;  /* 0x000000ffffa47224 */ /* 0x000fce00078e009c */
.L_x_10849:
[----:B------:R-:W-:Y:S05]  /*16e30*/  BSYNC B1 ;  /* 0x0000000000017941 */ /* 0x000fea0003800000 */
.L_x_10847:
        /* <DEDUP_REMOVED lines=16> */
.L_x_10853:
[----:B------:R-:W-:Y:S05]  /*16f40*/  BSYNC B2 ;  /* 0x0000000000027941 */ /* 0x000fea0003800000 */
.L_x_10852:
        /* <DEDUP_REMOVED lines=43> */
.L_x_10851:
[----:B------:R-:W-:Y:S05]  /*17200*/  BSYNC B1 ;  /* 0x0000000000017941 */ /* 0x000fea0003800000 */
.L_x_10850:
[----:B------:R-:W-:Y:S01]  /*17210*/  I2FP.F32.U32 R108, R164 ;  /* 0x000000a4006c7245 */ /* 0x000fe20000201000 */
[----:B-----5:R-:W-:Y:S01]  /*17220*/  HADD2.F32 R110, -RZ, R107.H1_H1 ;  /* 0x3000006bff6e7230 */ /* 0x020fe20000004100 */
[----:B------:R-:W-:Y:S01]  /*17230*/  MOV R109, 0x2f800000 ;  /* 0x2f800000006d7802 */ /* 0x000fe20000000f00 */
[----:B------:R-:W-:-:S03]  /*17240*/  @P0 HADD2.F32 R111, -RZ, R103.H1_H1 ;  /* 0x30000067ff6f0230 */ /* 0x000fc60000004100 */
[----:B------:R-:W-:Y:S01]  /*17250*/  FMUL.FTZ R110, R110, UR13 ;  /* 0x0000000d6e6e7c20 */ /* 0x000fe20008410000 */
[----:B------:R-:W-:Y:S01]  /*17260*/  FFMA.FTZ R108, R108, R109, 1.1641532182693481445e-10 ;  /* 0x2f0000006c6c7423 */ /* 0x000fe2000001006d */
[----:B------:R-:W-:Y:S02]  /*17270*/  HADD2.F32 R109, -RZ, R75.H1_H1 ;  /* 0x3000004bff6d7230 */ /* 0x000fe40000004100 */
[----:B------:R-:W-:Y:S02]  /*17280*/  FMUL.FTZ R110, R110, UR12 ;  /* 0x0000000c6e6e7c20 */ /* 0x000fe40008410000 */
[----:B------:R-:W-:-:S04]  /*17290*/  FSETP.GTU.FTZ.AND P2, PT, R108, UR9, PT ;  /* 0x000000096c007c0b */ /* 0x000fc8000bf5c000 */
[----:B------:R-:W-:Y:S02]  /*172a0*/  FSEL R164, R110, RZ, !P2 ;  /* 0x000000ff6ea47208 */ /* 0x000fe40005000000 */
[----:B------:R-:W-:-:S03]  /*172b0*/  SEL R157, RZ, 0x1, P2 ;  /* 0x00000001ff9d7807 */ /* 0x000fc60001000000 */
[----:B------:R-:W-:-:S04]  /*172c0*/  FMUL.FTZ R164, R164, R109 ;  /* 0x0000006da4a47220 */ /* 0x000fc80000410000 */
[----:B------:R-:W-:-:S07]  /*172d0*/  @P0 FADD.FTZ R164, R111, R164 ;  /* 0x000000a46fa40221 */ /* 0x000fce0000010000 */
.L_x_10846:
[----:B------:R-:W-:Y:S05]  /*172e0*/  BSYNC B0 ;  /* 0x0000000000007941 */ /* 0x000fea0003800000 */
.L_x_10844:
[----:B------:R-:W-:Y:S01]  /*172f0*/  FADD.FTZ R108, RZ, R159 ;  /* 0x0000009fff6c7221 */ /* 0x000fe20000010000 */
[----:B------:R-:W0:Y:S01]  /*17300*/  S2R R166, SR_TID.X ;  /* 0x0000000000a67919 */ /* 0x000e220000002100 */
[----:B------:R-:W-:Y:S01]  /*17310*/  IMAD.WIDE.U32 R124, R162, 0x10, R124 ;  /* 0x00000010a27c7825 */ /* 0x000fe200078e007c */
[----:B------:R-:W-:-:S03]  /*17320*/  F2FP.F16.F32.PACK_AB R111, R164, R243 ;  /* 0x000000f3a46f723e */ /* 0x000fc600000000ff */
[----:B------:R-:W-:Y:S01]  /*17330*/  FADD.FTZ R108, R108, R127 ;  /* 0x0000007f6c6c7221 */ /* 0x000fe20000010000 */
[----:B------:R-:W-:Y:S01]  /*17340*/  F2FP.F16.F32.PACK_AB R110, R122, R120 ;  /* 0x000000787a6e723e */ /* 0x000fe200000000ff */
[----:B------:R-:W-:Y:S01]  /*17350*/  BSSY B0, `(.L_x_10854) ;  /* 0x0000052000007945 */ /* 0x000fe20003800000 */
        /* <DEDUP_REMOVED lines=81> */
.L_x_10855:
[----:B------:R-:W-:Y:S05]  /*17870*/  BSYNC B0 ;  /* 0x0000000000007941 */ /* 0x000fea0003800000 */
.L_x_10854:
        /* <DEDUP_REMOVED lines=136> */
.L_x_10870:
[----:B------:R-:W2:Y:S01]  /*18100*/  @!P2 S2R R110, SR_CgaCtaId ;  /* 0x00000000006ea919 */ /* 0x000ea20000008800 */
[----:B------:R-:W-:Y:S01]  /*18110*/  @!P2 MOV R109, 0x400 ;  /* 0x00000400006da802 */ /* 0x000fe20000000f00 */
[----:B------:R-:W-:Y:S05]  /*18120*/  WARPSYNC.ALL ;  /* 0x0000000000007948 */ /* 0x000fea0003800000 */
[----:B------:R-:W-:Y:S02]  /*18130*/  LOP3.LUT R111, R162, 0x3, RZ, 0xc0, !PT ;  /* 0x00000003a26f7812 */ /* 0x000fe400078ec0ff */
[----:B--2---:R-:W-:Y:S01]  /*18140*/  @!P2 LEA R169, R110, R109, 0x18 ;  /* 0x0000006d6ea9a211 */ /* 0x004fe200078ec0ff */
[----:B-1----:R-:W-:Y:S01]  /*18150*/  FADD.FTZ R109, R125, R126 ;  /* 0x0000007e7d6d7221 */ /* 0x002fe20000010000 */
[----:B------:R-:W-:-:S02]  /*18160*/  @!P2 IADD3 R110, R118, R111, RZ ;  /* 0x0000006f766ea210 */ /* 0x000fc40007ffe0ff */
[----:B0-----:R-:W-:Y:S02]  /*18170*/  LOP3.LUT R125, R166, 0x1f, RZ, 0xc0, !PT ;  /* 0x0000001fa67d7812 */ /* 0x001fe400078ec0ff */
[----:B------:R-:W-:Y:S02]  /*18180*/  @!P2 LEA R110, R110, R169, 0x3 ;  /* 0x000000a96e6ea211 */ /* 0x000fe400078e18ff */
[----:B------:R-:W-:-:S03]  /*18190*/  ISETP.GT.U32.AND P1, PT, R125, 0x3, PT ;  /* 0x000000037d00780c */ /* 0x000fc60003f24070 */
[----:B------:R0:W-:Y:S10]  /*181a0*/  @!P2 STS.64 [R110], R108 ;  /* 0x0000006c6e00a388 */ /* 0x0001f40000000a00 */
[----:B0-----:R-:W0:Y:S01]  /*181b0*/  @!P1 S2R R109, SR_CgaCtaId ;  /* 0x00000000006d9919 */ /* 0x001e220000008800 */
[----:B------:R-:W-:Y:S01]  /*181c0*/  @!P1 MOV R108, 0x400 ;  /* 0x00000400006c9802 */ /* 0x000fe20000000f00 */
[----:B------:R-:W-:Y:S01]  /*181d0*/  HFMA2.MMA R110, -RZ, RZ, 0, 0 ;  /* 0x00000000ff6e7435 */ /* 0x000fe200000001ff */
[----:B------:R-:W-:Y:S01]  /*181e0*/  @!P1 IADD3 R118, R118, R125, RZ ;  /* 0x0000007d76769210 */ /* 0x000fe20007ffe0ff */
[----:B------:R-:W-:Y:S01]  /*181f0*/  BAR.SYNC.DEFER_BLOCKING 0x0 ;  /* 0x0000000000007b1d */ /* 0x000fe20000010000 */
[----:B------:R-:W-:-:S03]  /*18200*/  LOP3.LUT P2, RZ, R111, 0x1f, R166, 0xf8, !PT ;  /* 0x0000001f6fff7812 */ /* 0x000fc6000784f8a6 */
[----:B------:R-:W-:Y:S02]  /*18210*/  @!P1 MOV R110, 0x700 ;  /* 0x00000700006e9802 */ /* 0x000fe40000000f00 */
        /* <DEDUP_REMOVED lines=57> */
[----:B------:R-:W-:Y:S02]  /*185b0*/  IADD3 R109, R114, -0x1, RZ ;  /* 0xffffffff726d7810 */ /* 0x000fe40007ffe0ff */
[----:B------:R-:W-:-:S03]  /*185c0*/  FSEL R114, R118, RZ, !P1 ;  /* 0x000000ff76727208 */ /* 0x000fc60004800000 */
[----:B------:R-:W-:Y:S02]  /*185d0*/  IMAD R116, R109, R116, RZ ;  /* 0x000000746d747224 */ /* 0x000fe400078e02ff */
[C---:B------:R-:W-:Y:S01]  /*185e0*/  FADD.FTZ R162, -R114.reuse, R115 ;  /* 0x0000007372a27221 */ /* 0x040fe20000010100 */
[C---:B------:R-:W-:Y:S01]  /*185f0*/  FADD.FTZ R230, -R114.reuse, R199 ;  /* 0x000000c772e67221 */ /* 0x040fe20000010100 */
[----:B------:R-:W-:Y:S02]  /*18600*/  HADD2.F32 R115, -RZ, R71.H0_H0 ;  /* 0x20000047ff737230 */ /* 0x000fe40000004100 */
[C---:B------:R-:W-:Y:S01]  /*18610*/  FADD.FTZ R112, -R114.reuse, R127 ;  /* 0x0000007f72707221 */ /* 0x040fe20000010100 */
[----:B------:R-:W-:Y:S01]  /*18620*/  FMUL.FTZ R199, R125, R162 ;  /* 0x000000a27dc77220 */ /* 0x000fe20000410000 */
[C---:B------:R-:W-:Y:S01]  /*18630*/  FADD.FTZ R108, -R114.reuse, R159 ;  /* 0x0000009f726c7221 */ /* 0x040fe20000010100 */
[C---:B------:R-:W-:Y:S01]  /*18640*/  FADD.FTZ R171, -R114.reuse, R171 ;  /* 0x000000ab72ab7221 */ /* 0x040fe20000010100 */
[----:B------:R-:W-:Y:S01]  /*18650*/  FADD.FTZ R120, -R114, R120 ;  /* 0x0000007872787221 */ /* 0x000fe20000010100 */
[----:B------:R-:W-:Y:S01]  /*18660*/  FFMA.FTZ R115, R199, R115, R8 ;  /* 0x00000073c7737223 */ /* 0x000fe20000010008 */
[----:B------:R-:W-:-:S02]  /*18670*/  HADD2.F32 R199, -RZ, R68.H1_H1 ;  /* 0x30000044ffc77230 */ /* 0x000fc40000004100 */
[C---:B------:R-:W-:Y:S01]  /*18680*/  FMUL.FTZ R112, R125.reuse, R112 ;  /* 0x000000707d707220 */ /* 0x040fe20000410000 */
[C---:B------:R-:W-:Y:S01]  /*18690*/  FADD.FTZ R110, -R114.reuse, R123 ;  /* 0x0000007b726e7221 */ /* 0x040fe20000010100 */
[----:B------:R-:W-:Y:S01]  /*186a0*/  FADD.FTZ R250, -R114, R165 ;  /* 0x000000a572fa7221 */ /* 0x000fe20000010100 */
[C---:B------:R-:W-:Y:S01]  /*186b0*/  FMUL.FTZ R111, R125.reuse, R108 ;  /* 0x0000006c7d6f7220 */ /* 0x040fe20000410000 */
[C---:B------:R-:W-:Y:S01]  /*186c0*/  FMUL.FTZ R108, R125.reuse, R171 ;  /* 0x000000ab7d6c7220 */ /* 0x040fe20000410000 */
[C---:B------:R-:W-:Y:S01]  /*186d0*/  FMUL.FTZ R171, R125.reuse, R120 ;  /* 0x000000787dab7220 */ /* 0x040fe20000410000 */
[----:B------:R-:W-:Y:S01]  /*186e0*/  FFMA.FTZ R199, R112, R199, R3 ;  /* 0x000000c770c77223 */ /* 0x000fe20000010003 */
[----:B------:R-:W-:Y:S01]  /*186f0*/  FADD.FTZ R166, -R114, R113 ;  /* 0x0000007172a67221 */ /* 0x000fe20000010100 */
[----:B------:R-:W-:Y:S02]  /*18700*/  HADD2.F32 R120, -RZ, R69.H0_H0 ;  /* 0x20000045ff787230 */ /* 0x000fe40000004100 */
[----:B------:R-:W-:Y:S01]  /*18710*/  FMUL.FTZ R113, R125, R110 ;  /* 0x0000006e7d717220 */ /* 0x000fe20000410000 */
[----:B------:R-:W-:-:S02]  /*18720*/  HADD2.F32 R112, -RZ, R66.H1_H1 ;  /* 0x30000042ff707230 */ /* 0x000fc40000004100 */
[----:B------:R-:W-:Y:S01]  /*18730*/  FMUL.FTZ R250, R125, R250 ;  /* 0x000000fa7dfa7220 */ /* 0x000fe20000410000 */
[C---:B------:R-:W-:Y:S01]  /*18740*/  FADD.FTZ R168, -R114.reuse, R163 ;  /* 0x000000a372a87221 */ /* 0x040fe20000010100 */
[C---:B------:R-:W-:Y:S01]  /*18750*/  FADD.FTZ R234, -R114.reuse, R197 ;  /* 0x000000c572ea7221 */ /* 0x040fe20000010100 */
[----:B------:R-:W-:Y:S01]  /*18760*/  FADD.FTZ R226, -R114, R203 ;  /* 0x000000cb72e27221 */ /* 0x000fe20000010100 */
[----:B------:R-:W-:Y:S01]  /*18770*/  FFMA.FTZ R120, R113, R120, R4 ;  /* 0x0000007871787223 */ /* 0x000fe20000010004 */
[----:B------:R-:W-:Y:S01]  /*18780*/  FFMA.FTZ R250, R250, R112, R15 ;  /* 0x00000070fafa7223 */ /* 0x000fe2000001000f */
[C---:B------:R-:W-:Y:S01]  /*18790*/  FADD.FTZ R242, -R114.reuse, R191 ;  /* 0x000000bf72f27221 */ /* 0x040fe20000010100 */
[----:B------:R-:W-:Y:S01]  /*187a0*/  FADD.FTZ R232, -R114, R195 ;  /* 0x000000c372e87221 */ /* 0x000fe20000010100 */
[----:B------:R-:W-:Y:S02]  /*187b0*/  HADD2.F32 R113, -RZ, R67.H0_H0 ;  /* 0x20000043ff717230 */ /* 0x000fe40000004100 */
[----:B------:R-:W-:Y:S01]  /*187c0*/  FMUL.FTZ R195, R125, R168 ;  /* 0x000000a87dc37220 */ /* 0x000fe20000410000 */
[----:B------:R-:W-:-:S02]  /*187d0*/  HADD2.F32 R203, -RZ, R65.H1_H1 ;  /* 0x30000041ffcb7230 */ /* 0x000fc40000004100 */
[----:B------:R-:W-:Y:S01]  /*187e0*/  FMUL.FTZ R191, R125, R234 ;  /* 0x000000ea7dbf7220 */ /* 0x000fe20000410000 */
[----:B------:R-:W-:Y:S02]  /*187f0*/  HADD2.F32 R112, -RZ, R59.H0_H0 ;  /* 0x2000003bff707230 */ /* 0x000fe40000004100 */
[C---:B------:R-:W-:Y:S01]  /*18800*/  FADD.FTZ R236, -R114.reuse, R183 ;  /* 0x000000b772ec7221 */ /* 0x040fe20000010100 */
[----:B------:R-:W-:Y:S02]  /*18810*/  HADD2.F32 R162, -RZ, R68.H0_H0 ;  /* 0x20000044ffa27230 */ /* 0x000fe40000004100 */
[C---:B------:R-:W-:Y:S01]  /*18820*/  FADD.FTZ R190, -R114.reuse, R223 ;  /* 0x000000df72be7221 */ /* 0x040fe20000010100 */
[----:B------:R-:W-:Y:S01]  /*18830*/  FADD.FTZ R198, -R114, R167 ;  /* 0x000000a772c67221 */ /* 0x000fe20000010100 */
[----:B------:R-:W-:Y:S01]  /*18840*/  FFMA.FTZ R195, R195, R113, R16 ;  /* 0x00000071c3c37223 */ /* 0x000fe20000010010 */
[----:B------:R-:W-:Y:S01]  /*18850*/  FFMA.FTZ R203, R108, R203, R13 ;  /* 0x000000cb6ccb7223 */ /* 0x000fe2000001000d */
[----:B------:R-:W-:Y:S01]  /*18860*/  FFMA.FTZ R191, R191, R112, R32 ;  /* 0x00000070bfbf7223 */ /* 0x000fe20000010020 */
[C---:B------:R-:W-:Y:S01]  /*18870*/  FADD.FTZ R126, -R114.reuse, R117 ;  /* 0x00000075727e7221 */ /* 0x040fe20000010100 */
[----:B------:R-:W-:Y:S01]  /*18880*/  FADD.FTZ R238, -R114, R187 ;  /* 0x000000bb72ee7221 */ /* 0x000fe20000010100 */
[----:B------:R-:W-:-:S02]  /*18890*/  HADD2.F32 R108, -RZ, R62.H1_H1 ;  /* 0x3000003eff6c7230 */ /* 0x000fc40000004100 */
[C---:B------:R-:W-:Y:S01]  /*188a0*/  FMUL.FTZ R236, R125.reuse, R236 ;  /* 0x000000ec7dec7220 */ /* 0x040fe20000410000 */
[----:B------:R-:W-:Y:S02]  /*188b0*/  HADD2.F32 R113, -RZ, R59.H1_H1 ;  /* 0x3000003bff717230 */ /* 0x000fe40000004100 */
[C---:B------:R-:W-:Y:S01]  /*188c0*/  FMUL.FTZ R232, R125.reuse, R232 ;  /* 0x000000e87de87220 */ /* 0x040fe20000410000 */
[----:B------:R-:W-:Y:S02]  /*188d0*/  HADD2.F32 R112, -RZ, R55.H0_H0 ;  /* 0x20000037ff707230 */ /* 0x000fe40000004100 */
[----:B------:R-:W-:Y:S01]  /*188e0*/  FMUL.FTZ R187, R125, R190 ;  /* 0x000000be7dbb7220 */ /* 0x000fe20000410000 */
[----:B------:R-:W-:Y:S01]  /*188f0*/  FFMA.FTZ R162, R111, R162, R2 ;  /* 0x000000a26fa27223 */ /* 0x000fe20000010002 */
[----:B------:R-:W-:Y:S02]  /*18900*/  HADD2.F32 R111, -RZ, R66.H0_H0 ;  /* 0x20000042ff6f7230 */ /* 0x000fe40000004100 */
[C---:B------:R-:W-:Y:S01]  /*18910*/  FADD.FTZ R194, -R114.reuse, R201 ;  /* 0x000000c972c27221 */ /* 0x040fe20000010100 */
[C---:B------:R-:W-:Y:S01]  /*18920*/  FADD.FTZ R224, -R114.reuse, R219 ;  /* 0x000000db72e07221 */ /* 0x040fe20000010100 */
[----:B------:R-:W-:Y:S01]  /*18930*/  FADD.FTZ R222, -R114, R221 ;  /* 0x000000dd72de7221 */ /* 0x000fe20000010100 */
[----:B------:R-:W-:Y:S01]  /*18940*/  FMUL.FTZ R183, R125, R198 ;  /* 0x000000c67db77220 */ /* 0x000fe20000410000 */
[----:B------:R-:W-:-:S02]  /*18950*/  HADD2.F32 R110, -RZ, R70.H1_H1 ;  /* 0x30000046ff6e7230 */ /* 0x000fc40000004100 */
[----:B------:R-:W-:Y:S01]  /*18960*/  FMUL.FTZ R126, R125, R126 ;  /* 0x0000007e7d7e7220 */ /* 0x000fe20000410000 */
[----:B------:R-:W-:Y:S01]  /*18970*/  FFMA.FTZ R236, R236, R108, R23 ;  /* 0x0000006cecec7223 */ /* 0x000fe20000010017 */
[----:B------:R-:W-:Y:S01]  /*18980*/  FFMA.FTZ R232, R232, R113, R33 ;  /* 0x00000071e8e87223 */ /* 0x000fe20000010021 */
[----:B------:R-:W-:Y:S01]  /*18990*/  FFMA.FTZ R187, R187, R112, R40 ;  /* 0x00000070bbbb7223 */ /* 0x000fe20000010028 */
[C---:B------:R-:W-:Y:S01]  /*189a0*/  FADD.FTZ R244, -R114.reuse, R175 ;  /* 0x000000af72f47221 */ /* 0x040fe20000010100 */
[C---:B------:R-:W-:Y:S01]  /*189b0*/  FADD.FTZ R252, -R114.reuse, R193 ;  /* 0x000000c172fc7221 */ /* 0x040fe20000010100 */
[----:B------:R-:W-:Y:S01]  /*189c0*/  FADD.FTZ R240, -R114, R179 ;  /* 0x000000b372f07221 */ /* 0x000fe20000010100 */
[----:B------:R-:W-:Y:S02]  /*189d0*/  HADD2.F32 R108, -RZ, R58.H0_H0 ;  /* 0x2000003aff6c7230 */ /* 0x000fe40000004100 */
[----:B------:R-:W-:Y:S01]  /*189e0*/  FMUL.FTZ R179, R125, R194 ;  /* 0x000000c27db37220 */ /* 0x000fe20000410000 */
[----:B------:R-:W-:-:S02]  /*189f0*/  HADD2.F32 R112, -RZ, R54.H0_H0 ;  /* 0x20000036ff707230 */ /* 0x000fc40000004100 */
[C---:B------:R-:W-:Y:S01]  /*18a00*/  FMUL.FTZ R175, R125.reuse, R224 ;  /* 0x000000e07daf7220 */ /* 0x040fe20000410000 */
[----:B------:R-:W-:Y:S02]  /*18a10*/  HADD2.F32 R113, -RZ, R54.H1_H1 ;  /* 0x30000036ff717230 */ /* 0x000fe40000004100 */
[----:B------:R-:W-:Y:S01]  /*18a20*/  FMUL.FTZ R222, R125, R222 ;  /* 0x000000de7dde7220 */ /* 0x000fe20000410000 */
[----:B------:R-:W-:Y:S01]  /*18a30*/  FFMA.FTZ R183, R183, R111, R14 ;  /* 0x0000006fb7b77223 */ /* 0x000fe2000001000e */
[----:B------:R-:W-:Y:S01]  /*18a40*/  FFMA.FTZ R110, R126, R110, R7 ;  /* 0x0000006e7e6e7223 */ /* 0x000fe20000010007 */
[----:B------:R-:W-:Y:S02]  /*18a50*/  HADD2.F32 R111, -RZ, R58.H1_H1 ;  /* 0x3000003aff6f7230 */ /* 0x000fe40000004100 */
[C---:B------:R-:W-:Y:S01]  /*18a60*/  FADD.FTZ R192, -R114.reuse, R205 ;  /* 0x000000cd72c07221 */ /* 0x040fe20000010100 */
[C---:B------:R-:W-:Y:S01]  /*18a70*/  FADD.FTZ R178, -R114.reuse, R233 ;  /* 0x000000e972b27221 */ /* 0x040fe20000010100 */
[----:B------:R-:W-:Y:S01]  /*18a80*/  FADD.FTZ R176, -R114, R229 ;  /* 0x000000e572b07221 */ /* 0x000fe20000010100 */
[----:B------:R-:W-:Y:S01]  /*18a90*/  FMUL.FTZ R230, R125, R230 ;  /* 0x000000e67de67220 */ /* 0x000fe20000410000 */
[----:B------:R-:W-:-:S02]  /*18aa0*/  HADD2.F32 R126, -RZ, R60.H0_H0 ;  /* 0x2000003cff7e7230 */ /* 0x000fc40000004100 */
[----:B------:R-:W-:Y:S01]  /*18ab0*/  FMUL.FTZ R117, R125, R252 ;  /* 0x000000fc7d757220 */ /* 0x000fe20000410000 */
[----:B------:R-:W-:Y:S01]  /*18ac0*/  FFMA.FTZ R179, R179, R108, R30 ;  /* 0x0000006cb3b37223 */ /* 0x000fe2000001001e */
[----:B------:R-:W-:Y:S01]  /*18ad0*/  FFMA.FTZ R175, R175, R112, R38 ;  /* 0x00000070afaf7223 */ /* 0x000fe20000010026 */
[----:B------:R-:W-:Y:S01]  /*18ae0*/  FFMA.FTZ R222, R222, R113, R39 ;  /* 0x00000071dede7223 */ /* 0x000fe20000010027 */
[C---:B------:R-:W-:Y:S01]  /*18af0*/  FADD.FTZ R124, -R114.reuse, R119 ;  /* 0x00000077727c7221 */ /* 0x040fe20000010100 */
[C---:B------:R-:W-:Y:S01]  /*18b00*/  FADD.FTZ R172, -R114.reuse, R173 ;  /* 0x000000ad72ac7221 */ /* 0x040fe20000010100 */
[C---:B------:R-:W-:Y:S01]  /*18b10*/  FADD.FTZ R200, -R114.reuse, R189 ;  /* 0x000000bd72c87221 */ /* 0x040fe20000010100 */
[----:B------:R-:W-:Y:S01]  /*18b20*/  FADD.FTZ R196, -R114, R225 ;  /* 0x000000e172c47221 */ /* 0x000fe20000010100 */
[----:B------:R-:W-:Y:S02]  /*18b30*/  HADD2.F32 R108, -RZ, R57.H0_H0 ;  /* 0x20000039ff6c7230 */ /* 0x000fe40000004100 */
[----:B------:R-:W-:Y:S01]  /*18b40*/  FMUL.FTZ R127, R125, R192 ;  /* 0x000000c07d7f7220 */ /* 0x000fe20000410000 */
[----:B------:R-:W-:-:S02]  /*18b50*/  HADD2.F32 R113, -RZ, R51.H0_H0 ;  /* 0x20000033ff717230 */ /* 0x000fc40000004100 */
[C---:B------:R-:W-:Y:S01]  /*18b60*/  FMUL.FTZ R173, R125.reuse, R178 ;  /* 0x000000b27dad7220 */ /* 0x040fe20000410000 */
[----:B------:R-:W-:Y:S02]  /*18b70*/  HADD2.F32 R112, -RZ, R50.H0_H0 ;  /* 0x20000032ff707230 */ /* 0x000fe40000004100 */
[----:B------:R-:W-:Y:S01]  /*18b80*/  FMUL.FTZ R189, R125, R176 ;  /* 0x000000b07dbd7220 */ /* 0x000fe20000410000 */
[----:B------:R-:W-:Y:S01]  /*18b90*/  FFMA.FTZ R230, R230, R111, R31 ;  /* 0x0000006fe6e67223 */ /* 0x000fe2000001001f */
[----:B------:R-:W-:Y:S01]  /*18ba0*/  FFMA.FTZ R126, R117, R126, R18 ;  /* 0x0000007e757e7223 */ /* 0x000fe20000010012 */
[----:B------:R-:W-:Y:S02]  /*18bb0*/  HADD2.F32 R111, -RZ, R57.H1_H1 ;  /* 0x30000039ff6f7230 */ /* 0x000fe40000004100 */
[----:B------:R-:W-:Y:S01]  /*18bc0*/  FADD.FTZ R184, -R114, R215 ;  /* 0x000000d772b87221 */ /* 0x000fe20000010100 */
[----:B------:R-:W-:Y:S02]  /*18bd0*/  HADD2.F32 R109, -RZ, R70.H0_H0 ;  /* 0x20000046ff6d7230 */ /* 0x000fe40000004100 */
[----:B------:R-:W-:Y:S01]  /*18be0*/  FMUL.FTZ R226, R125, R226 ;  /* 0x000000e27de27220 */ /* 0x000fe20000410000 */
[----:B------:R-:W-:-:S02]  /*18bf0*/  HADD2.F32 R117, -RZ, R55.H1_H1 ;  /* 0x30000037ff757230 */ /* 0x000fc40000004100 */
[C---:B------:R-:W-:Y:S01]  /*18c00*/  FMUL.FTZ R197, R125.reuse, R124 ;  /* 0x0000007c7dc57220 */ /* 0x040fe20000410000 */
[----:B------:R-:W-:Y:S01]  /*18c10*/  FMUL.FTZ R196, R125, R196 ;  /* 0x000000c47dc47220 */ /* 0x000fe20000410000 */
[C---:B------:R-:W-:Y:S01]  /*18c20*/  FADD.FTZ R220, -R114.reuse, R217 ;  /* 0x000000d972dc7221 */ /* 0x040fe20000010100 */
[----:B------:R-:W-:Y:S01]  /*18c30*/  FFMA.FTZ R127, R127, R108, R28 ;  /* 0x0000006c7f7f7223 */ /* 0x000fe2000001001c */
[----:B------:R-:W-:Y:S01]  /*18c40*/  FFMA.FTZ R189, R189, R113, R132 ;  /* 0x00000071bdbd7223 */ /* 0x000fe20000010084 */
[----:B------:R-:W-:Y:S01]  /*18c50*/  FFMA.FTZ R173, R173, R112, R130 ;  /* 0x00000070adad7223 */ /* 0x000fe20000010082 */
[C---:B------:R-:W-:Y:S01]  /*18c60*/  FADD.FTZ R118, -R114.reuse, R121 ;  /* 0x0000007972767221 */ /* 0x040fe20000010100 */
[C---:B------:R-:W-:Y:S01]  /*18c70*/  FADD.FTZ R248, -R114.reuse, R161 ;  /* 0x000000a172f87221 */ /* 0x040fe20000010100 */
[----:B------:R-:W-:Y:S01]  /*18c80*/  FADD.FTZ R218, -R114, R227 ;  /* 0x000000e372da7221 */ /* 0x000fe20000010100 */
[--C-:B------:R-:W-:Y:S01]  /*18c90*/  HADD2.F32 R108, -RZ, R53.reuse.H0_H0 ;  /* 0x20000035ff6c7230 */ /* 0x100fe20000004100 */
[----:B------:R-:W0:Y:S01]  /*18ca0*/  LDC.64 R112, c[0x0][0x2b8] ;  /* 0x0000ae00ff707b82 */ /* 0x000e220000000a00 */
[----:B------:R-:W-:Y:S01]  /*18cb0*/  FMUL.FTZ R161, R125, R184 ;  /* 0x000000b87da17220 */ /* 0x000fe20000410000 */
[----:B------:R-:W-:Y:S01]  /*18cc0*/  FFMA.FTZ R226, R226, R111, R29 ;  /* 0x0000006fe2e27223 */ /* 0x000fe2000001001d */
[----:B------:R-:W-:Y:S01]  /*18cd0*/  FFMA.FTZ R109, R197, R109, R6 ;  /* 0x0000006dc56d7223 */ /* 0x000fe20000010006 */
[----:B------:R-:W-:-:S02]  /*18ce0*/  HADD2.F32 R111, -RZ, R53.H1_H1 ;  /* 0x30000035ff6f7230 */ /* 0x000fc40000004100 */
[----:B------:R-:W-:Y:S01]  /*18cf0*/  FFMA.FTZ R196, R196, R117, R41 ;  /* 0x00000075c4c47223 */ /* 0x000fe20000010029 */
[C---:B------:R-:W-:Y:S01]  /*18d00*/  FADD.FTZ R202, -R114.reuse, R211 ;  /* 0x000000d372ca7221 */ /* 0x040fe20000010100 */
[C---:B------:R-:W-:Y:S01]  /*18d10*/  FMUL.FTZ R220, R125.reuse, R220 ;  /* 0x000000dc7ddc7220 */ /* 0x040fe20000410000 */
[----:B------:R-:W-:Y:S01]  /*18d20*/  HADD2.F32 R197, -RZ, R69.H1_H1 ;  /* 0x30000045ffc57230 */ /* 0x000fe20000004100 */
[----:B------:R-:W-:Y:S01]  /*18d30*/  SHF.R.S32.HI R201, RZ, 0x1f, R116 ;  /* 0x0000001fffc97819 */ /* 0x000fe20000011474 */
[----:B------:R-:W-:Y:S02]  /*18d40*/  HADD2.F32 R117, -RZ, R51.H1_H1 ;  /* 0x30000033ff757230 */ /* 0x000fe40000004100 */
[C---:B------:R-:W-:Y:S01]  /*18d50*/  FMUL.FTZ R118, R125.reuse, R118 ;  /* 0x000000767d767220 */ /* 0x040fe20000410000 */
[----:B------:R-:W-:Y:S01]  /*18d60*/  FMUL.FTZ R218, R125, R218 ;  /* 0x000000da7dda7220 */ /* 0x000fe20000410000 */
[C---:B------:R-:W-:Y:S01]  /*18d70*/  FADD.FTZ R216, -R114.reuse, R213 ;  /* 0x000000d572d87221 */ /* 0x040fe20000010100 */
[----:B------:R-:W-:Y:S01]  /*18d80*/  FFMA.FTZ R161, R161, R108, R36 ;  /* 0x0000006ca1a17223 */ /* 0x000fe20000010024 */
[----:B------:R-:W-:Y:S01]  /*18d90*/  FADD.FTZ R212, -R114, R243 ;  /* 0x000000f372d47221 */ /* 0x000fe20000010100 */
[----:B------:R-:W-:-:S02]  /*18da0*/  HADD2.F32 R108, -RZ, R52.H0_H0 ;  /* 0x20000034ff6c7230 */ /* 0x000fc40000004100 */
        /* <DEDUP_REMOVED lines=17> */
[----:B------:R-:W-:Y:S01]  /*18ec0*/  LEA.HI R201, R201, R116, RZ, 0x3 ;  /* 0x00000074c9c97211 */ /* 0x000fe200078f18ff */
[----:B------:R-:W-:Y:S01]  /*18ed0*/  FFMA.FTZ R220, R220, R111, R37 ;  /* 0x0000006fdcdc7223 */ /* 0x000fe20000010025 */
[----:B------:R-:W-:-:S02]  /*18ee0*/  HADD2.F32 R114, -RZ, R71.H1_H1 ;  /* 0x30000047ff727230 */ /* 0x000fc40000004100 */
[----:B------:R-:W-:Y:S01]  /*18ef0*/  FFMA.FTZ R197, R118, R197, R5 ;  /* 0x000000c576c57223 */ /* 0x000fe20000010005 */
[----:B------:R-:W-:Y:S02]  /*18f00*/  HADD2.F32 R116, -RZ, R65.H0_H0 ;  /* 0x20000041ff747230 */ /* 0x000fe40000004100 */
[----:B------:R-:W-:Y:S01]  /*18f10*/  FFMA.FTZ R218, R218, R117, R133 ;  /* 0x00000075dada7223 */ /* 0x000fe20000010085 */
[----:B------:R-:W-:Y:S02]  /*18f20*/  HADD2.F32 R111, -RZ, R52.H1_H1 ;  /* 0x30000034ff6f7230 */ /* 0x000fe40000004100 */
[C---:B------:R-:W-:Y:S01]  /*18f30*/  FMUL.FTZ R166, R125.reuse, R166 ;  /* 0x000000a67da67220 */ /* 0x040fe20000410000 */
[C---:B------:R-:W-:Y:S01]  /*18f40*/  FMUL.FTZ R119, R125.reuse, R172 ;  /* 0x000000ac7d777220 */ /* 0x040fe20000410000 */
[C---:B------:R-:W-:Y:S01]  /*18f50*/  FMUL.FTZ R216, R125.reuse, R216 ;  /* 0x000000d87dd87220 */ /* 0x040fe20000410000 */
[----:B------:R-:W-:Y:S02]  /*18f60*/  HADD2.F32 R118, -RZ, R67.H1_H1 ;  /* 0x30000043ff767230 */ /* 0x000fe40000004100 */
[----:B------:R-:W-:Y:S01]  /*18f70*/  FMUL.FTZ R248, R125, R248 ;  /* 0x000000f87df87220 */ /* 0x000fe20000410000 */
[----:B------:R-:W-:-:S02]  /*18f80*/  HADD2.F32 R117, -RZ, R47.H0_H0 ;  /* 0x2000002fff757230 */ /* 0x000fc40000004100 */
[----:B------:R-:W-:Y:S01]  /*18f90*/  FMUL.FTZ R185, R125, R212 ;  /* 0x000000d47db97220 */ /* 0x000fe20000410000 */
[----:B------:R-:W-:Y:S01]  /*18fa0*/  FFMA.FTZ R159, R159, R108, R34 ;  /* 0x0000006c9f9f7223 */ /* 0x000fe20000010022 */
[----:B------:R-:W-:Y:S02]  /*18fb0*/  HADD2.F32 R108, -RZ, R50.H1_H1 ;  /* 0x30000032ff6c7230 */ /* 0x000fe40000004100 */
[----:B------:R-:W-:Y:S01]  /*18fc0*/  FMUL.FTZ R186, R125, R186 ;  /* 0x000000ba7dba7220 */ /* 0x000fe20000410000 */
[----:B------:R-:W-:Y:S01]  /*18fd0*/  FFMA.FTZ R114, R166, R114, R9 ;  /* 0x00000072a6727223 */ /* 0x000fe20000010009 */
[----:B------:R-:W-:Y:S01]  /*18fe0*/  FFMA.FTZ R116, R119, R116, R12 ;  /* 0x0000007477747223 */ /* 0x000fe2000001000c */
[----:B------:R-:W-:Y:S02]  /*18ff0*/  HADD2.F32 R124, -RZ, R61.H0_H0 ;  /* 0x2000003dff7c7230 */ /* 0x000fe40000004100 */
[----:B------:R-:W-:Y:S01]  /*19000*/  FFMA.FTZ R216, R216, R111, R35 ;  /* 0x0000006fd8d87223 */ /* 0x000fe20000010023 */
[----:B------:R-:W-:Y:S01]  /*19010*/  FMUL.FTZ R121, R125, R200 ;  /* 0x000000c87d797220 */ /* 0x000fe20000410000 */
[----:B------:R-:W-:Y:S01]  /*19020*/  FFMA.FTZ R248, R248, R118, R17 ;  /* 0x00000076f8f87223 */ /* 0x000fe20000010011 */
[----:B------:R-:W-:-:S02]  /*19030*/  HADD2.F32 R166, -RZ, R64.H0_H0 ;  /* 0x20000040ffa67230 */ /* 0x000fc40000004100 */
[----:B------:R-:W-:Y:S01]  /*19040*/  FFMA.FTZ R185, R185, R117, R140 ;  /* 0x00000075b9b97223 */ /* 0x000fe2000001008c */
[----:B------:R-:W-:Y:S02]  /*19050*/  HADD2.F32 R119, -RZ, R62.H0_H0 ;  /* 0x2000003eff777230 */ /* 0x000fe40000004100 */
[C---:B------:R-:W-:Y:S01]  /*19060*/  FMUL.FTZ R177, R125.reuse, R177 ;  /* 0x000000b17db17220 */ /* 0x040fe20000410000 */
[----:B------:R-:W-:Y:S02]  /*19070*/  HADD2.F32 R111, -RZ, R46.H1_H1 ;  /* 0x3000002eff6f7230 */ /* 0x000fe40000004100 */
[C---:B------:R-:W-:Y:S01]  /*19080*/  FMUL.FTZ R181, R125.reuse, R204 ;  /* 0x000000cc7db57220 */ /* 0x040fe20000410000 */
[C---:B------:R-:W-:Y:S01]  /*19090*/  FMUL.FTZ R122, R125.reuse, R122 ;  /* 0x0000007a7d7a7220 */ /* 0x040fe20000410000 */
[----:B------:R-:W-:Y:S02]  /*190a0*/  HADD2.F32 R118, -RZ, R63.H0_H0 ;  /* 0x2000003fff767230 */ /* 0x000fe40000004100 */
[----:B------:R-:W-:Y:S01]  /*190b0*/  FMUL.FTZ R193, R125, R206 ;  /* 0x000000ce7dc17220 */ /* 0x000fe20000410000 */
[----:B------:R-:W-:-:S02]  /*190c0*/  HADD2.F32 R117, -RZ, R44.H0_H0 ;  /* 0x2000002cff757230 */ /* 0x000fc40000004100 */
[C---:B------:R-:W-:Y:S01]  /*190d0*/  FMUL.FTZ R165, R125.reuse, R182 ;  /* 0x000000b67da57220 */ /* 0x040fe20000410000 */
[----:B------:R-:W-:Y:S02]  /*190e0*/  HADD2.F32 R205, -RZ, R64.H1_H1 ;  /* 0x30000040ffcd7230 */ /* 0x000fe40000004100 */
[----:B------:R-:W-:Y:S01]  /*190f0*/  FMUL.FTZ R244, R125, R244 ;  /* 0x000000f47df47220 */ /* 0x000fe20000410000 */
[----:B------:R-:W-:Y:S01]  /*19100*/  FFMA.FTZ R186, R186, R108, R131 ;  /* 0x0000006cbaba7223 */ /* 0x000fe20000010083 */
[----:B------:R-:W-:Y:S01]  /*19110*/  HADD2.F32 R209, -RZ, R48.H1_H1 ;  /* 0x30000030ffd17230 */ /* 0x000fe20000004100 */
[----:B------:R-:W-:Y:S01]  /*19120*/  LEA.HI.SX32 R201, R201, R0, 0x1d ;  /* 0x00000000c9c97211 */ /* 0x000fe200078feaff */
[C---:B------:R-:W-:Y:S01]  /*19130*/  FMUL.FTZ R180, R125.reuse, R180 ;  /* 0x000000b47db47220 */ /* 0x040fe20000410000 */
[----:B------:R-:W-:Y:S01]  /*19140*/  FMUL.FTZ R167, R125, R174 ;  /* 0x000000ae7da77220 */ /* 0x000fe20000410000 */
[----:B------:R-:W-:Y:S01]  /*19150*/  FFMA.FTZ R124, R121, R124, R20 ;  /* 0x0000007c797c7223 */ /* 0x000fe20000010014 */
[----:B------:R-:W-:Y:S01]  /*19160*/  HADD2.F32 R108, -RZ, R46.H0_H0 ;  /* 0x2000002eff6c7230 */ /* 0x000fe20000004100 */
[----:B------:R-:W-:Y:S01]  /*19170*/  F2FP.F16.F32.PACK_AB R110, R110, R109 ;  /* 0x0000006d6e6e723e */ /* 0x000fe200000000ff */
        /* <DEDUP_REMOVED lines=15> */
[----:B------:R-:W-:Y:S01]  /*19270*/  HADD2.F32 R176, -RZ, R48.H0_H0 ;  /* 0x20000030ffb07230 */ /* 0x000fe20000004100 */
[----:B------:R-:W-:Y:S01]  /*19280*/  F2FP.F16.F32.PACK_AB R109, R197, R120 ;  /* 0x00000078c56d723e */ /* 0x000fe200000000ff */
[----:B------:R-:W-:Y:S02]  /*19290*/  HADD2.F32 R121, -RZ, R45.H0_H0 ;  /* 0x2000002dff797230 */ /* 0x000fe40000004100 */
[----:B------:R-:W-:Y:S01]  /*192a0*/  FFMA.FTZ R118, R193, R118, R24 ;  /* 0x00000076c1767223 */ /* 0x000fe20000010018 */
[----:B------:R-:W-:Y:S02]  /*192b0*/  HADD2.F32 R125, -RZ, R63.H1_H1 ;  /* 0x3000003fff7d7230 */ /* 0x000fe40000004100 */
[----:B------:R-:W-:Y:S01]  /*192c0*/  FFMA.FTZ R182, R165, R117, R134 ;  /* 0x00000075a5b67223 */ /* 0x000fe20000010086 */
[----:B------:R-:W-:Y:S02]  /*192d0*/  HADD2.F32 R177, -RZ, R61.H1_H1 ;  /* 0x3000003dffb17230 */ /* 0x000fe40000004100 */
[----:B------:R-:W-:Y:S01]  /*192e0*/  FFMA.FTZ R205, R244, R205, R11 ;  /* 0x000000cdf4cd7223 */ /* 0x000fe2000001000b */
[----:B------:R-:W-:Y:S01]  /*192f0*/  HADD2.F32 R181, -RZ, R60.H1_H1 ;  /* 0x3000003cffb57230 */ /* 0x000fe20000004100 */
[----:B------:R-:W-:Y:S01]  /*19300*/  IADD3 R117, R201, 0x80, RZ ;  /* 0x00000080c9757810 */ /* 0x000fe20007ffe0ff */
[----:B------:R-:W-:-:S02]  /*19310*/  HADD2.F32 R172, -RZ, R56.H0_H0 ;  /* 0x20000038ffac7230 */ /* 0x000fc40000004100 */
[----:B------:R-:W-:Y:S01]  /*19320*/  FFMA.FTZ R209, R180, R209, R43 ;  /* 0x000000d1b4d17223 */ /* 0x000fe2000001002b */
[----:B------:R-:W-:Y:S02]  /*19330*/  HADD2.F32 R122, -RZ, R45.H1_H1 ;  /* 0x3000002dff7a7230 */ /* 0x000fe40000004100 */
[----:B------:R-:W-:Y:S01]  /*19340*/  FFMA.FTZ R180, R171, R108, R138 ;  /* 0x0000006cabb47223 */ /* 0x000fe2000001008a */
[----:B------:R-:W-:Y:S01]  /*19350*/  HADD2.F32 R120, -RZ, R44.H1_H1 ;  /* 0x3000002cff787230 */ /* 0x000fe20000004100 */
[----:B------:R-:W-:Y:S01]  /*19360*/  F2FP.F16.F32.PACK_AB R111, R114, R115 ;  /* 0x00000073726f723e */ /* 0x000fe200000000ff */
[----:B------:R-:W-:Y:S02]  /*19370*/  HADD2.F32 R193, -RZ, R56.H1_H1 ;  /* 0x30000038ffc17230 */ /* 0x000fe40000004100 */
[----:B------:R-:W-:Y:S01]  /*19380*/  FFMA.FTZ R174, R167, R174, R128 ;  /* 0x000000aea7ae7223 */ /* 0x000fe20000010080 */
[----:B------:R-:W-:Y:S02]  /*19390*/  HADD2.F32 R207, -RZ, R49.H1_H1 ;  /* 0x30000031ffcf7230 */ /* 0x000fe40000004100 */
[----:B------:R-:W-:Y:S01]  /*193a0*/  FFMA.FTZ R176, R163, R176, R42 ;  /* 0x000000b0a3b07223 */ /* 0x000fe2000001002a */
[----:B------:R-:W-:Y:S01]  /*193b0*/  HADD2.F32 R178, -RZ, R47.H1_H1 ;  /* 0x3000002fffb27230 */ /* 0x000fe20000004100 */
[----:B------:R-:W-:Y:S01]  /*193c0*/  F2FP.F16.F32.PACK_AB R108, R199, R162 ;  /* 0x000000a2c76c723e */ /* 0x000fe200000000ff */
[----:B0-----:R-:W-:-:S04]  /*193d0*/  IMAD.WIDE.U32 R114, R201, 0x10, R112 ;  /* 0x00000010c9727825 */ /* 0x001fc800078e0070 */
        /* <DEDUP_REMOVED lines=9> */
[C---:B------:R-:W-:Y:S01]  /*19470*/  IADD3 R163, R201.reuse, 0x100, RZ ;  /* 0x00000100c9a37810 */ /* 0x040fe20007ffe0ff */
[C---:B------:R-:W-:Y:S01]  /*19480*/  VIADD R165, R201.reuse, 0x180 ;  /* 0x00000180c9a57836 */ /* 0x040fe20000000000 */
[----:B------:R-:W-:Y:S01]  /*19490*/  IADD3 R167, R201, 0x200, RZ ;  /* 0x00000200c9a77810 */ /* 0x000fe20007ffe0ff */
[----:B------:R-:W-:Y:S01]  /*194a0*/  IMAD.WIDE.U32 R116, R117, 0x10, R112 ;  /* 0x0000001075747825 */ /* 0x000fe200078e0070 */
[----:B------:R-:W-:-:S03]  /*194b0*/  IADD3 R169, R201, 0x280, RZ ;  /* 0x00000280c9a97810 */ /* 0x000fc60007ffe0ff */
[----:B------:R-:W-:Y:S01]  /*194c0*/  FFMA.FTZ R207, R214, R207, R129 ;  /* 0x000000cfd6cf7223 */ /* 0x000fe20000010081 */
[----:B------:R-:W-:Y:S01]  /*194d0*/  IADD3 R171, R201, 0x300, RZ ;  /* 0x00000300c9ab7810 */ /* 0x000fe20007ffe0ff */
[----:B------:R-:W-:Y:S01]  /*194e0*/  FFMA.FTZ R178, R164, R178, R141 ;  /* 0x000000b2a4b27223 */ /* 0x000fe2000001008d */
[----:B------:R-:W-:Y:S01]  /*194f0*/  F2FP.F16.F32.PACK_AB R123, R248, R195 ;  /* 0x000000c3f87b723e */ /* 0x000fe200000000ff */
[----:B------:R0:W-:Y:S01]  /*19500*/  STG.E.128 desc[UR4][R114.64], R108 ;  /* 0x0000006c72007986 */ /* 0x0001e2000c101d04 */
[----:B------:R-:W-:Y:S01]  /*19510*/  F2FP.F16.F32.PACK_AB R122, R250, R183 ;  /* 0x000000b7fa7a723e */ /* 0x000fe200000000ff */
[----:B------:R-:W-:Y:S01]  /*19520*/  IMAD.WIDE.U32 R162, R163, 0x10, R112 ;  /* 0x00000010a3a27825 */ /* 0x000fe200078e0070 */
[----:B------:R-:W-:-:S03]  /*19530*/  F2FP.F16.F32.PACK_AB R120, R205, R166 ;  /* 0x000000a6cd78723e */ /* 0x000fc600000000ff */
[--C-:B------:R-:W-:Y:S02]  /*19540*/  IMAD.WIDE.U32 R164, R165, 0x10, R112.reuse ;  /* 0x00000010a5a47825 */ /* 0x100fe400078e0070 */
[----:B------:R1:W-:Y:S02]  /*19550*/  STG.E.128 desc[UR4][R116.64], R120 ;  /* 0x0000007874007986 */ /* 0x0003e4000c101d04 */
[----:B------:R-:W-:-:S04]  /*19560*/  IMAD.WIDE.U32 R166, R167, 0x10, R112 ;  /* 0x00000010a7a67825 */ /* 0x000fc800078e0070 */
        /* <DEDUP_REMOVED lines=10> */
[----:B------:R-:W-:Y:S02]  /*19610*/  F2FP.F16.F32.PACK_AB R112, R193, R172 ;  /* 0x000000acc170723e */ /* 0x000fe400000000ff */
[----:B------:R-:W-:Y:S02]  /*19620*/  F2FP.F16.F32.PACK_AB R119, R196, R187 ;  /* 0x000000bbc477723e */ /* 0x000fe400000000ff */
[----:B------:R-:W-:Y:S01]  /*19630*/  F2FP.F16.F32.PACK_AB R118, R222, R175 ;  /* 0x000000afde76723e */ /* 0x000fe200000000ff */
[----:B------:R0:W-:Y:S01]  /*19640*/  STG.E.128 desc[UR4][R164.64], R112 ;  /* 0x00000070a4007986 */ /* 0x0001e2000c101d04 */
[----:B-1----:R-:W-:Y:S02]  /*19650*/  F2FP.F16.F32.PACK_AB R117, R220, R161 ;  /* 0x000000a1dc75723e */ /* 0x002fe400000000ff */
[----:B------:R-:W-:Y:S02]  /*19660*/  F2FP.F16.F32.PACK_AB R116, R216, R159 ;  /* 0x0000009fd874723e */ /* 0x000fe400000000ff */
[----:B------:R-:W-:-:S02]  /*19670*/  F2FP.F16.F32.PACK_AB R123, R218, R189 ;  /* 0x000000bdda7b723e */ /* 0x000fc400000000ff */
[----:B------:R-:W-:Y:S01]  /*19680*/  F2FP.F16.F32.PACK_AB R122, R186, R173 ;  /* 0x000000adba7a723e */ /* 0x000fe200000000ff */
[----:B------:R0:W-:Y:S01]  /*19690*/  STG.E.128 desc[UR4][R166.64], R116 ;  /* 0x00000074a6007986 */ /* 0x0001e2000c101d04 */
[----:B------:R-:W-:Y:S02]  /*196a0*/  F2FP.F16.F32.PACK_AB R121, R207, R174 ;  /* 0x000000aecf79723e */ /* 0x000fe400000000ff */
[----:B------:R-:W-:Y:S02]  /*196b0*/  F2FP.F16.F32.PACK_AB R120, R209, R176 ;  /* 0x000000b0d178723e */ /* 0x000fe400000000ff */
[----:B------:R-:W-:Y:S02]  /*196c0*/  F2FP.F16.F32.PACK_AB R127, R178, R185 ;  /* 0x000000b9b27f723e */ /* 0x000fe400000000ff */
[----:B------:R-:W-:Y:S01]  /*196d0*/  F2FP.F16.F32.PACK_AB R126, R211, R180 ;  /* 0x000000b4d37e723e */ /* 0x000fe200000000ff */
[----:B------:R0:W-:Y:S01]  /*196e0*/  STG.E.128 desc[UR4][R168.64], R120 ;  /* 0x00000078a8007986 */ /* 0x0001e2000c101d04 */
[----:B------:R-:W-:-:S02]  /*196f0*/  F2FP.F16.F32.PACK_AB R125, R199, R184 ;  /* 0x000000b8c77d723e */ /* 0x000fc400000000ff */
[----:B------:R-:W-:-:S05]  /*19700*/  F2FP.F16.F32.PACK_AB R124, R197, R182 ;  /* 0x000000b6c57c723e */ /* 0x000fca00000000ff */
[----:B------:R0:W-:Y:S02]  /*19710*/  STG.E.128 desc[UR4][R170.64], R124 ;  /* 0x0000007caa007986 */ /* 0x0001e4000c101d04 */
.L_x_10858:
[----:B------:R-:W-:Y:S05]  /*19720*/  BSYNC B0 ;  /* 0x0000000000007941 */ /* 0x000fea0003800000 */
.L_x_10857:
[----:B------:R-:W-:Y:S01]  /*19730*/  VIADD R145, R145, UR16 ;  /* 0x0000001091917c36 */ /* 0x000fe20008000000 */
[----:B0-----:R-:W-:-:S04]  /*19740*/  SEL R118, RZ, 0x1, P0 ;  /* 0x00000001ff767807 */ /* 0x001fc80000000000 */
[----:B------:R-:W-:-:S13]  /*19750*/  ISETP.GE.AND P1, PT, R145, UR17, PT ;  /* 0x0000001191007c0c */ /* 0x000fda000bf26270 */
[----:B------:R-:W-:Y:S05]  /*19760*/  @!P1 BRA `(.L_x_10859) ;  /* 0xfffffe7400549947 */ /* 0x000fea000383ffff */
[----:B------:R-:W-:Y:S05]  /*19770*/  EXIT ;  /* 0x000000000000794d */ /* 0x000fea0003800000 */
.L_x_10856:
[----:B------:R-:W-:Y:S01]  /*19780*/  HFMA2.MMA R172, -RZ, RZ, 0, 5.9604644775390625e-08 ;  /* 0x00000001ffac7435 */ /* 0x000fe200000001ff */
[----:B------:R-:W-:Y:S01]  /*19790*/  MOV R169, R170 ;  /* 0x000000aa00a97202 */ /* 0x000fe20000000f00 */
[----:B------:R-:W-:Y:S01]  /*197a0*/  IMAD.MOV.U32 R168, RZ, RZ, -0x1 ;  /* 0xffffffffffa87424 */ /* 0x000fe200078e00ff */
[----:B------:R-:W-:-:S08]  /*197b0*/  MOV R174, 0x1f ;  /* 0x0000001f00ae7802 */ /* 0x000fd00000000f00 */
[----:B01---5:R-:W-:Y:S05]  /*197c0*/  WARPSYNC.COLLECTIVE R168, `(.L_x_10860) ;  /* 0x00000000a8087348 */ /* 0x023fea0003c00000 */
[----:B------:R2:W3:Y:S02]  /*197d0*/  SHFL.BFLY P1, R126, R169, R172, R174 ;  /* 0x0c0000aca97e7389 */ /* 0x0004e400000200ae */
[----:B0123-5:R-:W-:Y:S01]  /*197e0*/  ENDCOLLECTIVE ;  /* 0x000000000000791b */ /* 0x02ffe20003800000 */
.L_x_10860:
[----:B------:R-:W-:Y:S01]  /*197f0*/  HFMA2.MMA R172, -RZ, RZ, 0, 1.1920928955078125e-07 ;  /* 0x00000002ffac7435 */ /* 0x000fe200000001ff */
[----:B------:R-:W-:-:S05]  /*19800*/  MOV R109, R126 ;  /* 0x0000007e006d7202 */ /* 0x000fca0000000f00 */
[----:B------:R-:W-:-:S05]  /*19810*/  FADD.FTZ R110, R170, R109 ;  /* 0x0000006daa6e7221 */ /* 0x000fca0000010000 */
[----:B------:R-:W-:-:S07]  /*19820*/  MOV R169, R110 ;  /* 0x0000006e00a97202 */ /* 0x000fce0000000f00 */
[----:B------:R-:W-:Y:S05]  /*19830*/  WARPSYNC.COLLECTIVE R168, `(.L_x_10861) ;  /* 0x00000000a8087348 */ /* 0x000fea0003c00000 */
[----:B------:R0:W1:Y:S02]  /*19840*/  SHFL.BFLY P1, R126, R169, R172, R174 ;  /* 0x0c0000aca97e7389 */ /* 0x00006400000200ae */
[----:B01----:R-:W-:Y:S01]  /*19850*/  ENDCOLLECTIVE ;  /* 0x000000000000791b */ /* 0x003fe20003800000 */
.L_x_10861:
[----:B------:R-:W-:Y:S01]  /*19860*/  HFMA2.MMA R172, -RZ, RZ, 0, 2.384185791015625e-07 ;  /* 0x00000004ffac7435 */ /* 0x000fe200000001ff */
[----:B------:R-:W-:-:S04]  /*19870*/  IMAD.MOV.U32 R109, RZ, RZ, R126 ;  /* 0x000000ffff6d7224 */ /* 0x000fc800078e007e */
[----:B------:R-:W-:-:S05]  /*19880*/  FADD.FTZ R111, R110, R109 ;  /* 0x0000006d6e6f7221 */ /* 0x000fca0000010000 */
[----:B------:R-:W-:-:S07]  /*19890*/  MOV R169, R111 ;  /* 0x0000006f00a97202 */ /* 0x000fce0000000f00 */
[----:B------:R-:W-:Y:S05]  /*198a0*/  WARPSYNC.COLLECTIVE R168, `(.L_x_10862) ;  /* 0x00000000a8087348 */ /* 0x000fea0003c00000 */
[----:B------:R0:W1:Y:S02]  /*198b0*/  SHFL.BFLY P1, R126, R169, R172, R174 ;  /* 0x0c0000aca97e7389 */ /* 0x00006400000200ae */
[----:B01----:R-:W-:Y:S01]  /*198c0*/  ENDCOLLECTIVE ;  /* 0x000000000000791b */ /* 0x003fe20003800000 */
.L_x_10862:
[----:B------:R-:W-:Y:S01]  /*198d0*/  HFMA2.MMA R172, -RZ, RZ, 0, 4.76837158203125e-07 ;  /* 0x00000008ffac7435 */ /* 0x000fe200000001ff */
[----:B------:R-:W-:-:S05]  /*198e0*/  MOV R108, R126 ;  /* 0x0000007e006c7202 */ /* 0x000fca0000000f00 */
[----:B------:R-:W-:-:S04]  /*198f0*/  FADD.FTZ R124, R111, R108 ;  /* 0x0000006c6f7c7221 */ /* 0x000fc80000010000 */
[----:B------:R-:W-:-:S07]  /*19900*/  IMAD.MOV.U32 R169, RZ, RZ, R124 ;  /* 0x000000ffffa97224 */ /* 0x000fce00078e007c */
[----:B------:R-:W-:Y:S05]  /*19910*/  WARPSYNC.COLLECTIVE R168, `(.L_x_10863) ;  /* 0x00000000a8087348 */ /* 0x000fea0003c00000 */
[----:B------:R0:W1:Y:S02]  /*19920*/  SHFL.BFLY P1, R126, R169, R172, R174 ;  /* 0x0c0000aca97e7389 */ /* 0x00006400000200ae */
[----:B01----:R-:W-:Y:S01]  /*19930*/  ENDCOLLECTIVE ;  /* 0x000000000000791b */ /* 0x003fe20003800000 */
.L_x_10863:
[----:B------:R-:W-:Y:S01]  /*19940*/  IMAD.MOV.U32 R172, RZ, RZ, 0x10 ;  /* 0x00000010ffac7424 */ /* 0x000fe200078e00ff */
[----:B------:R-:W-:-:S05]  /*19950*/  MOV R109, R126 ;  /* 0x0000007e006d7202 */ /* 0x000fca0000000f00 */
[----:B------:R-:W-:-:S05]  /*19960*/  FADD.FTZ R125, R124, R109 ;  /* 0x0000006d7c7d7221 */ /* 0x000fca0000010000 */
[----:B------:R-:W-:-:S07]  /*19970*/  MOV R169, R125 ;  /* 0x0000007d00a97202 */ /* 0x000fce0000000f00 */
[----:B------:R-:W-:Y:S05]  /*19980*/  WARPSYNC.COLLECTIVE R168, `(.L_x_10864) ;  /* 0x00000000a8087348 */ /* 0x000fea0003c00000 */
[----:B------:R0:W1:Y:S02]  /*19990*/  SHFL.BFLY P1, R126, R169, R172, R174 ;  /* 0x0c0000aca97e7389 */ /* 0x00006400000200ae */
[----:B01----:R-:W-:Y:S01]  /*199a0*/  ENDCOLLECTIVE ;  /* 0x000000000000791b */ /* 0x003fe20003800000 */
.L_x_10864:
        /* <DEDUP_REMOVED lines=120> */
.L_x_10865:
[----:B------:R-:W-:Y:S01]  /*1a130*/  HFMA2.MMA R172, -RZ, RZ, 0, 1.1920928955078125e-07 ;  /* 0x00000002ffac7435 */ /* 0x000fe200000001ff */
[----:B------:R-:W-:-:S04]  /*1a140*/  IMAD.MOV.U32 R110, RZ, RZ, R126 ;  /* 0x000000ffff6e7224 */ /* 0x000fc800078e007e */
[----:B------:R-:W-:-:S05]  /*1a150*/  FADD.FTZ R110, R109, R110 ;  /* 0x0000006e6d6e7221 */ /* 0x000fca0000010000 */
[----:B------:R-:W-:-:S07]  /*1a160*/  MOV R169, R110 ;  /* 0x0000006e00a97202 */ /* 0x000fce0000000f00 */
[----:B------:R-:W-:Y:S05]  /*1a170*/  WARPSYNC.COLLECTIVE R168, `(.L_x_10866) ;  /* 0x00000000a8087348 */ /* 0x000fea0003c00000 */
[----:B------:R0:W1:Y:S02]  /*1a180*/  SHFL.BFLY P1, R126, R169, R172, R174 ;  /* 0x0c0000aca97e7389 */ /* 0x00006400000200ae */
[----:B01----:R-:W-:Y:S01]  /*1a190*/  ENDCOLLECTIVE ;  /* 0x000000000000791b */ /* 0x003fe20003800000 */
.L_x_10866:
[----:B------:R-:W-:Y:S01]  /*1a1a0*/  HFMA2.MMA R172, -RZ, RZ, 0, 2.384185791015625e-07 ;  /* 0x00000004ffac7435 */ /* 0x000fe200000001ff */
[----:B------:R-:W-:-:S05]  /*1a1b0*/  MOV R111, R126 ;  /* 0x0000007e006f7202 */ /* 0x000fca0000000f00 */
[----:B------:R-:W-:-:S04]  /*1a1c0*/  FADD.FTZ R111, R110, R111 ;  /* 0x0000006f6e6f7221 */ /* 0x000fc80000010000 */
[----:B------:R-:W-:-:S07]  /*1a1d0*/  IMAD.MOV.U32 R169, RZ, RZ, R111 ;  /* 0x000000ffffa97224 */ /* 0x000fce00078e006f */
[----:B------:R-:W-:Y:S05]  /*1a1e0*/  WARPSYNC.COLLECTIVE R168, `(.L_x_10867) ;  /* 0x00000000a8087348 */ /* 0x000fea0003c00000 */
[----:B------:R0:W1:Y:S02]  /*1a1f0*/  SHFL.BFLY P1, R126, R169, R172, R174 ;  /* 0x0c0000aca97e7389 */ /* 0x00006400000200ae */
[----:B01----:R-:W-:Y:S01]  /*1a200*/  ENDCOLLECTIVE ;  /* 0x000000000000791b */ /* 0x003fe20003800000 */
.L_x_10867:
[----:B------:R-:W-:Y:S01]  /*1a210*/  IMAD.MOV.U32 R172, RZ, RZ, 0x8 ;  /* 0x00000008ffac7424 */ /* 0x000fe200078e00ff */
[----:B------:R-:W-:-:S05]  /*1a220*/  MOV R124, R126 ;  /* 0x0000007e007c7202 */ /* 0x000fca0000000f00 */
[----:B------:R-:W-:-:S05]  /*1a230*/  FADD.FTZ R124, R111, R124 ;  /* 0x0000007c6f7c7221 */ /* 0x000fca0000010000 */
[----:B------:R-:W-:-:S07]  /*1a240*/  MOV R169, R124 ;  /* 0x0000007c00a97202 */ /* 0x000fce0000000f00 */
[----:B------:R-:W-:Y:S05]  /*1a250*/  WARPSYNC.COLLECTIVE R168, `(.L_x_10868) ;  /* 0x00000000a8087348 */ /* 0x000fea0003c00000 */
[----:B------:R0:W1:Y:S02]  /*1a260*/  SHFL.BFLY P1, R126, R169, R172, R174 ;  /* 0x0c0000aca97e7389 */ /* 0x00006400000200ae */
[----:B01----:R-:W-:Y:S01]  /*1a270*/  ENDCOLLECTIVE ;  /* 0x000000000000791b */ /* 0x003fe20003800000 */
.L_x_10868:
[----:B------:R-:W-:Y:S01]  /*1a280*/  HFMA2.MMA R172, -RZ, RZ, 0, 9.5367431640625e-07 ;  /* 0x00000010ffac7435 */ /* 0x000fe200000001ff */
[----:B------:R-:W-:-:S05]  /*1a290*/  MOV R125, R126 ;  /* 0x0000007e007d7202 */ /* 0x000fca0000000f00 */
[----:B------:R-:W-:-:S05]  /*1a2a0*/  FADD.FTZ R125, R124, R125 ;  /* 0x0000007d7c7d7221 */ /* 0x000fca0000010000 */
[----:B------:R-:W-:-:S07]  /*1a2b0*/  MOV R169, R125 ;  /* 0x0000007d00a97202 */ /* 0x000fce0000000f00 */
[----:B------:R-:W-:Y:S05]  /*1a2c0*/  WARPSYNC.COLLECTIVE R168, `(.L_x_10869) ;  /* 0x00000000a8087348 */ /* 0x000fea0003c00000 */
[----:B------:R0:W1:Y:S02]  /*1a2d0*/  SHFL.BFLY P1, R126, R169, R172, R174 ;  /* 0x0c0000aca97e7389 */ /* 0x00006400000200ae */
[----:B01----:R-:W-:Y:S01]  /*1a2e0*/  ENDCOLLECTIVE ;  /* 0x000000000000791b */ /* 0x003fe20003800000 */
.L_x_10869:
[----:B------:R-:W-:Y:S05]  /*1a2f0*/  BRA `(.L_x_10870) ;  /* 0xffffffdc00807947 */ /* 0x000fea000383ffff */
.L_x_10871:
        /* <DEDUP_REMOVED lines=16> */
.L_x_45991:


//--------------------- .text._ZN10layer_norm13ln_fwd_kernelINS_13Kernel_traitsIf13__nv_bfloat16S2_S2_fjLj7168ELj1ELj1ELj4ELj16ENS_18Kernel_traits_baseILj7168EfS2_S2_S2_fjLj128EEEEELb0ELb0ELb0ELb0EEEvNS_9FwdParamsE --------------------------
	.section	.text._ZN10layer_norm13ln_fwd_kernelINS_13Kernel_traitsIf13__nv_bfloat16S2_S2_fjLj7168ELj1ELj1ELj4ELj16ENS_18Kernel_traits_baseILj7168EfS2_S2_S2_fjLj128EEEEELb0ELb0ELb0ELb0EEEvNS_9FwdParamsE,"ax",@progbits
	.align	128
        .global         _ZN10layer_norm13ln_fwd_kernelINS_13Kernel_traitsIf13__nv_bfloat16S2_S2_fjLj7168ELj1ELj1ELj4ELj16ENS_18Kernel_traits_baseILj7168EfS2_S2_S2_fjLj128EEEEELb0ELb0ELb0ELb0EEEvNS_9FwdParamsE
        .type           _ZN10layer_norm13ln_fwd_kernelINS_13Kernel_traitsIf13__nv_bfloat16S2_S2_fjLj7168ELj1ELj1ELj4ELj16ENS_18Kernel_traits_baseILj7168EfS2_S2_S2_fjLj128EEEEELb0ELb0ELb0ELb0EEEvNS_9FwdParamsE,@function
        .size           _ZN10layer_norm13ln_fwd_kernelINS_13Kernel_traitsIf13__nv_bfloat16S2_S2_fjLj7168ELj1ELj1ELj4ELj16ENS_18Kernel_traits_baseILj7168EfS2_S2_S2_fjLj128EEEEELb0ELb0ELb0ELb0EEEvNS_9FwdParamsE,(.L_x_45992 - _ZN10layer_norm13ln_fwd_kernelINS_13Kernel_traitsIf13__nv_bfloat16S2_S2_fjLj7168ELj1ELj1ELj4ELj16ENS_18Kernel_traits_baseILj7168EfS2_S2_S2_fjLj128EEEEELb0ELb0ELb0ELb0EEEvNS_9FwdParamsE)
        .other          _ZN10layer_norm13ln_fwd_kernelINS_13Kernel_traitsIf13__nv_bfloat16S2_S2_fjLj7168ELj1ELj1ELj4ELj16ENS_18Kernel_traits_baseILj7168EfS2_S2_S2_fjLj128EEEEELb0ELb0ELb0ELb0EEEvNS_9FwdParamsE,@"STO_CUDA_ENTRY STV_DEFAULT"
_ZN10layer_norm13ln_fwd_kernelINS_13Kernel_traitsIf13__nv_bfloat16S2_S2_fjLj7168ELj1ELj1ELj4ELj16ENS_18Kernel_traits_baseILj7168EfS2_S2_S2_fjLj128EEEEELb0ELb0ELb0ELb0EEEvNS_9FwdParamsE:
.text._ZN10layer_norm13ln_fwd_kernelINS_13Kernel_traitsIf13__nv_bfloat16S2_S2_fjLj7168ELj1ELj1ELj4ELj16ENS_18Kernel_traits_baseILj7168EfS2_S2_S2_fjLj128EEEEELb0ELb0ELb0ELb0EEEvNS_9FwdParamsE:
        /* <DEDUP_REMOVED lines=25> */
[----:B------:R-:W-:Y:S01]  /*0190*/  ULDC.64 UR6, c[0x0][0x2c8] ;  /* 0x0000b20000067ab9 */ /* 0x000fe20000000a00 */
[----:B------:R-:W-:Y:S02]  /*01a0*/  CS2R R58, SRZ ;  /* 0x00000000003a7805 */ /* 0x000fe4000001ff00 */
[----:B------:R-:W-:Y:S02]  /*01b0*/  ISETP.NE.U32.AND P0, PT, RZ, UR6, PT ;  /* 0x00000006ff007c0c */ /* 0x000fe4000bf05070 */
[----:B------:R-:W-:Y:S02]  /*01c0*/  CS2R R56, SRZ ;  /* 0x0000000000387805 */ /* 0x000fe4000001ff00 */
[----:B------:R-:W-:Y:S02]  /*01d0*/  CS2R R62, SRZ ;  /* 0x00000000003e7805 */ /* 0x000fe4000001ff00 */
[----:B------:R-:W-:-:S02]  /*01e0*/  CS2R R60, SRZ ;  /* 0x00000000003c7805 */ /* 0x000fc4000001ff00 */
[----:B------:R-:W-:-:S13]  /*01f0*/  ISETP.NE.AND.EX P0, PT, RZ, UR7, PT, P0 ;  /* 0x00000007ff007c0c */ /* 0x000fda000bf05300 */
[----:B------:R-:W-:-:S04]  /*0200*/  @P0 LEA R6, P1, R9, UR6, 0x5 ;  /* 0x0000000609060c11 */ /* 0x000fc8000f8228ff */
[C---:B------:R-:W-:Y:S01]  /*0210*/  @P0 LEA.HI.X R7, R9.reuse, UR7, RZ, 0x5, P1 ;  /* 0x0000000709070c11 */ /* 0x040fe200088f2cff */
[----:B0-----:R-:W-:-:S04]  /*0220*/  IMAD.WIDE.U32 R4, R9, 0x20, R4 ;  /* 0x0000002009047825 */ /* 0x001fc800078e0004 */
[----:B------:R0:W5:Y:S04]  /*0230*/  @P0 LDG.E.128 R56, desc[UR4][R6.64] ;  /* 0x0000000406380981 */ /* 0x000168000c1e1d00 */
[----:B------:R0:W5:Y:S04]  /*0240*/  LDG.E.128 R64, desc[UR4][R4.64] ;  /* 0x0000000404407981 */ /* 0x000168000c1e1d00 */
[----:B------:R0:W5:Y:S04]  /*0250*/  @P0 LDG.E.128 R60, desc[UR4][R6.64+0x10] ;  /* 0x00001004063c0981 */ /* 0x000168000c1e1d00 */
[----:B------:R0:W5:Y:S01]  /*0260*/  LDG.E.128 R68, desc[UR4][R4.64+0x10] ;  /* 0x0000100404447981 */ /* 0x000162000c1e1d00 */
[----:B------:R-:W-:-:S07]  /*0270*/  LOP3.LUT R9, R9, 0x80, RZ, 0xfc, !PT ;  /* 0x0000008009097812 */ /* 0x000fce00078efcff */
.L_x_10873:
[----:B------:R-:W-:Y:S05]  /*0280*/  BSYNC B0 ;  /* 0x0000000000007941 */ /* 0x000fea0003800000 */
.L_x_10872:
[----:B------:R-:W-:Y:S04]  /*0290*/  BSSY B0, `(.L_x_10874) ;  /* 0x0000012000007945 */ /* 0x000fe80003800000 */
[----:B------:R-:W-:Y:S05]  /*02a0*/  @!P6 BRA `(.L_x_10875) ;  /* 0x000000000040e947 */ /* 0x000fea0003800000 */
[----:B0-----:R-:W0:Y:S01]  /*02b0*/  LDC.64 R6, c[0x0][0x260] ;  /* 0x00009800ff067b82 */ /* 0x001e220000000a00 */
        /* <DEDUP_REMOVED lines=14> */
[----:B------:R-:W-:-:S07]  /*03a0*/  IADD3 R9, R9, 0x80, RZ ;  /* 0x0000008009097810 */ /* 0x000fce0007ffe0ff */
.L_x_10875:
[----:B------:R-:W-:Y:S05]  /*03b0*/  BSYNC B0 ;  /* 0x0000000000007941 */ /* 0x000fea0003800000 */
.L_x_10874:
[----:B------:R-:W-:Y:S04]  /*03c0*/  BSSY B0, `(.L_x_10876) ;  /* 0x0000012000007945 */ /* 0x000fe80003800000 */
[----:B------:R-:W-:Y:S05]  /*03d0*/  @!P5 BRA `(.L_x_10877) ;  /* 0x000000000040d947 */ /* 0x000fea0003800000 */
[----:B01----:R-:W0:Y:S01]  /*03e0*/  LDC.64 R6, c[0x0][0x260] ;  /* 0x00009800ff067b82 */ /* 0x003e220000000a00 */
        /* <DEDUP_REMOVED lines=15> */
.L_x_10877:
[----:B------:R-:W-:Y:S05]  /*04e0*/  BSYNC B0 ;  /* 0x0000000000007941 */ /* 0x000fea0003800000 */
.L_x_10876:
[----:B------:R-:W-:Y:S04]  /*04f0*/  BSSY B0, `(.L_x_10878) ;  /* 0x0000012000007945 */ /* 0x000fe80003800000 */
[----:B------:R-:W-:Y:S05]  /*0500*/  @!P4 BRA `(.L_x_10879) ;  /* 0x000000000040c947 */ /* 0x000fea0003800000 */
[----:B012---:R-:W0:Y:S01]  /*0510*/  LDC.64 R6, c[0x0][0x260] ;  /* 0x00009800ff067b82 */ /* 0x007e220000000a00 */
        /* <DEDUP_REMOVED lines=15> */
.L_x_10879:
[----:B------:R-:W-:Y:S05]  /*0610*/  BSYNC B0 ;  /* 0x0000000000007941 */ /* 0x000fea0003800000 */
.L_x_10878:
[----:B------:R-:W-:Y:S04]  /*0620*/  BSSY B0, `(.L_x_10880) ;  /* 0x0000012000007945 */ /* 0x000fe80003800000 */
[----:B------:R-:W-:Y:S05]  /*0630*/  @!P3 BRA `(.L_x_10881) ;  /* 0x000000000040b947 */ /* 0x000fea0003800000 */
[----:B0123--:R-:W0:Y:S01]  /*0640*/  LDC.64 R6, c[0x0][0x260] ;  /* 0x00009800ff067b82 */ /* 0x00fe220000000a00 */
        /* <DEDUP_REMOVED lines=15> */
.L_x_10881:
[----:B------:R-:W-:Y:S05]  /*0740*/  BSYNC B0 ;  /* 0x0000000000007941 */ /* 0x000fea0003800000 */
.L_x_10880:
[----:B------:R-:W-:Y:S01]  /*0750*/  ISETP.GE.U32.AND P0, PT, R2, 0x300, PT ;  /* 0x000003000200780c */ /* 0x000fe20003f06070 */
[----:B------:R-:W-:Y:S01]  /*0760*/  BSSY B0, `(.L_x_10882) ;  /* 0x0000014000007945 */ /* 0x000fe20003800000 */
[----:B------:R-:W-:-:S11]  /*0770*/  LOP3.LUT R3, R3, 0xffffffdf, RZ, 0xc0, !PT ;  /* 0xffffffdf03037812 */ /* 0x000fd600078ec0ff */
[----:B------:R-:W-:Y:S01]  /*0780*/  @P0 LOP3.LUT R3, R3, 0x20, RZ, 0xfc, !PT ;  /* 0x0000002003030812 */ /* 0x000fe200078efcff */
[----:B------:R-:W-:Y:S06]  /*0790*/  @!P0 BRA `(.L_x_10883) ;  /* 0x0000000000408947 */ /* 0x000fec0003800000 */
[----:B01234-:R-:W0:Y:S01]  /*07a0*/  LDC.64 R6, c[0x0][0x260] ;  /* 0x00009800ff067b82 */ /* 0x01fe220000000a00 */
        /* <DEDUP_REMOVED lines=15> */
.L_x_10883:
[----:B------:R-:W-:Y:S05]  /*08a0*/  BSYNC B0 ;  /* 0x0000000000007941 */ /* 0x000fea0003800000 */
.L_x_10882:
        /* <DEDUP_REMOVED lines=17> */
[----:B------:R0:W5:Y:S04]  /*09c0*/  @P0 LDG.E.128 R156, desc[UR4][R6.64+0x10] ;  /* 0x00001004069c0981 */ /* 0x000168000c1e1d00 */
[----:B------:R0:W5:Y:S04]  /*09d0*/  LDG.E.128 R160, desc[UR4][R4.64] ;  /* 0x0000000404a07981 */ /* 0x000168000c1e1d00 */
[----:B------:R0:W5:Y:S02]  /*09e0*/  LDG.E.128 R164, desc[UR4][R4.64+0x10] ;  /* 0x0000100404a47981 */ /* 0x000164000c1e1d00 */
.L_x_10885:
[----:B------:R-:W-:Y:S05]  /*09f0*/  BSYNC B0 ;  /* 0x0000000000007941 */ /* 0x000fea0003800000 */
.L_x_10884:
[----:B------:R-:W0:Y:S01]  /*0a00*/  S2UR UR6, SR_CTAID.X ;  /* 0x00000000000679c3 */ /* 0x000e220000002500 */
[----:B------:R-:W-:Y:S01]  /*0a10*/  ULDC UR7, c[0x0][0x214] ;  /* 0x0000850000077ab9 */ /* 0x000fe20000000800 */
[----:B------:R-:W-:-:S06]  /*0a20*/  ULDC.64 UR8, c[0x0][0x230] ;  /* 0x00008c0000087ab9 */ /* 0x000fcc0000000a00 */
[----:B------:R-:W0:Y:S02]  /*0a30*/  LDC.64 R12, c[0x0][0x270] ;  /* 0x00009c00ff0c7b82 */ /* 0x000e240000000a00 */
[----:B01234-:R-:W-:-:S04]  /*0a40*/  LEA.HI R4, R0, UR6, RZ, 0x19 ;  /* 0x0000000600047c11 */ /* 0x01ffc8000f8fc8ff */
[----:B------:R-:W-:Y:S02]  /*0a50*/  ISETP.GE.AND P0, PT, R4, UR7, PT ;  /* 0x0000000704007c0c */ /* 0x000fe4000bf06270 */
[----:B------:R-:W-:-:S04]  /*0a60*/  LOP3.LUT P1, RZ, R12, UR8, RZ, 0xfc, !PT ;  /* 0x000000080cff7c12 */ /* 0x000fc8000f82fcff */
[----:B------:R-:W-:-:S07]  /*0a70*/  LOP3.LUT P1, RZ, R13, UR9, RZ, 0xfc, P1 ;  /* 0x000000090dff7c12 */ /* 0x000fce000882fcff */
[----:B------:R-:W-:Y:S06]  /*0a80*/  @P0 EXIT ;  /* 0x000000000000094d */ /* 0x000fec0003800000 */
[----:B------:R-:W-:Y:S01]  /*0a90*/  SHF.R.S32.HI R8, RZ, 0x3, R8 ;  /* 0x00000003ff087819 */ /* 0x000fe20000011408 */
[----:B------:R-:W-:Y:S01]  /*0aa0*/  ULDC.U8 UR6, c[0x0][0x2a0] ;  /* 0x0000a80000067ab9 */ /* 0x000fe20000000000 */
[C---:B------:R-:W-:Y:S01]  /*0ab0*/  SHF.L.U32 R7, R0.reuse, 0x5, RZ ;  /* 0x0000000500077819 */ /* 0x040fe200000006ff */
[----:B------:R-:W-:Y:S01]  /*0ac0*/  ULDC UR10, c[0x0][0x218] ;  /* 0x00008600000a7ab9 */ /* 0x000fe20000000800 */
[----:B------:R-:W-:Y:S01]  /*0ad0*/  LOP3.LUT R6, R0, 0x60, RZ, 0xc0, !PT ;  /* 0x0000006000067812 */ /* 0x000fe200078ec0ff */
[----:B------:R-:W-:Y:S01]  /*0ae0*/  ULDC UR7, c[0x0][0x290] ;  /* 0x0000a40000077ab9 */ /* 0x000fe20000000800 */
[----:B------:R-:W-:Y:S01]  /*0af0*/  LOP3.LUT R5, R8, 0x7f, RZ, 0xc0, !PT ;  /* 0x0000007f08057812 */ /* 0x000fe200078ec0ff */
[----:B------:R-:W-:Y:S01]  /*0b00*/  ULDC.64 UR12, c[0x0][0x230] ;  /* 0x00008c00000c7ab9 */ /* 0x000fe20000000a00 */
[----:B------:R-:W-:Y:S01]  /*0b10*/  LOP3.LUT R10, R7, 0x3e0, RZ, 0xc0, !PT ;  /* 0x000003e0070a7812 */ /* 0x000fe200078ec0ff */
[----:B------:R-:W-:Y:S01]  /*0b20*/  ULDC.64 UR8, c[0x0][0x210] ;  /* 0x0000840000087ab9 */ /* 0x000fe20000000a00 */
[----:B------:R-:W-:-:S02]  /*0b30*/  SHF.R.U32.HI R8, RZ, 0x2, R8 ;  /* 0x00000002ff087819 */ /* 0x000fc40000011608 */
[C---:B------:R-:W-:Y:S02]  /*0b40*/  VIADDMNMX R6, R5.reuse, -R6, RZ, !PT ;  /* 0x8000000605067246 */ /* 0x040fe400078001ff */
[----:B------:R-:W-:Y:S02]  /*0b50*/  VIADDMNMX R10, R5, -R10, RZ, !PT ;  /* 0x8000000a050a7246 */ /* 0x000fe400078001ff */
[----:B------:R-:W-:Y:S01]  /*0b60*/  LOP3.LUT R5, R8, 0x3fffffe0, RZ, 0xc0, !PT ;  /* 0x3fffffe008057812 */ /* 0x000fe200078ec0ff */
[----:B------:R-:W-:Y:S01]  /*0b70*/  HFMA2.MMA R8, -RZ, RZ, 0, 5.9604644775390625e-08 ;  /* 0x00000001ff087435 */ /* 0x000fe200000001ff */
[----:B------:R-:W-:Y:S02]  /*0b80*/  VIMNMX R6, R6, 0x20, PT ;  /* 0x0000002006067848 */ /* 0x000fe40003fe0100 */
[----:B------:R-:W-:Y:S02]  /*0b90*/  VIMNMX R10, R10, 0x20, PT ;  /* 0x000000200a0a7848 */ /* 0x000fe40003fe0100 */
[----:B------:R-:W-:-:S02]  /*0ba0*/  IADD3 R6, R6, R5, RZ ;  /* 0x0000000506067210 */ /* 0x000fc40007ffe0ff */
[----:B------:R-:W-:Y:S02]  /*0bb0*/  IADD3 R10, R5, R10, RZ ;  /* 0x0000000a050a7210 */ /* 0x000fe40007ffe0ff */
[----:B------:R-:W-:Y:S02]  /*0bc0*/  SHF.L.U32 R6, R6, 0x3, RZ ;  /* 0x0000000306067819 */ /* 0x000fe400000006ff */
[----:B------:R-:W-:Y:S02]  /*0bd0*/  ISETP.NE.AND P3, PT, RZ, UR6, PT ;  /* 0x00000006ff007c0c */ /* 0x000fe4000bf65270 */
[----:B------:R-:W-:Y:S02]  /*0be0*/  I2FP.F32.U32 R5, R6 ;  /* 0x0000000600057245 */ /* 0x000fe40000201000 */
[----:B------:R-:W-:Y:S02]  /*0bf0*/  ISETP.NE.U32.AND P0, PT, R12, RZ, PT ;  /* 0x000000ff0c00720c */ /* 0x000fe40003f05070 */
[----:B------:R-:W-:-:S02]  /*0c00*/  LOP3.LUT R3, R3, 0xfffff7ff, RZ, 0xc0, !PT ;  /* 0xfffff7ff03037812 */ /* 0x000fc400078ec0ff */
[----:B------:R-:W0:Y:S01]  /*0c10*/  MUFU.RCP R5, R5 ;  /* 0x0000000500057308 */ /* 0x000e220000001000 */
[----:B------:R-:W-:Y:S02]  /*0c20*/  ISETP.NE.AND.EX P0, PT, R13, RZ, PT, P0 ;  /* 0x000000ff0d00720c */ /* 0x000fe40003f05300 */
[----:B------:R-:W-:Y:S02]  /*0c30*/  SHF.L.U32 R6, R10, 0x3, RZ ;  /* 0x000000030a067819 */ /* 0x000fe400000006ff */
[----:B------:R-:W-:-:S09]  /*0c40*/  @P3 LOP3.LUT R3, R3, 0x800, RZ, 0xfc, !PT ;  /* 0x0000080003033812 */ /* 0x000fd200078efcff */
.L_x_11083:
[----:B01234-:R-:W1:Y:S02]  /*0c50*/  @P0 LDC.64 R176, c[0x0][0x270] ;  /* 0x00009c00ffb00b82 */ /* 0x01fe640000000a00 */
[----:B-1----:R-:W-:-:S06]  /*0c60*/  @P0 IMAD.WIDE R176, R4, 0x2, R176 ;  /* 0x0000000204b00825 */ /* 0x002fcc00078e02b0 */
[----:B------:R-:W2:Y:S01]  /*0c70*/  @P0 LDG.E.U16 R176, desc[UR4][R176.64] ;  /* 0x00000004b0b00981 */ /* 0x000ea2000c1e1500 */
[----:B------:R-:W-:Y:S01]  /*0c80*/  IMAD R10, R4, UR10, RZ ;  /* 0x0000000a040a7c24 */ /* 0x000fe2000f8e02ff */
[----:B------:R-:W-:Y:S01]  /*0c90*/  LOP3.LUT R12, R0, 0x7f, RZ, 0xc0, !PT ;  /* 0x0000007f000c7812 */ /* 0x000fe200078ec0ff */
[----:B------:R-:W-:Y:S03]  /*0ca0*/  BSSY B0, `(.L_x_10886) ;  /* 0x0000067000007945 */ /* 0x000fe60003800000 */
[----:B------:R-:W-:-:S04]  /*0cb0*/  SHF.R.S32.HI R179, RZ, 0x1f, R10 ;  /* 0x0000001fffb37819 */ /* 0x000fc8000001140a */
[----:B------:R-:W-:Y:S02]  /*0cc0*/  LEA.HI R179, R179, R10, RZ, 0x3 ;  /* 0x0000000ab3b37211 */ /* 0x000fe400078f18ff */
[----:B------:R-:W-:Y:S02]  /*0cd0*/  MOV R10, 0x3f800000 ;  /* 0x3f800000000a7802 */ /* 0x000fe40000000f00 */
[----:B------:R-:W-:-:S04]  /*0ce0*/  LEA.HI.SX32 R245, R179, R12, 0x1d ;  /* 0x0000000cb3f57211 */ /* 0x000fc800078feaff */
[----:B------:R-:W-:Y:S02]  /*0cf0*/  MOV R12, R245 ;  /* 0x000000f5000c7202 */ /* 0x000fe40000000f00 */
[----:B--2---:R-:W-:Y:S01]  /*0d00*/  @P0 SHF.L.U32 R10, R176, 0x10, RZ ;  /* 0x00000010b00a0819 */ /* 0x004fe200000006ff */
[----:B-----5:R-:W-:Y:S06]  /*0d10*/  @!P2 BRA `(.L_x_10887) ;  /* 0x00000004007ca947 */ /* 0x020fec0003800000 */
[----:B------:R-:W1:Y:S01]  /*0d20*/  LDC.64 R176, c[0x0][0x220] ;  /* 0x00008800ffb07b82 */ /* 0x000e620000000a00 */
[----:B------:R-:W-:-:S04]  /*0d30*/  ISETP.NE.U32.AND P3, PT, RZ, UR12, PT ;  /* 0x0000000cff007c0c */ /* 0x000fc8000bf65070 */
[----:B------:R-:W-:-:S13]  /*0d40*/  ISETP.NE.AND.EX P3, PT, RZ, UR13, PT, P3 ;  /* 0x0000000dff007c0c */ /* 0x000fda000bf65330 */
[----:B------:R-:W-:-:S04]  /*0d50*/  @P3 LEA R34, P4, R245, UR12, 0x4 ;  /* 0x0000000cf5223c11 */ /* 0x000fc8000f8820ff */
[C---:B------:R-:W-:Y:S01]  /*0d60*/  @P3 LEA.HI.X R35, R245.reuse, UR13, RZ, 0x4, P4 ;  /* 0x0000000df5233c11 */ /* 0x040fe2000a0f24ff */
[----:B-1----:R-:W-:-:S04]  /*0d70*/  IMAD.WIDE.U32 R176, R245, 0x10, R176 ;  /* 0x00000010f5b07825 */ /* 0x002fc800078e00b0 */
[----:B------:R1:W5:Y:S04]  /*0d80*/  @P3 LDG.E.128 R168, desc[UR4][R34.64] ;  /* 0x0000000422a83981 */ /* 0x000368000c1e1d00 */
[----:B------:R-:W2:Y:S01]  /*0d90*/  LDG.E.128 R176, desc[UR4][R176.64] ;  /* 0x00000004b0b07981 */ /* 0x000ea2000c1e1d00 */
[----:B------:R-:W-:-:S04]  /*0da0*/  ISETP.NE.U32.AND P3, PT, RZ, UR12, PT ;  /* 0x0000000cff007c0c */ /* 0x000fc8000bf65070 */
[----:B------:R-:W-:Y:S02]  /*0db0*/  ISETP.NE.AND.EX P3, PT, RZ, UR13, PT, P3 ;  /* 0x0000000dff007c0c */ /* 0x000fe4000bf65330 */
[C---:B--2---:R-:W-:Y:S02]  /*0dc0*/  SHF.L.U32 R7, R176.reuse, 0x10, RZ ;  /* 0x00000010b0077819 */ /* 0x044fe400000006ff */
[----:B------:R-:W-:-:S03]  /*0dd0*/  PRMT R9, R176, 0x7632, R9 ;  /* 0x00007632b0097816 */ /* 0x000fc60000000009 */
[----:B------:R-:W-:-:S06]  /*0de0*/  FMUL.FTZ R7, R7, R10 ;  /* 0x0000000a07077220 */ /* 0x000fcc0000410000 */
[----:B-1----:R-:W-:Y:S05]  /*0df0*/  @P3 BRA `(.L_x_10888) ;  /* 0x0000000000083947 */ /* 0x002fea0003800000 */
[----:B------:R-:W-:Y:S05]  /*0e00*/  @P1 BRA `(.L_x_10889) ;  /* 0x00000000000c1947 */ /* 0x000fea0003800000 */
[----:B------:R-:W-:Y:S05]  /*0e10*/  BRA `(.L_x_10890) ;  /* 0x0000000000107947 */ /* 0x000fea0003800000 */
.L_x_10888:
[----:B-----5:R-:W-:-:S05]  /*0e20*/  SHF.L.U32 R12, R168, 0x10, RZ ;  /* 0x00000010a80c7819 */ /* 0x020fca00000006ff */
[----:B------:R-:W-:-:S07]  /*0e30*/  FADD.FTZ R7, R12, R7 ;  /* 0x000000070c077221 */ /* 0x000fce0000010000 */
.L_x_10889:
[----:B------:R-:W-:-:S04]  /*0e40*/  F2FP.BF16.F32.PACK_AB R12, RZ, R7 ;  /* 0x00000007ff0c723e */ /* 0x000fc800000010ff */
[----:B------:R-:W-:-:S07]  /*0e50*/  PRMT R172, R12, 0x7610, R172 ;  /* 0x000076100cac7816 */ /* 0x000fce00000000ac */
.L_x_10890:
[----:B------:R-:W-:-:S05]  /*0e60*/  SHF.L.U32 R9, R9, 0x10, RZ ;  /* 0x0000001009097819 */ /* 0x000fca00000006ff */
[----:B------:R-:W-:Y:S01]  /*0e70*/  FMUL.FTZ R9, R9, R10 ;  /* 0x0000000a09097220 */ /* 0x000fe20000410000 */
[----:B------:R-:W-:Y:S06]  /*0e80*/  @P3 BRA `(.L_x_10891) ;  /* 0x0000000000083947 */ /* 0x000fec0003800000 */
[----:B------:R-:W-:Y:S05]  /*0e90*/  @P1 BRA `(.L_x_10892) ;  /* 0x0000000000101947 */ /* 0x000fea0003800000 */
[----:B------:R-:W-:Y:S05]  /*0ea0*/  BRA `(.L_x_10893) ;  /* 0x0000000000147947 */ /* 0x000fea0003800000 */
.L_x_10891:
[----:B-----5:R-:W-:-:S04]  /*0eb0*/  PRMT R12, R168, 0x7632, R12 ;  /* 0x00007632a80c7816 */ /* 0x020fc8000000000c */
[----:B------:R-:W-:-:S05]  /*0ec0*/  SHF.L.U32 R12, R12, 0x10, RZ ;  /* 0x000000100c0c7819 */ /* 0x000fca00000006ff */
[----:B------:R-:W-:-:S07]  /*0ed0*/  FADD.FTZ R9, R12, R9 ;  /* 0x000000090c097221 */ /* 0x000fce0000010000 */
.L_x_10892:
[----:B------:R-:W-:-:S04]  /*0ee0*/  F2FP.BF16.F32.PACK_AB R12, RZ, R9 ;  /* 0x00000009ff0c723e */ /* 0x000fc800000010ff */
[----:B------:R-:W-:-:S07]  /*0ef0*/  PRMT R172, R172, 0x5410, R12 ;  /* 0x00005410acac7816 */ /* 0x000fce000000000c */
.L_x_10893:
[C---:B------:R-:W-:Y:S02]  /*0f00*/  SHF.L.U32 R35, R177.reuse, 0x10, RZ ;  /* 0x00000010b1237819 */ /* 0x040fe400000006ff */
[----:B------:R-:W-:-:S03]  /*0f10*/  PRMT R177, R177, 0x7632, R177 ;  /* 0x00007632b1b17816 */ /* 0x000fc600000000b1 */
[----:B------:R-:W-:Y:S01]  /*0f20*/  FMUL.FTZ R35, R35, R10 ;  /* 0x0000000a23237220 */ /* 0x000fe20000410000 */
[----:B------:R-:W-:Y:S06]  /*0f30*/  @P3 BRA `(.L_x_10894) ;  /* 0x0000000000083947 */ /* 0x000fec0003800000 */
[----:B------:R-:W-:Y:S05]  /*0f40*/  @P1 BRA `(.L_x_10895) ;  /* 0x00000000000c1947 */ /* 0x000fea0003800000 */
[----:B------:R-:W-:Y:S05]  /*0f50*/  BRA `(.L_x_10896) ;  /* 0x0000000000107947 */ /* 0x000fea0003800000 */
.L_x_10894:
[----:B-----5:R-:W-:-:S05]  /*0f60*/  SHF.L.U32 R12, R169, 0x10, RZ ;  /* 0x00000010a90c7819 */ /* 0x020fca00000006ff */
[----:B------:R-:W-:-:S07]  /*0f70*/  FADD.FTZ R35, R12, R35 ;  /* 0x000000230c237221 */ /* 0x000fce0000010000 */
.L_x_10895:
[----:B------:R-:W-:-:S04]  /*0f80*/  F2FP.BF16.F32.PACK_AB R12, RZ, R35 ;  /* 0x00000023ff0c723e */ /* 0x000fc800000010ff */
[----:B------:R-:W-:-:S07]  /*0f90*/  PRMT R173, R12, 0x7610, R173 ;  /* 0x000076100cad7816 */ /* 0x000fce00000000ad */
.L_x_10896:
[----:B------:R-:W-:-:S05]  /*0fa0*/  SHF.L.U32 R177, R177, 0x10, RZ ;  /* 0x00000010b1b17819 */ /* 0x000fca00000006ff */
[----:B------:R-:W-:Y:S01]  /*0fb0*/  FMUL.FTZ R37, R177, R10 ;  /* 0x0000000ab1257220 */ /* 0x000fe20000410000 */
[----:B------:R-:W-:Y:S06]  /*0fc0*/  @P3 BRA `(.L_x_10897) ;  /* 0x0000000000083947 */ /* 0x000fec0003800000 */
[----:B------:R-:W-:Y:S05]  /*0fd0*/  @P1 BRA `(.L_x_10898) ;  /* 0x0000000000101947 */ /* 0x000fea0003800000 */
[----:B------:R-:W-:Y:S05]  /*0fe0*/  BRA `(.L_x_10899) ;  /* 0x0000000000147947 */ /* 0x000fea0003800000 */
.L_x_10897:
[----:B-----5:R-:W-:-:S04]  /*0ff0*/  PRMT R12, R169, 0x7632, R12 ;  /* 0x00007632a90c7816 */ /* 0x020fc8000000000c */
[----:B------:R-:W-:-:S05]  /*1000*/  SHF.L.U32 R12, R12, 0x10, RZ ;  /* 0x000000100c0c7819 */ /* 0x000fca00000006ff */
[----:B------:R-:W-:-:S07]  /*1010*/  FADD.FTZ R37, R12, R37 ;  /* 0x000000250c257221 */ /* 0x000fce0000010000 */
.L_x_10898:
[----:B------:R-:W-:-:S04]  /*1020*/  F2FP.BF16.F32.PACK_AB R12, RZ, R37 ;  /* 0x00000025ff0c723e */ /* 0x000fc800000010ff */
[----:B------:R-:W-:-:S07]  /*1030*/  PRMT R173, R173, 0x5410, R12 ;  /* 0x00005410adad7816 */ /* 0x000fce000000000c */
.L_x_10899:
[C---:B------:R-:W-:Y:S02]  /*1040*/  SHF.L.U32 R187, R178.reuse, 0x10, RZ ;  /* 0x00000010b2bb7819 */ /* 0x040fe400000006ff */
[----:B------:R-:W-:-:S03]  /*1050*/  PRMT R178, R178, 0x7632, R178 ;  /* 0x00007632b2b27816 */ /* 0x000fc600000000b2 */
[----:B------:R-:W-:Y:S01]  /*1060*/  FMUL.FTZ R187, R187, R10 ;  /* 0x0000000abbbb7220 */ /* 0x000fe20000410000 */
[----:B------:R-:W-:Y:S06]  /*1070*/  @P3 BRA `(.L_x_10900) ;  /* 0x0000000000083947 */ /* 0x000fec0003800000 */
[----:B------:R-:W-:Y:S05]  /*1080*/  @P1 BRA `(.L_x_10901) ;  /* 0x00000000000c1947 */ /* 0x000fea0003800000 */
[----:B------:R-:W-:Y:S05]  /*1090*/  BRA `(.L_x_10902) ;  /* 0x0000000000107947 */ /* 0x000fea0003800000 */
.L_x_10900:
[----:B-----5:R-:W-:-:S05]  /*10a0*/  SHF.L.U32 R12, R170, 0x10, RZ ;  /* 0x00000010aa0c7819 */ /* 0x020fca00000006ff */
[----:B------:R-:W-:-:S07]  /*10b0*/  FADD.FTZ R187, R12, R187 ;  /* 0x000000bb0cbb7221 */ /* 0x000fce0000010000 */
.L_x_10901:
[----:B------:R-:W-:-:S04]  /*10c0*/  F2FP.BF16.F32.PACK_AB R12, RZ, R187 ;  /* 0x000000bbff0c723e */ /* 0x000fc800000010ff */
[----:B------:R-:W-:-:S07]  /*10d0*/  PRMT R174, R12, 0x7610, R174 ;  /* 0x000076100cae7816 */ /* 0x000fce00000000ae */
.L_x_10902:
[----:B------:R-:W-:-:S05]  /*10e0*/  SHF.L.U32 R189, R178, 0x10, RZ ;  /* 0x00000010b2bd7819 */ /* 0x000fca00000006ff */
[----:B------:R-:W-:Y:S01]  /*10f0*/  FMUL.FTZ R189, R189, R10 ;  /* 0x0000000abdbd7220 */ /* 0x000fe20000410000 */
[----:B------:R-:W-:Y:S06]  /*1100*/  @P3 BRA `(.L_x_10903) ;  /* 0x0000000000083947 */ /* 0x000fec0003800000 */
[----:B------:R-:W-:Y:S05]  /*1110*/  @P1 BRA `(.L_x_10904) ;  /* 0x0000000000101947 */ /* 0x000fea0003800000 */
[----:B------:R-:W-:Y:S05]  /*1120*/  BRA `(.L_x_10905) ;  /* 0x0000000000147947 */ /* 0x000fea0003800000 */
.L_x_10903:
[----:B-----5:R-:W-:-:S04]  /*1130*/  PRMT R12, R170, 0x7632, R12 ;  /* 0x00007632aa0c7816 */ /* 0x020fc8000000000c */
[----:B------:R-:W-:-:S05]  /*1140*/  SHF.L.U32 R12, R12, 0x10, RZ ;  /* 0x000000100c0c7819 */ /* 0x000fca00000006ff */
[----:B------:R-:W-:-:S07]  /*1150*/  FADD.FTZ R189, R12, R189 ;  /* 0x000000bd0cbd7221 */ /* 0x000fce0000010000 */
.L_x_10904:
[----:B------:R-:W-:-:S04]  /*1160*/  F2FP.BF16.F32.PACK_AB R12, RZ, R189 ;  /* 0x000000bdff0c723e */ /* 0x000fc800000010ff */
[----:B------:R-:W-:-:S07]  /*1170*/  PRMT R174, R174, 0x5410, R12 ;  /* 0x00005410aeae7816 */ /* 0x000fce000000000c */
.L_x_10905:
[C---:B------:R-:W-:Y:S02]  /*1180*/  SHF.L.U32 R215, R179.reuse, 0x10, RZ ;  /* 0x00000010b3d77819 */ /* 0x040fe400000006ff */
[----:B------:R-:W-:-:S03]  /*1190*/  PRMT R179, R179, 0x7632, R179 ;  /* 0x00007632b3b37816 */ /* 0x000fc600000000b3 */
[----:B------:R-:W-:Y:S01]  /*11a0*/  FMUL.FTZ R215, R215, R10 ;  /* 0x0000000ad7d77220 */ /* 0x000fe20000410000 */
[----:B------:R-:W-:Y:S06]  /*11b0*/  @P3 BRA `(.L_x_10906) ;  /* 0x0000000000083947 */ /* 0x000fec0003800000 */
[----:B------:R-:W-:Y:S05]  /*11c0*/  @P1 BRA `(.L_x_10907) ;  /* 0x00000000000c1947 */ /* 0x000fea0003800000 */
[----:B------:R-:W-:Y:S05]  /*11d0*/  BRA `(.L_x_10908) ;  /* 0x0000000000107947 */ /* 0x000fea0003800000 */
.L_x_10906:
[----:B-----5:R-:W-:-:S05]  /*11e0*/  SHF.L.U32 R12, R171, 0x10, RZ ;  /* 0x00000010ab0c7819 */ /* 0x020fca00000006ff */
[----:B------:R-:W-:-:S07]  /*11f0*/  FADD.FTZ R215, R12, R215 ;  /* 0x000000d70cd77221 */ /* 0x000fce0000010000 */
.L_x_10907:
[----:B------:R-:W-:-:S04]  /*1200*/  F2FP.BF16.F32.PACK_AB R12, RZ, R215 ;  /* 0x000000d7ff0c723e */ /* 0x000fc800000010ff */
[----:B------:R-:W-:-:S07]  /*1210*/  PRMT R175, R12, 0x7610, R175 ;  /* 0x000076100caf7816 */ /* 0x000fce00000000af */
.L_x_10908:
[----:B------:R-:W-:-:S05]  /*1220*/  SHF.L.U32 R179, R179, 0x10, RZ ;  /* 0x00000010b3b37819 */ /* 0x000fca00000006ff */
[----:B------:R-:W-:Y:S01]  /*1230*/  FMUL.FTZ R217, R179, R10 ;  /* 0x0000000ab3d97220 */ /* 0x000fe20000410000 */
[----:B------:R-:W-:Y:S06]  /*1240*/  @P3 BRA `(.L_x_10909) ;  /* 0x0000000000083947 */ /* 0x000fec0003800000 */
[----:B------:R-:W-:Y:S05]  /*1250*/  @P1 BRA `(.L_x_10910) ;  /* 0x0000000000101947 */ /* 0x000fea0003800000 */
[----:B------:R-:W-:Y:S05]  /*1260*/  BRA `(.L_x_10911) ;  /* 0x0000000000147947 */ /* 0x000fea0003800000 */
.L_x_10909:
[----:B-----5:R-:W-:-:S04]  /*1270*/  PRMT R12, R171, 0x7632, R12 ;  /* 0x00007632ab0c7816 */ /* 0x020fc8000000000c */
[----:B------:R-:W-:-:S05]  /*1280*/  SHF.L.U32 R12, R12, 0x10, RZ ;  /* 0x000000100c0c7819 */ /* 0x000fca00000006ff */
[----:B------:R-:W-:-:S07]  /*1290*/  FADD.FTZ R217, R12, R217 ;  /* 0x000000d90cd97221 */ /* 0x000fce0000010000 */
.L_x_10910:
[----:B------:R-:W-:-:S04]  /*12a0*/  F2FP.BF16.F32.PACK_AB R12, RZ, R217 ;  /* 0x000000d9ff0c723e */ /* 0x000fc800000010ff */
[----:B------:R-:W-:-:S07]  /*12b0*/  PRMT R175, R175, 0x5410, R12 ;  /* 0x00005410afaf7816 */ /* 0x000fce000000000c */
.L_x_10911:
[----:B------:R-:W1:Y:S01]  /*12c0*/  @P1 LDC.64 R176, c[0x0][0x238] ;  /* 0x00008e00ffb01b82 */ /* 0x000e620000000a00 */
[C---:B------:R-:W-:Y:S02]  /*12d0*/  IADD3 R12, R245.reuse, 0x80, RZ ;  /* 0x00000080f50c7810 */ /* 0x040fe40007ffe0ff */
[----:B-1----:R-:W-:-:S04]  /*12e0*/  @P1 LEA R176, P3, R245, R176, 0x4 ;  /* 0x000000b0f5b01211 */ /* 0x002fc800078620ff */
[----:B------:R-:W-:-:S05]  /*12f0*/  @P1 LEA.HI.X R177, R245, R177, RZ, 0x4, P3 ;  /* 0x000000b1f5b11211 */ /* 0x000fca00018f24ff */
[----:B------:R1:W-:Y:S04]  /*1300*/  @P1 STG.E.128 desc[UR4][R176.64], R172 ;  /* 0x000000acb0001986 */ /* 0x0003e8000c101d04 */
.L_x_10887:
[----:B------:R-:W-:Y:S05]  /*1310*/  BSYNC B0 ;  /* 0x0000000000007941 */ /* 0x000fea0003800000 */
.L_x_10886:
[----:B------:R-:W-:Y:S01]  /*1320*/  ISETP.GE.U32.AND P3, PT, R2, 0x100, PT ;  /* 0x000001000200780c */ /* 0x000fe20003f66070 */
[----:B------:R-:W-:-:S12]  /*1330*/  BSSY B0, `(.L_x_10912) ;  /* 0x0000061000007945 */ /* 0x000fd80003800000 */
[----:B------:R-:W-:Y:S05]  /*1340*/  @!P3 BRA `(.L_x_10913) ;  /* 0x00000004007cb947 */ /* 0x000fea0003800000 */
[----:B-1----:R-:W1:Y:S01]  /*1350*/  LDC.64 R176, c[0x0][0x220] ;  /* 0x00008800ffb07b82 */ /* 0x002e620000000a00 */
[----:B------:R-:W-:-:S04]  /*1360*/  ISETP.NE.U32.AND P3, PT, RZ, UR12, PT ;  /* 0x0000000cff007c0c */ /* 0x000fc8000bf65070 */
[----:B------:R-:W-:-:S13]  /*1370*/  ISETP.NE.AND.EX P3, PT, RZ, UR13, PT, P3 ;  /* 0x0000000dff007c0c */ /* 0x000fda000bf65330 */
[----:B------:R-:W-:-:S04]  /*1380*/  @P3 LEA R38, P4, R12, UR12, 0x4 ;  /* 0x0000000c0c263c11 */ /* 0x000fc8000f8820ff */
[C---:B------:R-:W-:Y:S01]  /*1390*/  @P3 LEA.HI.X R39, R12.reuse, UR13, RZ, 0x4, P4 ;  /* 0x0000000d0c273c11 */ /* 0x040fe2000a0f24ff */
[----:B-1----:R-:W-:-:S04]  /*13a0*/  IMAD.WIDE.U32 R176, R12, 0x10, R176 ;  /* 0x000000100cb07825 */ /* 0x002fc800078e00b0 */
[----:B-----5:R1:W5:Y:S04]  /*13b0*/  @P3 LDG.E.128 R168, desc[UR4][R38.64] ;  /* 0x0000000426a83981 */ /* 0x020368000c1e1d00 */
        /* <DEDUP_REMOVED lines=9> */
.L_x_10914:
[----:B-----5:R-:W-:-:S05]  /*1450*/  SHF.L.U32 R14, R168, 0x10, RZ ;  /* 0x00000010a80e7819 */ /* 0x020fca00000006ff */
[----:B------:R-:W-:-:S07]  /*1460*/  FADD.FTZ R11, R14, R11 ;  /* 0x0000000b0e0b7221 */ /* 0x000fce0000010000 */
.L_x_10915:
[----:B------:R-:W-:-:S04]  /*1470*/  F2FP.BF16.F32.PACK_AB R14, RZ, R11 ;  /* 0x0000000bff0e723e */ /* 0x000fc800000010ff */
[----:B------:R-:W-:-:S07]  /*1480*/  PRMT R172, R14, 0x7610, R172 ;  /* 0x000076100eac7816 */ /* 0x000fce00000000ac */
.L_x_10916:
[----:B------:R-:W-:-:S05]  /*1490*/  SHF.L.U32 R13, R13, 0x10, RZ ;  /* 0x000000100d0d7819 */ /* 0x000fca00000006ff */
[----:B------:R-:W-:Y:S01]  /*14a0*/  FMUL.FTZ R13, R13, R10 ;  /* 0x0000000a0d0d7220 */ /* 0x000fe20000410000 */
[----:B------:R-:W-:Y:S06]  /*14b0*/  @P3 BRA `(.L_x_10917) ;  /* 0x0000000000083947 */ /* 0x000fec0003800000 */
[----:B------:R-:W-:Y:S05]  /*14c0*/  @P1 BRA `(.L_x_10918) ;  /* 0x0000000000101947 */ /* 0x000fea0003800000 */
[----:B------:R-:W-:Y:S05]  /*14d0*/  BRA `(.L_x_10919) ;  /* 0x0000000000147947 */ /* 0x000fea0003800000 */
.L_x_10917:
[----:B-----5:R-:W-:-:S04]  /*14e0*/  PRMT R14, R168, 0x7632, R14 ;  /* 0x00007632a80e7816 */ /* 0x020fc8000000000e */
[----:B------:R-:W-:-:S05]  /*14f0*/  SHF.L.U32 R14, R14, 0x10, RZ ;  /* 0x000000100e0e7819 */ /* 0x000fca00000006ff */
[----:B------:R-:W-:-:S07]  /*1500*/  FADD.FTZ R13, R14, R13 ;  /* 0x0000000d0e0d7221 */ /* 0x000fce0000010000 */
.L_x_10918:
[----:B------:R-:W-:-:S04]  /*1510*/  F2FP.BF16.F32.PACK_AB R14, RZ, R13 ;  /* 0x0000000dff0e723e */ /* 0x000fc800000010ff */
[----:B------:R-:W-:-:S07]  /*1520*/  PRMT R172, R172, 0x5410, R14 ;  /* 0x00005410acac7816 */ /* 0x000fce000000000e */
.L_x_10919:
[C---:B------:R-:W-:Y:S02]  /*1530*/  SHF.L.U32 R39, R177.reuse, 0x10, RZ ;  /* 0x00000010b1277819 */ /* 0x040fe400000006ff */
[----:B------:R-:W-:-:S03]  /*1540*/  PRMT R177, R177, 0x7632, R177 ;  /* 0x00007632b1b17816 */ /* 0x000fc600000000b1 */
[----:B------:R-:W-:Y:S01]  /*1550*/  FMUL.FTZ R39, R39, R10 ;  /* 0x0000000a27277220 */ /* 0x000fe20000410000 */
[----:B------:R-:W-:Y:S06]  /*1560*/  @P3 BRA `(.L_x_10920) ;  /* 0x0000000000083947 */ /* 0x000fec0003800000 */
[----:B------:R-:W-:Y:S05]  /*1570*/  @P1 BRA `(.L_x_10921) ;  /* 0x00000000000c1947 */ /* 0x000fea0003800000 */
[----:B------:R-:W-:Y:S05]  /*1580*/  BRA `(.L_x_10922) ;  /* 0x0000000000107947 */ /* 0x000fea0003800000 */
.L_x_10920:
[----:B-----5:R-:W-:-:S05]  /*1590*/  SHF.L.U32 R14, R169, 0x10, RZ ;  /* 0x00000010a90e7819 */ /* 0x020fca00000006ff */
[----:B------:R-:W-:-:S07]  /*15a0*/  FADD.FTZ R39, R14, R39 ;  /* 0x000000270e277221 */ /* 0x000fce0000010000 */
.L_x_10921:
[----:B------:R-:W-:-:S04]  /*15b0*/  F2FP.BF16.F32.PACK_AB R14, RZ, R39 ;  /* 0x00000027ff0e723e */ /* 0x000fc800000010ff */
[----:B------:R-:W-:-:S07]  /*15c0*/  PRMT R173, R14, 0x7610, R173 ;  /* 0x000076100ead7816 */ /* 0x000fce00000000ad */
.L_x_10922:
[----:B------:R-:W-:-:S05]  /*15d0*/  SHF.L.U32 R177, R177, 0x10, RZ ;  /* 0x00000010b1b17819 */ /* 0x000fca00000006ff */
[----:B------:R-:W-:Y:S01]  /*15e0*/  FMUL.FTZ R41, R177, R10 ;  /* 0x0000000ab1297220 */ /* 0x000fe20000410000 */
[----:B------:R-:W-:Y:S06]  /*15f0*/  @P3 BRA `(.L_x_10923) ;  /* 0x0000000000083947 */ /* 0x000fec0003800000 */
[----:B------:R-:W-:Y:S05]  /*1600*/  @P1 BRA `(.L_x_10924) ;  /* 0x0000000000101947 */ /* 0x000fea0003800000 */
[----:B------:R-:W-:Y:S05]  /*1610*/  BRA `(.L_x_10925) ;  /* 0x0000000000147947 */ /* 0x000fea0003800000 */
.L_x_10923:
[----:B-----5:R-:W-:-:S04]  /*1620*/  PRMT R14, R169, 0x7632, R14 ;  /* 0x00007632a90e7816 */ /* 0x020fc8000000000e */
[----:B------:R-:W-:-:S05]  /*1630*/  SHF.L.U32 R14, R14, 0x10, RZ ;  /* 0x000000100e0e7819 */ /* 0x000fca00000006ff */
[----:B------:R-:W-:-:S07]  /*1640*/  FADD.FTZ R41, R14, R41 ;  /* 0x000000290e297221 */ /* 0x000fce0000010000 */
.L_x_10924:
[----:B------:R-:W-:-:S04]  /*1650*/  F2FP.BF16.F32.PACK_AB R14, RZ, R41 ;  /* 0x00000029ff0e723e */ /* 0x000fc800000010ff */
[----:B------:R-:W-:-:S07]  /*1660*/  PRMT R173, R173, 0x5410, R14 ;  /* 0x00005410adad7816 */ /* 0x000fce000000000e */
.L_x_10925:
[C---:B------:R-:W-:Y:S02]  /*1670*/  SHF.L.U32 R191, R178.reuse, 0x10, RZ ;  /* 0x00000010b2bf7819 */ /* 0x040fe400000006ff */
[----:B------:R-:W-:-:S03]  /*1680*/  PRMT R178, R178, 0x7632, R178 ;  /* 0x00007632b2b27816 */ /* 0x000fc600000000b2 */
[----:B------:R-:W-:Y:S01]  /*1690*/  FMUL.FTZ R191, R191, R10 ;  /* 0x0000000abfbf7220 */ /* 0x000fe20000410000 */
[----:B------:R-:W-:Y:S06]  /*16a0*/  @P3 BRA `(.L_x_10926) ;  /* 0x0000000000083947 */ /* 0x000fec0003800000 */
[----:B------:R-:W-:Y:S05]  /*16b0*/  @P1 BRA `(.L_x_10927) ;  /* 0x00000000000c1947 */ /* 0x000fea0003800000 */
[----:B------:R-:W-:Y:S05]  /*16c0*/  BRA `(.L_x_10928) ;  /* 0x0000000000107947 */ /* 0x000fea0003800000 */
.L_x_10926:
[----:B-----5:R-:W-:-:S05]  /*16d0*/  SHF.L.U32 R14, R170, 0x10, RZ ;  /* 0x00000010aa0e7819 */ /* 0x020fca00000006ff */
[----:B------:R-:W-:-:S07]  /*16e0*/  FADD.FTZ R191, R14, R191 ;  /* 0x000000bf0ebf7221 */ /* 0x000fce0000010000 */
.L_x_10927:
[----:B------:R-:W-:-:S04]  /*16f0*/  F2FP.BF16.F32.PACK_AB R14, RZ, R191 ;  /* 0x000000bfff0e723e */ /* 0x000fc800000010ff */
[----:B------:R-:W-:-:S07]  /*1700*/  PRMT R174, R14, 0x7610, R174 ;  /* 0x000076100eae7816 */ /* 0x000fce00000000ae */
.L_x_10928:
[----:B------:R-:W-:-:S05]  /*1710*/  SHF.L.U32 R193, R178, 0x10, RZ ;  /* 0x00000010b2c17819 */ /* 0x000fca00000006ff */
[----:B------:R-:W-:Y:S01]  /*1720*/  FMUL.FTZ R193, R193, R10 ;  /* 0x0000000ac1c17220 */ /* 0x000fe20000410000 */
[----:B------:R-:W-:Y:S06]  /*1730*/  @P3 BRA `(.L_x_10929) ;  /* 0x0000000000083947 */ /* 0x000fec0003800000 */
[----:B------:R-:W-:Y:S05]  /*1740*/  @P1 BRA `(.L_x_10930) ;  /* 0x0000000000101947 */ /* 0x000fea0003800000 */
[----:B------:R-:W-:Y:S05]  /*1750*/  BRA `(.L_x_10931) ;  /* 0x0000000000147947 */ /* 0x000fea0003800000 */
.L_x_10929:
[----:B-----5:R-:W-:-:S04]  /*1760*/  PRMT R14, R170, 0x7632, R14 ;  /* 0x00007632aa0e7816 */ /* 0x020fc8000000000e */
[----:B------:R-:W-:-:S05]  /*1770*/  SHF.L.U32 R14, R14, 0x10, RZ ;  /* 0x000000100e0e7819 */ /* 0x000fca00000006ff */
[----:B------:R-:W-:-:S07]  /*1780*/  FADD.FTZ R193, R14, R193 ;  /* 0x000000c10ec17221 */ /* 0x000fce0000010000 */
.L_x_10930:
[----:B------:R-:W-:-:S04]  /*1790*/  F2FP.BF16.F32.PACK_AB R14, RZ, R193 ;  /* 0x000000c1ff0e723e */ /* 0x000fc800000010ff */
[----:B------:R-:W-:-:S07]  /*17a0*/  PRMT R174, R174, 0x5410, R14 ;  /* 0x00005410aeae7816 */ /* 0x000fce000000000e */
.L_x_10931:
[C---:B------:R-:W-:Y:S02]  /*17b0*/  SHF.L.U32 R219, R179.reuse, 0x10, RZ ;  /* 0x00000010b3db7819 */ /* 0x040fe400000006ff */
[----:B------:R-:W-:-:S03]  /*17c0*/  PRMT R179, R179, 0x7632, R179 ;  /* 0x00007632b3b37816 */ /* 0x000fc600000000b3 */
[----:B------:R-:W-:Y:S01]  /*17d0*/  FMUL.FTZ R219, R219, R10 ;  /* 0x0000000adbdb7220 */ /* 0x000fe20000410000 */
[----:B------:R-:W-:Y:S06]  /*17e0*/  @P3 BRA `(.L_x_10932) ;  /* 0x0000000000083947 */ /* 0x000fec0003800000 */
[----:B------:R-:W-:Y:S05]  /*17f0*/  @P1 BRA `(.L_x_10933) ;  /* 0x00000000000c1947 */ /* 0x000fea0003800000 */
[----:B------:R-:W-:Y:S05]  /*1800*/  BRA `(.L_x_10934) ;  /* 0x0000000000107947 */ /* 0x000fea0003800000 */
.L_x_10932:
[----:B-----5:R-:W-:-:S05]  /*1810*/  SHF.L.U32 R14, R171, 0x10, RZ ;  /* 0x00000010ab0e7819 */ /* 0x020fca00000006ff */
[----:B------:R-:W-:-:S07]  /*1820*/  FADD.FTZ R219, R14, R219 ;  /* 0x000000db0edb7221 */ /* 0x000fce0000010000 */
.L_x_10933:
[----:B------:R-:W-:-:S04]  /*1830*/  F2FP.BF16.F32.PACK_AB R14, RZ, R219 ;  /* 0x000000dbff0e723e */ /* 0x000fc800000010ff */
[----:B------:R-:W-:-:S07]  /*1840*/  PRMT R175, R14, 0x7610, R175 ;  /* 0x000076100eaf7816 */ /* 0x000fce00000000af */
.L_x_10934:
[----:B------:R-:W-:-:S05]  /*1850*/  SHF.L.U32 R179, R179, 0x10, RZ ;  /* 0x00000010b3b37819 */ /* 0x000fca00000006ff */
[----:B------:R-:W-:Y:S01]  /*1860*/  FMUL.FTZ R221, R179, R10 ;  /* 0x0000000ab3dd7220 */ /* 0x000fe20000410000 */
[----:B------:R-:W-:Y:S06]  /*1870*/  @P3 BRA `(.L_x_10935) ;  /* 0x0000000000083947 */ /* 0x000fec0003800000 */
[----:B------:R-:W-:Y:S05]  /*1880*/  @P1 BRA `(.L_x_10936) ;  /* 0x0000000000101947 */ /* 0x000fea0003800000 */
[----:B------:R-:W-:Y:S05]  /*1890*/  BRA `(.L_x_10937) ;  /* 0x0000000000147947 */ /* 0x000fea0003800000 */
.L_x_10935:
[----:B-----5:R-:W-:-:S04]  /*18a0*/  PRMT R14, R171, 0x7632, R14 ;  /* 0x00007632ab0e7816 */ /* 0x020fc8000000000e */
[----:B------:R-:W-:-:S05]  /*18b0*/  SHF.L.U32 R14, R14, 0x10, RZ ;  /* 0x000000100e0e7819 */ /* 0x000fca00000006ff */
[----:B------:R-:W-:-:S07]  /*18c0*/  FADD.FTZ R221, R14, R221 ;  /* 0x000000dd0edd7221 */ /* 0x000fce0000010000 */
.L_x_10936:
[----:B------:R-:W-:-:S04]  /*18d0*/  F2FP.BF16.F32.PACK_AB R14, RZ, R221 ;  /* 0x000000ddff0e723e */ /* 0x000fc800000010ff */
[----:B------:R-:W-:-:S07]  /*18e0*/  PRMT R175, R175, 0x5410, R14 ;  /* 0x00005410afaf7816 */ /* 0x000fce000000000e */
.L_x_10937:
[----:B------:R-:W1:Y:S02]  /*18f0*/  @P1 LDC.64 R176, c[0x0][0x238] ;  /* 0x00008e00ffb01b82 */ /* 0x000e640000000a00 */
[----:B-1----:R-:W-:-:S04]  /*1900*/  @P1 LEA R176, P3, R12, R176, 0x4 ;  /* 0x000000b00cb01211 */ /* 0x002fc800078620ff */
[C---:B------:R-:W-:Y:S02]  /*1910*/  @P1 LEA.HI.X R177, R12.reuse, R177, RZ, 0x4, P3 ;  /* 0x000000b10cb11211 */ /* 0x040fe400018f24ff */
[----:B------:R-:W-:-:S03]  /*1920*/  IADD3 R12, R12, 0x80, RZ ;  /* 0x000000800c0c7810 */ /* 0x000fc60007ffe0ff */
[----:B------:R2:W-:Y:S04]  /*1930*/  @P1 STG.E.128 desc[UR4][R176.64], R172 ;  /* 0x000000acb0001986 */ /* 0x0005e8000c101d04 */
.L_x_10913:
[----:B------:R-:W-:Y:S05]  /*1940*/  BSYNC B0 ;  /* 0x0000000000007941 */ /* 0x000fea0003800000 */
.L_x_10912:
[----:B------:R-:W-:Y:S01]  /*1950*/  ISETP.GE.U32.AND P3, PT, R2, 0x180, PT ;  /* 0x000001800200780c */ /* 0x000fe20003f66070 */
[----:B------:R-:W-:-:S12]  /*1960*/  BSSY B0, `(.L_x_10938) ;  /* 0x0000061000007945 */ /* 0x000fd80003800000 */
[----:B------:R-:W-:Y:S05]  /*1970*/  @!P3 BRA `(.L_x_10939) ;  /* 0x00000004007cb947 */ /* 0x000fea0003800000 */
[----:B------:R-:W1:Y:S01]  /*1980*/  LDC.64 R14, c[0x0][0x220] ;  /* 0x00008800ff0e7b82 */ /* 0x000e620000000a00 */
[----:B------:R-:W-:-:S04]  /*1990*/  ISETP.NE.U32.AND P3, PT, RZ, UR12, PT ;  /* 0x0000000cff007c0c */ /* 0x000fc8000bf65070 */
[----:B------:R-:W-:-:S13]  /*19a0*/  ISETP.NE.AND.EX P3, PT, RZ, UR13, PT, P3 ;  /* 0x0000000dff007c0c */ /* 0x000fda000bf65330 */
[----:B------:R-:W-:-:S04]  /*19b0*/  @P3 LEA R16, P4, R12, UR12, 0x4 ;  /* 0x0000000c0c103c11 */ /* 0x000fc8000f8820ff */
[C---:B------:R-:W-:Y:S01]  /*19c0*/  @P3 LEA.HI.X R17, R12.reuse, UR13, RZ, 0x4, P4 ;  /* 0x0000000d0c113c11 */ /* 0x040fe2000a0f24ff */
[----:B-12---:R-:W-:-:S04]  /*19d0*/  IMAD.WIDE.U32 R176, R12, 0x10, R14 ;  /* 0x000000100cb07825 */ /* 0x006fc800078e000e */
        /* <DEDUP_REMOVED lines=10> */
.L_x_10940:
[----:B-----5:R-:W-:-:S05]  /*1a80*/  SHF.L.U32 R16, R168, 0x10, RZ ;  /* 0x00000010a8107819 */ /* 0x020fca00000006ff */
[----:B------:R-:W-:-:S07]  /*1a90*/  FADD.FTZ R15, R16, R15 ;  /* 0x0000000f100f7221 */ /* 0x000fce0000010000 */
.L_x_10941:
[----:B------:R-:W-:-:S04]  /*1aa0*/  F2FP.BF16.F32.PACK_AB R16, RZ, R15 ;  /* 0x0000000fff10723e */ /* 0x000fc800000010ff */
[----:B------:R-:W-:-:S07]  /*1ab0*/  PRMT R172, R16, 0x7610, R172 ;  /* 0x0000761010ac7816 */ /* 0x000fce00000000ac */
.L_x_10942:
[----:B------:R-:W-:-:S05]  /*1ac0*/  SHF.L.U32 R17, R14, 0x10, RZ ;  /* 0x000000100e117819 */ /* 0x000fca00000006ff */
[----:B------:R-:W-:Y:S01]  /*1ad0*/  FMUL.FTZ R17, R17, R10 ;  /* 0x0000000a11117220 */ /* 0x000fe20000410000 */
[----:B------:R-:W-:Y:S06]  /*1ae0*/  @P3 BRA `(.L_x_10943) ;  /* 0x0000000000083947 */ /* 0x000fec0003800000 */
[----:B------:R-:W-:Y:S05]  /*1af0*/  @P1 BRA `(.L_x_10944) ;  /* 0x0000000000101947 */ /* 0x000fea0003800000 */
[----:B------:R-:W-:Y:S05]  /*1b00*/  BRA `(.L_x_10945) ;  /* 0x0000000000147947 */ /* 0x000fea0003800000 */
.L_x_10943:
[----:B-----5:R-:W-:-:S04]  /*1b10*/  PRMT R14, R168, 0x7632, R14 ;  /* 0x00007632a80e7816 */ /* 0x020fc8000000000e */
[----:B------:R-:W-:-:S05]  /*1b20*/  SHF.L.U32 R14, R14, 0x10, RZ ;  /* 0x000000100e0e7819 */ /* 0x000fca00000006ff */
[----:B------:R-:W-:-:S07]  /*1b30*/  FADD.FTZ R17, R14, R17 ;  /* 0x000000110e117221 */ /* 0x000fce0000010000 */
.L_x_10944:
[----:B------:R-:W-:-:S04]  /*1b40*/  F2FP.BF16.F32.PACK_AB R14, RZ, R17 ;  /* 0x00000011ff0e723e */ /* 0x000fc800000010ff */
[----:B------:R-:W-:-:S07]  /*1b50*/  PRMT R172, R172, 0x5410, R14 ;  /* 0x00005410acac7816 */ /* 0x000fce000000000e */
.L_x_10945:
[C---:B------:R-:W-:Y:S02]  /*1b60*/  SHF.L.U32 R43, R177.reuse, 0x10, RZ ;  /* 0x00000010b12b7819 */ /* 0x040fe400000006ff */
[----:B------:R-:W-:-:S03]  /*1b70*/  PRMT R177, R177, 0x7632, R177 ;  /* 0x00007632b1b17816 */ /* 0x000fc600000000b1 */
[----:B------:R-:W-:Y:S01]  /*1b80*/  FMUL.FTZ R43, R43, R10 ;  /* 0x0000000a2b2b7220 */ /* 0x000fe20000410000 */
[----:B------:R-:W-:Y:S06]  /*1b90*/  @P3 BRA `(.L_x_10946) ;  /* 0x0000000000083947 */ /* 0x000fec0003800000 */
[----:B------:R-:W-:Y:S05]  /*1ba0*/  @P1 BRA `(.L_x_10947) ;  /* 0x00000000000c1947 */ /* 0x000fea0003800000 */
[----:B------:R-:W-:Y:S05]  /*1bb0*/  BRA `(.L_x_10948) ;  /* 0x0000000000107947 */ /* 0x000fea0003800000 */
.L_x_10946:
[----:B-----5:R-:W-:-:S05]  /*1bc0*/  SHF.L.U32 R14, R169, 0x10, RZ ;  /* 0x00000010a90e7819 */ /* 0x020fca00000006ff */
[----:B------:R-:W-:-:S07]  /*1bd0*/  FADD.FTZ R43, R14, R43 ;  /* 0x0000002b0e2b7221 */ /* 0x000fce0000010000 */
.L_x_10947:
[----:B------:R-:W-:-:S04]  /*1be0*/  F2FP.BF16.F32.PACK_AB R14, RZ, R43 ;  /* 0x0000002bff0e723e */ /* 0x000fc800000010ff */
[----:B------:R-:W-:-:S07]  /*1bf0*/  PRMT R173, R14, 0x7610, R173 ;  /* 0x000076100ead7816 */ /* 0x000fce00000000ad */
.L_x_10948:
[----:B------:R-:W-:-:S05]  /*1c00*/  SHF.L.U32 R177, R177, 0x10, RZ ;  /* 0x00000010b1b17819 */ /* 0x000fca00000006ff */
[----:B------:R-:W-:Y:S01]  /*1c10*/  FMUL.FTZ R45, R177, R10 ;  /* 0x0000000ab12d7220 */ /* 0x000fe20000410000 */
[----:B------:R-:W-:Y:S06]  /*1c20*/  @P3 BRA `(.L_x_10949) ;  /* 0x0000000000083947 */ /* 0x000fec0003800000 */
[----:B------:R-:W-:Y:S05]  /*1c30*/  @P1 BRA `(.L_x_10950) ;  /* 0x0000000000101947 */ /* 0x000fea0003800000 */
[----:B------:R-:W-:Y:S05]  /*1c40*/  BRA `(.L_x_10951) ;  /* 0x0000000000147947 */ /* 0x000fea0003800000 */
.L_x_10949:
[----:B-----5:R-:W-:-:S04]  /*1c50*/  PRMT R14, R169, 0x7632, R14 ;  /* 0x00007632a90e7816 */ /* 0x020fc8000000000e */
[----:B------:R-:W-:-:S05]  /*1c60*/  SHF.L.U32 R14, R14, 0x10, RZ ;  /* 0x000000100e0e7819 */ /* 0x000fca00000006ff */
[----:B------:R-:W-:-:S07]  /*1c70*/  FADD.FTZ R45, R14, R45 ;  /* 0x0000002d0e2d7221 */ /* 0x000fce0000010000 */
.L_x_10950:
[----:B------:R-:W-:-:S04]  /*1c80*/  F2FP.BF16.F32.PACK_AB R14, RZ, R45 ;  /* 0x0000002dff0e723e */ /* 0x000fc800000010ff */
[----:B------:R-:W-:-:S07]  /*1c90*/  PRMT R173, R173, 0x5410, R14 ;  /* 0x00005410adad7816 */ /* 0x000fce000000000e */
.L_x_10951:
[C---:B------:R-:W-:Y:S02]  /*1ca0*/  SHF.L.U32 R195, R178.reuse, 0x10, RZ ;  /* 0x00000010b2c37819 */ /* 0x040fe400000006ff */
[----:B------:R-:W-:-:S03]  /*1cb0*/  PRMT R178, R178, 0x7632, R178 ;  /* 0x00007632b2b27816 */ /* 0x000fc600000000b2 */
[----:B------:R-:W-:Y:S01]  /*1cc0*/  FMUL.FTZ R195, R195, R10 ;  /* 0x0000000ac3c37220 */ /* 0x000fe20000410000 */
[----:B------:R-:W-:Y:S06]  /*1cd0*/  @P3 BRA `(.L_x_10952) ;  /* 0x0000000000083947 */ /* 0x000fec0003800000 */
[----:B------:R-:W-:Y:S05]  /*1ce0*/  @P1 BRA `(.L_x_10953) ;  /* 0x00000000000c1947 */ /* 0x000fea0003800000 */
[----:B------:R-:W-:Y:S05]  /*1cf0*/  BRA `(.L_x_10954) ;  /* 0x0000000000107947 */ /* 0x000fea0003800000 */
.L_x_10952:
[----:B-----5:R-:W-:-:S05]  /*1d00*/  SHF.L.U32 R14, R170, 0x10, RZ ;  /* 0x00000010aa0e7819 */ /* 0x020fca00000006ff */
[----:B------:R-:W-:-:S07]  /*1d10*/  FADD.FTZ R195, R14, R195 ;  /* 0x000000c30ec37221 */ /* 0x000fce0000010000 */
.L_x_10953:
[----:B------:R-:W-:-:S04]  /*1d20*/  F2FP.BF16.F32.PACK_AB R14, RZ, R195 ;  /* 0x000000c3ff0e723e */ /* 0x000fc800000010ff */
[----:B------:R-:W-:-:S07]  /*1d30*/  PRMT R174, R14, 0x7610, R174 ;  /* 0x000076100eae7816 */ /* 0x000fce00000000ae */
.L_x_10954:
[----:B------:R-:W-:-:S05]  /*1d40*/  SHF.L.U32 R197, R178, 0x10, RZ ;  /* 0x00000010b2c57819 */ /* 0x000fca00000006ff */
[----:B------:R-:W-:Y:S01]  /*1d50*/  FMUL.FTZ R197, R197, R10 ;  /* 0x0000000ac5c57220 */ /* 0x000fe20000410000 */
[----:B------:R-:W-:Y:S06]  /*1d60*/  @P3 BRA `(.L_x_10955) ;  /* 0x0000000000083947 */ /* 0x000fec0003800000 */
[----:B------:R-:W-:Y:S05]  /*1d70*/  @P1 BRA `(.L_x_10956) ;  /* 0x0000000000101947 */ /* 0x000fea0003800000 */
[----:B------:R-:W-:Y:S05]  /*1d80*/  BRA `(.L_x_10957) ;  /* 0x0000000000147947 */ /* 0x000fea0003800000 */
.L_x_10955:
[----:B-----5:R-:W-:-:S04]  /*1d90*/  PRMT R14, R170, 0x7632, R14 ;  /* 0x00007632aa0e7816 */ /* 0x020fc8000000000e */
[----:B------:R-:W-:-:S05]  /*1da0*/  SHF.L.U32 R14, R14, 0x10, RZ ;  /* 0x000000100e0e7819 */ /* 0x000fca00000006ff */
[----:B------:R-:W-:-:S07]  /*1db0*/  FADD.FTZ R197, R14, R197 ;  /* 0x000000c50ec57221 */ /* 0x000fce0000010000 */
.L_x_10956:
[----:B------:R-:W-:-:S04]  /*1dc0*/  F2FP.BF16.F32.PACK_AB R14, RZ, R197 ;  /* 0x000000c5ff0e723e */ /* 0x000fc800000010ff */
[----:B------:R-:W-:-:S07]  /*1dd0*/  PRMT R174, R174, 0x5410, R14 ;  /* 0x00005410aeae7816 */ /* 0x000fce000000000e */
.L_x_10957:
[C---:B------:R-:W-:Y:S02]  /*1de0*/  SHF.L.U32 R223, R179.reuse, 0x10, RZ ;  /* 0x00000010b3df7819 */ /* 0x040fe400000006ff */
[----:B------:R-:W-:-:S03]  /*1df0*/  PRMT R179, R179, 0x7632, R179 ;  /* 0x00007632b3b37816 */ /* 0x000fc600000000b3 */
[----:B------:R-:W-:Y:S01]  /*1e00*/  FMUL.FTZ R223, R223, R10 ;  /* 0x0000000adfdf7220 */ /* 0x000fe20000410000 */
[----:B------:R-:W-:Y:S06]  /*1e10*/  @P3 BRA `(.L_x_10958) ;  /* 0x0000000000083947 */ /* 0x000fec0003800000 */
[----:B------:R-:W-:Y:S05]  /*1e20*/  @P1 BRA `(.L_x_10959) ;  /* 0x00000000000c1947 */ /* 0x000fea0003800000 */
[----:B------:R-:W-:Y:S05]  /*1e30*/  BRA `(.L_x_10960) ;  /* 0x0000000000107947 */ /* 0x000fea0003800000 */
.L_x_10958:
[----:B-----5:R-:W-:-:S05]  /*1e40*/  SHF.L.U32 R14, R171, 0x10, RZ ;  /* 0x00000010ab0e7819 */ /* 0x020fca00000006ff */
[----:B------:R-:W-:-:S07]  /*1e50*/  FADD.FTZ R223, R14, R223 ;  /* 0x000000df0edf7221 */ /* 0x000fce0000010000 */
.L_x_10959:
[----:B------:R-:W-:-:S04]  /*1e60*/  F2FP.BF16.F32.PACK_AB R14, RZ, R223 ;  /* 0x000000dfff0e723e */ /* 0x000fc800000010ff */
[----:B------:R-:W-:-:S07]  /*1e70*/  PRMT R175, R14, 0x7610, R175 ;  /* 0x000076100eaf7816 */ /* 0x000fce00000000af */
.L_x_10960:
[----:B------:R-:W-:-:S05]  /*1e80*/  SHF.L.U32 R179, R179, 0x10, RZ ;  /* 0x00000010b3b37819 */ /* 0x000fca00000006ff */
[----:B------:R-:W-:Y:S01]  /*1e90*/  FMUL.FTZ R225, R179, R10 ;  /* 0x0000000ab3e17220 */ /* 0x000fe20000410000 */
[----:B------:R-:W-:Y:S06]  /*1ea0*/  @P3 BRA `(.L_x_10961) ;  /* 0x0000000000083947 */ /* 0x000fec0003800000 */
[----:B------:R-:W-:Y:S05]  /*1eb0*/  @P1 BRA `(.L_x_10962) ;  /* 0x0000000000101947 */ /* 0x000fea0003800000 */
[----:B------:R-:W-:Y:S05]  /*1ec0*/  BRA `(.L_x_10963) ;  /* 0x0000000000147947 */ /* 0x000fea0003800000 */
.L_x_10961:
[----:B-----5:R-:W-:-:S04]  /*1ed0*/  PRMT R14, R171, 0x7632, R14 ;  /* 0x00007632ab0e7816 */ /* 0x020fc8000000000e */
[----:B------:R-:W-:-:S05]  /*1ee0*/  SHF.L.U32 R14, R14, 0x10, RZ ;  /* 0x000000100e0e7819 */ /* 0x000fca00000006ff */
[----:B------:R-:W-:-:S07]  /*1ef0*/  FADD.FTZ R225, R14, R225 ;  /* 0x000000e10ee17221 */ /* 0x000fce0000010000 */
.L_x_10962:
[----:B------:R-:W-:-:S04]  /*1f00*/  F2FP.BF16.F32.PACK_AB R14, RZ, R225 ;  /* 0x000000e1ff0e723e */ /* 0x000fc800000010ff */
[----:B------:R-:W-:-:S07]  /*1f10*/  PRMT R175, R175, 0x5410, R14 ;  /* 0x00005410afaf7816 */ /* 0x000fce000000000e */
.L_x_10963:
[----:B------:R-:W1:Y:S02]  /*1f20*/  @P1 LDC.64 R176, c[0x0][0x238] ;  /* 0x00008e00ffb01b82 */ /* 0x000e640000000a00 */
[----:B-1----:R-:W-:-:S04]  /*1f30*/  @P1 LEA R176, P3, R12, R176, 0x4 ;  /* 0x000000b00cb01211 */ /* 0x002fc800078620ff */
[C---:B------:R-:W-:Y:S02]  /*1f40*/  @P1 LEA.HI.X R177, R12.reuse, R177, RZ, 0x4, P3 ;  /* 0x000000b10cb11211 */ /* 0x040fe400018f24ff */
[----:B------:R-:W-:-:S03]  /*1f50*/  IADD3 R12, R12, 0x80, RZ ;  /* 0x000000800c0c7810 */ /* 0x000fc60007ffe0ff */
[----:B------:R3:W-:Y:S04]  /*1f60*/  @P1 STG.E.128 desc[UR4][R176.64], R172 ;  /* 0x000000acb0001986 */ /* 0x0007e8000c101d04 */
.L_x_10939:
[----:B------:R-:W-:Y:S05]  /*1f70*/  BSYNC B0 ;  /* 0x0000000000007941 */ /* 0x000fea0003800000 */
.L_x_10938:
        /* <DEDUP_REMOVED lines=8> */
[----:B-123--:R-:W-:-:S04]  /*2000*/  IMAD.WIDE.U32 R176, R12, 0x10, R18 ;  /* 0x000000100cb07825 */ /* 0x00efc800078e0012 */
        /* <DEDUP_REMOVED lines=10> */
.L_x_10966:
[----:B-----5:R-:W-:-:S05]  /*20b0*/  SHF.L.U32 R16, R168, 0x10, RZ ;  /* 0x00000010a8107819 */ /* 0x020fca00000006ff */
[----:B------:R-:W-:-:S07]  /*20c0*/  FADD.FTZ R19, R16, R19 ;  /* 0x0000001310137221 */ /* 0x000fce0000010000 */
.L_x_10967:
[----:B------:R-:W-:-:S04]  /*20d0*/  F2FP.BF16.F32.PACK_AB R16, RZ, R19 ;  /* 0x00000013ff10723e */ /* 0x000fc800000010ff */
[----:B------:R-:W-:-:S07]  /*20e0*/  PRMT R172, R16, 0x7610, R172 ;  /* 0x0000761010ac7816 */ /* 0x000fce00000000ac */
.L_x_10968:
[----:B------:R-:W-:-:S05]  /*20f0*/  SHF.L.U32 R21, R14, 0x10, RZ ;  /* 0x000000100e157819 */ /* 0x000fca00000006ff */
[----:B------:R-:W-:Y:S01]  /*2100*/  FMUL.FTZ R21, R21, R10 ;  /* 0x0000000a15157220 */ /* 0x000fe20000410000 */
[----:B------:R-:W-:Y:S06]  /*2110*/  @P3 BRA `(.L_x_10969) ;  /* 0x0000000000083947 */ /* 0x000fec0003800000 */
[----:B------:R-:W-:Y:S05]  /*2120*/  @P1 BRA `(.L_x_10970) ;  /* 0x0000000000101947 */ /* 0x000fea0003800000 */
[----:B------:R-:W-:Y:S05]  /*2130*/  BRA `(.L_x_10971) ;  /* 0x0000000000147947 */ /* 0x000fea0003800000 */
.L_x_10969:
[----:B-----5:R-:W-:-:S04]  /*2140*/  PRMT R14, R168, 0x7632, R14 ;  /* 0x00007632a80e7816 */ /* 0x020fc8000000000e */
[----:B------:R-:W-:-:S05]  /*2150*/  SHF.L.U32 R14, R14, 0x10, RZ ;  /* 0x000000100e0e7819 */ /* 0x000fca00000006ff */
[----:B------:R-:W-:-:S07]  /*2160*/  FADD.FTZ R21, R14, R21 ;  /* 0x000000150e157221 */ /* 0x000fce0000010000 */
.L_x_10970:
[----:B------:R-:W-:-:S04]  /*2170*/  F2FP.BF16.F32.PACK_AB R14, RZ, R21 ;  /* 0x00000015ff0e723e */ /* 0x000fc800000010ff */
[----:B------:R-:W-:-:S07]  /*2180*/  PRMT R172, R172, 0x5410, R14 ;  /* 0x00005410acac7816 */ /* 0x000fce000000000e */
.L_x_10971:
[C---:B------:R-:W-:Y:S02]  /*2190*/  SHF.L.U32 R47, R177.reuse, 0x10, RZ ;  /* 0x00000010b12f7819 */ /* 0x040fe400000006ff */
[----:B------:R-:W-:-:S03]  /*21a0*/  PRMT R177, R177, 0x7632, R177 ;  /* 0x00007632b1b17816 */ /* 0x000fc600000000b1 */
[----:B------:R-:W-:Y:S01]  /*21b0*/  FMUL.FTZ R47, R47, R10 ;  /* 0x0000000a2f2f7220 */ /* 0x000fe20000410000 */
[----:B------:R-:W-:Y:S06]  /*21c0*/  @P3 BRA `(.L_x_10972) ;  /* 0x0000000000083947 */ /* 0x000fec0003800000 */
[----:B------:R-:W-:Y:S05]  /*21d0*/  @P1 BRA `(.L_x_10973) ;  /* 0x00000000000c1947 */ /* 0x000fea0003800000 */
[----:B------:R-:W-:Y:S05]  /*21e0*/  BRA `(.L_x_10974) ;  /* 0x0000000000107947 */ /* 0x000fea0003800000 */
.L_x_10972:
[----:B-----5:R-:W-:-:S05]  /*21f0*/  SHF.L.U32 R14, R169, 0x10, RZ ;  /* 0x00000010a90e7819 */ /* 0x020fca00000006ff */
[----:B------:R-:W-:-:S07]  /*2200*/  FADD.FTZ R47, R14, R47 ;  /* 0x0000002f0e2f7221 */ /* 0x000fce0000010000 */
.L_x_10973:
[----:B------:R-:W-:-:S04]  /*2210*/  F2FP.BF16.F32.PACK_AB R14, RZ, R47 ;  /* 0x0000002fff0e723e */ /* 0x000fc800000010ff */
[----:B------:R-:W-:-:S07]  /*2220*/  PRMT R173, R14, 0x7610, R173 ;  /* 0x000076100ead7816 */ /* 0x000fce00000000ad */
.L_x_10974:
[----:B------:R-:W-:-:S05]  /*2230*/  SHF.L.U32 R177, R177, 0x10, RZ ;  /* 0x00000010b1b17819 */ /* 0x000fca00000006ff */
[----:B------:R-:W-:Y:S01]  /*2240*/  FMUL.FTZ R49, R177, R10 ;  /* 0x0000000ab1317220 */ /* 0x000fe20000410000 */
[----:B------:R-:W-:Y:S06]  /*2250*/  @P3 BRA `(.L_x_10975) ;  /* 0x0000000000083947 */ /* 0x000fec0003800000 */
[----:B------:R-:W-:Y:S05]  /*2260*/  @P1 BRA `(.L_x_10976) ;  /* 0x0000000000101947 */ /* 0x000fea0003800000 */
[----:B------:R-:W-:Y:S05]  /*2270*/  BRA `(.L_x_10977) ;  /* 0x0000000000147947 */ /* 0x000fea0003800000 */
.L_x_10975:
[----:B-----5:R-:W-:-:S04]  /*2280*/  PRMT R14, R169, 0x7632, R14 ;  /* 0x00007632a90e7816 */ /* 0x020fc8000000000e */
[----:B------:R-:W-:-:S05]  /*2290*/  SHF.L.U32 R14, R14, 0x10, RZ ;  /* 0x000000100e0e7819 */ /* 0x000fca00000006ff */
[----:B------:R-:W-:-:S07]  /*22a0*/  FADD.FTZ R49, R14, R49 ;  /* 0x000000310e317221 */ /* 0x000fce0000010000 */
.L_x_10976:
[----:B------:R-:W-:-:S04]  /*22b0*/  F2FP.BF16.F32.PACK_AB R14, RZ, R49 ;  /* 0x00000031ff0e723e */ /* 0x000fc800000010ff */
[----:B------:R-:W-:-:S07]  /*22c0*/  PRMT R173, R173, 0x5410, R14 ;  /* 0x00005410adad7816 */ /* 0x000fce000000000e */
.L_x_10977:
[C---:B------:R-:W-:Y:S02]  /*22d0*/  SHF.L.U32 R199, R178.reuse, 0x10, RZ ;  /* 0x00000010b2c77819 */ /* 0x040fe400000006ff */
[----:B------:R-:W-:-:S03]  /*22e0*/  PRMT R178, R178, 0x7632, R178 ;  /* 0x00007632b2b27816 */ /* 0x000fc600000000b2 */
[----:B------:R-:W-:Y:S01]  /*22f0*/  FMUL.FTZ R199, R199, R10 ;  /* 0x0000000ac7c77220 */ /* 0x000fe20000410000 */
[----:B------:R-:W-:Y:S06]  /*2300*/  @P3 BRA `(.L_x_10978) ;  /* 0x0000000000083947 */ /* 0x000fec0003800000 */
[----:B------:R-:W-:Y:S05]  /*2310*/  @P1 BRA `(.L_x_10979) ;  /* 0x00000000000c1947 */ /* 0x000fea0003800000 */
[----:B------:R-:W-:Y:S05]  /*2320*/  BRA `(.L_x_10980) ;  /* 0x0000000000107947 */ /* 0x000fea0003800000 */
.L_x_10978:
[----:B-----5:R-:W-:-:S05]  /*2330*/  SHF.L.U32 R14, R170, 0x10, RZ ;  /* 0x00000010aa0e7819 */ /* 0x020fca00000006ff */
[----:B------:R-:W-:-:S07]  /*2340*/  FADD.FTZ R199, R14, R199 ;  /* 0x000000c70ec77221 */ /* 0x000fce0000010000 */
.L_x_10979:
[----:B------:R-:W-:-:S04]  /*2350*/  F2FP.BF16.F32.PACK_AB R14, RZ, R199 ;  /* 0x000000c7ff0e723e */ /* 0x000fc800000010ff */
[----:B------:R-:W-:-:S07]  /*2360*/  PRMT R174, R14, 0x7610, R174 ;  /* 0x000076100eae7816 */ /* 0x000fce00000000ae */
.L_x_10980:
[----:B------:R-:W-:-:S05]  /*2370*/  SHF.L.U32 R201, R178, 0x10, RZ ;  /* 0x00000010b2c97819 */ /* 0x000fca00000006ff */
[----:B------:R-:W-:Y:S01]  /*2380*/  FMUL.FTZ R201, R201, R10 ;  /* 0x0000000ac9c97220 */ /* 0x000fe20000410000 */
[----:B------:R-:W-:Y:S06]  /*2390*/  @P3 BRA `(.L_x_10981) ;  /* 0x0000000000083947 */ /* 0x000fec0003800000 */
[----:B------:R-:W-:Y:S05]  /*23a0*/  @P1 BRA `(.L_x_10982) ;  /* 0x0000000000101947 */ /* 0x000fea0003800000 */
[----:B------:R-:W-:Y:S05]  /*23b0*/  BRA `(.L_x_10983) ;  /* 0x0000000000147947 */ /* 0x000fea0003800000 */
.L_x_10981:
[----:B-----5:R-:W-:-:S04]  /*23c0*/  PRMT R14, R170, 0x7632, R14 ;  /* 0x00007632aa0e7816 */ /* 0x020fc8000000000e */
[----:B------:R-:W-:-:S05]  /*23d0*/  SHF.L.U32 R14, R14, 0x10, RZ ;  /* 0x000000100e0e7819 */ /* 0x000fca00000006ff */
[----:B------:R-:W-:-:S07]  /*23e0*/  FADD.FTZ R201, R14, R201 ;  /* 0x000000c90ec97221 */ /* 0x000fce0000010000 */
.L_x_10982:
[----:B------:R-:W-:-:S04]  /*23f0*/  F2FP.BF16.F32.PACK_AB R14, RZ, R201 ;  /* 0x000000c9ff0e723e */ /* 0x000fc800000010ff */
[----:B------:R-:W-:-:S07]  /*2400*/  PRMT R174, R174, 0x5410, R14 ;  /* 0x00005410aeae7816 */ /* 0x000fce000000000e */
.L_x_10983:
[C---:B------:R-:W-:Y:S02]  /*2410*/  SHF.L.U32 R227, R179.reuse, 0x10, RZ ;  /* 0x00000010b3e37819 */ /* 0x040fe400000006ff */
[----:B------:R-:W-:-:S03]  /*2420*/  PRMT R179, R179, 0x7632, R179 ;  /* 0x00007632b3b37816 */ /* 0x000fc600000000b3 */
[----:B------:R-:W-:Y:S01]  /*2430*/  FMUL.FTZ R227, R227, R10 ;  /* 0x0000000ae3e37220 */ /* 0x000fe20000410000 */
[----:B------:R-:W-:Y:S06]  /*2440*/  @P3 BRA `(.L_x_10984) ;  /* 0x0000000000083947 */ /* 0x000fec0003800000 */
[----:B------:R-:W-:Y:S05]  /*2450*/  @P1 BRA `(.L_x_10985) ;  /* 0x00000000000c1947 */ /* 0x000fea0003800000 */
[----:B------:R-:W-:Y:S05]  /*2460*/  BRA `(.L_x_10986) ;  /* 0x0000000000107947 */ /* 0x000fea0003800000 */
.L_x_10984:
[----:B-----5:R-:W-:-:S05]  /*2470*/  SHF.L.U32 R14, R171, 0x10, RZ ;  /* 0x00000010ab0e7819 */ /* 0x020fca00000006ff */
[----:B------:R-:W-:-:S07]  /*2480*/  FADD.FTZ R227, R14, R227 ;  /* 0x000000e30ee37221 */ /* 0x000fce0000010000 */
.L_x_10985:
[----:B------:R-:W-:-:S04]  /*2490*/  F2FP.BF16.F32.PACK_AB R14, RZ, R227 ;  /* 0x000000e3ff0e723e */ /* 0x000fc800000010ff */
[----:B------:R-:W-:-:S07]  /*24a0*/  PRMT R175, R14, 0x7610, R175 ;  /* 0x000076100eaf7816 */ /* 0x000fce00000000af */
.L_x_10986:
[----:B------:R-:W-:-:S05]  /*24b0*/  SHF.L.U32 R179, R179, 0x10, RZ ;  /* 0x00000010b3b37819 */ /* 0x000fca00000006ff */
[----:B------:R-:W-:Y:S01]  /*24c0*/  FMUL.FTZ R229, R179, R10 ;  /* 0x0000000ab3e57220 */ /* 0x000fe20000410000 */
[----:B------:R-:W-:Y:S06]  /*24d0*/  @P3 BRA `(.L_x_10987) ;  /* 0x0000000000083947 */ /* 0x000fec0003800000 */
[----:B------:R-:W-:Y:S05]  /*24e0*/  @P1 BRA `(.L_x_10988) ;  /* 0x0000000000101947 */ /* 0x000fea0003800000 */
[----:B------:R-:W-:Y:S05]  /*24f0*/  BRA `(.L_x_10989) ;  /* 0x0000000000147947 */ /* 0x000fea0003800000 */
.L_x_10987:
[----:B-----5:R-:W-:-:S04]  /*2500*/  PRMT R14, R171, 0x7632, R14 ;  /* 0x00007632ab0e7816 */ /* 0x020fc8000000000e */
[----:B------:R-:W-:-:S05]  /*2510*/  SHF.L.U32 R14, R14, 0x10, RZ ;  /* 0x000000100e0e7819 */ /* 0x000fca00000006ff */
[----:B------:R-:W-:-:S07]  /*2520*/  FADD.FTZ R229, R14, R229 ;  /* 0x000000e50ee57221 */ /* 0x000fce0000010000 */
.L_x_10988:
[----:B------:R-:W-:-:S04]  /*2530*/  F2FP.BF16.F32.PACK_AB R14, RZ, R229 ;  /* 0x000000e5ff0e723e */ /* 0x000fc800000010ff */
[----:B------:R-:W-:-:S07]  /*2540*/  PRMT R175, R175, 0x5410, R14 ;  /* 0x00005410afaf7816 */ /* 0x000fce000000000e */
.L_x_10989:
[----:B------:R-:W1:Y:S02]  /*2550*/  @P1 LDC.64 R176, c[0x0][0x238] ;  /* 0x00008e00ffb01b82 */ /* 0x000e640000000a00 */
[----:B-1----:R-:W-:-:S04]  /*2560*/  @P1 LEA R176, P3, R12, R176, 0x4 ;  /* 0x000000b00cb01211 */ /* 0x002fc800078620ff */
[C---:B------:R-:W-:Y:S02]  /*2570*/  @P1 LEA.HI.X R177, R12.reuse, R177, RZ, 0x4, P3 ;  /* 0x000000b10cb11211 */ /* 0x040fe400018f24ff */
[----:B------:R-:W-:-:S03]  /*2580*/  IADD3 R12, R12, 0x80, RZ ;  /* 0x000000800c0c7810 */ /* 0x000fc60007ffe0ff */
[----:B------:R4:W-:Y:S04]  /*2590*/  @P1 STG.E.128 desc[UR4][R176.64], R172 ;  /* 0x000000acb0001986 */ /* 0x0009e8000c101d04 */
.L_x_10965:
[----:B------:R-:W-:Y:S05]  /*25a0*/  BSYNC B0 ;  /* 0x0000000000007941 */ /* 0x000fea0003800000 */
.L_x_10964:
        /* <DEDUP_REMOVED lines=8> */
[----:B-1234-:R-:W-:-:S04]  /*2630*/  IMAD.WIDE.U32 R176, R12, 0x10, R22 ;  /* 0x000000100cb07825 */ /* 0x01efc800078e0016 */
        /* <DEDUP_REMOVED lines=10> */
.L_x_10992:
[----:B-----5:R-:W-:-:S05]  /*26e0*/  SHF.L.U32 R16, R168, 0x10, RZ ;  /* 0x00000010a8107819 */ /* 0x020fca00000006ff */
[----:B------:R-:W-:-:S07]  /*26f0*/  FADD.FTZ R23, R16, R23 ;  /* 0x0000001710177221 */ /* 0x000fce0000010000 */
.L_x_10993:
[----:B------:R-:W-:-:S04]  /*2700*/  F2FP.BF16.F32.PACK_AB R16, RZ, R23 ;  /* 0x00000017ff10723e */ /* 0x000fc800000010ff */
[----:B------:R-:W-:-:S07]  /*2710*/  PRMT R172, R16, 0x7610, R172 ;  /* 0x0000761010ac7816 */ /* 0x000fce00000000ac */
.L_x_10994:
[----:B------:R-:W-:-:S05]  /*2720*/  SHF.L.U32 R25, R14, 0x10, RZ ;  /* 0x000000100e197819 */ /* 0x000fca00000006ff */
[----:B------:R-:W-:Y:S01]  /*2730*/  FMUL.FTZ R25, R25, R10 ;  /* 0x0000000a19197220 */ /* 0x000fe20000410000 */
[----:B------:R-:W-:Y:S06]  /*2740*/  @P3 BRA `(.L_x_10995) ;  /* 0x0000000000083947 */ /* 0x000fec0003800000 */
[----:B------:R-:W-:Y:S05]  /*2750*/  @P1 BRA `(.L_x_10996) ;  /* 0x0000000000101947 */ /* 0x000fea0003800000 */
[----:B------:R-:W-:Y:S05]  /*2760*/  BRA `(.L_x_10997) ;  /* 0x0000000000147947 */ /* 0x000fea0003800000 */
.L_x_10995:
[----:B-----5:R-:W-:-:S04]  /*2770*/  PRMT R14, R168, 0x7632, R14 ;  /* 0x00007632a80e7816 */ /* 0x020fc8000000000e */
[----:B------:R-:W-:-:S05]  /*2780*/  SHF.L.U32 R14, R14, 0x10, RZ ;  /* 0x000000100e0e7819 */ /* 0x000fca00000006ff */
[----:B------:R-:W-:-:S07]  /*2790*/  FADD.FTZ R25, R14, R25 ;  /* 0x000000190e197221 */ /* 0x000fce0000010000 */
.L_x_10996:
[----:B------:R-:W-:-:S04]  /*27a0*/  F2FP.BF16.F32.PACK_AB R14, RZ, R25 ;  /* 0x00000019ff0e723e */ /* 0x000fc800000010ff */
[----:B------:R-:W-:-:S07]  /*27b0*/  PRMT R172, R172, 0x5410, R14 ;  /* 0x00005410acac7816 */ /* 0x000fce000000000e */
.L_x_10997:
[C---:B------:R-:W-:Y:S02]  /*27c0*/  SHF.L.U32 R51, R177.reuse, 0x10, RZ ;  /* 0x00000010b1337819 */ /* 0x040fe400000006ff */
[----:B------:R-:W-:-:S03]  /*27d0*/  PRMT R177, R177, 0x7632, R177 ;  /* 0x00007632b1b17816 */ /* 0x000fc600000000b1 */
[----:B------:R-:W-:Y:S01]  /*27e0*/  FMUL.FTZ R51, R51, R10 ;  /* 0x0000000a33337220 */ /* 0x000fe20000410000 */
[----:B------:R-:W-:Y:S06]  /*27f0*/  @P3 BRA `(.L_x_10998) ;  /* 0x0000000000083947 */ /* 0x000fec0003800000 */
[----:B------:R-:W-:Y:S05]  /*2800*/  @P1 BRA `(.L_x_10999) ;  /* 0x00000000000c1947 */ /* 0x000fea0003800000 */
[----:B------:R-:W-:Y:S05]  /*2810*/  BRA `(.L_x_11000) ;  /* 0x0000000000107947 */ /* 0x000fea0003800000 */
.L_x_10998:
[----:B-----5:R-:W-:-:S05]  /*2820*/  SHF.L.U32 R14, R169, 0x10, RZ ;  /* 0x00000010a90e7819 */ /* 0x020fca00000006ff */
[----:B------:R-:W-:-:S07]  /*2830*/  FADD.FTZ R51, R14, R51 ;  /* 0x000000330e337221 */ /* 0x000fce0000010000 */
.L_x_10999:
[----:B------:R-:W-:-:S04]  /*2840*/  F2FP.BF16.F32.PACK_AB R14, RZ, R51 ;  /* 0x00000033ff0e723e */ /* 0x000fc800000010ff */
[----:B------:R-:W-:-:S07]  /*2850*/  PRMT R173, R14, 0x7610, R173 ;  /* 0x000076100ead7816 */ /* 0x000fce00000000ad */
.L_x_11000:
[----:B------:R-:W-:-:S05]  /*2860*/  SHF.L.U32 R177, R177, 0x10, RZ ;  /* 0x00000010b1b17819 */ /* 0x000fca00000006ff */
[----:B------:R-:W-:Y:S01]  /*2870*/  FMUL.FTZ R53, R177, R10 ;  /* 0x0000000ab1357220 */ /* 0x000fe20000410000 */
[----:B------:R-:W-:Y:S06]  /*2880*/  @P3 BRA `(.L_x_11001) ;  /* 0x0000000000083947 */ /* 0x000fec0003800000 */
[----:B------:R-:W-:Y:S05]  /*2890*/  @P1 BRA `(.L_x_11002) ;  /* 0x0000000000101947 */ /* 0x000fea0003800000 */
[----:B------:R-:W-:Y:S05]  /*28a0*/  BRA `(.L_x_11003) ;  /* 0x0000000000147947 */ /* 0x000fea0003800000 */
.L_x_11001:
[----:B-----5:R-:W-:-:S04]  /*28b0*/  PRMT R14, R169, 0x7632, R14 ;  /* 0x00007632a90e7816 */ /* 0x020fc8000000000e */
[----:B------:R-:W-:-:S05]  /*28c0*/  SHF.L.U32 R14, R14, 0x10, RZ ;  /* 0x000000100e0e7819 */ /* 0x000fca00000006ff */
[----:B------:R-:W-:-:S07]  /*28d0*/  FADD.FTZ R53, R14, R53 ;  /* 0x000000350e357221 */ /* 0x000fce0000010000 */
.L_x_11002:
[----:B------:R-:W-:-:S04]  /*28e0*/  F2FP.BF16.F32.PACK_AB R14, RZ, R53 ;  /* 0x00000035ff0e723e */ /* 0x000fc800000010ff */
[----:B------:R-:W-:-:S07]  /*28f0*/  PRMT R173, R173, 0x5410, R14 ;  /* 0x00005410adad7816 */ /* 0x000fce000000000e */
.L_x_11003:
[C---:B------:R-:W-:Y:S02]  /*2900*/  SHF.L.U32 R203, R178.reuse, 0x10, RZ ;  /* 0x00000010b2cb7819 */ /* 0x040fe400000006ff */
[----:B------:R-:W-:-:S03]  /*2910*/  PRMT R178, R178, 0x7632, R178 ;  /* 0x00007632b2b27816 */ /* 0x000fc600000000b2 */
[----:B------:R-:W-:Y:S01]  /*2920*/  FMUL.FTZ R203, R203, R10 ;  /* 0x0000000acbcb7220 */ /* 0x000fe20000410000 */
[----:B------:R-:W-:Y:S06]  /*2930*/  @P3 BRA `(.L_x_11004) ;  /* 0x0000000000083947 */ /* 0x000fec0003800000 */
[----:B------:R-:W-:Y:S05]  /*2940*/  @P1 BRA `(.L_x_11005) ;  /* 0x00000000000c1947 */ /* 0x000fea0003800000 */
[----:B------:R-:W-:Y:S05]  /*2950*/  BRA `(.L_x_11006) ;  /* 0x0000000000107947 */ /* 0x000fea0003800000 */
.L_x_11004:
[----:B-----5:R-:W-:-:S05]  /*2960*/  SHF.L.U32 R14, R170, 0x10, RZ ;  /* 0x00000010aa0e7819 */ /* 0x020fca00000006ff */
[----:B------:R-:W-:-:S07]  /*2970*/  FADD.FTZ R203, R14, R203 ;  /* 0x000000cb0ecb7221 */ /* 0x000fce0000010000 */
.L_x_11005:
[----:B------:R-:W-:-:S04]  /*2980*/  F2FP.BF16.F32.PACK_AB R14, RZ, R203 ;  /* 0x000000cbff0e723e */ /* 0x000fc800000010ff */
[----:B------:R-:W-:-:S07]  /*2990*/  PRMT R174, R14, 0x7610, R174 ;  /* 0x000076100eae7816 */ /* 0x000fce00000000ae */
.L_x_11006:
[----:B------:R-:W-:-:S05]  /*29a0*/  SHF.L.U32 R205, R178, 0x10, RZ ;  /* 0x00000010b2cd7819 */ /* 0x000fca00000006ff */
[----:B------:R-:W-:Y:S01]  /*29b0*/  FMUL.FTZ R205, R205, R10 ;  /* 0x0000000acdcd7220 */ /* 0x000fe20000410000 */
[----:B------:R-:W-:Y:S06]  /*29c0*/  @P3 BRA `(.L_x_11007) ;  /* 0x0000000000083947 */ /* 0x000fec0003800000 */
[----:B------:R-:W-:Y:S05]  /*29d0*/  @P1 BRA `(.L_x_11008) ;  /* 0x0000000000101947 */ /* 0x000fea0003800000 */
[----:B------:R-:W-:Y:S05]  /*29e0*/  BRA `(.L_x_11009) ;  /* 0x0000000000147947 */ /* 0x000fea0003800000 */
.L_x_11007:
[----:B-----5:R-:W-:-:S04]  /*29f0*/  PRMT R14, R170, 0x7632, R14 ;  /* 0x00007632aa0e7816 */ /* 0x020fc8000000000e */
[----:B------:R-:W-:-:S05]  /*2a00*/  SHF.L.U32 R14, R14, 0x10, RZ ;  /* 0x000000100e0e7819 */ /* 0x000fca00000006ff */
[----:B------:R-:W-:-:S07]  /*2a10*/  FADD.FTZ R205, R14, R205 ;  /* 0x000000cd0ecd7221 */ /* 0x000fce0000010000 */
.L_x_11008:
[----:B------:R-:W-:-:S04]  /*2a20*/  F2FP.BF16.F32.PACK_AB R14, RZ, R205 ;  /* 0x000000cdff0e723e */ /* 0x000fc800000010ff */
[----:B------:R-:W-:-:S07]  /*2a30*/  PRMT R174, R174, 0x5410, R14 ;  /* 0x00005410aeae7816 */ /* 0x000fce000000000e */
.L_x_11009:
[C---:B------:R-:W-:Y:S02]  /*2a40*/  SHF.L.U32 R231, R179.reuse, 0x10, RZ ;  /* 0x00000010b3e77819 */ /* 0x040fe400000006ff */
[----:B------:R-:W-:-:S03]  /*2a50*/  PRMT R179, R179, 0x7632, R179 ;  /* 0x00007632b3b37816 */ /* 0x000fc600000000b3 */
[----:B------:R-:W-:Y:S01]  /*2a60*/  FMUL.FTZ R231, R231, R10 ;  /* 0x0000000ae7e77220 */ /* 0x000fe20000410000 */
[----:B------:R-:W-:Y:S06]  /*2a70*/  @P3 BRA `(.L_x_11010) ;  /* 0x0000000000083947 */ /* 0x000fec0003800000 */
[----:B------:R-:W-:Y:S05]  /*2a80*/  @P1 BRA `(.L_x_11011) ;  /* 0x00000000000c1947 */ /* 0x000fea0003800000 */
[----:B------:R-:W-:Y:S05]  /*2a90*/  BRA `(.L_x_11012) ;  /* 0x0000000000107947 */ /* 0x000fea0003800000 */
.L_x_11010:
[----:B-----5:R-:W-:-:S05]  /*2aa0*/  SHF.L.U32 R14, R171, 0x10, RZ ;  /* 0x00000010ab0e7819 */ /* 0x020fca00000006ff */
[----:B------:R-:W-:-:S07]  /*2ab0*/  FADD.FTZ R231, R14, R231 ;  /* 0x000000e70ee77221 */ /* 0x000fce0000010000 */
.L_x_11011:
[----:B------:R-:W-:-:S04]  /*2ac0*/  F2FP.BF16.F32.PACK_AB R14, RZ, R231 ;  /* 0x000000e7ff0e723e */ /* 0x000fc800000010ff */
[----:B------:R-:W-:-:S07]  /*2ad0*/  PRMT R175, R14, 0x7610, R175 ;  /* 0x000076100eaf7816 */ /* 0x000fce00000000af */
.L_x_11012:
[----:B------:R-:W-:-:S05]  /*2ae0*/  SHF.L.U32 R179, R179, 0x10, RZ ;  /* 0x00000010b3b37819 */ /* 0x000fca00000006ff */
[----:B------:R-:W-:Y:S01]  /*2af0*/  FMUL.FTZ R233, R179, R10 ;  /* 0x0000000ab3e97220 */ /* 0x000fe20000410000 */
[----:B------:R-:W-:Y:S06]  /*2b00*/  @P3 BRA `(.L_x_11013) ;  /* 0x0000000000083947 */ /* 0x000fec0003800000 */
[----:B------:R-:W-:Y:S05]  /*2b10*/  @P1 BRA `(.L_x_11014) ;  /* 0x0000000000101947 */ /* 0x000fea0003800000 */
[----:B------:R-:W-:Y:S05]  /*2b20*/  BRA `(.L_x_11015) ;  /* 0x0000000000147947 */ /* 0x000fea0003800000 */
.L_x_11013:
[----:B-----5:R-:W-:-:S04]  /*2b30*/  PRMT R14, R171, 0x7632, R14 ;  /* 0x00007632ab0e7816 */ /* 0x020fc8000000000e */
[----:B------:R-:W-:-:S05]  /*2b40*/  SHF.L.U32 R14, R14, 0x10, RZ ;  /* 0x000000100e0e7819 */ /* 0x000fca00000006ff */
[----:B------:R-:W-:-:S07]  /*2b50*/  FADD.FTZ R233, R14, R233 ;  /* 0x000000e90ee97221 */ /* 0x000fce0000010000 */
.L_x_11014:
[----:B------:R-:W-:-:S04]  /*2b60*/  F2FP.BF16.F32.PACK_AB R14, RZ, R233 ;  /* 0x000000e9ff0e723e */ /* 0x000fc800000010ff */
[----:B------:R-:W-:-:S07]  /*2b70*/  PRMT R175, R175, 0x5410, R14 ;  /* 0x00005410afaf7816 */ /* 0x000fce000000000e */
.L_x_11015:
[----:B------:R-:W1:Y:S02]  /*2b80*/  @P1 LDC.64 R176, c[0x0][0x238] ;  /* 0x00008e00ffb01b82 */ /* 0x000e640000000a00 */
[----:B-1----:R-:W-:-:S04]  /*2b90*/  @P1 LEA R176, P3, R12, R176, 0x4 ;  /* 0x000000b00cb01211 */ /* 0x002fc800078620ff */
[C---:B------:R-:W-:Y:S02]  /*2ba0*/  @P1 LEA.HI.X R177, R12.reuse, R177, RZ, 0x4, P3 ;  /* 0x000000b10cb11211 */ /* 0x040fe400018f24ff */
[----:B------:R-:W-:-:S03]  /*2bb0*/  IADD3 R12, R12, 0x80, RZ ;  /* 0x000000800c0c7810 */ /* 0x000fc60007ffe0ff */
[----:B------:R1:W-:Y:S04]  /*2bc0*/  @P1 STG.E.128 desc[UR4][R176.64], R172 ;  /* 0x000000acb0001986 */ /* 0x0003e8000c101d04 */
.L_x_10991:
[----:B------:R-:W-:Y:S05]  /*2bd0*/  BSYNC B0 ;  /* 0x0000000000007941 */ /* 0x000fea0003800000 */
.L_x_10990:
        /* <DEDUP_REMOVED lines=19> */
.L_x_11018:
[----:B-----5:R-:W-:-:S05]  /*2d10*/  SHF.L.U32 R16, R168, 0x10, RZ ;  /* 0x00000010a8107819 */ /* 0x020fca00000006ff */
[----:B------:R-:W-:-:S07]  /*2d20*/  FADD.FTZ R27, R16, R27 ;  /* 0x0000001b101b7221 */ /* 0x000fce0000010000 */
.L_x_11019:
[----:B------:R-:W-:-:S04]  /*2d30*/  F2FP.BF16.F32.PACK_AB R16, RZ, R27 ;  /* 0x0000001bff10723e */ /* 0x000fc800000010ff */
[----:B------:R-:W-:-:S07]  /*2d40*/  PRMT R172, R16, 0x7610, R172 ;  /* 0x0000761010ac7816 */ /* 0x000fce00000000ac */
.L_x_11020:
[----:B------:R-:W-:-:S05]  /*2d50*/  SHF.L.U32 R29, R14, 0x10, RZ ;  /* 0x000000100e1d7819 */ /* 0x000fca00000006ff */
[----:B------:R-:W-:Y:S01]  /*2d60*/  FMUL.FTZ R29, R29, R10 ;  /* 0x0000000a1d1d7220 */ /* 0x000fe20000410000 */
[----:B------:R-:W-:Y:S06]  /*2d70*/  @P3 BRA `(.L_x_11021) ;  /* 0x0000000000083947 */ /* 0x000fec0003800000 */
[----:B------:R-:W-:Y:S05]  /*2d80*/  @P1 BRA `(.L_x_11022) ;  /* 0x0000000000101947 */ /* 0x000fea0003800000 */
[----:B------:R-:W-:Y:S05]  /*2d90*/  BRA `(.L_x_11023) ;  /* 0x0000000000147947 */ /* 0x000fea0003800000 */
.L_x_11021:
[----:B-----5:R-:W-:-:S04]  /*2da0*/  PRMT R14, R168, 0x7632, R14 ;  /* 0x00007632a80e7816 */ /* 0x020fc8000000000e */
[----:B------:R-:W-:-:S05]  /*2db0*/  SHF.L.U32 R14, R14, 0x10, RZ ;  /* 0x000000100e0e7819 */ /* 0x000fca00000006ff */
[----:B------:R-:W-:-:S07]  /*2dc0*/  FADD.FTZ R29, R14, R29 ;  /* 0x0000001d0e1d7221 */ /* 0x000fce0000010000 */
.L_x_11022:
[----:B------:R-:W-:-:S04]  /*2dd0*/  F2FP.BF16.F32.PACK_AB R14, RZ, R29 ;  /* 0x0000001dff0e723e */ /* 0x000fc800000010ff */
[----:B------:R-:W-:-:S07]  /*2de0*/  PRMT R172, R172, 0x5410, R14 ;  /* 0x00005410acac7816 */ /* 0x000fce000000000e */
.L_x_11023:
[C---:B------:R-:W-:Y:S02]  /*2df0*/  SHF.L.U32 R55, R177.reuse, 0x10, RZ ;  /* 0x00000010b1377819 */ /* 0x040fe400000006ff */
[----:B------:R-:W-:-:S03]  /*2e00*/  PRMT R177, R177, 0x7632, R177 ;  /* 0x00007632b1b17816 */ /* 0x000fc600000000b1 */
[----:B------:R-:W-:Y:S01]  /*2e10*/  FMUL.FTZ R55, R55, R10 ;  /* 0x0000000a37377220 */ /* 0x000fe20000410000 */
[----:B------:R-:W-:Y:S06]  /*2e20*/  @P3 BRA `(.L_x_11024) ;  /* 0x0000000000083947 */ /* 0x000fec0003800000 */
[----:B------:R-:W-:Y:S05]  /*2e30*/  @P1 BRA `(.L_x_11025) ;  /* 0x00000000000c1947 */ /* 0x000fea0003800000 */
[----:B------:R-:W-:Y:S05]  /*2e40*/  BRA `(.L_x_11026) ;  /* 0x0000000000107947 */ /* 0x000fea0003800000 */
.L_x_11024:
[----:B-----5:R-:W-:-:S05]  /*2e50*/  SHF.L.U32 R14, R169, 0x10, RZ ;  /* 0x00000010a90e7819 */ /* 0x020fca00000006ff */
[----:B------:R-:W-:-:S07]  /*2e60*/  FADD.FTZ R55, R14, R55 ;  /* 0x000000370e377221 */ /* 0x000fce0000010000 */
.L_x_11025:
[----:B------:R-:W-:-:S04]  /*2e70*/  F2FP.BF16.F32.PACK_AB R14, RZ, R55 ;  /* 0x00000037ff0e723e */ /* 0x000fc800000010ff */
[----:B------:R-:W-:-:S07]  /*2e80*/  PRMT R173, R14, 0x7610, R173 ;  /* 0x000076100ead7816 */ /* 0x000fce00000000ad */
.L_x_11026:
[----:B------:R-:W-:-:S05]  /*2e90*/  SHF.L.U32 R177, R177, 0x10, RZ ;  /* 0x00000010b1b17819 */ /* 0x000fca00000006ff */
[----:B------:R-:W-:Y:S01]  /*2ea0*/  FMUL.FTZ R181, R177, R10 ;  /* 0x0000000ab1b57220 */ /* 0x000fe20000410000 */
[----:B------:R-:W-:Y:S06]  /*2eb0*/  @P3 BRA `(.L_x_11027) ;  /* 0x0000000000083947 */ /* 0x000fec0003800000 */
[----:B------:R-:W-:Y:S05]  /*2ec0*/  @P1 BRA `(.L_x_11028) ;  /* 0x0000000000101947 */ /* 0x000fea0003800000 */
[----:B------:R-:W-:Y:S05]  /*2ed0*/  BRA `(.L_x_11029) ;  /* 0x0000000000147947 */ /* 0x000fea0003800000 */
.L_x_11027:
[----:B-----5:R-:W-:-:S04]  /*2ee0*/  PRMT R14, R169, 0x7632, R14 ;  /* 0x00007632a90e7816 */ /* 0x020fc8000000000e */
[----:B------:R-:W-:-:S05]  /*2ef0*/  SHF.L.U32 R14, R14, 0x10, RZ ;  /* 0x000000100e0e7819 */ /* 0x000fca00000006ff */
[----:B------:R-:W-:-:S07]  /*2f00*/  FADD.FTZ R181, R14, R181 ;  /* 0x000000b50eb57221 */ /* 0x000fce0000010000 */
.L_x_11028:
[----:B------:R-:W-:-:S04]  /*2f10*/  F2FP.BF16.F32.PACK_AB R14, RZ, R181 ;  /* 0x000000b5ff0e723e */ /* 0x000fc800000010ff */
[----:B------:R-:W-:-:S07]  /*2f20*/  PRMT R173, R173, 0x5410, R14 ;  /* 0x00005410adad7816 */ /* 0x000fce000000000e */
.L_x_11029:
[C---:B------:R-:W-:Y:S02]  /*2f30*/  SHF.L.U32 R207, R178.reuse, 0x10, RZ ;  /* 0x00000010b2cf7819 */ /* 0x040fe400000006ff */
[----:B------:R-:W-:-:S03]  /*2f40*/  PRMT R178, R178, 0x7632, R178 ;  /* 0x00007632b2b27816 */ /* 0x000fc600000000b2 */
[----:B------:R-:W-:Y:S01]  /*2f50*/  FMUL.FTZ R207, R207, R10 ;  /* 0x0000000acfcf7220 */ /* 0x000fe20000410000 */
[----:B------:R-:W-:Y:S06]  /*2f60*/  @P3 BRA `(.L_x_11030) ;  /* 0x0000000000083947 */ /* 0x000fec0003800000 */
[----:B------:R-:W-:Y:S05]  /*2f70*/  @P1 BRA `(.L_x_11031) ;  /* 0x00000000000c1947 */ /* 0x000fea0003800000 */
[----:B------:R-:W-:Y:S05]  /*2f80*/  BRA `(.L_x_11032) ;  /* 0x0000000000107947 */ /* 0x000fea0003800000 */
.L_x_11030:
[----:B-----5:R-:W-:-:S05]  /*2f90*/  SHF.L.U32 R14, R170, 0x10, RZ ;  /* 0x00000010aa0e7819 */ /* 0x020fca00000006ff */
[----:B------:R-:W-:-:S07]  /*2fa0*/  FADD.FTZ R207, R14, R207 ;  /* 0x000000cf0ecf7221 */ /* 0x000fce0000010000 */
.L_x_11031:
[----:B------:R-:W-:-:S04]  /*2fb0*/  F2FP.BF16.F32.PACK_AB R14, RZ, R207 ;  /* 0x000000cfff0e723e */ /* 0x000fc800000010ff */
[----:B------:R-:W-:-:S07]  /*2fc0*/  PRMT R174, R14, 0x7610, R174 ;  /* 0x000076100eae7816 */ /* 0x000fce00000000ae */
.L_x_11032:
[----:B------:R-:W-:-:S05]  /*2fd0*/  SHF.L.U32 R209, R178, 0x10, RZ ;  /* 0x00000010b2d17819 */ /* 0x000fca00000006ff */
[----:B------:R-:W-:Y:S01]  /*2fe0*/  FMUL.FTZ R209, R209, R10 ;  /* 0x0000000ad1d17220 */ /* 0x000fe20000410000 */
[----:B------:R-:W-:Y:S06]  /*2ff0*/  @P3 BRA `(.L_x_11033) ;  /* 0x0000000000083947 */ /* 0x000fec0003800000 */
[----:B------:R-:W-:Y:S05]  /*3000*/  @P1 BRA `(.L_x_11034) ;  /* 0x0000000000101947 */ /* 0x000fea0003800000 */
[----:B------:R-:W-:Y:S05]  /*3010*/  BRA `(.L_x_11035) ;  /* 0x0000000000147947 */ /* 0x000fea0003800000 */
.L_x_11033:
[----:B-----5:R-:W-:-:S04]  /*3020*/  PRMT R14, R170, 0x7632, R14 ;  /* 0x00007632aa0e7816 */ /* 0x020fc8000000000e */
[----:B------:R-:W-:-:S05]  /*3030*/  SHF.L.U32 R14, R14, 0x10, RZ ;  /* 0x000000100e0e7819 */ /* 0x000fca00000006ff */
[----:B------:R-:W-:-:S07]  /*3040*/  FADD.FTZ R209, R14, R209 ;  /* 0x000000d10ed17221 */ /* 0x000fce0000010000 */
.L_x_11034:
[----:B------:R-:W-:-:S04]  /*3050*/  F2FP.BF16.F32.PACK_AB R14, RZ, R209 ;  /* 0x000000d1ff0e723e */ /* 0x000fc800000010ff */
[----:B------:R-:W-:-:S07]  /*3060*/  PRMT R174, R174, 0x5410, R14 ;  /* 0x00005410aeae7816 */ /* 0x000fce000000000e */
.L_x_11035:
[C---:B------:R-:W-:Y:S02]  /*3070*/  SHF.L.U32 R235, R179.reuse, 0x10, RZ ;  /* 0x00000010b3eb7819 */ /* 0x040fe400000006ff */
[----:B------:R-:W-:-:S03]  /*3080*/  PRMT R179, R179, 0x7632, R179 ;  /* 0x00007632b3b37816 */ /* 0x000fc600000000b3 */
[----:B------:R-:W-:Y:S01]  /*3090*/  FMUL.FTZ R235, R235, R10 ;  /* 0x0000000aebeb7220 */ /* 0x000fe20000410000 */
[----:B------:R-:W-:Y:S06]  /*30a0*/  @P3 BRA `(.L_x_11036) ;  /* 0x0000000000083947 */ /* 0x000fec0003800000 */
[----:B------:R-:W-:Y:S05]  /*30b0*/  @P1 BRA `(.L_x_11037) ;  /* 0x00000000000c1947 */ /* 0x000fea0003800000 */
[----:B------:R-:W-:Y:S05]  /*30c0*/  BRA `(.L_x_11038) ;  /* 0x0000000000107947 */ /* 0x000fea0003800000 */
.L_x_11036:
[----:B-----5:R-:W-:-:S05]  /*30d0*/  SHF.L.U32 R14, R171, 0x10, RZ ;  /* 0x00000010ab0e7819 */ /* 0x020fca00000006ff */
[----:B------:R-:W-:-:S07]  /*30e0*/  FADD.FTZ R235, R14, R235 ;  /* 0x000000eb0eeb7221 */ /* 0x000fce0000010000 */
.L_x_11037:
[----:B------:R-:W-:-:S04]  /*30f0*/  F2FP.BF16.F32.PACK_AB R14, RZ, R235 ;  /* 0x000000ebff0e723e */ /* 0x000fc800000010ff */
[----:B------:R-:W-:-:S07]  /*3100*/  PRMT R175, R14, 0x7610, R175 ;  /* 0x000076100eaf7816 */ /* 0x000fce00000000af */
.L_x_11038:
[----:B------:R-:W-:-:S05]  /*3110*/  SHF.L.U32 R179, R179, 0x10, RZ ;  /* 0x00000010b3b37819 */ /* 0x000fca00000006ff */
[----:B------:R-:W-:Y:S01]  /*3120*/  FMUL.FTZ R237, R179, R10 ;  /* 0x0000000ab3ed7220 */ /* 0x000fe20000410000 */
[----:B------:R-:W-:Y:S06]  /*3130*/  @P3 BRA `(.L_x_11039) ;  /* 0x0000000000083947 */ /* 0x000fec0003800000 */
[----:B------:R-:W-:Y:S05]  /*3140*/  @P1 BRA `(.L_x_11040) ;  /* 0x0000000000101947 */ /* 0x000fea0003800000 */
[----:B------:R-:W-:Y:S05]  /*3150*/  BRA `(.L_x_11041) ;  /* 0x0000000000147947 */ /* 0x000fea0003800000 */
.L_x_11039:
[----:B-----5:R-:W-:-:S04]  /*3160*/  PRMT R14, R171, 0x7632, R14 ;  /* 0x00007632ab0e7816 */ /* 0x020fc8000000000e */
[----:B------:R-:W-:-:S05]  /*3170*/  SHF.L.U32 R14, R14, 0x10, RZ ;  /* 0x000000100e0e7819 */ /* 0x000fca00000006ff */
[----:B------:R-:W-:-:S07]  /*3180*/  FADD.FTZ R237, R14, R237 ;  /* 0x000000ed0eed7221 */ /* 0x000fce0000010000 */
.L_x_11040:
[----:B------:R-:W-:-:S04]  /*3190*/  F2FP.BF16.F32.PACK_AB R14, RZ, R237 ;  /* 0x000000edff0e723e */ /* 0x000fc800000010ff */
[----:B------:R-:W-:-:S07]  /*31a0*/  PRMT R175, R175, 0x5410, R14 ;  /* 0x00005410afaf7816 */ /* 0x000fce000000000e */
.L_x_11041:
[----:B------:R-:W1:Y:S02]  /*31b0*/  @P1 LDC.64 R176, c[0x0][0x238] ;  /* 0x00008e00ffb01b82 */ /* 0x000e640000000a00 */
[----:B-1----:R-:W-:-:S04]  /*31c0*/  @P1 LEA R176, P3, R12, R176, 0x4 ;  /* 0x000000b00cb01211 */ /* 0x002fc800078620ff */
[C---:B------:R-:W-:Y:S02]  /*31d0*/  @P1 LEA.HI.X R177, R12.reuse, R177, RZ, 0x4, P3 ;  /* 0x000000b10cb11211 */ /* 0x040fe400018f24ff */
[----:B------:R-:W-:-:S03]  /*31e0*/  IADD3 R12, R12, 0x80, RZ ;  /* 0x000000800c0c7810 */ /* 0x000fc60007ffe0ff */
[----:B------:R1:W-:Y:S04]  /*31f0*/  @P1 STG.E.128 desc[UR4][R176.64], R172 ;  /* 0x000000acb0001986 */ /* 0x0003e8000c101d04 */
.L_x_11017:
[----:B------:R-:W-:Y:S05]  /*3200*/  BSYNC B0 ;  /* 0x0000000000007941 */ /* 0x000fea0003800000 */
.L_x_11016:
[----:B------:R-:W-:Y:S01]  /*3210*/  ISETP.GE.U32.AND P3, PT, R2, 0x380, PT ;  /* 0x000003800200780c */ /* 0x000fe20003f66070 */
[----:B------:R-:W-:-:S12]  /*3220*/  BSSY B0, `(.L_x_11042) ;  /* 0x0000060000007945 */ /* 0x000fd80003800000 */
[----:B------:R-:W-:Y:S05]  /*3230*/  @!P3 BRA `(.L_x_11043) ;  /* 0x000000040078b947 */ /* 0x000fea0003800000 */
[----:B-1234-:R-:W1:Y:S01]  /*3240*/  LDC.64 R176, c[0x0][0x220] ;  /* 0x00008800ffb07b82 */ /* 0x01ee620000000a00 */
        /* <DEDUP_REMOVED lines=15> */
.L_x_11044:
[----:B-----5:R-:W-:-:S05]  /*3340*/  SHF.L.U32 R16, R168, 0x10, RZ ;  /* 0x00000010a8107819 */ /* 0x020fca00000006ff */
[----:B------:R-:W-:-:S07]  /*3350*/  FADD.FTZ R31, R16, R31 ;  /* 0x0000001f101f7221 */ /* 0x000fce0000010000 */
.L_x_11045:
[----:B------:R-:W-:-:S04]  /*3360*/  F2FP.BF16.F32.PACK_AB R16, RZ, R31 ;  /* 0x0000001fff10723e */ /* 0x000fc800000010ff */
[----:B------:R-:W-:-:S07]  /*3370*/  PRMT R172, R16, 0x7610, R172 ;  /* 0x0000761010ac7816 */ /* 0x000fce00000000ac */
.L_x_11046:
[----:B------:R-:W-:-:S05]  /*3380*/  SHF.L.U32 R33, R14, 0x10, RZ ;  /* 0x000000100e217819 */ /* 0x000fca00000006ff */
[----:B------:R-:W-:Y:S01]  /*3390*/  FMUL.FTZ R33, R33, R10 ;  /* 0x0000000a21217220 */ /* 0x000fe20000410000 */
[----:B------:R-:W-:Y:S06]  /*33a0*/  @P3 BRA `(.L_x_11047) ;  /* 0x0000000000083947 */ /* 0x000fec0003800000 */
[----:B------:R-:W-:Y:S05]  /*33b0*/  @P1 BRA `(.L_x_11048) ;  /* 0x0000000000101947 */ /* 0x000fea0003800000 */
[----:B------:R-:W-:Y:S05]  /*33c0*/  BRA `(.L_x_11049) ;  /* 0x0000000000147947 */ /* 0x000fea0003800000 */
.L_x_11047:
[----:B-----5:R-:W-:-:S04]  /*33d0*/  PRMT R14, R168, 0x7632, R14 ;  /* 0x00007632a80e7816 */ /* 0x020fc8000000000e */
[----:B------:R-:W-:-:S05]  /*33e0*/  SHF.L.U32 R14, R14, 0x10, RZ ;  /* 0x000000100e0e7819 */ /* 0x000fca00000006ff */
[----:B------:R-:W-:-:S07]  /*33f0*/  FADD.FTZ R33, R14, R33 ;  /* 0x000000210e217221 */ /* 0x000fce0000010000 */
.L_x_11048:
[----:B------:R-:W-:-:S04]  /*3400*/  F2FP.BF16.F32.PACK_AB R14, RZ, R33 ;  /* 0x00000021ff0e723e */ /* 0x000fc800000010ff */
[----:B------:R-:W-:-:S07]  /*3410*/  PRMT R172, R172, 0x5410, R14 ;  /* 0x00005410acac7816 */ /* 0x000fce000000000e */
.L_x_11049:
[C---:B------:R-:W-:Y:S02]  /*3420*/  SHF.L.U32 R183, R177.reuse, 0x10, RZ ;  /* 0x00000010b1b77819 */ /* 0x040fe400000006ff */
[----:B------:R-:W-:-:S03]  /*3430*/  PRMT R177, R177, 0x7632, R177 ;  /* 0x00007632b1b17816 */ /* 0x000fc600000000b1 */
[----:B------:R-:W-:Y:S01]  /*3440*/  FMUL.FTZ R183, R183, R10 ;  /* 0x0000000ab7b77220 */ /* 0x000fe20000410000 */
[----:B------:R-:W-:Y:S06]  /*3450*/  @P3 BRA `(.L_x_11050) ;  /* 0x0000000000083947 */ /* 0x000fec0003800000 */
[----:B------:R-:W-:Y:S05]  /*3460*/  @P1 BRA `(.L_x_11051) ;  /* 0x00000000000c1947 */ /* 0x000fea0003800000 */
[----:B------:R-:W-:Y:S05]  /*3470*/  BRA `(.L_x_11052) ;  /* 0x0000000000107947 */ /* 0x000fea0003800000 */
.L_x_11050:
[----:B-----5:R-:W-:-:S05]  /*3480*/  SHF.L.U32 R14, R169, 0x10, RZ ;  /* 0x00000010a90e7819 */ /* 0x020fca00000006ff */
[----:B------:R-:W-:-:S07]  /*3490*/  FADD.FTZ R183, R14, R183 ;  /* 0x000000b70eb77221 */ /* 0x000fce0000010000 */
.L_x_11051:
[----:B------:R-:W-:-:S04]  /*34a0*/  F2FP.BF16.F32.PACK_AB R14, RZ, R183 ;  /* 0x000000b7ff0e723e */ /* 0x000fc800000010ff */
[----:B------:R-:W-:-:S07]  /*34b0*/  PRMT R173, R14, 0x7610, R173 ;  /* 0x000076100ead7816 */ /* 0x000fce00000000ad */
.L_x_11052:
[----:B------:R-:W-:-:S05]  /*34c0*/  SHF.L.U32 R177, R177, 0x10, RZ ;  /* 0x00000010b1b17819 */ /* 0x000fca00000006ff */
[----:B------:R-:W-:Y:S01]  /*34d0*/  FMUL.FTZ R185, R177, R10 ;  /* 0x0000000ab1b97220 */ /* 0x000fe20000410000 */
[----:B------:R-:W-:Y:S06]  /*34e0*/  @P3 BRA `(.L_x_11053) ;  /* 0x0000000000083947 */ /* 0x000fec0003800000 */
[----:B------:R-:W-:Y:S05]  /*34f0*/  @P1 BRA `(.L_x_11054) ;  /* 0x0000000000101947 */ /* 0x000fea0003800000 */
[----:B------:R-:W-:Y:S05]  /*3500*/  BRA `(.L_x_11055) ;  /* 0x0000000000147947 */ /* 0x000fea0003800000 */
.L_x_11053:
[----:B-----5:R-:W-:-:S04]  /*3510*/  PRMT R14, R169, 0x7632, R14 ;  /* 0x00007632a90e7816 */ /* 0x020fc8000000000e */
[----:B------:R-:W-:-:S05]  /*3520*/  SHF.L.U32 R14, R14, 0x10, RZ ;  /* 0x000000100e0e7819 */ /* 0x000fca00000006ff */
[----:B------:R-:W-:-:S07]  /*3530*/  FADD.FTZ R185, R14, R185 ;  /* 0x000000b90eb97221 */ /* 0x000fce0000010000 */
.L_x_11054:
[----:B------:R-:W-:-:S04]  /*3540*/  F2FP.BF16.F32.PACK_AB R14, RZ, R185 ;  /* 0x000000b9ff0e723e */ /* 0x000fc800000010ff */
[----:B------:R-:W-:-:S07]  /*3550*/  PRMT R173, R173, 0x5410, R14 ;  /* 0x00005410adad7816 */ /* 0x000fce000000000e */
.L_x_11055:
[C---:B------:R-:W-:Y:S02]  /*3560*/  SHF.L.U32 R211, R178.reuse, 0x10, RZ ;  /* 0x00000010b2d37819 */ /* 0x040fe400000006ff */
[----:B------:R-:W-:-:S03]  /*3570*/  PRMT R178, R178, 0x7632, R178 ;  /* 0x00007632b2b27816 */ /* 0x000fc600000000b2 */
[----:B------:R-:W-:Y:S01]  /*3580*/  FMUL.FTZ R211, R211, R10 ;  /* 0x0000000ad3d37220 */ /* 0x000fe20000410000 */
[----:B------:R-:W-:Y:S06]  /*3590*/  @P3 BRA `(.L_x_11056) ;  /* 0x0000000000083947 */ /* 0x000fec0003800000 */
[----:B------:R-:W-:Y:S05]  /*35a0*/  @P1 BRA `(.L_x_11057) ;  /* 0x00000000000c1947 */ /* 0x000fea0003800000 */
[----:B------:R-:W-:Y:S05]  /*35b0*/  BRA `(.L_x_11058) ;  /* 0x0000000000107947 */ /* 0x000fea0003800000 */
.L_x_11056:
[----:B-----5:R-:W-:-:S05]  /*35c0*/  SHF.L.U32 R14, R170, 0x10, RZ ;  /* 0x00000010aa0e7819 */ /* 0x020fca00000006ff */
[----:B------:R-:W-:-:S07]  /*35d0*/  FADD.FTZ R211, R14, R211 ;  /* 0x000000d30ed37221 */ /* 0x000fce0000010000 */
.L_x_11057:
[----:B------:R-:W-:-:S04]  /*35e0*/  F2FP.BF16.F32.PACK_AB R14, RZ, R211 ;  /* 0x000000d3ff0e723e */ /* 0x000fc800000010ff */
[----:B------:R-:W-:-:S07]  /*35f0*/  PRMT R174, R14, 0x7610, R174 ;  /* 0x000076100eae7816 */ /* 0x000fce00000000ae */
.L_x_11058:
[----:B------:R-:W-:-:S05]  /*3600*/  SHF.L.U32 R213, R178, 0x10, RZ ;  /* 0x00000010b2d57819 */ /* 0x000fca00000006ff */
[----:B------:R-:W-:Y:S01]  /*3610*/  FMUL.FTZ R213, R213, R10 ;  /* 0x0000000ad5d57220 */ /* 0x000fe20000410000 */
[----:B------:R-:W-:Y:S06]  /*3620*/  @P3 BRA `(.L_x_11059) ;  /* 0x0000000000083947 */ /* 0x000fec0003800000 */
[----:B------:R-:W-:Y:S05]  /*3630*/  @P1 BRA `(.L_x_11060) ;  /* 0x0000000000101947 */ /* 0x000fea0003800000 */
[----:B------:R-:W-:Y:S05]  /*3640*/  BRA `(.L_x_11061) ;  /* 0x0000000000147947 */ /* 0x000fea0003800000 */
.L_x_11059:
[----:B-----5:R-:W-:-:S04]  /*3650*/  PRMT R14, R170, 0x7632, R14 ;  /* 0x00007632aa0e7816 */ /* 0x020fc8000000000e */
[----:B------:R-:W-:-:S05]  /*3660*/  SHF.L.U32 R14, R14, 0x10, RZ ;  /* 0x000000100e0e7819 */ /* 0x000fca00000006ff */
[----:B------:R-:W-:-:S07]  /*3670*/  FADD.FTZ R213, R14, R213 ;  /* 0x000000d50ed57221 */ /* 0x000fce0000010000 */
.L_x_11060:
[----:B------:R-:W-:-:S04]  /*3680*/  F2FP.BF16.F32.PACK_AB R14, RZ, R213 ;  /* 0x000000d5ff0e723e */ /* 0x000fc800000010ff */
[----:B------:R-:W-:-:S07]  /*3690*/  PRMT R174, R174, 0x5410, R14 ;  /* 0x00005410aeae7816 */ /* 0x000fce000000000e */
.L_x_11061:
[C---:B------:R-:W-:Y:S02]  /*36a0*/  SHF.L.U32 R239, R179.reuse, 0x10, RZ ;  /* 0x00000010b3ef7819 */ /* 0x040fe400000006ff */
[----:B------:R-:W-:-:S03]  /*36b0*/  PRMT R179, R179, 0x7632, R179 ;  /* 0x00007632b3b37816 */ /* 0x000fc600000000b3 */
[----:B------:R-:W-:Y:S01]  /*36c0*/  FMUL.FTZ R239, R239, R10 ;  /* 0x0000000aefef7220 */ /* 0x000fe20000410000 */
[----:B------:R-:W-:Y:S06]  /*36d0*/  @P3 BRA `(.L_x_11062) ;  /* 0x0000000000083947 */ /* 0x000fec0003800000 */
[----:B------:R-:W-:Y:S05]  /*36e0*/  @P1 BRA `(.L_x_11063) ;  /* 0x00000000000c1947 */ /* 0x000fea0003800000 */
[----:B------:R-:W-:Y:S05]  /*36f0*/  BRA `(.L_x_11064) ;  /* 0x0000000000107947 */ /* 0x000fea0003800000 */
.L_x_11062:
[----:B-----5:R-:W-:-:S05]  /*3700*/  SHF.L.U32 R14, R171, 0x10, RZ ;  /* 0x00000010ab0e7819 */ /* 0x020fca00000006ff */
[----:B------:R-:W-:-:S07]  /*3710*/  FADD.FTZ R239, R14, R239 ;  /* 0x000000ef0eef7221 */ /* 0x000fce0000010000 */
.L_x_11063:
[----:B------:R-:W-:-:S04]  /*3720*/  F2FP.BF16.F32.PACK_AB R14, RZ, R239 ;  /* 0x000000efff0e723e */ /* 0x000fc800000010ff */
[----:B------:R-:W-:-:S07]  /*3730*/  PRMT R175, R14, 0x7610, R175 ;  /* 0x000076100eaf7816 */ /* 0x000fce00000000af */
.L_x_11064:
[----:B------:R-:W-:-:S05]  /*3740*/  SHF.L.U32 R179, R179, 0x10, RZ ;  /* 0x00000010b3b37819 */ /* 0x000fca00000006ff */
[----:B------:R-:W-:Y:S01]  /*3750*/  FMUL.FTZ R241, R179, R10 ;  /* 0x0000000ab3f17220 */ /* 0x000fe20000410000 */
[----:B------:R-:W-:Y:S06]  /*3760*/  @P3 BRA `(.L_x_11065) ;  /* 0x0000000000083947 */ /* 0x000fec0003800000 */
[----:B------:R-:W-:Y:S05]  /*3770*/  @P1 BRA `(.L_x_11066) ;  /* 0x0000000000101947 */ /* 0x000fea0003800000 */
[----:B------:R-:W-:Y:S05]  /*3780*/  BRA `(.L_x_11067) ;  /* 0x0000000000147947 */ /* 0x000fea0003800000 */
.L_x_11065:
[----:B-----5:R-:W-:-:S04]  /*3790*/  PRMT R10, R171, 0x7632, R10 ;  /* 0x00007632ab0a7816 */ /* 0x020fc8000000000a */
[----:B------:R-:W-:-:S05]  /*37a0*/  SHF.L.U32 R10, R10, 0x10, RZ ;  /* 0x000000100a0a7819 */ /* 0x000fca00000006ff */
[----:B------:R-:W-:-:S07]  /*37b0*/  FADD.FTZ R241, R10, R241 ;  /* 0x000000f10af17221 */ /* 0x000fce0000010000 */
.L_x_11066:
[----:B------:R-:W-:-:S04]  /*37c0*/  F2FP.BF16.F32.PACK_AB R10, RZ, R241 ;  /* 0x000000f1ff0a723e */ /* 0x000fc800000010ff */
[----:B------:R-:W-:-:S07]  /*37d0*/  PRMT R175, R175, 0x5410, R10 ;  /* 0x00005410afaf7816 */ /* 0x000fce000000000a */
.L_x_11067:
[----:B------:R-:W1:Y:S02]  /*37e0*/  @P1 LDC.64 R176, c[0x0][0x238] ;  /* 0x00008e00ffb01b82 */ /* 0x000e640000000a00 */
[----:B-1----:R-:W-:-:S04]  /*37f0*/  @P1 LEA R176, P3, R12, R176, 0x4 ;  /* 0x000000b00cb01211 */ /* 0x002fc800078620ff */
[----:B------:R-:W-:-:S05]  /*3800*/  @P1 LEA.HI.X R177, R12, R177, RZ, 0x4, P3 ;  /* 0x000000b10cb11211 */ /* 0x000fca00018f24ff */
[----:B------:R1:W-:Y:S04]  /*3810*/  @P1 STG.E.128 desc[UR4][R176.64], R172 ;  /* 0x000000acb0001986 */ /* 0x0003e8000c101d04 */
.L_x_11043:
[----:B------:R-:W-:Y:S05]  /*3820*/  BSYNC B0 ;  /* 0x0000000000007941 */ /* 0x000fea0003800000 */
.L_x_11042:
[----:B------:R-:W-:Y:S01]  /*3830*/  FADD.FTZ R10, RZ, R7 ;  /* 0x00000007ff0a7221 */ /* 0x000fe20000010000 */
[C---:B------:R-:W-:Y:S01]  /*3840*/  ISETP.GT.U32.AND P3, PT, R2.reuse, 0xff, PT ;  /* 0x000000ff0200780c */ /* 0x040fe20003f64070 */
[----:B------:R-:W-:Y:S01]  /*3850*/  UMOV UR6, 0xffffffff ;  /* 0xffffffff00067882 */ /* 0x000fe20000000000 */
[----:B------:R-:W-:Y:S01]  /*3860*/  LOP3.LUT R3, R3, 0xfffffffb, RZ, 0xc0, !PT ;  /* 0xfffffffb03037812 */ /* 0x000fe200078ec0ff */
[----:B------:R-:W-:Y:S01]  /*3870*/  FADD.FTZ R10, R9, R10 ;  /* 0x0000000a090a7221 */ /* 0x000fe20000010000 */
[----:B------:R-:W-:Y:S02]  /*3880*/  ISETP.GT.U32.AND P4, PT, R2, 0x2ff, PT ;  /* 0x000002ff0200780c */ /* 0x000fe40003f84070 */
[----:B------:R-:W-:Y:S01]  /*3890*/  LOP3.LUT P5, RZ, R8, 0xff, RZ, 0xc0, !PT ;  /* 0x000000ff08ff7812 */ /* 0x000fe200078ac0ff */
[----:B------:R-:W-:Y:S01]  /*38a0*/  FADD.FTZ R10, R35, R10 ;  /* 0x0000000a230a7221 */ /* 0x000fe20000010000 */
[----:B------:R-:W-:-:S03]  /*38b0*/  LOP3.LUT P6, RZ, R0, 0x1f, RZ, 0xc0, !PT ;  /* 0x0000001f00ff7812 */ /* 0x000fc600078cc0ff */
[----:B------:R-:W-:Y:S02]  /*38c0*/  FADD.FTZ R10, R37, R10 ;  /* 0x0000000a250a7221 */ /* 0x000fe40000010000 */
[----:B------:R-:W-:Y:S02]  /*38d0*/  @P3 LOP3.LUT R3, R3, 0x4, RZ, 0xfc, !PT ;  /* 0x0000000403033812 */ /* 0x000fe400078efcff */
[----:B------:R-:W-:Y:S02]  /*38e0*/  FADD.FTZ R10, R187, R10 ;  /* 0x0000000abb0a7221 */ /* 0x000fe40000010000 */
[----:B------:R-:W-:Y:S02]  /*38f0*/  LOP3.LUT R3, R3, 0xfffffffd, RZ, 0xc0, !PT ;  /* 0xfffffffd03037812 */ /* 0x000fe400078ec0ff */
[----:B------:R-:W-:-:S04]  /*3900*/  FADD.FTZ R10, R189, R10 ;  /* 0x0000000abd0a7221 */ /* 0x000fc80000010000 */
        /* <DEDUP_REMOVED lines=31> */
[----:B------:R-:W-:Y:S02]  /*3b00*/  FADD.FTZ R10, R201, R10 ;  /* 0x0000000ac90a7221 */ /* 0x000fe40000010000 */
[----:B------:R-:W-:Y:S02]  /*3b10*/  LOP3.LUT R3, R3, 0xffffffbf, RZ, 0xc0, !PT ;  /* 0xffffffbf03037812 */ /* 0x000fe400078ec0ff */
[----:B------:R-:W-:Y:S02]  /*3b20*/  FADD.FTZ R10, R227, R10 ;  /* 0x0000000ae30a7221 */ /* 0x000fe40000010000 */
[----:B------:R-:W-:Y:S02]  /*3b30*/  @P6 LOP3.LUT R3, R3, 0x40, RZ, 0xfc, !PT ;  /* 0x0000004003036812 */ /* 0x000fe400078efcff */
        /* <DEDUP_REMOVED lines=28> */
[----:B------:R-:W-:-:S12]  /*3d00*/  FADD.FTZ R16, R239, R16 ;  /* 0x00000010ef107221 */ /* 0x000fd80000010000 */
[----:B------:R-:W-:Y:S01]  /*3d10*/  @P5 FADD.FTZ R14, R241, R16 ;  /* 0x00000010f10e5221 */ /* 0x000fe20000010000 */
[----:B------:R-:W-:Y:S06]  /*3d20*/  BRA.DIV UR6, `(.L_x_11068) ;  /* 0x0000001e06407947 */ /* 0x000fec000b800000 */
[----:B-1234-:R-:W1:Y:S01]  /*3d30*/  SHFL.BFLY PT, R177, R14, 0x1, 0x1f ;  /* 0x0c201f000eb17f89 */ /* 0x01ee6200000e0000 */
[----:B------:R-:W-:Y:S01]  /*3d40*/  ISETP.GT.U32.AND P6, PT, R2, 0xff, PT ;  /* 0x000000ff0200780c */ /* 0x000fe20003fc4070 */
[----:B-1----:R-:W-:-:S05]  /*3d50*/  FADD.FTZ R177, R14, R177 ;  /* 0x000000b10eb17221 */ /* 0x002fca0000010000 */
[----:B------:R-:W1:Y:S02]  /*3d60*/  SHFL.BFLY PT, R8, R177, 0x2, 0x1f ;  /* 0x0c401f00b1087f89 */ /* 0x000e6400000e0000 */
[----:B-1----:R-:W-:-:S05]  /*3d70*/  FADD.FTZ R16, R177, R8 ;  /* 0x00000008b1107221 */ /* 0x002fca0000010000 */
[----:B------:R-:W1:Y:S02]  /*3d80*/  SHFL.BFLY PT, R179, R16, 0x4, 0x1f ;  /* 0x0c801f0010b37f89 */ /* 0x000e6400000e0000 */
[----:B-1----:R-:W-:-:S05]  /*3d90*/  FADD.FTZ R179, R16, R179 ;  /* 0x000000b310b37221 */ /* 0x002fca0000010000 */
[----:B------:R-:W1:Y:S02]  /*3da0*/  SHFL.BFLY PT, R8, R179, 0x8, 0x1f ;  /* 0x0d001f00b3087f89 */ /* 0x000e6400000e0000 */
[----:B-1----:R-:W-:-:S05]  /*3db0*/  FADD.FTZ R18, R179, R8 ;  /* 0x00000008b3127221 */ /* 0x002fca0000010000 */
[----:B------:R-:W1:Y:S02]  /*3dc0*/  SHFL.BFLY PT, R243, R18, 0x10, 0x1f ;  /* 0x0e001f0012f37f89 */ /* 0x000e6400000e0000 */
[----:B-1----:R-:W-:-:S04]  /*3dd0*/  FADD.FTZ R176, R18, R243 ;  /* 0x000000f312b07221 */ /* 0x002fc80000010000 */
[----:B0-----:R-:W-:-:S04]  /*3de0*/  FMUL.FTZ R176, R5, R176 ;  /* 0x000000b005b07220 */ /* 0x001fc80000410000 */
[--C-:B------:R-:W-:Y:S01]  /*3df0*/  FADD.FTZ R8, R7, -R176.reuse ;  /* 0x800000b007087221 */ /* 0x100fe20000010000 */
[--C-:B------:R-:W-:Y:S01]  /*3e00*/  FADD.FTZ R243, R9, -R176.reuse ;  /* 0x800000b009f37221 */ /* 0x100fe20000010000 */
[--C-:B------:R-:W-:Y:S01]  /*3e10*/  FADD.FTZ R177, R35, -R176.reuse ;  /* 0x800000b023b17221 */ /* 0x100fe20000010000 */
[--C-:B------:R-:W-:Y:S01]  /*3e20*/  FADD.FTZ R179, R189, -R176.reuse ;  /* 0x800000b0bdb37221 */ /* 0x100fe20000010000 */
[----:B------:R-:W-:Y:S01]  /*3e30*/  FFMA.FTZ R8, R8, R8, RZ ;  /* 0x0000000808087223 */ /* 0x000fe200000100ff */
[--C-:B------:R-:W-:Y:S01]  /*3e40*/  FADD.FTZ R14, R13, -R176.reuse ;  /* 0x800000b00d0e7221 */ /* 0x100fe20000010000 */
[----:B------:R-:W-:Y:S02]  /*3e50*/  FADD.FTZ R16, R39, -R176 ;  /* 0x800000b027107221 */ /* 0x000fe40000010000 */
[----:B------:R-:W-:Y:S01]  /*3e60*/  FFMA.FTZ R8, R243, R243, R8 ;  /* 0x000000f3f3087223 */ /* 0x000fe20000010008 */
[----:B------:R-:W-:-:S03]  /*3e70*/  FADD.FTZ R243, R37, -R176 ;  /* 0x800000b025f37221 */ /* 0x000fc60000010000 */
        /* <DEDUP_REMOVED lines=115> */
.L_x_11094:
        /* <DEDUP_REMOVED lines=19> */
[----:B------:R-:W-:Y:S01]  /*46e0*/  CS2R R176, SRZ ;  /* 0x0000000000b07805 */ /* 0x000fe2000001ff00 */
[----:B------:R-:W-:Y:S01]  /*46f0*/  HFMA2.MMA R8, -RZ, RZ, 0, 0 ;  /* 0x00000000ff087435 */ /* 0x000fe200000001ff */
[----:B------:R-:W-:-:S05]  /*4700*/  @!P3 LEA R12, R12, R243, 0x3 ;  /* 0x000000f30c0cb211 */ /* 0x000fca00078e18ff */
[----:B------:R-:W-:Y:S01]  /*4710*/  @!P3 MOV R8, R6 ;  /* 0x000000060008b202 */ /* 0x000fe20000000f00 */
[----:B------:R-:W-:Y:S01]  /*4720*/  @!P3 LDS.64 R176, [R12] ;  /* 0x000000000cb0b984 */ /* 0x000fe20000000a00 */
[----:B------:R-:W-:-:S03]  /*4730*/  LOP3.LUT P3, RZ, R179, 0x1f, R0, 0xf8, !PT ;  /* 0x0000001fb3ff7812 */ /* 0x000fc6000786f800 */
[----:B------:R-:W1:Y:S10]  /*4740*/  SHFL.DOWN PT, R243, R8, 0x2, 0x1f ;  /* 0x08401f0008f37f89 */ /* 0x000e7400000e0000 */
[----:B------:R-:W2:Y:S01]  /*4750*/  @!P3 LDC.64 R178, c[0x0][0x250] ;  /* 0x00009400ffb2bb82 */ /* 0x000ea20000000a00 */
[----:B-1----:R-:W-:-:S02]  /*4760*/  IADD3 R14, R243, R8, RZ ;  /* 0x00000008f30e7210 */ /* 0x002fc40007ffe0ff */
[----:B------:R-:W-:Y:S02]  /*4770*/  I2FP.F32.S32 R20, R243 ;  /* 0x000000f300147245 */ /* 0x000fe40000201400 */
[----:B0-----:R-:W-:Y:S01]  /*4780*/  I2FP.F32.S32 R16, R14 ;  /* 0x0000000e00107245 */ /* 0x001fe20000201400 */
[----:B------:R-:W-:Y:S01]  /*4790*/  SHFL.DOWN PT, R251, R14, 0x1, 0x1f ;  /* 0x08201f000efb7f89 */ /* 0x000fe200000e0000 */
[----:B------:R-:W-:Y:S02]  /*47a0*/  I2FP.F32.S32 R243, R8 ;  /* 0x0000000800f37245 */ /* 0x000fe40000201400 */
[----:B------:R-:W0:Y:S01]  /*47b0*/  MUFU.RCP R18, R16 ;  /* 0x0000001000127308 */ /* 0x000e220000001000 */
[----:B--2---:R-:W-:Y:S01]  /*47c0*/  @!P3 IMAD.WIDE R178, R4, 0x4, R178 ;  /* 0x0000000404b2b825 */ /* 0x004fe200078e02b2 */
[----:B------:R-:W1:Y:S04]  /*47d0*/  SHFL.DOWN PT, R247, R176, 0x2, 0x1f ;  /* 0x08401f00b0f77f89 */ /* 0x000e6800000e0000 */
[----:B------:R-:W2:Y:S01]  /*47e0*/  SHFL.DOWN PT, R10, R177, 0x2, 0x1f ;  /* 0x08401f00b10a7f89 */ /* 0x000ea200000e0000 */
[----:B-1----:R-:W-:-:S04]  /*47f0*/  FMUL.FTZ R12, R247, R20 ;  /* 0x00000014f70c7220 */ /* 0x002fc80000410000 */
[----:B------:R-:W-:Y:S01]  /*4800*/  FFMA.FTZ R249, R243, R176, R12 ;  /* 0x000000b0f3f97223 */ /* 0x000fe2000001000c */
[----:B------:R-:W-:Y:S01]  /*4810*/  FADD.FTZ R176, -R247, R176 ;  /* 0x000000b0f7b07221 */ /* 0x000fe20000010100 */
[----:B------:R-:W-:Y:S02]  /*4820*/  IADD3 R12, R14, R251, RZ ;  /* 0x000000fb0e0c7210 */ /* 0x000fe40007ffe0ff */
[----:B0-----:R-:W-:Y:S01]  /*4830*/  FMUL.FTZ R249, R18, R249 ;  /* 0x000000f912f97220 */ /* 0x001fe20000410000 */
[----:B------:R-:W-:Y:S01]  /*4840*/  FMUL.FTZ R176, R176, R176 ;  /* 0x000000b0b0b07220 */ /* 0x000fe20000410000 */
[----:B------:R-:W-:Y:S02]  /*4850*/  I2FP.F32.S32 R12, R12 ;  /* 0x0000000c000c7245 */ /* 0x000fe40000201400 */
[----:B------:R-:W-:Y:S01]  /*4860*/  I2FP.F32.S32 R251, R251 ;  /* 0x000000fb00fb7245 */ /* 0x000fe20000201400 */
[----:B------:R-:W0:Y:S01]  /*4870*/  SHFL.DOWN PT, R8, R249, 0x1, 0x1f ;  /* 0x08201f00f9087f89 */ /* 0x000e2200000e0000 */
[----:B------:R-:W-:Y:S01]  /*4880*/  FMUL.FTZ R176, R176, R243 ;  /* 0x000000f3b0b07220 */ /* 0x000fe20000410000 */
[----:B--2---:R-:W-:Y:S01]  /*4890*/  FADD.FTZ R243, R10, R177 ;  /* 0x000000b10af37221 */ /* 0x004fe20000010000 */
[----:B------:R-:W1:Y:S02]  /*48a0*/  MUFU.RCP R12, R12 ;  /* 0x0000000c000c7308 */ /* 0x000e640000001000 */
[----:B------:R-:W-:-:S04]  /*48b0*/  FMUL.FTZ R176, R176, R20 ;  /* 0x00000014b0b07220 */ /* 0x000fc80000410000 */
[----:B------:R-:W-:-:S05]  /*48c0*/  FFMA.FTZ R176, R18, R176, R243 ;  /* 0x000000b012b07223 */ /* 0x000fca00000100f3 */
[----:B------:R-:W2:Y:S01]  /*48d0*/  SHFL.DOWN PT, R177, R176, 0x1, 0x1f ;  /* 0x08201f00b0b17f89 */ /* 0x000ea200000e0000 */
[----:B0-----:R-:W-:Y:S01]  /*48e0*/  FMUL.FTZ R243, R8, R251 ;  /* 0x000000fb08f37220 */ /* 0x001fe20000410000 */
[----:B------:R-:W-:-:S03]  /*48f0*/  FADD.FTZ R8, R249, -R8 ;  /* 0x80000008f9087221 */ /* 0x000fc60000010000 */
[----:B------:R-:W-:-:S04]  /*4900*/  FFMA.FTZ R243, R16, R249, R243 ;  /* 0x000000f910f37223 */ /* 0x000fc800000100f3 */
[----:B-1----:R-:W-:Y:S01]  /*4910*/  FMUL.FTZ R10, R12, R243 ;  /* 0x000000f30c0a7220 */ /* 0x002fe20000410000 */
[----:B------:R-:W-:-:S04]  /*4920*/  FMUL.FTZ R243, R8, R8 ;  /* 0x0000000808f37220 */ /* 0x000fc80000410000 */
[----:B------:R-:W-:Y:S01]  /*4930*/  FMUL.FTZ R243, R16, R243 ;  /* 0x000000f310f37220 */ /* 0x000fe20000410000 */
[----:B--2---:R-:W-:Y:S01]  /*4940*/  FADD.FTZ R177, R176, R177 ;  /* 0x000000b1b0b17221 */ /* 0x004fe20000010000 */
[----:B------:R-:W0:Y:S02]  /*4950*/  SHFL.IDX PT, R249, R10, RZ, 0x1f ;  /* 0x00001fff0af97589 */ /* 0x000e2400000e0000 */
[----:B------:R-:W-:-:S04]  /*4960*/  FMUL.FTZ R243, R243, R251 ;  /* 0x000000fbf3f37220 */ /* 0x000fc80000410000 */
[----:B------:R-:W-:Y:S02]  /*4970*/  FFMA.FTZ R243, R12, R243, R177 ;  /* 0x000000f30cf37223 */ /* 0x000fe400000100b1 */
[----:B------:R-:W1:Y:S04]  /*4980*/  LDC R12, c[0x0][0x2d8] ;  /* 0x0000b600ff0c7b82 */ /* 0x000e680000000800 */
[----:B------:R-:W1:Y:S04]  /*4990*/  SHFL.IDX PT, R243, R243, RZ, 0x1f ;  /* 0x00001ffff3f37589 */ /* 0x000e6800000e0000 */
[----:B------:R-:W2:Y:S01]  /*49a0*/  @!P3 LDC.64 R176, c[0x0][0x258] ;  /* 0x00009600ffb0bb82 */ /* 0x000ea20000000a00 */
[----:B0-----:R-:W-:Y:S01]  /*49b0*/  FMUL.FTZ R8, R249, R249 ;  /* 0x000000f9f9087220 */ /* 0x001fe20000410000 */
[----:B------:R0:W-:Y:S04]  /*49c0*/  @!P3 STG.E desc[UR4][R178.64], R249 ;  /* 0x000000f9b200b986 */ /* 0x0001e8000c101904 */
[----:B------:R-:W-:Y:S01]  /*49d0*/  FSEL R247, R8, RZ, P4 ;  /* 0x000000ff08f77208 */ /* 0x000fe20002000000 */
[----:B-1----:R-:W-:-:S04]  /*49e0*/  FFMA.FTZ R8, R243, UR7, R12 ;  /* 0x00000007f3087c23 */ /* 0x002fc8000801000c */
[----:B------:R-:W-:Y:S01]  /*49f0*/  FADD.FTZ R247, R8, R247 ;  /* 0x000000f708f77221 */ /* 0x000fe20000010000 */
[----:B--2---:R-:W-:Y:S01]  /*4a00*/  @!P3 IMAD.WIDE R176, R4, 0x4, R176 ;  /* 0x0000000404b0b825 */ /* 0x004fe200078e02b0 */
[----:B------:R-:W-:-:S04]  /*4a10*/  FSEL R8, R249, RZ, !P4 ;  /* 0x000000fff9087208 */ /* 0x000fc80006000000 */
[----:B------:R-:W1:Y:S02]  /*4a20*/  MUFU.RSQ R247, R247 ;  /* 0x000000f700f77308 */ /* 0x000e640000001400 */
[----:B-1----:R0:W-:Y:S01]  /*4a30*/  @!P3 STG.E desc[UR4][R176.64], R247 ;  /* 0x000000f7b000b986 */ /* 0x0021e2000c101904 */
[----:B------:R-:W-:Y:S05]  /*4a40*/  @!P2 BRA `(.L_x_11070) ;  /* 0x000000000080a947 */ /* 0x000fea0003800000 */
[----:B------:R-:W1:Y:S01]  /*4a50*/  LDC.64 R242, c[0x0][0x2b8] ;  /* 0x0000ae00fff27b82 */ /* 0x000e620000000a00 */
        /* <DEDUP_REMOVED lines=8> */
[C---:B0-----:R-:W-:Y:S01]  /*4ae0*/  FMUL.FTZ R177, R247.reuse, R10 ;  /* 0x0000000af7b17220 */ /* 0x041fe20000410000 */
[C---:B------:R-:W-:Y:S01]  /*4af0*/  FMUL.FTZ R12, R247.reuse, R12 ;  /* 0x0000000cf70c7220 */ /* 0x040fe20000410000 */
[C---:B------:R-:W-:Y:S01]  /*4b00*/  FMUL.FTZ R179, R247.reuse, R14 ;  /* 0x0000000ef7b37220 */ /* 0x040fe20000410000 */
[C---:B------:R-:W-:Y:S01]  /*4b10*/  FMUL.FTZ R16, R247.reuse, R16 ;  /* 0x00000010f7107220 */ /* 0x040fe20000410000 */
[C---:B------:R-:W-:Y:S01]  /*4b20*/  FMUL.FTZ R249, R247.reuse, R18 ;  /* 0x00000012f7f97220 */ /* 0x040fe20000410000 */
[C---:B------:R-:W-:Y:S01]  /*4b30*/  FMUL.FTZ R20, R247.reuse, R20 ;  /* 0x00000014f7147220 */ /* 0x040fe20000410000 */
[C---:B------:R-:W-:Y:S01]  /*4b40*/  FMUL.FTZ R251, R247.reuse, R22 ;  /* 0x00000016f7fb7220 */ /* 0x040fe20000410000 */
[----:B------:R-:W-:Y:S01]  /*4b50*/  FMUL.FTZ R24, R247, R24 ;  /* 0x00000018f7187220 */ /* 0x000fe20000410000 */
[----:B-----5:R-:W-:Y:S01]  /*4b60*/  FFMA.FTZ R176, R64, R177, R56 ;  /* 0x000000b140b07223 */ /* 0x020fe20000010038 */
        /* <DEDUP_REMOVED lines=14> */
.L_x_11070:
[----:B------:R-:W-:Y:S05]  /*4c50*/  BSYNC B0 ;  /* 0x0000000000007941 */ /* 0x000fea0003800000 */
.L_x_11069:
[----:B------:R-:W-:Y:S01]  /*4c60*/  ISETP.GE.U32.AND P3, PT, R2, 0x100, PT ;  /* 0x000001000200780c */ /* 0x000fe20003f66070 */
[----:B------:R-:W-:-:S12]  /*4c70*/  BSSY B0, `(.L_x_11071) ;  /* 0x0000022000007945 */ /* 0x000fd80003800000 */
[----:B------:R-:W-:Y:S05]  /*4c80*/  @!P3 BRA `(.L_x_11072) ;  /* 0x000000000080b947 */ /* 0x000fea0003800000 */
[----:B-1----:R-:W1:Y:S01]  /*4c90*/  LDC.64 R242, c[0x0][0x2b8] ;  /* 0x0000ae00fff27b82 */ /* 0x002e620000000a00 */
        /* <DEDUP_REMOVED lines=31> */
.L_x_11072:
[----:B------:R-:W-:Y:S05]  /*4e90*/  BSYNC B0 ;  /* 0x0000000000007941 */ /* 0x000fea0003800000 */
.L_x_11071:
[----:B------:R-:W-:Y:S01]  /*4ea0*/  ISETP.GE.U32.AND P3, PT, R2, 0x180, PT ;  /* 0x000001800200780c */ /* 0x000fe20003f66070 */
[----:B------:R-:W-:-:S12]  /*4eb0*/  BSSY B0, `(.L_x_11073) ;  /* 0x0000022000007945 */ /* 0x000fd80003800000 */
[----:B------:R-:W-:Y:S05]  /*4ec0*/  @!P3 BRA `(.L_x_11074) ;  /* 0x000000000080b947 */ /* 0x000fea0003800000 */
[----:B-12---:R-:W1:Y:S01]  /*4ed0*/  LDC.64 R242, c[0x0][0x2b8] ;  /* 0x0000ae00fff27b82 */ /* 0x006e620000000a00 */
        /* <DEDUP_REMOVED lines=31> */
.L_x_11074:
[----:B------:R-:W-:Y:S05]  /*50d0*/  BSYNC B0 ;  /* 0x0000000000007941 */ /* 0x000fea0003800000 */
.L_x_11073:
[----:B------:R-:W-:Y:S01]  /*50e0*/  ISETP.GE.U32.AND P3, PT, R2, 0x200, PT ;  /* 0x000002000200780c */ /* 0x000fe20003f66070 */
[----:B------:R-:W-:-:S12]  /*50f0*/  BSSY B0, `(.L_x_11075) ;  /* 0x0000022000007945 */ /* 0x000fd80003800000 */
[----:B------:R-:W-:Y:S05]  /*5100*/  @!P3 BRA `(.L_x_11076) ;  /* 0x000000000080b947 */ /* 0x000fea0003800000 */
[----:B-123--:R-:W1:Y:S01]  /*5110*/  LDC.64 R242, c[0x0][0x2b8] ;  /* 0x0000ae00fff27b82 */ /* 0x00ee620000000a00 */
        /* <DEDUP_REMOVED lines=31> */
.L_x_11076:
[----:B------:R-:W-:Y:S05]  /*5310*/  BSYNC B0 ;  /* 0x0000000000007941 */ /* 0x000fea0003800000 */
.L_x_11075:
[----:B------:R-:W-:Y:S01]  /*5320*/  ISETP.GE.U32.AND P3, PT, R2, 0x280, PT ;  /* 0x000002800200780c */ /* 0x000fe20003f66070 */
[----:B------:R-:W-:-:S12]  /*5330*/  BSSY B0, `(.L_x_11077) ;  /* 0x0000022000007945 */ /* 0x000fd80003800000 */
[----:B------:R-:W-:Y:S05]  /*5340*/  @!P3 BRA `(.L_x_11078) ;  /* 0x000000000080b947 */ /* 0x000fea0003800000 */
[----:B-1234-:R-:W1:Y:S01]  /*5350*/  LDC.64 R242, c[0x0][0x2b8] ;  /* 0x0000ae00fff27b82 */ /* 0x01ee620000000a00 */
        /* <DEDUP_REMOVED lines=31> */
.L_x_11078:
[----:B------:R-:W-:Y:S05]  /*5550*/  BSYNC B0 ;  /* 0x0000000000007941 */ /* 0x000fea0003800000 */
.L_x_11077:
        /* <DEDUP_REMOVED lines=35> */
.L_x_11080:
[----:B------:R-:W-:Y:S05]  /*5790*/  BSYNC B0 ;  /* 0x0000000000007941 */ /* 0x000fea0003800000 */
.L_x_11079:
        /* <DEDUP_REMOVED lines=34> */
.L_x_11082:
[----:B------:R-:W-:Y:S05]  /*59c0*/  BSYNC B0 ;  /* 0x0000000000007941 */ /* 0x000fea0003800000 */
.L_x_11081:
[----:B------:R-:W-:Y:S02]  /*59d0*/  LOP3.LUT P3, RZ, R3, 0x8, RZ, 0xc0, !PT ;  /* 0x0000000803ff7812 */ /* 0x000fe4000786c0ff */
[----:B------:R-:W-:Y:S02]  /*59e0*/  IADD3 R4, R4, UR8, RZ ;  /* 0x0000000804047c10 */ /* 0x000fe4000fffe0ff */
[----:B------:R-:W-:Y:S02]  /*59f0*/  SEL R8, RZ, 0x1, P3 ;  /* 0x00000001ff087807 */ /* 0x000fe40001800000 */
[----:B------:R-:W-:-:S13]  /*5a00*/  ISETP.GE.AND P3, PT, R4, UR9, PT ;  /* 0x0000000904007c0c */ /* 0x000fda000bf66270 */
[----:B------:R-:W-:Y:S05]  /*5a10*/  @!P3 BRA `(.L_x_11083) ;  /* 0xffffffb0008cb947 */ /* 0x000fea000383ffff */
[----:B------:R-:W-:Y:S05]  /*5a20*/  EXIT ;  /* 0x000000000000794d */ /* 0x000fea0003800000 */
.L_x_11068:
[----:B------:R-:W-:Y:S01]  /*5a30*/  HFMA2.MMA R22, -RZ, RZ, 0, 5.9604644775390625e-08 ;  /* 0x00000001ff167435 */ /* 0x000fe200000001ff */
[----:B------:R-:W-:Y:S02]  /*5a40*/  MOV R247, R14 ;  /* 0x0000000e00f77202 */ /* 0x000fe40000000f00 */
[----:B------:R-:W-:Y:S02]  /*5a50*/  MOV R249, 0x1f ;  /* 0x0000001f00f97802 */ /* 0x000fe40000000f00 */
[----:B------:R-:W-:-:S07]  /*5a60*/  MOV R20, 0xffffffff ;  /* 0xffffffff00147802 */ /* 0x000fce0000000f00 */
[----:B012345:R-:W-:Y:S05]  /*5a70*/  WARPSYNC.COLLECTIVE R20, `(.L_x_11084) ;  /* 0x0000000014087348 */ /* 0x03ffea0003c00000 */
[----:B------:R0:W0:Y:S02]  /*5a80*/  SHFL.BFLY P6, R243, R247, R22, R249 ;  /* 0x0c000016f7f37389 */ /* 0x00002400000c00f9 */
[----:B012345:R-:W-:Y:S01]  /*5a90*/  ENDCOLLECTIVE ;  /* 0x000000000000791b */ /* 0x03ffe20003800000 */
.L_x_11084:
[----:B------:R-:W-:Y:S01]  /*5aa0*/  HFMA2.MMA R22, -RZ, RZ, 0, 1.1920928955078125e-07 ;  /* 0x00000002ff167435 */ /* 0x000fe200000001ff */
[----:B------:R-:W-:-:S05]  /*5ab0*/  MOV R177, R243 ;  /* 0x000000f300b17202 */ /* 0x000fca0000000f00 */
[----:B------:R-:W-:-:S05]  /*5ac0*/  FADD.FTZ R177, R14, R177 ;  /* 0x000000b10eb17221 */ /* 0x000fca0000010000 */
[----:B------:R-:W-:-:S07]  /*5ad0*/  MOV R247, R177 ;  /* 0x000000b100f77202 */ /* 0x000fce0000000f00 */
[----:B------:R-:W-:Y:S05]  /*5ae0*/  WARPSYNC.COLLECTIVE R20, `(.L_x_11085) ;  /* 0x0000000014087348 */ /* 0x000fea0003c00000 */
[----:B------:R0:W1:Y:S02]  /*5af0*/  SHFL.BFLY P6, R243, R247, R22, R249 ;  /* 0x0c000016f7f37389 */ /* 0x00006400000c00f9 */
[----:B01----:R-:W-:Y:S01]  /*5b00*/  ENDCOLLECTIVE ;  /* 0x000000000000791b */ /* 0x003fe20003800000 */
.L_x_11085:
[----:B------:R-:W-:Y:S01]  /*5b10*/  HFMA2.MMA R22, -RZ, RZ, 0, 2.384185791015625e-07 ;  /* 0x00000004ff167435 */ /* 0x000fe200000001ff */
[----:B------:R-:W-:-:S05]  /*5b20*/  MOV R8, R243 ;  /* 0x000000f300087202 */ /* 0x000fca0000000f00 */
[----:B------:R-:W-:-:S05]  /*5b30*/  FADD.FTZ R16, R177, R8 ;  /* 0x00000008b1107221 */ /* 0x000fca0000010000 */
[----:B------:R-:W-:-:S07]  /*5b40*/  MOV R247, R16 ;  /* 0x0000001000f77202 */ /* 0x000fce0000000f00 */
[----:B------:R-:W-:Y:S05]  /*5b50*/  WARPSYNC.COLLECTIVE R20, `(.L_x_11086) ;  /* 0x0000000014087348 */ /* 0x000fea0003c00000 */
[----:B------:R0:W1:Y:S02]  /*5b60*/  SHFL.BFLY P6, R243, R247, R22, R249 ;  /* 0x0c000016f7f37389 */ /* 0x00006400000c00f9 */
[----:B01----:R-:W-:Y:S01]  /*5b70*/  ENDCOLLECTIVE ;  /* 0x000000000000791b */ /* 0x003fe20003800000 */
.L_x_11086:
[----:B------:R-:W-:Y:S01]  /*5b80*/  HFMA2.MMA R22, -RZ, RZ, 0, 4.76837158203125e-07 ;  /* 0x00000008ff167435 */ /* 0x000fe200000001ff */
[----:B------:R-:W-:-:S05]  /*5b90*/  MOV R179, R243 ;  /* 0x000000f300b37202 */ /* 0x000fca0000000f00 */
[----:B------:R-:W-:-:S05]  /*5ba0*/  FADD.FTZ R179, R16, R179 ;  /* 0x000000b310b37221 */ /* 0x000fca0000010000 */
[----:B------:R-:W-:-:S07]  /*5bb0*/  MOV R247, R179 ;  /* 0x000000b300f77202 */ /* 0x000fce0000000f00 */
[----:B------:R-:W-:Y:S05]  /*5bc0*/  WARPSYNC.COLLECTIVE R20, `(.L_x_11087) ;  /* 0x0000000014087348 */ /* 0x000fea0003c00000 */
[----:B------:R0:W1:Y:S02]  /*5bd0*/  SHFL.BFLY P6, R243, R247, R22, R249 ;  /* 0x0c000016f7f37389 */ /* 0x00006400000c00f9 */
[----:B01----:R-:W-:Y:S01]  /*5be0*/  ENDCOLLECTIVE ;  /* 0x000000000000791b */ /* 0x003fe20003800000 */
.L_x_11087:
[----:B------:R-:W-:Y:S01]  /*5bf0*/  HFMA2.MMA R22, -RZ, RZ, 0, 9.5367431640625e-07 ;  /* 0x00000010ff167435 */ /* 0x000fe200000001ff */
[----:B------:R-:W-:-:S05]  /*5c00*/  MOV R8, R243 ;  /* 0x000000f300087202 */ /* 0x000fca0000000f00 */
[----:B------:R-:W-:-:S05]  /*5c10*/  FADD.FTZ R18, R179, R8 ;  /* 0x00000008b3127221 */ /* 0x000fca0000010000 */
[----:B------:R-:W-:-:S07]  /*5c20*/  MOV R247, R18 ;  /* 0x0000001200f77202 */ /* 0x000fce0000000f00 */
[----:B------:R-:W-:Y:S05]  /*5c30*/  WARPSYNC.COLLECTIVE R20, `(.L_x_11088) ;  /* 0x0000000014087348 */ /* 0x000fea0003c00000 */
[----:B------:R0:W1:Y:S02]  /*5c40*/  SHFL.BFLY P6, R243, R247, R22, R249 ;  /* 0x0c000016f7f37389 */ /* 0x00006400000c00f9 */
[----:B01----:R-:W-:Y:S01]  /*5c50*/  ENDCOLLECTIVE ;  /* 0x000000000000791b */ /* 0x003fe20003800000 */
.L_x_11088:
[----:B------:R-:W-:Y:S01]  /*5c60*/  HFMA2.MMA R22, -RZ, RZ, 0, 5.9604644775390625e-08 ;  /* 0x00000001ff167435 */ /* 0x000fe200000001ff */
[----:B------:R-:W-:Y:S01]  /*5c70*/  FADD.FTZ R18, R18, R243 ;  /* 0x000000f312127221 */ /* 0x000fe20000010000 */
[----:B------:R-:W-:-:S03]  /*5c80*/  ISETP.GT.U32.AND P6, PT, R2, 0xff, PT ;  /* 0x000000ff0200780c */ /* 0x000fc60003fc4070 */
        /* <DEDUP_REMOVED lines=120> */
.L_x_11089:
[----:B------:R-:W-:Y:S01]  /*6410*/  HFMA2.MMA R22, -RZ, RZ, 0, 1.1920928955078125e-07 ;  /* 0x00000002ff167435 */ /* 0x000fe200000001ff */
[----:B------:R-:W-:-:S05]  /*6420*/  MOV R177, R243 ;  /* 0x000000f300b17202 */ /* 0x000fca0000000f00 */
[----:B------:R-:W-:-:S05]  /*6430*/  FADD.FTZ R177, R8, R177 ;  /* 0x000000b108b17221 */ /* 0x000fca0000010000 */
[----:B------:R-:W-:-:S07]  /*6440*/  MOV R247, R177 ;  /* 0x000000b100f77202 */ /* 0x000fce0000000f00 */
[----:B------:R-:W-:Y:S05]  /*6450*/  WARPSYNC.COLLECTIVE R20, `(.L_x_11090) ;  /* 0x0000000014087348 */ /* 0x000fea0003c00000 */
[----:B------:R0:W1:Y:S02]  /*6460*/  SHFL.BFLY P6, R243, R247, R22, R249 ;  /* 0x0c000016f7f37389 */ /* 0x00006400000c00f9 */
[----:B01----:R-:W-:Y:S01]  /*6470*/  ENDCOLLECTIVE ;  /* 0x000000000000791b */ /* 0x003fe20003800000 */
.L_x_11090:
[----:B------:R-:W-:Y:S01]  /*6480*/  HFMA2.MMA R22, -RZ, RZ, 0, 2.384185791015625e-07 ;  /* 0x00000004ff167435 */ /* 0x000fe200000001ff */
[----:B------:R-:W-:-:S05]  /*6490*/  MOV R14, R243 ;  /* 0x000000f3000e7202 */ /* 0x000fca0000000f00 */
[----:B------:R-:W-:-:S05]  /*64a0*/  FADD.FTZ R14, R177, R14 ;  /* 0x0000000eb10e7221 */ /* 0x000fca0000010000 */
[----:B------:R-:W-:-:S07]  /*64b0*/  MOV R247, R14 ;  /* 0x0000000e00f77202 */ /* 0x000fce0000000f00 */
[----:B------:R-:W-:Y:S05]  /*64c0*/  WARPSYNC.COLLECTIVE R20, `(.L_x_11091) ;  /* 0x0000000014087348 */ /* 0x000fea0003c00000 */
[----:B------:R0:W1:Y:S02]  /*64d0*/  SHFL.BFLY P6, R243, R247, R22, R249 ;  /* 0x0c000016f7f37389 */ /* 0x00006400000c00f9 */
[----:B01----:R-:W-:Y:S01]  /*64e0*/  ENDCOLLECTIVE ;  /* 0x000000000000791b */ /* 0x003fe20003800000 */
.L_x_11091:
[----:B------:R-:W-:Y:S01]  /*64f0*/  HFMA2.MMA R22, -RZ, RZ, 0, 4.76837158203125e-07 ;  /* 0x00000008ff167435 */ /* 0x000fe200000001ff */
[----:B------:R-:W-:-:S05]  /*6500*/  MOV R179, R243 ;  /* 0x000000f300b37202 */ /* 0x000fca0000000f00 */
[----:B------:R-:W-:-:S05]  /*6510*/  FADD.FTZ R179, R14, R179 ;  /* 0x000000b30eb37221 */ /* 0x000fca0000010000 */
[----:B------:R-:W-:-:S07]  /*6520*/  MOV R247, R179 ;  /* 0x000000b300f77202 */ /* 0x000fce0000000f00 */
[----:B------:R-:W-:Y:S05]  /*6530*/  WARPSYNC.COLLECTIVE R20, `(.L_x_11092) ;  /* 0x0000000014087348 */ /* 0x000fea0003c00000 */
[----:B------:R0:W1:Y:S02]  /*6540*/  SHFL.BFLY P6, R243, R247, R22, R249 ;  /* 0x0c000016f7f37389 */ /* 0x00006400000c00f9 */
[----:B01----:R-:W-:Y:S01]  /*6550*/  ENDCOLLECTIVE ;  /* 0x000000000000791b */ /* 0x003fe20003800000 */
.L_x_11092:
[----:B------:R-:W-:Y:S01]  /*6560*/  HFMA2.MMA R22, -RZ, RZ, 0, 9.5367431640625e-07 ;  /* 0x00000010ff167435 */ /* 0x000fe200000001ff */
[----:B------:R-:W-:-:S05]  /*6570*/  MOV R16, R243 ;  /* 0x000000f300107202 */ /* 0x000fca0000000f00 */
[----:B------:R-:W-:-:S05]  /*6580*/  FADD.FTZ R16, R179, R16 ;  /* 0x00000010b3107221 */ /* 0x000fca0000010000 */
[----:B------:R-:W-:-:S07]  /*6590*/  MOV R247, R16 ;  /* 0x0000001000f77202 */ /* 0x000fce0000000f00 */
[----:B------:R-:W-:Y:S05]  /*65a0*/  WARPSYNC.COLLECTIVE R20, `(.L_x_11093) ;  /* 0x0000000014087348 */ /* 0x000fea0003c00000 */
[----:B------:R0:W1:Y:S02]  /*65b0*/  SHFL.BFLY P6, R243, R247, R22, R249 ;  /* 0x0c000016f7f37389 */ /* 0x00006400000c00f9 */
[----:B01----:R-:W-:Y:S01]  /*65c0*/  ENDCOLLECTIVE ;  /* 0x000000000000791b */ /* 0x003fe20003800000 */
.L_x_11093:
[----:B------:R-:W-:Y:S05]  /*65d0*/  BRA `(.L_x_11094) ;  /* 0xffffffdc00f47947 */ /* 0x000fea000383ffff */
.L_x_11095:
        /* <DEDUP_REMOVED lines=10> */
.L_x_45992:


//--------------------- .text._ZN10layer_norm13ln_fwd_kernelINS_13Kernel_traitsIf13__nv_bfloat16S2_S2_fjLj7168ELj1ELj1ELj4ELj16ENS_18Kernel_traits_baseILj7168EfS2_S2_S2_fjLj128EEEEELb0ELb0ELb0ELb1EEEvNS_9FwdParamsE --------------------------
	.section	.text._ZN10layer_norm13ln_fwd_kernelINS_13Kernel_traitsIf13__nv_bfloat16S2_S2_fjLj7168ELj1ELj1ELj4ELj16ENS_18Kernel_traits_baseILj7168EfS2_S2_S2_fjLj128EEEEELb0ELb0ELb0ELb1EEEvNS_9FwdParamsE,"ax",@progbits
	.align	128
        .global         _ZN10layer_norm13ln_fwd_kernelINS_13Kernel_traitsIf13__nv_bfloat16S2_S2_fjLj7168ELj1ELj1ELj4ELj16ENS_18Kernel_traits_baseILj7168EfS2_S2_S2_fjLj128EEEEELb0ELb0ELb0ELb1EEEvNS_9FwdParamsE
        .type           _ZN10layer_norm13ln_fwd_kernelINS_13Kernel_traitsIf13__nv_bfloat16S2_S2_fjLj7168ELj1ELj1ELj4ELj16ENS_18Kernel_traits_baseILj7168EfS2_S2_S2_fjLj128EEEEELb0ELb0ELb0ELb1EEEvNS_9FwdParamsE,@function
        .size           _ZN10layer_norm13ln_fwd_kernelINS_13Kernel_traitsIf13__nv_bfloat16S2_S2_fjLj7168ELj1ELj1ELj4ELj16ENS_18Kernel_traits_baseILj7168EfS2_S2_S2_fjLj128EEEEELb0ELb0ELb0ELb1EEEvNS_9FwdParamsE,(.L_x_45993 - _ZN10layer_norm13ln_fwd_kernelINS_13Kernel_traitsIf13__nv_bfloat16S2_S2_fjLj7168ELj1ELj1ELj4ELj16ENS_18Kernel_traits_baseILj7168EfS2_S2_S2_fjLj128EEEEELb0ELb0ELb0ELb1EEEvNS_9FwdParamsE)
        .other          _ZN10layer_norm13ln_fwd_kernelINS_13Kernel_traitsIf13__nv_bfloat16S2_S2_fjLj7168ELj1ELj1ELj4ELj16ENS_18Kernel_traits_baseILj7168EfS2_S2_S2_fjLj128EEEEELb0ELb0ELb0ELb1EEEvNS_9FwdParamsE,@"STO_CUDA_ENTRY STV_DEFAULT"
_ZN10layer_norm13ln_fwd_kernelINS_13Kernel_traitsIf13__nv_bfloat16S2_S2_fjLj7168ELj1ELj1ELj4ELj16ENS_18Kernel_traits_baseILj7168EfS2_S2_S2_fjLj128EEEEELb0ELb0ELb0ELb1EEEvNS_9FwdParamsE:
.text._ZN10layer_norm13ln_fwd_kernelINS_13Kernel_traitsIf13__nv_bfloat16S2_S2_fjLj7168ELj1ELj1ELj4ELj16ENS_18Kernel_traits_baseILj7168EfS2_S2_S2_fjLj128EEEEELb0ELb0ELb0ELb1EEEvNS_9FwdParamsE:
[----:B------:R-:W-:Y:S01]  /*0000*/  LDC R1, c[0x0][0x28] ;  /* 0x00000a00ff017b82 */ /* 0x000fe20000000800 */
[----:B------:R-:W0:Y:S01]  /*0010*/  S2R R128, SR_TID.X ;  /* 0x0000000000807919 */ /* 0x000e220000002100 */
[----:B------:R-:W-:Y:S01]  /*0020*/  ULDC.64 UR4, c[0x0][0x2c8] ;  /* 0x0000b20000047ab9 */ /* 0x000fe20000000a00 */
[----:B------:R-:W-:Y:S02]  /*0030*/  CS2R R120, SRZ ;  /* 0x0000000000787805 */ /* 0x000fe4000001ff00 */
[----:B------:R-:W-:Y:S02]  /*0040*/  ISETP.NE.U32.AND P1, PT, RZ, UR4, PT ;  /* 0x00000004ff007c0c */ /* 0x000fe4000bf25070 */
[----:B------:R-:W-:Y:S02]  /*0050*/  CS2R R122, SRZ ;  /* 0x00000000007a7805 */ /* 0x000fe4000001ff00 */
[----:B------:R-:W-:Y:S02]  /*0060*/  CS2R R116, SRZ ;  /* 0x0000000000747805 */ /* 0x000fe4000001ff00 */
[----:B------:R-:W-:-:S02]  /*0070*/  CS2R R118, SRZ ;  /* 0x0000000000767805 */ /* 0x000fc4000001ff00 */
[----:B------:R-:W-:Y:S02]  /*0080*/  ISETP.NE.AND.EX P1, PT, RZ, UR5, PT, P1 ;  /* 0x00000005ff007c0c */ /* 0x000fe4000bf25310 */
[----:B------:R-:W-:Y:S02]  /*0090*/  CS2R R112, SRZ ;  /* 0x0000000000707805 */ /* 0x000fe4000001ff00 */
[----:B------:R-:W-:Y:S02]  /*00a0*/  CS2R R114, SRZ ;  /* 0x0000000000727805 */ /* 0x000fe4000001ff00 */
[----:B------:R-:W-:Y:S02]  /*00b0*/  CS2R R108, SRZ ;  /* 0x00000000006c7805 */ /* 0x000fe4000001ff00 */
[----:B------:R-:W-:Y:S02]  /*00c0*/  CS2R R110, SRZ ;  /* 0x00000000006e7805 */ /* 0x000fe4000001ff00 */
[----:B------:R-:W-:-:S02]  /*00d0*/  CS2R R104, SRZ ;  /* 0x0000000000687805 */ /* 0x000fc4000001ff00 */
[----:B------:R-:W-:Y:S02]  /*00e0*/  CS2R R106, SRZ ;  /* 0x00000000006a7805 */ /* 0x000fe4000001ff00 */
        /* <DEDUP_REMOVED lines=18> */
[----:B0-----:R-:W-:Y:S01]  /*0210*/  SHF.L.U32 R0, R128, 0x5, RZ ;  /* 0x0000000580007819 */ /* 0x001fe200000006ff */
[----:B------:R-:W-:Y:S01]  /*0220*/  ULDC.64 UR6, c[0x0][0x260] ;  /* 0x0000980000067ab9 */ /* 0x000fe20000000a00 */
[----:B------:R-:W0:Y:S01]  /*0230*/  LDC.64 R6, c[0x0][0x270] ;  /* 0x00009c00ff067b82 */ /* 0x000e220000000a00 */
[----:B------:R-:W-:Y:S01]  /*0240*/  ULDC.64 UR8, c[0x0][0x230] ;  /* 0x00008c0000087ab9 */ /* 0x000fe20000000a00 */
[----:B------:R-:W-:-:S04]  /*0250*/  LOP3.LUT R0, R0, 0xfe0, RZ, 0xc0, !PT ;  /* 0x00000fe000007812 */ /* 0x000fc800078ec0ff */
[C---:B------:R-:W-:Y:S02]  /*0260*/  IADD3 R4, P3, R0.reuse, UR4, RZ ;  /* 0x0000000400047c10 */ /* 0x040fe4000ff7e0ff */
[----:B------:R-:W-:Y:S01]  /*0270*/  IADD3 R2, P2, R0, UR6, RZ ;  /* 0x0000000600027c10 */ /* 0x000fe2000ff5e0ff */
[----:B------:R-:W1:Y:S01]  /*0280*/  S2UR UR6, SR_CTAID.X ;  /* 0x00000000000679c3 */ /* 0x000e620000002500 */
[----:B------:R-:W-:Y:S01]  /*0290*/  IADD3.X R5, RZ, UR5, RZ, P3, !PT ;  /* 0x00000005ff057c10 */ /* 0x000fe20009ffe4ff */
[----:B------:R-:W-:Y:S01]  /*02a0*/  ULDC.64 UR4, c[0x0][0x208] ;  /* 0x0000820000047ab9 */ /* 0x000fe20000000a00 */
[----:B------:R-:W-:Y:S01]  /*02b0*/  IADD3.X R3, RZ, UR7, RZ, P2, !PT ;  /* 0x00000007ff037c10 */ /* 0x000fe200097fe4ff */
[----:B------:R-:W-:Y:S02]  /*02c0*/  ULDC UR7, c[0x0][0x214] ;  /* 0x0000850000077ab9 */ /* 0x000fe40000000800 */
[----:B------:R2:W5:Y:S04]  /*02d0*/  @P1 LDG.E.128 R120, desc[UR4][R4.64] ;  /* 0x0000000404781981 */ /* 0x000568000c1e1d00 */
[----:B------:R2:W5:Y:S04]  /*02e0*/  @P1 LDG.E.128 R116, desc[UR4][R4.64+0x10] ;  /* 0x0000100404741981 */ /* 0x000568000c1e1d00 */
[----:B------:R2:W5:Y:S01]  /*02f0*/  @P1 LDG.E.128 R112, desc[UR4][R4.64+0x1000] ;  /* 0x0010000404701981 */ /* 0x000562000c1e1d00 */
[----:B0-----:R-:W-:-:S03]  /*0300*/  LOP3.LUT P0, RZ, R6, UR8, RZ, 0xfc, !PT ;  /* 0x0000000806ff7c12 */ /* 0x001fc6000f80fcff */
[----:B------:R2:W5:Y:S01]  /*0310*/  @P1 LDG.E.128 R108, desc[UR4][R4.64+0x1010] ;  /* 0x00101004046c1981 */ /* 0x000562000c1e1d00 */
[----:B------:R-:W-:-:S03]  /*0320*/  LOP3.LUT P0, RZ, R7, UR9, RZ, 0xfc, P0 ;  /* 0x0000000907ff7c12 */ /* 0x000fc6000800fcff */
[----:B------:R2:W5:Y:S01]  /*0330*/  @P1 LDG.E.128 R104, desc[UR4][R4.64+0x2000] ;  /* 0x0020000404681981 */ /* 0x000562000c1e1d00 */
[----:B-1----:R-:W-:-:S03]  /*0340*/  LEA.HI R129, R128, UR6, RZ, 0x19 ;  /* 0x0000000680817c11 */ /* 0x002fc6000f8fc8ff */
[----:B------:R2:W5:Y:S01]  /*0350*/  @P1 LDG.E.128 R100, desc[UR4][R4.64+0x2010] ;  /* 0x0020100404641981 */ /* 0x000562000c1e1d00 */
[----:B------:R-:W-:-:S03]  /*0360*/  ISETP.GE.AND P2, PT, R129, UR7, PT ;  /* 0x0000000781007c0c */ /* 0x000fc6000bf46270 */
[----:B------:R2:W5:Y:S04]  /*0370*/  @P1 LDG.E.128 R96, desc[UR4][R4.64+0x3000] ;  /* 0x0030000404601981 */ /* 0x000568000c1e1d00 */
[----:B------:R2:W5:Y:S04]  /*0380*/  @P1 LDG.E.128 R92, desc[UR4][R4.64+0x3010] ;  /* 0x00301004045c1981 */ /* 0x000568000c1e1d00 */
[----:B------:R2:W5:Y:S04]  /*0390*/  @P1 LDG.E.128 R88, desc[UR4][R4.64+0x4000] ;  /* 0x0040000404581981 */ /* 0x000568000c1e1d00 */
[----:B------:R2:W5:Y:S04]  /*03a0*/  @P1 LDG.E.128 R84, desc[UR4][R4.64+0x4010] ;  /* 0x0040100404541981 */ /* 0x000568000c1e1d00 */
[----:B------:R2:W5:Y:S04]  /*03b0*/  @P1 LDG.E.128 R80, desc[UR4][R4.64+0x5000] ;  /* 0x0050000404501981 */ /* 0x000568000c1e1d00 */
[----:B------:R2:W5:Y:S04]  /*03c0*/  @P1 LDG.E.128 R76, desc[UR4][R4.64+0x5010] ;  /* 0x00501004044c1981 */ /* 0x000568000c1e1d00 */
[----:B------:R2:W5:Y:S04]  /*03d0*/  @P1 LDG.E.128 R72, desc[UR4][R4.64+0x6000] ;  /* 0x0060000404481981 */ /* 0x000568000c1e1d00 */
[----:B------:R2:W5:Y:S01]  /*03e0*/  @P1 LDG.E.128 R68, desc[UR4][R4.64+0x6010] ;  /* 0x0060100404441981 */ /* 0x000562000c1e1d00 */
[----:B------:R-:W-:Y:S05]  /*03f0*/  @P2 EXIT ;  /* 0x000000000000294d */ /* 0x000fea0003800000 */
[----:B------:R0:W5:Y:S04]  /*0400*/  LDG.E.128 R64, desc[UR4][R2.64] ;  /* 0x0000000402407981 */ /* 0x000168000c1e1d00 */
        /* <DEDUP_REMOVED lines=12> */
[----:B------:R0:W5:Y:S01]  /*04d0*/  LDG.E.128 R12, desc[UR4][R2.64+0x6010] ;  /* 0x00601004020c7981 */ /* 0x000162000c1e1d00 */
[----:B------:R-:W-:Y:S01]  /*04e0*/  ISETP.NE.U32.AND P1, PT, R6, RZ, PT ;  /* 0x000000ff0600720c */ /* 0x000fe20003f25070 */
[----:B------:R-:W-:Y:S01]  /*04f0*/  HFMA2.MMA R0, -RZ, RZ, 0, 5.9604644775390625e-08 ;  /* 0x00000001ff007435 */ /* 0x000fe200000001ff */
[----:B------:R-:W-:Y:S01]  /*0500*/  ULDC.U8 UR6, c[0x0][0x2a0] ;  /* 0x0000a80000067ab9 */ /* 0x000fe20000000000 */
[----:B------:R-:W-:Y:S01]  /*0510*/  ULDC UR7, c[0x0][0x290] ;  /* 0x0000a40000077ab9 */ /* 0x000fe20000000800 */
[----:B------:R-:W-:Y:S01]  /*0520*/  ISETP.NE.AND.EX P1, PT, R7, RZ, PT, P1 ;  /* 0x000000ff0700720c */ /* 0x000fe20003f25310 */
[----:B------:R-:W-:Y:S01]  /*0530*/  ULDC.64 UR10, c[0x0][0x230] ;  /* 0x00008c00000a7ab9 */ /* 0x000fe20000000a00 */
[----:B------:R-:W-:Y:S01]  /*0540*/  ISETP.NE.AND P4, PT, RZ, UR6, PT ;  /* 0x00000006ff007c0c */ /* 0x000fe2000bf85270 */
[----:B------:R-:W-:Y:S01]  /*0550*/  ULDC UR6, c[0x0][0x218] ;  /* 0x0000860000067ab9 */ /* 0x000fe20000000800 */
[----:B------:R-:W-:-:S11]  /*0560*/  ULDC.64 UR8, c[0x0][0x210] ;  /* 0x0000840000087ab9 */ /* 0x000fd60000000a00 */
.L_x_11265:
[----:B------:R-:W-:Y:S01]  /*0570*/  ISETP.NE.U32.AND P2, PT, RZ, UR10, PT ;  /* 0x0000000aff007c0c */ /* 0x000fe2000bf45070 */
[----:B-1----:R-:W1:Y:S01]  /*0580*/  @P1 LDC.64 R132, c[0x0][0x270] ;  /* 0x00009c00ff841b82 */ /* 0x002e620000000a00 */
[----:B------:R-:W-:Y:S01]  /*0590*/  IMAD R124, R129, UR6, RZ ;  /* 0x00000006817c7c24 */ /* 0x000fe2000f8e02ff */
[----:B------:R-:W-:Y:S02]  /*05a0*/  LOP3.LUT R131, R128, 0x7f, RZ, 0xc0, !PT ;  /* 0x0000007f80837812 */ /* 0x000fe400078ec0ff */
[----:B------:R-:W-:Y:S02]  /*05b0*/  ISETP.NE.AND.EX P2, PT, RZ, UR11, PT, P2 ;  /* 0x0000000bff007c0c */ /* 0x000fe4000bf45320 */
[----:B------:R-:W-:Y:S02]  /*05c0*/  SHF.R.S32.HI R125, RZ, 0x1f, R124 ;  /* 0x0000001fff7d7819 */ /* 0x000fe4000001147c */
[----:B0-----:R-:W0:Y:S02]  /*05d0*/  LDC.64 R2, c[0x0][0x220] ;  /* 0x00008800ff027b82 */ /* 0x001e240000000a00 */
[----:B------:R-:W-:-:S04]  /*05e0*/  LEA.HI R124, R125, R124, RZ, 0x3 ;  /* 0x0000007c7d7c7211 */ /* 0x000fc800078f18ff */
[----:B------:R-:W-:-:S03]  /*05f0*/  LEA.HI.SX32 R131, R124, R131, 0x1d ;  /* 0x000000837c837211 */ /* 0x000fc600078feaff */
[----:B------:R-:W3:Y:S01]  /*0600*/  @P2 LDC.64 R134, c[0x0][0x230] ;  /* 0x00008c00ff862b82 */ /* 0x000ee20000000a00 */
[----:B-1----:R-:W-:-:S06]  /*0610*/  @P1 IMAD.WIDE R132, R129, 0x2, R132 ;  /* 0x0000000281841825 */ /* 0x002fcc00078e0284 */
[----:B------:R-:W4:Y:S01]  /*0620*/  @P1 LDG.E.U16 R132, desc[UR4][R132.64] ;  /* 0x0000000484841981 */ /* 0x000f22000c1e1500 */
[----:B0-----:R-:W-:-:S06]  /*0630*/  IMAD.WIDE.U32 R124, R131, 0x10, R2 ;  /* 0x00000010837c7825 */ /* 0x001fcc00078e0002 */
[----:B------:R-:W2:Y:S01]  /*0640*/  LDG.E.128 R124, desc[UR4][R124.64] ;  /* 0x000000047c7c7981 */ /* 0x000ea2000c1e1d00 */
[----:B---3--:R-:W-:-:S05]  /*0650*/  @P2 IMAD.WIDE.U32 R134, R131, 0x10, R134 ;  /* 0x0000001083862825 */ /* 0x008fca00078e0086 */
[----:B-----5:R0:W5:Y:S01]  /*0660*/  @P2 LDG.E.128 R8, desc[UR4][R134.64] ;  /* 0x0000000486082981 */ /* 0x020162000c1e1d00 */
[----:B------:R-:W-:-:S04]  /*0670*/  ISETP.NE.U32.AND P3, PT, RZ, UR10, PT ;  /* 0x0000000aff007c0c */ /* 0x000fc8000bf65070 */
[----:B------:R-:W-:Y:S02]  /*0680*/  ISETP.NE.AND.EX P3, PT, RZ, UR11, PT, P3 ;  /* 0x0000000bff007c0c */ /* 0x000fe4000bf65330 */
[----:B------:R-:W-:Y:S02]  /*0690*/  MOV R130, 0x3f800000 ;  /* 0x3f80000000827802 */ /* 0x000fe40000000f00 */
[----:B----4-:R-:W-:Y:S02]  /*06a0*/  @P1 SHF.L.U32 R130, R132, 0x10, RZ ;  /* 0x0000001084821819 */ /* 0x010fe400000006ff */
[C---:B--2---:R-:W-:Y:S02]  /*06b0*/  SHF.L.U32 R137, R124.reuse, 0x10, RZ ;  /* 0x000000107c897819 */ /* 0x044fe400000006ff */
[----:B------:R-:W-:-:S03]  /*06c0*/  PRMT R136, R124, 0x7632, R136 ;  /* 0x000076327c887816 */ /* 0x000fc60000000088 */
[----:B------:R-:W-:Y:S02]  /*06d0*/  FMUL.FTZ R137, R137, R130 ;  /* 0x0000008289897220 */ /* 0x000fe40000410000 */
[----:B0-----:R-:W-:Y:S05]  /*06e0*/  @P3 BRA `(.L_x_11096) ;  /* 0x0000000000083947 */ /* 0x001fea0003800000 */
[----:B------:R-:W-:Y:S05]  /*06f0*/  @P0 BRA `(.L_x_11097) ;  /* 0x00000000000c0947 */ /* 0x000fea0003800000 */
[----:B------:R-:W-:Y:S05]  /*0700*/  BRA `(.L_x_11098) ;  /* 0x0000000000107947 */ /* 0x000fea0003800000 */
.L_x_11096:
[----:B-----5:R-:W-:-:S05]  /*0710*/  SHF.L.U32 R124, R8, 0x10, RZ ;  /* 0x00000010087c7819 */ /* 0x020fca00000006ff */
[----:B------:R-:W-:-:S07]  /*0720*/  FADD.FTZ R137, R137, R124 ;  /* 0x0000007c89897221 */ /* 0x000fce0000010000 */
.L_x_11097:
[----:B------:R-:W-:-:S04]  /*0730*/  F2FP.BF16.F32.PACK_AB R124, RZ, R137 ;  /* 0x00000089ff7c723e */ /* 0x000fc800000010ff */
[----:B------:R-:W-:-:S07]  /*0740*/  PRMT R4, R124, 0x7610, R4 ;  /* 0x000076107c047816 */ /* 0x000fce0000000004 */
.L_x_11098:
[----:B------:R-:W-:-:S05]  /*0750*/  SHF.L.U32 R139, R136, 0x10, RZ ;  /* 0x00000010888b7819 */ /* 0x000fca00000006ff */
[----:B------:R-:W-:Y:S01]  /*0760*/  FMUL.FTZ R139, R139, R130 ;  /* 0x000000828b8b7220 */ /* 0x000fe20000410000 */
[----:B------:R-:W-:Y:S06]  /*0770*/  @P3 BRA `(.L_x_11099) ;  /* 0x0000000000083947 */ /* 0x000fec0003800000 */
[----:B------:R-:W-:Y:S05]  /*0780*/  @P0 BRA `(.L_x_11100) ;  /* 0x0000000000100947 */ /* 0x000fea0003800000 */
[----:B------:R-:W-:Y:S05]  /*0790*/  BRA `(.L_x_11101) ;  /* 0x0000000000147947 */ /* 0x000fea0003800000 */
.L_x_11099:
[----:B-----5:R-:W-:-:S04]  /*07a0*/  PRMT R124, R8, 0x7632, R124 ;  /* 0x00007632087c7816 */ /* 0x020fc8000000007c */
[----:B------:R-:W-:-:S05]  /*07b0*/  SHF.L.U32 R124, R124, 0x10, RZ ;  /* 0x000000107c7c7819 */ /* 0x000fca00000006ff */
[----:B------:R-:W-:-:S07]  /*07c0*/  FADD.FTZ R139, R139, R124 ;  /* 0x0000007c8b8b7221 */ /* 0x000fce0000010000 */
.L_x_11100:
[----:B------:R-:W-:-:S04]  /*07d0*/  F2FP.BF16.F32.PACK_AB R124, RZ, R139 ;  /* 0x0000008bff7c723e */ /* 0x000fc800000010ff */
[----:B------:R-:W-:-:S07]  /*07e0*/  PRMT R4, R4, 0x5410, R124 ;  /* 0x0000541004047816 */ /* 0x000fce000000007c */
.L_x_11101:
[C---:B------:R-:W-:Y:S02]  /*07f0*/  SHF.L.U32 R147, R125.reuse, 0x10, RZ ;  /* 0x000000107d937819 */ /* 0x040fe400000006ff */
[----:B------:R-:W-:-:S03]  /*0800*/  PRMT R125, R125, 0x7632, R125 ;  /* 0x000076327d7d7816 */ /* 0x000fc6000000007d */
[----:B------:R-:W-:Y:S01]  /*0810*/  FMUL.FTZ R147, R147, R130 ;  /* 0x0000008293937220 */ /* 0x000fe20000410000 */
[----:B------:R-:W-:Y:S06]  /*0820*/  @P3 BRA `(.L_x_11102) ;  /* 0x0000000000083947 */ /* 0x000fec0003800000 */
[----:B------:R-:W-:Y:S05]  /*0830*/  @P0 BRA `(.L_x_11103) ;  /* 0x00000000000c0947 */ /* 0x000fea0003800000 */
[----:B------:R-:W-:Y:S05]  /*0840*/  BRA `(.L_x_11104) ;  /* 0x0000000000107947 */ /* 0x000fea0003800000 */
.L_x_11102:
[----:B-----5:R-:W-:-:S05]  /*0850*/  SHF.L.U32 R124, R9, 0x10, RZ ;  /* 0x00000010097c7819 */ /* 0x020fca00000006ff */
[----:B------:R-:W-:-:S07]  /*0860*/  FADD.FTZ R147, R147, R124 ;  /* 0x0000007c93937221 */ /* 0x000fce0000010000 */
.L_x_11103:
[----:B------:R-:W-:-:S04]  /*0870*/  F2FP.BF16.F32.PACK_AB R124, RZ, R147 ;  /* 0x00000093ff7c723e */ /* 0x000fc800000010ff */
[----:B------:R-:W-:-:S07]  /*0880*/  PRMT R5, R124, 0x7610, R5 ;  /* 0x000076107c057816 */ /* 0x000fce0000000005 */
.L_x_11104:
[----:B------:R-:W-:-:S05]  /*0890*/  SHF.L.U32 R125, R125, 0x10, RZ ;  /* 0x000000107d7d7819 */ /* 0x000fca00000006ff */
[----:B------:R-:W-:Y:S01]  /*08a0*/  FMUL.FTZ R149, R125, R130 ;  /* 0x000000827d957220 */ /* 0x000fe20000410000 */
[----:B------:R-:W-:Y:S06]  /*08b0*/  @P3 BRA `(.L_x_11105) ;  /* 0x0000000000083947 */ /* 0x000fec0003800000 */
[----:B------:R-:W-:Y:S05]  /*08c0*/  @P0 BRA `(.L_x_11106) ;  /* 0x0000000000100947 */ /* 0x000fea0003800000 */
[----:B------:R-:W-:Y:S05]  /*08d0*/  BRA `(.L_x_11107) ;  /* 0x0000000000147947 */ /* 0x000fea0003800000 */
.L_x_11105:
[----:B-----5:R-:W-:-:S04]  /*08e0*/  PRMT R124, R9, 0x7632, R124 ;  /* 0x00007632097c7816 */ /* 0x020fc8000000007c */
[----:B------:R-:W-:-:S05]  /*08f0*/  SHF.L.U32 R124, R124, 0x10, RZ ;  /* 0x000000107c7c7819 */ /* 0x000fca00000006ff */
[----:B------:R-:W-:-:S07]  /*0900*/  FADD.FTZ R149, R149, R124 ;  /* 0x0000007c95957221 */ /* 0x000fce0000010000 */
.L_x_11106:
[----:B------:R-:W-:-:S04]  /*0910*/  F2FP.BF16.F32.PACK_AB R124, RZ, R149 ;  /* 0x00000095ff7c723e */ /* 0x000fc800000010ff */
[----:B------:R-:W-:-:S07]  /*0920*/  PRMT R5, R5, 0x5410, R124 ;  /* 0x0000541005057816 */ /* 0x000fce000000007c */
.L_x_11107:
[C---:B------:R-:W-:Y:S02]  /*0930*/  SHF.L.U32 R151, R126.reuse, 0x10, RZ ;  /* 0x000000107e977819 */ /* 0x040fe400000006ff */
[----:B------:R-:W-:-:S03]  /*0940*/  PRMT R126, R126, 0x7632, R126 ;  /* 0x000076327e7e7816 */ /* 0x000fc6000000007e */
[----:B------:R-:W-:Y:S01]  /*0950*/  FMUL.FTZ R151, R151, R130 ;  /* 0x0000008297977220 */ /* 0x000fe20000410000 */
[----:B------:R-:W-:Y:S06]  /*0960*/  @P3 BRA `(.L_x_11108) ;  /* 0x0000000000083947 */ /* 0x000fec0003800000 */
[----:B------:R-:W-:Y:S05]  /*0970*/  @P0 BRA `(.L_x_11109) ;  /* 0x00000000000c0947 */ /* 0x000fea0003800000 */
[----:B------:R-:W-:Y:S05]  /*0980*/  BRA `(.L_x_11110) ;  /* 0x0000000000107947 */ /* 0x000fea0003800000 */
.L_x_11108:
[----:B-----5:R-:W-:-:S05]  /*0990*/  SHF.L.U32 R124, R10, 0x10, RZ ;  /* 0x000000100a7c7819 */ /* 0x020fca00000006ff */
[----:B------:R-:W-:-:S07]  /*09a0*/  FADD.FTZ R151, R151, R124 ;  /* 0x0000007c97977221 */ /* 0x000fce0000010000 */
.L_x_11109:
[----:B------:R-:W-:-:S04]  /*09b0*/  F2FP.BF16.F32.PACK_AB R124, RZ, R151 ;  /* 0x00000097ff7c723e */ /* 0x000fc800000010ff */
[----:B------:R-:W-:-:S07]  /*09c0*/  PRMT R6, R124, 0x7610, R6 ;  /* 0x000076107c067816 */ /* 0x000fce0000000006 */
.L_x_11110:
[----:B------:R-:W-:-:S05]  /*09d0*/  SHF.L.U32 R153, R126, 0x10, RZ ;  /* 0x000000107e997819 */ /* 0x000fca00000006ff */
[----:B------:R-:W-:Y:S01]  /*09e0*/  FMUL.FTZ R153, R153, R130 ;  /* 0x0000008299997220 */ /* 0x000fe20000410000 */
[----:B------:R-:W-:Y:S06]  /*09f0*/  @P3 BRA `(.L_x_11111) ;  /* 0x0000000000083947 */ /* 0x000fec0003800000 */
[----:B------:R-:W-:Y:S05]  /*0a00*/  @P0 BRA `(.L_x_11112) ;  /* 0x0000000000100947 */ /* 0x000fea0003800000 */
[----:B------:R-:W-:Y:S05]  /*0a10*/  BRA `(.L_x_11113) ;  /* 0x0000000000147947 */ /* 0x000fea0003800000 */
.L_x_11111:
[----:B-----5:R-:W-:-:S04]  /*0a20*/  PRMT R124, R10, 0x7632, R124 ;  /* 0x000076320a7c7816 */ /* 0x020fc8000000007c */
[----:B------:R-:W-:-:S05]  /*0a30*/  SHF.L.U32 R124, R124, 0x10, RZ ;  /* 0x000000107c7c7819 */ /* 0x000fca00000006ff */
[----:B------:R-:W-:-:S07]  /*0a40*/  FADD.FTZ R153, R153, R124 ;  /* 0x0000007c99997221 */ /* 0x000fce0000010000 */
.L_x_11112:
[----:B------:R-:W-:-:S04]  /*0a50*/  F2FP.BF16.F32.PACK_AB R124, RZ, R153 ;  /* 0x00000099ff7c723e */ /* 0x000fc800000010ff */
[----:B------:R-:W-:-:S07]  /*0a60*/  PRMT R6, R6, 0x5410, R124 ;  /* 0x0000541006067816 */ /* 0x000fce000000007c */
.L_x_11113:
[C---:B------:R-:W-:Y:S02]  /*0a70*/  SHF.L.U32 R155, R127.reuse, 0x10, RZ ;  /* 0x000000107f9b7819 */ /* 0x040fe400000006ff */
[----:B------:R-:W-:-:S03]  /*0a80*/  PRMT R127, R127, 0x7632, R127 ;  /* 0x000076327f7f7816 */ /* 0x000fc6000000007f */
[----:B------:R-:W-:Y:S01]  /*0a90*/  FMUL.FTZ R155, R155, R130 ;  /* 0x000000829b9b7220 */ /* 0x000fe20000410000 */
[----:B------:R-:W-:Y:S06]  /*0aa0*/  @P3 BRA `(.L_x_11114) ;  /* 0x0000000000083947 */ /* 0x000fec0003800000 */
[----:B------:R-:W-:Y:S05]  /*0ab0*/  @P0 BRA `(.L_x_11115) ;  /* 0x00000000000c0947 */ /* 0x000fea0003800000 */
[----:B------:R-:W-:Y:S05]  /*0ac0*/  BRA `(.L_x_11116) ;  /* 0x0000000000107947 */ /* 0x000fea0003800000 */
.L_x_11114:
[----:B-----5:R-:W-:-:S05]  /*0ad0*/  SHF.L.U32 R124, R11, 0x10, RZ ;  /* 0x000000100b7c7819 */ /* 0x020fca00000006ff */
[----:B------:R-:W-:-:S07]  /*0ae0*/  FADD.FTZ R155, R155, R124 ;  /* 0x0000007c9b9b7221 */ /* 0x000fce0000010000 */
.L_x_11115:
[----:B------:R-:W-:-:S04]  /*0af0*/  F2FP.BF16.F32.PACK_AB R124, RZ, R155 ;  /* 0x0000009bff7c723e */ /* 0x000fc800000010ff */
[----:B------:R-:W-:-:S07]  /*0b00*/  PRMT R7, R124, 0x7610, R7 ;  /* 0x000076107c077816 */ /* 0x000fce0000000007 */
.L_x_11116:
[----:B------:R-:W-:-:S05]  /*0b10*/  SHF.L.U32 R127, R127, 0x10, RZ ;  /* 0x000000107f7f7819 */ /* 0x000fca00000006ff */
[----:B------:R-:W-:Y:S01]  /*0b20*/  FMUL.FTZ R157, R127, R130 ;  /* 0x000000827f9d7220 */ /* 0x000fe20000410000 */
[----:B------:R-:W-:Y:S06]  /*0b30*/  @P3 BRA `(.L_x_11117) ;  /* 0x0000000000083947 */ /* 0x000fec0003800000 */
[----:B------:R-:W-:Y:S05]  /*0b40*/  @P0 BRA `(.L_x_11118) ;  /* 0x0000000000100947 */ /* 0x000fea0003800000 */
[----:B------:R-:W-:Y:S05]  /*0b50*/  BRA `(.L_x_11119) ;  /* 0x0000000000147947 */ /* 0x000fea0003800000 */
.L_x_11117:
[----:B-----5:R-:W-:-:S04]  /*0b60*/  PRMT R124, R11, 0x7632, R124 ;  /* 0x000076320b7c7816 */ /* 0x020fc8000000007c */
[----:B------:R-:W-:-:S05]  /*0b70*/  SHF.L.U32 R124, R124, 0x10, RZ ;  /* 0x000000107c7c7819 */ /* 0x000fca00000006ff */
[----:B------:R-:W-:-:S07]  /*0b80*/  FADD.FTZ R157, R157, R124 ;  /* 0x0000007c9d9d7221 */ /* 0x000fce0000010000 */
.L_x_11118:
[----:B------:R-:W-:-:S04]  /*0b90*/  F2FP.BF16.F32.PACK_AB R124, RZ, R157 ;  /* 0x0000009dff7c723e */ /* 0x000fc800000010ff */
[----:B------:R-:W-:-:S07]  /*0ba0*/  PRMT R7, R7, 0x5410, R124 ;  /* 0x0000541007077816 */ /* 0x000fce000000007c */
.L_x_11119:
[----:B------:R-:W0:Y:S01]  /*0bb0*/  @P0 LDC.64 R132, c[0x0][0x238] ;  /* 0x00008e00ff840b82 */ /* 0x000e220000000a00 */
[----:B------:R-:W-:-:S05]  /*0bc0*/  IADD3 R143, R131, 0x80, RZ ;  /* 0x00000080838f7810 */ /* 0x000fca0007ffe0ff */
[----:B------:R-:W-:Y:S02]  /*0bd0*/  IMAD.WIDE.U32 R124, R143, 0x10, R2 ;  /* 0x000000108f7c7825 */ /* 0x000fe400078e0002 */
[----:B------:R-:W1:Y:S02]  /*0be0*/  @P2 LDC.64 R134, c[0x0][0x230] ;  /* 0x00008c00ff862b82 */ /* 0x000e640000000a00 */
[----:B0-----:R-:W-:-:S05]  /*0bf0*/  @P0 IMAD.WIDE.U32 R132, R131, 0x10, R132 ;  /* 0x0000001083840825 */ /* 0x001fca00078e0084 */
[----:B------:R0:W-:Y:S04]  /*0c00*/  @P0 STG.E.128 desc[UR4][R132.64], R4 ;  /* 0x0000000484000986 */ /* 0x0001e8000c101d04 */
[----:B------:R-:W2:Y:S01]  /*0c10*/  LDG.E.128 R124, desc[UR4][R124.64] ;  /* 0x000000047c7c7981 */ /* 0x000ea2000c1e1d00 */
[----:B-1----:R-:W-:-:S05]  /*0c20*/  @P2 IMAD.WIDE.U32 R134, R143, 0x10, R134 ;  /* 0x000000108f862825 */ /* 0x002fca00078e0086 */
[----:B-----5:R0:W5:Y:S01]  /*0c30*/  @P2 LDG.E.128 R8, desc[UR4][R134.64] ;  /* 0x0000000486082981 */ /* 0x020162000c1e1d00 */
[C---:B--2---:R-:W-:Y:S02]  /*0c40*/  SHF.L.U32 R159, R124.reuse, 0x10, RZ ;  /* 0x000000107c9f7819 */ /* 0x044fe400000006ff */
[----:B------:R-:W-:-:S03]  /*0c50*/  PRMT R136, R124, 0x7632, R136 ;  /* 0x000076327c887816 */ /* 0x000fc60000000088 */
[----:B------:R-:W-:Y:S01]  /*0c60*/  FMUL.FTZ R159, R159, R130 ;  /* 0x000000829f9f7220 */ /* 0x000fe20000410000 */
[----:B0-----:R-:W-:Y:S06]  /*0c70*/  @P3 BRA `(.L_x_11120) ;  /* 0x0000000000083947 */ /* 0x001fec0003800000 */
[----:B------:R-:W-:Y:S05]  /*0c80*/  @P0 BRA `(.L_x_11121) ;  /* 0x00000000000c0947 */ /* 0x000fea0003800000 */
[----:B------:R-:W-:Y:S05]  /*0c90*/  BRA `(.L_x_11122) ;  /* 0x0000000000107947 */ /* 0x000fea0003800000 */
.L_x_11120:
[----:B-----5:R-:W-:-:S05]  /*0ca0*/  SHF.L.U32 R124, R8, 0x10, RZ ;  /* 0x00000010087c7819 */ /* 0x020fca00000006ff */
[----:B------:R-:W-:-:S07]  /*0cb0*/  FADD.FTZ R159, R124, R159 ;  /* 0x0000009f7c9f7221 */ /* 0x000fce0000010000 */
.L_x_11121:
[----:B------:R-:W-:-:S04]  /*0cc0*/  F2FP.BF16.F32.PACK_AB R124, RZ, R159 ;  /* 0x0000009fff7c723e */ /* 0x000fc800000010ff */
[----:B------:R-:W-:-:S07]  /*0cd0*/  PRMT R4, R124, 0x7610, R4 ;  /* 0x000076107c047816 */ /* 0x000fce0000000004 */
.L_x_11122:
[----:B------:R-:W-:-:S05]  /*0ce0*/  SHF.L.U32 R161, R136, 0x10, RZ ;  /* 0x0000001088a17819 */ /* 0x000fca00000006ff */
[----:B------:R-:W-:Y:S01]  /*0cf0*/  FMUL.FTZ R161, R161, R130 ;  /* 0x00000082a1a17220 */ /* 0x000fe20000410000 */
[----:B------:R-:W-:Y:S06]  /*0d00*/  @P3 BRA `(.L_x_11123) ;  /* 0x0000000000083947 */ /* 0x000fec0003800000 */
[----:B------:R-:W-:Y:S05]  /*0d10*/  @P0 BRA `(.L_x_11124) ;  /* 0x0000000000100947 */ /* 0x000fea0003800000 */
[----:B------:R-:W-:Y:S05]  /*0d20*/  BRA `(.L_x_11125) ;  /* 0x0000000000147947 */ /* 0x000fea0003800000 */
.L_x_11123:
[----:B-----5:R-:W-:-:S04]  /*0d30*/  PRMT R124, R8, 0x7632, R124 ;  /* 0x00007632087c7816 */ /* 0x020fc8000000007c */
[----:B------:R-:W-:-:S05]  /*0d40*/  SHF.L.U32 R124, R124, 0x10, RZ ;  /* 0x000000107c7c7819 */ /* 0x000fca00000006ff */
[----:B------:R-:W-:-:S07]  /*0d50*/  FADD.FTZ R161, R161, R124 ;  /* 0x0000007ca1a17221 */ /* 0x000fce0000010000 */
.L_x_11124:
[----:B------:R-:W-:-:S04]  /*0d60*/  F2FP.BF16.F32.PACK_AB R124, RZ, R161 ;  /* 0x000000a1ff7c723e */ /* 0x000fc800000010ff */
[----:B------:R-:W-:-:S07]  /*0d70*/  PRMT R4, R4, 0x5410, R124 ;  /* 0x0000541004047816 */ /* 0x000fce000000007c */
.L_x_11125:
[C---:B------:R-:W-:Y:S02]  /*0d80*/  SHF.L.U32 R163, R125.reuse, 0x10, RZ ;  /* 0x000000107da37819 */ /* 0x040fe400000006ff */
[----:B------:R-:W-:-:S03]  /*0d90*/  PRMT R125, R125, 0x7632, R125 ;  /* 0x000076327d7d7816 */ /* 0x000fc6000000007d */
[----:B------:R-:W-:Y:S01]  /*0da0*/  FMUL.FTZ R163, R163, R130 ;  /* 0x00000082a3a37220 */ /* 0x000fe20000410000 */
[----:B------:R-:W-:Y:S06]  /*0db0*/  @P3 BRA `(.L_x_11126) ;  /* 0x0000000000083947 */ /* 0x000fec0003800000 */
[----:B------:R-:W-:Y:S05]  /*0dc0*/  @P0 BRA `(.L_x_11127) ;  /* 0x00000000000c0947 */ /* 0x000fea0003800000 */
[----:B------:R-:W-:Y:S05]  /*0dd0*/  BRA `(.L_x_11128) ;  /* 0x0000000000107947 */ /* 0x000fea0003800000 */
.L_x_11126:
[----:B-----5:R-:W-:-:S05]  /*0de0*/  SHF.L.U32 R124, R9, 0x10, RZ ;  /* 0x00000010097c7819 */ /* 0x020fca00000006ff */
[----:B------:R-:W-:-:S07]  /*0df0*/  FADD.FTZ R163, R124, R163 ;  /* 0x000000a37ca37221 */ /* 0x000fce0000010000 */
.L_x_11127:
[----:B------:R-:W-:-:S04]  /*0e00*/  F2FP.BF16.F32.PACK_AB R124, RZ, R163 ;  /* 0x000000a3ff7c723e */ /* 0x000fc800000010ff */
[----:B------:R-:W-:-:S07]  /*0e10*/  PRMT R5, R124, 0x7610, R5 ;  /* 0x000076107c057816 */ /* 0x000fce0000000005 */
.L_x_11128:
[----:B------:R-:W-:-:S05]  /*0e20*/  SHF.L.U32 R125, R125, 0x10, RZ ;  /* 0x000000107d7d7819 */ /* 0x000fca00000006ff */
[----:B------:R-:W-:Y:S01]  /*0e30*/  FMUL.FTZ R165, R125, R130 ;  /* 0x000000827da57220 */ /* 0x000fe20000410000 */
[----:B------:R-:W-:Y:S06]  /*0e40*/  @P3 BRA `(.L_x_11129) ;  /* 0x0000000000083947 */ /* 0x000fec0003800000 */
[----:B------:R-:W-:Y:S05]  /*0e50*/  @P0 BRA `(.L_x_11130) ;  /* 0x0000000000100947 */ /* 0x000fea0003800000 */
[----:B------:R-:W-:Y:S05]  /*0e60*/  BRA `(.L_x_11131) ;  /* 0x0000000000147947 */ /* 0x000fea0003800000 */
.L_x_11129:
[----:B-----5:R-:W-:-:S04]  /*0e70*/  PRMT R124, R9, 0x7632, R124 ;  /* 0x00007632097c7816 */ /* 0x020fc8000000007c */
[----:B------:R-:W-:-:S05]  /*0e80*/  SHF.L.U32 R124, R124, 0x10, RZ ;  /* 0x000000107c7c7819 */ /* 0x000fca00000006ff */
[----:B------:R-:W-:-:S07]  /*0e90*/  FADD.FTZ R165, R165, R124 ;  /* 0x0000007ca5a57221 */ /* 0x000fce0000010000 */
.L_x_11130:
[----:B------:R-:W-:-:S04]  /*0ea0*/  F2FP.BF16.F32.PACK_AB R124, RZ, R165 ;  /* 0x000000a5ff7c723e */ /* 0x000fc800000010ff */
[----:B------:R-:W-:-:S07]  /*0eb0*/  PRMT R5, R5, 0x5410, R124 ;  /* 0x0000541005057816 */ /* 0x000fce000000007c */
.L_x_11131:
[C---:B------:R-:W-:Y:S02]  /*0ec0*/  SHF.L.U32 R167, R126.reuse, 0x10, RZ ;  /* 0x000000107ea77819 */ /* 0x040fe400000006ff */
[----:B------:R-:W-:-:S03]  /*0ed0*/  PRMT R126, R126, 0x7632, R126 ;  /* 0x000076327e7e7816 */ /* 0x000fc6000000007e */
[----:B------:R-:W-:Y:S01]  /*0ee0*/  FMUL.FTZ R167, R167, R130 ;  /* 0x00000082a7a77220 */ /* 0x000fe20000410000 */
[----:B------:R-:W-:Y:S06]  /*0ef0*/  @P3 BRA `(.L_x_11132) ;  /* 0x0000000000083947 */ /* 0x000fec0003800000 */
[----:B------:R-:W-:Y:S05]  /*0f00*/  @P0 BRA `(.L_x_11133) ;  /* 0x00000000000c0947 */ /* 0x000fea0003800000 */
[----:B------:R-:W-:Y:S05]  /*0f10*/  BRA `(.L_x_11134) ;  /* 0x0000000000107947 */ /* 0x000fea0003800000 */
.L_x_11132:
[----:B-----5:R-:W-:-:S05]  /*0f20*/  SHF.L.U32 R124, R10, 0x10, RZ ;  /* 0x000000100a7c7819 */ /* 0x020fca00000006ff */
[----:B------:R-:W-:-:S07]  /*0f30*/  FADD.FTZ R167, R124, R167 ;  /* 0x000000a77ca77221 */ /* 0x000fce0000010000 */
.L_x_11133:
[----:B------:R-:W-:-:S04]  /*0f40*/  F2FP.BF16.F32.PACK_AB R124, RZ, R167 ;  /* 0x000000a7ff7c723e */ /* 0x000fc800000010ff */
[----:B------:R-:W-:-:S07]  /*0f50*/  PRMT R6, R124, 0x7610, R6 ;  /* 0x000076107c067816 */ /* 0x000fce0000000006 */
.L_x_11134:
[----:B------:R-:W-:-:S05]  /*0f60*/  SHF.L.U32 R169, R126, 0x10, RZ ;  /* 0x000000107ea97819 */ /* 0x000fca00000006ff */
[----:B------:R-:W-:Y:S01]  /*0f70*/  FMUL.FTZ R169, R169, R130 ;  /* 0x00000082a9a97220 */ /* 0x000fe20000410000 */
[----:B------:R-:W-:Y:S06]  /*0f80*/  @P3 BRA `(.L_x_11135) ;  /* 0x0000000000083947 */ /* 0x000fec0003800000 */
[----:B------:R-:W-:Y:S05]  /*0f90*/  @P0 BRA `(.L_x_11136) ;  /* 0x0000000000100947 */ /* 0x000fea0003800000 */
[----:B------:R-:W-:Y:S05]  /*0fa0*/  BRA `(.L_x_11137) ;  /* 0x0000000000147947 */ /* 0x000fea0003800000 */
.L_x_11135:
[----:B-----5:R-:W-:-:S04]  /*0fb0*/  PRMT R124, R10, 0x7632, R124 ;  /* 0x000076320a7c7816 */ /* 0x020fc8000000007c */
[----:B------:R-:W-:-:S05]  /*0fc0*/  SHF.L.U32 R124, R124, 0x10, RZ ;  /* 0x000000107c7c7819 */ /* 0x000fca00000006ff */
[----:B------:R-:W-:-:S07]  /*0fd0*/  FADD.FTZ R169, R169, R124 ;  /* 0x0000007ca9a97221 */ /* 0x000fce0000010000 */
.L_x_11136:
[----:B------:R-:W-:-:S04]  /*0fe0*/  F2FP.BF16.F32.PACK_AB R124, RZ, R169 ;  /* 0x000000a9ff7c723e */ /* 0x000fc800000010ff */
[----:B------:R-:W-:-:S07]  /*0ff0*/  PRMT R6, R6, 0x5410, R124 ;  /* 0x0000541006067816 */ /* 0x000fce000000007c */
.L_x_11137:
[C---:B------:R-:W-:Y:S02]  /*1000*/  SHF.L.U32 R171, R127.reuse, 0x10, RZ ;  /* 0x000000107fab7819 */ /* 0x040fe400000006ff */
[----:B------:R-:W-:-:S03]  /*1010*/  PRMT R127, R127, 0x7632, R127 ;  /* 0x000076327f7f7816 */ /* 0x000fc6000000007f */
[----:B------:R-:W-:Y:S01]  /*1020*/  FMUL.FTZ R171, R171, R130 ;  /* 0x00000082abab7220 */ /* 0x000fe20000410000 */
[----:B------:R-:W-:Y:S06]  /*1030*/  @P3 BRA `(.L_x_11138) ;  /* 0x0000000000083947 */ /* 0x000fec0003800000 */
[----:B------:R-:W-:Y:S05]  /*1040*/  @P0 BRA `(.L_x_11139) ;  /* 0x00000000000c0947 */ /* 0x000fea0003800000 */
[----:B------:R-:W-:Y:S05]  /*1050*/  BRA `(.L_x_11140) ;  /* 0x0000000000107947 */ /* 0x000fea0003800000 */
.L_x_11138:
[----:B-----5:R-:W-:-:S05]  /*1060*/  SHF.L.U32 R124, R11, 0x10, RZ ;  /* 0x000000100b7c7819 */ /* 0x020fca00000006ff */
[----:B------:R-:W-:-:S07]  /*1070*/  FADD.FTZ R171, R124, R171 ;  /* 0x000000ab7cab7221 */ /* 0x000fce0000010000 */
.L_x_11139:
[----:B------:R-:W-:-:S04]  /*1080*/  F2FP.BF16.F32.PACK_AB R124, RZ, R171 ;  /* 0x000000abff7c723e */ /* 0x000fc800000010ff */
[----:B------:R-:W-:-:S07]  /*1090*/  PRMT R7, R124, 0x7610, R7 ;  /* 0x000076107c077816 */ /* 0x000fce0000000007 */
.L_x_11140:
[----:B------:R-:W-:-:S05]  /*10a0*/  SHF.L.U32 R127, R127, 0x10, RZ ;  /* 0x000000107f7f7819 */ /* 0x000fca00000006ff */
[----:B------:R-:W-:Y:S01]  /*10b0*/  FMUL.FTZ R173, R127, R130 ;  /* 0x000000827fad7220 */ /* 0x000fe20000410000 */
[----:B------:R-:W-:Y:S06]  /*10c0*/  @P3 BRA `(.L_x_11141) ;  /* 0x0000000000083947 */ /* 0x000fec0003800000 */
[----:B------:R-:W-:Y:S05]  /*10d0*/  @P0 BRA `(.L_x_11142) ;  /* 0x0000000000100947 */ /* 0x000fea0003800000 */
[----:B------:R-:W-:Y:S05]  /*10e0*/  BRA `(.L_x_11143) ;  /* 0x0000000000147947 */ /* 0x000fea0003800000 */
.L_x_11141:
[----:B-----5:R-:W-:-:S04]  /*10f0*/  PRMT R124, R11, 0x7632, R124 ;  /* 0x000076320b7c7816 */ /* 0x020fc8000000007c */
[----:B------:R-:W-:-:S05]  /*1100*/  SHF.L.U32 R124, R124, 0x10, RZ ;  /* 0x000000107c7c7819 */ /* 0x000fca00000006ff */
[----:B------:R-:W-:-:S07]  /*1110*/  FADD.FTZ R173, R173, R124 ;  /* 0x0000007cadad7221 */ /* 0x000fce0000010000 */
.L_x_11142:
[----:B------:R-:W-:-:S04]  /*1120*/  F2FP.BF16.F32.PACK_AB R124, RZ, R173 ;  /* 0x000000adff7c723e */ /* 0x000fc800000010ff */
[----:B------:R-:W-:-:S07]  /*1130*/  PRMT R7, R7, 0x5410, R124 ;  /* 0x0000541007077816 */ /* 0x000fce000000007c */
.L_x_11143:
        /* <DEDUP_REMOVED lines=15> */
.L_x_11144:
[----:B-----5:R-:W-:-:S05]  /*1230*/  SHF.L.U32 R124, R8, 0x10, RZ ;  /* 0x00000010087c7819 */ /* 0x020fca00000006ff */
[----:B------:R-:W-:-:S07]  /*1240*/  FADD.FTZ R175, R124, R175 ;  /* 0x000000af7caf7221 */ /* 0x000fce0000010000 */
.L_x_11145:
[----:B------:R-:W-:-:S04]  /*1250*/  F2FP.BF16.F32.PACK_AB R124, RZ, R175 ;  /* 0x000000afff7c723e */ /* 0x000fc800000010ff */
[----:B------:R-:W-:-:S07]  /*1260*/  PRMT R4, R124, 0x7610, R4 ;  /* 0x000076107c047816 */ /* 0x000fce0000000004 */
.L_x_11146:
[----:B------:R-:W-:-:S05]  /*1270*/  SHF.L.U32 R177, R132, 0x10, RZ ;  /* 0x0000001084b17819 */ /* 0x000fca00000006ff */
[----:B------:R-:W-:Y:S01]  /*1280*/  FMUL.FTZ R177, R177, R130 ;  /* 0x00000082b1b17220 */ /* 0x000fe20000410000 */
[----:B------:R-:W-:Y:S06]  /*1290*/  @P3 BRA `(.L_x_11147) ;  /* 0x0000000000083947 */ /* 0x000fec0003800000 */
[----:B------:R-:W-:Y:S05]  /*12a0*/  @P0 BRA `(.L_x_11148) ;  /* 0x0000000000100947 */ /* 0x000fea0003800000 */
[----:B------:R-:W-:Y:S05]  /*12b0*/  BRA `(.L_x_11149) ;  /* 0x0000000000147947 */ /* 0x000fea0003800000 */
.L_x_11147:
[----:B-----5:R-:W-:-:S04]  /*12c0*/  PRMT R124, R8, 0x7632, R124 ;  /* 0x00007632087c7816 */ /* 0x020fc8000000007c */
[----:B------:R-:W-:-:S05]  /*12d0*/  SHF.L.U32 R124, R124, 0x10, RZ ;  /* 0x000000107c7c7819 */ /* 0x000fca00000006ff */
[----:B------:R-:W-:-:S07]  /*12e0*/  FADD.FTZ R177, R177, R124 ;  /* 0x0000007cb1b17221 */ /* 0x000fce0000010000 */
.L_x_11148:
[----:B------:R-:W-:-:S04]  /*12f0*/  F2FP.BF16.F32.PACK_AB R124, RZ, R177 ;  /* 0x000000b1ff7c723e */ /* 0x000fc800000010ff */
[----:B------:R-:W-:-:S07]  /*1300*/  PRMT R4, R4, 0x5410, R124 ;  /* 0x0000541004047816 */ /* 0x000fce000000007c */
.L_x_11149:
[C---:B------:R-:W-:Y:S02]  /*1310*/  SHF.L.U32 R179, R125.reuse, 0x10, RZ ;  /* 0x000000107db37819 */ /* 0x040fe400000006ff */
[----:B------:R-:W-:-:S03]  /*1320*/  PRMT R125, R125, 0x7632, R125 ;  /* 0x000076327d7d7816 */ /* 0x000fc6000000007d */
[----:B------:R-:W-:Y:S01]  /*1330*/  FMUL.FTZ R179, R179, R130 ;  /* 0x00000082b3b37220 */ /* 0x000fe20000410000 */
[----:B------:R-:W-:Y:S06]  /*1340*/  @P3 BRA `(.L_x_11150) ;  /* 0x0000000000083947 */ /* 0x000fec0003800000 */
[----:B------:R-:W-:Y:S05]  /*1350*/  @P0 BRA `(.L_x_11151) ;  /* 0x00000000000c0947 */ /* 0x000fea0003800000 */
[----:B------:R-:W-:Y:S05]  /*1360*/  BRA `(.L_x_11152) ;  /* 0x0000000000107947 */ /* 0x000fea0003800000 */
.L_x_11150:
[----:B-----5:R-:W-:-:S05]  /*1370*/  SHF.L.U32 R124, R9, 0x10, RZ ;  /* 0x00000010097c7819 */ /* 0x020fca00000006ff */
[----:B------:R-:W-:-:S07]  /*1380*/  FADD.FTZ R179, R124, R179 ;  /* 0x000000b37cb37221 */ /* 0x000fce0000010000 */
.L_x_11151:
[----:B------:R-:W-:-:S04]  /*1390*/  F2FP.BF16.F32.PACK_AB R124, RZ, R179 ;  /* 0x000000b3ff7c723e */ /* 0x000fc800000010ff */
[----:B------:R-:W-:-:S07]  /*13a0*/  PRMT R5, R124, 0x7610, R5 ;  /* 0x000076107c057816 */ /* 0x000fce0000000005 */
.L_x_11152:
[----:B------:R-:W-:-:S05]  /*13b0*/  SHF.L.U32 R125, R125, 0x10, RZ ;  /* 0x000000107d7d7819 */ /* 0x000fca00000006ff */
[----:B------:R-:W-:Y:S01]  /*13c0*/  FMUL.FTZ R181, R125, R130 ;  /* 0x000000827db57220 */ /* 0x000fe20000410000 */
[----:B------:R-:W-:Y:S06]  /*13d0*/  @P3 BRA `(.L_x_11153) ;  /* 0x0000000000083947 */ /* 0x000fec0003800000 */
[----:B------:R-:W-:Y:S05]  /*13e0*/  @P0 BRA `(.L_x_11154) ;  /* 0x0000000000100947 */ /* 0x000fea0003800000 */
[----:B------:R-:W-:Y:S05]  /*13f0*/  BRA `(.L_x_11155) ;  /* 0x0000000000147947 */ /* 0x000fea0003800000 */
.L_x_11153:
[----:B-----5:R-:W-:-:S04]  /*1400*/  PRMT R124, R9, 0x7632, R124 ;  /* 0x00007632097c7816 */ /* 0x020fc8000000007c */
[----:B------:R-:W-:-:S05]  /*1410*/  SHF.L.U32 R124, R124, 0x10, RZ ;  /* 0x000000107c7c7819 */ /* 0x000fca00000006ff */
[----:B------:R-:W-:-:S07]  /*1420*/  FADD.FTZ R181, R181, R124 ;  /* 0x0000007cb5b57221 */ /* 0x000fce0000010000 */
.L_x_11154:
[----:B------:R-:W-:-:S04]  /*1430*/  F2FP.BF16.F32.PACK_AB R124, RZ, R181 ;  /* 0x000000b5ff7c723e */ /* 0x000fc800000010ff */
[----:B------:R-:W-:-:S07]  /*1440*/  PRMT R5, R5, 0x5410, R124 ;  /* 0x0000541005057816 */ /* 0x000fce000000007c */
.L_x_11155:
[C---:B------:R-:W-:Y:S02]  /*1450*/  SHF.L.U32 R183, R126.reuse, 0x10, RZ ;  /* 0x000000107eb77819 */ /* 0x040fe400000006ff */
[----:B------:R-:W-:-:S03]  /*1460*/  PRMT R126, R126, 0x7632, R126 ;  /* 0x000076327e7e7816 */ /* 0x000fc6000000007e */
[----:B------:R-:W-:Y:S01]  /*1470*/  FMUL.FTZ R183, R183, R130 ;  /* 0x00000082b7b77220 */ /* 0x000fe20000410000 */
[----:B------:R-:W-:Y:S06]  /*1480*/  @P3 BRA `(.L_x_11156) ;  /* 0x0000000000083947 */ /* 0x000fec0003800000 */
[----:B------:R-:W-:Y:S05]  /*1490*/  @P0 BRA `(.L_x_11157) ;  /* 0x00000000000c0947 */ /* 0x000fea0003800000 */
[----:B------:R-:W-:Y:S05]  /*14a0*/  BRA `(.L_x_11158) ;  /* 0x0000000000107947 */ /* 0x000fea0003800000 */
.L_x_11156:
[----:B-----5:R-:W-:-:S05]  /*14b0*/  SHF.L.U32 R124, R10, 0x10, RZ ;  /* 0x000000100a7c7819 */ /* 0x020fca00000006ff */
[----:B------:R-:W-:-:S07]  /*14c0*/  FADD.FTZ R183, R124, R183 ;  /* 0x000000b77cb77221 */ /* 0x000fce0000010000 */
.L_x_11157:
[----:B------:R-:W-:-:S04]  /*14d0*/  F2FP.BF16.F32.PACK_AB R124, RZ, R183 ;  /* 0x000000b7ff7c723e */ /* 0x000fc800000010ff */
[----:B------:R-:W-:-:S07]  /*14e0*/  PRMT R6, R124, 0x7610, R6 ;  /* 0x000076107c067816 */ /* 0x000fce0000000006 */
.L_x_11158:
[----:B------:R-:W-:-:S05]  /*14f0*/  SHF.L.U32 R185, R126, 0x10, RZ ;  /* 0x000000107eb97819 */ /* 0x000fca00000006ff */
[----:B------:R-:W-:Y:S01]  /*1500*/  FMUL.FTZ R185, R185, R130 ;  /* 0x00000082b9b97220 */ /* 0x000fe20000410000 */
[----:B------:R-:W-:Y:S06]  /*1510*/  @P3 BRA `(.L_x_11159) ;  /* 0x0000000000083947 */ /* 0x000fec0003800000 */
[----:B------:R-:W-:Y:S05]  /*1520*/  @P0 BRA `(.L_x_11160) ;  /* 0x0000000000100947 */ /* 0x000fea0003800000 */
[----:B------:R-:W-:Y:S05]  /*1530*/  BRA `(.L_x_11161) ;  /* 0x0000000000147947 */ /* 0x000fea0003800000 */
.L_x_11159:
[----:B-----5:R-:W-:-:S04]  /*1540*/  PRMT R124, R10, 0x7632, R124 ;  /* 0x000076320a7c7816 */ /* 0x020fc8000000007c */
[----:B------:R-:W-:-:S05]  /*1550*/  SHF.L.U32 R124, R124, 0x10, RZ ;  /* 0x000000107c7c7819 */ /* 0x000fca00000006ff */
[----:B------:R-:W-:-:S07]  /*1560*/  FADD.FTZ R185, R185, R124 ;  /* 0x0000007cb9b97221 */ /* 0x000fce0000010000 */
.L_x_11160:
[----:B------:R-:W-:-:S04]  /*1570*/  F2FP.BF16.F32.PACK_AB R124, RZ, R185 ;  /* 0x000000b9ff7c723e */ /* 0x000fc800000010ff */
[----:B------:R-:W-:-:S07]  /*1580*/  PRMT R6, R6, 0x5410, R124 ;  /* 0x0000541006067816 */ /* 0x000fce000000007c */
.L_x_11161:
[C---:B------:R-:W-:Y:S02]  /*1590*/  SHF.L.U32 R187, R127.reuse, 0x10, RZ ;  /* 0x000000107fbb7819 */ /* 0x040fe400000006ff */
[----:B------:R-:W-:-:S03]  /*15a0*/  PRMT R127, R127, 0x7632, R127 ;  /* 0x000076327f7f7816 */ /* 0x000fc6000000007f */
[----:B------:R-:W-:Y:S01]  /*15b0*/  FMUL.FTZ R187, R187, R130 ;  /* 0x00000082bbbb7220 */ /* 0x000fe20000410000 */
[----:B------:R-:W-:Y:S06]  /*15c0*/  @P3 BRA `(.L_x_11162) ;  /* 0x0000000000083947 */ /* 0x000fec0003800000 */
[----:B------:R-:W-:Y:S05]  /*15d0*/  @P0 BRA `(.L_x_11163) ;  /* 0x00000000000c0947 */ /* 0x000fea0003800000 */
[----:B------:R-:W-:Y:S05]  /*15e0*/  BRA `(.L_x_11164) ;  /* 0x0000000000107947 */ /* 0x000fea0003800000 */
.L_x_11162:
[----:B-----5:R-:W-:-:S05]  /*15f0*/  SHF.L.U32 R124, R11, 0x10, RZ ;  /* 0x000000100b7c7819 */ /* 0x020fca00000006ff */
[----:B------:R-:W-:-:S07]  /*1600*/  FADD.FTZ R187, R124, R187 ;  /* 0x000000bb7cbb7221 */ /* 0x000fce0000010000 */
.L_x_11163:
[----:B------:R-:W-:-:S04]  /*1610*/  F2FP.BF16.F32.PACK_AB R124, RZ, R187 ;  /* 0x000000bbff7c723e */ /* 0x000fc800000010ff */
[----:B------:R-:W-:-:S07]  /*1620*/  PRMT R7, R124, 0x7610, R7 ;  /* 0x000076107c077816 */ /* 0x000fce0000000007 */
.L_x_11164:
[----:B------:R-:W-:-:S05]  /*1630*/  SHF.L.U32 R127, R127, 0x10, RZ ;  /* 0x000000107f7f7819 */ /* 0x000fca00000006ff */
[----:B------:R-:W-:Y:S01]  /*1640*/  FMUL.FTZ R189, R127, R130 ;  /* 0x000000827fbd7220 */ /* 0x000fe20000410000 */
[----:B------:R-:W-:Y:S06]  /*1650*/  @P3 BRA `(.L_x_11165) ;  /* 0x0000000000083947 */ /* 0x000fec0003800000 */
[----:B------:R-:W-:Y:S05]  /*1660*/  @P0 BRA `(.L_x_11166) ;  /* 0x0000000000100947 */ /* 0x000fea0003800000 */
[----:B------:R-:W-:Y:S05]  /*1670*/  BRA `(.L_x_11167) ;  /* 0x0000000000147947 */ /* 0x000fea0003800000 */
.L_x_11165:
[----:B-----5:R-:W-:-:S04]  /*1680*/  PRMT R124, R11, 0x7632, R124 ;  /* 0x000076320b7c7816 */ /* 0x020fc8000000007c */
[----:B------:R-:W-:-:S05]  /*1690*/  SHF.L.U32 R124, R124, 0x10, RZ ;  /* 0x000000107c7c7819 */ /* 0x000fca00000006ff */
[----:B------:R-:W-:-:S07]  /*16a0*/  FADD.FTZ R189, R189, R124 ;  /* 0x0000007cbdbd7221 */ /* 0x000fce0000010000 */
.L_x_11166:
[----:B------:R-:W-:-:S04]  /*16b0*/  F2FP.BF16.F32.PACK_AB R124, RZ, R189 ;  /* 0x000000bdff7c723e */ /* 0x000fc800000010ff */
[----:B------:R-:W-:-:S07]  /*16c0*/  PRMT R7, R7, 0x5410, R124 ;  /* 0x0000541007077816 */ /* 0x000fce000000007c */
.L_x_11167:
[----:B------:R-:W0:Y:S01]  /*16d0*/  @P0 LDC.64 R140, c[0x0][0x238] ;  /* 0x00008e00ff8c0b82 */ /* 0x000e220000000a00 */
[C---:B------:R-:W-:Y:S02]  /*16e0*/  @P0 IADD3 R125, R131.reuse, 0x100, RZ ;  /* 0x00000100837d0810 */ /* 0x040fe40007ffe0ff */
[----:B------:R-:W-:-:S05]  /*16f0*/  IADD3 R135, R131, 0x180, RZ ;  /* 0x0000018083877810 */ /* 0x000fca0007ffe0ff */
[----:B------:R-:W1:Y:S01]  /*1700*/  @P2 LDC.64 R142, c[0x0][0x230] ;  /* 0x00008c00ff8e2b82 */ /* 0x000e620000000a00 */
[----:B0-----:R-:W-:-:S04]  /*1710*/  @P0 IMAD.WIDE.U32 R140, R125, 0x10, R140 ;  /* 0x000000107d8c0825 */ /* 0x001fc800078e008c */
[C---:B------:R-:W-:Y:S01]  /*1720*/  IMAD.WIDE.U32 R124, R135.reuse, 0x10, R2 ;  /* 0x00000010877c7825 */ /* 0x040fe200078e0002 */
[----:B------:R0:W-:Y:S05]  /*1730*/  @P0 STG.E.128 desc[UR4][R140.64], R4 ;  /* 0x000000048c000986 */ /* 0x0001ea000c101d04 */
        /* <DEDUP_REMOVED lines=9> */
.L_x_11168:
[----:B-----5:R-:W-:-:S05]  /*17d0*/  SHF.L.U32 R124, R8, 0x10, RZ ;  /* 0x00000010087c7819 */ /* 0x020fca00000006ff */
[----:B------:R-:W-:-:S07]  /*17e0*/  FADD.FTZ R191, R124, R191 ;  /* 0x000000bf7cbf7221 */ /* 0x000fce0000010000 */
.L_x_11169:
[----:B------:R-:W-:-:S04]  /*17f0*/  F2FP.BF16.F32.PACK_AB R124, RZ, R191 ;  /* 0x000000bfff7c723e */ /* 0x000fc800000010ff */
[----:B------:R-:W-:-:S07]  /*1800*/  PRMT R4, R124, 0x7610, R4 ;  /* 0x000076107c047816 */ /* 0x000fce0000000004 */
.L_x_11170:
[----:B------:R-:W-:-:S05]  /*1810*/  SHF.L.U32 R193, R132, 0x10, RZ ;  /* 0x0000001084c17819 */ /* 0x000fca00000006ff */
[----:B------:R-:W-:Y:S01]  /*1820*/  FMUL.FTZ R193, R193, R130 ;  /* 0x00000082c1c17220 */ /* 0x000fe20000410000 */
[----:B------:R-:W-:Y:S06]  /*1830*/  @P3 BRA `(.L_x_11171) ;  /* 0x0000000000083947 */ /* 0x000fec0003800000 */
[----:B------:R-:W-:Y:S05]  /*1840*/  @P0 BRA `(.L_x_11172) ;  /* 0x0000000000100947 */ /* 0x000fea0003800000 */
[----:B------:R-:W-:Y:S05]  /*1850*/  BRA `(.L_x_11173) ;  /* 0x0000000000147947 */ /* 0x000fea0003800000 */
.L_x_11171:
[----:B-----5:R-:W-:-:S04]  /*1860*/  PRMT R124, R8, 0x7632, R124 ;  /* 0x00007632087c7816 */ /* 0x020fc8000000007c */
[----:B------:R-:W-:-:S05]  /*1870*/  SHF.L.U32 R124, R124, 0x10, RZ ;  /* 0x000000107c7c7819 */ /* 0x000fca00000006ff */
[----:B------:R-:W-:-:S07]  /*1880*/  FADD.FTZ R193, R193, R124 ;  /* 0x0000007cc1c17221 */ /* 0x000fce0000010000 */
.L_x_11172:
[----:B------:R-:W-:-:S04]  /*1890*/  F2FP.BF16.F32.PACK_AB R124, RZ, R193 ;  /* 0x000000c1ff7c723e */ /* 0x000fc800000010ff */
[----:B------:R-:W-:-:S07]  /*18a0*/  PRMT R4, R4, 0x5410, R124 ;  /* 0x0000541004047816 */ /* 0x000fce000000007c */
.L_x_11173:
[C---:B------:R-:W-:Y:S02]  /*18b0*/  SHF.L.U32 R195, R125.reuse, 0x10, RZ ;  /* 0x000000107dc37819 */ /* 0x040fe400000006ff */
[----:B------:R-:W-:-:S03]  /*18c0*/  PRMT R125, R125, 0x7632, R125 ;  /* 0x000076327d7d7816 */ /* 0x000fc6000000007d */
[----:B------:R-:W-:Y:S01]  /*18d0*/  FMUL.FTZ R195, R195, R130 ;  /* 0x00000082c3c37220 */ /* 0x000fe20000410000 */
[----:B------:R-:W-:Y:S06]  /*18e0*/  @P3 BRA `(.L_x_11174) ;  /* 0x0000000000083947 */ /* 0x000fec0003800000 */
[----:B------:R-:W-:Y:S05]  /*18f0*/  @P0 BRA `(.L_x_11175) ;  /* 0x00000000000c0947 */ /* 0x000fea0003800000 */
[----:B------:R-:W-:Y:S05]  /*1900*/  BRA `(.L_x_11176) ;  /* 0x0000000000107947 */ /* 0x000fea0003800000 */
.L_x_11174:
[----:B-----5:R-:W-:-:S05]  /*1910*/  SHF.L.U32 R124, R9, 0x10, RZ ;  /* 0x00000010097c7819 */ /* 0x020fca00000006ff */
[----:B------:R-:W-:-:S07]  /*1920*/  FADD.FTZ R195, R124, R195 ;  /* 0x000000c37cc37221 */ /* 0x000fce0000010000 */
.L_x_11175:
[----:B------:R-:W-:-:S04]  /*1930*/  F2FP.BF16.F32.PACK_AB R124, RZ, R195 ;  /* 0x000000c3ff7c723e */ /* 0x000fc800000010ff */
[----:B------:R-:W-:-:S07]  /*1940*/  PRMT R5, R124, 0x7610, R5 ;  /* 0x000076107c057816 */ /* 0x000fce0000000005 */
.L_x_11176:
[----:B------:R-:W-:-:S05]  /*1950*/  SHF.L.U32 R125, R125, 0x10, RZ ;  /* 0x000000107d7d7819 */ /* 0x000fca00000006ff */
[----:B------:R-:W-:Y:S01]  /*1960*/  FMUL.FTZ R197, R125, R130 ;  /* 0x000000827dc57220 */ /* 0x000fe20000410000 */
[----:B------:R-:W-:Y:S06]  /*1970*/  @P3 BRA `(.L_x_11177) ;  /* 0x0000000000083947 */ /* 0x000fec0003800000 */
[----:B------:R-:W-:Y:S05]  /*1980*/  @P0 BRA `(.L_x_11178) ;  /* 0x0000000000100947 */ /* 0x000fea0003800000 */
[----:B------:R-:W-:Y:S05]  /*1990*/  BRA `(.L_x_11179) ;  /* 0x0000000000147947 */ /* 0x000fea0003800000 */
.L_x_11177:
[----:B-----5:R-:W-:-:S04]  /*19a0*/  PRMT R124, R9, 0x7632, R124 ;  /* 0x00007632097c7816 */ /* 0x020fc8000000007c */
[----:B------:R-:W-:-:S05]  /*19b0*/  SHF.L.U32 R124, R124, 0x10, RZ ;  /* 0x000000107c7c7819 */ /* 0x000fca00000006ff */
[----:B------:R-:W-:-:S07]  /*19c0*/  FADD.FTZ R197, R197, R124 ;  /* 0x0000007cc5c57221 */ /* 0x000fce0000010000 */
.L_x_11178:
[----:B------:R-:W-:-:S04]  /*19d0*/  F2FP.BF16.F32.PACK_AB R124, RZ, R197 ;  /* 0x000000c5ff7c723e */ /* 0x000fc800000010ff */
[----:B------:R-:W-:-:S07]  /*19e0*/  PRMT R5, R5, 0x5410, R124 ;  /* 0x0000541005057816 */ /* 0x000fce000000007c */
.L_x_11179:
[C---:B------:R-:W-:Y:S02]  /*19f0*/  SHF.L.U32 R199, R126.reuse, 0x10, RZ ;  /* 0x000000107ec77819 */ /* 0x040fe400000006ff */
[----:B------:R-:W-:-:S03]  /*1a00*/  PRMT R126, R126, 0x7632, R126 ;  /* 0x000076327e7e7816 */ /* 0x000fc6000000007e */
[----:B------:R-:W-:Y:S01]  /*1a10*/  FMUL.FTZ R199, R199, R130 ;  /* 0x00000082c7c77220 */ /* 0x000fe20000410000 */
[----:B------:R-:W-:Y:S06]  /*1a20*/  @P3 BRA `(.L_x_11180) ;  /* 0x0000000000083947 */ /* 0x000fec0003800000 */
[----:B------:R-:W-:Y:S05]  /*1a30*/  @P0 BRA `(.L_x_11181) ;  /* 0x00000000000c0947 */ /* 0x000fea0003800000 */
[----:B------:R-:W-:Y:S05]  /*1a40*/  BRA `(.L_x_11182) ;  /* 0x0000000000107947 */ /* 0x000fea0003800000 */
.L_x_11180:
[----:B-----5:R-:W-:-:S05]  /*1a50*/  SHF.L.U32 R124, R10, 0x10, RZ ;  /* 0x000000100a7c7819 */ /* 0x020fca00000006ff */
[----:B------:R-:W-:-:S07]  /*1a60*/  FADD.FTZ R199, R124, R199 ;  /* 0x000000c77cc77221 */ /* 0x000fce0000010000 */
.L_x_11181:
[----:B------:R-:W-:-:S04]  /*1a70*/  F2FP.BF16.F32.PACK_AB R124, RZ, R199 ;  /* 0x000000c7ff7c723e */ /* 0x000fc800000010ff */
[----:B------:R-:W-:-:S07]  /*1a80*/  PRMT R6, R124, 0x7610, R6 ;  /* 0x000076107c067816 */ /* 0x000fce0000000006 */
.L_x_11182:
[----:B------:R-:W-:-:S05]  /*1a90*/  SHF.L.U32 R201, R126, 0x10, RZ ;  /* 0x000000107ec97819 */ /* 0x000fca00000006ff */
[----:B------:R-:W-:Y:S01]  /*1aa0*/  FMUL.FTZ R201, R201, R130 ;  /* 0x00000082c9c97220 */ /* 0x000fe20000410000 */
[----:B------:R-:W-:Y:S06]  /*1ab0*/  @P3 BRA `(.L_x_11183) ;  /* 0x0000000000083947 */ /* 0x000fec0003800000 */
[----:B------:R-:W-:Y:S05]  /*1ac0*/  @P0 BRA `(.L_x_11184) ;  /* 0x0000000000100947 */ /* 0x000fea0003800000 */
[----:B------:R-:W-:Y:S05]  /*1ad0*/  BRA `(.L_x_11185) ;  /* 0x0000000000147947 */ /* 0x000fea0003800000 */
.L_x_11183:
[----:B-----5:R-:W-:-:S04]  /*1ae0*/  PRMT R124, R10, 0x7632, R124 ;  /* 0x000076320a7c7816 */ /* 0x020fc8000000007c */
[----:B------:R-:W-:-:S05]  /*1af0*/  SHF.L.U32 R124, R124, 0x10, RZ ;  /* 0x000000107c7c7819 */ /* 0x000fca00000006ff */
[----:B------:R-:W-:-:S07]  /*1b00*/  FADD.FTZ R201, R201, R124 ;  /* 0x0000007cc9c97221 */ /* 0x000fce0000010000 */
.L_x_11184:
[----:B------:R-:W-:-:S04]  /*1b10*/  F2FP.BF16.F32.PACK_AB R124, RZ, R201 ;  /* 0x000000c9ff7c723e */ /* 0x000fc800000010ff */
[----:B------:R-:W-:-:S07]  /*1b20*/  PRMT R6, R6, 0x5410, R124 ;  /* 0x0000541006067816 */ /* 0x000fce000000007c */
.L_x_11185:
[C---:B------:R-:W-:Y:S02]  /*1b30*/  SHF.L.U32 R203, R127.reuse, 0x10, RZ ;  /* 0x000000107fcb7819 */ /* 0x040fe400000006ff */
[----:B------:R-:W-:-:S03]  /*1b40*/  PRMT R127, R127, 0x7632, R127 ;  /* 0x000076327f7f7816 */ /* 0x000fc6000000007f */
[----:B------:R-:W-:Y:S01]  /*1b50*/  FMUL.FTZ R203, R203, R130 ;  /* 0x00000082cbcb7220 */ /* 0x000fe20000410000 */
[----:B------:R-:W-:Y:S06]  /*1b60*/  @P3 BRA `(.L_x_11186) ;  /* 0x0000000000083947 */ /* 0x000fec0003800000 */
[----:B------:R-:W-:Y:S05]  /*1b70*/  @P0 BRA `(.L_x_11187) ;  /* 0x00000000000c0947 */ /* 0x000fea0003800000 */
[----:B------:R-:W-:Y:S05]  /*1b80*/  BRA `(.L_x_11188) ;  /* 0x0000000000107947 */ /* 0x000fea0003800000 */
.L_x_11186:
[----:B-----5:R-:W-:-:S05]  /*1b90*/  SHF.L.U32 R124, R11, 0x10, RZ ;  /* 0x000000100b7c7819 */ /* 0x020fca00000006ff */
[----:B------:R-:W-:-:S07]  /*1ba0*/  FADD.FTZ R203, R124, R203 ;  /* 0x000000cb7ccb7221 */ /* 0x000fce0000010000 */
.L_x_11187:
[----:B------:R-:W-:-:S04]  /*1bb0*/  F2FP.BF16.F32.PACK_AB R124, RZ, R203 ;  /* 0x000000cbff7c723e */ /* 0x000fc800000010ff */
[----:B------:R-:W-:-:S07]  /*1bc0*/  PRMT R7, R124, 0x7610, R7 ;  /* 0x000076107c077816 */ /* 0x000fce0000000007 */
.L_x_11188:
[----:B------:R-:W-:-:S05]  /*1bd0*/  SHF.L.U32 R127, R127, 0x10, RZ ;  /* 0x000000107f7f7819 */ /* 0x000fca00000006ff */
[----:B------:R-:W-:Y:S01]  /*1be0*/  FMUL.FTZ R205, R127, R130 ;  /* 0x000000827fcd7220 */ /* 0x000fe20000410000 */
[----:B------:R-:W-:Y:S06]  /*1bf0*/  @P3 BRA `(.L_x_11189) ;  /* 0x0000000000083947 */ /* 0x000fec0003800000 */
[----:B------:R-:W-:Y:S05]  /*1c00*/  @P0 BRA `(.L_x_11190) ;  /* 0x0000000000100947 */ /* 0x000fea0003800000 */
[----:B------:R-:W-:Y:S05]  /*1c10*/  BRA `(.L_x_11191) ;  /* 0x0000000000147947 */ /* 0x000fea0003800000 */
.L_x_11189:
[----:B-----5:R-:W-:-:S04]  /*1c20*/  PRMT R124, R11, 0x7632, R124 ;  /* 0x000076320b7c7816 */ /* 0x020fc8000000007c */
[----:B------:R-:W-:-:S05]  /*1c30*/  SHF.L.U32 R124, R124, 0x10, RZ ;  /* 0x000000107c7c7819 */ /* 0x000fca00000006ff */
[----:B------:R-:W-:-:S07]  /*1c40*/  FADD.FTZ R205, R205, R124 ;  /* 0x0000007ccdcd7221 */ /* 0x000fce0000010000 */
.L_x_11190:
[----:B------:R-:W-:-:S04]  /*1c50*/  F2FP.BF16.F32.PACK_AB R124, RZ, R205 ;  /* 0x000000cdff7c723e */ /* 0x000fc800000010ff */
[----:B------:R-:W-:-:S07]  /*1c60*/  PRMT R7, R7, 0x5410, R124 ;  /* 0x0000541007077816 */ /* 0x000fce000000007c */
.L_x_11191:
        /* <DEDUP_REMOVED lines=16> */
.L_x_11192:
[----:B-----5:R-:W-:-:S05]  /*1d70*/  SHF.L.U32 R124, R8, 0x10, RZ ;  /* 0x00000010087c7819 */ /* 0x020fca00000006ff */
[----:B------:R-:W-:-:S07]  /*1d80*/  FADD.FTZ R207, R124, R207 ;  /* 0x000000cf7ccf7221 */ /* 0x000fce0000010000 */
.L_x_11193:
[----:B------:R-:W-:-:S04]  /*1d90*/  F2FP.BF16.F32.PACK_AB R124, RZ, R207 ;  /* 0x000000cfff7c723e */ /* 0x000fc800000010ff */
[----:B------:R-:W-:-:S07]  /*1da0*/  PRMT R4, R124, 0x7610, R4 ;  /* 0x000076107c047816 */ /* 0x000fce0000000004 */
.L_x_11194:
[----:B------:R-:W-:-:S05]  /*1db0*/  SHF.L.U32 R209, R132, 0x10, RZ ;  /* 0x0000001084d17819 */ /* 0x000fca00000006ff */
[----:B------:R-:W-:Y:S01]  /*1dc0*/  FMUL.FTZ R209, R209, R130 ;  /* 0x00000082d1d17220 */ /* 0x000fe20000410000 */
[----:B------:R-:W-:Y:S06]  /*1dd0*/  @P3 BRA `(.L_x_11195) ;  /* 0x0000000000083947 */ /* 0x000fec0003800000 */
[----:B------:R-:W-:Y:S05]  /*1de0*/  @P0 BRA `(.L_x_11196) ;  /* 0x0000000000100947 */ /* 0x000fea0003800000 */
[----:B------:R-:W-:Y:S05]  /*1df0*/  BRA `(.L_x_11197) ;  /* 0x0000000000147947 */ /* 0x000fea0003800000 */
.L_x_11195:
[----:B-----5:R-:W-:-:S04]  /*1e00*/  PRMT R124, R8, 0x7632, R124 ;  /* 0x00007632087c7816 */ /* 0x020fc8000000007c */
[----:B------:R-:W-:-:S05]  /*1e10*/  SHF.L.U32 R124, R124, 0x10, RZ ;  /* 0x000000107c7c7819 */ /* 0x000fca00000006ff */
[----:B------:R-:W-:-:S07]  /*1e20*/  FADD.FTZ R209, R209, R124 ;  /* 0x0000007cd1d17221 */ /* 0x000fce0000010000 */
.L_x_11196:
[----:B------:R-:W-:-:S04]  /*1e30*/  F2FP.BF16.F32.PACK_AB R124, RZ, R209 ;  /* 0x000000d1ff7c723e */ /* 0x000fc800000010ff */
[----:B------:R-:W-:-:S07]  /*1e40*/  PRMT R4, R4, 0x5410, R124 ;  /* 0x0000541004047816 */ /* 0x000fce000000007c */
.L_x_11197:
[C---:B------:R-:W-:Y:S02]  /*1e50*/  SHF.L.U32 R211, R125.reuse, 0x10, RZ ;  /* 0x000000107dd37819 */ /* 0x040fe400000006ff */
[----:B------:R-:W-:-:S03]  /*1e60*/  PRMT R125, R125, 0x7632, R125 ;  /* 0x000076327d7d7816 */ /* 0x000fc6000000007d */
[----:B------:R-:W-:Y:S01]  /*1e70*/  FMUL.FTZ R211, R211, R130 ;  /* 0x00000082d3d37220 */ /* 0x000fe20000410000 */
[----:B------:R-:W-:Y:S06]  /*1e80*/  @P3 BRA `(.L_x_11198) ;  /* 0x0000000000083947 */ /* 0x000fec0003800000 */
[----:B------:R-:W-:Y:S05]  /*1e90*/  @P0 BRA `(.L_x_11199) ;  /* 0x00000000000c0947 */ /* 0x000fea0003800000 */
[----:B------:R-:W-:Y:S05]  /*1ea0*/  BRA `(.L_x_11200) ;  /* 0x0000000000107947 */ /* 0x000fea0003800000 */
.L_x_11198:
[----:B-----5:R-:W-:-:S05]  /*1eb0*/  SHF.L.U32 R124, R9, 0x10, RZ ;  /* 0x00000010097c7819 */ /* 0x020fca00000006ff */
[----:B------:R-:W-:-:S07]  /*1ec0*/  FADD.FTZ R211, R124, R211 ;  /* 0x000000d37cd37221 */ /* 0x000fce0000010000 */
.L_x_11199:
[----:B------:R-:W-:-:S04]  /*1ed0*/  F2FP.BF16.F32.PACK_AB R124, RZ, R211 ;  /* 0x000000d3ff7c723e */ /* 0x000fc800000010ff */
[----:B------:R-:W-:-:S07]  /*1ee0*/  PRMT R5, R124, 0x7610, R5 ;  /* 0x000076107c057816 */ /* 0x000fce0000000005 */
.L_x_11200:
[----:B------:R-:W-:-:S05]  /*1ef0*/  SHF.L.U32 R125, R125, 0x10, RZ ;  /* 0x000000107d7d7819 */ /* 0x000fca00000006ff */
[----:B------:R-:W-:Y:S01]  /*1f00*/  FMUL.FTZ R213, R125, R130 ;  /* 0x000000827dd57220 */ /* 0x000fe20000410000 */
[----:B------:R-:W-:Y:S06]  /*1f10*/  @P3 BRA `(.L_x_11201) ;  /* 0x0000000000083947 */ /* 0x000fec0003800000 */
[----:B------:R-:W-:Y:S05]  /*1f20*/  @P0 BRA `(.L_x_11202) ;  /* 0x0000000000100947 */ /* 0x000fea0003800000 */
[----:B------:R-:W-:Y:S05]  /*1f30*/  BRA `(.L_x_11203) ;  /* 0x0000000000147947 */ /* 0x000fea0003800000 */
.L_x_11201:
[----:B-----5:R-:W-:-:S04]  /*1f40*/  PRMT R124, R9, 0x7632, R124 ;  /* 0x00007632097c7816 */ /* 0x020fc8000000007c */
[----:B------:R-:W-:-:S05]  /*1f50*/  SHF.L.U32 R124, R124, 0x10, RZ ;  /* 0x000000107c7c7819 */ /* 0x000fca00000006ff */
[----:B------:R-:W-:-:S07]  /*1f60*/  FADD.FTZ R213, R213, R124 ;  /* 0x0000007cd5d57221 */ /* 0x000fce0000010000 */
.L_x_11202:
[----:B------:R-:W-:-:S04]  /*1f70*/  F2FP.BF16.F32.PACK_AB R124, RZ, R213 ;  /* 0x000000d5ff7c723e */ /* 0x000fc800000010ff */
[----:B------:R-:W-:-:S07]  /*1f80*/  PRMT R5, R5, 0x5410, R124 ;  /* 0x0000541005057816 */ /* 0x000fce000000007c */
.L_x_11203:
[C---:B------:R-:W-:Y:S02]  /*1f90*/  SHF.L.U32 R215, R126.reuse, 0x10, RZ ;  /* 0x000000107ed77819 */ /* 0x040fe400000006ff */
[----:B------:R-:W-:-:S03]  /*1fa0*/  PRMT R126, R126, 0x7632, R126 ;  /* 0x000076327e7e7816 */ /* 0x000fc6000000007e */
[----:B------:R-:W-:Y:S01]  /*1fb0*/  FMUL.FTZ R215, R215, R130 ;  /* 0x00000082d7d77220 */ /* 0x000fe20000410000 */
[----:B------:R-:W-:Y:S06]  /*1fc0*/  @P3 BRA `(.L_x_11204) ;  /* 0x0000000000083947 */ /* 0x000fec0003800000 */
[----:B------:R-:W-:Y:S05]  /*1fd0*/  @P0 BRA `(.L_x_11205) ;  /* 0x00000000000c0947 */ /* 0x000fea0003800000 */
[----:B------:R-:W-:Y:S05]  /*1fe0*/  BRA `(.L_x_11206) ;  /* 0x0000000000107947 */ /* 0x000fea0003800000 */
.L_x_11204:
[----:B-----5:R-:W-:-:S05]  /*1ff0*/  SHF.L.U32 R124, R10, 0x10, RZ ;  /* 0x000000100a7c7819 */ /* 0x020fca00000006ff */
[----:B------:R-:W-:-:S07]  /*2000*/  FADD.FTZ R215, R124, R215 ;  /* 0x000000d77cd77221 */ /* 0x000fce0000010000 */
.L_x_11205:
[----:B------:R-:W-:-:S04]  /*2010*/  F2FP.BF16.F32.PACK_AB R124, RZ, R215 ;  /* 0x000000d7ff7c723e */ /* 0x000fc800000010ff */
[----:B------:R-:W-:-:S07]  /*2020*/  PRMT R6, R124, 0x7610, R6 ;  /* 0x000076107c067816 */ /* 0x000fce0000000006 */
.L_x_11206:
[----:B------:R-:W-:-:S05]  /*2030*/  SHF.L.U32 R217, R126, 0x10, RZ ;  /* 0x000000107ed97819 */ /* 0x000fca00000006ff */
[----:B------:R-:W-:Y:S01]  /*2040*/  FMUL.FTZ R217, R217, R130 ;  /* 0x00000082d9d97220 */ /* 0x000fe20000410000 */
[----:B------:R-:W-:Y:S06]  /*2050*/  @P3 BRA `(.L_x_11207) ;  /* 0x0000000000083947 */ /* 0x000fec0003800000 */
[----:B------:R-:W-:Y:S05]  /*2060*/  @P0 BRA `(.L_x_11208) ;  /* 0x0000000000100947 */ /* 0x000fea0003800000 */
[----:B------:R-:W-:Y:S05]  /*2070*/  BRA `(.L_x_11209) ;  /* 0x0000000000147947 */ /* 0x000fea0003800000 */
.L_x_11207:
[----:B-----5:R-:W-:-:S04]  /*2080*/  PRMT R124, R10, 0x7632, R124 ;  /* 0x000076320a7c7816 */ /* 0x020fc8000000007c */
[----:B------:R-:W-:-:S05]  /*2090*/  SHF.L.U32 R124, R124, 0x10, RZ ;  /* 0x000000107c7c7819 */ /* 0x000fca00000006ff */
[----:B------:R-:W-:-:S07]  /*20a0*/  FADD.FTZ R217, R217, R124 ;  /* 0x0000007cd9d97221 */ /* 0x000fce0000010000 */
.L_x_11208:
[----:B------:R-:W-:-:S04]  /*20b0*/  F2FP.BF16.F32.PACK_AB R124, RZ, R217 ;  /* 0x000000d9ff7c723e */ /* 0x000fc800000010ff */
[----:B------:R-:W-:-:S07]  /*20c0*/  PRMT R6, R6, 0x5410, R124 ;  /* 0x0000541006067816 */ /* 0x000fce000000007c */
.L_x_11209:
[C---:B------:R-:W-:Y:S02]  /*20d0*/  SHF.L.U32 R219, R127.reuse, 0x10, RZ ;  /* 0x000000107fdb7819 */ /* 0x040fe400000006ff */
[----:B------:R-:W-:-:S03]  /*20e0*/  PRMT R127, R127, 0x7632, R127 ;  /* 0x000076327f7f7816 */ /* 0x000fc6000000007f */
[----:B------:R-:W-:Y:S01]  /*20f0*/  FMUL.FTZ R219, R219, R130 ;  /* 0x00000082dbdb7220 */ /* 0x000fe20000410000 */
[----:B------:R-:W-:Y:S06]  /*2100*/  @P3 BRA `(.L_x_11210) ;  /* 0x0000000000083947 */ /* 0x000fec0003800000 */
[----:B------:R-:W-:Y:S05]  /*2110*/  @P0 BRA `(.L_x_11211) ;  /* 0x00000000000c0947 */ /* 0x000fea0003800000 */
[----:B------:R-:W-:Y:S05]  /*2120*/  BRA `(.L_x_11212) ;  /* 0x0000000000107947 */ /* 0x000fea0003800000 */
.L_x_11210:
[----:B-----5:R-:W-:-:S05]  /*2130*/  SHF.L.U32 R124, R11, 0x10, RZ ;  /* 0x000000100b7c7819 */ /* 0x020fca00000006ff */
[----:B------:R-:W-:-:S07]  /*2140*/  FADD.FTZ R219, R124, R219 ;  /* 0x000000db7cdb7221 */ /* 0x000fce0000010000 */
.L_x_11211:
[----:B------:R-:W-:-:S04]  /*2150*/  F2FP.BF16.F32.PACK_AB R124, RZ, R219 ;  /* 0x000000dbff7c723e */ /* 0x000fc800000010ff */
[----:B------:R-:W-:-:S07]  /*2160*/  PRMT R7, R124, 0x7610, R7 ;  /* 0x000076107c077816 */ /* 0x000fce0000000007 */
.L_x_11212:
[----:B------:R-:W-:-:S05]  /*2170*/  SHF.L.U32 R127, R127, 0x10, RZ ;  /* 0x000000107f7f7819 */ /* 0x000fca00000006ff */
[----:B------:R-:W-:Y:S01]  /*2180*/  FMUL.FTZ R221, R127, R130 ;  /* 0x000000827fdd7220 */ /* 0x000fe20000410000 */
[----:B------:R-:W-:Y:S06]  /*2190*/  @P3 BRA `(.L_x_11213) ;  /* 0x0000000000083947 */ /* 0x000fec0003800000 */
[----:B------:R-:W-:Y:S05]  /*21a0*/  @P0 BRA `(.L_x_11214) ;  /* 0x0000000000100947 */ /* 0x000fea0003800000 */
[----:B------:R-:W-:Y:S05]  /*21b0*/  BRA `(.L_x_11215) ;  /* 0x0000000000147947 */ /* 0x000fea0003800000 */
.L_x_11213:
[----:B-----5:R-:W-:-:S04]  /*21c0*/  PRMT R124, R11, 0x7632, R124 ;  /* 0x000076320b7c7816 */ /* 0x020fc8000000007c */
[----:B------:R-:W-:-:S05]  /*21d0*/  SHF.L.U32 R124, R124, 0x10, RZ ;  /* 0x000000107c7c7819 */ /* 0x000fca00000006ff */
[----:B------:R-:W-:-:S07]  /*21e0*/  FADD.FTZ R221, R221, R124 ;  /* 0x0000007cdddd7221 */ /* 0x000fce0000010000 */
.L_x_11214:
[----:B------:R-:W-:-:S04]  /*21f0*/  F2FP.BF16.F32.PACK_AB R124, RZ, R221 ;  /* 0x000000ddff7c723e */ /* 0x000fc800000010ff */
[----:B------:R-:W-:-:S07]  /*2200*/  PRMT R7, R7, 0x5410, R124 ;  /* 0x0000541007077816 */ /* 0x000fce000000007c */
.L_x_11215:
        /* <DEDUP_REMOVED lines=16> */
.L_x_11216:
[----:B-----5:R-:W-:-:S05]  /*2310*/  SHF.L.U32 R124, R8, 0x10, RZ ;  /* 0x00000010087c7819 */ /* 0x020fca00000006ff */
[----:B------:R-:W-:-:S07]  /*2320*/  FADD.FTZ R223, R124, R223 ;  /* 0x000000df7cdf7221 */ /* 0x000fce0000010000 */
.L_x_11217:
[----:B------:R-:W-:-:S04]  /*2330*/  F2FP.BF16.F32.PACK_AB R124, RZ, R223 ;  /* 0x000000dfff7c723e */ /* 0x000fc800000010ff */
[----:B------:R-:W-:-:S07]  /*2340*/  PRMT R4, R124, 0x7610, R4 ;  /* 0x000076107c047816 */ /* 0x000fce0000000004 */
.L_x_11218:
[----:B------:R-:W-:-:S05]  /*2350*/  SHF.L.U32 R225, R132, 0x10, RZ ;  /* 0x0000001084e17819 */ /* 0x000fca00000006ff */
[----:B------:R-:W-:Y:S01]  /*2360*/  FMUL.FTZ R225, R225, R130 ;  /* 0x00000082e1e17220 */ /* 0x000fe20000410000 */
[----:B------:R-:W-:Y:S06]  /*2370*/  @P3 BRA `(.L_x_11219) ;  /* 0x0000000000083947 */ /* 0x000fec0003800000 */
[----:B------:R-:W-:Y:S05]  /*2380*/  @P0 BRA `(.L_x_11220) ;  /* 0x0000000000100947 */ /* 0x000fea0003800000 */
[----:B------:R-:W-:Y:S05]  /*2390*/  BRA `(.L_x_11221) ;  /* 0x0000000000147947 */ /* 0x000fea0003800000 */
.L_x_11219:
[----:B-----5:R-:W-:-:S04]  /*23a0*/  PRMT R124, R8, 0x7632, R124 ;  /* 0x00007632087c7816 */ /* 0x020fc8000000007c */
[----:B------:R-:W-:-:S05]  /*23b0*/  SHF.L.U32 R124, R124, 0x10, RZ ;  /* 0x000000107c7c7819 */ /* 0x000fca00000006ff */
[----:B------:R-:W-:-:S07]  /*23c0*/  FADD.FTZ R225, R225, R124 ;  /* 0x0000007ce1e17221 */ /* 0x000fce0000010000 */
.L_x_11220:
[----:B------:R-:W-:-:S04]  /*23d0*/  F2FP.BF16.F32.PACK_AB R124, RZ, R225 ;  /* 0x000000e1ff7c723e */ /* 0x000fc800000010ff */
[----:B------:R-:W-:-:S07]  /*23e0*/  PRMT R4, R4, 0x5410, R124 ;  /* 0x0000541004047816 */ /* 0x000fce000000007c */
.L_x_11221:
[C---:B------:R-:W-:Y:S02]  /*23f0*/  SHF.L.U32 R227, R125.reuse, 0x10, RZ ;  /* 0x000000107de37819 */ /* 0x040fe400000006ff */
[----:B------:R-:W-:-:S03]  /*2400*/  PRMT R125, R125, 0x7632, R125 ;  /* 0x000076327d7d7816 */ /* 0x000fc6000000007d */
[----:B------:R-:W-:Y:S01]  /*2410*/  FMUL.FTZ R227, R227, R130 ;  /* 0x00000082e3e37220 */ /* 0x000fe20000410000 */
[----:B------:R-:W-:Y:S06]  /*2420*/  @P3 BRA `(.L_x_11222) ;  /* 0x0000000000083947 */ /* 0x000fec0003800000 */
[----:B------:R-:W-:Y:S05]  /*2430*/  @P0 BRA `(.L_x_11223) ;  /* 0x00000000000c0947 */ /* 0x000fea0003800000 */
[----:B------:R-:W-:Y:S05]  /*2440*/  BRA `(.L_x_11224) ;  /* 0x0000000000107947 */ /* 0x000fea0003800000 */
.L_x_11222:
[----:B-----5:R-:W-:-:S05]  /*2450*/  SHF.L.U32 R124, R9, 0x10, RZ ;  /* 0x00000010097c7819 */ /* 0x020fca00000006ff */
[----:B------:R-:W-:-:S07]  /*2460*/  FADD.FTZ R227, R124, R227 ;  /* 0x000000e37ce37221 */ /* 0x000fce0000010000 */
.L_x_11223:
[----:B------:R-:W-:-:S04]  /*2470*/  F2FP.BF16.F32.PACK_AB R124, RZ, R227 ;  /* 0x000000e3ff7c723e */ /* 0x000fc800000010ff */
[----:B------:R-:W-:-:S07]  /*2480*/  PRMT R5, R124, 0x7610, R5 ;  /* 0x000076107c057816 */ /* 0x000fce0000000005 */
.L_x_11224:
[----:B------:R-:W-:-:S05]  /*2490*/  SHF.L.U32 R125, R125, 0x10, RZ ;  /* 0x000000107d7d7819 */ /* 0x000fca00000006ff */
[----:B------:R-:W-:Y:S01]  /*24a0*/  FMUL.FTZ R229, R125, R130 ;  /* 0x000000827de57220 */ /* 0x000fe20000410000 */
[----:B------:R-:W-:Y:S06]  /*24b0*/  @P3 BRA `(.L_x_11225) ;  /* 0x0000000000083947 */ /* 0x000fec0003800000 */
[----:B------:R-:W-:Y:S05]  /*24c0*/  @P0 BRA `(.L_x_11226) ;  /* 0x0000000000100947 */ /* 0x000fea0003800000 */
[----:B------:R-:W-:Y:S05]  /*24d0*/  BRA `(.L_x_11227) ;  /* 0x0000000000147947 */ /* 0x000fea0003800000 */
.L_x_11225:
[----:B-----5:R-:W-:-:S04]  /*24e0*/  PRMT R124, R9, 0x7632, R124 ;  /* 0x00007632097c7816 */ /* 0x020fc8000000007c */
[----:B------:R-:W-:-:S05]  /*24f0*/  SHF.L.U32 R124, R124, 0x10, RZ ;  /* 0x000000107c7c7819 */ /* 0x000fca00000006ff */
[----:B------:R-:W-:-:S07]  /*2500*/  FADD.FTZ R229, R229, R124 ;  /* 0x0000007ce5e57221 */ /* 0x000fce0000010000 */
.L_x_11226:
[----:B------:R-:W-:-:S04]  /*2510*/  F2FP.BF16.F32.PACK_AB R124, RZ, R229 ;  /* 0x000000e5ff7c723e */ /* 0x000fc800000010ff */
[----:B------:R-:W-:-:S07]  /*2520*/  PRMT R5, R5, 0x5410, R124 ;  /* 0x0000541005057816 */ /* 0x000fce000000007c */
.L_x_11227:
[C---:B------:R-:W-:Y:S02]  /*2530*/  SHF.L.U32 R231, R126.reuse, 0x10, RZ ;  /* 0x000000107ee77819 */ /* 0x040fe400000006ff */
[----:B------:R-:W-:-:S03]  /*2540*/  PRMT R126, R126, 0x7632, R126 ;  /* 0x000076327e7e7816 */ /* 0x000fc6000000007e */
[----:B------:R-:W-:Y:S01]  /*2550*/  FMUL.FTZ R231, R231, R130 ;  /* 0x00000082e7e77220 */ /* 0x000fe20000410000 */
[----:B------:R-:W-:Y:S06]  /*2560*/  @P3 BRA `(.L_x_11228) ;  /* 0x0000000000083947 */ /* 0x000fec0003800000 */
[----:B------:R-:W-:Y:S05]  /*2570*/  @P0 BRA `(.L_x_11229) ;  /* 0x00000000000c0947 */ /* 0x000fea0003800000 */
[----:B------:R-:W-:Y:S05]  /*2580*/  BRA `(.L_x_11230) ;  /* 0x0000000000107947 */ /* 0x000fea0003800000 */
.L_x_11228:
[----:B-----5:R-:W-:-:S05]  /*2590*/  SHF.L.U32 R124, R10, 0x10, RZ ;  /* 0x000000100a7c7819 */ /* 0x020fca00000006ff */
[----:B------:R-:W-:-:S07]  /*25a0*/  FADD.FTZ R231, R124, R231 ;  /* 0x000000e77ce77221 */ /* 0x000fce0000010000 */
.L_x_11229:
[----:B------:R-:W-:-:S04]  /*25b0*/  F2FP.BF16.F32.PACK_AB R124, RZ, R231 ;  /* 0x000000e7ff7c723e */ /* 0x000fc800000010ff */
[----:B------:R-:W-:-:S07]  /*25c0*/  PRMT R6, R124, 0x7610, R6 ;  /* 0x000076107c067816 */ /* 0x000fce0000000006 */
.L_x_11230:
[----:B------:R-:W-:-:S05]  /*25d0*/  SHF.L.U32 R233, R126, 0x10, RZ ;  /* 0x000000107ee97819 */ /* 0x000fca00000006ff */
[----:B------:R-:W-:Y:S01]  /*25e0*/  FMUL.FTZ R233, R233, R130 ;  /* 0x00000082e9e97220 */ /* 0x000fe20000410000 */
[----:B------:R-:W-:Y:S06]  /*25f0*/  @P3 BRA `(.L_x_11231) ;  /* 0x0000000000083947 */ /* 0x000fec0003800000 */
[----:B------:R-:W-:Y:S05]  /*2600*/  @P0 BRA `(.L_x_11232) ;  /* 0x0000000000100947 */ /* 0x000fea0003800000 */
[----:B------:R-:W-:Y:S05]  /*2610*/  BRA `(.L_x_11233) ;  /* 0x0000000000147947 */ /* 0x000fea0003800000 */
.L_x_11231:
[----:B-----5:R-:W-:-:S04]  /*2620*/  PRMT R124, R10, 0x7632, R124 ;  /* 0x000076320a7c7816 */ /* 0x020fc8000000007c */
[----:B------:R-:W-:-:S05]  /*2630*/  SHF.L.U32 R124, R124, 0x10, RZ ;  /* 0x000000107c7c7819 */ /* 0x000fca00000006ff */
[----:B------:R-:W-:-:S07]  /*2640*/  FADD.FTZ R233, R233, R124 ;  /* 0x0000007ce9e97221 */ /* 0x000fce0000010000 */
.L_x_11232:
[----:B------:R-:W-:-:S04]  /*2650*/  F2FP.BF16.F32.PACK_AB R124, RZ, R233 ;  /* 0x000000e9ff7c723e */ /* 0x000fc800000010ff */
[----:B------:R-:W-:-:S07]  /*2660*/  PRMT R6, R6, 0x5410, R124 ;  /* 0x0000541006067816 */ /* 0x000fce000000007c */
.L_x_11233:
[C---:B------:R-:W-:Y:S02]  /*2670*/  SHF.L.U32 R235, R127.reuse, 0x10, RZ ;  /* 0x000000107feb7819 */ /* 0x040fe400000006ff */
[----:B------:R-:W-:-:S03]  /*2680*/  PRMT R127, R127, 0x7632, R127 ;  /* 0x000076327f7f7816 */ /* 0x000fc6000000007f */
[----:B------:R-:W-:Y:S01]  /*2690*/  FMUL.FTZ R235, R235, R130 ;  /* 0x00000082ebeb7220 */ /* 0x000fe20000410000 */
[----:B------:R-:W-:Y:S06]  /*26a0*/  @P3 BRA `(.L_x_11234) ;  /* 0x0000000000083947 */ /* 0x000fec0003800000 */
[----:B------:R-:W-:Y:S05]  /*26b0*/  @P0 BRA `(.L_x_11235) ;  /* 0x00000000000c0947 */ /* 0x000fea0003800000 */
[----:B------:R-:W-:Y:S05]  /*26c0*/  BRA `(.L_x_11236) ;  /* 0x0000000000107947 */ /* 0x000fea0003800000 */
.L_x_11234:
[----:B-----5:R-:W-:-:S05]  /*26d0*/  SHF.L.U32 R124, R11, 0x10, RZ ;  /* 0x000000100b7c7819 */ /* 0x020fca00000006ff */
[----:B------:R-:W-:-:S07]  /*26e0*/  FADD.FTZ R235, R124, R235 ;  /* 0x000000eb7ceb7221 */ /* 0x000fce0000010000 */
.L_x_11235:
[----:B------:R-:W-:-:S04]  /*26f0*/  F2FP.BF16.F32.PACK_AB R124, RZ, R235 ;  /* 0x000000ebff7c723e */ /* 0x000fc800000010ff */
[----:B------:R-:W-:-:S07]  /*2700*/  PRMT R7, R124, 0x7610, R7 ;  /* 0x000076107c077816 */ /* 0x000fce0000000007 */
.L_x_11236:
[----:B------:R-:W-:-:S05]  /*2710*/  SHF.L.U32 R127, R127, 0x10, RZ ;  /* 0x000000107f7f7819 */ /* 0x000fca00000006ff */
[----:B------:R-:W-:Y:S01]  /*2720*/  FMUL.FTZ R237, R127, R130 ;  /* 0x000000827fed7220 */ /* 0x000fe20000410000 */
[----:B------:R-:W-:Y:S06]  /*2730*/  @P3 BRA `(.L_x_11237) ;  /* 0x0000000000083947 */ /* 0x000fec0003800000 */
[----:B------:R-:W-:Y:S05]  /*2740*/  @P0 BRA `(.L_x_11238) ;  /* 0x0000000000100947 */ /* 0x000fea0003800000 */
[----:B------:R-:W-:Y:S05]  /*2750*/  BRA `(.L_x_11239) ;  /* 0x0000000000147947 */ /* 0x000fea0003800000 */
.L_x_11237:
[----:B-----5:R-:W-:-:S04]  /*2760*/  PRMT R124, R11, 0x7632, R124 ;  /* 0x000076320b7c7816 */ /* 0x020fc8000000007c */
[----:B------:R-:W-:-:S05]  /*2770*/  SHF.L.U32 R124, R124, 0x10, RZ ;  /* 0x000000107c7c7819 */ /* 0x000fca00000006ff */
[----:B------:R-:W-:-:S07]  /*2780*/  FADD.FTZ R237, R237, R124 ;  /* 0x0000007ceded7221 */ /* 0x000fce0000010000 */
.L_x_11238:
[----:B------:R-:W-:-:S04]  /*2790*/  F2FP.BF16.F32.PACK_AB R124, RZ, R237 ;  /* 0x000000edff7c723e */ /* 0x000fc800000010ff */
[----:B------:R-:W-:-:S07]  /*27a0*/  PRMT R7, R7, 0x5410, R124 ;  /* 0x0000541007077816 */ /* 0x000fce000000007c */
.L_x_11239:
        /* <DEDUP_REMOVED lines=16> */
.L_x_11240:
[----:B-----5:R-:W-:-:S05]  /*28b0*/  SHF.L.U32 R2, R8, 0x10, RZ ;  /* 0x0000001008027819 */ /* 0x020fca00000006ff */
[----:B------:R-:W-:-:S07]  /*28c0*/  FADD.FTZ R239, R2, R239 ;  /* 0x000000ef02ef7221 */ /* 0x000fce0000010000 */
.L_x_11241:
[----:B------:R-:W-:-:S04]  /*28d0*/  F2FP.BF16.F32.PACK_AB R2, RZ, R239 ;  /* 0x000000efff02723e */ /* 0x000fc800000010ff */
[----:B------:R-:W-:-:S07]  /*28e0*/  PRMT R4, R2, 0x7610, R4 ;  /* 0x0000761002047816 */ /* 0x000fce0000000004 */
.L_x_11242:
[----:B------:R-:W-:-:S05]  /*28f0*/  SHF.L.U32 R241, R132, 0x10, RZ ;  /* 0x0000001084f17819 */ /* 0x000fca00000006ff */
[----:B------:R-:W-:Y:S01]  /*2900*/  FMUL.FTZ R241, R241, R130 ;  /* 0x00000082f1f17220 */ /* 0x000fe20000410000 */
[----:B------:R-:W-:Y:S06]  /*2910*/  @P3 BRA `(.L_x_11243) ;  /* 0x0000000000083947 */ /* 0x000fec0003800000 */
[----:B------:R-:W-:Y:S05]  /*2920*/  @P0 BRA `(.L_x_11244) ;  /* 0x0000000000100947 */ /* 0x000fea0003800000 */
[----:B------:R-:W-:Y:S05]  /*2930*/  BRA `(.L_x_11245) ;  /* 0x0000000000147947 */ /* 0x000fea0003800000 */
.L_x_11243:
[----:B-----5:R-:W-:-:S04]  /*2940*/  PRMT R2, R8, 0x7632, R2 ;  /* 0x0000763208027816 */ /* 0x020fc80000000002 */
[----:B------:R-:W-:-:S05]  /*2950*/  SHF.L.U32 R2, R2, 0x10, RZ ;  /* 0x0000001002027819 */ /* 0x000fca00000006ff */
[----:B------:R-:W-:-:S07]  /*2960*/  FADD.FTZ R241, R241, R2 ;  /* 0x00000002f1f17221 */ /* 0x000fce0000010000 */
.L_x_11244:
[----:B------:R-:W-:-:S04]  /*2970*/  F2FP.BF16.F32.PACK_AB R2, RZ, R241 ;  /* 0x000000f1ff02723e */ /* 0x000fc800000010ff */
[----:B------:R-:W-:-:S07]  /*2980*/  PRMT R4, R4, 0x5410, R2 ;  /* 0x0000541004047816 */ /* 0x000fce0000000002 */
.L_x_11245:
[C---:B------:R-:W-:Y:S02]  /*2990*/  SHF.L.U32 R243, R125.reuse, 0x10, RZ ;  /* 0x000000107df37819 */ /* 0x040fe400000006ff */
[----:B------:R-:W-:-:S03]  /*29a0*/  PRMT R125, R125, 0x7632, R125 ;  /* 0x000076327d7d7816 */ /* 0x000fc6000000007d */
[----:B------:R-:W-:Y:S01]  /*29b0*/  FMUL.FTZ R243, R243, R130 ;  /* 0x00000082f3f37220 */ /* 0x000fe20000410000 */
[----:B------:R-:W-:Y:S06]  /*29c0*/  @P3 BRA `(.L_x_11246) ;  /* 0x0000000000083947 */ /* 0x000fec0003800000 */
[----:B------:R-:W-:Y:S05]  /*29d0*/  @P0 BRA `(.L_x_11247) ;  /* 0x00000000000c0947 */ /* 0x000fea0003800000 */
[----:B------:R-:W-:Y:S05]  /*29e0*/  BRA `(.L_x_11248) ;  /* 0x0000000000107947 */ /* 0x000fea0003800000 */
.L_x_11246:
[----:B-----5:R-:W-:-:S05]  /*29f0*/  SHF.L.U32 R2, R9, 0x10, RZ ;  /* 0x0000001009027819 */ /* 0x020fca00000006ff */
[----:B------:R-:W-:-:S07]  /*2a00*/  FADD.FTZ R243, R2, R243 ;  /* 0x000000f302f37221 */ /* 0x000fce0000010000 */
.L_x_11247:
[----:B------:R-:W-:-:S04]  /*2a10*/  F2FP.BF16.F32.PACK_AB R2, RZ, R243 ;  /* 0x000000f3ff02723e */ /* 0x000fc800000010ff */
[----:B------:R-:W-:-:S07]  /*2a20*/  PRMT R5, R2, 0x7610, R5 ;  /* 0x0000761002057816 */ /* 0x000fce0000000005 */
.L_x_11248:
[----:B------:R-:W-:-:S05]  /*2a30*/  SHF.L.U32 R125, R125, 0x10, RZ ;  /* 0x000000107d7d7819 */ /* 0x000fca00000006ff */
[----:B------:R-:W-:Y:S01]  /*2a40*/  FMUL.FTZ R245, R125, R130 ;  /* 0x000000827df57220 */ /* 0x000fe20000410000 */
[----:B------:R-:W-:Y:S06]  /*2a50*/  @P3 BRA `(.L_x_11249) ;  /* 0x0000000000083947 */ /* 0x000fec0003800000 */
[----:B------:R-:W-:Y:S05]  /*2a60*/  @P0 BRA `(.L_x_11250) ;  /* 0x0000000000100947 */ /* 0x000fea0003800000 */
[----:B------:R-:W-:Y:S05]  /*2a70*/  BRA `(.L_x_11251) ;  /* 0x0000000000147947 */ /* 0x000fea0003800000 */
.L_x_11249:
[----:B-----5:R-:W-:-:S04]  /*2a80*/  PRMT R2, R9, 0x7632, R2 ;  /* 0x0000763209027816 */ /* 0x020fc80000000002 */
[----:B------:R-:W-:-:S05]  /*2a90*/  SHF.L.U32 R2, R2, 0x10, RZ ;  /* 0x0000001002027819 */ /* 0x000fca00000006ff */
[----:B------:R-:W-:-:S07]  /*2aa0*/  FADD.FTZ R245, R245, R2 ;  /* 0x00000002f5f57221 */ /* 0x000fce0000010000 */
.L_x_11250:
[----:B------:R-:W-:-:S04]  /*2ab0*/  F2FP.BF16.F32.PACK_AB R2, RZ, R245 ;  /* 0x000000f5ff02723e */ /* 0x000fc800000010ff */
[----:B------:R-:W-:-:S07]  /*2ac0*/  PRMT R5, R5, 0x5410, R2 ;  /* 0x0000541005057816 */ /* 0x000fce0000000002 */
.L_x_11251:
[C---:B------:R-:W-:Y:S02]  /*2ad0*/  SHF.L.U32 R247, R126.reuse, 0x10, RZ ;  /* 0x000000107ef77819 */ /* 0x040fe400000006ff */
[----:B------:R-:W-:-:S03]  /*2ae0*/  PRMT R126, R126, 0x7632, R126 ;  /* 0x000076327e7e7816 */ /* 0x000fc6000000007e */
[----:B------:R-:W-:Y:S01]  /*2af0*/  FMUL.FTZ R247, R247, R130 ;  /* 0x00000082f7f77220 */ /* 0x000fe20000410000 */
[----:B------:R-:W-:Y:S06]  /*2b00*/  @P3 BRA `(.L_x_11252) ;  /* 0x0000000000083947 */ /* 0x000fec0003800000 */
[----:B------:R-:W-:Y:S05]  /*2b10*/  @P0 BRA `(.L_x_11253) ;  /* 0x00000000000c0947 */ /* 0x000fea0003800000 */
[----:B------:R-:W-:Y:S05]  /*2b20*/  BRA `(.L_x_11254) ;  /* 0x0000000000107947 */ /* 0x000fea0003800000 */
.L_x_11252:
[----:B-----5:R-:W-:-:S05]  /*2b30*/  SHF.L.U32 R2, R10, 0x10, RZ ;  /* 0x000000100a027819 */ /* 0x020fca00000006ff */
[----:B------:R-:W-:-:S07]  /*2b40*/  FADD.FTZ R247, R2, R247 ;  /* 0x000000f702f77221 */ /* 0x000fce0000010000 */
.L_x_11253:
[----:B------:R-:W-:-:S04]  /*2b50*/  F2FP.BF16.F32.PACK_AB R3, RZ, R247 ;  /* 0x000000f7ff03723e */ /* 0x000fc800000010ff */
[----:B------:R-:W-:-:S07]  /*2b60*/  PRMT R6, R3, 0x7610, R6 ;  /* 0x0000761003067816 */ /* 0x000fce0000000006 */
.L_x_11254:
[----:B------:R-:W-:-:S05]  /*2b70*/  SHF.L.U32 R249, R126, 0x10, RZ ;  /* 0x000000107ef97819 */ /* 0x000fca00000006ff */
[----:B------:R-:W-:Y:S01]  /*2b80*/  FMUL.FTZ R249, R249, R130 ;  /* 0x00000082f9f97220 */ /* 0x000fe20000410000 */
[----:B------:R-:W-:Y:S06]  /*2b90*/  @P3 BRA `(.L_x_11255) ;  /* 0x0000000000083947 */ /* 0x000fec0003800000 */
[----:B------:R-:W-:Y:S05]  /*2ba0*/  @P0 BRA `(.L_x_11256) ;  /* 0x0000000000100947 */ /* 0x000fea0003800000 */
[----:B------:R-:W-:Y:S05]  /*2bb0*/  BRA `(.L_x_11257) ;  /* 0x0000000000147947 */ /* 0x000fea0003800000 */
.L_x_11255:
[----:B-----5:R-:W-:-:S04]  /*2bc0*/  PRMT R2, R10, 0x7632, R2 ;  /* 0x000076320a027816 */ /* 0x020fc80000000002 */
[----:B------:R-:W-:-:S05]  /*2bd0*/  SHF.L.U32 R2, R2, 0x10, RZ ;  /* 0x0000001002027819 */ /* 0x000fca00000006ff */
[----:B------:R-:W-:-:S07]  /*2be0*/  FADD.FTZ R249, R249, R2 ;  /* 0x00000002f9f97221 */ /* 0x000fce0000010000 */
.L_x_11256:
[----:B------:R-:W-:-:S04]  /*2bf0*/  F2FP.BF16.F32.PACK_AB R3, RZ, R249 ;  /* 0x000000f9ff03723e */ /* 0x000fc800000010ff */
[----:B------:R-:W-:-:S07]  /*2c00*/  PRMT R6, R6, 0x5410, R3 ;  /* 0x0000541006067816 */ /* 0x000fce0000000003 */
.L_x_11257:
[C---:B------:R-:W-:Y:S02]  /*2c10*/  SHF.L.U32 R3, R127.reuse, 0x10, RZ ;  /* 0x000000107f037819 */ /* 0x040fe400000006ff */
[----:B------:R-:W-:-:S03]  /*2c20*/  PRMT R2, R127, 0x7632, R2 ;  /* 0x000076327f027816 */ /* 0x000fc60000000002 */
[----:B------:R-:W-:Y:S01]  /*2c30*/  FMUL.FTZ R127, R3, R130 ;  /* 0x00000082037f7220 */ /* 0x000fe20000410000 */
[----:B------:R-:W-:Y:S06]  /*2c40*/  @P3 BRA `(.L_x_11258) ;  /* 0x0000000000083947 */ /* 0x000fec0003800000 */
[----:B------:R-:W-:Y:S05]  /*2c50*/  @P0 BRA `(.L_x_11259) ;  /* 0x00000000000c0947 */ /* 0x000fea0003800000 */
[----:B------:R-:W-:Y:S05]  /*2c60*/  BRA `(.L_x_11260) ;  /* 0x0000000000107947 */ /* 0x000fea0003800000 */
.L_x_11258:
[----:B-----5:R-:W-:-:S05]  /*2c70*/  SHF.L.U32 R124, R11, 0x10, RZ ;  /* 0x000000100b7c7819 */ /* 0x020fca00000006ff */
[----:B------:R-:W-:-:S07]  /*2c80*/  FADD.FTZ R127, R124, R127 ;  /* 0x0000007f7c7f7221 */ /* 0x000fce0000010000 */
.L_x_11259:
[----:B------:R-:W-:-:S04]  /*2c90*/  F2FP.BF16.F32.PACK_AB R3, RZ, R127 ;  /* 0x0000007fff03723e */ /* 0x000fc800000010ff */
[----:B------:R-:W-:-:S07]  /*2ca0*/  PRMT R7, R3, 0x7610, R7 ;  /* 0x0000761003077816 */ /* 0x000fce0000000007 */
.L_x_11260:
[----:B------:R-:W-:-:S05]  /*2cb0*/  SHF.L.U32 R251, R2, 0x10, RZ ;  /* 0x0000001002fb7819 */ /* 0x000fca00000006ff */
[----:B------:R-:W-:Y:S01]  /*2cc0*/  FMUL.FTZ R251, R251, R130 ;  /* 0x00000082fbfb7220 */ /* 0x000fe20000410000 */
[----:B------:R-:W-:Y:S06]  /*2cd0*/  @P3 BRA `(.L_x_11261) ;  /* 0x0000000000083947 */ /* 0x000fec0003800000 */
[----:B------:R-:W-:Y:S05]  /*2ce0*/  @P0 BRA `(.L_x_11262) ;  /* 0x0000000000100947 */ /* 0x000fea0003800000 */
[----:B------:R-:W-:Y:S05]  /*2cf0*/  BRA `(.L_x_11263) ;  /* 0x0000000000147947 */ /* 0x000fea0003800000 */
.L_x_11261:
[----:B-----5:R-:W-:-:S04]  /*2d00*/  PRMT R2, R11, 0x7632, R2 ;  /* 0x000076320b027816 */ /* 0x020fc80000000002 */
[----:B------:R-:W-:-:S05]  /*2d10*/  SHF.L.U32 R2, R2, 0x10, RZ ;  /* 0x0000001002027819 */ /* 0x000fca00000006ff */
[----:B------:R-:W-:-:S07]  /*2d20*/  FADD.FTZ R251, R251, R2 ;  /* 0x00000002fbfb7221 */ /* 0x000fce0000010000 */
.L_x_11262:
[----:B------:R-:W-:-:S04]  /*2d30*/  F2FP.BF16.F32.PACK_AB R2, RZ, R251 ;  /* 0x000000fbff02723e */ /* 0x000fc800000010ff */
[----:B------:R-:W-:-:S07]  /*2d40*/  PRMT R7, R7, 0x5410, R2 ;  /* 0x0000541007077816 */ /* 0x000fce0000000002 */
.L_x_11263:
[----:B------:R-:W-:Y:S01]  /*2d50*/  FADD.FTZ R2, RZ, R137 ;  /* 0x00000089ff027221 */ /* 0x000fe20000010000 */
[----:B------:R-:W-:Y:S01]  /*2d60*/  @P0 IADD3 R125, R131, 0x300, RZ ;  /* 0x00000300837d0810 */ /* 0x000fe20007ffe0ff */
[----:B------:R-:W-:Y:S01]  /*2d70*/  UMOV UR12, 0xffffffff ;  /* 0xffffffff000c7882 */ /* 0x000fe20000000000 */
        /* <DEDUP_REMOVED lines=44> */
[----:B------:R-:W-:Y:S02]  /*3040*/  FADD.FTZ R124, R2, R229 ;  /* 0x000000e5027c7221 */ /* 0x000fe40000010000 */
[----:B------:R-:W0:Y:S02]  /*3050*/  @P0 LDC.64 R2, c[0x0][0x238] ;  /* 0x00008e00ff020b82 */ /* 0x000e240000000a00 */
[----:B------:R-:W-:-:S04]  /*3060*/  FADD.FTZ R124, R124, R231 ;  /* 0x000000e77c7c7221 */ /* 0x000fc80000010000 */
[----:B------:R-:W-:-:S04]  /*3070*/  FADD.FTZ R124, R124, R233 ;  /* 0x000000e97c7c7221 */ /* 0x000fc80000010000 */
[----:B------:R-:W-:-:S04]  /*3080*/  FADD.FTZ R124, R124, R235 ;  /* 0x000000eb7c7c7221 */ /* 0x000fc80000010000 */
[----:B------:R-:W-:-:S04]  /*3090*/  FADD.FTZ R124, R124, R237 ;  /* 0x000000ed7c7c7221 */ /* 0x000fc80000010000 */
[----:B------:R-:W-:-:S04]  /*30a0*/  FADD.FTZ R124, R124, R239 ;  /* 0x000000ef7c7c7221 */ /* 0x000fc80000010000 */
[----:B------:R-:W-:Y:S01]  /*30b0*/  FADD.FTZ R124, R124, R241 ;  /* 0x000000f17c7c7221 */ /* 0x000fe20000010000 */
[----:B0-----:R-:W-:-:S04]  /*30c0*/  @P0 IMAD.WIDE.U32 R2, R125, 0x10, R2 ;  /* 0x000000107d020825 */ /* 0x001fc800078e0002 */
[----:B------:R-:W-:Y:S01]  /*30d0*/  FADD.FTZ R124, R124, R243 ;  /* 0x000000f37c7c7221 */ /* 0x000fe20000010000 */
[----:B------:R0:W-:Y:S03]  /*30e0*/  @P0 STG.E.128 desc[UR4][R2.64], R4 ;  /* 0x0000000402000986 */ /* 0x0001e6000c101d04 */
        /* <DEDUP_REMOVED lines=141> */
.L_x_11276:
[----:B------:R-:W2:Y:S01]  /*39c0*/  @!P3 S2R R126, SR_CgaCtaId ;  /* 0x00000000007eb919 */ /* 0x000ea20000008800 */
[----:B------:R-:W-:Y:S01]  /*39d0*/  LOP3.LUT R130, R128, 0x1f, RZ, 0xc0, !PT ;  /* 0x0000001f80827812 */ /* 0x000fe200078ec0ff */
[----:B------:R-:W-:Y:S05]  /*39e0*/  WARPSYNC.ALL ;  /* 0x0000000000007948 */ /* 0x000fea0003800000 */
[----:B------:R-:W-:Y:S02]  /*39f0*/  ISETP.GT.U32.AND P5, PT, R130, 0x3, PT ;  /* 0x000000038200780c */ /* 0x000fe40003fa4070 */
[----:B------:R-:W-:Y:S02]  /*3a00*/  @!P3 MOV R3, 0x400 ;  /* 0x000004000003b802 */ /* 0x000fe40000000f00 */
[----:B------:R-:W-:-:S09]  /*3a10*/  LOP3.LUT R0, R124, 0x3, RZ, 0xc0, !PT ;  /* 0x000000037c007812 */ /* 0x000fd200078ec0ff */
[----:B------:R-:W3:Y:S01]  /*3a20*/  @!P5 S2R R136, SR_CgaCtaId ;  /* 0x000000000088d919 */ /* 0x000ee20000008800 */
[C---:B------:R-:W-:Y:S02]  /*3a30*/  @!P5 IADD3 R130, R125.reuse, R130, RZ ;  /* 0x000000827d82d210 */ /* 0x040fe40007ffe0ff */
[----:B--2---:R-:W-:Y:S02]  /*3a40*/  @!P3 LEA R124, R126, R3, 0x18 ;  /* 0x000000037e7cb211 */ /* 0x004fe400078ec0ff */
[----:B------:R-:W-:-:S04]  /*3a50*/  @!P3 IADD3 R3, R125, R0, RZ ;  /* 0x000000007d03b210 */ /* 0x000fc80007ffe0ff */
[----:B------:R-:W-:Y:S01]  /*3a60*/  @!P3 LEA R126, R3, R124, 0x3 ;  /* 0x0000007c037eb211 */ /* 0x000fe200078e18ff */
[----:B-1----:R-:W-:Y:S01]  /*3a70*/  FADD.FTZ R3, R132, R134 ;  /* 0x0000008684037221 */ /* 0x002fe20000010000 */
[----:B------:R-:W-:-:S04]  /*3a80*/  @!P5 MOV R124, 0x400 ;  /* 0x00000400007cd802 */ /* 0x000fc80000000f00 */
[----:B------:R-:W-:Y:S01]  /*3a90*/  @!P3 STS.64 [R126], R2 ;  /* 0x000000027e00b388 */ /* 0x000fe20000000a00 */
[----:B------:R-:W-:Y:S01]  /*3aa0*/  BAR.SYNC.DEFER_BLOCKING 0x0 ;  /* 0x0000000000007b1d */ /* 0x000fe20000010000 */
[----:B------:R-:W-:Y:S02]  /*3ab0*/  LOP3.LUT P3, RZ, R0, 0x1f, R128, 0xf8, !PT ;  /* 0x0000001f00ff7812 */ /* 0x000fe4000786f880 */
[----:B---3--:R-:W-:-:S04]  /*3ac0*/  @!P5 LEA R124, R136, R124, 0x18 ;  /* 0x0000007c887cd211 */ /* 0x008fc800078ec0ff */
[----:B0-----:R-:W-:Y:S02]  /*3ad0*/  @!P5 LEA R132, R130, R124, 0x3 ;  /* 0x0000007c8284d211 */ /* 0x001fe400078e18ff */
[----:B------:R-:W-:Y:S01]  /*3ae0*/  CS2R R124, SRZ ;  /* 0x00000000007c7805 */ /* 0x000fe2000001ff00 */
[----:B------:R-:W-:-:S06]  /*3af0*/  HFMA2.MMA R130, -RZ, RZ, 0, 0 ;  /* 0x00000000ff827435 */ /* 0x000fcc00000001ff */
[----:B------:R-:W-:-:S05]  /*3b00*/  @!P5 MOV R130, 0x700 ;  /* 0x000007000082d802 */ /* 0x000fca0000000f00 */
[----:B------:R-:W0:Y:S04]  /*3b10*/  SHFL.DOWN PT, R134, R130, 0x2, 0x1f ;  /* 0x08401f0082867f89 */ /* 0x000e2800000e0000 */
[----:B------:R1:W2:Y:S02]  /*3b20*/  @!P5 LDS.64 R124, [R132] ;  /* 0x00000000847cd984 */ /* 0x0002a40000000a00 */
[-C--:B-1----:R-:W-:Y:S02]  /*3b30*/  I2FP.F32.S32 R132, R130.reuse ;  /* 0x0000008200847245 */ /* 0x082fe40000201400 */
[----:B0-----:R-:W-:Y:S02]  /*3b40*/  IADD3 R3, R134, R130, RZ ;  /* 0x0000008286037210 */ /* 0x001fe40007ffe0ff */
[----:B------:R-:W-:-:S02]  /*3b50*/  I2FP.F32.S32 R134, R134 ;  /* 0x0000008600867245 */ /* 0x000fc40000201400 */
[----:B------:R-:W-:Y:S01]  /*3b60*/  I2FP.F32.S32 R126, R3 ;  /* 0x00000003007e7245 */ /* 0x000fe20000201400 */
[----:B------:R-:W0:Y:S03]  /*3b70*/  SHFL.DOWN PT, R142, R3, 0x1, 0x1f ;  /* 0x08201f00038e7f89 */ /* 0x000e2600000e0000 */
[----:B------:R-:W1:Y:S01]  /*3b80*/  MUFU.RCP R138, R126 ;  /* 0x0000007e008a7308 */ /* 0x000e620000001000 */
[----:B--2---:R-:W2:Y:S04]  /*3b90*/  SHFL.DOWN PT, R136, R124, 0x2, 0x1f ;  /* 0x08401f007c887f89 */ /* 0x004ea800000e0000 */
[----:B------:R-:W3:Y:S01]  /*3ba0*/  SHFL.DOWN PT, R2, R125, 0x2, 0x1f ;  /* 0x08401f007d027f89 */ /* 0x000ee200000e0000 */
[----:B0-----:R-:W-:-:S02]  /*3bb0*/  IADD3 R3, R3, R142, RZ ;  /* 0x0000008e03037210 */ /* 0x001fc40007ffe0ff */
[----:B------:R-:W-:Y:S02]  /*3bc0*/  I2FP.F32.S32 R142, R142 ;  /* 0x0000008e008e7245 */ /* 0x000fe40000201400 */
        /* <DEDUP_REMOVED lines=8> */
[----:B------:R-:W-:Y:S02]  /*3c50*/  FMUL.FTZ R136, R136, R132 ;  /* 0x0000008488887220 */ /* 0x000fe40000410000 */
[----:B------:R-:W1:Y:S02]  /*3c60*/  LDC R132, c[0x0][0x2d8] ;  /* 0x0000b600ff847b82 */ /* 0x000e640000000800 */
[----:B------:R-:W2:Y:S01]  /*3c70*/  SHFL.DOWN PT, R124, R140, 0x1, 0x1f ;  /* 0x08201f008c7c7f89 */ /* 0x000ea200000e0000 */
[----:B------:R-:W-:-:S04]  /*3c80*/  FMUL.FTZ R136, R136, R134 ;  /* 0x0000008688887220 */ /* 0x000fc80000410000 */
[----:B------:R-:W-:-:S05]  /*3c90*/  FFMA.FTZ R125, R138, R136, R125 ;  /* 0x000000888a7d7223 */ /* 0x000fca000001007d */
[----:B------:R-:W3:Y:S01]  /*3ca0*/  SHFL.DOWN PT, R2, R125, 0x1, 0x1f ;  /* 0x08201f007d027f89 */ /* 0x000ee200000e0000 */
[----:B--2---:R-:W-:Y:S01]  /*3cb0*/  FADD.FTZ R130, R140, -R124 ;  /* 0x8000007c8c827221 */ /* 0x004fe20000010000 */
[----:B------:R-:W-:-:S03]  /*3cc0*/  FMUL.FTZ R124, R124, R142 ;  /* 0x0000008e7c7c7220 */ /* 0x000fc60000410000 */
[----:B------:R-:W-:Y:S01]  /*3cd0*/  FMUL.FTZ R130, R130, R130 ;  /* 0x0000008282827220 */ /* 0x000fe20000410000 */
[----:B------:R-:W-:-:S03]  /*3ce0*/  FFMA.FTZ R124, R126, R140, R124 ;  /* 0x0000008c7e7c7223 */ /* 0x000fc6000001007c */
[----:B------:R-:W-:Y:S01]  /*3cf0*/  FMUL.FTZ R130, R126, R130 ;  /* 0x000000827e827220 */ /* 0x000fe20000410000 */
[----:B0-----:R-:W-:Y:S01]  /*3d00*/  FMUL.FTZ R126, R3, R124 ;  /* 0x0000007c037e7220 */ /* 0x001fe20000410000 */
[----:B---3--:R-:W-:Y:S02]  /*3d10*/  FADD.FTZ R2, R125, R2 ;  /* 0x000000027d027221 */ /* 0x008fe40000010000 */
[----:B------:R-:W-:Y:S01]  /*3d20*/  FMUL.FTZ R130, R130, R142 ;  /* 0x0000008e82827220 */ /* 0x000fe20000410000 */
[----:B------:R-:W0:Y:S01]  /*3d30*/  @!P3 LDC.64 R124, c[0x0][0x250] ;  /* 0x00009400ff7cbb82 */ /* 0x000e220000000a00 */
[----:B------:R-:W2:Y:S02]  /*3d40*/  SHFL.IDX PT, R0, R126, RZ, 0x1f ;  /* 0x00001fff7e007589 */ /* 0x000ea400000e0000 */
[----:B------:R-:W-:-:S06]  /*3d50*/  FFMA.FTZ R130, R3, R130, R2 ;  /* 0x0000008203827223 */ /* 0x000fcc0000010002 */
[----:B------:R-:W1:Y:S01]  /*3d60*/  SHFL.IDX PT, R130, R130, RZ, 0x1f ;  /* 0x00001fff82827589 */ /* 0x000e6200000e0000 */
[----:B0-----:R-:W-:-:S04]  /*3d70*/  @!P3 IMAD.WIDE R124, R129, 0x4, R124 ;  /* 0x00000004817cb825 */ /* 0x001fc800078e027c */
[C---:B--2---:R-:W-:Y:S01]  /*3d80*/  FMUL.FTZ R2, R0.reuse, R0 ;  /* 0x0000000000027220 */ /* 0x044fe20000410000 */
[----:B------:R-:W-:Y:S01]  /*3d90*/  FSEL R134, R0, RZ, !P4 ;  /* 0x000000ff00867208 */ /* 0x000fe20006000000 */
[----:B------:R0:W-:Y:S03]  /*3da0*/  @!P3 STG.E desc[UR4][R124.64], R0 ;  /* 0x000000007c00b986 */ /* 0x0001e6000c101904 */
[----:B------:R-:W-:Y:S01]  /*3db0*/  FSEL R3, R2, RZ, P4 ;  /* 0x000000ff02037208 */ /* 0x000fe20002000000 */
[C---:B------:R-:W-:Y:S01]  /*3dc0*/  FADD.FTZ R126, -R134.reuse, R137 ;  /* 0x00000089867e7221 */ /* 0x040fe20000010100 */
[----:B------:R-:W-:Y:S01]  /*3dd0*/  FADD.FTZ R140, -R134, R151 ;  /* 0x00000097868c7221 */ /* 0x000fe20000010100 */
[----:B-1----:R-:W-:Y:S01]  /*3de0*/  FFMA.FTZ R2, R130, UR7, R132 ;  /* 0x0000000782027c23 */ /* 0x002fe20008010084 */
[C---:B------:R-:W-:Y:S01]  /*3df0*/  FADD.FTZ R130, -R134.reuse, R147 ;  /* 0x0000009386827221 */ /* 0x040fe20000010100 */
[----:B------:R-:W-:Y:S01]  /*3e00*/  FADD.FTZ R138, -R134, R149 ;  /* 0x00000095868a7221 */ /* 0x000fe20000010100 */
[----:B------:R-:W1:Y:S01]  /*3e10*/  LDC.64 R146, c[0x0][0x2b8] ;  /* 0x0000ae00ff927b82 */ /* 0x000e620000000a00 */
[----:B------:R-:W-:Y:S01]  /*3e20*/  FADD.FTZ R132, R2, R3 ;  /* 0x0000000302847221 */ /* 0x000fe20000010000 */
[C---:B------:R-:W-:Y:S01]  /*3e30*/  FADD.FTZ R142, -R134.reuse, R153 ;  /* 0x00000099868e7221 */ /* 0x040fe20000010100 */
[C---:B------:R-:W-:Y:S01]  /*3e40*/  FADD.FTZ R136, -R134.reuse, R139 ;  /* 0x0000008b86887221 */ /* 0x040fe20000010100 */
[C---:B------:R-:W-:Y:S01]  /*3e50*/  FADD.FTZ R186, -R134.reuse, R189 ;  /* 0x000000bd86ba7221 */ /* 0x040fe20000010100 */
[----:B------:R-:W2:Y:S01]  /*3e60*/  MUFU.RSQ R137, R132 ;  /* 0x0000008400897308 */ /* 0x000ea20000001400 */
[C---:B------:R-:W-:Y:S01]  /*3e70*/  FADD.FTZ R248, -R134.reuse, R127 ;  /* 0x0000007f86f87221 */ /* 0x040fe20000010100 */
[C---:B------:R-:W-:Y:S01]  /*3e80*/  FADD.FTZ R158, -R134.reuse, R167 ;  /* 0x000000a7869e7221 */ /* 0x040fe20000010100 */
[----:B------:R-:W3:Y:S01]  /*3e90*/  @!P3 LDC.64 R2, c[0x0][0x258] ;  /* 0x00009600ff02bb82 */ /* 0x000ee20000000a00 */
        /* <DEDUP_REMOVED lines=17> */
[C---:B------:R-:W-:Y:S01]  /*3fb0*/  FMUL.FTZ R127, R137.reuse, R126 ;  /* 0x0000007e897f7220 */ /* 0x040fe20000410000 */
[----:B------:R-:W-:Y:S01]  /*3fc0*/  FMUL.FTZ R136, R137, R136 ;  /* 0x0000008889887220 */ /* 0x000fe20000410000 */
[----:B------:R-:W-:Y:S01]  /*3fd0*/  FFMA.FTZ R126, R60, R189, R116 ;  /* 0x000000bd3c7e7223 */ /* 0x000fe20000010074 */
[----:B0-----:R-:W-:Y:S01]  /*3fe0*/  FFMA.FTZ R125, R66, R139, R122 ;  /* 0x0000008b427d7223 */ /* 0x001fe2000001007a */
[----:B------:R-:W-:Y:S01]  /*3ff0*/  FFMA.FTZ R189, R61, R142, R117 ;  /* 0x0000008e3dbd7223 */ /* 0x000fe20000010075 */
[----:B------:R-:W-:Y:S01]  /*4000*/  FFMA.FTZ R138, R67, R138, R123 ;  /* 0x0000008a438a7223 */ /* 0x000fe2000001007b */
[----:B---3--:R-:W-:-:S04]  /*4010*/  @!P3 IMAD.WIDE R2, R129, 0x4, R2 ;  /* 0x000000048102b825 */ /* 0x008fc800078e0202 */
[C---:B------:R-:W-:Y:S01]  /*4020*/  FMUL.FTZ R197, R137.reuse, R158 ;  /* 0x0000009e89c57220 */ /* 0x040fe20000410000 */
[----:B------:R-:W-:Y:S01]  /*4030*/  FMUL.FTZ R182, R137, R160 ;  /* 0x000000a089b67220 */ /* 0x000fe20000410000 */
[----:B------:R-:W-:Y:S01]  /*4040*/  FFMA.FTZ R124, R64, R127, R120 ;  /* 0x0000007f407c7223 */ /* 0x000fe20000010078 */
[----:B------:R-:W-:Y:S01]  /*4050*/  FFMA.FTZ R139, R65, R136, R121 ;  /* 0x00000088418b7223 */ /* 0x000fe20000010079 */
[C---:B------:R-:W-:Y:S01]  /*4060*/  FADD.FTZ R196, -R134.reuse, R199 ;  /* 0x000000c786c47221 */ /* 0x040fe20000010100 */
        /* <DEDUP_REMOVED lines=8> */
[C---:B------:R-:W-:Y:S01]  /*40f0*/  FADD.FTZ R166, -R134.reuse, R175 ;  /* 0x000000af86a67221 */ /* 0x040fe20000010100 */
[----:B------:R-:W-:Y:S01]  /*4100*/  F2FP.BF16.F32.PACK_AB R126, R189, R126 ;  /* 0x0000007ebd7e723e */ /* 0x000fe200000010ff */
[----:B------:R-:W-:Y:S01]  /*4110*/  FADD.FTZ R170, -R134, R181 ;  /* 0x000000b586aa7221 */ /* 0x000fe20000010100 */
[----:B------:R-:W-:Y:S01]  /*4120*/  F2FP.BF16.F32.PACK_AB R125, R138, R125 ;  /* 0x0000007d8a7d723e */ /* 0x000fe200000010ff */
[----:B------:R-:W-:Y:S01]  /*4130*/  FFMA.FTZ R138, R52, R197, R108 ;  /* 0x000000c5348a7223 */ /* 0x000fe2000001006c */
[----:B------:R-:W-:Y:S01]  /*4140*/  FFMA.FTZ R189, R53, R182, R109 ;  /* 0x000000b635bd7223 */ /* 0x000fe2000001006d */
[C---:B------:R-:W-:Y:S01]  /*4150*/  FADD.FTZ R168, -R134.reuse, R179 ;  /* 0x000000b386a87221 */ /* 0x040fe20000010100 */
[C---:B------:R-:W-:Y:S01]  /*4160*/  FADD.FTZ R174, -R134.reuse, R183 ;  /* 0x000000b786ae7221 */ /* 0x040fe20000010100 */
[C---:B------:R-:W-:Y:S01]  /*4170*/  FADD.FTZ R176, -R134.reuse, R185 ;  /* 0x000000b986b07221 */ /* 0x040fe20000010100 */
[----:B------:R-:W-:Y:S01]  /*4180*/  FADD.FTZ R178, -R134, R187 ;  /* 0x000000bb86b27221 */ /* 0x000fe20000010100 */
[----:B------:R-:W-:Y:S01]  /*4190*/  FFMA.FTZ R127, R62, R191, R118 ;  /* 0x000000bf3e7f7223 */ /* 0x000fe20000010076 */
[----:B------:R-:W-:Y:S01]  /*41a0*/  FFMA.FTZ R140, R63, R140, R119 ;  /* 0x0000008c3f8c7223 */ /* 0x000fe20000010077 */
[----:B------:R0:W-:Y:S01]  /*41b0*/  @!P3 STG.E desc[UR4][R2.64], R137 ;  /* 0x000000890200b986 */ /* 0x0001e2000c101904 */
[----:B------:R-:W-:Y:S01]  /*41c0*/  F2FP.BF16.F32.PACK_AB R124, R139, R124 ;  /* 0x0000007c8b7c723e */ /* 0x000fe200000010ff */
        /* <DEDUP_REMOVED lines=30> */
[----:B------:R-:W-:Y:S01]  /*43b0*/  FFMA.FTZ R184, R55, R184, R111 ;  /* 0x000000b837b87223 */ /* 0x000fe2000001006f */
[----:B------:R-:W-:Y:S01]  /*43c0*/  FFMA.FTZ R180, R59, R180, R115 ;  /* 0x000000b43bb47223 */ /* 0x000fe20000010073 */
[----:B0-----:R-:W-:Y:S01]  /*43d0*/  FFMA.FTZ R3, R57, R130, R113 ;  /* 0x0000008239037223 */ /* 0x001fe20000010071 */
[----:B------:R-:W-:Y:S01]  /*43e0*/  IADD3 R191, R131, 0x80, RZ ;  /* 0x0000008083bf7810 */ /* 0x000fe20007ffe0ff */
[C---:B------:R-:W-:Y:S01]  /*43f0*/  FMUL.FTZ R177, R137.reuse, R166 ;  /* 0x000000a689b17220 */ /* 0x040fe20000410000 */
[C---:B------:R-:W-:Y:S01]  /*4400*/  FMUL.FTZ R166, R137.reuse, R170 ;  /* 0x000000aa89a67220 */ /* 0x040fe20000410000 */
[C---:B------:R-:W-:Y:S01]  /*4410*/  FMUL.FTZ R179, R137.reuse, R168 ;  /* 0x000000a889b37220 */ /* 0x040fe20000410000 */
[C---:B------:R-:W-:Y:S01]  /*4420*/  FMUL.FTZ R183, R137.reuse, R174 ;  /* 0x000000ae89b77220 */ /* 0x040fe20000410000 */
[C---:B------:R-:W-:Y:S01]  /*4430*/  FMUL.FTZ R170, R137.reuse, R176 ;  /* 0x000000b089aa7220 */ /* 0x040fe20000410000 */
[C---:B------:R-:W-:Y:S01]  /*4440*/  FMUL.FTZ R185, R137.reuse, R178 ;  /* 0x000000b289b97220 */ /* 0x040fe20000410000 */
[----:B------:R-:W-:Y:S01]  /*4450*/  FMUL.FTZ R169, R137, R188 ;  /* 0x000000bc89a97220 */ /* 0x000fe20000410000 */
[----:B------:R-:W-:Y:S01]  /*4460*/  F2FP.BF16.F32.PACK_AB R138, R189, R138 ;  /* 0x0000008abd8a723e */ /* 0x000fe200000010ff */
        /* <DEDUP_REMOVED lines=34> */
[----:B-1----:R-:W-:Y:S01]  /*4690*/  IMAD.WIDE.U32 R188, R131, 0x10, R146 ;  /* 0x0000001083bc7825 */ /* 0x002fe200078e0092 */
[----:B------:R-:W-:-:S03]  /*46a0*/  F2FP.BF16.F32.PACK_AB R139, R184, R139 ;  /* 0x0000008bb88b723e */ /* 0x000fc600000010ff */
[----:B------:R-:W-:Y:S01]  /*46b0*/  FFMA.FTZ R177, R48, R177, R104 ;  /* 0x000000b130b17223 */ /* 0x000fe20000010068 */
[----:B------:R-:W-:Y:S01]  /*46c0*/  F2FP.BF16.F32.PACK_AB R137, R180, R195 ;  /* 0x000000c3b489723e */ /* 0x000fe200000010ff */
[----:B------:R-:W-:Y:S01]  /*46d0*/  IMAD.WIDE.U32 R190, R191, 0x10, R146 ;  /* 0x00000010bfbe7825 */ /* 0x000fe200078e0092 */
[----:B------:R-:W-:Y:S01]  /*46e0*/  F2FP.BF16.F32.PACK_AB R136, R3, R136 ;  /* 0x000000880388723e */ /* 0x000fe200000010ff */
[----:B------:R-:W-:Y:S02]  /*46f0*/  STG.E.128 desc[UR4][R188.64], R124 ;  /* 0x0000007cbc007986 */ /* 0x000fe4000c101d04 */
[----:B------:R-:W-:Y:S01]  /*4700*/  FFMA.FTZ R172, R49, R172, R105 ;  /* 0x000000ac31ac7223 */ /* 0x000fe20000010069 */
[----:B------:R-:W-:-:S04]  /*4710*/  IMAD.WIDE.U32 R2, R133, 0x10, R146 ;  /* 0x0000001085027825 */ /* 0x000fc800078e0092 */
[----:B------:R-:W-:Y:S01]  /*4720*/  FFMA.FTZ R133, R42, R171, R98 ;  /* 0x000000ab2a857223 */ /* 0x000fe20000010062 */
[----:B------:R0:W-:Y:S01]  /*4730*/  STG.E.128 desc[UR4][R190.64], R136 ;  /* 0x00000088be007986 */ /* 0x0001e2000c101d04 */
[----:B------:R-:W-:Y:S01]  /*4740*/  FFMA.FTZ R179, R50, R179, R106 ;  /* 0x000000b332b37223 */ /* 0x000fe2000001006a */
[----:B------:R-:W-:-:S04]  /*4750*/  IMAD.WIDE.U32 R130, R135, 0x10, R146 ;  /* 0x0000001087827825 */ /* 0x000fc800078e0092 */
[----:B------:R-:W-:Y:S01]  /*4760*/  FFMA.FTZ R183, R44, R183, R100 ;  /* 0x000000b72cb77223 */ /* 0x000fe20000010064 */
[----:B------:R-:W-:Y:S01]  /*4770*/  FFMA.FTZ R185, R46, R185, R102 ;  /* 0x000000b92eb97223 */ /* 0x000fe20000010066 */
        /* <DEDUP_REMOVED lines=13> */
[----:B0-----:R-:W-:Y:S01]  /*4850*/  FFMA.FTZ R136, R43, R134, R99 ;  /* 0x000000862b887223 */ /* 0x001fe20000010063 */
[----:B------:R-:W-:Y:S01]  /*4860*/  FFMA.FTZ R134, R36, R173, R92 ;  /* 0x000000ad24867223 */ /* 0x000fe2000001005c */
[----:B------:R-:W-:Y:S01]  /*4870*/  FFMA.FTZ R137, R37, R164, R93 ;  /* 0x000000a425897223 */ /* 0x000fe2000001005d */
[----:B------:R-:W-:Y:S01]  /*4880*/  FFMA.FTZ R138, R28, R175, R84 ;  /* 0x000000af1c8a7223 */ /* 0x000fe20000010054 */
[----:B------:R-:W-:Y:S01]  /*4890*/  FFMA.FTZ R139, R30, R181, R86 ;  /* 0x000000b51e8b7223 */ /* 0x000fe20000010056 */
[----:B------:R-:W-:Y:S01]  /*48a0*/  F2FP.BF16.F32.PACK_AB R133, R136, R133 ;  /* 0x000000858885723e */ /* 0x000fe200000010ff */
[----:B------:R-:W-:Y:S01]  /*48b0*/  FFMA.FTZ R136, R32, R163, R88 ;  /* 0x000000a320887223 */ /* 0x000fe20000010058 */
[----:B------:R-:W-:Y:S01]  /*48c0*/  F2FP.BF16.F32.PACK_AB R134, R137, R134 ;  /* 0x000000868986723e */ /* 0x000fe200000010ff */
[----:B------:R-:W-:Y:S01]  /*48d0*/  FFMA.FTZ R137, R34, R161, R90 ;  /* 0x000000a122897223 */ /* 0x000fe2000001005a */
[----:B------:R-:W-:Y:S01]  /*48e0*/  F2FP.BF16.F32.PACK_AB R138, R145, R138 ;  /* 0x0000008a918a723e */ /* 0x000fe200000010ff */
        /* <DEDUP_REMOVED lines=27> */
[----:B------:R-:W-:Y:S02]  /*4aa0*/  F2FP.BF16.F32.PACK_AB R136, R145, R136 ;  /* 0x000000889188723e */ /* 0x000fe400000010ff */
[----:B------:R-:W-:Y:S02]  /*4ab0*/  F2FP.BF16.F32.PACK_AB R161, R154, R159 ;  /* 0x0000009f9aa1723e */ /* 0x000fe400000010ff */
[----:B------:R-:W-:Y:S01]  /*4ac0*/  F2FP.BF16.F32.PACK_AB R163, R158, R163 ;  /* 0x000000a39ea3723e */ /* 0x000fe200000010ff */
[----:B------:R1:W-:Y:S01]  /*4ad0*/  STG.E.128 desc[UR4][R140.64], R136 ;  /* 0x000000888c007986 */ /* 0x0003e2000c101d04 */
[----:B------:R-:W-:Y:S02]  /*4ae0*/  F2FP.BF16.F32.PACK_AB R162, R156, R165 ;  /* 0x000000a59ca2723e */ /* 0x000fe400000010ff */
[----:B------:R-:W-:-:S02]  /*4af0*/  F2FP.BF16.F32.PACK_AB R160, R152, R151 ;  /* 0x0000009798a0723e */ /* 0x000fc400000010ff */
[----:B------:R-:W-:Y:S02]  /*4b00*/  F2FP.BF16.F32.PACK_AB R159, R150, R157 ;  /* 0x0000009d969f723e */ /* 0x000fe400000010ff */
[----:B------:R-:W-:Y:S01]  /*4b10*/  F2FP.BF16.F32.PACK_AB R158, R148, R155 ;  /* 0x0000009b949e723e */ /* 0x000fe200000010ff */
[----:B------:R1:W-:Y:S01]  /*4b20*/  STG.E.128 desc[UR4][R142.64], R160 ;  /* 0x000000a08e007986 */ /* 0x0003e2000c101d04 */
[----:B------:R-:W-:Y:S02]  /*4b30*/  F2FP.BF16.F32.PACK_AB R157, R144, R153 ;  /* 0x00000099909d723e */ /* 0x000fe400000010ff */
[----:B------:R-:W-:Y:S02]  /*4b40*/  F2FP.BF16.F32.PACK_AB R156, R0, R149 ;  /* 0x00000095009c723e */ /* 0x000fe400000010ff */
[----:B------:R-:W-:Y:S02]  /*4b50*/  IADD3 R129, R129, UR8, RZ ;  /* 0x0000000881817c10 */ /* 0x000fe4000fffe0ff */
[----:B------:R-:W-:Y:S01]  /*4b60*/  SEL R0, RZ, 0x1, P2 ;  /* 0x00000001ff007807 */ /* 0x000fe20001000000 */
[----:B------:R1:W-:Y:S01]  /*4b70*/  STG.E.128 desc[UR4][R146.64], R156 ;  /* 0x0000009c92007986 */ /* 0x0003e2000c101d04 */
[----:B------:R-:W-:-:S13]  /*4b80*/  ISETP.GE.AND P3, PT, R129, UR9, PT ;  /* 0x0000000981007c0c */ /* 0x000fda000bf66270 */
[----:B------:R-:W-:Y:S05]  /*4b90*/  @!P3 BRA `(.L_x_11265) ;  /* 0xffffffb80074b947 */ /* 0x000fea000383ffff */
[----:B------:R-:W-:Y:S05]  /*4ba0*/  EXIT ;  /* 0x000000000000794d */ /* 0x000fea0003800000 */
.L_x_11264:
[----:B------:R-:W-:Y:S01]  /*4bb0*/  HFMA2.MMA R140, -RZ, RZ, 0, 5.9604644775390625e-08 ;  /* 0x00000001ff8c7435 */ /* 0x000fe200000001ff */
[----:B------:R-:W-:Y:S02]  /*4bc0*/  MOV R138, R0 ;  /* 0x00000000008a7202 */ /* 0x000fe40000000f00 */
[----:B------:R-:W-:Y:S02]  /*4bd0*/  MOV R142, 0x1f ;  /* 0x0000001f008e7802 */ /* 0x000fe40000000f00 */
[----:B------:R-:W-:-:S07]  /*4be0*/  MOV R136, 0xffffffff ;  /* 0xffffffff00887802 */ /* 0x000fce0000000f00 */
[----:B-----5:R-:W-:Y:S05]  /*4bf0*/  WARPSYNC.COLLECTIVE R136, `(.L_x_11266) ;  /* 0x0000000088087348 */ /* 0x020fea0003c00000 */
[----:B------:R0:W1:Y:S02]  /*4c00*/  SHFL.BFLY P5, R134, R138, R140, R142 ;  /* 0x0c00008c8a867389 */ /* 0x00006400000a008e */
[----:B01---5:R-:W-:Y:S01]  /*4c10*/  ENDCOLLECTIVE ;  /* 0x000000000000791b */ /* 0x023fe20003800000 */
.L_x_11266:
[----:B------:R-:W-:Y:S01]  /*4c20*/  HFMA2.MMA R140, -RZ, RZ, 0, 1.1920928955078125e-07 ;  /* 0x00000002ff8c7435 */ /* 0x000fe200000001ff */
[----:B------:R-:W-:-:S05]  /*4c30*/  MOV R3, R134 ;  /* 0x0000008600037202 */ /* 0x000fca0000000f00 */
[----:B------:R-:W-:-:S05]  /*4c40*/  FADD.FTZ R3, R0, R3 ;  /* 0x0000000300037221 */ /* 0x000fca0000010000 */
[----:B------:R-:W-:-:S07]  /*4c50*/  MOV R138, R3 ;  /* 0x00000003008a7202 */ /* 0x000fce0000000f00 */
[----:B------:R-:W-:Y:S05]  /*4c60*/  WARPSYNC.COLLECTIVE R136, `(.L_x_11267) ;  /* 0x0000000088087348 */ /* 0x000fea0003c00000 */
[----:B------:R0:W1:Y:S02]  /*4c70*/  SHFL.BFLY P5, R134, R138, R140, R142 ;  /* 0x0c00008c8a867389 */ /* 0x00006400000a008e */
[----:B01----:R-:W-:Y:S01]  /*4c80*/  ENDCOLLECTIVE ;  /* 0x000000000000791b */ /* 0x003fe20003800000 */
.L_x_11267:
[----:B------:R-:W-:Y:S01]  /*4c90*/  HFMA2.MMA R140, -RZ, RZ, 0, 2.384185791015625e-07 ;  /* 0x00000004ff8c7435 */ /* 0x000fe200000001ff */
[----:B------:R-:W-:-:S05]  /*4ca0*/  MOV R2, R134 ;  /* 0x0000008600027202 */ /* 0x000fca0000000f00 */
[----:B------:R-:W-:-:S05]  /*4cb0*/  FADD.FTZ R126, R3, R2 ;  /* 0x00000002037e7221 */ /* 0x000fca0000010000 */
[----:B------:R-:W-:-:S07]  /*4cc0*/  MOV R138, R126 ;  /* 0x0000007e008a7202 */ /* 0x000fce0000000f00 */
[----:B------:R-:W-:Y:S05]  /*4cd0*/  WARPSYNC.COLLECTIVE R136, `(.L_x_11268) ;  /* 0x0000000088087348 */ /* 0x000fea0003c00000 */
[----:B------:R0:W1:Y:S02]  /*4ce0*/  SHFL.BFLY P5, R134, R138, R140, R142 ;  /* 0x0c00008c8a867389 */ /* 0x00006400000a008e */
[----:B01----:R-:W-:Y:S01]  /*4cf0*/  ENDCOLLECTIVE ;  /* 0x000000000000791b */ /* 0x003fe20003800000 */
.L_x_11268:
[----:B------:R-:W-:Y:S01]  /*4d00*/  HFMA2.MMA R140, -RZ, RZ, 0, 4.76837158203125e-07 ;  /* 0x00000008ff8c7435 */ /* 0x000fe200000001ff */
[----:B------:R-:W-:-:S05]  /*4d10*/  MOV R2, R134 ;  /* 0x0000008600027202 */ /* 0x000fca0000000f00 */
[----:B------:R-:W-:-:S05]  /*4d20*/  FADD.FTZ R130, R126, R2 ;  /* 0x000000027e827221 */ /* 0x000fca0000010000 */
[----:B------:R-:W-:-:S07]  /*4d30*/  MOV R138, R130 ;  /* 0x00000082008a7202 */ /* 0x000fce0000000f00 */
[----:B------:R-:W-:Y:S05]  /*4d40*/  WARPSYNC.COLLECTIVE R136, `(.L_x_11269) ;  /* 0x0000000088087348 */ /* 0x000fea0003c00000 */
[----:B------:R0:W1:Y:S02]  /*4d50*/  SHFL.BFLY P5, R134, R138, R140, R142 ;  /* 0x0c00008c8a867389 */ /* 0x00006400000a008e */
[----:B01----:R-:W-:Y:S01]  /*4d60*/  ENDCOLLECTIVE ;  /* 0x000000000000791b */ /* 0x003fe20003800000 */
.L_x_11269:
[----:B------:R-:W-:Y:S01]  /*4d70*/  HFMA2.MMA R140, -RZ, RZ, 0, 9.5367431640625e-07 ;  /* 0x00000010ff8c7435 */ /* 0x000fe200000001ff */
[----:B------:R-:W-:-:S05]  /*4d80*/  MOV R2, R134 ;  /* 0x0000008600027202 */ /* 0x000fca0000000f00 */
[----:B------:R-:W-:-:S05]  /*4d90*/  FADD.FTZ R132, R130, R2 ;  /* 0x0000000282847221 */ /* 0x000fca0000010000 */
[----:B------:R-:W-:-:S07]  /*4da0*/  MOV R138, R132 ;  /* 0x00000084008a7202 */ /* 0x000fce0000000f00 */
[----:B------:R-:W-:Y:S05]  /*4db0*/  WARPSYNC.COLLECTIVE R136, `(.L_x_11270) ;  /* 0x0000000088087348 */ /* 0x000fea0003c00000 */
[----:B------:R0:W1:Y:S02]  /*4dc0*/  SHFL.BFLY P5, R134, R138, R140, R142 ;  /* 0x0c00008c8a867389 */ /* 0x00006400000a008e */
[----:B01----:R-:W-:Y:S01]  /*4dd0*/  ENDCOLLECTIVE ;  /* 0x000000000000791b */ /* 0x003fe20003800000 */
.L_x_11270:
        /* <DEDUP_REMOVED lines=120> */
.L_x_11271:
[----:B------:R-:W-:Y:S01]  /*5560*/  HFMA2.MMA R140, -RZ, RZ, 0, 1.1920928955078125e-07 ;  /* 0x00000002ff8c7435 */ /* 0x000fe200000001ff */
[----:B------:R-:W-:-:S05]  /*5570*/  MOV R3, R134 ;  /* 0x0000008600037202 */ /* 0x000fca0000000f00 */
[----:B------:R-:W-:-:S05]  /*5580*/  FADD.FTZ R3, R0, R3 ;  /* 0x0000000300037221 */ /* 0x000fca0000010000 */
[----:B------:R-:W-:-:S07]  /*5590*/  MOV R138, R3 ;  /* 0x00000003008a7202 */ /* 0x000fce0000000f00 */
[----:B------:R-:W-:Y:S05]  /*55a0*/  WARPSYNC.COLLECTIVE R136, `(.L_x_11272) ;  /* 0x0000000088087348 */ /* 0x000fea0003c00000 */
[----:B------:R0:W1:Y:S02]  /*55b0*/  SHFL.BFLY P5, R134, R138, R140, R142 ;  /* 0x0c00008c8a867389 */ /* 0x00006400000a008e */
[----:B01----:R-:W-:Y:S01]  /*55c0*/  ENDCOLLECTIVE ;  /* 0x000000000000791b */ /* 0x003fe20003800000 */
.L_x_11272:
[----:B------:R-:W-:Y:S01]  /*55d0*/  HFMA2.MMA R140, -RZ, RZ, 0, 2.384185791015625e-07 ;  /* 0x00000004ff8c7435 */ /* 0x000fe200000001ff */
[----:B------:R-:W-:-:S05]  /*55e0*/  MOV R126, R134 ;  /* 0x00000086007e7202 */ /* 0x000fca0000000f00 */
[----:B------:R-:W-:-:S05]  /*55f0*/  FADD.FTZ R126, R3, R126 ;  /* 0x0000007e037e7221 */ /* 0x000fca0000010000 */
[----:B------:R-:W-:-:S07]  /*5600*/  MOV R138, R126 ;  /* 0x0000007e008a7202 */ /* 0x000fce0000000f00 */
[----:B------:R-:W-:Y:S05]  /*5610*/  WARPSYNC.COLLECTIVE R136, `(.L_x_11273) ;  /* 0x0000000088087348 */ /* 0x000fea0003c00000 */
[----:B------:R0:W1:Y:S02]  /*5620*/  SHFL.BFLY P5, R134, R138, R140, R142 ;  /* 0x0c00008c8a867389 */ /* 0x00006400000a008e */
[----:B01----:R-:W-:Y:S01]  /*5630*/  ENDCOLLECTIVE ;  /* 0x000000000000791b */ /* 0x003fe20003800000 */
.L_x_11273:
[----:B------:R-:W-:Y:S01]  /*5640*/  HFMA2.MMA R140, -RZ, RZ, 0, 4.76837158203125e-07 ;  /* 0x00000008ff8c7435 */ /* 0x000fe200000001ff */
[----:B------:R-:W-:-:S05]  /*5650*/  MOV R130, R134 ;  /* 0x0000008600827202 */ /* 0x000fca0000000f00 */
[----:B------:R-:W-:-:S05]  /*5660*/  FADD.FTZ R130, R126, R130 ;  /* 0x000000827e827221 */ /* 0x000fca0000010000 */
[----:B------:R-:W-:-:S07]  /*5670*/  MOV R138, R130 ;  /* 0x00000082008a7202 */ /* 0x000fce0000000f00 */
[----:B------:R-:W-:Y:S05]  /*5680*/  WARPSYNC.COLLECTIVE R136, `(.L_x_11274) ;  /* 0x0000000088087348 */ /* 0x000fea0003c00000 */
[----:B------:R0:W1:Y:S02]  /*5690*/  SHFL.BFLY P5, R134, R138, R140, R142 ;  /* 0x0c00008c8a867389 */ /* 0x00006400000a008e */
[----:B01----:R-:W-:Y:S01]  /*56a0*/  ENDCOLLECTIVE ;  /* 0x000000000000791b */ /* 0x003fe20003800000 */
.L_x_11274:
[----:B------:R-:W-:Y:S01]  /*56b0*/  HFMA2.MMA R140, -RZ, RZ, 0, 9.5367431640625e-07 ;  /* 0x00000010ff8c7435 */ /* 0x000fe200000001ff */
[----:B------:R-:W-:-:S05]  /*56c0*/  MOV R132, R134 ;  /* 0x0000008600847202 */ /* 0x000fca0000000f00 */
[----:B------:R-:W-:-:S05]  /*56d0*/  FADD.FTZ R132, R130, R132 ;  /* 0x0000008482847221 */ /* 0x000fca0000010000 */
[----:B------:R-:W-:-:S07]  /*56e0*/  MOV R138, R132 ;  /* 0x00000084008a7202 */ /* 0x000fce0000000f00 */
[----:B------:R-:W-:Y:S05]  /*56f0*/  WARPSYNC.COLLECTIVE R136, `(.L_x_11275) ;  /* 0x0000000088087348 */ /* 0x000fea0003c00000 */
[----:B------:R0:W1:Y:S02]  /*5700*/  SHFL.BFLY P5, R134, R138, R140, R142 ;  /* 0x0c00008c8a867389 */ /* 0x00006400000a008e */
[----:B01----:R-:W-:Y:S01]  /*5710*/  ENDCOLLECTIVE ;  /* 0x000000000000791b */ /* 0x003fe20003800000 */
.L_x_11275:
[----:B------:R-:W-:Y:S05]  /*5720*/  BRA `(.L_x_11276) ;  /* 0xffffffe000a47947 */ /* 0x000fea000383ffff */
.L_x_11277:
        /* <DEDUP_REMOVED lines=13> */
.L_x_45993:


//--------------------- .text._ZN10layer_norm13ln_fwd_kernelINS_13Kernel_traitsIf13__nv_bfloat16S2_S2_fjLj7168ELj1ELj1ELj4ELj16ENS_18Kernel_traits_baseILj7168EfS2_S2_S2_fjLj128EEEEELb0ELb0ELb1ELb0EEEvNS_9FwdParamsE --------------------------
	.section	.text._ZN10layer_norm13ln_fwd_kernelINS_13Kernel_traitsIf13__nv_bfloat16S2_S2_fjLj7168ELj1ELj1ELj4ELj16ENS_18Kernel_traits_baseILj7168EfS2_S2_S2_fjLj128EEEEELb0ELb0ELb1ELb0EEEvNS_9FwdParamsE,"ax",@progbits
	.align	128
        .global         _ZN10layer_norm13ln_fwd_kernelINS_13Kernel_traitsIf13__nv_bfloat16S2_S2_fjLj7168ELj1ELj1ELj4ELj16ENS_18Kernel_traits_baseILj7168EfS2_S2_S2_fjLj128EEEEELb0ELb0ELb1ELb0EEEvNS_9FwdParamsE
        .type           _ZN10layer_norm13ln_fwd_kernelINS_13Kernel_traitsIf13__nv_bfloat16S2_S2_fjLj7168ELj1ELj1ELj4ELj16ENS_18Kernel_traits_baseILj7168EfS2_S2_S2_fjLj128EEEEELb0ELb0ELb1ELb0EEEvNS_9FwdParamsE,@function
        .size           _ZN10layer_norm13ln_fwd_kernelINS_13Kernel_traitsIf13__nv_bfloat16S2_S2_fjLj7168ELj1ELj1ELj4ELj16ENS_18Kernel_traits_baseILj7168EfS2_S2_S2_fjLj128EEEEELb0ELb0ELb1ELb0EEEvNS_9FwdParamsE,(.L_x_45994 - _ZN10layer_norm13ln_fwd_kernelINS_13Kernel_traitsIf13__nv_bfloat16S2_S2_fjLj7168ELj1ELj1ELj4ELj16ENS_18Kernel_traits_baseILj7168EfS2_S2_S2_fjLj128EEEEELb0ELb0ELb1ELb0EEEvNS_9FwdParamsE)
        .other          _ZN10layer_norm13ln_fwd_kernelINS_13Kernel_traitsIf13__nv_bfloat16S2_S2_fjLj7168ELj1ELj1ELj4ELj16ENS_18Kernel_traits_baseILj7168EfS2_S2_S2_fjLj128EEEEELb0ELb0ELb1ELb0EEEvNS_9FwdParamsE,@"STO_CUDA_ENTRY STV_DEFAULT"
_ZN10layer_norm13ln_fwd_kernelINS_13Kernel_traitsIf13__nv_bfloat16S2_S2_fjLj7168ELj1ELj1ELj4ELj16ENS_18Kernel_traits_baseILj7168EfS2_S2_S2_fjLj128EEEEELb0ELb0ELb1ELb0EEEvNS_9FwdParamsE:
.text._ZN10layer_norm13ln_fwd_kernelINS_13Kernel_traitsIf13__nv_bfloat16S2_S2_fjLj7168ELj1ELj1ELj4ELj16ENS_18Kernel_traits_baseILj7168EfS2_S2_S2_fjLj128EEEEELb0ELb0ELb1ELb0EEEvNS_9FwdParamsE:
        /* <DEDUP_REMOVED lines=41> */
.L_x_11279:
[----:B------:R-:W-:Y:S05]  /*0290*/  BSYNC B0 ;  /* 0x0000000000007941 */ /* 0x000fea0003800000 */
.L_x_11278:
        /* <DEDUP_REMOVED lines=18> */
.L_x_11281:
[----:B------:R-:W-:Y:S05]  /*03c0*/  BSYNC B0 ;  /* 0x0000000000007941 */ /* 0x000fea0003800000 */
.L_x_11280:
        /* <DEDUP_REMOVED lines=18> */
.L_x_11283:
[----:B------:R-:W-:Y:S05]  /*04f0*/  BSYNC B0 ;  /* 0x0000000000007941 */ /* 0x000fea0003800000 */
.L_x_11282:
        /* <DEDUP_REMOVED lines=18> */
.L_x_11285:
[----:B------:R-:W-:Y:S05]  /*0620*/  BSYNC B0 ;  /* 0x0000000000007941 */ /* 0x000fea0003800000 */
.L_x_11284:
        /* <DEDUP_REMOVED lines=18> */
.L_x_11287:
[----:B------:R-:W-:Y:S05]  /*0750*/  BSYNC B0 ;  /* 0x0000000000007941 */ /* 0x000fea0003800000 */
.L_x_11286:
        /* <DEDUP_REMOVED lines=21> */
.L_x_11289:
[----:B------:R-:W-:Y:S05]  /*08b0*/  BSYNC B0 ;  /* 0x0000000000007941 */ /* 0x000fea0003800000 */
.L_x_11288:
        /* <DEDUP_REMOVED lines=20> */
.L_x_11291:
[----:B------:R-:W-:Y:S05]  /*0a00*/  BSYNC B0 ;  /* 0x0000000000007941 */ /* 0x000fea0003800000 */
.L_x_11290:
[----:B------:R-:W0:Y:S02]  /*0a10*/  S2UR UR6, SR_CTAID.X ;  /* 0x00000000000679c3 */ /* 0x000e240000002500 */
[----:B01234-:R-:W-:Y:S01]  /*0a20*/  LEA.HI R6, R0, UR6, RZ, 0x19 ;  /* 0x0000000600067c11 */ /* 0x01ffe2000f8fc8ff */
[----:B------:R-:W-:-:S03]  /*0a30*/  ULDC UR6, c[0x0][0x214] ;  /* 0x0000850000067ab9 */ /* 0x000fc60000000800 */
[----:B------:R-:W-:-:S13]  /*0a40*/  ISETP.GE.AND P1, PT, R6, UR6, PT ;  /* 0x0000000606007c0c */ /* 0x000fda000bf26270 */
[----:B------:R-:W-:Y:S05]  /*0a50*/  @P1 EXIT ;  /* 0x000000000000194d */ /* 0x000fea0003800000 */
[----:B------:R-:W-:Y:S01]  /*0a60*/  SHF.R.S32.HI R5, RZ, 0x3, R5 ;  /* 0x00000003ff057819 */ /* 0x000fe20000011405 */
[----:B------:R-:W-:Y:S01]  /*0a70*/  ULDC.U8 UR6, c[0x0][0x2a0] ;  /* 0x0000a80000067ab9 */ /* 0x000fe20000000000 */
[C---:B------:R-:W-:Y:S01]  /*0a80*/  LOP3.LUT R8, R0.reuse, 0x60, RZ, 0xc0, !PT ;  /* 0x0000006000087812 */ /* 0x040fe200078ec0ff */
[----:B------:R-:W-:Y:S01]  /*0a90*/  HFMA2.MMA R14, -RZ, RZ, 0, 5.9604644775390625e-08 ;  /* 0x00000001ff0e7435 */ /* 0x000fe200000001ff */
[----:B------:R-:W-:Y:S01]  /*0aa0*/  LOP3.LUT R7, R5, 0x7f, RZ, 0xc0, !PT ;  /* 0x0000007f05077812 */ /* 0x000fe200078ec0ff */
[----:B------:R-:W-:Y:S01]  /*0ab0*/  ULDC UR7, c[0x0][0x29c] ;  /* 0x0000a70000077ab9 */ /* 0x000fe20000000800 */
[----:B------:R-:W-:Y:S01]  /*0ac0*/  SHF.L.U32 R9, R0, 0x5, RZ ;  /* 0x0000000500097819 */ /* 0x000fe200000006ff */
[----:B------:R-:W-:Y:S01]  /*0ad0*/  ULDC UR10, c[0x0][0x290] ;  /* 0x0000a400000a7ab9 */ /* 0x000fe20000000800 */
[----:B------:R-:W-:Y:S01]  /*0ae0*/  SHF.R.U32.HI R5, RZ, 0x2, R5 ;  /* 0x00000002ff057819 */ /* 0x000fe20000011605 */
[----:B------:R-:W-:Y:S01]  /*0af0*/  ULDC.64 UR8, c[0x0][0x230] ;  /* 0x00008c0000087ab9 */ /* 0x000fe20000000a00 */
[----:B------:R-:W-:Y:S01]  /*0b00*/  VIADDMNMX R8, R7, -R8, RZ, !PT ;  /* 0x8000000807087246 */ /* 0x000fe200078001ff */
[----:B------:R-:W-:Y:S01]  /*0b10*/  ULDC.64 UR12, c[0x0][0x210] ;  /* 0x00008400000c7ab9 */ /* 0x000fe20000000a00 */
[----:B------:R-:W-:-:S02]  /*0b20*/  LOP3.LUT R10, R9, 0x3e0, RZ, 0xc0, !PT ;  /* 0x000003e0090a7812 */ /* 0x000fc400078ec0ff */
[----:B------:R-:W-:Y:S02]  /*0b30*/  LOP3.LUT R9, R5, 0x3fffffe0, RZ, 0xc0, !PT ;  /* 0x3fffffe005097812 */ /* 0x000fe400078ec0ff */
[----:B------:R-:W-:Y:S02]  /*0b40*/  VIMNMX R8, R8, 0x20, PT ;  /* 0x0000002008087848 */ /* 0x000fe40003fe0100 */
[----:B------:R-:W-:Y:S02]  /*0b50*/  MOV R5, R6 ;  /* 0x0000000600057202 */ /* 0x000fe40000000f00 */
[----:B------:R-:W-:Y:S02]  /*0b60*/  IADD3 R8, R8, R9, RZ ;  /* 0x0000000908087210 */ /* 0x000fe40007ffe0ff */
[----:B------:R-:W-:Y:S02]  /*0b70*/  ISETP.NE.AND P1, PT, RZ, UR6, PT ;  /* 0x00000006ff007c0c */ /* 0x000fe4000bf25270 */
[----:B------:R-:W-:-:S02]  /*0b80*/  SHF.L.U32 R8, R8, 0x3, RZ ;  /* 0x0000000308087819 */ /* 0x000fc400000006ff */
[----:B------:R-:W-:Y:S02]  /*0b90*/  VIADDMNMX R10, R7, -R10, RZ, !PT ;  /* 0x8000000a070a7246 */ /* 0x000fe400078001ff */
[----:B------:R-:W-:Y:S02]  /*0ba0*/  I2FP.F32.U32 R6, R8 ;  /* 0x0000000800067245 */ /* 0x000fe40000201000 */
[----:B------:R-:W-:Y:S02]  /*0bb0*/  VIMNMX R10, R10, 0x20, PT ;  /* 0x000000200a0a7848 */ /* 0x000fe40003fe0100 */
[----:B------:R-:W-:Y:S02]  /*0bc0*/  LOP3.LUT R4, R4, 0xfffffdff, RZ, 0xc0, !PT ;  /* 0xfffffdff04047812 */ /* 0x000fe400078ec0ff */
[----:B------:R-:W0:Y:S01]  /*0bd0*/  MUFU.RCP R6, R6 ;  /* 0x0000000600067308 */ /* 0x000e220000001000 */
[----:B------:R-:W-:Y:S02]  /*0be0*/  IADD3 R7, R9, R10, RZ ;  /* 0x0000000a09077210 */ /* 0x000fe40007ffe0ff */
[----:B------:R-:W-:-:S02]  /*0bf0*/  @P1 LOP3.LUT R4, R4, 0x200, RZ, 0xfc, !PT ;  /* 0x0000020004041812 */ /* 0x000fc400078efcff */
[----:B------:R-:W-:-:S07]  /*0c00*/  SHF.L.U32 R7, R7, 0x3, RZ ;  /* 0x0000000307077819 */ /* 0x000fce00000006ff */
.L_x_11489:
[----:B01234-:R-:W1:Y:S08]  /*0c10*/  LDC.64 R178, c[0x0][0x280] ;  /* 0x0000a000ffb27b82 */ /* 0x01fe700000000a00 */
[----:B------:R-:W2:Y:S08]  /*0c20*/  LDC.64 R176, c[0x0][0x288] ;  /* 0x0000a200ffb07b82 */ /* 0x000eb00000000a00 */
[----:B------:R-:W3:Y:S01]  /*0c30*/  LDC R10, c[0x0][0x218] ;  /* 0x00008600ff0a7b82 */ /* 0x000ee20000000800 */
[----:B-1----:R-:W-:-:S05]  /*0c40*/  IMAD.WIDE R178, R5, 0x4, R178 ;  /* 0x0000000405b27825 */ /* 0x002fca00078e02b2 */
[----:B------:R-:W4:Y:S01]  /*0c50*/  LDG.E R16, desc[UR4][R178.64] ;  /* 0x00000004b2107981 */ /* 0x000f22000c1e1900 */
[----:B--2---:R-:W-:-:S05]  /*0c60*/  IMAD.WIDE R176, R5, 0x4, R176 ;  /* 0x0000000405b07825 */ /* 0x004fca00078e02b0 */
[----:B-----5:R1:W5:Y:S01]  /*0c70*/  LDG.E R8, desc[UR4][R176.64] ;  /* 0x00000004b0087981 */ /* 0x020362000c1e1900 */
[----:B------:R-:W-:Y:S01]  /*0c80*/  BSSY B0, `(.L_x_11292) ;  /* 0x0000084000007945 */ /* 0x000fe20003800000 */
[----:B---3--:R-:W-:Y:S01]  /*0c90*/  IMAD R12, R5, R10, RZ ;  /* 0x0000000a050c7224 */ /* 0x008fe200078e02ff */
[----:B----4-:R-:W-:-:S13]  /*0ca0*/  ISETP.GE.AND P1, PT, R16, 0x1, PT ;  /* 0x000000011000780c */ /* 0x010fda0003f26270 */
[----:B------:R-:W-:-:S05]  /*0cb0*/  @P1 IADD3 R241, R16, -0x1, RZ ;  /* 0xffffffff10f11810 */ /* 0x000fca0007ffe0ff */
[----:B------:R-:W-:Y:S01]  /*0cc0*/  @P1 IMAD R18, R241, R10, RZ ;  /* 0x0000000af1121224 */ /* 0x000fe200078e02ff */
[----:B------:R-:W-:-:S04]  /*0cd0*/  SHF.R.S32.HI R241, RZ, 0x1f, R12 ;  /* 0x0000001ffff17819 */ /* 0x000fc8000001140c */
[----:B------:R-:W-:Y:S02]  /*0ce0*/  @P1 SHF.R.S32.HI R247, RZ, 0x1f, R18 ;  /* 0x0000001ffff71819 */ /* 0x000fe40000011412 */
[----:B------:R-:W-:Y:S02]  /*0cf0*/  LEA.HI R241, R241, R12, RZ, 0x3 ;  /* 0x0000000cf1f17211 */ /* 0x000fe400078f18ff */
[----:B------:R-:W-:Y:S02]  /*0d00*/  @P1 LEA.HI R247, R247, R18, RZ, 0x3 ;  /* 0x00000012f7f71211 */ /* 0x000fe400078f18ff */
[----:B------:R-:W-:Y:S02]  /*0d10*/  MOV R18, RZ ;  /* 0x000000ff00127202 */ /* 0x000fe40000000f00 */
[----:B------:R-:W-:Y:S02]  /*0d20*/  @P1 LEA.HI.SX32 R18, R247, R2, 0x1d ;  /* 0x00000002f7121211 */ /* 0x000fe400078feaff */
[----:B------:R-:W-:-:S02]  /*0d30*/  SHF.R.S32.HI R12, RZ, 0x1f, R5 ;  /* 0x0000001fff0c7819 */ /* 0x000fc40000011405 */
[----:B------:R-:W-:Y:S01]  /*0d40*/  LEA.HI.SX32 R247, R241, R2, 0x1d ;  /* 0x00000002f1f77211 */ /* 0x000fe200078feaff */
[----:B-1----:R-:W-:Y:S06]  /*0d50*/  @!P0 BRA `(.L_x_11293) ;  /* 0x0000000400d88947 */ /* 0x002fec0003800000 */
[----:B------:R-:W-:Y:S01]  /*0d60*/  ISETP.NE.U32.AND P2, PT, RZ, UR8, PT ;  /* 0x00000008ff007c0c */ /* 0x000fe2000bf45070 */
[----:B------:R-:W1:Y:S03]  /*0d70*/  @P1 LDC.64 R20, c[0x0][0x220] ;  /* 0x00008800ff141b82 */ /* 0x000e660000000a00 */
[----:B------:R-:W-:-:S13]  /*0d80*/  ISETP.NE.AND.EX P2, PT, RZ, UR9, PT, P2 ;  /* 0x00000009ff007c0c */ /* 0x000fda000bf45320 */
[----:B------:R-:W2:Y:S01]  /*0d90*/  @P2 LDC.64 R22, c[0x0][0x230] ;  /* 0x00008c00ff162b82 */ /* 0x000ea20000000a00 */
[----:B-1----:R-:W-:-:S05]  /*0da0*/  @P1 IMAD.WIDE.U32 R20, R18, 0x10, R20 ;  /* 0x0000001012141825 */ /* 0x002fca00078e0014 */
[----:B------:R1:W5:Y:S01]  /*0db0*/  @P1 LDG.E.128 R168, desc[UR4][R20.64] ;  /* 0x0000000414a81981 */ /* 0x000362000c1e1d00 */
[----:B--2---:R-:W-:-:S05]  /*0dc0*/  @P2 IMAD.WIDE.U32 R22, R247, 0x10, R22 ;  /* 0x00000010f7162825 */ /* 0x004fca00078e0016 */
[----:B------:R1:W5:Y:S01]  /*0dd0*/  @P2 LDG.E.128 R172, desc[UR4][R22.64] ;  /* 0x0000000416ac2981 */ /* 0x000362000c1e1d00 */
[----:B------:R-:W-:Y:S01]  /*0de0*/  ISETP.GT.AND P3, PT, R16, RZ, PT ;  /* 0x000000ff1000720c */ /* 0x000fe20003f64270 */
[----:B------:R-:W-:-:S12]  /*0df0*/  BSSY B1, `(.L_x_11294) ;  /* 0x000000a000017945 */ /* 0x000fd80003800000 */
[----:B-1----:R-:W-:Y:S05]  /*0e00*/  @P3 BRA `(.L_x_11295) ;  /* 0x0000000000103947 */ /* 0x002fea0003800000 */
[----:B------:R-:W-:Y:S01]  /*0e10*/  MOV R11, RZ ;  /* 0x000000ff000b7202 */ /* 0x000fe20000000f00 */
[----:B------:R-:W-:Y:S06]  /*0e20*/  @!P2 BRA `(.L_x_11296) ;  /* 0x000000000018a947 */ /* 0x000fec0003800000 */
[----:B-----5:R-:W-:Y:S01]  /*0e30*/  SHF.L.U32 R11, R172, 0x10, RZ ;  /* 0x00000010ac0b7819 */ /* 0x020fe200000006ff */
[----:B------:R-:W-:Y:S06]  /*0e40*/  BRA `(.L_x_11296) ;  /* 0x0000000000107947 */ /* 0x000fec0003800000 */
.L_x_11295:
[----:B-----5:R-:W-:Y:S02]  /*0e50*/  SHF.L.U32 R11, R168, 0x10, RZ ;  /* 0x00000010a80b7819 */ /* 0x020fe400000006ff */
[----:B------:R-:W-:-:S03]  /*0e60*/  @P2 SHF.L.U32 R20, R172, 0x10, RZ ;  /* 0x00000010ac142819 */ /* 0x000fc600000006ff */
[----:B------:R-:W-:-:S04]  /*0e70*/  FMUL.FTZ R11, R11, UR7 ;  /* 0x000000070b0b7c20 */ /* 0x000fc80008410000 */
[----:B------:R-:W-:-:S07]  /*0e80*/  @P2 FADD.FTZ R11, R20, R11 ;  /* 0x0000000b140b2221 */ /* 0x000fce0000010000 */
.L_x_11296:
[----:B------:R-:W-:Y:S05]  /*0e90*/  BSYNC B1 ;  /* 0x0000000000017941 */ /* 0x000fea0003800000 */
.L_x_11294:
[----:B------:R-:W-:Y:S04]  /*0ea0*/  BSSY B1, `(.L_x_11297) ;  /* 0x000000d000017945 */ /* 0x000fe80003800000 */
[----:B------:R-:W-:Y:S05]  /*0eb0*/  @P3 BRA `(.L_x_11298) ;  /* 0x0000000000143947 */ /* 0x000fea0003800000 */
[----:B------:R-:W-:Y:S01]  /*0ec0*/  HFMA2.MMA R13, -RZ, RZ, 0, 0 ;  /* 0x00000000ff0d7435 */ /* 0x000fe200000001ff */
[----:B------:R-:W-:Y:S10]  /*0ed0*/  @!P2 BRA `(.L_x_11299) ;  /* 0x000000000024a947 */ /* 0x000ff40003800000 */
[----:B-----5:R-:W-:-:S04]  /*0ee0*/  PRMT R13, R172, 0x7632, R13 ;  /* 0x00007632ac0d7816 */ /* 0x020fc8000000000d */
[----:B------:R-:W-:Y:S01]  /*0ef0*/  SHF.L.U32 R13, R13, 0x10, RZ ;  /* 0x000000100d0d7819 */ /* 0x000fe200000006ff */
[----:B------:R-:W-:Y:S06]  /*0f00*/  BRA `(.L_x_11299) ;  /* 0x0000000000187947 */ /* 0x000fec0003800000 */
.L_x_11298:
[----:B-----5:R-:W-:Y:S02]  /*0f10*/  PRMT R13, R168, 0x7632, R13 ;  /* 0x00007632a80d7816 */ /* 0x020fe4000000000d */
[----:B------:R-:W-:Y:S02]  /*0f20*/  @P2 PRMT R15, R172, 0x7632, R15 ;  /* 0x00007632ac0f2816 */ /* 0x000fe4000000000f */
[----:B------:R-:W-:Y:S02]  /*0f30*/  SHF.L.U32 R13, R13, 0x10, RZ ;  /* 0x000000100d0d7819 */ /* 0x000fe400000006ff */
[----:B------:R-:W-:-:S03]  /*0f40*/  @P2 SHF.L.U32 R20, R15, 0x10, RZ ;  /* 0x000000100f142819 */ /* 0x000fc600000006ff */
[----:B------:R-:W-:-:S04]  /*0f50*/  FMUL.FTZ R13, R13, UR7 ;  /* 0x000000070d0d7c20 */ /* 0x000fc80008410000 */
[----:B------:R-:W-:-:S07]  /*0f60*/  @P2 FADD.FTZ R13, R20, R13 ;  /* 0x0000000d140d2221 */ /* 0x000fce0000010000 */
.L_x_11299:
[----:B------:R-:W-:Y:S05]  /*0f70*/  BSYNC B1 ;  /* 0x0000000000017941 */ /* 0x000fea0003800000 */
.L_x_11297:
[----:B------:R-:W-:Y:S04]  /*0f80*/  BSSY B1, `(.L_x_11300) ;  /* 0x000000a000017945 */ /* 0x000fe80003800000 */
[----:B------:R-:W-:Y:S05]  /*0f90*/  @P3 BRA `(.L_x_11301) ;  /* 0x0000000000103947 */ /* 0x000fea0003800000 */
[----:B------:R-:W-:Y:S01]  /*0fa0*/  MOV R15, RZ ;  /* 0x000000ff000f7202 */ /* 0x000fe20000000f00 */
[----:B------:R-:W-:Y:S06]  /*0fb0*/  @!P2 BRA `(.L_x_11302) ;  /* 0x000000000018a947 */ /* 0x000fec0003800000 */
[----:B-----5:R-:W-:Y:S01]  /*0fc0*/  SHF.L.U32 R15, R173, 0x10, RZ ;  /* 0x00000010ad0f7819 */ /* 0x020fe200000006ff */
[----:B------:R-:W-:Y:S06]  /*0fd0*/  BRA `(.L_x_11302) ;  /* 0x0000000000107947 */ /* 0x000fec0003800000 */
.L_x_11301:
[----:B-----5:R-:W-:Y:S02]  /*0fe0*/  SHF.L.U32 R15, R169, 0x10, RZ ;  /* 0x00000010a90f7819 */ /* 0x020fe400000006ff */
[----:B------:R-:W-:-:S03]  /*0ff0*/  @P2 SHF.L.U32 R20, R173, 0x10, RZ ;  /* 0x00000010ad142819 */ /* 0x000fc600000006ff */
[----:B------:R-:W-:-:S04]  /*1000*/  FMUL.FTZ R15, R15, UR7 ;  /* 0x000000070f0f7c20 */ /* 0x000fc80008410000 */
[----:B------:R-:W-:-:S07]  /*1010*/  @P2 FADD.FTZ R15, R20, R15 ;  /* 0x0000000f140f2221 */ /* 0x000fce0000010000 */
.L_x_11302:
[----:B------:R-:W-:Y:S05]  /*1020*/  BSYNC B1 ;  /* 0x0000000000017941 */ /* 0x000fea0003800000 */
.L_x_11300:
[----:B------:R-:W-:Y:S04]  /*1030*/  BSSY B1, `(.L_x_11303) ;  /* 0x000000d000017945 */ /* 0x000fe80003800000 */
[----:B------:R-:W-:Y:S05]  /*1040*/  @P3 BRA `(.L_x_11304) ;  /* 0x0000000000143947 */ /* 0x000fea0003800000 */
[----:B------:R-:W-:Y:S01]  /*1050*/  HFMA2.MMA R17, -RZ, RZ, 0, 0 ;  /* 0x00000000ff117435 */ /* 0x000fe200000001ff */
[----:B------:R-:W-:Y:S10]  /*1060*/  @!P2 BRA `(.L_x_11305) ;  /* 0x000000000024a947 */ /* 0x000ff40003800000 */
[----:B-----5:R-:W-:-:S04]  /*1070*/  PRMT R17, R173, 0x7632, R17 ;  /* 0x00007632ad117816 */ /* 0x020fc80000000011 */
[----:B------:R-:W-:Y:S01]  /*1080*/  SHF.L.U32 R17, R17, 0x10, RZ ;  /* 0x0000001011117819 */ /* 0x000fe200000006ff */
[----:B------:R-:W-:Y:S06]  /*1090*/  BRA `(.L_x_11305) ;  /* 0x0000000000187947 */ /* 0x000fec0003800000 */
.L_x_11304:
[----:B-----5:R-:W-:Y:S02]  /*10a0*/  PRMT R17, R169, 0x7632, R17 ;  /* 0x00007632a9117816 */ /* 0x020fe40000000011 */
[----:B------:R-:W-:Y:S02]  /*10b0*/  @P2 PRMT R19, R173, 0x7632, R19 ;  /* 0x00007632ad132816 */ /* 0x000fe40000000013 */
[----:B------:R-:W-:Y:S02]  /*10c0*/  SHF.L.U32 R17, R17, 0x10, RZ ;  /* 0x0000001011117819 */ /* 0x000fe400000006ff */
[----:B------:R-:W-:-:S03]  /*10d0*/  @P2 SHF.L.U32 R20, R19, 0x10, RZ ;  /* 0x0000001013142819 */ /* 0x000fc600000006ff */
[----:B------:R-:W-:-:S04]  /*10e0*/  FMUL.FTZ R17, R17, UR7 ;  /* 0x0000000711117c20 */ /* 0x000fc80008410000 */
[----:B------:R-:W-:-:S07]  /*10f0*/  @P2 FADD.FTZ R17, R20, R17 ;  /* 0x0000001114112221 */ /* 0x000fce0000010000 */
.L_x_11305:
[----:B------:R-:W-:Y:S05]  /*1100*/  BSYNC B1 ;  /* 0x0000000000017941 */ /* 0x000fea0003800000 */
.L_x_11303:
[----:B------:R-:W-:Y:S04]  /*1110*/  BSSY B1, `(.L_x_11306) ;  /* 0x000000a000017945 */ /* 0x000fe80003800000 */
[----:B------:R-:W-:Y:S05]  /*1120*/  @P3 BRA `(.L_x_11307) ;  /* 0x0000000000103947 */ /* 0x000fea0003800000 */
[----:B------:R-:W-:Y:S01]  /*1130*/  MOV R19, RZ ;  /* 0x000000ff00137202 */ /* 0x000fe20000000f00 */
[----:B------:R-:W-:Y:S06]  /*1140*/  @!P2 BRA `(.L_x_11308) ;  /* 0x000000000018a947 */ /* 0x000fec0003800000 */
[----:B-----5:R-:W-:Y:S01]  /*1150*/  SHF.L.U32 R19, R174, 0x10, RZ ;  /* 0x00000010ae137819 */ /* 0x020fe200000006ff */
[----:B------:R-:W-:Y:S06]  /*1160*/  BRA `(.L_x_11308) ;  /* 0x0000000000107947 */ /* 0x000fec0003800000 */
.L_x_11307:
[----:B-----5:R-:W-:Y:S02]  /*1170*/  SHF.L.U32 R19, R170, 0x10, RZ ;  /* 0x00000010aa137819 */ /* 0x020fe400000006ff */
[----:B------:R-:W-:-:S03]  /*1180*/  @P2 SHF.L.U32 R20, R174, 0x10, RZ ;  /* 0x00000010ae142819 */ /* 0x000fc600000006ff */
[----:B------:R-:W-:-:S04]  /*1190*/  FMUL.FTZ R19, R19, UR7 ;  /* 0x0000000713137c20 */ /* 0x000fc80008410000 */
[----:B------:R-:W-:-:S07]  /*11a0*/  @P2 FADD.FTZ R19, R20, R19 ;  /* 0x0000001314132221 */ /* 0x000fce0000010000 */
.L_x_11308:
[----:B------:R-:W-:Y:S05]  /*11b0*/  BSYNC B1 ;  /* 0x0000000000017941 */ /* 0x000fea0003800000 */
.L_x_11306:
[----:B------:R-:W-:Y:S04]  /*11c0*/  BSSY B1, `(.L_x_11309) ;  /* 0x000000d000017945 */ /* 0x000fe80003800000 */
[----:B------:R-:W-:Y:S05]  /*11d0*/  @P3 BRA `(.L_x_11310) ;  /* 0x0000000000143947 */ /* 0x000fea0003800000 */
[----:B------:R-:W-:Y:S01]  /*11e0*/  HFMA2.MMA R21, -RZ, RZ, 0, 0 ;  /* 0x00000000ff157435 */ /* 0x000fe200000001ff */
[----:B------:R-:W-:Y:S10]  /*11f0*/  @!P2 BRA `(.L_x_11311) ;  /* 0x000000000024a947 */ /* 0x000ff40003800000 */
[----:B-----5:R-:W-:-:S04]  /*1200*/  PRMT R21, R174, 0x7632, R21 ;  /* 0x00007632ae157816 */ /* 0x020fc80000000015 */
[----:B------:R-:W-:Y:S01]  /*1210*/  SHF.L.U32 R21, R21, 0x10, RZ ;  /* 0x0000001015157819 */ /* 0x000fe200000006ff */
[----:B------:R-:W-:Y:S06]  /*1220*/  BRA `(.L_x_11311) ;  /* 0x0000000000187947 */ /* 0x000fec0003800000 */
.L_x_11310:
[----:B-----5:R-:W-:Y:S02]  /*1230*/  PRMT R20, R170, 0x7632, R20 ;  /* 0x00007632aa147816 */ /* 0x020fe40000000014 */
[----:B------:R-:W-:Y:S02]  /*1240*/  @P2 PRMT R21, R174, 0x7632, R21 ;  /* 0x00007632ae152816 */ /* 0x000fe40000000015 */
[----:B------:R-:W-:Y:S02]  /*1250*/  SHF.L.U32 R20, R20, 0x10, RZ ;  /* 0x0000001014147819 */ /* 0x000fe400000006ff */
[----:B------:R-:W-:-:S03]  /*1260*/  @P2 SHF.L.U32 R22, R21, 0x10, RZ ;  /* 0x0000001015162819 */ /* 0x000fc600000006ff */
[----:B------:R-:W-:-:S04]  /*1270*/  FMUL.FTZ R21, R20, UR7 ;  /* 0x0000000714157c20 */ /* 0x000fc80008410000 */
[----:B------:R-:W-:-:S07]  /*1280*/  @P2 FADD.FTZ R21, R22, R21 ;  /* 0x0000001516152221 */ /* 0x000fce0000010000 */
.L_x_11311:
[----:B------:R-:W-:Y:S05]  /*1290*/  BSYNC B1 ;  /* 0x0000000000017941 */ /* 0x000fea0003800000 */
.L_x_11309:
[----:B------:R-:W-:Y:S04]  /*12a0*/  BSSY B1, `(.L_x_11312) ;  /* 0x000000a000017945 */ /* 0x000fe80003800000 */
[----:B------:R-:W-:Y:S05]  /*12b0*/  @P3 BRA `(.L_x_11313) ;  /* 0x0000000000103947 */ /* 0x000fea0003800000 */
[----:B------:R-:W-:Y:S01]  /*12c0*/  MOV R23, RZ ;  /* 0x000000ff00177202 */ /* 0x000fe20000000f00 */
[----:B------:R-:W-:Y:S06]  /*12d0*/  @!P2 BRA `(.L_x_11314) ;  /* 0x000000000018a947 */ /* 0x000fec0003800000 */
[----:B-----5:R-:W-:Y:S01]  /*12e0*/  SHF.L.U32 R23, R175, 0x10, RZ ;  /* 0x00000010af177819 */ /* 0x020fe200000006ff */
[----:B------:R-:W-:Y:S06]  /*12f0*/  BRA `(.L_x_11314) ;  /* 0x0000000000107947 */ /* 0x000fec0003800000 */
.L_x_11313:
[----:B-----5:R-:W-:Y:S02]  /*1300*/  SHF.L.U32 R23, R171, 0x10, RZ ;  /* 0x00000010ab177819 */ /* 0x020fe400000006ff */
[----:B------:R-:W-:-:S03]  /*1310*/  @P2 SHF.L.U32 R20, R175, 0x10, RZ ;  /* 0x00000010af142819 */ /* 0x000fc600000006ff */
[----:B------:R-:W-:-:S04]  /*1320*/  FMUL.FTZ R23, R23, UR7 ;  /* 0x0000000717177c20 */ /* 0x000fc80008410000 */
[----:B------:R-:W-:-:S07]  /*1330*/  @P2 FADD.FTZ R23, R20, R23 ;  /* 0x0000001714172221 */ /* 0x000fce0000010000 */
.L_x_11314:
[----:B------:R-:W-:Y:S05]  /*1340*/  BSYNC B1 ;  /* 0x0000000000017941 */ /* 0x000fea0003800000 */
.L_x_11312:
[----:B------:R-:W-:Y:S04]  /*1350*/  BSSY B1, `(.L_x_11315) ;  /* 0x000000d000017945 */ /* 0x000fe80003800000 */
[----:B------:R-:W-:Y:S05]  /*1360*/  @P3 BRA `(.L_x_11316) ;  /* 0x0000000000143947 */ /* 0x000fea0003800000 */
[----:B------:R-:W-:Y:S01]  /*1370*/  HFMA2.MMA R25, -RZ, RZ, 0, 0 ;  /* 0x00000000ff197435 */ /* 0x000fe200000001ff */
[----:B------:R-:W-:Y:S10]  /*1380*/  @!P2 BRA `(.L_x_11317) ;  /* 0x000000000024a947 */ /* 0x000ff40003800000 */
[----:B-----5:R-:W-:-:S04]  /*1390*/  PRMT R25, R175, 0x7632, R25 ;  /* 0x00007632af197816 */ /* 0x020fc80000000019 */
[----:B------:R-:W-:Y:S01]  /*13a0*/  SHF.L.U32 R25, R25, 0x10, RZ ;  /* 0x0000001019197819 */ /* 0x000fe200000006ff */
[----:B------:R-:W-:Y:S06]  /*13b0*/  BRA `(.L_x_11317) ;  /* 0x0000000000187947 */ /* 0x000fec0003800000 */
.L_x_11316:
[----:B-----5:R-:W-:Y:S02]  /*13c0*/  PRMT R20, R171, 0x7632, R20 ;  /* 0x00007632ab147816 */ /* 0x020fe40000000014 */
[----:B------:R-:W-:Y:S02]  /*13d0*/  @P2 PRMT R22, R175, 0x7632, R22 ;  /* 0x00007632af162816 */ /* 0x000fe40000000016 */
[----:B------:R-:W-:Y:S02]  /*13e0*/  SHF.L.U32 R20, R20, 0x10, RZ ;  /* 0x0000001014147819 */ /* 0x000fe400000006ff */
[----:B------:R-:W-:-:S03]  /*13f0*/  @P2 SHF.L.U32 R22, R22, 0x10, RZ ;  /* 0x0000001016162819 */ /* 0x000fc600000006ff */
[----:B------:R-:W-:-:S04]  /*1400*/  FMUL.FTZ R25, R20, UR7 ;  /* 0x0000000714197c20 */ /* 0x000fc80008410000 */
[----:B------:R-:W-:-:S07]  /*1410*/  @P2 FADD.FTZ R25, R22, R25 ;  /* 0x0000001916192221 */ /* 0x000fce0000010000 */
.L_x_11317:
[----:B------:R-:W-:Y:S05]  /*1420*/  BSYNC B1 ;  /* 0x0000000000017941 */ /* 0x000fea0003800000 */
.L_x_11315:
[----:B------:R-:W1:Y:S01]  /*1430*/  LDC.64 R240, c[0x0][0x238] ;  /* 0x00008e00fff07b82 */ /* 0x000e620000000a00 */
[----:B------:R-:W-:Y:S02]  /*1440*/  F2FP.BF16.F32.PACK_AB R179, R25, R23 ;  /* 0x0000001719b3723e */ /* 0x000fe400000010ff */
[----:B------:R-:W-:Y:S02]  /*1450*/  F2FP.BF16.F32.PACK_AB R178, R21, R19 ;  /* 0x0000001315b2723e */ /* 0x000fe400000010ff */
[----:B------:R-:W-:Y:S02]  /*1460*/  F2FP.BF16.F32.PACK_AB R177, R17, R15 ;  /* 0x0000000f11b1723e */ /* 0x000fe400000010ff */
[----:B------:R-:W-:Y:S02]  /*1470*/  F2FP.BF16.F32.PACK_AB R176, R13, R11 ;  /* 0x0000000b0db0723e */ /* 0x000fe400000010ff */
[----:B------:R-:W-:Y:S01]  /*1480*/  IADD3 R18, R18, 0x80, RZ ;  /* 0x0000008012127810 */ /* 0x000fe20007ffe0ff */
[C---:B-1----:R-:W-:Y:S01]  /*1490*/  IMAD.WIDE.U32 R240, R247.reuse, 0x10, R240 ;  /* 0x00000010f7f07825 */ /* 0x042fe200078e00f0 */
[----:B------:R-:W-:-:S04]  /*14a0*/  IADD3 R247, R247, 0x80, RZ ;  /* 0x00000080f7f77810 */ /* 0x000fc80007ffe0ff */
[----:B------:R1:W-:Y:S03]  /*14b0*/  STG.E.128 desc[UR4][R240.64], R176 ;  /* 0x000000b0f0007986 */ /* 0x0003e6000c101d04 */
.L_x_11293:
[----:B------:R-:W-:Y:S05]  /*14c0*/  BSYNC B0 ;  /* 0x0000000000007941 */ /* 0x000fea0003800000 */
.L_x_11292:
[----:B------:R-:W-:Y:S01]  /*14d0*/  LOP3.LUT P2, RZ, R4, 0x100, RZ, 0xc0, !PT ;  /* 0x0000010004ff7812 */ /* 0x000fe2000784c0ff */
[----:B------:R-:W-:-:S12]  /*14e0*/  BSSY B0, `(.L_x_11318) ;  /* 0x0000078000007945 */ /* 0x000fd80003800000 */
[----:B------:R-:W-:Y:S05]  /*14f0*/  @!P2 BRA `(.L_x_11319) ;  /* 0x0000000400d8a947 */ /* 0x000fea0003800000 */
[----:B------:R-:W-:Y:S01]  /*1500*/  ISETP.NE.U32.AND P2, PT, RZ, UR8, PT ;  /* 0x00000008ff007c0c */ /* 0x000fe2000bf45070 */
[----:B------:R-:W2:Y:S03]  /*1510*/  @P1 LDC.64 R26, c[0x0][0x220] ;  /* 0x00008800ff1a1b82 */ /* 0x000ea60000000a00 */
[----:B------:R-:W-:-:S13]  /*1520*/  ISETP.NE.AND.EX P2, PT, RZ, UR9, PT, P2 ;  /* 0x00000009ff007c0c */ /* 0x000fda000bf45320 */
[----:B------:R-:W3:Y:S01]  /*1530*/  @P2 LDC.64 R28, c[0x0][0x230] ;  /* 0x00008c00ff1c2b82 */ /* 0x000ee20000000a00 */
[----:B--2---:R-:W-:-:S05]  /*1540*/  @P1 IMAD.WIDE.U32 R26, R18, 0x10, R26 ;  /* 0x00000010121a1825 */ /* 0x004fca00078e001a */
[----:B-----5:R2:W5:Y:S01]  /*1550*/  @P1 LDG.E.128 R168, desc[UR4][R26.64] ;  /* 0x000000041aa81981 */ /* 0x020562000c1e1d00 */
[----:B---3--:R-:W-:-:S05]  /*1560*/  @P2 IMAD.WIDE.U32 R28, R247, 0x10, R28 ;  /* 0x00000010f71c2825 */ /* 0x008fca00078e001c */
[----:B------:R2:W5:Y:S01]  /*1570*/  @P2 LDG.E.128 R172, desc[UR4][R28.64] ;  /* 0x000000041cac2981 */ /* 0x000562000c1e1d00 */
[----:B------:R-:W-:Y:S01]  /*1580*/  ISETP.GT.AND P3, PT, R16, RZ, PT ;  /* 0x000000ff1000720c */ /* 0x000fe20003f64270 */
[----:B------:R-:W-:-:S12]  /*1590*/  BSSY B1, `(.L_x_11320) ;  /* 0x000000a000017945 */ /* 0x000fd80003800000 */
[----:B--2---:R-:W-:Y:S05]  /*15a0*/  @P3 BRA `(.L_x_11321) ;  /* 0x0000000000103947 */ /* 0x004fea0003800000 */
[----:B------:R-:W-:Y:S01]  /*15b0*/  MOV R27, RZ ;  /* 0x000000ff001b7202 */ /* 0x000fe20000000f00 */
[----:B------:R-:W-:Y:S06]  /*15c0*/  @!P2 BRA `(.L_x_11322) ;  /* 0x000000000018a947 */ /* 0x000fec0003800000 */
[----:B-----5:R-:W-:Y:S01]  /*15d0*/  SHF.L.U32 R27, R172, 0x10, RZ ;  /* 0x00000010ac1b7819 */ /* 0x020fe200000006ff */
[----:B------:R-:W-:Y:S06]  /*15e0*/  BRA `(.L_x_11322) ;  /* 0x0000000000107947 */ /* 0x000fec0003800000 */
.L_x_11321:
[----:B-----5:R-:W-:Y:S02]  /*15f0*/  SHF.L.U32 R27, R168, 0x10, RZ ;  /* 0x00000010a81b7819 */ /* 0x020fe400000006ff */
[----:B------:R-:W-:-:S03]  /*1600*/  @P2 SHF.L.U32 R20, R172, 0x10, RZ ;  /* 0x00000010ac142819 */ /* 0x000fc600000006ff */
[----:B------:R-:W-:-:S04]  /*1610*/  FMUL.FTZ R27, R27, UR7 ;  /* 0x000000071b1b7c20 */ /* 0x000fc80008410000 */
[----:B------:R-:W-:-:S07]  /*1620*/  @P2 FADD.FTZ R27, R20, R27 ;  /* 0x0000001b141b2221 */ /* 0x000fce0000010000 */
.L_x_11322:
[----:B------:R-:W-:Y:S05]  /*1630*/  BSYNC B1 ;  /* 0x0000000000017941 */ /* 0x000fea0003800000 */
.L_x_11320:
[----:B------:R-:W-:Y:S04]  /*1640*/  BSSY B1, `(.L_x_11323) ;  /* 0x000000d000017945 */ /* 0x000fe80003800000 */
[----:B------:R-:W-:Y:S05]  /*1650*/  @P3 BRA `(.L_x_11324) ;  /* 0x0000000000143947 */ /* 0x000fea0003800000 */
[----:B------:R-:W-:Y:S01]  /*1660*/  HFMA2.MMA R29, -RZ, RZ, 0, 0 ;  /* 0x00000000ff1d7435 */ /* 0x000fe200000001ff */
[----:B------:R-:W-:Y:S10]  /*1670*/  @!P2 BRA `(.L_x_11325) ;  /* 0x000000000024a947 */ /* 0x000ff40003800000 */
[----:B-----5:R-:W-:-:S04]  /*1680*/  PRMT R29, R172, 0x7632, R29 ;  /* 0x00007632ac1d7816 */ /* 0x020fc8000000001d */
[----:B------:R-:W-:Y:S01]  /*1690*/  SHF.L.U32 R29, R29, 0x10, RZ ;  /* 0x000000101d1d7819 */ /* 0x000fe200000006ff */
[----:B------:R-:W-:Y:S06]  /*16a0*/  BRA `(.L_x_11325) ;  /* 0x0000000000187947 */ /* 0x000fec0003800000 */
.L_x_11324:
[----:B-----5:R-:W-:Y:S02]  /*16b0*/  PRMT R20, R168, 0x7632, R20 ;  /* 0x00007632a8147816 */ /* 0x020fe40000000014 */
[----:B------:R-:W-:Y:S02]  /*16c0*/  @P2 PRMT R22, R172, 0x7632, R22 ;  /* 0x00007632ac162816 */ /* 0x000fe40000000016 */
[----:B------:R-:W-:Y:S02]  /*16d0*/  SHF.L.U32 R20, R20, 0x10, RZ ;  /* 0x0000001014147819 */ /* 0x000fe400000006ff */
[----:B------:R-:W-:-:S03]  /*16e0*/  @P2 SHF.L.U32 R22, R22, 0x10, RZ ;  /* 0x0000001016162819 */ /* 0x000fc600000006ff */
[----:B------:R-:W-:-:S04]  /*16f0*/  FMUL.FTZ R29, R20, UR7 ;  /* 0x00000007141d7c20 */ /* 0x000fc80008410000 */
[----:B------:R-:W-:-:S07]  /*1700*/  @P2 FADD.FTZ R29, R22, R29 ;  /* 0x0000001d161d2221 */ /* 0x000fce0000010000 */
.L_x_11325:
[----:B------:R-:W-:Y:S05]  /*1710*/  BSYNC B1 ;  /* 0x0000000000017941 */ /* 0x000fea0003800000 */
.L_x_11323:
[----:B------:R-:W-:Y:S04]  /*1720*/  BSSY B1, `(.L_x_11326) ;  /* 0x000000a000017945 */ /* 0x000fe80003800000 */
[----:B------:R-:W-:Y:S05]  /*1730*/  @P3 BRA `(.L_x_11327) ;  /* 0x0000000000103947 */ /* 0x000fea0003800000 */
[----:B------:R-:W-:Y:S01]  /*1740*/  MOV R31, RZ ;  /* 0x000000ff001f7202 */ /* 0x000fe20000000f00 */
[----:B------:R-:W-:Y:S06]  /*1750*/  @!P2 BRA `(.L_x_11328) ;  /* 0x000000000018a947 */ /* 0x000fec0003800000 */
[----:B-----5:R-:W-:Y:S01]  /*1760*/  SHF.L.U32 R31, R173, 0x10, RZ ;  /* 0x00000010ad1f7819 */ /* 0x020fe200000006ff */
[----:B------:R-:W-:Y:S06]  /*1770*/  BRA `(.L_x_11328) ;  /* 0x0000000000107947 */ /* 0x000fec0003800000 */
.L_x_11327:
[----:B-----5:R-:W-:Y:S02]  /*1780*/  SHF.L.U32 R31, R169, 0x10, RZ ;  /* 0x00000010a91f7819 */ /* 0x020fe400000006ff */
[----:B------:R-:W-:-:S03]  /*1790*/  @P2 SHF.L.U32 R20, R173, 0x10, RZ ;  /* 0x00000010ad142819 */ /* 0x000fc600000006ff */
[----:B------:R-:W-:-:S04]  /*17a0*/  FMUL.FTZ R31, R31, UR7 ;  /* 0x000000071f1f7c20 */ /* 0x000fc80008410000 */
[----:B------:R-:W-:-:S07]  /*17b0*/  @P2 FADD.FTZ R31, R20, R31 ;  /* 0x0000001f141f2221 */ /* 0x000fce0000010000 */
.L_x_11328:
[----:B------:R-:W-:Y:S05]  /*17c0*/  BSYNC B1 ;  /* 0x0000000000017941 */ /* 0x000fea0003800000 */
.L_x_11326:
[----:B------:R-:W-:Y:S04]  /*17d0*/  BSSY B1, `(.L_x_11329) ;  /* 0x000000d000017945 */ /* 0x000fe80003800000 */
[----:B------:R-:W-:Y:S05]  /*17e0*/  @P3 BRA `(.L_x_11330) ;  /* 0x0000000000143947 */ /* 0x000fea0003800000 */
[----:B------:R-:W-:Y:S01]  /*17f0*/  HFMA2.MMA R33, -RZ, RZ, 0, 0 ;  /* 0x00000000ff217435 */ /* 0x000fe200000001ff */
[----:B------:R-:W-:Y:S10]  /*1800*/  @!P2 BRA `(.L_x_11331) ;  /* 0x000000000024a947 */ /* 0x000ff40003800000 */
[----:B-----5:R-:W-:-:S04]  /*1810*/  PRMT R33, R173, 0x7632, R33 ;  /* 0x00007632ad217816 */ /* 0x020fc80000000021 */
[----:B------:R-:W-:Y:S01]  /*1820*/  SHF.L.U32 R33, R33, 0x10, RZ ;  /* 0x0000001021217819 */ /* 0x000fe200000006ff */
[----:B------:R-:W-:Y:S06]  /*1830*/  BRA `(.L_x_11331) ;  /* 0x0000000000187947 */ /* 0x000fec0003800000 */
.L_x_11330:
[----:B-----5:R-:W-:Y:S02]  /*1840*/  PRMT R20, R169, 0x7632, R20 ;  /* 0x00007632a9147816 */ /* 0x020fe40000000014 */
[----:B------:R-:W-:Y:S02]  /*1850*/  @P2 PRMT R22, R173, 0x7632, R22 ;  /* 0x00007632ad162816 */ /* 0x000fe40000000016 */
[----:B------:R-:W-:Y:S02]  /*1860*/  SHF.L.U32 R20, R20, 0x10, RZ ;  /* 0x0000001014147819 */ /* 0x000fe400000006ff */
[----:B------:R-:W-:-:S03]  /*1870*/  @P2 SHF.L.U32 R22, R22, 0x10, RZ ;  /* 0x0000001016162819 */ /* 0x000fc600000006ff */
[----:B------:R-:W-:-:S04]  /*1880*/  FMUL.FTZ R33, R20, UR7 ;  /* 0x0000000714217c20 */ /* 0x000fc80008410000 */
[----:B------:R-:W-:-:S07]  /*1890*/  @P2 FADD.FTZ R33, R22, R33 ;  /* 0x0000002116212221 */ /* 0x000fce0000010000 */
.L_x_11331:
[----:B------:R-:W-:Y:S05]  /*18a0*/  BSYNC B1 ;  /* 0x0000000000017941 */ /* 0x000fea0003800000 */
.L_x_11329:
[----:B------:R-:W-:Y:S04]  /*18b0*/  BSSY B1, `(.L_x_11332) ;  /* 0x000000a000017945 */ /* 0x000fe80003800000 */
[----:B------:R-:W-:Y:S05]  /*18c0*/  @P3 BRA `(.L_x_11333) ;  /* 0x0000000000103947 */ /* 0x000fea0003800000 */
[----:B------:R-:W-:Y:S01]  /*18d0*/  MOV R35, RZ ;  /* 0x000000ff00237202 */ /* 0x000fe20000000f00 */
[----:B------:R-:W-:Y:S06]  /*18e0*/  @!P2 BRA `(.L_x_11334) ;  /* 0x000000000018a947 */ /* 0x000fec0003800000 */
[----:B-----5:R-:W-:Y:S01]  /*18f0*/  SHF.L.U32 R35, R174, 0x10, RZ ;  /* 0x00000010ae237819 */ /* 0x020fe200000006ff */
[----:B------:R-:W-:Y:S06]  /*1900*/  BRA `(.L_x_11334) ;  /* 0x0000000000107947 */ /* 0x000fec0003800000 */
.L_x_11333:
[----:B-----5:R-:W-:Y:S02]  /*1910*/  SHF.L.U32 R35, R170, 0x10, RZ ;  /* 0x00000010aa237819 */ /* 0x020fe400000006ff */
[----:B------:R-:W-:-:S03]  /*1920*/  @P2 SHF.L.U32 R20, R174, 0x10, RZ ;  /* 0x00000010ae142819 */ /* 0x000fc600000006ff */
[----:B------:R-:W-:-:S04]  /*1930*/  FMUL.FTZ R35, R35, UR7 ;  /* 0x0000000723237c20 */ /* 0x000fc80008410000 */
[----:B------:R-:W-:-:S07]  /*1940*/  @P2 FADD.FTZ R35, R20, R35 ;  /* 0x0000002314232221 */ /* 0x000fce0000010000 */
.L_x_11334:
[----:B------:R-:W-:Y:S05]  /*1950*/  BSYNC B1 ;  /* 0x0000000000017941 */ /* 0x000fea0003800000 */
.L_x_11332:
[----:B------:R-:W-:Y:S04]  /*1960*/  BSSY B1, `(.L_x_11335) ;  /* 0x000000d000017945 */ /* 0x000fe80003800000 */
[----:B------:R-:W-:Y:S05]  /*1970*/  @P3 BRA `(.L_x_11336) ;  /* 0x0000000000143947 */ /* 0x000fea0003800000 */
[----:B------:R-:W-:Y:S01]  /*1980*/  HFMA2.MMA R37, -RZ, RZ, 0, 0 ;  /* 0x00000000ff257435 */ /* 0x000fe200000001ff */
[----:B------:R-:W-:Y:S10]  /*1990*/  @!P2 BRA `(.L_x_11337) ;  /* 0x000000000024a947 */ /* 0x000ff40003800000 */
[----:B-----5:R-:W-:-:S04]  /*19a0*/  PRMT R37, R174, 0x7632, R37 ;  /* 0x00007632ae257816 */ /* 0x020fc80000000025 */
[----:B------:R-:W-:Y:S01]  /*19b0*/  SHF.L.U32 R37, R37, 0x10, RZ ;  /* 0x0000001025257819 */ /* 0x000fe200000006ff */
[----:B------:R-:W-:Y:S06]  /*19c0*/  BRA `(.L_x_11337) ;  /* 0x0000000000187947 */ /* 0x000fec0003800000 */
.L_x_11336:
[----:B-----5:R-:W-:Y:S02]  /*19d0*/  PRMT R20, R170, 0x7632, R20 ;  /* 0x00007632aa147816 */ /* 0x020fe40000000014 */
[----:B------:R-:W-:Y:S02]  /*19e0*/  @P2 PRMT R22, R174, 0x7632, R22 ;  /* 0x00007632ae162816 */ /* 0x000fe40000000016 */
[----:B------:R-:W-:Y:S02]  /*19f0*/  SHF.L.U32 R20, R20, 0x10, RZ ;  /* 0x0000001014147819 */ /* 0x000fe400000006ff */
[----:B------:R-:W-:-:S03]  /*1a00*/  @P2 SHF.L.U32 R22, R22, 0x10, RZ ;  /* 0x0000001016162819 */ /* 0x000fc600000006ff */
[----:B------:R-:W-:-:S04]  /*1a10*/  FMUL.FTZ R37, R20, UR7 ;  /* 0x0000000714257c20 */ /* 0x000fc80008410000 */
[----:B------:R-:W-:-:S07]  /*1a20*/  @P2 FADD.FTZ R37, R22, R37 ;  /* 0x0000002516252221 */ /* 0x000fce0000010000 */
.L_x_11337:
[----:B------:R-:W-:Y:S05]  /*1a30*/  BSYNC B1 ;  /* 0x0000000000017941 */ /* 0x000fea0003800000 */
.L_x_11335:
[----:B------:R-:W-:Y:S04]  /*1a40*/  BSSY B1, `(.L_x_11338) ;  /* 0x000000a000017945 */ /* 0x000fe80003800000 */
[----:B------:R-:W-:Y:S05]  /*1a50*/  @P3 BRA `(.L_x_11339) ;  /* 0x0000000000103947 */ /* 0x000fea0003800000 */
[----:B------:R-:W-:Y:S01]  /*1a60*/  MOV R39, RZ ;  /* 0x000000ff00277202 */ /* 0x000fe20000000f00 */
[----:B------:R-:W-:Y:S06]  /*1a70*/  @!P2 BRA `(.L_x_11340) ;  /* 0x000000000018a947 */ /* 0x000fec0003800000 */
[----:B-----5:R-:W-:Y:S01]  /*1a80*/  SHF.L.U32 R39, R175, 0x10, RZ ;  /* 0x00000010af277819 */ /* 0x020fe200000006ff */
[----:B------:R-:W-:Y:S06]  /*1a90*/  BRA `(.L_x_11340) ;  /* 0x0000000000107947 */ /* 0x000fec0003800000 */
.L_x_11339:
[----:B-----5:R-:W-:Y:S02]  /*1aa0*/  SHF.L.U32 R39, R171, 0x10, RZ ;  /* 0x00000010ab277819 */ /* 0x020fe400000006ff */
[----:B------:R-:W-:-:S03]  /*1ab0*/  @P2 SHF.L.U32 R20, R175, 0x10, RZ ;  /* 0x00000010af142819 */ /* 0x000fc600000006ff */
[----:B------:R-:W-:-:S04]  /*1ac0*/  FMUL.FTZ R39, R39, UR7 ;  /* 0x0000000727277c20 */ /* 0x000fc80008410000 */
[----:B------:R-:W-:-:S07]  /*1ad0*/  @P2 FADD.FTZ R39, R20, R39 ;  /* 0x0000002714272221 */ /* 0x000fce0000010000 */
.L_x_11340:
[----:B------:R-:W-:Y:S05]  /*1ae0*/  BSYNC B1 ;  /* 0x0000000000017941 */ /* 0x000fea0003800000 */
.L_x_11338:
[----:B------:R-:W-:Y:S04]  /*1af0*/  BSSY B1, `(.L_x_11341) ;  /* 0x000000d000017945 */ /* 0x000fe80003800000 */
[----:B------:R-:W-:Y:S05]  /*1b00*/  @P3 BRA `(.L_x_11342) ;  /* 0x0000000000143947 */ /* 0x000fea0003800000 */
[----:B------:R-:W-:Y:S01]  /*1b10*/  HFMA2.MMA R41, -RZ, RZ, 0, 0 ;  /* 0x00000000ff297435 */ /* 0x000fe200000001ff */
[----:B------:R-:W-:Y:S10]  /*1b20*/  @!P2 BRA `(.L_x_11343) ;  /* 0x000000000024a947 */ /* 0x000ff40003800000 */
[----:B-----5:R-:W-:-:S04]  /*1b30*/  PRMT R41, R175, 0x7632, R41 ;  /* 0x00007632af297816 */ /* 0x020fc80000000029 */
[----:B------:R-:W-:Y:S01]  /*1b40*/  SHF.L.U32 R41, R41, 0x10, RZ ;  /* 0x0000001029297819 */ /* 0x000fe200000006ff */
[----:B------:R-:W-:Y:S06]  /*1b50*/  BRA `(.L_x_11343) ;  /* 0x0000000000187947 */ /* 0x000fec0003800000 */
.L_x_11342:
[----:B-----5:R-:W-:Y:S02]  /*1b60*/  PRMT R20, R171, 0x7632, R20 ;  /* 0x00007632ab147816 */ /* 0x020fe40000000014 */
[----:B------:R-:W-:Y:S02]  /*1b70*/  @P2 PRMT R22, R175, 0x7632, R22 ;  /* 0x00007632af162816 */ /* 0x000fe40000000016 */
[----:B------:R-:W-:Y:S02]  /*1b80*/  SHF.L.U32 R20, R20, 0x10, RZ ;  /* 0x0000001014147819 */ /* 0x000fe400000006ff */
[----:B------:R-:W-:-:S03]  /*1b90*/  @P2 SHF.L.U32 R22, R22, 0x10, RZ ;  /* 0x0000001016162819 */ /* 0x000fc600000006ff */
[----:B------:R-:W-:-:S04]  /*1ba0*/  FMUL.FTZ R41, R20, UR7 ;  /* 0x0000000714297c20 */ /* 0x000fc80008410000 */
[----:B------:R-:W-:-:S07]  /*1bb0*/  @P2 FADD.FTZ R41, R22, R41 ;  /* 0x0000002916292221 */ /* 0x000fce0000010000 */
.L_x_11343:
[----:B------:R-:W-:Y:S05]  /*1bc0*/  BSYNC B1 ;  /* 0x0000000000017941 */ /* 0x000fea0003800000 */
.L_x_11341:
[----:B-1----:R-:W1:Y:S01]  /*1bd0*/  LDC.64 R240, c[0x0][0x238] ;  /* 0x00008e00fff07b82 */ /* 0x002e620000000a00 */
        /* <DEDUP_REMOVED lines=8> */
.L_x_11319:
[----:B------:R-:W-:Y:S05]  /*1c60*/  BSYNC B0 ;  /* 0x0000000000007941 */ /* 0x000fea0003800000 */
.L_x_11318:
[----:B------:R-:W-:Y:S01]  /*1c70*/  LOP3.LUT P2, RZ, R4, 0x80, RZ, 0xc0, !PT ;  /* 0x0000008004ff7812 */ /* 0x000fe2000784c0ff */
[----:B------:R-:W-:-:S12]  /*1c80*/  BSSY B0, `(.L_x_11344) ;  /* 0x0000078000007945 */ /* 0x000fd80003800000 */
[----:B------:R-:W-:Y:S05]  /*1c90*/  @!P2 BRA `(.L_x_11345) ;  /* 0x0000000400d8a947 */ /* 0x000fea0003800000 */
[----:B------:R-:W-:Y:S01]  /*1ca0*/  ISETP.NE.U32.AND P2, PT, RZ, UR8, PT ;  /* 0x00000008ff007c0c */ /* 0x000fe2000bf45070 */
[----:B------:R-:W3:Y:S03]  /*1cb0*/  @P1 LDC.64 R42, c[0x0][0x220] ;  /* 0x00008800ff2a1b82 */ /* 0x000ee60000000a00 */
[----:B------:R-:W-:-:S13]  /*1cc0*/  ISETP.NE.AND.EX P2, PT, RZ, UR9, PT, P2 ;  /* 0x00000009ff007c0c */ /* 0x000fda000bf45320 */
[----:B------:R-:W4:Y:S01]  /*1cd0*/  @P2 LDC.64 R44, c[0x0][0x230] ;  /* 0x00008c00ff2c2b82 */ /* 0x000f220000000a00 */
[----:B---3--:R-:W-:-:S05]  /*1ce0*/  @P1 IMAD.WIDE.U32 R42, R18, 0x10, R42 ;  /* 0x00000010122a1825 */ /* 0x008fca00078e002a */
[----:B-----5:R3:W5:Y:S01]  /*1cf0*/  @P1 LDG.E.128 R168, desc[UR4][R42.64] ;  /* 0x000000042aa81981 */ /* 0x020762000c1e1d00 */
[----:B----4-:R-:W-:-:S05]  /*1d00*/  @P2 IMAD.WIDE.U32 R44, R247, 0x10, R44 ;  /* 0x00000010f72c2825 */ /* 0x010fca00078e002c */
[----:B------:R3:W5:Y:S01]  /*1d10*/  @P2 LDG.E.128 R172, desc[UR4][R44.64] ;  /* 0x000000042cac2981 */ /* 0x000762000c1e1d00 */
[----:B------:R-:W-:Y:S01]  /*1d20*/  ISETP.GT.AND P3, PT, R16, RZ, PT ;  /* 0x000000ff1000720c */ /* 0x000fe20003f64270 */
[----:B------:R-:W-:-:S12]  /*1d30*/  BSSY B1, `(.L_x_11346) ;  /* 0x000000a000017945 */ /* 0x000fd80003800000 */
[----:B---3--:R-:W-:Y:S05]  /*1d40*/  @P3 BRA `(.L_x_11347) ;  /* 0x0000000000103947 */ /* 0x008fea0003800000 */
[----:B------:R-:W-:Y:S01]  /*1d50*/  MOV R43, RZ ;  /* 0x000000ff002b7202 */ /* 0x000fe20000000f00 */
[----:B------:R-:W-:Y:S06]  /*1d60*/  @!P2 BRA `(.L_x_11348) ;  /* 0x000000000018a947 */ /* 0x000fec0003800000 */
[----:B-----5:R-:W-:Y:S01]  /*1d70*/  SHF.L.U32 R43, R172, 0x10, RZ ;  /* 0x00000010ac2b7819 */ /* 0x020fe200000006ff */
[----:B------:R-:W-:Y:S06]  /*1d80*/  BRA `(.L_x_11348) ;  /* 0x0000000000107947 */ /* 0x000fec0003800000 */
.L_x_11347:
[----:B-----5:R-:W-:Y:S02]  /*1d90*/  SHF.L.U32 R43, R168, 0x10, RZ ;  /* 0x00000010a82b7819 */ /* 0x020fe400000006ff */
[----:B------:R-:W-:-:S03]  /*1da0*/  @P2 SHF.L.U32 R20, R172, 0x10, RZ ;  /* 0x00000010ac142819 */ /* 0x000fc600000006ff */
[----:B------:R-:W-:-:S04]  /*1db0*/  FMUL.FTZ R43, R43, UR7 ;  /* 0x000000072b2b7c20 */ /* 0x000fc80008410000 */
[----:B------:R-:W-:-:S07]  /*1dc0*/  @P2 FADD.FTZ R43, R20, R43 ;  /* 0x0000002b142b2221 */ /* 0x000fce0000010000 */
.L_x_11348:
[----:B------:R-:W-:Y:S05]  /*1dd0*/  BSYNC B1 ;  /* 0x0000000000017941 */ /* 0x000fea0003800000 */
.L_x_11346:
[----:B------:R-:W-:Y:S04]  /*1de0*/  BSSY B1, `(.L_x_11349) ;  /* 0x000000d000017945 */ /* 0x000fe80003800000 */
[----:B------:R-:W-:Y:S05]  /*1df0*/  @P3 BRA `(.L_x_11350) ;  /* 0x0000000000143947 */ /* 0x000fea0003800000 */
[----:B------:R-:W-:Y:S01]  /*1e00*/  HFMA2.MMA R45, -RZ, RZ, 0, 0 ;  /* 0x00000000ff2d7435 */ /* 0x000fe200000001ff */
[----:B------:R-:W-:Y:S10]  /*1e10*/  @!P2 BRA `(.L_x_11351) ;  /* 0x000000000024a947 */ /* 0x000ff40003800000 */
[----:B-----5:R-:W-:-:S04]  /*1e20*/  PRMT R45, R172, 0x7632, R45 ;  /* 0x00007632ac2d7816 */ /* 0x020fc8000000002d */
[----:B------:R-:W-:Y:S01]  /*1e30*/  SHF.L.U32 R45, R45, 0x10, RZ ;  /* 0x000000102d2d7819 */ /* 0x000fe200000006ff */
[----:B------:R-:W-:Y:S06]  /*1e40*/  BRA `(.L_x_11351) ;  /* 0x0000000000187947 */ /* 0x000fec0003800000 */
.L_x_11350:
[----:B-----5:R-:W-:Y:S02]  /*1e50*/  PRMT R20, R168, 0x7632, R20 ;  /* 0x00007632a8147816 */ /* 0x020fe40000000014 */
[----:B------:R-:W-:Y:S02]  /*1e60*/  @P2 PRMT R22, R172, 0x7632, R22 ;  /* 0x00007632ac162816 */ /* 0x000fe40000000016 */
[----:B------:R-:W-:Y:S02]  /*1e70*/  SHF.L.U32 R20, R20, 0x10, RZ ;  /* 0x0000001014147819 */ /* 0x000fe400000006ff */
[----:B------:R-:W-:-:S03]  /*1e80*/  @P2 SHF.L.U32 R22, R22, 0x10, RZ ;  /* 0x0000001016162819 */ /* 0x000fc600000006ff */
[----:B------:R-:W-:-:S04]  /*1e90*/  FMUL.FTZ R45, R20, UR7 ;  /* 0x00000007142d7c20 */ /* 0x000fc80008410000 */
[----:B------:R-:W-:-:S07]  /*1ea0*/  @P2 FADD.FTZ R45, R22, R45 ;  /* 0x0000002d162d2221 */ /* 0x000fce0000010000 */
.L_x_11351:
[----:B------:R-:W-:Y:S05]  /*1eb0*/  BSYNC B1 ;  /* 0x0000000000017941 */ /* 0x000fea0003800000 */
.L_x_11349:
[----:B------:R-:W-:Y:S04]  /*1ec0*/  BSSY B1, `(.L_x_11352) ;  /* 0x000000a000017945 */ /* 0x000fe80003800000 */
[----:B------:R-:W-:Y:S05]  /*1ed0*/  @P3 BRA `(.L_x_11353) ;  /* 0x0000000000103947 */ /* 0x000fea0003800000 */
[----:B------:R-:W-:Y:S01]  /*1ee0*/  MOV R47, RZ ;  /* 0x000000ff002f7202 */ /* 0x000fe20000000f00 */
[----:B------:R-:W-:Y:S06]  /*1ef0*/  @!P2 BRA `(.L_x_11354) ;  /* 0x000000000018a947 */ /* 0x000fec0003800000 */
[----:B-----5:R-:W-:Y:S01]  /*1f00*/  SHF.L.U32 R47, R173, 0x10, RZ ;  /* 0x00000010ad2f7819 */ /* 0x020fe200000006ff */
[----:B------:R-:W-:Y:S06]  /*1f10*/  BRA `(.L_x_11354) ;  /* 0x0000000000107947 */ /* 0x000fec0003800000 */
.L_x_11353:
[----:B-----5:R-:W-:Y:S02]  /*1f20*/  SHF.L.U32 R47, R169, 0x10, RZ ;  /* 0x00000010a92f7819 */ /* 0x020fe400000006ff */
[----:B------:R-:W-:-:S03]  /*1f30*/  @P2 SHF.L.U32 R20, R173, 0x10, RZ ;  /* 0x00000010ad142819 */ /* 0x000fc600000006ff */
[----:B------:R-:W-:-:S04]  /*1f40*/  FMUL.FTZ R47, R47, UR7 ;  /* 0x000000072f2f7c20 */ /* 0x000fc80008410000 */
[----:B------:R-:W-:-:S07]  /*1f50*/  @P2 FADD.FTZ R47, R20, R47 ;  /* 0x0000002f142f2221 */ /* 0x000fce0000010000 */
.L_x_11354:
[----:B------:R-:W-:Y:S05]  /*1f60*/  BSYNC B1 ;  /* 0x0000000000017941 */ /* 0x000fea0003800000 */
.L_x_11352:
[----:B------:R-:W-:Y:S04]  /*1f70*/  BSSY B1, `(.L_x_11355) ;  /* 0x000000d000017945 */ /* 0x000fe80003800000 */
[----:B------:R-:W-:Y:S05]  /*1f80*/  @P3 BRA `(.L_x_11356) ;  /* 0x0000000000143947 */ /* 0x000fea0003800000 */
[----:B------:R-:W-:Y:S01]  /*1f90*/  HFMA2.MMA R49, -RZ, RZ, 0, 0 ;  /* 0x00000000ff317435 */ /* 0x000fe200000001ff */
[----:B------:R-:W-:Y:S10]  /*1fa0*/  @!P2 BRA `(.L_x_11357) ;  /* 0x000000000024a947 */ /* 0x000ff40003800000 */
[----:B-----5:R-:W-:-:S04]  /*1fb0*/  PRMT R49, R173, 0x7632, R49 ;  /* 0x00007632ad317816 */ /* 0x020fc80000000031 */
[----:B------:R-:W-:Y:S01]  /*1fc0*/  SHF.L.U32 R49, R49, 0x10, RZ ;  /* 0x0000001031317819 */ /* 0x000fe200000006ff */
[----:B------:R-:W-:Y:S06]  /*1fd0*/  BRA `(.L_x_11357) ;  /* 0x0000000000187947 */ /* 0x000fec0003800000 */
.L_x_11356:
[----:B-----5:R-:W-:Y:S02]  /*1fe0*/  PRMT R20, R169, 0x7632, R20 ;  /* 0x00007632a9147816 */ /* 0x020fe40000000014 */
[----:B------:R-:W-:Y:S02]  /*1ff0*/  @P2 PRMT R22, R173, 0x7632, R22 ;  /* 0x00007632ad162816 */ /* 0x000fe40000000016 */
[----:B------:R-:W-:Y:S02]  /*2000*/  SHF.L.U32 R20, R20, 0x10, RZ ;  /* 0x0000001014147819 */ /* 0x000fe400000006ff */
[----:B------:R-:W-:-:S03]  /*2010*/  @P2 SHF.L.U32 R22, R22, 0x10, RZ ;  /* 0x0000001016162819 */ /* 0x000fc600000006ff */
[----:B------:R-:W-:-:S04]  /*2020*/  FMUL.FTZ R49, R20, UR7 ;  /* 0x0000000714317c20 */ /* 0x000fc80008410000 */
[----:B------:R-:W-:-:S07]  /*2030*/  @P2 FADD.FTZ R49, R22, R49 ;  /* 0x0000003116312221 */ /* 0x000fce0000010000 */
.L_x_11357:
[----:B------:R-:W-:Y:S05]  /*2040*/  BSYNC B1 ;  /* 0x0000000000017941 */ /* 0x000fea0003800000 */
.L_x_11355:
[----:B------:R-:W-:Y:S04]  /*2050*/  BSSY B1, `(.L_x_11358) ;  /* 0x000000a000017945 */ /* 0x000fe80003800000 */
[----:B------:R-:W-:Y:S05]  /*2060*/  @P3 BRA `(.L_x_11359) ;  /* 0x0000000000103947 */ /* 0x000fea0003800000 */
[----:B------:R-:W-:Y:S01]  /*2070*/  MOV R51, RZ ;  /* 0x000000ff00337202 */ /* 0x000fe20000000f00 */
[----:B------:R-:W-:Y:S06]  /*2080*/  @!P2 BRA `(.L_x_11360) ;  /* 0x000000000018a947 */ /* 0x000fec0003800000 */
[----:B-----5:R-:W-:Y:S01]  /*2090*/  SHF.L.U32 R51, R174, 0x10, RZ ;  /* 0x00000010ae337819 */ /* 0x020fe200000006ff */
[----:B------:R-:W-:Y:S06]  /*20a0*/  BRA `(.L_x_11360) ;  /* 0x0000000000107947 */ /* 0x000fec0003800000 */
.L_x_11359:
[----:B-----5:R-:W-:Y:S02]  /*20b0*/  SHF.L.U32 R51, R170, 0x10, RZ ;  /* 0x00000010aa337819 */ /* 0x020fe400000006ff */
[----:B------:R-:W-:-:S03]  /*20c0*/  @P2 SHF.L.U32 R20, R174, 0x10, RZ ;  /* 0x00000010ae142819 */ /* 0x000fc600000006ff */
[----:B------:R-:W-:-:S04]  /*20d0*/  FMUL.FTZ R51, R51, UR7 ;  /* 0x0000000733337c20 */ /* 0x000fc80008410000 */
[----:B------:R-:W-:-:S07]  /*20e0*/  @P2 FADD.FTZ R51, R20, R51 ;  /* 0x0000003314332221 */ /* 0x000fce0000010000 */
.L_x_11360:
[----:B------:R-:W-:Y:S05]  /*20f0*/  BSYNC B1 ;  /* 0x0000000000017941 */ /* 0x000fea0003800000 */
.L_x_11358:
[----:B------:R-:W-:Y:S04]  /*2100*/  BSSY B1, `(.L_x_11361) ;  /* 0x000000d000017945 */ /* 0x000fe80003800000 */
[----:B------:R-:W-:Y:S05]  /*2110*/  @P3 BRA `(.L_x_11362) ;  /* 0x0000000000143947 */ /* 0x000fea0003800000 */
[----:B------:R-:W-:Y:S01]  /*2120*/  HFMA2.MMA R53, -RZ, RZ, 0, 0 ;  /* 0x00000000ff357435 */ /* 0x000fe200000001ff */
[----:B------:R-:W-:Y:S10]  /*2130*/  @!P2 BRA `(.L_x_11363) ;  /* 0x000000000024a947 */ /* 0x000ff40003800000 */
[----:B-----5:R-:W-:-:S04]  /*2140*/  PRMT R53, R174, 0x7632, R53 ;  /* 0x00007632ae357816 */ /* 0x020fc80000000035 */
[----:B------:R-:W-:Y:S01]  /*2150*/  SHF.L.U32 R53, R53, 0x10, RZ ;  /* 0x0000001035357819 */ /* 0x000fe200000006ff */
[----:B------:R-:W-:Y:S06]  /*2160*/  BRA `(.L_x_11363) ;  /* 0x0000000000187947 */ /* 0x000fec0003800000 */
.L_x_11362:
[----:B-----5:R-:W-:Y:S02]  /*2170*/  PRMT R20, R170, 0x7632, R20 ;  /* 0x00007632aa147816 */ /* 0x020fe40000000014 */
[----:B------:R-:W-:Y:S02]  /*2180*/  @P2 PRMT R22, R174, 0x7632, R22 ;  /* 0x00007632ae162816 */ /* 0x000fe40000000016 */
[----:B------:R-:W-:Y:S02]  /*2190*/  SHF.L.U32 R20, R20, 0x10, RZ ;  /* 0x0000001014147819 */ /* 0x000fe400000006ff */
[----:B------:R-:W-:-:S03]  /*21a0*/  @P2 SHF.L.U32 R22, R22, 0x10, RZ ;  /* 0x0000001016162819 */ /* 0x000fc600000006ff */
[----:B------:R-:W-:-:S04]  /*21b0*/  FMUL.FTZ R53, R20, UR7 ;  /* 0x0000000714357c20 */ /* 0x000fc80008410000 */
[----:B------:R-:W-:-:S07]  /*21c0*/  @P2 FADD.FTZ R53, R22, R53 ;  /* 0x0000003516352221 */ /* 0x000fce0000010000 */
.L_x_11363:
[----:B------:R-:W-:Y:S05]  /*21d0*/  BSYNC B1 ;  /* 0x0000000000017941 */ /* 0x000fea0003800000 */
.L_x_11361:
[----:B------:R-:W-:Y:S04]  /*21e0*/  BSSY B1, `(.L_x_11364) ;  /* 0x000000a000017945 */ /* 0x000fe80003800000 */
[----:B------:R-:W-:Y:S05]  /*21f0*/  @P3 BRA `(.L_x_11365) ;  /* 0x0000000000103947 */ /* 0x000fea0003800000 */
[----:B------:R-:W-:Y:S01]  /*2200*/  MOV R55, RZ ;  /* 0x000000ff00377202 */ /* 0x000fe20000000f00 */
[----:B------:R-:W-:Y:S06]  /*2210*/  @!P2 BRA `(.L_x_11366) ;  /* 0x000000000018a947 */ /* 0x000fec0003800000 */
[----:B-----5:R-:W-:Y:S01]  /*2220*/  SHF.L.U32 R55, R175, 0x10, RZ ;  /* 0x00000010af377819 */ /* 0x020fe200000006ff */
[----:B------:R-:W-:Y:S06]  /*2230*/  BRA `(.L_x_11366) ;  /* 0x0000000000107947 */ /* 0x000fec0003800000 */
.L_x_11365:
[----:B-----5:R-:W-:Y:S02]  /*2240*/  SHF.L.U32 R55, R171, 0x10, RZ ;  /* 0x00000010ab377819 */ /* 0x020fe400000006ff */
[----:B------:R-:W-:-:S03]  /*2250*/  @P2 SHF.L.U32 R20, R175, 0x10, RZ ;  /* 0x00000010af142819 */ /* 0x000fc600000006ff */
[----:B------:R-:W-:-:S04]  /*2260*/  FMUL.FTZ R55, R55, UR7 ;  /* 0x0000000737377c20 */ /* 0x000fc80008410000 */
[----:B------:R-:W-:-:S07]  /*2270*/  @P2 FADD.FTZ R55, R20, R55 ;  /* 0x0000003714372221 */ /* 0x000fce0000010000 */
.L_x_11366:
[----:B------:R-:W-:Y:S05]  /*2280*/  BSYNC B1 ;  /* 0x0000000000017941 */ /* 0x000fea0003800000 */
.L_x_11364:
[----:B------:R-:W-:Y:S04]  /*2290*/  BSSY B1, `(.L_x_11367) ;  /* 0x000000d000017945 */ /* 0x000fe80003800000 */
[----:B------:R-:W-:Y:S05]  /*22a0*/  @P3 BRA `(.L_x_11368) ;  /* 0x0000000000143947 */ /* 0x000fea0003800000 */
[----:B------:R-:W-:Y:S01]  /*22b0*/  HFMA2.MMA R181, -RZ, RZ, 0, 0 ;  /* 0x00000000ffb57435 */ /* 0x000fe200000001ff */
[----:B------:R-:W-:Y:S10]  /*22c0*/  @!P2 BRA `(.L_x_11369) ;  /* 0x000000000024a947 */ /* 0x000ff40003800000 */
[----:B-----5:R-:W-:-:S04]  /*22d0*/  PRMT R181, R175, 0x7632, R181 ;  /* 0x00007632afb57816 */ /* 0x020fc800000000b5 */
[----:B------:R-:W-:Y:S01]  /*22e0*/  SHF.L.U32 R181, R181, 0x10, RZ ;  /* 0x00000010b5b57819 */ /* 0x000fe200000006ff */
[----:B------:R-:W-:Y:S06]  /*22f0*/  BRA `(.L_x_11369) ;  /* 0x0000000000187947 */ /* 0x000fec0003800000 */
.L_x_11368:
[----:B-----5:R-:W-:Y:S02]  /*2300*/  PRMT R20, R171, 0x7632, R20 ;  /* 0x00007632ab147816 */ /* 0x020fe40000000014 */
[----:B------:R-:W-:Y:S02]  /*2310*/  @P2 PRMT R22, R175, 0x7632, R22 ;  /* 0x00007632af162816 */ /* 0x000fe40000000016 */
[----:B------:R-:W-:Y:S02]  /*2320*/  SHF.L.U32 R20, R20, 0x10, RZ ;  /* 0x0000001014147819 */ /* 0x000fe400000006ff */
[----:B------:R-:W-:-:S03]  /*2330*/  @P2 SHF.L.U32 R22, R22, 0x10, RZ ;  /* 0x0000001016162819 */ /* 0x000fc600000006ff */
[----:B------:R-:W-:-:S04]  /*2340*/  FMUL.FTZ R181, R20, UR7 ;  /* 0x0000000714b57c20 */ /* 0x000fc80008410000 */
[----:B------:R-:W-:-:S07]  /*2350*/  @P2 FADD.FTZ R181, R22, R181 ;  /* 0x000000b516b52221 */ /* 0x000fce0000010000 */
.L_x_11369:
[----:B------:R-:W-:Y:S05]  /*2360*/  BSYNC B1 ;  /* 0x0000000000017941 */ /* 0x000fea0003800000 */
.L_x_11367:
[----:B-12---:R-:W1:Y:S01]  /*2370*/  LDC.64 R240, c[0x0][0x238] ;  /* 0x00008e00fff07b82 */ /* 0x006e620000000a00 */
        /* <DEDUP_REMOVED lines=8> */
.L_x_11345:
[----:B------:R-:W-:Y:S05]  /*2400*/  BSYNC B0 ;  /* 0x0000000000007941 */ /* 0x000fea0003800000 */
.L_x_11344:
[----:B------:R-:W-:Y:S01]  /*2410*/  LOP3.LUT P2, RZ, R4, 0x40, RZ, 0xc0, !PT ;  /* 0x0000004004ff7812 */ /* 0x000fe2000784c0ff */
[----:B------:R-:W-:-:S12]  /*2420*/  BSSY B0, `(.L_x_11370) ;  /* 0x0000078000007945 */ /* 0x000fd80003800000 */
[----:B------:R-:W-:Y:S05]  /*2430*/  @!P2 BRA `(.L_x_11371) ;  /* 0x0000000400d8a947 */ /* 0x000fea0003800000 */
[----:B------:R-:W-:Y:S01]  /*2440*/  ISETP.NE.U32.AND P2, PT, RZ, UR8, PT ;  /* 0x00000008ff007c0c */ /* 0x000fe2000bf45070 */
[----:B-123--:R-:W1:Y:S03]  /*2450*/  @P1 LDC.64 R176, c[0x0][0x220] ;  /* 0x00008800ffb01b82 */ /* 0x00ee660000000a00 */
[----:B------:R-:W-:-:S13]  /*2460*/  ISETP.NE.AND.EX P2, PT, RZ, UR9, PT, P2 ;  /* 0x00000009ff007c0c */ /* 0x000fda000bf45320 */
[----:B------:R-:W2:Y:S01]  /*2470*/  @P2 LDC.64 R178, c[0x0][0x230] ;  /* 0x00008c00ffb22b82 */ /* 0x000ea20000000a00 */
[----:B-1----:R-:W-:-:S05]  /*2480*/  @P1 IMAD.WIDE.U32 R176, R18, 0x10, R176 ;  /* 0x0000001012b01825 */ /* 0x002fca00078e00b0 */
[----:B-----5:R1:W5:Y:S01]  /*2490*/  @P1 LDG.E.128 R168, desc[UR4][R176.64] ;  /* 0x00000004b0a81981 */ /* 0x020362000c1e1d00 */
        /* <DEDUP_REMOVED lines=9> */
.L_x_11373:
[----:B-----5:R-:W-:Y:S02]  /*2530*/  SHF.L.U32 R183, R168, 0x10, RZ ;  /* 0x00000010a8b77819 */ /* 0x020fe400000006ff */
[----:B------:R-:W-:-:S03]  /*2540*/  @P2 SHF.L.U32 R20, R172, 0x10, RZ ;  /* 0x00000010ac142819 */ /* 0x000fc600000006ff */
[----:B------:R-:W-:-:S04]  /*2550*/  FMUL.FTZ R183, R183, UR7 ;  /* 0x00000007b7b77c20 */ /* 0x000fc80008410000 */
[----:B------:R-:W-:-:S07]  /*2560*/  @P2 FADD.FTZ R183, R20, R183 ;  /* 0x000000b714b72221 */ /* 0x000fce0000010000 */
.L_x_11374:
[----:B------:R-:W-:Y:S05]  /*2570*/  BSYNC B1 ;  /* 0x0000000000017941 */ /* 0x000fea0003800000 */
.L_x_11372:
[----:B------:R-:W-:Y:S04]  /*2580*/  BSSY B1, `(.L_x_11375) ;  /* 0x000000d000017945 */ /* 0x000fe80003800000 */
[----:B------:R-:W-:Y:S05]  /*2590*/  @P3 BRA `(.L_x_11376) ;  /* 0x0000000000143947 */ /* 0x000fea0003800000 */
[----:B------:R-:W-:Y:S01]  /*25a0*/  HFMA2.MMA R185, -RZ, RZ, 0, 0 ;  /* 0x00000000ffb97435 */ /* 0x000fe200000001ff */
[----:B------:R-:W-:Y:S10]  /*25b0*/  @!P2 BRA `(.L_x_11377) ;  /* 0x000000000024a947 */ /* 0x000ff40003800000 */
[----:B-----5:R-:W-:-:S04]  /*25c0*/  PRMT R185, R172, 0x7632, R185 ;  /* 0x00007632acb97816 */ /* 0x020fc800000000b9 */
[----:B------:R-:W-:Y:S01]  /*25d0*/  SHF.L.U32 R185, R185, 0x10, RZ ;  /* 0x00000010b9b97819 */ /* 0x000fe200000006ff */
[----:B------:R-:W-:Y:S06]  /*25e0*/  BRA `(.L_x_11377) ;  /* 0x0000000000187947 */ /* 0x000fec0003800000 */
.L_x_11376:
[----:B-----5:R-:W-:Y:S02]  /*25f0*/  PRMT R20, R168, 0x7632, R20 ;  /* 0x00007632a8147816 */ /* 0x020fe40000000014 */
[----:B------:R-:W-:Y:S02]  /*2600*/  @P2 PRMT R22, R172, 0x7632, R22 ;  /* 0x00007632ac162816 */ /* 0x000fe40000000016 */
[----:B------:R-:W-:Y:S02]  /*2610*/  SHF.L.U32 R20, R20, 0x10, RZ ;  /* 0x0000001014147819 */ /* 0x000fe400000006ff */
[----:B------:R-:W-:-:S03]  /*2620*/  @P2 SHF.L.U32 R22, R22, 0x10, RZ ;  /* 0x0000001016162819 */ /* 0x000fc600000006ff */
[----:B------:R-:W-:-:S04]  /*2630*/  FMUL.FTZ R185, R20, UR7 ;  /* 0x0000000714b97c20 */ /* 0x000fc80008410000 */
[----:B------:R-:W-:-:S07]  /*2640*/  @P2 FADD.FTZ R185, R22, R185 ;  /* 0x000000b916b92221 */ /* 0x000fce0000010000 */
.L_x_11377:
[----:B------:R-:W-:Y:S05]  /*2650*/  BSYNC B1 ;  /* 0x0000000000017941 */ /* 0x000fea0003800000 */
.L_x_11375:
[----:B------:R-:W-:Y:S04]  /*2660*/  BSSY B1, `(.L_x_11378) ;  /* 0x000000a000017945 */ /* 0x000fe80003800000 */
[----:B------:R-:W-:Y:S05]  /*2670*/  @P3 BRA `(.L_x_11379) ;  /* 0x0000000000103947 */ /* 0x000fea0003800000 */
[----:B------:R-:W-:Y:S01]  /*2680*/  MOV R187, RZ ;  /* 0x000000ff00bb7202 */ /* 0x000fe20000000f00 */
[----:B------:R-:W-:Y:S06]  /*2690*/  @!P2 BRA `(.L_x_11380) ;  /* 0x000000000018a947 */ /* 0x000fec0003800000 */
[----:B-----5:R-:W-:Y:S01]  /*26a0*/  SHF.L.U32 R187, R173, 0x10, RZ ;  /* 0x00000010adbb7819 */ /* 0x020fe200000006ff */
[----:B------:R-:W-:Y:S06]  /*26b0*/  BRA `(.L_x_11380) ;  /* 0x0000000000107947 */ /* 0x000fec0003800000 */
.L_x_11379:
[----:B-----5:R-:W-:Y:S02]  /*26c0*/  SHF.L.U32 R187, R169, 0x10, RZ ;  /* 0x00000010a9bb7819 */ /* 0x020fe400000006ff */
[----:B------:R-:W-:-:S03]  /*26d0*/  @P2 SHF.L.U32 R20, R173, 0x10, RZ ;  /* 0x00000010ad142819 */ /* 0x000fc600000006ff */
[----:B------:R-:W-:-:S04]  /*26e0*/  FMUL.FTZ R187, R187, UR7 ;  /* 0x00000007bbbb7c20 */ /* 0x000fc80008410000 */
[----:B------:R-:W-:-:S07]  /*26f0*/  @P2 FADD.FTZ R187, R20, R187 ;  /* 0x000000bb14bb2221 */ /* 0x000fce0000010000 */
.L_x_11380:
[----:B------:R-:W-:Y:S05]  /*2700*/  BSYNC B1 ;  /* 0x0000000000017941 */ /* 0x000fea0003800000 */
.L_x_11378:
[----:B------:R-:W-:Y:S04]  /*2710*/  BSSY B1, `(.L_x_11381) ;  /* 0x000000d000017945 */ /* 0x000fe80003800000 */
[----:B------:R-:W-:Y:S05]  /*2720*/  @P3 BRA `(.L_x_11382) ;  /* 0x0000000000143947 */ /* 0x000fea0003800000 */
[----:B------:R-:W-:Y:S01]  /*2730*/  HFMA2.MMA R189, -RZ, RZ, 0, 0 ;  /* 0x00000000ffbd7435 */ /* 0x000fe200000001ff */
[----:B------:R-:W-:Y:S10]  /*2740*/  @!P2 BRA `(.L_x_11383) ;  /* 0x000000000024a947 */ /* 0x000ff40003800000 */
[----:B-----5:R-:W-:-:S04]  /*2750*/  PRMT R189, R173, 0x7632, R189 ;  /* 0x00007632adbd7816 */ /* 0x020fc800000000bd */
[----:B------:R-:W-:Y:S01]  /*2760*/  SHF.L.U32 R189, R189, 0x10, RZ ;  /* 0x00000010bdbd7819 */ /* 0x000fe200000006ff */
[----:B------:R-:W-:Y:S06]  /*2770*/  BRA `(.L_x_11383) ;  /* 0x0000000000187947 */ /* 0x000fec0003800000 */
.L_x_11382:
[----:B-----5:R-:W-:Y:S02]  /*2780*/  PRMT R20, R169, 0x7632, R20 ;  /* 0x00007632a9147816 */ /* 0x020fe40000000014 */
[----:B------:R-:W-:Y:S02]  /*2790*/  @P2 PRMT R22, R173, 0x7632, R22 ;  /* 0x00007632ad162816 */ /* 0x000fe40000000016 */
[----:B------:R-:W-:Y:S02]  /*27a0*/  SHF.L.U32 R20, R20, 0x10, RZ ;  /* 0x0000001014147819 */ /* 0x000fe400000006ff */
[----:B------:R-:W-:-:S03]  /*27b0*/  @P2 SHF.L.U32 R22, R22, 0x10, RZ ;  /* 0x0000001016162819 */ /* 0x000fc600000006ff */
[----:B------:R-:W-:-:S04]  /*27c0*/  FMUL.FTZ R189, R20, UR7 ;  /* 0x0000000714bd7c20 */ /* 0x000fc80008410000 */
[----:B------:R-:W-:-:S07]  /*27d0*/  @P2 FADD.FTZ R189, R22, R189 ;  /* 0x000000bd16bd2221 */ /* 0x000fce0000010000 */
.L_x_11383:
[----:B------:R-:W-:Y:S05]  /*27e0*/  BSYNC B1 ;  /* 0x0000000000017941 */ /* 0x000fea0003800000 */
.L_x_11381:
[----:B------:R-:W-:Y:S04]  /*27f0*/  BSSY B1, `(.L_x_11384) ;  /* 0x000000a000017945 */ /* 0x000fe80003800000 */
[----:B------:R-:W-:Y:S05]  /*2800*/  @P3 BRA `(.L_x_11385) ;  /* 0x0000000000103947 */ /* 0x000fea0003800000 */
[----:B------:R-:W-:Y:S01]  /*2810*/  MOV R191, RZ ;  /* 0x000000ff00bf7202 */ /* 0x000fe20000000f00 */
[----:B------:R-:W-:Y:S06]  /*2820*/  @!P2 BRA `(.L_x_11386) ;  /* 0x000000000018a947 */ /* 0x000fec0003800000 */
[----:B-----5:R-:W-:Y:S01]  /*2830*/  SHF.L.U32 R191, R174, 0x10, RZ ;  /* 0x00000010aebf7819 */ /* 0x020fe200000006ff */
[----:B------:R-:W-:Y:S06]  /*2840*/  BRA `(.L_x_11386) ;  /* 0x0000000000107947 */ /* 0x000fec0003800000 */
.L_x_11385:
[----:B-----5:R-:W-:Y:S02]  /*2850*/  SHF.L.U32 R191, R170, 0x10, RZ ;  /* 0x00000010aabf7819 */ /* 0x020fe400000006ff */
[----:B------:R-:W-:-:S03]  /*2860*/  @P2 SHF.L.U32 R20, R174, 0x10, RZ ;  /* 0x00000010ae142819 */ /* 0x000fc600000006ff */
[----:B------:R-:W-:-:S04]  /*2870*/  FMUL.FTZ R191, R191, UR7 ;  /* 0x00000007bfbf7c20 */ /* 0x000fc80008410000 */
[----:B------:R-:W-:-:S07]  /*2880*/  @P2 FADD.FTZ R191, R20, R191 ;  /* 0x000000bf14bf2221 */ /* 0x000fce0000010000 */
.L_x_11386:
[----:B------:R-:W-:Y:S05]  /*2890*/  BSYNC B1 ;  /* 0x0000000000017941 */ /* 0x000fea0003800000 */
.L_x_11384:
[----:B------:R-:W-:Y:S04]  /*28a0*/  BSSY B1, `(.L_x_11387) ;  /* 0x000000d000017945 */ /* 0x000fe80003800000 */
[----:B------:R-:W-:Y:S05]  /*28b0*/  @P3 BRA `(.L_x_11388) ;  /* 0x0000000000143947 */ /* 0x000fea0003800000 */
[----:B------:R-:W-:Y:S01]  /*28c0*/  HFMA2.MMA R193, -RZ, RZ, 0, 0 ;  /* 0x00000000ffc17435 */ /* 0x000fe200000001ff */
[----:B------:R-:W-:Y:S10]  /*28d0*/  @!P2 BRA `(.L_x_11389) ;  /* 0x000000000024a947 */ /* 0x000ff40003800000 */
[----:B-----5:R-:W-:-:S04]  /*28e0*/  PRMT R193, R174, 0x7632, R193 ;  /* 0x00007632aec17816 */ /* 0x020fc800000000c1 */
[----:B------:R-:W-:Y:S01]  /*28f0*/  SHF.L.U32 R193, R193, 0x10, RZ ;  /* 0x00000010c1c17819 */ /* 0x000fe200000006ff */
[----:B------:R-:W-:Y:S06]  /*2900*/  BRA `(.L_x_11389) ;  /* 0x0000000000187947 */ /* 0x000fec0003800000 */
.L_x_11388:
[----:B-----5:R-:W-:Y:S02]  /*2910*/  PRMT R20, R170, 0x7632, R20 ;  /* 0x00007632aa147816 */ /* 0x020fe40000000014 */
[----:B------:R-:W-:Y:S02]  /*2920*/  @P2 PRMT R22, R174, 0x7632, R22 ;  /* 0x00007632ae162816 */ /* 0x000fe40000000016 */
[----:B------:R-:W-:Y:S02]  /*2930*/  SHF.L.U32 R20, R20, 0x10, RZ ;  /* 0x0000001014147819 */ /* 0x000fe400000006ff */
[----:B------:R-:W-:-:S03]  /*2940*/  @P2 SHF.L.U32 R22, R22, 0x10, RZ ;  /* 0x0000001016162819 */ /* 0x000fc600000006ff */
[----:B------:R-:W-:-:S04]  /*2950*/  FMUL.FTZ R193, R20, UR7 ;  /* 0x0000000714c17c20 */ /* 0x000fc80008410000 */
[----:B------:R-:W-:-:S07]  /*2960*/  @P2 FADD.FTZ R193, R22, R193 ;  /* 0x000000c116c12221 */ /* 0x000fce0000010000 */
.L_x_11389:
[----:B------:R-:W-:Y:S05]  /*2970*/  BSYNC B1 ;  /* 0x0000000000017941 */ /* 0x000fea0003800000 */
.L_x_11387:
[----:B------:R-:W-:Y:S04]  /*2980*/  BSSY B1, `(.L_x_11390) ;  /* 0x000000a000017945 */ /* 0x000fe80003800000 */
[----:B------:R-:W-:Y:S05]  /*2990*/  @P3 BRA `(.L_x_11391) ;  /* 0x0000000000103947 */ /* 0x000fea0003800000 */
[----:B------:R-:W-:Y:S01]  /*29a0*/  MOV R195, RZ ;  /* 0x000000ff00c37202 */ /* 0x000fe20000000f00 */
[----:B------:R-:W-:Y:S06]  /*29b0*/  @!P2 BRA `(.L_x_11392) ;  /* 0x000000000018a947 */ /* 0x000fec0003800000 */
[----:B-----5:R-:W-:Y:S01]  /*29c0*/  SHF.L.U32 R195, R175, 0x10, RZ ;  /* 0x00000010afc37819 */ /* 0x020fe200000006ff */
[----:B------:R-:W-:Y:S06]  /*29d0*/  BRA `(.L_x_11392) ;  /* 0x0000000000107947 */ /* 0x000fec0003800000 */
.L_x_11391:
[----:B-----5:R-:W-:Y:S02]  /*29e0*/  SHF.L.U32 R195, R171, 0x10, RZ ;  /* 0x00000010abc37819 */ /* 0x020fe400000006ff */
[----:B------:R-:W-:-:S03]  /*29f0*/  @P2 SHF.L.U32 R20, R175, 0x10, RZ ;  /* 0x00000010af142819 */ /* 0x000fc600000006ff */
[----:B------:R-:W-:-:S04]  /*2a00*/  FMUL.FTZ R195, R195, UR7 ;  /* 0x00000007c3c37c20 */ /* 0x000fc80008410000 */
[----:B------:R-:W-:-:S07]  /*2a10*/  @P2 FADD.FTZ R195, R20, R195 ;  /* 0x000000c314c32221 */ /* 0x000fce0000010000 */
.L_x_11392:
[----:B------:R-:W-:Y:S05]  /*2a20*/  BSYNC B1 ;  /* 0x0000000000017941 */ /* 0x000fea0003800000 */
.L_x_11390:
[----:B------:R-:W-:Y:S04]  /*2a30*/  BSSY B1, `(.L_x_11393) ;  /* 0x000000d000017945 */ /* 0x000fe80003800000 */
[----:B------:R-:W-:Y:S05]  /*2a40*/  @P3 BRA `(.L_x_11394) ;  /* 0x0000000000143947 */ /* 0x000fea0003800000 */
[----:B------:R-:W-:Y:S01]  /*2a50*/  HFMA2.MMA R197, -RZ, RZ, 0, 0 ;  /* 0x00000000ffc57435 */ /* 0x000fe200000001ff */
[----:B------:R-:W-:Y:S10]  /*2a60*/  @!P2 BRA `(.L_x_11395) ;  /* 0x000000000024a947 */ /* 0x000ff40003800000 */
[----:B-----5:R-:W-:-:S04]  /*2a70*/  PRMT R197, R175, 0x7632, R197 ;  /* 0x00007632afc57816 */ /* 0x020fc800000000c5 */
[----:B------:R-:W-:Y:S01]  /*2a80*/  SHF.L.U32 R197, R197, 0x10, RZ ;  /* 0x00000010c5c57819 */ /* 0x000fe200000006ff */
[----:B------:R-:W-:Y:S06]  /*2a90*/  BRA `(.L_x_11395) ;  /* 0x0000000000187947 */ /* 0x000fec0003800000 */
.L_x_11394:
[----:B-----5:R-:W-:Y:S02]  /*2aa0*/  PRMT R20, R171, 0x7632, R20 ;  /* 0x00007632ab147816 */ /* 0x020fe40000000014 */
[----:B------:R-:W-:Y:S02]  /*2ab0*/  @P2 PRMT R22, R175, 0x7632, R22 ;  /* 0x00007632af162816 */ /* 0x000fe40000000016 */
[----:B------:R-:W-:Y:S02]  /*2ac0*/  SHF.L.U32 R20, R20, 0x10, RZ ;  /* 0x0000001014147819 */ /* 0x000fe400000006ff */
[----:B------:R-:W-:-:S03]  /*2ad0*/  @P2 SHF.L.U32 R22, R22, 0x10, RZ ;  /* 0x0000001016162819 */ /* 0x000fc600000006ff */
[----:B------:R-:W-:-:S04]  /*2ae0*/  FMUL.FTZ R197, R20, UR7 ;  /* 0x0000000714c57c20 */ /* 0x000fc80008410000 */
[----:B------:R-:W-:-:S07]  /*2af0*/  @P2 FADD.FTZ R197, R22, R197 ;  /* 0x000000c516c52221 */ /* 0x000fce0000010000 */
.L_x_11395:
[----:B------:R-:W-:Y:S05]  /*2b00*/  BSYNC B1 ;  /* 0x0000000000017941 */ /* 0x000fea0003800000 */
.L_x_11393:
        /* <DEDUP_REMOVED lines=9> */
.L_x_11371:
[----:B------:R-:W-:Y:S05]  /*2ba0*/  BSYNC B0 ;  /* 0x0000000000007941 */ /* 0x000fea0003800000 */
.L_x_11370:
[----:B------:R-:W-:Y:S01]  /*2bb0*/  LOP3.LUT P2, RZ, R4, 0x20, RZ, 0xc0, !PT ;  /* 0x0000002004ff7812 */ /* 0x000fe2000784c0ff */
[----:B------:R-:W-:-:S12]  /*2bc0*/  BSSY B0, `(.L_x_11396) ;  /* 0x0000078000007945 */ /* 0x000fd80003800000 */
[----:B------:R-:W-:Y:S05]  /*2bd0*/  @!P2 BRA `(.L_x_11397) ;  /* 0x0000000400d8a947 */ /* 0x000fea0003800000 */
[----:B------:R-:W-:Y:S01]  /*2be0*/  ISETP.NE.U32.AND P2, PT, RZ, UR8, PT ;  /* 0x00000008ff007c0c */ /* 0x000fe2000bf45070 */
[----:B-1234-:R-:W1:Y:S03]  /*2bf0*/  @P1 LDC.64 R176, c[0x0][0x220] ;  /* 0x00008800ffb01b82 */ /* 0x01ee660000000a00 */
        /* <DEDUP_REMOVED lines=13> */
.L_x_11399:
[----:B-----5:R-:W-:Y:S02]  /*2cd0*/  SHF.L.U32 R199, R168, 0x10, RZ ;  /* 0x00000010a8c77819 */ /* 0x020fe400000006ff */
[----:B------:R-:W-:-:S03]  /*2ce0*/  @P2 SHF.L.U32 R20, R172, 0x10, RZ ;  /* 0x00000010ac142819 */ /* 0x000fc600000006ff */
[----:B------:R-:W-:-:S04]  /*2cf0*/  FMUL.FTZ R199, R199, UR7 ;  /* 0x00000007c7c77c20 */ /* 0x000fc80008410000 */
[----:B------:R-:W-:-:S07]  /*2d00*/  @P2 FADD.FTZ R199, R20, R199 ;  /* 0x000000c714c72221 */ /* 0x000fce0000010000 */
.L_x_11400:
[----:B------:R-:W-:Y:S05]  /*2d10*/  BSYNC B1 ;  /* 0x0000000000017941 */ /* 0x000fea0003800000 */
.L_x_11398:
[----:B------:R-:W-:Y:S04]  /*2d20*/  BSSY B1, `(.L_x_11401) ;  /* 0x000000d000017945 */ /* 0x000fe80003800000 */
[----:B------:R-:W-:Y:S05]  /*2d30*/  @P3 BRA `(.L_x_11402) ;  /* 0x0000000000143947 */ /* 0x000fea0003800000 */
[----:B------:R-:W-:Y:S01]  /*2d40*/  HFMA2.MMA R201, -RZ, RZ, 0, 0 ;  /* 0x00000000ffc97435 */ /* 0x000fe200000001ff */
[----:B------:R-:W-:Y:S10]  /*2d50*/  @!P2 BRA `(.L_x_11403) ;  /* 0x000000000024a947 */ /* 0x000ff40003800000 */
[----:B-----5:R-:W-:-:S04]  /*2d60*/  PRMT R201, R172, 0x7632, R201 ;  /* 0x00007632acc97816 */ /* 0x020fc800000000c9 */
[----:B------:R-:W-:Y:S01]  /*2d70*/  SHF.L.U32 R201, R201, 0x10, RZ ;  /* 0x00000010c9c97819 */ /* 0x000fe200000006ff */
[----:B------:R-:W-:Y:S06]  /*2d80*/  BRA `(.L_x_11403) ;  /* 0x0000000000187947 */ /* 0x000fec0003800000 */
.L_x_11402:
[----:B-----5:R-:W-:Y:S02]  /*2d90*/  PRMT R20, R168, 0x7632, R20 ;  /* 0x00007632a8147816 */ /* 0x020fe40000000014 */
[----:B------:R-:W-:Y:S02]  /*2da0*/  @P2 PRMT R22, R172, 0x7632, R22 ;  /* 0x00007632ac162816 */ /* 0x000fe40000000016 */
[----:B------:R-:W-:Y:S02]  /*2db0*/  SHF.L.U32 R20, R20, 0x10, RZ ;  /* 0x0000001014147819 */ /* 0x000fe400000006ff */
[----:B------:R-:W-:-:S03]  /*2dc0*/  @P2 SHF.L.U32 R22, R22, 0x10, RZ ;  /* 0x0000001016162819 */ /* 0x000fc600000006ff */
[----:B------:R-:W-:-:S04]  /*2dd0*/  FMUL.FTZ R201, R20, UR7 ;  /* 0x0000000714c97c20 */ /* 0x000fc80008410000 */
[----:B------:R-:W-:-:S07]  /*2de0*/  @P2 FADD.FTZ R201, R22, R201 ;  /* 0x000000c916c92221 */ /* 0x000fce0000010000 */
.L_x_11403:
[----:B------:R-:W-:Y:S05]  /*2df0*/  BSYNC B1 ;  /* 0x0000000000017941 */ /* 0x000fea0003800000 */
.L_x_11401:
[----:B------:R-:W-:Y:S04]  /*2e00*/  BSSY B1, `(.L_x_11404) ;  /* 0x000000a000017945 */ /* 0x000fe80003800000 */
[----:B------:R-:W-:Y:S05]  /*2e10*/  @P3 BRA `(.L_x_11405) ;  /* 0x0000000000103947 */ /* 0x000fea0003800000 */
[----:B------:R-:W-:Y:S01]  /*2e20*/  MOV R203, RZ ;  /* 0x000000ff00cb7202 */ /* 0x000fe20000000f00 */
[----:B------:R-:W-:Y:S06]  /*2e30*/  @!P2 BRA `(.L_x_11406) ;  /* 0x000000000018a947 */ /* 0x000fec0003800000 */
[----:B-----5:R-:W-:Y:S01]  /*2e40*/  SHF.L.U32 R203, R173, 0x10, RZ ;  /* 0x00000010adcb7819 */ /* 0x020fe200000006ff */
[----:B------:R-:W-:Y:S06]  /*2e50*/  BRA `(.L_x_11406) ;  /* 0x0000000000107947 */ /* 0x000fec0003800000 */
.L_x_11405:
[----:B-----5:R-:W-:Y:S02]  /*2e60*/  SHF.L.U32 R203, R169, 0x10, RZ ;  /* 0x00000010a9cb7819 */ /* 0x020fe400000006ff */
[----:B------:R-:W-:-:S03]  /*2e70*/  @P2 SHF.L.U32 R20, R173, 0x10, RZ ;  /* 0x00000010ad142819 */ /* 0x000fc600000006ff */
[----:B------:R-:W-:-:S04]  /*2e80*/  FMUL.FTZ R203, R203, UR7 ;  /* 0x00000007cbcb7c20 */ /* 0x000fc80008410000 */
[----:B------:R-:W-:-:S07]  /*2e90*/  @P2 FADD.FTZ R203, R20, R203 ;  /* 0x000000cb14cb2221 */ /* 0x000fce0000010000 */
.L_x_11406:
[----:B------:R-:W-:Y:S05]  /*2ea0*/  BSYNC B1 ;  /* 0x0000000000017941 */ /* 0x000fea0003800000 */
.L_x_11404:
[----:B------:R-:W-:Y:S04]  /*2eb0*/  BSSY B1, `(.L_x_11407) ;  /* 0x000000d000017945 */ /* 0x000fe80003800000 */
[----:B------:R-:W-:Y:S05]  /*2ec0*/  @P3 BRA `(.L_x_11408) ;  /* 0x0000000000143947 */ /* 0x000fea0003800000 */
[----:B------:R-:W-:Y:S01]  /*2ed0*/  HFMA2.MMA R205, -RZ, RZ, 0, 0 ;  /* 0x00000000ffcd7435 */ /* 0x000fe200000001ff */
[----:B------:R-:W-:Y:S10]  /*2ee0*/  @!P2 BRA `(.L_x_11409) ;  /* 0x000000000024a947 */ /* 0x000ff40003800000 */
[----:B-----5:R-:W-:-:S04]  /*2ef0*/  PRMT R205, R173, 0x7632, R205 ;  /* 0x00007632adcd7816 */ /* 0x020fc800000000cd */
[----:B------:R-:W-:Y:S01]  /*2f00*/  SHF.L.U32 R205, R205, 0x10, RZ ;  /* 0x00000010cdcd7819 */ /* 0x000fe200000006ff */
[----:B------:R-:W-:Y:S06]  /*2f10*/  BRA `(.L_x_11409) ;  /* 0x0000000000187947 */ /* 0x000fec0003800000 */
.L_x_11408:
[----:B-----5:R-:W-:Y:S02]  /*2f20*/  PRMT R20, R169, 0x7632, R20 ;  /* 0x00007632a9147816 */ /* 0x020fe40000000014 */
[----:B------:R-:W-:Y:S02]  /*2f30*/  @P2 PRMT R22, R173, 0x7632, R22 ;  /* 0x00007632ad162816 */ /* 0x000fe40000000016 */
[----:B------:R-:W-:Y:S02]  /*2f40*/  SHF.L.U32 R20, R20, 0x10, RZ ;  /* 0x0000001014147819 */ /* 0x000fe400000006ff */
[----:B------:R-:W-:-:S03]  /*2f50*/  @P2 SHF.L.U32 R22, R22, 0x10, RZ ;  /* 0x0000001016162819 */ /* 0x000fc600000006ff */
[----:B------:R-:W-:-:S04]  /*2f60*/  FMUL.FTZ R205, R20, UR7 ;  /* 0x0000000714cd7c20 */ /* 0x000fc80008410000 */
[----:B------:R-:W-:-:S07]  /*2f70*/  @P2 FADD.FTZ R205, R22, R205 ;  /* 0x000000cd16cd2221 */ /* 0x000fce0000010000 */
.L_x_11409:
[----:B------:R-:W-:Y:S05]  /*2f80*/  BSYNC B1 ;  /* 0x0000000000017941 */ /* 0x000fea0003800000 */
.L_x_11407:
[----:B------:R-:W-:Y:S04]  /*2f90*/  BSSY B1, `(.L_x_11410) ;  /* 0x000000a000017945 */ /* 0x000fe80003800000 */
[----:B------:R-:W-:Y:S05]  /*2fa0*/  @P3 BRA `(.L_x_11411) ;  /* 0x0000000000103947 */ /* 0x000fea0003800000 */
[----:B------:R-:W-:Y:S01]  /*2fb0*/  MOV R207, RZ ;  /* 0x000000ff00cf7202 */ /* 0x000fe20000000f00 */
[----:B------:R-:W-:Y:S06]  /*2fc0*/  @!P2 BRA `(.L_x_11412) ;  /* 0x000000000018a947 */ /* 0x000fec0003800000 */
[----:B-----5:R-:W-:Y:S01]  /*2fd0*/  SHF.L.U32 R207, R174, 0x10, RZ ;  /* 0x00000010aecf7819 */ /* 0x020fe200000006ff */
[----:B------:R-:W-:Y:S06]  /*2fe0*/  BRA `(.L_x_11412) ;  /* 0x0000000000107947 */ /* 0x000fec0003800000 */
.L_x_11411:
[----:B-----5:R-:W-:Y:S02]  /*2ff0*/  SHF.L.U32 R207, R170, 0x10, RZ ;  /* 0x00000010aacf7819 */ /* 0x020fe400000006ff */
[----:B------:R-:W-:-:S03]  /*3000*/  @P2 SHF.L.U32 R20, R174, 0x10, RZ ;  /* 0x00000010ae142819 */ /* 0x000fc600000006ff */
[----:B------:R-:W-:-:S04]  /*3010*/  FMUL.FTZ R207, R207, UR7 ;  /* 0x00000007cfcf7c20 */ /* 0x000fc80008410000 */
[----:B------:R-:W-:-:S07]  /*3020*/  @P2 FADD.FTZ R207, R20, R207 ;  /* 0x000000cf14cf2221 */ /* 0x000fce0000010000 */
.L_x_11412:
[----:B------:R-:W-:Y:S05]  /*3030*/  BSYNC B1 ;  /* 0x0000000000017941 */ /* 0x000fea0003800000 */
.L_x_11410:
[----:B------:R-:W-:Y:S04]  /*3040*/  BSSY B1, `(.L_x_11413) ;  /* 0x000000d000017945 */ /* 0x000fe80003800000 */
[----:B------:R-:W-:Y:S05]  /*3050*/  @P3 BRA `(.L_x_11414) ;  /* 0x0000000000143947 */ /* 0x000fea0003800000 */
[----:B------:R-:W-:Y:S01]  /*3060*/  HFMA2.MMA R209, -RZ, RZ, 0, 0 ;  /* 0x00000000ffd17435 */ /* 0x000fe200000001ff */
[----:B------:R-:W-:Y:S10]  /*3070*/  @!P2 BRA `(.L_x_11415) ;  /* 0x000000000024a947 */ /* 0x000ff40003800000 */
[----:B-----5:R-:W-:-:S04]  /*3080*/  PRMT R209, R174, 0x7632, R209 ;  /* 0x00007632aed17816 */ /* 0x020fc800000000d1 */
[----:B------:R-:W-:Y:S01]  /*3090*/  SHF.L.U32 R209, R209, 0x10, RZ ;  /* 0x00000010d1d17819 */ /* 0x000fe200000006ff */
[----:B------:R-:W-:Y:S06]  /*30a0*/  BRA `(.L_x_11415) ;  /* 0x0000000000187947 */ /* 0x000fec0003800000 */
.L_x_11414:
[----:B-----5:R-:W-:Y:S02]  /*30b0*/  PRMT R20, R170, 0x7632, R20 ;  /* 0x00007632aa147816 */ /* 0x020fe40000000014 */
[----:B------:R-:W-:Y:S02]  /*30c0*/  @P2 PRMT R22, R174, 0x7632, R22 ;  /* 0x00007632ae162816 */ /* 0x000fe40000000016 */
[----:B------:R-:W-:Y:S02]  /*30d0*/  SHF.L.U32 R20, R20, 0x10, RZ ;  /* 0x0000001014147819 */ /* 0x000fe400000006ff */
[----:B------:R-:W-:-:S03]  /*30e0*/  @P2 SHF.L.U32 R22, R22, 0x10, RZ ;  /* 0x0000001016162819 */ /* 0x000fc600000006ff */
[----:B------:R-:W-:-:S04]  /*30f0*/  FMUL.FTZ R209, R20, UR7 ;  /* 0x0000000714d17c20 */ /* 0x000fc80008410000 */
[----:B------:R-:W-:-:S07]  /*3100*/  @P2 FADD.FTZ R209, R22, R209 ;  /* 0x000000d116d12221 */ /* 0x000fce0000010000 */
.L_x_11415:
[----:B------:R-:W-:Y:S05]  /*3110*/  BSYNC B1 ;  /* 0x0000000000017941 */ /* 0x000fea0003800000 */
.L_x_11413:
[----:B------:R-:W-:Y:S04]  /*3120*/  BSSY B1, `(.L_x_11416) ;  /* 0x000000a000017945 */ /* 0x000fe80003800000 */
[----:B------:R-:W-:Y:S05]  /*3130*/  @P3 BRA `(.L_x_11417) ;  /* 0x0000000000103947 */ /* 0x000fea0003800000 */
[----:B------:R-:W-:Y:S01]  /*3140*/  MOV R211, RZ ;  /* 0x000000ff00d37202 */ /* 0x000fe20000000f00 */
[----:B------:R-:W-:Y:S06]  /*3150*/  @!P2 BRA `(.L_x_11418) ;  /* 0x000000000018a947 */ /* 0x000fec0003800000 */
[----:B-----5:R-:W-:Y:S01]  /*3160*/  SHF.L.U32 R211, R175, 0x10, RZ ;  /* 0x00000010afd37819 */ /* 0x020fe200000006ff */
[----:B------:R-:W-:Y:S06]  /*3170*/  BRA `(.L_x_11418) ;  /* 0x0000000000107947 */ /* 0x000fec0003800000 */
.L_x_11417:
[----:B-----5:R-:W-:Y:S02]  /*3180*/  SHF.L.U32 R211, R171, 0x10, RZ ;  /* 0x00000010abd37819 */ /* 0x020fe400000006ff */
[----:B------:R-:W-:-:S03]  /*3190*/  @P2 SHF.L.U32 R20, R175, 0x10, RZ ;  /* 0x00000010af142819 */ /* 0x000fc600000006ff */
[----:B------:R-:W-:-:S04]  /*31a0*/  FMUL.FTZ R211, R211, UR7 ;  /* 0x00000007d3d37c20 */ /* 0x000fc80008410000 */
[----:B------:R-:W-:-:S07]  /*31b0*/  @P2 FADD.FTZ R211, R20, R211 ;  /* 0x000000d314d32221 */ /* 0x000fce0000010000 */
.L_x_11418:
[----:B------:R-:W-:Y:S05]  /*31c0*/  BSYNC B1 ;  /* 0x0000000000017941 */ /* 0x000fea0003800000 */
.L_x_11416:
[----:B------:R-:W-:Y:S04]  /*31d0*/  BSSY B1, `(.L_x_11419) ;  /* 0x000000d000017945 */ /* 0x000fe80003800000 */
[----:B------:R-:W-:Y:S05]  /*31e0*/  @P3 BRA `(.L_x_11420) ;  /* 0x0000000000143947 */ /* 0x000fea0003800000 */
[----:B------:R-:W-:Y:S01]  /*31f0*/  HFMA2.MMA R213, -RZ, RZ, 0, 0 ;  /* 0x00000000ffd57435 */ /* 0x000fe200000001ff */
[----:B------:R-:W-:Y:S10]  /*3200*/  @!P2 BRA `(.L_x_11421) ;  /* 0x000000000024a947 */ /* 0x000ff40003800000 */
[----:B-----5:R-:W-:-:S04]  /*3210*/  PRMT R213, R175, 0x7632, R213 ;  /* 0x00007632afd57816 */ /* 0x020fc800000000d5 */
[----:B------:R-:W-:Y:S01]  /*3220*/  SHF.L.U32 R213, R213, 0x10, RZ ;  /* 0x00000010d5d57819 */ /* 0x000fe200000006ff */
[----:B------:R-:W-:Y:S06]  /*3230*/  BRA `(.L_x_11421) ;  /* 0x0000000000187947 */ /* 0x000fec0003800000 */
.L_x_11420:
[----:B-----5:R-:W-:Y:S02]  /*3240*/  PRMT R20, R171, 0x7632, R20 ;  /* 0x00007632ab147816 */ /* 0x020fe40000000014 */
[----:B------:R-:W-:Y:S02]  /*3250*/  @P2 PRMT R22, R175, 0x7632, R22 ;  /* 0x00007632af162816 */ /* 0x000fe40000000016 */
[----:B------:R-:W-:Y:S02]  /*3260*/  SHF.L.U32 R20, R20, 0x10, RZ ;  /* 0x0000001014147819 */ /* 0x000fe400000006ff */
[----:B------:R-:W-:-:S03]  /*3270*/  @P2 SHF.L.U32 R22, R22, 0x10, RZ ;  /* 0x0000001016162819 */ /* 0x000fc600000006ff */
[----:B------:R-:W-:-:S04]  /*3280*/  FMUL.FTZ R213, R20, UR7 ;  /* 0x0000000714d57c20 */ /* 0x000fc80008410000 */
[----:B------:R-:W-:-:S07]  /*3290*/  @P2 FADD.FTZ R213, R22, R213 ;  /* 0x000000d516d52221 */ /* 0x000fce0000010000 */
.L_x_11421:
[----:B------:R-:W-:Y:S05]  /*32a0*/  BSYNC B1 ;  /* 0x0000000000017941 */ /* 0x000fea0003800000 */
.L_x_11419:
        /* <DEDUP_REMOVED lines=9> */
.L_x_11397:
[----:B------:R-:W-:Y:S05]  /*3340*/  BSYNC B0 ;  /* 0x0000000000007941 */ /* 0x000fea0003800000 */
.L_x_11396:
        /* <DEDUP_REMOVED lines=18> */
.L_x_11425:
[----:B-----5:R-:W-:Y:S02]  /*3470*/  SHF.L.U32 R215, R168, 0x10, RZ ;  /* 0x00000010a8d77819 */ /* 0x020fe400000006ff */
[----:B------:R-:W-:-:S03]  /*3480*/  @P2 SHF.L.U32 R20, R172, 0x10, RZ ;  /* 0x00000010ac142819 */ /* 0x000fc600000006ff */
[----:B------:R-:W-:-:S04]  /*3490*/  FMUL.FTZ R215, R215, UR7 ;  /* 0x00000007d7d77c20 */ /* 0x000fc80008410000 */
[----:B------:R-:W-:-:S07]  /*34a0*/  @P2 FADD.FTZ R215, R20, R215 ;  /* 0x000000d714d72221 */ /* 0x000fce0000010000 */
.L_x_11426:
[----:B------:R-:W-:Y:S05]  /*34b0*/  BSYNC B1 ;  /* 0x0000000000017941 */ /* 0x000fea0003800000 */
.L_x_11424:
[----:B------:R-:W-:Y:S04]  /*34c0*/  BSSY B1, `(.L_x_11427) ;  /* 0x000000d000017945 */ /* 0x000fe80003800000 */
[----:B------:R-:W-:Y:S05]  /*34d0*/  @P3 BRA `(.L_x_11428) ;  /* 0x0000000000143947 */ /* 0x000fea0003800000 */
[----:B------:R-:W-:Y:S01]  /*34e0*/  HFMA2.MMA R217, -RZ, RZ, 0, 0 ;  /* 0x00000000ffd97435 */ /* 0x000fe200000001ff */
[----:B------:R-:W-:Y:S10]  /*34f0*/  @!P2 BRA `(.L_x_11429) ;  /* 0x000000000024a947 */ /* 0x000ff40003800000 */
[----:B-----5:R-:W-:-:S04]  /*3500*/  PRMT R217, R172, 0x7632, R217 ;  /* 0x00007632acd97816 */ /* 0x020fc800000000d9 */
[----:B------:R-:W-:Y:S01]  /*3510*/  SHF.L.U32 R217, R217, 0x10, RZ ;  /* 0x00000010d9d97819 */ /* 0x000fe200000006ff */
[----:B------:R-:W-:Y:S06]  /*3520*/  BRA `(.L_x_11429) ;  /* 0x0000000000187947 */ /* 0x000fec0003800000 */
.L_x_11428:
[----:B-----5:R-:W-:Y:S02]  /*3530*/  PRMT R20, R168, 0x7632, R20 ;  /* 0x00007632a8147816 */ /* 0x020fe40000000014 */
[----:B------:R-:W-:Y:S02]  /*3540*/  @P2 PRMT R22, R172, 0x7632, R22 ;  /* 0x00007632ac162816 */ /* 0x000fe40000000016 */
[----:B------:R-:W-:Y:S02]  /*3550*/  SHF.L.U32 R20, R20, 0x10, RZ ;  /* 0x0000001014147819 */ /* 0x000fe400000006ff */
[----:B------:R-:W-:-:S03]  /*3560*/  @P2 SHF.L.U32 R22, R22, 0x10, RZ ;  /* 0x0000001016162819 */ /* 0x000fc600000006ff */
[----:B------:R-:W-:-:S04]  /*3570*/  FMUL.FTZ R217, R20, UR7 ;  /* 0x0000000714d97c20 */ /* 0x000fc80008410000 */
[----:B------:R-:W-:-:S07]  /*3580*/  @P2 FADD.FTZ R217, R22, R217 ;  /* 0x000000d916d92221 */ /* 0x000fce0000010000 */
.L_x_11429:
[----:B------:R-:W-:Y:S05]  /*3590*/  BSYNC B1 ;  /* 0x0000000000017941 */ /* 0x000fea0003800000 */
.L_x_11427:
[----:B------:R-:W-:Y:S04]  /*35a0*/  BSSY B1, `(.L_x_11430) ;  /* 0x000000a000017945 */ /* 0x000fe80003800000 */
[----:B------:R-:W-:Y:S05]  /*35b0*/  @P3 BRA `(.L_x_11431) ;  /* 0x0000000000103947 */ /* 0x000fea0003800000 */
[----:B------:R-:W-:Y:S01]  /*35c0*/  MOV R219, RZ ;  /* 0x000000ff00db7202 */ /* 0x000fe20000000f00 */
[----:B------:R-:W-:Y:S06]  /*35d0*/  @!P2 BRA `(.L_x_11432) ;  /* 0x000000000018a947 */ /* 0x000fec0003800000 */
[----:B-----5:R-:W-:Y:S01]  /*35e0*/  SHF.L.U32 R219, R173, 0x10, RZ ;  /* 0x00000010addb7819 */ /* 0x020fe200000006ff */
[----:B------:R-:W-:Y:S06]  /*35f0*/  BRA `(.L_x_11432) ;  /* 0x0000000000107947 */ /* 0x000fec0003800000 */
.L_x_11431:
[----:B-----5:R-:W-:Y:S02]  /*3600*/  SHF.L.U32 R219, R169, 0x10, RZ ;  /* 0x00000010a9db7819 */ /* 0x020fe400000006ff */
[----:B------:R-:W-:-:S03]  /*3610*/  @P2 SHF.L.U32 R20, R173, 0x10, RZ ;  /* 0x00000010ad142819 */ /* 0x000fc600000006ff */
[----:B------:R-:W-:-:S04]  /*3620*/  FMUL.FTZ R219, R219, UR7 ;  /* 0x00000007dbdb7c20 */ /* 0x000fc80008410000 */
[----:B------:R-:W-:-:S07]  /*3630*/  @P2 FADD.FTZ R219, R20, R219 ;  /* 0x000000db14db2221 */ /* 0x000fce0000010000 */
.L_x_11432:
[----:B------:R-:W-:Y:S05]  /*3640*/  BSYNC B1 ;  /* 0x0000000000017941 */ /* 0x000fea0003800000 */
.L_x_11430:
[----:B------:R-:W-:Y:S04]  /*3650*/  BSSY B1, `(.L_x_11433) ;  /* 0x000000d000017945 */ /* 0x000fe80003800000 */
[----:B------:R-:W-:Y:S05]  /*3660*/  @P3 BRA `(.L_x_11434) ;  /* 0x0000000000143947 */ /* 0x000fea0003800000 */
[----:B------:R-:W-:Y:S01]  /*3670*/  HFMA2.MMA R221, -RZ, RZ, 0, 0 ;  /* 0x00000000ffdd7435 */ /* 0x000fe200000001ff */
[----:B------:R-:W-:Y:S10]  /*3680*/  @!P2 BRA `(.L_x_11435) ;  /* 0x000000000024a947 */ /* 0x000ff40003800000 */
[----:B-----5:R-:W-:-:S04]  /*3690*/  PRMT R221, R173, 0x7632, R221 ;  /* 0x00007632addd7816 */ /* 0x020fc800000000dd */
[----:B------:R-:W-:Y:S01]  /*36a0*/  SHF.L.U32 R221, R221, 0x10, RZ ;  /* 0x00000010dddd7819 */ /* 0x000fe200000006ff */
[----:B------:R-:W-:Y:S06]  /*36b0*/  BRA `(.L_x_11435) ;  /* 0x0000000000187947 */ /* 0x000fec0003800000 */
.L_x_11434:
[----:B-----5:R-:W-:Y:S02]  /*36c0*/  PRMT R20, R169, 0x7632, R20 ;  /* 0x00007632a9147816 */ /* 0x020fe40000000014 */
[----:B------:R-:W-:Y:S02]  /*36d0*/  @P2 PRMT R22, R173, 0x7632, R22 ;  /* 0x00007632ad162816 */ /* 0x000fe40000000016 */
[----:B------:R-:W-:Y:S02]  /*36e0*/  SHF.L.U32 R20, R20, 0x10, RZ ;  /* 0x0000001014147819 */ /* 0x000fe400000006ff */
[----:B------:R-:W-:-:S03]  /*36f0*/  @P2 SHF.L.U32 R22, R22, 0x10, RZ ;  /* 0x0000001016162819 */ /* 0x000fc600000006ff */
[----:B------:R-:W-:-:S04]  /*3700*/  FMUL.FTZ R221, R20, UR7 ;  /* 0x0000000714dd7c20 */ /* 0x000fc80008410000 */
[----:B------:R-:W-:-:S07]  /*3710*/  @P2 FADD.FTZ R221, R22, R221 ;  /* 0x000000dd16dd2221 */ /* 0x000fce0000010000 */
.L_x_11435:
[----:B------:R-:W-:Y:S05]  /*3720*/  BSYNC B1 ;  /* 0x0000000000017941 */ /* 0x000fea0003800000 */
.L_x_11433:
[----:B------:R-:W-:Y:S04]  /*3730*/  BSSY B1, `(.L_x_11436) ;  /* 0x000000a000017945 */ /* 0x000fe80003800000 */
[----:B------:R-:W-:Y:S05]  /*3740*/  @P3 BRA `(.L_x_11437) ;  /* 0x0000000000103947 */ /* 0x000fea0003800000 */
[----:B------:R-:W-:Y:S01]  /*3750*/  MOV R223, RZ ;  /* 0x000000ff00df7202 */ /* 0x000fe20000000f00 */
[----:B------:R-:W-:Y:S06]  /*3760*/  @!P2 BRA `(.L_x_11438) ;  /* 0x000000000018a947 */ /* 0x000fec0003800000 */
[----:B-----5:R-:W-:Y:S01]  /*3770*/  SHF.L.U32 R223, R174, 0x10, RZ ;  /* 0x00000010aedf7819 */ /* 0x020fe200000006ff */
[----:B------:R-:W-:Y:S06]  /*3780*/  BRA `(.L_x_11438) ;  /* 0x0000000000107947 */ /* 0x000fec0003800000 */
.L_x_11437:
[----:B-----5:R-:W-:Y:S02]  /*3790*/  SHF.L.U32 R223, R170, 0x10, RZ ;  /* 0x00000010aadf7819 */ /* 0x020fe400000006ff */
[----:B------:R-:W-:-:S03]  /*37a0*/  @P2 SHF.L.U32 R20, R174, 0x10, RZ ;  /* 0x00000010ae142819 */ /* 0x000fc600000006ff */
[----:B------:R-:W-:-:S04]  /*37b0*/  FMUL.FTZ R223, R223, UR7 ;  /* 0x00000007dfdf7c20 */ /* 0x000fc80008410000 */
[----:B------:R-:W-:-:S07]  /*37c0*/  @P2 FADD.FTZ R223, R20, R223 ;  /* 0x000000df14df2221 */ /* 0x000fce0000010000 */
.L_x_11438:
[----:B------:R-:W-:Y:S05]  /*37d0*/  BSYNC B1 ;  /* 0x0000000000017941 */ /* 0x000fea0003800000 */
.L_x_11436:
[----:B------:R-:W-:Y:S04]  /*37e0*/  BSSY B1, `(.L_x_11439) ;  /* 0x000000d000017945 */ /* 0x000fe80003800000 */
[----:B------:R-:W-:Y:S05]  /*37f0*/  @P3 BRA `(.L_x_11440) ;  /* 0x0000000000143947 */ /* 0x000fea0003800000 */
[----:B------:R-:W-:Y:S01]  /*3800*/  HFMA2.MMA R225, -RZ, RZ, 0, 0 ;  /* 0x00000000ffe17435 */ /* 0x000fe200000001ff */
[----:B------:R-:W-:Y:S10]  /*3810*/  @!P2 BRA `(.L_x_11441) ;  /* 0x000000000024a947 */ /* 0x000ff40003800000 */
[----:B-----5:R-:W-:-:S04]  /*3820*/  PRMT R225, R174, 0x7632, R225 ;  /* 0x00007632aee17816 */ /* 0x020fc800000000e1 */
[----:B------:R-:W-:Y:S01]  /*3830*/  SHF.L.U32 R225, R225, 0x10, RZ ;  /* 0x00000010e1e17819 */ /* 0x000fe200000006ff */
[----:B------:R-:W-:Y:S06]  /*3840*/  BRA `(.L_x_11441) ;  /* 0x0000000000187947 */ /* 0x000fec0003800000 */
.L_x_11440:
[----:B-----5:R-:W-:Y:S02]  /*3850*/  PRMT R20, R170, 0x7632, R20 ;  /* 0x00007632aa147816 */ /* 0x020fe40000000014 */
[----:B------:R-:W-:Y:S02]  /*3860*/  @P2 PRMT R22, R174, 0x7632, R22 ;  /* 0x00007632ae162816 */ /* 0x000fe40000000016 */
[----:B------:R-:W-:Y:S02]  /*3870*/  SHF.L.U32 R20, R20, 0x10, RZ ;  /* 0x0000001014147819 */ /* 0x000fe400000006ff */
[----:B------:R-:W-:-:S03]  /*3880*/  @P2 SHF.L.U32 R22, R22, 0x10, RZ ;  /* 0x0000001016162819 */ /* 0x000fc600000006ff */
[----:B------:R-:W-:-:S04]  /*3890*/  FMUL.FTZ R225, R20, UR7 ;  /* 0x0000000714e17c20 */ /* 0x000fc80008410000 */
[----:B------:R-:W-:-:S07]  /*38a0*/  @P2 FADD.FTZ R225, R22, R225 ;  /* 0x000000e116e12221 */ /* 0x000fce0000010000 */
.L_x_11441:
[----:B------:R-:W-:Y:S05]  /*38b0*/  BSYNC B1 ;  /* 0x0000000000017941 */ /* 0x000fea0003800000 */
.L_x_11439:
[----:B------:R-:W-:Y:S04]  /*38c0*/  BSSY B1, `(.L_x_11442) ;  /* 0x000000a000017945 */ /* 0x000fe80003800000 */
[----:B------:R-:W-:Y:S05]  /*38d0*/  @P3 BRA `(.L_x_11443) ;  /* 0x0000000000103947 */ /* 0x000fea0003800000 */
[----:B------:R-:W-:Y:S01]  /*38e0*/  MOV R227, RZ ;  /* 0x000000ff00e37202 */ /* 0x000fe20000000f00 */
[----:B------:R-:W-:Y:S06]  /*38f0*/  @!P2 BRA `(.L_x_11444) ;  /* 0x000000000018a947 */ /* 0x000fec0003800000 */
[----:B-----5:R-:W-:Y:S01]  /*3900*/  SHF.L.U32 R227, R175, 0x10, RZ ;  /* 0x00000010afe37819 */ /* 0x020fe200000006ff */
[----:B------:R-:W-:Y:S06]  /*3910*/  BRA `(.L_x_11444) ;  /* 0x0000000000107947 */ /* 0x000fec0003800000 */
.L_x_11443:
[----:B-----5:R-:W-:Y:S02]  /*3920*/  SHF.L.U32 R227, R171, 0x10, RZ ;  /* 0x00000010abe37819 */ /* 0x020fe400000006ff */
[----:B------:R-:W-:-:S03]  /*3930*/  @P2 SHF.L.U32 R20, R175, 0x10, RZ ;  /* 0x00000010af142819 */ /* 0x000fc600000006ff */
[----:B------:R-:W-:-:S04]  /*3940*/  FMUL.FTZ R227, R227, UR7 ;  /* 0x00000007e3e37c20 */ /* 0x000fc80008410000 */
[----:B------:R-:W-:-:S07]  /*3950*/  @P2 FADD.FTZ R227, R20, R227 ;  /* 0x000000e314e32221 */ /* 0x000fce0000010000 */
.L_x_11444:
[----:B------:R-:W-:Y:S05]  /*3960*/  BSYNC B1 ;  /* 0x0000000000017941 */ /* 0x000fea0003800000 */
.L_x_11442:
[----:B------:R-:W-:Y:S04]  /*3970*/  BSSY B1, `(.L_x_11445) ;  /* 0x000000d000017945 */ /* 0x000fe80003800000 */
[----:B------:R-:W-:Y:S05]  /*3980*/  @P3 BRA `(.L_x_11446) ;  /* 0x0000000000143947 */ /* 0x000fea0003800000 */
[----:B------:R-:W-:Y:S01]  /*3990*/  HFMA2.MMA R229, -RZ, RZ, 0, 0 ;  /* 0x00000000ffe57435 */ /* 0x000fe200000001ff */
[----:B------:R-:W-:Y:S10]  /*39a0*/  @!P2 BRA `(.L_x_11447) ;  /* 0x000000000024a947 */ /* 0x000ff40003800000 */
[----:B-----5:R-:W-:-:S04]  /*39b0*/  PRMT R229, R175, 0x7632, R229 ;  /* 0x00007632afe57816 */ /* 0x020fc800000000e5 */
[----:B------:R-:W-:Y:S01]  /*39c0*/  SHF.L.U32 R229, R229, 0x10, RZ ;  /* 0x00000010e5e57819 */ /* 0x000fe200000006ff */
[----:B------:R-:W-:Y:S06]  /*39d0*/  BRA `(.L_x_11447) ;  /* 0x0000000000187947 */ /* 0x000fec0003800000 */
.L_x_11446:
[----:B-----5:R-:W-:Y:S02]  /*39e0*/  PRMT R20, R171, 0x7632, R20 ;  /* 0x00007632ab147816 */ /* 0x020fe40000000014 */
[----:B------:R-:W-:Y:S02]  /*39f0*/  @P2 PRMT R22, R175, 0x7632, R22 ;  /* 0x00007632af162816 */ /* 0x000fe40000000016 */
[----:B------:R-:W-:Y:S02]  /*3a00*/  SHF.L.U32 R20, R20, 0x10, RZ ;  /* 0x0000001014147819 */ /* 0x000fe400000006ff */
[----:B------:R-:W-:-:S03]  /*3a10*/  @P2 SHF.L.U32 R22, R22, 0x10, RZ ;  /* 0x0000001016162819 */ /* 0x000fc600000006ff */
[----:B------:R-:W-:-:S04]  /*3a20*/  FMUL.FTZ R229, R20, UR7 ;  /* 0x0000000714e57c20 */ /* 0x000fc80008410000 */
[----:B------:R-:W-:-:S07]  /*3a30*/  @P2 FADD.FTZ R229, R22, R229 ;  /* 0x000000e516e52221 */ /* 0x000fce0000010000 */
.L_x_11447:
[----:B------:R-:W-:Y:S05]  /*3a40*/  BSYNC B1 ;  /* 0x0000000000017941 */ /* 0x000fea0003800000 */
.L_x_11445:
        /* <DEDUP_REMOVED lines=9> */
.L_x_11423:
[----:B------:R-:W-:Y:S05]  /*3ae0*/  BSYNC B0 ;  /* 0x0000000000007941 */ /* 0x000fea0003800000 */
.L_x_11422:
[----:B------:R-:W-:Y:S01]  /*3af0*/  LOP3.LUT P2, RZ, R4, 0x4, RZ, 0xc0, !PT ;  /* 0x0000000404ff7812 */ /* 0x000fe2000784c0ff */
[----:B------:R-:W-:-:S12]  /*3b00*/  BSSY B0, `(.L_x_11448) ;  /* 0x0000076000007945 */ /* 0x000fd80003800000 */
[----:B------:R-:W-:Y:S05]  /*3b10*/  @!P2 BRA `(.L_x_11449) ;  /* 0x0000000400d0a947 */ /* 0x000fea0003800000 */
[----:B-1234-:R-:W1:Y:S02]  /*3b20*/  @P1 LDC.64 R176, c[0x0][0x220] ;  /* 0x00008800ffb01b82 */ /* 0x01ee640000000a00 */
[----:B-1----:R-:W-:-:S05]  /*3b30*/  @P1 IMAD.WIDE.U32 R176, R18, 0x10, R176 ;  /* 0x0000001012b01825 */ /* 0x002fca00078e00b0 */
[----:B-----5:R1:W5:Y:S01]  /*3b40*/  @P1 LDG.E.128 R168, desc[UR4][R176.64] ;  /* 0x00000004b0a81981 */ /* 0x020362000c1e1d00 */
[----:B------:R-:W-:-:S04]  /*3b50*/  ISETP.NE.U32.AND P1, PT, RZ, UR8, PT ;  /* 0x00000008ff007c0c */ /* 0x000fc8000bf25070 */
[----:B------:R-:W-:-:S13]  /*3b60*/  ISETP.NE.AND.EX P1, PT, RZ, UR9, PT, P1 ;  /* 0x00000009ff007c0c */ /* 0x000fda000bf25310 */
[----:B------:R-:W2:Y:S02]  /*3b70*/  @P1 LDC.64 R178, c[0x0][0x230] ;  /* 0x00008c00ffb21b82 */ /* 0x000ea40000000a00 */
        /* <DEDUP_REMOVED lines=9> */
.L_x_11451:
[----:B-----5:R-:W-:Y:S02]  /*3c10*/  SHF.L.U32 R231, R168, 0x10, RZ ;  /* 0x00000010a8e77819 */ /* 0x020fe400000006ff */
[----:B------:R-:W-:-:S03]  /*3c20*/  @P1 SHF.L.U32 R16, R172, 0x10, RZ ;  /* 0x00000010ac101819 */ /* 0x000fc600000006ff */
[----:B------:R-:W-:-:S04]  /*3c30*/  FMUL.FTZ R231, R231, UR7 ;  /* 0x00000007e7e77c20 */ /* 0x000fc80008410000 */
[----:B------:R-:W-:-:S07]  /*3c40*/  @P1 FADD.FTZ R231, R16, R231 ;  /* 0x000000e710e71221 */ /* 0x000fce0000010000 */
.L_x_11452:
[----:B------:R-:W-:Y:S05]  /*3c50*/  BSYNC B1 ;  /* 0x0000000000017941 */ /* 0x000fea0003800000 */
.L_x_11450:
[----:B------:R-:W-:Y:S04]  /*3c60*/  BSSY B1, `(.L_x_11453) ;  /* 0x000000d000017945 */ /* 0x000fe80003800000 */
[----:B------:R-:W-:Y:S05]  /*3c70*/  @P2 BRA `(.L_x_11454) ;  /* 0x0000000000142947 */ /* 0x000fea0003800000 */
[----:B------:R-:W-:Y:S01]  /*3c80*/  HFMA2.MMA R233, -RZ, RZ, 0, 0 ;  /* 0x00000000ffe97435 */ /* 0x000fe200000001ff */
[----:B------:R-:W-:Y:S10]  /*3c90*/  @!P1 BRA `(.L_x_11455) ;  /* 0x0000000000249947 */ /* 0x000ff40003800000 */
[----:B-----5:R-:W-:-:S04]  /*3ca0*/  PRMT R233, R172, 0x7632, R233 ;  /* 0x00007632ace97816 */ /* 0x020fc800000000e9 */
[----:B------:R-:W-:Y:S01]  /*3cb0*/  SHF.L.U32 R233, R233, 0x10, RZ ;  /* 0x00000010e9e97819 */ /* 0x000fe200000006ff */
[----:B------:R-:W-:Y:S06]  /*3cc0*/  BRA `(.L_x_11455) ;  /* 0x0000000000187947 */ /* 0x000fec0003800000 */
.L_x_11454:
[----:B-----5:R-:W-:Y:S02]  /*3cd0*/  PRMT R9, R168, 0x7632, R9 ;  /* 0x00007632a8097816 */ /* 0x020fe40000000009 */
[----:B------:R-:W-:Y:S02]  /*3ce0*/  @P1 PRMT R16, R172, 0x7632, R16 ;  /* 0x00007632ac101816 */ /* 0x000fe40000000010 */
[----:B------:R-:W-:Y:S02]  /*3cf0*/  SHF.L.U32 R9, R9, 0x10, RZ ;  /* 0x0000001009097819 */ /* 0x000fe400000006ff */
[----:B------:R-:W-:-:S03]  /*3d00*/  @P1 SHF.L.U32 R16, R16, 0x10, RZ ;  /* 0x0000001010101819 */ /* 0x000fc600000006ff */
[----:B------:R-:W-:-:S04]  /*3d10*/  FMUL.FTZ R233, R9, UR7 ;  /* 0x0000000709e97c20 */ /* 0x000fc80008410000 */
[----:B------:R-:W-:-:S07]  /*3d20*/  @P1 FADD.FTZ R233, R16, R233 ;  /* 0x000000e910e91221 */ /* 0x000fce0000010000 */
.L_x_11455:
[----:B------:R-:W-:Y:S05]  /*3d30*/  BSYNC B1 ;  /* 0x0000000000017941 */ /* 0x000fea0003800000 */
.L_x_11453:
[----:B------:R-:W-:Y:S04]  /*3d40*/  BSSY B1, `(.L_x_11456) ;  /* 0x000000a000017945 */ /* 0x000fe80003800000 */
[----:B------:R-:W-:Y:S05]  /*3d50*/  @P2 BRA `(.L_x_11457) ;  /* 0x0000000000102947 */ /* 0x000fea0003800000 */
[----:B------:R-:W-:Y:S01]  /*3d60*/  MOV R235, RZ ;  /* 0x000000ff00eb7202 */ /* 0x000fe20000000f00 */
[----:B------:R-:W-:Y:S06]  /*3d70*/  @!P1 BRA `(.L_x_11458) ;  /* 0x0000000000189947 */ /* 0x000fec0003800000 */
[----:B-----5:R-:W-:Y:S01]  /*3d80*/  SHF.L.U32 R235, R173, 0x10, RZ ;  /* 0x00000010adeb7819 */ /* 0x020fe200000006ff */
[----:B------:R-:W-:Y:S06]  /*3d90*/  BRA `(.L_x_11458) ;  /* 0x0000000000107947 */ /* 0x000fec0003800000 */
.L_x_11457:
[----:B-----5:R-:W-:Y:S02]  /*3da0*/  SHF.L.U32 R235, R169, 0x10, RZ ;  /* 0x00000010a9eb7819 */ /* 0x020fe400000006ff */
[----:B------:R-:W-:-:S03]  /*3db0*/  @P1 SHF.L.U32 R16, R173, 0x10, RZ ;  /* 0x00000010ad101819 */ /* 0x000fc600000006ff */
[----:B------:R-:W-:-:S04]  /*3dc0*/  FMUL.FTZ R235, R235, UR7 ;  /* 0x00000007ebeb7c20 */ /* 0x000fc80008410000 */
[----:B------:R-:W-:-:S07]  /*3dd0*/  @P1 FADD.FTZ R235, R16, R235 ;  /* 0x000000eb10eb1221 */ /* 0x000fce0000010000 */
.L_x_11458:
[----:B------:R-:W-:Y:S05]  /*3de0*/  BSYNC B1 ;  /* 0x0000000000017941 */ /* 0x000fea0003800000 */
.L_x_11456:
[----:B------:R-:W-:Y:S04]  /*3df0*/  BSSY B1, `(.L_x_11459) ;  /* 0x000000d000017945 */ /* 0x000fe80003800000 */
[----:B------:R-:W-:Y:S05]  /*3e00*/  @P2 BRA `(.L_x_11460) ;  /* 0x0000000000142947 */ /* 0x000fea0003800000 */
[----:B------:R-:W-:Y:S01]  /*3e10*/  HFMA2.MMA R237, -RZ, RZ, 0, 0 ;  /* 0x00000000ffed7435 */ /* 0x000fe200000001ff */
[----:B------:R-:W-:Y:S10]  /*3e20*/  @!P1 BRA `(.L_x_11461) ;  /* 0x0000000000249947 */ /* 0x000ff40003800000 */
[----:B-----5:R-:W-:-:S04]  /*3e30*/  PRMT R237, R173, 0x7632, R237 ;  /* 0x00007632aded7816 */ /* 0x020fc800000000ed */
[----:B------:R-:W-:Y:S01]  /*3e40*/  SHF.L.U32 R237, R237, 0x10, RZ ;  /* 0x00000010eded7819 */ /* 0x000fe200000006ff */
[----:B------:R-:W-:Y:S06]  /*3e50*/  BRA `(.L_x_11461) ;  /* 0x0000000000187947 */ /* 0x000fec0003800000 */
.L_x_11460:
[----:B-----5:R-:W-:Y:S02]  /*3e60*/  PRMT R9, R169, 0x7632, R9 ;  /* 0x00007632a9097816 */ /* 0x020fe40000000009 */
[----:B------:R-:W-:Y:S02]  /*3e70*/  @P1 PRMT R16, R173, 0x7632, R16 ;  /* 0x00007632ad101816 */ /* 0x000fe40000000010 */
[----:B------:R-:W-:Y:S02]  /*3e80*/  SHF.L.U32 R9, R9, 0x10, RZ ;  /* 0x0000001009097819 */ /* 0x000fe400000006ff */
[----:B------:R-:W-:-:S03]  /*3e90*/  @P1 SHF.L.U32 R16, R16, 0x10, RZ ;  /* 0x0000001010101819 */ /* 0x000fc600000006ff */
[----:B------:R-:W-:-:S04]  /*3ea0*/  FMUL.FTZ R237, R9, UR7 ;  /* 0x0000000709ed7c20 */ /* 0x000fc80008410000 */
[----:B------:R-:W-:-:S07]  /*3eb0*/  @P1 FADD.FTZ R237, R16, R237 ;  /* 0x000000ed10ed1221 */ /* 0x000fce0000010000 */
.L_x_11461:
[----:B------:R-:W-:Y:S05]  /*3ec0*/  BSYNC B1 ;  /* 0x0000000000017941 */ /* 0x000fea0003800000 */
.L_x_11459:
[----:B------:R-:W-:Y:S04]  /*3ed0*/  BSSY B1, `(.L_x_11462) ;  /* 0x000000a000017945 */ /* 0x000fe80003800000 */
[----:B------:R-:W-:Y:S05]  /*3ee0*/  @P2 BRA `(.L_x_11463) ;  /* 0x0000000000102947 */ /* 0x000fea0003800000 */
[----:B------:R-:W-:Y:S01]  /*3ef0*/  MOV R239, RZ ;  /* 0x000000ff00ef7202 */ /* 0x000fe20000000f00 */
[----:B------:R-:W-:Y:S06]  /*3f00*/  @!P1 BRA `(.L_x_11464) ;  /* 0x0000000000189947 */ /* 0x000fec0003800000 */
[----:B-----5:R-:W-:Y:S01]  /*3f10*/  SHF.L.U32 R239, R174, 0x10, RZ ;  /* 0x00000010aeef7819 */ /* 0x020fe200000006ff */
[----:B------:R-:W-:Y:S06]  /*3f20*/  BRA `(.L_x_11464) ;  /* 0x0000000000107947 */ /* 0x000fec0003800000 */
.L_x_11463:
[----:B-----5:R-:W-:Y:S02]  /*3f30*/  SHF.L.U32 R239, R170, 0x10, RZ ;  /* 0x00000010aaef7819 */ /* 0x020fe400000006ff */
[----:B------:R-:W-:-:S03]  /*3f40*/  @P1 SHF.L.U32 R16, R174, 0x10, RZ ;  /* 0x00000010ae101819 */ /* 0x000fc600000006ff */
[----:B------:R-:W-:-:S04]  /*3f50*/  FMUL.FTZ R239, R239, UR7 ;  /* 0x00000007efef7c20 */ /* 0x000fc80008410000 */
[----:B------:R-:W-:-:S07]  /*3f60*/  @P1 FADD.FTZ R239, R16, R239 ;  /* 0x000000ef10ef1221 */ /* 0x000fce0000010000 */
.L_x_11464:
[----:B------:R-:W-:Y:S05]  /*3f70*/  BSYNC B1 ;  /* 0x0000000000017941 */ /* 0x000fea0003800000 */
.L_x_11462:
[----:B------:R-:W-:Y:S04]  /*3f80*/  BSSY B1, `(.L_x_11465) ;  /* 0x000000d000017945 */ /* 0x000fe80003800000 */
[----:B------:R-:W-:Y:S05]  /*3f90*/  @P2 BRA `(.L_x_11466) ;  /* 0x0000000000142947 */ /* 0x000fea0003800000 */
[----:B------:R-:W-:Y:S01]  /*3fa0*/  HFMA2.MMA R243, -RZ, RZ, 0, 0 ;  /* 0x00000000fff37435 */ /* 0x000fe200000001ff */
[----:B------:R-:W-:Y:S10]  /*3fb0*/  @!P1 BRA `(.L_x_11467) ;  /* 0x0000000000249947 */ /* 0x000ff40003800000 */
[----:B-----5:R-:W-:-:S04]  /*3fc0*/  PRMT R243, R174, 0x7632, R243 ;  /* 0x00007632aef37816 */ /* 0x020fc800000000f3 */
[----:B------:R-:W-:Y:S01]  /*3fd0*/  SHF.L.U32 R243, R243, 0x10, RZ ;  /* 0x00000010f3f37819 */ /* 0x000fe200000006ff */
[----:B------:R-:W-:Y:S06]  /*3fe0*/  BRA `(.L_x_11467) ;  /* 0x0000000000187947 */ /* 0x000fec0003800000 */
.L_x_11466:
[----:B-----5:R-:W-:Y:S02]  /*3ff0*/  PRMT R9, R170, 0x7632, R9 ;  /* 0x00007632aa097816 */ /* 0x020fe40000000009 */
[----:B------:R-:W-:Y:S02]  /*4000*/  @P1 PRMT R16, R174, 0x7632, R16 ;  /* 0x00007632ae101816 */ /* 0x000fe40000000010 */
[----:B------:R-:W-:Y:S02]  /*4010*/  SHF.L.U32 R9, R9, 0x10, RZ ;  /* 0x0000001009097819 */ /* 0x000fe400000006ff */
[----:B------:R-:W-:-:S03]  /*4020*/  @P1 SHF.L.U32 R16, R16, 0x10, RZ ;  /* 0x0000001010101819 */ /* 0x000fc600000006ff */
[----:B------:R-:W-:-:S04]  /*4030*/  FMUL.FTZ R243, R9, UR7 ;  /* 0x0000000709f37c20 */ /* 0x000fc80008410000 */
[----:B------:R-:W-:-:S07]  /*4040*/  @P1 FADD.FTZ R243, R16, R243 ;  /* 0x000000f310f31221 */ /* 0x000fce0000010000 */
.L_x_11467:
[----:B------:R-:W-:Y:S05]  /*4050*/  BSYNC B1 ;  /* 0x0000000000017941 */ /* 0x000fea0003800000 */
.L_x_11465:
[----:B------:R-:W-:Y:S04]  /*4060*/  BSSY B1, `(.L_x_11468) ;  /* 0x000000a000017945 */ /* 0x000fe80003800000 */
[----:B------:R-:W-:Y:S05]  /*4070*/  @P2 BRA `(.L_x_11469) ;  /* 0x0000000000102947 */ /* 0x000fea0003800000 */
[----:B------:R-:W-:Y:S01]  /*4080*/  MOV R245, RZ ;  /* 0x000000ff00f57202 */ /* 0x000fe20000000f00 */
[----:B------:R-:W-:Y:S06]  /*4090*/  @!P1 BRA `(.L_x_11470) ;  /* 0x0000000000189947 */ /* 0x000fec0003800000 */
[----:B-----5:R-:W-:Y:S01]  /*40a0*/  SHF.L.U32 R245, R175, 0x10, RZ ;  /* 0x00000010aff57819 */ /* 0x020fe200000006ff */
[----:B------:R-:W-:Y:S06]  /*40b0*/  BRA `(.L_x_11470) ;  /* 0x0000000000107947 */ /* 0x000fec0003800000 */
.L_x_11469:
[----:B-----5:R-:W-:Y:S02]  /*40c0*/  SHF.L.U32 R245, R171, 0x10, RZ ;  /* 0x00000010abf57819 */ /* 0x020fe400000006ff */
[----:B------:R-:W-:-:S03]  /*40d0*/  @P1 SHF.L.U32 R16, R175, 0x10, RZ ;  /* 0x00000010af101819 */ /* 0x000fc600000006ff */
[----:B------:R-:W-:-:S04]  /*40e0*/  FMUL.FTZ R245, R245, UR7 ;  /* 0x00000007f5f57c20 */ /* 0x000fc80008410000 */
[----:B------:R-:W-:-:S07]  /*40f0*/  @P1 FADD.FTZ R245, R16, R245 ;  /* 0x000000f510f51221 */ /* 0x000fce0000010000 */
.L_x_11470:
[----:B------:R-:W-:Y:S05]  /*4100*/  BSYNC B1 ;  /* 0x0000000000017941 */ /* 0x000fea0003800000 */
.L_x_11468:
[----:B------:R-:W-:Y:S04]  /*4110*/  BSSY B1, `(.L_x_11471) ;  /* 0x000000d000017945 */ /* 0x000fe80003800000 */
[----:B------:R-:W-:Y:S05]  /*4120*/  @P2 BRA `(.L_x_11472) ;  /* 0x0000000000142947 */ /* 0x000fea0003800000 */
[----:B------:R-:W-:Y:S01]  /*4130*/  HFMA2.MMA R9, -RZ, RZ, 0, 0 ;  /* 0x00000000ff097435 */ /* 0x000fe200000001ff */
[----:B------:R-:W-:Y:S10]  /*4140*/  @!P1 BRA `(.L_x_11473) ;  /* 0x0000000000249947 */ /* 0x000ff40003800000 */
[----:B-----5:R-:W-:-:S04]  /*4150*/  PRMT R9, R175, 0x7632, R9 ;  /* 0x00007632af097816 */ /* 0x020fc80000000009 */
[----:B------:R-:W-:Y:S01]  /*4160*/  SHF.L.U32 R9, R9, 0x10, RZ ;  /* 0x0000001009097819 */ /* 0x000fe200000006ff */
[----:B------:R-:W-:Y:S06]  /*4170*/  BRA `(.L_x_11473) ;  /* 0x0000000000187947 */ /* 0x000fec0003800000 */
.L_x_11472:
[----:B-----5:R-:W-:Y:S02]  /*4180*/  PRMT R9, R171, 0x7632, R9 ;  /* 0x00007632ab097816 */ /* 0x020fe40000000009 */
[----:B------:R-:W-:Y:S02]  /*4190*/  @P1 PRMT R16, R175, 0x7632, R16 ;  /* 0x00007632af101816 */ /* 0x000fe40000000010 */
[----:B------:R-:W-:Y:S02]  /*41a0*/  SHF.L.U32 R9, R9, 0x10, RZ ;  /* 0x0000001009097819 */ /* 0x000fe400000006ff */
[----:B------:R-:W-:-:S03]  /*41b0*/  @P1 SHF.L.U32 R16, R16, 0x10, RZ ;  /* 0x0000001010101819 */ /* 0x000fc600000006ff */
[----:B------:R-:W-:-:S04]  /*41c0*/  FMUL.FTZ R9, R9, UR7 ;  /* 0x0000000709097c20 */ /* 0x000fc80008410000 */
[----:B------:R-:W-:-:S07]  /*41d0*/  @P1 FADD.FTZ R9, R16, R9 ;  /* 0x0000000910091221 */ /* 0x000fce0000010000 */
.L_x_11473:
[----:B------:R-:W-:Y:S05]  /*41e0*/  BSYNC B1 ;  /* 0x0000000000017941 */ /* 0x000fea0003800000 */
.L_x_11471:
[----:B------:R-:W1:Y:S01]  /*41f0*/  LDC.64 R240, c[0x0][0x238] ;  /* 0x00008e00fff07b82 */ /* 0x000e620000000a00 */
[----:B------:R-:W-:Y:S02]  /*4200*/  F2FP.BF16.F32.PACK_AB R179, R9, R245 ;  /* 0x000000f509b3723e */ /* 0x000fe400000010ff */
[----:B------:R-:W-:Y:S02]  /*4210*/  F2FP.BF16.F32.PACK_AB R178, R243, R239 ;  /* 0x000000eff3b2723e */ /* 0x000fe400000010ff */
[----:B------:R-:W-:Y:S02]  /*4220*/  F2FP.BF16.F32.PACK_AB R177, R237, R235 ;  /* 0x000000ebedb1723e */ /* 0x000fe400000010ff */
[----:B------:R-:W-:Y:S01]  /*4230*/  F2FP.BF16.F32.PACK_AB R176, R233, R231 ;  /* 0x000000e7e9b0723e */ /* 0x000fe200000010ff */
[----:B-1----:R-:W-:-:S05]  /*4240*/  IMAD.WIDE.U32 R240, R247, 0x10, R240 ;  /* 0x00000010f7f07825 */ /* 0x002fca00078e00f0 */
[----:B------:R1:W-:Y:S02]  /*4250*/  STG.E.128 desc[UR4][R240.64], R176 ;  /* 0x000000b0f0007986 */ /* 0x0003e4000c101d04 */
.L_x_11449:
[----:B------:R-:W-:Y:S05]  /*4260*/  BSYNC B0 ;  /* 0x0000000000007941 */ /* 0x000fea0003800000 */
.L_x_11448:
[----:B------:R-:W-:Y:S01]  /*4270*/  FADD.FTZ R16, RZ, R11 ;  /* 0x0000000bff107221 */ /* 0x000fe20000010000 */
        /* <DEDUP_REMOVED lines=13> */
[----:B------:R-:W-:Y:S02]  /*4350*/  LOP3.LUT P6, RZ, R0, 0x1f, RZ, 0xc0, !PT ;  /* 0x0000001f00ff7812 */ /* 0x000fe400078cc0ff */
[----:B------:R-:W-:Y:S01]  /*4360*/  LOP3.LUT R4, R4, 0xfffffffd, RZ, 0xc0, !PT ;  /* 0xfffffffd04047812 */ /* 0x000fe200078ec0ff */
[----:B------:R-:W-:-:S04]  /*4370*/  FADD.FTZ R16, R21, R16 ;  /* 0x0000001015107221 */ /* 0x000fc80000010000 */
[----:B------:R-:W-:Y:S01]  /*4380*/  FADD.FTZ R16, R23, R16 ;  /* 0x0000001017107221 */ /* 0x000fe20000010000 */
[----:B------:R-:W-:-:S03]  /*4390*/  @P5 LOP3.LUT R4, R4, 0x2, RZ, 0xfc, !PT ;  /* 0x0000000204045812 */ /* 0x000fc600078efcff */
[----:B------:R-:W-:Y:S01]  /*43a0*/  FADD.FTZ R16, R25, R16 ;  /* 0x0000001019107221 */ /* 0x000fe20000010000 */
[----:B------:R-:W-:-:S04]  /*43b0*/  LOP3.LUT R4, R4, 0xffffffef, RZ, 0xc0, !PT ;  /* 0xffffffef04047812 */ /* 0x000fc800078ec0ff */
        /* <DEDUP_REMOVED lines=56> */
[----:B------:R-:W-:Y:S01]  /*4740*/  LOP3.LUT P6, RZ, R4, 0x1, RZ, 0xc0, !PT ;  /* 0x0000000104ff7812 */ /* 0x000fe200078cc0ff */
        /* <DEDUP_REMOVED lines=132> */
.L_x_11500:
        /* <DEDUP_REMOVED lines=11> */
[----:B------:R-:W-:Y:S01]  /*5040*/  ISETP.GT.U32.AND P1, PT, R241, 0x3, PT ;  /* 0x00000003f100780c */ /* 0x000fe20003f24070 */
[----:B------:R-:W-:Y:S01]  /*5050*/  BAR.SYNC.DEFER_BLOCKING 0x0 ;  /* 0x0000000000007b1d */ /* 0x000fe20000010000 */
[----:B------:R-:W-:-:S11]  /*5060*/  LOP3.LUT P2, RZ, R179, 0x1f, R0, 0xf8, !PT ;  /* 0x0000001fb3ff7812 */ /* 0x000fd6000784f800 */
[----:B-1----:R-:W-:Y:S02]  /*5070*/  @!P1 MOV R14, 0x400 ;  /* 0x00000400000e9802 */ /* 0x002fe40000000f00 */
[----:B------:R-:W-:Y:S01]  /*5080*/  @!P1 IADD3 R16, R16, R241, RZ ;  /* 0x000000f110109210 */ /* 0x000fe20007ffe0ff */
[----:B------:R-:W-:Y:S01]  /*5090*/  BSSY B0, `(.L_x_11475) ;  /* 0x000013b000007945 */ /* 0x000fe20003800000 */
[----:B------:R-:W-:Y:S01]  /*50a0*/  LOP3.LUT P4, RZ, R4, 0x200, RZ, 0xc0, !PT ;  /* 0x0000020004ff7812 */ /* 0x000fe2000788c0ff */
[----:B------:R-:W1:Y:S01]  /*50b0*/  @!P1 S2R R179, SR_CgaCtaId ;  /* 0x0000000000b39919 */ /* 0x000e620000008800 */
[----:B------:R-:W2:Y:S08]  /*50c0*/  @!P2 LDC.64 R176, c[0x0][0x250] ;  /* 0x00009400ffb0ab82 */ /* 0x000eb00000000a00 */
[----:B------:R-:W3:Y:S01]  /*50d0*/  @!P2 LDC.64 R240, c[0x0][0x258] ;  /* 0x00009600fff0ab82 */ /* 0x000ee20000000a00 */
[----:B--2---:R-:W-:-:S02]  /*50e0*/  @!P2 LEA R176, P3, R5, R176, 0x2 ;  /* 0x000000b005b0a211 */ /* 0x004fc400078610ff */
[----:B-1----:R-:W-:Y:S01]  /*50f0*/  @!P1 LEA R179, R179, R14, 0x18 ;  /* 0x0000000eb3b39211 */ /* 0x002fe200078ec0ff */
[----:B------:R-:W-:Y:S01]  /*5100*/  HFMA2.MMA R14, -RZ, RZ, 0, 0 ;  /* 0x00000000ff0e7435 */ /* 0x000fe200000001ff */
[----:B------:R-:W-:Y:S02]  /*5110*/  @!P2 LEA.HI.X R177, R5, R177, R12, 0x2, P3 ;  /* 0x000000b105b1a211 */ /* 0x000fe400018f140c */
[----:B------:R-:W-:Y:S02]  /*5120*/  @!P1 LEA R16, R16, R179, 0x3 ;  /* 0x000000b310109211 */ /* 0x000fe400078e18ff */
[----:B------:R-:W-:Y:S02]  /*5130*/  CS2R R178, SRZ ;  /* 0x0000000000b27805 */ /* 0x000fe4000001ff00 */
[----:B------:R-:W-:-:S04]  /*5140*/  @!P1 MOV R14, R7 ;  /* 0x00000007000e9202 */ /* 0x000fc80000000f00 */
[----:B------:R1:W-:Y:S01]  /*5150*/  @!P1 LDS.64 R178, [R16] ;  /* 0x0000000010b29984 */ /* 0x0003e20000000a00 */
[----:B---3--:R-:W-:-:S03]  /*5160*/  @!P2 LEA R240, P1, R5, R240, 0x2 ;  /* 0x000000f005f0a211 */ /* 0x008fc600078210ff */
[----:B------:R-:W2:Y:S01]  /*5170*/  SHFL.DOWN PT, R247, R14, 0x2, 0x1f ;  /* 0x08401f000ef77f89 */ /* 0x000ea200000e0000 */
[----:B------:R-:W-:Y:S02]  /*5180*/  @!P2 LEA.HI.X R241, R5, R241, R12, 0x2, P1 ;  /* 0x000000f105f1a211 */ /* 0x000fe400008f140c */
[----:B-----5:R-:W-:Y:S02]  /*5190*/  ISETP.GE.AND P1, PT, R8, 0x1, PT ;  /* 0x000000010800780c */ /* 0x020fe40003f26270 */
[-C--:B-1----:R-:W-:Y:S02]  /*51a0*/  I2FP.F32.S32 R16, R14.reuse ;  /* 0x0000000e00107245 */ /* 0x082fe40000201400 */
[----:B--2---:R-:W-:Y:S02]  /*51b0*/  IADD3 R18, R247, R14, RZ ;  /* 0x0000000ef7127210 */ /* 0x004fe40007ffe0ff */
[----:B------:R-:W-:Y:S02]  /*51c0*/  I2FP.F32.S32 R24, R247 ;  /* 0x000000f700187245 */ /* 0x000fe40000201400 */
[----:B------:R-:W-:Y:S01]  /*51d0*/  I2FP.F32.S32 R20, R18 ;  /* 0x0000001200147245 */ /* 0x000fe20000201400 */
[----:B------:R-:W1:Y:S03]  /*51e0*/  SHFL.DOWN PT, R251, R18, 0x1, 0x1f ;  /* 0x08201f0012fb7f89 */ /* 0x000e6600000e0000 */
[----:B0-----:R-:W0:Y:S01]  /*51f0*/  MUFU.RCP R22, R20 ;  /* 0x0000001400167308 */ /* 0x001e220000001000 */
[----:B------:R-:W2:Y:S04]  /*5200*/  SHFL.DOWN PT, R249, R178, 0x2, 0x1f ;  /* 0x08401f00b2f97f89 */ /* 0x000ea800000e0000 */
[----:B------:R-:W3:Y:S01]  /*5210*/  SHFL.DOWN PT, R12, R179, 0x2, 0x1f ;  /* 0x08401f00b30c7f89 */ /* 0x000ee200000e0000 */
[----:B-1----:R-:W-:-:S02]  /*5220*/  IADD3 R18, R18, R251, RZ ;  /* 0x000000fb12127210 */ /* 0x002fc40007ffe0ff */
[----:B------:R-:W-:Y:S02]  /*5230*/  I2FP.F32.S32 R251, R251 ;  /* 0x000000fb00fb7245 */ /* 0x000fe40000201400 */
[----:B------:R-:W-:Y:S01]  /*5240*/  I2FP.F32.S32 R18, R18 ;  /* 0x0000001200127245 */ /* 0x000fe20000201400 */
[C---:B--2---:R-:W-:Y:S01]  /*5250*/  FMUL.FTZ R247, R249.reuse, R24 ;  /* 0x00000018f9f77220 */ /* 0x044fe20000410000 */
[----:B------:R-:W-:-:S04]  /*5260*/  FADD.FTZ R249, -R249, R178 ;  /* 0x000000b2f9f97221 */ /* 0x000fc80000010100 */
[----:B------:R-:W1:Y:S01]  /*5270*/  MUFU.RCP R18, R18 ;  /* 0x0000001200127308 */ /* 0x000e620000001000 */
[----:B------:R-:W-:Y:S01]  /*5280*/  FFMA.FTZ R247, R16, R178, R247 ;  /* 0x000000b210f77223 */ /* 0x000fe200000100f7 */
[----:B------:R-:W-:Y:S01]  /*5290*/  FMUL.FTZ R249, R249, R249 ;  /* 0x000000f9f9f97220 */ /* 0x000fe20000410000 */
[----:B---3--:R-:W-:Y:S02]  /*52a0*/  FADD.FTZ R179, R12, R179 ;  /* 0x000000b30cb37221 */ /* 0x008fe40000010000 */
[----:B0-----:R-:W-:Y:S01]  /*52b0*/  FMUL.FTZ R247, R22, R247 ;  /* 0x000000f716f77220 */ /* 0x001fe20000410000 */
        /* <DEDUP_REMOVED lines=11> */
[C---:B-1----:R-:W-:Y:S01]  /*5370*/  FMUL.FTZ R14, R18.reuse, R247 ;  /* 0x000000f7120e7220 */ /* 0x042fe20000410000 */
[----:B--2---:R-:W-:Y:S02]  /*5380*/  FADD.FTZ R247, R179, R12 ;  /* 0x0000000cb3f77221 */ /* 0x004fe40000010000 */
[----:B------:R-:W-:Y:S02]  /*5390*/  FMUL.FTZ R249, R249, R251 ;  /* 0x000000fbf9f97220 */ /* 0x000fe40000410000 */
[----:B------:R-:W1:Y:S02]  /*53a0*/  SHFL.IDX PT, R251, R14, RZ, 0x1f ;  /* 0x00001fff0efb7589 */ /* 0x000e6400000e0000 */
[----:B------:R-:W-:-:S06]  /*53b0*/  FFMA.FTZ R249, R18, R249, R247 ;  /* 0x000000f912f97223 */ /* 0x000fcc00000100f7 */
[----:B------:R-:W0:Y:S01]  /*53c0*/  SHFL.IDX PT, R249, R249, RZ, 0x1f ;  /* 0x00001ffff9f97589 */ /* 0x000e2200000e0000 */
[----:B-1----:R-:W-:-:S03]  /*53d0*/  FMUL.FTZ R12, R251, R251 ;  /* 0x000000fbfb0c7220 */ /* 0x002fc60000410000 */
[----:B------:R1:W-:Y:S02]  /*53e0*/  @!P2 STG.E desc[UR4][R176.64], R251 ;  /* 0x000000fbb000a986 */ /* 0x0003e4000c101904 */
[----:B------:R-:W-:Y:S01]  /*53f0*/  FSEL R179, R12, RZ, P4 ;  /* 0x000000ff0cb37208 */ /* 0x000fe20002000000 */
[----:B0-----:R-:W-:-:S04]  /*5400*/  FFMA.FTZ R12, R249, UR10, R16 ;  /* 0x0000000af90c7c23 */ /* 0x001fc80008010010 */
[----:B------:R-:W-:-:S04]  /*5410*/  FADD.FTZ R12, R12, R179 ;  /* 0x000000b30c0c7221 */ /* 0x000fc80000010000 */
[----:B------:R-:W0:Y:S02]  /*5420*/  MUFU.RSQ R247, R12 ;  /* 0x0000000c00f77308 */ /* 0x000e240000001400 */
[----:B0-----:R1:W-:Y:S01]  /*5430*/  @!P2 STG.E desc[UR4][R240.64], R247 ;  /* 0x000000f7f000a986 */ /* 0x0013e2000c101904 */
[----:B------:R-:W-:Y:S05]  /*5440*/  @!P1 BRA `(.L_x_11476) ;  /* 0x0000000c00fc9947 */ /* 0x000fea0003800000 */
[----:B-1----:R-:W-:Y:S01]  /*5450*/  IADD3 R177, R8, -0x1, RZ ;  /* 0xffffffff08b17810 */ /* 0x002fe20007ffe0ff */
[----:B------:R-:W-:Y:S01]  /*5460*/  BSSY B1, `(.L_x_11477) ;  /* 0x0000028000017945 */ /* 0x000fe20003800000 */
[----:B------:R-:W-:-:S03]  /*5470*/  LOP3.LUT R2, R0, 0x7f, RZ, 0xc0, !PT ;  /* 0x0000007f00027812 */ /* 0x000fc600078ec0ff */
[----:B------:R-:W-:-:S05]  /*5480*/  IMAD R177, R177, R10, RZ ;  /* 0x0000000ab1b17224 */ /* 0x000fca00078e02ff */
[----:B------:R-:W-:-:S04]  /*5490*/  SHF.R.S32.HI R8, RZ, 0x1f, R177 ;  /* 0x0000001fff087819 */ /* 0x000fc800000114b1 */
        /* <DEDUP_REMOVED lines=36> */
.L_x_11478:
[----:B------:R-:W-:Y:S05]  /*56e0*/  BSYNC B1 ;  /* 0x0000000000017941 */ /* 0x000fea0003800000 */
.L_x_11477:
        /* <DEDUP_REMOVED lines=35> */
.L_x_11480:
[----:B------:R-:W-:Y:S05]  /*5920*/  BSYNC B1 ;  /* 0x0000000000017941 */ /* 0x000fea0003800000 */
.L_x_11479:
        /* <DEDUP_REMOVED lines=35> */
.L_x_11482:
[----:B------:R-:W-:Y:S05]  /*5b60*/  BSYNC B1 ;  /* 0x0000000000017941 */ /* 0x000fea0003800000 */
.L_x_11481:
        /* <DEDUP_REMOVED lines=35> */
.L_x_11484:
[----:B------:R-:W-:Y:S05]  /*5da0*/  BSYNC B1 ;  /* 0x0000000000017941 */ /* 0x000fea0003800000 */
.L_x_11483:
        /* <DEDUP_REMOVED lines=35> */
.L_x_11486:
[----:B------:R-:W-:Y:S05]  /*5fe0*/  BSYNC B1 ;  /* 0x0000000000017941 */ /* 0x000fea0003800000 */
.L_x_11485:
        /* <DEDUP_REMOVED lines=35> */
.L_x_11488:
[----:B------:R-:W-:Y:S05]  /*6220*/  BSYNC B1 ;  /* 0x0000000000017941 */ /* 0x000fea0003800000 */
.L_x_11487:
        /* <DEDUP_REMOVED lines=33> */
.L_x_11476:
[----:B------:R-:W-:Y:S05]  /*6440*/  BSYNC B0 ;  /* 0x0000000000007941 */ /* 0x000fea0003800000 */
.L_x_11475:
[----:B------:R-:W-:Y:S02]  /*6450*/  LOP3.LUT P1, RZ, R4, 0x2, RZ, 0xc0, !PT ;  /* 0x0000000204ff7812 */ /* 0x000fe4000782c0ff */
[----:B------:R-:W-:Y:S02]  /*6460*/  IADD3 R5, R5, UR12, RZ ;  /* 0x0000000c05057c10 */ /* 0x000fe4000fffe0ff */
[----:B------:R-:W-:Y:S02]  /*6470*/  SEL R14, RZ, 0x1, P1 ;  /* 0x00000001ff0e7807 */ /* 0x000fe40000800000 */
[----:B------:R-:W-:-:S13]  /*6480*/  ISETP.GE.AND P1, PT, R5, UR13, PT ;  /* 0x0000000d05007c0c */ /* 0x000fda000bf26270 */
[----:B------:R-:W-:Y:S05]  /*6490*/  @!P1 BRA `(.L_x_11489) ;  /* 0xffffffa400dc9947 */ /* 0x000fea000383ffff */
[----:B------:R-:W-:Y:S05]  /*64a0*/  EXIT ;  /* 0x000000000000794d */ /* 0x000fea0003800000 */
.L_x_11474:
[----:B------:R-:W-:Y:S01]  /*64b0*/  HFMA2.MMA R28, -RZ, RZ, 0, 5.9604644775390625e-08 ;  /* 0x00000001ff1c7435 */ /* 0x000fe200000001ff */
[----:B------:R-:W-:Y:S02]  /*64c0*/  MOV R247, R20 ;  /* 0x0000001400f77202 */ /* 0x000fe40000000f00 */
[----:B------:R-:W-:Y:S02]  /*64d0*/  MOV R249, 0x1f ;  /* 0x0000001f00f97802 */ /* 0x000fe40000000f00 */
[----:B------:R-:W-:-:S07]  /*64e0*/  MOV R26, 0xffffffff ;  /* 0xffffffff001a7802 */ /* 0x000fce0000000f00 */
[----:B012345:R-:W-:Y:S05]  /*64f0*/  WARPSYNC.COLLECTIVE R26, `(.L_x_11490) ;  /* 0x000000001a087348 */ /* 0x03ffea0003c00000 */
[----:B-1234-:R1:W2:Y:S02]  /*6500*/  SHFL.BFLY P6, R241, R247, R28, R249 ;  /* 0x0c00001cf7f17389 */ /* 0x01e2a400000c00f9 */
[----:B012--5:R-:W-:Y:S01]  /*6510*/  ENDCOLLECTIVE ;  /* 0x000000000000791b */ /* 0x027fe20003800000 */
.L_x_11490:
[----:B------:R-:W-:Y:S01]  /*6520*/  HFMA2.MMA R28, -RZ, RZ, 0, 1.1920928955078125e-07 ;  /* 0x00000002ff1c7435 */ /* 0x000fe200000001ff */
[----:B------:R-:W-:-:S05]  /*6530*/  MOV R177, R241 ;  /* 0x000000f100b17202 */ /* 0x000fca0000000f00 */
[----:B------:R-:W-:-:S05]  /*6540*/  FADD.FTZ R177, R20, R177 ;  /* 0x000000b114b17221 */ /* 0x000fca0000010000 */
[----:B------:R-:W-:-:S07]  /*6550*/  MOV R247, R177 ;  /* 0x000000b100f77202 */ /* 0x000fce0000000f00 */
[----:B------:R-:W-:Y:S05]  /*6560*/  WARPSYNC.COLLECTIVE R26, `(.L_x_11491) ;  /* 0x000000001a087348 */ /* 0x000fea0003c00000 */
[----:B------:R0:W1:Y:S02]  /*6570*/  SHFL.BFLY P6, R241, R247, R28, R249 ;  /* 0x0c00001cf7f17389 */ /* 0x00006400000c00f9 */
[----:B01----:R-:W-:Y:S01]  /*6580*/  ENDCOLLECTIVE ;  /* 0x000000000000791b */ /* 0x003fe20003800000 */
.L_x_11491:
[----:B------:R-:W-:Y:S01]  /*6590*/  HFMA2.MMA R28, -RZ, RZ, 0, 2.384185791015625e-07 ;  /* 0x00000004ff1c7435 */ /* 0x000fe200000001ff */
[----:B------:R-:W-:-:S05]  /*65a0*/  MOV R14, R241 ;  /* 0x000000f1000e7202 */ /* 0x000fca0000000f00 */
[----:B------:R-:W-:-:S05]  /*65b0*/  FADD.FTZ R22, R177, R14 ;  /* 0x0000000eb1167221 */ /* 0x000fca0000010000 */
[----:B------:R-:W-:-:S07]  /*65c0*/  MOV R247, R22 ;  /* 0x0000001600f77202 */ /* 0x000fce0000000f00 */
[----:B------:R-:W-:Y:S05]  /*65d0*/  WARPSYNC.COLLECTIVE R26, `(.L_x_11492) ;  /* 0x000000001a087348 */ /* 0x000fea0003c00000 */
[----:B------:R0:W1:Y:S02]  /*65e0*/  SHFL.BFLY P6, R241, R247, R28, R249 ;  /* 0x0c00001cf7f17389 */ /* 0x00006400000c00f9 */
[----:B01----:R-:W-:Y:S01]  /*65f0*/  ENDCOLLECTIVE ;  /* 0x000000000000791b */ /* 0x003fe20003800000 */
.L_x_11492:
[----:B------:R-:W-:Y:S01]  /*6600*/  HFMA2.MMA R28, -RZ, RZ, 0, 4.76837158203125e-07 ;  /* 0x00000008ff1c7435 */ /* 0x000fe200000001ff */
[----:B------:R-:W-:-:S05]  /*6610*/  MOV R179, R241 ;  /* 0x000000f100b37202 */ /* 0x000fca0000000f00 */
[----:B------:R-:W-:-:S05]  /*6620*/  FADD.FTZ R179, R22, R179 ;  /* 0x000000b316b37221 */ /* 0x000fca0000010000 */
[----:B------:R-:W-:-:S07]  /*6630*/  MOV R247, R179 ;  /* 0x000000b300f77202 */ /* 0x000fce0000000f00 */
[----:B------:R-:W-:Y:S05]  /*6640*/  WARPSYNC.COLLECTIVE R26, `(.L_x_11493) ;  /* 0x000000001a087348 */ /* 0x000fea0003c00000 */
[----:B------:R0:W1:Y:S02]  /*6650*/  SHFL.BFLY P6, R241, R247, R28, R249 ;  /* 0x0c00001cf7f17389 */ /* 0x00006400000c00f9 */
[----:B01----:R-:W-:Y:S01]  /*6660*/  ENDCOLLECTIVE ;  /* 0x000000000000791b */ /* 0x003fe20003800000 */
.L_x_11493:
[----:B------:R-:W-:Y:S01]  /*6670*/  HFMA2.MMA R28, -RZ, RZ, 0, 9.5367431640625e-07 ;  /* 0x00000010ff1c7435 */ /* 0x000fe200000001ff */
[----:B------:R-:W-:-:S05]  /*6680*/  MOV R14, R241 ;  /* 0x000000f1000e7202 */ /* 0x000fca0000000f00 */
[----:B------:R-:W-:-:S05]  /*6690*/  FADD.FTZ R24, R179, R14 ;  /* 0x0000000eb3187221 */ /* 0x000fca0000010000 */
[----:B------:R-:W-:-:S07]  /*66a0*/  MOV R247, R24 ;  /* 0x0000001800f77202 */ /* 0x000fce0000000f00 */
[----:B------:R-:W-:Y:S05]  /*66b0*/  WARPSYNC.COLLECTIVE R26, `(.L_x_11494) ;  /* 0x000000001a087348 */ /* 0x000fea0003c00000 */
[----:B------:R0:W1:Y:S02]  /*66c0*/  SHFL.BFLY P6, R241, R247, R28, R249 ;  /* 0x0c00001cf7f17389 */ /* 0x00006400000c00f9 */
[----:B01----:R-:W-:Y:S01]  /*66d0*/  ENDCOLLECTIVE ;  /* 0x000000000000791b */ /* 0x003fe20003800000 */
.L_x_11494:
[----:B------:R-:W-:Y:S01]  /*66e0*/  HFMA2.MMA R28, -RZ, RZ, 0, 5.9604644775390625e-08 ;  /* 0x00000001ff1c7435 */ /* 0x000fe200000001ff */
[----:B------:R-:W-:Y:S01]  /*66f0*/  FADD.FTZ R241, R24, R241 ;  /* 0x000000f118f17221 */ /* 0x000fe20000010000 */
[----:B------:R-:W-:-:S03]  /*6700*/  LOP3.LUT P6, RZ, R4, 0x1, RZ, 0xc0, !PT ;  /* 0x0000000104ff7812 */ /* 0x000fc600078cc0ff */
        /* <DEDUP_REMOVED lines=118> */
.L_x_11495:
[----:B------:R-:W-:Y:S01]  /*6e70*/  HFMA2.MMA R28, -RZ, RZ, 0, 1.1920928955078125e-07 ;  /* 0x00000002ff1c7435 */ /* 0x000fe200000001ff */
[----:B------:R-:W-:-:S05]  /*6e80*/  MOV R177, R241 ;  /* 0x000000f100b17202 */ /* 0x000fca0000000f00 */
[----:B------:R-:W-:-:S05]  /*6e90*/  FADD.FTZ R177, R14, R177 ;  /* 0x000000b10eb17221 */ /* 0x000fca0000010000 */
[----:B------:R-:W-:-:S07]  /*6ea0*/  MOV R247, R177 ;  /* 0x000000b100f77202 */ /* 0x000fce0000000f00 */
[----:B------:R-:W-:Y:S05]  /*6eb0*/  WARPSYNC.COLLECTIVE R26, `(.L_x_11496) ;  /* 0x000000001a087348 */ /* 0x000fea0003c00000 */
[----:B------:R0:W1:Y:S02]  /*6ec0*/  SHFL.BFLY P6, R241, R247, R28, R249 ;  /* 0x0c00001cf7f17389 */ /* 0x00006400000c00f9 */
[----:B01----:R-:W-:Y:S01]  /*6ed0*/  ENDCOLLECTIVE ;  /* 0x000000000000791b */ /* 0x003fe20003800000 */
.L_x_11496:
[----:B------:R-:W-:Y:S01]  /*6ee0*/  HFMA2.MMA R28, -RZ, RZ, 0, 2.384185791015625e-07 ;  /* 0x00000004ff1c7435 */ /* 0x000fe200000001ff */
[----:B------:R-:W-:-:S05]  /*6ef0*/  MOV R20, R241 ;  /* 0x000000f100147202 */ /* 0x000fca0000000f00 */
[----:B------:R-:W-:-:S05]  /*6f00*/  FADD.FTZ R20, R177, R20 ;  /* 0x00000014b1147221 */ /* 0x000fca0000010000 */
[----:B------:R-:W-:-:S07]  /*6f10*/  MOV R247, R20 ;  /* 0x0000001400f77202 */ /* 0x000fce0000000f00 */
[----:B------:R-:W-:Y:S05]  /*6f20*/  WARPSYNC.COLLECTIVE R26, `(.L_x_11497) ;  /* 0x000000001a087348 */ /* 0x000fea0003c00000 */
[----:B------:R0:W1:Y:S02]  /*6f30*/  SHFL.BFLY P6, R241, R247, R28, R249 ;  /* 0x0c00001cf7f17389 */ /* 0x00006400000c00f9 */
[----:B01----:R-:W-:Y:S01]  /*6f40*/  ENDCOLLECTIVE ;  /* 0x000000000000791b */ /* 0x003fe20003800000 */
.L_x_11497:
[----:B------:R-:W-:Y:S01]  /*6f50*/  HFMA2.MMA R28, -RZ, RZ, 0, 4.76837158203125e-07 ;  /* 0x00000008ff1c7435 */ /* 0x000fe200000001ff */
[----:B------:R-:W-:-:S05]  /*6f60*/  MOV R179, R241 ;  /* 0x000000f100b37202 */ /* 0x000fca0000000f00 */
[----:B------:R-:W-:-:S05]  /*6f70*/  FADD.FTZ R179, R20, R179 ;  /* 0x000000b314b37221 */ /* 0x000fca0000010000 */
[----:B------:R-:W-:-:S07]  /*6f80*/  MOV R247, R179 ;  /* 0x000000b300f77202 */ /* 0x000fce0000000f00 */
[----:B------:R-:W-:Y:S05]  /*6f90*/  WARPSYNC.COLLECTIVE R26, `(.L_x_11498) ;  /* 0x000000001a087348 */ /* 0x000fea0003c00000 */
[----:B------:R0:W1:Y:S02]  /*6fa0*/  SHFL.BFLY P6, R241, R247, R28, R249 ;  /* 0x0c00001cf7f17389 */ /* 0x00006400000c00f9 */
[----:B01----:R-:W-:Y:S01]  /*6fb0*/  ENDCOLLECTIVE ;  /* 0x000000000000791b */ /* 0x003fe20003800000 */
.L_x_11498:
[----:B------:R-:W-:Y:S01]  /*6fc0*/  HFMA2.MMA R28, -RZ, RZ, 0, 9.5367431640625e-07 ;  /* 0x00000010ff1c7435 */ /* 0x000fe200000001ff */
[----:B------:R-:W-:-:S05]  /*6fd0*/  MOV R22, R241 ;  /* 0x000000f100167202 */ /* 0x000fca0000000f00 */
[----:B------:R-:W-:-:S05]  /*6fe0*/  FADD.FTZ R22, R179, R22 ;  /* 0x00000016b3167221 */ /* 0x000fca0000010000 */
[----:B------:R-:W-:-:S07]  /*6ff0*/  MOV R247, R22 ;  /* 0x0000001600f77202 */ /* 0x000fce0000000f00 */
[----:B------:R-:W-:Y:S05]  /*7000*/  WARPSYNC.COLLECTIVE R26, `(.L_x_11499) ;  /* 0x000000001a087348 */ /* 0x000fea0003c00000 */
[----:B------:R0:W1:Y:S02]  /*7010*/  SHFL.BFLY P6, R241, R247, R28, R249 ;  /* 0x0c00001cf7f17389 */ /* 0x00006400000c00f9 */
[----:B01----:R-:W-:Y:S01]  /*7020*/  ENDCOLLECTIVE ;  /* 0x000000000000791b */ /* 0x003fe20003800000 */
.L_x_11499:
[----:B------:R-:W-:Y:S05]  /*7030*/  BRA `(.L_x_11500) ;  /* 0xffffffdc00d47947 */ /* 0x000fea000383ffff */
.L_x_11501:
        /* <DEDUP_REMOVED lines=12> */
.L_x_45994:


//--------------------- .text._ZN10layer_norm13ln_fwd_kernelINS_13Kernel_traitsIf13__nv_bfloat16S2_S2_fjLj7168ELj1ELj1ELj4ELj16ENS_18Kernel_traits_baseILj7168EfS2_S2_S2_fjLj128EEEEELb0ELb0ELb1ELb1EEEvNS_9FwdParamsE --------------------------
	.section	.text._ZN10layer_norm13ln_fwd_kernelINS_13Kernel_traitsIf13__nv_bfloat16S2_S2_fjLj7168ELj1ELj1ELj4ELj16ENS_18Kernel_traits_baseILj7168EfS2_S2_S2_fjLj128EEEEELb0ELb0ELb1ELb1EEEvNS_9FwdParamsE,"ax",@progbits
	.align	128
        .global         _ZN10layer_norm13ln_fwd_kernelINS_13Kernel_traitsIf13__nv_bfloat16S2_S2_fjLj7168ELj1ELj1ELj4ELj16ENS_18Kernel_traits_baseILj7168EfS2_S2_S2_fjLj128EEEEELb0ELb0ELb1ELb1EEEvNS_9FwdParamsE
        .type           _ZN10layer_norm13ln_fwd_kernelINS_13Kernel_traitsIf13__nv_bfloat16S2_S2_fjLj7168ELj1ELj1ELj4ELj16ENS_18Kernel_traits_baseILj7168EfS2_S2_S2_fjLj128EEEEELb0ELb0ELb1ELb1EEEvNS_9FwdParamsE,@function
        .size           _ZN10layer_norm13ln_fwd_kernelINS_13Kernel_traitsIf13__nv_bfloat16S2_S2_fjLj7168ELj1ELj1ELj4ELj16ENS_18Kernel_traits_baseILj7168EfS2_S2_S2_fjLj128EEEEELb0ELb0ELb1ELb1EEEvNS_9FwdParamsE,(.L_x_45995 - _ZN10layer_norm13ln_fwd_kernelINS_13Kernel_traitsIf13__nv_bfloat16S2_S2_fjLj7168ELj1ELj1ELj4ELj16ENS_18Kernel_traits_baseILj7168EfS2_S2_S2_fjLj128EEEEELb0ELb0ELb1ELb1EEEvNS_9FwdParamsE)
        .other          _ZN10layer_norm13ln_fwd_kernelINS_13Kernel_traitsIf13__nv_bfloat16S2_S2_fjLj7168ELj1ELj1ELj4ELj16ENS_18Kernel_traits_baseILj7168EfS2_S2_S2_fjLj128EEEEELb0ELb0ELb1ELb1EEEvNS_9FwdParamsE,@"STO_CUDA_ENTRY STV_DEFAULT"
_ZN10layer_norm13ln_fwd_kernelINS_13Kernel_traitsIf13__nv_bfloat16S2_S2_fjLj7168ELj1ELj1ELj4ELj16ENS_18Kernel_traits_baseILj7168EfS2_S2_S2_fjLj128EEEEELb0ELb0ELb1ELb1EEEvNS_9FwdParamsE:
.text._ZN10layer_norm13ln_fwd_kernelINS_13Kernel_traitsIf13__nv_bfloat16S2_S2_fjLj7168ELj1ELj1ELj4ELj16ENS_18Kernel_traits_baseILj7168EfS2_S2_S2_fjLj128EEEEELb0ELb0ELb1ELb1EEEvNS_9FwdParamsE:
        /* <DEDUP_REMOVED lines=34> */
[----:B------:R-:W-:-:S03]  /*0220*/  ULDC.64 UR6, c[0x0][0x260] ;  /* 0x0000980000067ab9 */ /* 0x000fc60000000a00 */
[----:B------:R-:W-:-:S04]  /*0230*/  LOP3.LUT R0, R0, 0xfe0, RZ, 0xc0, !PT ;  /* 0x00000fe000007812 */ /* 0x000fc800078ec0ff */
[C---:B------:R-:W-:Y:S02]  /*0240*/  IADD3 R4, P2, R0.reuse, UR4, RZ ;  /* 0x0000000400047c10 */ /* 0x040fe4000ff5e0ff */
[----:B------:R-:W-:Y:S01]  /*0250*/  IADD3 R2, P1, R0, UR6, RZ ;  /* 0x0000000600027c10 */ /* 0x000fe2000ff3e0ff */
[----:B------:R-:W0:Y:S01]  /*0260*/  S2UR UR6, SR_CTAID.X ;  /* 0x00000000000679c3 */ /* 0x000e220000002500 */
[----:B------:R-:W-:Y:S01]  /*0270*/  IADD3.X R5, RZ, UR5, RZ, P2, !PT ;  /* 0x00000005ff057c10 */ /* 0x000fe200097fe4ff */
[----:B------:R-:W-:Y:S01]  /*0280*/  ULDC.64 UR4, c[0x0][0x208] ;  /* 0x0000820000047ab9 */ /* 0x000fe20000000a00 */
[----:B------:R-:W-:Y:S01]  /*0290*/  IADD3.X R3, RZ, UR7, RZ, P1, !PT ;  /* 0x00000007ff037c10 */ /* 0x000fe20008ffe4ff */
[----:B------:R-:W-:Y:S02]  /*02a0*/  ULDC UR7, c[0x0][0x214] ;  /* 0x0000850000077ab9 */ /* 0x000fe40000000800 */
[----:B------:R1:W5:Y:S04]  /*02b0*/  @P0 LDG.E.128 R120, desc[UR4][R4.64] ;  /* 0x0000000404780981 */ /* 0x000368000c1e1d00 */
[----:B------:R1:W5:Y:S04]  /*02c0*/  @P0 LDG.E.128 R116, desc[UR4][R4.64+0x10] ;  /* 0x0000100404740981 */ /* 0x000368000c1e1d00 */
[----:B------:R1:W5:Y:S04]  /*02d0*/  @P0 LDG.E.128 R112, desc[UR4][R4.64+0x1000] ;  /* 0x0010000404700981 */ /* 0x000368000c1e1d00 */
[----:B------:R1:W5:Y:S04]  /*02e0*/  @P0 LDG.E.128 R108, desc[UR4][R4.64+0x1010] ;  /* 0x00101004046c0981 */ /* 0x000368000c1e1d00 */
[----:B------:R1:W5:Y:S01]  /*02f0*/  @P0 LDG.E.128 R104, desc[UR4][R4.64+0x2000] ;  /* 0x0020000404680981 */ /* 0x000362000c1e1d00 */
[----:B0-----:R-:W-:-:S03]  /*0300*/  LEA.HI R135, R137, UR6, RZ, 0x19 ;  /* 0x0000000689877c11 */ /* 0x001fc6000f8fc8ff */
        /* <DEDUP_REMOVED lines=25> */
[----:B------:R-:W-:Y:S01]  /*04a0*/  SHF.R.U32.HI R132, RZ, 0x5, R137 ;  /* 0x00000005ff847819 */ /* 0x000fe20000011689 */
[----:B------:R-:W-:Y:S01]  /*04b0*/  HFMA2.MMA R0, -RZ, RZ, 0, 5.9604644775390625e-08 ;  /* 0x00000001ff007435 */ /* 0x000fe200000001ff */
[----:B------:R-:W-:Y:S01]  /*04c0*/  ULDC.U8 UR6, c[0x0][0x2a0] ;  /* 0x0000a80000067ab9 */ /* 0x000fe20000000000 */
[C---:B------:R-:W-:Y:S01]  /*04d0*/  LOP3.LUT R134, R137.reuse, 0x1f, RZ, 0xc0, !PT ;  /* 0x0000001f89867812 */ /* 0x040fe200078ec0ff */
[----:B------:R-:W-:Y:S01]  /*04e0*/  ULDC UR8, c[0x0][0x29c] ;  /* 0x0000a70000087ab9 */ /* 0x000fe20000000800 */
[----:B------:R-:W-:Y:S01]  /*04f0*/  LOP3.LUT R133, R137, 0x7f, RZ, 0xc0, !PT ;  /* 0x0000007f89857812 */ /* 0x000fe200078ec0ff */
[----:B------:R-:W-:Y:S01]  /*0500*/  ULDC UR9, c[0x0][0x290] ;  /* 0x0000a40000097ab9 */ /* 0x000fe20000000800 */
[----:B------:R-:W-:Y:S01]  /*0510*/  LOP3.LUT R132, R132, 0x3, RZ, 0xc0, !PT ;  /* 0x0000000384847812 */ /* 0x000fe200078ec0ff */
[----:B------:R-:W-:Y:S01]  /*0520*/  ULDC.64 UR10, c[0x0][0x210] ;  /* 0x00008400000a7ab9 */ /* 0x000fe20000000a00 */
[----:B------:R-:W-:Y:S01]  /*0530*/  ISETP.NE.AND P1, PT, RZ, UR6, PT ;  /* 0x00000006ff007c0c */ /* 0x000fe2000bf25270 */
[----:B0-----:R-:W-:-:S12]  /*0540*/  ULDC.64 UR6, c[0x0][0x230] ;  /* 0x00008c0000067ab9 */ /* 0x001fd80000000a00 */
.L_x_11673:
[----:B0-----:R-:W0:Y:S01]  /*0550*/  LDC.64 R2, c[0x0][0x280] ;  /* 0x0000a000ff027b82 */ /* 0x001e220000000a00 */
[----:B------:R-:W-:-:S07]  /*0560*/  ISETP.NE.U32.AND P0, PT, RZ, UR6, PT ;  /* 0x00000006ff007c0c */ /* 0x000fce000bf05070 */
[----:B------:R-:W2:Y:S08]  /*0570*/  LDC R136, c[0x0][0x218] ;  /* 0x00008600ff887b82 */ /* 0x000eb00000000800 */
[----:B------:R-:W3:Y:S01]  /*0580*/  LDC.64 R138, c[0x0][0x288] ;  /* 0x0000a200ff8a7b82 */ /* 0x000ee20000000a00 */
[----:B0-----:R-:W-:-:S05]  /*0590*/  IMAD.WIDE R2, R135, 0x4, R2 ;  /* 0x0000000487027825 */ /* 0x001fca00078e0202 */
[----:B------:R0:W4:Y:S01]  /*05a0*/  LDG.E R130, desc[UR4][R2.64] ;  /* 0x0000000402827981 */ /* 0x000122000c1e1900 */
[----:B------:R-:W-:Y:S01]  /*05b0*/  ISETP.NE.AND.EX P0, PT, RZ, UR7, PT, P0 ;  /* 0x00000007ff007c0c */ /* 0x000fe2000bf05300 */
[----:B--2---:R-:W-:Y:S01]  /*05c0*/  IMAD R128, R135, R136, RZ ;  /* 0x0000008887807224 */ /* 0x004fe200078e02ff */
[----:B------:R-:W-:-:S04]  /*05d0*/  MOV R142, RZ ;  /* 0x000000ff008e7202 */ /* 0x000fc80000000f00 */
[----:B0-----:R-:W-:Y:S01]  /*05e0*/  SHF.R.S32.HI R3, RZ, 0x1f, R128 ;  /* 0x0000001fff037819 */ /* 0x001fe20000011480 */
[----:B---3--:R-:W-:-:S06]  /*05f0*/  IMAD.WIDE R138, R135, 0x4, R138 ;  /* 0x00000004878a7825 */ /* 0x008fcc00078e028a */
[----:B------:R-:W0:Y:S01]  /*0600*/  @P0 LDC.64 R124, c[0x0][0x230] ;  /* 0x00008c00ff7c0b82 */ /* 0x000e220000000a00 */
[----:B------:R-:W-:Y:S01]  /*0610*/  LEA.HI R128, R3, R128, RZ, 0x3 ;  /* 0x0000008003807211 */ /* 0x000fe200078f18ff */
[----:B-----5:R2:W5:Y:S03]  /*0620*/  LDG.E R138, desc[UR4][R138.64] ;  /* 0x000000048a8a7981 */ /* 0x020566000c1e1900 */
[----:B------:R-:W-:-:S05]  /*0630*/  LEA.HI.SX32 R187, R128, R133, 0x1d ;  /* 0x0000008580bb7211 */ /* 0x000fca00078feaff */
[----:B0-----:R-:W-:-:S05]  /*0640*/  @P0 IMAD.WIDE.U32 R124, R187, 0x10, R124 ;  /* 0x00000010bb7c0825 */ /* 0x001fca00078e007c */
[----:B------:R2:W5:Y:S01]  /*0650*/  @P0 LDG.E.128 R8, desc[UR4][R124.64] ;  /* 0x000000047c080981 */ /* 0x000562000c1e1d00 */
[----:B----4-:R-:W-:-:S13]  /*0660*/  ISETP.GE.AND P2, PT, R130, 0x1, PT ;  /* 0x000000018200780c */ /* 0x010fda0003f46270 */
[----:B------:R-:W0:Y:S01]  /*0670*/  @P2 LDC.64 R126, c[0x0][0x220] ;  /* 0x00008800ff7e2b82 */ /* 0x000e220000000a00 */
[----:B------:R-:W-:-:S05]  /*0680*/  @P2 IADD3 R129, R130, -0x1, RZ ;  /* 0xffffffff82812810 */ /* 0x000fca0007ffe0ff */
[----:B------:R-:W-:-:S05]  /*0690*/  @P2 IMAD R129, R129, R136, RZ ;  /* 0x0000008881812224 */ /* 0x000fca00078e02ff */
[----:B------:R-:W-:-:S04]  /*06a0*/  @P2 SHF.R.S32.HI R2, RZ, 0x1f, R129 ;  /* 0x0000001fff022819 */ /* 0x000fc80000011481 */
[----:B------:R-:W-:-:S04]  /*06b0*/  @P2 LEA.HI R2, R2, R129, RZ, 0x3 ;  /* 0x0000008102022211 */ /* 0x000fc800078f18ff */
[----:B------:R-:W-:-:S05]  /*06c0*/  @P2 LEA.HI.SX32 R142, R2, R133, 0x1d ;  /* 0x00000085028e2211 */ /* 0x000fca00078feaff */
[----:B0-----:R-:W-:-:S05]  /*06d0*/  @P2 IMAD.WIDE.U32 R2, R142, 0x10, R126 ;  /* 0x000000108e022825 */ /* 0x001fca00078e007e */
[----:B-1----:R2:W5:Y:S01]  /*06e0*/  @P2 LDG.E.128 R4, desc[UR4][R2.64] ;  /* 0x0000000402042981 */ /* 0x002562000c1e1d00 */
[----:B------:R-:W-:Y:S01]  /*06f0*/  ISETP.GT.AND P3, PT, R130, RZ, PT ;  /* 0x000000ff8200720c */ /* 0x000fe20003f64270 */
[----:B------:R-:W-:Y:S01]  /*0700*/  BSSY B0, `(.L_x_11502) ;  /* 0x000000b000007945 */ /* 0x000fe20003800000 */
[----:B------:R-:W-:-:S11]  /*0710*/  SHF.R.S32.HI R140, RZ, 0x1f, R135 ;  /* 0x0000001fff8c7819 */ /* 0x000fd60000011487 */
[----:B--2---:R-:W-:Y:S05]  /*0720*/  @P3 BRA `(.L_x_11503) ;  /* 0x0000000000103947 */ /* 0x004fea0003800000 */
[----:B------:R-:W-:Y:S01]  /*0730*/  MOV R139, RZ ;  /* 0x000000ff008b7202 */ /* 0x000fe20000000f00 */
[----:B------:R-:W-:Y:S06]  /*0740*/  @!P0 BRA `(.L_x_11504) ;  /* 0x0000000000188947 */ /* 0x000fec0003800000 */
[----:B-----5:R-:W-:Y:S01]  /*0750*/  SHF.L.U32 R139, R8, 0x10, RZ ;  /* 0x00000010088b7819 */ /* 0x020fe200000006ff */
[----:B------:R-:W-:Y:S06]  /*0760*/  BRA `(.L_x_11504) ;  /* 0x0000000000107947 */ /* 0x000fec0003800000 */
.L_x_11503:
[----:B-----5:R-:W-:Y:S02]  /*0770*/  SHF.L.U32 R139, R4, 0x10, RZ ;  /* 0x00000010048b7819 */ /* 0x020fe400000006ff */
[----:B------:R-:W-:-:S03]  /*0780*/  @P0 SHF.L.U32 R2, R8, 0x10, RZ ;  /* 0x0000001008020819 */ /* 0x000fc600000006ff */
[----:B------:R-:W-:-:S04]  /*0790*/  FMUL.FTZ R139, R139, UR8 ;  /* 0x000000088b8b7c20 */ /* 0x000fc80008410000 */
[----:B------:R-:W-:-:S07]  /*07a0*/  @P0 FADD.FTZ R139, R139, R2 ;  /* 0x000000028b8b0221 */ /* 0x000fce0000010000 */
.L_x_11504:
[----:B------:R-:W-:Y:S05]  /*07b0*/  BSYNC B0 ;  /* 0x0000000000007941 */ /* 0x000fea0003800000 */
.L_x_11502:
[----:B------:R-:W-:Y:S04]  /*07c0*/  BSSY B0, `(.L_x_11505) ;  /* 0x000000d000007945 */ /* 0x000fe80003800000 */
[----:B------:R-:W-:Y:S05]  /*07d0*/  @P3 BRA `(.L_x_11506) ;  /* 0x0000000000143947 */ /* 0x000fea0003800000 */
[----:B------:R-:W-:Y:S01]  /*07e0*/  HFMA2.MMA R141, -RZ, RZ, 0, 0 ;  /* 0x00000000ff8d7435 */ /* 0x000fe200000001ff */
[----:B------:R-:W-:Y:S10]  /*07f0*/  @!P0 BRA `(.L_x_11507) ;  /* 0x0000000000248947 */ /* 0x000ff40003800000 */
[----:B-----5:R-:W-:-:S04]  /*0800*/  PRMT R141, R8, 0x7632, R141 ;  /* 0x00007632088d7816 */ /* 0x020fc8000000008d */
[----:B------:R-:W-:Y:S01]  /*0810*/  SHF.L.U32 R141, R141, 0x10, RZ ;  /* 0x000000108d8d7819 */ /* 0x000fe200000006ff */
[----:B------:R-:W-:Y:S06]  /*0820*/  BRA `(.L_x_11507) ;  /* 0x0000000000187947 */ /* 0x000fec0003800000 */
.L_x_11506:
[----:B-----5:R-:W-:Y:S02]  /*0830*/  PRMT R2, R4, 0x7632, R2 ;  /* 0x0000763204027816 */ /* 0x020fe40000000002 */
[----:B------:R-:W-:Y:S02]  /*0840*/  @P0 PRMT R3, R8, 0x7632, R3 ;  /* 0x0000763208030816 */ /* 0x000fe40000000003 */
[----:B------:R-:W-:Y:S02]  /*0850*/  SHF.L.U32 R2, R2, 0x10, RZ ;  /* 0x0000001002027819 */ /* 0x000fe400000006ff */
[----:B------:R-:W-:-:S03]  /*0860*/  @P0 SHF.L.U32 R124, R3, 0x10, RZ ;  /* 0x00000010037c0819 */ /* 0x000fc600000006ff */
[----:B------:R-:W-:-:S04]  /*0870*/  FMUL.FTZ R141, R2, UR8 ;  /* 0x00000008028d7c20 */ /* 0x000fc80008410000 */
[----:B------:R-:W-:-:S07]  /*0880*/  @P0 FADD.FTZ R141, R141, R124 ;  /* 0x0000007c8d8d0221 */ /* 0x000fce0000010000 */
.L_x_11507:
[----:B------:R-:W-:Y:S05]  /*0890*/  BSYNC B0 ;  /* 0x0000000000007941 */ /* 0x000fea0003800000 */
.L_x_11505:
[----:B------:R-:W-:Y:S04]  /*08a0*/  BSSY B0, `(.L_x_11508) ;  /* 0x000000a000007945 */ /* 0x000fe80003800000 */
[----:B------:R-:W-:Y:S05]  /*08b0*/  @P3 BRA `(.L_x_11509) ;  /* 0x0000000000103947 */ /* 0x000fea0003800000 */
[----:B------:R-:W-:Y:S01]  /*08c0*/  MOV R143, RZ ;  /* 0x000000ff008f7202 */ /* 0x000fe20000000f00 */
[----:B------:R-:W-:Y:S06]  /*08d0*/  @!P0 BRA `(.L_x_11510) ;  /* 0x0000000000188947 */ /* 0x000fec0003800000 */
[----:B-----5:R-:W-:Y:S01]  /*08e0*/  SHF.L.U32 R143, R9, 0x10, RZ ;  /* 0x00000010098f7819 */ /* 0x020fe200000006ff */
[----:B------:R-:W-:Y:S06]  /*08f0*/  BRA `(.L_x_11510) ;  /* 0x0000000000107947 */ /* 0x000fec0003800000 */
.L_x_11509:
[----:B-----5:R-:W-:Y:S02]  /*0900*/  SHF.L.U32 R143, R5, 0x10, RZ ;  /* 0x00000010058f7819 */ /* 0x020fe400000006ff */
[----:B------:R-:W-:-:S03]  /*0910*/  @P0 SHF.L.U32 R2, R9, 0x10, RZ ;  /* 0x0000001009020819 */ /* 0x000fc600000006ff */
[----:B------:R-:W-:-:S04]  /*0920*/  FMUL.FTZ R143, R143, UR8 ;  /* 0x000000088f8f7c20 */ /* 0x000fc80008410000 */
[----:B------:R-:W-:-:S07]  /*0930*/  @P0 FADD.FTZ R143, R143, R2 ;  /* 0x000000028f8f0221 */ /* 0x000fce0000010000 */
.L_x_11510:
[----:B------:R-:W-:Y:S05]  /*0940*/  BSYNC B0 ;  /* 0x0000000000007941 */ /* 0x000fea0003800000 */
.L_x_11508:
[----:B------:R-:W-:Y:S04]  /*0950*/  BSSY B0, `(.L_x_11511) ;  /* 0x000000d000007945 */ /* 0x000fe80003800000 */
[----:B------:R-:W-:Y:S05]  /*0960*/  @P3 BRA `(.L_x_11512) ;  /* 0x0000000000143947 */ /* 0x000fea0003800000 */
[----:B------:R-:W-:Y:S01]  /*0970*/  HFMA2.MMA R145, -RZ, RZ, 0, 0 ;  /* 0x00000000ff917435 */ /* 0x000fe200000001ff */
[----:B------:R-:W-:Y:S10]  /*0980*/  @!P0 BRA `(.L_x_11513) ;  /* 0x0000000000248947 */ /* 0x000ff40003800000 */
[----:B-----5:R-:W-:-:S04]  /*0990*/  PRMT R145, R9, 0x7632, R145 ;  /* 0x0000763209917816 */ /* 0x020fc80000000091 */
[----:B------:R-:W-:Y:S01]  /*09a0*/  SHF.L.U32 R145, R145, 0x10, RZ ;  /* 0x0000001091917819 */ /* 0x000fe200000006ff */
[----:B------:R-:W-:Y:S06]  /*09b0*/  BRA `(.L_x_11513) ;  /* 0x0000000000187947 */ /* 0x000fec0003800000 */
.L_x_11512:
[----:B-----5:R-:W-:Y:S02]  /*09c0*/  PRMT R2, R5, 0x7632, R2 ;  /* 0x0000763205027816 */ /* 0x020fe40000000002 */
[----:B------:R-:W-:Y:S02]  /*09d0*/  @P0 PRMT R3, R9, 0x7632, R3 ;  /* 0x0000763209030816 */ /* 0x000fe40000000003 */
[----:B------:R-:W-:Y:S02]  /*09e0*/  SHF.L.U32 R2, R2, 0x10, RZ ;  /* 0x0000001002027819 */ /* 0x000fe400000006ff */
[----:B------:R-:W-:-:S03]  /*09f0*/  @P0 SHF.L.U32 R124, R3, 0x10, RZ ;  /* 0x00000010037c0819 */ /* 0x000fc600000006ff */
[----:B------:R-:W-:-:S04]  /*0a00*/  FMUL.FTZ R145, R2, UR8 ;  /* 0x0000000802917c20 */ /* 0x000fc80008410000 */
[----:B------:R-:W-:-:S07]  /*0a10*/  @P0 FADD.FTZ R145, R145, R124 ;  /* 0x0000007c91910221 */ /* 0x000fce0000010000 */
.L_x_11513:
[----:B------:R-:W-:Y:S05]  /*0a20*/  BSYNC B0 ;  /* 0x0000000000007941 */ /* 0x000fea0003800000 */
.L_x_11511:
[----:B------:R-:W-:Y:S04]  /*0a30*/  BSSY B0, `(.L_x_11514) ;  /* 0x000000a000007945 */ /* 0x000fe80003800000 */
[----:B------:R-:W-:Y:S05]  /*0a40*/  @P3 BRA `(.L_x_11515) ;  /* 0x0000000000103947 */ /* 0x000fea0003800000 */
[----:B------:R-:W-:Y:S01]  /*0a50*/  MOV R147, RZ ;  /* 0x000000ff00937202 */ /* 0x000fe20000000f00 */
[----:B------:R-:W-:Y:S06]  /*0a60*/  @!P0 BRA `(.L_x_11516) ;  /* 0x0000000000188947 */ /* 0x000fec0003800000 */
[----:B-----5:R-:W-:Y:S01]  /*0a70*/  SHF.L.U32 R147, R10, 0x10, RZ ;  /* 0x000000100a937819 */ /* 0x020fe200000006ff */
[----:B------:R-:W-:Y:S06]  /*0a80*/  BRA `(.L_x_11516) ;  /* 0x0000000000107947 */ /* 0x000fec0003800000 */
.L_x_11515:
[----:B-----5:R-:W-:Y:S02]  /*0a90*/  SHF.L.U32 R147, R6, 0x10, RZ ;  /* 0x0000001006937819 */ /* 0x020fe400000006ff */
[----:B------:R-:W-:-:S03]  /*0aa0*/  @P0 SHF.L.U32 R2, R10, 0x10, RZ ;  /* 0x000000100a020819 */ /* 0x000fc600000006ff */
[----:B------:R-:W-:-:S04]  /*0ab0*/  FMUL.FTZ R147, R147, UR8 ;  /* 0x0000000893937c20 */ /* 0x000fc80008410000 */
[----:B------:R-:W-:-:S07]  /*0ac0*/  @P0 FADD.FTZ R147, R147, R2 ;  /* 0x0000000293930221 */ /* 0x000fce0000010000 */
.L_x_11516:
[----:B------:R-:W-:Y:S05]  /*0ad0*/  BSYNC B0 ;  /* 0x0000000000007941 */ /* 0x000fea0003800000 */
.L_x_11514:
[----:B------:R-:W-:Y:S04]  /*0ae0*/  BSSY B0, `(.L_x_11517) ;  /* 0x000000d000007945 */ /* 0x000fe80003800000 */
[----:B------:R-:W-:Y:S05]  /*0af0*/  @P3 BRA `(.L_x_11518) ;  /* 0x0000000000143947 */ /* 0x000fea0003800000 */
[----:B------:R-:W-:Y:S01]  /*0b00*/  HFMA2.MMA R149, -RZ, RZ, 0, 0 ;  /* 0x00000000ff957435 */ /* 0x000fe200000001ff */
[----:B------:R-:W-:Y:S10]  /*0b10*/  @!P0 BRA `(.L_x_11519) ;  /* 0x0000000000248947 */ /* 0x000ff40003800000 */
[----:B-----5:R-:W-:-:S04]  /*0b20*/  PRMT R149, R10, 0x7632, R149 ;  /* 0x000076320a957816 */ /* 0x020fc80000000095 */
[----:B------:R-:W-:Y:S01]  /*0b30*/  SHF.L.U32 R149, R149, 0x10, RZ ;  /* 0x0000001095957819 */ /* 0x000fe200000006ff */
[----:B------:R-:W-:Y:S06]  /*0b40*/  BRA `(.L_x_11519) ;  /* 0x0000000000187947 */ /* 0x000fec0003800000 */
.L_x_11518:
[----:B-----5:R-:W-:Y:S02]  /*0b50*/  PRMT R2, R6, 0x7632, R2 ;  /* 0x0000763206027816 */ /* 0x020fe40000000002 */
[----:B------:R-:W-:Y:S02]  /*0b60*/  @P0 PRMT R3, R10, 0x7632, R3 ;  /* 0x000076320a030816 */ /* 0x000fe40000000003 */
[----:B------:R-:W-:Y:S02]  /*0b70*/  SHF.L.U32 R2, R2, 0x10, RZ ;  /* 0x0000001002027819 */ /* 0x000fe400000006ff */
[----:B------:R-:W-:-:S03]  /*0b80*/  @P0 SHF.L.U32 R124, R3, 0x10, RZ ;  /* 0x00000010037c0819 */ /* 0x000fc600000006ff */
[----:B------:R-:W-:-:S04]  /*0b90*/  FMUL.FTZ R149, R2, UR8 ;  /* 0x0000000802957c20 */ /* 0x000fc80008410000 */
[----:B------:R-:W-:-:S07]  /*0ba0*/  @P0 FADD.FTZ R149, R149, R124 ;  /* 0x0000007c95950221 */ /* 0x000fce0000010000 */
.L_x_11519:
[----:B------:R-:W-:Y:S05]  /*0bb0*/  BSYNC B0 ;  /* 0x0000000000007941 */ /* 0x000fea0003800000 */
.L_x_11517:
[----:B------:R-:W-:Y:S04]  /*0bc0*/  BSSY B0, `(.L_x_11520) ;  /* 0x000000a000007945 */ /* 0x000fe80003800000 */
[----:B------:R-:W-:Y:S05]  /*0bd0*/  @P3 BRA `(.L_x_11521) ;  /* 0x0000000000103947 */ /* 0x000fea0003800000 */
[----:B------:R-:W-:Y:S01]  /*0be0*/  MOV R151, RZ ;  /* 0x000000ff00977202 */ /* 0x000fe20000000f00 */
[----:B------:R-:W-:Y:S06]  /*0bf0*/  @!P0 BRA `(.L_x_11522) ;  /* 0x0000000000188947 */ /* 0x000fec0003800000 */
[----:B-----5:R-:W-:Y:S01]  /*0c00*/  SHF.L.U32 R151, R11, 0x10, RZ ;  /* 0x000000100b977819 */ /* 0x020fe200000006ff */
[----:B------:R-:W-:Y:S06]  /*0c10*/  BRA `(.L_x_11522) ;  /* 0x0000000000107947 */ /* 0x000fec0003800000 */
.L_x_11521:
[----:B-----5:R-:W-:Y:S02]  /*0c20*/  SHF.L.U32 R151, R7, 0x10, RZ ;  /* 0x0000001007977819 */ /* 0x020fe400000006ff */
[----:B------:R-:W-:-:S03]  /*0c30*/  @P0 SHF.L.U32 R2, R11, 0x10, RZ ;  /* 0x000000100b020819 */ /* 0x000fc600000006ff */
[----:B------:R-:W-:-:S04]  /*0c40*/  FMUL.FTZ R151, R151, UR8 ;  /* 0x0000000897977c20 */ /* 0x000fc80008410000 */
[----:B------:R-:W-:-:S07]  /*0c50*/  @P0 FADD.FTZ R151, R151, R2 ;  /* 0x0000000297970221 */ /* 0x000fce0000010000 */
.L_x_11522:
[----:B------:R-:W-:Y:S05]  /*0c60*/  BSYNC B0 ;  /* 0x0000000000007941 */ /* 0x000fea0003800000 */
.L_x_11520:
[----:B------:R-:W-:Y:S04]  /*0c70*/  BSSY B0, `(.L_x_11523) ;  /* 0x000000d000007945 */ /* 0x000fe80003800000 */
[----:B------:R-:W-:Y:S05]  /*0c80*/  @P3 BRA `(.L_x_11524) ;  /* 0x0000000000143947 */ /* 0x000fea0003800000 */
[----:B------:R-:W-:Y:S01]  /*0c90*/  HFMA2.MMA R153, -RZ, RZ, 0, 0 ;  /* 0x00000000ff997435 */ /* 0x000fe200000001ff */
[----:B------:R-:W-:Y:S10]  /*0ca0*/  @!P0 BRA `(.L_x_11525) ;  /* 0x0000000000248947 */ /* 0x000ff40003800000 */
[----:B-----5:R-:W-:-:S04]  /*0cb0*/  PRMT R153, R11, 0x7632, R153 ;  /* 0x000076320b997816 */ /* 0x020fc80000000099 */
[----:B------:R-:W-:Y:S01]  /*0cc0*/  SHF.L.U32 R153, R153, 0x10, RZ ;  /* 0x0000001099997819 */ /* 0x000fe200000006ff */
[----:B------:R-:W-:Y:S06]  /*0cd0*/  BRA `(.L_x_11525) ;  /* 0x0000000000187947 */ /* 0x000fec0003800000 */
.L_x_11524:
[----:B-----5:R-:W-:Y:S02]  /*0ce0*/  PRMT R2, R7, 0x7632, R2 ;  /* 0x0000763207027816 */ /* 0x020fe40000000002 */
[----:B------:R-:W-:Y:S02]  /*0cf0*/  @P0 PRMT R3, R11, 0x7632, R3 ;  /* 0x000076320b030816 */ /* 0x000fe40000000003 */
[----:B------:R-:W-:Y:S02]  /*0d00*/  SHF.L.U32 R2, R2, 0x10, RZ ;  /* 0x0000001002027819 */ /* 0x000fe400000006ff */
[----:B------:R-:W-:-:S03]  /*0d10*/  @P0 SHF.L.U32 R124, R3, 0x10, RZ ;  /* 0x00000010037c0819 */ /* 0x000fc600000006ff */
[----:B------:R-:W-:-:S04]  /*0d20*/  FMUL.FTZ R153, R2, UR8 ;  /* 0x0000000802997c20 */ /* 0x000fc80008410000 */
[----:B------:R-:W-:-:S07]  /*0d30*/  @P0 FADD.FTZ R153, R153, R124 ;  /* 0x0000007c99990221 */ /* 0x000fce0000010000 */
.L_x_11525:
[----:B------:R-:W-:Y:S05]  /*0d40*/  BSYNC B0 ;  /* 0x0000000000007941 */ /* 0x000fea0003800000 */
.L_x_11523:
        /* <DEDUP_REMOVED lines=21> */
.L_x_11527:
[----:B-----5:R-:W-:Y:S02]  /*0ea0*/  SHF.L.U32 R155, R4, 0x10, RZ ;  /* 0x00000010049b7819 */ /* 0x020fe400000006ff */
[----:B0-----:R-:W-:-:S03]  /*0eb0*/  @P0 SHF.L.U32 R124, R8, 0x10, RZ ;  /* 0x00000010087c0819 */ /* 0x001fc600000006ff */
[----:B------:R-:W-:-:S04]  /*0ec0*/  FMUL.FTZ R155, R155, UR8 ;  /* 0x000000089b9b7c20 */ /* 0x000fc80008410000 */
[----:B------:R-:W-:-:S07]  /*0ed0*/  @P0 FADD.FTZ R155, R124, R155 ;  /* 0x0000009b7c9b0221 */ /* 0x000fce0000010000 */
.L_x_11528:
[----:B------:R-:W-:Y:S05]  /*0ee0*/  BSYNC B0 ;  /* 0x0000000000007941 */ /* 0x000fea0003800000 */
.L_x_11526:
[----:B------:R-:W-:Y:S04]  /*0ef0*/  BSSY B0, `(.L_x_11529) ;  /* 0x000000d000007945 */ /* 0x000fe80003800000 */
[----:B------:R-:W-:Y:S05]  /*0f00*/  @P3 BRA `(.L_x_11530) ;  /* 0x0000000000143947 */ /* 0x000fea0003800000 */
[----:B0-----:R-:W-:Y:S01]  /*0f10*/  HFMA2.MMA R157, -RZ, RZ, 0, 0 ;  /* 0x00000000ff9d7435 */ /* 0x001fe200000001ff */
[----:B------:R-:W-:Y:S10]  /*0f20*/  @!P0 BRA `(.L_x_11531) ;  /* 0x0000000000248947 */ /* 0x000ff40003800000 */
[----:B-----5:R-:W-:-:S04]  /*0f30*/  PRMT R157, R8, 0x7632, R157 ;  /* 0x00007632089d7816 */ /* 0x020fc8000000009d */
[----:B------:R-:W-:Y:S01]  /*0f40*/  SHF.L.U32 R157, R157, 0x10, RZ ;  /* 0x000000109d9d7819 */ /* 0x000fe200000006ff */
[----:B------:R-:W-:Y:S06]  /*0f50*/  BRA `(.L_x_11531) ;  /* 0x0000000000187947 */ /* 0x000fec0003800000 */
.L_x_11530:
[----:B0----5:R-:W-:Y:S02]  /*0f60*/  PRMT R124, R4, 0x7632, R124 ;  /* 0x00007632047c7816 */ /* 0x021fe4000000007c */
[----:B------:R-:W-:Y:S02]  /*0f70*/  @P0 PRMT R125, R8, 0x7632, R125 ;  /* 0x00007632087d0816 */ /* 0x000fe4000000007d */
[----:B------:R-:W-:Y:S02]  /*0f80*/  SHF.L.U32 R124, R124, 0x10, RZ ;  /* 0x000000107c7c7819 */ /* 0x000fe400000006ff */
[----:B------:R-:W-:-:S03]  /*0f90*/  @P0 SHF.L.U32 R126, R125, 0x10, RZ ;  /* 0x000000107d7e0819 */ /* 0x000fc600000006ff */
[----:B------:R-:W-:-:S04]  /*0fa0*/  FMUL.FTZ R157, R124, UR8 ;  /* 0x000000087c9d7c20 */ /* 0x000fc80008410000 */
[----:B------:R-:W-:-:S07]  /*0fb0*/  @P0 FADD.FTZ R157, R157, R126 ;  /* 0x0000007e9d9d0221 */ /* 0x000fce0000010000 */
.L_x_11531:
[----:B------:R-:W-:Y:S05]  /*0fc0*/  BSYNC B0 ;  /* 0x0000000000007941 */ /* 0x000fea0003800000 */
.L_x_11529:
[----:B------:R-:W-:Y:S04]  /*0fd0*/  BSSY B0, `(.L_x_11532) ;  /* 0x000000a000007945 */ /* 0x000fe80003800000 */
[----:B------:R-:W-:Y:S05]  /*0fe0*/  @P3 BRA `(.L_x_11533) ;  /* 0x0000000000103947 */ /* 0x000fea0003800000 */
[----:B------:R-:W-:Y:S01]  /*0ff0*/  MOV R159, RZ ;  /* 0x000000ff009f7202 */ /* 0x000fe20000000f00 */
[----:B------:R-:W-:Y:S06]  /*1000*/  @!P0 BRA `(.L_x_11534) ;  /* 0x0000000000188947 */ /* 0x000fec0003800000 */
[----:B-----5:R-:W-:Y:S01]  /*1010*/  SHF.L.U32 R159, R9, 0x10, RZ ;  /* 0x00000010099f7819 */ /* 0x020fe200000006ff */
[----:B------:R-:W-:Y:S06]  /*1020*/  BRA `(.L_x_11534) ;  /* 0x0000000000107947 */ /* 0x000fec0003800000 */
.L_x_11533:
[----:B-----5:R-:W-:Y:S02]  /*1030*/  SHF.L.U32 R159, R5, 0x10, RZ ;  /* 0x00000010059f7819 */ /* 0x020fe400000006ff */
[----:B------:R-:W-:-:S03]  /*1040*/  @P0 SHF.L.U32 R124, R9, 0x10, RZ ;  /* 0x00000010097c0819 */ /* 0x000fc600000006ff */
[----:B------:R-:W-:-:S04]  /*1050*/  FMUL.FTZ R159, R159, UR8 ;  /* 0x000000089f9f7c20 */ /* 0x000fc80008410000 */
[----:B------:R-:W-:-:S07]  /*1060*/  @P0 FADD.FTZ R159, R124, R159 ;  /* 0x0000009f7c9f0221 */ /* 0x000fce0000010000 */
.L_x_11534:
[----:B------:R-:W-:Y:S05]  /*1070*/  BSYNC B0 ;  /* 0x0000000000007941 */ /* 0x000fea0003800000 */
.L_x_11532:
[----:B------:R-:W-:Y:S04]  /*1080*/  BSSY B0, `(.L_x_11535) ;  /* 0x000000d000007945 */ /* 0x000fe80003800000 */
[----:B------:R-:W-:Y:S05]  /*1090*/  @P3 BRA `(.L_x_11536) ;  /* 0x0000000000143947 */ /* 0x000fea0003800000 */
[----:B------:R-:W-:Y:S01]  /*10a0*/  HFMA2.MMA R161, -RZ, RZ, 0, 0 ;  /* 0x00000000ffa17435 */ /* 0x000fe200000001ff */
[----:B------:R-:W-:Y:S10]  /*10b0*/  @!P0 BRA `(.L_x_11537) ;  /* 0x0000000000248947 */ /* 0x000ff40003800000 */
[----:B-----5:R-:W-:-:S04]  /*10c0*/  PRMT R161, R9, 0x7632, R161 ;  /* 0x0000763209a17816 */ /* 0x020fc800000000a1 */
[----:B------:R-:W-:Y:S01]  /*10d0*/  SHF.L.U32 R161, R161, 0x10, RZ ;  /* 0x00000010a1a17819 */ /* 0x000fe200000006ff */
[----:B------:R-:W-:Y:S06]  /*10e0*/  BRA `(.L_x_11537) ;  /* 0x0000000000187947 */ /* 0x000fec0003800000 */
.L_x_11536:
[----:B-----5:R-:W-:Y:S02]  /*10f0*/  PRMT R124, R5, 0x7632, R124 ;  /* 0x00007632057c7816 */ /* 0x020fe4000000007c */
[----:B------:R-:W-:Y:S02]  /*1100*/  @P0 PRMT R125, R9, 0x7632, R125 ;  /* 0x00007632097d0816 */ /* 0x000fe4000000007d */
[----:B------:R-:W-:Y:S02]  /*1110*/  SHF.L.U32 R124, R124, 0x10, RZ ;  /* 0x000000107c7c7819 */ /* 0x000fe400000006ff */
[----:B------:R-:W-:-:S03]  /*1120*/  @P0 SHF.L.U32 R126, R125, 0x10, RZ ;  /* 0x000000107d7e0819 */ /* 0x000fc600000006ff */
[----:B------:R-:W-:-:S04]  /*1130*/  FMUL.FTZ R161, R124, UR8 ;  /* 0x000000087ca17c20 */ /* 0x000fc80008410000 */
[----:B------:R-:W-:-:S07]  /*1140*/  @P0 FADD.FTZ R161, R161, R126 ;  /* 0x0000007ea1a10221 */ /* 0x000fce0000010000 */
.L_x_11537:
[----:B------:R-:W-:Y:S05]  /*1150*/  BSYNC B0 ;  /* 0x0000000000007941 */ /* 0x000fea0003800000 */
.L_x_11535:
[----:B------:R-:W-:Y:S04]  /*1160*/  BSSY B0, `(.L_x_11538) ;  /* 0x000000a000007945 */ /* 0x000fe80003800000 */
[----:B------:R-:W-:Y:S05]  /*1170*/  @P3 BRA `(.L_x_11539) ;  /* 0x0000000000103947 */ /* 0x000fea0003800000 */
[----:B------:R-:W-:Y:S01]  /*1180*/  MOV R163, RZ ;  /* 0x000000ff00a37202 */ /* 0x000fe20000000f00 */
[----:B------:R-:W-:Y:S06]  /*1190*/  @!P0 BRA `(.L_x_11540) ;  /* 0x0000000000188947 */ /* 0x000fec0003800000 */
[----:B-----5:R-:W-:Y:S01]  /*11a0*/  SHF.L.U32 R163, R10, 0x10, RZ ;  /* 0x000000100aa37819 */ /* 0x020fe200000006ff */
[----:B------:R-:W-:Y:S06]  /*11b0*/  BRA `(.L_x_11540) ;  /* 0x0000000000107947 */ /* 0x000fec0003800000 */
.L_x_11539:
[----:B-----5:R-:W-:Y:S02]  /*11c0*/  SHF.L.U32 R163, R6, 0x10, RZ ;  /* 0x0000001006a37819 */ /* 0x020fe400000006ff */
[----:B------:R-:W-:-:S03]  /*11d0*/  @P0 SHF.L.U32 R124, R10, 0x10, RZ ;  /* 0x000000100a7c0819 */ /* 0x000fc600000006ff */
[----:B------:R-:W-:-:S04]  /*11e0*/  FMUL.FTZ R163, R163, UR8 ;  /* 0x00000008a3a37c20 */ /* 0x000fc80008410000 */
[----:B------:R-:W-:-:S07]  /*11f0*/  @P0 FADD.FTZ R163, R124, R163 ;  /* 0x000000a37ca30221 */ /* 0x000fce0000010000 */
.L_x_11540:
[----:B------:R-:W-:Y:S05]  /*1200*/  BSYNC B0 ;  /* 0x0000000000007941 */ /* 0x000fea0003800000 */
.L_x_11538:
[----:B------:R-:W-:Y:S04]  /*1210*/  BSSY B0, `(.L_x_11541) ;  /* 0x000000d000007945 */ /* 0x000fe80003800000 */
[----:B------:R-:W-:Y:S05]  /*1220*/  @P3 BRA `(.L_x_11542) ;  /* 0x0000000000143947 */ /* 0x000fea0003800000 */
[----:B------:R-:W-:Y:S01]  /*1230*/  HFMA2.MMA R165, -RZ, RZ, 0, 0 ;  /* 0x00000000ffa57435 */ /* 0x000fe200000001ff */
[----:B------:R-:W-:Y:S10]  /*1240*/  @!P0 BRA `(.L_x_11543) ;  /* 0x0000000000248947 */ /* 0x000ff40003800000 */
[----:B-----5:R-:W-:-:S04]  /*1250*/  PRMT R165, R10, 0x7632, R165 ;  /* 0x000076320aa57816 */ /* 0x020fc800000000a5 */
[----:B------:R-:W-:Y:S01]  /*1260*/  SHF.L.U32 R165, R165, 0x10, RZ ;  /* 0x00000010a5a57819 */ /* 0x000fe200000006ff */
[----:B------:R-:W-:Y:S06]  /*1270*/  BRA `(.L_x_11543) ;  /* 0x0000000000187947 */ /* 0x000fec0003800000 */
.L_x_11542:
[----:B-----5:R-:W-:Y:S02]  /*1280*/  PRMT R124, R6, 0x7632, R124 ;  /* 0x00007632067c7816 */ /* 0x020fe4000000007c */
[----:B------:R-:W-:Y:S02]  /*1290*/  @P0 PRMT R125, R10, 0x7632, R125 ;  /* 0x000076320a7d0816 */ /* 0x000fe4000000007d */
[----:B------:R-:W-:Y:S02]  /*12a0*/  SHF.L.U32 R124, R124, 0x10, RZ ;  /* 0x000000107c7c7819 */ /* 0x000fe400000006ff */
[----:B------:R-:W-:-:S03]  /*12b0*/  @P0 SHF.L.U32 R126, R125, 0x10, RZ ;  /* 0x000000107d7e0819 */ /* 0x000fc600000006ff */
[----:B------:R-:W-:-:S04]  /*12c0*/  FMUL.FTZ R165, R124, UR8 ;  /* 0x000000087ca57c20 */ /* 0x000fc80008410000 */
[----:B------:R-:W-:-:S07]  /*12d0*/  @P0 FADD.FTZ R165, R165, R126 ;  /* 0x0000007ea5a50221 */ /* 0x000fce0000010000 */
.L_x_11543:
[----:B------:R-:W-:Y:S05]  /*12e0*/  BSYNC B0 ;  /* 0x0000000000007941 */ /* 0x000fea0003800000 */
.L_x_11541:
[----:B------:R-:W-:Y:S04]  /*12f0*/  BSSY B0, `(.L_x_11544) ;  /* 0x000000a000007945 */ /* 0x000fe80003800000 */
[----:B------:R-:W-:Y:S05]  /*1300*/  @P3 BRA `(.L_x_11545) ;  /* 0x0000000000103947 */ /* 0x000fea0003800000 */
[----:B------:R-:W-:Y:S01]  /*1310*/  MOV R167, RZ ;  /* 0x000000ff00a77202 */ /* 0x000fe20000000f00 */
[----:B------:R-:W-:Y:S06]  /*1320*/  @!P0 BRA `(.L_x_11546) ;  /* 0x0000000000188947 */ /* 0x000fec0003800000 */
[----:B-----5:R-:W-:Y:S01]  /*1330*/  SHF.L.U32 R167, R11, 0x10, RZ ;  /* 0x000000100ba77819 */ /* 0x020fe200000006ff */
[----:B------:R-:W-:Y:S06]  /*1340*/  BRA `(.L_x_11546) ;  /* 0x0000000000107947 */ /* 0x000fec0003800000 */
.L_x_11545:
[----:B-----5:R-:W-:Y:S02]  /*1350*/  SHF.L.U32 R167, R7, 0x10, RZ ;  /* 0x0000001007a77819 */ /* 0x020fe400000006ff */
[----:B------:R-:W-:-:S03]  /*1360*/  @P0 SHF.L.U32 R124, R11, 0x10, RZ ;  /* 0x000000100b7c0819 */ /* 0x000fc600000006ff */
[----:B------:R-:W-:-:S04]  /*1370*/  FMUL.FTZ R167, R167, UR8 ;  /* 0x00000008a7a77c20 */ /* 0x000fc80008410000 */
[----:B------:R-:W-:-:S07]  /*1380*/  @P0 FADD.FTZ R167, R124, R167 ;  /* 0x000000a77ca70221 */ /* 0x000fce0000010000 */
.L_x_11546:
[----:B------:R-:W-:Y:S05]  /*1390*/  BSYNC B0 ;  /* 0x0000000000007941 */ /* 0x000fea0003800000 */
.L_x_11544:
[----:B------:R-:W-:Y:S04]  /*13a0*/  BSSY B0, `(.L_x_11547) ;  /* 0x000000d000007945 */ /* 0x000fe80003800000 */
[----:B------:R-:W-:Y:S05]  /*13b0*/  @P3 BRA `(.L_x_11548) ;  /* 0x0000000000143947 */ /* 0x000fea0003800000 */
[----:B------:R-:W-:Y:S01]  /*13c0*/  HFMA2.MMA R169, -RZ, RZ, 0, 0 ;  /* 0x00000000ffa97435 */ /* 0x000fe200000001ff */
[----:B------:R-:W-:Y:S10]  /*13d0*/  @!P0 BRA `(.L_x_11549) ;  /* 0x0000000000248947 */ /* 0x000ff40003800000 */
[----:B-----5:R-:W-:-:S04]  /*13e0*/  PRMT R169, R11, 0x7632, R169 ;  /* 0x000076320ba97816 */ /* 0x020fc800000000a9 */
[----:B------:R-:W-:Y:S01]  /*13f0*/  SHF.L.U32 R169, R169, 0x10, RZ ;  /* 0x00000010a9a97819 */ /* 0x000fe200000006ff */
[----:B------:R-:W-:Y:S06]  /*1400*/  BRA `(.L_x_11549) ;  /* 0x0000000000187947 */ /* 0x000fec0003800000 */
.L_x_11548:
[----:B-----5:R-:W-:Y:S02]  /*1410*/  PRMT R124, R7, 0x7632, R124 ;  /* 0x00007632077c7816 */ /* 0x020fe4000000007c */
[----:B------:R-:W-:Y:S02]  /*1420*/  @P0 PRMT R125, R11, 0x7632, R125 ;  /* 0x000076320b7d0816 */ /* 0x000fe4000000007d */
[----:B------:R-:W-:Y:S02]  /*1430*/  SHF.L.U32 R124, R124, 0x10, RZ ;  /* 0x000000107c7c7819 */ /* 0x000fe400000006ff */
[----:B------:R-:W-:-:S03]  /*1440*/  @P0 SHF.L.U32 R126, R125, 0x10, RZ ;  /* 0x000000107d7e0819 */ /* 0x000fc600000006ff */
[----:B------:R-:W-:-:S04]  /*1450*/  FMUL.FTZ R169, R124, UR8 ;  /* 0x000000087ca97c20 */ /* 0x000fc80008410000 */
[----:B------:R-:W-:-:S07]  /*1460*/  @P0 FADD.FTZ R169, R169, R126 ;  /* 0x0000007ea9a90221 */ /* 0x000fce0000010000 */
.L_x_11549:
[----:B------:R-:W-:Y:S05]  /*1470*/  BSYNC B0 ;  /* 0x0000000000007941 */ /* 0x000fea0003800000 */
.L_x_11547:
[----:B------:R-:W0:Y:S01]  /*1480*/  @P2 LDC.64 R130, c[0x0][0x220] ;  /* 0x00008800ff822b82 */ /* 0x000e220000000a00 */
        /* <DEDUP_REMOVED lines=19> */
.L_x_11551:
[----:B--2--5:R-:W-:Y:S02]  /*15c0*/  SHF.L.U32 R171, R4, 0x10, RZ ;  /* 0x0000001004ab7819 */ /* 0x024fe400000006ff */
[----:B------:R-:W-:-:S03]  /*15d0*/  @P0 SHF.L.U32 R124, R8, 0x10, RZ ;  /* 0x00000010087c0819 */ /* 0x000fc600000006ff */
[----:B------:R-:W-:-:S04]  /*15e0*/  FMUL.FTZ R171, R171, UR8 ;  /* 0x00000008abab7c20 */ /* 0x000fc80008410000 */
[----:B------:R-:W-:-:S07]  /*15f0*/  @P0 FADD.FTZ R171, R124, R171 ;  /* 0x000000ab7cab0221 */ /* 0x000fce0000010000 */
.L_x_11552:
[----:B------:R-:W-:Y:S05]  /*1600*/  BSYNC B0 ;  /* 0x0000000000007941 */ /* 0x000fea0003800000 */
.L_x_11550:
[----:B------:R-:W-:Y:S04]  /*1610*/  BSSY B0, `(.L_x_11553) ;  /* 0x000000d000007945 */ /* 0x000fe80003800000 */
[----:B------:R-:W-:Y:S05]  /*1620*/  @P3 BRA `(.L_x_11554) ;  /* 0x0000000000143947 */ /* 0x000fea0003800000 */
[----:B------:R-:W-:Y:S01]  /*1630*/  HFMA2.MMA R173, -RZ, RZ, 0, 0 ;  /* 0x00000000ffad7435 */ /* 0x000fe200000001ff */
[----:B------:R-:W-:Y:S10]  /*1640*/  @!P0 BRA `(.L_x_11555) ;  /* 0x0000000000248947 */ /* 0x000ff40003800000 */
[----:B-----5:R-:W-:-:S04]  /*1650*/  PRMT R173, R8, 0x7632, R173 ;  /* 0x0000763208ad7816 */ /* 0x020fc800000000ad */
[----:B------:R-:W-:Y:S01]  /*1660*/  SHF.L.U32 R173, R173, 0x10, RZ ;  /* 0x00000010adad7819 */ /* 0x000fe200000006ff */
[----:B------:R-:W-:Y:S06]  /*1670*/  BRA `(.L_x_11555) ;  /* 0x0000000000187947 */ /* 0x000fec0003800000 */
.L_x_11554:
[----:B-----5:R-:W-:Y:S02]  /*1680*/  PRMT R124, R4, 0x7632, R124 ;  /* 0x00007632047c7816 */ /* 0x020fe4000000007c */
[----:B------:R-:W-:Y:S02]  /*1690*/  @P0 PRMT R125, R8, 0x7632, R125 ;  /* 0x00007632087d0816 */ /* 0x000fe4000000007d */
[----:B------:R-:W-:Y:S02]  /*16a0*/  SHF.L.U32 R124, R124, 0x10, RZ ;  /* 0x000000107c7c7819 */ /* 0x000fe400000006ff */
[----:B------:R-:W-:-:S03]  /*16b0*/  @P0 SHF.L.U32 R126, R125, 0x10, RZ ;  /* 0x000000107d7e0819 */ /* 0x000fc600000006ff */
[----:B------:R-:W-:-:S04]  /*16c0*/  FMUL.FTZ R173, R124, UR8 ;  /* 0x000000087cad7c20 */ /* 0x000fc80008410000 */
[----:B------:R-:W-:-:S07]  /*16d0*/  @P0 FADD.FTZ R173, R173, R126 ;  /* 0x0000007eadad0221 */ /* 0x000fce0000010000 */
.L_x_11555:
[----:B------:R-:W-:Y:S05]  /*16e0*/  BSYNC B0 ;  /* 0x0000000000007941 */ /* 0x000fea0003800000 */
.L_x_11553:
[----:B------:R-:W-:Y:S04]  /*16f0*/  BSSY B0, `(.L_x_11556) ;  /* 0x000000a000007945 */ /* 0x000fe80003800000 */
[----:B------:R-:W-:Y:S05]  /*1700*/  @P3 BRA `(.L_x_11557) ;  /* 0x0000000000103947 */ /* 0x000fea0003800000 */
[----:B------:R-:W-:Y:S01]  /*1710*/  MOV R175, RZ ;  /* 0x000000ff00af7202 */ /* 0x000fe20000000f00 */
[----:B------:R-:W-:Y:S06]  /*1720*/  @!P0 BRA `(.L_x_11558) ;  /* 0x0000000000188947 */ /* 0x000fec0003800000 */
[----:B-----5:R-:W-:Y:S01]  /*1730*/  SHF.L.U32 R175, R9, 0x10, RZ ;  /* 0x0000001009af7819 */ /* 0x020fe200000006ff */
[----:B------:R-:W-:Y:S06]  /*1740*/  BRA `(.L_x_11558) ;  /* 0x0000000000107947 */ /* 0x000fec0003800000 */
.L_x_11557:
[----:B-----5:R-:W-:Y:S02]  /*1750*/  SHF.L.U32 R175, R5, 0x10, RZ ;  /* 0x0000001005af7819 */ /* 0x020fe400000006ff */
[----:B------:R-:W-:-:S03]  /*1760*/  @P0 SHF.L.U32 R124, R9, 0x10, RZ ;  /* 0x00000010097c0819 */ /* 0x000fc600000006ff */
[----:B------:R-:W-:-:S04]  /*1770*/  FMUL.FTZ R175, R175, UR8 ;  /* 0x00000008afaf7c20 */ /* 0x000fc80008410000 */
[----:B------:R-:W-:-:S07]  /*1780*/  @P0 FADD.FTZ R175, R124, R175 ;  /* 0x000000af7caf0221 */ /* 0x000fce0000010000 */
.L_x_11558:
[----:B------:R-:W-:Y:S05]  /*1790*/  BSYNC B0 ;  /* 0x0000000000007941 */ /* 0x000fea0003800000 */
.L_x_11556:
[----:B------:R-:W-:Y:S04]  /*17a0*/  BSSY B0, `(.L_x_11559) ;  /* 0x000000d000007945 */ /* 0x000fe80003800000 */
[----:B------:R-:W-:Y:S05]  /*17b0*/  @P3 BRA `(.L_x_11560) ;  /* 0x0000000000143947 */ /* 0x000fea0003800000 */
[----:B------:R-:W-:Y:S01]  /*17c0*/  HFMA2.MMA R177, -RZ, RZ, 0, 0 ;  /* 0x00000000ffb17435 */ /* 0x000fe200000001ff */
[----:B------:R-:W-:Y:S10]  /*17d0*/  @!P0 BRA `(.L_x_11561) ;  /* 0x0000000000248947 */ /* 0x000ff40003800000 */
[----:B-----5:R-:W-:-:S04]  /*17e0*/  PRMT R177, R9, 0x7632, R177 ;  /* 0x0000763209b17816 */ /* 0x020fc800000000b1 */
[----:B------:R-:W-:Y:S01]  /*17f0*/  SHF.L.U32 R177, R177, 0x10, RZ ;  /* 0x00000010b1b17819 */ /* 0x000fe200000006ff */
[----:B------:R-:W-:Y:S06]  /*1800*/  BRA `(.L_x_11561) ;  /* 0x0000000000187947 */ /* 0x000fec0003800000 */
.L_x_11560:
[----:B-----5:R-:W-:Y:S02]  /*1810*/  PRMT R124, R5, 0x7632, R124 ;  /* 0x00007632057c7816 */ /* 0x020fe4000000007c */
[----:B------:R-:W-:Y:S02]  /*1820*/  @P0 PRMT R125, R9, 0x7632, R125 ;  /* 0x00007632097d0816 */ /* 0x000fe4000000007d */
[----:B------:R-:W-:Y:S02]  /*1830*/  SHF.L.U32 R124, R124, 0x10, RZ ;  /* 0x000000107c7c7819 */ /* 0x000fe400000006ff */
[----:B------:R-:W-:-:S03]  /*1840*/  @P0 SHF.L.U32 R126, R125, 0x10, RZ ;  /* 0x000000107d7e0819 */ /* 0x000fc600000006ff */
[----:B------:R-:W-:-:S04]  /*1850*/  FMUL.FTZ R177, R124, UR8 ;  /* 0x000000087cb17c20 */ /* 0x000fc80008410000 */
[----:B------:R-:W-:-:S07]  /*1860*/  @P0 FADD.FTZ R177, R177, R126 ;  /* 0x0000007eb1b10221 */ /* 0x000fce0000010000 */
.L_x_11561:
[----:B------:R-:W-:Y:S05]  /*1870*/  BSYNC B0 ;  /* 0x0000000000007941 */ /* 0x000fea0003800000 */
.L_x_11559:
[----:B------:R-:W-:Y:S04]  /*1880*/  BSSY B0, `(.L_x_11562) ;  /* 0x000000a000007945 */ /* 0x000fe80003800000 */
[----:B------:R-:W-:Y:S05]  /*1890*/  @P3 BRA `(.L_x_11563) ;  /* 0x0000000000103947 */ /* 0x000fea0003800000 */
[----:B------:R-:W-:Y:S01]  /*18a0*/  MOV R179, RZ ;  /* 0x000000ff00b37202 */ /* 0x000fe20000000f00 */
[----:B------:R-:W-:Y:S06]  /*18b0*/  @!P0 BRA `(.L_x_11564) ;  /* 0x0000000000188947 */ /* 0x000fec0003800000 */
[----:B-----5:R-:W-:Y:S01]  /*18c0*/  SHF.L.U32 R179, R10, 0x10, RZ ;  /* 0x000000100ab37819 */ /* 0x020fe200000006ff */
[----:B------:R-:W-:Y:S06]  /*18d0*/  BRA `(.L_x_11564) ;  /* 0x0000000000107947 */ /* 0x000fec0003800000 */
.L_x_11563:
[----:B-----5:R-:W-:Y:S02]  /*18e0*/  SHF.L.U32 R179, R6, 0x10, RZ ;  /* 0x0000001006b37819 */ /* 0x020fe400000006ff */
[----:B------:R-:W-:-:S03]  /*18f0*/  @P0 SHF.L.U32 R124, R10, 0x10, RZ ;  /* 0x000000100a7c0819 */ /* 0x000fc600000006ff */
[----:B------:R-:W-:-:S04]  /*1900*/  FMUL.FTZ R179, R179, UR8 ;  /* 0x00000008b3b37c20 */ /* 0x000fc80008410000 */
[----:B------:R-:W-:-:S07]  /*1910*/  @P0 FADD.FTZ R179, R124, R179 ;  /* 0x000000b37cb30221 */ /* 0x000fce0000010000 */
.L_x_11564:
[----:B------:R-:W-:Y:S05]  /*1920*/  BSYNC B0 ;  /* 0x0000000000007941 */ /* 0x000fea0003800000 */
.L_x_11562:
[----:B------:R-:W-:Y:S04]  /*1930*/  BSSY B0, `(.L_x_11565) ;  /* 0x000000d000007945 */ /* 0x000fe80003800000 */
[----:B------:R-:W-:Y:S05]  /*1940*/  @P3 BRA `(.L_x_11566) ;  /* 0x0000000000143947 */ /* 0x000fea0003800000 */
[----:B------:R-:W-:Y:S01]  /*1950*/  HFMA2.MMA R181, -RZ, RZ, 0, 0 ;  /* 0x00000000ffb57435 */ /* 0x000fe200000001ff */
[----:B------:R-:W-:Y:S10]  /*1960*/  @!P0 BRA `(.L_x_11567) ;  /* 0x0000000000248947 */ /* 0x000ff40003800000 */
[----:B-----5:R-:W-:-:S04]  /*1970*/  PRMT R181, R10, 0x7632, R181 ;  /* 0x000076320ab57816 */ /* 0x020fc800000000b5 */
[----:B------:R-:W-:Y:S01]  /*1980*/  SHF.L.U32 R181, R181, 0x10, RZ ;  /* 0x00000010b5b57819 */ /* 0x000fe200000006ff */
[----:B------:R-:W-:Y:S06]  /*1990*/  BRA `(.L_x_11567) ;  /* 0x0000000000187947 */ /* 0x000fec0003800000 */
.L_x_11566:
[----:B-----5:R-:W-:Y:S02]  /*19a0*/  PRMT R124, R6, 0x7632, R124 ;  /* 0x00007632067c7816 */ /* 0x020fe4000000007c */
[----:B------:R-:W-:Y:S02]  /*19b0*/  @P0 PRMT R125, R10, 0x7632, R125 ;  /* 0x000076320a7d0816 */ /* 0x000fe4000000007d */
[----:B------:R-:W-:Y:S02]  /*19c0*/  SHF.L.U32 R124, R124, 0x10, RZ ;  /* 0x000000107c7c7819 */ /* 0x000fe400000006ff */
[----:B------:R-:W-:-:S03]  /*19d0*/  @P0 SHF.L.U32 R126, R125, 0x10, RZ ;  /* 0x000000107d7e0819 */ /* 0x000fc600000006ff */
[----:B------:R-:W-:-:S04]  /*19e0*/  FMUL.FTZ R181, R124, UR8 ;  /* 0x000000087cb57c20 */ /* 0x000fc80008410000 */
[----:B------:R-:W-:-:S07]  /*19f0*/  @P0 FADD.FTZ R181, R181, R126 ;  /* 0x0000007eb5b50221 */ /* 0x000fce0000010000 */
.L_x_11567:
[----:B------:R-:W-:Y:S05]  /*1a00*/  BSYNC B0 ;  /* 0x0000000000007941 */ /* 0x000fea0003800000 */
.L_x_11565:
[----:B------:R-:W-:Y:S04]  /*1a10*/  BSSY B0, `(.L_x_11568) ;  /* 0x000000a000007945 */ /* 0x000fe80003800000 */
[----:B------:R-:W-:Y:S05]  /*1a20*/  @P3 BRA `(.L_x_11569) ;  /* 0x0000000000103947 */ /* 0x000fea0003800000 */
[----:B------:R-:W-:Y:S01]  /*1a30*/  MOV R183, RZ ;  /* 0x000000ff00b77202 */ /* 0x000fe20000000f00 */
[----:B------:R-:W-:Y:S06]  /*1a40*/  @!P0 BRA `(.L_x_11570) ;  /* 0x0000000000188947 */ /* 0x000fec0003800000 */
[----:B-----5:R-:W-:Y:S01]  /*1a50*/  SHF.L.U32 R183, R11, 0x10, RZ ;  /* 0x000000100bb77819 */ /* 0x020fe200000006ff */
[----:B------:R-:W-:Y:S06]  /*1a60*/  BRA `(.L_x_11570) ;  /* 0x0000000000107947 */ /* 0x000fec0003800000 */
.L_x_11569:
[----:B-----5:R-:W-:Y:S02]  /*1a70*/  SHF.L.U32 R183, R7, 0x10, RZ ;  /* 0x0000001007b77819 */ /* 0x020fe400000006ff */
[----:B------:R-:W-:-:S03]  /*1a80*/  @P0 SHF.L.U32 R124, R11, 0x10, RZ ;  /* 0x000000100b7c0819 */ /* 0x000fc600000006ff */
[----:B------:R-:W-:-:S04]  /*1a90*/  FMUL.FTZ R183, R183, UR8 ;  /* 0x00000008b7b77c20 */ /* 0x000fc80008410000 */
[----:B------:R-:W-:-:S07]  /*1aa0*/  @P0 FADD.FTZ R183, R124, R183 ;  /* 0x000000b77cb70221 */ /* 0x000fce0000010000 */
.L_x_11570:
[----:B------:R-:W-:Y:S05]  /*1ab0*/  BSYNC B0 ;  /* 0x0000000000007941 */ /* 0x000fea0003800000 */
.L_x_11568:
[----:B------:R-:W-:Y:S04]  /*1ac0*/  BSSY B0, `(.L_x_11571) ;  /* 0x000000d000007945 */ /* 0x000fe80003800000 */
[----:B------:R-:W-:Y:S05]  /*1ad0*/  @P3 BRA `(.L_x_11572) ;  /* 0x0000000000143947 */ /* 0x000fea0003800000 */
[----:B------:R-:W-:Y:S01]  /*1ae0*/  HFMA2.MMA R185, -RZ, RZ, 0, 0 ;  /* 0x00000000ffb97435 */ /* 0x000fe200000001ff */
[----:B------:R-:W-:Y:S10]  /*1af0*/  @!P0 BRA `(.L_x_11573) ;  /* 0x0000000000248947 */ /* 0x000ff40003800000 */
[----:B-----5:R-:W-:-:S04]  /*1b00*/  PRMT R185, R11, 0x7632, R185 ;  /* 0x000076320bb97816 */ /* 0x020fc800000000b9 */
[----:B------:R-:W-:Y:S01]  /*1b10*/  SHF.L.U32 R185, R185, 0x10, RZ ;  /* 0x00000010b9b97819 */ /* 0x000fe200000006ff */
[----:B------:R-:W-:Y:S06]  /*1b20*/  BRA `(.L_x_11573) ;  /* 0x0000000000187947 */ /* 0x000fec0003800000 */
.L_x_11572:
[----:B-----5:R-:W-:Y:S02]  /*1b30*/  PRMT R124, R7, 0x7632, R124 ;  /* 0x00007632077c7816 */ /* 0x020fe4000000007c */
[----:B------:R-:W-:Y:S02]  /*1b40*/  @P0 PRMT R125, R11, 0x7632, R125 ;  /* 0x000076320b7d0816 */ /* 0x000fe4000000007d */
[----:B------:R-:W-:Y:S02]  /*1b50*/  SHF.L.U32 R124, R124, 0x10, RZ ;  /* 0x000000107c7c7819 */ /* 0x000fe400000006ff */
[----:B------:R-:W-:-:S03]  /*1b60*/  @P0 SHF.L.U32 R126, R125, 0x10, RZ ;  /* 0x000000107d7e0819 */ /* 0x000fc600000006ff */
[----:B------:R-:W-:-:S04]  /*1b70*/  FMUL.FTZ R185, R124, UR8 ;  /* 0x000000087cb97c20 */ /* 0x000fc80008410000 */
[----:B------:R-:W-:-:S07]  /*1b80*/  @P0 FADD.FTZ R185, R185, R126 ;  /* 0x0000007eb9b90221 */ /* 0x000fce0000010000 */
.L_x_11573:
[----:B------:R-:W-:Y:S05]  /*1b90*/  BSYNC B0 ;  /* 0x0000000000007941 */ /* 0x000fea0003800000 */
.L_x_11571:
        /* <DEDUP_REMOVED lines=20> */
.L_x_11575:
[----:B--2--5:R-:W-:Y:S02]  /*1ce0*/  SHF.L.U32 R189, R4, 0x10, RZ ;  /* 0x0000001004bd7819 */ /* 0x024fe400000006ff */
[----:B------:R-:W-:-:S03]  /*1cf0*/  @P0 SHF.L.U32 R124, R8, 0x10, RZ ;  /* 0x00000010087c0819 */ /* 0x000fc600000006ff */
[----:B------:R-:W-:-:S04]  /*1d00*/  FMUL.FTZ R189, R189, UR8 ;  /* 0x00000008bdbd7c20 */ /* 0x000fc80008410000 */
[----:B------:R-:W-:-:S07]  /*1d10*/  @P0 FADD.FTZ R189, R124, R189 ;  /* 0x000000bd7cbd0221 */ /* 0x000fce0000010000 */
.L_x_11576:
[----:B------:R-:W-:Y:S05]  /*1d20*/  BSYNC B0 ;  /* 0x0000000000007941 */ /* 0x000fea0003800000 */
.L_x_11574:
[----:B------:R-:W-:Y:S04]  /*1d30*/  BSSY B0, `(.L_x_11577) ;  /* 0x000000d000007945 */ /* 0x000fe80003800000 */
[----:B------:R-:W-:Y:S05]  /*1d40*/  @P3 BRA `(.L_x_11578) ;  /* 0x0000000000143947 */ /* 0x000fea0003800000 */
[----:B------:R-:W-:Y:S01]  /*1d50*/  HFMA2.MMA R191, -RZ, RZ, 0, 0 ;  /* 0x00000000ffbf7435 */ /* 0x000fe200000001ff */
[----:B------:R-:W-:Y:S10]  /*1d60*/  @!P0 BRA `(.L_x_11579) ;  /* 0x0000000000248947 */ /* 0x000ff40003800000 */
[----:B-----5:R-:W-:-:S04]  /*1d70*/  PRMT R191, R8, 0x7632, R191 ;  /* 0x0000763208bf7816 */ /* 0x020fc800000000bf */
[----:B------:R-:W-:Y:S01]  /*1d80*/  SHF.L.U32 R191, R191, 0x10, RZ ;  /* 0x00000010bfbf7819 */ /* 0x000fe200000006ff */
[----:B------:R-:W-:Y:S06]  /*1d90*/  BRA `(.L_x_11579) ;  /* 0x0000000000187947 */ /* 0x000fec0003800000 */
.L_x_11578:
[----:B-----5:R-:W-:Y:S02]  /*1da0*/  PRMT R124, R4, 0x7632, R124 ;  /* 0x00007632047c7816 */ /* 0x020fe4000000007c */
[----:B------:R-:W-:Y:S02]  /*1db0*/  @P0 PRMT R125, R8, 0x7632, R125 ;  /* 0x00007632087d0816 */ /* 0x000fe4000000007d */
[----:B------:R-:W-:Y:S02]  /*1dc0*/  SHF.L.U32 R124, R124, 0x10, RZ ;  /* 0x000000107c7c7819 */ /* 0x000fe400000006ff */
[----:B------:R-:W-:-:S03]  /*1dd0*/  @P0 SHF.L.U32 R126, R125, 0x10, RZ ;  /* 0x000000107d7e0819 */ /* 0x000fc600000006ff */
[----:B------:R-:W-:-:S04]  /*1de0*/  FMUL.FTZ R191, R124, UR8 ;  /* 0x000000087cbf7c20 */ /* 0x000fc80008410000 */
[----:B------:R-:W-:-:S07]  /*1df0*/  @P0 FADD.FTZ R191, R191, R126 ;  /* 0x0000007ebfbf0221 */ /* 0x000fce0000010000 */
.L_x_11579:
[----:B------:R-:W-:Y:S05]  /*1e00*/  BSYNC B0 ;  /* 0x0000000000007941 */ /* 0x000fea0003800000 */
.L_x_11577:
[----:B------:R-:W-:Y:S04]  /*1e10*/  BSSY B0, `(.L_x_11580) ;  /* 0x000000a000007945 */ /* 0x000fe80003800000 */
[----:B------:R-:W-:Y:S05]  /*1e20*/  @P3 BRA `(.L_x_11581) ;  /* 0x0000000000103947 */ /* 0x000fea0003800000 */
[----:B------:R-:W-:Y:S01]  /*1e30*/  MOV R193, RZ ;  /* 0x000000ff00c17202 */ /* 0x000fe20000000f00 */
[----:B------:R-:W-:Y:S06]  /*1e40*/  @!P0 BRA `(.L_x_11582) ;  /* 0x0000000000188947 */ /* 0x000fec0003800000 */
[----:B-----5:R-:W-:Y:S01]  /*1e50*/  SHF.L.U32 R193, R9, 0x10, RZ ;  /* 0x0000001009c17819 */ /* 0x020fe200000006ff */
[----:B------:R-:W-:Y:S06]  /*1e60*/  BRA `(.L_x_11582) ;  /* 0x0000000000107947 */ /* 0x000fec0003800000 */
.L_x_11581:
[----:B-----5:R-:W-:Y:S02]  /*1e70*/  SHF.L.U32 R193, R5, 0x10, RZ ;  /* 0x0000001005c17819 */ /* 0x020fe400000006ff */
[----:B------:R-:W-:-:S03]  /*1e80*/  @P0 SHF.L.U32 R124, R9, 0x10, RZ ;  /* 0x00000010097c0819 */ /* 0x000fc600000006ff */
[----:B------:R-:W-:-:S04]  /*1e90*/  FMUL.FTZ R193, R193, UR8 ;  /* 0x00000008c1c17c20 */ /* 0x000fc80008410000 */
[----:B------:R-:W-:-:S07]  /*1ea0*/  @P0 FADD.FTZ R193, R124, R193 ;  /* 0x000000c17cc10221 */ /* 0x000fce0000010000 */
.L_x_11582:
[----:B------:R-:W-:Y:S05]  /*1eb0*/  BSYNC B0 ;  /* 0x0000000000007941 */ /* 0x000fea0003800000 */
.L_x_11580:
[----:B------:R-:W-:Y:S04]  /*1ec0*/  BSSY B0, `(.L_x_11583) ;  /* 0x000000d000007945 */ /* 0x000fe80003800000 */
[----:B------:R-:W-:Y:S05]  /*1ed0*/  @P3 BRA `(.L_x_11584) ;  /* 0x0000000000143947 */ /* 0x000fea0003800000 */
[----:B------:R-:W-:Y:S01]  /*1ee0*/  HFMA2.MMA R195, -RZ, RZ, 0, 0 ;  /* 0x00000000ffc37435 */ /* 0x000fe200000001ff */
[----:B------:R-:W-:Y:S10]  /*1ef0*/  @!P0 BRA `(.L_x_11585) ;  /* 0x0000000000248947 */ /* 0x000ff40003800000 */
[----:B-----5:R-:W-:-:S04]  /*1f00*/  PRMT R195, R9, 0x7632, R195 ;  /* 0x0000763209c37816 */ /* 0x020fc800000000c3 */
[----:B------:R-:W-:Y:S01]  /*1f10*/  SHF.L.U32 R195, R195, 0x10, RZ ;  /* 0x00000010c3c37819 */ /* 0x000fe200000006ff */
[----:B------:R-:W-:Y:S06]  /*1f20*/  BRA `(.L_x_11585) ;  /* 0x0000000000187947 */ /* 0x000fec0003800000 */
.L_x_11584:
[----:B-----5:R-:W-:Y:S02]  /*1f30*/  PRMT R124, R5, 0x7632, R124 ;  /* 0x00007632057c7816 */ /* 0x020fe4000000007c */
[----:B------:R-:W-:Y:S02]  /*1f40*/  @P0 PRMT R125, R9, 0x7632, R125 ;  /* 0x00007632097d0816 */ /* 0x000fe4000000007d */
[----:B------:R-:W-:Y:S02]  /*1f50*/  SHF.L.U32 R124, R124, 0x10, RZ ;  /* 0x000000107c7c7819 */ /* 0x000fe400000006ff */
[----:B------:R-:W-:-:S03]  /*1f60*/  @P0 SHF.L.U32 R126, R125, 0x10, RZ ;  /* 0x000000107d7e0819 */ /* 0x000fc600000006ff */
[----:B------:R-:W-:-:S04]  /*1f70*/  FMUL.FTZ R195, R124, UR8 ;  /* 0x000000087cc37c20 */ /* 0x000fc80008410000 */
[----:B------:R-:W-:-:S07]  /*1f80*/  @P0 FADD.FTZ R195, R195, R126 ;  /* 0x0000007ec3c30221 */ /* 0x000fce0000010000 */
.L_x_11585:
[----:B------:R-:W-:Y:S05]  /*1f90*/  BSYNC B0 ;  /* 0x0000000000007941 */ /* 0x000fea0003800000 */
.L_x_11583:
[----:B------:R-:W-:Y:S04]  /*1fa0*/  BSSY B0, `(.L_x_11586) ;  /* 0x000000a000007945 */ /* 0x000fe80003800000 */
[----:B------:R-:W-:Y:S05]  /*1fb0*/  @P3 BRA `(.L_x_11587) ;  /* 0x0000000000103947 */ /* 0x000fea0003800000 */
[----:B------:R-:W-:Y:S01]  /*1fc0*/  MOV R197, RZ ;  /* 0x000000ff00c57202 */ /* 0x000fe20000000f00 */
[----:B------:R-:W-:Y:S06]  /*1fd0*/  @!P0 BRA `(.L_x_11588) ;  /* 0x0000000000188947 */ /* 0x000fec0003800000 */
[----:B-----5:R-:W-:Y:S01]  /*1fe0*/  SHF.L.U32 R197, R10, 0x10, RZ ;  /* 0x000000100ac57819 */ /* 0x020fe200000006ff */
[----:B------:R-:W-:Y:S06]  /*1ff0*/  BRA `(.L_x_11588) ;  /* 0x0000000000107947 */ /* 0x000fec0003800000 */
.L_x_11587:
[----:B-----5:R-:W-:Y:S02]  /*2000*/  SHF.L.U32 R197, R6, 0x10, RZ ;  /* 0x0000001006c57819 */ /* 0x020fe400000006ff */
[----:B------:R-:W-:-:S03]  /*2010*/  @P0 SHF.L.U32 R124, R10, 0x10, RZ ;  /* 0x000000100a7c0819 */ /* 0x000fc600000006ff */
[----:B------:R-:W-:-:S04]  /*2020*/  FMUL.FTZ R197, R197, UR8 ;  /* 0x00000008c5c57c20 */ /* 0x000fc80008410000 */
[----:B------:R-:W-:-:S07]  /*2030*/  @P0 FADD.FTZ R197, R124, R197 ;  /* 0x000000c57cc50221 */ /* 0x000fce0000010000 */
.L_x_11588:
[----:B------:R-:W-:Y:S05]  /*2040*/  BSYNC B0 ;  /* 0x0000000000007941 */ /* 0x000fea0003800000 */
.L_x_11586:
[----:B------:R-:W-:Y:S04]  /*2050*/  BSSY B0, `(.L_x_11589) ;  /* 0x000000d000007945 */ /* 0x000fe80003800000 */
[----:B------:R-:W-:Y:S05]  /*2060*/  @P3 BRA `(.L_x_11590) ;  /* 0x0000000000143947 */ /* 0x000fea0003800000 */
[----:B------:R-:W-:Y:S01]  /*2070*/  HFMA2.MMA R199, -RZ, RZ, 0, 0 ;  /* 0x00000000ffc77435 */ /* 0x000fe200000001ff */
[----:B------:R-:W-:Y:S10]  /*2080*/  @!P0 BRA `(.L_x_11591) ;  /* 0x0000000000248947 */ /* 0x000ff40003800000 */
[----:B-----5:R-:W-:-:S04]  /*2090*/  PRMT R199, R10, 0x7632, R199 ;  /* 0x000076320ac77816 */ /* 0x020fc800000000c7 */
[----:B------:R-:W-:Y:S01]  /*20a0*/  SHF.L.U32 R199, R199, 0x10, RZ ;  /* 0x00000010c7c77819 */ /* 0x000fe200000006ff */
[----:B------:R-:W-:Y:S06]  /*20b0*/  BRA `(.L_x_11591) ;  /* 0x0000000000187947 */ /* 0x000fec0003800000 */
.L_x_11590:
[----:B-----5:R-:W-:Y:S02]  /*20c0*/  PRMT R124, R6, 0x7632, R124 ;  /* 0x00007632067c7816 */ /* 0x020fe4000000007c */
[----:B------:R-:W-:Y:S02]  /*20d0*/  @P0 PRMT R125, R10, 0x7632, R125 ;  /* 0x000076320a7d0816 */ /* 0x000fe4000000007d */
[----:B------:R-:W-:Y:S02]  /*20e0*/  SHF.L.U32 R124, R124, 0x10, RZ ;  /* 0x000000107c7c7819 */ /* 0x000fe400000006ff */
[----:B------:R-:W-:-:S03]  /*20f0*/  @P0 SHF.L.U32 R126, R125, 0x10, RZ ;  /* 0x000000107d7e0819 */ /* 0x000fc600000006ff */
[----:B------:R-:W-:-:S04]  /*2100*/  FMUL.FTZ R199, R124, UR8 ;  /* 0x000000087cc77c20 */ /* 0x000fc80008410000 */
[----:B------:R-:W-:-:S07]  /*2110*/  @P0 FADD.FTZ R199, R199, R126 ;  /* 0x0000007ec7c70221 */ /* 0x000fce0000010000 */
.L_x_11591:
[----:B------:R-:W-:Y:S05]  /*2120*/  BSYNC B0 ;  /* 0x0000000000007941 */ /* 0x000fea0003800000 */
.L_x_11589:
[----:B------:R-:W-:Y:S04]  /*2130*/  BSSY B0, `(.L_x_11592) ;  /* 0x000000a000007945 */ /* 0x000fe80003800000 */
[----:B------:R-:W-:Y:S05]  /*2140*/  @P3 BRA `(.L_x_11593) ;  /* 0x0000000000103947 */ /* 0x000fea0003800000 */
[----:B------:R-:W-:Y:S01]  /*2150*/  MOV R201, RZ ;  /* 0x000000ff00c97202 */ /* 0x000fe20000000f00 */
[----:B------:R-:W-:Y:S06]  /*2160*/  @!P0 BRA `(.L_x_11594) ;  /* 0x0000000000188947 */ /* 0x000fec0003800000 */
[----:B-----5:R-:W-:Y:S01]  /*2170*/  SHF.L.U32 R201, R11, 0x10, RZ ;  /* 0x000000100bc97819 */ /* 0x020fe200000006ff */
[----:B------:R-:W-:Y:S06]  /*2180*/  BRA `(.L_x_11594) ;  /* 0x0000000000107947 */ /* 0x000fec0003800000 */
.L_x_11593:
[----:B-----5:R-:W-:Y:S02]  /*2190*/  SHF.L.U32 R201, R7, 0x10, RZ ;  /* 0x0000001007c97819 */ /* 0x020fe400000006ff */
[----:B------:R-:W-:-:S03]  /*21a0*/  @P0 SHF.L.U32 R124, R11, 0x10, RZ ;  /* 0x000000100b7c0819 */ /* 0x000fc600000006ff */
[----:B------:R-:W-:-:S04]  /*21b0*/  FMUL.FTZ R201, R201, UR8 ;  /* 0x00000008c9c97c20 */ /* 0x000fc80008410000 */
[----:B------:R-:W-:-:S07]  /*21c0*/  @P0 FADD.FTZ R201, R124, R201 ;  /* 0x000000c97cc90221 */ /* 0x000fce0000010000 */
.L_x_11594:
[----:B------:R-:W-:Y:S05]  /*21d0*/  BSYNC B0 ;  /* 0x0000000000007941 */ /* 0x000fea0003800000 */
.L_x_11592:
[----:B------:R-:W-:Y:S04]  /*21e0*/  BSSY B0, `(.L_x_11595) ;  /* 0x000000d000007945 */ /* 0x000fe80003800000 */
[----:B------:R-:W-:Y:S05]  /*21f0*/  @P3 BRA `(.L_x_11596) ;  /* 0x0000000000143947 */ /* 0x000fea0003800000 */
[----:B------:R-:W-:Y:S01]  /*2200*/  HFMA2.MMA R203, -RZ, RZ, 0, 0 ;  /* 0x00000000ffcb7435 */ /* 0x000fe200000001ff */
[----:B------:R-:W-:Y:S10]  /*2210*/  @!P0 BRA `(.L_x_11597) ;  /* 0x0000000000248947 */ /* 0x000ff40003800000 */
[----:B-----5:R-:W-:-:S04]  /*2220*/  PRMT R203, R11, 0x7632, R203 ;  /* 0x000076320bcb7816 */ /* 0x020fc800000000cb */
[----:B------:R-:W-:Y:S01]  /*2230*/  SHF.L.U32 R203, R203, 0x10, RZ ;  /* 0x00000010cbcb7819 */ /* 0x000fe200000006ff */
[----:B------:R-:W-:Y:S06]  /*2240*/  BRA `(.L_x_11597) ;  /* 0x0000000000187947 */ /* 0x000fec0003800000 */
.L_x_11596:
[----:B-----5:R-:W-:Y:S02]  /*2250*/  PRMT R124, R7, 0x7632, R124 ;  /* 0x00007632077c7816 */ /* 0x020fe4000000007c */
[----:B------:R-:W-:Y:S02]  /*2260*/  @P0 PRMT R125, R11, 0x7632, R125 ;  /* 0x000076320b7d0816 */ /* 0x000fe4000000007d */
[----:B------:R-:W-:Y:S02]  /*2270*/  SHF.L.U32 R124, R124, 0x10, RZ ;  /* 0x000000107c7c7819 */ /* 0x000fe400000006ff */
[----:B------:R-:W-:-:S03]  /*2280*/  @P0 SHF.L.U32 R126, R125, 0x10, RZ ;  /* 0x000000107d7e0819 */ /* 0x000fc600000006ff */
[----:B------:R-:W-:-:S04]  /*2290*/  FMUL.FTZ R203, R124, UR8 ;  /* 0x000000087ccb7c20 */ /* 0x000fc80008410000 */
[----:B------:R-:W-:-:S07]  /*22a0*/  @P0 FADD.FTZ R203, R203, R126 ;  /* 0x0000007ecbcb0221 */ /* 0x000fce0000010000 */
.L_x_11597:
[----:B------:R-:W-:Y:S05]  /*22b0*/  BSYNC B0 ;  /* 0x0000000000007941 */ /* 0x000fea0003800000 */
.L_x_11595:
        /* <DEDUP_REMOVED lines=20> */
.L_x_11599:
[----:B--2--5:R-:W-:Y:S02]  /*2400*/  SHF.L.U32 R205, R4, 0x10, RZ ;  /* 0x0000001004cd7819 */ /* 0x024fe400000006ff */
[----:B------:R-:W-:-:S03]  /*2410*/  @P0 SHF.L.U32 R124, R8, 0x10, RZ ;  /* 0x00000010087c0819 */ /* 0x000fc600000006ff */
[----:B------:R-:W-:-:S04]  /*2420*/  FMUL.FTZ R205, R205, UR8 ;  /* 0x00000008cdcd7c20 */ /* 0x000fc80008410000 */
[----:B------:R-:W-:-:S07]  /*2430*/  @P0 FADD.FTZ R205, R124, R205 ;  /* 0x000000cd7ccd0221 */ /* 0x000fce0000010000 */
.L_x_11600:
[----:B------:R-:W-:Y:S05]  /*2440*/  BSYNC B0 ;  /* 0x0000000000007941 */ /* 0x000fea0003800000 */
.L_x_11598:
[----:B------:R-:W-:Y:S04]  /*2450*/  BSSY B0, `(.L_x_11601) ;  /* 0x000000d000007945 */ /* 0x000fe80003800000 */
[----:B------:R-:W-:Y:S05]  /*2460*/  @P3 BRA `(.L_x_11602) ;  /* 0x0000000000143947 */ /* 0x000fea0003800000 */
[----:B------:R-:W-:Y:S01]  /*2470*/  HFMA2.MMA R207, -RZ, RZ, 0, 0 ;  /* 0x00000000ffcf7435 */ /* 0x000fe200000001ff */
[----:B------:R-:W-:Y:S10]  /*2480*/  @!P0 BRA `(.L_x_11603) ;  /* 0x0000000000248947 */ /* 0x000ff40003800000 */
[----:B-----5:R-:W-:-:S04]  /*2490*/  PRMT R207, R8, 0x7632, R207 ;  /* 0x0000763208cf7816 */ /* 0x020fc800000000cf */
[----:B------:R-:W-:Y:S01]  /*24a0*/  SHF.L.U32 R207, R207, 0x10, RZ ;  /* 0x00000010cfcf7819 */ /* 0x000fe200000006ff */
[----:B------:R-:W-:Y:S06]  /*24b0*/  BRA `(.L_x_11603) ;  /* 0x0000000000187947 */ /* 0x000fec0003800000 */
.L_x_11602:
[----:B-----5:R-:W-:Y:S02]  /*24c0*/  PRMT R124, R4, 0x7632, R124 ;  /* 0x00007632047c7816 */ /* 0x020fe4000000007c */
[----:B------:R-:W-:Y:S02]  /*24d0*/  @P0 PRMT R125, R8, 0x7632, R125 ;  /* 0x00007632087d0816 */ /* 0x000fe4000000007d */
[----:B------:R-:W-:Y:S02]  /*24e0*/  SHF.L.U32 R124, R124, 0x10, RZ ;  /* 0x000000107c7c7819 */ /* 0x000fe400000006ff */
[----:B------:R-:W-:-:S03]  /*24f0*/  @P0 SHF.L.U32 R126, R125, 0x10, RZ ;  /* 0x000000107d7e0819 */ /* 0x000fc600000006ff */
[----:B------:R-:W-:-:S04]  /*2500*/  FMUL.FTZ R207, R124, UR8 ;  /* 0x000000087ccf7c20 */ /* 0x000fc80008410000 */
[----:B------:R-:W-:-:S07]  /*2510*/  @P0 FADD.FTZ R207, R207, R126 ;  /* 0x0000007ecfcf0221 */ /* 0x000fce0000010000 */
.L_x_11603:
[----:B------:R-:W-:Y:S05]  /*2520*/  BSYNC B0 ;  /* 0x0000000000007941 */ /* 0x000fea0003800000 */
.L_x_11601:
[----:B------:R-:W-:Y:S04]  /*2530*/  BSSY B0, `(.L_x_11604) ;  /* 0x000000a000007945 */ /* 0x000fe80003800000 */
[----:B------:R-:W-:Y:S05]  /*2540*/  @P3 BRA `(.L_x_11605) ;  /* 0x0000000000103947 */ /* 0x000fea0003800000 */
[----:B------:R-:W-:Y:S01]  /*2550*/  MOV R209, RZ ;  /* 0x000000ff00d17202 */ /* 0x000fe20000000f00 */
[----:B------:R-:W-:Y:S06]  /*2560*/  @!P0 BRA `(.L_x_11606) ;  /* 0x0000000000188947 */ /* 0x000fec0003800000 */
[----:B-----5:R-:W-:Y:S01]  /*2570*/  SHF.L.U32 R209, R9, 0x10, RZ ;  /* 0x0000001009d17819 */ /* 0x020fe200000006ff */
[----:B------:R-:W-:Y:S06]  /*2580*/  BRA `(.L_x_11606) ;  /* 0x0000000000107947 */ /* 0x000fec0003800000 */
.L_x_11605:
[----:B-----5:R-:W-:Y:S02]  /*2590*/  SHF.L.U32 R209, R5, 0x10, RZ ;  /* 0x0000001005d17819 */ /* 0x020fe400000006ff */
[----:B------:R-:W-:-:S03]  /*25a0*/  @P0 SHF.L.U32 R124, R9, 0x10, RZ ;  /* 0x00000010097c0819 */ /* 0x000fc600000006ff */
[----:B------:R-:W-:-:S04]  /*25b0*/  FMUL.FTZ R209, R209, UR8 ;  /* 0x00000008d1d17c20 */ /* 0x000fc80008410000 */
[----:B------:R-:W-:-:S07]  /*25c0*/  @P0 FADD.FTZ R209, R124, R209 ;  /* 0x000000d17cd10221 */ /* 0x000fce0000010000 */
.L_x_11606:
[----:B------:R-:W-:Y:S05]  /*25d0*/  BSYNC B0 ;  /* 0x0000000000007941 */ /* 0x000fea0003800000 */
.L_x_11604:
[----:B------:R-:W-:Y:S04]  /*25e0*/  BSSY B0, `(.L_x_11607) ;  /* 0x000000d000007945 */ /* 0x000fe80003800000 */
[----:B------:R-:W-:Y:S05]  /*25f0*/  @P3 BRA `(.L_x_11608) ;  /* 0x0000000000143947 */ /* 0x000fea0003800000 */
[----:B------:R-:W-:Y:S01]  /*2600*/  HFMA2.MMA R211, -RZ, RZ, 0, 0 ;  /* 0x00000000ffd37435 */ /* 0x000fe200000001ff */
[----:B------:R-:W-:Y:S10]  /*2610*/  @!P0 BRA `(.L_x_11609) ;  /* 0x0000000000248947 */ /* 0x000ff40003800000 */
[----:B-----5:R-:W-:-:S04]  /*2620*/  PRMT R211, R9, 0x7632, R211 ;  /* 0x0000763209d37816 */ /* 0x020fc800000000d3 */
[----:B------:R-:W-:Y:S01]  /*2630*/  SHF.L.U32 R211, R211, 0x10, RZ ;  /* 0x00000010d3d37819 */ /* 0x000fe200000006ff */
[----:B------:R-:W-:Y:S06]  /*2640*/  BRA `(.L_x_11609) ;  /* 0x0000000000187947 */ /* 0x000fec0003800000 */
.L_x_11608:
[----:B-----5:R-:W-:Y:S02]  /*2650*/  PRMT R124, R5, 0x7632, R124 ;  /* 0x00007632057c7816 */ /* 0x020fe4000000007c */
[----:B------:R-:W-:Y:S02]  /*2660*/  @P0 PRMT R125, R9, 0x7632, R125 ;  /* 0x00007632097d0816 */ /* 0x000fe4000000007d */
[----:B------:R-:W-:Y:S02]  /*2670*/  SHF.L.U32 R124, R124, 0x10, RZ ;  /* 0x000000107c7c7819 */ /* 0x000fe400000006ff */
[----:B------:R-:W-:-:S03]  /*2680*/  @P0 SHF.L.U32 R126, R125, 0x10, RZ ;  /* 0x000000107d7e0819 */ /* 0x000fc600000006ff */
[----:B------:R-:W-:-:S04]  /*2690*/  FMUL.FTZ R211, R124, UR8 ;  /* 0x000000087cd37c20 */ /* 0x000fc80008410000 */
[----:B------:R-:W-:-:S07]  /*26a0*/  @P0 FADD.FTZ R211, R211, R126 ;  /* 0x0000007ed3d30221 */ /* 0x000fce0000010000 */
.L_x_11609:
[----:B------:R-:W-:Y:S05]  /*26b0*/  BSYNC B0 ;  /* 0x0000000000007941 */ /* 0x000fea0003800000 */
.L_x_11607:
[----:B------:R-:W-:Y:S04]  /*26c0*/  BSSY B0, `(.L_x_11610) ;  /* 0x000000a000007945 */ /* 0x000fe80003800000 */
[----:B------:R-:W-:Y:S05]  /*26d0*/  @P3 BRA `(.L_x_11611) ;  /* 0x0000000000103947 */ /* 0x000fea0003800000 */
[----:B------:R-:W-:Y:S01]  /*26e0*/  MOV R213, RZ ;  /* 0x000000ff00d57202 */ /* 0x000fe20000000f00 */
[----:B------:R-:W-:Y:S06]  /*26f0*/  @!P0 BRA `(.L_x_11612) ;  /* 0x0000000000188947 */ /* 0x000fec0003800000 */
[----:B-----5:R-:W-:Y:S01]  /*2700*/  SHF.L.U32 R213, R10, 0x10, RZ ;  /* 0x000000100ad57819 */ /* 0x020fe200000006ff */
[----:B------:R-:W-:Y:S06]  /*2710*/  BRA `(.L_x_11612) ;  /* 0x0000000000107947 */ /* 0x000fec0003800000 */
.L_x_11611:
[----:B-----5:R-:W-:Y:S02]  /*2720*/  SHF.L.U32 R213, R6, 0x10, RZ ;  /* 0x0000001006d57819 */ /* 0x020fe400000006ff */
[----:B------:R-:W-:-:S03]  /*2730*/  @P0 SHF.L.U32 R124, R10, 0x10, RZ ;  /* 0x000000100a7c0819 */ /* 0x000fc600000006ff */
[----:B------:R-:W-:-:S04]  /*2740*/  FMUL.FTZ R213, R213, UR8 ;  /* 0x00000008d5d57c20 */ /* 0x000fc80008410000 */
[----:B------:R-:W-:-:S07]  /*2750*/  @P0 FADD.FTZ R213, R124, R213 ;  /* 0x000000d57cd50221 */ /* 0x000fce0000010000 */
.L_x_11612:
[----:B------:R-:W-:Y:S05]  /*2760*/  BSYNC B0 ;  /* 0x0000000000007941 */ /* 0x000fea0003800000 */
.L_x_11610:
[----:B------:R-:W-:Y:S04]  /*2770*/  BSSY B0, `(.L_x_11613) ;  /* 0x000000d000007945 */ /* 0x000fe80003800000 */
[----:B------:R-:W-:Y:S05]  /*2780*/  @P3 BRA `(.L_x_11614) ;  /* 0x0000000000143947 */ /* 0x000fea0003800000 */
[----:B------:R-:W-:Y:S01]  /*2790*/  HFMA2.MMA R215, -RZ, RZ, 0, 0 ;  /* 0x00000000ffd77435 */ /* 0x000fe200000001ff */
[----:B------:R-:W-:Y:S10]  /*27a0*/  @!P0 BRA `(.L_x_11615) ;  /* 0x0000000000248947 */ /* 0x000ff40003800000 */
[----:B-----5:R-:W-:-:S04]  /*27b0*/  PRMT R215, R10, 0x7632, R215 ;  /* 0x000076320ad77816 */ /* 0x020fc800000000d7 */
[----:B------:R-:W-:Y:S01]  /*27c0*/  SHF.L.U32 R215, R215, 0x10, RZ ;  /* 0x00000010d7d77819 */ /* 0x000fe200000006ff */
[----:B------:R-:W-:Y:S06]  /*27d0*/  BRA `(.L_x_11615) ;  /* 0x0000000000187947 */ /* 0x000fec0003800000 */
.L_x_11614:
[----:B-----5:R-:W-:Y:S02]  /*27e0*/  PRMT R124, R6, 0x7632, R124 ;  /* 0x00007632067c7816 */ /* 0x020fe4000000007c */
[----:B------:R-:W-:Y:S02]  /*27f0*/  @P0 PRMT R125, R10, 0x7632, R125 ;  /* 0x000076320a7d0816 */ /* 0x000fe4000000007d */
[----:B------:R-:W-:Y:S02]  /*2800*/  SHF.L.U32 R124, R124, 0x10, RZ ;  /* 0x000000107c7c7819 */ /* 0x000fe400000006ff */
[----:B------:R-:W-:-:S03]  /*2810*/  @P0 SHF.L.U32 R126, R125, 0x10, RZ ;  /* 0x000000107d7e0819 */ /* 0x000fc600000006ff */
[----:B------:R-:W-:-:S04]  /*2820*/  FMUL.FTZ R215, R124, UR8 ;  /* 0x000000087cd77c20 */ /* 0x000fc80008410000 */
[----:B------:R-:W-:-:S07]  /*2830*/  @P0 FADD.FTZ R215, R215, R126 ;  /* 0x0000007ed7d70221 */ /* 0x000fce0000010000 */
.L_x_11615:
[----:B------:R-:W-:Y:S05]  /*2840*/  BSYNC B0 ;  /* 0x0000000000007941 */ /* 0x000fea0003800000 */
.L_x_11613:
[----:B------:R-:W-:Y:S04]  /*2850*/  BSSY B0, `(.L_x_11616) ;  /* 0x000000a000007945 */ /* 0x000fe80003800000 */
[----:B------:R-:W-:Y:S05]  /*2860*/  @P3 BRA `(.L_x_11617) ;  /* 0x0000000000103947 */ /* 0x000fea0003800000 */
[----:B------:R-:W-:Y:S01]  /*2870*/  MOV R217, RZ ;  /* 0x000000ff00d97202 */ /* 0x000fe20000000f00 */
[----:B------:R-:W-:Y:S06]  /*2880*/  @!P0 BRA `(.L_x_11618) ;  /* 0x0000000000188947 */ /* 0x000fec0003800000 */
[----:B-----5:R-:W-:Y:S01]  /*2890*/  SHF.L.U32 R217, R11, 0x10, RZ ;  /* 0x000000100bd97819 */ /* 0x020fe200000006ff */
[----:B------:R-:W-:Y:S06]  /*28a0*/  BRA `(.L_x_11618) ;  /* 0x0000000000107947 */ /* 0x000fec0003800000 */
.L_x_11617:
[----:B-----5:R-:W-:Y:S02]  /*28b0*/  SHF.L.U32 R217, R7, 0x10, RZ ;  /* 0x0000001007d97819 */ /* 0x020fe400000006ff */
[----:B------:R-:W-:-:S03]  /*28c0*/  @P0 SHF.L.U32 R124, R11, 0x10, RZ ;  /* 0x000000100b7c0819 */ /* 0x000fc600000006ff */
[----:B------:R-:W-:-:S04]  /*28d0*/  FMUL.FTZ R217, R217, UR8 ;  /* 0x00000008d9d97c20 */ /* 0x000fc80008410000 */
[----:B------:R-:W-:-:S07]  /*28e0*/  @P0 FADD.FTZ R217, R124, R217 ;  /* 0x000000d97cd90221 */ /* 0x000fce0000010000 */
.L_x_11618:
[----:B------:R-:W-:Y:S05]  /*28f0*/  BSYNC B0 ;  /* 0x0000000000007941 */ /* 0x000fea0003800000 */
.L_x_11616:
[----:B------:R-:W-:Y:S04]  /*2900*/  BSSY B0, `(.L_x_11619) ;  /* 0x000000d000007945 */ /* 0x000fe80003800000 */
[----:B------:R-:W-:Y:S05]  /*2910*/  @P3 BRA `(.L_x_11620) ;  /* 0x0000000000143947 */ /* 0x000fea0003800000 */
[----:B------:R-:W-:Y:S01]  /*2920*/  HFMA2.MMA R219, -RZ, RZ, 0, 0 ;  /* 0x00000000ffdb7435 */ /* 0x000fe200000001ff */
[----:B------:R-:W-:Y:S10]  /*2930*/  @!P0 BRA `(.L_x_11621) ;  /* 0x0000000000248947 */ /* 0x000ff40003800000 */
[----:B-----5:R-:W-:-:S04]  /*2940*/  PRMT R219, R11, 0x7632, R219 ;  /* 0x000076320bdb7816 */ /* 0x020fc800000000db */
[----:B------:R-:W-:Y:S01]  /*2950*/  SHF.L.U32 R219, R219, 0x10, RZ ;  /* 0x00000010dbdb7819 */ /* 0x000fe200000006ff */
[----:B------:R-:W-:Y:S06]  /*2960*/  BRA `(.L_x_11621) ;  /* 0x0000000000187947 */ /* 0x000fec0003800000 */
.L_x_11620:
[----:B-----5:R-:W-:Y:S02]  /*2970*/  PRMT R124, R7, 0x7632, R124 ;  /* 0x00007632077c7816 */ /* 0x020fe4000000007c */
[----:B------:R-:W-:Y:S02]  /*2980*/  @P0 PRMT R125, R11, 0x7632, R125 ;  /* 0x000076320b7d0816 */ /* 0x000fe4000000007d */
[----:B------:R-:W-:Y:S02]  /*2990*/  SHF.L.U32 R124, R124, 0x10, RZ ;  /* 0x000000107c7c7819 */ /* 0x000fe400000006ff */
[----:B------:R-:W-:-:S03]  /*29a0*/  @P0 SHF.L.U32 R126, R125, 0x10, RZ ;  /* 0x000000107d7e0819 */ /* 0x000fc600000006ff */
[----:B------:R-:W-:-:S04]  /*29b0*/  FMUL.FTZ R219, R124, UR8 ;  /* 0x000000087cdb7c20 */ /* 0x000fc80008410000 */
[----:B------:R-:W-:-:S07]  /*29c0*/  @P0 FADD.FTZ R219, R219, R126 ;  /* 0x0000007edbdb0221 */ /* 0x000fce0000010000 */
.L_x_11621:
[----:B------:R-:W-:Y:S05]  /*29d0*/  BSYNC B0 ;  /* 0x0000000000007941 */ /* 0x000fea0003800000 */
.L_x_11619:
        /* <DEDUP_REMOVED lines=20> */
.L_x_11623:
[----:B--2--5:R-:W-:Y:S02]  /*2b20*/  SHF.L.U32 R221, R4, 0x10, RZ ;  /* 0x0000001004dd7819 */ /* 0x024fe400000006ff */
[----:B------:R-:W-:-:S03]  /*2b30*/  @P0 SHF.L.U32 R124, R8, 0x10, RZ ;  /* 0x00000010087c0819 */ /* 0x000fc600000006ff */
[----:B------:R-:W-:-:S04]  /*2b40*/  FMUL.FTZ R221, R221, UR8 ;  /* 0x00000008dddd7c20 */ /* 0x000fc80008410000 */
[----:B------:R-:W-:-:S07]  /*2b50*/  @P0 FADD.FTZ R221, R124, R221 ;  /* 0x000000dd7cdd0221 */ /* 0x000fce0000010000 */
.L_x_11624:
[----:B------:R-:W-:Y:S05]  /*2b60*/  BSYNC B0 ;  /* 0x0000000000007941 */ /* 0x000fea0003800000 */
.L_x_11622:
[----:B------:R-:W-:Y:S04]  /*2b70*/  BSSY B0, `(.L_x_11625) ;  /* 0x000000d000007945 */ /* 0x000fe80003800000 */
[----:B------:R-:W-:Y:S05]  /*2b80*/  @P3 BRA `(.L_x_11626) ;  /* 0x0000000000143947 */ /* 0x000fea0003800000 */
[----:B------:R-:W-:Y:S01]  /*2b90*/  HFMA2.MMA R223, -RZ, RZ, 0, 0 ;  /* 0x00000000ffdf7435 */ /* 0x000fe200000001ff */
[----:B------:R-:W-:Y:S10]  /*2ba0*/  @!P0 BRA `(.L_x_11627) ;  /* 0x0000000000248947 */ /* 0x000ff40003800000 */
[----:B-----5:R-:W-:-:S04]  /*2bb0*/  PRMT R223, R8, 0x7632, R223 ;  /* 0x0000763208df7816 */ /* 0x020fc800000000df */
[----:B------:R-:W-:Y:S01]  /*2bc0*/  SHF.L.U32 R223, R223, 0x10, RZ ;  /* 0x00000010dfdf7819 */ /* 0x000fe200000006ff */
[----:B------:R-:W-:Y:S06]  /*2bd0*/  BRA `(.L_x_11627) ;  /* 0x0000000000187947 */ /* 0x000fec0003800000 */
.L_x_11626:
[----:B-----5:R-:W-:Y:S02]  /*2be0*/  PRMT R124, R4, 0x7632, R124 ;  /* 0x00007632047c7816 */ /* 0x020fe4000000007c */
[----:B------:R-:W-:Y:S02]  /*2bf0*/  @P0 PRMT R125, R8, 0x7632, R125 ;  /* 0x00007632087d0816 */ /* 0x000fe4000000007d */
[----:B------:R-:W-:Y:S02]  /*2c00*/  SHF.L.U32 R124, R124, 0x10, RZ ;  /* 0x000000107c7c7819 */ /* 0x000fe400000006ff */
[----:B------:R-:W-:-:S03]  /*2c10*/  @P0 SHF.L.U32 R126, R125, 0x10, RZ ;  /* 0x000000107d7e0819 */ /* 0x000fc600000006ff */
[----:B------:R-:W-:-:S04]  /*2c20*/  FMUL.FTZ R223, R124, UR8 ;  /* 0x000000087cdf7c20 */ /* 0x000fc80008410000 */
[----:B------:R-:W-:-:S07]  /*2c30*/  @P0 FADD.FTZ R223, R223, R126 ;  /* 0x0000007edfdf0221 */ /* 0x000fce0000010000 */
.L_x_11627:
[----:B------:R-:W-:Y:S05]  /*2c40*/  BSYNC B0 ;  /* 0x0000000000007941 */ /* 0x000fea0003800000 */
.L_x_11625:
[----:B------:R-:W-:Y:S04]  /*2c50*/  BSSY B0, `(.L_x_11628) ;  /* 0x000000a000007945 */ /* 0x000fe80003800000 */
[----:B------:R-:W-:Y:S05]  /*2c60*/  @P3 BRA `(.L_x_11629) ;  /* 0x0000000000103947 */ /* 0x000fea0003800000 */
[----:B------:R-:W-:Y:S01]  /*2c70*/  MOV R225, RZ ;  /* 0x000000ff00e17202 */ /* 0x000fe20000000f00 */
[----:B------:R-:W-:Y:S06]  /*2c80*/  @!P0 BRA `(.L_x_11630) ;  /* 0x0000000000188947 */ /* 0x000fec0003800000 */
[----:B-----5:R-:W-:Y:S01]  /*2c90*/  SHF.L.U32 R225, R9, 0x10, RZ ;  /* 0x0000001009e17819 */ /* 0x020fe200000006ff */
[----:B------:R-:W-:Y:S06]  /*2ca0*/  BRA `(.L_x_11630) ;  /* 0x0000000000107947 */ /* 0x000fec0003800000 */
.L_x_11629:
[----:B-----5:R-:W-:Y:S02]  /*2cb0*/  SHF.L.U32 R225, R5, 0x10, RZ ;  /* 0x0000001005e17819 */ /* 0x020fe400000006ff */
[----:B------:R-:W-:-:S03]  /*2cc0*/  @P0 SHF.L.U32 R124, R9, 0x10, RZ ;  /* 0x00000010097c0819 */ /* 0x000fc600000006ff */
[----:B------:R-:W-:-:S04]  /*2cd0*/  FMUL.FTZ R225, R225, UR8 ;  /* 0x00000008e1e17c20 */ /* 0x000fc80008410000 */
[----:B------:R-:W-:-:S07]  /*2ce0*/  @P0 FADD.FTZ R225, R124, R225 ;  /* 0x000000e17ce10221 */ /* 0x000fce0000010000 */
.L_x_11630:
[----:B------:R-:W-:Y:S05]  /*2cf0*/  BSYNC B0 ;  /* 0x0000000000007941 */ /* 0x000fea0003800000 */
.L_x_11628:
[----:B------:R-:W-:Y:S04]  /*2d00*/  BSSY B0, `(.L_x_11631) ;  /* 0x000000d000007945 */ /* 0x000fe80003800000 */
[----:B------:R-:W-:Y:S05]  /*2d10*/  @P3 BRA `(.L_x_11632) ;  /* 0x0000000000143947 */ /* 0x000fea0003800000 */
[----:B------:R-:W-:Y:S01]  /*2d20*/  HFMA2.MMA R227, -RZ, RZ, 0, 0 ;  /* 0x00000000ffe37435 */ /* 0x000fe200000001ff */
[----:B------:R-:W-:Y:S10]  /*2d30*/  @!P0 BRA `(.L_x_11633) ;  /* 0x0000000000248947 */ /* 0x000ff40003800000 */
[----:B-----5:R-:W-:-:S04]  /*2d40*/  PRMT R227, R9, 0x7632, R227 ;  /* 0x0000763209e37816 */ /* 0x020fc800000000e3 */
[----:B------:R-:W-:Y:S01]  /*2d50*/  SHF.L.U32 R227, R227, 0x10, RZ ;  /* 0x00000010e3e37819 */ /* 0x000fe200000006ff */
[----:B------:R-:W-:Y:S06]  /*2d60*/  BRA `(.L_x_11633) ;  /* 0x0000000000187947 */ /* 0x000fec0003800000 */
.L_x_11632:
[----:B-----5:R-:W-:Y:S02]  /*2d70*/  PRMT R124, R5, 0x7632, R124 ;  /* 0x00007632057c7816 */ /* 0x020fe4000000007c */
[----:B------:R-:W-:Y:S02]  /*2d80*/  @P0 PRMT R125, R9, 0x7632, R125 ;  /* 0x00007632097d0816 */ /* 0x000fe4000000007d */
[----:B------:R-:W-:Y:S02]  /*2d90*/  SHF.L.U32 R124, R124, 0x10, RZ ;  /* 0x000000107c7c7819 */ /* 0x000fe400000006ff */
[----:B------:R-:W-:-:S03]  /*2da0*/  @P0 SHF.L.U32 R126, R125, 0x10, RZ ;  /* 0x000000107d7e0819 */ /* 0x000fc600000006ff */
[----:B------:R-:W-:-:S04]  /*2db0*/  FMUL.FTZ R227, R124, UR8 ;  /* 0x000000087ce37c20 */ /* 0x000fc80008410000 */
[----:B------:R-:W-:-:S07]  /*2dc0*/  @P0 FADD.FTZ R227, R227, R126 ;  /* 0x0000007ee3e30221 */ /* 0x000fce0000010000 */
.L_x_11633:
[----:B------:R-:W-:Y:S05]  /*2dd0*/  BSYNC B0 ;  /* 0x0000000000007941 */ /* 0x000fea0003800000 */
.L_x_11631:
[----:B------:R-:W-:Y:S04]  /*2de0*/  BSSY B0, `(.L_x_11634) ;  /* 0x000000a000007945 */ /* 0x000fe80003800000 */
[----:B------:R-:W-:Y:S05]  /*2df0*/  @P3 BRA `(.L_x_11635) ;  /* 0x0000000000103947 */ /* 0x000fea0003800000 */
[----:B------:R-:W-:Y:S01]  /*2e00*/  MOV R229, RZ ;  /* 0x000000ff00e57202 */ /* 0x000fe20000000f00 */
[----:B------:R-:W-:Y:S06]  /*2e10*/  @!P0 BRA `(.L_x_11636) ;  /* 0x0000000000188947 */ /* 0x000fec0003800000 */
[----:B-----5:R-:W-:Y:S01]  /*2e20*/  SHF.L.U32 R229, R10, 0x10, RZ ;  /* 0x000000100ae57819 */ /* 0x020fe200000006ff */
[----:B------:R-:W-:Y:S06]  /*2e30*/  BRA `(.L_x_11636) ;  /* 0x0000000000107947 */ /* 0x000fec0003800000 */
.L_x_11635:
[----:B-----5:R-:W-:Y:S02]  /*2e40*/  SHF.L.U32 R229, R6, 0x10, RZ ;  /* 0x0000001006e57819 */ /* 0x020fe400000006ff */
[----:B------:R-:W-:-:S03]  /*2e50*/  @P0 SHF.L.U32 R124, R10, 0x10, RZ ;  /* 0x000000100a7c0819 */ /* 0x000fc600000006ff */
[----:B------:R-:W-:-:S04]  /*2e60*/  FMUL.FTZ R229, R229, UR8 ;  /* 0x00000008e5e57c20 */ /* 0x000fc80008410000 */
[----:B------:R-:W-:-:S07]  /*2e70*/  @P0 FADD.FTZ R229, R124, R229 ;  /* 0x000000e57ce50221 */ /* 0x000fce0000010000 */
.L_x_11636:
[----:B------:R-:W-:Y:S05]  /*2e80*/  BSYNC B0 ;  /* 0x0000000000007941 */ /* 0x000fea0003800000 */
.L_x_11634:
[----:B------:R-:W-:Y:S04]  /*2e90*/  BSSY B0, `(.L_x_11637) ;  /* 0x000000d000007945 */ /* 0x000fe80003800000 */
[----:B------:R-:W-:Y:S05]  /*2ea0*/  @P3 BRA `(.L_x_11638) ;  /* 0x0000000000143947 */ /* 0x000fea0003800000 */
[----:B------:R-:W-:Y:S01]  /*2eb0*/  HFMA2.MMA R231, -RZ, RZ, 0, 0 ;  /* 0x00000000ffe77435 */ /* 0x000fe200000001ff */
[----:B------:R-:W-:Y:S10]  /*2ec0*/  @!P0 BRA `(.L_x_11639) ;  /* 0x0000000000248947 */ /* 0x000ff40003800000 */
[----:B-----5:R-:W-:-:S04]  /*2ed0*/  PRMT R231, R10, 0x7632, R231 ;  /* 0x000076320ae77816 */ /* 0x020fc800000000e7 */
[----:B------:R-:W-:Y:S01]  /*2ee0*/  SHF.L.U32 R231, R231, 0x10, RZ ;  /* 0x00000010e7e77819 */ /* 0x000fe200000006ff */
[----:B------:R-:W-:Y:S06]  /*2ef0*/  BRA `(.L_x_11639) ;  /* 0x0000000000187947 */ /* 0x000fec0003800000 */
.L_x_11638:
[----:B-----5:R-:W-:Y:S02]  /*2f00*/  PRMT R124, R6, 0x7632, R124 ;  /* 0x00007632067c7816 */ /* 0x020fe4000000007c */
[----:B------:R-:W-:Y:S02]  /*2f10*/  @P0 PRMT R125, R10, 0x7632, R125 ;  /* 0x000076320a7d0816 */ /* 0x000fe4000000007d */
[----:B------:R-:W-:Y:S02]  /*2f20*/  SHF.L.U32 R124, R124, 0x10, RZ ;  /* 0x000000107c7c7819 */ /* 0x000fe400000006ff */
[----:B------:R-:W-:-:S03]  /*2f30*/  @P0 SHF.L.U32 R126, R125, 0x10, RZ ;  /* 0x000000107d7e0819 */ /* 0x000fc600000006ff */
[----:B------:R-:W-:-:S04]  /*2f40*/  FMUL.FTZ R231, R124, UR8 ;  /* 0x000000087ce77c20 */ /* 0x000fc80008410000 */
[----:B------:R-:W-:-:S07]  /*2f50*/  @P0 FADD.FTZ R231, R231, R126 ;  /* 0x0000007ee7e70221 */ /* 0x000fce0000010000 */
.L_x_11639:
[----:B------:R-:W-:Y:S05]  /*2f60*/  BSYNC B0 ;  /* 0x0000000000007941 */ /* 0x000fea0003800000 */
.L_x_11637:
[----:B------:R-:W-:Y:S04]  /*2f70*/  BSSY B0, `(.L_x_11640) ;  /* 0x000000a000007945 */ /* 0x000fe80003800000 */
[----:B------:R-:W-:Y:S05]  /*2f80*/  @P3 BRA `(.L_x_11641) ;  /* 0x0000000000103947 */ /* 0x000fea0003800000 */
[----:B------:R-:W-:Y:S01]  /*2f90*/  MOV R233, RZ ;  /* 0x000000ff00e97202 */ /* 0x000fe20000000f00 */
[----:B------:R-:W-:Y:S06]  /*2fa0*/  @!P0 BRA `(.L_x_11642) ;  /* 0x0000000000188947 */ /* 0x000fec0003800000 */
[----:B-----5:R-:W-:Y:S01]  /*2fb0*/  SHF.L.U32 R233, R11, 0x10, RZ ;  /* 0x000000100be97819 */ /* 0x020fe200000006ff */
[----:B------:R-:W-:Y:S06]  /*2fc0*/  BRA `(.L_x_11642) ;  /* 0x0000000000107947 */ /* 0x000fec0003800000 */
.L_x_11641:
[----:B-----5:R-:W-:Y:S02]  /*2fd0*/  SHF.L.U32 R233, R7, 0x10, RZ ;  /* 0x0000001007e97819 */ /* 0x020fe400000006ff */
[----:B------:R-:W-:-:S03]  /*2fe0*/  @P0 SHF.L.U32 R124, R11, 0x10, RZ ;  /* 0x000000100b7c0819 */ /* 0x000fc600000006ff */
[----:B------:R-:W-:-:S04]  /*2ff0*/  FMUL.FTZ R233, R233, UR8 ;  /* 0x00000008e9e97c20 */ /* 0x000fc80008410000 */
[----:B------:R-:W-:-:S07]  /*3000*/  @P0 FADD.FTZ R233, R124, R233 ;  /* 0x000000e97ce90221 */ /* 0x000fce0000010000 */
.L_x_11642:
[----:B------:R-:W-:Y:S05]  /*3010*/  BSYNC B0 ;  /* 0x0000000000007941 */ /* 0x000fea0003800000 */
.L_x_11640:
[----:B------:R-:W-:Y:S04]  /*3020*/  BSSY B0, `(.L_x_11643) ;  /* 0x000000d000007945 */ /* 0x000fe80003800000 */
[----:B------:R-:W-:Y:S05]  /*3030*/  @P3 BRA `(.L_x_11644) ;  /* 0x0000000000143947 */ /* 0x000fea0003800000 */
[----:B------:R-:W-:Y:S01]  /*3040*/  HFMA2.MMA R235, -RZ, RZ, 0, 0 ;  /* 0x00000000ffeb7435 */ /* 0x000fe200000001ff */
[----:B------:R-:W-:Y:S10]  /*3050*/  @!P0 BRA `(.L_x_11645) ;  /* 0x0000000000248947 */ /* 0x000ff40003800000 */
[----:B-----5:R-:W-:-:S04]  /*3060*/  PRMT R235, R11, 0x7632, R235 ;  /* 0x000076320beb7816 */ /* 0x020fc800000000eb */
[----:B------:R-:W-:Y:S01]  /*3070*/  SHF.L.U32 R235, R235, 0x10, RZ ;  /* 0x00000010ebeb7819 */ /* 0x000fe200000006ff */
[----:B------:R-:W-:Y:S06]  /*3080*/  BRA `(.L_x_11645) ;  /* 0x0000000000187947 */ /* 0x000fec0003800000 */
.L_x_11644:
[----:B-----5:R-:W-:Y:S02]  /*3090*/  PRMT R124, R7, 0x7632, R124 ;  /* 0x00007632077c7816 */ /* 0x020fe4000000007c */
[----:B------:R-:W-:Y:S02]  /*30a0*/  @P0 PRMT R125, R11, 0x7632, R125 ;  /* 0x000076320b7d0816 */ /* 0x000fe4000000007d */
[----:B------:R-:W-:Y:S02]  /*30b0*/  SHF.L.U32 R124, R124, 0x10, RZ ;  /* 0x000000107c7c7819 */ /* 0x000fe400000006ff */
[----:B------:R-:W-:-:S03]  /*30c0*/  @P0 SHF.L.U32 R126, R125, 0x10, RZ ;  /* 0x000000107d7e0819 */ /* 0x000fc600000006ff */
[----:B------:R-:W-:-:S04]  /*30d0*/  FMUL.FTZ R235, R124, UR8 ;  /* 0x000000087ceb7c20 */ /* 0x000fc80008410000 */
[----:B------:R-:W-:-:S07]  /*30e0*/  @P0 FADD.FTZ R235, R235, R126 ;  /* 0x0000007eebeb0221 */ /* 0x000fce0000010000 */
.L_x_11645:
[----:B------:R-:W-:Y:S05]  /*30f0*/  BSYNC B0 ;  /* 0x0000000000007941 */ /* 0x000fea0003800000 */
.L_x_11643:
[----:B------:R-:W0:Y:S01]  /*3100*/  @P2 LDC.64 R128, c[0x0][0x220] ;  /* 0x00008800ff802b82 */ /* 0x000e220000000a00 */
        /* <DEDUP_REMOVED lines=19> */
.L_x_11647:
[----:B--2--5:R-:W-:Y:S02]  /*3240*/  SHF.L.U32 R129, R4, 0x10, RZ ;  /* 0x0000001004817819 */ /* 0x024fe400000006ff */
[----:B------:R-:W-:-:S03]  /*3250*/  @P0 SHF.L.U32 R124, R8, 0x10, RZ ;  /* 0x00000010087c0819 */ /* 0x000fc600000006ff */
[----:B------:R-:W-:-:S04]  /*3260*/  FMUL.FTZ R129, R129, UR8 ;  /* 0x0000000881817c20 */ /* 0x000fc80008410000 */
[----:B------:R-:W-:-:S07]  /*3270*/  @P0 FADD.FTZ R129, R124, R129 ;  /* 0x000000817c810221 */ /* 0x000fce0000010000 */
.L_x_11648:
[----:B------:R-:W-:Y:S05]  /*3280*/  BSYNC B0 ;  /* 0x0000000000007941 */ /* 0x000fea0003800000 */
.L_x_11646:
[----:B------:R-:W-:Y:S04]  /*3290*/  BSSY B0, `(.L_x_11649) ;  /* 0x000000d000007945 */ /* 0x000fe80003800000 */
[----:B------:R-:W-:Y:S05]  /*32a0*/  @P3 BRA `(.L_x_11650) ;  /* 0x0000000000143947 */ /* 0x000fea0003800000 */
[----:B------:R-:W-:Y:S01]  /*32b0*/  HFMA2.MMA R131, -RZ, RZ, 0, 0 ;  /* 0x00000000ff837435 */ /* 0x000fe200000001ff */
[----:B------:R-:W-:Y:S10]  /*32c0*/  @!P0 BRA `(.L_x_11651) ;  /* 0x0000000000248947 */ /* 0x000ff40003800000 */
[----:B-----5:R-:W-:-:S04]  /*32d0*/  PRMT R131, R8, 0x7632, R131 ;  /* 0x0000763208837816 */ /* 0x020fc80000000083 */
[----:B------:R-:W-:Y:S01]  /*32e0*/  SHF.L.U32 R131, R131, 0x10, RZ ;  /* 0x0000001083837819 */ /* 0x000fe200000006ff */
[----:B------:R-:W-:Y:S06]  /*32f0*/  BRA `(.L_x_11651) ;  /* 0x0000000000187947 */ /* 0x000fec0003800000 */
.L_x_11650:
[----:B-----5:R-:W-:Y:S02]  /*3300*/  PRMT R124, R4, 0x7632, R124 ;  /* 0x00007632047c7816 */ /* 0x020fe4000000007c */
[----:B------:R-:W-:Y:S02]  /*3310*/  @P0 PRMT R125, R8, 0x7632, R125 ;  /* 0x00007632087d0816 */ /* 0x000fe4000000007d */
[----:B------:R-:W-:Y:S02]  /*3320*/  SHF.L.U32 R124, R124, 0x10, RZ ;  /* 0x000000107c7c7819 */ /* 0x000fe400000006ff */
[----:B------:R-:W-:-:S03]  /*3330*/  @P0 SHF.L.U32 R126, R125, 0x10, RZ ;  /* 0x000000107d7e0819 */ /* 0x000fc600000006ff */
[----:B------:R-:W-:-:S04]  /*3340*/  FMUL.FTZ R131, R124, UR8 ;  /* 0x000000087c837c20 */ /* 0x000fc80008410000 */
[----:B------:R-:W-:-:S07]  /*3350*/  @P0 FADD.FTZ R131, R131, R126 ;  /* 0x0000007e83830221 */ /* 0x000fce0000010000 */
.L_x_11651:
[----:B------:R-:W-:Y:S05]  /*3360*/  BSYNC B0 ;  /* 0x0000000000007941 */ /* 0x000fea0003800000 */
.L_x_11649:
[----:B------:R-:W-:Y:S04]  /*3370*/  BSSY B0, `(.L_x_11652) ;  /* 0x000000a000007945 */ /* 0x000fe80003800000 */
[----:B------:R-:W-:Y:S05]  /*3380*/  @P3 BRA `(.L_x_11653) ;  /* 0x0000000000103947 */ /* 0x000fea0003800000 */
[----:B------:R-:W-:Y:S01]  /*3390*/  MOV R187, RZ ;  /* 0x000000ff00bb7202 */ /* 0x000fe20000000f00 */
[----:B------:R-:W-:Y:S06]  /*33a0*/  @!P0 BRA `(.L_x_11654) ;  /* 0x0000000000188947 */ /* 0x000fec0003800000 */
[----:B-----5:R-:W-:Y:S01]  /*33b0*/  SHF.L.U32 R187, R9, 0x10, RZ ;  /* 0x0000001009bb7819 */ /* 0x020fe200000006ff */
[----:B------:R-:W-:Y:S06]  /*33c0*/  BRA `(.L_x_11654) ;  /* 0x0000000000107947 */ /* 0x000fec0003800000 */
.L_x_11653:
[----:B-----5:R-:W-:Y:S02]  /*33d0*/  SHF.L.U32 R187, R5, 0x10, RZ ;  /* 0x0000001005bb7819 */ /* 0x020fe400000006ff */
[----:B------:R-:W-:-:S03]  /*33e0*/  @P0 SHF.L.U32 R124, R9, 0x10, RZ ;  /* 0x00000010097c0819 */ /* 0x000fc600000006ff */
[----:B------:R-:W-:-:S04]  /*33f0*/  FMUL.FTZ R187, R187, UR8 ;  /* 0x00000008bbbb7c20 */ /* 0x000fc80008410000 */
[----:B------:R-:W-:-:S07]  /*3400*/  @P0 FADD.FTZ R187, R124, R187 ;  /* 0x000000bb7cbb0221 */ /* 0x000fce0000010000 */
.L_x_11654:
[----:B------:R-:W-:Y:S05]  /*3410*/  BSYNC B0 ;  /* 0x0000000000007941 */ /* 0x000fea0003800000 */
.L_x_11652:
[----:B------:R-:W-:Y:S04]  /*3420*/  BSSY B0, `(.L_x_11655) ;  /* 0x000000d000007945 */ /* 0x000fe80003800000 */
[----:B------:R-:W-:Y:S05]  /*3430*/  @P3 BRA `(.L_x_11656) ;  /* 0x0000000000143947 */ /* 0x000fea0003800000 */
[----:B------:R-:W-:Y:S01]  /*3440*/  HFMA2.MMA R239, -RZ, RZ, 0, 0 ;  /* 0x00000000ffef7435 */ /* 0x000fe200000001ff */
[----:B------:R-:W-:Y:S10]  /*3450*/  @!P0 BRA `(.L_x_11657) ;  /* 0x0000000000248947 */ /* 0x000ff40003800000 */
[----:B-----5:R-:W-:-:S04]  /*3460*/  PRMT R239, R9, 0x7632, R239 ;  /* 0x0000763209ef7816 */ /* 0x020fc800000000ef */
[----:B------:R-:W-:Y:S01]  /*3470*/  SHF.L.U32 R239, R239, 0x10, RZ ;  /* 0x00000010efef7819 */ /* 0x000fe200000006ff */
[----:B------:R-:W-:Y:S06]  /*3480*/  BRA `(.L_x_11657) ;  /* 0x0000000000187947 */ /* 0x000fec0003800000 */
.L_x_11656:
[----:B-----5:R-:W-:Y:S02]  /*3490*/  PRMT R124, R5, 0x7632, R124 ;  /* 0x00007632057c7816 */ /* 0x020fe4000000007c */
[----:B------:R-:W-:Y:S02]  /*34a0*/  @P0 PRMT R125, R9, 0x7632, R125 ;  /* 0x00007632097d0816 */ /* 0x000fe4000000007d */
[----:B------:R-:W-:Y:S02]  /*34b0*/  SHF.L.U32 R124, R124, 0x10, RZ ;  /* 0x000000107c7c7819 */ /* 0x000fe400000006ff */
[----:B------:R-:W-:-:S03]  /*34c0*/  @P0 SHF.L.U32 R126, R125, 0x10, RZ ;  /* 0x000000107d7e0819 */ /* 0x000fc600000006ff */
[----:B------:R-:W-:-:S04]  /*34d0*/  FMUL.FTZ R239, R124, UR8 ;  /* 0x000000087cef7c20 */ /* 0x000fc80008410000 */
[----:B------:R-:W-:-:S07]  /*34e0*/  @P0 FADD.FTZ R239, R239, R126 ;  /* 0x0000007eefef0221 */ /* 0x000fce0000010000 */
.L_x_11657:
[----:B------:R-:W-:Y:S05]  /*34f0*/  BSYNC B0 ;  /* 0x0000000000007941 */ /* 0x000fea0003800000 */
.L_x_11655:
[----:B------:R-:W-:Y:S04]  /*3500*/  BSSY B0, `(.L_x_11658) ;  /* 0x000000a000007945 */ /* 0x000fe80003800000 */
[----:B------:R-:W-:Y:S05]  /*3510*/  @P3 BRA `(.L_x_11659) ;  /* 0x0000000000103947 */ /* 0x000fea0003800000 */
[----:B------:R-:W-:Y:S01]  /*3520*/  MOV R241, RZ ;  /* 0x000000ff00f17202 */ /* 0x000fe20000000f00 */
[----:B------:R-:W-:Y:S06]  /*3530*/  @!P0 BRA `(.L_x_11660) ;  /* 0x0000000000188947 */ /* 0x000fec0003800000 */
[----:B-----5:R-:W-:Y:S01]  /*3540*/  SHF.L.U32 R241, R10, 0x10, RZ ;  /* 0x000000100af17819 */ /* 0x020fe200000006ff */
[----:B------:R-:W-:Y:S06]  /*3550*/  BRA `(.L_x_11660) ;  /* 0x0000000000107947 */ /* 0x000fec0003800000 */
.L_x_11659:
[----:B-----5:R-:W-:Y:S02]  /*3560*/  SHF.L.U32 R241, R6, 0x10, RZ ;  /* 0x0000001006f17819 */ /* 0x020fe400000006ff */
[----:B------:R-:W-:-:S03]  /*3570*/  @P0 SHF.L.U32 R124, R10, 0x10, RZ ;  /* 0x000000100a7c0819 */ /* 0x000fc600000006ff */
[----:B------:R-:W-:-:S04]  /*3580*/  FMUL.FTZ R241, R241, UR8 ;  /* 0x00000008f1f17c20 */ /* 0x000fc80008410000 */
[----:B------:R-:W-:-:S07]  /*3590*/  @P0 FADD.FTZ R241, R124, R241 ;  /* 0x000000f17cf10221 */ /* 0x000fce0000010000 */
.L_x_11660:
[----:B------:R-:W-:Y:S05]  /*35a0*/  BSYNC B0 ;  /* 0x0000000000007941 */ /* 0x000fea0003800000 */
.L_x_11658:
[----:B------:R-:W-:Y:S04]  /*35b0*/  BSSY B0, `(.L_x_11661) ;  /* 0x000000d000007945 */ /* 0x000fe80003800000 */
[----:B------:R-:W-:Y:S05]  /*35c0*/  @P3 BRA `(.L_x_11662) ;  /* 0x0000000000143947 */ /* 0x000fea0003800000 */
[----:B------:R-:W-:Y:S01]  /*35d0*/  HFMA2.MMA R243, -RZ, RZ, 0, 0 ;  /* 0x00000000fff37435 */ /* 0x000fe200000001ff */
[----:B------:R-:W-:Y:S10]  /*35e0*/  @!P0 BRA `(.L_x_11663) ;  /* 0x0000000000248947 */ /* 0x000ff40003800000 */
[----:B-----5:R-:W-:-:S04]  /*35f0*/  PRMT R243, R10, 0x7632, R243 ;  /* 0x000076320af37816 */ /* 0x020fc800000000f3 */
[----:B------:R-:W-:Y:S01]  /*3600*/  SHF.L.U32 R243, R243, 0x10, RZ ;  /* 0x00000010f3f37819 */ /* 0x000fe200000006ff */
[----:B------:R-:W-:Y:S06]  /*3610*/  BRA `(.L_x_11663) ;  /* 0x0000000000187947 */ /* 0x000fec0003800000 */
.L_x_11662:
[----:B-----5:R-:W-:Y:S02]  /*3620*/  PRMT R124, R6, 0x7632, R124 ;  /* 0x00007632067c7816 */ /* 0x020fe4000000007c */
[----:B------:R-:W-:Y:S02]  /*3630*/  @P0 PRMT R125, R10, 0x7632, R125 ;  /* 0x000076320a7d0816 */ /* 0x000fe4000000007d */
[----:B------:R-:W-:Y:S02]  /*3640*/  SHF.L.U32 R124, R124, 0x10, RZ ;  /* 0x000000107c7c7819 */ /* 0x000fe400000006ff */
[----:B------:R-:W-:-:S03]  /*3650*/  @P0 SHF.L.U32 R126, R125, 0x10, RZ ;  /* 0x000000107d7e0819 */ /* 0x000fc600000006ff */
[----:B------:R-:W-:-:S04]  /*3660*/  FMUL.FTZ R243, R124, UR8 ;  /* 0x000000087cf37c20 */ /* 0x000fc80008410000 */
[----:B------:R-:W-:-:S07]  /*3670*/  @P0 FADD.FTZ R243, R243, R126 ;  /* 0x0000007ef3f30221 */ /* 0x000fce0000010000 */
.L_x_11663:
[----:B------:R-:W-:Y:S05]  /*3680*/  BSYNC B0 ;  /* 0x0000000000007941 */ /* 0x000fea0003800000 */
.L_x_11661:
[----:B------:R-:W-:Y:S04]  /*3690*/  BSSY B0, `(.L_x_11664) ;  /* 0x000000a000007945 */ /* 0x000fe80003800000 */
[----:B------:R-:W-:Y:S05]  /*36a0*/  @P3 BRA `(.L_x_11665) ;  /* 0x0000000000103947 */ /* 0x000fea0003800000 */
[----:B------:R-:W-:Y:S01]  /*36b0*/  MOV R245, RZ ;  /* 0x000000ff00f57202 */ /* 0x000fe20000000f00 */
[----:B------:R-:W-:Y:S06]  /*36c0*/  @!P0 BRA `(.L_x_11666) ;  /* 0x0000000000188947 */ /* 0x000fec0003800000 */
[----:B-----5:R-:W-:Y:S01]  /*36d0*/  SHF.L.U32 R245, R11, 0x10, RZ ;  /* 0x000000100bf57819 */ /* 0x020fe200000006ff */
[----:B------:R-:W-:Y:S06]  /*36e0*/  BRA `(.L_x_11666) ;  /* 0x0000000000107947 */ /* 0x000fec0003800000 */
.L_x_11665:
[----:B-----5:R-:W-:Y:S02]  /*36f0*/  SHF.L.U32 R245, R7, 0x10, RZ ;  /* 0x0000001007f57819 */ /* 0x020fe400000006ff */
[----:B------:R-:W-:-:S03]  /*3700*/  @P0 SHF.L.U32 R124, R11, 0x10, RZ ;  /* 0x000000100b7c0819 */ /* 0x000fc600000006ff */
[----:B------:R-:W-:-:S04]  /*3710*/  FMUL.FTZ R245, R245, UR8 ;  /* 0x00000008f5f57c20 */ /* 0x000fc80008410000 */
[----:B------:R-:W-:-:S07]  /*3720*/  @P0 FADD.FTZ R245, R124, R245 ;  /* 0x000000f57cf50221 */ /* 0x000fce0000010000 */
.L_x_11666:
[----:B------:R-:W-:Y:S05]  /*3730*/  BSYNC B0 ;  /* 0x0000000000007941 */ /* 0x000fea0003800000 */
.L_x_11664:
[----:B------:R-:W-:Y:S04]  /*3740*/  BSSY B0, `(.L_x_11667) ;  /* 0x000000d000007945 */ /* 0x000fe80003800000 */
[----:B------:R-:W-:Y:S05]  /*3750*/  @P3 BRA `(.L_x_11668) ;  /* 0x0000000000143947 */ /* 0x000fea0003800000 */
[----:B------:R-:W-:Y:S01]  /*3760*/  HFMA2.MMA R247, -RZ, RZ, 0, 0 ;  /* 0x00000000fff77435 */ /* 0x000fe200000001ff */
[----:B------:R-:W-:Y:S10]  /*3770*/  @!P0 BRA `(.L_x_11669) ;  /* 0x0000000000248947 */ /* 0x000ff40003800000 */
[----:B-----5:R-:W-:-:S04]  /*3780*/  PRMT R247, R11, 0x7632, R247 ;  /* 0x000076320bf77816 */ /* 0x020fc800000000f7 */
[----:B------:R-:W-:Y:S01]  /*3790*/  SHF.L.U32 R247, R247, 0x10, RZ ;  /* 0x00000010f7f77819 */ /* 0x000fe200000006ff */
[----:B------:R-:W-:Y:S06]  /*37a0*/  BRA `(.L_x_11669) ;  /* 0x0000000000187947 */ /* 0x000fec0003800000 */
.L_x_11668:
[----:B-----5:R-:W-:Y:S02]  /*37b0*/  PRMT R124, R7, 0x7632, R124 ;  /* 0x00007632077c7816 */ /* 0x020fe4000000007c */
[----:B------:R-:W-:Y:S02]  /*37c0*/  @P0 PRMT R125, R11, 0x7632, R125 ;  /* 0x000076320b7d0816 */ /* 0x000fe4000000007d */
[----:B------:R-:W-:Y:S02]  /*37d0*/  SHF.L.U32 R124, R124, 0x10, RZ ;  /* 0x000000107c7c7819 */ /* 0x000fe400000006ff */
[----:B------:R-:W-:-:S03]  /*37e0*/  @P0 SHF.L.U32 R126, R125, 0x10, RZ ;  /* 0x000000107d7e0819 */ /* 0x000fc600000006ff */
[----:B------:R-:W-:-:S04]  /*37f0*/  FMUL.FTZ R247, R124, UR8 ;  /* 0x000000087cf77c20 */ /* 0x000fc80008410000 */
[----:B------:R-:W-:-:S07]  /*3800*/  @P0 FADD.FTZ R247, R247, R126 ;  /* 0x0000007ef7f70221 */ /* 0x000fce0000010000 */
.L_x_11669:
[----:B------:R-:W-:Y:S05]  /*3810*/  BSYNC B0 ;  /* 0x0000000000007941 */ /* 0x000fea0003800000 */
.L_x_11667:
[----:B------:R-:W-:Y:S01]  /*3820*/  FADD.FTZ R124, RZ, R139 ;  /* 0x0000008bff7c7221 */ /* 0x000fe20000010000 */
[----:B------:R-:W0:Y:S01]  /*3830*/  S2R R130, SR_TID.X ;  /* 0x0000000000827919 */ /* 0x000e220000002100 */
[----:B------:R-:W-:Y:S01]  /*3840*/  IMAD.WIDE.U32 R2, R237, 0x10, R2 ;  /* 0x00000010ed027825 */ /* 0x000fe200078e0002 */
[----:B------:R-:W-:-:S03]  /*3850*/  F2FP.BF16.F32.PACK_AB R127, R247, R245 ;  /* 0x000000f5f77f723e */ /* 0x000fc600000010ff */
[----:B------:R-:W-:Y:S01]  /*3860*/  FADD.FTZ R124, R124, R141 ;  /* 0x0000008d7c7c7221 */ /* 0x000fe20000010000 */
[----:B------:R-:W-:Y:S01]  /*3870*/  F2FP.BF16.F32.PACK_AB R126, R243, R241 ;  /* 0x000000f1f37e723e */ /* 0x000fe200000010ff */
[----:B------:R-:W-:Y:S01]  /*3880*/  UMOV UR12, 0xffffffff ;  /* 0xffffffff000c7882 */ /* 0x000fe20000000000 */
        /* <DEDUP_REMOVED lines=9> */
[----:B0-----:R-:W-:-:S03]  /*3920*/  SHF.R.U32.HI R130, RZ, 0x5, R130 ;  /* 0x00000005ff827819 */ /* 0x001fc60000011682 */
[----:B------:R-:W-:Y:S01]  /*3930*/  FADD.FTZ R124, R124, R157 ;  /* 0x0000009d7c7c7221 */ /* 0x000fe20000010000 */
        /* <DEDUP_REMOVED lines=183> */
.L_x_11684:
        /* <DEDUP_REMOVED lines=16> */
[----:B------:R-:W-:Y:S02]  /*45b0*/  CS2R R2, SRZ ;  /* 0x0000000000027805 */ /* 0x000fe4000001ff00 */
[----:B------:R-:W-:Y:S01]  /*45c0*/  @!P2 LEA R237, R237, R0, 0x3 ;  /* 0x00000000ededa211 */ /* 0x000fe200078e18ff */
[----:B------:R-:W-:-:S04]  /*45d0*/  HFMA2.MMA R0, -RZ, RZ, 0, 0 ;  /* 0x00000000ff007435 */ /* 0x000fc800000001ff */
[----:B------:R-:W-:Y:S02]  /*45e0*/  @!P2 LDS.64 R2, [R237] ;  /* 0x00000000ed02a984 */ /* 0x000fe40000000a00 */
[----:B------:R-:W-:Y:S02]  /*45f0*/  @!P2 MOV R0, 0x700 ;  /* 0x000007000000a802 */ /* 0x000fe40000000f00 */
        /* <DEDUP_REMOVED lines=11> */
[----:B------:R-:W-:Y:S01]  /*46b0*/  I2FP.F32.S32 R249, R249 ;  /* 0x000000f900f97245 */ /* 0x000fe20000201400 */
[C---:B--2---:R-:W-:Y:S01]  /*46c0*/  FMUL.FTZ R144, R127.reuse, R142 ;  /* 0x0000008e7f907220 */ /* 0x044fe20000410000 */
[----:B------:R-:W-:Y:S01]  /*46d0*/  FADD.FTZ R127, -R127, R2 ;  /* 0x000000027f7f7221 */ /* 0x000fe20000010100 */
[----:B------:R-:W-:Y:S02]  /*46e0*/  I2FP.F32.S32 R126, R126 ;  /* 0x0000007e007e7245 */ /* 0x000fe40000201400 */
        /* <DEDUP_REMOVED lines=40> */
[----:B------:R-:W0:Y:S01]  /*4970*/  LDC.64 R2, c[0x0][0x2b8] ;  /* 0x0000ae00ff027b82 */ /* 0x000e220000000a00 */
        /* <DEDUP_REMOVED lines=11> */
[----:B------:R-:W-:Y:S01]  /*4a30*/  SHF.R.S32.HI R125, RZ, 0x1f, R136 ;  /* 0x0000001fff7d7819 */ /* 0x000fe20000011488 */
[C---:B------:R-:W-:Y:S01]  /*4a40*/  FADD.FTZ R232, -R0.reuse, R131 ;  /* 0x0000008300e87221 */ /* 0x040fe20000010100 */
[C---:B------:R-:W-:Y:S01]  /*4a50*/  FMUL.FTZ R129, R127.reuse, R124 ;  /* 0x0000007c7f817220 */ /* 0x040fe20000410000 */
[C---:B------:R-:W-:Y:S01]  /*4a60*/  FMUL.FTZ R139, R127.reuse, R138 ;  /* 0x0000008a7f8b7220 */ /* 0x040fe20000410000 */
        /* <DEDUP_REMOVED lines=51> */
[----:B------:R-:W-:Y:S01]  /*4da0*/  FMUL.FTZ R124, R127, R148 ;  /* 0x000000947f7c7220 */ /* 0x000fe20000410000 */
[----:B------:R-:W-:Y:S01]  /*4db0*/  LEA.HI R136, R125, R136, RZ, 0x3 ;  /* 0x000000887d887211 */ /* 0x000fe200078f18ff */
[----:B------:R-:W-:Y:S01]  /*4dc0*/  FFMA.FTZ R128, R64, R129, R120 ;  /* 0x0000008140807223 */ /* 0x000fe20000010078 */
        /* <DEDUP_REMOVED lines=53> */
[----:B------:R-:W-:Y:S01]  /*5120*/  LEA.HI.SX32 R145, R136, R133, 0x1d ;  /* 0x0000008588917211 */ /* 0x000fe200078feaff */
[----:B------:R-:W-:Y:S01]  /*5130*/  FFMA.FTZ R147, R56, R147, R112 ;  /* 0x0000009338937223 */ /* 0x000fe20000010070 */
[----:B------:R-:W-:Y:S01]  /*5140*/  FFMA.FTZ R124, R57, R124, R113 ;  /* 0x0000007c397c7223 */ /* 0x000fe20000010071 */
[----:B------:R-:W-:Y:S01]  /*5150*/  F2FP.BF16.F32.PACK_AB R130, R144, R139 ;  /* 0x0000008b9082723e */ /* 0x000fe200000010ff */
[----:B------:R-:W-:Y:S01]  /*5160*/  FFMA.FTZ R125, R58, R149, R114 ;  /* 0x000000953a7d7223 */ /* 0x000fe20000010072 */
[----:B------:R-:W-:Y:S01]  /*5170*/  F2FP.BF16.F32.PACK_AB R129, R138, R129 ;  /* 0x000000818a81723e */ /* 0x000fe200000010ff */
[----:B0-----:R-:W-:Y:S01]  /*5180*/  IMAD.WIDE.U32 R138, R145, 0x10, R2 ;  /* 0x00000010918a7825 */ /* 0x001fe200078e0002 */
[----:B------:R-:W-:-:S03]  /*5190*/  F2FP.BF16.F32.PACK_AB R131, R146, R131 ;  /* 0x000000839283723e */ /* 0x000fc600000010ff */
[----:B------:R-:W-:Y:S01]  /*51a0*/  FFMA.FTZ R126, R52, R187, R108 ;  /* 0x000000bb347e7223 */ /* 0x000fe2000001006c */
[----:B------:R-:W-:Y:S01]  /*51b0*/  F2FP.BF16.F32.PACK_AB R128, R127, R128 ;  /* 0x000000807f80723e */ /* 0x000fe200000010ff */
[----:B------:R-:W-:Y:S01]  /*51c0*/  FFMA.FTZ R127, R54, R189, R110 ;  /* 0x000000bd367f7223 */ /* 0x000fe2000001006e */
[----:B------:R-:W-:Y:S01]  /*51d0*/  F2FP.BF16.F32.PACK_AB R124, R124, R147 ;  /* 0x000000937c7c723e */ /* 0x000fe200000010ff */
[----:B------:R-:W-:Y:S01]  /*51e0*/  FFMA.FTZ R186, R55, R186, R111 ;  /* 0x000000ba37ba7223 */ /* 0x000fe2000001006f */
[----:B------:R-:W-:Y:S01]  /*51f0*/  FFMA.FTZ R149, R53, R184, R109 ;  /* 0x000000b835957223 */ /* 0x000fe2000001006d */
[----:B------:R-:W-:Y:S01]  /*5200*/  FFMA.FTZ R148, R59, R148, R115 ;  /* 0x000000943b947223 */ /* 0x000fe20000010073 */
[----:B------:R-:W-:Y:S01]  /*5210*/  IADD3 R147, R145, 0x80, RZ ;  /* 0x0000008091937810 */ /* 0x000fe20007ffe0ff */
[----:B------:R0:W-:Y:S01]  /*5220*/  STG.E.128 desc[UR4][R138.64], R128 ;  /* 0x000000808a007986 */ /* 0x0001e2000c101d04 */
[----:B------:R-:W-:Y:S01]  /*5230*/  F2FP.BF16.F32.PACK_AB R127, R186, R127 ;  /* 0x0000007fba7f723e */ /* 0x000fe200000010ff */
[----:B------:R-:W-:Y:S01]  /*5240*/  FFMA.FTZ R166, R43, R166, R99 ;  /* 0x000000a62ba67223 */ /* 0x000fe20000010063 */
[----:B------:R-:W-:Y:S01]  /*5250*/  F2FP.BF16.F32.PACK_AB R126, R149, R126 ;  /* 0x0000007e957e723e */ /* 0x000fe200000010ff */
[----:B------:R-:W-:Y:S01]  /*5260*/  FFMA.FTZ R175, R48, R175, R104 ;  /* 0x000000af30af7223 */ /* 0x000fe20000010068 */
[----:B------:R-:W-:Y:S01]  /*5270*/  F2FP.BF16.F32.PACK_AB R125, R148, R125 ;  /* 0x0000007d947d723e */ /* 0x000fe200000010ff */
[----:B------:R-:W-:Y:S01]  /*5280*/  FFMA.FTZ R178, R49, R178, R105 ;  /* 0x000000b231b27223 */ /* 0x000fe20000010069 */
[----:B------:R-:W-:Y:S01]  /*5290*/  IADD3 R149, R145, 0x100, RZ ;  /* 0x0000010091957810 */ /* 0x000fe20007ffe0ff */
[----:B------:R-:W-:Y:S01]  /*52a0*/  FFMA.FTZ R177, R50, R177, R106 ;  /* 0x000000b132b17223 */ /* 0x000fe2000001006a */
[----:B------:R-:W-:Y:S01]  /*52b0*/  FFMA.FTZ R181, R44, R181, R100 ;  /* 0x000000b52cb57223 */ /* 0x000fe20000010064 */
[----:B------:R-:W-:Y:S01]  /*52c0*/  FFMA.FTZ R183, R46, R183, R102 ;  /* 0x000000b72eb77223 */ /* 0x000fe20000010066 */
[----:B------:R-:W-:Y:S01]  /*52d0*/  FFMA.FTZ R180, R47, R180, R103 ;  /* 0x000000b42fb47223 */ /* 0x000fe20000010067 */
[----:B------:R-:W-:Y:S01]  /*52e0*/  FFMA.FTZ R172, R45, R172, R101 ;  /* 0x000000ac2dac7223 */ /* 0x000fe20000010065 */
[----:B------:R-:W-:Y:S01]  /*52f0*/  FFMA.FTZ R170, R51, R170, R107 ;  /* 0x000000aa33aa7223 */ /* 0x000fe2000001006b */
[----:B------:R-:W-:Y:S01]  /*5300*/  IADD3 R187, R145, 0x180, RZ ;  /* 0x0000018091bb7810 */ /* 0x000fe20007ffe0ff */
[----:B------:R-:W-:Y:S01]  /*5310*/  FFMA.FTZ R182, R39, R182, R95 ;  /* 0x000000b627b67223 */ /* 0x000fe2000001005f */
[----:B------:R-:W-:Y:S01]  /*5320*/  IADD3 R189, R145, 0x200, RZ ;  /* 0x0000020091bd7810 */ /* 0x000fe20007ffe0ff */
[----:B------:R-:W-:Y:S01]  /*5330*/  FFMA.FTZ R179, R30, R179, R86 ;  /* 0x000000b31eb37223 */ /* 0x000fe20000010056 */
[----:B0-----:R-:W-:-:S04]  /*5340*/  IMAD.WIDE.U32 R128, R147, 0x10, R2 ;  /* 0x0000001093807825 */ /* 0x001fc800078e0002 */
        /* <DEDUP_REMOVED lines=55> */
[----:B------:R-:W-:Y:S02]  /*56c0*/  F2FP.BF16.F32.PACK_AB R160, R154, R153 ;  /* 0x000000999aa0723e */ /* 0x000fe400000010ff */
[----:B------:R-:W-:Y:S02]  /*56d0*/  F2FP.BF16.F32.PACK_AB R159, R156, R159 ;  /* 0x0000009f9c9f723e */ /* 0x000fe400000010ff */
[----:B------:R-:W-:Y:S01]  /*56e0*/  F2FP.BF16.F32.PACK_AB R158, R152, R157 ;  /* 0x0000009d989e723e */ /* 0x000fe200000010ff */
[----:B------:R0:W-:Y:S01]  /*56f0*/  STG.E.128 desc[UR4][R144.64], R160 ;  /* 0x000000a090007986 */ /* 0x0001e2000c101d04 */
[----:B------:R-:W-:-:S02]  /*5700*/  F2FP.BF16.F32.PACK_AB R157, R150, R155 ;  /* 0x0000009b969d723e */ /* 0x000fc400000010ff */
[----:B------:R-:W-:-:S05]  /*5710*/  F2FP.BF16.F32.PACK_AB R156, R0, R151 ;  /* 0x00000097009c723e */ /* 0x000fca00000010ff */
[----:B------:R0:W-:Y:S02]  /*5720*/  STG.E.128 desc[UR4][R2.64], R156 ;  /* 0x0000009c02007986 */ /* 0x0001e4000c101d04 */
.L_x_11672:
[----:B------:R-:W-:Y:S05]  /*5730*/  BSYNC B0 ;  /* 0x0000000000007941 */ /* 0x000fea0003800000 */
.L_x_11671:
[----:B------:R-:W-:Y:S02]  /*5740*/  IADD3 R135, R135, UR10, RZ ;  /* 0x0000000a87877c10 */ /* 0x000fe4000fffe0ff */
[----:B------:R-:W-:Y:S02]  /*5750*/  SEL R0, RZ, 0x1, P0 ;  /* 0x00000001ff007807 */ /* 0x000fe40000000000 */
[----:B------:R-:W-:-:S13]  /*5760*/  ISETP.GE.AND P2, PT, R135, UR11, PT ;  /* 0x0000000b87007c0c */ /* 0x000fda000bf46270 */
[----:B------:R-:W-:Y:S05]  /*5770*/  @!P2 BRA `(.L_x_11673) ;  /* 0xffffffac0074a947 */ /* 0x000fea000383ffff */
[----:B------:R-:W-:Y:S05]  /*5780*/  EXIT ;  /* 0x000000000000794d */ /* 0x000fea0003800000 */
.L_x_11670:
[----:B------:R-:W-:Y:S01]  /*5790*/  HFMA2.MMA R142, -RZ, RZ, 0, 5.9604644775390625e-08 ;  /* 0x00000001ff8e7435 */ /* 0x000fe200000001ff */
[----:B------:R-:W-:Y:S02]  /*57a0*/  MOV R249, R128 ;  /* 0x0000008000f97202 */ /* 0x000fe40000000f00 */
[----:B------:R-:W-:Y:S02]  /*57b0*/  MOV R251, 0x1f ;  /* 0x0000001f00fb7802 */ /* 0x000fe40000000f00 */
[----:B------:R-:W-:-:S07]  /*57c0*/  MOV R130, 0xffffffff ;  /* 0xffffffff00827802 */ /* 0x000fce0000000f00 */
[----:B-----5:R-:W-:Y:S05]  /*57d0*/  WARPSYNC.COLLECTIVE R130, `(.L_x_11674) ;  /* 0x0000000082087348 */ /* 0x020fea0003c00000 */
[----:B------:R0:W1:Y:S02]  /*57e0*/  SHFL.BFLY P2, R127, R249, R142, R251 ;  /* 0x0c00008ef97f7389 */ /* 0x00006400000400fb */
[----:B01---5:R-:W-:Y:S01]  /*57f0*/  ENDCOLLECTIVE ;  /* 0x000000000000791b */ /* 0x023fe20003800000 */
.L_x_11674:
[----:B------:R-:W-:Y:S01]  /*5800*/  HFMA2.MMA R142, -RZ, RZ, 0, 1.1920928955078125e-07 ;  /* 0x00000002ff8e7435 */ /* 0x000fe200000001ff */
[----:B------:R-:W-:-:S05]  /*5810*/  MOV R3, R127 ;  /* 0x0000007f00037202 */ /* 0x000fca0000000f00 */
[----:B------:R-:W-:-:S05]  /*5820*/  FADD.FTZ R3, R128, R3 ;  /* 0x0000000380037221 */ /* 0x000fca0000010000 */
[----:B------:R-:W-:-:S07]  /*5830*/  MOV R249, R3 ;  /* 0x0000000300f97202 */ /* 0x000fce0000000f00 */
[----:B------:R-:W-:Y:S05]  /*5840*/  WARPSYNC.COLLECTIVE R130, `(.L_x_11675) ;  /* 0x0000000082087348 */ /* 0x000fea0003c00000 */
[----:B------:R0:W1:Y:S02]  /*5850*/  SHFL.BFLY P2, R127, R249, R142, R251 ;  /* 0x0c00008ef97f7389 */ /* 0x00006400000400fb */
[----:B01----:R-:W-:Y:S01]  /*5860*/  ENDCOLLECTIVE ;  /* 0x000000000000791b */ /* 0x003fe20003800000 */
.L_x_11675:
[----:B------:R-:W-:Y:S01]  /*5870*/  HFMA2.MMA R142, -RZ, RZ, 0, 2.384185791015625e-07 ;  /* 0x00000004ff8e7435 */ /* 0x000fe200000001ff */
[----:B------:R-:W-:-:S05]  /*5880*/  MOV R0, R127 ;  /* 0x0000007f00007202 */ /* 0x000fca0000000f00 */
[----:B------:R-:W-:-:S05]  /*5890*/  FADD.FTZ R124, R3, R0 ;  /* 0x00000000037c7221 */ /* 0x000fca0000010000 */
[----:B------:R-:W-:-:S07]  /*58a0*/  MOV R249, R124 ;  /* 0x0000007c00f97202 */ /* 0x000fce0000000f00 */
[----:B------:R-:W-:Y:S05]  /*58b0*/  WARPSYNC.COLLECTIVE R130, `(.L_x_11676) ;  /* 0x0000000082087348 */ /* 0x000fea0003c00000 */
[----:B------:R0:W1:Y:S02]  /*58c0*/  SHFL.BFLY P2, R127, R249, R142, R251 ;  /* 0x0c00008ef97f7389 */ /* 0x00006400000400fb */
[----:B01----:R-:W-:Y:S01]  /*58d0*/  ENDCOLLECTIVE ;  /* 0x000000000000791b */ /* 0x003fe20003800000 */
.L_x_11676:
[----:B------:R-:W-:Y:S01]  /*58e0*/  HFMA2.MMA R142, -RZ, RZ, 0, 4.76837158203125e-07 ;  /* 0x00000008ff8e7435 */ /* 0x000fe200000001ff */
[----:B------:R-:W-:-:S05]  /*58f0*/  MOV R125, R127 ;  /* 0x0000007f007d7202 */ /* 0x000fca0000000f00 */
[----:B------:R-:W-:-:S05]  /*5900*/  FADD.FTZ R125, R124, R125 ;  /* 0x0000007d7c7d7221 */ /* 0x000fca0000010000 */
[----:B------:R-:W-:-:S07]  /*5910*/  MOV R249, R125 ;  /* 0x0000007d00f97202 */ /* 0x000fce0000000f00 */
[----:B------:R-:W-:Y:S05]  /*5920*/  WARPSYNC.COLLECTIVE R130, `(.L_x_11677) ;  /* 0x0000000082087348 */ /* 0x000fea0003c00000 */
[----:B------:R0:W1:Y:S02]  /*5930*/  SHFL.BFLY P2, R127, R249, R142, R251 ;  /* 0x0c00008ef97f7389 */ /* 0x00006400000400fb */
[----:B01----:R-:W-:Y:S01]  /*5940*/  ENDCOLLECTIVE ;  /* 0x000000000000791b */ /* 0x003fe20003800000 */
.L_x_11677:
[----:B------:R-:W-:Y:S01]  /*5950*/  HFMA2.MMA R142, -RZ, RZ, 0, 9.5367431640625e-07 ;  /* 0x00000010ff8e7435 */ /* 0x000fe200000001ff */
[----:B------:R-:W-:-:S05]  /*5960*/  MOV R0, R127 ;  /* 0x0000007f00007202 */ /* 0x000fca0000000f00 */
[----:B------:R-:W-:-:S05]  /*5970*/  FADD.FTZ R126, R125, R0 ;  /* 0x000000007d7e7221 */ /* 0x000fca0000010000 */
[----:B------:R-:W-:-:S07]  /*5980*/  MOV R249, R126 ;  /* 0x0000007e00f97202 */ /* 0x000fce0000000f00 */
[----:B------:R-:W-:Y:S05]  /*5990*/  WARPSYNC.COLLECTIVE R130, `(.L_x_11678) ;  /* 0x0000000082087348 */ /* 0x000fea0003c00000 */
[----:B------:R0:W1:Y:S02]  /*59a0*/  SHFL.BFLY P2, R127, R249, R142, R251 ;  /* 0x0c00008ef97f7389 */ /* 0x00006400000400fb */
[----:B01----:R-:W-:Y:S01]  /*59b0*/  ENDCOLLECTIVE ;  /* 0x000000000000791b */ /* 0x003fe20003800000 */
.L_x_11678:
        /* <DEDUP_REMOVED lines=119> */
.L_x_11679:
[----:B------:R-:W-:Y:S01]  /*6130*/  HFMA2.MMA R142, -RZ, RZ, 0, 1.1920928955078125e-07 ;  /* 0x00000002ff8e7435 */ /* 0x000fe200000001ff */
[----:B------:R-:W-:-:S05]  /*6140*/  MOV R3, R127 ;  /* 0x0000007f00037202 */ /* 0x000fca0000000f00 */
[----:B------:R-:W-:-:S05]  /*6150*/  FADD.FTZ R3, R0, R3 ;  /* 0x0000000300037221 */ /* 0x000fca0000010000 */
[----:B------:R-:W-:-:S07]  /*6160*/  MOV R249, R3 ;  /* 0x0000000300f97202 */ /* 0x000fce0000000f00 */
[----:B------:R-:W-:Y:S05]  /*6170*/  WARPSYNC.COLLECTIVE R130, `(.L_x_11680) ;  /* 0x0000000082087348 */ /* 0x000fea0003c00000 */
[----:B------:R0:W1:Y:S02]  /*6180*/  SHFL.BFLY P2, R127, R249, R142, R251 ;  /* 0x0c00008ef97f7389 */ /* 0x00006400000400fb */
[----:B01----:R-:W-:Y:S01]  /*6190*/  ENDCOLLECTIVE ;  /* 0x000000000000791b */ /* 0x003fe20003800000 */
.L_x_11680:
[----:B------:R-:W-:Y:S01]  /*61a0*/  HFMA2.MMA R142, -RZ, RZ, 0, 2.384185791015625e-07 ;  /* 0x00000004ff8e7435 */ /* 0x000fe200000001ff */
[----:B------:R-:W-:-:S05]  /*61b0*/  MOV R124, R127 ;  /* 0x0000007f007c7202 */ /* 0x000fca0000000f00 */
[----:B------:R-:W-:-:S05]  /*61c0*/  FADD.FTZ R124, R3, R124 ;  /* 0x0000007c037c7221 */ /* 0x000fca0000010000 */
[----:B------:R-:W-:-:S07]  /*61d0*/  MOV R249, R124 ;  /* 0x0000007c00f97202 */ /* 0x000fce0000000f00 */
[----:B------:R-:W-:Y:S05]  /*61e0*/  WARPSYNC.COLLECTIVE R130, `(.L_x_11681) ;  /* 0x0000000082087348 */ /* 0x000fea0003c00000 */
[----:B------:R0:W1:Y:S02]  /*61f0*/  SHFL.BFLY P2, R127, R249, R142, R251 ;  /* 0x0c00008ef97f7389 */ /* 0x00006400000400fb */
[----:B01----:R-:W-:Y:S01]  /*6200*/  ENDCOLLECTIVE ;  /* 0x000000000000791b */ /* 0x003fe20003800000 */
.L_x_11681:
[----:B------:R-:W-:Y:S01]  /*6210*/  HFMA2.MMA R142, -RZ, RZ, 0, 4.76837158203125e-07 ;  /* 0x00000008ff8e7435 */ /* 0x000fe200000001ff */
[----:B------:R-:W-:-:S05]  /*6220*/  MOV R125, R127 ;  /* 0x0000007f007d7202 */ /* 0x000fca0000000f00 */
[----:B------:R-:W-:-:S05]  /*6230*/  FADD.FTZ R125, R124, R125 ;  /* 0x0000007d7c7d7221 */ /* 0x000fca0000010000 */
[----:B------:R-:W-:-:S07]  /*6240*/  MOV R249, R125 ;  /* 0x0000007d00f97202 */ /* 0x000fce0000000f00 */
[----:B------:R-:W-:Y:S05]  /*6250*/  WARPSYNC.COLLECTIVE R130, `(.L_x_11682) ;  /* 0x0000000082087348 */ /* 0x000fea0003c00000 */
[----:B------:R0:W1:Y:S02]  /*6260*/  SHFL.BFLY P2, R127, R249, R142, R251 ;  /* 0x0c00008ef97f7389 */ /* 0x00006400000400fb */
[----:B01----:R-:W-:Y:S01]  /*6270*/  ENDCOLLECTIVE ;  /* 0x000000000000791b */ /* 0x003fe20003800000 */
.L_x_11682:
[----:B------:R-:W-:Y:S01]  /*6280*/  HFMA2.MMA R142, -RZ, RZ, 0, 9.5367431640625e-07 ;  /* 0x00000010ff8e7435 */ /* 0x000fe200000001ff */
[----:B------:R-:W-:-:S05]  /*6290*/  MOV R126, R127 ;  /* 0x0000007f007e7202 */ /* 0x000fca0000000f00 */
[----:B------:R-:W-:-:S05]  /*62a0*/  FADD.FTZ R126, R125, R126 ;  /* 0x0000007e7d7e7221 */ /* 0x000fca0000010000 */
[----:B------:R-:W-:-:S07]  /*62b0*/  MOV R249, R126 ;  /* 0x0000007e00f97202 */ /* 0x000fce0000000f00 */
[----:B------:R-:W-:Y:S05]  /*62c0*/  WARPSYNC.COLLECTIVE R130, `(.L_x_11683) ;  /* 0x0000000082087348 */ /* 0x000fea0003c00000 */
[----:B------:R0:W1:Y:S02]  /*62d0*/  SHFL.BFLY P2, R127, R249, R142, R251 ;  /* 0x0c00008ef97f7389 */ /* 0x00006400000400fb */
[----:B01----:R-:W-:Y:S01]  /*62e0*/  ENDCOLLECTIVE ;  /* 0x000000000000791b */ /* 0x003fe20003800000 */
.L_x_11683:
[----:B------:R-:W-:Y:S05]  /*62f0*/  BRA `(.L_x_11684) ;  /* 0xffffffe0006c7947 */ /* 0x000fea000383ffff */
.L_x_11685:
        /* <DEDUP_REMOVED lines=16> */
.L_x_45995:


//--------------------- .text._ZN10layer_norm13ln_fwd_kernelINS_13Kernel_traitsIf13__nv_bfloat16S2_S2_fjLj7168ELj1ELj1ELj4ELj16ENS_18Kernel_traits_baseILj7168EfS2_S2_S2_fjLj128EEEEELb0ELb1ELb0ELb0EEEvNS_9FwdParamsE --------------------------
	.section	.text._ZN10layer_norm13ln_fwd_kernelINS_13Kernel_traitsIf13__nv_bfloat16S2_S2_fjLj7168ELj1ELj1ELj4ELj16ENS_18Kernel_traits_baseILj7168EfS2_S2_S2_fjLj128EEEEELb0ELb1ELb0ELb0EEEvNS_9FwdParamsE,"ax",@progbits
	.align	128
        .global         _ZN10layer_norm13ln_fwd_kernelINS_13Kernel_traitsIf13__nv_bfloat16S2_S2_fjLj7168ELj1ELj1ELj4ELj16ENS_18Kernel_traits_baseILj7168EfS2_S2_S2_fjLj128EEEEELb0ELb1ELb0ELb0EEEvNS_9FwdParamsE
        .type           _ZN10layer_norm13ln_fwd_kernelINS_13Kernel_traitsIf13__nv_bfloat16S2_S2_fjLj7168ELj1ELj1ELj4ELj16ENS_18Kernel_traits_baseILj7168EfS2_S2_S2_fjLj128EEEEELb0ELb1ELb0ELb0EEEvNS_9FwdParamsE,@function
        .size           _ZN10layer_norm13ln_fwd_kernelINS_13Kernel_traitsIf13__nv_bfloat16S2_S2_fjLj7168ELj1ELj1ELj4ELj16ENS_18Kernel_traits_baseILj7168EfS2_S2_S2_fjLj128EEEEELb0ELb1ELb0ELb0EEEvNS_9FwdParamsE,(.L_x_45996 - _ZN10layer_norm13ln_fwd_kernelINS_13Kernel_traitsIf13__nv_bfloat16S2_S2_fjLj7168ELj1ELj1ELj4ELj16ENS_18Kernel_traits_baseILj7168EfS2_S2_S2_fjLj128EEEEELb0ELb1ELb0ELb0EEEvNS_9FwdParamsE)
        .other          _ZN10layer_norm13ln_fwd_kernelINS_13Kernel_traitsIf13__nv_bfloat16S2_S2_fjLj7168ELj1ELj1ELj4ELj16ENS_18Kernel_traits_baseILj7168EfS2_S2_S2_fjLj128EEEEELb0ELb1ELb0ELb0EEEvNS_9FwdParamsE,@"STO_CUDA_ENTRY STV_DEFAULT"
_ZN10layer_norm13ln_fwd_kernelINS_13Kernel_traitsIf13__nv_bfloat16S2_S2_fjLj7168ELj1ELj1ELj4ELj16ENS_18Kernel_traits_baseILj7168EfS2_S2_S2_fjLj128EEEEELb0ELb1ELb0ELb0EEEvNS_9FwdParamsE:
.text._ZN10layer_norm13ln_fwd_kernelINS_13Kernel_traitsIf13__nv_bfloat16S2_S2_fjLj7168ELj1ELj1ELj4ELj16ENS_18Kernel_traits_baseILj7168EfS2_S2_S2_fjLj128EEEEELb0ELb1ELb0ELb0EEEvNS_9FwdParamsE:
[----:B------:R-:W-:Y:S01]  /*0000*/  LDC R1, c[0x0][0x28] ;  /* 0x00000a00ff017b82 */ /* 0x000fe20000000800 */
[----:B------:R-:W0:Y:S01]  /*0010*/  S2R R0, SR_TID.X ;  /* 0x0000000000007919 */ /* 0x000e220000002100 */
[----:B------:R-:W-:Y:S01]  /*0020*/  ULDC UR5, c[0x0][0x218] ;  /* 0x0000860000057ab9 */ /* 0x000fe20000000800 */
[----:B------:R-:W-:Y:S01]  /*0030*/  LOP3.LUT R19, R19, 0xfffffeff, RZ, 0xc0, !PT ;  /* 0xfffffeff13137812 */ /* 0x000fe200078ec0ff */
[----:B------:R-:W-:Y:S01]  /*0040*/  USHF.R.S32.HI UR4, URZ, 0x1f, UR5 ;  /* 0x0000001f3f047899 */ /* 0x000fe20008011405 */
[----:B------:R-:W-:Y:S01]  /*0050*/  BSSY B0, `(.L_x_11686) ;  /* 0x0000029000007945 */ /* 0x000fe20003800000 */
[----:B------:R-:W-:Y:S02]  /*0060*/  ULDC.64 UR6, c[0x0][0x208] ;  /* 0x0000820000067ab9 */ /* 0x000fe40000000a00 */
[----:B------:R-:W-:-:S06]  /*0070*/  ULEA.HI UR4, UR4, UR5, URZ, 0x3 ;  /* 0x0000000504047291 */ /* 0x000fcc000f8f183f */
[----:B------:R-:W-:Y:S02]  /*0080*/  MOV R3, UR4 ;  /* 0x0000000400037c02 */ /* 0x000fe40008000f00 */
[----:B0-----:R-:W-:-:S04]  /*0090*/  LOP3.LUT R2, R0, 0x7f, RZ, 0xc, !PT ;  /* 0x0000007f00027812 */ /* 0x001fc800078e0cff */
[----:B------:R-:W-:Y:S02]  /*00a0*/  LEA.HI.SX32 R2, R3, R2, 0x1d ;  /* 0x0000000203027211 */ /* 0x000fe400078feaff */
[----:B------:R-:W-:Y:S02]  /*00b0*/  LOP3.LUT R3, R0, 0x7f, RZ, 0xc0, !PT ;  /* 0x0000007f00037812 */ /* 0x000fe400078ec0ff */
[C---:B------:R-:W-:Y:S02]  /*00c0*/  ISETP.GE.U32.AND P6, PT, R2.reuse, 0x100, PT ;  /* 0x000001000200780c */ /* 0x040fe40003fc6070 */
[C---:B------:R-:W-:Y:S02]  /*00d0*/  ISETP.GE.U32.AND P5, PT, R2.reuse, 0x180, PT ;  /* 0x000001800200780c */ /* 0x040fe40003fa6070 */
[C---:B------:R-:W-:Y:S02]  /*00e0*/  ISETP.GE.U32.AND P4, PT, R2.reuse, 0x200, PT ;  /* 0x000002000200780c */ /* 0x040fe40003f86070 */
[----:B------:R-:W-:-:S02]  /*00f0*/  LOP3.LUT P0, RZ, R2, 0xffffff80, RZ, 0xc0, !PT ;  /* 0xffffff8002ff7812 */ /* 0x000fc4000780c0ff */
        /* <DEDUP_REMOVED lines=12> */
[----:B------:R-:W-:Y:S01]  /*01c0*/  ULDC.64 UR10, c[0x0][0x278] ;  /* 0x00009e00000a7ab9 */ /* 0x000fe20000000a00 */
[----:B------:R-:W-:Y:S02]  /*01d0*/  CS2R R22, SRZ ;  /* 0x0000000000167805 */ /* 0x000fe4000001ff00 */
[----:B------:R-:W-:Y:S02]  /*01e0*/  CS2R R20, SRZ ;  /* 0x0000000000147805 */ /* 0x000fe4000001ff00 */
[----:B------:R-:W-:Y:S02]  /*01f0*/  ISETP.NE.AND.EX P1, PT, RZ, UR9, PT, P1 ;  /* 0x00000009ff007c0c */ /* 0x000fe4000bf25310 */
[----:B------:R-:W-:-:S02]  /*0200*/  CS2R R26, SRZ ;  /* 0x00000000001a7805 */ /* 0x000fc4000001ff00 */
[----:B------:R-:W-:-:S09]  /*0210*/  CS2R R24, SRZ ;  /* 0x0000000000187805 */ /* 0x000fd2000001ff00 */
[----:B------:R-:W-:-:S04]  /*0220*/  @P1 LEA R6, P2, R3, UR8, 0x5 ;  /* 0x0000000803061c11 */ /* 0x000fc8000f8428ff */
[C---:B------:R-:W-:Y:S02]  /*0230*/  @P1 LEA.HI.X R7, R3.reuse, UR9, RZ, 0x5, P2 ;  /* 0x0000000903071c11 */ /* 0x040fe400090f2cff */
[C---:B------:R-:W-:Y:S01]  /*0240*/  LEA R8, P2, R3.reuse, UR10, 0x5 ;  /* 0x0000000a03087c11 */ /* 0x040fe2000f8428ff */
[C---:B0-----:R-:W-:Y:S02]  /*0250*/  IMAD.WIDE.U32 R4, R3.reuse, 0x20, R4 ;  /* 0x0000002003047825 */ /* 0x041fe400078e0004 */
[----:B------:R0:W5:Y:S01]  /*0260*/  @P1 LDG.E.128 R20, desc[UR6][R6.64] ;  /* 0x0000000606141981 */ /* 0x000162000c1e1d00 */
[----:B------:R-:W-:-:S03]  /*0270*/  LEA.HI.X R9, R3, UR11, RZ, 0x5, P2 ;  /* 0x0000000b03097c11 */ /* 0x000fc600090f2cff */
[----:B------:R0:W5:Y:S04]  /*0280*/  @P1 LDG.E.128 R24, desc[UR6][R6.64+0x10] ;  /* 0x0000100606181981 */ /* 0x000168000c1e1d00 */
[----:B------:R0:W5:Y:S04]  /*0290*/  LDG.E.128 R28, desc[UR6][R4.64] ;  /* 0x00000006041c7981 */ /* 0x000168000c1e1d00 */
[----:B------:R0:W5:Y:S04]  /*02a0*/  LDG.E.128 R32, desc[UR6][R4.64+0x10] ;  /* 0x0000100604207981 */ /* 0x000168000c1e1d00 */
[----:B------:R0:W5:Y:S04]  /*02b0*/  LDG.E.128 R36, desc[UR6][R8.64] ;  /* 0x0000000608247981 */ /* 0x000168000c1e1d00 */
[----:B------:R0:W5:Y:S01]  /*02c0*/  LDG.E.128 R40, desc[UR6][R8.64+0x10] ;  /* 0x0000100608287981 */ /* 0x000162000c1e1d00 */
[----:B------:R-:W-:-:S07]  /*02d0*/  LOP3.LUT R3, R3, 0x80, RZ, 0xfc, !PT ;  /* 0x0000008003037812 */ /* 0x000fce00078efcff */
.L_x_11687:
[----:B------:R-:W-:Y:S05]  /*02e0*/  BSYNC B0 ;  /* 0x0000000000007941 */ /* 0x000fea0003800000 */
.L_x_11686:
[----:B------:R-:W-:Y:S04]  /*02f0*/  BSSY B0, `(.L_x_11688) ;  /* 0x0000017000007945 */ /* 0x000fe80003800000 */
[----:B------:R-:W-:Y:S05]  /*0300*/  @!P6 BRA `(.L_x_11689) ;  /* 0x000000000054e947 */ /* 0x000fea0003800000 */
[----:B------:R-:W-:Y:S01]  /*0310*/  ULDC.64 UR8, c[0x0][0x2c8] ;  /* 0x0000b20000087ab9 */ /* 0x000fe20000000a00 */
[----:B0-----:R-:W0:Y:S01]  /*0320*/  LDC.64 R8, c[0x0][0x260] ;  /* 0x00009800ff087b82 */ /* 0x001e220000000a00 */
        /* <DEDUP_REMOVED lines=18> */
[----:B------:R-:W-:-:S07]  /*0450*/  IADD3 R3, R3, 0x80, RZ ;  /* 0x0000008003037810 */ /* 0x000fce0007ffe0ff */
.L_x_11689:
[----:B------:R-:W-:Y:S05]  /*0460*/  BSYNC B0 ;  /* 0x0000000000007941 */ /* 0x000fea0003800000 */
.L_x_11688:
[----:B------:R-:W-:Y:S04]  /*0470*/  BSSY B0, `(.L_x_11690) ;  /* 0x0000017000007945 */ /* 0x000fe80003800000 */
[----:B------:R-:W-:Y:S05]  /*0480*/  @!P5 BRA `(.L_x_11691) ;  /* 0x000000000054d947 */ /* 0x000fea0003800000 */
[----:B------:R-:W-:Y:S01]  /*0490*/  ULDC.64 UR8, c[0x0][0x2c8] ;  /* 0x0000b20000087ab9 */ /* 0x000fe20000000a00 */
[----:B01----:R-:W0:Y:S01]  /*04a0*/  LDC.64 R8, c[0x0][0x260] ;  /* 0x00009800ff087b82 */ /* 0x003e220000000a00 */
        /* <DEDUP_REMOVED lines=19> */
.L_x_11691:
[----:B------:R-:W-:Y:S05]  /*05e0*/  BSYNC B0 ;  /* 0x0000000000007941 */ /* 0x000fea0003800000 */
.L_x_11690:
[----:B------:R-:W-:Y:S04]  /*05f0*/  BSSY B0, `(.L_x_11692) ;  /* 0x0000017000007945 */ /* 0x000fe80003800000 */
[----:B------:R-:W-:Y:S05]  /*0600*/  @!P4 BRA `(.L_x_11693) ;  /* 0x000000000054c947 */ /* 0x000fea0003800000 */
[----:B------:R-:W-:Y:S01]  /*0610*/  ULDC.64 UR8, c[0x0][0x2c8] ;  /* 0x0000b20000087ab9 */ /* 0x000fe20000000a00 */
[----:B012---:R-:W0:Y:S01]  /*0620*/  LDC.64 R8, c[0x0][0x260] ;  /* 0x00009800ff087b82 */ /* 0x007e220000000a00 */
        /* <DEDUP_REMOVED lines=19> */
.L_x_11693:
[----:B------:R-:W-:Y:S05]  /*0760*/  BSYNC B0 ;  /* 0x0000000000007941 */ /* 0x000fea0003800000 */
.L_x_11692:
[----:B------:R-:W-:Y:S04]  /*0770*/  BSSY B0, `(.L_x_11694) ;  /* 0x0000017000007945 */ /* 0x000fe80003800000 */
[----:B------:R-:W-:Y:S05]  /*0780*/  @!P3 BRA `(.L_x_11695) ;  /* 0x000000000054b947 */ /* 0x000fea0003800000 */
[----:B------:R-:W-:Y:S01]  /*0790*/  ULDC.64 UR8, c[0x0][0x2c8] ;  /* 0x0000b20000087ab9 */ /* 0x000fe20000000a00 */
[----:B0123--:R-:W0:Y:S01]  /*07a0*/  LDC.64 R8, c[0x0][0x260] ;  /* 0x00009800ff087b82 */ /* 0x00fe220000000a00 */
        /* <DEDUP_REMOVED lines=19> */
.L_x_11695:
[----:B------:R-:W-:Y:S05]  /*08e0*/  BSYNC B0 ;  /* 0x0000000000007941 */ /* 0x000fea0003800000 */
.L_x_11694:
[----:B------:R-:W-:Y:S01]  /*08f0*/  ISETP.GE.U32.AND P1, PT, R2, 0x300, PT ;  /* 0x000003000200780c */ /* 0x000fe20003f26070 */
[----:B------:R-:W-:Y:S01]  /*0900*/  BSSY B0, `(.L_x_11696) ;  /* 0x0000019000007945 */ /* 0x000fe20003800000 */
[----:B------:R-:W-:-:S11]  /*0910*/  LOP3.LUT R19, R19, 0xfffffff7, RZ, 0xc0, !PT ;  /* 0xfffffff713137812 */ /* 0x000fd600078ec0ff */
[----:B------:R-:W-:Y:S01]  /*0920*/  @P1 LOP3.LUT R19, R19, 0x8, RZ, 0xfc, !PT ;  /* 0x0000000813131812 */ /* 0x000fe200078efcff */
[----:B------:R-:W-:Y:S06]  /*0930*/  @!P1 BRA `(.L_x_11697) ;  /* 0x0000000000549947 */ /* 0x000fec0003800000 */
[----:B------:R-:W-:Y:S01]  /*0940*/  ULDC.64 UR8, c[0x0][0x2c8] ;  /* 0x0000b20000087ab9 */ /* 0x000fe20000000a00 */
[----:B01234-:R-:W0:Y:S01]  /*0950*/  LDC.64 R8, c[0x0][0x260] ;  /* 0x00009800ff087b82 */ /* 0x01fe220000000a00 */
[----:B------:R-:W-:Y:S02]  /*0960*/  ISETP.NE.U32.AND P1, PT, RZ, UR8, PT ;  /* 0x00000008ff007c0c */ /* 0x000fe4000bf25070 */
[----:B------:R-:W-:Y:S02]  /*0970*/  CS2R R142, SRZ ;  /* 0x00000000008e7805 */ /* 0x000fe4000001ff00 */
[----:B------:R-:W-:Y:S02]  /*0980*/  CS2R R140, SRZ ;  /* 0x00000000008c7805 */ /* 0x000fe4000001ff00 */
[----:B------:R-:W-:Y:S02]  /*0990*/  CS2R R146, SRZ ;  /* 0x0000000000927805 */ /* 0x000fe4000001ff00 */
[----:B------:R-:W-:-:S02]  /*09a0*/  ISETP.NE.AND.EX P1, PT, RZ, UR9, PT, P1 ;  /* 0x00000009ff007c0c */ /* 0x000fc4000bf25310 */
[----:B------:R-:W-:-:S11]  /*09b0*/  CS2R R144, SRZ ;  /* 0x0000000000907805 */ /* 0x000fd6000001ff00 */
[----:B------:R-:W-:-:S04]  /*09c0*/  @P1 LEA R4, P2, R3, UR8, 0x5 ;  /* 0x0000000803041c11 */ /* 0x000fc8000f8428ff */
[----:B------:R-:W-:Y:S01]  /*09d0*/  @P1 LEA.HI.X R5, R3, UR9, RZ, 0x5, P2 ;  /* 0x0000000903051c11 */ /* 0x000fe200090f2cff */
[----:B------:R-:W-:-:S04]  /*09e0*/  ULDC.64 UR8, c[0x0][0x278] ;  /* 0x00009e0000087ab9 */ /* 0x000fc80000000a00 */
[----:B------:R1:W5:Y:S04]  /*09f0*/  @P1 LDG.E.128 R140, desc[UR6][R4.64] ;  /* 0x00000006048c1981 */ /* 0x000368000c1e1d00 */
[----:B------:R1:W5:Y:S01]  /*0a00*/  @P1 LDG.E.128 R144, desc[UR6][R4.64+0x10] ;  /* 0x0000100604901981 */ /* 0x000362000c1e1d00 */
[C---:B------:R-:W-:Y:S01]  /*0a10*/  LEA R6, P1, R3.reuse, UR8, 0x5 ;  /* 0x0000000803067c11 */ /* 0x040fe2000f8228ff */
[----:B0-----:R-:W-:-:S03]  /*0a20*/  IMAD.WIDE.U32 R8, R3, 0x20, R8 ;  /* 0x0000002003087825 */ /* 0x001fc600078e0008 */
[C---:B------:R-:W-:Y:S02]  /*0a30*/  LEA.HI.X R7, R3.reuse, UR9, RZ, 0x5, P1 ;  /* 0x0000000903077c11 */ /* 0x040fe400088f2cff */
[----:B------:R1:W5:Y:S04]  /*0a40*/  LDG.E.128 R148, desc[UR6][R8.64] ;  /* 0x0000000608947981 */ /* 0x000368000c1e1d00 */
[----:B------:R1:W5:Y:S04]  /*0a50*/  LDG.E.128 R152, desc[UR6][R8.64+0x10] ;  /* 0x0000100608987981 */ /* 0x000368000c1e1d00 */
[----:B------:R1:W5:Y:S04]  /*0a60*/  LDG.E.128 R156, desc[UR6][R6.64] ;  /* 0x00000006069c7981 */ /* 0x000368000c1e1d00 */
[----:B------:R1:W5:Y:S01]  /*0a70*/  LDG.E.128 R160, desc[UR6][R6.64+0x10] ;  /* 0x0000100606a07981 */ /* 0x000362000c1e1d00 */
[----:B------:R-:W-:-:S07]  /*0a80*/  IADD3 R3, R3, 0x80, RZ ;  /* 0x0000008003037810 */ /* 0x000fce0007ffe0ff */
.L_x_11697:
[----:B------:R-:W-:Y:S05]  /*0a90*/  BSYNC B0 ;  /* 0x0000000000007941 */ /* 0x000fea0003800000 */
.L_x_11696:
[----:B------:R-:W-:Y:S01]  /*0aa0*/  ISETP.GE.U32.AND P1, PT, R2, 0x380, PT ;  /* 0x000003800200780c */ /* 0x000fe20003f26070 */
[----:B------:R-:W-:Y:S01]  /*0ab0*/  BSSY B0, `(.L_x_11698) ;  /* 0x0000018000007945 */ /* 0x000fe20003800000 */
[----:B------:R-:W-:-:S11]  /*0ac0*/  LOP3.LUT R19, R19, 0xfffffffb, RZ, 0xc0, !PT ;  /* 0xfffffffb13137812 */ /* 0x000fd600078ec0ff */
[----:B------:R-:W-:Y:S01]  /*0ad0*/  @P1 LOP3.LUT R19, R19, 0x4, RZ, 0xfc, !PT ;  /* 0x0000000413131812 */ /* 0x000fe200078efcff */
[----:B------:R-:W-:Y:S06]  /*0ae0*/  @!P1 BRA `(.L_x_11699) ;  /* 0x0000000000509947 */ /* 0x000fec0003800000 */
[----:B------:R-:W-:Y:S01]  /*0af0*/  ULDC.64 UR8, c[0x0][0x278] ;  /* 0x00009e0000087ab9 */ /* 0x000fe20000000a00 */
[----:B01234-:R-:W0:Y:S01]  /*0b00*/  LDC.64 R4, c[0x0][0x260] ;  /* 0x00009800ff047b82 */ /* 0x01fe220000000a00 */
[C---:B------:R-:W-:Y:S02]  /*0b10*/  LEA R8, P1, R3.reuse, UR8, 0x5 ;  /* 0x0000000803087c11 */ /* 0x040fe4000f8228ff */
[----:B------:R-:W-:Y:S02]  /*0b20*/  CS2R R166, SRZ ;  /* 0x0000000000a67805 */ /* 0x000fe4000001ff00 */
[----:B------:R-:W-:Y:S02]  /*0b30*/  CS2R R164, SRZ ;  /* 0x0000000000a47805 */ /* 0x000fe4000001ff00 */
[----:B------:R-:W-:Y:S02]  /*0b40*/  CS2R R170, SRZ ;  /* 0x0000000000aa7805 */ /* 0x000fe4000001ff00 */
[----:B------:R-:W-:Y:S01]  /*0b50*/  LEA.HI.X R9, R3, UR9, RZ, 0x5, P1 ;  /* 0x0000000903097c11 */ /* 0x000fe200088f2cff */
[----:B------:R-:W-:Y:S01]  /*0b60*/  ULDC.64 UR8, c[0x0][0x2c8] ;  /* 0x0000b20000087ab9 */ /* 0x000fe20000000a00 */
[----:B------:R-:W-:-:S02]  /*0b70*/  CS2R R168, SRZ ;  /* 0x0000000000a87805 */ /* 0x000fc4000001ff00 */
[----:B------:R-:W-:Y:S01]  /*0b80*/  ISETP.NE.U32.AND P1, PT, RZ, UR8, PT ;  /* 0x00000008ff007c0c */ /* 0x000fe2000bf25070 */
[----:B------:R1:W5:Y:S03]  /*0b90*/  LDG.E.128 R180, desc[UR6][R8.64] ;  /* 0x0000000608b47981 */ /* 0x000366000c1e1d00 */
[----:B------:R-:W-:Y:S01]  /*0ba0*/  ISETP.NE.AND.EX P1, PT, RZ, UR9, PT, P1 ;  /* 0x00000009ff007c0c */ /* 0x000fe2000bf25310 */
[----:B------:R1:W5:-:S12]  /*0bb0*/  LDG.E.128 R184, desc[UR6][R8.64+0x10] ;  /* 0x0000100608b87981 */ /* 0x000358000c1e1d00 */
[C---:B------:R-:W-:Y:S01]  /*0bc0*/  @P1 LEA R6, P2, R3.reuse, UR8, 0x5 ;  /* 0x0000000803061c11 */ /* 0x040fe2000f8428ff */
[----:B0-----:R-:W-:-:S03]  /*0bd0*/  IMAD.WIDE.U32 R4, R3, 0x20, R4 ;  /* 0x0000002003047825 */ /* 0x001fc600078e0004 */
[----:B------:R-:W-:Y:S02]  /*0be0*/  @P1 LEA.HI.X R7, R3, UR9, RZ, 0x5, P2 ;  /* 0x0000000903071c11 */ /* 0x000fe400090f2cff */
[----:B------:R1:W5:Y:S04]  /*0bf0*/  LDG.E.128 R172, desc[UR6][R4.64] ;  /* 0x0000000604ac7981 */ /* 0x000368000c1e1d00 */
[----:B------:R1:W5:Y:S04]  /*0c00*/  @P1 LDG.E.128 R164, desc[UR6][R6.64] ;  /* 0x0000000606a41981 */ /* 0x000368000c1e1d00 */
[----:B------:R1:W5:Y:S04]  /*0c10*/  @P1 LDG.E.128 R168, desc[UR6][R6.64+0x10] ;  /* 0x0000100606a81981 */ /* 0x000368000c1e1d00 */
[----:B------:R1:W5:Y:S02]  /*0c20*/  LDG.E.128 R176, desc[UR6][R4.64+0x10] ;  /* 0x0000100604b07981 */ /* 0x000364000c1e1d00 */
.L_x_11699:
[----:B------:R-:W-:Y:S05]  /*0c30*/  BSYNC B0 ;  /* 0x0000000000007941 */ /* 0x000fea0003800000 */
.L_x_11698:
[----:B------:R-:W0:Y:S02]  /*0c40*/  S2UR UR5, SR_CTAID.X ;  /* 0x00000000000579c3 */ /* 0x000e240000002500 */
[----:B0-----:R-:W-:Y:S01]  /*0c50*/  LEA.HI R3, R0, UR5, RZ, 0x19 ;  /* 0x0000000500037c11 */ /* 0x001fe2000f8fc8ff */
[----:B------:R-:W-:-:S03]  /*0c60*/  ULDC UR5, c[0x0][0x214] ;  /* 0x0000850000057ab9 */ /* 0x000fc60000000800 */
[----:B------:R-:W-:-:S13]  /*0c70*/  ISETP.GE.AND P1, PT, R3, UR5, PT ;  /* 0x0000000503007c0c */ /* 0x000fda000bf26270 */
[----:B------:R-:W-:Y:S05]  /*0c80*/  @P1 EXIT ;  /* 0x000000000000194d */ /* 0x000fea0003800000 */
[----:B------:R-:W-:Y:S01]  /*0c90*/  USHF.R.S32.HI UR4, URZ, 0x3, UR4 ;  /* 0x000000033f047899 */ /* 0x000fe20008011404 */
[C---:B-1234-:R-:W-:Y:S01]  /*0ca0*/  LOP3.LUT R4, R0.reuse, 0x60, RZ, 0xc0, !PT ;  /* 0x0000006000047812 */ /* 0x05efe200078ec0ff */
[----:B------:R-:W-:Y:S01]  /*0cb0*/  ULDC.64 UR8, c[0x0][0x270] ;  /* 0x00009c0000087ab9 */ /* 0x000fe20000000a00 */
[----:B------:R-:W-:Y:S01]  /*0cc0*/  SHF.L.U32 R5, R0, 0x5, RZ ;  /* 0x0000000500057819 */ /* 0x000fe200000006ff */
[----:B------:R-:W-:Y:S01]  /*0cd0*/  ULOP3.LUT UR5, UR4, 0x7f, URZ, 0xc0, !UPT ;  /* 0x0000007f04057892 */ /* 0x000fe2000f8ec03f */
[----:B------:R-:W-:Y:S01]  /*0ce0*/  IADD3 R4, RZ, -R4, RZ ;  /* 0x80000004ff047210 */ /* 0x000fe20007ffe0ff */
[----:B------:R-:W-:Y:S01]  /*0cf0*/  USHF.R.U32.HI UR4, URZ, 0x2, UR4 ;  /* 0x000000023f047899 */ /* 0x000fe20008011604 */
[----:B------:R-:W-:Y:S01]  /*0d00*/  LOP3.LUT R5, R5, 0x3e0, RZ, 0xc0, !PT ;  /* 0x000003e005057812 */ /* 0x000fe200078ec0ff */
[----:B------:R-:W-:Y:S01]  /*0d10*/  UISETP.NE.U32.AND UP0, UPT, UR8, URZ, UPT ;  /* 0x0000003f0800728c */ /* 0x000fe2000bf05070 */
[----:B------:R-:W-:Y:S01]  /*0d20*/  HFMA2.MMA R240, -RZ, RZ, 0, 5.9604644775390625e-08 ;  /* 0x00000001fff07435 */ /* 0x000fe200000001ff */
[----:B------:R-:W-:Y:S01]  /*0d30*/  VIADDMNMX R4, R4, UR5, RZ, !PT ;  /* 0x0000000504047c46 */ /* 0x000fe2000f8001ff */
[----:B------:R-:W-:Y:S01]  /*0d40*/  ULOP3.LUT UR4, UR4, 0x3fffffe0, URZ, 0xc0, !UPT ;  /* 0x3fffffe004047892 */ /* 0x000fe2000f8ec03f */
[----:B------:R-:W-:Y:S01]  /*0d50*/  IADD3 R5, RZ, -R5, RZ ;  /* 0x80000005ff057210 */ /* 0x000fe20007ffe0ff */
[----:B------:R-:W-:Y:S01]  /*0d60*/  UISETP.NE.AND.EX UP0, UPT, UR9, URZ, UPT, UP0 ;  /* 0x0000003f0900728c */ /* 0x000fe2000bf05300 */
[----:B------:R-:W-:Y:S01]  /*0d70*/  VIMNMX R4, R4, 0x20, PT ;  /* 0x0000002004047848 */ /* 0x000fe20003fe0100 */
[----:B------:R-:W-:Y:S01]  /*0d80*/  ULDC UR13, c[0x0][0x218] ;  /* 0x00008600000d7ab9 */ /* 0x000fe20000000800 */
[----:B------:R-:W-:Y:S01]  /*0d90*/  VIADDMNMX R5, R5, UR5, RZ, !PT ;  /* 0x0000000505057c46 */ /* 0x000fe2000f8001ff */
[----:B------:R-:W-:Y:S01]  /*0da0*/  ULDC.U8 UR5, c[0x0][0x2a0] ;  /* 0x0000a80000057ab9 */ /* 0x000fe20000000000 */
[----:B------:R-:W-:Y:S01]  /*0db0*/  IADD3 R4, R4, UR4, RZ ;  /* 0x0000000404047c10 */ /* 0x000fe2000fffe0ff */
[----:B------:R-:W-:Y:S01]  /*0dc0*/  UISETP.NE.AND UP1, UPT, UR5, URZ, UPT ;  /* 0x0000003f0500728c */ /* 0x000fe2000bf25270 */
[----:B------:R-:W-:Y:S01]  /*0dd0*/  VIMNMX R5, R5, 0x20, PT ;  /* 0x0000002005057848 */ /* 0x000fe20003fe0100 */
[----:B------:R-:W-:Y:S01]  /*0de0*/  ULDC UR12, c[0x0][0x290] ;  /* 0x0000a400000c7ab9 */ /* 0x000fe20000000800 */
[----:B------:R-:W-:Y:S01]  /*0df0*/  SHF.L.U32 R4, R4, 0x3, RZ ;  /* 0x0000000304047819 */ /* 0x000fe200000006ff */
[----:B------:R-:W-:Y:S01]  /*0e00*/  ULDC.64 UR8, c[0x0][0x230] ;  /* 0x00008c0000087ab9 */ /* 0x000fe20000000a00 */
[----:B------:R-:W-:Y:S01]  /*0e10*/  IADD3 R5, R5, UR4, RZ ;  /* 0x0000000405057c10 */ /* 0x000fe2000fffe0ff */
[----:B------:R-:W-:Y:S01]  /*0e20*/  ULDC.64 UR10, c[0x0][0x238] ;  /* 0x00008e00000a7ab9 */ /* 0x000fe20000000a00 */
[----:B------:R-:W-:Y:S01]  /*0e30*/  I2FP.F32.U32 R4, R4 ;  /* 0x0000000400047245 */ /* 0x000fe20000201000 */
[----:B------:R-:W-:Y:S01]  /*0e40*/  ULDC.64 UR14, c[0x0][0x210] ;  /* 0x00008400000e7ab9 */ /* 0x000fe20000000a00 */
[----:B------:R-:W-:-:S04]  /*0e50*/  SHF.L.U32 R5, R5, 0x3, RZ ;  /* 0x0000000305057819 */ /* 0x000fc800000006ff */
[----:B------:R-:W0:Y:S03]  /*0e60*/  MUFU.RCP R4, R4 ;  /* 0x0000000400047308 */ /* 0x000e260000001000 */
.L_x_11729:
        /* <DEDUP_REMOVED lines=9> */
[----:B------:R-:W-:Y:S02]  /*0f00*/  MOV R241, 0x3f800000 ;  /* 0x3f80000000f17802 */ /* 0x000fe40000000f00 */
[----:B------:R-:W-:-:S04]  /*0f10*/  SHF.R.S32.HI R195, RZ, 0x1f, R18 ;  /* 0x0000001fffc37819 */ /* 0x000fc80000011412 */
[----:B------:R-:W-:Y:S02]  /*0f20*/  LEA.HI R18, R195, R18, RZ, 0x3 ;  /* 0x00000012c3127211 */ /* 0x000fe400078f18ff */
[----:B------:R-:W-:-:S04]  /*0f30*/  LOP3.LUT R195, R0, 0x7f, RZ, 0xc0, !PT ;  /* 0x0000007f00c37812 */ /* 0x000fc800078ec0ff */
[----:B------:R-:W-:-:S04]  /*0f40*/  LEA.HI.SX32 R18, R18, R195, 0x1d ;  /* 0x000000c312127211 */ /* 0x000fc800078feaff */
[----:B------:R-:W-:Y:S02]  /*0f50*/  MOV R242, R18 ;  /* 0x0000001200f27202 */ /* 0x000fe40000000f00 */
[----:B--2---:R-:W-:Y:S01]  /*0f60*/  @P1 SHF.L.U32 R241, R192, 0x10, RZ ;  /* 0x00000010c0f11819 */ /* 0x004fe200000006ff */
[----:B------:R-:W-:Y:S06]  /*0f70*/  @!P0 BRA `(.L_x_11701) ;  /* 0x0000000400008947 */ /* 0x000fec0003800000 */
[----:B------:R-:W1:Y:S01]  /*0f80*/  LDC.64 R192, c[0x0][0x220] ;  /* 0x00008800ffc07b82 */ /* 0x000e620000000a00 */
[----:B------:R-:W-:-:S04]  /*0f90*/  ISETP.NE.U32.AND P1, PT, RZ, UR8, PT ;  /* 0x00000008ff007c0c */ /* 0x000fc8000bf25070 */
[----:B------:R-:W-:-:S13]  /*0fa0*/  ISETP.NE.AND.EX P1, PT, RZ, UR9, PT, P1 ;  /* 0x00000009ff007c0c */ /* 0x000fda000bf25310 */
[----:B------:R-:W-:-:S04]  /*0fb0*/  @P1 LEA R6, P2, R18, UR8, 0x4 ;  /* 0x0000000812061c11 */ /* 0x000fc8000f8420ff */
[C---:B------:R-:W-:Y:S01]  /*0fc0*/  @P1 LEA.HI.X R7, R18.reuse, UR9, RZ, 0x4, P2 ;  /* 0x0000000912071c11 */ /* 0x040fe200090f24ff */
[----:B-1----:R-:W-:-:S04]  /*0fd0*/  IMAD.WIDE.U32 R192, R18, 0x10, R192 ;  /* 0x0000001012c07825 */ /* 0x002fc800078e00c0 */
[----:B------:R-:W2:Y:S04]  /*0fe0*/  @P1 LDG.E.128 R188, desc[UR6][R6.64] ;  /* 0x0000000606bc1981 */ /* 0x000ea8000c1e1d00 */
[----:B------:R-:W3:Y:S02]  /*0ff0*/  LDG.E.128 R192, desc[UR6][R192.64] ;  /* 0x00000006c0c07981 */ /* 0x000ee4000c1e1d00 */
[----:B---3--:R-:W-:Y:S02]  /*1000*/  PRMT R196, R192, 0x7632, R196 ;  /* 0x00007632c0c47816 */ /* 0x008fe400000000c4 */
[----:B------:R-:W-:Y:S02]  /*1010*/  PRMT R197, R193, 0x7632, R197 ;  /* 0x00007632c1c57816 */ /* 0x000fe400000000c5 */
[----:B------:R-:W-:-:S02]  /*1020*/  SHF.L.U32 R196, R196, 0x10, RZ ;  /* 0x00000010c4c47819 */ /* 0x000fc400000006ff */
[----:B------:R-:W-:Y:S02]  /*1030*/  SHF.L.U32 R208, R197, 0x10, RZ ;  /* 0x00000010c5d07819 */ /* 0x000fe400000006ff */
[----:B--2---:R-:W-:Y:S01]  /*1040*/  @P1 PRMT R197, R188, 0x7632, R197 ;  /* 0x00007632bcc51816 */ /* 0x004fe200000000c5 */
[----:B------:R-:W-:-:S03]  /*1050*/  FMUL.FTZ R196, R196, R241 ;  /* 0x000000f1c4c47220 */ /* 0x000fc60000410000 */
[----:B------:R-:W-:Y:S01]  /*1060*/  @P1 SHF.L.U32 R197, R197, 0x10, RZ ;  /* 0x00000010c5c51819 */ /* 0x000fe200000006ff */
[----:B-----5:R-:W-:Y:S01]  /*1070*/  FMUL.FTZ R6, R37, R196 ;  /* 0x000000c425067220 */ /* 0x020fe20000410000 */
[----:B------:R-:W-:Y:S01]  /*1080*/  PRMT R196, R194, 0x7632, R196 ;  /* 0x00007632c2c47816 */ /* 0x000fe200000000c4 */
[----:B------:R-:W-:Y:S02]  /*1090*/  FMUL.FTZ R208, R208, R241 ;  /* 0x000000f1d0d07220 */ /* 0x000fe40000410000 */
[----:B------:R-:W-:Y:S01]  /*10a0*/  @P1 FADD.FTZ R6, R197, R6 ;  /* 0x00000006c5061221 */ /* 0x000fe20000010000 */
[----:B------:R-:W-:Y:S02]  /*10b0*/  PRMT R197, R195, 0x7632, R197 ;  /* 0x00007632c3c57816 */ /* 0x000fe400000000c5 */
[----:B------:R-:W-:Y:S01]  /*10c0*/  SHF.L.U32 R196, R196, 0x10, RZ ;  /* 0x00000010c4c47819 */ /* 0x000fe200000006ff */
[----:B------:R-:W-:Y:S01]  /*10d0*/  FMUL.FTZ R7, R39, R208 ;  /* 0x000000d027077220 */ /* 0x000fe20000410000 */
[----:B------:R-:W-:-:S02]  /*10e0*/  SHF.L.U32 R208, R197, 0x10, RZ ;  /* 0x00000010c5d07819 */ /* 0x000fc400000006ff */
[----:B------:R-:W-:Y:S01]  /*10f0*/  @P1 PRMT R197, R190, 0x7632, R197 ;  /* 0x00007632bec51816 */ /* 0x000fe200000000c5 */
[-C--:B------:R-:W-:Y:S01]  /*1100*/  FMUL.FTZ R196, R196, R241.reuse ;  /* 0x000000f1c4c47220 */ /* 0x080fe20000410000 */
[----:B------:R-:W-:Y:S02]  /*1110*/  @P1 PRMT R214, R189, 0x7632, R214 ;  /* 0x00007632bdd61816 */ /* 0x000fe400000000d6 */
[----:B------:R-:W-:Y:S01]  /*1120*/  @P1 SHF.L.U32 R215, R197, 0x10, RZ ;  /* 0x00000010c5d71819 */ /* 0x000fe200000006ff */
[----:B------:R-:W-:Y:S01]  /*1130*/  FMUL.FTZ R196, R41, R196 ;  /* 0x000000c429c47220 */ /* 0x000fe20000410000 */
[----:B------:R-:W-:Y:S02]  /*1140*/  SHF.L.U32 R192, R192, 0x10, RZ ;  /* 0x00000010c0c07819 */ /* 0x000fe400000006ff */
[----:B------:R-:W-:Y:S01]  /*1150*/  @P1 SHF.L.U32 R214, R214, 0x10, RZ ;  /* 0x00000010d6d61819 */ /* 0x000fe200000006ff */
[-C--:B------:R-:W-:Y:S01]  /*1160*/  FMUL.FTZ R208, R208, R241.reuse ;  /* 0x000000f1d0d07220 */ /* 0x080fe20000410000 */
[----:B------:R-:W-:Y:S01]  /*1170*/  @P1 FADD.FTZ R196, R215, R196 ;  /* 0x000000c4d7c41221 */ /* 0x000fe20000010000 */
[----:B------:R-:W-:Y:S01]  /*1180*/  FMUL.FTZ R215, R192, R241 ;  /* 0x000000f1c0d77220 */ /* 0x000fe20000410000 */
[----:B------:R-:W-:Y:S01]  /*1190*/  SHF.L.U32 R192, R193, 0x10, RZ ;  /* 0x00000010c1c07819 */ /* 0x000fe200000006ff */
[----:B------:R-:W-:Y:S01]  /*11a0*/  @P1 FADD.FTZ R7, R214, R7 ;  /* 0x00000007d6071221 */ /* 0x000fe20000010000 */
[----:B------:R-:W-:Y:S01]  /*11b0*/  @P1 PRMT R214, R191, 0x7632, R214 ;  /* 0x00007632bfd61816 */ /* 0x000fe200000000d6 */
[----:B------:R-:W-:Y:S01]  /*11c0*/  FMUL.FTZ R197, R43, R208 ;  /* 0x000000d02bc57220 */ /* 0x000fe20000410000 */
[----:B------:R-:W-:Y:S01]  /*11d0*/  @P1 SHF.L.U32 R193, R188, 0x10, RZ ;  /* 0x00000010bcc11819 */ /* 0x000fe200000006ff */
[----:B------:R-:W-:Y:S01]  /*11e0*/  FMUL.FTZ R208, R36, R215 ;  /* 0x000000d724d07220 */ /* 0x000fe20000410000 */
[----:B------:R-:W-:-:S03]  /*11f0*/  @P1 SHF.L.U32 R214, R214, 0x10, RZ ;  /* 0x00000010d6d61819 */ /* 0x000fc600000006ff */
[----:B------:R-:W-:Y:S01]  /*1200*/  @P1 FADD.FTZ R208, R193, R208 ;  /* 0x000000d0c1d01221 */ /* 0x000fe20000010000 */
[----:B------:R-:W-:Y:S01]  /*1210*/  FMUL.FTZ R193, R192, R241 ;  /* 0x000000f1c0c17220 */ /* 0x000fe20000410000 */
[----:B------:R-:W-:Y:S01]  /*1220*/  @P1 FADD.FTZ R197, R214, R197 ;  /* 0x000000c5d6c51221 */ /* 0x000fe20000010000 */
[----:B------:R-:W-:Y:S02]  /*1230*/  SHF.L.U32 R194, R194, 0x10, RZ ;  /* 0x00000010c2c27819 */ /* 0x000fe400000006ff */
[----:B------:R-:W-:Y:S01]  /*1240*/  SHF.L.U32 R192, R195, 0x10, RZ ;  /* 0x00000010c3c07819 */ /* 0x000fe200000006ff */
[----:B------:R-:W-:Y:S01]  /*1250*/  FMUL.FTZ R214, R38, R193 ;  /* 0x000000c126d67220 */ /* 0x000fe20000410000 */
[----:B------:R-:W-:Y:S01]  /*1260*/  @P1 SHF.L.U32 R193, R189, 0x10, RZ ;  /* 0x00000010bdc11819 */ /* 0x000fe200000006ff */
[-C--:B------:R-:W-:Y:S02]  /*1270*/  FMUL.FTZ R215, R194, R241.reuse ;  /* 0x000000f1c2d77220 */ /* 0x080fe40000410000 */
        /* <DEDUP_REMOVED lines=15> */
[----:B-1----:R-:W-:-:S07]  /*1370*/  IADD3 R242, R18, 0x80, RZ ;  /* 0x0000008012f27810 */ /* 0x002fce0007ffe0ff */
.L_x_11701:
[----:B------:R-:W-:Y:S05]  /*1380*/  BSYNC B0 ;  /* 0x0000000000007941 */ /* 0x000fea0003800000 */
.L_x_11700:
        /* <DEDUP_REMOVED lines=19> */
[----:B-----5:R-:W-:Y:S01]  /*14c0*/  FMUL.FTZ R8, R61, R198 ;  /* 0x000000c63d087220 */ /* 0x020fe20000410000 */
        /* <DEDUP_REMOVED lines=10> */
[----:B------:R-:W-:Y:S01]  /*1570*/  FMUL.FTZ R198, R198, R241 ;  /* 0x000000f1c6c67220 */ /* 0x000fe20000410000 */
[----:B------:R-:W-:-:S02]  /*1580*/  SHF.L.U32 R192, R192, 0x10, RZ ;  /* 0x00000010c0c07819 */ /* 0x000fc400000006ff */
[----:B------:R-:W-:Y:S01]  /*1590*/  @P1 SHF.L.U32 R209, R199, 0x10, RZ ;  /* 0x00000010c7d11819 */ /* 0x000fe200000006ff */
[----:B------:R-:W-:Y:S01]  /*15a0*/  FMUL.FTZ R198, R65, R198 ;  /* 0x000000c641c67220 */ /* 0x000fe20000410000 */
[-C--:B------:R-:W-:Y:S01]  /*15b0*/  FMUL.FTZ R218, R218, R241.reuse ;  /* 0x000000f1dada7220 */ /* 0x080fe20000410000 */
[----:B------:R-:W-:Y:S02]  /*15c0*/  @P1 PRMT R217, R191, 0x7632, R217 ;  /* 0x00007632bfd91816 */ /* 0x000fe400000000d9 */
[----:B------:R-:W-:Y:S01]  /*15d0*/  @P1 FADD.FTZ R198, R209, R198 ;  /* 0x000000c6d1c61221 */ /* 0x000fe20000010000 */
[----:B------:R-:W-:Y:S01]  /*15e0*/  FMUL.FTZ R209, R192, R241 ;  /* 0x000000f1c0d17220 */ /* 0x000fe20000410000 */
[----:B------:R-:W-:Y:S01]  /*15f0*/  SHF.L.U32 R192, R193, 0x10, RZ ;  /* 0x00000010c1c07819 */ /* 0x000fe200000006ff */
[----:B------:R-:W-:Y:S01]  /*1600*/  FMUL.FTZ R199, R67, R218 ;  /* 0x000000da43c77220 */ /* 0x000fe20000410000 */
[----:B------:R-:W-:Y:S01]  /*1610*/  @P1 SHF.L.U32 R218, R188, 0x10, RZ ;  /* 0x00000010bcda1819 */ /* 0x000fe200000006ff */
[----:B------:R-:W-:Y:S01]  /*1620*/  FMUL.FTZ R209, R60, R209 ;  /* 0x000000d13cd17220 */ /* 0x000fe20000410000 */
[----:B------:R-:W-:Y:S01]  /*1630*/  @P1 SHF.L.U32 R244, R217, 0x10, RZ ;  /* 0x00000010d9f41819 */ /* 0x000fe200000006ff */
[----:B------:R-:W-:Y:S01]  /*1640*/  FMUL.FTZ R217, R192, R241 ;  /* 0x000000f1c0d97220 */ /* 0x000fe20000410000 */
[----:B------:R-:W-:Y:S01]  /*1650*/  SHF.L.U32 R194, R194, 0x10, RZ ;  /* 0x00000010c2c27819 */ /* 0x000fe200000006ff */
[----:B------:R-:W-:Y:S01]  /*1660*/  @P1 FADD.FTZ R209, R218, R209 ;  /* 0x000000d1dad11221 */ /* 0x000fe20000010000 */
[----:B------:R-:W-:Y:S01]  /*1670*/  SHF.L.U32 R192, R195, 0x10, RZ ;  /* 0x00000010c3c07819 */ /* 0x000fe200000006ff */
[----:B------:R-:W-:Y:S01]  /*1680*/  FMUL.FTZ R217, R62, R217 ;  /* 0x000000d93ed97220 */ /* 0x000fe20000410000 */
[----:B------:R-:W-:Y:S01]  /*1690*/  @P1 SHF.L.U32 R218, R189, 0x10, RZ ;  /* 0x00000010bdda1819 */ /* 0x000fe200000006ff */
[----:B------:R-:W-:-:S02]  /*16a0*/  FMUL.FTZ R193, R194, R241 ;  /* 0x000000f1c2c17220 */ /* 0x000fc40000410000 */
[----:B------:R-:W-:Y:S02]  /*16b0*/  FMUL.FTZ R219, R192, R241 ;  /* 0x000000f1c0db7220 */ /* 0x000fe40000410000 */
[----:B------:R-:W-:Y:S01]  /*16c0*/  @P1 FADD.FTZ R217, R218, R217 ;  /* 0x000000d9dad91221 */ /* 0x000fe20000010000 */
[----:B------:R-:W-:Y:S01]  /*16d0*/  FMUL.FTZ R218, R64, R193 ;  /* 0x000000c140da7220 */ /* 0x000fe20000410000 */
[----:B------:R-:W-:Y:S01]  /*16e0*/  @P1 SHF.L.U32 R193, R190, 0x10, RZ ;  /* 0x00000010bec11819 */ /* 0x000fe200000006ff */
[----:B------:R-:W-:Y:S01]  /*16f0*/  FMUL.FTZ R219, R66, R219 ;  /* 0x000000db42db7220 */ /* 0x000fe20000410000 */
[----:B------:R-:W-:Y:S01]  /*1700*/  @P1 SHF.L.U32 R192, R191, 0x10, RZ ;  /* 0x00000010bfc01819 */ /* 0x000fe200000006ff */
[----:B------:R-:W-:Y:S02]  /*1710*/  @P1 FADD.FTZ R199, R244, R199 ;  /* 0x000000c7f4c71221 */ /* 0x000fe40000010000 */
[----:B------:R-:W-:Y:S02]  /*1720*/  @P1 FADD.FTZ R218, R193, R218 ;  /* 0x000000dac1da1221 */ /* 0x000fe40000010000 */
[----:B------:R-:W-:Y:S01]  /*1730*/  @P1 FADD.FTZ R219, R192, R219 ;  /* 0x000000dbc0db1221 */ /* 0x000fe20000010000 */
[----:B------:R-:W-:-:S02]  /*1740*/  LEA R244, P1, R242, UR10, 0x4 ;  /* 0x0000000af2f47c11 */ /* 0x000fc4000f8220ff */
[----:B------:R-:W-:Y:S02]  /*1750*/  F2FP.BF16.F32.PACK_AB R194, R198, R218 ;  /* 0x000000dac6c2723e */ /* 0x000fe400000010ff */
[----:B------:R-:W-:Y:S02]  /*1760*/  LEA.HI.X R245, R242, UR11, RZ, 0x4, P1 ;  /* 0x0000000bf2f57c11 */ /* 0x000fe400088f24ff */
[----:B------:R-:W-:Y:S02]  /*1770*/  F2FP.BF16.F32.PACK_AB R193, R9, R217 ;  /* 0x000000d909c1723e */ /* 0x000fe400000010ff */
[----:B------:R-:W-:Y:S02]  /*1780*/  F2FP.BF16.F32.PACK_AB R192, R8, R209 ;  /* 0x000000d108c0723e */ /* 0x000fe400000010ff */
[----:B------:R-:W-:-:S05]  /*1790*/  F2FP.BF16.F32.PACK_AB R195, R199, R219 ;  /* 0x000000dbc7c3723e */ /* 0x000fca00000010ff */
[----:B------:R1:W-:Y:S01]  /*17a0*/  STG.E.128 desc[UR6][R244.64], R192 ;  /* 0x000000c0f4007986 */ /* 0x0003e2000c101d06 */
[----:B------:R-:W-:-:S07]  /*17b0*/  IADD3 R242, R242, 0x80, RZ ;  /* 0x00000080f2f27810 */ /* 0x000fce0007ffe0ff */
.L_x_11703:
[----:B------:R-:W-:Y:S05]  /*17c0*/  BSYNC B0 ;  /* 0x0000000000007941 */ /* 0x000fea0003800000 */
.L_x_11702:
        /* <DEDUP_REMOVED lines=31> */
[----:B------:R-:W-:Y:S01]  /*19c0*/  SHF.L.U32 R192, R192, 0x10, RZ ;  /* 0x00000010c0c07819 */ /* 0x000fe200000006ff */
[-C--:B------:R-:W-:Y:S01]  /*19d0*/  FMUL.FTZ R210, R210, R241.reuse ;  /* 0x000000f1d2d27220 */ /* 0x080fe20000410000 */
[----:B------:R-:W-:Y:S01]  /*19e0*/  @P1 SHF.L.U32 R220, R220, 0x10, RZ ;  /* 0x00000010dcdc1819 */ /* 0x000fe200000006ff */
[----:B------:R-:W-:Y:S02]  /*19f0*/  @P1 FADD.FTZ R200, R221, R200 ;  /* 0x000000c8ddc81221 */ /* 0x000fe40000010000 */
[----:B------:R-:W-:Y:S01]  /*1a00*/  FMUL.FTZ R221, R192, R241 ;  /* 0x000000f1c0dd7220 */ /* 0x000fe20000410000 */
[----:B------:R-:W-:Y:S01]  /*1a10*/  SHF.L.U32 R192, R193, 0x10, RZ ;  /* 0x00000010c1c07819 */ /* 0x000fe200000006ff */
[----:B------:R-:W-:Y:S01]  /*1a20*/  @P1 FADD.FTZ R11, R220, R11 ;  /* 0x0000000bdc0b1221 */ /* 0x000fe20000010000 */
[----:B------:R-:W-:Y:S01]  /*1a30*/  FMUL.FTZ R201, R91, R210 ;  /* 0x000000d25bc97220 */ /* 0x000fe20000410000 */
[----:B------:R-:W-:Y:S01]  /*1a40*/  @P1 SHF.L.U32 R193, R188, 0x10, RZ ;  /* 0x00000010bcc11819 */ /* 0x000fe200000006ff */
[----:B------:R-:W-:Y:S01]  /*1a50*/  FMUL.FTZ R210, R84, R221 ;  /* 0x000000dd54d27220 */ /* 0x000fe20000410000 */
[----:B------:R-:W-:-:S03]  /*1a60*/  @P1 PRMT R220, R191, 0x7632, R220 ;  /* 0x00007632bfdc1816 */ /* 0x000fc600000000dc */
[----:B------:R-:W-:Y:S01]  /*1a70*/  @P1 FADD.FTZ R210, R193, R210 ;  /* 0x000000d2c1d21221 */ /* 0x000fe20000010000 */
[----:B------:R-:W-:Y:S01]  /*1a80*/  @P1 SHF.L.U32 R220, R220, 0x10, RZ ;  /* 0x00000010dcdc1819 */ /* 0x000fe200000006ff */
[----:B------:R-:W-:Y:S01]  /*1a90*/  FMUL.FTZ R193, R192, R241 ;  /* 0x000000f1c0c17220 */ /* 0x000fe20000410000 */
[----:B------:R-:W-:Y:S02]  /*1aa0*/  SHF.L.U32 R192, R195, 0x10, RZ ;  /* 0x00000010c3c07819 */ /* 0x000fe400000006ff */
[----:B------:R-:W-:Y:S01]  /*1ab0*/  SHF.L.U32 R194, R194, 0x10, RZ ;  /* 0x00000010c2c27819 */ /* 0x000fe200000006ff */
[----:B------:R-:W-:Y:S01]  /*1ac0*/  @P1 FADD.FTZ R201, R220, R201 ;  /* 0x000000c9dcc91221 */ /* 0x000fe20000010000 */
[----:B------:R-:W-:Y:S01]  /*1ad0*/  FMUL.FTZ R220, R86, R193 ;  /* 0x000000c156dc7220 */ /* 0x000fe20000410000 */
[-C--:B------:R-:W-:Y:S02]  /*1ae0*/  FMUL.FTZ R193, R192, R241.reuse ;  /* 0x000000f1c0c17220 */ /* 0x080fe40000410000 */
[----:B------:R-:W-:Y:S01]  /*1af0*/  FMUL.FTZ R221, R194, R241 ;  /* 0x000000f1c2dd7220 */ /* 0x000fe20000410000 */
[----:B------:R-:W-:Y:S01]  /*1b00*/  @P1 SHF.L.U32 R195, R189, 0x10, RZ ;  /* 0x00000010bdc31819 */ /* 0x000fe200000006ff */
[----:B------:R-:W-:Y:S01]  /*1b10*/  FMUL.FTZ R222, R90, R193 ;  /* 0x000000c15ade7220 */ /* 0x000fe20000410000 */
[----:B------:R-:W-:Y:S01]  /*1b20*/  @P1 SHF.L.U32 R192, R190, 0x10, RZ ;  /* 0x00000010bec01819 */ /* 0x000fe200000006ff */
[----:B------:R-:W-:Y:S01]  /*1b30*/  FMUL.FTZ R221, R88, R221 ;  /* 0x000000dd58dd7220 */ /* 0x000fe20000410000 */
        /* <DEDUP_REMOVED lines=11> */
[----:B------:R-:W-:-:S07]  /*1bf0*/  IADD3 R242, R242, 0x80, RZ ;  /* 0x00000080f2f27810 */ /* 0x000fce0007ffe0ff */
.L_x_11705:
[----:B------:R-:W-:Y:S05]  /*1c00*/  BSYNC B0 ;  /* 0x0000000000007941 */ /* 0x000fea0003800000 */
.L_x_11704:
[----:B------:R-:W-:Y:S01]  /*1c10*/  ISETP.GE.U32.AND P1, PT, R2, 0x200, PT ;  /* 0x000002000200780c */ /* 0x000fe20003f26070 */
[----:B------:R-:W-:-:S12]  /*1c20*/  BSSY B0, `(.L_x_11706) ;  /* 0x0000042000007945 */ /* 0x000fd80003800000 */
[----:B------:R-:W-:Y:S05]  /*1c30*/  @!P1 BRA `(.L_x_11707) ;  /* 0x0000000400009947 */ /* 0x000fea0003800000 */
[----:B-12---:R-:W1:Y:S01]  /*1c40*/  LDC.64 R192, c[0x0][0x220] ;  /* 0x00008800ffc07b82 */ /* 0x006e620000000a00 */
        /* <DEDUP_REMOVED lines=63> */
.L_x_11707:
[----:B------:R-:W-:Y:S05]  /*2040*/  BSYNC B0 ;  /* 0x0000000000007941 */ /* 0x000fea0003800000 */
.L_x_11706:
[----:B------:R-:W-:Y:S01]  /*2050*/  ISETP.GE.U32.AND P1, PT, R2, 0x280, PT ;  /* 0x000002800200780c */ /* 0x000fe20003f26070 */
[----:B------:R-:W-:-:S12]  /*2060*/  BSSY B0, `(.L_x_11708) ;  /* 0x0000042000007945 */ /* 0x000fd80003800000 */
[----:B------:R-:W-:Y:S05]  /*2070*/  @!P1 BRA `(.L_x_11709) ;  /* 0x0000000400009947 */ /* 0x000fea0003800000 */
[----:B-123--:R-:W1:Y:S01]  /*2080*/  LDC.64 R192, c[0x0][0x220] ;  /* 0x00008800ffc07b82 */ /* 0x00ee620000000a00 */
        /* <DEDUP_REMOVED lines=63> */
.L_x_11709:
[----:B------:R-:W-:Y:S05]  /*2480*/  BSYNC B0 ;  /* 0x0000000000007941 */ /* 0x000fea0003800000 */
.L_x_11708:
        /* <DEDUP_REMOVED lines=67> */
.L_x_11711:
[----:B------:R-:W-:Y:S05]  /*28c0*/  BSYNC B0 ;  /* 0x0000000000007941 */ /* 0x000fea0003800000 */
.L_x_11710:
        /* <DEDUP_REMOVED lines=11> */
[----:B---3--:R-:W-:Y:S02]  /*2980*/  SHF.L.U32 R234, R192, 0x10, RZ ;  /* 0x00000010c0ea7819 */ /* 0x008fe400000006ff */
[----:B------:R-:W-:Y:S02]  /*2990*/  PRMT R239, R194, 0x7632, R239 ;  /* 0x00007632c2ef7816 */ /* 0x000fe400000000ef */
[----:B------:R-:W-:-:S02]  /*29a0*/  PRMT R237, R193, 0x7632, R237 ;  /* 0x00007632c1ed7816 */ /* 0x000fc400000000ed */
[C---:B------:R-:W-:Y:S02]  /*29b0*/  SHF.L.U32 R244, R195.reuse, 0x10, RZ ;  /* 0x00000010c3f47819 */ /* 0x040fe400000006ff */
[----:B------:R-:W-:Y:S01]  /*29c0*/  PRMT R245, R195, 0x7632, R245 ;  /* 0x00007632c3f57816 */ /* 0x000fe200000000f5 */
[----:B------:R-:W-:Y:S01]  /*29d0*/  FMUL.FTZ R195, R234, R241 ;  /* 0x000000f1eac37220 */ /* 0x000fe20000410000 */
[----:B------:R-:W-:Y:S02]  /*29e0*/  SHF.L.U32 R236, R193, 0x10, RZ ;  /* 0x00000010c1ec7819 */ /* 0x000fe400000006ff */
[----:B------:R-:W-:Y:S02]  /*29f0*/  SHF.L.U32 R234, R239, 0x10, RZ ;  /* 0x00000010efea7819 */ /* 0x000fe400000006ff */
[----:B------:R-:W-:Y:S02]  /*2a00*/  PRMT R235, R192, 0x7632, R235 ;  /* 0x00007632c0eb7816 */ /* 0x000fe400000000eb */
[----:B------:R-:W-:-:S02]  /*2a10*/  SHF.L.U32 R238, R194, 0x10, RZ ;  /* 0x00000010c2ee7819 */ /* 0x000fc400000006ff */
[----:B------:R-:W-:Y:S01]  /*2a20*/  SHF.L.U32 R194, R237, 0x10, RZ ;  /* 0x00000010edc27819 */ /* 0x000fe200000006ff */
[-C--:B------:R-:W-:Y:S01]  /*2a30*/  FMUL.FTZ R193, R236, R241.reuse ;  /* 0x000000f1ecc17220 */ /* 0x080fe20000410000 */
[----:B------:R-:W-:Y:S01]  /*2a40*/  SHF.L.U32 R192, R235, 0x10, RZ ;  /* 0x00000010ebc07819 */ /* 0x000fe200000006ff */
[-C--:B------:R-:W-:Y:S01]  /*2a50*/  FMUL.FTZ R236, R234, R241.reuse ;  /* 0x000000f1eaec7220 */ /* 0x080fe20000410000 */
[----:B--2---:R-:W-:Y:S01]  /*2a60*/  @P1 PRMT R234, R189, 0x7632, R234 ;  /* 0x00007632bdea1816 */ /* 0x004fe200000000ea */
[-C--:B------:R-:W-:Y:S01]  /*2a70*/  FMUL.FTZ R232, R194, R241.reuse ;  /* 0x000000f1c2e87220 */ /* 0x080fe20000410000 */
[----:B------:R-:W-:Y:S01]  /*2a80*/  @P1 PRMT R194, R188, 0x7632, R194 ;  /* 0x00007632bcc21816 */ /* 0x000fe200000000c2 */
[-C--:B------:R-:W-:Y:S01]  /*2a90*/  FMUL.FTZ R192, R192, R241.reuse ;  /* 0x000000f1c0c07220 */ /* 0x080fe20000410000 */
[----:B------:R-:W-:Y:S01]  /*2aa0*/  @P1 SHF.L.U32 R234, R234, 0x10, RZ ;  /* 0x00000010eaea1819 */ /* 0x000fe200000006ff */
[----:B-----5:R-:W-:Y:S01]  /*2ab0*/  FMUL.FTZ R235, R183, R232 ;  /* 0x000000e8b7eb7220 */ /* 0x020fe20000410000 */
[----:B------:R-:W-:Y:S01]  /*2ac0*/  FMUL.FTZ R243, R238, R241 ;  /* 0x000000f1eef37220 */ /* 0x000fe20000410000 */
[----:B------:R-:W-:Y:S01]  /*2ad0*/  @P1 SHF.L.U32 R194, R194, 0x10, RZ ;  /* 0x00000010c2c21819 */ /* 0x000fe200000006ff */
[----:B------:R-:W-:Y:S01]  /*2ae0*/  FMUL.FTZ R233, R181, R192 ;  /* 0x000000c0b5e97220 */ /* 0x000fe20000410000 */
[----:B------:R-:W-:Y:S01]  /*2af0*/  SHF.L.U32 R238, R245, 0x10, RZ ;  /* 0x00000010f5ee7819 */ /* 0x000fe200000006ff */
[----:B------:R-:W-:Y:S01]  /*2b00*/  @P1 FADD.FTZ R235, R234, R235 ;  /* 0x000000ebeaeb1221 */ /* 0x000fe20000010000 */
[----:B------:R-:W-:Y:S01]  /*2b10*/  FMUL.FTZ R232, R180, R195 ;  /* 0x000000c3b4e87220 */ /* 0x000fe20000410000 */
[----:B------:R-:W-:Y:S01]  /*2b20*/  FMUL.FTZ R234, R182, R193 ;  /* 0x000000c1b6ea7220 */ /* 0x000fe20000410000 */
[----:B------:R-:W-:Y:S01]  /*2b30*/  @P1 SHF.L.U32 R193, R188, 0x10, RZ ;  /* 0x00000010bcc11819 */ /* 0x000fe200000006ff */
[----:B------:R-:W-:Y:S01]  /*2b40*/  @P1 FADD.FTZ R233, R194, R233 ;  /* 0x000000e9c2e91221 */ /* 0x000fe20000010000 */
[----:B------:R-:W-:Y:S01]  /*2b50*/  @P1 SHF.L.U32 R195, R189, 0x10, RZ ;  /* 0x00000010bdc31819 */ /* 0x000fe200000006ff */
[-C--:B------:R-:W-:Y:S01]  /*2b60*/  FMUL.FTZ R238, R238, R241.reuse ;  /* 0x000000f1eeee7220 */ /* 0x080fe20000410000 */
[----:B------:R-:W-:Y:S01]  /*2b70*/  @P1 PRMT R192, R190, 0x7632, R192 ;  /* 0x00007632bec01816 */ /* 0x000fe200000000c0 */
[----:B------:R-:W-:Y:S01]  /*2b80*/  FMUL.FTZ R245, R244, R241 ;  /* 0x000000f1f4f57220 */ /* 0x000fe20000410000 */
[----:B------:R-:W-:Y:S01]  /*2b90*/  @P1 PRMT R194, R191, 0x7632, R194 ;  /* 0x00007632bfc21816 */ /* 0x000fe200000000c2 */
[----:B------:R-:W-:Y:S01]  /*2ba0*/  @P1 FADD.FTZ R232, R193, R232 ;  /* 0x000000e8c1e81221 */ /* 0x000fe20000010000 */
        /* <DEDUP_REMOVED lines=8> */
[----:B------:R-:W-:Y:S01]  /*2c30*/  @P1 SHF.L.U32 R195, R191, 0x10, RZ ;  /* 0x00000010bfc31819 */ /* 0x000fe200000006ff */
[----:B------:R-:W-:Y:S01]  /*2c40*/  @P1 FADD.FTZ R237, R192, R237 ;  /* 0x000000edc0ed1221 */ /* 0x000fe20000010000 */
[----:B------:R-:W-:Y:S01]  /*2c50*/  @P1 FADD.FTZ R239, R194, R239 ;  /* 0x000000efc2ef1221 */ /* 0x000fe20000010000 */
[----:B------:R-:W-:-:S02]  /*2c60*/  @P1 FADD.FTZ R236, R193, R236 ;  /* 0x000000ecc1ec1221 */ /* 0x000fc40000010000 */
[----:B------:R-:W-:Y:S01]  /*2c70*/  @P1 FADD.FTZ R238, R195, R238 ;  /* 0x000000eec3ee1221 */ /* 0x000fe20000010000 */
[C---:B------:R-:W-:Y:S02]  /*2c80*/  LEA R244, P1, R242.reuse, UR10, 0x4 ;  /* 0x0000000af2f47c11 */ /* 0x040fe4000f8220ff */
[----:B------:R-:W-:Y:S02]  /*2c90*/  F2FP.BF16.F32.PACK_AB R194, R237, R236 ;  /* 0x000000ecedc2723e */ /* 0x000fe400000010ff */
[----:B------:R-:W-:Y:S02]  /*2ca0*/  LEA.HI.X R245, R242, UR11, RZ, 0x4, P1 ;  /* 0x0000000bf2f57c11 */ /* 0x000fe400088f24ff */
[----:B------:R-:W-:Y:S02]  /*2cb0*/  F2FP.BF16.F32.PACK_AB R193, R235, R234 ;  /* 0x000000eaebc1723e */ /* 0x000fe400000010ff */
[----:B------:R-:W-:Y:S02]  /*2cc0*/  F2FP.BF16.F32.PACK_AB R192, R233, R232 ;  /* 0x000000e8e9c0723e */ /* 0x000fe400000010ff */
[----:B------:R-:W-:-:S05]  /*2cd0*/  F2FP.BF16.F32.PACK_AB R195, R239, R238 ;  /* 0x000000eeefc3723e */ /* 0x000fca00000010ff */
[----:B------:R1:W-:Y:S02]  /*2ce0*/  STG.E.128 desc[UR6][R244.64], R192 ;  /* 0x000000c0f4007986 */ /* 0x0003e4000c101d06 */
.L_x_11713:
[----:B------:R-:W-:Y:S05]  /*2cf0*/  BSYNC B0 ;  /* 0x0000000000007941 */ /* 0x000fea0003800000 */
.L_x_11712:
[----:B-1234-:R-:W-:Y:S01]  /*2d00*/  FADD.FTZ R193, RZ, R208 ;  /* 0x000000d0ffc17221 */ /* 0x01efe20000010000 */
        /* <DEDUP_REMOVED lines=75> */
[----:B------:R-:W1:Y:S01]  /*31c0*/  SHFL.BFLY PT, R192, R193, 0x1, 0x1f ;  /* 0x0c201f00c1c07f89 */ /* 0x000e6200000e0000 */
[----:B------:R-:W-:Y:S02]  /*31d0*/  ISETP.GT.U32.AND P6, PT, R2, 0xff, PT ;  /* 0x000000ff0200780c */ /* 0x000fe40003fc4070 */
[----:B------:R-:W-:Y:S01]  /*31e0*/  SHF.R.U32.HI R245, RZ, 0x5, R0 ;  /* 0x00000005fff57819 */ /* 0x000fe20000011600 */
        /* <DEDUP_REMOVED lines=132> */
.L_x_11740:
        /* <DEDUP_REMOVED lines=86> */
[----:B-----5:R-:W-:Y:S01]  /*3f90*/  FFMA.FTZ R192, R28, R193, R20 ;  /* 0x000000c11cc07223 */ /* 0x020fe20000010014 */
[----:B------:R-:W-:Y:S01]  /*3fa0*/  FFMA.FTZ R193, R29, R194, R21 ;  /* 0x000000c21dc17223 */ /* 0x000fe20000010015 */
[----:B------:R-:W-:Y:S01]  /*3fb0*/  FADD.FTZ R194, R7, -UR5 ;  /* 0x8000000507c27e21 */ /* 0x000fe20008010000 */
[----:B------:R-:W-:Y:S01]  /*3fc0*/  FADD.FTZ R244, R197, -UR5 ;  /* 0x80000005c5f47e21 */ /* 0x000fe20008010000 */
[----:B------:R-:W-:Y:S01]  /*3fd0*/  FMUL.FTZ R195, R195, UR4 ;  /* 0x00000004c3c37c20 */ /* 0x000fe20008410000 */
[----:B------:R-:W-:Y:S01]  /*3fe0*/  FMUL.FTZ R242, R242, UR4 ;  /* 0x00000004f2f27c20 */ /* 0x000fe20008410000 */
[----:B------:R-:W-:Y:S01]  /*3ff0*/  F2FP.BF16.F32.PACK_AB R192, R193, R192 ;  /* 0x000000c0c1c0723e */ /* 0x000fe200000010ff */
        /* <DEDUP_REMOVED lines=13> */
[----:B------:R-:W-:Y:S02]  /*40d0*/  F2FP.BF16.F32.PACK_AB R193, R194, R193 ;  /* 0x000000c1c2c1723e */ /* 0x000fe400000010ff */
[----:B------:R-:W-:Y:S02]  /*40e0*/  F2FP.BF16.F32.PACK_AB R194, R242, R195 ;  /* 0x000000c3f2c2723e */ /* 0x000fe400000010ff */
[----:B------:R-:W-:-:S05]  /*40f0*/  F2FP.BF16.F32.PACK_AB R195, R244, R243 ;  /* 0x000000f3f4c3723e */ /* 0x000fca00000010ff */
[----:B------:R1:W-:Y:S02]  /*4100*/  STG.E.128 desc[UR6][R240.64], R192 ;  /* 0x000000c0f0007986 */ /* 0x0003e4000c101d06 */
.L_x_11716:
[----:B------:R-:W-:Y:S05]  /*4110*/  BSYNC B0 ;  /* 0x0000000000007941 */ /* 0x000fea0003800000 */
.L_x_11715:
        /* <DEDUP_REMOVED lines=35> */
.L_x_11718:
[----:B------:R-:W-:Y:S05]  /*4350*/  BSYNC B0 ;  /* 0x0000000000007941 */ /* 0x000fea0003800000 */
.L_x_11717:
        /* <DEDUP_REMOVED lines=35> */
.L_x_11720:
[----:B------:R-:W-:Y:S05]  /*4590*/  BSYNC B0 ;  /* 0x0000000000007941 */ /* 0x000fea0003800000 */
.L_x_11719:
        /* <DEDUP_REMOVED lines=35> */
.L_x_11722:
[----:B------:R-:W-:Y:S05]  /*47d0*/  BSYNC B0 ;  /* 0x0000000000007941 */ /* 0x000fea0003800000 */
.L_x_11721:
        /* <DEDUP_REMOVED lines=35> */
.L_x_11724:
[----:B------:R-:W-:Y:S05]  /*4a10*/  BSYNC B0 ;  /* 0x0000000000007941 */ /* 0x000fea0003800000 */
.L_x_11723:
        /* <DEDUP_REMOVED lines=35> */
.L_x_11726:
[----:B------:R-:W-:Y:S05]  /*4c50*/  BSYNC B0 ;  /* 0x0000000000007941 */ /* 0x000fea0003800000 */
.L_x_11725:
        /* <DEDUP_REMOVED lines=29> */
[----:B0-----:R-:W-:-:S02]  /*4e30*/  IMAD.WIDE.U32 R240, R18, 0x10, R240 ;  /* 0x0000001012f07825 */ /* 0x001fc400078e00f0 */
[----:B------:R-:W-:Y:S02]  /*4e40*/  F2FP.BF16.F32.PACK_AB R193, R194, R193 ;  /* 0x000000c1c2c1723e */ /* 0x000fe400000010ff */
[----:B------:R-:W-:Y:S02]  /*4e50*/  F2FP.BF16.F32.PACK_AB R194, R242, R195 ;  /* 0x000000c3f2c2723e */ /* 0x000fe400000010ff */
[----:B------:R-:W-:-:S05]  /*4e60*/  F2FP.BF16.F32.PACK_AB R195, R244, R243 ;  /* 0x000000f3f4c3723e */ /* 0x000fca00000010ff */
[----:B------:R0:W-:Y:S02]  /*4e70*/  STG.E.128 desc[UR6][R240.64], R192 ;  /* 0x000000c0f0007986 */ /* 0x0001e4000c101d06 */
.L_x_11728:
[----:B------:R-:W-:Y:S05]  /*4e80*/  BSYNC B0 ;  /* 0x0000000000007941 */ /* 0x000fea0003800000 */
.L_x_11727:
[----:B------:R-:W-:Y:S02]  /*4e90*/  LOP3.LUT P1, RZ, R19, 0x2, RZ, 0xc0, !PT ;  /* 0x0000000213ff7812 */ /* 0x000fe4000782c0ff */
[----:B------:R-:W-:Y:S02]  /*4ea0*/  IADD3 R3, R3, UR14, RZ ;  /* 0x0000000e03037c10 */ /* 0x000fe4000fffe0ff */
[----:B01234-:R-:W-:Y:S02]  /*4eb0*/  SEL R240, RZ, 0x1, P1 ;  /* 0x00000001fff07807 */ /* 0x01ffe40000800000 */
[----:B------:R-:W-:-:S13]  /*4ec0*/  ISETP.GE.AND P1, PT, R3, UR15, PT ;  /* 0x0000000f03007c0c */ /* 0x000fda000bf26270 */
[----:B------:R-:W-:Y:S05]  /*4ed0*/  @!P1 BRA `(.L_x_11729) ;  /* 0xffffffbc00e49947 */ /* 0x000fea000383ffff */
[----:B------:R-:W-:Y:S05]  /*4ee0*/  EXIT ;  /* 0x000000000000794d */ /* 0x000fea0003800000 */
.L_x_11714:
[----:B------:R-:W-:Y:S01]  /*4ef0*/  HFMA2.MMA R248, -RZ, RZ, 0, 5.9604644775390625e-08 ;  /* 0x00000001fff87435 */ /* 0x000fe200000001ff */
[----:B------:R-:W-:Y:S02]  /*4f00*/  MOV R247, R193 ;  /* 0x000000c100f77202 */ /* 0x000fe40000000f00 */
[----:B------:R-:W-:Y:S02]  /*4f10*/  MOV R249, 0x1f ;  /* 0x0000001f00f97802 */ /* 0x000fe40000000f00 */
[----:B------:R-:W-:Y:S02]  /*4f20*/  MOV R246, 0xffffffff ;  /* 0xffffffff00f67802 */ /* 0x000fe40000000f00 */
[----:B------:R-:W-:-:S07]  /*4f30*/  SHF.R.U32.HI R245, RZ, 0x5, R0 ;  /* 0x00000005fff57819 */ /* 0x000fce0000011600 */
[----:B0----5:R-:W-:Y:S05]  /*4f40*/  WARPSYNC.COLLECTIVE R246, `(.L_x_11730) ;  /* 0x00000000f6087348 */ /* 0x021fea0003c00000 */
[----:B------:R1:W2:Y:S02]  /*4f50*/  SHFL.BFLY P6, R243, R247, R248, R249 ;  /* 0x0c0000f8f7f37389 */ /* 0x0002a400000c00f9 */
[----:B012--5:R-:W-:Y:S01]  /*4f60*/  ENDCOLLECTIVE ;  /* 0x000000000000791b */ /* 0x027fe20003800000 */
.L_x_11730:
[----:B------:R-:W-:Y:S01]  /*4f70*/  HFMA2.MMA R248, -RZ, RZ, 0, 1.1920928955078125e-07 ;  /* 0x00000002fff87435 */ /* 0x000fe200000001ff */
[----:B------:R-:W-:-:S05]  /*4f80*/  MOV R192, R243 ;  /* 0x000000f300c07202 */ /* 0x000fca0000000f00 */
[----:B------:R-:W-:-:S05]  /*4f90*/  FADD.FTZ R195, R193, R192 ;  /* 0x000000c0c1c37221 */ /* 0x000fca0000010000 */
[----:B------:R-:W-:-:S07]  /*4fa0*/  MOV R247, R195 ;  /* 0x000000c300f77202 */ /* 0x000fce0000000f00 */
[----:B------:R-:W-:Y:S05]  /*4fb0*/  WARPSYNC.COLLECTIVE R246, `(.L_x_11731) ;  /* 0x00000000f6087348 */ /* 0x000fea0003c00000 */
[----:B------:R0:W1:Y:S02]  /*4fc0*/  SHFL.BFLY P6, R243, R247, R248, R249 ;  /* 0x0c0000f8f7f37389 */ /* 0x00006400000c00f9 */
[----:B01----:R-:W-:Y:S01]  /*4fd0*/  ENDCOLLECTIVE ;  /* 0x000000000000791b */ /* 0x003fe20003800000 */
.L_x_11731:
[----:B------:R-:W-:Y:S01]  /*4fe0*/  HFMA2.MMA R248, -RZ, RZ, 0, 2.384185791015625e-07 ;  /* 0x00000004fff87435 */ /* 0x000fe200000001ff */
[----:B------:R-:W-:-:S05]  /*4ff0*/  MOV R192, R243 ;  /* 0x000000f300c07202 */ /* 0x000fca0000000f00 */
[----:B------:R-:W-:-:S05]  /*5000*/  FADD.FTZ R240, R195, R192 ;  /* 0x000000c0c3f07221 */ /* 0x000fca0000010000 */
[----:B------:R-:W-:-:S07]  /*5010*/  MOV R247, R240 ;  /* 0x000000f000f77202 */ /* 0x000fce0000000f00 */
[----:B------:R-:W-:Y:S05]  /*5020*/  WARPSYNC.COLLECTIVE R246, `(.L_x_11732) ;  /* 0x00000000f6087348 */ /* 0x000fea0003c00000 */
[----:B------:R0:W1:Y:S02]  /*5030*/  SHFL.BFLY P6, R243, R247, R248, R249 ;  /* 0x0c0000f8f7f37389 */ /* 0x00006400000c00f9 */
[----:B01----:R-:W-:Y:S01]  /*5040*/  ENDCOLLECTIVE ;  /* 0x000000000000791b */ /* 0x003fe20003800000 */
.L_x_11732:
[----:B------:R-:W-:Y:S01]  /*5050*/  HFMA2.MMA R248, -RZ, RZ, 0, 4.76837158203125e-07 ;  /* 0x00000008fff87435 */ /* 0x000fe200000001ff */
[----:B------:R-:W-:-:S05]  /*5060*/  MOV R241, R243 ;  /* 0x000000f300f17202 */ /* 0x000fca0000000f00 */
[----:B------:R-:W-:-:S05]  /*5070*/  FADD.FTZ R241, R240, R241 ;  /* 0x000000f1f0f17221 */ /* 0x000fca0000010000 */
[----:B------:R-:W-:-:S07]  /*5080*/  MOV R247, R241 ;  /* 0x000000f100f77202 */ /* 0x000fce0000000f00 */
[----:B------:R-:W-:Y:S05]  /*5090*/  WARPSYNC.COLLECTIVE R246, `(.L_x_11733) ;  /* 0x00000000f6087348 */ /* 0x000fea0003c00000 */
[----:B------:R0:W1:Y:S02]  /*50a0*/  SHFL.BFLY P6, R243, R247, R248, R249 ;  /* 0x0c0000f8f7f37389 */ /* 0x00006400000c00f9 */
[----:B01----:R-:W-:Y:S01]  /*50b0*/  ENDCOLLECTIVE ;  /* 0x000000000000791b */ /* 0x003fe20003800000 */
.L_x_11733:
[----:B------:R-:W-:Y:S01]  /*50c0*/  HFMA2.MMA R248, -RZ, RZ, 0, 9.5367431640625e-07 ;  /* 0x00000010fff87435 */ /* 0x000fe200000001ff */
[----:B------:R-:W-:-:S05]  /*50d0*/  MOV R192, R243 ;  /* 0x000000f300c07202 */ /* 0x000fca0000000f00 */
[----:B------:R-:W-:-:S05]  /*50e0*/  FADD.FTZ R242, R241, R192 ;  /* 0x000000c0f1f27221 */ /* 0x000fca0000010000 */
[----:B------:R-:W-:-:S07]  /*50f0*/  MOV R247, R242 ;  /* 0x000000f200f77202 */ /* 0x000fce0000000f00 */
[----:B------:R-:W-:Y:S05]  /*5100*/  WARPSYNC.COLLECTIVE R246, `(.L_x_11734) ;  /* 0x00000000f6087348 */ /* 0x000fea0003c00000 */
[----:B------:R0:W1:Y:S02]  /*5110*/  SHFL.BFLY P6, R243, R247, R248, R249 ;  /* 0x0c0000f8f7f37389 */ /* 0x00006400000c00f9 */
[----:B01----:R-:W-:Y:S01]  /*5120*/  ENDCOLLECTIVE ;  /* 0x000000000000791b */ /* 0x003fe20003800000 */
.L_x_11734:
        /* <DEDUP_REMOVED lines=121> */
.L_x_11735:
[----:B------:R-:W-:Y:S01]  /*58c0*/  HFMA2.MMA R248, -RZ, RZ, 0, 1.1920928955078125e-07 ;  /* 0x00000002fff87435 */ /* 0x000fe200000001ff */
[----:B------:R-:W-:-:S05]  /*58d0*/  MOV R240, R243 ;  /* 0x000000f300f07202 */ /* 0x000fca0000000f00 */
[----:B------:R-:W-:-:S05]  /*58e0*/  FADD.FTZ R240, R193, R240 ;  /* 0x000000f0c1f07221 */ /* 0x000fca0000010000 */
[----:B------:R-:W-:-:S07]  /*58f0*/  MOV R247, R240 ;  /* 0x000000f000f77202 */ /* 0x000fce0000000f00 */
[----:B------:R-:W-:Y:S05]  /*5900*/  WARPSYNC.COLLECTIVE R246, `(.L_x_11736) ;  /* 0x00000000f6087348 */ /* 0x000fea0003c00000 */
[----:B------:R0:W1:Y:S02]  /*5910*/  SHFL.BFLY P6, R243, R247, R248, R249 ;  /* 0x0c0000f8f7f37389 */ /* 0x00006400000c00f9 */
[----:B01----:R-:W-:Y:S01]  /*5920*/  ENDCOLLECTIVE ;  /* 0x000000000000791b */ /* 0x003fe20003800000 */
.L_x_11736:
[----:B------:R-:W-:Y:S01]  /*5930*/  HFMA2.MMA R248, -RZ, RZ, 0, 2.384185791015625e-07 ;  /* 0x00000004fff87435 */ /* 0x000fe200000001ff */
[----:B------:R-:W-:-:S05]  /*5940*/  MOV R195, R243 ;  /* 0x000000f300c37202 */ /* 0x000fca0000000f00 */
[----:B------:R-:W-:-:S05]  /*5950*/  FADD.FTZ R195, R240, R195 ;  /* 0x000000c3f0c37221 */ /* 0x000fca0000010000 */
[----:B------:R-:W-:-:S07]  /*5960*/  MOV R247, R195 ;  /* 0x000000c300f77202 */ /* 0x000fce0000000f00 */
[----:B------:R-:W-:Y:S05]  /*5970*/  WARPSYNC.COLLECTIVE R246, `(.L_x_11737) ;  /* 0x00000000f6087348 */ /* 0x000fea0003c00000 */
[----:B------:R0:W1:Y:S02]  /*5980*/  SHFL.BFLY P6, R243, R247, R248, R249 ;  /* 0x0c0000f8f7f37389 */ /* 0x00006400000c00f9 */
[----:B01----:R-:W-:Y:S01]  /*5990*/  ENDCOLLECTIVE ;  /* 0x000000000000791b */ /* 0x003fe20003800000 */
.L_x_11737:
[----:B------:R-:W-:Y:S01]  /*59a0*/  HFMA2.MMA R248, -RZ, RZ, 0, 4.76837158203125e-07 ;  /* 0x00000008fff87435 */ /* 0x000fe200000001ff */
[----:B------:R-:W-:-:S05]  /*59b0*/  MOV R242, R243 ;  /* 0x000000f300f27202 */ /* 0x000fca0000000f00 */
[----:B------:R-:W-:-:S05]  /*59c0*/  FADD.FTZ R242, R195, R242 ;  /* 0x000000f2c3f27221 */ /* 0x000fca0000010000 */
[----:B------:R-:W-:-:S07]  /*59d0*/  MOV R247, R242 ;  /* 0x000000f200f77202 */ /* 0x000fce0000000f00 */
[----:B------:R-:W-:Y:S05]  /*59e0*/  WARPSYNC.COLLECTIVE R246, `(.L_x_11738) ;  /* 0x00000000f6087348 */ /* 0x000fea0003c00000 */
[----:B------:R0:W1:Y:S02]  /*59f0*/  SHFL.BFLY P6, R243, R247, R248, R249 ;  /* 0x0c0000f8f7f37389 */ /* 0x00006400000c00f9 */
[----:B01----:R-:W-:Y:S01]  /*5a00*/  ENDCOLLECTIVE ;  /* 0x000000000000791b */ /* 0x003fe20003800000 */
.L_x_11738:
[----:B------:R-:W-:Y:S01]  /*5a10*/  HFMA2.MMA R248, -RZ, RZ, 0, 9.5367431640625e-07 ;  /* 0x00000010fff87435 */ /* 0x000fe200000001ff */
[----:B------:R-:W-:-:S05]  /*5a20*/  MOV R241, R243 ;  /* 0x000000f300f17202 */ /* 0x000fca0000000f00 */
[----:B------:R-:W-:-:S05]  /*5a30*/  FADD.FTZ R241, R242, R241 ;  /* 0x000000f1f2f17221 */ /* 0x000fca0000010000 */
[----:B------:R-:W-:-:S07]  /*5a40*/  MOV R247, R241 ;  /* 0x000000f100f77202 */ /* 0x000fce0000000f00 */
[----:B------:R-:W-:Y:S05]  /*5a50*/  WARPSYNC.COLLECTIVE R246, `(.L_x_11739) ;  /* 0x00000000f6087348 */ /* 0x000fea0003c00000 */
[----:B------:R0:W1:Y:S02]  /*5a60*/  SHFL.BFLY P6, R243, R247, R248, R249 ;  /* 0x0c0000f8f7f37389 */ /* 0x00006400000c00f9 */
[----:B01----:R-:W-:Y:S01]  /*5a70*/  ENDCOLLECTIVE ;  /* 0x000000000000791b */ /* 0x003fe20003800000 */
.L_x_11739:
[----:B------:R-:W-:Y:S01]  /*5a80*/  MOV R244, R243 ;  /* 0x000000f300f47202 */ /* 0x000fe20000000f00 */
[----:B------:R-:W-:Y:S06]  /*5a90*/  BRA `(.L_x_11740) ;  /* 0xffffffdc00e47947 */ /* 0x000fec000383ffff */
.L_x_11741:
        /* <DEDUP_REMOVED lines=14> */
.L_x_45996:


//--------------------- .text._ZN10layer_norm13ln_fwd_kernelINS_13Kernel_traitsIf13__nv_bfloat16S2_S2_fjLj7168ELj1ELj1ELj4ELj16ENS_18Kernel_traits_baseILj7168EfS2_S2_S2_fjLj128EEEEELb0ELb1ELb0ELb1EEEvNS_9FwdParamsE --------------------------
	.section	.text._ZN10layer_norm13ln_fwd_kernelINS_13Kernel_traitsIf13__nv_bfloat16S2_S2_fjLj7168ELj1ELj1ELj4ELj16ENS_18Kernel_traits_baseILj7168EfS2_S2_S2_fjLj128EEEEELb0ELb1ELb0ELb1EEEvNS_9FwdParamsE,"ax",@progbits
	.align	128
        .global         _ZN10layer_norm13ln_fwd_kernelINS_13Kernel_traitsIf13__nv_bfloat16S2_S2_fjLj7168ELj1ELj1ELj4ELj16ENS_18Kernel_traits_baseILj7168EfS2_S2_S2_fjLj128EEEEELb0ELb1ELb0ELb1EEEvNS_9FwdParamsE
        .type           _ZN10layer_norm13ln_fwd_kernelINS_13Kernel_traitsIf13__nv_bfloat16S2_S2_fjLj7168ELj1ELj1ELj4ELj16ENS_18Kernel_traits_baseILj7168EfS2_S2_S2_fjLj128EEEEELb0ELb1ELb0ELb1EEEvNS_9FwdParamsE,@function
        .size           _ZN10layer_norm13ln_fwd_kernelINS_13Kernel_traitsIf13__nv_bfloat16S2_S2_fjLj7168ELj1ELj1ELj4ELj16ENS_18Kernel_traits_baseILj7168EfS2_S2_S2_fjLj128EEEEELb0ELb1ELb0ELb1EEEvNS_9FwdParamsE,(.L_x_45997 - _ZN10layer_norm13ln_fwd_kernelINS_13Kernel_traitsIf13__nv_bfloat16S2_S2_fjLj7168ELj1ELj1ELj4ELj16ENS_18Kernel_traits_baseILj7168EfS2_S2_S2_fjLj128EEEEELb0ELb1ELb0ELb1EEEvNS_9FwdParamsE)
        .other          _ZN10layer_norm13ln_fwd_kernelINS_13Kernel_traitsIf13__nv_bfloat16S2_S2_fjLj7168ELj1ELj1ELj4ELj16ENS_18Kernel_traits_baseILj7168EfS2_S2_S2_fjLj128EEEEELb0ELb1ELb0ELb1EEEvNS_9FwdParamsE,@"STO_CUDA_ENTRY STV_DEFAULT"
_ZN10layer_norm13ln_fwd_kernelINS_13Kernel_traitsIf13__nv_bfloat16S2_S2_fjLj7168ELj1ELj1ELj4ELj16ENS_18Kernel_traits_baseILj7168EfS2_S2_S2_fjLj128EEEEELb0ELb1ELb0ELb1EEEvNS_9FwdParamsE:
.text._ZN10layer_norm13ln_fwd_kernelINS_13Kernel_traitsIf13__nv_bfloat16S2_S2_fjLj7168ELj1ELj1ELj4ELj16ENS_18Kernel_traits_baseILj7168EfS2_S2_S2_fjLj128EEEEELb0ELb1ELb0ELb1EEEvNS_9FwdParamsE:
        /* <DEDUP_REMOVED lines=33> */
[C---:B0-----:R-:W-:Y:S01]  /*0210*/  SHF.L.U32 R0, R12.reuse, 0x5, RZ ;  /* 0x000000050c007819 */ /* 0x041fe200000006ff */
[----:B------:R-:W-:Y:S01]  /*0220*/  ULDC.64 UR6, c[0x0][0x260] ;  /* 0x0000980000067ab9 */ /* 0x000fe20000000a00 */
[----:B------:R-:W-:Y:S01]  /*0230*/  LOP3.LUT R13, R12, 0x7f, RZ, 0xc0, !PT ;  /* 0x0000007f0c0d7812 */ /* 0x000fe200078ec0ff */
[----:B------:R-:W-:Y:S01]  /*0240*/  ULDC.64 UR8, c[0x0][0x278] ;  /* 0x00009e0000087ab9 */ /* 0x000fe20000000a00 */
[----:B------:R-:W-:Y:S02]  /*0250*/  LOP3.LUT R0, R0, 0xfe0, RZ, 0xc0, !PT ;  /* 0x00000fe000007812 */ /* 0x000fe400078ec0ff */
[----:B------:R-:W-:Y:S02]  /*0260*/  LEA R6, P3, R13, UR8, 0x5 ;  /* 0x000000080d067c11 */ /* 0x000fe4000f8628ff */
[----:B------:R-:W-:-:S02]  /*0270*/  IADD3 R4, P2, R0, UR4, RZ ;  /* 0x0000000400047c10 */ /* 0x000fc4000ff5e0ff */
[----:B------:R-:W-:Y:S01]  /*0280*/  IADD3 R2, P1, R0, UR6, RZ ;  /* 0x0000000600027c10 */ /* 0x000fe2000ff3e0ff */
[----:B------:R-:W0:Y:S01]  /*0290*/  S2UR UR6, SR_CTAID.X ;  /* 0x00000000000679c3 */ /* 0x000e220000002500 */
[----:B------:R-:W-:Y:S01]  /*02a0*/  IADD3.X R5, RZ, UR5, RZ, P2, !PT ;  /* 0x00000005ff057c10 */ /* 0x000fe200097fe4ff */
[----:B------:R-:W-:Y:S01]  /*02b0*/  ULDC.64 UR4, c[0x0][0x208] ;  /* 0x0000820000047ab9 */ /* 0x000fe20000000a00 */
[----:B------:R-:W-:Y:S01]  /*02c0*/  IADD3.X R3, RZ, UR7, RZ, P1, !PT ;  /* 0x00000007ff037c10 */ /* 0x000fe20008ffe4ff */
[----:B------:R-:W-:Y:S01]  /*02d0*/  ULDC UR7, c[0x0][0x214] ;  /* 0x0000850000077ab9 */ /* 0x000fe20000000800 */
[----:B------:R-:W-:Y:S01]  /*02e0*/  IADD3.X R7, RZ, UR9, RZ, P3, !PT ;  /* 0x00000009ff077c10 */ /* 0x000fe20009ffe4ff */
        /* <DEDUP_REMOVED lines=17> */
[----:B------:R0:W5:Y:S01]  /*0400*/  LDG.E.128 R80, desc[UR4][R2.64] ;  /* 0x0000000402507981 */ /* 0x000162000c1e1d00 */
[----:B------:R-:W-:-:S03]  /*0410*/  ULDC.64 UR6, c[0x0][0x270] ;  /* 0x00009c0000067ab9 */ /* 0x000fc60000000a00 */
        /* <DEDUP_REMOVED lines=27> */
[----:B------:R-:W-:Y:S01]  /*05d0*/  ISETP.NE.U32.AND P0, PT, RZ, UR6, PT ;  /* 0x00000006ff007c0c */ /* 0x000fe2000bf05070 */
[----:B------:R-:W-:Y:S01]  /*05e0*/  HFMA2.MMA R200, -RZ, RZ, 0, 5.9604644775390625e-08 ;  /* 0x00000001ffc87435 */ /* 0x000fe200000001ff */
[----:B------:R-:W-:Y:S01]  /*05f0*/  ULDC.U8 UR6, c[0x0][0x2a0] ;  /* 0x0000a80000067ab9 */ /* 0x000fe20000000000 */
[----:B------:R-:W-:Y:S01]  /*0600*/  ULDC.64 UR8, c[0x0][0x230] ;  /* 0x00008c0000087ab9 */ /* 0x000fe20000000a00 */
[----:B------:R-:W-:Y:S01]  /*0610*/  ISETP.NE.AND.EX P0, PT, RZ, UR7, PT, P0 ;  /* 0x00000007ff007c0c */ /* 0x000fe2000bf05300 */
[----:B------:R-:W-:Y:S01]  /*0620*/  ULDC UR7, c[0x0][0x290] ;  /* 0x0000a40000077ab9 */ /* 0x000fe20000000800 */
[----:B------:R-:W-:Y:S01]  /*0630*/  ISETP.NE.AND P2, PT, RZ, UR6, PT ;  /* 0x00000006ff007c0c */ /* 0x000fe2000bf45270 */
[----:B------:R-:W-:Y:S01]  /*0640*/  ULDC UR6, c[0x0][0x218] ;  /* 0x0000860000067ab9 */ /* 0x000fe20000000800 */
[----:B------:R-:W-:Y:S01]  /*0650*/  ULDC.64 UR10, c[0x0][0x2b8] ;  /* 0x0000ae00000a7ab9 */ /* 0x000fe20000000a00 */
[----:B0-----:R-:W-:-:S10]  /*0660*/  ULDC.64 UR12, c[0x0][0x210] ;  /* 0x00008400000c7ab9 */ /* 0x001fd40000000a00 */
.L_x_11743:
[----:B------:R-:W-:Y:S01]  /*0670*/  ISETP.NE.U32.AND P1, PT, RZ, UR8, PT ;  /* 0x00000008ff007c0c */ /* 0x000fe2000bf25070 */
[----:B0-----:R-:W0:Y:S01]  /*0680*/  @P0 LDC.64 R2, c[0x0][0x270] ;  /* 0x00009c00ff020b82 */ /* 0x001e220000000a00 */
[----:B------:R-:W-:Y:S02]  /*0690*/  IMAD R0, R12, UR6, RZ ;  /* 0x000000060c007c24 */ /* 0x000fe4000f8e02ff */
[----:B------:R-:W-:-:S03]  /*06a0*/  ISETP.NE.AND.EX P1, PT, RZ, UR9, PT, P1 ;  /* 0x00000009ff007c0c */ /* 0x000fc6000bf25310 */
[----:B-1----:R-:W-:Y:S02]  /*06b0*/  SHF.R.S32.HI R5, RZ, 0x1f, R0 ;  /* 0x0000001fff057819 */ /* 0x002fe40000011400 */
[----:B------:R-:W1:Y:S02]  /*06c0*/  LDC.64 R238, c[0x0][0x220] ;  /* 0x00008800ffee7b82 */ /* 0x000e640000000a00 */
[----:B------:R-:W-:-:S04]  /*06d0*/  LEA.HI R0, R5, R0, RZ, 0x3 ;  /* 0x0000000005007211 */ /* 0x000fc800078f18ff */
[----:B------:R-:W-:Y:S02]  /*06e0*/  LEA.HI.SX32 R11, R0, R13, 0x1d ;  /* 0x0000000d000b7211 */ /* 0x000fe400078feaff */
[----:B------:R-:W2:Y:S01]  /*06f0*/  @P1 LDC.64 R6, c[0x0][0x230] ;  /* 0x00008c00ff061b82 */ /* 0x000ea20000000a00 */
[----:B0-----:R-:W-:Y:S01]  /*0700*/  @P0 IMAD.WIDE R2, R12, 0x2, R2 ;  /* 0x000000020c020825 */ /* 0x001fe200078e0202 */
[----:B------:R-:W-:-:S06]  /*0710*/  MOV R210, 0x3f800000 ;  /* 0x3f80000000d27802 */ /* 0x000fcc0000000f00 */
[----:B------:R-:W0:Y:S01]  /*0720*/  LDC.64 R196, c[0x0][0x238] ;  /* 0x00008e00ffc47b82 */ /* 0x000e220000000a00 */
[----:B------:R-:W3:Y:S01]  /*0730*/  @P0 LDG.E.U16 R2, desc[UR4][R2.64] ;  /* 0x0000000402020981 */ /* 0x000ee2000c1e1500 */
[----:B-1----:R-:W-:-:S05]  /*0740*/  IMAD.WIDE.U32 R4, R11, 0x10, R238 ;  /* 0x000000100b047825 */ /* 0x002fca00078e00ee */
[----:B------:R-:W4:Y:S01]  /*0750*/  LDG.E.128 R192, desc[UR4][R4.64] ;  /* 0x0000000404c07981 */ /* 0x000f22000c1e1d00 */
[----:B--2---:R-:W-:-:S05]  /*0760*/  @P1 IMAD.WIDE.U32 R6, R11, 0x10, R6 ;  /* 0x000000100b061825 */ /* 0x004fca00078e0006 */
[----:B------:R-:W2:Y:S01]  /*0770*/  @P1 LDG.E.128 R20, desc[UR4][R6.64] ;  /* 0x0000000406141981 */ /* 0x000ea2000c1e1d00 */
[----:B---3--:R-:W-:Y:S02]  /*0780*/  @P0 SHF.L.U32 R210, R2, 0x10, RZ ;  /* 0x0000001002d20819 */ /* 0x008fe400000006ff */
[----:B----4-:R-:W-:Y:S02]  /*0790*/  SHF.L.U32 R15, R193, 0x10, RZ ;  /* 0x00000010c10f7819 */ /* 0x010fe400000006ff */
[----:B------:R-:W-:-:S03]  /*07a0*/  SHF.L.U32 R19, R195, 0x10, RZ ;  /* 0x00000010c3137819 */ /* 0x000fc600000006ff */
[-C--:B------:R-:W-:Y:S01]  /*07b0*/  FMUL.FTZ R15, R15, R210.reuse ;  /* 0x000000d20f0f7220 */ /* 0x080fe20000410000 */
[----:B------:R-:W-:Y:S02]  /*07c0*/  SHF.L.U32 R9, R192, 0x10, RZ ;  /* 0x00000010c0097819 */ /* 0x000fe400000006ff */
[----:B------:R-:W-:Y:S01]  /*07d0*/  SHF.L.U32 R17, R194, 0x10, RZ ;  /* 0x00000010c2117819 */ /* 0x000fe200000006ff */
[----:B-----5:R-:W-:Y:S01]  /*07e0*/  FMUL.FTZ R18, R138, R15 ;  /* 0x0000000f8a127220 */ /* 0x020fe20000410000 */
[----:B--2---:R-:W-:Y:S01]  /*07f0*/  @P1 SHF.L.U32 R5, R21, 0x10, RZ ;  /* 0x0000001015051819 */ /* 0x004fe200000006ff */
[-C--:B------:R-:W-:Y:S01]  /*0800*/  FMUL.FTZ R19, R19, R210.reuse ;  /* 0x000000d213137220 */ /* 0x080fe20000410000 */
[----:B------:R-:W-:Y:S01]  /*0810*/  @P1 SHF.L.U32 R4, R23, 0x10, RZ ;  /* 0x0000001017041819 */ /* 0x000fe200000006ff */
[-C--:B------:R-:W-:Y:S01]  /*0820*/  FMUL.FTZ R9, R9, R210.reuse ;  /* 0x000000d209097220 */ /* 0x080fe20000410000 */
[----:B------:R-:W-:Y:S01]  /*0830*/  FMUL.FTZ R17, R17, R210 ;  /* 0x000000d211117220 */ /* 0x000fe20000410000 */
[--C-:B------:R-:W-:Y:S01]  /*0840*/  @P1 FADD.FTZ R18, R18, R5.reuse ;  /* 0x0000000512121221 */ /* 0x100fe20000010000 */
[----:B------:R-:W-:Y:S01]  /*0850*/  FMUL.FTZ R199, R142, R19 ;  /* 0x000000138ec77220 */ /* 0x000fe20000410000 */
[----:B------:R-:W-:-:S02]  /*0860*/  @P1 PRMT R5, R21, 0x7632, R5 ;  /* 0x0000763215051816 */ /* 0x000fc40000000005 */
[----:B------:R-:W-:Y:S02]  /*0870*/  PRMT R0, R192, 0x7632, R0 ;  /* 0x00007632c0007816 */ /* 0x000fe40000000000 */
[----:B------:R-:W-:Y:S02]  /*0880*/  PRMT R8, R193, 0x7632, R8 ;  /* 0x00007632c1087816 */ /* 0x000fe40000000008 */
[----:B------:R-:W-:Y:S02]  /*0890*/  PRMT R10, R194, 0x7632, R10 ;  /* 0x00007632c20a7816 */ /* 0x000fe4000000000a */
[----:B------:R-:W-:Y:S01]  /*08a0*/  PRMT R14, R195, 0x7632, R14 ;  /* 0x00007632c30e7816 */ /* 0x000fe2000000000e */
[----:B------:R-:W-:Y:S01]  /*08b0*/  FMUL.FTZ R198, R136, R9 ;  /* 0x0000000988c67220 */ /* 0x000fe20000410000 */
[----:B------:R-:W-:Y:S01]  /*08c0*/  @P1 SHF.L.U32 R3, R20, 0x10, RZ ;  /* 0x0000001014031819 */ /* 0x000fe200000006ff */
[----:B------:R-:W-:Y:S01]  /*08d0*/  FMUL.FTZ R17, R140, R17 ;  /* 0x000000118c117220 */ /* 0x000fe20000410000 */
[----:B------:R-:W-:Y:S01]  /*08e0*/  @P1 SHF.L.U32 R2, R22, 0x10, RZ ;  /* 0x0000001016021819 */ /* 0x000fe200000006ff */
[----:B------:R-:W-:Y:S01]  /*08f0*/  @P1 FADD.FTZ R199, R199, R4 ;  /* 0x00000004c7c71221 */ /* 0x000fe20000010000 */
[----:B------:R-:W-:-:S02]  /*0900*/  @P1 SHF.L.U32 R193, R5, 0x10, RZ ;  /* 0x0000001005c11819 */ /* 0x000fc400000006ff */
[----:B------:R-:W-:Y:S02]  /*0910*/  @P1 PRMT R4, R20, 0x7632, R4 ;  /* 0x0000763214041816 */ /* 0x000fe40000000004 */
[----:B------:R-:W-:Y:S02]  /*0920*/  @P1 PRMT R16, R23, 0x7632, R16 ;  /* 0x0000763217101816 */ /* 0x000fe40000000010 */
[----:B------:R-:W-:Y:S02]  /*0930*/  SHF.L.U32 R5, R0, 0x10, RZ ;  /* 0x0000001000057819 */ /* 0x000fe400000006ff */
[----:B------:R-:W-:Y:S02]  /*0940*/  SHF.L.U32 R19, R14, 0x10, RZ ;  /* 0x000000100e137819 */ /* 0x000fe400000006ff */
[----:B------:R-:W-:Y:S02]  /*0950*/  SHF.L.U32 R15, R10, 0x10, RZ ;  /* 0x000000100a0f7819 */ /* 0x000fe400000006ff */
[----:B------:R-:W-:Y:S01]  /*0960*/  SHF.L.U32 R9, R8, 0x10, RZ ;  /* 0x0000001008097819 */ /* 0x000fe200000006ff */
[----:B------:R-:W-:Y:S01]  /*0970*/  @P1 FADD.FTZ R198, R198, R3 ;  /* 0x00000003c6c61221 */ /* 0x000fe20000010000 */
[----:B------:R-:W-:Y:S01]  /*0980*/  @P1 FADD.FTZ R17, R17, R2 ;  /* 0x0000000211111221 */ /* 0x000fe20000010000 */
[----:B------:R-:W-:Y:S01]  /*0990*/  @P1 PRMT R6, R22, 0x7632, R6 ;  /* 0x0000763216061816 */ /* 0x000fe20000000006 */
[----:B------:R-:W1:Y:S01]  /*09a0*/  @P1 LDC.64 R2, c[0x0][0x230] ;  /* 0x00008c00ff021b82 */ /* 0x000e620000000a00 */
[----:B------:R-:W-:Y:S01]  /*09b0*/  @P1 SHF.L.U32 R7, R4, 0x10, RZ ;  /* 0x0000001004071819 */ /* 0x000fe200000006ff */
[-C--:B------:R-:W-:Y:S01]  /*09c0*/  FMUL.FTZ R4, R19, R210.reuse ;  /* 0x000000d213047220 */ /* 0x080fe20000410000 */
[----:B------:R-:W-:Y:S01]  /*09d0*/  @P1 SHF.L.U32 R8, R16, 0x10, RZ ;  /* 0x0000001010081819 */ /* 0x000fe200000006ff */
[-C--:B------:R-:W-:Y:S01]  /*09e0*/  FMUL.FTZ R16, R5, R210.reuse ;  /* 0x000000d205107220 */ /* 0x080fe20000410000 */
[-C--:B------:R-:W-:Y:S01]  /*09f0*/  FMUL.FTZ R0, R15, R210.reuse ;  /* 0x000000d20f007220 */ /* 0x080fe20000410000 */
[----:B------:R-:W-:Y:S01]  /*0a00*/  FMUL.FTZ R14, R9, R210 ;  /* 0x000000d2090e7220 */ /* 0x000fe20000410000 */
[----:B------:R-:W-:Y:S01]  /*0a10*/  @P1 SHF.L.U32 R6, R6, 0x10, RZ ;  /* 0x0000001006061819 */ /* 0x000fe200000006ff */
[----:B------:R-:W-:Y:S01]  /*0a20*/  FMUL.FTZ R16, R137, R16 ;  /* 0x0000001089107220 */ /* 0x000fe20000410000 */
[----:B------:R-:W-:Y:S01]  /*0a30*/  FMUL.FTZ R19, R143, R4 ;  /* 0x000000048f137220 */ /* 0x000fe20000410000 */
[----:B------:R-:W-:Y:S01]  /*0a40*/  FMUL.FTZ R15, R141, R0 ;  /* 0x000000008d0f7220 */ /* 0x000fe20000410000 */
[----:B------:R-:W-:Y:S01]  /*0a50*/  FMUL.FTZ R14, R139, R14 ;  /* 0x0000000e8b0e7220 */ /* 0x000fe20000410000 */
[----:B------:R-:W-:Y:S01]  /*0a60*/  @P1 FADD.FTZ R16, R16, R7 ;  /* 0x0000000710101221 */ /* 0x000fe20000010000 */
[----:B------:R-:W-:Y:S01]  /*0a70*/  @P1 FADD.FTZ R19, R19, R8 ;  /* 0x0000000813131221 */ /* 0x000fe20000010000 */
[----:B------:R-:W-:Y:S01]  /*0a80*/  @P1 FADD.FTZ R15, R15, R6 ;  /* 0x000000060f0f1221 */ /* 0x000fe20000010000 */
[----:B------:R-:W-:Y:S01]  /*0a90*/  @P1 FADD.FTZ R14, R14, R193 ;  /* 0x000000c10e0e1221 */ /* 0x000fe20000010000 */
[C---:B------:R-:W-:Y:S01]  /*0aa0*/  IADD3 R10, R11.reuse, 0x80, RZ ;  /* 0x000000800b0a7810 */ /* 0x040fe20007ffe0ff */
[----:B0-----:R-:W-:Y:S01]  /*0ab0*/  IMAD.WIDE.U32 R8, R11, 0x10, R196 ;  /* 0x000000100b087825 */ /* 0x001fe200078e00c4 */
[----:B------:R-:W-:-:S02]  /*0ac0*/  F2FP.BF16.F32.PACK_AB R7, R19, R199 ;  /* 0x000000c71307723e */ /* 0x000fc400000010ff */
[----:B------:R-:W-:Y:S01]  /*0ad0*/  F2FP.BF16.F32.PACK_AB R6, R15, R17 ;  /* 0x000000110f06723e */ /* 0x000fe200000010ff */
[----:B------:R-:W-:Y:S01]  /*0ae0*/  IMAD.WIDE.U32 R192, R10, 0x10, R238 ;  /* 0x000000100ac07825 */ /* 0x000fe200078e00ee */
[----:B------:R-:W-:Y:S02]  /*0af0*/  F2FP.BF16.F32.PACK_AB R5, R14, R18 ;  /* 0x000000120e05723e */ /* 0x000fe400000010ff */
[----:B------:R-:W-:Y:S01]  /*0b00*/  F2FP.BF16.F32.PACK_AB R4, R16, R198 ;  /* 0x000000c61004723e */ /* 0x000fe200000010ff */
[----:B-1----:R-:W-:-:S04]  /*0b10*/  @P1 IMAD.WIDE.U32 R2, R10, 0x10, R2 ;  /* 0x000000100a021825 */ /* 0x002fc800078e0002 */
[----:B------:R0:W-:Y:S04]  /*0b20*/  STG.E.128 desc[UR4][R8.64], R4 ;  /* 0x0000000408007986 */ /* 0x0001e8000c101d04 */
[----:B------:R-:W2:Y:S04]  /*0b30*/  LDG.E.128 R192, desc[UR4][R192.64] ;  /* 0x00000004c0c07981 */ /* 0x000ea8000c1e1d00 */
[----:B------:R-:W3:Y:S01]  /*0b40*/  @P1 LDG.E.128 R20, desc[UR4][R2.64] ;  /* 0x0000000402141981 */ /* 0x000ee2000c1e1d00 */
[----:B--2---:R-:W-:Y:S02]  /*0b50*/  SHF.L.U32 R207, R195, 0x10, RZ ;  /* 0x00000010c3cf7819 */ /* 0x004fe400000006ff */
[----:B------:R-:W-:-:S02]  /*0b60*/  SHF.L.U32 R201, R192, 0x10, RZ ;  /* 0x00000010c0c97819 */ /* 0x000fc400000006ff */
[----:B------:R-:W-:Y:S01]  /*0b70*/  SHF.L.U32 R203, R193, 0x10, RZ ;  /* 0x00000010c1cb7819 */ /* 0x000fe200000006ff */
[-C--:B------:R-:W-:Y:S01]  /*0b80*/  FMUL.FTZ R207, R207, R210.reuse ;  /* 0x000000d2cfcf7220 */ /* 0x080fe20000410000 */
[----:B------:R-:W-:Y:S02]  /*0b90*/  SHF.L.U32 R205, R194, 0x10, RZ ;  /* 0x00000010c2cd7819 */ /* 0x000fe400000006ff */
[----:B---3--:R-:W-:Y:S01]  /*0ba0*/  @P1 SHF.L.U32 R3, R23, 0x10, RZ ;  /* 0x0000001017031819 */ /* 0x008fe200000006ff */
[----:B0-----:R-:W-:Y:S01]  /*0bb0*/  FMUL.FTZ R6, R150, R207 ;  /* 0x000000cf96067220 */ /* 0x001fe20000410000 */
[-C--:B------:R-:W-:Y:S01]  /*0bc0*/  FMUL.FTZ R201, R201, R210.reuse ;  /* 0x000000d2c9c97220 */ /* 0x080fe20000410000 */
[-C--:B------:R-:W-:Y:S01]  /*0bd0*/  FMUL.FTZ R203, R203, R210.reuse ;  /* 0x000000d2cbcb7220 */ /* 0x080fe20000410000 */
[----:B------:R-:W-:Y:S01]  /*0be0*/  FMUL.FTZ R205, R205, R210 ;  /* 0x000000d2cdcd7220 */ /* 0x000fe20000410000 */
[----:B------:R-:W-:Y:S01]  /*0bf0*/  @P1 SHF.L.U32 R4, R20, 0x10, RZ ;  /* 0x0000001014041819 */ /* 0x000fe200000006ff */
[----:B------:R-:W-:Y:S01]  /*0c00*/  @P1 FADD.FTZ R6, R3, R6 ;  /* 0x0000000603061221 */ /* 0x000fe20000010000 */
[----:B------:R-:W-:Y:S01]  /*0c10*/  @P1 SHF.L.U32 R5, R21, 0x10, RZ ;  /* 0x0000001015051819 */ /* 0x000fe200000006ff */
[----:B------:R-:W-:Y:S01]  /*0c20*/  FMUL.FTZ R9, R144, R201 ;  /* 0x000000c990097220 */ /* 0x000fe20000410000 */
[----:B------:R-:W-:Y:S01]  /*0c30*/  @P1 SHF.L.U32 R2, R22, 0x10, RZ ;  /* 0x0000001016021819 */ /* 0x000fe200000006ff */
[----:B------:R-:W-:Y:S01]  /*0c40*/  FMUL.FTZ R8, R146, R203 ;  /* 0x000000cb92087220 */ /* 0x000fe20000410000 */
[----:B------:R-:W-:Y:S01]  /*0c50*/  PRMT R195, R195, 0x7632, R195 ;  /* 0x00007632c3c37816 */ /* 0x000fe200000000c3 */
[----:B------:R-:W-:Y:S01]  /*0c60*/  FMUL.FTZ R7, R148, R205 ;  /* 0x000000cd94077220 */ /* 0x000fe20000410000 */
[----:B------:R-:W-:-:S02]  /*0c70*/  @P1 PRMT R3, R21, 0x7632, R3 ;  /* 0x0000763215031816 */ /* 0x000fc40000000003 */
[----:B------:R-:W-:Y:S02]  /*0c80*/  PRMT R0, R192, 0x7632, R0 ;  /* 0x00007632c0007816 */ /* 0x000fe40000000000 */
[----:B------:R-:W-:Y:S02]  /*0c90*/  PRMT R204, R193, 0x7632, R204 ;  /* 0x00007632c1cc7816 */ /* 0x000fe400000000cc */
[----:B------:R-:W-:Y:S01]  /*0ca0*/  PRMT R194, R194, 0x7632, R194 ;  /* 0x00007632c2c27816 */ /* 0x000fe200000000c2 */
[----:B------:R-:W-:Y:S01]  /*0cb0*/  @P1 FADD.FTZ R9, R4, R9 ;  /* 0x0000000904091221 */ /* 0x000fe20000010000 */
[----:B------:R-:W-:Y:S01]  /*0cc0*/  @P1 FADD.FTZ R8, R5, R8 ;  /* 0x0000000805081221 */ /* 0x000fe20000010000 */
[----:B------:R-:W-:Y:S01]  /*0cd0*/  @P1 FADD.FTZ R7, R2, R7 ;  /* 0x0000000702071221 */ /* 0x000fe20000010000 */
[----:B------:R-:W-:Y:S01]  /*0ce0*/  @P1 SHF.L.U32 R193, R3, 0x10, RZ ;  /* 0x0000001003c11819 */ /* 0x000fe200000006ff */
[----:B------:R-:W0:Y:S01]  /*0cf0*/  @P1 LDC.64 R202, c[0x0][0x230] ;  /* 0x00008c00ffca1b82 */ /* 0x000e220000000a00 */
[----:B------:R-:W-:-:S02]  /*0d00*/  SHF.L.U32 R201, R195, 0x10, RZ ;  /* 0x00000010c3c97819 */ /* 0x000fc400000006ff */
[----:B------:R-:W-:Y:S02]  /*0d10*/  @P1 PRMT R2, R20, 0x7632, R2 ;  /* 0x0000763214021816 */ /* 0x000fe40000000002 */
[----:B------:R-:W-:Y:S02]  /*0d20*/  @P1 PRMT R4, R22, 0x7632, R4 ;  /* 0x0000763216041816 */ /* 0x000fe40000000004 */
[----:B------:R-:W-:Y:S02]  /*0d30*/  SHF.L.U32 R3, R0, 0x10, RZ ;  /* 0x0000001000037819 */ /* 0x000fe400000006ff */
[----:B------:R-:W-:Y:S02]  /*0d40*/  SHF.L.U32 R195, R194, 0x10, RZ ;  /* 0x00000010c2c37819 */ /* 0x000fe400000006ff */
[----:B------:R-:W-:Y:S01]  /*0d50*/  SHF.L.U32 R5, R204, 0x10, RZ ;  /* 0x00000010cc057819 */ /* 0x000fe200000006ff */
[-C--:B------:R-:W-:Y:S01]  /*0d60*/  FMUL.FTZ R0, R3, R210.reuse ;  /* 0x000000d203007220 */ /* 0x080fe20000410000 */
[----:B------:R-:W-:Y:S01]  /*0d70*/  @P1 PRMT R205, R23, 0x7632, R205 ;  /* 0x0000763217cd1816 */ /* 0x000fe200000000cd */
[-C--:B------:R-:W-:Y:S01]  /*0d80*/  FMUL.FTZ R194, R195, R210.reuse ;  /* 0x000000d2c3c27220 */ /* 0x080fe20000410000 */
[----:B------:R-:W-:Y:S01]  /*0d90*/  @P1 SHF.L.U32 R192, R2, 0x10, RZ ;  /* 0x0000001002c01819 */ /* 0x000fe200000006ff */
[-C--:B------:R-:W-:Y:S01]  /*0da0*/  FMUL.FTZ R2, R5, R210.reuse ;  /* 0x000000d205027220 */ /* 0x080fe20000410000 */
[----:B------:R-:W-:Y:S01]  /*0db0*/  @P1 SHF.L.U32 R206, R4, 0x10, RZ ;  /* 0x0000001004ce1819 */ /* 0x000fe200000006ff */
        /* <DEDUP_REMOVED lines=10> */
[----:B------:R-:W-:Y:S01]  /*0e60*/  IADD3 R0, R11, 0x100, RZ ;  /* 0x000001000b007810 */ /* 0x000fe20007ffe0ff */
[----:B------:R-:W-:Y:S01]  /*0e70*/  IMAD.WIDE.U32 R204, R10, 0x10, R196 ;  /* 0x000000100acc7825 */ /* 0x000fe200078e00c4 */
[----:B------:R-:W-:-:S02]  /*0e80*/  F2FP.BF16.F32.PACK_AB R194, R3, R7 ;  /* 0x0000000703c2723e */ /* 0x000fc400000010ff */
[----:B------:R-:W-:Y:S01]  /*0e90*/  F2FP.BF16.F32.PACK_AB R195, R4, R6 ;  /* 0x0000000604c3723e */ /* 0x000fe200000010ff */
[----:B------:R-:W-:Y:S01]  /*0ea0*/  IMAD.WIDE.U32 R206, R0, 0x10, R238 ;  /* 0x0000001000ce7825 */ /* 0x000fe200078e00ee */
[----:B------:R-:W-:Y:S02]  /*0eb0*/  F2FP.BF16.F32.PACK_AB R193, R2, R8 ;  /* 0x0000000802c1723e */ /* 0x000fe400000010ff */
[----:B------:R-:W-:Y:S01]  /*0ec0*/  F2FP.BF16.F32.PACK_AB R192, R5, R9 ;  /* 0x0000000905c0723e */ /* 0x000fe200000010ff */
[----:B0-----:R-:W-:-:S04]  /*0ed0*/  @P1 IMAD.WIDE.U32 R202, R0, 0x10, R202 ;  /* 0x0000001000ca1825 */ /* 0x001fc800078e00ca */
[----:B------:R0:W-:Y:S04]  /*0ee0*/  STG.E.128 desc[UR4][R204.64], R192 ;  /* 0x000000c0cc007986 */ /* 0x0001e8000c101d04 */
[----:B------:R-:W2:Y:S04]  /*0ef0*/  @P1 LDG.E.128 R20, desc[UR4][R202.64] ;  /* 0x00000004ca141981 */ /* 0x000ea8000c1e1d00 */
[----:B0-----:R-:W3:Y:S02]  /*0f00*/  LDG.E.128 R192, desc[UR4][R206.64] ;  /* 0x00000004cec07981 */ /* 0x001ee4000c1e1d00 */
[----:B---3--:R-:W-:-:S02]  /*0f10*/  SHF.L.U32 R201, R192, 0x10, RZ ;  /* 0x00000010c0c97819 */ /* 0x008fc400000006ff */
[C---:B------:R-:W-:Y:S02]  /*0f20*/  SHF.L.U32 R209, R193.reuse, 0x10, RZ ;  /* 0x00000010c1d17819 */ /* 0x040fe400000006ff */
[----:B------:R-:W-:Y:S01]  /*0f30*/  PRMT R214, R193, 0x7632, R214 ;  /* 0x00007632c1d67816 */ /* 0x000fe200000000d6 */
[-C--:B------:R-:W-:Y:S01]  /*0f40*/  FMUL.FTZ R201, R201, R210.reuse ;  /* 0x000000d2c9c97220 */ /* 0x080fe20000410000 */
[----:B------:R-:W-:Y:S01]  /*0f50*/  SHF.L.U32 R213, R194, 0x10, RZ ;  /* 0x00000010c2d57819 */ /* 0x000fe200000006ff */
[-C--:B------:R-:W-:Y:S01]  /*0f60*/  FMUL.FTZ R193, R209, R210.reuse ;  /* 0x000000d2d1c17220 */ /* 0x080fe20000410000 */
[C---:B------:R-:W-:Y:S02]  /*0f70*/  SHF.L.U32 R217, R195.reuse, 0x10, RZ ;  /* 0x00000010c3d97819 */ /* 0x040fe400000006ff */
[----:B------:R-:W-:Y:S01]  /*0f80*/  PRMT R204, R195, 0x7632, R204 ;  /* 0x00007632c3cc7816 */ /* 0x000fe200000000cc */
[----:B------:R-:W-:Y:S01]  /*0f90*/  FMUL.FTZ R209, R152, R201 ;  /* 0x000000c998d17220 */ /* 0x000fe20000410000 */
[----:B------:R-:W-:Y:S01]  /*0fa0*/  PRMT R211, R192, 0x7632, R211 ;  /* 0x00007632c0d37816 */ /* 0x000fe200000000d3 */
[----:B------:R-:W-:Y:S01]  /*0fb0*/  FMUL.FTZ R208, R154, R193 ;  /* 0x000000c19ad07220 */ /* 0x000fe20000410000 */
[----:B--2---:R-:W-:Y:S01]  /*0fc0*/  @P1 SHF.L.U32 R195, R21, 0x10, RZ ;  /* 0x0000001015c31819 */ /* 0x004fe200000006ff */
[----:B------:R-:W-:Y:S01]  /*0fd0*/  FMUL.FTZ R213, R213, R210 ;  /* 0x000000d2d5d57220 */ /* 0x000fe20000410000 */
[----:B------:R-:W-:-:S02]  /*0fe0*/  @P1 SHF.L.U32 R192, R20, 0x10, RZ ;  /* 0x0000001014c01819 */ /* 0x000fc400000006ff */
[----:B------:R-:W-:Y:S02]  /*0ff0*/  @P1 PRMT R193, R21, 0x7632, R193 ;  /* 0x0000763215c11816 */ /* 0x000fe400000000c1 */
[----:B------:R-:W-:Y:S02]  /*1000*/  @P1 PRMT R201, R22, 0x7632, R201 ;  /* 0x0000763216c91816 */ /* 0x000fe400000000c9 */
[----:B------:R-:W-:Y:S01]  /*1010*/  PRMT R215, R194, 0x7632, R215 ;  /* 0x00007632c2d77816 */ /* 0x000fe200000000d7 */
[----:B------:R-:W-:Y:S01]  /*1020*/  @P1 FADD.FTZ R208, R195, R208 ;  /* 0x000000d0c3d01221 */ /* 0x000fe20000010000 */
[----:B------:R-:W-:Y:S01]  /*1030*/  @P1 SHF.L.U32 R194, R22, 0x10, RZ ;  /* 0x0000001016c21819 */ /* 0x000fe200000006ff */
[----:B------:R-:W-:Y:S01]  /*1040*/  FMUL.FTZ R217, R217, R210 ;  /* 0x000000d2d9d97220 */ /* 0x000fe20000410000 */
[----:B------:R-:W-:Y:S01]  /*1050*/  FMUL.FTZ R207, R156, R213 ;  /* 0x000000d59ccf7220 */ /* 0x000fe20000410000 */
[----:B------:R-:W-:Y:S01]  /*1060*/  @P1 FADD.FTZ R209, R192, R209 ;  /* 0x000000d1c0d11221 */ /* 0x000fe20000010000 */
[----:B------:R-:W-:-:S02]  /*1070*/  @P1 SHF.L.U32 R195, R193, 0x10, RZ ;  /* 0x00000010c1c31819 */ /* 0x000fc400000006ff */
[----:B------:R-:W-:Y:S02]  /*1080*/  @P1 SHF.L.U32 R216, R201, 0x10, RZ ;  /* 0x00000010c9d81819 */ /* 0x000fe400000006ff */
[----:B------:R-:W-:Y:S02]  /*1090*/  @P1 PRMT R202, R23, 0x7632, R202 ;  /* 0x0000763217ca1816 */ /* 0x000fe400000000ca */
[----:B------:R-:W-:Y:S02]  /*10a0*/  SHF.L.U32 R211, R211, 0x10, RZ ;  /* 0x00000010d3d37819 */ /* 0x000fe400000006ff */
[----:B------:R-:W-:Y:S01]  /*10b0*/  SHF.L.U32 R215, R215, 0x10, RZ ;  /* 0x00000010d7d77819 */ /* 0x000fe200000006ff */
[----:B------:R-:W-:Y:S01]  /*10c0*/  FMUL.FTZ R206, R158, R217 ;  /* 0x000000d99ece7220 */ /* 0x000fe20000410000 */
[----:B------:R-:W-:Y:S01]  /*10d0*/  @P1 PRMT R192, R20, 0x7632, R192 ;  /* 0x0000763214c01816 */ /* 0x000fe200000000c0 */
[----:B------:R-:W0:Y:S01]  /*10e0*/  @P1 LDC.64 R212, c[0x0][0x230] ;  /* 0x00008c00ffd41b82 */ /* 0x000e220000000a00 */
[----:B------:R-:W-:-:S02]  /*10f0*/  SHF.L.U32 R201, R204, 0x10, RZ ;  /* 0x00000010ccc97819 */ /* 0x000fc400000006ff */
[----:B------:R-:W-:Y:S01]  /*1100*/  SHF.L.U32 R193, R214, 0x10, RZ ;  /* 0x00000010d6c17819 */ /* 0x000fe200000006ff */
[----:B------:R-:W-:Y:S01]  /*1110*/  @P1 FADD.FTZ R207, R194, R207 ;  /* 0x000000cfc2cf1221 */ /* 0x000fe20000010000 */
[----:B------:R-:W-:Y:S01]  /*1120*/  @P1 SHF.L.U32 R203, R23, 0x10, RZ ;  /* 0x0000001017cb1819 */ /* 0x000fe200000006ff */
[-C--:B------:R-:W-:Y:S01]  /*1130*/  FMUL.FTZ R204, R201, R210.reuse ;  /* 0x000000d2c9cc7220 */ /* 0x080fe20000410000 */
[----:B------:R-:W-:Y:S01]  /*1140*/  @P1 SHF.L.U32 R194, R192, 0x10, RZ ;  /* 0x00000010c0c21819 */ /* 0x000fe200000006ff */
[-C--:B------:R-:W-:Y:S01]  /*1150*/  FMUL.FTZ R192, R211, R210.reuse ;  /* 0x000000d2d3c07220 */ /* 0x080fe20000410000 */
[----:B------:R-:W-:Y:S01]  /*1160*/  @P1 SHF.L.U32 R217, R202, 0x10, RZ ;  /* 0x00000010cad91819 */ /* 0x000fe200000006ff */
[-C--:B------:R-:W-:Y:S01]  /*1170*/  FMUL.FTZ R214, R215, R210.reuse ;  /* 0x000000d2d7d67220 */ /* 0x080fe20000410000 */
[----:B------:R-:W-:Y:S01]  /*1180*/  FMUL.FTZ R202, R193, R210 ;  /* 0x000000d2c1ca7220 */ /* 0x000fe20000410000 */
[----:B------:R-:W-:Y:S01]  /*1190*/  @P1 FADD.FTZ R206, R203, R206 ;  /* 0x000000cecbce1221 */ /* 0x000fe20000010000 */
        /* <DEDUP_REMOVED lines=18> */
[----:B0-----:R-:W3:Y:S01]  /*12c0*/  LDG.E.128 R192, desc[UR4][R216.64] ;  /* 0x00000004d8c07981 */ /* 0x001ee2000c1e1d00 */
[----:B--2---:R-:W-:Y:S02]  /*12d0*/  @P1 SHF.L.U32 R213, R23, 0x10, RZ ;  /* 0x0000001017d51819 */ /* 0x004fe400000006ff */
[----:B---3--:R-:W-:-:S02]  /*12e0*/  SHF.L.U32 R211, R192, 0x10, RZ ;  /* 0x00000010c0d37819 */ /* 0x008fc400000006ff */
[----:B------:R-:W-:Y:S02]  /*12f0*/  SHF.L.U32 R219, R193, 0x10, RZ ;  /* 0x00000010c1db7819 */ /* 0x000fe400000006ff */
[----:B------:R-:W-:Y:S01]  /*1300*/  SHF.L.U32 R225, R195, 0x10, RZ ;  /* 0x00000010c3e17819 */ /* 0x000fe200000006ff */
[-C--:B------:R-:W-:Y:S01]  /*1310*/  FMUL.FTZ R211, R211, R210.reuse ;  /* 0x000000d2d3d37220 */ /* 0x080fe20000410000 */
[----:B------:R-:W-:Y:S01]  /*1320*/  PRMT R223, R193, 0x7632, R223 ;  /* 0x00007632c1df7816 */ /* 0x000fe200000000df */
[-C--:B------:R-:W-:Y:S01]  /*1330*/  FMUL.FTZ R193, R219, R210.reuse ;  /* 0x000000d2dbc17220 */ /* 0x080fe20000410000 */
[----:B------:R-:W-:Y:S01]  /*1340*/  SHF.L.U32 R221, R194, 0x10, RZ ;  /* 0x00000010c2dd7819 */ /* 0x000fe200000006ff */
[-C--:B------:R-:W-:Y:S01]  /*1350*/  FMUL.FTZ R225, R225, R210.reuse ;  /* 0x000000d2e1e17220 */ /* 0x080fe20000410000 */
[----:B------:R-:W-:Y:S01]  /*1360*/  PRMT R214, R195, 0x7632, R214 ;  /* 0x00007632c3d67816 */ /* 0x000fe200000000d6 */
[----:B------:R-:W-:Y:S01]  /*1370*/  FMUL.FTZ R219, R160, R211 ;  /* 0x000000d3a0db7220 */ /* 0x000fe20000410000 */
[----:B------:R-:W-:Y:S01]  /*1380*/  PRMT R222, R192, 0x7632, R222 ;  /* 0x00007632c0de7816 */ /* 0x000fe200000000de */
[----:B------:R-:W-:Y:S01]  /*1390*/  FMUL.FTZ R218, R162, R193 ;  /* 0x000000c1a2da7220 */ /* 0x000fe20000410000 */
[----:B------:R-:W-:Y:S01]  /*13a0*/  @P1 SHF.L.U32 R195, R21, 0x10, RZ ;  /* 0x0000001015c31819 */ /* 0x000fe200000006ff */
[----:B------:R-:W-:Y:S01]  /*13b0*/  FMUL.FTZ R221, R221, R210 ;  /* 0x000000d2dddd7220 */ /* 0x000fe20000410000 */
[----:B------:R-:W-:Y:S01]  /*13c0*/  @P1 SHF.L.U32 R192, R20, 0x10, RZ ;  /* 0x0000001014c01819 */ /* 0x000fe200000006ff */
[----:B------:R-:W-:Y:S01]  /*13d0*/  FMUL.FTZ R216, R166, R225 ;  /* 0x000000e1a6d87220 */ /* 0x000fe20000410000 */
[----:B------:R-:W-:-:S02]  /*13e0*/  @P1 PRMT R193, R21, 0x7632, R193 ;  /* 0x0000763215c11816 */ /* 0x000fc400000000c1 */
[----:B------:R-:W-:Y:S02]  /*13f0*/  @P1 PRMT R211, R22, 0x7632, R211 ;  /* 0x0000763216d31816 */ /* 0x000fe400000000d3 */
[----:B------:R-:W-:Y:S01]  /*1400*/  PRMT R224, R194, 0x7632, R224 ;  /* 0x00007632c2e07816 */ /* 0x000fe200000000e0 */
[----:B------:R-:W-:Y:S01]  /*1410*/  @P1 FADD.FTZ R218, R195, R218 ;  /* 0x000000dac3da1221 */ /* 0x000fe20000010000 */
[----:B------:R-:W-:Y:S01]  /*1420*/  @P1 SHF.L.U32 R194, R22, 0x10, RZ ;  /* 0x0000001016c21819 */ /* 0x000fe200000006ff */
[----:B------:R-:W-:Y:S01]  /*1430*/  FMUL.FTZ R217, R164, R221 ;  /* 0x000000dda4d97220 */ /* 0x000fe20000410000 */
[----:B------:R-:W-:Y:S01]  /*1440*/  @P1 FADD.FTZ R219, R192, R219 ;  /* 0x000000dbc0db1221 */ /* 0x000fe20000010000 */
[----:B------:R-:W-:Y:S01]  /*1450*/  @P1 FADD.FTZ R216, R213, R216 ;  /* 0x000000d8d5d81221 */ /* 0x000fe20000010000 */
[----:B------:R-:W-:Y:S01]  /*1460*/  @P1 SHF.L.U32 R195, R193, 0x10, RZ ;  /* 0x00000010c1c31819 */ /* 0x000fe200000006ff */
[----:B------:R-:W0:Y:S01]  /*1470*/  @P1 LDC.64 R220, c[0x0][0x230] ;  /* 0x00008c00ffdc1b82 */ /* 0x000e220000000a00 */
        /* <DEDUP_REMOVED lines=8> */
[----:B------:R-:W-:Y:S01]  /*1500*/  @P1 SHF.L.U32 R194, R192, 0x10, RZ ;  /* 0x00000010c0c21819 */ /* 0x000fe200000006ff */
[-C--:B------:R-:W-:Y:S01]  /*1510*/  FMUL.FTZ R192, R193, R210.reuse ;  /* 0x000000d2c1c07220 */ /* 0x080fe20000410000 */
[----:B------:R-:W-:Y:S01]  /*1520*/  @P1 SHF.L.U32 R225, R212, 0x10, RZ ;  /* 0x00000010d4e11819 */ /* 0x000fe200000006ff */
[-C--:B------:R-:W-:Y:S01]  /*1530*/  FMUL.FTZ R214, R213, R210.reuse ;  /* 0x000000d2d5d67220 */ /* 0x080fe20000410000 */
[-C--:B------:R-:W-:Y:S01]  /*1540*/  FMUL.FTZ R222, R211, R210.reuse ;  /* 0x000000d2d3de7220 */ /* 0x080fe20000410000 */
[----:B------:R-:W-:Y:S01]  /*1550*/  FMUL.FTZ R212, R223, R210 ;  /* 0x000000d2dfd47220 */ /* 0x000fe20000410000 */
        /* <DEDUP_REMOVED lines=20> */
[----:B------:R-:W-:Y:S02]  /*16a0*/  SHF.L.U32 R233, R194, 0x10, RZ ;  /* 0x00000010c2e97819 */ /* 0x000fe400000006ff */
[----:B------:R-:W-:Y:S01]  /*16b0*/  SHF.L.U32 R231, R193, 0x10, RZ ;  /* 0x00000010c1e77819 */ /* 0x000fe200000006ff */
[-C--:B------:R-:W-:Y:S01]  /*16c0*/  FMUL.FTZ R227, R227, R210.reuse ;  /* 0x000000d2e3e37220 */ /* 0x080fe20000410000 */
[----:B------:R-:W-:Y:S01]  /*16d0*/  PRMT R232, R193, 0x7632, R232 ;  /* 0x00007632c1e87816 */ /* 0x000fe200000000e8 */
[-C--:B------:R-:W-:Y:S01]  /*16e0*/  FMUL.FTZ R233, R233, R210.reuse ;  /* 0x000000d2e9e97220 */ /* 0x080fe20000410000 */
[----:B--2---:R-:W-:Y:S01]  /*16f0*/  @P1 SHF.L.U32 R193, R20, 0x10, RZ ;  /* 0x0000001014c11819 */ /* 0x004fe200000006ff */
[----:B------:R-:W-:Y:S01]  /*1700*/  FMUL.FTZ R228, R168, R227 ;  /* 0x000000e3a8e47220 */ /* 0x000fe20000410000 */
[----:B------:R-:W-:Y:S01]  /*1710*/  SHF.L.U32 R235, R195, 0x10, RZ ;  /* 0x00000010c3eb7819 */ /* 0x000fe200000006ff */
[-C--:B------:R-:W-:Y:S01]  /*1720*/  FMUL.FTZ R231, R231, R210.reuse ;  /* 0x000000d2e7e77220 */ /* 0x080fe20000410000 */
[----:B------:R-:W-:Y:S01]  /*1730*/  PRMT R224, R195, 0x7632, R224 ;  /* 0x00007632c3e07816 */ /* 0x000fe200000000e0 */
[----:B------:R-:W-:Y:S01]  /*1740*/  FMUL.FTZ R226, R172, R233 ;  /* 0x000000e9ace27220 */ /* 0x000fe20000410000 */
[----:B------:R-:W-:Y:S01]  /*1750*/  PRMT R229, R192, 0x7632, R229 ;  /* 0x00007632c0e57816 */ /* 0x000fe200000000e5 */
[----:B------:R-:W-:Y:S01]  /*1760*/  @P1 FADD.FTZ R228, R193, R228 ;  /* 0x000000e4c1e41221 */ /* 0x000fe20000010000 */
[----:B------:R-:W-:Y:S01]  /*1770*/  @P1 SHF.L.U32 R195, R22, 0x10, RZ ;  /* 0x0000001016c31819 */ /* 0x000fe200000006ff */
[----:B------:R-:W-:Y:S01]  /*1780*/  FMUL.FTZ R235, R235, R210 ;  /* 0x000000d2ebeb7220 */ /* 0x000fe20000410000 */
[C---:B------:R-:W-:Y:S01]  /*1790*/  @P1 SHF.L.U32 R192, R21.reuse, 0x10, RZ ;  /* 0x0000001015c01819 */ /* 0x040fe200000006ff */
[----:B------:R-:W-:Y:S01]  /*17a0*/  FMUL.FTZ R227, R170, R231 ;  /* 0x000000e7aae37220 */ /* 0x000fe20000410000 */
[----:B------:R-:W-:-:S02]  /*17b0*/  @P1 PRMT R193, R21, 0x7632, R193 ;  /* 0x0000763215c11816 */ /* 0x000fc400000000c1 */
[----:B------:R-:W-:Y:S01]  /*17c0*/  PRMT R234, R194, 0x7632, R234 ;  /* 0x00007632c2ea7816 */ /* 0x000fe200000000ea */
[----:B------:R-:W-:Y:S01]  /*17d0*/  @P1 FADD.FTZ R226, R195, R226 ;  /* 0x000000e2c3e21221 */ /* 0x000fe20000010000 */
[----:B------:R-:W-:Y:S01]  /*17e0*/  @P1 SHF.L.U32 R194, R23, 0x10, RZ ;  /* 0x0000001017c21819 */ /* 0x000fe200000006ff */
[----:B------:R-:W-:Y:S01]  /*17f0*/  FMUL.FTZ R225, R174, R235 ;  /* 0x000000ebaee17220 */ /* 0x000fe20000410000 */
[----:B------:R-:W-:Y:S01]  /*1800*/  @P1 FADD.FTZ R227, R192, R227 ;  /* 0x000000e3c0e31221 */ /* 0x000fe20000010000 */
[----:B------:R-:W-:Y:S01]  /*1810*/  @P1 SHF.L.U32 R195, R193, 0x10, RZ ;  /* 0x00000010c1c31819 */ /* 0x000fe200000006ff */
[----:B------:R-:W0:Y:S01]  /*1820*/  @P1 LDC.64 R230, c[0x0][0x230] ;  /* 0x00008c00ffe61b82 */ /* 0x000e220000000a00 */
[----:B------:R-:W-:Y:S02]  /*1830*/  @P1 PRMT R192, R20, 0x7632, R192 ;  /* 0x0000763214c01816 */ /* 0x000fe400000000c0 */
[----:B------:R-:W-:Y:S02]  /*1840*/  @P1 PRMT R220, R22, 0x7632, R220 ;  /* 0x0000763216dc1816 */ /* 0x000fe400000000dc */
[----:B------:R-:W-:-:S02]  /*1850*/  @P1 PRMT R222, R23, 0x7632, R222 ;  /* 0x0000763217de1816 */ /* 0x000fc400000000de */
        /* <DEDUP_REMOVED lines=20> */
[----:B------:R-:W-:Y:S01]  /*19a0*/  IMAD.WIDE.U32 R232, R211, 0x10, R196 ;  /* 0x00000010d3e87825 */ /* 0x000fe200078e00c4 */
[----:B------:R-:W-:-:S02]  /*19b0*/  F2FP.BF16.F32.PACK_AB R195, R224, R225 ;  /* 0x000000e1e0c3723e */ /* 0x000fc400000010ff */
[----:B------:R-:W-:Y:S02]  /*19c0*/  F2FP.BF16.F32.PACK_AB R194, R223, R226 ;  /* 0x000000e2dfc2723e */ /* 0x000fe400000010ff */
[----:B------:R-:W-:Y:S02]  /*19d0*/  F2FP.BF16.F32.PACK_AB R193, R222, R227 ;  /* 0x000000e3dec1723e */ /* 0x000fe400000010ff */
[----:B------:R-:W-:Y:S02]  /*19e0*/  F2FP.BF16.F32.PACK_AB R192, R221, R228 ;  /* 0x000000e4ddc0723e */ /* 0x000fe400000010ff */
[----:B------:R-:W-:-:S03]  /*19f0*/  IADD3 R220, R11, 0x280, RZ ;  /* 0x000002800bdc7810 */ /* 0x000fc60007ffe0ff */
[----:B------:R1:W-:Y:S02]  /*1a00*/  STG.E.128 desc[UR4][R232.64], R192 ;  /* 0x000000c0e8007986 */ /* 0x0003e4000c101d04 */
[----:B0-----:R-:W-:-:S05]  /*1a10*/  @P1 IMAD.WIDE.U32 R230, R220, 0x10, R230 ;  /* 0x00000010dce61825 */ /* 0x001fca00078e00e6 */
[----:B------:R-:W2:Y:S01]  /*1a20*/  @P1 LDG.E.128 R20, desc[UR4][R230.64] ;  /* 0x00000004e6141981 */ /* 0x000ea2000c1e1d00 */
[----:B-1----:R-:W-:-:S06]  /*1a30*/  IMAD.WIDE.U32 R192, R220, 0x10, R238 ;  /* 0x00000010dcc07825 */ /* 0x002fcc00078e00ee */
[----:B------:R-:W3:Y:S01]  /*1a40*/  LDG.E.128 R192, desc[UR4][R192.64] ;  /* 0x00000004c0c07981 */ /* 0x000ee2000c1e1d00 */
[----:B------:R-:W-:Y:S01]  /*1a50*/  IMAD.WIDE.U32 R240, R220, 0x10, R196 ;  /* 0x00000010dcf07825 */ /* 0x000fe200078e00c4 */
[----:B------:R-:W-:Y:S02]  /*1a60*/  IADD3 R237, R11, 0x300, RZ ;  /* 0x000003000bed7810 */ /* 0x000fe40007ffe0ff */
[----:B--2---:R-:W-:Y:S02]  /*1a70*/  @P1 PRMT R235, R20, 0x7632, R235 ;  /* 0x0000763214eb1816 */ /* 0x004fe400000000eb */
[----:B---3--:R-:W-:Y:S02]  /*1a80*/  PRMT R229, R192, 0x7632, R229 ;  /* 0x00007632c0e57816 */ /* 0x008fe400000000e5 */
[----:B------:R-:W-:Y:S02]  /*1a90*/  PRMT R236, R193, 0x7632, R236 ;  /* 0x00007632c1ec7816 */ /* 0x000fe400000000ec */
[----:B------:R-:W-:-:S05]  /*1aa0*/  SHF.L.U32 R229, R229, 0x10, RZ ;  /* 0x00000010e5e57819 */ /* 0x000fca00000006ff */
[----:B------:R-:W-:Y:S01]  /*1ab0*/  FMUL.FTZ R234, R229, R210 ;  /* 0x000000d2e5ea7220 */ /* 0x000fe20000410000 */
[----:B------:R-:W-:Y:S02]  /*1ac0*/  SHF.L.U32 R229, R236, 0x10, RZ ;  /* 0x00000010ece57819 */ /* 0x000fe400000006ff */
[----:B------:R-:W-:-:S03]  /*1ad0*/  @P1 SHF.L.U32 R235, R235, 0x10, RZ ;  /* 0x00000010ebeb1819 */ /* 0x000fc600000006ff */
[----:B------:R-:W-:Y:S01]  /*1ae0*/  FMUL.FTZ R232, R229, R210 ;  /* 0x000000d2e5e87220 */ /* 0x000fe20000410000 */
[----:B------:R-:W-:Y:S01]  /*1af0*/  PRMT R231, R194, 0x7632, R231 ;  /* 0x00007632c2e77816 */ /* 0x000fe200000000e7 */
[----:B------:R-:W-:Y:S01]  /*1b00*/  FMUL.FTZ R230, R177, R234 ;  /* 0x000000eab1e67220 */ /* 0x000fe20000410000 */
[----:B------:R-:W-:Y:S01]  /*1b10*/  @P1 PRMT R233, R21, 0x7632, R233 ;  /* 0x0000763215e91816 */ /* 0x000fe200000000e9 */
[----:B------:R-:W-:Y:S01]  /*1b20*/  FMUL.FTZ R229, R179, R232 ;  /* 0x000000e8b3e57220 */ /* 0x000fe20000410000 */
[----:B------:R-:W-:Y:S01]  /*1b30*/  PRMT R232, R195, 0x7632, R232 ;  /* 0x00007632c3e87816 */ /* 0x000fe200000000e8 */
[----:B------:R-:W-:Y:S01]  /*1b40*/  @P1 FADD.FTZ R230, R230, R235 ;  /* 0x000000ebe6e61221 */ /* 0x000fe20000010000 */
[----:B------:R-:W-:Y:S02]  /*1b50*/  SHF.L.U32 R231, R231, 0x10, RZ ;  /* 0x00000010e7e77819 */ /* 0x000fe400000006ff */
[----:B------:R-:W-:Y:S02]  /*1b60*/  @P1 SHF.L.U32 R234, R233, 0x10, RZ ;  /* 0x00000010e9ea1819 */ /* 0x000fe400000006ff */
[----:B------:R-:W-:-:S02]  /*1b70*/  SHF.L.U32 R235, R232, 0x10, RZ ;  /* 0x00000010e8eb7819 */ /* 0x000fc400000006ff */
[----:B------:R-:W-:Y:S01]  /*1b80*/  SHF.L.U32 R233, R194, 0x10, RZ ;  /* 0x00000010c2e97819 */ /* 0x000fe200000006ff */
[-C--:B------:R-:W-:Y:S01]  /*1b90*/  FMUL.FTZ R232, R231, R210.reuse ;  /* 0x000000d2e7e87220 */ /* 0x080fe20000410000 */
[----:B------:R-:W-:Y:S01]  /*1ba0*/  @P1 PRMT R194, R22, 0x7632, R194 ;  /* 0x0000763216c21816 */ /* 0x000fe200000000c2 */
[----:B------:R-:W-:Y:S01]  /*1bb0*/  @P1 FADD.FTZ R229, R229, R234 ;  /* 0x000000eae5e51221 */ /* 0x000fe20000010000 */
[----:B------:R-:W-:Y:S01]  /*1bc0*/  FMUL.FTZ R234, R235, R210 ;  /* 0x000000d2ebea7220 */ /* 0x000fe20000410000 */
[----:B------:R-:W-:Y:S01]  /*1bd0*/  FMUL.FTZ R232, R181, R232 ;  /* 0x000000e8b5e87220 */ /* 0x000fe20000410000 */
[----:B------:R-:W-:Y:S02]  /*1be0*/  @P1 SHF.L.U32 R235, R194, 0x10, RZ ;  /* 0x00000010c2eb1819 */ /* 0x000fe400000006ff */
[----:B------:R-:W-:-:S03]  /*1bf0*/  SHF.L.U32 R195, R195, 0x10, RZ ;  /* 0x00000010c3c37819 */ /* 0x000fc600000006ff */
[----:B------:R-:W-:Y:S02]  /*1c00*/  @P1 FADD.FTZ R232, R232, R235 ;  /* 0x000000ebe8e81221 */ /* 0x000fe40000010000 */
[-C--:B------:R-:W-:Y:S01]  /*1c10*/  FMUL.FTZ R235, R195, R210.reuse ;  /* 0x000000d2c3eb7220 */ /* 0x080fe20000410000 */
[----:B------:R-:W-:Y:S02]  /*1c20*/  @P1 PRMT R231, R23, 0x7632, R231 ;  /* 0x0000763217e71816 */ /* 0x000fe400000000e7 */
[----:B------:R-:W-:Y:S01]  /*1c30*/  SHF.L.U32 R193, R193, 0x10, RZ ;  /* 0x00000010c1c17819 */ /* 0x000fe200000006ff */
[----:B------:R-:W-:Y:S01]  /*1c40*/  FMUL.FTZ R236, R182, R235 ;  /* 0x000000ebb6ec7220 */ /* 0x000fe20000410000 */
[----:B------:R-:W-:Y:S02]  /*1c50*/  SHF.L.U32 R195, R192, 0x10, RZ ;  /* 0x00000010c0c37819 */ /* 0x000fe400000006ff */
[----:B------:R-:W-:Y:S01]  /*1c60*/  @P1 SHF.L.U32 R235, R23, 0x10, RZ ;  /* 0x0000001017eb1819 */ /* 0x000fe200000006ff */
[----:B------:R-:W-:Y:S01]  /*1c70*/  FMUL.FTZ R193, R193, R210 ;  /* 0x000000d2c1c17220 */ /* 0x000fe20000410000 */
[----:B------:R-:W-:Y:S01]  /*1c80*/  @P1 SHF.L.U32 R194, R231, 0x10, RZ ;  /* 0x00000010e7c21819 */ /* 0x000fe200000006ff */
[----:B------:R-:W-:Y:S01]  /*1c90*/  FMUL.FTZ R231, R183, R234 ;  /* 0x000000eab7e77220 */ /* 0x000fe20000410000 */
[-C--:B------:R-:W-:Y:S01]  /*1ca0*/  FMUL.FTZ R233, R233, R210.reuse ;  /* 0x000000d2e9e97220 */ /* 0x080fe20000410000 */
[----:B------:R-:W-:Y:S01]  /*1cb0*/  FMUL.FTZ R195, R195, R210 ;  /* 0x000000d2c3c37220 */ /* 0x000fe20000410000 */
        /* <DEDUP_REMOVED lines=11> */
[----:B------:R-:W-:Y:S02]  /*1d70*/  F2FP.BF16.F32.PACK_AB R195, R231, R236 ;  /* 0x000000ece7c3723e */ /* 0x000fe400000010ff */
[----:B------:R-:W-:Y:S02]  /*1d80*/  F2FP.BF16.F32.PACK_AB R194, R232, R233 ;  /* 0x000000e9e8c2723e */ /* 0x000fe400000010ff */
[----:B------:R-:W-:Y:S02]  /*1d90*/  F2FP.BF16.F32.PACK_AB R193, R229, R235 ;  /* 0x000000ebe5c1723e */ /* 0x000fe400000010ff */
[----:B------:R-:W-:-:S05]  /*1da0*/  F2FP.BF16.F32.PACK_AB R192, R230, R234 ;  /* 0x000000eae6c0723e */ /* 0x000fca00000010ff */
[----:B------:R0:W-:Y:S02]  /*1db0*/  STG.E.128 desc[UR4][R240.64], R192 ;  /* 0x000000c0f0007986 */ /* 0x0001e4000c101d04 */
[----:B0-----:R-:W0:Y:S01]  /*1dc0*/  @P1 LDC.64 R240, c[0x0][0x230] ;  /* 0x00008c00fff01b82 */ /* 0x001e220000000a00 */
[----:B------:R-:W-:-:S06]  /*1dd0*/  IMAD.WIDE.U32 R192, R237, 0x10, R238 ;  /* 0x00000010edc07825 */ /* 0x000fcc00078e00ee */
[----:B------:R-:W2:Y:S01]  /*1de0*/  LDG.E.128 R192, desc[UR4][R192.64] ;  /* 0x00000004c0c07981 */ /* 0x000ea2000c1e1d00 */
[----:B0-----:R-:W-:-:S05]  /*1df0*/  @P1 IMAD.WIDE.U32 R240, R237, 0x10, R240 ;  /* 0x00000010edf01825 */ /* 0x001fca00078e00f0 */
[----:B------:R0:W3:Y:S01]  /*1e00*/  @P1 LDG.E.128 R20, desc[UR4][R240.64] ;  /* 0x00000004f0141981 */ /* 0x0000e2000c1e1d00 */
[----:B------:R-:W-:Y:S01]  /*1e10*/  IMAD.WIDE.U32 R196, R237, 0x10, R196 ;  /* 0x00000010edc47825 */ /* 0x000fe200078e00c4 */
[----:B------:R-:W-:Y:S01]  /*1e20*/  UMOV UR14, 0xffffffff ;  /* 0xffffffff000e7882 */ /* 0x000fe20000000000 */
[----:B--2---:R-:W-:Y:S02]  /*1e30*/  SHF.L.U32 R245, R193, 0x10, RZ ;  /* 0x00000010c1f57819 */ /* 0x004fe400000006ff */
[----:B------:R-:W-:Y:S02]  /*1e40*/  SHF.L.U32 R247, R194, 0x10, RZ ;  /* 0x00000010c2f77819 */ /* 0x000fe400000006ff */
[----:B------:R-:W-:Y:S02]  /*1e50*/  SHF.L.U32 R249, R195, 0x10, RZ ;  /* 0x00000010c3f97819 */ /* 0x000fe400000006ff */
[----:B------:R-:W-:Y:S02]  /*1e60*/  PRMT R238, R192, 0x7632, R238 ;  /* 0x00007632c0ee7816 */ /* 0x000fe400000000ee */
[----:B------:R-:W-:-:S02]  /*1e70*/  PRMT R242, R193, 0x7632, R242 ;  /* 0x00007632c1f27816 */ /* 0x000fc400000000f2 */
[----:B------:R-:W-:Y:S02]  /*1e80*/  PRMT R194, R194, 0x7632, R194 ;  /* 0x00007632c2c27816 */ /* 0x000fe400000000c2 */
[----:B------:R-:W-:Y:S01]  /*1e90*/  PRMT R195, R195, 0x7632, R195 ;  /* 0x00007632c3c37816 */ /* 0x000fe200000000c3 */
[-C--:B------:R-:W-:Y:S01]  /*1ea0*/  FMUL.FTZ R193, R245, R210.reuse ;  /* 0x000000d2f5c17220 */ /* 0x080fe20000410000 */
[----:B0-----:R-:W-:Y:S01]  /*1eb0*/  FMUL.FTZ R241, R247, R210 ;  /* 0x000000d2f7f17220 */ /* 0x001fe20000410000 */
[----:B------:R-:W-:Y:S02]  /*1ec0*/  SHF.L.U32 R243, R192, 0x10, RZ ;  /* 0x00000010c0f37819 */ /* 0x000fe400000006ff */
[----:B------:R-:W-:Y:S02]  /*1ed0*/  SHF.L.U32 R239, R238, 0x10, RZ ;  /* 0x00000010eeef7819 */ /* 0x000fe400000006ff */
[----:B------:R-:W-:Y:S02]  /*1ee0*/  SHF.L.U32 R245, R242, 0x10, RZ ;  /* 0x00000010f2f57819 */ /* 0x000fe400000006ff */
[----:B------:R-:W-:-:S02]  /*1ef0*/  SHF.L.U32 R247, R194, 0x10, RZ ;  /* 0x00000010c2f77819 */ /* 0x000fc400000006ff */
[----:B------:R-:W-:Y:S01]  /*1f00*/  SHF.L.U32 R251, R195, 0x10, RZ ;  /* 0x00000010c3fb7819 */ /* 0x000fe200000006ff */
[-C--:B------:R-:W-:Y:S01]  /*1f10*/  FMUL.FTZ R243, R243, R210.reuse ;  /* 0x000000d2f3f37220 */ /* 0x080fe20000410000 */
[-C--:B------:R-:W-:Y:S01]  /*1f20*/  FMUL.FTZ R195, R249, R210.reuse ;  /* 0x000000d2f9c37220 */ /* 0x080fe20000410000 */
[-C--:B------:R-:W-:Y:S01]  /*1f30*/  FMUL.FTZ R192, R239, R210.reuse ;  /* 0x000000d2efc07220 */ /* 0x080fe20000410000 */
[-C--:B------:R-:W-:Y:S01]  /*1f40*/  FMUL.FTZ R238, R245, R210.reuse ;  /* 0x000000d2f5ee7220 */ /* 0x080fe20000410000 */
[-C--:B------:R-:W-:Y:S01]  /*1f50*/  FMUL.FTZ R240, R247, R210.reuse ;  /* 0x000000d2f7f07220 */ /* 0x080fe20000410000 */
[----:B------:R-:W-:Y:S01]  /*1f60*/  FMUL.FTZ R242, R251, R210 ;  /* 0x000000d2fbf27220 */ /* 0x000fe20000410000 */
[----:B---3--:R-:W-:Y:S02]  /*1f70*/  @P1 PRMT R194, R20, 0x7632, R194 ;  /* 0x0000763214c21816 */ /* 0x008fe400000000c2 */
[----:B------:R-:W-:Y:S01]  /*1f80*/  @P1 PRMT R210, R21, 0x7632, R210 ;  /* 0x0000763215d21816 */ /* 0x000fe200000000d2 */
[----:B------:R-:W-:Y:S01]  /*1f90*/  FMUL.FTZ R238, R187, R238 ;  /* 0x000000eebbee7220 */ /* 0x000fe20000410000 */
[----:B------:R-:W-:-:S02]  /*1fa0*/  @P1 SHF.L.U32 R239, R194, 0x10, RZ ;  /* 0x00000010c2ef1819 */ /* 0x000fc400000006ff */
[----:B------:R-:W-:Y:S01]  /*1fb0*/  @P1 SHF.L.U32 R245, R210, 0x10, RZ ;  /* 0x00000010d2f51819 */ /* 0x000fe200000006ff */
[----:B------:R-:W-:Y:S01]  /*1fc0*/  FMUL.FTZ R210, R185, R192 ;  /* 0x000000c0b9d27220 */ /* 0x000fe20000410000 */
[----:B------:R-:W-:-:S03]  /*1fd0*/  @P1 PRMT R194, R23, 0x7632, R194 ;  /* 0x0000763217c21816 */ /* 0x000fc600000000c2 */
[----:B------:R-:W-:Y:S01]  /*1fe0*/  @P1 FADD.FTZ R210, R210, R239 ;  /* 0x000000efd2d21221 */ /* 0x000fe20000010000 */
[----:B------:R-:W-:Y:S01]  /*1ff0*/  @P1 FADD.FTZ R238, R238, R245 ;  /* 0x000000f5eeee1221 */ /* 0x000fe20000010000 */
[----:B------:R-:W-:Y:S01]  /*2000*/  @P1 SHF.L.U32 R245, R194, 0x10, RZ ;  /* 0x00000010c2f51819 */ /* 0x000fe200000006ff */
[----:B------:R-:W-:Y:S01]  /*2010*/  FMUL.FTZ R239, R189, R240 ;  /* 0x000000f0bdef7220 */ /* 0x000fe20000410000 */
[----:B------:R-:W-:-:S04]  /*2020*/  FMUL.FTZ R240, R191, R242 ;  /* 0x000000f2bff07220 */ /* 0x000fc80000410000 */
[----:B------:R-:W-:Y:S01]  /*2030*/  @P1 FADD.FTZ R240, R240, R245 ;  /* 0x000000f5f0f01221 */ /* 0x000fe20000010000 */
[----:B------:R-:W-:-:S04]  /*2040*/  FADD.FTZ R245, RZ, R198 ;  /* 0x000000c6fff57221 */ /* 0x000fc80000010000 */
[----:B------:R-:W-:-:S04]  /*2050*/  FADD.FTZ R245, R245, R16 ;  /* 0x00000010f5f57221 */ /* 0x000fc80000010000 */
[----:B------:R-:W-:Y:S01]  /*2060*/  FADD.FTZ R245, R245, R18 ;  /* 0x00000012f5f57221 */ /* 0x000fe20000010000 */
[----:B------:R-:W-:-:S03]  /*2070*/  @P1 PRMT R192, R22, 0x7632, R192 ;  /* 0x0000763216c01816 */ /* 0x000fc600000000c0 */
[----:B------:R-:W-:Y:S01]  /*2080*/  FADD.FTZ R246, R245, R14 ;  /* 0x0000000ef5f67221 */ /* 0x000fe20000010000 */
[----:B------:R-:W-:-:S03]  /*2090*/  @P1 SHF.L.U32 R192, R192, 0x10, RZ ;  /* 0x00000010c0c01819 */ /* 0x000fc600000006ff */
[----:B------:R-:W-:Y:S02]  /*20a0*/  FADD.FTZ R246, R246, R17 ;  /* 0x00000011f6f67221 */ /* 0x000fe40000010000 */
[----:B------:R-:W-:Y:S02]  /*20b0*/  @P1 FADD.FTZ R239, R239, R192 ;  /* 0x000000c0efef1221 */ /* 0x000fe40000010000 */
[----:B------:R-:W-:Y:S01]  /*20c0*/  FADD.FTZ R246, R246, R15 ;  /* 0x0000000ff6f67221 */ /* 0x000fe20000010000 */
[----:B------:R-:W-:Y:S01]  /*20d0*/  @P1 SHF.L.U32 R192, R22, 0x10, RZ ;  /* 0x0000001016c01819 */ /* 0x000fe200000006ff */
[----:B------:R-:W-:Y:S02]  /*20e0*/  FMUL.FTZ R241, R188, R241 ;  /* 0x000000f1bcf17220 */ /* 0x000fe40000410000 */
[----:B------:R-:W-:Y:S01]  /*20f0*/  FADD.FTZ R246, R246, R199 ;  /* 0x000000c7f6f67221 */ /* 0x000fe20000010000 */
[----:B------:R-:W-:Y:S01]  /*2100*/  FMUL.FTZ R242, R190, R195 ;  /* 0x000000c3bef27220 */ /* 0x000fe20000410000 */
[----:B------:R-:W-:Y:S01]  /*2110*/  @P1 FADD.FTZ R241, R192, R241 ;  /* 0x000000f1c0f11221 */ /* 0x000fe20000010000 */
[----:B------:R-:W-:Y:S01]  /*2120*/  FMUL.FTZ R244, R186, R193 ;  /* 0x000000c1baf47220 */ /* 0x000fe20000410000 */
[----:B------:R-:W-:Y:S01]  /*2130*/  @P1 SHF.L.U32 R195, R23, 0x10, RZ ;  /* 0x0000001017c31819 */ /* 0x000fe200000006ff */
[----:B------:R-:W-:Y:S01]  /*2140*/  FADD.FTZ R246, R246, R19 ;  /* 0x00000013f6f67221 */ /* 0x000fe20000010000 */
[----:B------:R-:W-:Y:S01]  /*2150*/  @P1 SHF.L.U32 R193, R21, 0x10, RZ ;  /* 0x0000001015c11819 */ /* 0x000fe200000006ff */
[----:B------:R-:W-:Y:S01]  /*2160*/  FMUL.FTZ R243, R184, R243 ;  /* 0x000000f3b8f37220 */ /* 0x000fe20000410000 */
[----:B------:R-:W-:Y:S01]  /*2170*/  @P1 SHF.L.U32 R192, R20, 0x10, RZ ;  /* 0x0000001014c01819 */ /* 0x000fe200000006ff */
[----:B------:R-:W-:Y:S01]  /*2180*/  FADD.FTZ R246, R246, R9 ;  /* 0x00000009f6f67221 */ /* 0x000fe20000010000 */
[----:B------:R-:W-:Y:S01]  /*2190*/  @P1 FADD.FTZ R242, R195, R242 ;  /* 0x000000f2c3f21221 */ /* 0x000fe20000010000 */
[----:B------:R-:W-:-:S02]  /*21a0*/  @P1 FADD.FTZ R244, R193, R244 ;  /* 0x000000f4c1f41221 */ /* 0x000fc40000010000 */
[----:B------:R-:W-:Y:S01]  /*21b0*/  @P1 FADD.FTZ R243, R192, R243 ;  /* 0x000000f3c0f31221 */ /* 0x000fe20000010000 */
[----:B------:R-:W-:Y:S01]  /*21c0*/  FADD.FTZ R245, R246, R5 ;  /* 0x00000005f6f57221 */ /* 0x000fe20000010000 */
[----:B------:R-:W-:Y:S02]  /*21d0*/  F2FP.BF16.F32.PACK_AB R195, R240, R242 ;  /* 0x000000f2f0c3723e */ /* 0x000fe400000010ff */
[----:B------:R-:W-:Y:S02]  /*21e0*/  F2FP.BF16.F32.PACK_AB R194, R239, R241 ;  /* 0x000000f1efc2723e */ /* 0x000fe400000010ff */
[----:B------:R-:W-:Y:S02]  /*21f0*/  F2FP.BF16.F32.PACK_AB R193, R238, R244 ;  /* 0x000000f4eec1723e */ /* 0x000fe400000010ff */
[----:B------:R-:W-:Y:S01]  /*2200*/  F2FP.BF16.F32.PACK_AB R192, R210, R243 ;  /* 0x000000f3d2c0723e */ /* 0x000fe200000010ff */
[----:B------:R-:W-:-:S04]  /*2210*/  FADD.FTZ R245, R245, R8 ;  /* 0x00000008f5f57221 */ /* 0x000fc80000010000 */
[----:B------:R0:W-:Y:S02]  /*2220*/  STG.E.128 desc[UR4][R196.64], R192 ;  /* 0x000000c0c4007986 */ /* 0x0001e4000c101d04 */
[----:B0-----:R-:W-:-:S04]  /*2230*/  FADD.FTZ R192, R245, R2 ;  /* 0x00000002f5c07221 */ /* 0x001fc80000010000 */
        /* <DEDUP_REMOVED lines=33> */
[----:B------:R-:W0:Y:S03]  /*2450*/  S2R R194, SR_TID.X ;  /* 0x0000000000c27919 */ /* 0x000e260000002100 */
[----:B------:R-:W-:-:S04]  /*2460*/  FADD.FTZ R193, R193, R232 ;  /* 0x000000e8c1c17221 */ /* 0x000fc80000010000 */
[----:B------:R-:W-:-:S04]  /*2470*/  FADD.FTZ R192, R193, R236 ;  /* 0x000000ecc1c07221 */ /* 0x000fc80000010000 */
[----:B------:R-:W-:-:S04]  /*2480*/  FADD.FTZ R192, R192, R231 ;  /* 0x000000e7c0c07221 */ /* 0x000fc80000010000 */
[----:B------:R-:W-:-:S04]  /*2490*/  FADD.FTZ R193, R192, R243 ;  /* 0x000000f3c0c17221 */ /* 0x000fc80000010000 */
[----:B------:R-:W-:-:S04]  /*24a0*/  FADD.FTZ R193, R193, R210 ;  /* 0x000000d2c1c17221 */ /* 0x000fc80000010000 */
[----:B------:R-:W-:Y:S01]  /*24b0*/  FADD.FTZ R193, R193, R244 ;  /* 0x000000f4c1c17221 */ /* 0x000fe20000010000 */
[----:B------:R-:W-:-:S03]  /*24c0*/  LOP3.LUT P1, RZ, R200, 0xff, RZ, 0xc0, !PT ;  /* 0x000000ffc8ff7812 */ /* 0x000fc6000782c0ff */
[----:B------:R-:W-:-:S04]  /*24d0*/  FADD.FTZ R192, R193, R238 ;  /* 0x000000eec1c07221 */ /* 0x000fc80000010000 */
[----:B------:R-:W-:Y:S01]  /*24e0*/  FADD.FTZ R192, R192, R241 ;  /* 0x000000f1c0c07221 */ /* 0x000fe20000010000 */
[----:B0-----:R-:W-:-:S03]  /*24f0*/  SHF.R.U32.HI R195, RZ, 0x5, R194 ;  /* 0x00000005ffc37819 */ /* 0x001fc600000116c2 */
[----:B------:R-:W-:Y:S01]  /*2500*/  FADD.FTZ R193, R192, R239 ;  /* 0x000000efc0c17221 */ /* 0x000fe20000010000 */
[----:B------:R-:W-:-:S03]  /*2510*/  LOP3.LUT R196, R195, 0x7fffffc, RZ, 0xc0, !PT ;  /* 0x07fffffcc3c47812 */ /* 0x000fc600078ec0ff */
[----:B------:R-:W-:Y:S01]  /*2520*/  FADD.FTZ R193, R193, R242 ;  /* 0x000000f2c1c17221 */ /* 0x000fe20000010000 */
[----:B------:R-:W-:Y:S02]  /*2530*/  LOP3.LUT P3, RZ, R194, 0x1f, RZ, 0xc0, !PT ;  /* 0x0000001fc2ff7812 */ /* 0x000fe4000786c0ff */
[----:B------:R-:W-:Y:S01]  /*2540*/  @!P1 IADD3 R196, R196, 0x4, RZ ;  /* 0x00000004c4c49810 */ /* 0x000fe20007ffe0ff */
[----:B------:R-:W-:Y:S01]  /*2550*/  FADD.FTZ R193, R193, R240 ;  /* 0x000000f0c1c17221 */ /* 0x000fe20000010000 */
[----:B------:R-:W-:Y:S09]  /*2560*/  BRA.DIV UR14, `(.L_x_11742) ;  /* 0x0000001a0e907947 */ /* 0x000ff2000b800000 */
        /* <DEDUP_REMOVED lines=132> */
.L_x_11754:
        /* <DEDUP_REMOVED lines=8> */
[----:B------:R-:W-:Y:S02]  /*2e30*/  @!P4 MOV R246, 0x400 ;  /* 0x0000040000f6c802 */ /* 0x000fe40000000f00 */
[----:B--2---:R-:W-:Y:S02]  /*2e40*/  @!P3 LEA R245, R245, R200, 0x18 ;  /* 0x000000c8f5f5b211 */ /* 0x004fe400078ec0ff */
[C---:B------:R-:W-:Y:S02]  /*2e50*/  @!P3 IADD3 R200, R196.reuse, R195, RZ ;  /* 0x000000c3c4c8b210 */ /* 0x040fe40007ffe0ff */
[----:B------:R-:W-:Y:S02]  /*2e60*/  @!P4 IADD3 R196, R196, R247, RZ ;  /* 0x000000f7c4c4c210 */ /* 0x000fe40007ffe0ff */
[----:B------:R-:W-:Y:S02]  /*2e70*/  @!P3 LEA R200, R200, R245, 0x3 ;  /* 0x000000f5c8c8b211 */ /* 0x000fe400078e18ff */
[----:B------:R-:W-:-:S02]  /*2e80*/  MOV R247, RZ ;  /* 0x000000ff00f77202 */ /* 0x000fc40000000f00 */
[----:B------:R-:W-:Y:S01]  /*2e90*/  @!P4 MOV R247, 0x700 ;  /* 0x0000070000f7c802 */ /* 0x000fe20000000f00 */
[----:B------:R2:W-:Y:S01]  /*2ea0*/  @!P3 STS.64 [R200], R192 ;  /* 0x000000c0c800b388 */ /* 0x0005e20000000a00 */
[----:B------:R-:W-:Y:S02]  /*2eb0*/  BAR.SYNC.DEFER_BLOCKING 0x0 ;  /* 0x0000000000007b1d */ /* 0x000fe40000010000 */
[----:B------:R-:W-:Y:S02]  /*2ec0*/  I2FP.F32.S32 R251, R247 ;  /* 0x000000f700fb7245 */ /* 0x000fe40000201400 */
[----:B------:R-:W-:Y:S02]  /*2ed0*/  LOP3.LUT P3, RZ, R195, 0x1f, R194, 0xf8, !PT ;  /* 0x0000001fc3ff7812 */ /* 0x000fe4000786f8c2 */
[----:B-1----:R-:W-:Y:S02]  /*2ee0*/  @!P4 LEA R197, R197, R246, 0x18 ;  /* 0x000000f6c5c5c211 */ /* 0x002fe400078ec0ff */
[----:B--2---:R-:W-:Y:S01]  /*2ef0*/  CS2R R192, SRZ ;  /* 0x0000000000c07805 */ /* 0x004fe2000001ff00 */
[----:B------:R-:W1:Y:S01]  /*2f00*/  SHFL.DOWN PT, R200, R247, 0x2, 0x1f ;  /* 0x08401f00f7c87f89 */ /* 0x000e6200000e0000 */
[----:B------:R-:W-:-:S07]  /*2f10*/  @!P4 LEA R248, R196, R197, 0x3 ;  /* 0x000000c5c4f8c211 */ /* 0x000fce00078e18ff */
[----:B------:R-:W2:Y:S01]  /*2f20*/  @!P3 LDC.64 R194, c[0x0][0x250] ;  /* 0x00009400ffc2bb82 */ /* 0x000ea20000000a00 */
[----:B------:R-:W0:Y:S01]  /*2f30*/  @!P4 LDS.64 R192, [R248] ;  /* 0x00000000f8c0c984 */ /* 0x000e220000000a00 */
[----:B-1----:R-:W-:Y:S02]  /*2f40*/  IADD3 R197, R200, R247, RZ ;  /* 0x000000f7c8c57210 */ /* 0x002fe40007ffe0ff */
[----:B------:R-:W-:Y:S02]  /*2f50*/  I2FP.F32.S32 R245, R200 ;  /* 0x000000c800f57245 */ /* 0x000fe40000201400 */
[----:B------:R-:W-:Y:S01]  /*2f60*/  I2FP.F32.S32 R196, R197 ;  /* 0x000000c500c47245 */ /* 0x000fe20000201400 */
[----:B--2---:R-:W-:-:S03]  /*2f70*/  @!P3 IMAD.WIDE R194, R12, 0x4, R194 ;  /* 0x000000040cc2b825 */ /* 0x004fc600078e02c2 */
[----:B------:R-:W1:Y:S01]  /*2f80*/  MUFU.RCP R200, R196 ;  /* 0x000000c400c87308 */ /* 0x000e620000001000 */
[----:B0-----:R-:W0:Y:S04]  /*2f90*/  SHFL.DOWN PT, R249, R192, 0x2, 0x1f ;  /* 0x08401f00c0f97f89 */ /* 0x001e2800000e0000 */
[----:B------:R-:W2:Y:S01]  /*2fa0*/  SHFL.DOWN PT, R246, R193, 0x2, 0x1f ;  /* 0x08401f00c1f67f89 */ /* 0x000ea200000e0000 */
[C---:B0-----:R-:W-:Y:S01]  /*2fb0*/  FMUL.FTZ R248, R249.reuse, R245 ;  /* 0x000000f5f9f87220 */ /* 0x041fe20000410000 */
[----:B------:R-:W-:-:S03]  /*2fc0*/  FADD.FTZ R250, -R249, R192 ;  /* 0x000000c0f9fa7221 */ /* 0x000fc60000010100 */
[----:B------:R-:W-:Y:S01]  /*2fd0*/  FFMA.FTZ R247, R251, R192, R248 ;  /* 0x000000c0fbf77223 */ /* 0x000fe200000100f8 */
[----:B------:R-:W-:Y:S01]  /*2fe0*/  FMUL.FTZ R250, R250, R250 ;  /* 0x000000fafafa7220 */ /* 0x000fe20000410000 */
[----:B------:R-:W0:Y:S01]  /*2ff0*/  SHFL.DOWN PT, R192, R197, 0x1, 0x1f ;  /* 0x08201f00c5c07f89 */ /* 0x000e2200000e0000 */
[----:B--2---:R-:W-:Y:S01]  /*3000*/  FADD.FTZ R193, R246, R193 ;  /* 0x000000c1f6c17221 */ /* 0x004fe20000010000 */
[----:B-1----:R-:W-:Y:S01]  /*3010*/  FMUL.FTZ R247, R200, R247 ;  /* 0x000000f7c8f77220 */ /* 0x002fe20000410000 */
[----:B------:R-:W-:-:S04]  /*3020*/  FMUL.FTZ R250, R250, R251 ;  /* 0x000000fbfafa7220 */ /* 0x000fc80000410000 */
[----:B------:R-:W1:Y:S01]  /*3030*/  SHFL.DOWN PT, R248, R247, 0x1, 0x1f ;  /* 0x08201f00f7f87f89 */ /* 0x000e6200000e0000 */
[----:B------:R-:W-:-:S04]  /*3040*/  FMUL.FTZ R250, R250, R245 ;  /* 0x000000f5fafa7220 */ /* 0x000fc80000410000 */
[----:B------:R-:W-:-:S05]  /*3050*/  FFMA.FTZ R200, R200, R250, R193 ;  /* 0x000000fac8c87223 */ /* 0x000fca00000100c1 */
[----:B------:R-:W2:Y:S01]  /*3060*/  SHFL.DOWN PT, R193, R200, 0x1, 0x1f ;  /* 0x08201f00c8c17f89 */ /* 0x000ea200000e0000 */
[-C--:B0-----:R-:W-:Y:S02]  /*3070*/  IADD3 R245, R197, R192.reuse, RZ ;  /* 0x000000c0c5f57210 */ /* 0x081fe40007ffe0ff */
[----:B------:R-:W-:Y:S02]  /*3080*/  I2FP.F32.S32 R192, R192 ;  /* 0x000000c000c07245 */ /* 0x000fe40000201400 */
[----:B------:R-:W-:Y:S01]  /*3090*/  I2FP.F32.S32 R245, R245 ;  /* 0x000000f500f57245 */ /* 0x000fe20000201400 */
[----:B-1----:R-:W-:Y:S02]  /*30a0*/  FADD.FTZ R246, R247, -R248 ;  /* 0x800000f8f7f67221 */ /* 0x002fe40000010000 */
[----:B------:R-:W-:-:S03]  /*30b0*/  FMUL.FTZ R249, R248, R192 ;  /* 0x000000c0f8f97220 */ /* 0x000fc60000410000 */
[----:B------:R-:W0:Y:S01]  /*30c0*/  MUFU.RCP R245, R245 ;  /* 0x000000f500f57308 */ /* 0x000e220000001000 */
[----:B------:R-:W-:-:S04]  /*30d0*/  FMUL.FTZ R197, R246, R246 ;  /* 0x000000f6f6c57220 */ /* 0x000fc80000410000 */
[C---:B------:R-:W-:Y:S01]  /*30e0*/  FMUL.FTZ R197, R196.reuse, R197 ;  /* 0x000000c5c4c57220 */ /* 0x040fe20000410000 */
[----:B------:R-:W-:Y:S01]  /*30f0*/  FFMA.FTZ R196, R196, R247, R249 ;  /* 0x000000f7c4c47223 */ /* 0x000fe200000100f9 */
[----:B--2---:R-:W-:Y:S02]  /*3100*/  FADD.FTZ R200, R200, R193 ;  /* 0x000000c1c8c87221 */ /* 0x004fe40000010000 */
[----:B------:R-:W-:-:S04]  /*3110*/  FMUL.FTZ R197, R197, R192 ;  /* 0x000000c0c5c57220 */ /* 0x000fc80000410000 */
[C---:B0-----:R-:W-:Y:S01]  /*3120*/  FFMA.FTZ R200, R245.reuse, R197, R200 ;  /* 0x000000c5f5c87223 */ /* 0x041fe200000100c8 */
[----:B------:R-:W-:Y:S02]  /*3130*/  FMUL.FTZ R197, R245, R196 ;  /* 0x000000c4f5c57220 */ /* 0x000fe40000410000 */
[----:B------:R-:W0:Y:S02]  /*3140*/  LDC R196, c[0x0][0x2d8] ;  /* 0x0000b600ffc47b82 */ /* 0x000e240000000800 */
[----:B------:R-:W0:Y:S04]  /*3150*/  SHFL.IDX PT, R193, R200, RZ, 0x1f ;  /* 0x00001fffc8c17589 */ /* 0x000e2800000e0000 */
[----:B------:R-:W1:Y:S01]  /*3160*/  SHFL.IDX PT, R197, R197, RZ, 0x1f ;  /* 0x00001fffc5c57589 */ /* 0x000e6200000e0000 */
[----:B0-----:R-:W-:Y:S01]  /*3170*/  FFMA.FTZ R196, R193, UR7, R196 ;  /* 0x00000007c1c47c23 */ /* 0x001fe200080100c4 */
[----:B-1----:R-:W-:-:S02]  /*3180*/  FMUL.FTZ R192, R197, R197 ;  /* 0x000000c5c5c07220 */ /* 0x002fc40000410000 */
[----:B------:R-:W-:Y:S03]  /*3190*/  @!P3 STG.E desc[UR4][R194.64], R197 ;  /* 0x000000c5c200b986 */ /* 0x000fe6000c101904 */
[----:B------:R-:W-:Y:S02]  /*31a0*/  FSEL R245, R192, RZ, P2 ;  /* 0x000000ffc0f57208 */ /* 0x000fe40001000000 */
[----:B------:R-:W0:Y:S03]  /*31b0*/  @!P3 LDC.64 R192, c[0x0][0x258] ;  /* 0x00009600ffc0bb82 */ /* 0x000e260000000a00 */
[----:B------:R-:W-:-:S06]  /*31c0*/  FADD.FTZ R196, R196, R245 ;  /* 0x000000f5c4c47221 */ /* 0x000fcc0000010000 */
[----:B------:R-:W1:Y:S01]  /*31d0*/  MUFU.RSQ R196, R196 ;  /* 0x000000c400c47308 */ /* 0x000e620000001400 */
[C---:B0-----:R-:W-:Y:S01]  /*31e0*/  @!P3 IMAD.WIDE R192, R12.reuse, 0x4, R192 ;  /* 0x000000040cc0b825 */ /* 0x041fe200078e02c0 */
[----:B------:R-:W-:-:S04]  /*31f0*/  IADD3 R12, R12, UR12, RZ ;  /* 0x0000000c0c0c7c10 */ /* 0x000fc8000fffe0ff */
[----:B-1----:R0:W-:Y:S02]  /*3200*/  @!P3 STG.E desc[UR4][R192.64], R196 ;  /* 0x000000c4c000b986 */ /* 0x0021e4000c101904 */
[----:B0-----:R-:W-:-:S05]  /*3210*/  FSEL R192, R197, RZ, !P2 ;  /* 0x000000ffc5c07208 */ /* 0x001fca0005000000 */
[C---:B------:R-:W-:Y:S01]  /*3220*/  FADD.FTZ R199, -R192.reuse, R199 ;  /* 0x000000c7c0c77221 */ /* 0x040fe20000010100 */
[C---:B------:R-:W-:Y:S01]  /*3230*/  FADD.FTZ R19, -R192.reuse, R19 ;  /* 0x00000013c0137221 */ /* 0x040fe20000010100 */
[C---:B------:R-:W-:Y:S01]  /*3240*/  FADD.FTZ R193, -R192.reuse, R18 ;  /* 0x00000012c0c17221 */ /* 0x040fe20000010100 */
[----:B------:R-:W-:Y:S01]  /*3250*/  FADD.FTZ R17, -R192, R17 ;  /* 0x00000011c0117221 */ /* 0x000fe20000010100 */
[C---:B------:R-:W-:Y:S01]  /*3260*/  FMUL.FTZ R199, R196.reuse, R199 ;  /* 0x000000c7c4c77220 */ /* 0x040fe20000410000 */
[----:B------:R-:W-:Y:S01]  /*3270*/  FMUL.FTZ R200, R196, R19 ;  /* 0x00000013c4c87220 */ /* 0x000fe20000410000 */
[C---:B------:R-:W-:Y:S01]  /*3280*/  FADD.FTZ R195, -R192.reuse, R198 ;  /* 0x000000c6c0c37221 */ /* 0x040fe20000010100 */
[----:B------:R-:W-:Y:S01]  /*3290*/  FADD.FTZ R197, -R192, R16 ;  /* 0x00000010c0c57221 */ /* 0x000fe20000010100 */
[----:B------:R-:W-:Y:S01]  /*32a0*/  FFMA.FTZ R19, R86, R199, R30 ;  /* 0x000000c756137223 */ /* 0x000fe2000001001e */
[C---:B------:R-:W-:Y:S01]  /*32b0*/  FADD.FTZ R245, -R192.reuse, R15 ;  /* 0x0000000fc0f57221 */ /* 0x040fe20000010100 */
[----:B------:R-:W-:Y:S01]  /*32c0*/  FADD.FTZ R199, -R192, R14 ;  /* 0x0000000ec0c77221 */ /* 0x000fe20000010100 */
        /* <DEDUP_REMOVED lines=13> */
[----:B------:R-:W-:Y:S01]  /*33a0*/  LEA R14, P3, R11, UR10, 0x4 ;  /* 0x0000000a0b0e7c11 */ /* 0x000fe2000f8620ff */
[C---:B------:R-:W-:Y:S01]  /*33b0*/  FADD.FTZ R7, -R192.reuse, R7 ;  /* 0x00000007c0077221 */ /* 0x040fe20000010100 */
[----:B------:R-:W-:Y:S01]  /*33c0*/  F2FP.BF16.F32.PACK_AB R16, R15, R16 ;  /* 0x000000100f10723e */ /* 0x000fe200000010ff */
[----:B------:R-:W-:Y:S01]  /*33d0*/  FADD.FTZ R3, -R192, R3 ;  /* 0x00000003c0037221 */ /* 0x000fe20000010100 */
[----:B------:R-:W-:Y:S01]  /*33e0*/  F2FP.BF16.F32.PACK_AB R19, R200, R19 ;  /* 0x00000013c813723e */ /* 0x000fe200000010ff */
[----:B------:R-:W-:Y:S01]  /*33f0*/  FADD.FTZ R6, -R192, R6 ;  /* 0x00000006c0067221 */ /* 0x000fe20000010100 */
[----:B------:R-:W-:Y:S01]  /*3400*/  F2FP.BF16.F32.PACK_AB R18, R198, R193 ;  /* 0x000000c1c612723e */ /* 0x000fe200000010ff */
[----:B------:R-:W-:Y:S01]  /*3410*/  FADD.FTZ R4, -R192, R4 ;  /* 0x00000004c0047221 */ /* 0x000fe20000010100 */
[----:B------:R-:W-:Y:S01]  /*3420*/  F2FP.BF16.F32.PACK_AB R17, R194, R17 ;  /* 0x00000011c211723e */ /* 0x000fe200000010ff */
[C---:B------:R-:W-:Y:S01]  /*3430*/  FMUL.FTZ R7, R196.reuse, R7 ;  /* 0x00000007c4077220 */ /* 0x040fe20000410000 */
[----:B------:R-:W-:Y:S01]  /*3440*/  LEA.HI.X R15, R11, UR11, RZ, 0x4, P3 ;  /* 0x0000000b0b0f7c11 */ /* 0x000fe200098f24ff */
[C---:B------:R-:W-:Y:S01]  /*3450*/  FMUL.FTZ R3, R196.reuse, R3 ;  /* 0x00000003c4037220 */ /* 0x040fe20000410000 */
[C---:B------:R-:W-:Y:S01]  /*3460*/  FMUL.FTZ R6, R196.reuse, R6 ;  /* 0x00000006c4067220 */ /* 0x040fe20000410000 */
[----:B------:R-:W-:Y:S01]  /*3470*/  FMUL.FTZ R4, R196, R4 ;  /* 0x00000004c4047220 */ /* 0x000fe20000410000 */
[C---:B------:R-:W-:Y:S01]  /*3480*/  FADD.FTZ R9, -R192.reuse, R9 ;  /* 0x00000009c0097221 */ /* 0x040fe20000010100 */
[----:B------:R0:W-:Y:S01]  /*3490*/  STG.E.128 desc[UR4][R14.64], R16 ;  /* 0x000000100e007986 */ /* 0x0001e2000c101d04 */
        /* <DEDUP_REMOVED lines=13> */
[C---:B------:R-:W-:Y:S01]  /*3570*/  FMUL.FTZ R9, R196.reuse, R9 ;  /* 0x00000009c4097220 */ /* 0x040fe20000410000 */
[C---:B------:R-:W-:Y:S01]  /*3580*/  FMUL.FTZ R5, R196.reuse, R5 ;  /* 0x00000005c4057220 */ /* 0x040fe20000410000 */
[C---:B------:R-:W-:Y:S01]  /*3590*/  FMUL.FTZ R8, R196.reuse, R8 ;  /* 0x00000008c4087220 */ /* 0x040fe20000410000 */
[C---:B------:R-:W-:Y:S01]  /*35a0*/  FMUL.FTZ R2, R196.reuse, R2 ;  /* 0x00000002c4027220 */ /* 0x040fe20000410000 */
[----:B0-----:R-:W0:Y:S01]  /*35b0*/  LDC.64 R14, c[0x0][0x2b8] ;  /* 0x0000ae00ff0e7b82 */ /* 0x001e220000000a00 */
        /* <DEDUP_REMOVED lines=43> */
[----:B------:R-:W-:Y:S01]  /*3870*/  F2FP.BF16.F32.PACK_AB R19, R19, R6 ;  /* 0x000000061313723e */ /* 0x000fe200000010ff */
[----:B------:R-:W-:Y:S01]  /*3880*/  FFMA.FTZ R9, R88, R9, R32 ;  /* 0x0000000958097223 */ /* 0x000fe20000010020 */
[----:B------:R-:W-:Y:S01]  /*3890*/  F2FP.BF16.F32.PACK_AB R18, R18, R7 ;  /* 0x000000071212723e */ /* 0x000fe200000010ff */
[----:B------:R-:W-:Y:S01]  /*38a0*/  FFMA.FTZ R16, R89, R5, R33 ;  /* 0x0000000559107223 */ /* 0x000fe20000010021 */
[----:B------:R-:W-:Y:S01]  /*38b0*/  FADD.FTZ R192, -R192, R240 ;  /* 0x000000f0c0c07221 */ /* 0x000fe20000010100 */
        /* <DEDUP_REMOVED lines=73> */
[----:B-1----:R-:W-:Y:S01]  /*3d50*/  FFMA.FTZ R193, R125, R232, R69 ;  /* 0x000000e87dc17223 */ /* 0x002fe20000010045 */
[----:B------:R-:W-:Y:S01]  /*3d60*/  F2FP.BF16.F32.PACK_AB R6, R0, R217 ;  /* 0x000000d90006723e */ /* 0x000fe200000010ff */
[----:B------:R-:W-:Y:S01]  /*3d70*/  FFMA.FTZ R0, R105, R215, R49 ;  /* 0x000000d769007223 */ /* 0x000fe20000010031 */
[----:B------:R-:W-:Y:S01]  /*3d80*/  F2FP.BF16.F32.PACK_AB R7, R197, R216 ;  /* 0x000000d8c507723e */ /* 0x000fe200000010ff */
        /* <DEDUP_REMOVED lines=9> */
[----:B------:R-:W-:Y:S01]  /*3e20*/  LEA R10, P3, R237, UR10, 0x4 ;  /* 0x0000000aed0a7c11 */ /* 0x000fe2000f8620ff */
[----:B------:R-:W-:Y:S01]  /*3e30*/  IMAD.WIDE.U32 R2, R201, 0x10, R14 ;  /* 0x00000010c9027825 */ /* 0x000fe200078e000e */
[----:B------:R-:W-:-:S03]  /*3e40*/  F2FP.BF16.F32.PACK_AB R205, R0, R205 ;  /* 0x000000cd00cd723e */ /* 0x000fc600000010ff */
[----:B------:R-:W-:Y:S01]  /*3e50*/  FFMA.FTZ R0, R133, R239, R77 ;  /* 0x000000ef85007223 */ /* 0x000fe2000001004d */
[----:B------:R-:W-:Y:S01]  /*3e60*/  F2FP.BF16.F32.PACK_AB R5, R197, R218 ;  /* 0x000000dac505723e */ /* 0x000fe200000010ff */
[--C-:B------:R-:W-:Y:S01]  /*3e70*/  IMAD.WIDE.U32 R8, R211, 0x10, R14.reuse ;  /* 0x00000010d3087825 */ /* 0x100fe200078e000e */
[----:B------:R-:W-:Y:S02]  /*3e80*/  F2FP.BF16.F32.PACK_AB R19, R224, R225 ;  /* 0x000000e1e013723e */ /* 0x000fe400000010ff */
[----:B------:R-:W-:Y:S01]  /*3e90*/  F2FP.BF16.F32.PACK_AB R18, R223, R226 ;  /* 0x000000e2df12723e */ /* 0x000fe200000010ff */
[----:B------:R-:W-:Y:S01]  /*3ea0*/  IMAD.WIDE.U32 R14, R220, 0x10, R14 ;  /* 0x00000010dc0e7825 */ /* 0x000fe200078e000e */
        /* <DEDUP_REMOVED lines=9> */
[----:B------:R-:W-:Y:S02]  /*3f40*/  LEA.HI.X R11, R237, UR11, RZ, 0x4, P3 ;  /* 0x0000000bed0b7c11 */ /* 0x000fe400098f24ff */
[----:B------:R-:W-:Y:S02]  /*3f50*/  F2FP.BF16.F32.PACK_AB R192, R210, R243 ;  /* 0x000000f3d2c0723e */ /* 0x000fe400000010ff */
[----:B------:R-:W-:-:S02]  /*3f60*/  ISETP.GE.AND P3, PT, R12, UR13, PT ;  /* 0x0000000d0c007c0c */ /* 0x000fc4000bf66270 */
[----:B------:R-:W-:Y:S01]  /*3f70*/  SEL R200, RZ, 0x1, P1 ;  /* 0x00000001ffc87807 */ /* 0x000fe20000800000 */
[----:B------:R0:W-:Y:S10]  /*3f80*/  STG.E.128 desc[UR4][R10.64], R192 ;  /* 0x000000c00a007986 */ /* 0x0001f4000c101d04 */
[----:B------:R-:W-:Y:S05]  /*3f90*/  @!P3 BRA `(.L_x_11743) ;  /* 0xffffffc400b4b947 */ /* 0x000fea000383ffff */
[----:B------:R-:W-:Y:S05]  /*3fa0*/  EXIT ;  /* 0x000000000000794d */ /* 0x000fea0003800000 */
.L_x_11742:
[----:B------:R-:W-:Y:S01]  /*3fb0*/  HFMA2.MMA R245, -RZ, RZ, 0, 5.9604644775390625e-08 ;  /* 0x00000001fff57435 */ /* 0x000fe200000001ff */
[----:B------:R-:W-:Y:S02]  /*3fc0*/  MOV R252, R193 ;  /* 0x000000c100fc7202 */ /* 0x000fe40000000f00 */
[----:B------:R-:W-:Y:S02]  /*3fd0*/  MOV R200, 0x1f ;  /* 0x0000001f00c87802 */ /* 0x000fe40000000f00 */
[----:B------:R-:W-:-:S07]  /*3fe0*/  MOV R197, 0xffffffff ;  /* 0xffffffff00c57802 */ /* 0x000fce0000000f00 */
[----:B------:R-:W-:Y:S05]  /*3ff0*/  WARPSYNC.COLLECTIVE R197, `(.L_x_11744) ;  /* 0x00000000c5087348 */ /* 0x000fea0003c00000 */
[----:B------:R0:W1:Y:S02]  /*4000*/  SHFL.BFLY P4, R250, R252, R245, R200 ;  /* 0x0c0000f5fcfa7389 */ /* 0x00006400000800c8 */
[----:B01----:R-:W-:Y:S01]  /*4010*/  ENDCOLLECTIVE ;  /* 0x000000000000791b */ /* 0x003fe20003800000 */
.L_x_11744:
[----:B------:R-:W-:Y:S01]  /*4020*/  HFMA2.MMA R245, -RZ, RZ, 0, 1.1920928955078125e-07 ;  /* 0x00000002fff57435 */ /* 0x000fe200000001ff */
[----:B------:R-:W-:-:S05]  /*4030*/  MOV R192, R250 ;  /* 0x000000fa00c07202 */ /* 0x000fca0000000f00 */
[----:B------:R-:W-:-:S05]  /*4040*/  FADD.FTZ R246, R193, R192 ;  /* 0x000000c0c1f67221 */ /* 0x000fca0000010000 */
[----:B------:R-:W-:-:S07]  /*4050*/  MOV R252, R246 ;  /* 0x000000f600fc7202 */ /* 0x000fce0000000f00 */
[----:B------:R-:W-:Y:S05]  /*4060*/  WARPSYNC.COLLECTIVE R197, `(.L_x_11745) ;  /* 0x00000000c5087348 */ /* 0x000fea0003c00000 */
[----:B------:R0:W1:Y:S02]  /*4070*/  SHFL.BFLY P4, R250, R252, R245, R200 ;  /* 0x0c0000f5fcfa7389 */ /* 0x00006400000800c8 */
[----:B01----:R-:W-:Y:S01]  /*4080*/  ENDCOLLECTIVE ;  /* 0x000000000000791b */ /* 0x003fe20003800000 */
.L_x_11745:
[----:B------:R-:W-:Y:S01]  /*4090*/  HFMA2.MMA R245, -RZ, RZ, 0, 2.384185791015625e-07 ;  /* 0x00000004fff57435 */ /* 0x000fe200000001ff */
[----:B------:R-:W-:-:S05]  /*40a0*/  MOV R247, R250 ;  /* 0x000000fa00f77202 */ /* 0x000fca0000000f00 */
[----:B------:R-:W-:-:S05]  /*40b0*/  FADD.FTZ R247, R246, R247 ;  /* 0x000000f7f6f77221 */ /* 0x000fca0000010000 */
[----:B------:R-:W-:-:S07]  /*40c0*/  MOV R252, R247 ;  /* 0x000000f700fc7202 */ /* 0x000fce0000000f00 */
[----:B------:R-:W-:Y:S05]  /*40d0*/  WARPSYNC.COLLECTIVE R197, `(.L_x_11746) ;  /* 0x00000000c5087348 */ /* 0x000fea0003c00000 */
[----:B------:R0:W1:Y:S02]  /*40e0*/  SHFL.BFLY P4, R250, R252, R245, R200 ;  /* 0x0c0000f5fcfa7389 */ /* 0x00006400000800c8 */
[----:B01----:R-:W-:Y:S01]  /*40f0*/  ENDCOLLECTIVE ;  /* 0x000000000000791b */ /* 0x003fe20003800000 */
.L_x_11746:
[----:B------:R-:W-:Y:S01]  /*4100*/  HFMA2.MMA R245, -RZ, RZ, 0, 4.76837158203125e-07 ;  /* 0x00000008fff57435 */ /* 0x000fe200000001ff */
[----:B------:R-:W-:-:S05]  /*4110*/  MOV R192, R250 ;  /* 0x000000fa00c07202 */ /* 0x000fca0000000f00 */
[----:B------:R-:W-:-:S05]  /*4120*/  FADD.FTZ R248, R247, R192 ;  /* 0x000000c0f7f87221 */ /* 0x000fca0000010000 */
[----:B------:R-:W-:-:S07]  /*4130*/  MOV R252, R248 ;  /* 0x000000f800fc7202 */ /* 0x000fce0000000f00 */
[----:B------:R-:W-:Y:S05]  /*4140*/  WARPSYNC.COLLECTIVE R197, `(.L_x_11747) ;  /* 0x00000000c5087348 */ /* 0x000fea0003c00000 */
[----:B------:R0:W1:Y:S02]  /*4150*/  SHFL.BFLY P4, R250, R252, R245, R200 ;  /* 0x0c0000f5fcfa7389 */ /* 0x00006400000800c8 */
[----:B01----:R-:W-:Y:S01]  /*4160*/  ENDCOLLECTIVE ;  /* 0x000000000000791b */ /* 0x003fe20003800000 */
.L_x_11747:
[----:B------:R-:W-:Y:S01]  /*4170*/  HFMA2.MMA R245, -RZ, RZ, 0, 9.5367431640625e-07 ;  /* 0x00000010fff57435 */ /* 0x000fe200000001ff */
[----:B------:R-:W-:-:S05]  /*4180*/  MOV R249, R250 ;  /* 0x000000fa00f97202 */ /* 0x000fca0000000f00 */
[----:B------:R-:W-:-:S05]  /*4190*/  FADD.FTZ R249, R248, R249 ;  /* 0x000000f9f8f97221 */ /* 0x000fca0000010000 */
[----:B------:R-:W-:-:S07]  /*41a0*/  MOV R252, R249 ;  /* 0x000000f900fc7202 */ /* 0x000fce0000000f00 */
[----:B------:R-:W-:Y:S05]  /*41b0*/  WARPSYNC.COLLECTIVE R197, `(.L_x_11748) ;  /* 0x00000000c5087348 */ /* 0x000fea0003c00000 */
[----:B------:R0:W1:Y:S02]  /*41c0*/  SHFL.BFLY P4, R250, R252, R245, R200 ;  /* 0x0c0000f5fcfa7389 */ /* 0x00006400000800c8 */
[----:B01----:R-:W-:Y:S01]  /*41d0*/  ENDCOLLECTIVE ;  /* 0x000000000000791b */ /* 0x003fe20003800000 */
.L_x_11748:
        /* <DEDUP_REMOVED lines=121> */
.L_x_11749:
[----:B------:R-:W-:Y:S01]  /*4970*/  HFMA2.MMA R245, -RZ, RZ, 0, 1.1920928955078125e-07 ;  /* 0x00000002fff57435 */ /* 0x000fe200000001ff */
[----:B------:R-:W-:-:S05]  /*4980*/  MOV R246, R250 ;  /* 0x000000fa00f67202 */ /* 0x000fca0000000f00 */
[----:B------:R-:W-:-:S05]  /*4990*/  FADD.FTZ R246, R193, R246 ;  /* 0x000000f6c1f67221 */ /* 0x000fca0000010000 */
[----:B------:R-:W-:-:S07]  /*49a0*/  MOV R252, R246 ;  /* 0x000000f600fc7202 */ /* 0x000fce0000000f00 */
[----:B------:R-:W-:Y:S05]  /*49b0*/  WARPSYNC.COLLECTIVE R197, `(.L_x_11750) ;  /* 0x00000000c5087348 */ /* 0x000fea0003c00000 */
[----:B------:R0:W1:Y:S02]  /*49c0*/  SHFL.BFLY P4, R250, R252, R245, R200 ;  /* 0x0c0000f5fcfa7389 */ /* 0x00006400000800c8 */
[----:B01----:R-:W-:Y:S01]  /*49d0*/  ENDCOLLECTIVE ;  /* 0x000000000000791b */ /* 0x003fe20003800000 */
.L_x_11750:
[----:B------:R-:W-:Y:S01]  /*49e0*/  HFMA2.MMA R245, -RZ, RZ, 0, 2.384185791015625e-07 ;  /* 0x00000004fff57435 */ /* 0x000fe200000001ff */
[----:B------:R-:W-:-:S05]  /*49f0*/  MOV R247, R250 ;  /* 0x000000fa00f77202 */ /* 0x000fca0000000f00 */
[----:B------:R-:W-:-:S05]  /*4a00*/  FADD.FTZ R247, R246, R247 ;  /* 0x000000f7f6f77221 */ /* 0x000fca0000010000 */
[----:B------:R-:W-:-:S07]  /*4a10*/  MOV R252, R247 ;  /* 0x000000f700fc7202 */ /* 0x000fce0000000f00 */
[----:B------:R-:W-:Y:S05]  /*4a20*/  WARPSYNC.COLLECTIVE R197, `(.L_x_11751) ;  /* 0x00000000c5087348 */ /* 0x000fea0003c00000 */
[----:B------:R0:W1:Y:S02]  /*4a30*/  SHFL.BFLY P4, R250, R252, R245, R200 ;  /* 0x0c0000f5fcfa7389 */ /* 0x00006400000800c8 */
[----:B01----:R-:W-:Y:S01]  /*4a40*/  ENDCOLLECTIVE ;  /* 0x000000000000791b */ /* 0x003fe20003800000 */
.L_x_11751:
[----:B------:R-:W-:Y:S01]  /*4a50*/  HFMA2.MMA R245, -RZ, RZ, 0, 4.76837158203125e-07 ;  /* 0x00000008fff57435 */ /* 0x000fe200000001ff */
[----:B------:R-:W-:-:S05]  /*4a60*/  MOV R248, R250 ;  /* 0x000000fa00f87202 */ /* 0x000fca0000000f00 */
[----:B------:R-:W-:-:S05]  /*4a70*/  FADD.FTZ R248, R247, R248 ;  /* 0x000000f8f7f87221 */ /* 0x000fca0000010000 */
[----:B------:R-:W-:-:S07]  /*4a80*/  MOV R252, R248 ;  /* 0x000000f800fc7202 */ /* 0x000fce0000000f00 */
[----:B------:R-:W-:Y:S05]  /*4a90*/  WARPSYNC.COLLECTIVE R197, `(.L_x_11752) ;  /* 0x00000000c5087348 */ /* 0x000fea0003c00000 */
[----:B------:R0:W1:Y:S02]  /*4aa0*/  SHFL.BFLY P4, R250, R252, R245, R200 ;  /* 0x0c0000f5fcfa7389 */ /* 0x00006400000800c8 */
[----:B01----:R-:W-:Y:S01]  /*4ab0*/  ENDCOLLECTIVE ;  /* 0x000000000000791b */ /* 0x003fe20003800000 */
.L_x_11752:
[----:B------:R-:W-:Y:S01]  /*4ac0*/  HFMA2.MMA R245, -RZ, RZ, 0, 9.5367431640625e-07 ;  /* 0x00000010fff57435 */ /* 0x000fe200000001ff */
[----:B------:R-:W-:-:S05]  /*4ad0*/  MOV R249, R250 ;  /* 0x000000fa00f97202 */ /* 0x000fca0000000f00 */
[----:B------:R-:W-:-:S05]  /*4ae0*/  FADD.FTZ R249, R248, R249 ;  /* 0x000000f9f8f97221 */ /* 0x000fca0000010000 */
[----:B------:R-:W-:-:S07]  /*4af0*/  MOV R252, R249 ;  /* 0x000000f900fc7202 */ /* 0x000fce0000000f00 */
[----:B------:R-:W-:Y:S05]  /*4b00*/  WARPSYNC.COLLECTIVE R197, `(.L_x_11753) ;  /* 0x00000000c5087348 */ /* 0x000fea0003c00000 */
[----:B------:R0:W1:Y:S02]  /*4b10*/  SHFL.BFLY P4, R250, R252, R245, R200 ;  /* 0x0c0000f5fcfa7389 */ /* 0x00006400000800c8 */
[----:B01----:R-:W-:Y:S01]  /*4b20*/  ENDCOLLECTIVE ;  /* 0x000000000000791b */ /* 0x003fe20003800000 */
.L_x_11753:
[----:B------:R-:W-:Y:S05]  /*4b30*/  BRA `(.L_x_11754) ;  /* 0xffffffe0009c7947 */ /* 0x000fea000383ffff */
.L_x_11755:
        /* <DEDUP_REMOVED lines=12> */
.L_x_45997:


//--------------------- .text._ZN10layer_norm13ln_fwd_kernelINS_13Kernel_traitsIf13__nv_bfloat16S2_S2_fjLj7168ELj1ELj1ELj4ELj16ENS_18Kernel_traits_baseILj7168EfS2_S2_S2_fjLj128EEEEELb0ELb1ELb1ELb0EEEvNS_9FwdParamsE --------------------------
	.section	.text._ZN10layer_norm13ln_fwd_kernelINS_13Kernel_traitsIf13__nv_bfloat16S2_S2_fjLj7168ELj1ELj1ELj4ELj16ENS_18Kernel_traits_baseILj7168EfS2_S2_S2_fjLj128EEEEELb0ELb1ELb1ELb0EEEvNS_9FwdParamsE,"ax",@progbits
	.align	128
        .global         _ZN10layer_norm13ln_fwd_kernelINS_13Kernel_traitsIf13__nv_bfloat16S2_S2_fjLj7168ELj1ELj1ELj4ELj16ENS_18Kernel_traits_baseILj7168EfS2_S2_S2_fjLj128EEEEELb0ELb1ELb1ELb0EEEvNS_9FwdParamsE
        .type           _ZN10layer_norm13ln_fwd_kernelINS_13Kernel_traitsIf13__nv_bfloat16S2_S2_fjLj7168ELj1ELj1ELj4ELj16ENS_18Kernel_traits_baseILj7168EfS2_S2_S2_fjLj128EEEEELb0ELb1ELb1ELb0EEEvNS_9FwdParamsE,@function
        .size           _ZN10layer_norm13ln_fwd_kernelINS_13Kernel_traitsIf13__nv_bfloat16S2_S2_fjLj7168ELj1ELj1ELj4ELj16ENS_18Kernel_traits_baseILj7168EfS2_S2_S2_fjLj128EEEEELb0ELb1ELb1ELb0EEEvNS_9FwdParamsE,(.L_x_45998 - _ZN10layer_norm13ln_fwd_kernelINS_13Kernel_traitsIf13__nv_bfloat16S2_S2_fjLj7168ELj1ELj1ELj4ELj16ENS_18Kernel_traits_baseILj7168EfS2_S2_S2_fjLj128EEEEELb0ELb1ELb1ELb0EEEvNS_9FwdParamsE)
        .other          _ZN10layer_norm13ln_fwd_kernelINS_13Kernel_traitsIf13__nv_bfloat16S2_S2_fjLj7168ELj1ELj1ELj4ELj16ENS_18Kernel_traits_baseILj7168EfS2_S2_S2_fjLj128EEEEELb0ELb1ELb1ELb0EEEvNS_9FwdParamsE,@"STO_CUDA_ENTRY STV_DEFAULT"
_ZN10layer_norm13ln_fwd_kernelINS_13Kernel_traitsIf13__nv_bfloat16S2_S2_fjLj7168ELj1ELj1ELj4ELj16ENS_18Kernel_traits_baseILj7168EfS2_S2_S2_fjLj128EEEEELb0ELb1ELb1ELb0EEEvNS_9FwdParamsE:
.text._ZN10layer_norm13ln_fwd_kernelINS_13Kernel_traitsIf13__nv_bfloat16S2_S2_fjLj7168ELj1ELj1ELj4ELj16ENS_18Kernel_traits_baseILj7168EfS2_S2_S2_fjLj128EEEEELb0ELb1ELb1ELb0EEEvNS_9FwdParamsE:
        /* <DEDUP_REMOVED lines=46> */
.L_x_11757:
[----:B------:R-:W-:Y:S05]  /*02e0*/  BSYNC B0 ;  /* 0x0000000000007941 */ /* 0x000fea0003800000 */
.L_x_11756:
        /* <DEDUP_REMOVED lines=23> */
.L_x_11759:
[----:B------:R-:W-:Y:S05]  /*0460*/  BSYNC B0 ;  /* 0x0000000000007941 */ /* 0x000fea0003800000 */
.L_x_11758:
        /* <DEDUP_REMOVED lines=23> */
.L_x_11761:
[----:B------:R-:W-:Y:S05]  /*05e0*/  BSYNC B0 ;  /* 0x0000000000007941 */ /* 0x000fea0003800000 */
.L_x_11760:
        /* <DEDUP_REMOVED lines=23> */
.L_x_11763:
[----:B------:R-:W-:Y:S05]  /*0760*/  BSYNC B0 ;  /* 0x0000000000007941 */ /* 0x000fea0003800000 */
.L_x_11762:
        /* <DEDUP_REMOVED lines=23> */
.L_x_11765:
[----:B------:R-:W-:Y:S05]  /*08e0*/  BSYNC B0 ;  /* 0x0000000000007941 */ /* 0x000fea0003800000 */
.L_x_11764:
        /* <DEDUP_REMOVED lines=26> */
.L_x_11767:
[----:B------:R-:W-:Y:S05]  /*0a90*/  BSYNC B0 ;  /* 0x0000000000007941 */ /* 0x000fea0003800000 */
.L_x_11766:
        /* <DEDUP_REMOVED lines=25> */
.L_x_11769:
[----:B------:R-:W-:Y:S05]  /*0c30*/  BSYNC B0 ;  /* 0x0000000000007941 */ /* 0x000fea0003800000 */
.L_x_11768:
[----:B------:R-:W0:Y:S02]  /*0c40*/  S2UR UR6, SR_CTAID.X ;  /* 0x00000000000679c3 */ /* 0x000e240000002500 */
[----:B0-----:R-:W-:Y:S01]  /*0c50*/  LEA.HI R240, R237, UR6, RZ, 0x19 ;  /* 0x00000006edf07c11 */ /* 0x001fe2000f8fc8ff */
[----:B------:R-:W-:-:S03]  /*0c60*/  ULDC UR6, c[0x0][0x214] ;  /* 0x0000850000067ab9 */ /* 0x000fc60000000800 */
[----:B------:R-:W-:-:S13]  /*0c70*/  ISETP.GE.AND P1, PT, R240, UR6, PT ;  /* 0x00000006f0007c0c */ /* 0x000fda000bf26270 */
[----:B------:R-:W-:Y:S05]  /*0c80*/  @P1 EXIT ;  /* 0x000000000000194d */ /* 0x000fea0003800000 */
[----:B------:R-:W-:Y:S01]  /*0c90*/  SHF.R.S32.HI R0, RZ, 0x3, R0 ;  /* 0x00000003ff007819 */ /* 0x000fe20000011400 */
[----:B------:R-:W-:Y:S01]  /*0ca0*/  HFMA2.MMA R246, -RZ, RZ, 0, 5.9604644775390625e-08 ;  /* 0x00000001fff67435 */ /* 0x000fe200000001ff */
[----:B-1234-:R-:W-:Y:S01]  /*0cb0*/  LOP3.LUT R3, R237, 0x60, RZ, 0xc0, !PT ;  /* 0x00000060ed037812 */ /* 0x01efe200078ec0ff */
[----:B------:R-:W-:Y:S01]  /*0cc0*/  ULDC.U8 UR6, c[0x0][0x2a0] ;  /* 0x0000a80000067ab9 */ /* 0x000fe20000000000 */
[----:B------:R-:W-:Y:S01]  /*0cd0*/  LOP3.LUT R2, R0, 0x7f, RZ, 0xc0, !PT ;  /* 0x0000007f00027812 */ /* 0x000fe200078ec0ff */
[----:B------:R-:W-:Y:S01]  /*0ce0*/  UISETP.NE.AND UP0, UPT, UR6, URZ, UPT ;  /* 0x0000003f0600728c */ /* 0x000fe2000bf05270 */
[----:B------:R-:W-:Y:S01]  /*0cf0*/  SHF.R.U32.HI R0, RZ, 0x2, R0 ;  /* 0x00000002ff007819 */ /* 0x000fe20000011600 */
[----:B------:R-:W-:Y:S01]  /*0d00*/  ULDC UR8, c[0x0][0x29c] ;  /* 0x0000a70000087ab9 */ /* 0x000fe20000000800 */
[----:B------:R-:W-:Y:S01]  /*0d10*/  VIADDMNMX R3, R2, -R3, RZ, !PT ;  /* 0x8000000302037246 */ /* 0x000fe200078001ff */
[----:B------:R-:W-:Y:S01]  /*0d20*/  ULDC UR9, c[0x0][0x290] ;  /* 0x0000a40000097ab9 */ /* 0x000fe20000000800 */
[----:B------:R-:W-:Y:S01]  /*0d30*/  LOP3.LUT R0, R0, 0x3fffffe0, RZ, 0xc0, !PT ;  /* 0x3fffffe000007812 */ /* 0x000fe200078ec0ff */
[----:B------:R-:W-:Y:S01]  /*0d40*/  ULDC.64 UR6, c[0x0][0x230] ;  /* 0x00008c0000067ab9 */ /* 0x000fe20000000a00 */
[----:B------:R-:W-:Y:S01]  /*0d50*/  VIMNMX R3, R3, 0x20, PT ;  /* 0x0000002003037848 */ /* 0x000fe20003fe0100 */
[----:B------:R-:W-:Y:S01]  /*0d60*/  ULDC.64 UR10, c[0x0][0x210] ;  /* 0x00008400000a7ab9 */ /* 0x000fe20000000a00 */
[----:B------:R-:W-:-:S02]  /*0d70*/  SHF.L.U32 R4, R237, 0x5, RZ ;  /* 0x00000005ed047819 */ /* 0x000fc400000006ff */
[----:B------:R-:W-:Y:S02]  /*0d80*/  IADD3 R3, R3, R0, RZ ;  /* 0x0000000003037210 */ /* 0x000fe40007ffe0ff */
[----:B------:R-:W-:Y:S02]  /*0d90*/  LOP3.LUT R5, R4, 0x3e0, RZ, 0xc0, !PT ;  /* 0x000003e004057812 */ /* 0x000fe400078ec0ff */
[----:B------:R-:W-:Y:S02]  /*0da0*/  SHF.L.U32 R3, R3, 0x3, RZ ;  /* 0x0000000303037819 */ /* 0x000fe400000006ff */
[----:B------:R-:W-:Y:S02]  /*0db0*/  VIADDMNMX R5, R2, -R5, RZ, !PT ;  /* 0x8000000502057246 */ /* 0x000fe400078001ff */
[----:B------:R-:W-:Y:S02]  /*0dc0*/  I2FP.F32.U32 R3, R3 ;  /* 0x0000000300037245 */ /* 0x000fe40000201000 */
[----:B------:R-:W-:-:S02]  /*0dd0*/  VIMNMX R5, R5, 0x20, PT ;  /* 0x0000002005057848 */ /* 0x000fc40003fe0100 */
[----:B------:R0:W1:Y:S02]  /*0de0*/  MUFU.RCP R239, R3 ;  /* 0x0000000300ef7308 */ /* 0x0000640000001000 */
[----:B------:R-:W-:-:S04]  /*0df0*/  IADD3 R5, R0, R5, RZ ;  /* 0x0000000500057210 */ /* 0x000fc80007ffe0ff */
[----:B------:R-:W-:-:S07]  /*0e00*/  SHF.L.U32 R238, R5, 0x3, RZ ;  /* 0x0000000305ee7819 */ /* 0x000fce00000006ff */
.L_x_11967:
[----:B-1234-:R-:W2:Y:S08]  /*0e10*/  LDC.64 R196, c[0x0][0x280] ;  /* 0x0000a000ffc47b82 */ /* 0x01eeb00000000a00 */
[----:B------:R-:W3:Y:S01]  /*0e20*/  LDC R244, c[0x0][0x218] ;  /* 0x00008600fff47b82 */ /* 0x000ee20000000800 */
[----:B--2---:R-:W-:-:S05]  /*0e30*/  IMAD.WIDE R196, R240, 0x4, R196 ;  /* 0x00000004f0c47825 */ /* 0x004fca00078e02c4 */
[----:B------:R2:W4:Y:S02]  /*0e40*/  LDG.E R247, desc[UR4][R196.64] ;  /* 0x00000004c4f77981 */ /* 0x000524000c1e1900 */
[----:B--2---:R-:W2:Y:S02]  /*0e50*/  LDC.64 R196, c[0x0][0x288] ;  /* 0x0000a200ffc47b82 */ /* 0x004ea40000000a00 */
[----:B--2---:R-:W-:-:S05]  /*0e60*/  IMAD.WIDE R196, R240, 0x4, R196 ;  /* 0x00000004f0c47825 */ /* 0x004fca00078e02c4 */
[----:B-----5:R2:W5:Y:S01]  /*0e70*/  LDG.E R245, desc[UR4][R196.64] ;  /* 0x00000004c4f57981 */ /* 0x020562000c1e1900 */
[----:B---3--:R-:W-:Y:S01]  /*0e80*/  IMAD R198, R240, R244, RZ ;  /* 0x000000f4f0c67224 */ /* 0x008fe200078e02ff */
[----:B------:R-:W-:Y:S01]  /*0e90*/  BSSY B0, `(.L_x_11770) ;  /* 0x000008a000007945 */ /* 0x000fe20003800000 */
        /* <DEDUP_REMOVED lines=10> */
[----:B--2---:R-:W-:Y:S06]  /*0f40*/  @!P0 BRA `(.L_x_11771) ;  /* 0x0000000400f88947 */ /* 0x004fec0003800000 */
[----:B------:R-:W-:Y:S01]  /*0f50*/  ISETP.NE.U32.AND P2, PT, RZ, UR6, PT ;  /* 0x00000006ff007c0c */ /* 0x000fe2000bf45070 */
[----:B------:R-:W2:Y:S03]  /*0f60*/  @P1 LDC.64 R16, c[0x0][0x220] ;  /* 0x00008800ff101b82 */ /* 0x000ea60000000a00 */
[----:B------:R-:W-:-:S13]  /*0f70*/  ISETP.NE.AND.EX P2, PT, RZ, UR7, PT, P2 ;  /* 0x00000007ff007c0c */ /* 0x000fda000bf45320 */
[----:B------:R-:W3:Y:S01]  /*0f80*/  @P2 LDC.64 R14, c[0x0][0x230] ;  /* 0x00008c00ff0e2b82 */ /* 0x000ee20000000a00 */
[----:B--2---:R-:W-:-:S05]  /*0f90*/  @P1 IMAD.WIDE.U32 R16, R249, 0x10, R16 ;  /* 0x00000010f9101825 */ /* 0x004fca00078e0010 */
[----:B------:R2:W5:Y:S01]  /*0fa0*/  @P1 LDG.E.128 R188, desc[UR4][R16.64] ;  /* 0x0000000410bc1981 */ /* 0x000562000c1e1d00 */
        /* <DEDUP_REMOVED lines=9> */
.L_x_11773:
[----:B-----5:R-:W-:-:S05]  /*1040*/  SHF.L.U32 R13, R188, 0x10, RZ ;  /* 0x00000010bc0d7819 */ /* 0x020fca00000006ff */
[----:B------:R-:W-:-:S04]  /*1050*/  FMUL.FTZ R13, R13, UR8 ;  /* 0x000000080d0d7c20 */ /* 0x000fc80008410000 */
[----:B------:R-:W-:Y:S01]  /*1060*/  FMUL.FTZ R200, R40, R13 ;  /* 0x0000000d28c87220 */ /* 0x000fe20000410000 */
[----:B------:R-:W-:-:S05]  /*1070*/  @P2 SHF.L.U32 R13, R192, 0x10, RZ ;  /* 0x00000010c00d2819 */ /* 0x000fca00000006ff */
[----:B------:R-:W-:-:S07]  /*1080*/  @P2 FADD.FTZ R200, R13, R200 ;  /* 0x000000c80dc82221 */ /* 0x000fce0000010000 */
.L_x_11774:
[----:B------:R-:W-:Y:S05]  /*1090*/  BSYNC B1 ;  /* 0x0000000000017941 */ /* 0x000fea0003800000 */
.L_x_11772:
[----:B------:R-:W-:Y:S04]  /*10a0*/  BSSY B1, `(.L_x_11775) ;  /* 0x000000e000017945 */ /* 0x000fe80003800000 */
[----:B------:R-:W-:Y:S05]  /*10b0*/  @P3 BRA `(.L_x_11776) ;  /* 0x0000000000143947 */ /* 0x000fea0003800000 */
[----:B------:R-:W-:Y:S01]  /*10c0*/  HFMA2.MMA R19, -RZ, RZ, 0, 0 ;  /* 0x00000000ff137435 */ /* 0x000fe200000001ff */
[----:B------:R-:W-:Y:S10]  /*10d0*/  @!P2 BRA `(.L_x_11777) ;  /* 0x000000000028a947 */ /* 0x000ff40003800000 */
[----:B-----5:R-:W-:-:S04]  /*10e0*/  PRMT R19, R192, 0x7632, R19 ;  /* 0x00007632c0137816 */ /* 0x020fc80000000013 */
[----:B------:R-:W-:Y:S01]  /*10f0*/  SHF.L.U32 R19, R19, 0x10, RZ ;  /* 0x0000001013137819 */ /* 0x000fe200000006ff */
[----:B------:R-:W-:Y:S06]  /*1100*/  BRA `(.L_x_11777) ;  /* 0x00000000001c7947 */ /* 0x000fec0003800000 */
.L_x_11776:
[----:B-----5:R-:W-:-:S04]  /*1110*/  PRMT R13, R188, 0x7632, R13 ;  /* 0x00007632bc0d7816 */ /* 0x020fc8000000000d */
[----:B------:R-:W-:-:S05]  /*1120*/  SHF.L.U32 R13, R13, 0x10, RZ ;  /* 0x000000100d0d7819 */ /* 0x000fca00000006ff */
[----:B------:R-:W-:Y:S01]  /*1130*/  FMUL.FTZ R14, R13, UR8 ;  /* 0x000000080d0e7c20 */ /* 0x000fe20008410000 */
[----:B------:R-:W-:-:S03]  /*1140*/  @P2 PRMT R13, R192, 0x7632, R13 ;  /* 0x00007632c00d2816 */ /* 0x000fc6000000000d */
[----:B------:R-:W-:Y:S01]  /*1150*/  FMUL.FTZ R19, R41, R14 ;  /* 0x0000000e29137220 */ /* 0x000fe20000410000 */
[----:B------:R-:W-:-:S05]  /*1160*/  @P2 SHF.L.U32 R16, R13, 0x10, RZ ;  /* 0x000000100d102819 */ /* 0x000fca00000006ff */
[----:B------:R-:W-:-:S07]  /*1170*/  @P2 FADD.FTZ R19, R16, R19 ;  /* 0x0000001310132221 */ /* 0x000fce0000010000 */
.L_x_11777:
[----:B------:R-:W-:Y:S05]  /*1180*/  BSYNC B1 ;  /* 0x0000000000017941 */ /* 0x000fea0003800000 */
.L_x_11775:
[----:B------:R-:W-:Y:S04]  /*1190*/  BSSY B1, `(.L_x_11778) ;  /* 0x000000b000017945 */ /* 0x000fe80003800000 */
[----:B------:R-:W-:Y:S05]  /*11a0*/  @P3 BRA `(.L_x_11779) ;  /* 0x0000000000103947 */ /* 0x000fea0003800000 */
[----:B------:R-:W-:Y:S01]  /*11b0*/  MOV R18, RZ ;  /* 0x000000ff00127202 */ /* 0x000fe20000000f00 */
[----:B------:R-:W-:Y:S06]  /*11c0*/  @!P2 BRA `(.L_x_11780) ;  /* 0x00000000001ca947 */ /* 0x000fec0003800000 */
[----:B-----5:R-:W-:Y:S01]  /*11d0*/  SHF.L.U32 R18, R193, 0x10, RZ ;  /* 0x00000010c1127819 */ /* 0x020fe200000006ff */
[----:B------:R-:W-:Y:S06]  /*11e0*/  BRA `(.L_x_11780) ;  /* 0x0000000000147947 */ /* 0x000fec0003800000 */
.L_x_11779:
[----:B-----5:R-:W-:-:S05]  /*11f0*/  SHF.L.U32 R13, R189, 0x10, RZ ;  /* 0x00000010bd0d7819 */ /* 0x020fca00000006ff */
[----:B------:R-:W-:-:S04]  /*1200*/  FMUL.FTZ R13, R13, UR8 ;  /* 0x000000080d0d7c20 */ /* 0x000fc80008410000 */
[----:B------:R-:W-:Y:S01]  /*1210*/  FMUL.FTZ R18, R42, R13 ;  /* 0x0000000d2a127220 */ /* 0x000fe20000410000 */
[----:B------:R-:W-:-:S05]  /*1220*/  @P2 SHF.L.U32 R13, R193, 0x10, RZ ;  /* 0x00000010c10d2819 */ /* 0x000fca00000006ff */
[----:B------:R-:W-:-:S07]  /*1230*/  @P2 FADD.FTZ R18, R13, R18 ;  /* 0x000000120d122221 */ /* 0x000fce0000010000 */
.L_x_11780:
[----:B------:R-:W-:Y:S05]  /*1240*/  BSYNC B1 ;  /* 0x0000000000017941 */ /* 0x000fea0003800000 */
.L_x_11778:
[----:B------:R-:W-:Y:S04]  /*1250*/  BSSY B1, `(.L_x_11781) ;  /* 0x000000e000017945 */ /* 0x000fe80003800000 */
[----:B------:R-:W-:Y:S05]  /*1260*/  @P3 BRA `(.L_x_11782) ;  /* 0x0000000000143947 */ /* 0x000fea0003800000 */
[----:B------:R-:W-:Y:S01]  /*1270*/  HFMA2.MMA R17, -RZ, RZ, 0, 0 ;  /* 0x00000000ff117435 */ /* 0x000fe200000001ff */
[----:B------:R-:W-:Y:S10]  /*1280*/  @!P2 BRA `(.L_x_11783) ;  /* 0x000000000028a947 */ /* 0x000ff40003800000 */
[----:B-----5:R-:W-:-:S04]  /*1290*/  PRMT R17, R193, 0x7632, R17 ;  /* 0x00007632c1117816 */ /* 0x020fc80000000011 */
[----:B------:R-:W-:Y:S01]  /*12a0*/  SHF.L.U32 R17, R17, 0x10, RZ ;  /* 0x0000001011117819 */ /* 0x000fe200000006ff */
[----:B------:R-:W-:Y:S06]  /*12b0*/  BRA `(.L_x_11783) ;  /* 0x00000000001c7947 */ /* 0x000fec0003800000 */
.L_x_11782:
[----:B-----5:R-:W-:-:S04]  /*12c0*/  PRMT R13, R189, 0x7632, R13 ;  /* 0x00007632bd0d7816 */ /* 0x020fc8000000000d */
[----:B------:R-:W-:-:S05]  /*12d0*/  SHF.L.U32 R13, R13, 0x10, RZ ;  /* 0x000000100d0d7819 */ /* 0x000fca00000006ff */
[----:B------:R-:W-:Y:S01]  /*12e0*/  FMUL.FTZ R14, R13, UR8 ;  /* 0x000000080d0e7c20 */ /* 0x000fe20008410000 */
[----:B------:R-:W-:-:S03]  /*12f0*/  @P2 PRMT R13, R193, 0x7632, R13 ;  /* 0x00007632c10d2816 */ /* 0x000fc6000000000d */
[----:B------:R-:W-:Y:S01]  /*1300*/  FMUL.FTZ R17, R43, R14 ;  /* 0x0000000e2b117220 */ /* 0x000fe20000410000 */
[----:B------:R-:W-:-:S05]  /*1310*/  @P2 SHF.L.U32 R16, R13, 0x10, RZ ;  /* 0x000000100d102819 */ /* 0x000fca00000006ff */
[----:B------:R-:W-:-:S07]  /*1320*/  @P2 FADD.FTZ R17, R16, R17 ;  /* 0x0000001110112221 */ /* 0x000fce0000010000 */
.L_x_11783:
[----:B------:R-:W-:Y:S05]  /*1330*/  BSYNC B1 ;  /* 0x0000000000017941 */ /* 0x000fea0003800000 */
.L_x_11781:
[----:B------:R-:W-:Y:S04]  /*1340*/  BSSY B1, `(.L_x_11784) ;  /* 0x000000b000017945 */ /* 0x000fe80003800000 */
[----:B------:R-:W-:Y:S05]  /*1350*/  @P3 BRA `(.L_x_11785) ;  /* 0x0000000000103947 */ /* 0x000fea0003800000 */
[----:B------:R-:W-:Y:S01]  /*1360*/  MOV R16, RZ ;  /* 0x000000ff00107202 */ /* 0x000fe20000000f00 */
[----:B------:R-:W-:Y:S06]  /*1370*/  @!P2 BRA `(.L_x_11786) ;  /* 0x00000000001ca947 */ /* 0x000fec0003800000 */
[----:B-----5:R-:W-:Y:S01]  /*1380*/  SHF.L.U32 R16, R194, 0x10, RZ ;  /* 0x00000010c2107819 */ /* 0x020fe200000006ff */
[----:B------:R-:W-:Y:S06]  /*1390*/  BRA `(.L_x_11786) ;  /* 0x0000000000147947 */ /* 0x000fec0003800000 */
.L_x_11785:
[----:B-----5:R-:W-:-:S05]  /*13a0*/  SHF.L.U32 R13, R190, 0x10, RZ ;  /* 0x00000010be0d7819 */ /* 0x020fca00000006ff */
[----:B------:R-:W-:-:S04]  /*13b0*/  FMUL.FTZ R13, R13, UR8 ;  /* 0x000000080d0d7c20 */ /* 0x000fc80008410000 */
[----:B------:R-:W-:Y:S01]  /*13c0*/  FMUL.FTZ R16, R36, R13 ;  /* 0x0000000d24107220 */ /* 0x000fe20000410000 */
[----:B------:R-:W-:-:S05]  /*13d0*/  @P2 SHF.L.U32 R13, R194, 0x10, RZ ;  /* 0x00000010c20d2819 */ /* 0x000fca00000006ff */
[----:B------:R-:W-:-:S07]  /*13e0*/  @P2 FADD.FTZ R16, R13, R16 ;  /* 0x000000100d102221 */ /* 0x000fce0000010000 */
.L_x_11786:
[----:B------:R-:W-:Y:S05]  /*13f0*/  BSYNC B1 ;  /* 0x0000000000017941 */ /* 0x000fea0003800000 */
.L_x_11784:
[----:B------:R-:W-:Y:S04]  /*1400*/  BSSY B1, `(.L_x_11787) ;  /* 0x000000e000017945 */ /* 0x000fe80003800000 */
[----:B------:R-:W-:Y:S05]  /*1410*/  @P3 BRA `(.L_x_11788) ;  /* 0x0000000000143947 */ /* 0x000fea0003800000 */
[----:B------:R-:W-:Y:S01]  /*1420*/  HFMA2.MMA R15, -RZ, RZ, 0, 0 ;  /* 0x00000000ff0f7435 */ /* 0x000fe200000001ff */
[----:B------:R-:W-:Y:S10]  /*1430*/  @!P2 BRA `(.L_x_11789) ;  /* 0x000000000028a947 */ /* 0x000ff40003800000 */
[----:B-----5:R-:W-:-:S04]  /*1440*/  PRMT R15, R194, 0x7632, R15 ;  /* 0x00007632c20f7816 */ /* 0x020fc8000000000f */
[----:B------:R-:W-:Y:S01]  /*1450*/  SHF.L.U32 R15, R15, 0x10, RZ ;  /* 0x000000100f0f7819 */ /* 0x000fe200000006ff */
[----:B------:R-:W-:Y:S06]  /*1460*/  BRA `(.L_x_11789) ;  /* 0x00000000001c7947 */ /* 0x000fec0003800000 */
.L_x_11788:
[----:B-----5:R-:W-:-:S04]  /*1470*/  PRMT R13, R190, 0x7632, R13 ;  /* 0x00007632be0d7816 */ /* 0x020fc8000000000d */
[----:B------:R-:W-:-:S05]  /*1480*/  SHF.L.U32 R13, R13, 0x10, RZ ;  /* 0x000000100d0d7819 */ /* 0x000fca00000006ff */
[----:B------:R-:W-:Y:S01]  /*1490*/  FMUL.FTZ R14, R13, UR8 ;  /* 0x000000080d0e7c20 */ /* 0x000fe20008410000 */
[----:B------:R-:W-:-:S03]  /*14a0*/  @P2 PRMT R13, R194, 0x7632, R13 ;  /* 0x00007632c20d2816 */ /* 0x000fc6000000000d */
[----:B------:R-:W-:Y:S01]  /*14b0*/  FMUL.FTZ R15, R37, R14 ;  /* 0x0000000e250f7220 */ /* 0x000fe20000410000 */
[----:B------:R-:W-:-:S05]  /*14c0*/  @P2 SHF.L.U32 R196, R13, 0x10, RZ ;  /* 0x000000100dc42819 */ /* 0x000fca00000006ff */
[----:B------:R-:W-:-:S07]  /*14d0*/  @P2 FADD.FTZ R15, R196, R15 ;  /* 0x0000000fc40f2221 */ /* 0x000fce0000010000 */
.L_x_11789:
[----:B------:R-:W-:Y:S05]  /*14e0*/  BSYNC B1 ;  /* 0x0000000000017941 */ /* 0x000fea0003800000 */
.L_x_11787:
[----:B------:R-:W-:Y:S04]  /*14f0*/  BSSY B1, `(.L_x_11790) ;  /* 0x000000b000017945 */ /* 0x000fe80003800000 */
[----:B------:R-:W-:Y:S05]  /*1500*/  @P3 BRA `(.L_x_11791) ;  /* 0x0000000000103947 */ /* 0x000fea0003800000 */
[----:B------:R-:W-:Y:S01]  /*1510*/  MOV R14, RZ ;  /* 0x000000ff000e7202 */ /* 0x000fe20000000f00 */
[----:B------:R-:W-:Y:S06]  /*1520*/  @!P2 BRA `(.L_x_11792) ;  /* 0x00000000001ca947 */ /* 0x000fec0003800000 */
[----:B-----5:R-:W-:Y:S01]  /*1530*/  SHF.L.U32 R14, R195, 0x10, RZ ;  /* 0x00000010c30e7819 */ /* 0x020fe200000006ff */
[----:B------:R-:W-:Y:S06]  /*1540*/  BRA `(.L_x_11792) ;  /* 0x0000000000147947 */ /* 0x000fec0003800000 */
.L_x_11791:
[----:B-----5:R-:W-:-:S05]  /*1550*/  SHF.L.U32 R13, R191, 0x10, RZ ;  /* 0x00000010bf0d7819 */ /* 0x020fca00000006ff */
[----:B------:R-:W-:-:S04]  /*1560*/  FMUL.FTZ R13, R13, UR8 ;  /* 0x000000080d0d7c20 */ /* 0x000fc80008410000 */
[----:B------:R-:W-:Y:S01]  /*1570*/  FMUL.FTZ R14, R38, R13 ;  /* 0x0000000d260e7220 */ /* 0x000fe20000410000 */
[----:B------:R-:W-:-:S05]  /*1580*/  @P2 SHF.L.U32 R13, R195, 0x10, RZ ;  /* 0x00000010c30d2819 */ /* 0x000fca00000006ff */
[----:B------:R-:W-:-:S07]  /*1590*/  @P2 FADD.FTZ R14, R13, R14 ;  /* 0x0000000e0d0e2221 */ /* 0x000fce0000010000 */
.L_x_11792:
[----:B------:R-:W-:Y:S05]  /*15a0*/  BSYNC B1 ;  /* 0x0000000000017941 */ /* 0x000fea0003800000 */
.L_x_11790:
[----:B------:R-:W-:Y:S04]  /*15b0*/  BSSY B1, `(.L_x_11793) ;  /* 0x000000e000017945 */ /* 0x000fe80003800000 */
[----:B------:R-:W-:Y:S05]  /*15c0*/  @P3 BRA `(.L_x_11794) ;  /* 0x0000000000143947 */ /* 0x000fea0003800000 */
[----:B------:R-:W-:Y:S01]  /*15d0*/  HFMA2.MMA R13, -RZ, RZ, 0, 0 ;  /* 0x00000000ff0d7435 */ /* 0x000fe200000001ff */
[----:B------:R-:W-:Y:S10]  /*15e0*/  @!P2 BRA `(.L_x_11795) ;  /* 0x000000000028a947 */ /* 0x000ff40003800000 */
[----:B-----5:R-:W-:-:S04]  /*15f0*/  PRMT R13, R195, 0x7632, R13 ;  /* 0x00007632c30d7816 */ /* 0x020fc8000000000d */
[----:B------:R-:W-:Y:S01]  /*1600*/  SHF.L.U32 R13, R13, 0x10, RZ ;  /* 0x000000100d0d7819 */ /* 0x000fe200000006ff */
[----:B------:R-:W-:Y:S06]  /*1610*/  BRA `(.L_x_11795) ;  /* 0x00000000001c7947 */ /* 0x000fec0003800000 */
.L_x_11794:
[----:B-----5:R-:W-:-:S04]  /*1620*/  PRMT R13, R191, 0x7632, R13 ;  /* 0x00007632bf0d7816 */ /* 0x020fc8000000000d */
[----:B------:R-:W-:-:S05]  /*1630*/  SHF.L.U32 R13, R13, 0x10, RZ ;  /* 0x000000100d0d7819 */ /* 0x000fca00000006ff */
[----:B------:R-:W-:Y:S01]  /*1640*/  FMUL.FTZ R196, R13, UR8 ;  /* 0x000000080dc47c20 */ /* 0x000fe20008410000 */
[----:B------:R-:W-:-:S04]  /*1650*/  @P2 PRMT R13, R195, 0x7632, R13 ;  /* 0x00007632c30d2816 */ /* 0x000fc8000000000d */
[----:B------:R-:W-:Y:S01]  /*1660*/  @P2 SHF.L.U32 R198, R13, 0x10, RZ ;  /* 0x000000100dc62819 */ /* 0x000fe200000006ff */
[----:B------:R-:W-:-:S04]  /*1670*/  FMUL.FTZ R13, R39, R196 ;  /* 0x000000c4270d7220 */ /* 0x000fc80000410000 */
[----:B------:R-:W-:-:S07]  /*1680*/  @P2 FADD.FTZ R13, R198, R13 ;  /* 0x0000000dc60d2221 */ /* 0x000fce0000010000 */
.L_x_11795:
[----:B------:R-:W-:Y:S05]  /*1690*/  BSYNC B1 ;  /* 0x0000000000017941 */ /* 0x000fea0003800000 */
.L_x_11793:
[----:B------:R-:W2:Y:S01]  /*16a0*/  LDC.64 R250, c[0x0][0x238] ;  /* 0x00008e00fffa7b82 */ /* 0x000ea20000000a00 */
[----:B------:R-:W-:Y:S02]  /*16b0*/  F2FP.BF16.F32.PACK_AB R199, R13, R14 ;  /* 0x0000000e0dc7723e */ /* 0x000fe400000010ff */
[----:B------:R-:W-:Y:S02]  /*16c0*/  F2FP.BF16.F32.PACK_AB R198, R15, R16 ;  /* 0x000000100fc6723e */ /* 0x000fe400000010ff */
[----:B------:R-:W-:Y:S02]  /*16d0*/  F2FP.BF16.F32.PACK_AB R197, R17, R18 ;  /* 0x0000001211c5723e */ /* 0x000fe400000010ff */
[----:B------:R-:W-:Y:S02]  /*16e0*/  F2FP.BF16.F32.PACK_AB R196, R19, R200 ;  /* 0x000000c813c4723e */ /* 0x000fe400000010ff */
[----:B------:R-:W-:Y:S01]  /*16f0*/  IADD3 R249, R249, 0x80, RZ ;  /* 0x00000080f9f97810 */ /* 0x000fe20007ffe0ff */
[C---:B--2---:R-:W-:Y:S01]  /*1700*/  IMAD.WIDE.U32 R250, R248.reuse, 0x10, R250 ;  /* 0x00000010f8fa7825 */ /* 0x044fe200078e00fa */
[----:B------:R-:W-:-:S04]  /*1710*/  IADD3 R248, R248, 0x80, RZ ;  /* 0x00000080f8f87810 */ /* 0x000fc80007ffe0ff */
[----:B------:R2:W-:Y:S03]  /*1720*/  STG.E.128 desc[UR4][R250.64], R196 ;  /* 0x000000c4fa007986 */ /* 0x0005e6000c101d04 */
.L_x_11771:
[----:B------:R-:W-:Y:S05]  /*1730*/  BSYNC B0 ;  /* 0x0000000000007941 */ /* 0x000fea0003800000 */
.L_x_11770:
        /* <DEDUP_REMOVED lines=18> */
.L_x_11799:
[----:B-----5:R-:W-:-:S05]  /*1860*/  SHF.L.U32 R5, R188, 0x10, RZ ;  /* 0x00000010bc057819 */ /* 0x020fca00000006ff */
[----:B------:R-:W-:-:S04]  /*1870*/  FMUL.FTZ R5, R5, UR8 ;  /* 0x0000000805057c20 */ /* 0x000fc80008410000 */
[----:B------:R-:W-:Y:S01]  /*1880*/  FMUL.FTZ R12, R64, R5 ;  /* 0x00000005400c7220 */ /* 0x000fe20000410000 */
[----:B------:R-:W-:-:S05]  /*1890*/  @P2 SHF.L.U32 R5, R192, 0x10, RZ ;  /* 0x00000010c0052819 */ /* 0x000fca00000006ff */
[----:B------:R-:W-:-:S07]  /*18a0*/  @P2 FADD.FTZ R12, R5, R12 ;  /* 0x0000000c050c2221 */ /* 0x000fce0000010000 */
.L_x_11800:
[----:B------:R-:W-:Y:S05]  /*18b0*/  BSYNC B1 ;  /* 0x0000000000017941 */ /* 0x000fea0003800000 */
.L_x_11798:
[----:B------:R-:W-:Y:S04]  /*18c0*/  BSSY B1, `(.L_x_11801) ;  /* 0x000000e000017945 */ /* 0x000fe80003800000 */
[----:B------:R-:W-:Y:S05]  /*18d0*/  @P3 BRA `(.L_x_11802) ;  /* 0x0000000000143947 */ /* 0x000fea0003800000 */
[----:B------:R-:W-:Y:S01]  /*18e0*/  HFMA2.MMA R11, -RZ, RZ, 0, 0 ;  /* 0x00000000ff0b7435 */ /* 0x000fe200000001ff */
[----:B------:R-:W-:Y:S10]  /*18f0*/  @!P2 BRA `(.L_x_11803) ;  /* 0x000000000028a947 */ /* 0x000ff40003800000 */
[----:B-----5:R-:W-:-:S04]  /*1900*/  PRMT R11, R192, 0x7632, R11 ;  /* 0x00007632c00b7816 */ /* 0x020fc8000000000b */
[----:B------:R-:W-:Y:S01]  /*1910*/  SHF.L.U32 R11, R11, 0x10, RZ ;  /* 0x000000100b0b7819 */ /* 0x000fe200000006ff */
[----:B------:R-:W-:Y:S06]  /*1920*/  BRA `(.L_x_11803) ;  /* 0x00000000001c7947 */ /* 0x000fec0003800000 */
.L_x_11802:
[----:B-----5:R-:W-:-:S04]  /*1930*/  PRMT R5, R188, 0x7632, R5 ;  /* 0x00007632bc057816 */ /* 0x020fc80000000005 */
[----:B------:R-:W-:-:S05]  /*1940*/  SHF.L.U32 R5, R5, 0x10, RZ ;  /* 0x0000001005057819 */ /* 0x000fca00000006ff */
[----:B------:R-:W-:Y:S01]  /*1950*/  FMUL.FTZ R6, R5, UR8 ;  /* 0x0000000805067c20 */ /* 0x000fe20008410000 */
[----:B------:R-:W-:-:S03]  /*1960*/  @P2 PRMT R5, R192, 0x7632, R5 ;  /* 0x00007632c0052816 */ /* 0x000fc60000000005 */
[----:B------:R-:W-:Y:S01]  /*1970*/  FMUL.FTZ R11, R65, R6 ;  /* 0x00000006410b7220 */ /* 0x000fe20000410000 */
[----:B------:R-:W-:-:S05]  /*1980*/  @P2 SHF.L.U32 R8, R5, 0x10, RZ ;  /* 0x0000001005082819 */ /* 0x000fca00000006ff */
[----:B------:R-:W-:-:S07]  /*1990*/  @P2 FADD.FTZ R11, R8, R11 ;  /* 0x0000000b080b2221 */ /* 0x000fce0000010000 */
.L_x_11803:
[----:B------:R-:W-:Y:S05]  /*19a0*/  BSYNC B1 ;  /* 0x0000000000017941 */ /* 0x000fea0003800000 */
.L_x_11801:
[----:B------:R-:W-:Y:S04]  /*19b0*/  BSSY B1, `(.L_x_11804) ;  /* 0x000000b000017945 */ /* 0x000fe80003800000 */
[----:B------:R-:W-:Y:S05]  /*19c0*/  @P3 BRA `(.L_x_11805) ;  /* 0x0000000000103947 */ /* 0x000fea0003800000 */
[----:B------:R-:W-:Y:S01]  /*19d0*/  MOV R10, RZ ;  /* 0x000000ff000a7202 */ /* 0x000fe20000000f00 */
[----:B------:R-:W-:Y:S06]  /*19e0*/  @!P2 BRA `(.L_x_11806) ;  /* 0x00000000001ca947 */ /* 0x000fec0003800000 */
[----:B-----5:R-:W-:Y:S01]  /*19f0*/  SHF.L.U32 R10, R193, 0x10, RZ ;  /* 0x00000010c10a7819 */ /* 0x020fe200000006ff */
[----:B------:R-:W-:Y:S06]  /*1a00*/  BRA `(.L_x_11806) ;  /* 0x0000000000147947 */ /* 0x000fec0003800000 */
.L_x_11805:
[----:B-----5:R-:W-:-:S05]  /*1a10*/  SHF.L.U32 R5, R189, 0x10, RZ ;  /* 0x00000010bd057819 */ /* 0x020fca00000006ff */
[----:B------:R-:W-:-:S04]  /*1a20*/  FMUL.FTZ R5, R5, UR8 ;  /* 0x0000000805057c20 */ /* 0x000fc80008410000 */
[----:B------:R-:W-:Y:S01]  /*1a30*/  FMUL.FTZ R10, R66, R5 ;  /* 0x00000005420a7220 */ /* 0x000fe20000410000 */
[----:B------:R-:W-:-:S05]  /*1a40*/  @P2 SHF.L.U32 R5, R193, 0x10, RZ ;  /* 0x00000010c1052819 */ /* 0x000fca00000006ff */
[----:B------:R-:W-:-:S07]  /*1a50*/  @P2 FADD.FTZ R10, R5, R10 ;  /* 0x0000000a050a2221 */ /* 0x000fce0000010000 */
.L_x_11806:
[----:B------:R-:W-:Y:S05]  /*1a60*/  BSYNC B1 ;  /* 0x0000000000017941 */ /* 0x000fea0003800000 */
.L_x_11804:
[----:B------:R-:W-:Y:S04]  /*1a70*/  BSSY B1, `(.L_x_11807) ;  /* 0x000000e000017945 */ /* 0x000fe80003800000 */
[----:B------:R-:W-:Y:S05]  /*1a80*/  @P3 BRA `(.L_x_11808) ;  /* 0x0000000000143947 */ /* 0x000fea0003800000 */
[----:B------:R-:W-:Y:S01]  /*1a90*/  HFMA2.MMA R9, -RZ, RZ, 0, 0 ;  /* 0x00000000ff097435 */ /* 0x000fe200000001ff */
[----:B------:R-:W-:Y:S10]  /*1aa0*/  @!P2 BRA `(.L_x_11809) ;  /* 0x000000000028a947 */ /* 0x000ff40003800000 */
[----:B-----5:R-:W-:-:S04]  /*1ab0*/  PRMT R9, R193, 0x7632, R9 ;  /* 0x00007632c1097816 */ /* 0x020fc80000000009 */
[----:B------:R-:W-:Y:S01]  /*1ac0*/  SHF.L.U32 R9, R9, 0x10, RZ ;  /* 0x0000001009097819 */ /* 0x000fe200000006ff */
[----:B------:R-:W-:Y:S06]  /*1ad0*/  BRA `(.L_x_11809) ;  /* 0x00000000001c7947 */ /* 0x000fec0003800000 */
.L_x_11808:
[----:B-----5:R-:W-:-:S04]  /*1ae0*/  PRMT R5, R189, 0x7632, R5 ;  /* 0x00007632bd057816 */ /* 0x020fc80000000005 */
[----:B------:R-:W-:-:S05]  /*1af0*/  SHF.L.U32 R5, R5, 0x10, RZ ;  /* 0x0000001005057819 */ /* 0x000fca00000006ff */
[----:B------:R-:W-:Y:S01]  /*1b00*/  FMUL.FTZ R6, R5, UR8 ;  /* 0x0000000805067c20 */ /* 0x000fe20008410000 */
[----:B------:R-:W-:-:S03]  /*1b10*/  @P2 PRMT R5, R193, 0x7632, R5 ;  /* 0x00007632c1052816 */ /* 0x000fc60000000005 */
[----:B------:R-:W-:Y:S01]  /*1b20*/  FMUL.FTZ R9, R67, R6 ;  /* 0x0000000643097220 */ /* 0x000fe20000410000 */
[----:B------:R-:W-:-:S05]  /*1b30*/  @P2 SHF.L.U32 R8, R5, 0x10, RZ ;  /* 0x0000001005082819 */ /* 0x000fca00000006ff */
[----:B------:R-:W-:-:S07]  /*1b40*/  @P2 FADD.FTZ R9, R8, R9 ;  /* 0x0000000908092221 */ /* 0x000fce0000010000 */
.L_x_11809:
[----:B------:R-:W-:Y:S05]  /*1b50*/  BSYNC B1 ;  /* 0x0000000000017941 */ /* 0x000fea0003800000 */
.L_x_11807:
[----:B------:R-:W-:Y:S04]  /*1b60*/  BSSY B1, `(.L_x_11810) ;  /* 0x000000b000017945 */ /* 0x000fe80003800000 */
[----:B------:R-:W-:Y:S05]  /*1b70*/  @P3 BRA `(.L_x_11811) ;  /* 0x0000000000103947 */ /* 0x000fea0003800000 */
[----:B------:R-:W-:Y:S01]  /*1b80*/  MOV R8, RZ ;  /* 0x000000ff00087202 */ /* 0x000fe20000000f00 */
[----:B------:R-:W-:Y:S06]  /*1b90*/  @!P2 BRA `(.L_x_11812) ;  /* 0x00000000001ca947 */ /* 0x000fec0003800000 */
[----:B-----5:R-:W-:Y:S01]  /*1ba0*/  SHF.L.U32 R8, R194, 0x10, RZ ;  /* 0x00000010c2087819 */ /* 0x020fe200000006ff */
[----:B------:R-:W-:Y:S06]  /*1bb0*/  BRA `(.L_x_11812) ;  /* 0x0000000000147947 */ /* 0x000fec0003800000 */
.L_x_11811:
[----:B-----5:R-:W-:-:S05]  /*1bc0*/  SHF.L.U32 R5, R190, 0x10, RZ ;  /* 0x00000010be057819 */ /* 0x020fca00000006ff */
[----:B------:R-:W-:-:S04]  /*1bd0*/  FMUL.FTZ R5, R5, UR8 ;  /* 0x0000000805057c20 */ /* 0x000fc80008410000 */
[----:B------:R-:W-:Y:S01]  /*1be0*/  FMUL.FTZ R8, R60, R5 ;  /* 0x000000053c087220 */ /* 0x000fe20000410000 */
[----:B------:R-:W-:-:S05]  /*1bf0*/  @P2 SHF.L.U32 R5, R194, 0x10, RZ ;  /* 0x00000010c2052819 */ /* 0x000fca00000006ff */
[----:B------:R-:W-:-:S07]  /*1c00*/  @P2 FADD.FTZ R8, R5, R8 ;  /* 0x0000000805082221 */ /* 0x000fce0000010000 */
.L_x_11812:
[----:B------:R-:W-:Y:S05]  /*1c10*/  BSYNC B1 ;  /* 0x0000000000017941 */ /* 0x000fea0003800000 */
.L_x_11810:
[----:B------:R-:W-:Y:S04]  /*1c20*/  BSSY B1, `(.L_x_11813) ;  /* 0x000000e000017945 */ /* 0x000fe80003800000 */
[----:B------:R-:W-:Y:S05]  /*1c30*/  @P3 BRA `(.L_x_11814) ;  /* 0x0000000000143947 */ /* 0x000fea0003800000 */
[----:B------:R-:W-:Y:S01]  /*1c40*/  HFMA2.MMA R7, -RZ, RZ, 0, 0 ;  /* 0x00000000ff077435 */ /* 0x000fe200000001ff */
[----:B------:R-:W-:Y:S10]  /*1c50*/  @!P2 BRA `(.L_x_11815) ;  /* 0x000000000028a947 */ /* 0x000ff40003800000 */
[----:B-----5:R-:W-:-:S04]  /*1c60*/  PRMT R7, R194, 0x7632, R7 ;  /* 0x00007632c2077816 */ /* 0x020fc80000000007 */
[----:B------:R-:W-:Y:S01]  /*1c70*/  SHF.L.U32 R7, R7, 0x10, RZ ;  /* 0x0000001007077819 */ /* 0x000fe200000006ff */
[----:B------:R-:W-:Y:S06]  /*1c80*/  BRA `(.L_x_11815) ;  /* 0x00000000001c7947 */ /* 0x000fec0003800000 */
.L_x_11814:
[----:B-----5:R-:W-:-:S04]  /*1c90*/  PRMT R5, R190, 0x7632, R5 ;  /* 0x00007632be057816 */ /* 0x020fc80000000005 */
[----:B------:R-:W-:-:S05]  /*1ca0*/  SHF.L.U32 R5, R5, 0x10, RZ ;  /* 0x0000001005057819 */ /* 0x000fca00000006ff */
[----:B------:R-:W-:Y:S01]  /*1cb0*/  FMUL.FTZ R6, R5, UR8 ;  /* 0x0000000805067c20 */ /* 0x000fe20008410000 */
[----:B------:R-:W-:-:S03]  /*1cc0*/  @P2 PRMT R5, R194, 0x7632, R5 ;  /* 0x00007632c2052816 */ /* 0x000fc60000000005 */
[----:B------:R-:W-:Y:S01]  /*1cd0*/  FMUL.FTZ R7, R61, R6 ;  /* 0x000000063d077220 */ /* 0x000fe20000410000 */
[----:B--2---:R-:W-:-:S05]  /*1ce0*/  @P2 SHF.L.U32 R196, R5, 0x10, RZ ;  /* 0x0000001005c42819 */ /* 0x004fca00000006ff */
[----:B------:R-:W-:-:S07]  /*1cf0*/  @P2 FADD.FTZ R7, R196, R7 ;  /* 0x00000007c4072221 */ /* 0x000fce0000010000 */
.L_x_11815:
[----:B------:R-:W-:Y:S05]  /*1d00*/  BSYNC B1 ;  /* 0x0000000000017941 */ /* 0x000fea0003800000 */
.L_x_11813:
[----:B------:R-:W-:Y:S04]  /*1d10*/  BSSY B1, `(.L_x_11816) ;  /* 0x000000b000017945 */ /* 0x000fe80003800000 */
[----:B------:R-:W-:Y:S05]  /*1d20*/  @P3 BRA `(.L_x_11817) ;  /* 0x0000000000103947 */ /* 0x000fea0003800000 */
[----:B------:R-:W-:Y:S01]  /*1d30*/  MOV R6, RZ ;  /* 0x000000ff00067202 */ /* 0x000fe20000000f00 */
[----:B------:R-:W-:Y:S06]  /*1d40*/  @!P2 BRA `(.L_x_11818) ;  /* 0x00000000001ca947 */ /* 0x000fec0003800000 */
[----:B-----5:R-:W-:Y:S01]  /*1d50*/  SHF.L.U32 R6, R195, 0x10, RZ ;  /* 0x00000010c3067819 */ /* 0x020fe200000006ff */
[----:B------:R-:W-:Y:S06]  /*1d60*/  BRA `(.L_x_11818) ;  /* 0x0000000000147947 */ /* 0x000fec0003800000 */
.L_x_11817:
[----:B-----5:R-:W-:-:S05]  /*1d70*/  SHF.L.U32 R5, R191, 0x10, RZ ;  /* 0x00000010bf057819 */ /* 0x020fca00000006ff */
[----:B------:R-:W-:-:S04]  /*1d80*/  FMUL.FTZ R5, R5, UR8 ;  /* 0x0000000805057c20 */ /* 0x000fc80008410000 */
[----:B------:R-:W-:Y:S01]  /*1d90*/  FMUL.FTZ R6, R62, R5 ;  /* 0x000000053e067220 */ /* 0x000fe20000410000 */
[----:B------:R-:W-:-:S05]  /*1da0*/  @P2 SHF.L.U32 R5, R195, 0x10, RZ ;  /* 0x00000010c3052819 */ /* 0x000fca00000006ff */
[----:B------:R-:W-:-:S07]  /*1db0*/  @P2 FADD.FTZ R6, R5, R6 ;  /* 0x0000000605062221 */ /* 0x000fce0000010000 */
.L_x_11818:
[----:B------:R-:W-:Y:S05]  /*1dc0*/  BSYNC B1 ;  /* 0x0000000000017941 */ /* 0x000fea0003800000 */
.L_x_11816:
[----:B------:R-:W-:Y:S04]  /*1dd0*/  BSSY B1, `(.L_x_11819) ;  /* 0x000000e000017945 */ /* 0x000fe80003800000 */
[----:B------:R-:W-:Y:S05]  /*1de0*/  @P3 BRA `(.L_x_11820) ;  /* 0x0000000000143947 */ /* 0x000fea0003800000 */
[----:B------:R-:W-:Y:S01]  /*1df0*/  HFMA2.MMA R5, -RZ, RZ, 0, 0 ;  /* 0x00000000ff057435 */ /* 0x000fe200000001ff */
[----:B------:R-:W-:Y:S10]  /*1e00*/  @!P2 BRA `(.L_x_11821) ;  /* 0x000000000028a947 */ /* 0x000ff40003800000 */
[----:B-----5:R-:W-:-:S04]  /*1e10*/  PRMT R5, R195, 0x7632, R5 ;  /* 0x00007632c3057816 */ /* 0x020fc80000000005 */
[----:B------:R-:W-:Y:S01]  /*1e20*/  SHF.L.U32 R5, R5, 0x10, RZ ;  /* 0x0000001005057819 */ /* 0x000fe200000006ff */
[----:B------:R-:W-:Y:S06]  /*1e30*/  BRA `(.L_x_11821) ;  /* 0x00000000001c7947 */ /* 0x000fec0003800000 */
.L_x_11820:
[----:B-----5:R-:W-:-:S04]  /*1e40*/  PRMT R5, R191, 0x7632, R5 ;  /* 0x00007632bf057816 */ /* 0x020fc80000000005 */
[----:B------:R-:W-:-:S05]  /*1e50*/  SHF.L.U32 R5, R5, 0x10, RZ ;  /* 0x0000001005057819 */ /* 0x000fca00000006ff */
[----:B--2---:R-:W-:Y:S01]  /*1e60*/  FMUL.FTZ R196, R5, UR8 ;  /* 0x0000000805c47c20 */ /* 0x004fe20008410000 */
[----:B------:R-:W-:-:S04]  /*1e70*/  @P2 PRMT R5, R195, 0x7632, R5 ;  /* 0x00007632c3052816 */ /* 0x000fc80000000005 */
[----:B------:R-:W-:Y:S01]  /*1e80*/  @P2 SHF.L.U32 R198, R5, 0x10, RZ ;  /* 0x0000001005c62819 */ /* 0x000fe200000006ff */
[----:B------:R-:W-:-:S04]  /*1e90*/  FMUL.FTZ R5, R63, R196 ;  /* 0x000000c43f057220 */ /* 0x000fc80000410000 */
[----:B------:R-:W-:-:S07]  /*1ea0*/  @P2 FADD.FTZ R5, R198, R5 ;  /* 0x00000005c6052221 */ /* 0x000fce0000010000 */
.L_x_11821:
[----:B------:R-:W-:Y:S05]  /*1eb0*/  BSYNC B1 ;  /* 0x0000000000017941 */ /* 0x000fea0003800000 */
.L_x_11819:
[----:B--2---:R-:W2:Y:S01]  /*1ec0*/  LDC.64 R250, c[0x0][0x238] ;  /* 0x00008e00fffa7b82 */ /* 0x004ea20000000a00 */
        /* <DEDUP_REMOVED lines=8> */
.L_x_11797:
[----:B------:R-:W-:Y:S05]  /*1f50*/  BSYNC B0 ;  /* 0x0000000000007941 */ /* 0x000fea0003800000 */
.L_x_11796:
[----:B------:R-:W-:Y:S01]  /*1f60*/  LOP3.LUT P2, RZ, R243, 0x80, RZ, 0xc0, !PT ;  /* 0x00000080f3ff7812 */ /* 0x000fe2000784c0ff */
[----:B------:R-:W-:-:S12]  /*1f70*/  BSSY B0, `(.L_x_11822) ;  /* 0x0000080000007945 */ /* 0x000fd80003800000 */
[----:B------:R-:W-:Y:S05]  /*1f80*/  @!P2 BRA `(.L_x_11823) ;  /* 0x0000000400f8a947 */ /* 0x000fea0003800000 */
[----:B------:R-:W-:Y:S01]  /*1f90*/  ISETP.NE.U32.AND P2, PT, RZ, UR6, PT ;  /* 0x00000006ff007c0c */ /* 0x000fe2000bf45070 */
[----:B--23--:R-:W2:Y:S03]  /*1fa0*/  @P1 LDC.64 R196, c[0x0][0x220] ;  /* 0x00008800ffc41b82 */ /* 0x00cea60000000a00 */
[----:B------:R-:W-:-:S13]  /*1fb0*/  ISETP.NE.AND.EX P2, PT, RZ, UR7, PT, P2 ;  /* 0x00000007ff007c0c */ /* 0x000fda000bf45320 */
[----:B0-----:R-:W0:Y:S01]  /*1fc0*/  @P2 LDC.64 R2, c[0x0][0x230] ;  /* 0x00008c00ff022b82 */ /* 0x001e220000000a00 */
[----:B--2---:R-:W-:-:S05]  /*1fd0*/  @P1 IMAD.WIDE.U32 R196, R249, 0x10, R196 ;  /* 0x00000010f9c41825 */ /* 0x004fca00078e00c4 */
[----:B-----5:R2:W5:Y:S01]  /*1fe0*/  @P1 LDG.E.128 R188, desc[UR4][R196.64] ;  /* 0x00000004c4bc1981 */ /* 0x020562000c1e1d00 */
[----:B0-----:R-:W-:-:S05]  /*1ff0*/  @P2 IMAD.WIDE.U32 R2, R248, 0x10, R2 ;  /* 0x00000010f8022825 */ /* 0x001fca00078e0002 */
        /* <DEDUP_REMOVED lines=8> */
.L_x_11825:
[----:B-----5:R-:W-:-:S05]  /*2080*/  SHF.L.U32 R0, R188, 0x10, RZ ;  /* 0x00000010bc007819 */ /* 0x020fca00000006ff */
[----:B------:R-:W-:-:S04]  /*2090*/  FMUL.FTZ R3, R0, UR8 ;  /* 0x0000000800037c20 */ /* 0x000fc80008410000 */
[----:B------:R-:W-:Y:S01]  /*20a0*/  FMUL.FTZ R4, R88, R3 ;  /* 0x0000000358047220 */ /* 0x000fe20000410000 */
[----:B------:R-:W-:-:S05]  /*20b0*/  @P2 SHF.L.U32 R3, R192, 0x10, RZ ;  /* 0x00000010c0032819 */ /* 0x000fca00000006ff */
[----:B------:R-:W-:-:S07]  /*20c0*/  @P2 FADD.FTZ R4, R3, R4 ;  /* 0x0000000403042221 */ /* 0x000fce0000010000 */
.L_x_11826:
[----:B------:R-:W-:Y:S05]  /*20d0*/  BSYNC B1 ;  /* 0x0000000000017941 */ /* 0x000fea0003800000 */
.L_x_11824:
[----:B------:R-:W-:Y:S04]  /*20e0*/  BSSY B1, `(.L_x_11827) ;  /* 0x000000e000017945 */ /* 0x000fe80003800000 */
[----:B------:R-:W-:Y:S05]  /*20f0*/  @P3 BRA `(.L_x_11828) ;  /* 0x0000000000143947 */ /* 0x000fea0003800000 */
[----:B------:R-:W-:Y:S01]  /*2100*/  HFMA2.MMA R3, -RZ, RZ, 0, 0 ;  /* 0x00000000ff037435 */ /* 0x000fe200000001ff */
[----:B------:R-:W-:Y:S10]  /*2110*/  @!P2 BRA `(.L_x_11829) ;  /* 0x000000000028a947 */ /* 0x000ff40003800000 */
[----:B-----5:R-:W-:-:S04]  /*2120*/  PRMT R3, R192, 0x7632, R3 ;  /* 0x00007632c0037816 */ /* 0x020fc80000000003 */
[----:B------:R-:W-:Y:S01]  /*2130*/  SHF.L.U32 R3, R3, 0x10, RZ ;  /* 0x0000001003037819 */ /* 0x000fe200000006ff */
[----:B------:R-:W-:Y:S06]  /*2140*/  BRA `(.L_x_11829) ;  /* 0x00000000001c7947 */ /* 0x000fec0003800000 */
.L_x_11828:
[----:B-----5:R-:W-:Y:S02]  /*2150*/  PRMT R0, R188, 0x7632, R0 ;  /* 0x00007632bc007816 */ /* 0x020fe40000000000 */
[----:B------:R-:W-:Y:S02]  /*2160*/  @P2 PRMT R2, R192, 0x7632, R2 ;  /* 0x00007632c0022816 */ /* 0x000fe40000000002 */
[----:B------:R-:W-:Y:S02]  /*2170*/  SHF.L.U32 R0, R0, 0x10, RZ ;  /* 0x0000001000007819 */ /* 0x000fe400000006ff */
[----:B------:R-:W-:-:S03]  /*2180*/  @P2 SHF.L.U32 R2, R2, 0x10, RZ ;  /* 0x0000001002022819 */ /* 0x000fc600000006ff */
[----:B------:R-:W-:-:S04]  /*2190*/  FMUL.FTZ R0, R0, UR8 ;  /* 0x0000000800007c20 */ /* 0x000fc80008410000 */
[----:B------:R-:W-:-:S04]  /*21a0*/  FMUL.FTZ R3, R89, R0 ;  /* 0x0000000059037220 */ /* 0x000fc80000410000 */
[----:B------:R-:W-:-:S07]  /*21b0*/  @P2 FADD.FTZ R3, R2, R3 ;  /* 0x0000000302032221 */ /* 0x000fce0000010000 */
.L_x_11829:
[----:B------:R-:W-:Y:S05]  /*21c0*/  BSYNC B1 ;  /* 0x0000000000017941 */ /* 0x000fea0003800000 */
.L_x_11827:
[----:B------:R-:W-:Y:S04]  /*21d0*/  BSSY B1, `(.L_x_11830) ;  /* 0x000000b000017945 */ /* 0x000fe80003800000 */
[----:B------:R-:W-:Y:S05]  /*21e0*/  @P3 BRA `(.L_x_11831) ;  /* 0x0000000000103947 */ /* 0x000fea0003800000 */
[----:B------:R-:W-:Y:S01]  /*21f0*/  MOV R2, RZ ;  /* 0x000000ff00027202 */ /* 0x000fe20000000f00 */
[----:B------:R-:W-:Y:S06]  /*2200*/  @!P2 BRA `(.L_x_11832) ;  /* 0x00000000001ca947 */ /* 0x000fec0003800000 */
[----:B-----5:R-:W-:Y:S01]  /*2210*/  SHF.L.U32 R2, R193, 0x10, RZ ;  /* 0x00000010c1027819 */ /* 0x020fe200000006ff */
[----:B------:R-:W-:Y:S06]  /*2220*/  BRA `(.L_x_11832) ;  /* 0x0000000000147947 */ /* 0x000fec0003800000 */
.L_x_11831:
[----:B-----5:R-:W-:-:S05]  /*2230*/  SHF.L.U32 R0, R189, 0x10, RZ ;  /* 0x00000010bd007819 */ /* 0x020fca00000006ff */
[----:B------:R-:W-:-:S04]  /*2240*/  FMUL.FTZ R197, R0, UR8 ;  /* 0x0000000800c57c20 */ /* 0x000fc80008410000 */
[----:B------:R-:W-:Y:S01]  /*2250*/  FMUL.FTZ R2, R90, R197 ;  /* 0x000000c55a027220 */ /* 0x000fe20000410000 */
[----:B------:R-:W-:-:S05]  /*2260*/  @P2 SHF.L.U32 R197, R193, 0x10, RZ ;  /* 0x00000010c1c52819 */ /* 0x000fca00000006ff */
[----:B------:R-:W-:-:S07]  /*2270*/  @P2 FADD.FTZ R2, R197, R2 ;  /* 0x00000002c5022221 */ /* 0x000fce0000010000 */
.L_x_11832:
[----:B------:R-:W-:Y:S05]  /*2280*/  BSYNC B1 ;  /* 0x0000000000017941 */ /* 0x000fea0003800000 */
.L_x_11830:
[----:B------:R-:W-:Y:S04]  /*2290*/  BSSY B1, `(.L_x_11833) ;  /* 0x000000e000017945 */ /* 0x000fe80003800000 */
[----:B------:R-:W-:Y:S05]  /*22a0*/  @P3 BRA `(.L_x_11834) ;  /* 0x0000000000143947 */ /* 0x000fea0003800000 */
[----:B------:R-:W-:Y:S01]  /*22b0*/  HFMA2.MMA R0, -RZ, RZ, 0, 0 ;  /* 0x00000000ff007435 */ /* 0x000fe200000001ff */
[----:B------:R-:W-:Y:S10]  /*22c0*/  @!P2 BRA `(.L_x_11835) ;  /* 0x000000000028a947 */ /* 0x000ff40003800000 */
[----:B-----5:R-:W-:-:S04]  /*22d0*/  PRMT R0, R193, 0x7632, R0 ;  /* 0x00007632c1007816 */ /* 0x020fc80000000000 */
[----:B------:R-:W-:Y:S01]  /*22e0*/  SHF.L.U32 R0, R0, 0x10, RZ ;  /* 0x0000001000007819 */ /* 0x000fe200000006ff */
[----:B------:R-:W-:Y:S06]  /*22f0*/  BRA `(.L_x_11835) ;  /* 0x00000000001c7947 */ /* 0x000fec0003800000 */
.L_x_11834:
[----:B-----5:R-:W-:Y:S02]  /*2300*/  PRMT R0, R189, 0x7632, R0 ;  /* 0x00007632bd007816 */ /* 0x020fe40000000000 */
[----:B------:R-:W-:Y:S02]  /*2310*/  @P2 PRMT R196, R193, 0x7632, R196 ;  /* 0x00007632c1c42816 */ /* 0x000fe400000000c4 */
[----:B------:R-:W-:Y:S02]  /*2320*/  SHF.L.U32 R0, R0, 0x10, RZ ;  /* 0x0000001000007819 */ /* 0x000fe400000006ff */
[----:B------:R-:W-:-:S03]  /*2330*/  @P2 SHF.L.U32 R197, R196, 0x10, RZ ;  /* 0x00000010c4c52819 */ /* 0x000fc600000006ff */
[----:B------:R-:W-:-:S04]  /*2340*/  FMUL.FTZ R0, R0, UR8 ;  /* 0x0000000800007c20 */ /* 0x000fc80008410000 */
[----:B------:R-:W-:-:S04]  /*2350*/  FMUL.FTZ R0, R91, R0 ;  /* 0x000000005b007220 */ /* 0x000fc80000410000 */
[----:B------:R-:W-:-:S07]  /*2360*/  @P2 FADD.FTZ R0, R197, R0 ;  /* 0x00000000c5002221 */ /* 0x000fce0000010000 */
.L_x_11835:
[----:B------:R-:W-:Y:S05]  /*2370*/  BSYNC B1 ;  /* 0x0000000000017941 */ /* 0x000fea0003800000 */
.L_x_11833:
[----:B------:R-:W-:Y:S04]  /*2380*/  BSSY B1, `(.L_x_11836) ;  /* 0x000000b000017945 */ /* 0x000fe80003800000 */
[----:B------:R-:W-:Y:S05]  /*2390*/  @P3 BRA `(.L_x_11837) ;  /* 0x0000000000103947 */ /* 0x000fea0003800000 */
[----:B------:R-:W-:Y:S01]  /*23a0*/  MOV R201, RZ ;  /* 0x000000ff00c97202 */ /* 0x000fe20000000f00 */
[----:B------:R-:W-:Y:S06]  /*23b0*/  @!P2 BRA `(.L_x_11838) ;  /* 0x00000000001ca947 */ /* 0x000fec0003800000 */
[----:B-----5:R-:W-:Y:S01]  /*23c0*/  SHF.L.U32 R201, R194, 0x10, RZ ;  /* 0x00000010c2c97819 */ /* 0x020fe200000006ff */
[----:B------:R-:W-:Y:S06]  /*23d0*/  BRA `(.L_x_11838) ;  /* 0x0000000000147947 */ /* 0x000fec0003800000 */
.L_x_11837:
[----:B-----5:R-:W-:-:S05]  /*23e0*/  SHF.L.U32 R196, R190, 0x10, RZ ;  /* 0x00000010bec47819 */ /* 0x020fca00000006ff */
[----:B------:R-:W-:Y:S01]  /*23f0*/  FMUL.FTZ R201, R196, UR8 ;  /* 0x00000008c4c97c20 */ /* 0x000fe20008410000 */
[----:B------:R-:W-:-:S03]  /*2400*/  @P2 SHF.L.U32 R196, R194, 0x10, RZ ;  /* 0x00000010c2c42819 */ /* 0x000fc600000006ff */
[----:B------:R-:W-:-:S04]  /*2410*/  FMUL.FTZ R201, R84, R201 ;  /* 0x000000c954c97220 */ /* 0x000fc80000410000 */
[----:B------:R-:W-:-:S07]  /*2420*/  @P2 FADD.FTZ R201, R196, R201 ;  /* 0x000000c9c4c92221 */ /* 0x000fce0000010000 */
.L_x_11838:
[----:B------:R-:W-:Y:S05]  /*2430*/  BSYNC B1 ;  /* 0x0000000000017941 */ /* 0x000fea0003800000 */
.L_x_11836:
[----:B------:R-:W-:Y:S04]  /*2440*/  BSSY B1, `(.L_x_11839) ;  /* 0x000000e000017945 */ /* 0x000fe80003800000 */
[----:B------:R-:W-:Y:S05]  /*2450*/  @P3 BRA `(.L_x_11840) ;  /* 0x0000000000143947 */ /* 0x000fea0003800000 */
[----:B------:R-:W-:Y:S01]  /*2460*/  HFMA2.MMA R202, -RZ, RZ, 0, 0 ;  /* 0x00000000ffca7435 */ /* 0x000fe200000001ff */
[----:B------:R-:W-:Y:S10]  /*2470*/  @!P2 BRA `(.L_x_11841) ;  /* 0x000000000028a947 */ /* 0x000ff40003800000 */
[----:B-----5:R-:W-:-:S04]  /*2480*/  PRMT R202, R194, 0x7632, R202 ;  /* 0x00007632c2ca7816 */ /* 0x020fc800000000ca */
[----:B------:R-:W-:Y:S01]  /*2490*/  SHF.L.U32 R202, R202, 0x10, RZ ;  /* 0x00000010caca7819 */ /* 0x000fe200000006ff */
[----:B------:R-:W-:Y:S06]  /*24a0*/  BRA `(.L_x_11841) ;  /* 0x00000000001c7947 */ /* 0x000fec0003800000 */
.L_x_11840:
[----:B-----5:R-:W-:Y:S02]  /*24b0*/  PRMT R196, R190, 0x7632, R196 ;  /* 0x00007632bec47816 */ /* 0x020fe400000000c4 */
[----:B------:R-:W-:Y:S02]  /*24c0*/  @P2 PRMT R197, R194, 0x7632, R197 ;  /* 0x00007632c2c52816 */ /* 0x000fe400000000c5 */
[----:B------:R-:W-:Y:S02]  /*24d0*/  SHF.L.U32 R196, R196, 0x10, RZ ;  /* 0x00000010c4c47819 */ /* 0x000fe400000006ff */
[----:B------:R-:W-:-:S03]  /*24e0*/  @P2 SHF.L.U32 R197, R197, 0x10, RZ ;  /* 0x00000010c5c52819 */ /* 0x000fc600000006ff */
[----:B------:R-:W-:-:S04]  /*24f0*/  FMUL.FTZ R196, R196, UR8 ;  /* 0x00000008c4c47c20 */ /* 0x000fc80008410000 */
[----:B------:R-:W-:-:S04]  /*2500*/  FMUL.FTZ R202, R85, R196 ;  /* 0x000000c455ca7220 */ /* 0x000fc80000410000 */
[----:B------:R-:W-:-:S07]  /*2510*/  @P2 FADD.FTZ R202, R197, R202 ;  /* 0x000000cac5ca2221 */ /* 0x000fce0000010000 */
.L_x_11841:
[----:B------:R-:W-:Y:S05]  /*2520*/  BSYNC B1 ;  /* 0x0000000000017941 */ /* 0x000fea0003800000 */
.L_x_11839:
[----:B------:R-:W-:Y:S04]  /*2530*/  BSSY B1, `(.L_x_11842) ;  /* 0x000000b000017945 */ /* 0x000fe80003800000 */
[----:B------:R-:W-:Y:S05]  /*2540*/  @P3 BRA `(.L_x_11843) ;  /* 0x0000000000103947 */ /* 0x000fea0003800000 */
[----:B------:R-:W-:Y:S01]  /*2550*/  MOV R203, RZ ;  /* 0x000000ff00cb7202 */ /* 0x000fe20000000f00 */
[----:B------:R-:W-:Y:S06]  /*2560*/  @!P2 BRA `(.L_x_11844) ;  /* 0x00000000001ca947 */ /* 0x000fec0003800000 */
[----:B-----5:R-:W-:Y:S01]  /*2570*/  SHF.L.U32 R203, R195, 0x10, RZ ;  /* 0x00000010c3cb7819 */ /* 0x020fe200000006ff */
[----:B------:R-:W-:Y:S06]  /*2580*/  BRA `(.L_x_11844) ;  /* 0x0000000000147947 */ /* 0x000fec0003800000 */
.L_x_11843:
[----:B-----5:R-:W-:-:S05]  /*2590*/  SHF.L.U32 R196, R191, 0x10, RZ ;  /* 0x00000010bfc47819 */ /* 0x020fca00000006ff */
[----:B------:R-:W-:Y:S01]  /*25a0*/  FMUL.FTZ R203, R196, UR8 ;  /* 0x00000008c4cb7c20 */ /* 0x000fe20008410000 */
[----:B------:R-:W-:-:S03]  /*25b0*/  @P2 SHF.L.U32 R196, R195, 0x10, RZ ;  /* 0x00000010c3c42819 */ /* 0x000fc600000006ff */
[----:B------:R-:W-:-:S04]  /*25c0*/  FMUL.FTZ R203, R86, R203 ;  /* 0x000000cb56cb7220 */ /* 0x000fc80000410000 */
[----:B------:R-:W-:-:S07]  /*25d0*/  @P2 FADD.FTZ R203, R196, R203 ;  /* 0x000000cbc4cb2221 */ /* 0x000fce0000010000 */
.L_x_11844:
[----:B------:R-:W-:Y:S05]  /*25e0*/  BSYNC B1 ;  /* 0x0000000000017941 */ /* 0x000fea0003800000 */
.L_x_11842:
[----:B------:R-:W-:Y:S04]  /*25f0*/  BSSY B1, `(.L_x_11845) ;  /* 0x000000e000017945 */ /* 0x000fe80003800000 */
[----:B------:R-:W-:Y:S05]  /*2600*/  @P3 BRA `(.L_x_11846) ;  /* 0x0000000000143947 */ /* 0x000fea0003800000 */
[----:B------:R-:W-:Y:S01]  /*2610*/  HFMA2.MMA R204, -RZ, RZ, 0, 0 ;  /* 0x00000000ffcc7435 */ /* 0x000fe200000001ff */
[----:B------:R-:W-:Y:S10]  /*2620*/  @!P2 BRA `(.L_x_11847) ;  /* 0x000000000028a947 */ /* 0x000ff40003800000 */
[----:B-----5:R-:W-:-:S04]  /*2630*/  PRMT R204, R195, 0x7632, R204 ;  /* 0x00007632c3cc7816 */ /* 0x020fc800000000cc */
[----:B------:R-:W-:Y:S01]  /*2640*/  SHF.L.U32 R204, R204, 0x10, RZ ;  /* 0x00000010cccc7819 */ /* 0x000fe200000006ff */
[----:B------:R-:W-:Y:S06]  /*2650*/  BRA `(.L_x_11847) ;  /* 0x00000000001c7947 */ /* 0x000fec0003800000 */
.L_x_11846:
[----:B-----5:R-:W-:Y:S02]  /*2660*/  PRMT R196, R191, 0x7632, R196 ;  /* 0x00007632bfc47816 */ /* 0x020fe400000000c4 */
[----:B------:R-:W-:Y:S02]  /*2670*/  @P2 PRMT R197, R195, 0x7632, R197 ;  /* 0x00007632c3c52816 */ /* 0x000fe400000000c5 */
[----:B------:R-:W-:Y:S02]  /*2680*/  SHF.L.U32 R196, R196, 0x10, RZ ;  /* 0x00000010c4c47819 */ /* 0x000fe400000006ff */
[----:B------:R-:W-:-:S03]  /*2690*/  @P2 SHF.L.U32 R197, R197, 0x10, RZ ;  /* 0x00000010c5c52819 */ /* 0x000fc600000006ff */
[----:B------:R-:W-:-:S04]  /*26a0*/  FMUL.FTZ R196, R196, UR8 ;  /* 0x00000008c4c47c20 */ /* 0x000fc80008410000 */
[----:B------:R-:W-:-:S04]  /*26b0*/  FMUL.FTZ R204, R87, R196 ;  /* 0x000000c457cc7220 */ /* 0x000fc80000410000 */
[----:B------:R-:W-:-:S07]  /*26c0*/  @P2 FADD.FTZ R204, R197, R204 ;  /* 0x000000ccc5cc2221 */ /* 0x000fce0000010000 */
.L_x_11847:
[----:B------:R-:W-:Y:S05]  /*26d0*/  BSYNC B1 ;  /* 0x0000000000017941 */ /* 0x000fea0003800000 */
.L_x_11845:
        /* <DEDUP_REMOVED lines=9> */
.L_x_11823:
[----:B------:R-:W-:Y:S05]  /*2770*/  BSYNC B0 ;  /* 0x0000000000007941 */ /* 0x000fea0003800000 */
.L_x_11822:
[----:B------:R-:W-:Y:S01]  /*2780*/  LOP3.LUT P2, RZ, R243, 0x40, RZ, 0xc0, !PT ;  /* 0x00000040f3ff7812 */ /* 0x000fe2000784c0ff */
[----:B------:R-:W-:-:S12]  /*2790*/  BSSY B0, `(.L_x_11848) ;  /* 0x0000080000007945 */ /* 0x000fd80003800000 */
[----:B------:R-:W-:Y:S05]  /*27a0*/  @!P2 BRA `(.L_x_11849) ;  /* 0x0000000400f8a947 */ /* 0x000fea0003800000 */
[----:B------:R-:W-:Y:S01]  /*27b0*/  ISETP.NE.U32.AND P2, PT, RZ, UR6, PT ;  /* 0x00000006ff007c0c */ /* 0x000fe2000bf45070 */
[----:B--234-:R-:W2:Y:S03]  /*27c0*/  @P1 LDC.64 R198, c[0x0][0x220] ;  /* 0x00008800ffc61b82 */ /* 0x01cea60000000a00 */
        /* <DEDUP_REMOVED lines=13> */
.L_x_11851:
[----:B-----5:R-:W-:-:S05]  /*28a0*/  SHF.L.U32 R196, R188, 0x10, RZ ;  /* 0x00000010bcc47819 */ /* 0x020fca00000006ff */
[----:B------:R-:W-:Y:S01]  /*28b0*/  FMUL.FTZ R205, R196, UR8 ;  /* 0x00000008c4cd7c20 */ /* 0x000fe20008410000 */
[----:B------:R-:W-:-:S03]  /*28c0*/  @P2 SHF.L.U32 R196, R192, 0x10, RZ ;  /* 0x00000010c0c42819 */ /* 0x000fc600000006ff */
[----:B------:R-:W-:-:S04]  /*28d0*/  FMUL.FTZ R205, R112, R205 ;  /* 0x000000cd70cd7220 */ /* 0x000fc80000410000 */
[----:B------:R-:W-:-:S07]  /*28e0*/  @P2 FADD.FTZ R205, R196, R205 ;  /* 0x000000cdc4cd2221 */ /* 0x000fce0000010000 */
.L_x_11852:
[----:B------:R-:W-:Y:S05]  /*28f0*/  BSYNC B1 ;  /* 0x0000000000017941 */ /* 0x000fea0003800000 */
.L_x_11850:
[----:B------:R-:W-:Y:S04]  /*2900*/  BSSY B1, `(.L_x_11853) ;  /* 0x000000e000017945 */ /* 0x000fe80003800000 */
[----:B------:R-:W-:Y:S05]  /*2910*/  @P3 BRA `(.L_x_11854) ;  /* 0x0000000000143947 */ /* 0x000fea0003800000 */
[----:B------:R-:W-:Y:S01]  /*2920*/  HFMA2.MMA R206, -RZ, RZ, 0, 0 ;  /* 0x00000000ffce7435 */ /* 0x000fe200000001ff */
[----:B------:R-:W-:Y:S10]  /*2930*/  @!P2 BRA `(.L_x_11855) ;  /* 0x000000000028a947 */ /* 0x000ff40003800000 */
[----:B-----5:R-:W-:-:S04]  /*2940*/  PRMT R206, R192, 0x7632, R206 ;  /* 0x00007632c0ce7816 */ /* 0x020fc800000000ce */
[----:B------:R-:W-:Y:S01]  /*2950*/  SHF.L.U32 R206, R206, 0x10, RZ ;  /* 0x00000010cece7819 */ /* 0x000fe200000006ff */
[----:B------:R-:W-:Y:S06]  /*2960*/  BRA `(.L_x_11855) ;  /* 0x00000000001c7947 */ /* 0x000fec0003800000 */
.L_x_11854:
[----:B-----5:R-:W-:Y:S02]  /*2970*/  PRMT R196, R188, 0x7632, R196 ;  /* 0x00007632bcc47816 */ /* 0x020fe400000000c4 */
[----:B------:R-:W-:Y:S02]  /*2980*/  @P2 PRMT R197, R192, 0x7632, R197 ;  /* 0x00007632c0c52816 */ /* 0x000fe400000000c5 */
[----:B------:R-:W-:Y:S02]  /*2990*/  SHF.L.U32 R196, R196, 0x10, RZ ;  /* 0x00000010c4c47819 */ /* 0x000fe400000006ff */
[----:B------:R-:W-:-:S03]  /*29a0*/  @P2 SHF.L.U32 R197, R197, 0x10, RZ ;  /* 0x00000010c5c52819 */ /* 0x000fc600000006ff */
[----:B------:R-:W-:-:S04]  /*29b0*/  FMUL.FTZ R196, R196, UR8 ;  /* 0x00000008c4c47c20 */ /* 0x000fc80008410000 */
[----:B------:R-:W-:-:S04]  /*29c0*/  FMUL.FTZ R206, R113, R196 ;  /* 0x000000c471ce7220 */ /* 0x000fc80000410000 */
[----:B------:R-:W-:-:S07]  /*29d0*/  @P2 FADD.FTZ R206, R197, R206 ;  /* 0x000000cec5ce2221 */ /* 0x000fce0000010000 */
.L_x_11855:
[----:B------:R-:W-:Y:S05]  /*29e0*/  BSYNC B1 ;  /* 0x0000000000017941 */ /* 0x000fea0003800000 */
.L_x_11853:
[----:B------:R-:W-:Y:S04]  /*29f0*/  BSSY B1, `(.L_x_11856) ;  /* 0x000000b000017945 */ /* 0x000fe80003800000 */
[----:B------:R-:W-:Y:S05]  /*2a00*/  @P3 BRA `(.L_x_11857) ;  /* 0x0000000000103947 */ /* 0x000fea0003800000 */
[----:B------:R-:W-:Y:S01]  /*2a10*/  MOV R207, RZ ;  /* 0x000000ff00cf7202 */ /* 0x000fe20000000f00 */
[----:B------:R-:W-:Y:S06]  /*2a20*/  @!P2 BRA `(.L_x_11858) ;  /* 0x00000000001ca947 */ /* 0x000fec0003800000 */
[----:B-----5:R-:W-:Y:S01]  /*2a30*/  SHF.L.U32 R207, R193, 0x10, RZ ;  /* 0x00000010c1cf7819 */ /* 0x020fe200000006ff */
[----:B------:R-:W-:Y:S06]  /*2a40*/  BRA `(.L_x_11858) ;  /* 0x0000000000147947 */ /* 0x000fec0003800000 */
.L_x_11857:
[----:B-----5:R-:W-:-:S05]  /*2a50*/  SHF.L.U32 R196, R189, 0x10, RZ ;  /* 0x00000010bdc47819 */ /* 0x020fca00000006ff */
[----:B------:R-:W-:Y:S01]  /*2a60*/  FMUL.FTZ R207, R196, UR8 ;  /* 0x00000008c4cf7c20 */ /* 0x000fe20008410000 */
[----:B------:R-:W-:-:S03]  /*2a70*/  @P2 SHF.L.U32 R196, R193, 0x10, RZ ;  /* 0x00000010c1c42819 */ /* 0x000fc600000006ff */
[----:B------:R-:W-:-:S04]  /*2a80*/  FMUL.FTZ R207, R114, R207 ;  /* 0x000000cf72cf7220 */ /* 0x000fc80000410000 */
[----:B------:R-:W-:-:S07]  /*2a90*/  @P2 FADD.FTZ R207, R196, R207 ;  /* 0x000000cfc4cf2221 */ /* 0x000fce0000010000 */
.L_x_11858:
[----:B------:R-:W-:Y:S05]  /*2aa0*/  BSYNC B1 ;  /* 0x0000000000017941 */ /* 0x000fea0003800000 */
.L_x_11856:
[----:B------:R-:W-:Y:S04]  /*2ab0*/  BSSY B1, `(.L_x_11859) ;  /* 0x000000e000017945 */ /* 0x000fe80003800000 */
[----:B------:R-:W-:Y:S05]  /*2ac0*/  @P3 BRA `(.L_x_11860) ;  /* 0x0000000000143947 */ /* 0x000fea0003800000 */
[----:B------:R-:W-:Y:S01]  /*2ad0*/  HFMA2.MMA R208, -RZ, RZ, 0, 0 ;  /* 0x00000000ffd07435 */ /* 0x000fe200000001ff */
[----:B------:R-:W-:Y:S10]  /*2ae0*/  @!P2 BRA `(.L_x_11861) ;  /* 0x000000000028a947 */ /* 0x000ff40003800000 */
[----:B-----5:R-:W-:-:S04]  /*2af0*/  PRMT R208, R193, 0x7632, R208 ;  /* 0x00007632c1d07816 */ /* 0x020fc800000000d0 */
[----:B------:R-:W-:Y:S01]  /*2b00*/  SHF.L.U32 R208, R208, 0x10, RZ ;  /* 0x00000010d0d07819 */ /* 0x000fe200000006ff */
[----:B------:R-:W-:Y:S06]  /*2b10*/  BRA `(.L_x_11861) ;  /* 0x00000000001c7947 */ /* 0x000fec0003800000 */
.L_x_11860:
[----:B-----5:R-:W-:Y:S02]  /*2b20*/  PRMT R196, R189, 0x7632, R196 ;  /* 0x00007632bdc47816 */ /* 0x020fe400000000c4 */
[----:B------:R-:W-:Y:S02]  /*2b30*/  @P2 PRMT R197, R193, 0x7632, R197 ;  /* 0x00007632c1c52816 */ /* 0x000fe400000000c5 */
[----:B------:R-:W-:Y:S02]  /*2b40*/  SHF.L.U32 R196, R196, 0x10, RZ ;  /* 0x00000010c4c47819 */ /* 0x000fe400000006ff */
[----:B------:R-:W-:-:S03]  /*2b50*/  @P2 SHF.L.U32 R197, R197, 0x10, RZ ;  /* 0x00000010c5c52819 */ /* 0x000fc600000006ff */
[----:B------:R-:W-:-:S04]  /*2b60*/  FMUL.FTZ R196, R196, UR8 ;  /* 0x00000008c4c47c20 */ /* 0x000fc80008410000 */
[----:B------:R-:W-:-:S04]  /*2b70*/  FMUL.FTZ R208, R115, R196 ;  /* 0x000000c473d07220 */ /* 0x000fc80000410000 */
[----:B------:R-:W-:-:S07]  /*2b80*/  @P2 FADD.FTZ R208, R197, R208 ;  /* 0x000000d0c5d02221 */ /* 0x000fce0000010000 */
.L_x_11861:
[----:B------:R-:W-:Y:S05]  /*2b90*/  BSYNC B1 ;  /* 0x0000000000017941 */ /* 0x000fea0003800000 */
.L_x_11859:
[----:B------:R-:W-:Y:S04]  /*2ba0*/  BSSY B1, `(.L_x_11862) ;  /* 0x000000b000017945 */ /* 0x000fe80003800000 */
[----:B------:R-:W-:Y:S05]  /*2bb0*/  @P3 BRA `(.L_x_11863) ;  /* 0x0000000000103947 */ /* 0x000fea0003800000 */
[----:B------:R-:W-:Y:S01]  /*2bc0*/  MOV R209, RZ ;  /* 0x000000ff00d17202 */ /* 0x000fe20000000f00 */
[----:B------:R-:W-:Y:S06]  /*2bd0*/  @!P2 BRA `(.L_x_11864) ;  /* 0x00000000001ca947 */ /* 0x000fec0003800000 */
[----:B-----5:R-:W-:Y:S01]  /*2be0*/  SHF.L.U32 R209, R194, 0x10, RZ ;  /* 0x00000010c2d17819 */ /* 0x020fe200000006ff */
[----:B------:R-:W-:Y:S06]  /*2bf0*/  BRA `(.L_x_11864) ;  /* 0x0000000000147947 */ /* 0x000fec0003800000 */
.L_x_11863:
[----:B-----5:R-:W-:-:S05]  /*2c00*/  SHF.L.U32 R196, R190, 0x10, RZ ;  /* 0x00000010bec47819 */ /* 0x020fca00000006ff */
[----:B------:R-:W-:Y:S01]  /*2c10*/  FMUL.FTZ R209, R196, UR8 ;  /* 0x00000008c4d17c20 */ /* 0x000fe20008410000 */
[----:B------:R-:W-:-:S03]  /*2c20*/  @P2 SHF.L.U32 R196, R194, 0x10, RZ ;  /* 0x00000010c2c42819 */ /* 0x000fc600000006ff */
[----:B------:R-:W-:-:S04]  /*2c30*/  FMUL.FTZ R209, R108, R209 ;  /* 0x000000d16cd17220 */ /* 0x000fc80000410000 */
[----:B------:R-:W-:-:S07]  /*2c40*/  @P2 FADD.FTZ R209, R196, R209 ;  /* 0x000000d1c4d12221 */ /* 0x000fce0000010000 */
.L_x_11864:
[----:B------:R-:W-:Y:S05]  /*2c50*/  BSYNC B1 ;  /* 0x0000000000017941 */ /* 0x000fea0003800000 */
.L_x_11862:
[----:B------:R-:W-:Y:S04]  /*2c60*/  BSSY B1, `(.L_x_11865) ;  /* 0x000000e000017945 */ /* 0x000fe80003800000 */
[----:B------:R-:W-:Y:S05]  /*2c70*/  @P3 BRA `(.L_x_11866) ;  /* 0x0000000000143947 */ /* 0x000fea0003800000 */
[----:B------:R-:W-:Y:S01]  /*2c80*/  HFMA2.MMA R210, -RZ, RZ, 0, 0 ;  /* 0x00000000ffd27435 */ /* 0x000fe200000001ff */
[----:B------:R-:W-:Y:S10]  /*2c90*/  @!P2 BRA `(.L_x_11867) ;  /* 0x000000000028a947 */ /* 0x000ff40003800000 */
[----:B-----5:R-:W-:-:S04]  /*2ca0*/  PRMT R210, R194, 0x7632, R210 ;  /* 0x00007632c2d27816 */ /* 0x020fc800000000d2 */
[----:B------:R-:W-:Y:S01]  /*2cb0*/  SHF.L.U32 R210, R210, 0x10, RZ ;  /* 0x00000010d2d27819 */ /* 0x000fe200000006ff */
[----:B------:R-:W-:Y:S06]  /*2cc0*/  BRA `(.L_x_11867) ;  /* 0x00000000001c7947 */ /* 0x000fec0003800000 */
.L_x_11866:
[----:B-----5:R-:W-:Y:S02]  /*2cd0*/  PRMT R196, R190, 0x7632, R196 ;  /* 0x00007632bec47816 */ /* 0x020fe400000000c4 */
[----:B------:R-:W-:Y:S02]  /*2ce0*/  @P2 PRMT R197, R194, 0x7632, R197 ;  /* 0x00007632c2c52816 */ /* 0x000fe400000000c5 */
[----:B------:R-:W-:Y:S02]  /*2cf0*/  SHF.L.U32 R196, R196, 0x10, RZ ;  /* 0x00000010c4c47819 */ /* 0x000fe400000006ff */
[----:B------:R-:W-:-:S03]  /*2d00*/  @P2 SHF.L.U32 R197, R197, 0x10, RZ ;  /* 0x00000010c5c52819 */ /* 0x000fc600000006ff */
[----:B------:R-:W-:-:S04]  /*2d10*/  FMUL.FTZ R196, R196, UR8 ;  /* 0x00000008c4c47c20 */ /* 0x000fc80008410000 */
[----:B------:R-:W-:-:S04]  /*2d20*/  FMUL.FTZ R210, R109, R196 ;  /* 0x000000c46dd27220 */ /* 0x000fc80000410000 */
[----:B------:R-:W-:-:S07]  /*2d30*/  @P2 FADD.FTZ R210, R197, R210 ;  /* 0x000000d2c5d22221 */ /* 0x000fce0000010000 */
.L_x_11867:
[----:B------:R-:W-:Y:S05]  /*2d40*/  BSYNC B1 ;  /* 0x0000000000017941 */ /* 0x000fea0003800000 */
.L_x_11865:
[----:B------:R-:W-:Y:S04]  /*2d50*/  BSSY B1, `(.L_x_11868) ;  /* 0x000000b000017945 */ /* 0x000fe80003800000 */
[----:B------:R-:W-:Y:S05]  /*2d60*/  @P3 BRA `(.L_x_11869) ;  /* 0x0000000000103947 */ /* 0x000fea0003800000 */
[----:B------:R-:W-:Y:S01]  /*2d70*/  MOV R211, RZ ;  /* 0x000000ff00d37202 */ /* 0x000fe20000000f00 */
[----:B------:R-:W-:Y:S06]  /*2d80*/  @!P2 BRA `(.L_x_11870) ;  /* 0x00000000001ca947 */ /* 0x000fec0003800000 */
[----:B-----5:R-:W-:Y:S01]  /*2d90*/  SHF.L.U32 R211, R195, 0x10, RZ ;  /* 0x00000010c3d37819 */ /* 0x020fe200000006ff */
[----:B------:R-:W-:Y:S06]  /*2da0*/  BRA `(.L_x_11870) ;  /* 0x0000000000147947 */ /* 0x000fec0003800000 */
.L_x_11869:
[----:B-----5:R-:W-:-:S05]  /*2db0*/  SHF.L.U32 R196, R191, 0x10, RZ ;  /* 0x00000010bfc47819 */ /* 0x020fca00000006ff */
[----:B------:R-:W-:Y:S01]  /*2dc0*/  FMUL.FTZ R211, R196, UR8 ;  /* 0x00000008c4d37c20 */ /* 0x000fe20008410000 */
[----:B------:R-:W-:-:S03]  /*2dd0*/  @P2 SHF.L.U32 R196, R195, 0x10, RZ ;  /* 0x00000010c3c42819 */ /* 0x000fc600000006ff */
[----:B------:R-:W-:-:S04]  /*2de0*/  FMUL.FTZ R211, R110, R211 ;  /* 0x000000d36ed37220 */ /* 0x000fc80000410000 */
[----:B------:R-:W-:-:S07]  /*2df0*/  @P2 FADD.FTZ R211, R196, R211 ;  /* 0x000000d3c4d32221 */ /* 0x000fce0000010000 */
.L_x_11870:
[----:B------:R-:W-:Y:S05]  /*2e00*/  BSYNC B1 ;  /* 0x0000000000017941 */ /* 0x000fea0003800000 */
.L_x_11868:
[----:B------:R-:W-:Y:S04]  /*2e10*/  BSSY B1, `(.L_x_11871) ;  /* 0x000000e000017945 */ /* 0x000fe80003800000 */
[----:B------:R-:W-:Y:S05]  /*2e20*/  @P3 BRA `(.L_x_11872) ;  /* 0x0000000000143947 */ /* 0x000fea0003800000 */
[----:B------:R-:W-:Y:S01]  /*2e30*/  HFMA2.MMA R212, -RZ, RZ, 0, 0 ;  /* 0x00000000ffd47435 */ /* 0x000fe200000001ff */
[----:B------:R-:W-:Y:S10]  /*2e40*/  @!P2 BRA `(.L_x_11873) ;  /* 0x000000000028a947 */ /* 0x000ff40003800000 */
[----:B-----5:R-:W-:-:S04]  /*2e50*/  PRMT R212, R195, 0x7632, R212 ;  /* 0x00007632c3d47816 */ /* 0x020fc800000000d4 */
[----:B------:R-:W-:Y:S01]  /*2e60*/  SHF.L.U32 R212, R212, 0x10, RZ ;  /* 0x00000010d4d47819 */ /* 0x000fe200000006ff */
[----:B------:R-:W-:Y:S06]  /*2e70*/  BRA `(.L_x_11873) ;  /* 0x00000000001c7947 */ /* 0x000fec0003800000 */
.L_x_11872:
[----:B-----5:R-:W-:Y:S02]  /*2e80*/  PRMT R196, R191, 0x7632, R196 ;  /* 0x00007632bfc47816 */ /* 0x020fe400000000c4 */
[----:B------:R-:W-:Y:S02]  /*2e90*/  @P2 PRMT R197, R195, 0x7632, R197 ;  /* 0x00007632c3c52816 */ /* 0x000fe400000000c5 */
[----:B------:R-:W-:Y:S02]  /*2ea0*/  SHF.L.U32 R196, R196, 0x10, RZ ;  /* 0x00000010c4c47819 */ /* 0x000fe400000006ff */
[----:B------:R-:W-:-:S03]  /*2eb0*/  @P2 SHF.L.U32 R197, R197, 0x10, RZ ;  /* 0x00000010c5c52819 */ /* 0x000fc600000006ff */
[----:B------:R-:W-:-:S04]  /*2ec0*/  FMUL.FTZ R196, R196, UR8 ;  /* 0x00000008c4c47c20 */ /* 0x000fc80008410000 */
[----:B------:R-:W-:-:S04]  /*2ed0*/  FMUL.FTZ R212, R111, R196 ;  /* 0x000000c46fd47220 */ /* 0x000fc80000410000 */
[----:B------:R-:W-:-:S07]  /*2ee0*/  @P2 FADD.FTZ R212, R197, R212 ;  /* 0x000000d4c5d42221 */ /* 0x000fce0000010000 */
.L_x_11873:
[----:B------:R-:W-:Y:S05]  /*2ef0*/  BSYNC B1 ;  /* 0x0000000000017941 */ /* 0x000fea0003800000 */
.L_x_11871:
        /* <DEDUP_REMOVED lines=9> */
.L_x_11849:
[----:B------:R-:W-:Y:S05]  /*2f90*/  BSYNC B0 ;  /* 0x0000000000007941 */ /* 0x000fea0003800000 */
.L_x_11848:
        /* <DEDUP_REMOVED lines=18> */
.L_x_11877:
[----:B-----5:R-:W-:-:S05]  /*30c0*/  SHF.L.U32 R196, R188, 0x10, RZ ;  /* 0x00000010bcc47819 */ /* 0x020fca00000006ff */
[----:B------:R-:W-:Y:S01]  /*30d0*/  FMUL.FTZ R213, R196, UR8 ;  /* 0x00000008c4d57c20 */ /* 0x000fe20008410000 */
[----:B------:R-:W-:-:S03]  /*30e0*/  @P2 SHF.L.U32 R196, R192, 0x10, RZ ;  /* 0x00000010c0c42819 */ /* 0x000fc600000006ff */
[----:B------:R-:W-:-:S04]  /*30f0*/  FMUL.FTZ R213, R136, R213 ;  /* 0x000000d588d57220 */ /* 0x000fc80000410000 */
[----:B------:R-:W-:-:S07]  /*3100*/  @P2 FADD.FTZ R213, R196, R213 ;  /* 0x000000d5c4d52221 */ /* 0x000fce0000010000 */
.L_x_11878:
[----:B------:R-:W-:Y:S05]  /*3110*/  BSYNC B1 ;  /* 0x0000000000017941 */ /* 0x000fea0003800000 */
.L_x_11876:
[----:B------:R-:W-:Y:S04]  /*3120*/  BSSY B1, `(.L_x_11879) ;  /* 0x000000e000017945 */ /* 0x000fe80003800000 */
[----:B------:R-:W-:Y:S05]  /*3130*/  @P3 BRA `(.L_x_11880) ;  /* 0x0000000000143947 */ /* 0x000fea0003800000 */
[----:B------:R-:W-:Y:S01]  /*3140*/  HFMA2.MMA R214, -RZ, RZ, 0, 0 ;  /* 0x00000000ffd67435 */ /* 0x000fe200000001ff */
[----:B------:R-:W-:Y:S10]  /*3150*/  @!P2 BRA `(.L_x_11881) ;  /* 0x000000000028a947 */ /* 0x000ff40003800000 */
[----:B-----5:R-:W-:-:S04]  /*3160*/  PRMT R214, R192, 0x7632, R214 ;  /* 0x00007632c0d67816 */ /* 0x020fc800000000d6 */
[----:B------:R-:W-:Y:S01]  /*3170*/  SHF.L.U32 R214, R214, 0x10, RZ ;  /* 0x00000010d6d67819 */ /* 0x000fe200000006ff */
[----:B------:R-:W-:Y:S06]  /*3180*/  BRA `(.L_x_11881) ;  /* 0x00000000001c7947 */ /* 0x000fec0003800000 */
.L_x_11880:
[----:B-----5:R-:W-:Y:S02]  /*3190*/  PRMT R196, R188, 0x7632, R196 ;  /* 0x00007632bcc47816 */ /* 0x020fe400000000c4 */
[----:B------:R-:W-:Y:S02]  /*31a0*/  @P2 PRMT R197, R192, 0x7632, R197 ;  /* 0x00007632c0c52816 */ /* 0x000fe400000000c5 */
[----:B------:R-:W-:Y:S02]  /*31b0*/  SHF.L.U32 R196, R196, 0x10, RZ ;  /* 0x00000010c4c47819 */ /* 0x000fe400000006ff */
[----:B------:R-:W-:-:S03]  /*31c0*/  @P2 SHF.L.U32 R197, R197, 0x10, RZ ;  /* 0x00000010c5c52819 */ /* 0x000fc600000006ff */
[----:B------:R-:W-:-:S04]  /*31d0*/  FMUL.FTZ R196, R196, UR8 ;  /* 0x00000008c4c47c20 */ /* 0x000fc80008410000 */
[----:B------:R-:W-:-:S04]  /*31e0*/  FMUL.FTZ R214, R137, R196 ;  /* 0x000000c489d67220 */ /* 0x000fc80000410000 */
[----:B------:R-:W-:-:S07]  /*31f0*/  @P2 FADD.FTZ R214, R197, R214 ;  /* 0x000000d6c5d62221 */ /* 0x000fce0000010000 */
.L_x_11881:
[----:B------:R-:W-:Y:S05]  /*3200*/  BSYNC B1 ;  /* 0x0000000000017941 */ /* 0x000fea0003800000 */
.L_x_11879:
[----:B------:R-:W-:Y:S04]  /*3210*/  BSSY B1, `(.L_x_11882) ;  /* 0x000000b000017945 */ /* 0x000fe80003800000 */
[----:B------:R-:W-:Y:S05]  /*3220*/  @P3 BRA `(.L_x_11883) ;  /* 0x0000000000103947 */ /* 0x000fea0003800000 */
[----:B------:R-:W-:Y:S01]  /*3230*/  MOV R215, RZ ;  /* 0x000000ff00d77202 */ /* 0x000fe20000000f00 */
[----:B------:R-:W-:Y:S06]  /*3240*/  @!P2 BRA `(.L_x_11884) ;  /* 0x00000000001ca947 */ /* 0x000fec0003800000 */
[----:B-----5:R-:W-:Y:S01]  /*3250*/  SHF.L.U32 R215, R193, 0x10, RZ ;  /* 0x00000010c1d77819 */ /* 0x020fe200000006ff */
[----:B------:R-:W-:Y:S06]  /*3260*/  BRA `(.L_x_11884) ;  /* 0x0000000000147947 */ /* 0x000fec0003800000 */
.L_x_11883:
[----:B-----5:R-:W-:-:S05]  /*3270*/  SHF.L.U32 R196, R189, 0x10, RZ ;  /* 0x00000010bdc47819 */ /* 0x020fca00000006ff */
[----:B------:R-:W-:Y:S01]  /*3280*/  FMUL.FTZ R215, R196, UR8 ;  /* 0x00000008c4d77c20 */ /* 0x000fe20008410000 */
[----:B------:R-:W-:-:S03]  /*3290*/  @P2 SHF.L.U32 R196, R193, 0x10, RZ ;  /* 0x00000010c1c42819 */ /* 0x000fc600000006ff */
[----:B------:R-:W-:-:S04]  /*32a0*/  FMUL.FTZ R215, R138, R215 ;  /* 0x000000d78ad77220 */ /* 0x000fc80000410000 */
[----:B------:R-:W-:-:S07]  /*32b0*/  @P2 FADD.FTZ R215, R196, R215 ;  /* 0x000000d7c4d72221 */ /* 0x000fce0000010000 */
.L_x_11884:
[----:B------:R-:W-:Y:S05]  /*32c0*/  BSYNC B1 ;  /* 0x0000000000017941 */ /* 0x000fea0003800000 */
.L_x_11882:
[----:B------:R-:W-:Y:S04]  /*32d0*/  BSSY B1, `(.L_x_11885) ;  /* 0x000000e000017945 */ /* 0x000fe80003800000 */
[----:B------:R-:W-:Y:S05]  /*32e0*/  @P3 BRA `(.L_x_11886) ;  /* 0x0000000000143947 */ /* 0x000fea0003800000 */
[----:B------:R-:W-:Y:S01]  /*32f0*/  HFMA2.MMA R216, -RZ, RZ, 0, 0 ;  /* 0x00000000ffd87435 */ /* 0x000fe200000001ff */
[----:B------:R-:W-:Y:S10]  /*3300*/  @!P2 BRA `(.L_x_11887) ;  /* 0x000000000028a947 */ /* 0x000ff40003800000 */
[----:B-----5:R-:W-:-:S04]  /*3310*/  PRMT R216, R193, 0x7632, R216 ;  /* 0x00007632c1d87816 */ /* 0x020fc800000000d8 */
[----:B------:R-:W-:Y:S01]  /*3320*/  SHF.L.U32 R216, R216, 0x10, RZ ;  /* 0x00000010d8d87819 */ /* 0x000fe200000006ff */
[----:B------:R-:W-:Y:S06]  /*3330*/  BRA `(.L_x_11887) ;  /* 0x00000000001c7947 */ /* 0x000fec0003800000 */
.L_x_11886:
[----:B-----5:R-:W-:Y:S02]  /*3340*/  PRMT R196, R189, 0x7632, R196 ;  /* 0x00007632bdc47816 */ /* 0x020fe400000000c4 */
[----:B------:R-:W-:Y:S02]  /*3350*/  @P2 PRMT R197, R193, 0x7632, R197 ;  /* 0x00007632c1c52816 */ /* 0x000fe400000000c5 */
[----:B------:R-:W-:Y:S02]  /*3360*/  SHF.L.U32 R196, R196, 0x10, RZ ;  /* 0x00000010c4c47819 */ /* 0x000fe400000006ff */
[----:B------:R-:W-:-:S03]  /*3370*/  @P2 SHF.L.U32 R197, R197, 0x10, RZ ;  /* 0x00000010c5c52819 */ /* 0x000fc600000006ff */
[----:B------:R-:W-:-:S04]  /*3380*/  FMUL.FTZ R196, R196, UR8 ;  /* 0x00000008c4c47c20 */ /* 0x000fc80008410000 */
[----:B------:R-:W-:-:S04]  /*3390*/  FMUL.FTZ R216, R139, R196 ;  /* 0x000000c48bd87220 */ /* 0x000fc80000410000 */
[----:B------:R-:W-:-:S07]  /*33a0*/  @P2 FADD.FTZ R216, R197, R216 ;  /* 0x000000d8c5d82221 */ /* 0x000fce0000010000 */
.L_x_11887:
[----:B------:R-:W-:Y:S05]  /*33b0*/  BSYNC B1 ;  /* 0x0000000000017941 */ /* 0x000fea0003800000 */
.L_x_11885:
[----:B------:R-:W-:Y:S04]  /*33c0*/  BSSY B1, `(.L_x_11888) ;  /* 0x000000b000017945 */ /* 0x000fe80003800000 */
[----:B------:R-:W-:Y:S05]  /*33d0*/  @P3 BRA `(.L_x_11889) ;  /* 0x0000000000103947 */ /* 0x000fea0003800000 */
[----:B------:R-:W-:Y:S01]  /*33e0*/  MOV R217, RZ ;  /* 0x000000ff00d97202 */ /* 0x000fe20000000f00 */
[----:B------:R-:W-:Y:S06]  /*33f0*/  @!P2 BRA `(.L_x_11890) ;  /* 0x00000000001ca947 */ /* 0x000fec0003800000 */
[----:B-----5:R-:W-:Y:S01]  /*3400*/  SHF.L.U32 R217, R194, 0x10, RZ ;  /* 0x00000010c2d97819 */ /* 0x020fe200000006ff */
[----:B------:R-:W-:Y:S06]  /*3410*/  BRA `(.L_x_11890) ;  /* 0x0000000000147947 */ /* 0x000fec0003800000 */
.L_x_11889:
[----:B-----5:R-:W-:-:S05]  /*3420*/  SHF.L.U32 R196, R190, 0x10, RZ ;  /* 0x00000010bec47819 */ /* 0x020fca00000006ff */
[----:B------:R-:W-:Y:S01]  /*3430*/  FMUL.FTZ R217, R196, UR8 ;  /* 0x00000008c4d97c20 */ /* 0x000fe20008410000 */
[----:B------:R-:W-:-:S03]  /*3440*/  @P2 SHF.L.U32 R196, R194, 0x10, RZ ;  /* 0x00000010c2c42819 */ /* 0x000fc600000006ff */
[----:B------:R-:W-:-:S04]  /*3450*/  FMUL.FTZ R217, R132, R217 ;  /* 0x000000d984d97220 */ /* 0x000fc80000410000 */
[----:B------:R-:W-:-:S07]  /*3460*/  @P2 FADD.FTZ R217, R196, R217 ;  /* 0x000000d9c4d92221 */ /* 0x000fce0000010000 */
.L_x_11890:
[----:B------:R-:W-:Y:S05]  /*3470*/  BSYNC B1 ;  /* 0x0000000000017941 */ /* 0x000fea0003800000 */
.L_x_11888:
[----:B------:R-:W-:Y:S04]  /*3480*/  BSSY B1, `(.L_x_11891) ;  /* 0x000000e000017945 */ /* 0x000fe80003800000 */
[----:B------:R-:W-:Y:S05]  /*3490*/  @P3 BRA `(.L_x_11892) ;  /* 0x0000000000143947 */ /* 0x000fea0003800000 */
[----:B------:R-:W-:Y:S01]  /*34a0*/  HFMA2.MMA R218, -RZ, RZ, 0, 0 ;  /* 0x00000000ffda7435 */ /* 0x000fe200000001ff */
[----:B------:R-:W-:Y:S10]  /*34b0*/  @!P2 BRA `(.L_x_11893) ;  /* 0x000000000028a947 */ /* 0x000ff40003800000 */
[----:B-----5:R-:W-:-:S04]  /*34c0*/  PRMT R218, R194, 0x7632, R218 ;  /* 0x00007632c2da7816 */ /* 0x020fc800000000da */
[----:B------:R-:W-:Y:S01]  /*34d0*/  SHF.L.U32 R218, R218, 0x10, RZ ;  /* 0x00000010dada7819 */ /* 0x000fe200000006ff */
[----:B------:R-:W-:Y:S06]  /*34e0*/  BRA `(.L_x_11893) ;  /* 0x00000000001c7947 */ /* 0x000fec0003800000 */
.L_x_11892:
[----:B-----5:R-:W-:Y:S02]  /*34f0*/  PRMT R196, R190, 0x7632, R196 ;  /* 0x00007632bec47816 */ /* 0x020fe400000000c4 */
[----:B------:R-:W-:Y:S02]  /*3500*/  @P2 PRMT R197, R194, 0x7632, R197 ;  /* 0x00007632c2c52816 */ /* 0x000fe400000000c5 */
[----:B------:R-:W-:Y:S02]  /*3510*/  SHF.L.U32 R196, R196, 0x10, RZ ;  /* 0x00000010c4c47819 */ /* 0x000fe400000006ff */
[----:B------:R-:W-:-:S03]  /*3520*/  @P2 SHF.L.U32 R197, R197, 0x10, RZ ;  /* 0x00000010c5c52819 */ /* 0x000fc600000006ff */
[----:B------:R-:W-:-:S04]  /*3530*/  FMUL.FTZ R196, R196, UR8 ;  /* 0x00000008c4c47c20 */ /* 0x000fc80008410000 */
[----:B------:R-:W-:-:S04]  /*3540*/  FMUL.FTZ R218, R133, R196 ;  /* 0x000000c485da7220 */ /* 0x000fc80000410000 */
[----:B------:R-:W-:-:S07]  /*3550*/  @P2 FADD.FTZ R218, R197, R218 ;  /* 0x000000dac5da2221 */ /* 0x000fce0000010000 */
.L_x_11893:
[----:B------:R-:W-:Y:S05]  /*3560*/  BSYNC B1 ;  /* 0x0000000000017941 */ /* 0x000fea0003800000 */
.L_x_11891:
[----:B------:R-:W-:Y:S04]  /*3570*/  BSSY B1, `(.L_x_11894) ;  /* 0x000000b000017945 */ /* 0x000fe80003800000 */
[----:B------:R-:W-:Y:S05]  /*3580*/  @P3 BRA `(.L_x_11895) ;  /* 0x0000000000103947 */ /* 0x000fea0003800000 */
[----:B------:R-:W-:Y:S01]  /*3590*/  MOV R219, RZ ;  /* 0x000000ff00db7202 */ /* 0x000fe20000000f00 */
[----:B------:R-:W-:Y:S06]  /*35a0*/  @!P2 BRA `(.L_x_11896) ;  /* 0x00000000001ca947 */ /* 0x000fec0003800000 */
[----:B-----5:R-:W-:Y:S01]  /*35b0*/  SHF.L.U32 R219, R195, 0x10, RZ ;  /* 0x00000010c3db7819 */ /* 0x020fe200000006ff */
[----:B------:R-:W-:Y:S06]  /*35c0*/  BRA `(.L_x_11896) ;  /* 0x0000000000147947 */ /* 0x000fec0003800000 */
.L_x_11895:
[----:B-----5:R-:W-:-:S05]  /*35d0*/  SHF.L.U32 R196, R191, 0x10, RZ ;  /* 0x00000010bfc47819 */ /* 0x020fca00000006ff */
[----:B------:R-:W-:Y:S01]  /*35e0*/  FMUL.FTZ R219, R196, UR8 ;  /* 0x00000008c4db7c20 */ /* 0x000fe20008410000 */
[----:B------:R-:W-:-:S03]  /*35f0*/  @P2 SHF.L.U32 R196, R195, 0x10, RZ ;  /* 0x00000010c3c42819 */ /* 0x000fc600000006ff */
[----:B------:R-:W-:-:S04]  /*3600*/  FMUL.FTZ R219, R134, R219 ;  /* 0x000000db86db7220 */ /* 0x000fc80000410000 */
[----:B------:R-:W-:-:S07]  /*3610*/  @P2 FADD.FTZ R219, R196, R219 ;  /* 0x000000dbc4db2221 */ /* 0x000fce0000010000 */
.L_x_11896:
[----:B------:R-:W-:Y:S05]  /*3620*/  BSYNC B1 ;  /* 0x0000000000017941 */ /* 0x000fea0003800000 */
.L_x_11894:
[----:B------:R-:W-:Y:S04]  /*3630*/  BSSY B1, `(.L_x_11897) ;  /* 0x000000e000017945 */ /* 0x000fe80003800000 */
[----:B------:R-:W-:Y:S05]  /*3640*/  @P3 BRA `(.L_x_11898) ;  /* 0x0000000000143947 */ /* 0x000fea0003800000 */
[----:B------:R-:W-:Y:S01]  /*3650*/  HFMA2.MMA R220, -RZ, RZ, 0, 0 ;  /* 0x00000000ffdc7435 */ /* 0x000fe200000001ff */
[----:B------:R-:W-:Y:S10]  /*3660*/  @!P2 BRA `(.L_x_11899) ;  /* 0x000000000028a947 */ /* 0x000ff40003800000 */
[----:B-----5:R-:W-:-:S04]  /*3670*/  PRMT R220, R195, 0x7632, R220 ;  /* 0x00007632c3dc7816 */ /* 0x020fc800000000dc */
[----:B------:R-:W-:Y:S01]  /*3680*/  SHF.L.U32 R220, R220, 0x10, RZ ;  /* 0x00000010dcdc7819 */ /* 0x000fe200000006ff */
[----:B------:R-:W-:Y:S06]  /*3690*/  BRA `(.L_x_11899) ;  /* 0x00000000001c7947 */ /* 0x000fec0003800000 */
.L_x_11898:
[----:B-----5:R-:W-:Y:S02]  /*36a0*/  PRMT R196, R191, 0x7632, R196 ;  /* 0x00007632bfc47816 */ /* 0x020fe400000000c4 */
[----:B------:R-:W-:Y:S02]  /*36b0*/  @P2 PRMT R197, R195, 0x7632, R197 ;  /* 0x00007632c3c52816 */ /* 0x000fe400000000c5 */
[----:B------:R-:W-:Y:S02]  /*36c0*/  SHF.L.U32 R196, R196, 0x10, RZ ;  /* 0x00000010c4c47819 */ /* 0x000fe400000006ff */
[----:B------:R-:W-:-:S03]  /*36d0*/  @P2 SHF.L.U32 R197, R197, 0x10, RZ ;  /* 0x00000010c5c52819 */ /* 0x000fc600000006ff */
[----:B------:R-:W-:-:S04]  /*36e0*/  FMUL.FTZ R196, R196, UR8 ;  /* 0x00000008c4c47c20 */ /* 0x000fc80008410000 */
[----:B------:R-:W-:-:S04]  /*36f0*/  FMUL.FTZ R220, R135, R196 ;  /* 0x000000c487dc7220 */ /* 0x000fc80000410000 */
[----:B------:R-:W-:-:S07]  /*3700*/  @P2 FADD.FTZ R220, R197, R220 ;  /* 0x000000dcc5dc2221 */ /* 0x000fce0000010000 */
.L_x_11899:
[----:B------:R-:W-:Y:S05]  /*3710*/  BSYNC B1 ;  /* 0x0000000000017941 */ /* 0x000fea0003800000 */
.L_x_11897:
        /* <DEDUP_REMOVED lines=9> */
.L_x_11875:
[----:B------:R-:W-:Y:S05]  /*37b0*/  BSYNC B0 ;  /* 0x0000000000007941 */ /* 0x000fea0003800000 */
.L_x_11874:
        /* <DEDUP_REMOVED lines=18> */
.L_x_11903:
[----:B-----5:R-:W-:-:S05]  /*38e0*/  SHF.L.U32 R196, R188, 0x10, RZ ;  /* 0x00000010bcc47819 */ /* 0x020fca00000006ff */
[----:B------:R-:W-:Y:S01]  /*38f0*/  FMUL.FTZ R221, R196, UR8 ;  /* 0x00000008c4dd7c20 */ /* 0x000fe20008410000 */
[----:B------:R-:W-:-:S03]  /*3900*/  @P2 SHF.L.U32 R196, R192, 0x10, RZ ;  /* 0x00000010c0c42819 */ /* 0x000fc600000006ff */
[----:B------:R-:W-:-:S04]  /*3910*/  FMUL.FTZ R221, R160, R221 ;  /* 0x000000dda0dd7220 */ /* 0x000fc80000410000 */
[----:B------:R-:W-:-:S07]  /*3920*/  @P2 FADD.FTZ R221, R196, R221 ;  /* 0x000000ddc4dd2221 */ /* 0x000fce0000010000 */
.L_x_11904:
[----:B------:R-:W-:Y:S05]  /*3930*/  BSYNC B1 ;  /* 0x0000000000017941 */ /* 0x000fea0003800000 */
.L_x_11902:
[----:B------:R-:W-:Y:S04]  /*3940*/  BSSY B1, `(.L_x_11905) ;  /* 0x000000e000017945 */ /* 0x000fe80003800000 */
[----:B------:R-:W-:Y:S05]  /*3950*/  @P3 BRA `(.L_x_11906) ;  /* 0x0000000000143947 */ /* 0x000fea0003800000 */
[----:B------:R-:W-:Y:S01]  /*3960*/  HFMA2.MMA R222, -RZ, RZ, 0, 0 ;  /* 0x00000000ffde7435 */ /* 0x000fe200000001ff */
[----:B------:R-:W-:Y:S10]  /*3970*/  @!P2 BRA `(.L_x_11907) ;  /* 0x000000000028a947 */ /* 0x000ff40003800000 */
[----:B-----5:R-:W-:-:S04]  /*3980*/  PRMT R222, R192, 0x7632, R222 ;  /* 0x00007632c0de7816 */ /* 0x020fc800000000de */
[----:B------:R-:W-:Y:S01]  /*3990*/  SHF.L.U32 R222, R222, 0x10, RZ ;  /* 0x00000010dede7819 */ /* 0x000fe200000006ff */
[----:B------:R-:W-:Y:S06]  /*39a0*/  BRA `(.L_x_11907) ;  /* 0x00000000001c7947 */ /* 0x000fec0003800000 */
.L_x_11906:
[----:B-----5:R-:W-:Y:S02]  /*39b0*/  PRMT R196, R188, 0x7632, R196 ;  /* 0x00007632bcc47816 */ /* 0x020fe400000000c4 */
[----:B------:R-:W-:Y:S02]  /*39c0*/  @P2 PRMT R197, R192, 0x7632, R197 ;  /* 0x00007632c0c52816 */ /* 0x000fe400000000c5 */
[----:B------:R-:W-:Y:S02]  /*39d0*/  SHF.L.U32 R196, R196, 0x10, RZ ;  /* 0x00000010c4c47819 */ /* 0x000fe400000006ff */
[----:B------:R-:W-:-:S03]  /*39e0*/  @P2 SHF.L.U32 R197, R197, 0x10, RZ ;  /* 0x00000010c5c52819 */ /* 0x000fc600000006ff */
[----:B------:R-:W-:-:S04]  /*39f0*/  FMUL.FTZ R196, R196, UR8 ;  /* 0x00000008c4c47c20 */ /* 0x000fc80008410000 */
[----:B------:R-:W-:-:S04]  /*3a00*/  FMUL.FTZ R222, R161, R196 ;  /* 0x000000c4a1de7220 */ /* 0x000fc80000410000 */
[----:B------:R-:W-:-:S07]  /*3a10*/  @P2 FADD.FTZ R222, R197, R222 ;  /* 0x000000dec5de2221 */ /* 0x000fce0000010000 */
.L_x_11907:
[----:B------:R-:W-:Y:S05]  /*3a20*/  BSYNC B1 ;  /* 0x0000000000017941 */ /* 0x000fea0003800000 */
.L_x_11905:
[----:B------:R-:W-:Y:S04]  /*3a30*/  BSSY B1, `(.L_x_11908) ;  /* 0x000000b000017945 */ /* 0x000fe80003800000 */
[----:B------:R-:W-:Y:S05]  /*3a40*/  @P3 BRA `(.L_x_11909) ;  /* 0x0000000000103947 */ /* 0x000fea0003800000 */
[----:B------:R-:W-:Y:S01]  /*3a50*/  MOV R223, RZ ;  /* 0x000000ff00df7202 */ /* 0x000fe20000000f00 */
[----:B------:R-:W-:Y:S06]  /*3a60*/  @!P2 BRA `(.L_x_11910) ;  /* 0x00000000001ca947 */ /* 0x000fec0003800000 */
[----:B-----5:R-:W-:Y:S01]  /*3a70*/  SHF.L.U32 R223, R193, 0x10, RZ ;  /* 0x00000010c1df7819 */ /* 0x020fe200000006ff */
[----:B------:R-:W-:Y:S06]  /*3a80*/  BRA `(.L_x_11910) ;  /* 0x0000000000147947 */ /* 0x000fec0003800000 */
.L_x_11909:
[----:B-----5:R-:W-:-:S05]  /*3a90*/  SHF.L.U32 R196, R189, 0x10, RZ ;  /* 0x00000010bdc47819 */ /* 0x020fca00000006ff */
[----:B------:R-:W-:Y:S01]  /*3aa0*/  FMUL.FTZ R223, R196, UR8 ;  /* 0x00000008c4df7c20 */ /* 0x000fe20008410000 */
[----:B------:R-:W-:-:S03]  /*3ab0*/  @P2 SHF.L.U32 R196, R193, 0x10, RZ ;  /* 0x00000010c1c42819 */ /* 0x000fc600000006ff */
[----:B------:R-:W-:-:S04]  /*3ac0*/  FMUL.FTZ R223, R162, R223 ;  /* 0x000000dfa2df7220 */ /* 0x000fc80000410000 */
[----:B------:R-:W-:-:S07]  /*3ad0*/  @P2 FADD.FTZ R223, R196, R223 ;  /* 0x000000dfc4df2221 */ /* 0x000fce0000010000 */
.L_x_11910:
[----:B------:R-:W-:Y:S05]  /*3ae0*/  BSYNC B1 ;  /* 0x0000000000017941 */ /* 0x000fea0003800000 */
.L_x_11908:
[----:B------:R-:W-:Y:S04]  /*3af0*/  BSSY B1, `(.L_x_11911) ;  /* 0x000000e000017945 */ /* 0x000fe80003800000 */
[----:B------:R-:W-:Y:S05]  /*3b00*/  @P3 BRA `(.L_x_11912) ;  /* 0x0000000000143947 */ /* 0x000fea0003800000 */
[----:B------:R-:W-:Y:S01]  /*3b10*/  HFMA2.MMA R224, -RZ, RZ, 0, 0 ;  /* 0x00000000ffe07435 */ /* 0x000fe200000001ff */
[----:B------:R-:W-:Y:S10]  /*3b20*/  @!P2 BRA `(.L_x_11913) ;  /* 0x000000000028a947 */ /* 0x000ff40003800000 */
[----:B-----5:R-:W-:-:S04]  /*3b30*/  PRMT R224, R193, 0x7632, R224 ;  /* 0x00007632c1e07816 */ /* 0x020fc800000000e0 */
[----:B------:R-:W-:Y:S01]  /*3b40*/  SHF.L.U32 R224, R224, 0x10, RZ ;  /* 0x00000010e0e07819 */ /* 0x000fe200000006ff */
[----:B------:R-:W-:Y:S06]  /*3b50*/  BRA `(.L_x_11913) ;  /* 0x00000000001c7947 */ /* 0x000fec0003800000 */
.L_x_11912:
[----:B-----5:R-:W-:Y:S02]  /*3b60*/  PRMT R196, R189, 0x7632, R196 ;  /* 0x00007632bdc47816 */ /* 0x020fe400000000c4 */
[----:B------:R-:W-:Y:S02]  /*3b70*/  @P2 PRMT R197, R193, 0x7632, R197 ;  /* 0x00007632c1c52816 */ /* 0x000fe400000000c5 */
[----:B------:R-:W-:Y:S02]  /*3b80*/  SHF.L.U32 R196, R196, 0x10, RZ ;  /* 0x00000010c4c47819 */ /* 0x000fe400000006ff */
[----:B------:R-:W-:-:S03]  /*3b90*/  @P2 SHF.L.U32 R197, R197, 0x10, RZ ;  /* 0x00000010c5c52819 */ /* 0x000fc600000006ff */
[----:B------:R-:W-:-:S04]  /*3ba0*/  FMUL.FTZ R196, R196, UR8 ;  /* 0x00000008c4c47c20 */ /* 0x000fc80008410000 */
[----:B------:R-:W-:-:S04]  /*3bb0*/  FMUL.FTZ R224, R163, R196 ;  /* 0x000000c4a3e07220 */ /* 0x000fc80000410000 */
[----:B------:R-:W-:-:S07]  /*3bc0*/  @P2 FADD.FTZ R224, R197, R224 ;  /* 0x000000e0c5e02221 */ /* 0x000fce0000010000 */
.L_x_11913:
[----:B------:R-:W-:Y:S05]  /*3bd0*/  BSYNC B1 ;  /* 0x0000000000017941 */ /* 0x000fea0003800000 */
.L_x_11911:
[----:B------:R-:W-:Y:S04]  /*3be0*/  BSSY B1, `(.L_x_11914) ;  /* 0x000000b000017945 */ /* 0x000fe80003800000 */
[----:B------:R-:W-:Y:S05]  /*3bf0*/  @P3 BRA `(.L_x_11915) ;  /* 0x0000000000103947 */ /* 0x000fea0003800000 */
[----:B------:R-:W-:Y:S01]  /*3c00*/  MOV R225, RZ ;  /* 0x000000ff00e17202 */ /* 0x000fe20000000f00 */
[----:B------:R-:W-:Y:S06]  /*3c10*/  @!P2 BRA `(.L_x_11916) ;  /* 0x00000000001ca947 */ /* 0x000fec0003800000 */
[----:B-----5:R-:W-:Y:S01]  /*3c20*/  SHF.L.U32 R225, R194, 0x10, RZ ;  /* 0x00000010c2e17819 */ /* 0x020fe200000006ff */
[----:B------:R-:W-:Y:S06]  /*3c30*/  BRA `(.L_x_11916) ;  /* 0x0000000000147947 */ /* 0x000fec0003800000 */
.L_x_11915:
[----:B-----5:R-:W-:-:S05]  /*3c40*/  SHF.L.U32 R196, R190, 0x10, RZ ;  /* 0x00000010bec47819 */ /* 0x020fca00000006ff */
[----:B------:R-:W-:Y:S01]  /*3c50*/  FMUL.FTZ R225, R196, UR8 ;  /* 0x00000008c4e17c20 */ /* 0x000fe20008410000 */
[----:B------:R-:W-:-:S03]  /*3c60*/  @P2 SHF.L.U32 R196, R194, 0x10, RZ ;  /* 0x00000010c2c42819 */ /* 0x000fc600000006ff */
[----:B------:R-:W-:-:S04]  /*3c70*/  FMUL.FTZ R225, R156, R225 ;  /* 0x000000e19ce17220 */ /* 0x000fc80000410000 */
[----:B------:R-:W-:-:S07]  /*3c80*/  @P2 FADD.FTZ R225, R196, R225 ;  /* 0x000000e1c4e12221 */ /* 0x000fce0000010000 */
.L_x_11916:
[----:B------:R-:W-:Y:S05]  /*3c90*/  BSYNC B1 ;  /* 0x0000000000017941 */ /* 0x000fea0003800000 */
.L_x_11914:
[----:B------:R-:W-:Y:S04]  /*3ca0*/  BSSY B1, `(.L_x_11917) ;  /* 0x000000e000017945 */ /* 0x000fe80003800000 */
[----:B------:R-:W-:Y:S05]  /*3cb0*/  @P3 BRA `(.L_x_11918) ;  /* 0x0000000000143947 */ /* 0x000fea0003800000 */
[----:B------:R-:W-:Y:S01]  /*3cc0*/  HFMA2.MMA R226, -RZ, RZ, 0, 0 ;  /* 0x00000000ffe27435 */ /* 0x000fe200000001ff */
[----:B------:R-:W-:Y:S10]  /*3cd0*/  @!P2 BRA `(.L_x_11919) ;  /* 0x000000000028a947 */ /* 0x000ff40003800000 */
[----:B-----5:R-:W-:-:S04]  /*3ce0*/  PRMT R226, R194, 0x7632, R226 ;  /* 0x00007632c2e27816 */ /* 0x020fc800000000e2 */
[----:B------:R-:W-:Y:S01]  /*3cf0*/  SHF.L.U32 R226, R226, 0x10, RZ ;  /* 0x00000010e2e27819 */ /* 0x000fe200000006ff */
[----:B------:R-:W-:Y:S06]  /*3d00*/  BRA `(.L_x_11919) ;  /* 0x00000000001c7947 */ /* 0x000fec0003800000 */
.L_x_11918:
[----:B-----5:R-:W-:Y:S02]  /*3d10*/  PRMT R196, R190, 0x7632, R196 ;  /* 0x00007632bec47816 */ /* 0x020fe400000000c4 */
[----:B------:R-:W-:Y:S02]  /*3d20*/  @P2 PRMT R197, R194, 0x7632, R197 ;  /* 0x00007632c2c52816 */ /* 0x000fe400000000c5 */
[----:B------:R-:W-:Y:S02]  /*3d30*/  SHF.L.U32 R196, R196, 0x10, RZ ;  /* 0x00000010c4c47819 */ /* 0x000fe400000006ff */
[----:B------:R-:W-:-:S03]  /*3d40*/  @P2 SHF.L.U32 R197, R197, 0x10, RZ ;  /* 0x00000010c5c52819 */ /* 0x000fc600000006ff */
[----:B------:R-:W-:-:S04]  /*3d50*/  FMUL.FTZ R196, R196, UR8 ;  /* 0x00000008c4c47c20 */ /* 0x000fc80008410000 */
[----:B------:R-:W-:-:S04]  /*3d60*/  FMUL.FTZ R226, R157, R196 ;  /* 0x000000c49de27220 */ /* 0x000fc80000410000 */
[----:B------:R-:W-:-:S07]  /*3d70*/  @P2 FADD.FTZ R226, R197, R226 ;  /* 0x000000e2c5e22221 */ /* 0x000fce0000010000 */
.L_x_11919:
[----:B------:R-:W-:Y:S05]  /*3d80*/  BSYNC B1 ;  /* 0x0000000000017941 */ /* 0x000fea0003800000 */
.L_x_11917:
[----:B------:R-:W-:Y:S04]  /*3d90*/  BSSY B1, `(.L_x_11920) ;  /* 0x000000b000017945 */ /* 0x000fe80003800000 */
[----:B------:R-:W-:Y:S05]  /*3da0*/  @P3 BRA `(.L_x_11921) ;  /* 0x0000000000103947 */ /* 0x000fea0003800000 */
[----:B------:R-:W-:Y:S01]  /*3db0*/  MOV R227, RZ ;  /* 0x000000ff00e37202 */ /* 0x000fe20000000f00 */
[----:B------:R-:W-:Y:S06]  /*3dc0*/  @!P2 BRA `(.L_x_11922) ;  /* 0x00000000001ca947 */ /* 0x000fec0003800000 */
[----:B-----5:R-:W-:Y:S01]  /*3dd0*/  SHF.L.U32 R227, R195, 0x10, RZ ;  /* 0x00000010c3e37819 */ /* 0x020fe200000006ff */
[----:B------:R-:W-:Y:S06]  /*3de0*/  BRA `(.L_x_11922) ;  /* 0x0000000000147947 */ /* 0x000fec0003800000 */
.L_x_11921:
[----:B-----5:R-:W-:-:S05]  /*3df0*/  SHF.L.U32 R196, R191, 0x10, RZ ;  /* 0x00000010bfc47819 */ /* 0x020fca00000006ff */
[----:B------:R-:W-:Y:S01]  /*3e00*/  FMUL.FTZ R227, R196, UR8 ;  /* 0x00000008c4e37c20 */ /* 0x000fe20008410000 */
[----:B------:R-:W-:-:S03]  /*3e10*/  @P2 SHF.L.U32 R196, R195, 0x10, RZ ;  /* 0x00000010c3c42819 */ /* 0x000fc600000006ff */
[----:B------:R-:W-:-:S04]  /*3e20*/  FMUL.FTZ R227, R158, R227 ;  /* 0x000000e39ee37220 */ /* 0x000fc80000410000 */
[----:B------:R-:W-:-:S07]  /*3e30*/  @P2 FADD.FTZ R227, R196, R227 ;  /* 0x000000e3c4e32221 */ /* 0x000fce0000010000 */
.L_x_11922:
[----:B------:R-:W-:Y:S05]  /*3e40*/  BSYNC B1 ;  /* 0x0000000000017941 */ /* 0x000fea0003800000 */
.L_x_11920:
[----:B------:R-:W-:Y:S04]  /*3e50*/  BSSY B1, `(.L_x_11923) ;  /* 0x000000e000017945 */ /* 0x000fe80003800000 */
[----:B------:R-:W-:Y:S05]  /*3e60*/  @P3 BRA `(.L_x_11924) ;  /* 0x0000000000143947 */ /* 0x000fea0003800000 */
[----:B------:R-:W-:Y:S01]  /*3e70*/  HFMA2.MMA R228, -RZ, RZ, 0, 0 ;  /* 0x00000000ffe47435 */ /* 0x000fe200000001ff */
[----:B------:R-:W-:Y:S10]  /*3e80*/  @!P2 BRA `(.L_x_11925) ;  /* 0x000000000028a947 */ /* 0x000ff40003800000 */
[----:B-----5:R-:W-:-:S04]  /*3e90*/  PRMT R228, R195, 0x7632, R228 ;  /* 0x00007632c3e47816 */ /* 0x020fc800000000e4 */
[----:B------:R-:W-:Y:S01]  /*3ea0*/  SHF.L.U32 R228, R228, 0x10, RZ ;  /* 0x00000010e4e47819 */ /* 0x000fe200000006ff */
[----:B------:R-:W-:Y:S06]  /*3eb0*/  BRA `(.L_x_11925) ;  /* 0x00000000001c7947 */ /* 0x000fec0003800000 */
.L_x_11924:
[----:B-----5:R-:W-:Y:S02]  /*3ec0*/  PRMT R196, R191, 0x7632, R196 ;  /* 0x00007632bfc47816 */ /* 0x020fe400000000c4 */
[----:B------:R-:W-:Y:S02]  /*3ed0*/  @P2 PRMT R197, R195, 0x7632, R197 ;  /* 0x00007632c3c52816 */ /* 0x000fe400000000c5 */
[----:B------:R-:W-:Y:S02]  /*3ee0*/  SHF.L.U32 R196, R196, 0x10, RZ ;  /* 0x00000010c4c47819 */ /* 0x000fe400000006ff */
[----:B------:R-:W-:-:S03]  /*3ef0*/  @P2 SHF.L.U32 R197, R197, 0x10, RZ ;  /* 0x00000010c5c52819 */ /* 0x000fc600000006ff */
[----:B------:R-:W-:-:S04]  /*3f00*/  FMUL.FTZ R196, R196, UR8 ;  /* 0x00000008c4c47c20 */ /* 0x000fc80008410000 */
[----:B------:R-:W-:-:S04]  /*3f10*/  FMUL.FTZ R228, R159, R196 ;  /* 0x000000c49fe47220 */ /* 0x000fc80000410000 */
[----:B------:R-:W-:-:S07]  /*3f20*/  @P2 FADD.FTZ R228, R197, R228 ;  /* 0x000000e4c5e42221 */ /* 0x000fce0000010000 */
.L_x_11925:
[----:B------:R-:W-:Y:S05]  /*3f30*/  BSYNC B1 ;  /* 0x0000000000017941 */ /* 0x000fea0003800000 */
.L_x_11923:
        /* <DEDUP_REMOVED lines=9> */
.L_x_11901:
[----:B------:R-:W-:Y:S05]  /*3fd0*/  BSYNC B0 ;  /* 0x0000000000007941 */ /* 0x000fea0003800000 */
.L_x_11900:
[----:B------:R-:W-:Y:S01]  /*3fe0*/  LOP3.LUT P2, RZ, R243, 0x4, RZ, 0xc0, !PT ;  /* 0x00000004f3ff7812 */ /* 0x000fe2000784c0ff */
[----:B------:R-:W-:-:S12]  /*3ff0*/  BSSY B0, `(.L_x_11926) ;  /* 0x000007e000007945 */ /* 0x000fd80003800000 */
[----:B------:R-:W-:Y:S05]  /*4000*/  @!P2 BRA `(.L_x_11927) ;  /* 0x0000000400f0a947 */ /* 0x000fea0003800000 */
[----:B--234-:R-:W2:Y:S02]  /*4010*/  @P1 LDC.64 R196, c[0x0][0x220] ;  /* 0x00008800ffc41b82 */ /* 0x01cea40000000a00 */
[----:B--2---:R-:W-:-:S05]  /*4020*/  @P1 IMAD.WIDE.U32 R198, R249, 0x10, R196 ;  /* 0x00000010f9c61825 */ /* 0x004fca00078e00c4 */
[----:B-----5:R2:W5:Y:S01]  /*4030*/  @P1 LDG.E.128 R188, desc[UR4][R198.64] ;  /* 0x00000004c6bc1981 */ /* 0x020562000c1e1d00 */
[----:B------:R-:W-:-:S04]  /*4040*/  ISETP.NE.U32.AND P1, PT, RZ, UR6, PT ;  /* 0x00000006ff007c0c */ /* 0x000fc8000bf25070 */
[----:B------:R-:W-:-:S13]  /*4050*/  ISETP.NE.AND.EX P1, PT, RZ, UR7, PT, P1 ;  /* 0x00000007ff007c0c */ /* 0x000fda000bf25310 */
[----:B------:R-:W3:Y:S02]  /*4060*/  @P1 LDC.64 R196, c[0x0][0x230] ;  /* 0x00008c00ffc41b82 */ /* 0x000ee40000000a00 */
        /* <DEDUP_REMOVED lines=9> */
.L_x_11929:
[----:B-----5:R-:W-:-:S05]  /*4100*/  SHF.L.U32 R196, R188, 0x10, RZ ;  /* 0x00000010bcc47819 */ /* 0x020fca00000006ff */
[----:B------:R-:W-:Y:S01]  /*4110*/  FMUL.FTZ R229, R196, UR8 ;  /* 0x00000008c4e57c20 */ /* 0x000fe20008410000 */
[----:B------:R-:W-:-:S03]  /*4120*/  @P1 SHF.L.U32 R196, R192, 0x10, RZ ;  /* 0x00000010c0c41819 */ /* 0x000fc600000006ff */
[----:B------:R-:W-:-:S04]  /*4130*/  FMUL.FTZ R229, R184, R229 ;  /* 0x000000e5b8e57220 */ /* 0x000fc80000410000 */
[----:B------:R-:W-:-:S07]  /*4140*/  @P1 FADD.FTZ R229, R196, R229 ;  /* 0x000000e5c4e51221 */ /* 0x000fce0000010000 */
.L_x_11930:
[----:B------:R-:W-:Y:S05]  /*4150*/  BSYNC B1 ;  /* 0x0000000000017941 */ /* 0x000fea0003800000 */
.L_x_11928:
[----:B------:R-:W-:Y:S04]  /*4160*/  BSSY B1, `(.L_x_11931) ;  /* 0x000000e000017945 */ /* 0x000fe80003800000 */
[----:B------:R-:W-:Y:S05]  /*4170*/  @P2 BRA `(.L_x_11932) ;  /* 0x0000000000142947 */ /* 0x000fea0003800000 */
[----:B------:R-:W-:Y:S01]  /*4180*/  HFMA2.MMA R230, -RZ, RZ, 0, 0 ;  /* 0x00000000ffe67435 */ /* 0x000fe200000001ff */
[----:B------:R-:W-:Y:S10]  /*4190*/  @!P1 BRA `(.L_x_11933) ;  /* 0x0000000000289947 */ /* 0x000ff40003800000 */
[----:B-----5:R-:W-:-:S04]  /*41a0*/  PRMT R230, R192, 0x7632, R230 ;  /* 0x00007632c0e67816 */ /* 0x020fc800000000e6 */
[----:B------:R-:W-:Y:S01]  /*41b0*/  SHF.L.U32 R230, R230, 0x10, RZ ;  /* 0x00000010e6e67819 */ /* 0x000fe200000006ff */
[----:B------:R-:W-:Y:S06]  /*41c0*/  BRA `(.L_x_11933) ;  /* 0x00000000001c7947 */ /* 0x000fec0003800000 */
.L_x_11932:
[----:B-----5:R-:W-:Y:S02]  /*41d0*/  PRMT R196, R188, 0x7632, R196 ;  /* 0x00007632bcc47816 */ /* 0x020fe400000000c4 */
[----:B------:R-:W-:Y:S02]  /*41e0*/  @P1 PRMT R197, R192, 0x7632, R197 ;  /* 0x00007632c0c51816 */ /* 0x000fe400000000c5 */
[----:B------:R-:W-:Y:S02]  /*41f0*/  SHF.L.U32 R196, R196, 0x10, RZ ;  /* 0x00000010c4c47819 */ /* 0x000fe400000006ff */
[----:B------:R-:W-:-:S03]  /*4200*/  @P1 SHF.L.U32 R197, R197, 0x10, RZ ;  /* 0x00000010c5c51819 */ /* 0x000fc600000006ff */
[----:B------:R-:W-:-:S04]  /*4210*/  FMUL.FTZ R196, R196, UR8 ;  /* 0x00000008c4c47c20 */ /* 0x000fc80008410000 */
[----:B------:R-:W-:-:S04]  /*4220*/  FMUL.FTZ R230, R185, R196 ;  /* 0x000000c4b9e67220 */ /* 0x000fc80000410000 */
[----:B------:R-:W-:-:S07]  /*4230*/  @P1 FADD.FTZ R230, R197, R230 ;  /* 0x000000e6c5e61221 */ /* 0x000fce0000010000 */
.L_x_11933:
[----:B------:R-:W-:Y:S05]  /*4240*/  BSYNC B1 ;  /* 0x0000000000017941 */ /* 0x000fea0003800000 */
.L_x_11931:
[----:B------:R-:W-:Y:S04]  /*4250*/  BSSY B1, `(.L_x_11934) ;  /* 0x000000b000017945 */ /* 0x000fe80003800000 */
[----:B------:R-:W-:Y:S05]  /*4260*/  @P2 BRA `(.L_x_11935) ;  /* 0x0000000000102947 */ /* 0x000fea0003800000 */
[----:B------:R-:W-:Y:S01]  /*4270*/  MOV R231, RZ ;  /* 0x000000ff00e77202 */ /* 0x000fe20000000f00 */
[----:B------:R-:W-:Y:S06]  /*4280*/  @!P1 BRA `(.L_x_11936) ;  /* 0x00000000001c9947 */ /* 0x000fec0003800000 */
[----:B-----5:R-:W-:Y:S01]  /*4290*/  SHF.L.U32 R231, R193, 0x10, RZ ;  /* 0x00000010c1e77819 */ /* 0x020fe200000006ff */
[----:B------:R-:W-:Y:S06]  /*42a0*/  BRA `(.L_x_11936) ;  /* 0x0000000000147947 */ /* 0x000fec0003800000 */
.L_x_11935:
[----:B-----5:R-:W-:-:S05]  /*42b0*/  SHF.L.U32 R196, R189, 0x10, RZ ;  /* 0x00000010bdc47819 */ /* 0x020fca00000006ff */
[----:B------:R-:W-:Y:S01]  /*42c0*/  FMUL.FTZ R231, R196, UR8 ;  /* 0x00000008c4e77c20 */ /* 0x000fe20008410000 */
[----:B------:R-:W-:-:S03]  /*42d0*/  @P1 SHF.L.U32 R196, R193, 0x10, RZ ;  /* 0x00000010c1c41819 */ /* 0x000fc600000006ff */
[----:B------:R-:W-:-:S04]  /*42e0*/  FMUL.FTZ R231, R186, R231 ;  /* 0x000000e7bae77220 */ /* 0x000fc80000410000 */
[----:B------:R-:W-:-:S07]  /*42f0*/  @P1 FADD.FTZ R231, R196, R231 ;  /* 0x000000e7c4e71221 */ /* 0x000fce0000010000 */
.L_x_11936:
[----:B------:R-:W-:Y:S05]  /*4300*/  BSYNC B1 ;  /* 0x0000000000017941 */ /* 0x000fea0003800000 */
.L_x_11934:
[----:B------:R-:W-:Y:S04]  /*4310*/  BSSY B1, `(.L_x_11937) ;  /* 0x000000e000017945 */ /* 0x000fe80003800000 */
[----:B------:R-:W-:Y:S05]  /*4320*/  @P2 BRA `(.L_x_11938) ;  /* 0x0000000000142947 */ /* 0x000fea0003800000 */
[----:B------:R-:W-:Y:S01]  /*4330*/  HFMA2.MMA R232, -RZ, RZ, 0, 0 ;  /* 0x00000000ffe87435 */ /* 0x000fe200000001ff */
[----:B------:R-:W-:Y:S10]  /*4340*/  @!P1 BRA `(.L_x_11939) ;  /* 0x0000000000289947 */ /* 0x000ff40003800000 */
[----:B-----5:R-:W-:-:S04]  /*4350*/  PRMT R232, R193, 0x7632, R232 ;  /* 0x00007632c1e87816 */ /* 0x020fc800000000e8 */
[----:B------:R-:W-:Y:S01]  /*4360*/  SHF.L.U32 R232, R232, 0x10, RZ ;  /* 0x00000010e8e87819 */ /* 0x000fe200000006ff */
[----:B------:R-:W-:Y:S06]  /*4370*/  BRA `(.L_x_11939) ;  /* 0x00000000001c7947 */ /* 0x000fec0003800000 */
.L_x_11938:
[----:B-----5:R-:W-:Y:S02]  /*4380*/  PRMT R196, R189, 0x7632, R196 ;  /* 0x00007632bdc47816 */ /* 0x020fe400000000c4 */
[----:B------:R-:W-:Y:S02]  /*4390*/  @P1 PRMT R197, R193, 0x7632, R197 ;  /* 0x00007632c1c51816 */ /* 0x000fe400000000c5 */
[----:B------:R-:W-:Y:S02]  /*43a0*/  SHF.L.U32 R196, R196, 0x10, RZ ;  /* 0x00000010c4c47819 */ /* 0x000fe400000006ff */
[----:B------:R-:W-:-:S03]  /*43b0*/  @P1 SHF.L.U32 R197, R197, 0x10, RZ ;  /* 0x00000010c5c51819 */ /* 0x000fc600000006ff */
[----:B------:R-:W-:-:S04]  /*43c0*/  FMUL.FTZ R196, R196, UR8 ;  /* 0x00000008c4c47c20 */ /* 0x000fc80008410000 */
[----:B------:R-:W-:-:S04]  /*43d0*/  FMUL.FTZ R232, R187, R196 ;  /* 0x000000c4bbe87220 */ /* 0x000fc80000410000 */
[----:B------:R-:W-:-:S07]  /*43e0*/  @P1 FADD.FTZ R232, R197, R232 ;  /* 0x000000e8c5e81221 */ /* 0x000fce0000010000 */
.L_x_11939:
[----:B------:R-:W-:Y:S05]  /*43f0*/  BSYNC B1 ;  /* 0x0000000000017941 */ /* 0x000fea0003800000 */
.L_x_11937:
[----:B------:R-:W-:Y:S04]  /*4400*/  BSSY B1, `(.L_x_11940) ;  /* 0x000000b000017945 */ /* 0x000fe80003800000 */
[----:B------:R-:W-:Y:S05]  /*4410*/  @P2 BRA `(.L_x_11941) ;  /* 0x0000000000102947 */ /* 0x000fea0003800000 */
[----:B------:R-:W-:Y:S01]  /*4420*/  MOV R233, RZ ;  /* 0x000000ff00e97202 */ /* 0x000fe20000000f00 */
[----:B------:R-:W-:Y:S06]  /*4430*/  @!P1 BRA `(.L_x_11942) ;  /* 0x00000000001c9947 */ /* 0x000fec0003800000 */
[----:B-----5:R-:W-:Y:S01]  /*4440*/  SHF.L.U32 R233, R194, 0x10, RZ ;  /* 0x00000010c2e97819 */ /* 0x020fe200000006ff */
[----:B------:R-:W-:Y:S06]  /*4450*/  BRA `(.L_x_11942) ;  /* 0x0000000000147947 */ /* 0x000fec0003800000 */
.L_x_11941:
[----:B-----5:R-:W-:-:S05]  /*4460*/  SHF.L.U32 R196, R190, 0x10, RZ ;  /* 0x00000010bec47819 */ /* 0x020fca00000006ff */
[----:B------:R-:W-:Y:S01]  /*4470*/  FMUL.FTZ R233, R196, UR8 ;  /* 0x00000008c4e97c20 */ /* 0x000fe20008410000 */
[----:B------:R-:W-:-:S03]  /*4480*/  @P1 SHF.L.U32 R196, R194, 0x10, RZ ;  /* 0x00000010c2c41819 */ /* 0x000fc600000006ff */
[----:B------:R-:W-:-:S04]  /*4490*/  FMUL.FTZ R233, R180, R233 ;  /* 0x000000e9b4e97220 */ /* 0x000fc80000410000 */
[----:B------:R-:W-:-:S07]  /*44a0*/  @P1 FADD.FTZ R233, R196, R233 ;  /* 0x000000e9c4e91221 */ /* 0x000fce0000010000 */
.L_x_11942:
[----:B------:R-:W-:Y:S05]  /*44b0*/  BSYNC B1 ;  /* 0x0000000000017941 */ /* 0x000fea0003800000 */
.L_x_11940:
[----:B------:R-:W-:Y:S04]  /*44c0*/  BSSY B1, `(.L_x_11943) ;  /* 0x000000e000017945 */ /* 0x000fe80003800000 */
[----:B------:R-:W-:Y:S05]  /*44d0*/  @P2 BRA `(.L_x_11944) ;  /* 0x0000000000142947 */ /* 0x000fea0003800000 */
[----:B------:R-:W-:Y:S01]  /*44e0*/  HFMA2.MMA R234, -RZ, RZ, 0, 0 ;  /* 0x00000000ffea7435 */ /* 0x000fe200000001ff */
[----:B------:R-:W-:Y:S10]  /*44f0*/  @!P1 BRA `(.L_x_11945) ;  /* 0x0000000000289947 */ /* 0x000ff40003800000 */
[----:B-----5:R-:W-:-:S04]  /*4500*/  PRMT R234, R194, 0x7632, R234 ;  /* 0x00007632c2ea7816 */ /* 0x020fc800000000ea */
[----:B------:R-:W-:Y:S01]  /*4510*/  SHF.L.U32 R234, R234, 0x10, RZ ;  /* 0x00000010eaea7819 */ /* 0x000fe200000006ff */
[----:B------:R-:W-:Y:S06]  /*4520*/  BRA `(.L_x_11945) ;  /* 0x00000000001c7947 */ /* 0x000fec0003800000 */
.L_x_11944:
[----:B-----5:R-:W-:Y:S02]  /*4530*/  PRMT R196, R190, 0x7632, R196 ;  /* 0x00007632bec47816 */ /* 0x020fe400000000c4 */
[----:B------:R-:W-:Y:S02]  /*4540*/  @P1 PRMT R197, R194, 0x7632, R197 ;  /* 0x00007632c2c51816 */ /* 0x000fe400000000c5 */
[----:B------:R-:W-:Y:S02]  /*4550*/  SHF.L.U32 R196, R196, 0x10, RZ ;  /* 0x00000010c4c47819 */ /* 0x000fe400000006ff */
[----:B------:R-:W-:-:S03]  /*4560*/  @P1 SHF.L.U32 R197, R197, 0x10, RZ ;  /* 0x00000010c5c51819 */ /* 0x000fc600000006ff */
[----:B------:R-:W-:-:S04]  /*4570*/  FMUL.FTZ R196, R196, UR8 ;  /* 0x00000008c4c47c20 */ /* 0x000fc80008410000 */
[----:B------:R-:W-:-:S04]  /*4580*/  FMUL.FTZ R234, R181, R196 ;  /* 0x000000c4b5ea7220 */ /* 0x000fc80000410000 */
[----:B------:R-:W-:-:S07]  /*4590*/  @P1 FADD.FTZ R234, R197, R234 ;  /* 0x000000eac5ea1221 */ /* 0x000fce0000010000 */
.L_x_11945:
[----:B------:R-:W-:Y:S05]  /*45a0*/  BSYNC B1 ;  /* 0x0000000000017941 */ /* 0x000fea0003800000 */
.L_x_11943:
[----:B------:R-:W-:Y:S04]  /*45b0*/  BSSY B1, `(.L_x_11946) ;  /* 0x000000b000017945 */ /* 0x000fe80003800000 */
[----:B------:R-:W-:Y:S05]  /*45c0*/  @P2 BRA `(.L_x_11947) ;  /* 0x0000000000102947 */ /* 0x000fea0003800000 */
[----:B------:R-:W-:Y:S01]  /*45d0*/  MOV R235, RZ ;  /* 0x000000ff00eb7202 */ /* 0x000fe20000000f00 */
[----:B------:R-:W-:Y:S06]  /*45e0*/  @!P1 BRA `(.L_x_11948) ;  /* 0x00000000001c9947 */ /* 0x000fec0003800000 */
[----:B-----5:R-:W-:Y:S01]  /*45f0*/  SHF.L.U32 R235, R195, 0x10, RZ ;  /* 0x00000010c3eb7819 */ /* 0x020fe200000006ff */
[----:B------:R-:W-:Y:S06]  /*4600*/  BRA `(.L_x_11948) ;  /* 0x0000000000147947 */ /* 0x000fec0003800000 */
.L_x_11947:
[----:B-----5:R-:W-:-:S05]  /*4610*/  SHF.L.U32 R196, R191, 0x10, RZ ;  /* 0x00000010bfc47819 */ /* 0x020fca00000006ff */
[----:B------:R-:W-:Y:S01]  /*4620*/  FMUL.FTZ R235, R196, UR8 ;  /* 0x00000008c4eb7c20 */ /* 0x000fe20008410000 */
[----:B------:R-:W-:-:S03]  /*4630*/  @P1 SHF.L.U32 R196, R195, 0x10, RZ ;  /* 0x00000010c3c41819 */ /* 0x000fc600000006ff */
[----:B------:R-:W-:-:S04]  /*4640*/  FMUL.FTZ R235, R182, R235 ;  /* 0x000000ebb6eb7220 */ /* 0x000fc80000410000 */
[----:B------:R-:W-:-:S07]  /*4650*/  @P1 FADD.FTZ R235, R196, R235 ;  /* 0x000000ebc4eb1221 */ /* 0x000fce0000010000 */
.L_x_11948:
[----:B------:R-:W-:Y:S05]  /*4660*/  BSYNC B1 ;  /* 0x0000000000017941 */ /* 0x000fea0003800000 */
.L_x_11946:
[----:B------:R-:W-:Y:S04]  /*4670*/  BSSY B1, `(.L_x_11949) ;  /* 0x000000e000017945 */ /* 0x000fe80003800000 */
[----:B------:R-:W-:Y:S05]  /*4680*/  @P2 BRA `(.L_x_11950) ;  /* 0x0000000000142947 */ /* 0x000fea0003800000 */
[----:B------:R-:W-:Y:S01]  /*4690*/  HFMA2.MMA R236, -RZ, RZ, 0, 0 ;  /* 0x00000000ffec7435 */ /* 0x000fe200000001ff */
[----:B------:R-:W-:Y:S10]  /*46a0*/  @!P1 BRA `(.L_x_11951) ;  /* 0x0000000000289947 */ /* 0x000ff40003800000 */
[----:B-----5:R-:W-:-:S04]  /*46b0*/  PRMT R236, R195, 0x7632, R236 ;  /* 0x00007632c3ec7816 */ /* 0x020fc800000000ec */
[----:B------:R-:W-:Y:S01]  /*46c0*/  SHF.L.U32 R236, R236, 0x10, RZ ;  /* 0x00000010ecec7819 */ /* 0x000fe200000006ff */
[----:B------:R-:W-:Y:S06]  /*46d0*/  BRA `(.L_x_11951) ;  /* 0x00000000001c7947 */ /* 0x000fec0003800000 */
.L_x_11950:
[----:B-----5:R-:W-:Y:S02]  /*46e0*/  PRMT R196, R191, 0x7632, R196 ;  /* 0x00007632bfc47816 */ /* 0x020fe400000000c4 */
[----:B------:R-:W-:Y:S02]  /*46f0*/  @P1 PRMT R197, R195, 0x7632, R197 ;  /* 0x00007632c3c51816 */ /* 0x000fe400000000c5 */
[----:B------:R-:W-:Y:S02]  /*4700*/  SHF.L.U32 R196, R196, 0x10, RZ ;  /* 0x00000010c4c47819 */ /* 0x000fe400000006ff */
[----:B------:R-:W-:-:S03]  /*4710*/  @P1 SHF.L.U32 R197, R197, 0x10, RZ ;  /* 0x00000010c5c51819 */ /* 0x000fc600000006ff */
[----:B------:R-:W-:-:S04]  /*4720*/  FMUL.FTZ R196, R196, UR8 ;  /* 0x00000008c4c47c20 */ /* 0x000fc80008410000 */
[----:B------:R-:W-:-:S04]  /*4730*/  FMUL.FTZ R236, R183, R196 ;  /* 0x000000c4b7ec7220 */ /* 0x000fc80000410000 */
[----:B------:R-:W-:-:S07]  /*4740*/  @P1 FADD.FTZ R236, R197, R236 ;  /* 0x000000ecc5ec1221 */ /* 0x000fce0000010000 */
.L_x_11951:
[----:B------:R-:W-:Y:S05]  /*4750*/  BSYNC B1 ;  /* 0x0000000000017941 */ /* 0x000fea0003800000 */
.L_x_11949:
[----:B------:R-:W2:Y:S01]  /*4760*/  LDC.64 R196, c[0x0][0x238] ;  /* 0x00008e00ffc47b82 */ /* 0x000ea20000000a00 */
[----:B------:R-:W-:Y:S02]  /*4770*/  F2FP.BF16.F32.PACK_AB R199, R236, R235 ;  /* 0x000000ebecc7723e */ /* 0x000fe400000010ff */
[----:B------:R-:W-:Y:S01]  /*4780*/  F2FP.BF16.F32.PACK_AB R198, R234, R233 ;  /* 0x000000e9eac6723e */ /* 0x000fe200000010ff */
[----:B--2---:R-:W-:Y:S01]  /*4790*/  IMAD.WIDE.U32 R248, R248, 0x10, R196 ;  /* 0x00000010f8f87825 */ /* 0x004fe200078e00c4 */
[----:B------:R-:W-:Y:S02]  /*47a0*/  F2FP.BF16.F32.PACK_AB R197, R232, R231 ;  /* 0x000000e7e8c5723e */ /* 0x000fe400000010ff */
[----:B------:R-:W-:-:S05]  /*47b0*/  F2FP.BF16.F32.PACK_AB R196, R230, R229 ;  /* 0x000000e5e6c4723e */ /* 0x000fca00000010ff */
[----:B------:R2:W-:Y:S02]  /*47c0*/  STG.E.128 desc[UR4][R248.64], R196 ;  /* 0x000000c4f8007986 */ /* 0x0005e4000c101d04 */
.L_x_11927:
[----:B------:R-:W-:Y:S05]  /*47d0*/  BSYNC B0 ;  /* 0x0000000000007941 */ /* 0x000fea0003800000 */
.L_x_11926:
[----:B--234-:R-:W-:Y:S01]  /*47e0*/  FADD.FTZ R196, RZ, R200 ;  /* 0x000000c8ffc47221 */ /* 0x01cfe20000010000 */
        /* <DEDUP_REMOVED lines=75> */
[----:B------:R-:W2:Y:S01]  /*4ca0*/  SHFL.BFLY PT, R250, R248, 0x1, 0x1f ;  /* 0x0c201f00f8fa7f89 */ /* 0x000ea200000e0000 */
[----:B------:R-:W-:Y:S01]  /*4cb0*/  LOP3.LUT P6, RZ, R243, 0x1, RZ, 0xc0, !PT ;  /* 0x00000001f3ff7812 */ /* 0x000fe200078cc0ff */
[----:B--2---:R-:W-:-:S05]  /*4cc0*/  FADD.FTZ R251, R248, R250 ;  /* 0x000000faf8fb7221 */ /* 0x004fca0000010000 */
[----:B------:R-:W2:Y:S02]  /*4cd0*/  SHFL.BFLY PT, R250, R251, 0x2, 0x1f ;  /* 0x0c401f00fbfa7f89 */ /* 0x000ea400000e0000 */
[----:B--2---:R-:W-:-:S05]  /*4ce0*/  FADD.FTZ R252, R251, R250 ;  /* 0x000000fafbfc7221 */ /* 0x004fca0000010000 */
[----:B------:R-:W2:Y:S02]  /*4cf0*/  SHFL.BFLY PT, R250, R252, 0x4, 0x1f ;  /* 0x0c801f00fcfa7f89 */ /* 0x000ea400000e0000 */
[----:B--2---:R-:W-:-:S05]  /*4d00*/  FADD.FTZ R252, R252, R250 ;  /* 0x000000fafcfc7221 */ /* 0x004fca0000010000 */
[----:B------:R-:W2:Y:S02]  /*4d10*/  SHFL.BFLY PT, R250, R252, 0x8, 0x1f ;  /* 0x0d001f00fcfa7f89 */ /* 0x000ea400000e0000 */
[----:B--2---:R-:W-:-:S05]  /*4d20*/  FADD.FTZ R196, R252, R250 ;  /* 0x000000fafcc47221 */ /* 0x004fca0000010000 */
[----:B------:R-:W2:Y:S02]  /*4d30*/  SHFL.BFLY PT, R250, R196, 0x10, 0x1f ;  /* 0x0e001f00c4fa7f89 */ /* 0x000ea400000e0000 */
[----:B--2---:R-:W-:-:S04]  /*4d40*/  FADD.FTZ R250, R196, R250 ;  /* 0x000000fac4fa7221 */ /* 0x004fc80000010000 */
[----:B-1----:R-:W-:-:S04]  /*4d50*/  FMUL.FTZ R196, R239, R250 ;  /* 0x000000faefc47220 */ /* 0x002fc80000410000 */
        /* <DEDUP_REMOVED lines=113> */
[----:B------:R-:W1:Y:S02]  /*5470*/  SHFL.BFLY PT, R250, R197, 0x1, 0x1f ;  /* 0x0c201f00c5fa7f89 */ /* 0x000e6400000e0000 */
[----:B-1----:R-:W-:-:S05]  /*5480*/  FADD.FTZ R248, R197, R250 ;  /* 0x000000fac5f87221 */ /* 0x002fca0000010000 */
[----:B------:R-:W1:Y:S02]  /*5490*/  SHFL.BFLY PT, R250, R248, 0x2, 0x1f ;  /* 0x0c401f00f8fa7f89 */ /* 0x000e6400000e0000 */
[----:B-1----:R-:W-:-:S05]  /*54a0*/  FADD.FTZ R251, R248, R250 ;  /* 0x000000faf8fb7221 */ /* 0x002fca0000010000 */
[----:B------:R-:W1:Y:S02]  /*54b0*/  SHFL.BFLY PT, R250, R251, 0x4, 0x1f ;  /* 0x0c801f00fbfa7f89 */ /* 0x000e6400000e0000 */
[----:B-1----:R-:W-:-:S05]  /*54c0*/  FADD.FTZ R252, R251, R250 ;  /* 0x000000fafbfc7221 */ /* 0x002fca0000010000 */
[----:B------:R-:W1:Y:S02]  /*54d0*/  SHFL.BFLY PT, R250, R252, 0x8, 0x1f ;  /* 0x0d001f00fcfa7f89 */ /* 0x000e6400000e0000 */
[----:B-1----:R-:W-:-:S05]  /*54e0*/  FADD.FTZ R252, R252, R250 ;  /* 0x000000fafcfc7221 */ /* 0x002fca0000010000 */
[----:B------:R1:W2:Y:S02]  /*54f0*/  SHFL.BFLY PT, R250, R252, 0x10, 0x1f ;  /* 0x0e001f00fcfa7f89 */ /* 0x0002a400000e0000 */
.L_x_11978:
[----:B------:R-:W-:Y:S01]  /*5500*/  LOP3.LUT P1, RZ, R237, 0x1f, RZ, 0xc0, !PT ;  /* 0x0000001fedff7812 */ /* 0x000fe2000782c0ff */
[----:B--2---:R-:W-:Y:S01]  /*5510*/  FADD.FTZ R197, R252, R250 ;  /* 0x000000fafcc57221 */ /* 0x004fe20000010000 */
[----:B------:R-:W-:Y:S01]  /*5520*/  LOP3.LUT R199, R199, 0x3, RZ, 0xc0, !PT ;  /* 0x00000003c7c77812 */ /* 0x000fe200078ec0ff */
[----:B------:R-:W-:Y:S10]  /*5530*/  WARPSYNC.ALL ;  /* 0x0000000000007948 */ /* 0x000ff40003800000 */
[----:B------:R-:W2:Y:S01]  /*5540*/  @!P1 S2R R247, SR_CgaCtaId ;  /* 0x0000000000f79919 */ /* 0x000ea20000008800 */
[----:B------:R-:W-:-:S04]  /*5550*/  @!P1 MOV R246, 0x400 ;  /* 0x0000040000f69802 */ /* 0x000fc80000000f00 */
[----:B--2---:R-:W-:Y:S02]  /*5560*/  @!P1 LEA R247, R247, R246, 0x18 ;  /* 0x000000f6f7f79211 */ /* 0x004fe400078ec0ff */
[----:B------:R-:W-:-:S04]  /*5570*/  @!P1 IADD3 R246, R198, R199, RZ ;  /* 0x000000c7c6f69210 */ /* 0x000fc80007ffe0ff */
[----:B------:R-:W-:Y:S02]  /*5580*/  @!P1 LEA R246, R246, R247, 0x3 ;  /* 0x000000f7f6f69211 */ /* 0x000fe400078e18ff */
[----:B------:R-:W-:-:S03]  /*5590*/  LOP3.LUT R247, R237, 0x1f, RZ, 0xc0, !PT ;  /* 0x0000001fedf77812 */ /* 0x000fc600078ec0ff */
[----:B------:R2:W-:Y:S01]  /*55a0*/  @!P1 STS.64 [R246], R196 ;  /* 0x000000c4f6009388 */ /* 0x0005e20000000a00 */
[----:B------:R-:W-:-:S13]  /*55b0*/  ISETP.GT.U32.AND P1, PT, R247, 0x3, PT ;  /* 0x00000003f700780c */ /* 0x000fda0003f24070 */
[----:B--2---:R-:W2:Y:S01]  /*55c0*/  @!P1 S2R R197, SR_CgaCtaId ;  /* 0x0000000000c59919 */ /* 0x004ea20000008800 */
[----:B------:R-:W-:Y:S01]  /*55d0*/  @!P1 MOV R196, 0x400 ;  /* 0x0000040000c49802 */ /* 0x000fe20000000f00 */
[----:B------:R-:W-:Y:S01]  /*55e0*/  HFMA2.MMA R246, -RZ, RZ, 0, 0 ;  /* 0x00000000fff67435 */ /* 0x000fe200000001ff */
[----:B------:R-:W-:Y:S01]  /*55f0*/  @!P1 IADD3 R198, R198, R247, RZ ;  /* 0x000000f7c6c69210 */ /* 0x000fe20007ffe0ff */
[----:B------:R-:W-:Y:S04]  /*5600*/  BAR.SYNC.DEFER_BLOCKING 0x0 ;  /* 0x0000000000007b1d */ /* 0x000fe80000010000 */
[----:B------:R-:W-:Y:S02]  /*5610*/  @!P1 MOV R246, R238 ;  /* 0x000000ee00f69202 */ /* 0x000fe40000000f00 */
[----:B------:R-:W-:Y:S02]  /*5620*/  BSSY B0, `(.L_x_11953) ;  /* 0x000013d000007945 */ /* 0x000fe40003800000 */
[----:B-1----:R-:W-:Y:S01]  /*5630*/  I2FP.F32.S32 R252, R246 ;  /* 0x000000f600fc7245 */ /* 0x002fe20000201400 */
[----:B------:R-:W1:Y:S01]  /*5640*/  SHFL.DOWN PT, R249, R246, 0x2, 0x1f ;  /* 0x08401f00f6f97f89 */ /* 0x000e6200000e0000 */
[----:B--2---:R-:W-:-:S04]  /*5650*/  @!P1 LEA R197, R197, R196, 0x18 ;  /* 0x000000c4c5c59211 */ /* 0x004fc800078ec0ff */
[----:B------:R-:W-:Y:S02]  /*5660*/  @!P1 LEA R247, R198, R197, 0x3 ;  /* 0x000000c5c6f79211 */ /* 0x000fe400078e18ff */
[----:B------:R-:W-:Y:S02]  /*5670*/  CS2R R196, SRZ ;  /* 0x0000000000c47805 */ /* 0x000fe4000001ff00 */
[----:B-1----:R-:W-:Y:S02]  /*5680*/  I2FP.F32.S32 R198, R249 ;  /* 0x000000f900c67245 */ /* 0x002fe40000201400 */
[----:B------:R-:W-:Y:S02]  /*5690*/  IADD3 R248, R249, R246, RZ ;  /* 0x000000f6f9f87210 */ /* 0x000fe40007ffe0ff */
[----:B------:R-:W1:Y:S01]  /*56a0*/  @!P1 LDS.64 R196, [R247] ;  /* 0x00000000f7c49984 */ /* 0x000e620000000a00 */
[----:B------:R-:W-:-:S03]  /*56b0*/  LOP3.LUT P1, RZ, R199, 0x1f, R237, 0xf8, !PT ;  /* 0x0000001fc7ff7812 */ /* 0x000fc6000782f8ed */
[----:B-1----:R-:W1:Y:S02]  /*56c0*/  SHFL.DOWN PT, R251, R196, 0x2, 0x1f ;  /* 0x08401f00c4fb7f89 */ /* 0x002e6400000e0000 */
[C---:B-1----:R-:W-:Y:S01]  /*56d0*/  FADD.FTZ R249, -R251.reuse, R196 ;  /* 0x000000c4fbf97221 */ /* 0x042fe20000010100 */
[----:B------:R-:W-:-:S03]  /*56e0*/  FMUL.FTZ R251, R251, R198 ;  /* 0x000000c6fbfb7220 */ /* 0x000fc60000410000 */
[----:B------:R-:W-:Y:S01]  /*56f0*/  FMUL.FTZ R250, R249, R249 ;  /* 0x000000f9f9fa7220 */ /* 0x000fe20000410000 */
[----:B------:R-:W-:Y:S01]  /*5700*/  FFMA.FTZ R249, R252, R196, R251 ;  /* 0x000000c4fcf97223 */ /* 0x000fe200000100fb */
[----:B------:R-:W-:Y:S02]  /*5710*/  I2FP.F32.S32 R251, R248 ;  /* 0x000000f800fb7245 */ /* 0x000fe40000201400 */
[----:B------:R-:W-:Y:S02]  /*5720*/  FMUL.FTZ R247, R250, R252 ;  /* 0x000000fcfaf77220 */ /* 0x000fe40000410000 */
[----:B------:R-:W1:Y:S01]  /*5730*/  SHFL.DOWN PT, R250, R197, 0x2, 0x1f ;  /* 0x08401f00c5fa7f89 */ /* 0x000e6200000e0000 */
[----:B------:R-:W2:Y:S01]  /*5740*/  MUFU.RCP R246, R251 ;  /* 0x000000fb00f67308 */ /* 0x000ea20000001000 */
[----:B------:R-:W-:Y:S01]  /*5750*/  FMUL.FTZ R198, R247, R198 ;  /* 0x000000c6f7c67220 */ /* 0x000fe20000410000 */
[----:B--2---:R-:W-:-:S05]  /*5760*/  FMUL.FTZ R249, R246, R249 ;  /* 0x000000f9f6f97220 */ /* 0x004fca0000410000 */
[----:B------:R-:W-:Y:S01]  /*5770*/  SHFL.DOWN PT, R252, R249, 0x1, 0x1f ;  /* 0x08201f00f9fc7f89 */ /* 0x000fe200000e0000 */
[----:B-1----:R-:W-:Y:S02]  /*5780*/  FADD.FTZ R247, R250, R197 ;  /* 0x000000c5faf77221 */ /* 0x002fe40000010000 */
[----:B------:R-:W1:Y:S02]  /*5790*/  @!P1 LDC.64 R196, c[0x0][0x250] ;  /* 0x00009400ffc49b82 */ /* 0x000e640000000a00 */
[----:B------:R-:W-:Y:S02]  /*57a0*/  FFMA.FTZ R246, R246, R198, R247 ;  /* 0x000000c6f6f67223 */ /* 0x000fe400000100f7 */
[----:B------:R-:W2:Y:S02]  /*57b0*/  SHFL.DOWN PT, R247, R248, 0x1, 0x1f ;  /* 0x08201f00f8f77f89 */ /* 0x000ea400000e0000 */
[-C--:B--2---:R-:W-:Y:S02]  /*57c0*/  I2FP.F32.S32 R250, R247.reuse ;  /* 0x000000f700fa7245 */ /* 0x084fe40000201400 */
[----:B------:R-:W-:-:S02]  /*57d0*/  IADD3 R248, R248, R247, RZ ;  /* 0x000000f7f8f87210 */ /* 0x000fc40007ffe0ff */
[----:B------:R-:W-:Y:S01]  /*57e0*/  SHF.R.S32.HI R247, RZ, 0x1f, R240 ;  /* 0x0000001ffff77819 */ /* 0x000fe200000114f0 */
[----:B------:R-:W-:Y:S01]  /*57f0*/  FMUL.FTZ R198, R252, R250 ;  /* 0x000000fafcc67220 */ /* 0x000fe20000410000 */
[----:B------:R-:W-:Y:S01]  /*5800*/  FADD.FTZ R252, R249, -R252 ;  /* 0x800000fcf9fc7221 */ /* 0x000fe20000010000 */
[----:B------:R-:W-:Y:S02]  /*5810*/  I2FP.F32.S32 R248, R248 ;  /* 0x000000f800f87245 */ /* 0x000fe40000201400 */
[C---:B------:R-:W-:Y:S01]  /*5820*/  FFMA.FTZ R249, R251.reuse, R249, R198 ;  /* 0x000000f9fbf97223 */ /* 0x040fe200000100c6 */
[----:B-1----:R-:W-:Y:S01]  /*5830*/  @!P1 LEA R198, P2, R240, R196, 0x2 ;  /* 0x000000c4f0c69211 */ /* 0x002fe200078410ff */
[----:B------:R-:W-:Y:S02]  /*5840*/  FMUL.FTZ R252, R252, R252 ;  /* 0x000000fcfcfc7220 */ /* 0x000fe40000410000 */
[----:B------:R-:W1:Y:S01]  /*5850*/  MUFU.RCP R248, R248 ;  /* 0x000000f800f87308 */ /* 0x000e620000001000 */
[C---:B------:R-:W-:Y:S01]  /*5860*/  @!P1 LEA.HI.X R199, R240.reuse, R197, R247, 0x2, P2 ;  /* 0x000000c5f0c79211 */ /* 0x040fe200010f14f7 */
[----:B------:R-:W-:Y:S01]  /*5870*/  FMUL.FTZ R251, R251, R252 ;  /* 0x000000fcfbfb7220 */ /* 0x000fe20000410000 */
[----:B------:R-:W2:Y:S03]  /*5880*/  @!P1 LDC.64 R196, c[0x0][0x258] ;  /* 0x00009600ffc49b82 */ /* 0x000ea60000000a00 */
[----:B------:R-:W-:Y:S01]  /*5890*/  FMUL.FTZ R251, R251, R250 ;  /* 0x000000fafbfb7220 */ /* 0x000fe20000410000 */
[----:B--2---:R-:W-:-:S04]  /*58a0*/  @!P1 LEA R196, P2, R240, R196, 0x2 ;  /* 0x000000c4f0c49211 */ /* 0x004fc800078410ff */
[----:B------:R-:W-:Y:S02]  /*58b0*/  @!P1 LEA.HI.X R197, R240, R197, R247, 0x2, P2 ;  /* 0x000000c5f0c59211 */ /* 0x000fe400010f14f7 */
[----:B------:R-:W2:Y:S01]  /*58c0*/  SHFL.DOWN PT, R247, R246, 0x1, 0x1f ;  /* 0x08201f00f6f77f89 */ /* 0x000ea200000e0000 */
[----:B------:R-:W-:Y:S01]  /*58d0*/  PLOP3.LUT P2, PT, PT, PT, UP0, 0x40, 0x0 ;  /* 0x000000000000781c */ /* 0x000fe20003f4e808 */
[----:B--2---:R-:W-:Y:S01]  /*58e0*/  FADD.FTZ R250, R246, R247 ;  /* 0x000000f7f6fa7221 */ /* 0x004fe20000010000 */
[C---:B-1----:R-:W-:Y:S01]  /*58f0*/  FMUL.FTZ R247, R248.reuse, R249 ;  /* 0x000000f9f8f77220 */ /* 0x042fe20000410000 */
[----:B------:R-:W1:Y:S02]  /*5900*/  LDC R246, c[0x0][0x2d8] ;  /* 0x0000b600fff67b82 */ /* 0x000e640000000800 */
[----:B------:R-:W-:-:S03]  /*5910*/  FFMA.FTZ R250, R248, R251, R250 ;  /* 0x000000fbf8fa7223 */ /* 0x000fc600000100fa */
[----:B------:R-:W2:Y:S04]  /*5920*/  SHFL.IDX PT, R247, R247, RZ, 0x1f ;  /* 0x00001ffff7f77589 */ /* 0x000ea800000e0000 */
[----:B------:R-:W1:Y:S01]  /*5930*/  SHFL.IDX PT, R251, R250, RZ, 0x1f ;  /* 0x00001ffffafb7589 */ /* 0x000e6200000e0000 */
[----:B--2---:R-:W-:-:S03]  /*5940*/  FMUL.FTZ R249, R247, R247 ;  /* 0x000000f7f7f97220 */ /* 0x004fc60000410000 */
[----:B------:R2:W-:Y:S01]  /*5950*/  @!P1 STG.E desc[UR4][R198.64], R247 ;  /* 0x000000f7c6009986 */ /* 0x0005e2000c101904 */
[----:B-1----:R-:W-:Y:S01]  /*5960*/  FFMA.FTZ R246, R251, UR9, R246 ;  /* 0x00000009fbf67c23 */ /* 0x002fe200080100f6 */
[----:B------:R-:W-:-:S05]  /*5970*/  FSEL R249, R249, RZ, !P2 ;  /* 0x000000fff9f97208 */ /* 0x000fca0005000000 */
[----:B------:R-:W-:-:S06]  /*5980*/  FADD.FTZ R246, R246, R249 ;  /* 0x000000f9f6f67221 */ /* 0x000fcc0000010000 */
[----:B------:R-:W1:Y:S02]  /*5990*/  MUFU.RSQ R246, R246 ;  /* 0x000000f600f67308 */ /* 0x000e640000001400 */
[----:B-1----:R-:W-:-:S13]  /*59a0*/  R2UR UR12, R246 ;  /* 0x00000000f60c72ca */ /* 0x002fda00000e0000 */
[----:B------:R-:W-:-:S05]  /*59b0*/  MOV R249, UR12 ;  /* 0x0000000c00f97c02 */ /* 0x000fca0008000f00 */
[----:B------:R2:W-:Y:S01]  /*59c0*/  @!P1 STG.E desc[UR4][R196.64], R249 ;  /* 0x000000f9c4009986 */ /* 0x0005e2000c101904 */
[----:B-----5:R-:W-:-:S13]  /*59d0*/  ISETP.GE.AND P1, PT, R245, 0x1, PT ;  /* 0x00000001f500780c */ /* 0x020fda0003f26270 */
[----:B--2---:R-:W-:Y:S05]  /*59e0*/  @!P1 BRA `(.L_x_11954) ;  /* 0x0000001000009947 */ /* 0x004fea0003800000 */
        /* <DEDUP_REMOVED lines=12> */
[----:B------:R-:W1:Y:S01]  /*5ab0*/  LDC.64 R248, c[0x0][0x2b8] ;  /* 0x0000ae00fff87b82 */ /* 0x000e620000000a00 */
        /* <DEDUP_REMOVED lines=27> */
[----:B------:R-:W-:-:S03]  /*5c70*/  IADD3 R244, R244, 0x80, RZ ;  /* 0x00000080f4f47810 */ /* 0x000fc60007ffe0ff */
[----:B------:R1:W-:Y:S04]  /*5c80*/  STG.E.128 desc[UR4][R248.64], R196 ;  /* 0x000000c4f8007986 */ /* 0x0003e8000c101d04 */
.L_x_11956:
[----:B------:R-:W-:Y:S05]  /*5c90*/  BSYNC B1 ;  /* 0x0000000000017941 */ /* 0x000fea0003800000 */
.L_x_11955:
[----:B------:R-:W-:Y:S01]  /*5ca0*/  LOP3.LUT P1, RZ, R243, 0x100, RZ, 0xc0, !PT ;  /* 0x00000100f3ff7812 */ /* 0x000fe2000782c0ff */
[----:B------:R-:W-:-:S12]  /*5cb0*/  BSSY B1, `(.L_x_11957) ;  /* 0x0000022000017945 */ /* 0x000fd80003800000 */
[----:B------:R-:W-:Y:S05]  /*5cc0*/  @!P1 BRA `(.L_x_11958) ;  /* 0x0000000000809947 */ /* 0x000fea0003800000 */
[--C-:B-1----:R-:W-:Y:S01]  /*5cd0*/  FADD.FTZ R196, R12, -R246.reuse ;  /* 0x800000f60cc47221 */ /* 0x102fe20000010000 */
        /* <DEDUP_REMOVED lines=31> */
.L_x_11958:
[----:B------:R-:W-:Y:S05]  /*5ed0*/  BSYNC B1 ;  /* 0x0000000000017941 */ /* 0x000fea0003800000 */
.L_x_11957:
[----:B------:R-:W-:Y:S01]  /*5ee0*/  LOP3.LUT P1, RZ, R243, 0x80, RZ, 0xc0, !PT ;  /* 0x00000080f3ff7812 */ /* 0x000fe2000782c0ff */
[----:B------:R-:W-:-:S12]  /*5ef0*/  BSSY B1, `(.L_x_11959) ;  /* 0x0000022000017945 */ /* 0x000fd80003800000 */
[----:B------:R-:W-:Y:S05]  /*5f00*/  @!P1 BRA `(.L_x_11960) ;  /* 0x0000000000809947 */ /* 0x000fea0003800000 */
[--C-:B-12---:R-:W-:Y:S01]  /*5f10*/  FADD.FTZ R196, R4, -R246.reuse ;  /* 0x800000f604c47221 */ /* 0x106fe20000010000 */
        /* <DEDUP_REMOVED lines=31> */
.L_x_11960:
[----:B------:R-:W-:Y:S05]  /*6110*/  BSYNC B1 ;  /* 0x0000000000017941 */ /* 0x000fea0003800000 */
.L_x_11959:
[----:B------:R-:W-:Y:S01]  /*6120*/  LOP3.LUT P1, RZ, R243, 0x40, RZ, 0xc0, !PT ;  /* 0x00000040f3ff7812 */ /* 0x000fe2000782c0ff */
[----:B------:R-:W-:-:S12]  /*6130*/  BSSY B1, `(.L_x_11961) ;  /* 0x0000022000017945 */ /* 0x000fd80003800000 */
[----:B------:R-:W-:Y:S05]  /*6140*/  @!P1 BRA `(.L_x_11962) ;  /* 0x0000000000809947 */ /* 0x000fea0003800000 */
[--C-:B-123--:R-:W-:Y:S01]  /*6150*/  FADD.FTZ R196, R205, -R246.reuse ;  /* 0x800000f6cdc47221 */ /* 0x10efe20000010000 */
        /* <DEDUP_REMOVED lines=31> */
.L_x_11962:
[----:B------:R-:W-:Y:S05]  /*6350*/  BSYNC B1 ;  /* 0x0000000000017941 */ /* 0x000fea0003800000 */
.L_x_11961:
[----:B------:R-:W-:Y:S01]  /*6360*/  LOP3.LUT P1, RZ, R243, 0x20, RZ, 0xc0, !PT ;  /* 0x00000020f3ff7812 */ /* 0x000fe2000782c0ff */
[----:B------:R-:W-:-:S12]  /*6370*/  BSSY B1, `(.L_x_11963) ;  /* 0x0000022000017945 */ /* 0x000fd80003800000 */
[----:B------:R-:W-:Y:S05]  /*6380*/  @!P1 BRA `(.L_x_11964) ;  /* 0x0000000000809947 */ /* 0x000fea0003800000 */
[--C-:B-1234-:R-:W-:Y:S01]  /*6390*/  FADD.FTZ R196, R213, -R246.reuse ;  /* 0x800000f6d5c47221 */ /* 0x11efe20000010000 */
        /* <DEDUP_REMOVED lines=31> */
.L_x_11964:
[----:B------:R-:W-:Y:S05]  /*6590*/  BSYNC B1 ;  /* 0x0000000000017941 */ /* 0x000fea0003800000 */
.L_x_11963:
        /* <DEDUP_REMOVED lines=35> */
.L_x_11966:
[----:B------:R-:W-:Y:S05]  /*67d0*/  BSYNC B1 ;  /* 0x0000000000017941 */ /* 0x000fea0003800000 */
.L_x_11965:
[----:B------:R-:W-:-:S13]  /*67e0*/  LOP3.LUT P1, RZ, R243, 0x4, RZ, 0xc0, !PT ;  /* 0x00000004f3ff7812 */ /* 0x000fda000782c0ff */
        /* <DEDUP_REMOVED lines=30> */
[----:B------:R-:W-:-:S05]  /*69d0*/  F2FP.BF16.F32.PACK_AB R199, R250, R199 ;  /* 0x000000c7fac7723e */ /* 0x000fca00000010ff */
[----:B------:R1:W-:Y:S02]  /*69e0*/  STG.E.128 desc[UR4][R248.64], R196 ;  /* 0x000000c4f8007986 */ /* 0x0003e4000c101d04 */
.L_x_11954:
[----:B------:R-:W-:Y:S05]  /*69f0*/  BSYNC B0 ;  /* 0x0000000000007941 */ /* 0x000fea0003800000 */
.L_x_11953:
[----:B------:R-:W-:Y:S02]  /*6a00*/  LOP3.LUT P1, RZ, R243, 0x2, RZ, 0xc0, !PT ;  /* 0x00000002f3ff7812 */ /* 0x000fe4000782c0ff */
[----:B------:R-:W-:Y:S02]  /*6a10*/  IADD3 R240, R240, UR10, RZ ;  /* 0x0000000af0f07c10 */ /* 0x000fe4000fffe0ff */
[----:B------:R-:W-:Y:S02]  /*6a20*/  SEL R246, RZ, 0x1, P1 ;  /* 0x00000001fff67807 */ /* 0x000fe40000800000 */
[----:B------:R-:W-:-:S13]  /*6a30*/  ISETP.GE.AND P1, PT, R240, UR11, PT ;  /* 0x0000000bf0007c0c */ /* 0x000fda000bf26270 */
[----:B------:R-:W-:Y:S05]  /*6a40*/  @!P1 BRA `(.L_x_11967) ;  /* 0xffffffa000f09947 */ /* 0x000fea000383ffff */
[----:B------:R-:W-:Y:S05]  /*6a50*/  EXIT ;  /* 0x000000000000794d */ /* 0x000fea0003800000 */
.L_x_11952:
[----:B------:R-:W-:Y:S01]  /*6a60*/  HFMA2.MMA R246, -RZ, RZ, 0, 5.9604644775390625e-08 ;  /* 0x00000001fff67435 */ /* 0x000fe200000001ff */
[----:B------:R-:W-:Y:S02]  /*6a70*/  MOV R247, 0x1f ;  /* 0x0000001f00f77802 */ /* 0x000fe40000000f00 */
[----:B------:R-:W-:-:S08]  /*6a80*/  MOV R249, 0xffffffff ;  /* 0xffffffff00f97802 */ /* 0x000fd00000000f00 */
[----:B01---5:R-:W-:Y:S05]  /*6a90*/  WARPSYNC.COLLECTIVE R249, `(.L_x_11968) ;  /* 0x00000000f9087348 */ /* 0x023fea0003c00000 */
[----:B------:R2:W3:Y:S02]  /*6aa0*/  SHFL.BFLY P6, R250, R248, R246, R247 ;  /* 0x0c0000f6f8fa7389 */ /* 0x0004e400000c00f7 */
[----:B0123-5:R-:W-:Y:S01]  /*6ab0*/  ENDCOLLECTIVE ;  /* 0x000000000000791b */ /* 0x02ffe20003800000 */
.L_x_11968:
[----:B------:R-:W-:Y:S01]  /*6ac0*/  HFMA2.MMA R246, -RZ, RZ, 0, 1.1920928955078125e-07 ;  /* 0x00000002fff67435 */ /* 0x000fe200000001ff */
[----:B------:R-:W-:-:S05]  /*6ad0*/  FADD.FTZ R251, R248, R250 ;  /* 0x000000faf8fb7221 */ /* 0x000fca0000010000 */
[----:B------:R-:W-:-:S07]  /*6ae0*/  MOV R248, R251 ;  /* 0x000000fb00f87202 */ /* 0x000fce0000000f00 */
[----:B------:R-:W-:Y:S05]  /*6af0*/  WARPSYNC.COLLECTIVE R249, `(.L_x_11969) ;  /* 0x00000000f9087348 */ /* 0x000fea0003c00000 */
[----:B------:R0:W1:Y:S02]  /*6b00*/  SHFL.BFLY P6, R250, R248, R246, R247 ;  /* 0x0c0000f6f8fa7389 */ /* 0x00006400000c00f7 */
[----:B01----:R-:W-:Y:S01]  /*6b10*/  ENDCOLLECTIVE ;  /* 0x000000000000791b */ /* 0x003fe20003800000 */
.L_x_11969:
[----:B------:R-:W-:Y:S01]  /*6b20*/  HFMA2.MMA R246, -RZ, RZ, 0, 2.384185791015625e-07 ;  /* 0x00000004fff67435 */ /* 0x000fe200000001ff */
[----:B------:R-:W-:-:S05]  /*6b30*/  FADD.FTZ R252, R251, R250 ;  /* 0x000000fafbfc7221 */ /* 0x000fca0000010000 */
[----:B------:R-:W-:-:S07]  /*6b40*/  MOV R248, R252 ;  /* 0x000000fc00f87202 */ /* 0x000fce0000000f00 */
[----:B------:R-:W-:Y:S05]  /*6b50*/  WARPSYNC.COLLECTIVE R249, `(.L_x_11970) ;  /* 0x00000000f9087348 */ /* 0x000fea0003c00000 */
[----:B------:R0:W1:Y:S02]  /*6b60*/  SHFL.BFLY P6, R250, R248, R246, R247 ;  /* 0x0c0000f6f8fa7389 */ /* 0x00006400000c00f7 */
[----:B01----:R-:W-:Y:S01]  /*6b70*/  ENDCOLLECTIVE ;  /* 0x000000000000791b */ /* 0x003fe20003800000 */
.L_x_11970:
[----:B------:R-:W-:Y:S01]  /*6b80*/  HFMA2.MMA R246, -RZ, RZ, 0, 4.76837158203125e-07 ;  /* 0x00000008fff67435 */ /* 0x000fe200000001ff */
[----:B------:R-:W-:-:S05]  /*6b90*/  FADD.FTZ R252, R252, R250 ;  /* 0x000000fafcfc7221 */ /* 0x000fca0000010000 */
[----:B------:R-:W-:-:S07]  /*6ba0*/  MOV R248, R252 ;  /* 0x000000fc00f87202 */ /* 0x000fce0000000f00 */
[----:B------:R-:W-:Y:S05]  /*6bb0*/  WARPSYNC.COLLECTIVE R249, `(.L_x_11971) ;  /* 0x00000000f9087348 */ /* 0x000fea0003c00000 */
[----:B------:R0:W1:Y:S02]  /*6bc0*/  SHFL.BFLY P6, R250, R248, R246, R247 ;  /* 0x0c0000f6f8fa7389 */ /* 0x00006400000c00f7 */
[----:B01----:R-:W-:Y:S01]  /*6bd0*/  ENDCOLLECTIVE ;  /* 0x000000000000791b */ /* 0x003fe20003800000 */
.L_x_11971:
[----:B------:R-:W-:Y:S01]  /*6be0*/  HFMA2.MMA R246, -RZ, RZ, 0, 9.5367431640625e-07 ;  /* 0x00000010fff67435 */ /* 0x000fe200000001ff */
[----:B------:R-:W-:-:S05]  /*6bf0*/  FADD.FTZ R196, R252, R250 ;  /* 0x000000fafcc47221 */ /* 0x000fca0000010000 */
[----:B------:R-:W-:-:S07]  /*6c00*/  MOV R248, R196 ;  /* 0x000000c400f87202 */ /* 0x000fce0000000f00 */
[----:B------:R-:W-:Y:S05]  /*6c10*/  WARPSYNC.COLLECTIVE R249, `(.L_x_11972) ;  /* 0x00000000f9087348 */ /* 0x000fea0003c00000 */
[----:B------:R0:W1:Y:S02]  /*6c20*/  SHFL.BFLY P6, R250, R248, R246, R247 ;  /* 0x0c0000f6f8fa7389 */ /* 0x00006400000c00f7 */
[----:B01----:R-:W-:Y:S01]  /*6c30*/  ENDCOLLECTIVE ;  /* 0x000000000000791b */ /* 0x003fe20003800000 */
.L_x_11972:
        /* <DEDUP_REMOVED lines=122> */
.L_x_11973:
[----:B------:R-:W-:Y:S01]  /*73e0*/  HFMA2.MMA R246, -RZ, RZ, 0, 1.1920928955078125e-07 ;  /* 0x00000002fff67435 */ /* 0x000fe200000001ff */
[----:B------:R-:W-:-:S10]  /*73f0*/  FADD.FTZ R248, R197, R250 ;  /* 0x000000fac5f87221 */ /* 0x000fd40000010000 */
[----:B------:R-:W-:Y:S05]  /*7400*/  WARPSYNC.COLLECTIVE R249, `(.L_x_11974) ;  /* 0x00000000f9087348 */ /* 0x000fea0003c00000 */
[----:B------:R0:W1:Y:S02]  /*7410*/  SHFL.BFLY P6, R250, R248, R246, R247 ;  /* 0x0c0000f6f8fa7389 */ /* 0x00006400000c00f7 */
[----:B01----:R-:W-:Y:S01]  /*7420*/  ENDCOLLECTIVE ;  /* 0x000000000000791b */ /* 0x003fe20003800000 */
.L_x_11974:
[----:B------:R-:W-:Y:S01]  /*7430*/  HFMA2.MMA R246, -RZ, RZ, 0, 2.384185791015625e-07 ;  /* 0x00000004fff67435 */ /* 0x000fe200000001ff */
[----:B------:R-:W-:-:S05]  /*7440*/  FADD.FTZ R251, R248, R250 ;  /* 0x000000faf8fb7221 */ /* 0x000fca0000010000 */
[----:B------:R-:W-:-:S07]  /*7450*/  MOV R248, R251 ;  /* 0x000000fb00f87202 */ /* 0x000fce0000000f00 */
[----:B------:R-:W-:Y:S05]  /*7460*/  WARPSYNC.COLLECTIVE R249, `(.L_x_11975) ;  /* 0x00000000f9087348 */ /* 0x000fea0003c00000 */
[----:B------:R0:W1:Y:S02]  /*7470*/  SHFL.BFLY P6, R250, R248, R246, R247 ;  /* 0x0c0000f6f8fa7389 */ /* 0x00006400000c00f7 */
[----:B01----:R-:W-:Y:S01]  /*7480*/  ENDCOLLECTIVE ;  /* 0x000000000000791b */ /* 0x003fe20003800000 */
.L_x_11975:
[----:B------:R-:W-:Y:S01]  /*7490*/  HFMA2.MMA R246, -RZ, RZ, 0, 4.76837158203125e-07 ;  /* 0x00000008fff67435 */ /* 0x000fe200000001ff */
[----:B------:R-:W-:-:S05]  /*74a0*/  FADD.FTZ R252, R251, R250 ;  /* 0x000000fafbfc7221 */ /* 0x000fca0000010000 */
[----:B------:R-:W-:-:S07]  /*74b0*/  MOV R248, R252 ;  /* 0x000000fc00f87202 */ /* 0x000fce0000000f00 */
[----:B------:R-:W-:Y:S05]  /*74c0*/  WARPSYNC.COLLECTIVE R249, `(.L_x_11976) ;  /* 0x00000000f9087348 */ /* 0x000fea0003c00000 */
[----:B------:R0:W1:Y:S02]  /*74d0*/  SHFL.BFLY P6, R250, R248, R246, R247 ;  /* 0x0c0000f6f8fa7389 */ /* 0x00006400000c00f7 */
[----:B01----:R-:W-:Y:S01]  /*74e0*/  ENDCOLLECTIVE ;  /* 0x000000000000791b */ /* 0x003fe20003800000 */
.L_x_11976:
[----:B------:R-:W-:Y:S01]  /*74f0*/  HFMA2.MMA R246, -RZ, RZ, 0, 9.5367431640625e-07 ;  /* 0x00000010fff67435 */ /* 0x000fe200000001ff */
[----:B------:R-:W-:-:S05]  /*7500*/  FADD.FTZ R252, R252, R250 ;  /* 0x000000fafcfc7221 */ /* 0x000fca0000010000 */
[----:B------:R-:W-:-:S07]  /*7510*/  MOV R248, R252 ;  /* 0x000000fc00f87202 */ /* 0x000fce0000000f00 */
[----:B------:R-:W-:Y:S05]  /*7520*/  WARPSYNC.COLLECTIVE R249, `(.L_x_11977) ;  /* 0x00000000f9087348 */ /* 0x000fea0003c00000 */
[----:B------:R0:W1:Y:S02]  /*7530*/  SHFL.BFLY P6, R250, R248, R246, R247 ;  /* 0x0c0000f6f8fa7389 */ /* 0x00006400000c00f7 */
[----:B01----:R-:W-:Y:S01]  /*7540*/  ENDCOLLECTIVE ;  /* 0x000000000000791b */ /* 0x003fe20003800000 */
.L_x_11977:
[----:B------:R-:W-:Y:S05]  /*7550*/  BRA `(.L_x_11978) ;  /* 0xffffffdc00e87947 */ /* 0x000fea000383ffff */
.L_x_11979:
        /* <DEDUP_REMOVED lines=10> */
.L_x_45998:


//--------------------- .text._ZN10layer_norm13ln_fwd_kernelINS_13Kernel_traitsIf13__nv_bfloat16S2_S2_fjLj7168ELj1ELj1ELj4ELj16ENS_18Kernel_traits_baseILj7168EfS2_S2_S2_fjLj128EEEEELb0ELb1ELb1ELb1EEEvNS_9FwdParamsE --------------------------
	.section	.text._ZN10layer_norm13ln_fwd_kernelINS_13Kernel_traitsIf13__nv_bfloat16S2_S2_fjLj7168ELj1ELj1ELj4ELj16ENS_18Kernel_traits_baseILj7168EfS2_S2_S2_fjLj128EEEEELb0ELb1ELb1ELb1EEEvNS_9FwdParamsE,"ax",@progbits
	.align	128
        .global         _ZN10layer_norm13ln_fwd_kernelINS_13Kernel_traitsIf13__nv_bfloat16S2_S2_fjLj7168ELj1ELj1ELj4ELj16ENS_18Kernel_traits_baseILj7168EfS2_S2_S2_fjLj128EEEEELb0ELb1ELb1ELb1EEEvNS_9FwdParamsE
        .type           _ZN10layer_norm13ln_fwd_kernelINS_13Kernel_traitsIf13__nv_bfloat16S2_S2_fjLj7168ELj1ELj1ELj4ELj16ENS_18Kernel_traits_baseILj7168EfS2_S2_S2_fjLj128EEEEELb0ELb1ELb1ELb1EEEvNS_9FwdParamsE,@function
        .size           _ZN10layer_norm13ln_fwd_kernelINS_13Kernel_traitsIf13__nv_bfloat16S2_S2_fjLj7168ELj1ELj1ELj4ELj16ENS_18Kernel_traits_baseILj7168EfS2_S2_S2_fjLj128EEEEELb0ELb1ELb1ELb1EEEvNS_9FwdParamsE,(.L_x_45999 - _ZN10layer_norm13ln_fwd_kernelINS_13Kernel_traitsIf13__nv_bfloat16S2_S2_fjLj7168ELj1ELj1ELj4ELj16ENS_18Kernel_traits_baseILj7168EfS2_S2_S2_fjLj128EEEEELb0ELb1ELb1ELb1EEEvNS_9FwdParamsE)
        .other          _ZN10layer_norm13ln_fwd_kernelINS_13Kernel_traitsIf13__nv_bfloat16S2_S2_fjLj7168ELj1ELj1ELj4ELj16ENS_18Kernel_traits_baseILj7168EfS2_S2_S2_fjLj128EEEEELb0ELb1ELb1ELb1EEEvNS_9FwdParamsE,@"STO_CUDA_ENTRY STV_DEFAULT"
_ZN10layer_norm13ln_fwd_kernelINS_13Kernel_traitsIf13__nv_bfloat16S2_S2_fjLj7168ELj1ELj1ELj4ELj16ENS_18Kernel_traits_baseILj7168EfS2_S2_S2_fjLj128EEEEELb0ELb1ELb1ELb1EEEvNS_9FwdParamsE:
.text._ZN10layer_norm13ln_fwd_kernelINS_13Kernel_traitsIf13__nv_bfloat16S2_S2_fjLj7168ELj1ELj1ELj4ELj16ENS_18Kernel_traits_baseILj7168EfS2_S2_S2_fjLj128EEEEELb0ELb1ELb1ELb1EEEvNS_9FwdParamsE:
        /* <DEDUP_REMOVED lines=92> */
[----:B------:R-:W-:Y:S01]  /*05c0*/  HFMA2.MMA R220, -RZ, RZ, 0, 5.9604644775390625e-08 ;  /* 0x00000001ffdc7435 */ /* 0x000fe200000001ff */
[----:B------:R-:W-:Y:S01]  /*05d0*/  ULDC.U8 UR6, c[0x0][0x2a0] ;  /* 0x0000a80000067ab9 */ /* 0x000fe20000000000 */
[----:B------:R-:W-:Y:S01]  /*05e0*/  ULDC UR8, c[0x0][0x29c] ;  /* 0x0000a70000087ab9 */ /* 0x000fe20000000800 */
[----:B------:R-:W-:Y:S01]  /*05f0*/  ISETP.NE.AND P1, PT, RZ, UR6, PT ;  /* 0x00000006ff007c0c */ /* 0x000fe2000bf25270 */
[----:B------:R-:W-:Y:S01]  /*0600*/  ULDC UR9, c[0x0][0x290] ;  /* 0x0000a40000097ab9 */ /* 0x000fe20000000800 */
[----:B------:R-:W-:Y:S01]  /*0610*/  ULDC.64 UR6, c[0x0][0x230] ;  /* 0x00008c0000067ab9 */ /* 0x000fe20000000a00 */
[----:B------:R-:W-:-:S10]  /*0620*/  ULDC.64 UR10, c[0x0][0x210] ;  /* 0x00008400000a7ab9 */ /* 0x000fd40000000a00 */
.L_x_12151:
[----:B0-----:R-:W0:Y:S01]  /*0630*/  LDC.64 R2, c[0x0][0x280] ;  /* 0x0000a000ff027b82 */ /* 0x001e220000000a00 */
[----:B------:R-:W-:-:S07]  /*0640*/  ISETP.NE.U32.AND P0, PT, RZ, UR6, PT ;  /* 0x00000006ff007c0c */ /* 0x000fce000bf05070 */
[----:B------:R-:W2:Y:S08]  /*0650*/  LDC R19, c[0x0][0x218] ;  /* 0x00008600ff137b82 */ /* 0x000eb00000000800 */
[----:B-1----:R-:W1:Y:S01]  /*0660*/  LDC.64 R4, c[0x0][0x288] ;  /* 0x0000a200ff047b82 */ /* 0x002e620000000a00 */
[----:B0-----:R-:W-:-:S05]  /*0670*/  IMAD.WIDE R2, R200, 0x4, R2 ;  /* 0x00000004c8027825 */ /* 0x001fca00078e0202 */
[----:B------:R0:W3:Y:S01]  /*0680*/  LDG.E R12, desc[UR4][R2.64] ;  /* 0x00000004020c7981 */ /* 0x0000e2000c1e1900 */
[----:B------:R-:W-:Y:S01]  /*0690*/  ISETP.NE.AND.EX P0, PT, RZ, UR7, PT, P0 ;  /* 0x00000007ff007c0c */ /* 0x000fe2000bf05300 */
[----:B--2---:R-:W-:Y:S01]  /*06a0*/  IMAD R0, R200, R19, RZ ;  /* 0x00000013c8007224 */ /* 0x004fe200078e02ff */
[----:B------:R-:W-:-:S04]  /*06b0*/  MOV R230, RZ ;  /* 0x000000ff00e67202 */ /* 0x000fc80000000f00 */
[----:B0-----:R-:W-:-:S07]  /*06c0*/  SHF.R.S32.HI R3, RZ, 0x1f, R0 ;  /* 0x0000001fff037819 */ /* 0x001fce0000011400 */
[----:B------:R-:W0:Y:S01]  /*06d0*/  @P0 LDC.64 R6, c[0x0][0x230] ;  /* 0x00008c00ff060b82 */ /* 0x000e220000000a00 */
[----:B------:R-:W-:Y:S01]  /*06e0*/  LEA.HI R0, R3, R0, RZ, 0x3 ;  /* 0x0000000003007211 */ /* 0x000fe200078f18ff */
[----:B-1----:R-:W-:-:S03]  /*06f0*/  IMAD.WIDE R2, R200, 0x4, R4 ;  /* 0x00000004c8027825 */ /* 0x002fc600078e0204 */
[----:B------:R-:W-:Y:S02]  /*0700*/  LEA.HI.SX32 R229, R0, R201, 0x1d ;  /* 0x000000c900e57211 */ /* 0x000fe400078feaff */
[----:B-----5:R1:W5:Y:S03]  /*0710*/  LDG.E R18, desc[UR4][R2.64] ;  /* 0x0000000402127981 */ /* 0x020366000c1e1900 */
        /* <DEDUP_REMOVED lines=19> */
.L_x_11981:
[----:B-----5:R-:W-:Y:S02]  /*0850*/  SHF.L.U32 R0, R192, 0x10, RZ ;  /* 0x00000010c0007819 */ /* 0x020fe400000006ff */
[----:B------:R-:W-:-:S03]  /*0860*/  @P0 SHF.L.U32 R5, R188, 0x10, RZ ;  /* 0x00000010bc050819 */ /* 0x000fc600000006ff */
[----:B------:R-:W-:-:S04]  /*0870*/  FMUL.FTZ R3, R0, UR8 ;  /* 0x0000000800037c20 */ /* 0x000fc80008410000 */
[----:B------:R-:W-:-:S04]  /*0880*/  FMUL.FTZ R16, R132, R3 ;  /* 0x0000000384107220 */ /* 0x000fc80000410000 */
[----:B------:R-:W-:-:S07]  /*0890*/  @P0 FADD.FTZ R16, R16, R5 ;  /* 0x0000000510100221 */ /* 0x000fce0000010000 */
.L_x_11982:
[----:B------:R-:W-:Y:S05]  /*08a0*/  BSYNC B0 ;  /* 0x0000000000007941 */ /* 0x000fea0003800000 */
.L_x_11980:
[----:B------:R-:W-:Y:S04]  /*08b0*/  BSSY B0, `(.L_x_11983) ;  /* 0x000000e000007945 */ /* 0x000fe80003800000 */
[----:B------:R-:W-:Y:S05]  /*08c0*/  @P3 BRA `(.L_x_11984) ;  /* 0x0000000000143947 */ /* 0x000fea0003800000 */
[----:B------:R-:W-:Y:S01]  /*08d0*/  HFMA2.MMA R15, -RZ, RZ, 0, 0 ;  /* 0x00000000ff0f7435 */ /* 0x000fe200000001ff */
[----:B------:R-:W-:Y:S10]  /*08e0*/  @!P0 BRA `(.L_x_11985) ;  /* 0x0000000000288947 */ /* 0x000ff40003800000 */
[----:B-----5:R-:W-:-:S04]  /*08f0*/  PRMT R15, R188, 0x7632, R15 ;  /* 0x00007632bc0f7816 */ /* 0x020fc8000000000f */
[----:B------:R-:W-:Y:S01]  /*0900*/  SHF.L.U32 R15, R15, 0x10, RZ ;  /* 0x000000100f0f7819 */ /* 0x000fe200000006ff */
[----:B------:R-:W-:Y:S06]  /*0910*/  BRA `(.L_x_11985) ;  /* 0x00000000001c7947 */ /* 0x000fec0003800000 */
.L_x_11984:
[----:B-----5:R-:W-:Y:S02]  /*0920*/  PRMT R0, R192, 0x7632, R0 ;  /* 0x00007632c0007816 */ /* 0x020fe40000000000 */
[----:B------:R-:W-:Y:S02]  /*0930*/  @P0 PRMT R2, R188, 0x7632, R2 ;  /* 0x00007632bc020816 */ /* 0x000fe40000000002 */
[----:B------:R-:W-:Y:S02]  /*0940*/  SHF.L.U32 R0, R0, 0x10, RZ ;  /* 0x0000001000007819 */ /* 0x000fe400000006ff */
[----:B------:R-:W-:-:S03]  /*0950*/  @P0 SHF.L.U32 R2, R2, 0x10, RZ ;  /* 0x0000001002020819 */ /* 0x000fc600000006ff */
[----:B------:R-:W-:-:S04]  /*0960*/  FMUL.FTZ R0, R0, UR8 ;  /* 0x0000000800007c20 */ /* 0x000fc80008410000 */
[----:B------:R-:W-:-:S04]  /*0970*/  FMUL.FTZ R15, R133, R0 ;  /* 0x00000000850f7220 */ /* 0x000fc80000410000 */
[----:B------:R-:W-:-:S07]  /*0980*/  @P0 FADD.FTZ R15, R15, R2 ;  /* 0x000000020f0f0221 */ /* 0x000fce0000010000 */
.L_x_11985:
[----:B------:R-:W-:Y:S05]  /*0990*/  BSYNC B0 ;  /* 0x0000000000007941 */ /* 0x000fea0003800000 */
.L_x_11983:
[----:B------:R-:W-:Y:S04]  /*09a0*/  BSSY B0, `(.L_x_11986) ;  /* 0x000000b000007945 */ /* 0x000fe80003800000 */
[----:B------:R-:W-:Y:S05]  /*09b0*/  @P3 BRA `(.L_x_11987) ;  /* 0x0000000000103947 */ /* 0x000fea0003800000 */
[----:B------:R-:W-:Y:S01]  /*09c0*/  MOV R14, RZ ;  /* 0x000000ff000e7202 */ /* 0x000fe20000000f00 */
[----:B------:R-:W-:Y:S06]  /*09d0*/  @!P0 BRA `(.L_x_11988) ;  /* 0x00000000001c8947 */ /* 0x000fec0003800000 */
[----:B-----5:R-:W-:Y:S01]  /*09e0*/  SHF.L.U32 R14, R189, 0x10, RZ ;  /* 0x00000010bd0e7819 */ /* 0x020fe200000006ff */
[----:B------:R-:W-:Y:S06]  /*09f0*/  BRA `(.L_x_11988) ;  /* 0x0000000000147947 */ /* 0x000fec0003800000 */
.L_x_11987:
[----:B-----5:R-:W-:Y:S02]  /*0a00*/  SHF.L.U32 R0, R193, 0x10, RZ ;  /* 0x00000010c1007819 */ /* 0x020fe400000006ff */
[----:B------:R-:W-:-:S03]  /*0a10*/  @P0 SHF.L.U32 R5, R189, 0x10, RZ ;  /* 0x00000010bd050819 */ /* 0x000fc600000006ff */
[----:B------:R-:W-:-:S04]  /*0a20*/  FMUL.FTZ R3, R0, UR8 ;  /* 0x0000000800037c20 */ /* 0x000fc80008410000 */
[----:B------:R-:W-:-:S04]  /*0a30*/  FMUL.FTZ R14, R134, R3 ;  /* 0x00000003860e7220 */ /* 0x000fc80000410000 */
[----:B------:R-:W-:-:S07]  /*0a40*/  @P0 FADD.FTZ R14, R14, R5 ;  /* 0x000000050e0e0221 */ /* 0x000fce0000010000 */
.L_x_11988:
[----:B------:R-:W-:Y:S05]  /*0a50*/  BSYNC B0 ;  /* 0x0000000000007941 */ /* 0x000fea0003800000 */
.L_x_11986:
[----:B------:R-:W-:Y:S04]  /*0a60*/  BSSY B0, `(.L_x_11989) ;  /* 0x000000e000007945 */ /* 0x000fe80003800000 */
[----:B------:R-:W-:Y:S05]  /*0a70*/  @P3 BRA `(.L_x_11990) ;  /* 0x0000000000143947 */ /* 0x000fea0003800000 */
[----:B------:R-:W-:Y:S01]  /*0a80*/  HFMA2.MMA R13, -RZ, RZ, 0, 0 ;  /* 0x00000000ff0d7435 */ /* 0x000fe200000001ff */
[----:B------:R-:W-:Y:S10]  /*0a90*/  @!P0 BRA `(.L_x_11991) ;  /* 0x0000000000288947 */ /* 0x000ff40003800000 */
[----:B-----5:R-:W-:-:S04]  /*0aa0*/  PRMT R13, R189, 0x7632, R13 ;  /* 0x00007632bd0d7816 */ /* 0x020fc8000000000d */
[----:B------:R-:W-:Y:S01]  /*0ab0*/  SHF.L.U32 R13, R13, 0x10, RZ ;  /* 0x000000100d0d7819 */ /* 0x000fe200000006ff */
[----:B------:R-:W-:Y:S06]  /*0ac0*/  BRA `(.L_x_11991) ;  /* 0x00000000001c7947 */ /* 0x000fec0003800000 */
.L_x_11990:
[----:B-----5:R-:W-:Y:S02]  /*0ad0*/  PRMT R0, R193, 0x7632, R0 ;  /* 0x00007632c1007816 */ /* 0x020fe40000000000 */
[----:B------:R-:W-:Y:S02]  /*0ae0*/  @P0 PRMT R2, R189, 0x7632, R2 ;  /* 0x00007632bd020816 */ /* 0x000fe40000000002 */
[----:B------:R-:W-:Y:S02]  /*0af0*/  SHF.L.U32 R0, R0, 0x10, RZ ;  /* 0x0000001000007819 */ /* 0x000fe400000006ff */
[----:B------:R-:W-:-:S03]  /*0b00*/  @P0 SHF.L.U32 R2, R2, 0x10, RZ ;  /* 0x0000001002020819 */ /* 0x000fc600000006ff */
[----:B------:R-:W-:-:S04]  /*0b10*/  FMUL.FTZ R0, R0, UR8 ;  /* 0x0000000800007c20 */ /* 0x000fc80008410000 */
[----:B------:R-:W-:-:S04]  /*0b20*/  FMUL.FTZ R13, R135, R0 ;  /* 0x00000000870d7220 */ /* 0x000fc80000410000 */
[----:B------:R-:W-:-:S07]  /*0b30*/  @P0 FADD.FTZ R13, R13, R2 ;  /* 0x000000020d0d0221 */ /* 0x000fce0000010000 */
.L_x_11991:
[----:B------:R-:W-:Y:S05]  /*0b40*/  BSYNC B0 ;  /* 0x0000000000007941 */ /* 0x000fea0003800000 */
.L_x_11989:
[----:B------:R-:W-:Y:S04]  /*0b50*/  BSSY B0, `(.L_x_11992) ;  /* 0x000000b000007945 */ /* 0x000fe80003800000 */
[----:B------:R-:W-:Y:S05]  /*0b60*/  @P3 BRA `(.L_x_11993) ;  /* 0x0000000000103947 */ /* 0x000fea0003800000 */
[----:B------:R-:W-:Y:S01]  /*0b70*/  MOV R12, RZ ;  /* 0x000000ff000c7202 */ /* 0x000fe20000000f00 */
[----:B------:R-:W-:Y:S06]  /*0b80*/  @!P0 BRA `(.L_x_11994) ;  /* 0x00000000001c8947 */ /* 0x000fec0003800000 */
[----:B-----5:R-:W-:Y:S01]  /*0b90*/  SHF.L.U32 R12, R190, 0x10, RZ ;  /* 0x00000010be0c7819 */ /* 0x020fe200000006ff */
[----:B------:R-:W-:Y:S06]  /*0ba0*/  BRA `(.L_x_11994) ;  /* 0x0000000000147947 */ /* 0x000fec0003800000 */
.L_x_11993:
[----:B-----5:R-:W-:Y:S02]  /*0bb0*/  SHF.L.U32 R0, R194, 0x10, RZ ;  /* 0x00000010c2007819 */ /* 0x020fe400000006ff */
[----:B------:R-:W-:-:S03]  /*0bc0*/  @P0 SHF.L.U32 R5, R190, 0x10, RZ ;  /* 0x00000010be050819 */ /* 0x000fc600000006ff */
[----:B------:R-:W-:-:S04]  /*0bd0*/  FMUL.FTZ R3, R0, UR8 ;  /* 0x0000000800037c20 */ /* 0x000fc80008410000 */
[----:B------:R-:W-:-:S04]  /*0be0*/  FMUL.FTZ R12, R136, R3 ;  /* 0x00000003880c7220 */ /* 0x000fc80000410000 */
[----:B------:R-:W-:-:S07]  /*0bf0*/  @P0 FADD.FTZ R12, R12, R5 ;  /* 0x000000050c0c0221 */ /* 0x000fce0000010000 */
.L_x_11994:
[----:B------:R-:W-:Y:S05]  /*0c00*/  BSYNC B0 ;  /* 0x0000000000007941 */ /* 0x000fea0003800000 */
.L_x_11992:
[----:B------:R-:W-:Y:S04]  /*0c10*/  BSSY B0, `(.L_x_11995) ;  /* 0x000000e000007945 */ /* 0x000fe80003800000 */
[----:B------:R-:W-:Y:S05]  /*0c20*/  @P3 BRA `(.L_x_11996) ;  /* 0x0000000000143947 */ /* 0x000fea0003800000 */
[----:B------:R-:W-:Y:S01]  /*0c30*/  HFMA2.MMA R11, -RZ, RZ, 0, 0 ;  /* 0x00000000ff0b7435 */ /* 0x000fe200000001ff */
[----:B------:R-:W-:Y:S10]  /*0c40*/  @!P0 BRA `(.L_x_11997) ;  /* 0x0000000000288947 */ /* 0x000ff40003800000 */
[----:B-----5:R-:W-:-:S04]  /*0c50*/  PRMT R11, R190, 0x7632, R11 ;  /* 0x00007632be0b7816 */ /* 0x020fc8000000000b */
[----:B------:R-:W-:Y:S01]  /*0c60*/  SHF.L.U32 R11, R11, 0x10, RZ ;  /* 0x000000100b0b7819 */ /* 0x000fe200000006ff */
[----:B------:R-:W-:Y:S06]  /*0c70*/  BRA `(.L_x_11997) ;  /* 0x00000000001c7947 */ /* 0x000fec0003800000 */
.L_x_11996:
[----:B-----5:R-:W-:Y:S02]  /*0c80*/  PRMT R0, R194, 0x7632, R0 ;  /* 0x00007632c2007816 */ /* 0x020fe40000000000 */
[----:B------:R-:W-:Y:S02]  /*0c90*/  @P0 PRMT R2, R190, 0x7632, R2 ;  /* 0x00007632be020816 */ /* 0x000fe40000000002 */
[----:B------:R-:W-:Y:S02]  /*0ca0*/  SHF.L.U32 R0, R0, 0x10, RZ ;  /* 0x0000001000007819 */ /* 0x000fe400000006ff */
[----:B------:R-:W-:-:S03]  /*0cb0*/  @P0 SHF.L.U32 R2, R2, 0x10, RZ ;  /* 0x0000001002020819 */ /* 0x000fc600000006ff */
[----:B------:R-:W-:-:S04]  /*0cc0*/  FMUL.FTZ R0, R0, UR8 ;  /* 0x0000000800007c20 */ /* 0x000fc80008410000 */
[----:B------:R-:W-:-:S04]  /*0cd0*/  FMUL.FTZ R11, R137, R0 ;  /* 0x00000000890b7220 */ /* 0x000fc80000410000 */
[----:B------:R-:W-:-:S07]  /*0ce0*/  @P0 FADD.FTZ R11, R11, R2 ;  /* 0x000000020b0b0221 */ /* 0x000fce0000010000 */
.L_x_11997:
[----:B------:R-:W-:Y:S05]  /*0cf0*/  BSYNC B0 ;  /* 0x0000000000007941 */ /* 0x000fea0003800000 */
.L_x_11995:
[----:B------:R-:W-:Y:S04]  /*0d00*/  BSSY B0, `(.L_x_11998) ;  /* 0x000000b000007945 */ /* 0x000fe80003800000 */
[----:B------:R-:W-:Y:S05]  /*0d10*/  @P3 BRA `(.L_x_11999) ;  /* 0x0000000000103947 */ /* 0x000fea0003800000 */
[----:B------:R-:W-:Y:S01]  /*0d20*/  MOV R10, RZ ;  /* 0x000000ff000a7202 */ /* 0x000fe20000000f00 */
[----:B------:R-:W-:Y:S06]  /*0d30*/  @!P0 BRA `(.L_x_12000) ;  /* 0x00000000001c8947 */ /* 0x000fec0003800000 */
[----:B-----5:R-:W-:Y:S01]  /*0d40*/  SHF.L.U32 R10, R191, 0x10, RZ ;  /* 0x00000010bf0a7819 */ /* 0x020fe200000006ff */
[----:B------:R-:W-:Y:S06]  /*0d50*/  BRA `(.L_x_12000) ;  /* 0x0000000000147947 */ /* 0x000fec0003800000 */
.L_x_11999:
[----:B-----5:R-:W-:Y:S02]  /*0d60*/  SHF.L.U32 R0, R195, 0x10, RZ ;  /* 0x00000010c3007819 */ /* 0x020fe400000006ff */
[----:B------:R-:W-:-:S03]  /*0d70*/  @P0 SHF.L.U32 R5, R191, 0x10, RZ ;  /* 0x00000010bf050819 */ /* 0x000fc600000006ff */
[----:B------:R-:W-:-:S04]  /*0d80*/  FMUL.FTZ R3, R0, UR8 ;  /* 0x0000000800037c20 */ /* 0x000fc80008410000 */
[----:B------:R-:W-:-:S04]  /*0d90*/  FMUL.FTZ R10, R138, R3 ;  /* 0x000000038a0a7220 */ /* 0x000fc80000410000 */
[----:B------:R-:W-:-:S07]  /*0da0*/  @P0 FADD.FTZ R10, R10, R5 ;  /* 0x000000050a0a0221 */ /* 0x000fce0000010000 */
.L_x_12000:
[----:B------:R-:W-:Y:S05]  /*0db0*/  BSYNC B0 ;  /* 0x0000000000007941 */ /* 0x000fea0003800000 */
.L_x_11998:
[----:B------:R-:W-:Y:S04]  /*0dc0*/  BSSY B0, `(.L_x_12001) ;  /* 0x000000e000007945 */ /* 0x000fe80003800000 */
[----:B------:R-:W-:Y:S05]  /*0dd0*/  @P3 BRA `(.L_x_12002) ;  /* 0x0000000000143947 */ /* 0x000fea0003800000 */
[----:B------:R-:W-:Y:S01]  /*0de0*/  HFMA2.MMA R9, -RZ, RZ, 0, 0 ;  /* 0x00000000ff097435 */ /* 0x000fe200000001ff */
[----:B------:R-:W-:Y:S10]  /*0df0*/  @!P0 BRA `(.L_x_12003) ;  /* 0x0000000000288947 */ /* 0x000ff40003800000 */
[----:B-----5:R-:W-:-:S04]  /*0e00*/  PRMT R9, R191, 0x7632, R9 ;  /* 0x00007632bf097816 */ /* 0x020fc80000000009 */
[----:B------:R-:W-:Y:S01]  /*0e10*/  SHF.L.U32 R9, R9, 0x10, RZ ;  /* 0x0000001009097819 */ /* 0x000fe200000006ff */
[----:B------:R-:W-:Y:S06]  /*0e20*/  BRA `(.L_x_12003) ;  /* 0x00000000001c7947 */ /* 0x000fec0003800000 */
.L_x_12002:
[----:B-----5:R-:W-:Y:S02]  /*0e30*/  PRMT R0, R195, 0x7632, R0 ;  /* 0x00007632c3007816 */ /* 0x020fe40000000000 */
[----:B------:R-:W-:Y:S02]  /*0e40*/  @P0 PRMT R2, R191, 0x7632, R2 ;  /* 0x00007632bf020816 */ /* 0x000fe40000000002 */
[----:B------:R-:W-:Y:S02]  /*0e50*/  SHF.L.U32 R0, R0, 0x10, RZ ;  /* 0x0000001000007819 */ /* 0x000fe400000006ff */
[----:B------:R-:W-:-:S03]  /*0e60*/  @P0 SHF.L.U32 R2, R2, 0x10, RZ ;  /* 0x0000001002020819 */ /* 0x000fc600000006ff */
[----:B------:R-:W-:-:S04]  /*0e70*/  FMUL.FTZ R0, R0, UR8 ;  /* 0x0000000800007c20 */ /* 0x000fc80008410000 */
[----:B------:R-:W-:-:S04]  /*0e80*/  FMUL.FTZ R9, R139, R0 ;  /* 0x000000008b097220 */ /* 0x000fc80000410000 */
[----:B------:R-:W-:-:S07]  /*0e90*/  @P0 FADD.FTZ R9, R9, R2 ;  /* 0x0000000209090221 */ /* 0x000fce0000010000 */
.L_x_12003:
[----:B------:R-:W-:Y:S05]  /*0ea0*/  BSYNC B0 ;  /* 0x0000000000007941 */ /* 0x000fea0003800000 */
.L_x_12001:
        /* <DEDUP_REMOVED lines=21> */
.L_x_12005:
[----:B-----5:R-:W-:Y:S02]  /*1000*/  SHF.L.U32 R0, R192, 0x10, RZ ;  /* 0x00000010c0007819 */ /* 0x020fe400000006ff */
[----:B0-----:R-:W-:-:S03]  /*1010*/  @P0 SHF.L.U32 R5, R188, 0x10, RZ ;  /* 0x00000010bc050819 */ /* 0x001fc600000006ff */
[----:B------:R-:W-:-:S04]  /*1020*/  FMUL.FTZ R3, R0, UR8 ;  /* 0x0000000800037c20 */ /* 0x000fc80008410000 */
[----:B------:R-:W-:-:S04]  /*1030*/  FMUL.FTZ R8, R140, R3 ;  /* 0x000000038c087220 */ /* 0x000fc80000410000 */
[----:B------:R-:W-:-:S07]  /*1040*/  @P0 FADD.FTZ R8, R5, R8 ;  /* 0x0000000805080221 */ /* 0x000fce0000010000 */
.L_x_12006:
[----:B------:R-:W-:Y:S05]  /*1050*/  BSYNC B0 ;  /* 0x0000000000007941 */ /* 0x000fea0003800000 */
.L_x_12004:
[----:B------:R-:W-:Y:S04]  /*1060*/  BSSY B0, `(.L_x_12007) ;  /* 0x000000e000007945 */ /* 0x000fe80003800000 */
[----:B------:R-:W-:Y:S05]  /*1070*/  @P3 BRA `(.L_x_12008) ;  /* 0x0000000000143947 */ /* 0x000fea0003800000 */
[----:B0-----:R-:W-:Y:S01]  /*1080*/  HFMA2.MMA R7, -RZ, RZ, 0, 0 ;  /* 0x00000000ff077435 */ /* 0x001fe200000001ff */
[----:B------:R-:W-:Y:S10]  /*1090*/  @!P0 BRA `(.L_x_12009) ;  /* 0x0000000000288947 */ /* 0x000ff40003800000 */
[----:B-----5:R-:W-:-:S04]  /*10a0*/  PRMT R7, R188, 0x7632, R7 ;  /* 0x00007632bc077816 */ /* 0x020fc80000000007 */
[----:B------:R-:W-:Y:S01]  /*10b0*/  SHF.L.U32 R7, R7, 0x10, RZ ;  /* 0x0000001007077819 */ /* 0x000fe200000006ff */
[----:B------:R-:W-:Y:S06]  /*10c0*/  BRA `(.L_x_12009) ;  /* 0x00000000001c7947 */ /* 0x000fec0003800000 */
.L_x_12008:
[----:B-----5:R-:W-:Y:S02]  /*10d0*/  PRMT R0, R192, 0x7632, R0 ;  /* 0x00007632c0007816 */ /* 0x020fe40000000000 */
[----:B0-----:R-:W-:Y:S02]  /*10e0*/  @P0 PRMT R2, R188, 0x7632, R2 ;  /* 0x00007632bc020816 */ /* 0x001fe40000000002 */
[----:B------:R-:W-:Y:S02]  /*10f0*/  SHF.L.U32 R0, R0, 0x10, RZ ;  /* 0x0000001000007819 */ /* 0x000fe400000006ff */
[----:B------:R-:W-:-:S03]  /*1100*/  @P0 SHF.L.U32 R2, R2, 0x10, RZ ;  /* 0x0000001002020819 */ /* 0x000fc600000006ff */
[----:B------:R-:W-:-:S04]  /*1110*/  FMUL.FTZ R0, R0, UR8 ;  /* 0x0000000800007c20 */ /* 0x000fc80008410000 */
[----:B------:R-:W-:-:S04]  /*1120*/  FMUL.FTZ R7, R141, R0 ;  /* 0x000000008d077220 */ /* 0x000fc80000410000 */
[----:B------:R-:W-:-:S07]  /*1130*/  @P0 FADD.FTZ R7, R7, R2 ;  /* 0x0000000207070221 */ /* 0x000fce0000010000 */
.L_x_12009:
[----:B------:R-:W-:Y:S05]  /*1140*/  BSYNC B0 ;  /* 0x0000000000007941 */ /* 0x000fea0003800000 */
.L_x_12007:
[----:B------:R-:W-:Y:S04]  /*1150*/  BSSY B0, `(.L_x_12010) ;  /* 0x000000b000007945 */ /* 0x000fe80003800000 */
[----:B------:R-:W-:Y:S05]  /*1160*/  @P3 BRA `(.L_x_12011) ;  /* 0x0000000000103947 */ /* 0x000fea0003800000 */
[----:B------:R-:W-:Y:S01]  /*1170*/  MOV R6, RZ ;  /* 0x000000ff00067202 */ /* 0x000fe20000000f00 */
[----:B------:R-:W-:Y:S06]  /*1180*/  @!P0 BRA `(.L_x_12012) ;  /* 0x00000000001c8947 */ /* 0x000fec0003800000 */
[----:B-----5:R-:W-:Y:S01]  /*1190*/  SHF.L.U32 R6, R189, 0x10, RZ ;  /* 0x00000010bd067819 */ /* 0x020fe200000006ff */
[----:B------:R-:W-:Y:S06]  /*11a0*/  BRA `(.L_x_12012) ;  /* 0x0000000000147947 */ /* 0x000fec0003800000 */
.L_x_12011:
[----:B-----5:R-:W-:Y:S02]  /*11b0*/  SHF.L.U32 R0, R193, 0x10, RZ ;  /* 0x00000010c1007819 */ /* 0x020fe400000006ff */
[----:B------:R-:W-:-:S03]  /*11c0*/  @P0 SHF.L.U32 R5, R189, 0x10, RZ ;  /* 0x00000010bd050819 */ /* 0x000fc600000006ff */
[----:B------:R-:W-:-:S04]  /*11d0*/  FMUL.FTZ R3, R0, UR8 ;  /* 0x0000000800037c20 */ /* 0x000fc80008410000 */
[----:B------:R-:W-:-:S04]  /*11e0*/  FMUL.FTZ R6, R142, R3 ;  /* 0x000000038e067220 */ /* 0x000fc80000410000 */
[----:B------:R-:W-:-:S07]  /*11f0*/  @P0 FADD.FTZ R6, R5, R6 ;  /* 0x0000000605060221 */ /* 0x000fce0000010000 */
.L_x_12012:
[----:B------:R-:W-:Y:S05]  /*1200*/  BSYNC B0 ;  /* 0x0000000000007941 */ /* 0x000fea0003800000 */
.L_x_12010:
[----:B------:R-:W-:Y:S04]  /*1210*/  BSSY B0, `(.L_x_12013) ;  /* 0x000000e000007945 */ /* 0x000fe80003800000 */
[----:B------:R-:W-:Y:S05]  /*1220*/  @P3 BRA `(.L_x_12014) ;  /* 0x0000000000143947 */ /* 0x000fea0003800000 */
[----:B------:R-:W-:Y:S01]  /*1230*/  HFMA2.MMA R5, -RZ, RZ, 0, 0 ;  /* 0x00000000ff057435 */ /* 0x000fe200000001ff */
[----:B------:R-:W-:Y:S10]  /*1240*/  @!P0 BRA `(.L_x_12015) ;  /* 0x0000000000288947 */ /* 0x000ff40003800000 */
[----:B-----5:R-:W-:-:S04]  /*1250*/  PRMT R5, R189, 0x7632, R5 ;  /* 0x00007632bd057816 */ /* 0x020fc80000000005 */
[----:B------:R-:W-:Y:S01]  /*1260*/  SHF.L.U32 R5, R5, 0x10, RZ ;  /* 0x0000001005057819 */ /* 0x000fe200000006ff */
[----:B------:R-:W-:Y:S06]  /*1270*/  BRA `(.L_x_12015) ;  /* 0x00000000001c7947 */ /* 0x000fec0003800000 */
.L_x_12014:
[----:B-----5:R-:W-:Y:S02]  /*1280*/  PRMT R0, R193, 0x7632, R0 ;  /* 0x00007632c1007816 */ /* 0x020fe40000000000 */
[----:B------:R-:W-:Y:S02]  /*1290*/  @P0 PRMT R2, R189, 0x7632, R2 ;  /* 0x00007632bd020816 */ /* 0x000fe40000000002 */
[----:B------:R-:W-:Y:S02]  /*12a0*/  SHF.L.U32 R0, R0, 0x10, RZ ;  /* 0x0000001000007819 */ /* 0x000fe400000006ff */
[----:B------:R-:W-:-:S03]  /*12b0*/  @P0 SHF.L.U32 R2, R2, 0x10, RZ ;  /* 0x0000001002020819 */ /* 0x000fc600000006ff */
[----:B------:R-:W-:-:S04]  /*12c0*/  FMUL.FTZ R0, R0, UR8 ;  /* 0x0000000800007c20 */ /* 0x000fc80008410000 */
[----:B------:R-:W-:-:S04]  /*12d0*/  FMUL.FTZ R5, R143, R0 ;  /* 0x000000008f057220 */ /* 0x000fc80000410000 */
[----:B------:R-:W-:-:S07]  /*12e0*/  @P0 FADD.FTZ R5, R5, R2 ;  /* 0x0000000205050221 */ /* 0x000fce0000010000 */
.L_x_12015:
[----:B------:R-:W-:Y:S05]  /*12f0*/  BSYNC B0 ;  /* 0x0000000000007941 */ /* 0x000fea0003800000 */
.L_x_12013:
[----:B------:R-:W-:Y:S04]  /*1300*/  BSSY B0, `(.L_x_12016) ;  /* 0x000000b000007945 */ /* 0x000fe80003800000 */
[----:B------:R-:W-:Y:S05]  /*1310*/  @P3 BRA `(.L_x_12017) ;  /* 0x0000000000103947 */ /* 0x000fea0003800000 */
[----:B------:R-:W-:Y:S01]  /*1320*/  MOV R4, RZ ;  /* 0x000000ff00047202 */ /* 0x000fe20000000f00 */
[----:B------:R-:W-:Y:S06]  /*1330*/  @!P0 BRA `(.L_x_12018) ;  /* 0x00000000001c8947 */ /* 0x000fec0003800000 */
[----:B-----5:R-:W-:Y:S01]  /*1340*/  SHF.L.U32 R4, R190, 0x10, RZ ;  /* 0x00000010be047819 */ /* 0x020fe200000006ff */
[----:B------:R-:W-:Y:S06]  /*1350*/  BRA `(.L_x_12018) ;  /* 0x0000000000147947 */ /* 0x000fec0003800000 */
.L_x_12017:
[----:B-----5:R-:W-:Y:S02]  /*1360*/  SHF.L.U32 R0, R194, 0x10, RZ ;  /* 0x00000010c2007819 */ /* 0x020fe400000006ff */
[----:B------:R-:W-:-:S03]  /*1370*/  @P0 SHF.L.U32 R199, R190, 0x10, RZ ;  /* 0x00000010bec70819 */ /* 0x000fc600000006ff */
[----:B------:R-:W-:-:S04]  /*1380*/  FMUL.FTZ R3, R0, UR8 ;  /* 0x0000000800037c20 */ /* 0x000fc80008410000 */
[----:B------:R-:W-:-:S04]  /*1390*/  FMUL.FTZ R4, R144, R3 ;  /* 0x0000000390047220 */ /* 0x000fc80000410000 */
[----:B------:R-:W-:-:S07]  /*13a0*/  @P0 FADD.FTZ R4, R199, R4 ;  /* 0x00000004c7040221 */ /* 0x000fce0000010000 */
.L_x_12018:
[----:B------:R-:W-:Y:S05]  /*13b0*/  BSYNC B0 ;  /* 0x0000000000007941 */ /* 0x000fea0003800000 */
.L_x_12016:
[----:B------:R-:W-:Y:S04]  /*13c0*/  BSSY B0, `(.L_x_12019) ;  /* 0x000000e000007945 */ /* 0x000fe80003800000 */
[----:B------:R-:W-:Y:S05]  /*13d0*/  @P3 BRA `(.L_x_12020) ;  /* 0x0000000000143947 */ /* 0x000fea0003800000 */
[----:B------:R-:W-:Y:S01]  /*13e0*/  HFMA2.MMA R3, -RZ, RZ, 0, 0 ;  /* 0x00000000ff037435 */ /* 0x000fe200000001ff */
[----:B------:R-:W-:Y:S10]  /*13f0*/  @!P0 BRA `(.L_x_12021) ;  /* 0x0000000000288947 */ /* 0x000ff40003800000 */
[----:B-----5:R-:W-:-:S04]  /*1400*/  PRMT R3, R190, 0x7632, R3 ;  /* 0x00007632be037816 */ /* 0x020fc80000000003 */
[----:B------:R-:W-:Y:S01]  /*1410*/  SHF.L.U32 R3, R3, 0x10, RZ ;  /* 0x0000001003037819 */ /* 0x000fe200000006ff */
[----:B------:R-:W-:Y:S06]  /*1420*/  BRA `(.L_x_12021) ;  /* 0x00000000001c7947 */ /* 0x000fec0003800000 */
.L_x_12020:
[----:B-----5:R-:W-:Y:S02]  /*1430*/  PRMT R0, R194, 0x7632, R0 ;  /* 0x00007632c2007816 */ /* 0x020fe40000000000 */
[----:B------:R-:W-:Y:S02]  /*1440*/  @P0 PRMT R2, R190, 0x7632, R2 ;  /* 0x00007632be020816 */ /* 0x000fe40000000002 */
[----:B------:R-:W-:Y:S02]  /*1450*/  SHF.L.U32 R0, R0, 0x10, RZ ;  /* 0x0000001000007819 */ /* 0x000fe400000006ff */
[----:B------:R-:W-:-:S03]  /*1460*/  @P0 SHF.L.U32 R2, R2, 0x10, RZ ;  /* 0x0000001002020819 */ /* 0x000fc600000006ff */
[----:B------:R-:W-:-:S04]  /*1470*/  FMUL.FTZ R0, R0, UR8 ;  /* 0x0000000800007c20 */ /* 0x000fc80008410000 */
[----:B------:R-:W-:-:S04]  /*1480*/  FMUL.FTZ R3, R145, R0 ;  /* 0x0000000091037220 */ /* 0x000fc80000410000 */
[----:B------:R-:W-:-:S07]  /*1490*/  @P0 FADD.FTZ R3, R3, R2 ;  /* 0x0000000203030221 */ /* 0x000fce0000010000 */
.L_x_12021:
[----:B------:R-:W-:Y:S05]  /*14a0*/  BSYNC B0 ;  /* 0x0000000000007941 */ /* 0x000fea0003800000 */
.L_x_12019:
[----:B------:R-:W-:Y:S04]  /*14b0*/  BSSY B0, `(.L_x_12022) ;  /* 0x000000b000007945 */ /* 0x000fe80003800000 */
[----:B------:R-:W-:Y:S05]  /*14c0*/  @P3 BRA `(.L_x_12023) ;  /* 0x0000000000103947 */ /* 0x000fea0003800000 */
[----:B------:R-:W-:Y:S01]  /*14d0*/  MOV R2, RZ ;  /* 0x000000ff00027202 */ /* 0x000fe20000000f00 */
[----:B------:R-:W-:Y:S06]  /*14e0*/  @!P0 BRA `(.L_x_12024) ;  /* 0x00000000001c8947 */ /* 0x000fec0003800000 */
[----:B-----5:R-:W-:Y:S01]  /*14f0*/  SHF.L.U32 R2, R191, 0x10, RZ ;  /* 0x00000010bf027819 */ /* 0x020fe200000006ff */
[----:B------:R-:W-:Y:S06]  /*1500*/  BRA `(.L_x_12024) ;  /* 0x0000000000147947 */ /* 0x000fec0003800000 */
.L_x_12023:
[----:B-----5:R-:W-:Y:S02]  /*1510*/  SHF.L.U32 R0, R195, 0x10, RZ ;  /* 0x00000010c3007819 */ /* 0x020fe400000006ff */
[----:B------:R-:W-:-:S03]  /*1520*/  @P0 SHF.L.U32 R203, R191, 0x10, RZ ;  /* 0x00000010bfcb0819 */ /* 0x000fc600000006ff */
[----:B------:R-:W-:-:S04]  /*1530*/  FMUL.FTZ R199, R0, UR8 ;  /* 0x0000000800c77c20 */ /* 0x000fc80008410000 */
[----:B------:R-:W-:-:S04]  /*1540*/  FMUL.FTZ R2, R146, R199 ;  /* 0x000000c792027220 */ /* 0x000fc80000410000 */
[----:B------:R-:W-:-:S07]  /*1550*/  @P0 FADD.FTZ R2, R203, R2 ;  /* 0x00000002cb020221 */ /* 0x000fce0000010000 */
.L_x_12024:
[----:B------:R-:W-:Y:S05]  /*1560*/  BSYNC B0 ;  /* 0x0000000000007941 */ /* 0x000fea0003800000 */
.L_x_12022:
[----:B------:R-:W-:Y:S04]  /*1570*/  BSSY B0, `(.L_x_12025) ;  /* 0x000000e000007945 */ /* 0x000fe80003800000 */
[----:B------:R-:W-:Y:S05]  /*1580*/  @P3 BRA `(.L_x_12026) ;  /* 0x0000000000143947 */ /* 0x000fea0003800000 */
[----:B------:R-:W-:Y:S01]  /*1590*/  HFMA2.MMA R0, -RZ, RZ, 0, 0 ;  /* 0x00000000ff007435 */ /* 0x000fe200000001ff */
[----:B------:R-:W-:Y:S10]  /*15a0*/  @!P0 BRA `(.L_x_12027) ;  /* 0x0000000000288947 */ /* 0x000ff40003800000 */
[----:B-----5:R-:W-:-:S04]  /*15b0*/  PRMT R0, R191, 0x7632, R0 ;  /* 0x00007632bf007816 */ /* 0x020fc80000000000 */
[----:B------:R-:W-:Y:S01]  /*15c0*/  SHF.L.U32 R0, R0, 0x10, RZ ;  /* 0x0000001000007819 */ /* 0x000fe200000006ff */
[----:B------:R-:W-:Y:S06]  /*15d0*/  BRA `(.L_x_12027) ;  /* 0x00000000001c7947 */ /* 0x000fec0003800000 */
.L_x_12026:
[----:B-----5:R-:W-:Y:S02]  /*15e0*/  PRMT R0, R195, 0x7632, R0 ;  /* 0x00007632c3007816 */ /* 0x020fe40000000000 */
[----:B------:R-:W-:Y:S02]  /*15f0*/  @P0 PRMT R196, R191, 0x7632, R196 ;  /* 0x00007632bfc40816 */ /* 0x000fe400000000c4 */
[----:B------:R-:W-:Y:S02]  /*1600*/  SHF.L.U32 R0, R0, 0x10, RZ ;  /* 0x0000001000007819 */ /* 0x000fe400000006ff */
[----:B------:R-:W-:-:S03]  /*1610*/  @P0 SHF.L.U32 R199, R196, 0x10, RZ ;  /* 0x00000010c4c70819 */ /* 0x000fc600000006ff */
[----:B------:R-:W-:-:S04]  /*1620*/  FMUL.FTZ R0, R0, UR8 ;  /* 0x0000000800007c20 */ /* 0x000fc80008410000 */
[----:B------:R-:W-:-:S04]  /*1630*/  FMUL.FTZ R0, R147, R0 ;  /* 0x0000000093007220 */ /* 0x000fc80000410000 */
[----:B------:R-:W-:-:S07]  /*1640*/  @P0 FADD.FTZ R0, R0, R199 ;  /* 0x000000c700000221 */ /* 0x000fce0000010000 */
.L_x_12027:
[----:B------:R-:W-:Y:S05]  /*1650*/  BSYNC B0 ;  /* 0x0000000000007941 */ /* 0x000fea0003800000 */
.L_x_12025:
[----:B------:R-:W0:Y:S01]  /*1660*/  @P2 LDC.64 R204, c[0x0][0x220] ;  /* 0x00008800ffcc2b82 */ /* 0x000e220000000a00 */
[----:B------:R-:W-:Y:S01]  /*1670*/  @P2 IADD3 R211, R230, 0x100, RZ ;  /* 0x00000100e6d32810 */ /* 0x000fe20007ffe0ff */
[----:B------:R-:W-:Y:S01]  /*1680*/  IMAD.WIDE.U32 R202, R197, 0x10, R208 ;  /* 0x00000010c5ca7825 */ /* 0x000fe200078e00d0 */
[----:B------:R-:W-:Y:S02]  /*1690*/  IADD3 R217, R229, 0x100, RZ ;  /* 0x00000100e5d97810 */ /* 0x000fe40007ffe0ff */
        /* <DEDUP_REMOVED lines=16> */
.L_x_12029:
[----:B--2--5:R-:W-:Y:S02]  /*17a0*/  SHF.L.U32 R196, R192, 0x10, RZ ;  /* 0x00000010c0c47819 */ /* 0x024fe400000006ff */
[----:B------:R-:W-:-:S03]  /*17b0*/  @P0 SHF.L.U32 R199, R188, 0x10, RZ ;  /* 0x00000010bcc70819 */ /* 0x000fc600000006ff */
[----:B------:R-:W-:-:S04]  /*17c0*/  FMUL.FTZ R197, R196, UR8 ;  /* 0x00000008c4c57c20 */ /* 0x000fc80008410000 */
[----:B------:R-:W-:-:S04]  /*17d0*/  FMUL.FTZ R202, R148, R197 ;  /* 0x000000c594ca7220 */ /* 0x000fc80000410000 */
[----:B------:R-:W-:-:S07]  /*17e0*/  @P0 FADD.FTZ R202, R199, R202 ;  /* 0x000000cac7ca0221 */ /* 0x000fce0000010000 */
.L_x_12030:
[----:B------:R-:W-:Y:S05]  /*17f0*/  BSYNC B0 ;  /* 0x0000000000007941 */ /* 0x000fea0003800000 */
.L_x_12028:
[----:B------:R-:W-:Y:S04]  /*1800*/  BSSY B0, `(.L_x_12031) ;  /* 0x000000e000007945 */ /* 0x000fe80003800000 */
[----:B------:R-:W-:Y:S05]  /*1810*/  @P3 BRA `(.L_x_12032) ;  /* 0x0000000000143947 */ /* 0x000fea0003800000 */
[----:B------:R-:W-:Y:S01]  /*1820*/  HFMA2.MMA R203, -RZ, RZ, 0, 0 ;  /* 0x00000000ffcb7435 */ /* 0x000fe200000001ff */
[----:B------:R-:W-:Y:S10]  /*1830*/  @!P0 BRA `(.L_x_12033) ;  /* 0x0000000000288947 */ /* 0x000ff40003800000 */
[----:B-----5:R-:W-:-:S04]  /*1840*/  PRMT R203, R188, 0x7632, R203 ;  /* 0x00007632bccb7816 */ /* 0x020fc800000000cb */
[----:B------:R-:W-:Y:S01]  /*1850*/  SHF.L.U32 R203, R203, 0x10, RZ ;  /* 0x00000010cbcb7819 */ /* 0x000fe200000006ff */
[----:B------:R-:W-:Y:S06]  /*1860*/  BRA `(.L_x_12033) ;  /* 0x00000000001c7947 */ /* 0x000fec0003800000 */
.L_x_12032:
[----:B-----5:R-:W-:Y:S02]  /*1870*/  PRMT R196, R192, 0x7632, R196 ;  /* 0x00007632c0c47816 */ /* 0x020fe400000000c4 */
[----:B------:R-:W-:Y:S02]  /*1880*/  @P0 PRMT R197, R188, 0x7632, R197 ;  /* 0x00007632bcc50816 */ /* 0x000fe400000000c5 */
[----:B------:R-:W-:Y:S02]  /*1890*/  SHF.L.U32 R196, R196, 0x10, RZ ;  /* 0x00000010c4c47819 */ /* 0x000fe400000006ff */
[----:B------:R-:W-:-:S03]  /*18a0*/  @P0 SHF.L.U32 R198, R197, 0x10, RZ ;  /* 0x00000010c5c60819 */ /* 0x000fc600000006ff */
[----:B------:R-:W-:-:S04]  /*18b0*/  FMUL.FTZ R196, R196, UR8 ;  /* 0x00000008c4c47c20 */ /* 0x000fc80008410000 */
[----:B------:R-:W-:-:S04]  /*18c0*/  FMUL.FTZ R203, R149, R196 ;  /* 0x000000c495cb7220 */ /* 0x000fc80000410000 */
[----:B------:R-:W-:-:S07]  /*18d0*/  @P0 FADD.FTZ R203, R203, R198 ;  /* 0x000000c6cbcb0221 */ /* 0x000fce0000010000 */
.L_x_12033:
[----:B------:R-:W-:Y:S05]  /*18e0*/  BSYNC B0 ;  /* 0x0000000000007941 */ /* 0x000fea0003800000 */
.L_x_12031:
[----:B------:R-:W-:Y:S04]  /*18f0*/  BSSY B0, `(.L_x_12034) ;  /* 0x000000b000007945 */ /* 0x000fe80003800000 */
[----:B------:R-:W-:Y:S05]  /*1900*/  @P3 BRA `(.L_x_12035) ;  /* 0x0000000000103947 */ /* 0x000fea0003800000 */
[----:B------:R-:W-:Y:S01]  /*1910*/  MOV R204, RZ ;  /* 0x000000ff00cc7202 */ /* 0x000fe20000000f00 */
[----:B------:R-:W-:Y:S06]  /*1920*/  @!P0 BRA `(.L_x_12036) ;  /* 0x00000000001c8947 */ /* 0x000fec0003800000 */
[----:B-----5:R-:W-:Y:S01]  /*1930*/  SHF.L.U32 R204, R189, 0x10, RZ ;  /* 0x00000010bdcc7819 */ /* 0x020fe200000006ff */
[----:B------:R-:W-:Y:S06]  /*1940*/  BRA `(.L_x_12036) ;  /* 0x0000000000147947 */ /* 0x000fec0003800000 */
.L_x_12035:
[----:B-----5:R-:W-:Y:S02]  /*1950*/  SHF.L.U32 R196, R193, 0x10, RZ ;  /* 0x00000010c1c47819 */ /* 0x020fe400000006ff */
[----:B------:R-:W-:-:S03]  /*1960*/  @P0 SHF.L.U32 R199, R189, 0x10, RZ ;  /* 0x00000010bdc70819 */ /* 0x000fc600000006ff */
[----:B------:R-:W-:-:S04]  /*1970*/  FMUL.FTZ R197, R196, UR8 ;  /* 0x00000008c4c57c20 */ /* 0x000fc80008410000 */
[----:B------:R-:W-:-:S04]  /*1980*/  FMUL.FTZ R204, R150, R197 ;  /* 0x000000c596cc7220 */ /* 0x000fc80000410000 */
[----:B------:R-:W-:-:S07]  /*1990*/  @P0 FADD.FTZ R204, R199, R204 ;  /* 0x000000ccc7cc0221 */ /* 0x000fce0000010000 */
.L_x_12036:
[----:B------:R-:W-:Y:S05]  /*19a0*/  BSYNC B0 ;  /* 0x0000000000007941 */ /* 0x000fea0003800000 */
.L_x_12034:
[----:B------:R-:W-:Y:S04]  /*19b0*/  BSSY B0, `(.L_x_12037) ;  /* 0x000000e000007945 */ /* 0x000fe80003800000 */
[----:B------:R-:W-:Y:S05]  /*19c0*/  @P3 BRA `(.L_x_12038) ;  /* 0x0000000000143947 */ /* 0x000fea0003800000 */
[----:B------:R-:W-:Y:S01]  /*19d0*/  HFMA2.MMA R205, -RZ, RZ, 0, 0 ;  /* 0x00000000ffcd7435 */ /* 0x000fe200000001ff */
[----:B------:R-:W-:Y:S10]  /*19e0*/  @!P0 BRA `(.L_x_12039) ;  /* 0x0000000000288947 */ /* 0x000ff40003800000 */
[----:B-----5:R-:W-:-:S04]  /*19f0*/  PRMT R205, R189, 0x7632, R205 ;  /* 0x00007632bdcd7816 */ /* 0x020fc800000000cd */
[----:B------:R-:W-:Y:S01]  /*1a00*/  SHF.L.U32 R205, R205, 0x10, RZ ;  /* 0x00000010cdcd7819 */ /* 0x000fe200000006ff */
[----:B------:R-:W-:Y:S06]  /*1a10*/  BRA `(.L_x_12039) ;  /* 0x00000000001c7947 */ /* 0x000fec0003800000 */
.L_x_12038:
[----:B-----5:R-:W-:Y:S02]  /*1a20*/  PRMT R196, R193, 0x7632, R196 ;  /* 0x00007632c1c47816 */ /* 0x020fe400000000c4 */
[----:B------:R-:W-:Y:S02]  /*1a30*/  @P0 PRMT R197, R189, 0x7632, R197 ;  /* 0x00007632bdc50816 */ /* 0x000fe400000000c5 */
[----:B------:R-:W-:Y:S02]  /*1a40*/  SHF.L.U32 R196, R196, 0x10, RZ ;  /* 0x00000010c4c47819 */ /* 0x000fe400000006ff */
[----:B------:R-:W-:-:S03]  /*1a50*/  @P0 SHF.L.U32 R198, R197, 0x10, RZ ;  /* 0x00000010c5c60819 */ /* 0x000fc600000006ff */
[----:B------:R-:W-:-:S04]  /*1a60*/  FMUL.FTZ R196, R196, UR8 ;  /* 0x00000008c4c47c20 */ /* 0x000fc80008410000 */
[----:B------:R-:W-:-:S04]  /*1a70*/  FMUL.FTZ R205, R151, R196 ;  /* 0x000000c497cd7220 */ /* 0x000fc80000410000 */
[----:B------:R-:W-:-:S07]  /*1a80*/  @P0 FADD.FTZ R205, R205, R198 ;  /* 0x000000c6cdcd0221 */ /* 0x000fce0000010000 */
.L_x_12039:
[----:B------:R-:W-:Y:S05]  /*1a90*/  BSYNC B0 ;  /* 0x0000000000007941 */ /* 0x000fea0003800000 */
.L_x_12037:
[----:B------:R-:W-:Y:S04]  /*1aa0*/  BSSY B0, `(.L_x_12040) ;  /* 0x000000b000007945 */ /* 0x000fe80003800000 */
[----:B------:R-:W-:Y:S05]  /*1ab0*/  @P3 BRA `(.L_x_12041) ;  /* 0x0000000000103947 */ /* 0x000fea0003800000 */
[----:B------:R-:W-:Y:S01]  /*1ac0*/  MOV R206, RZ ;  /* 0x000000ff00ce7202 */ /* 0x000fe20000000f00 */
[----:B------:R-:W-:Y:S06]  /*1ad0*/  @!P0 BRA `(.L_x_12042) ;  /* 0x00000000001c8947 */ /* 0x000fec0003800000 */
[----:B-----5:R-:W-:Y:S01]  /*1ae0*/  SHF.L.U32 R206, R190, 0x10, RZ ;  /* 0x00000010bece7819 */ /* 0x020fe200000006ff */
[----:B------:R-:W-:Y:S06]  /*1af0*/  BRA `(.L_x_12042) ;  /* 0x0000000000147947 */ /* 0x000fec0003800000 */
.L_x_12041:
[----:B-----5:R-:W-:Y:S02]  /*1b00*/  SHF.L.U32 R196, R194, 0x10, RZ ;  /* 0x00000010c2c47819 */ /* 0x020fe400000006ff */
[----:B------:R-:W-:-:S03]  /*1b10*/  @P0 SHF.L.U32 R199, R190, 0x10, RZ ;  /* 0x00000010bec70819 */ /* 0x000fc600000006ff */
[----:B------:R-:W-:-:S04]  /*1b20*/  FMUL.FTZ R197, R196, UR8 ;  /* 0x00000008c4c57c20 */ /* 0x000fc80008410000 */
[----:B------:R-:W-:-:S04]  /*1b30*/  FMUL.FTZ R206, R152, R197 ;  /* 0x000000c598ce7220 */ /* 0x000fc80000410000 */
[----:B------:R-:W-:-:S07]  /*1b40*/  @P0 FADD.FTZ R206, R199, R206 ;  /* 0x000000cec7ce0221 */ /* 0x000fce0000010000 */
.L_x_12042:
[----:B------:R-:W-:Y:S05]  /*1b50*/  BSYNC B0 ;  /* 0x0000000000007941 */ /* 0x000fea0003800000 */
.L_x_12040:
[----:B------:R-:W-:Y:S04]  /*1b60*/  BSSY B0, `(.L_x_12043) ;  /* 0x000000e000007945 */ /* 0x000fe80003800000 */
[----:B------:R-:W-:Y:S05]  /*1b70*/  @P3 BRA `(.L_x_12044) ;  /* 0x0000000000143947 */ /* 0x000fea0003800000 */
[----:B------:R-:W-:Y:S01]  /*1b80*/  HFMA2.MMA R207, -RZ, RZ, 0, 0 ;  /* 0x00000000ffcf7435 */ /* 0x000fe200000001ff */
[----:B------:R-:W-:Y:S10]  /*1b90*/  @!P0 BRA `(.L_x_12045) ;  /* 0x0000000000288947 */ /* 0x000ff40003800000 */
[----:B-----5:R-:W-:-:S04]  /*1ba0*/  PRMT R207, R190, 0x7632, R207 ;  /* 0x00007632becf7816 */ /* 0x020fc800000000cf */
[----:B------:R-:W-:Y:S01]  /*1bb0*/  SHF.L.U32 R207, R207, 0x10, RZ ;  /* 0x00000010cfcf7819 */ /* 0x000fe200000006ff */
[----:B------:R-:W-:Y:S06]  /*1bc0*/  BRA `(.L_x_12045) ;  /* 0x00000000001c7947 */ /* 0x000fec0003800000 */
.L_x_12044:
[----:B-----5:R-:W-:Y:S02]  /*1bd0*/  PRMT R196, R194, 0x7632, R196 ;  /* 0x00007632c2c47816 */ /* 0x020fe400000000c4 */
[----:B------:R-:W-:Y:S02]  /*1be0*/  @P0 PRMT R197, R190, 0x7632, R197 ;  /* 0x00007632bec50816 */ /* 0x000fe400000000c5 */
[----:B------:R-:W-:Y:S02]  /*1bf0*/  SHF.L.U32 R196, R196, 0x10, RZ ;  /* 0x00000010c4c47819 */ /* 0x000fe400000006ff */
[----:B------:R-:W-:-:S03]  /*1c00*/  @P0 SHF.L.U32 R198, R197, 0x10, RZ ;  /* 0x00000010c5c60819 */ /* 0x000fc600000006ff */
[----:B------:R-:W-:-:S04]  /*1c10*/  FMUL.FTZ R196, R196, UR8 ;  /* 0x00000008c4c47c20 */ /* 0x000fc80008410000 */
[----:B------:R-:W-:-:S04]  /*1c20*/  FMUL.FTZ R207, R153, R196 ;  /* 0x000000c499cf7220 */ /* 0x000fc80000410000 */
[----:B------:R-:W-:-:S07]  /*1c30*/  @P0 FADD.FTZ R207, R207, R198 ;  /* 0x000000c6cfcf0221 */ /* 0x000fce0000010000 */
.L_x_12045:
[----:B------:R-:W-:Y:S05]  /*1c40*/  BSYNC B0 ;  /* 0x0000000000007941 */ /* 0x000fea0003800000 */
.L_x_12043:
[----:B------:R-:W-:Y:S04]  /*1c50*/  BSSY B0, `(.L_x_12046) ;  /* 0x000000b000007945 */ /* 0x000fe80003800000 */
[----:B------:R-:W-:Y:S05]  /*1c60*/  @P3 BRA `(.L_x_12047) ;  /* 0x0000000000103947 */ /* 0x000fea0003800000 */
[----:B------:R-:W-:Y:S01]  /*1c70*/  MOV R210, RZ ;  /* 0x000000ff00d27202 */ /* 0x000fe20000000f00 */
[----:B------:R-:W-:Y:S06]  /*1c80*/  @!P0 BRA `(.L_x_12048) ;  /* 0x00000000001c8947 */ /* 0x000fec0003800000 */
[----:B-----5:R-:W-:Y:S01]  /*1c90*/  SHF.L.U32 R210, R191, 0x10, RZ ;  /* 0x00000010bfd27819 */ /* 0x020fe200000006ff */
[----:B------:R-:W-:Y:S06]  /*1ca0*/  BRA `(.L_x_12048) ;  /* 0x0000000000147947 */ /* 0x000fec0003800000 */
.L_x_12047:
[----:B-----5:R-:W-:Y:S02]  /*1cb0*/  SHF.L.U32 R196, R195, 0x10, RZ ;  /* 0x00000010c3c47819 */ /* 0x020fe400000006ff */
[----:B------:R-:W-:-:S03]  /*1cc0*/  @P0 SHF.L.U32 R199, R191, 0x10, RZ ;  /* 0x00000010bfc70819 */ /* 0x000fc600000006ff */
[----:B------:R-:W-:-:S04]  /*1cd0*/  FMUL.FTZ R197, R196, UR8 ;  /* 0x00000008c4c57c20 */ /* 0x000fc80008410000 */
[----:B------:R-:W-:-:S04]  /*1ce0*/  FMUL.FTZ R210, R154, R197 ;  /* 0x000000c59ad27220 */ /* 0x000fc80000410000 */
[----:B------:R-:W-:-:S07]  /*1cf0*/  @P0 FADD.FTZ R210, R199, R210 ;  /* 0x000000d2c7d20221 */ /* 0x000fce0000010000 */
.L_x_12048:
[----:B------:R-:W-:Y:S05]  /*1d00*/  BSYNC B0 ;  /* 0x0000000000007941 */ /* 0x000fea0003800000 */
.L_x_12046:
[----:B------:R-:W-:Y:S04]  /*1d10*/  BSSY B0, `(.L_x_12049) ;  /* 0x000000e000007945 */ /* 0x000fe80003800000 */
[----:B------:R-:W-:Y:S05]  /*1d20*/  @P3 BRA `(.L_x_12050) ;  /* 0x0000000000143947 */ /* 0x000fea0003800000 */
[----:B------:R-:W-:Y:S01]  /*1d30*/  HFMA2.MMA R211, -RZ, RZ, 0, 0 ;  /* 0x00000000ffd37435 */ /* 0x000fe200000001ff */
[----:B------:R-:W-:Y:S10]  /*1d40*/  @!P0 BRA `(.L_x_12051) ;  /* 0x0000000000288947 */ /* 0x000ff40003800000 */
[----:B-----5:R-:W-:-:S04]  /*1d50*/  PRMT R211, R191, 0x7632, R211 ;  /* 0x00007632bfd37816 */ /* 0x020fc800000000d3 */
[----:B------:R-:W-:Y:S01]  /*1d60*/  SHF.L.U32 R211, R211, 0x10, RZ ;  /* 0x00000010d3d37819 */ /* 0x000fe200000006ff */
[----:B------:R-:W-:Y:S06]  /*1d70*/  BRA `(.L_x_12051) ;  /* 0x00000000001c7947 */ /* 0x000fec0003800000 */
.L_x_12050:
[----:B-----5:R-:W-:Y:S02]  /*1d80*/  PRMT R196, R195, 0x7632, R196 ;  /* 0x00007632c3c47816 */ /* 0x020fe400000000c4 */
[----:B------:R-:W-:Y:S02]  /*1d90*/  @P0 PRMT R197, R191, 0x7632, R197 ;  /* 0x00007632bfc50816 */ /* 0x000fe400000000c5 */
[----:B------:R-:W-:Y:S02]  /*1da0*/  SHF.L.U32 R196, R196, 0x10, RZ ;  /* 0x00000010c4c47819 */ /* 0x000fe400000006ff */
[----:B------:R-:W-:-:S03]  /*1db0*/  @P0 SHF.L.U32 R198, R197, 0x10, RZ ;  /* 0x00000010c5c60819 */ /* 0x000fc600000006ff */
[----:B------:R-:W-:-:S04]  /*1dc0*/  FMUL.FTZ R196, R196, UR8 ;  /* 0x00000008c4c47c20 */ /* 0x000fc80008410000 */
[----:B------:R-:W-:-:S04]  /*1dd0*/  FMUL.FTZ R211, R155, R196 ;  /* 0x000000c49bd37220 */ /* 0x000fc80000410000 */
[----:B------:R-:W-:-:S07]  /*1de0*/  @P0 FADD.FTZ R211, R211, R198 ;  /* 0x000000c6d3d30221 */ /* 0x000fce0000010000 */
.L_x_12051:
[----:B------:R-:W-:Y:S05]  /*1df0*/  BSYNC B0 ;  /* 0x0000000000007941 */ /* 0x000fea0003800000 */
.L_x_12049:
        /* <DEDUP_REMOVED lines=20> */
.L_x_12053:
[----:B--2--5:R-:W-:-:S05]  /*1f40*/  SHF.L.U32 R196, R192, 0x10, RZ ;  /* 0x00000010c0c47819 */ /* 0x024fca00000006ff */
[----:B------:R-:W-:Y:S01]  /*1f50*/  FMUL.FTZ R219, R196, UR8 ;  /* 0x00000008c4db7c20 */ /* 0x000fe20008410000 */
[----:B------:R-:W-:-:S03]  /*1f60*/  @P0 SHF.L.U32 R196, R188, 0x10, RZ ;  /* 0x00000010bcc40819 */ /* 0x000fc600000006ff */
[----:B------:R-:W-:-:S04]  /*1f70*/  FMUL.FTZ R219, R156, R219 ;  /* 0x000000db9cdb7220 */ /* 0x000fc80000410000 */
[----:B------:R-:W-:-:S07]  /*1f80*/  @P0 FADD.FTZ R219, R196, R219 ;  /* 0x000000dbc4db0221 */ /* 0x000fce0000010000 */
.L_x_12054:
[----:B------:R-:W-:Y:S05]  /*1f90*/  BSYNC B0 ;  /* 0x0000000000007941 */ /* 0x000fea0003800000 */
.L_x_12052:
[----:B------:R-:W-:Y:S04]  /*1fa0*/  BSSY B0, `(.L_x_12055) ;  /* 0x000000e000007945 */ /* 0x000fe80003800000 */
[----:B------:R-:W-:Y:S05]  /*1fb0*/  @P3 BRA `(.L_x_12056) ;  /* 0x0000000000143947 */ /* 0x000fea0003800000 */
[----:B------:R-:W-:Y:S01]  /*1fc0*/  HFMA2.MMA R218, -RZ, RZ, 0, 0 ;  /* 0x00000000ffda7435 */ /* 0x000fe200000001ff */
[----:B------:R-:W-:Y:S10]  /*1fd0*/  @!P0 BRA `(.L_x_12057) ;  /* 0x0000000000288947 */ /* 0x000ff40003800000 */
[----:B-----5:R-:W-:-:S04]  /*1fe0*/  PRMT R218, R188, 0x7632, R218 ;  /* 0x00007632bcda7816 */ /* 0x020fc800000000da */
[----:B------:R-:W-:Y:S01]  /*1ff0*/  SHF.L.U32 R218, R218, 0x10, RZ ;  /* 0x00000010dada7819 */ /* 0x000fe200000006ff */
[----:B------:R-:W-:Y:S06]  /*2000*/  BRA `(.L_x_12057) ;  /* 0x00000000001c7947 */ /* 0x000fec0003800000 */
.L_x_12056:
[----:B--2--5:R-:W-:Y:S02]  /*2010*/  PRMT R196, R192, 0x7632, R196 ;  /* 0x00007632c0c47816 */ /* 0x024fe400000000c4 */
[----:B------:R-:W-:Y:S02]  /*2020*/  @P0 PRMT R197, R188, 0x7632, R197 ;  /* 0x00007632bcc50816 */ /* 0x000fe400000000c5 */
[----:B------:R-:W-:Y:S02]  /*2030*/  SHF.L.U32 R196, R196, 0x10, RZ ;  /* 0x00000010c4c47819 */ /* 0x000fe400000006ff */
[----:B------:R-:W-:-:S03]  /*2040*/  @P0 SHF.L.U32 R197, R197, 0x10, RZ ;  /* 0x00000010c5c50819 */ /* 0x000fc600000006ff */
[----:B------:R-:W-:-:S04]  /*2050*/  FMUL.FTZ R196, R196, UR8 ;  /* 0x00000008c4c47c20 */ /* 0x000fc80008410000 */
[----:B------:R-:W-:-:S04]  /*2060*/  FMUL.FTZ R218, R157, R196 ;  /* 0x000000c49dda7220 */ /* 0x000fc80000410000 */
[----:B------:R-:W-:-:S07]  /*2070*/  @P0 FADD.FTZ R218, R218, R197 ;  /* 0x000000c5dada0221 */ /* 0x000fce0000010000 */
.L_x_12057:
[----:B------:R-:W-:Y:S05]  /*2080*/  BSYNC B0 ;  /* 0x0000000000007941 */ /* 0x000fea0003800000 */
.L_x_12055:
[----:B------:R-:W-:Y:S04]  /*2090*/  BSSY B0, `(.L_x_12058) ;  /* 0x000000b000007945 */ /* 0x000fe80003800000 */
[----:B------:R-:W-:Y:S05]  /*20a0*/  @P3 BRA `(.L_x_12059) ;  /* 0x0000000000103947 */ /* 0x000fea0003800000 */
[----:B--2---:R-:W-:Y:S01]  /*20b0*/  MOV R217, RZ ;  /* 0x000000ff00d97202 */ /* 0x004fe20000000f00 */
[----:B------:R-:W-:Y:S06]  /*20c0*/  @!P0 BRA `(.L_x_12060) ;  /* 0x00000000001c8947 */ /* 0x000fec0003800000 */
[----:B-----5:R-:W-:Y:S01]  /*20d0*/  SHF.L.U32 R217, R189, 0x10, RZ ;  /* 0x00000010bdd97819 */ /* 0x020fe200000006ff */
[----:B------:R-:W-:Y:S06]  /*20e0*/  BRA `(.L_x_12060) ;  /* 0x0000000000147947 */ /* 0x000fec0003800000 */
.L_x_12059:
[----:B--2--5:R-:W-:-:S05]  /*20f0*/  SHF.L.U32 R196, R193, 0x10, RZ ;  /* 0x00000010c1c47819 */ /* 0x024fca00000006ff */
[----:B------:R-:W-:Y:S01]  /*2100*/  FMUL.FTZ R217, R196, UR8 ;  /* 0x00000008c4d97c20 */ /* 0x000fe20008410000 */
[----:B------:R-:W-:-:S03]  /*2110*/  @P0 SHF.L.U32 R196, R189, 0x10, RZ ;  /* 0x00000010bdc40819 */ /* 0x000fc600000006ff */
[----:B------:R-:W-:-:S04]  /*2120*/  FMUL.FTZ R217, R158, R217 ;  /* 0x000000d99ed97220 */ /* 0x000fc80000410000 */
[----:B------:R-:W-:-:S07]  /*2130*/  @P0 FADD.FTZ R217, R196, R217 ;  /* 0x000000d9c4d90221 */ /* 0x000fce0000010000 */
.L_x_12060:
[----:B------:R-:W-:Y:S05]  /*2140*/  BSYNC B0 ;  /* 0x0000000000007941 */ /* 0x000fea0003800000 */
.L_x_12058:
[----:B------:R-:W-:Y:S04]  /*2150*/  BSSY B0, `(.L_x_12061) ;  /* 0x000000e000007945 */ /* 0x000fe80003800000 */
[----:B------:R-:W-:Y:S05]  /*2160*/  @P3 BRA `(.L_x_12062) ;  /* 0x0000000000143947 */ /* 0x000fea0003800000 */
[----:B------:R-:W-:Y:S01]  /*2170*/  HFMA2.MMA R216, -RZ, RZ, 0, 0 ;  /* 0x00000000ffd87435 */ /* 0x000fe200000001ff */
[----:B------:R-:W-:Y:S10]  /*2180*/  @!P0 BRA `(.L_x_12063) ;  /* 0x0000000000288947 */ /* 0x000ff40003800000 */
[----:B-----5:R-:W-:-:S04]  /*2190*/  PRMT R216, R189, 0x7632, R216 ;  /* 0x00007632bdd87816 */ /* 0x020fc800000000d8 */
[----:B------:R-:W-:Y:S01]  /*21a0*/  SHF.L.U32 R216, R216, 0x10, RZ ;  /* 0x00000010d8d87819 */ /* 0x000fe200000006ff */
[----:B------:R-:W-:Y:S06]  /*21b0*/  BRA `(.L_x_12063) ;  /* 0x00000000001c7947 */ /* 0x000fec0003800000 */
.L_x_12062:
[----:B-----5:R-:W-:Y:S02]  /*21c0*/  PRMT R196, R193, 0x7632, R196 ;  /* 0x00007632c1c47816 */ /* 0x020fe400000000c4 */
[----:B------:R-:W-:Y:S02]  /*21d0*/  @P0 PRMT R197, R189, 0x7632, R197 ;  /* 0x00007632bdc50816 */ /* 0x000fe400000000c5 */
[----:B------:R-:W-:Y:S02]  /*21e0*/  SHF.L.U32 R196, R196, 0x10, RZ ;  /* 0x00000010c4c47819 */ /* 0x000fe400000006ff */
[----:B------:R-:W-:-:S03]  /*21f0*/  @P0 SHF.L.U32 R197, R197, 0x10, RZ ;  /* 0x00000010c5c50819 */ /* 0x000fc600000006ff */
[----:B------:R-:W-:-:S04]  /*2200*/  FMUL.FTZ R196, R196, UR8 ;  /* 0x00000008c4c47c20 */ /* 0x000fc80008410000 */
[----:B------:R-:W-:-:S04]  /*2210*/  FMUL.FTZ R216, R159, R196 ;  /* 0x000000c49fd87220 */ /* 0x000fc80000410000 */
[----:B------:R-:W-:-:S07]  /*2220*/  @P0 FADD.FTZ R216, R216, R197 ;  /* 0x000000c5d8d80221 */ /* 0x000fce0000010000 */
.L_x_12063:
[----:B------:R-:W-:Y:S05]  /*2230*/  BSYNC B0 ;  /* 0x0000000000007941 */ /* 0x000fea0003800000 */
.L_x_12061:
[----:B------:R-:W-:Y:S04]  /*2240*/  BSSY B0, `(.L_x_12064) ;  /* 0x000000b000007945 */ /* 0x000fe80003800000 */
[----:B------:R-:W-:Y:S05]  /*2250*/  @P3 BRA `(.L_x_12065) ;  /* 0x0000000000103947 */ /* 0x000fea0003800000 */
[----:B------:R-:W-:Y:S01]  /*2260*/  MOV R215, RZ ;  /* 0x000000ff00d77202 */ /* 0x000fe20000000f00 */
[----:B------:R-:W-:Y:S06]  /*2270*/  @!P0 BRA `(.L_x_12066) ;  /* 0x00000000001c8947 */ /* 0x000fec0003800000 */
[----:B-----5:R-:W-:Y:S01]  /*2280*/  SHF.L.U32 R215, R190, 0x10, RZ ;  /* 0x00000010bed77819 */ /* 0x020fe200000006ff */
[----:B------:R-:W-:Y:S06]  /*2290*/  BRA `(.L_x_12066) ;  /* 0x0000000000147947 */ /* 0x000fec0003800000 */
.L_x_12065:
[----:B-----5:R-:W-:-:S05]  /*22a0*/  SHF.L.U32 R196, R194, 0x10, RZ ;  /* 0x00000010c2c47819 */ /* 0x020fca00000006ff */
[----:B------:R-:W-:Y:S01]  /*22b0*/  FMUL.FTZ R215, R196, UR8 ;  /* 0x00000008c4d77c20 */ /* 0x000fe20008410000 */
[----:B------:R-:W-:-:S03]  /*22c0*/  @P0 SHF.L.U32 R196, R190, 0x10, RZ ;  /* 0x00000010bec40819 */ /* 0x000fc600000006ff */
[----:B------:R-:W-:-:S04]  /*22d0*/  FMUL.FTZ R215, R160, R215 ;  /* 0x000000d7a0d77220 */ /* 0x000fc80000410000 */
[----:B------:R-:W-:-:S07]  /*22e0*/  @P0 FADD.FTZ R215, R196, R215 ;  /* 0x000000d7c4d70221 */ /* 0x000fce0000010000 */
.L_x_12066:
[----:B------:R-:W-:Y:S05]  /*22f0*/  BSYNC B0 ;  /* 0x0000000000007941 */ /* 0x000fea0003800000 */
.L_x_12064:
[----:B------:R-:W-:Y:S04]  /*2300*/  BSSY B0, `(.L_x_12067) ;  /* 0x000000e000007945 */ /* 0x000fe80003800000 */
[----:B------:R-:W-:Y:S05]  /*2310*/  @P3 BRA `(.L_x_12068) ;  /* 0x0000000000143947 */ /* 0x000fea0003800000 */
[----:B------:R-:W-:Y:S01]  /*2320*/  HFMA2.MMA R214, -RZ, RZ, 0, 0 ;  /* 0x00000000ffd67435 */ /* 0x000fe200000001ff */
[----:B------:R-:W-:Y:S10]  /*2330*/  @!P0 BRA `(.L_x_12069) ;  /* 0x0000000000288947 */ /* 0x000ff40003800000 */
[----:B-----5:R-:W-:-:S04]  /*2340*/  PRMT R214, R190, 0x7632, R214 ;  /* 0x00007632bed67816 */ /* 0x020fc800000000d6 */
[----:B------:R-:W-:Y:S01]  /*2350*/  SHF.L.U32 R214, R214, 0x10, RZ ;  /* 0x00000010d6d67819 */ /* 0x000fe200000006ff */
[----:B------:R-:W-:Y:S06]  /*2360*/  BRA `(.L_x_12069) ;  /* 0x00000000001c7947 */ /* 0x000fec0003800000 */
.L_x_12068:
[----:B-----5:R-:W-:Y:S02]  /*2370*/  PRMT R196, R194, 0x7632, R196 ;  /* 0x00007632c2c47816 */ /* 0x020fe400000000c4 */
[----:B------:R-:W-:Y:S02]  /*2380*/  @P0 PRMT R197, R190, 0x7632, R197 ;  /* 0x00007632bec50816 */ /* 0x000fe400000000c5 */
[----:B------:R-:W-:Y:S02]  /*2390*/  SHF.L.U32 R196, R196, 0x10, RZ ;  /* 0x00000010c4c47819 */ /* 0x000fe400000006ff */
[----:B------:R-:W-:-:S03]  /*23a0*/  @P0 SHF.L.U32 R197, R197, 0x10, RZ ;  /* 0x00000010c5c50819 */ /* 0x000fc600000006ff */
[----:B------:R-:W-:-:S04]  /*23b0*/  FMUL.FTZ R196, R196, UR8 ;  /* 0x00000008c4c47c20 */ /* 0x000fc80008410000 */
[----:B------:R-:W-:-:S04]  /*23c0*/  FMUL.FTZ R214, R161, R196 ;  /* 0x000000c4a1d67220 */ /* 0x000fc80000410000 */
[----:B------:R-:W-:-:S07]  /*23d0*/  @P0 FADD.FTZ R214, R214, R197 ;  /* 0x000000c5d6d60221 */ /* 0x000fce0000010000 */
.L_x_12069:
[----:B------:R-:W-:Y:S05]  /*23e0*/  BSYNC B0 ;  /* 0x0000000000007941 */ /* 0x000fea0003800000 */
.L_x_12067:
[----:B------:R-:W-:Y:S04]  /*23f0*/  BSSY B0, `(.L_x_12070) ;  /* 0x000000b000007945 */ /* 0x000fe80003800000 */
[----:B------:R-:W-:Y:S05]  /*2400*/  @P3 BRA `(.L_x_12071) ;  /* 0x0000000000103947 */ /* 0x000fea0003800000 */
[----:B------:R-:W-:Y:S01]  /*2410*/  MOV R213, RZ ;  /* 0x000000ff00d57202 */ /* 0x000fe20000000f00 */
[----:B------:R-:W-:Y:S06]  /*2420*/  @!P0 BRA `(.L_x_12072) ;  /* 0x00000000001c8947 */ /* 0x000fec0003800000 */
[----:B-----5:R-:W-:Y:S01]  /*2430*/  SHF.L.U32 R213, R191, 0x10, RZ ;  /* 0x00000010bfd57819 */ /* 0x020fe200000006ff */
[----:B------:R-:W-:Y:S06]  /*2440*/  BRA `(.L_x_12072) ;  /* 0x0000000000147947 */ /* 0x000fec0003800000 */
.L_x_12071:
[----:B-----5:R-:W-:-:S05]  /*2450*/  SHF.L.U32 R196, R195, 0x10, RZ ;  /* 0x00000010c3c47819 */ /* 0x020fca00000006ff */
[----:B------:R-:W-:Y:S01]  /*2460*/  FMUL.FTZ R213, R196, UR8 ;  /* 0x00000008c4d57c20 */ /* 0x000fe20008410000 */
[----:B------:R-:W-:-:S03]  /*2470*/  @P0 SHF.L.U32 R196, R191, 0x10, RZ ;  /* 0x00000010bfc40819 */ /* 0x000fc600000006ff */
[----:B------:R-:W-:-:S04]  /*2480*/  FMUL.FTZ R213, R162, R213 ;  /* 0x000000d5a2d57220 */ /* 0x000fc80000410000 */
[----:B------:R-:W-:-:S07]  /*2490*/  @P0 FADD.FTZ R213, R196, R213 ;  /* 0x000000d5c4d50221 */ /* 0x000fce0000010000 */
.L_x_12072:
[----:B------:R-:W-:Y:S05]  /*24a0*/  BSYNC B0 ;  /* 0x0000000000007941 */ /* 0x000fea0003800000 */
.L_x_12070:
[----:B------:R-:W-:Y:S04]  /*24b0*/  BSSY B0, `(.L_x_12073) ;  /* 0x000000e000007945 */ /* 0x000fe80003800000 */
[----:B------:R-:W-:Y:S05]  /*24c0*/  @P3 BRA `(.L_x_12074) ;  /* 0x0000000000143947 */ /* 0x000fea0003800000 */
[----:B------:R-:W-:Y:S01]  /*24d0*/  HFMA2.MMA R212, -RZ, RZ, 0, 0 ;  /* 0x00000000ffd47435 */ /* 0x000fe200000001ff */
[----:B------:R-:W-:Y:S10]  /*24e0*/  @!P0 BRA `(.L_x_12075) ;  /* 0x0000000000288947 */ /* 0x000ff40003800000 */
[----:B-----5:R-:W-:-:S04]  /*24f0*/  PRMT R212, R191, 0x7632, R212 ;  /* 0x00007632bfd47816 */ /* 0x020fc800000000d4 */
[----:B------:R-:W-:Y:S01]  /*2500*/  SHF.L.U32 R212, R212, 0x10, RZ ;  /* 0x00000010d4d47819 */ /* 0x000fe200000006ff */
[----:B------:R-:W-:Y:S06]  /*2510*/  BRA `(.L_x_12075) ;  /* 0x00000000001c7947 */ /* 0x000fec0003800000 */
.L_x_12074:
[----:B-----5:R-:W-:Y:S02]  /*2520*/  PRMT R196, R195, 0x7632, R196 ;  /* 0x00007632c3c47816 */ /* 0x020fe400000000c4 */
[----:B------:R-:W-:Y:S02]  /*2530*/  @P0 PRMT R197, R191, 0x7632, R197 ;  /* 0x00007632bfc50816 */ /* 0x000fe400000000c5 */
[----:B------:R-:W-:Y:S02]  /*2540*/  SHF.L.U32 R196, R196, 0x10, RZ ;  /* 0x00000010c4c47819 */ /* 0x000fe400000006ff */
[----:B------:R-:W-:-:S03]  /*2550*/  @P0 SHF.L.U32 R197, R197, 0x10, RZ ;  /* 0x00000010c5c50819 */ /* 0x000fc600000006ff */
[----:B------:R-:W-:-:S04]  /*2560*/  FMUL.FTZ R196, R196, UR8 ;  /* 0x00000008c4c47c20 */ /* 0x000fc80008410000 */
[----:B------:R-:W-:-:S04]  /*2570*/  FMUL.FTZ R212, R163, R196 ;  /* 0x000000c4a3d47220 */ /* 0x000fc80000410000 */
[----:B------:R-:W-:-:S07]  /*2580*/  @P0 FADD.FTZ R212, R212, R197 ;  /* 0x000000c5d4d40221 */ /* 0x000fce0000010000 */
.L_x_12075:
[----:B------:R-:W-:Y:S05]  /*2590*/  BSYNC B0 ;  /* 0x0000000000007941 */ /* 0x000fea0003800000 */
.L_x_12073:
        /* <DEDUP_REMOVED lines=20> */
.L_x_12077:
[----:B--2--5:R-:W-:Y:S02]  /*26e0*/  SHF.L.U32 R196, R192, 0x10, RZ ;  /* 0x00000010c0c47819 */ /* 0x024fe400000006ff */
[----:B------:R-:W-:-:S03]  /*26f0*/  @P0 SHF.L.U32 R199, R188, 0x10, RZ ;  /* 0x00000010bcc70819 */ /* 0x000fc600000006ff */
[----:B------:R-:W-:-:S04]  /*2700*/  FMUL.FTZ R197, R196, UR8 ;  /* 0x00000008c4c57c20 */ /* 0x000fc80008410000 */
[----:B------:R-:W-:-:S04]  /*2710*/  FMUL.FTZ R228, R164, R197 ;  /* 0x000000c5a4e47220 */ /* 0x000fc80000410000 */
[----:B------:R-:W-:-:S07]  /*2720*/  @P0 FADD.FTZ R228, R199, R228 ;  /* 0x000000e4c7e40221 */ /* 0x000fce0000010000 */
.L_x_12078:
[----:B------:R-:W-:Y:S05]  /*2730*/  BSYNC B0 ;  /* 0x0000000000007941 */ /* 0x000fea0003800000 */
.L_x_12076:
[----:B------:R-:W-:Y:S04]  /*2740*/  BSSY B0, `(.L_x_12079) ;  /* 0x000000e000007945 */ /* 0x000fe80003800000 */
[----:B------:R-:W-:Y:S05]  /*2750*/  @P3 BRA `(.L_x_12080) ;  /* 0x0000000000143947 */ /* 0x000fea0003800000 */
[----:B--2---:R-:W-:Y:S01]  /*2760*/  HFMA2.MMA R227, -RZ, RZ, 0, 0 ;  /* 0x00000000ffe37435 */ /* 0x004fe200000001ff */
[----:B------:R-:W-:Y:S10]  /*2770*/  @!P0 BRA `(.L_x_12081) ;  /* 0x0000000000288947 */ /* 0x000ff40003800000 */
[----:B-----5:R-:W-:-:S04]  /*2780*/  PRMT R227, R188, 0x7632, R227 ;  /* 0x00007632bce37816 */ /* 0x020fc800000000e3 */
[----:B------:R-:W-:Y:S01]  /*2790*/  SHF.L.U32 R227, R227, 0x10, RZ ;  /* 0x00000010e3e37819 */ /* 0x000fe200000006ff */
[----:B------:R-:W-:Y:S06]  /*27a0*/  BRA `(.L_x_12081) ;  /* 0x00000000001c7947 */ /* 0x000fec0003800000 */
.L_x_12080:
[----:B--2--5:R-:W-:Y:S02]  /*27b0*/  PRMT R196, R192, 0x7632, R196 ;  /* 0x00007632c0c47816 */ /* 0x024fe400000000c4 */
[----:B------:R-:W-:Y:S02]  /*27c0*/  @P0 PRMT R197, R188, 0x7632, R197 ;  /* 0x00007632bcc50816 */ /* 0x000fe400000000c5 */
[----:B------:R-:W-:Y:S02]  /*27d0*/  SHF.L.U32 R196, R196, 0x10, RZ ;  /* 0x00000010c4c47819 */ /* 0x000fe400000006ff */
[----:B------:R-:W-:-:S03]  /*27e0*/  @P0 SHF.L.U32 R198, R197, 0x10, RZ ;  /* 0x00000010c5c60819 */ /* 0x000fc600000006ff */
[----:B------:R-:W-:-:S04]  /*27f0*/  FMUL.FTZ R196, R196, UR8 ;  /* 0x00000008c4c47c20 */ /* 0x000fc80008410000 */
[----:B------:R-:W-:-:S04]  /*2800*/  FMUL.FTZ R227, R165, R196 ;  /* 0x000000c4a5e37220 */ /* 0x000fc80000410000 */
[----:B------:R-:W-:-:S07]  /*2810*/  @P0 FADD.FTZ R227, R227, R198 ;  /* 0x000000c6e3e30221 */ /* 0x000fce0000010000 */
.L_x_12081:
[----:B------:R-:W-:Y:S05]  /*2820*/  BSYNC B0 ;  /* 0x0000000000007941 */ /* 0x000fea0003800000 */
.L_x_12079:
[----:B------:R-:W-:Y:S04]  /*2830*/  BSSY B0, `(.L_x_12082) ;  /* 0x000000b000007945 */ /* 0x000fe80003800000 */
[----:B------:R-:W-:Y:S05]  /*2840*/  @P3 BRA `(.L_x_12083) ;  /* 0x0000000000103947 */ /* 0x000fea0003800000 */
[----:B------:R-:W-:Y:S01]  /*2850*/  MOV R226, RZ ;  /* 0x000000ff00e27202 */ /* 0x000fe20000000f00 */
[----:B------:R-:W-:Y:S06]  /*2860*/  @!P0 BRA `(.L_x_12084) ;  /* 0x00000000001c8947 */ /* 0x000fec0003800000 */
[----:B-----5:R-:W-:Y:S01]  /*2870*/  SHF.L.U32 R226, R189, 0x10, RZ ;  /* 0x00000010bde27819 */ /* 0x020fe200000006ff */
[----:B------:R-:W-:Y:S06]  /*2880*/  BRA `(.L_x_12084) ;  /* 0x0000000000147947 */ /* 0x000fec0003800000 */
.L_x_12083:
[----:B-----5:R-:W-:Y:S02]  /*2890*/  SHF.L.U32 R196, R193, 0x10, RZ ;  /* 0x00000010c1c47819 */ /* 0x020fe400000006ff */
[----:B------:R-:W-:-:S03]  /*28a0*/  @P0 SHF.L.U32 R199, R189, 0x10, RZ ;  /* 0x00000010bdc70819 */ /* 0x000fc600000006ff */
[----:B------:R-:W-:-:S04]  /*28b0*/  FMUL.FTZ R197, R196, UR8 ;  /* 0x00000008c4c57c20 */ /* 0x000fc80008410000 */
[----:B------:R-:W-:-:S04]  /*28c0*/  FMUL.FTZ R226, R166, R197 ;  /* 0x000000c5a6e27220 */ /* 0x000fc80000410000 */
[----:B------:R-:W-:-:S07]  /*28d0*/  @P0 FADD.FTZ R226, R199, R226 ;  /* 0x000000e2c7e20221 */ /* 0x000fce0000010000 */
.L_x_12084:
[----:B------:R-:W-:Y:S05]  /*28e0*/  BSYNC B0 ;  /* 0x0000000000007941 */ /* 0x000fea0003800000 */
.L_x_12082:
[----:B------:R-:W-:Y:S04]  /*28f0*/  BSSY B0, `(.L_x_12085) ;  /* 0x000000e000007945 */ /* 0x000fe80003800000 */
[----:B------:R-:W-:Y:S05]  /*2900*/  @P3 BRA `(.L_x_12086) ;  /* 0x0000000000143947 */ /* 0x000fea0003800000 */
[----:B------:R-:W-:Y:S01]  /*2910*/  HFMA2.MMA R225, -RZ, RZ, 0, 0 ;  /* 0x00000000ffe17435 */ /* 0x000fe200000001ff */
[----:B------:R-:W-:Y:S10]  /*2920*/  @!P0 BRA `(.L_x_12087) ;  /* 0x0000000000288947 */ /* 0x000ff40003800000 */
[----:B-----5:R-:W-:-:S04]  /*2930*/  PRMT R225, R189, 0x7632, R225 ;  /* 0x00007632bde17816 */ /* 0x020fc800000000e1 */
[----:B------:R-:W-:Y:S01]  /*2940*/  SHF.L.U32 R225, R225, 0x10, RZ ;  /* 0x00000010e1e17819 */ /* 0x000fe200000006ff */
[----:B------:R-:W-:Y:S06]  /*2950*/  BRA `(.L_x_12087) ;  /* 0x00000000001c7947 */ /* 0x000fec0003800000 */
.L_x_12086:
[----:B-----5:R-:W-:Y:S02]  /*2960*/  PRMT R196, R193, 0x7632, R196 ;  /* 0x00007632c1c47816 */ /* 0x020fe400000000c4 */
[----:B------:R-:W-:Y:S02]  /*2970*/  @P0 PRMT R197, R189, 0x7632, R197 ;  /* 0x00007632bdc50816 */ /* 0x000fe400000000c5 */
[----:B------:R-:W-:Y:S02]  /*2980*/  SHF.L.U32 R196, R196, 0x10, RZ ;  /* 0x00000010c4c47819 */ /* 0x000fe400000006ff */
[----:B------:R-:W-:-:S03]  /*2990*/  @P0 SHF.L.U32 R198, R197, 0x10, RZ ;  /* 0x00000010c5c60819 */ /* 0x000fc600000006ff */
[----:B------:R-:W-:-:S04]  /*29a0*/  FMUL.FTZ R196, R196, UR8 ;  /* 0x00000008c4c47c20 */ /* 0x000fc80008410000 */
[----:B------:R-:W-:-:S04]  /*29b0*/  FMUL.FTZ R225, R167, R196 ;  /* 0x000000c4a7e17220 */ /* 0x000fc80000410000 */
[----:B------:R-:W-:-:S07]  /*29c0*/  @P0 FADD.FTZ R225, R225, R198 ;  /* 0x000000c6e1e10221 */ /* 0x000fce0000010000 */
.L_x_12087:
[----:B------:R-:W-:Y:S05]  /*29d0*/  BSYNC B0 ;  /* 0x0000000000007941 */ /* 0x000fea0003800000 */
.L_x_12085:
[----:B------:R-:W-:Y:S04]  /*29e0*/  BSSY B0, `(.L_x_12088) ;  /* 0x000000b000007945 */ /* 0x000fe80003800000 */
[----:B------:R-:W-:Y:S05]  /*29f0*/  @P3 BRA `(.L_x_12089) ;  /* 0x0000000000103947 */ /* 0x000fea0003800000 */
[----:B------:R-:W-:Y:S01]  /*2a00*/  MOV R224, RZ ;  /* 0x000000ff00e07202 */ /* 0x000fe20000000f00 */
[----:B------:R-:W-:Y:S06]  /*2a10*/  @!P0 BRA `(.L_x_12090) ;  /* 0x00000000001c8947 */ /* 0x000fec0003800000 */
[----:B-----5:R-:W-:Y:S01]  /*2a20*/  SHF.L.U32 R224, R190, 0x10, RZ ;  /* 0x00000010bee07819 */ /* 0x020fe200000006ff */
[----:B------:R-:W-:Y:S06]  /*2a30*/  BRA `(.L_x_12090) ;  /* 0x0000000000147947 */ /* 0x000fec0003800000 */
.L_x_12089:
[----:B-----5:R-:W-:Y:S02]  /*2a40*/  SHF.L.U32 R196, R194, 0x10, RZ ;  /* 0x00000010c2c47819 */ /* 0x020fe400000006ff */
[----:B------:R-:W-:-:S03]  /*2a50*/  @P0 SHF.L.U32 R199, R190, 0x10, RZ ;  /* 0x00000010bec70819 */ /* 0x000fc600000006ff */
[----:B------:R-:W-:-:S04]  /*2a60*/  FMUL.FTZ R197, R196, UR8 ;  /* 0x00000008c4c57c20 */ /* 0x000fc80008410000 */
[----:B------:R-:W-:-:S04]  /*2a70*/  FMUL.FTZ R224, R168, R197 ;  /* 0x000000c5a8e07220 */ /* 0x000fc80000410000 */
[----:B------:R-:W-:-:S07]  /*2a80*/  @P0 FADD.FTZ R224, R199, R224 ;  /* 0x000000e0c7e00221 */ /* 0x000fce0000010000 */
.L_x_12090:
[----:B------:R-:W-:Y:S05]  /*2a90*/  BSYNC B0 ;  /* 0x0000000000007941 */ /* 0x000fea0003800000 */
.L_x_12088:
[----:B------:R-:W-:Y:S04]  /*2aa0*/  BSSY B0, `(.L_x_12091) ;  /* 0x000000e000007945 */ /* 0x000fe80003800000 */
[----:B------:R-:W-:Y:S05]  /*2ab0*/  @P3 BRA `(.L_x_12092) ;  /* 0x0000000000143947 */ /* 0x000fea0003800000 */
[----:B------:R-:W-:Y:S01]  /*2ac0*/  HFMA2.MMA R223, -RZ, RZ, 0, 0 ;  /* 0x00000000ffdf7435 */ /* 0x000fe200000001ff */
[----:B------:R-:W-:Y:S10]  /*2ad0*/  @!P0 BRA `(.L_x_12093) ;  /* 0x0000000000288947 */ /* 0x000ff40003800000 */
[----:B-----5:R-:W-:-:S04]  /*2ae0*/  PRMT R223, R190, 0x7632, R223 ;  /* 0x00007632bedf7816 */ /* 0x020fc800000000df */
[----:B------:R-:W-:Y:S01]  /*2af0*/  SHF.L.U32 R223, R223, 0x10, RZ ;  /* 0x00000010dfdf7819 */ /* 0x000fe200000006ff */
[----:B------:R-:W-:Y:S06]  /*2b00*/  BRA `(.L_x_12093) ;  /* 0x00000000001c7947 */ /* 0x000fec0003800000 */
.L_x_12092:
[----:B-----5:R-:W-:Y:S02]  /*2b10*/  PRMT R196, R194, 0x7632, R196 ;  /* 0x00007632c2c47816 */ /* 0x020fe400000000c4 */
[----:B------:R-:W-:Y:S02]  /*2b20*/  @P0 PRMT R197, R190, 0x7632, R197 ;  /* 0x00007632bec50816 */ /* 0x000fe400000000c5 */
[----:B------:R-:W-:Y:S02]  /*2b30*/  SHF.L.U32 R196, R196, 0x10, RZ ;  /* 0x00000010c4c47819 */ /* 0x000fe400000006ff */
[----:B------:R-:W-:-:S03]  /*2b40*/  @P0 SHF.L.U32 R198, R197, 0x10, RZ ;  /* 0x00000010c5c60819 */ /* 0x000fc600000006ff */
[----:B------:R-:W-:-:S04]  /*2b50*/  FMUL.FTZ R196, R196, UR8 ;  /* 0x00000008c4c47c20 */ /* 0x000fc80008410000 */
[----:B------:R-:W-:-:S04]  /*2b60*/  FMUL.FTZ R223, R169, R196 ;  /* 0x000000c4a9df7220 */ /* 0x000fc80000410000 */
[----:B------:R-:W-:-:S07]  /*2b70*/  @P0 FADD.FTZ R223, R223, R198 ;  /* 0x000000c6dfdf0221 */ /* 0x000fce0000010000 */
.L_x_12093:
[----:B------:R-:W-:Y:S05]  /*2b80*/  BSYNC B0 ;  /* 0x0000000000007941 */ /* 0x000fea0003800000 */
.L_x_12091:
[----:B------:R-:W-:Y:S04]  /*2b90*/  BSSY B0, `(.L_x_12094) ;  /* 0x000000b000007945 */ /* 0x000fe80003800000 */
[----:B------:R-:W-:Y:S05]  /*2ba0*/  @P3 BRA `(.L_x_12095) ;  /* 0x0000000000103947 */ /* 0x000fea0003800000 */
[----:B------:R-:W-:Y:S01]  /*2bb0*/  MOV R222, RZ ;  /* 0x000000ff00de7202 */ /* 0x000fe20000000f00 */
[----:B------:R-:W-:Y:S06]  /*2bc0*/  @!P0 BRA `(.L_x_12096) ;  /* 0x00000000001c8947 */ /* 0x000fec0003800000 */
[----:B-----5:R-:W-:Y:S01]  /*2bd0*/  SHF.L.U32 R222, R191, 0x10, RZ ;  /* 0x00000010bfde7819 */ /* 0x020fe200000006ff */
[----:B------:R-:W-:Y:S06]  /*2be0*/  BRA `(.L_x_12096) ;  /* 0x0000000000147947 */ /* 0x000fec0003800000 */
.L_x_12095:
[----:B-----5:R-:W-:Y:S02]  /*2bf0*/  SHF.L.U32 R196, R195, 0x10, RZ ;  /* 0x00000010c3c47819 */ /* 0x020fe400000006ff */
[----:B------:R-:W-:-:S03]  /*2c00*/  @P0 SHF.L.U32 R199, R191, 0x10, RZ ;  /* 0x00000010bfc70819 */ /* 0x000fc600000006ff */
[----:B------:R-:W-:-:S04]  /*2c10*/  FMUL.FTZ R197, R196, UR8 ;  /* 0x00000008c4c57c20 */ /* 0x000fc80008410000 */
[----:B------:R-:W-:-:S04]  /*2c20*/  FMUL.FTZ R222, R170, R197 ;  /* 0x000000c5aade7220 */ /* 0x000fc80000410000 */
[----:B------:R-:W-:-:S07]  /*2c30*/  @P0 FADD.FTZ R222, R199, R222 ;  /* 0x000000dec7de0221 */ /* 0x000fce0000010000 */
.L_x_12096:
[----:B------:R-:W-:Y:S05]  /*2c40*/  BSYNC B0 ;  /* 0x0000000000007941 */ /* 0x000fea0003800000 */
.L_x_12094:
[----:B------:R-:W-:Y:S04]  /*2c50*/  BSSY B0, `(.L_x_12097) ;  /* 0x000000e000007945 */ /* 0x000fe80003800000 */
[----:B------:R-:W-:Y:S05]  /*2c60*/  @P3 BRA `(.L_x_12098) ;  /* 0x0000000000143947 */ /* 0x000fea0003800000 */
[----:B------:R-:W-:Y:S01]  /*2c70*/  HFMA2.MMA R221, -RZ, RZ, 0, 0 ;  /* 0x00000000ffdd7435 */ /* 0x000fe200000001ff */
[----:B------:R-:W-:Y:S10]  /*2c80*/  @!P0 BRA `(.L_x_12099) ;  /* 0x0000000000288947 */ /* 0x000ff40003800000 */
[----:B-----5:R-:W-:-:S04]  /*2c90*/  PRMT R221, R191, 0x7632, R221 ;  /* 0x00007632bfdd7816 */ /* 0x020fc800000000dd */
[----:B------:R-:W-:Y:S01]  /*2ca0*/  SHF.L.U32 R221, R221, 0x10, RZ ;  /* 0x00000010dddd7819 */ /* 0x000fe200000006ff */
[----:B------:R-:W-:Y:S06]  /*2cb0*/  BRA `(.L_x_12099) ;  /* 0x00000000001c7947 */ /* 0x000fec0003800000 */
.L_x_12098:
[----:B-----5:R-:W-:Y:S02]  /*2cc0*/  PRMT R196, R195, 0x7632, R196 ;  /* 0x00007632c3c47816 */ /* 0x020fe400000000c4 */
[----:B------:R-:W-:Y:S02]  /*2cd0*/  @P0 PRMT R197, R191, 0x7632, R197 ;  /* 0x00007632bfc50816 */ /* 0x000fe400000000c5 */
[----:B------:R-:W-:Y:S02]  /*2ce0*/  SHF.L.U32 R196, R196, 0x10, RZ ;  /* 0x00000010c4c47819 */ /* 0x000fe400000006ff */
[----:B------:R-:W-:-:S03]  /*2cf0*/  @P0 SHF.L.U32 R198, R197, 0x10, RZ ;  /* 0x00000010c5c60819 */ /* 0x000fc600000006ff */
[----:B------:R-:W-:-:S04]  /*2d00*/  FMUL.FTZ R196, R196, UR8 ;  /* 0x00000008c4c47c20 */ /* 0x000fc80008410000 */
[----:B------:R-:W-:-:S04]  /*2d10*/  FMUL.FTZ R221, R171, R196 ;  /* 0x000000c4abdd7220 */ /* 0x000fc80000410000 */
[----:B------:R-:W-:-:S07]  /*2d20*/  @P0 FADD.FTZ R221, R221, R198 ;  /* 0x000000c6dddd0221 */ /* 0x000fce0000010000 */
.L_x_12099:
[----:B------:R-:W-:Y:S05]  /*2d30*/  BSYNC B0 ;  /* 0x0000000000007941 */ /* 0x000fea0003800000 */
.L_x_12097:
        /* <DEDUP_REMOVED lines=20> */
.L_x_12101:
[----:B--2--5:R-:W-:Y:S02]  /*2e80*/  SHF.L.U32 R196, R192, 0x10, RZ ;  /* 0x00000010c0c47819 */ /* 0x024fe400000006ff */
[----:B------:R-:W-:-:S03]  /*2e90*/  @P0 SHF.L.U32 R199, R188, 0x10, RZ ;  /* 0x00000010bcc70819 */ /* 0x000fc600000006ff */
[----:B------:R-:W-:-:S04]  /*2ea0*/  FMUL.FTZ R197, R196, UR8 ;  /* 0x00000008c4c57c20 */ /* 0x000fc80008410000 */
[----:B------:R-:W-:-:S04]  /*2eb0*/  FMUL.FTZ R238, R172, R197 ;  /* 0x000000c5acee7220 */ /* 0x000fc80000410000 */
[----:B------:R-:W-:-:S07]  /*2ec0*/  @P0 FADD.FTZ R238, R199, R238 ;  /* 0x000000eec7ee0221 */ /* 0x000fce0000010000 */
.L_x_12102:
[----:B------:R-:W-:Y:S05]  /*2ed0*/  BSYNC B0 ;  /* 0x0000000000007941 */ /* 0x000fea0003800000 */
.L_x_12100:
[----:B------:R-:W-:Y:S04]  /*2ee0*/  BSSY B0, `(.L_x_12103) ;  /* 0x000000e000007945 */ /* 0x000fe80003800000 */
[----:B------:R-:W-:Y:S05]  /*2ef0*/  @P3 BRA `(.L_x_12104) ;  /* 0x0000000000143947 */ /* 0x000fea0003800000 */
[----:B--2---:R-:W-:Y:S01]  /*2f00*/  HFMA2.MMA R237, -RZ, RZ, 0, 0 ;  /* 0x00000000ffed7435 */ /* 0x004fe200000001ff */
[----:B------:R-:W-:Y:S10]  /*2f10*/  @!P0 BRA `(.L_x_12105) ;  /* 0x0000000000288947 */ /* 0x000ff40003800000 */
[----:B-----5:R-:W-:-:S04]  /*2f20*/  PRMT R237, R188, 0x7632, R237 ;  /* 0x00007632bced7816 */ /* 0x020fc800000000ed */
[----:B------:R-:W-:Y:S01]  /*2f30*/  SHF.L.U32 R237, R237, 0x10, RZ ;  /* 0x00000010eded7819 */ /* 0x000fe200000006ff */
[----:B------:R-:W-:Y:S06]  /*2f40*/  BRA `(.L_x_12105) ;  /* 0x00000000001c7947 */ /* 0x000fec0003800000 */
.L_x_12104:
[----:B--2--5:R-:W-:Y:S02]  /*2f50*/  PRMT R196, R192, 0x7632, R196 ;  /* 0x00007632c0c47816 */ /* 0x024fe400000000c4 */
[----:B------:R-:W-:Y:S02]  /*2f60*/  @P0 PRMT R197, R188, 0x7632, R197 ;  /* 0x00007632bcc50816 */ /* 0x000fe400000000c5 */
[----:B------:R-:W-:Y:S02]  /*2f70*/  SHF.L.U32 R196, R196, 0x10, RZ ;  /* 0x00000010c4c47819 */ /* 0x000fe400000006ff */
[----:B------:R-:W-:-:S03]  /*2f80*/  @P0 SHF.L.U32 R198, R197, 0x10, RZ ;  /* 0x00000010c5c60819 */ /* 0x000fc600000006ff */
[----:B------:R-:W-:-:S04]  /*2f90*/  FMUL.FTZ R196, R196, UR8 ;  /* 0x00000008c4c47c20 */ /* 0x000fc80008410000 */
[----:B------:R-:W-:-:S04]  /*2fa0*/  FMUL.FTZ R237, R173, R196 ;  /* 0x000000c4aded7220 */ /* 0x000fc80000410000 */
[----:B------:R-:W-:-:S07]  /*2fb0*/  @P0 FADD.FTZ R237, R237, R198 ;  /* 0x000000c6eded0221 */ /* 0x000fce0000010000 */
.L_x_12105:
[----:B------:R-:W-:Y:S05]  /*2fc0*/  BSYNC B0 ;  /* 0x0000000000007941 */ /* 0x000fea0003800000 */
.L_x_12103:
[----:B------:R-:W-:Y:S04]  /*2fd0*/  BSSY B0, `(.L_x_12106) ;  /* 0x000000b000007945 */ /* 0x000fe80003800000 */
[----:B------:R-:W-:Y:S05]  /*2fe0*/  @P3 BRA `(.L_x_12107) ;  /* 0x0000000000103947 */ /* 0x000fea0003800000 */
[----:B------:R-:W-:Y:S01]  /*2ff0*/  MOV R236, RZ ;  /* 0x000000ff00ec7202 */ /* 0x000fe20000000f00 */
[----:B------:R-:W-:Y:S06]  /*3000*/  @!P0 BRA `(.L_x_12108) ;  /* 0x00000000001c8947 */ /* 0x000fec0003800000 */
[----:B-----5:R-:W-:Y:S01]  /*3010*/  SHF.L.U32 R236, R189, 0x10, RZ ;  /* 0x00000010bdec7819 */ /* 0x020fe200000006ff */
[----:B------:R-:W-:Y:S06]  /*3020*/  BRA `(.L_x_12108) ;  /* 0x0000000000147947 */ /* 0x000fec0003800000 */
.L_x_12107:
[----:B-----5:R-:W-:Y:S02]  /*3030*/  SHF.L.U32 R196, R193, 0x10, RZ ;  /* 0x00000010c1c47819 */ /* 0x020fe400000006ff */
[----:B------:R-:W-:-:S03]  /*3040*/  @P0 SHF.L.U32 R199, R189, 0x10, RZ ;  /* 0x00000010bdc70819 */ /* 0x000fc600000006ff */
[----:B------:R-:W-:-:S04]  /*3050*/  FMUL.FTZ R197, R196, UR8 ;  /* 0x00000008c4c57c20 */ /* 0x000fc80008410000 */
[----:B------:R-:W-:-:S04]  /*3060*/  FMUL.FTZ R236, R174, R197 ;  /* 0x000000c5aeec7220 */ /* 0x000fc80000410000 */
[----:B------:R-:W-:-:S07]  /*3070*/  @P0 FADD.FTZ R236, R199, R236 ;  /* 0x000000ecc7ec0221 */ /* 0x000fce0000010000 */
.L_x_12108:
[----:B------:R-:W-:Y:S05]  /*3080*/  BSYNC B0 ;  /* 0x0000000000007941 */ /* 0x000fea0003800000 */
.L_x_12106:
[----:B------:R-:W-:Y:S04]  /*3090*/  BSSY B0, `(.L_x_12109) ;  /* 0x000000e000007945 */ /* 0x000fe80003800000 */
[----:B------:R-:W-:Y:S05]  /*30a0*/  @P3 BRA `(.L_x_12110) ;  /* 0x0000000000143947 */ /* 0x000fea0003800000 */
[----:B------:R-:W-:Y:S01]  /*30b0*/  HFMA2.MMA R235, -RZ, RZ, 0, 0 ;  /* 0x00000000ffeb7435 */ /* 0x000fe200000001ff */
[----:B------:R-:W-:Y:S10]  /*30c0*/  @!P0 BRA `(.L_x_12111) ;  /* 0x0000000000288947 */ /* 0x000ff40003800000 */
[----:B-----5:R-:W-:-:S04]  /*30d0*/  PRMT R235, R189, 0x7632, R235 ;  /* 0x00007632bdeb7816 */ /* 0x020fc800000000eb */
[----:B------:R-:W-:Y:S01]  /*30e0*/  SHF.L.U32 R235, R235, 0x10, RZ ;  /* 0x00000010ebeb7819 */ /* 0x000fe200000006ff */
[----:B------:R-:W-:Y:S06]  /*30f0*/  BRA `(.L_x_12111) ;  /* 0x00000000001c7947 */ /* 0x000fec0003800000 */
.L_x_12110:
[----:B-----5:R-:W-:Y:S02]  /*3100*/  PRMT R196, R193, 0x7632, R196 ;  /* 0x00007632c1c47816 */ /* 0x020fe400000000c4 */
[----:B------:R-:W-:Y:S02]  /*3110*/  @P0 PRMT R197, R189, 0x7632, R197 ;  /* 0x00007632bdc50816 */ /* 0x000fe400000000c5 */
[----:B------:R-:W-:Y:S02]  /*3120*/  SHF.L.U32 R196, R196, 0x10, RZ ;  /* 0x00000010c4c47819 */ /* 0x000fe400000006ff */
[----:B------:R-:W-:-:S03]  /*3130*/  @P0 SHF.L.U32 R198, R197, 0x10, RZ ;  /* 0x00000010c5c60819 */ /* 0x000fc600000006ff */
[----:B------:R-:W-:-:S04]  /*3140*/  FMUL.FTZ R196, R196, UR8 ;  /* 0x00000008c4c47c20 */ /* 0x000fc80008410000 */
[----:B------:R-:W-:-:S04]  /*3150*/  FMUL.FTZ R235, R175, R196 ;  /* 0x000000c4afeb7220 */ /* 0x000fc80000410000 */
[----:B------:R-:W-:-:S07]  /*3160*/  @P0 FADD.FTZ R235, R235, R198 ;  /* 0x000000c6ebeb0221 */ /* 0x000fce0000010000 */
.L_x_12111:
[----:B------:R-:W-:Y:S05]  /*3170*/  BSYNC B0 ;  /* 0x0000000000007941 */ /* 0x000fea0003800000 */
.L_x_12109:
[----:B------:R-:W-:Y:S04]  /*3180*/  BSSY B0, `(.L_x_12112) ;  /* 0x000000b000007945 */ /* 0x000fe80003800000 */
[----:B------:R-:W-:Y:S05]  /*3190*/  @P3 BRA `(.L_x_12113) ;  /* 0x0000000000103947 */ /* 0x000fea0003800000 */
[----:B------:R-:W-:Y:S01]  /*31a0*/  MOV R234, RZ ;  /* 0x000000ff00ea7202 */ /* 0x000fe20000000f00 */
[----:B------:R-:W-:Y:S06]  /*31b0*/  @!P0 BRA `(.L_x_12114) ;  /* 0x00000000001c8947 */ /* 0x000fec0003800000 */
[----:B-----5:R-:W-:Y:S01]  /*31c0*/  SHF.L.U32 R234, R190, 0x10, RZ ;  /* 0x00000010beea7819 */ /* 0x020fe200000006ff */
[----:B------:R-:W-:Y:S06]  /*31d0*/  BRA `(.L_x_12114) ;  /* 0x0000000000147947 */ /* 0x000fec0003800000 */
.L_x_12113:
[----:B-----5:R-:W-:Y:S02]  /*31e0*/  SHF.L.U32 R196, R194, 0x10, RZ ;  /* 0x00000010c2c47819 */ /* 0x020fe400000006ff */
[----:B------:R-:W-:-:S03]  /*31f0*/  @P0 SHF.L.U32 R199, R190, 0x10, RZ ;  /* 0x00000010bec70819 */ /* 0x000fc600000006ff */
[----:B------:R-:W-:-:S04]  /*3200*/  FMUL.FTZ R197, R196, UR8 ;  /* 0x00000008c4c57c20 */ /* 0x000fc80008410000 */
[----:B------:R-:W-:-:S04]  /*3210*/  FMUL.FTZ R234, R176, R197 ;  /* 0x000000c5b0ea7220 */ /* 0x000fc80000410000 */
[----:B------:R-:W-:-:S07]  /*3220*/  @P0 FADD.FTZ R234, R199, R234 ;  /* 0x000000eac7ea0221 */ /* 0x000fce0000010000 */
.L_x_12114:
[----:B------:R-:W-:Y:S05]  /*3230*/  BSYNC B0 ;  /* 0x0000000000007941 */ /* 0x000fea0003800000 */
.L_x_12112:
[----:B------:R-:W-:Y:S04]  /*3240*/  BSSY B0, `(.L_x_12115) ;  /* 0x000000e000007945 */ /* 0x000fe80003800000 */
[----:B------:R-:W-:Y:S05]  /*3250*/  @P3 BRA `(.L_x_12116) ;  /* 0x0000000000143947 */ /* 0x000fea0003800000 */
[----:B------:R-:W-:Y:S01]  /*3260*/  HFMA2.MMA R233, -RZ, RZ, 0, 0 ;  /* 0x00000000ffe97435 */ /* 0x000fe200000001ff */
[----:B------:R-:W-:Y:S10]  /*3270*/  @!P0 BRA `(.L_x_12117) ;  /* 0x0000000000288947 */ /* 0x000ff40003800000 */
[----:B-----5:R-:W-:-:S04]  /*3280*/  PRMT R233, R190, 0x7632, R233 ;  /* 0x00007632bee97816 */ /* 0x020fc800000000e9 */
[----:B------:R-:W-:Y:S01]  /*3290*/  SHF.L.U32 R233, R233, 0x10, RZ ;  /* 0x00000010e9e97819 */ /* 0x000fe200000006ff */
[----:B------:R-:W-:Y:S06]  /*32a0*/  BRA `(.L_x_12117) ;  /* 0x00000000001c7947 */ /* 0x000fec0003800000 */
.L_x_12116:
[----:B-----5:R-:W-:Y:S02]  /*32b0*/  PRMT R196, R194, 0x7632, R196 ;  /* 0x00007632c2c47816 */ /* 0x020fe400000000c4 */
[----:B------:R-:W-:Y:S02]  /*32c0*/  @P0 PRMT R197, R190, 0x7632, R197 ;  /* 0x00007632bec50816 */ /* 0x000fe400000000c5 */
[----:B------:R-:W-:Y:S02]  /*32d0*/  SHF.L.U32 R196, R196, 0x10, RZ ;  /* 0x00000010c4c47819 */ /* 0x000fe400000006ff */
[----:B------:R-:W-:-:S03]  /*32e0*/  @P0 SHF.L.U32 R198, R197, 0x10, RZ ;  /* 0x00000010c5c60819 */ /* 0x000fc600000006ff */
[----:B------:R-:W-:-:S04]  /*32f0*/  FMUL.FTZ R196, R196, UR8 ;  /* 0x00000008c4c47c20 */ /* 0x000fc80008410000 */
[----:B------:R-:W-:-:S04]  /*3300*/  FMUL.FTZ R233, R177, R196 ;  /* 0x000000c4b1e97220 */ /* 0x000fc80000410000 */
[----:B------:R-:W-:-:S07]  /*3310*/  @P0 FADD.FTZ R233, R233, R198 ;  /* 0x000000c6e9e90221 */ /* 0x000fce0000010000 */
.L_x_12117:
[----:B------:R-:W-:Y:S05]  /*3320*/  BSYNC B0 ;  /* 0x0000000000007941 */ /* 0x000fea0003800000 */
.L_x_12115:
[----:B------:R-:W-:Y:S04]  /*3330*/  BSSY B0, `(.L_x_12118) ;  /* 0x000000b000007945 */ /* 0x000fe80003800000 */
[----:B------:R-:W-:Y:S05]  /*3340*/  @P3 BRA `(.L_x_12119) ;  /* 0x0000000000103947 */ /* 0x000fea0003800000 */
[----:B------:R-:W-:Y:S01]  /*3350*/  MOV R232, RZ ;  /* 0x000000ff00e87202 */ /* 0x000fe20000000f00 */
[----:B------:R-:W-:Y:S06]  /*3360*/  @!P0 BRA `(.L_x_12120) ;  /* 0x00000000001c8947 */ /* 0x000fec0003800000 */
[----:B-----5:R-:W-:Y:S01]  /*3370*/  SHF.L.U32 R232, R191, 0x10, RZ ;  /* 0x00000010bfe87819 */ /* 0x020fe200000006ff */
[----:B------:R-:W-:Y:S06]  /*3380*/  BRA `(.L_x_12120) ;  /* 0x0000000000147947 */ /* 0x000fec0003800000 */
.L_x_12119:
[----:B-----5:R-:W-:-:S05]  /*3390*/  SHF.L.U32 R196, R195, 0x10, RZ ;  /* 0x00000010c3c47819 */ /* 0x020fca00000006ff */
[----:B------:R-:W-:-:S04]  /*33a0*/  FMUL.FTZ R197, R196, UR8 ;  /* 0x00000008c4c57c20 */ /* 0x000fc80008410000 */
[----:B------:R-:W-:Y:S01]  /*33b0*/  FMUL.FTZ R232, R178, R197 ;  /* 0x000000c5b2e87220 */ /* 0x000fe20000410000 */
[----:B------:R-:W-:-:S05]  /*33c0*/  @P0 SHF.L.U32 R197, R191, 0x10, RZ ;  /* 0x00000010bfc50819 */ /* 0x000fca00000006ff */
[----:B------:R-:W-:-:S07]  /*33d0*/  @P0 FADD.FTZ R232, R197, R232 ;  /* 0x000000e8c5e80221 */ /* 0x000fce0000010000 */
.L_x_12120:
[----:B------:R-:W-:Y:S05]  /*33e0*/  BSYNC B0 ;  /* 0x0000000000007941 */ /* 0x000fea0003800000 */
.L_x_12118:
[----:B------:R-:W-:Y:S04]  /*33f0*/  BSSY B0, `(.L_x_12121) ;  /* 0x000000e000007945 */ /* 0x000fe80003800000 */
[----:B------:R-:W-:Y:S05]  /*3400*/  @P3 BRA `(.L_x_12122) ;  /* 0x0000000000143947 */ /* 0x000fea0003800000 */
[----:B------:R-:W-:Y:S01]  /*3410*/  HFMA2.MMA R231, -RZ, RZ, 0, 0 ;  /* 0x00000000ffe77435 */ /* 0x000fe200000001ff */
[----:B------:R-:W-:Y:S10]  /*3420*/  @!P0 BRA `(.L_x_12123) ;  /* 0x0000000000288947 */ /* 0x000ff40003800000 */
[----:B-----5:R-:W-:-:S04]  /*3430*/  PRMT R231, R191, 0x7632, R231 ;  /* 0x00007632bfe77816 */ /* 0x020fc800000000e7 */
[----:B------:R-:W-:Y:S01]  /*3440*/  SHF.L.U32 R231, R231, 0x10, RZ ;  /* 0x00000010e7e77819 */ /* 0x000fe200000006ff */
[----:B------:R-:W-:Y:S06]  /*3450*/  BRA `(.L_x_12123) ;  /* 0x00000000001c7947 */ /* 0x000fec0003800000 */
.L_x_12122:
[----:B-----5:R-:W-:Y:S02]  /*3460*/  PRMT R196, R195, 0x7632, R196 ;  /* 0x00007632c3c47816 */ /* 0x020fe400000000c4 */
[----:B------:R-:W-:Y:S02]  /*3470*/  @P0 PRMT R197, R191, 0x7632, R197 ;  /* 0x00007632bfc50816 */ /* 0x000fe400000000c5 */
[----:B------:R-:W-:Y:S02]  /*3480*/  SHF.L.U32 R196, R196, 0x10, RZ ;  /* 0x00000010c4c47819 */ /* 0x000fe400000006ff */
[----:B------:R-:W-:-:S03]  /*3490*/  @P0 SHF.L.U32 R198, R197, 0x10, RZ ;  /* 0x00000010c5c60819 */ /* 0x000fc600000006ff */
[----:B------:R-:W-:-:S04]  /*34a0*/  FMUL.FTZ R196, R196, UR8 ;  /* 0x00000008c4c47c20 */ /* 0x000fc80008410000 */
[----:B------:R-:W-:-:S04]  /*34b0*/  FMUL.FTZ R231, R179, R196 ;  /* 0x000000c4b3e77220 */ /* 0x000fc80000410000 */
[----:B------:R-:W-:-:S07]  /*34c0*/  @P0 FADD.FTZ R231, R231, R198 ;  /* 0x000000c6e7e70221 */ /* 0x000fce0000010000 */
.L_x_12123:
[----:B------:R-:W-:Y:S05]  /*34d0*/  BSYNC B0 ;  /* 0x0000000000007941 */ /* 0x000fea0003800000 */
.L_x_12121:
[----:B------:R-:W-:Y:S01]  /*34e0*/  IMAD.WIDE.U32 R240, R241, 0x10, R208 ;  /* 0x00000010f1f07825 */ /* 0x000fe200078e00d0 */
[----:B------:R-:W-:Y:S02]  /*34f0*/  F2FP.BF16.F32.PACK_AB R199, R231, R232 ;  /* 0x000000e8e7c7723e */ /* 0x000fe400000010ff */
[----:B------:R-:W-:Y:S02]  /*3500*/  F2FP.BF16.F32.PACK_AB R198, R233, R234 ;  /* 0x000000eae9c6723e */ /* 0x000fe400000010ff */
[----:B------:R-:W-:Y:S02]  /*3510*/  F2FP.BF16.F32.PACK_AB R197, R235, R236 ;  /* 0x000000ecebc5723e */ /* 0x000fe400000010ff */
[----:B------:R-:W-:Y:S02]  /*3520*/  F2FP.BF16.F32.PACK_AB R196, R237, R238 ;  /* 0x000000eeedc4723e */ /* 0x000fe400000010ff */
[----:B------:R-:W-:-:S03]  /*3530*/  @P2 IADD3 R239, R230, 0x300, RZ ;  /* 0x00000300e6ef2810 */ /* 0x000fc60007ffe0ff */
[----:B------:R0:W-:Y:S02]  /*3540*/  STG.E.128 desc[UR4][R240.64], R196 ;  /* 0x000000c4f0007986 */ /* 0x0001e4000c101d04 */
[----:B0-----:R-:W0:Y:S08]  /*3550*/  @P2 LDC.64 R198, c[0x0][0x220] ;  /* 0x00008800ffc62b82 */ /* 0x001e300000000a00 */
[----:B------:R-:W1:Y:S01]  /*3560*/  @P0 LDC.64 R196, c[0x0][0x230] ;  /* 0x00008c00ffc40b82 */ /* 0x000e620000000a00 */
[----:B------:R-:W-:Y:S01]  /*3570*/  IADD3 R245, R229, 0x300, RZ ;  /* 0x00000300e5f57810 */ /* 0x000fe20007ffe0ff */
        /* <DEDUP_REMOVED lines=10> */
.L_x_12125:
[----:B0----5:R-:W-:-:S05]  /*3620*/  SHF.L.U32 R196, R192, 0x10, RZ ;  /* 0x00000010c0c47819 */ /* 0x021fca00000006ff */
[----:B------:R-:W-:Y:S01]  /*3630*/  FMUL.FTZ R229, R196, UR8 ;  /* 0x00000008c4e57c20 */ /* 0x000fe20008410000 */
[----:B------:R-:W-:-:S03]  /*3640*/  @P0 SHF.L.U32 R196, R188, 0x10, RZ ;  /* 0x00000010bcc40819 */ /* 0x000fc600000006ff */
[----:B------:R-:W-:-:S04]  /*3650*/  FMUL.FTZ R229, R180, R229 ;  /* 0x000000e5b4e57220 */ /* 0x000fc80000410000 */
[----:B------:R-:W-:-:S07]  /*3660*/  @P0 FADD.FTZ R229, R196, R229 ;  /* 0x000000e5c4e50221 */ /* 0x000fce0000010000 */
.L_x_12126:
[----:B------:R-:W-:Y:S05]  /*3670*/  BSYNC B0 ;  /* 0x0000000000007941 */ /* 0x000fea0003800000 */
.L_x_12124:
[----:B------:R-:W-:Y:S04]  /*3680*/  BSSY B0, `(.L_x_12127) ;  /* 0x000000e000007945 */ /* 0x000fe80003800000 */
[----:B------:R-:W-:Y:S05]  /*3690*/  @P3 BRA `(.L_x_12128) ;  /* 0x0000000000143947 */ /* 0x000fea0003800000 */
[----:B------:R-:W-:Y:S01]  /*36a0*/  HFMA2.MMA R230, -RZ, RZ, 0, 0 ;  /* 0x00000000ffe67435 */ /* 0x000fe200000001ff */
[----:B------:R-:W-:Y:S10]  /*36b0*/  @!P0 BRA `(.L_x_12129) ;  /* 0x0000000000288947 */ /* 0x000ff40003800000 */
[----:B-----5:R-:W-:-:S04]  /*36c0*/  PRMT R230, R188, 0x7632, R230 ;  /* 0x00007632bce67816 */ /* 0x020fc800000000e6 */
[----:B------:R-:W-:Y:S01]  /*36d0*/  SHF.L.U32 R230, R230, 0x10, RZ ;  /* 0x00000010e6e67819 */ /* 0x000fe200000006ff */
[----:B------:R-:W-:Y:S06]  /*36e0*/  BRA `(.L_x_12129) ;  /* 0x00000000001c7947 */ /* 0x000fec0003800000 */
.L_x_12128:
[----:B0----5:R-:W-:Y:S02]  /*36f0*/  PRMT R196, R192, 0x7632, R196 ;  /* 0x00007632c0c47816 */ /* 0x021fe400000000c4 */
[----:B------:R-:W-:Y:S02]  /*3700*/  @P0 PRMT R197, R188, 0x7632, R197 ;  /* 0x00007632bcc50816 */ /* 0x000fe400000000c5 */
[----:B------:R-:W-:Y:S02]  /*3710*/  SHF.L.U32 R196, R196, 0x10, RZ ;  /* 0x00000010c4c47819 */ /* 0x000fe400000006ff */
[----:B------:R-:W-:-:S03]  /*3720*/  @P0 SHF.L.U32 R197, R197, 0x10, RZ ;  /* 0x00000010c5c50819 */ /* 0x000fc600000006ff */
[----:B------:R-:W-:-:S04]  /*3730*/  FMUL.FTZ R196, R196, UR8 ;  /* 0x00000008c4c47c20 */ /* 0x000fc80008410000 */
[----:B------:R-:W-:-:S04]  /*3740*/  FMUL.FTZ R230, R181, R196 ;  /* 0x000000c4b5e67220 */ /* 0x000fc80000410000 */
[----:B------:R-:W-:-:S07]  /*3750*/  @P0 FADD.FTZ R230, R230, R197 ;  /* 0x000000c5e6e60221 */ /* 0x000fce0000010000 */
.L_x_12129:
[----:B------:R-:W-:Y:S05]  /*3760*/  BSYNC B0 ;  /* 0x0000000000007941 */ /* 0x000fea0003800000 */
.L_x_12127:
[----:B------:R-:W-:Y:S04]  /*3770*/  BSSY B0, `(.L_x_12130) ;  /* 0x000000b000007945 */ /* 0x000fe80003800000 */
[----:B------:R-:W-:Y:S05]  /*3780*/  @P3 BRA `(.L_x_12131) ;  /* 0x0000000000103947 */ /* 0x000fea0003800000 */
[----:B------:R-:W-:Y:S01]  /*3790*/  MOV R239, RZ ;  /* 0x000000ff00ef7202 */ /* 0x000fe20000000f00 */
[----:B------:R-:W-:Y:S06]  /*37a0*/  @!P0 BRA `(.L_x_12132) ;  /* 0x00000000001c8947 */ /* 0x000fec0003800000 */
[----:B-----5:R-:W-:Y:S01]  /*37b0*/  SHF.L.U32 R239, R189, 0x10, RZ ;  /* 0x00000010bdef7819 */ /* 0x020fe200000006ff */
[----:B------:R-:W-:Y:S06]  /*37c0*/  BRA `(.L_x_12132) ;  /* 0x0000000000147947 */ /* 0x000fec0003800000 */
.L_x_12131:
[----:B0----5:R-:W-:-:S05]  /*37d0*/  SHF.L.U32 R196, R193, 0x10, RZ ;  /* 0x00000010c1c47819 */ /* 0x021fca00000006ff */
[----:B------:R-:W-:Y:S01]  /*37e0*/  FMUL.FTZ R239, R196, UR8 ;  /* 0x00000008c4ef7c20 */ /* 0x000fe20008410000 */
[----:B------:R-:W-:-:S03]  /*37f0*/  @P0 SHF.L.U32 R196, R189, 0x10, RZ ;  /* 0x00000010bdc40819 */ /* 0x000fc600000006ff */
[----:B------:R-:W-:-:S04]  /*3800*/  FMUL.FTZ R239, R182, R239 ;  /* 0x000000efb6ef7220 */ /* 0x000fc80000410000 */
[----:B------:R-:W-:-:S07]  /*3810*/  @P0 FADD.FTZ R239, R196, R239 ;  /* 0x000000efc4ef0221 */ /* 0x000fce0000010000 */
.L_x_12132:
[----:B------:R-:W-:Y:S05]  /*3820*/  BSYNC B0 ;  /* 0x0000000000007941 */ /* 0x000fea0003800000 */
.L_x_12130:
[----:B------:R-:W-:Y:S04]  /*3830*/  BSSY B0, `(.L_x_12133) ;  /* 0x000000e000007945 */ /* 0x000fe80003800000 */
[----:B------:R-:W-:Y:S05]  /*3840*/  @P3 BRA `(.L_x_12134) ;  /* 0x0000000000143947 */ /* 0x000fea0003800000 */
[----:B------:R-:W-:Y:S01]  /*3850*/  HFMA2.MMA R240, -RZ, RZ, 0, 0 ;  /* 0x00000000fff07435 */ /* 0x000fe200000001ff */
[----:B------:R-:W-:Y:S10]  /*3860*/  @!P0 BRA `(.L_x_12135) ;  /* 0x0000000000288947 */ /* 0x000ff40003800000 */
[----:B-----5:R-:W-:-:S04]  /*3870*/  PRMT R240, R189, 0x7632, R240 ;  /* 0x00007632bdf07816 */ /* 0x020fc800000000f0 */
[----:B------:R-:W-:Y:S01]  /*3880*/  SHF.L.U32 R240, R240, 0x10, RZ ;  /* 0x00000010f0f07819 */ /* 0x000fe200000006ff */
[----:B------:R-:W-:Y:S06]  /*3890*/  BRA `(.L_x_12135) ;  /* 0x00000000001c7947 */ /* 0x000fec0003800000 */
.L_x_12134:
[----:B0----5:R-:W-:Y:S02]  /*38a0*/  PRMT R196, R193, 0x7632, R196 ;  /* 0x00007632c1c47816 */ /* 0x021fe400000000c4 */
[----:B------:R-:W-:Y:S02]  /*38b0*/  @P0 PRMT R197, R189, 0x7632, R197 ;  /* 0x00007632bdc50816 */ /* 0x000fe400000000c5 */
[----:B------:R-:W-:Y:S02]  /*38c0*/  SHF.L.U32 R196, R196, 0x10, RZ ;  /* 0x00000010c4c47819 */ /* 0x000fe400000006ff */
[----:B------:R-:W-:-:S03]  /*38d0*/  @P0 SHF.L.U32 R197, R197, 0x10, RZ ;  /* 0x00000010c5c50819 */ /* 0x000fc600000006ff */
[----:B------:R-:W-:-:S04]  /*38e0*/  FMUL.FTZ R196, R196, UR8 ;  /* 0x00000008c4c47c20 */ /* 0x000fc80008410000 */
[----:B------:R-:W-:-:S04]  /*38f0*/  FMUL.FTZ R240, R183, R196 ;  /* 0x000000c4b7f07220 */ /* 0x000fc80000410000 */
[----:B------:R-:W-:-:S07]  /*3900*/  @P0 FADD.FTZ R240, R240, R197 ;  /* 0x000000c5f0f00221 */ /* 0x000fce0000010000 */
.L_x_12135:
[----:B------:R-:W-:Y:S05]  /*3910*/  BSYNC B0 ;  /* 0x0000000000007941 */ /* 0x000fea0003800000 */
.L_x_12133:
[----:B------:R-:W-:Y:S04]  /*3920*/  BSSY B0, `(.L_x_12136) ;  /* 0x000000b000007945 */ /* 0x000fe80003800000 */
[----:B------:R-:W-:Y:S05]  /*3930*/  @P3 BRA `(.L_x_12137) ;  /* 0x0000000000103947 */ /* 0x000fea0003800000 */
[----:B------:R-:W-:Y:S01]  /*3940*/  MOV R241, RZ ;  /* 0x000000ff00f17202 */ /* 0x000fe20000000f00 */
[----:B------:R-:W-:Y:S06]  /*3950*/  @!P0 BRA `(.L_x_12138) ;  /* 0x00000000001c8947 */ /* 0x000fec0003800000 */
[----:B-----5:R-:W-:Y:S01]  /*3960*/  SHF.L.U32 R241, R190, 0x10, RZ ;  /* 0x00000010bef17819 */ /* 0x020fe200000006ff */
[----:B------:R-:W-:Y:S06]  /*3970*/  BRA `(.L_x_12138) ;  /* 0x0000000000147947 */ /* 0x000fec0003800000 */
.L_x_12137:
[----:B0----5:R-:W-:-:S05]  /*3980*/  SHF.L.U32 R196, R194, 0x10, RZ ;  /* 0x00000010c2c47819 */ /* 0x021fca00000006ff */
[----:B------:R-:W-:Y:S01]  /*3990*/  FMUL.FTZ R241, R196, UR8 ;  /* 0x00000008c4f17c20 */ /* 0x000fe20008410000 */
[----:B------:R-:W-:-:S03]  /*39a0*/  @P0 SHF.L.U32 R196, R190, 0x10, RZ ;  /* 0x00000010bec40819 */ /* 0x000fc600000006ff */
[----:B------:R-:W-:-:S04]  /*39b0*/  FMUL.FTZ R241, R184, R241 ;  /* 0x000000f1b8f17220 */ /* 0x000fc80000410000 */
[----:B------:R-:W-:-:S07]  /*39c0*/  @P0 FADD.FTZ R241, R196, R241 ;  /* 0x000000f1c4f10221 */ /* 0x000fce0000010000 */
.L_x_12138:
[----:B------:R-:W-:Y:S05]  /*39d0*/  BSYNC B0 ;  /* 0x0000000000007941 */ /* 0x000fea0003800000 */
.L_x_12136:
[----:B------:R-:W-:Y:S04]  /*39e0*/  BSSY B0, `(.L_x_12139) ;  /* 0x000000e000007945 */ /* 0x000fe80003800000 */
[----:B------:R-:W-:Y:S05]  /*39f0*/  @P3 BRA `(.L_x_12140) ;  /* 0x0000000000143947 */ /* 0x000fea0003800000 */
[----:B------:R-:W-:Y:S01]  /*3a00*/  HFMA2.MMA R242, -RZ, RZ, 0, 0 ;  /* 0x00000000fff27435 */ /* 0x000fe200000001ff */
[----:B------:R-:W-:Y:S10]  /*3a10*/  @!P0 BRA `(.L_x_12141) ;  /* 0x0000000000288947 */ /* 0x000ff40003800000 */
[----:B-----5:R-:W-:-:S04]  /*3a20*/  PRMT R242, R190, 0x7632, R242 ;  /* 0x00007632bef27816 */ /* 0x020fc800000000f2 */
[----:B------:R-:W-:Y:S01]  /*3a30*/  SHF.L.U32 R242, R242, 0x10, RZ ;  /* 0x00000010f2f27819 */ /* 0x000fe200000006ff */
[----:B------:R-:W-:Y:S06]  /*3a40*/  BRA `(.L_x_12141) ;  /* 0x00000000001c7947 */ /* 0x000fec0003800000 */
.L_x_12140:
[----:B0----5:R-:W-:Y:S02]  /*3a50*/  PRMT R196, R194, 0x7632, R196 ;  /* 0x00007632c2c47816 */ /* 0x021fe400000000c4 */
[----:B------:R-:W-:Y:S02]  /*3a60*/  @P0 PRMT R197, R190, 0x7632, R197 ;  /* 0x00007632bec50816 */ /* 0x000fe400000000c5 */
[----:B------:R-:W-:Y:S02]  /*3a70*/  SHF.L.U32 R196, R196, 0x10, RZ ;  /* 0x00000010c4c47819 */ /* 0x000fe400000006ff */
[----:B------:R-:W-:-:S03]  /*3a80*/  @P0 SHF.L.U32 R197, R197, 0x10, RZ ;  /* 0x00000010c5c50819 */ /* 0x000fc600000006ff */
[----:B------:R-:W-:-:S04]  /*3a90*/  FMUL.FTZ R196, R196, UR8 ;  /* 0x00000008c4c47c20 */ /* 0x000fc80008410000 */
[----:B------:R-:W-:-:S04]  /*3aa0*/  FMUL.FTZ R242, R185, R196 ;  /* 0x000000c4b9f27220 */ /* 0x000fc80000410000 */
[----:B------:R-:W-:-:S07]  /*3ab0*/  @P0 FADD.FTZ R242, R242, R197 ;  /* 0x000000c5f2f20221 */ /* 0x000fce0000010000 */
.L_x_12141:
[----:B------:R-:W-:Y:S05]  /*3ac0*/  BSYNC B0 ;  /* 0x0000000000007941 */ /* 0x000fea0003800000 */
.L_x_12139:
[----:B------:R-:W-:Y:S04]  /*3ad0*/  BSSY B0, `(.L_x_12142) ;  /* 0x000000b000007945 */ /* 0x000fe80003800000 */
[----:B------:R-:W-:Y:S05]  /*3ae0*/  @P3 BRA `(.L_x_12143) ;  /* 0x0000000000103947 */ /* 0x000fea0003800000 */
[----:B------:R-:W-:Y:S01]  /*3af0*/  MOV R243, RZ ;  /* 0x000000ff00f37202 */ /* 0x000fe20000000f00 */
[----:B------:R-:W-:Y:S06]  /*3b00*/  @!P0 BRA `(.L_x_12144) ;  /* 0x00000000001c8947 */ /* 0x000fec0003800000 */
[----:B-----5:R-:W-:Y:S01]  /*3b10*/  SHF.L.U32 R243, R191, 0x10, RZ ;  /* 0x00000010bff37819 */ /* 0x020fe200000006ff */
[----:B------:R-:W-:Y:S06]  /*3b20*/  BRA `(.L_x_12144) ;  /* 0x0000000000147947 */ /* 0x000fec0003800000 */
.L_x_12143:
[----:B0----5:R-:W-:-:S05]  /*3b30*/  SHF.L.U32 R196, R195, 0x10, RZ ;  /* 0x00000010c3c47819 */ /* 0x021fca00000006ff */
[----:B------:R-:W-:Y:S01]  /*3b40*/  FMUL.FTZ R243, R196, UR8 ;  /* 0x00000008c4f37c20 */ /* 0x000fe20008410000 */
[----:B------:R-:W-:-:S03]  /*3b50*/  @P0 SHF.L.U32 R196, R191, 0x10, RZ ;  /* 0x00000010bfc40819 */ /* 0x000fc600000006ff */
[----:B------:R-:W-:-:S04]  /*3b60*/  FMUL.FTZ R243, R186, R243 ;  /* 0x000000f3baf37220 */ /* 0x000fc80000410000 */
[----:B------:R-:W-:-:S07]  /*3b70*/  @P0 FADD.FTZ R243, R196, R243 ;  /* 0x000000f3c4f30221 */ /* 0x000fce0000010000 */
.L_x_12144:
[----:B------:R-:W-:Y:S05]  /*3b80*/  BSYNC B0 ;  /* 0x0000000000007941 */ /* 0x000fea0003800000 */
.L_x_12142:
[----:B------:R-:W-:Y:S04]  /*3b90*/  BSSY B0, `(.L_x_12145) ;  /* 0x000000e000007945 */ /* 0x000fe80003800000 */
[----:B------:R-:W-:Y:S05]  /*3ba0*/  @P3 BRA `(.L_x_12146) ;  /* 0x0000000000143947 */ /* 0x000fea0003800000 */
[----:B------:R-:W-:Y:S01]  /*3bb0*/  HFMA2.MMA R244, -RZ, RZ, 0, 0 ;  /* 0x00000000fff47435 */ /* 0x000fe200000001ff */
[----:B------:R-:W-:Y:S10]  /*3bc0*/  @!P0 BRA `(.L_x_12147) ;  /* 0x0000000000288947 */ /* 0x000ff40003800000 */
[----:B-----5:R-:W-:-:S04]  /*3bd0*/  PRMT R244, R191, 0x7632, R244 ;  /* 0x00007632bff47816 */ /* 0x020fc800000000f4 */
[----:B------:R-:W-:Y:S01]  /*3be0*/  SHF.L.U32 R244, R244, 0x10, RZ ;  /* 0x00000010f4f47819 */ /* 0x000fe200000006ff */
[----:B------:R-:W-:Y:S06]  /*3bf0*/  BRA `(.L_x_12147) ;  /* 0x00000000001c7947 */ /* 0x000fec0003800000 */
.L_x_12146:
[----:B0----5:R-:W-:Y:S02]  /*3c00*/  PRMT R196, R195, 0x7632, R196 ;  /* 0x00007632c3c47816 */ /* 0x021fe400000000c4 */
[----:B------:R-:W-:Y:S02]  /*3c10*/  @P0 PRMT R197, R191, 0x7632, R197 ;  /* 0x00007632bfc50816 */ /* 0x000fe400000000c5 */
[----:B------:R-:W-:Y:S02]  /*3c20*/  SHF.L.U32 R196, R196, 0x10, RZ ;  /* 0x00000010c4c47819 */ /* 0x000fe400000006ff */
[----:B------:R-:W-:-:S03]  /*3c30*/  @P0 SHF.L.U32 R197, R197, 0x10, RZ ;  /* 0x00000010c5c50819 */ /* 0x000fc600000006ff */
[----:B------:R-:W-:-:S04]  /*3c40*/  FMUL.FTZ R196, R196, UR8 ;  /* 0x00000008c4c47c20 */ /* 0x000fc80008410000 */
[----:B------:R-:W-:-:S04]  /*3c50*/  FMUL.FTZ R244, R187, R196 ;  /* 0x000000c4bbf47220 */ /* 0x000fc80000410000 */
[----:B------:R-:W-:-:S07]  /*3c60*/  @P0 FADD.FTZ R244, R244, R197 ;  /* 0x000000c5f4f40221 */ /* 0x000fce0000010000 */
.L_x_12147:
[----:B------:R-:W-:Y:S05]  /*3c70*/  BSYNC B0 ;  /* 0x0000000000007941 */ /* 0x000fea0003800000 */
.L_x_12145:
[----:B------:R-:W-:Y:S01]  /*3c80*/  FADD.FTZ R246, RZ, R16 ;  /* 0x00000010fff67221 */ /* 0x000fe20000010000 */
[----:B------:R-:W-:Y:S01]  /*3c90*/  IMAD.WIDE.U32 R208, R245, 0x10, R208 ;  /* 0x00000010f5d07825 */ /* 0x000fe200078e00d0 */
[----:B0-----:R-:W-:Y:S01]  /*3ca0*/  F2FP.BF16.F32.PACK_AB R199, R244, R243 ;  /* 0x000000f3f4c7723e */ /* 0x001fe200000010ff */
[----:B------:R-:W-:Y:S02]  /*3cb0*/  UMOV UR12, 0xffffffff ;  /* 0xffffffff000c7882 */ /* 0x000fe40000000000 */
[----:B------:R-:W-:Y:S01]  /*3cc0*/  FADD.FTZ R245, R246, R15 ;  /* 0x0000000ff6f57221 */ /* 0x000fe20000010000 */
[----:B------:R-:W-:Y:S02]  /*3cd0*/  F2FP.BF16.F32.PACK_AB R198, R242, R241 ;  /* 0x000000f1f2c6723e */ /* 0x000fe400000010ff */
[----:B------:R-:W-:Y:S01]  /*3ce0*/  F2FP.BF16.F32.PACK_AB R197, R240, R239 ;  /* 0x000000eff0c5723e */ /* 0x000fe200000010ff */
[----:B------:R-:W-:Y:S01]  /*3cf0*/  FADD.FTZ R246, R245, R14 ;  /* 0x0000000ef5f67221 */ /* 0x000fe20000010000 */
[----:B------:R-:W-:-:S02]  /*3d00*/  F2FP.BF16.F32.PACK_AB R196, R230, R229 ;  /* 0x000000e5e6c4723e */ /* 0x000fc400000010ff */
[----:B------:R-:W-:Y:S01]  /*3d10*/  LOP3.LUT P0, RZ, R220, 0xff, RZ, 0xc0, !PT ;  /* 0x000000ffdcff7812 */ /* 0x000fe2000780c0ff */
[----:B------:R-:W-:Y:S02]  /*3d20*/  FADD.FTZ R245, R246, R13 ;  /* 0x0000000df6f57221 */ /* 0x000fe40000010000 */
[----:B------:R0:W-:Y:S02]  /*3d30*/  STG.E.128 desc[UR4][R208.64], R196 ;  /* 0x000000c4d0007986 */ /* 0x0001e4000c101d04 */
[----:B------:R-:W-:-:S04]  /*3d40*/  FADD.FTZ R246, R245, R12 ;  /* 0x0000000cf5f67221 */ /* 0x000fc80000010000 */
[----:B------:R-:W-:-:S04]  /*3d50*/  FADD.FTZ R245, R246, R11 ;  /* 0x0000000bf6f57221 */ /* 0x000fc80000010000 */
[----:B------:R-:W-:-:S04]  /*3d60*/  FADD.FTZ R246, R245, R10 ;  /* 0x0000000af5f67221 */ /* 0x000fc80000010000 */
[----:B------:R-:W-:-:S04]  /*3d70*/  FADD.FTZ R245, R246, R9 ;  /* 0x00000009f6f57221 */ /* 0x000fc80000010000 */
[----:B------:R-:W-:Y:S01]  /*3d80*/  FADD.FTZ R246, R245, R8 ;  /* 0x00000008f5f67221 */ /* 0x000fe20000010000 */
[----:B0-----:R-:W0:Y:S03]  /*3d90*/  S2R R198, SR_TID.X ;  /* 0x0000000000c67919 */ /* 0x001e260000002100 */
        /* <DEDUP_REMOVED lines=8> */
[----:B0-----:R-:W-:Y:S02]  /*3e20*/  SHF.R.U32.HI R199, RZ, 0x5, R198 ;  /* 0x00000005ffc77819 */ /* 0x001fe400000116c6 */
[----:B------:R-:W-:Y:S01]  /*3e30*/  LOP3.LUT P2, RZ, R198, 0x1f, RZ, 0xc0, !PT ;  /* 0x0000001fc6ff7812 */ /* 0x000fe2000784c0ff */
        /* <DEDUP_REMOVED lines=174> */
.L_x_12162:
[----:B------:R-:W2:Y:S01]  /*4920*/  @!P2 S2R R220, SR_CgaCtaId ;  /* 0x0000000000dca919 */ /* 0x000ea20000008800 */
[----:B------:R-:W-:Y:S01]  /*4930*/  @!P2 MOV R209, 0x400 ;  /* 0x0000040000d1a802 */ /* 0x000fe20000000f00 */
[----:B-1----:R-:W-:Y:S01]  /*4940*/  FADD.FTZ R197, R249, R250 ;  /* 0x000000faf9c57221 */ /* 0x002fe20000010000 */
[----:B------:R-:W-:Y:S01]  /*4950*/  LOP3.LUT R199, R199, 0x3, RZ, 0xc0, !PT ;  /* 0x00000003c7c77812 */ /* 0x000fe200078ec0ff */
[----:B------:R-:W-:Y:S05]  /*4960*/  WARPSYNC.ALL ;  /* 0x0000000000007948 */ /* 0x000fea0003800000 */
[----:B------:R-:W-:Y:S02]  /*4970*/  LOP3.LUT R245, R198, 0x1f, RZ, 0xc0, !PT ;  /* 0x0000001fc6f57812 */ /* 0x000fe400078ec0ff */
[----:B--2---:R-:W-:-:S02]  /*4980*/  @!P2 LEA R220, R220, R209, 0x18 ;  /* 0x000000d1dcdca211 */ /* 0x004fc400078ec0ff */
        /* <DEDUP_REMOVED lines=10> */
[----:B------:R-:W-:Y:S02]  /*4a30*/  BSSY B0, `(.L_x_12149) ;  /* 0x0000118000007945 */ /* 0x000fe40003800000 */
[----:B------:R-:W-:Y:S01]  /*4a40*/  I2FP.F32.S32 R247, R248 ;  /* 0x000000f800f77245 */ /* 0x000fe20000201400 */
[----:B------:R-:W2:Y:S01]  /*4a50*/  SHFL.DOWN PT, R245, R248, 0x2, 0x1f ;  /* 0x08401f00f8f57f89 */ /* 0x000ea200000e0000 */
[----:B-1----:R-:W-:-:S04]  /*4a60*/  @!P2 LEA R197, R197, R196, 0x18 ;  /* 0x000000c4c5c5a211 */ /* 0x002fc800078ec0ff */
[----:B0-----:R-:W-:Y:S02]  /*4a70*/  @!P2 LEA R249, R208, R197, 0x3 ;  /* 0x000000c5d0f9a211 */ /* 0x001fe400078e18ff */
[----:B------:R-:W-:Y:S02]  /*4a80*/  CS2R R196, SRZ ;  /* 0x0000000000c47805 */ /* 0x000fe4000001ff00 */
[----:B--2---:R-:W-:Y:S02]  /*4a90*/  IADD3 R209, R245, R248, RZ ;  /* 0x000000f8f5d17210 */ /* 0x004fe40007ffe0ff */
[----:B------:R-:W-:Y:S02]  /*4aa0*/  I2FP.F32.S32 R245, R245 ;  /* 0x000000f500f57245 */ /* 0x000fe40000201400 */
[----:B------:R-:W-:Y:S01]  /*4ab0*/  I2FP.F32.S32 R208, R209 ;  /* 0x000000d100d07245 */ /* 0x000fe20000201400 */
[----:B------:R-:W0:Y:S01]  /*4ac0*/  @!P2 LDS.64 R196, [R249] ;  /* 0x00000000f9c4a984 */ /* 0x000e220000000a00 */
[----:B------:R-:W-:-:S02]  /*4ad0*/  LOP3.LUT P2, RZ, R199, 0x1f, R198, 0xf8, !PT ;  /* 0x0000001fc7ff7812 */ /* 0x000fc4000784f8c6 */
[----:B------:R-:W1:Y:S01]  /*4ae0*/  MUFU.RCP R220, R208 ;  /* 0x000000d000dc7308 */ /* 0x000e620000001000 */
[----:B------:R-:W-:Y:S10]  /*4af0*/  SHFL.DOWN PT, R248, R209, 0x1, 0x1f ;  /* 0x08201f00d1f87f89 */ /* 0x000ff400000e0000 */
[----:B------:R-:W2:Y:S02]  /*4b00*/  @!P2 LDC.64 R198, c[0x0][0x258] ;  /* 0x00009600ffc6ab82 */ /* 0x000ea40000000a00 */
[C---:B--2---:R-:W-:Y:S01]  /*4b10*/  @!P2 LEA R198, P4, R200.reuse, R198, 0x2 ;  /* 0x000000c6c8c6a211 */ /* 0x044fe200078810ff */
[----:B0-----:R-:W0:Y:S03]  /*4b20*/  SHFL.DOWN PT, R250, R196, 0x2, 0x1f ;  /* 0x08401f00c4fa7f89 */ /* 0x001e2600000e0000 */
[----:B------:R-:W-:Y:S01]  /*4b30*/  @!P2 LEA.HI.X R199, R200, R199, R17, 0x2, P4 ;  /* 0x000000c7c8c7a211 */ /* 0x000fe200020f1411 */
[----:B------:R-:W2:Y:S01]  /*4b40*/  SHFL.DOWN PT, R246, R197, 0x2, 0x1f ;  /* 0x08401f00c5f67f89 */ /* 0x000ea200000e0000 */
[C---:B0-----:R-:W-:Y:S01]  /*4b50*/  FMUL.FTZ R252, R250.reuse, R245 ;  /* 0x000000f5fafc7220 */ /* 0x041fe20000410000 */
[----:B------:R-:W-:-:S03]  /*4b60*/  FADD.FTZ R250, -R250, R196 ;  /* 0x000000c4fafa7221 */ /* 0x000fc60000010100 */
[----:B------:R-:W-:Y:S01]  /*4b70*/  FFMA.FTZ R249, R247, R196, R252 ;  /* 0x000000c4f7f97223 */ /* 0x000fe200000100fc */
[----:B------:R-:W-:Y:S01]  /*4b80*/  FMUL.FTZ R250, R250, R250 ;  /* 0x000000fafafa7220 */ /* 0x000fe20000410000 */
[----:B--2---:R-:W-:-:S03]  /*4b90*/  FADD.FTZ R197, R246, R197 ;  /* 0x000000c5f6c57221 */ /* 0x004fc60000010000 */
[----:B------:R-:W-:Y:S01]  /*4ba0*/  FMUL.FTZ R250, R250, R247 ;  /* 0x000000f7fafa7220 */ /* 0x000fe20000410000 */
[----:B-1----:R-:W-:-:S03]  /*4bb0*/  FMUL.FTZ R247, R220, R249 ;  /* 0x000000f9dcf77220 */ /* 0x002fc60000410000 */
[----:B------:R-:W-:Y:S01]  /*4bc0*/  FMUL.FTZ R250, R250, R245 ;  /* 0x000000f5fafa7220 */ /* 0x000fe20000410000 */
[-C--:B------:R-:W-:Y:S01]  /*4bd0*/  IADD3 R245, R209, R248.reuse, RZ ;  /* 0x000000f8d1f57210 */ /* 0x080fe20007ffe0ff */
[----:B------:R-:W0:Y:S01]  /*4be0*/  SHFL.DOWN PT, R196, R247, 0x1, 0x1f ;  /* 0x08201f00f7c47f89 */ /* 0x000e2200000e0000 */
[----:B------:R-:W-:Y:S01]  /*4bf0*/  I2FP.F32.S32 R248, R248 ;  /* 0x000000f800f87245 */ /* 0x000fe20000201400 */
[----:B------:R-:W-:Y:S01]  /*4c00*/  FFMA.FTZ R220, R220, R250, R197 ;  /* 0x000000fadcdc7223 */ /* 0x000fe200000100c5 */
[----:B------:R-:W-:-:S04]  /*4c10*/  I2FP.F32.S32 R245, R245 ;  /* 0x000000f500f57245 */ /* 0x000fc80000201400 */
[----:B------:R-:W1:Y:S01]  /*4c20*/  SHFL.DOWN PT, R197, R220, 0x1, 0x1f ;  /* 0x08201f00dcc57f89 */ /* 0x000e6200000e0000 */
[----:B------:R-:W2:Y:S01]  /*4c30*/  MUFU.RCP R209, R245 ;  /* 0x000000f500d17308 */ /* 0x000ea20000001000 */
[----:B0-----:R-:W-:Y:S01]  /*4c40*/  FADD.FTZ R246, R247, -R196 ;  /* 0x800000c4f7f67221 */ /* 0x001fe20000010000 */
[----:B------:R-:W-:-:S03]  /*4c50*/  FMUL.FTZ R251, R196, R248 ;  /* 0x000000f8c4fb7220 */ /* 0x000fc60000410000 */
[----:B------:R-:W-:Y:S01]  /*4c60*/  FMUL.FTZ R249, R246, R246 ;  /* 0x000000f6f6f97220 */ /* 0x000fe20000410000 */
[----:B-1----:R-:W-:-:S03]  /*4c70*/  FADD.FTZ R196, R220, R197 ;  /* 0x000000c5dcc47221 */ /* 0x002fc60000010000 */
[C---:B------:R-:W-:Y:S01]  /*4c80*/  FMUL.FTZ R249, R208.reuse, R249 ;  /* 0x000000f9d0f97220 */ /* 0x040fe20000410000 */
[----:B------:R-:W-:-:S03]  /*4c90*/  FFMA.FTZ R208, R208, R247, R251 ;  /* 0x000000f7d0d07223 */ /* 0x000fc600000100fb */
[----:B------:R-:W-:Y:S01]  /*4ca0*/  FMUL.FTZ R249, R249, R248 ;  /* 0x000000f8f9f97220 */ /* 0x000fe20000410000 */
[C---:B--2---:R-:W-:Y:S02]  /*4cb0*/  FMUL.FTZ R220, R209.reuse, R208 ;  /* 0x000000d0d1dc7220 */ /* 0x044fe40000410000 */
[----:B------:R-:W0:Y:S01]  /*4cc0*/  LDC R208, c[0x0][0x2d8] ;  /* 0x0000b600ffd07b82 */ /* 0x000e220000000800 */
[----:B------:R-:W-:Y:S02]  /*4cd0*/  FFMA.FTZ R249, R209, R249, R196 ;  /* 0x000000f9d1f97223 */ /* 0x000fe400000100c4 */
[----:B------:R-:W1:Y:S04]  /*4ce0*/  SHFL.IDX PT, R209, R220, RZ, 0x1f ;  /* 0x00001fffdcd17589 */ /* 0x000e6800000e0000 */
[----:B------:R-:W0:Y:S01]  /*4cf0*/  SHFL.IDX PT, R249, R249, RZ, 0x1f ;  /* 0x00001ffff9f97589 */ /* 0x000e2200000e0000 */
[----:B------:R-:W2:Y:S01]  /*4d00*/  @!P2 LDC.64 R196, c[0x0][0x250] ;  /* 0x00009400ffc4ab82 */ /* 0x000ea20000000a00 */
[----:B-1----:R-:W-:Y:S01]  /*4d10*/  FMUL.FTZ R245, R209, R209 ;  /* 0x000000d1d1f57220 */ /* 0x002fe20000410000 */
[----:B0-----:R-:W-:-:S04]  /*4d20*/  FFMA.FTZ R208, R249, UR9, R208 ;  /* 0x00000009f9d07c23 */ /* 0x001fc800080100d0 */
[----:B------:R-:W-:Y:S02]  /*4d30*/  FSEL R245, R245, RZ, P1 ;  /* 0x000000fff5f57208 */ /* 0x000fe40000800000 */
[----:B--2---:R-:W-:-:S03]  /*4d40*/  @!P2 LEA R196, P3, R200, R196, 0x2 ;  /* 0x000000c4c8c4a211 */ /* 0x004fc600078610ff */
[----:B------:R-:W-:Y:S01]  /*4d50*/  FADD.FTZ R208, R208, R245 ;  /* 0x000000f5d0d07221 */ /* 0x000fe20000010000 */
[----:B------:R-:W-:-:S05]  /*4d60*/  @!P2 LEA.HI.X R197, R200, R197, R17, 0x2, P3 ;  /* 0x000000c5c8c5a211 */ /* 0x000fca00018f1411 */
[----:B------:R-:W0:Y:S01]  /*4d70*/  MUFU.RSQ R208, R208 ;  /* 0x000000d000d07308 */ /* 0x000e220000001400 */
[----:B------:R1:W-:Y:S04]  /*4d80*/  @!P2 STG.E desc[UR4][R196.64], R209 ;  /* 0x000000d1c400a986 */ /* 0x0003e8000c101904 */
[----:B0-----:R1:W-:Y:S01]  /*4d90*/  @!P2 STG.E desc[UR4][R198.64], R208 ;  /* 0x000000d0c600a986 */ /* 0x0013e2000c101904 */
[----:B------:R-:W-:-:S13]  /*4da0*/  ISETP.GE.AND P2, PT, R18, 0x1, PT ;  /* 0x000000011200780c */ /* 0x000fda0003f46270 */
[----:B-1----:R-:W-:Y:S05]  /*4db0*/  @!P2 BRA `(.L_x_12150) ;  /* 0x0000000c007ca947 */ /* 0x002fea0003800000 */
[----:B------:R-:W-:Y:S02]  /*4dc0*/  FSEL R17, R209, RZ, !P1 ;  /* 0x000000ffd1117208 */ /* 0x000fe40004800000 */
[----:B------:R-:W-:-:S03]  /*4dd0*/  IADD3 R18, R18, -0x1, RZ ;  /* 0xffffffff12127810 */ /* 0x000fc60007ffe0ff */
[C---:B------:R-:W-:Y:S01]  /*4de0*/  FADD.FTZ R14, -R17.reuse, R14 ;  /* 0x0000000e110e7221 */ /* 0x040fe20000010100 */
[C---:B------:R-:W-:Y:S01]  /*4df0*/  FADD.FTZ R13, -R17.reuse, R13 ;  /* 0x0000000d110d7221 */ /* 0x040fe20000010100 */
[C---:B------:R-:W-:Y:S01]  /*4e00*/  FADD.FTZ R12, -R17.reuse, R12 ;  /* 0x0000000c110c7221 */ /* 0x040fe20000010100 */
[C---:B------:R-:W-:Y:S01]  /*4e10*/  FADD.FTZ R11, -R17.reuse, R11 ;  /* 0x0000000b110b7221 */ /* 0x040fe20000010100 */
[C---:B------:R-:W-:Y:S01]  /*4e20*/  FADD.FTZ R9, -R17.reuse, R9 ;  /* 0x0000000911097221 */ /* 0x040fe20000010100 */
[C---:B------:R-:W-:Y:S01]  /*4e30*/  FMUL.FTZ R197, R208.reuse, R14 ;  /* 0x0000000ed0c57220 */ /* 0x040fe20000410000 */
[----:B------:R-:W-:Y:S01]  /*4e40*/  FADD.FTZ R10, -R17, R10 ;  /* 0x0000000a110a7221 */ /* 0x000fe20000010100 */
[C---:B------:R-:W-:Y:S01]  /*4e50*/  FMUL.FTZ R14, R208.reuse, R13 ;  /* 0x0000000dd00e7220 */ /* 0x040fe20000410000 */
[----:B------:R-:W-:Y:S01]  /*4e60*/  FMUL.FTZ R13, R208, R12 ;  /* 0x0000000cd00d7220 */ /* 0x000fe20000410000 */
[----:B------:R-:W-:Y:S02]  /*4e70*/  IMAD R19, R18, R19, RZ ;  /* 0x0000001312137224 */ /* 0x000fe400078e02ff */
[C---:B------:R-:W-:Y:S01]  /*4e80*/  FMUL.FTZ R12, R208.reuse, R11 ;  /* 0x0000000bd00c7220 */ /* 0x040fe20000410000 */
[C---:B------:R-:W-:Y:S01]  /*4e90*/  FMUL.FTZ R18, R208.reuse, R9 ;  /* 0x00000009d0127220 */ /* 0x040fe20000410000 */
[----:B------:R-:W-:Y:S01]  /*4ea0*/  FMUL.FTZ R11, R208, R10 ;  /* 0x0000000ad00b7220 */ /* 0x000fe20000410000 */
[----:B------:R-:W-:Y:S01]  /*4eb0*/  FFMA.FTZ R9, R78, R197, R22 ;  /* 0x000000c54e097223 */ /* 0x000fe20000010016 */
[----:B------:R-:W-:Y:S01]  /*4ec0*/  FFMA.FTZ R14, R79, R14, R23 ;  /* 0x0000000e4f0e7223 */ /* 0x000fe20000010017 */
[----:B------:R-:W-:Y:S01]  /*4ed0*/  FFMA.FTZ R10, R80, R13, R24 ;  /* 0x0000000d500a7223 */ /* 0x000fe20000010018 */
[----:B------:R-:W-:Y:S01]  /*4ee0*/  FADD.FTZ R7, -R17, R7 ;  /* 0x0000000711077221 */ /* 0x000fe20000010100 */
[----:B------:R-:W-:Y:S01]  /*4ef0*/  FFMA.FTZ R13, R81, R12, R25 ;  /* 0x0000000c510d7223 */ /* 0x000fe20000010019 */
[C---:B------:R-:W-:Y:S01]  /*4f00*/  FADD.FTZ R6, -R17.reuse, R6 ;  /* 0x0000000611067221 */ /* 0x040fe20000010100 */
[----:B------:R-:W-:Y:S01]  /*4f10*/  SHF.R.S32.HI R12, RZ, 0x1f, R19 ;  /* 0x0000001fff0c7819 */ /* 0x000fe20000011413 */
[C---:B------:R-:W-:Y:S01]  /*4f20*/  FADD.FTZ R16, -R17.reuse, R16 ;  /* 0x0000001011107221 */ /* 0x040fe20000010100 */
[C---:B------:R-:W-:Y:S01]  /*4f30*/  FADD.FTZ R15, -R17.reuse, R15 ;  /* 0x0000000f110f7221 */ /* 0x040fe20000010100 */
[C---:B------:R-:W-:Y:S01]  /*4f40*/  FADD.FTZ R2, -R17.reuse, R2 ;  /* 0x0000000211027221 */ /* 0x040fe20000010100 */
[C---:B------:R-:W-:Y:S01]  /*4f50*/  FADD.FTZ R0, -R17.reuse, R0 ;  /* 0x0000000011007221 */ /* 0x040fe20000010100 */
[----:B------:R-:W-:Y:S01]  /*4f60*/  F2FP.BF16.F32.PACK_AB R9, R14, R9 ;  /* 0x000000090e09723e */ /* 0x000fe200000010ff */
[C---:B------:R-:W-:Y:S01]  /*4f70*/  FADD.FTZ R5, -R17.reuse, R5 ;  /* 0x0000000511057221 */ /* 0x040fe20000010100 */
[C---:B------:R-:W-:Y:S01]  /*4f80*/  FMUL.FTZ R14, R208.reuse, R7 ;  /* 0x00000007d00e7220 */ /* 0x040fe20000410000 */
[C---:B------:R-:W-:Y:S01]  /*4f90*/  FADD.FTZ R8, -R17.reuse, R8 ;  /* 0x0000000811087221 */ /* 0x040fe20000010100 */
[----:B------:R-:W-:Y:S01]  /*4fa0*/  FADD.FTZ R3, -R17, R3 ;  /* 0x0000000311037221 */ /* 0x000fe20000010100 */
[----:B------:R-:W-:Y:S01]  /*4fb0*/  F2FP.BF16.F32.PACK_AB R10, R13, R10 ;  /* 0x0000000a0d0a723e */ /* 0x000fe200000010ff */
[----:B------:R-:W-:Y:S01]  /*4fc0*/  FMUL.FTZ R7, R208, R6 ;  /* 0x00000006d0077220 */ /* 0x000fe20000410000 */
[----:B------:R-:W-:Y:S01]  /*4fd0*/  LEA.HI R19, R12, R19, RZ, 0x3 ;  /* 0x000000130c137211 */ /* 0x000fe200078f18ff */
        /* <DEDUP_REMOVED lines=12> */
[----:B------:R-:W-:Y:S01]  /*50a0*/  FADD.FTZ R4, -R17, R4 ;  /* 0x0000000411047221 */ /* 0x000fe20000010100 */
[----:B------:R-:W-:Y:S01]  /*50b0*/  FFMA.FTZ R13, R85, R14, R29 ;  /* 0x0000000e550d7223 */ /* 0x000fe2000001001d */
[----:B------:R-:W-:Y:S01]  /*50c0*/  F2FP.BF16.F32.PACK_AB R8, R3, R8 ;  /* 0x000000080308723e */ /* 0x000fe200000010ff */
[----:B------:R-:W-:Y:S01]  /*50d0*/  FFMA.FTZ R11, R82, R11, R26 ;  /* 0x0000000b520b7223 */ /* 0x000fe2000001001a */
[----:B------:R-:W-:Y:S01]  /*50e0*/  F2FP.BF16.F32.PACK_AB R7, R2, R7 ;  /* 0x000000070207723e */ /* 0x000fe200000010ff */
[----:B------:R-:W-:Y:S01]  /*50f0*/  FMUL.FTZ R197, R208, R4 ;  /* 0x00000004d0c57220 */ /* 0x000fe20000410000 */
[----:B------:R-:W0:Y:S01]  /*5100*/  LDC.64 R2, c[0x0][0x2b8] ;  /* 0x0000ae00ff027b82 */ /* 0x000e220000000a00 */
[----:B------:R-:W-:Y:S01]  /*5110*/  FFMA.FTZ R4, R84, R15, R28 ;  /* 0x0000000f54047223 */ /* 0x000fe2000001001c */
[----:B------:R-:W-:Y:S01]  /*5120*/  LEA.HI.SX32 R19, R19, R201, 0x1d ;  /* 0x000000c913137211 */ /* 0x000fe200078feaff */
[----:B------:R-:W-:Y:S01]  /*5130*/  FFMA.FTZ R18, R83, R18, R27 ;  /* 0x0000001253127223 */ /* 0x000fe2000001001b */
[----:B------:R-:W-:Y:S01]  /*5140*/  FFMA.FTZ R197, R88, R197, R32 ;  /* 0x000000c558c57223 */ /* 0x000fe20000010020 */
[----:B------:R-:W-:Y:S01]  /*5150*/  FFMA.FTZ R16, R89, R16, R33 ;  /* 0x0000001059107223 */ /* 0x000fe20000010021 */
[----:B------:R-:W-:Y:S01]  /*5160*/  F2FP.BF16.F32.PACK_AB R4, R13, R4 ;  /* 0x000000040d04723e */ /* 0x000fe200000010ff */
[----:B------:R-:W-:Y:S01]  /*5170*/  FFMA.FTZ R0, R87, R6, R31 ;  /* 0x0000000657007223 */ /* 0x000fe2000001001f */
[----:B------:R-:W-:Y:S01]  /*5180*/  IADD3 R13, R19, 0x80, RZ ;  /* 0x00000080130d7810 */ /* 0x000fe20007ffe0ff */
[C---:B------:R-:W-:Y:S01]  /*5190*/  FADD.FTZ R210, -R17.reuse, R210 ;  /* 0x000000d211d27221 */ /* 0x040fe20000010100 */
[C---:B------:R-:W-:Y:S01]  /*51a0*/  FADD.FTZ R211, -R17.reuse, R211 ;  /* 0x000000d311d37221 */ /* 0x040fe20000010100 */
[C---:B------:R-:W-:Y:S01]  /*51b0*/  FADD.FTZ R206, -R17.reuse, R206 ;  /* 0x000000ce11ce7221 */ /* 0x040fe20000010100 */
[C---:B------:R-:W-:Y:S01]  /*51c0*/  FADD.FTZ R207, -R17.reuse, R207 ;  /* 0x000000cf11cf7221 */ /* 0x040fe20000010100 */
[----:B------:R-:W-:Y:S01]  /*51d0*/  F2FP.BF16.F32.PACK_AB R11, R18, R11 ;  /* 0x0000000b120b723e */ /* 0x000fe200000010ff */
[----:B------:R-:W-:Y:S01]  /*51e0*/  FMUL.FTZ R210, R208, R210 ;  /* 0x000000d2d0d27220 */ /* 0x000fe20000410000 */
[----:B------:R-:W-:Y:S01]  /*51f0*/  F2FP.BF16.F32.PACK_AB R6, R16, R197 ;  /* 0x000000c51006723e */ /* 0x000fe200000010ff */
[----:B------:R-:W-:Y:S01]  /*5200*/  FMUL.FTZ R211, R208, R211 ;  /* 0x000000d3d0d37220 */ /* 0x000fe20000410000 */
[----:B------:R-:W-:Y:S01]  /*5210*/  F2FP.BF16.F32.PACK_AB R5, R0, R5 ;  /* 0x000000050005723e */ /* 0x000fe200000010ff */
[C---:B------:R-:W-:Y:S01]  /*5220*/  FMUL.FTZ R206, R208.reuse, R206 ;  /* 0x000000ced0ce7220 */ /* 0x040fe20000410000 */
[----:B------:R-:W-:Y:S01]  /*5230*/  FMUL.FTZ R207, R208, R207 ;  /* 0x000000cfd0cf7220 */ /* 0x000fe20000410000 */
[C---:B------:R-:W-:Y:S01]  /*5240*/  FADD.FTZ R202, -R17.reuse, R202 ;  /* 0x000000ca11ca7221 */ /* 0x040fe20000010100 */
[C---:B------:R-:W-:Y:S01]  /*5250*/  FADD.FTZ R203, -R17.reuse, R203 ;  /* 0x000000cb11cb7221 */ /* 0x040fe20000010100 */
[C---:B------:R-:W-:Y:S01]  /*5260*/  FADD.FTZ R204, -R17.reuse, R204 ;  /* 0x000000cc11cc7221 */ /* 0x040fe20000010100 */
[----:B------:R-:W-:Y:S01]  /*5270*/  FADD.FTZ R205, -R17, R205 ;  /* 0x000000cd11cd7221 */ /* 0x000fe20000010100 */
[----:B0-----:R-:W-:-:S04]  /*5280*/  IMAD.WIDE.U32 R14, R19, 0x10, R2 ;  /* 0x00000010130e7825 */ /* 0x001fc800078e0002 */
[C---:B------:R-:W-:Y:S01]  /*5290*/  FADD.FTZ R219, -R17.reuse, R219 ;  /* 0x000000db11db7221 */ /* 0x040fe20000010100 */
[C---:B------:R-:W-:Y:S01]  /*52a0*/  FADD.FTZ R218, -R17.reuse, R218 ;  /* 0x000000da11da7221 */ /* 0x040fe20000010100 */
[----:B------:R-:W-:Y:S01]  /*52b0*/  FADD.FTZ R217, -R17, R217 ;  /* 0x000000d911d97221 */ /* 0x000fe20000010100 */
[----:B------:R-:W-:-:S04]  /*52c0*/  IMAD.WIDE.U32 R12, R13, 0x10, R2 ;  /* 0x000000100d0c7825 */ /* 0x000fc800078e0002 */
        /* <DEDUP_REMOVED lines=28> */
[----:B------:R0:W-:Y:S01]  /*5490*/  STG.E.128 desc[UR4][R14.64], R8 ;  /* 0x000000080e007986 */ /* 0x0001e2000c101d04 */
[----:B------:R-:W-:Y:S01]  /*54a0*/  FADD.FTZ R17, -R17, R244 ;  /* 0x000000f411117221 */ /* 0x000fe20000010100 */
[----:B------:R-:W-:Y:S01]  /*54b0*/  IADD3 R197, R19, 0x180, RZ ;  /* 0x0000018013c57810 */ /* 0x000fe20007ffe0ff */
[----:B------:R-:W-:Y:S01]  /*54c0*/  FFMA.FTZ R207, R97, R207, R41 ;  /* 0x000000cf61cf7223 */ /* 0x000fe20000010029 */
[----:B------:R1:W-:Y:S01]  /*54d0*/  STG.E.128 desc[UR4][R12.64], R4 ;  /* 0x000000040c007986 */ /* 0x0003e2000c101d04 */
        /* <DEDUP_REMOVED lines=13> */
[----:B0-----:R-:W-:Y:S01]  /*55b0*/  FFMA.FTZ R8, R99, R211, R43 ;  /* 0x000000d363087223 */ /* 0x001fe2000001002b */
[C---:B------:R-:W-:Y:S01]  /*55c0*/  FMUL.FTZ R227, R208.reuse, R227 ;  /* 0x000000e3d0e37220 */ /* 0x040fe20000410000 */
[C---:B------:R-:W-:Y:S01]  /*55d0*/  FMUL.FTZ R226, R208.reuse, R226 ;  /* 0x000000e2d0e27220 */ /* 0x040fe20000410000 */
[----:B------:R-:W-:Y:S01]  /*55e0*/  FMUL.FTZ R225, R208, R225 ;  /* 0x000000e1d0e17220 */ /* 0x000fe20000410000 */
[----:B-1----:R-:W-:Y:S01]  /*55f0*/  FFMA.FTZ R7, R98, R210, R42 ;  /* 0x000000d262077223 */ /* 0x002fe2000001002a */
        /* <DEDUP_REMOVED lines=21> */
[----:B------:R-:W-:Y:S01]  /*5750*/  IADD3 R17, R19, 0x100, RZ ;  /* 0x0000010013117810 */ /* 0x000fe20007ffe0ff */
[----:B------:R-:W-:Y:S01]  /*5760*/  IMAD.WIDE.U32 R14, R197, 0x10, R2 ;  /* 0x00000010c50e7825 */ /* 0x000fe200078e0002 */
[----:B------:R-:W-:-:S03]  /*5770*/  IADD3 R199, R19, 0x200, RZ ;  /* 0x0000020013c77810 */ /* 0x000fc60007ffe0ff */
        /* <DEDUP_REMOVED lines=14> */
[----:B------:R-:W-:Y:S01]  /*5860*/  F2FP.BF16.F32.PACK_AB R5, R0, R5 ;  /* 0x000000050005723e */ /* 0x000fe200000010ff */
[----:B------:R-:W-:Y:S01]  /*5870*/  FFMA.FTZ R9, R102, R217, R46 ;  /* 0x000000d966097223 */ /* 0x000fe2000001002e */
        /* <DEDUP_REMOVED lines=29> */
[----:B------:R-:W-:Y:S01]  /*5a50*/  F2FP.BF16.F32.PACK_AB R4, R203, R4 ;  /* 0x00000004cb04723e */ /* 0x000fe200000010ff */
[----:B------:R-:W-:Y:S01]  /*5a60*/  IMAD.WIDE.U32 R18, R209, 0x10, R2 ;  /* 0x00000010d1127825 */ /* 0x000fe200078e0002 */
[----:B------:R-:W-:-:S02]  /*5a70*/  F2FP.BF16.F32.PACK_AB R11, R212, R11 ;  /* 0x0000000bd40b723e */ /* 0x000fc400000010ff */
[----:B------:R-:W-:Y:S01]  /*5a80*/  F2FP.BF16.F32.PACK_AB R10, R199, R10 ;  /* 0x0000000ac70a723e */ /* 0x000fe200000010ff */
[----:B------:R-:W-:Y:S01]  /*5a90*/  IMAD.WIDE.U32 R2, R245, 0x10, R2 ;  /* 0x00000010f5027825 */ /* 0x000fe200078e0002 */
[----:B------:R-:W-:Y:S01]  /*5aa0*/  F2FP.BF16.F32.PACK_AB R9, R216, R9 ;  /* 0x00000009d809723e */ /* 0x000fe200000010ff */
[----:B------:R0:W-:Y:S01]  /*5ab0*/  STG.E.128 desc[UR4][R12.64], R4 ;  /* 0x000000040c007986 */ /* 0x0001e2000c101d04 */
        /* <DEDUP_REMOVED lines=13> */
[----:B------:R-:W-:-:S05]  /*5b90*/  F2FP.BF16.F32.PACK_AB R240, R230, R229 ;  /* 0x000000e5e6f0723e */ /* 0x000fca00000010ff */
[----:B------:R0:W-:Y:S02]  /*5ba0*/  STG.E.128 desc[UR4][R2.64], R240 ;  /* 0x000000f002007986 */ /* 0x0001e4000c101d04 */
.L_x_12150:
[----:B------:R-:W-:Y:S05]  /*5bb0*/  BSYNC B0 ;  /* 0x0000000000007941 */ /* 0x000fea0003800000 */
.L_x_12149:
[----:B------:R-:W-:Y:S02]  /*5bc0*/  IADD3 R200, R200, UR10, RZ ;  /* 0x0000000ac8c87c10 */ /* 0x000fe4000fffe0ff */
[----:B------:R-:W-:Y:S02]  /*5bd0*/  SEL R220, RZ, 0x1, P0 ;  /* 0x00000001ffdc7807 */ /* 0x000fe40000000000 */
[----:B------:R-:W-:-:S13]  /*5be0*/  ISETP.GE.AND P2, PT, R200, UR11, PT ;  /* 0x0000000bc8007c0c */ /* 0x000fda000bf46270 */
[----:B------:R-:W-:Y:S05]  /*5bf0*/  @!P2 BRA `(.L_x_12151) ;  /* 0xffffffa8008ca947 */ /* 0x000fea000383ffff */
[----:B------:R-:W-:Y:S05]  /*5c00*/  EXIT ;  /* 0x000000000000794d */ /* 0x000fea0003800000 */
.L_x_12148:
[----:B------:R-:W-:Y:S01]  /*5c10*/  HFMA2.MMA R245, -RZ, RZ, 0, 5.9604644775390625e-08 ;  /* 0x00000001fff57435 */ /* 0x000fe200000001ff */
[----:B------:R-:W-:Y:S02]  /*5c20*/  MOV R252, R197 ;  /* 0x000000c500fc7202 */ /* 0x000fe40000000f00 */
[----:B------:R-:W-:Y:S02]  /*5c30*/  MOV R220, 0x1f ;  /* 0x0000001f00dc7802 */ /* 0x000fe40000000f00 */
[----:B------:R-:W-:-:S07]  /*5c40*/  MOV R209, 0xffffffff ;  /* 0xffffffff00d17802 */ /* 0x000fce0000000f00 */
[----:B-----5:R-:W-:Y:S05]  /*5c50*/  WARPSYNC.COLLECTIVE R209, `(.L_x_12152) ;  /* 0x00000000d1087348 */ /* 0x020fea0003c00000 */
[----:B------:R0:W1:Y:S02]  /*5c60*/  SHFL.BFLY P3, R250, R252, R245, R220 ;  /* 0x0c0000f5fcfa7389 */ /* 0x00006400000600dc */
[----:B01---5:R-:W-:Y:S01]  /*5c70*/  ENDCOLLECTIVE ;  /* 0x000000000000791b */ /* 0x023fe20003800000 */
.L_x_12152:
[----:B------:R-:W-:Y:S01]  /*5c80*/  HFMA2.MMA R245, -RZ, RZ, 0, 1.1920928955078125e-07 ;  /* 0x00000002fff57435 */ /* 0x000fe200000001ff */
[----:B------:R-:W-:-:S05]  /*5c90*/  MOV R196, R250 ;  /* 0x000000fa00c47202 */ /* 0x000fca0000000f00 */
[----:B------:R-:W-:-:S05]  /*5ca0*/  FADD.FTZ R246, R197, R196 ;  /* 0x000000c4c5f67221 */ /* 0x000fca0000010000 */
[----:B------:R-:W-:-:S07]  /*5cb0*/  MOV R252, R246 ;  /* 0x000000f600fc7202 */ /* 0x000fce0000000f00 */
[----:B------:R-:W-:Y:S05]  /*5cc0*/  WARPSYNC.COLLECTIVE R209, `(.L_x_12153) ;  /* 0x00000000d1087348 */ /* 0x000fea0003c00000 */
[----:B------:R0:W1:Y:S02]  /*5cd0*/  SHFL.BFLY P3, R250, R252, R245, R220 ;  /* 0x0c0000f5fcfa7389 */ /* 0x00006400000600dc */
[----:B01----:R-:W-:Y:S01]  /*5ce0*/  ENDCOLLECTIVE ;  /* 0x000000000000791b */ /* 0x003fe20003800000 */
.L_x_12153:
[----:B------:R-:W-:Y:S01]  /*5cf0*/  HFMA2.MMA R245, -RZ, RZ, 0, 2.384185791015625e-07 ;  /* 0x00000004fff57435 */ /* 0x000fe200000001ff */
[----:B------:R-:W-:-:S05]  /*5d00*/  MOV R247, R250 ;  /* 0x000000fa00f77202 */ /* 0x000fca0000000f00 */
[----:B------:R-:W-:-:S05]  /*5d10*/  FADD.FTZ R247, R246, R247 ;  /* 0x000000f7f6f77221 */ /* 0x000fca0000010000 */
[----:B------:R-:W-:-:S07]  /*5d20*/  MOV R252, R247 ;  /* 0x000000f700fc7202 */ /* 0x000fce0000000f00 */
[----:B------:R-:W-:Y:S05]  /*5d30*/  WARPSYNC.COLLECTIVE R209, `(.L_x_12154) ;  /* 0x00000000d1087348 */ /* 0x000fea0003c00000 */
[----:B------:R0:W1:Y:S02]  /*5d40*/  SHFL.BFLY P3, R250, R252, R245, R220 ;  /* 0x0c0000f5fcfa7389 */ /* 0x00006400000600dc */
[----:B01----:R-:W-:Y:S01]  /*5d50*/  ENDCOLLECTIVE ;  /* 0x000000000000791b */ /* 0x003fe20003800000 */
.L_x_12154:
[----:B------:R-:W-:Y:S01]  /*5d60*/  HFMA2.MMA R245, -RZ, RZ, 0, 4.76837158203125e-07 ;  /* 0x00000008fff57435 */ /* 0x000fe200000001ff */
[----:B------:R-:W-:-:S05]  /*5d70*/  MOV R196, R250 ;  /* 0x000000fa00c47202 */ /* 0x000fca0000000f00 */
[----:B------:R-:W-:-:S05]  /*5d80*/  FADD.FTZ R248, R247, R196 ;  /* 0x000000c4f7f87221 */ /* 0x000fca0000010000 */
[----:B------:R-:W-:-:S07]  /*5d90*/  MOV R252, R248 ;  /* 0x000000f800fc7202 */ /* 0x000fce0000000f00 */
[----:B------:R-:W-:Y:S05]  /*5da0*/  WARPSYNC.COLLECTIVE R209, `(.L_x_12155) ;  /* 0x00000000d1087348 */ /* 0x000fea0003c00000 */
[----:B------:R0:W1:Y:S02]  /*5db0*/  SHFL.BFLY P3, R250, R252, R245, R220 ;  /* 0x0c0000f5fcfa7389 */ /* 0x00006400000600dc */
[----:B01----:R-:W-:Y:S01]  /*5dc0*/  ENDCOLLECTIVE ;  /* 0x000000000000791b */ /* 0x003fe20003800000 */
.L_x_12155:
[----:B------:R-:W-:Y:S01]  /*5dd0*/  HFMA2.MMA R245, -RZ, RZ, 0, 9.5367431640625e-07 ;  /* 0x00000010fff57435 */ /* 0x000fe200000001ff */
[----:B------:R-:W-:-:S05]  /*5de0*/  MOV R249, R250 ;  /* 0x000000fa00f97202 */ /* 0x000fca0000000f00 */
[----:B------:R-:W-:-:S05]  /*5df0*/  FADD.FTZ R249, R248, R249 ;  /* 0x000000f9f8f97221 */ /* 0x000fca0000010000 */
[----:B------:R-:W-:-:S07]  /*5e00*/  MOV R252, R249 ;  /* 0x000000f900fc7202 */ /* 0x000fce0000000f00 */
[----:B------:R-:W-:Y:S05]  /*5e10*/  WARPSYNC.COLLECTIVE R209, `(.L_x_12156) ;  /* 0x00000000d1087348 */ /* 0x000fea0003c00000 */
[----:B------:R0:W1:Y:S02]  /*5e20*/  SHFL.BFLY P3, R250, R252, R245, R220 ;  /* 0x0c0000f5fcfa7389 */ /* 0x00006400000600dc */
[----:B01----:R-:W-:Y:S01]  /*5e30*/  ENDCOLLECTIVE ;  /* 0x000000000000791b */ /* 0x003fe20003800000 */
.L_x_12156:
        /* <DEDUP_REMOVED lines=121> */
.L_x_12157:
[----:B------:R-:W-:Y:S01]  /*65d0*/  HFMA2.MMA R245, -RZ, RZ, 0, 1.1920928955078125e-07 ;  /* 0x00000002fff57435 */ /* 0x000fe200000001ff */
[----:B------:R-:W-:-:S05]  /*65e0*/  MOV R246, R250 ;  /* 0x000000fa00f67202 */ /* 0x000fca0000000f00 */
[----:B------:R-:W-:-:S05]  /*65f0*/  FADD.FTZ R246, R197, R246 ;  /* 0x000000f6c5f67221 */ /* 0x000fca0000010000 */
[----:B------:R-:W-:-:S07]  /*6600*/  MOV R252, R246 ;  /* 0x000000f600fc7202 */ /* 0x000fce0000000f00 */
[----:B------:R-:W-:Y:S05]  /*6610*/  WARPSYNC.COLLECTIVE R209, `(.L_x_12158) ;  /* 0x00000000d1087348 */ /* 0x000fea0003c00000 */
[----:B------:R0:W1:Y:S02]  /*6620*/  SHFL.BFLY P3, R250, R252, R245, R220 ;  /* 0x0c0000f5fcfa7389 */ /* 0x00006400000600dc */
[----:B01----:R-:W-:Y:S01]  /*6630*/  ENDCOLLECTIVE ;  /* 0x000000000000791b */ /* 0x003fe20003800000 */
.L_x_12158:
[----:B------:R-:W-:Y:S01]  /*6640*/  HFMA2.MMA R245, -RZ, RZ, 0, 2.384185791015625e-07 ;  /* 0x00000004fff57435 */ /* 0x000fe200000001ff */
[----:B------:R-:W-:-:S05]  /*6650*/  MOV R247, R250 ;  /* 0x000000fa00f77202 */ /* 0x000fca0000000f00 */
[----:B------:R-:W-:-:S05]  /*6660*/  FADD.FTZ R247, R246, R247 ;  /* 0x000000f7f6f77221 */ /* 0x000fca0000010000 */
[----:B------:R-:W-:-:S07]  /*6670*/  MOV R252, R247 ;  /* 0x000000f700fc7202 */ /* 0x000fce0000000f00 */
[----:B------:R-:W-:Y:S05]  /*6680*/  WARPSYNC.COLLECTIVE R209, `(.L_x_12159) ;  /* 0x00000000d1087348 */ /* 0x000fea0003c00000 */
[----:B------:R0:W1:Y:S02]  /*6690*/  SHFL.BFLY P3, R250, R252, R245, R220 ;  /* 0x0c0000f5fcfa7389 */ /* 0x00006400000600dc */
[----:B01----:R-:W-:Y:S01]  /*66a0*/  ENDCOLLECTIVE ;  /* 0x000000000000791b */ /* 0x003fe20003800000 */
.L_x_12159:
[----:B------:R-:W-:Y:S01]  /*66b0*/  HFMA2.MMA R245, -RZ, RZ, 0, 4.76837158203125e-07 ;  /* 0x00000008fff57435 */ /* 0x000fe200000001ff */
[----:B------:R-:W-:-:S05]  /*66c0*/  MOV R248, R250 ;  /* 0x000000fa00f87202 */ /* 0x000fca0000000f00 */
[----:B------:R-:W-:-:S05]  /*66d0*/  FADD.FTZ R248, R247, R248 ;  /* 0x000000f8f7f87221 */ /* 0x000fca0000010000 */
[----:B------:R-:W-:-:S07]  /*66e0*/  MOV R252, R248 ;  /* 0x000000f800fc7202 */ /* 0x000fce0000000f00 */
[----:B------:R-:W-:Y:S05]  /*66f0*/  WARPSYNC.COLLECTIVE R209, `(.L_x_12160) ;  /* 0x00000000d1087348 */ /* 0x000fea0003c00000 */
[----:B------:R0:W1:Y:S02]  /*6700*/  SHFL.BFLY P3, R250, R252, R245, R220 ;  /* 0x0c0000f5fcfa7389 */ /* 0x00006400000600dc */
[----:B01----:R-:W-:Y:S01]  /*6710*/  ENDCOLLECTIVE ;  /* 0x000000000000791b */ /* 0x003fe20003800000 */
.L_x_12160:
[----:B------:R-:W-:Y:S01]  /*6720*/  HFMA2.MMA R245, -RZ, RZ, 0, 9.5367431640625e-07 ;  /* 0x00000010fff57435 */ /* 0x000fe200000001ff */
[----:B------:R-:W-:-:S05]  /*6730*/  MOV R249, R250 ;  /* 0x000000fa00f97202 */ /* 0x000fca0000000f00 */
[----:B------:R-:W-:-:S05]  /*6740*/  FADD.FTZ R249, R248, R249 ;  /* 0x000000f9f8f97221 */ /* 0x000fca0000010000 */
[----:B------:R-:W-:-:S07]  /*6750*/  MOV R252, R249 ;  /* 0x000000f900fc7202 */ /* 0x000fce0000000f00 */
[----:B------:R-:W-:Y:S05]  /*6760*/  WARPSYNC.COLLECTIVE R209, `(.L_x_12161) ;  /* 0x00000000d1087348 */ /* 0x000fea0003c00000 */
[----:B------:R0:W1:Y:S02]  /*6770*/  SHFL.BFLY P3, R250, R252, R245, R220 ;  /* 0x0c0000f5fcfa7389 */ /* 0x00006400000600dc */
[----:B01----:R-:W-:Y:S01]  /*6780*/  ENDCOLLECTIVE ;  /* 0x000000000000791b */ /* 0x003fe20003800000 */
.L_x_12161:
[----:B------:R-:W-:Y:S05]  /*6790*/  BRA `(.L_x_12162) ;  /* 0xffffffe000607947 */ /* 0x000fea000383ffff */
.L_x_12163:
        /* <DEDUP_REMOVED lines=14> */
.L_x_45999:


//--------------------- .text._ZN10layer_norm13ln_fwd_kernelINS_13Kernel_traitsIf13__nv_bfloat16S2_S2_fjLj7168ELj1ELj1ELj4ELj16ENS_18Kernel_traits_baseILj7168EfS2_S2_S2_fjLj128EEEEELb1ELb0ELb0ELb0EEEvNS_9FwdParamsE --------------------------
	.section	.text._ZN10layer_norm13ln_fwd_kernelINS_13Kernel_traitsIf13__nv_bfloat16S2_S2_fjLj7168ELj1ELj1ELj4ELj16ENS_18Kernel_traits_baseILj7168EfS2_S2_S2_fjLj128EEEEELb1ELb0ELb0ELb0EEEvNS_9FwdParamsE,"ax",@progbits
	.align	128
        .global         _ZN10layer_norm13ln_fwd_kernelINS_13Kernel_traitsIf13__nv_bfloat16S2_S2_fjLj7168ELj1ELj1ELj4ELj16ENS_18Kernel_traits_baseILj7168EfS2_S2_S2_fjLj128EEEEELb1ELb0ELb0ELb0EEEvNS_9FwdParamsE
        .type           _ZN10layer_norm13ln_fwd_kernelINS_13Kernel_traitsIf13__nv_bfloat16S2_S2_fjLj7168ELj1ELj1ELj4ELj16ENS_18Kernel_traits_baseILj7168EfS2_S2_S2_fjLj128EEEEELb1ELb0ELb0ELb0EEEvNS_9FwdParamsE,@function
        .size           _ZN10layer_norm13ln_fwd_kernelINS_13Kernel_traitsIf13__nv_bfloat16S2_S2_fjLj7168ELj1ELj1ELj4ELj16ENS_18Kernel_traits_baseILj7168EfS2_S2_S2_fjLj128EEEEELb1ELb0ELb0ELb0EEEvNS_9FwdParamsE,(.L_x_46000 - _ZN10layer_norm13ln_fwd_kernelINS_13Kernel_traitsIf13__nv_bfloat16S2_S2_fjLj7168ELj1ELj1ELj4ELj16ENS_18Kernel_traits_baseILj7168EfS2_S2_S2_fjLj128EEEEELb1ELb0ELb0ELb0EEEvNS_9FwdParamsE)
        .other          _ZN10layer_norm13ln_fwd_kernelINS_13Kernel_traitsIf13__nv_bfloat16S2_S2_fjLj7168ELj1ELj1ELj4ELj16ENS_18Kernel_traits_baseILj7168EfS2_S2_S2_fjLj128EEEEELb1ELb0ELb0ELb0EEEvNS_9FwdParamsE,@"STO_CUDA_ENTRY STV_DEFAULT"
_ZN10layer_norm13ln_fwd_kernelINS_13Kernel_traitsIf13__nv_bfloat16S2_S2_fjLj7168ELj1ELj1ELj4ELj16ENS_18Kernel_traits_baseILj7168EfS2_S2_S2_fjLj128EEEEELb1ELb0ELb0ELb0EEEvNS_9FwdParamsE:
.text._ZN10layer_norm13ln_fwd_kernelINS_13Kernel_traitsIf13__nv_bfloat16S2_S2_fjLj7168ELj1ELj1ELj4ELj16ENS_18Kernel_traits_baseILj7168EfS2_S2_S2_fjLj128EEEEELb1ELb0ELb0ELb0EEEvNS_9FwdParamsE:
        /* <DEDUP_REMOVED lines=20> */
[----:B------:R-:W-:Y:S01]  /*0140*/  LOP3.LUT R16, R16, 0xfffffff7, RZ, 0xc0, !PT ;  /* 0xfffffff710107812 */ /* 0x000fe200078ec0ff */
[----:B0-----:R-:W-:Y:S01]  /*0150*/  IMAD R33, R33, UR6, R34 ;  /* 0x0000000621217c24 */ /* 0x001fe2000f8e0222 */
[----:B------:R-:W-:Y:S02]  /*0160*/  LEA.HI R18, R34, UR6, RZ, 0x19 ;  /* 0x0000000622127c11 */ /* 0x000fe4000f8fc8ff */
[----:B---3--:R-:W-:Y:S01]  /*0170*/  @P0 IADD3 R0, P1, R2, R5, RZ ;  /* 0x0000000502000210 */ /* 0x008fe20007f3e0ff */
[----:B------:R-:W-:-:S04]  /*0180*/  IMAD.WIDE.U32 R4, R33, -0x326172a9, RZ ;  /* 0xcd9e8d5721047825 */ /* 0x000fc800078e00ff */
[----:B------:R-:W-:Y:S01]  /*0190*/  @P0 IMAD.X R31, RZ, RZ, R3, P1 ;  /* 0x000000ffff1f0224 */ /* 0x000fe200008e0603 */
[----:B----4-:R-:W-:Y:S01]  /*01a0*/  IADD3 R30, R215, -0x4498517b, RZ ;  /* 0xbb67ae85d71e7810 */ /* 0x010fe20007ffe0ff */
[----:B------:R-:W-:-:S03]  /*01b0*/  VIADD R29, R214, 0x9e3779b9 ;  /* 0x9e3779b9d61d7836 */ /* 0x000fc60000000000 */
[--C-:B------:R-:W-:Y:S01]  /*01c0*/  SHF.R.U64 R32, R0, 0x2, R31.reuse ;  /* 0x0000000200207819 */ /* 0x100fe2000000121f */
[----:B------:R-:W-:Y:S01]  /*01d0*/  VIADD R28, R214, 0x3c6ef372 ;  /* 0x3c6ef372d61c7836 */ /* 0x000fe20000000000 */
[----:B------:R-:W-:Y:S01]  /*01e0*/  SHF.R.U32.HI R31, RZ, 0x2, R31 ;  /* 0x00000002ff1f7819 */ /* 0x000fe2000001161f */
[C---:B------:R-:W-:Y:S01]  /*01f0*/  VIADD R26, R215.reuse, 0x32370b8f ;  /* 0x32370b8fd71a7836 */ /* 0x040fe20000000000 */
[----:B------:R-:W-:Y:S01]  /*0200*/  IADD3 R27, R215, 0x76cf5d0a, RZ ;  /* 0x76cf5d0ad71b7810 */ /* 0x000fe20007ffe0ff */
[----:B------:R-:W-:Y:S01]  /*0210*/  IMAD.WIDE.U32 R2, R32, -0x2daee0ad, RZ ;  /* 0xd2511f5320027825 */ /* 0x000fe200078e00ff */
[----:B------:R-:W-:Y:S02]  /*0220*/  LOP3.LUT R6, R5, R31, R214, 0x96, !PT ;  /* 0x0000001f05067212 */ /* 0x000fe400078e96d6 */
[C---:B------:R-:W-:Y:S01]  /*0230*/  IADD3 R24, R214.reuse, 0x78dde6e4, RZ ;  /* 0x78dde6e4d6187810 */ /* 0x040fe20007ffe0ff */
[----:B------:R-:W-:Y:S01]  /*0240*/  VIADD R25, R214, 0xdaa66d2b ;  /* 0xdaa66d2bd6197836 */ /* 0x000fe20000000000 */
[----:B------:R-:W-:Y:S01]  /*0250*/  LOP3.LUT R8, R3, R215, RZ, 0x3c, !PT ;  /* 0x000000d703087212 */ /* 0x000fe200078e3cff */
[----:B------:R-:W-:Y:S01]  /*0260*/  IMAD.WIDE.U32 R6, R6, -0x2daee0ad, RZ ;  /* 0xd2511f5306067825 */ /* 0x000fe200078e00ff */
[----:B------:R-:W-:-:S03]  /*0270*/  IADD3 R20, R214, 0x1715609d, RZ ;  /* 0x1715609dd6147810 */ /* 0x000fc60007ffe0ff */
[----:B------:R-:W-:Y:S01]  /*0280*/  IMAD.WIDE.U32 R8, R8, -0x326172a9, RZ ;  /* 0xcd9e8d5708087825 */ /* 0x000fe200078e00ff */
[----:B------:R-:W-:-:S03]  /*0290*/  LOP3.LUT R5, R7, R2, R30, 0x96, !PT ;  /* 0x0000000207057212 */ /* 0x000fc600078e961e */
[----:B------:R-:W-:Y:S01]  /*02a0*/  VIADD R23, R215, 0xed9eba14 ;  /* 0xed9eba14d7177836 */ /* 0x000fe20000000000 */
[----:B------:R-:W-:Y:S01]  /*02b0*/  LOP3.LUT R2, R9, R29, R4, 0x96, !PT ;  /* 0x0000001d09027212 */ /* 0x000fe200078e9604 */
[----:B------:R-:W-:-:S04]  /*02c0*/  IMAD.WIDE.U32 R4, R5, -0x326172a9, RZ ;  /* 0xcd9e8d5705047825 */ /* 0x000fc800078e00ff */
[----:B------:R-:W-:Y:S01]  /*02d0*/  IMAD.WIDE.U32 R2, R2, -0x2daee0ad, RZ ;  /* 0xd2511f5302027825 */ /* 0x000fe200078e00ff */
[----:B------:R-:W-:Y:S02]  /*02e0*/  LOP3.LUT R7, R5, R8, R28, 0x96, !PT ;  /* 0x0000000805077212 */ /* 0x000fe400078e961c */
[----:B-1----:R-:W-:Y:S01]  /*02f0*/  SHF.R.S32.HI R5, RZ, 0x1f, R38 ;  /* 0x0000001fff057819 */ /* 0x002fe20000011426 */
[----:B------:R-:W-:Y:S01]  /*0300*/  VIADD R21, R215, 0xa9066899 ;  /* 0xa9066899d7157836 */ /* 0x000fe20000000000 */
[----:B------:R-:W-:Y:S01]  /*0310*/  LOP3.LUT R3, R3, R6, R27, 0x96, !PT ;  /* 0x0000000603037212 */ /* 0x000fe200078e961b */
[----:B------:R-:W-:Y:S01]  /*0320*/  IMAD.WIDE.U32 R6, R7, -0x2daee0ad, RZ ;  /* 0xd2511f5307067825 */ /* 0x000fe200078e00ff */
[----:B------:R-:W-:-:S03]  /*0330*/  LEA.HI R38, R5, R38, RZ, 0x3 ;  /* 0x0000002605267211 */ /* 0x000fc600078f18ff */
[----:B------:R-:W-:Y:S01]  /*0340*/  VIADD R19, R215, 0x646e171e ;  /* 0x646e171ed7137836 */ /* 0x000fe20000000000 */
[----:B------:R-:W-:Y:S01]  /*0350*/  LOP3.LUT R8, R7, R2, R26, 0x96, !PT ;  /* 0x0000000207087212 */ /* 0x000fe200078e961a */
[----:B------:R-:W-:-:S04]  /*0360*/  IMAD.WIDE.U32 R2, R3, -0x326172a9, RZ ;  /* 0xcd9e8d5703027825 */ /* 0x000fc800078e00ff */
[----:B------:R-:W-:Y:S01]  /*0370*/  IMAD.WIDE.U32 R8, R8, -0x326172a9, RZ ;  /* 0xcd9e8d5708087825 */ /* 0x000fe200078e00ff */
[----:B------:R-:W-:Y:S02]  /*0380*/  LOP3.LUT R4, R3, R4, R25, 0x96, !PT ;  /* 0x0000000403047212 */ /* 0x000fe400078e9619 */
[----:B------:R-:W-:Y:S02]  /*0390*/  LOP3.LUT R3, R35, 0x7f, RZ, 0x3c, !PT ;  /* 0x0000007f23037812 */ /* 0x000fe400078e3cff */
[----:B------:R-:W-:Y:S01]  /*03a0*/  LOP3.LUT R7, R9, R2, R24, 0x96, !PT ;  /* 0x0000000209077212 */ /* 0x000fe200078e9618 */
[----:B------:R-:W-:Y:S01]  /*03b0*/  IMAD.WIDE.U32 R4, R4, -0x2daee0ad, RZ ;  /* 0xd2511f5304047825 */ /* 0x000fe200078e00ff */
[----:B------:R-:W-:-:S04]  /*03c0*/  LEA.HI.SX32 R22, R38, R3, 0x1d ;  /* 0x0000000326167211 */ /* 0x000fc800078feaff */
[C---:B------:R-:W-:Y:S02]  /*03d0*/  LOP3.LUT P6, RZ, R22.reuse, 0xffffff80, RZ, 0xc0, !PT ;  /* 0xffffff8016ff7812 */ /* 0x040fe400078cc0ff */
[C---:B------:R-:W-:Y:S02]  /*03e0*/  ISETP.GE.U32.AND P5, PT, R22.reuse, 0x100, PT ;  /* 0x000001001600780c */ /* 0x040fe40003fa6070 */
[C---:B------:R-:W-:Y:S02]  /*03f0*/  ISETP.GE.U32.AND P4, PT, R22.reuse, 0x180, PT ;  /* 0x000001801600780c */ /* 0x040fe40003f86070 */
[C---:B------:R-:W-:Y:S02]  /*0400*/  ISETP.GE.U32.AND P3, PT, R22.reuse, 0x200, PT ;  /* 0x000002001600780c */ /* 0x040fe40003f66070 */
[----:B------:R-:W-:Y:S01]  /*0410*/  LOP3.LUT R10, R5, R6, R23, 0x96, !PT ;  /* 0x00000006050a7212 */ /* 0x000fe200078e9617 */
[----:B------:R-:W-:Y:S01]  /*0420*/  IMAD.WIDE.U32 R6, R7, -0x2daee0ad, RZ ;  /* 0xd2511f5307067825 */ /* 0x000fe200078e00ff */
[----:B------:R-:W-:-:S03]  /*0430*/  ISETP.GE.U32.AND P2, PT, R22, 0x280, PT ;  /* 0x000002801600780c */ /* 0x000fc60003f46070 */
[----:B------:R-:W-:Y:S01]  /*0440*/  @P6 LOP3.LUT R16, R16, 0x8, RZ, 0xfc, !PT ;  /* 0x0000000810106812 */ /* 0x000fe200078efcff */
[----:B------:R-:W-:Y:S01]  /*0450*/  IMAD.WIDE.U32 R10, R10, -0x326172a9, RZ ;  /* 0xcd9e8d570a0a7825 */ /* 0x000fe200078e00ff */
[----:B------:R-:W-:Y:S02]  /*0460*/  LOP3.LUT R12, R7, R4, R21, 0x96, !PT ;  /* 0x00000004070c7212 */ /* 0x000fe400078e9615 */
[----:B------:R-:W-:Y:S02]  /*0470*/  LOP3.LUT R16, R16, 0xfffffbff, RZ, 0xc0, !PT ;  /* 0xfffffbff10107812 */ /* 0x000fe400078ec0ff */
[----:B------:R-:W-:Y:S02]  /*0480*/  LOP3.LUT R8, R11, R8, R20, 0x96, !PT ;  /* 0x000000080b087212 */ /* 0x000fe400078e9614 */
[----:B------:R-:W-:-:S03]  /*0490*/  @P5 LOP3.LUT R16, R16, 0x400, RZ, 0xfc, !PT ;  /* 0x0000040010105812 */ /* 0x000fc600078efcff */
[----:B------:R-:W-:Y:S01]  /*04a0*/  IMAD.WIDE.U32 R8, R8, -0x2daee0ad, RZ ;  /* 0xd2511f5308087825 */ /* 0x000fe200078e00ff */
        /* <DEDUP_REMOVED lines=23> */
.L_x_12165:
[----:B------:R-:W-:Y:S05]  /*0620*/  BSYNC B0 ;  /* 0x0000000000007941 */ /* 0x000fea0003800000 */
.L_x_12164:
        /* <DEDUP_REMOVED lines=17> */
[----:B------:R-:W-:-:S07]  /*0740*/  VIADD R35, R35, 0x80 ;  /* 0x0000008023237836 */ /* 0x000fce0000000000 */
.L_x_12167:
[----:B------:R-:W-:Y:S05]  /*0750*/  BSYNC B0 ;  /* 0x0000000000007941 */ /* 0x000fea0003800000 */
.L_x_12166:
        /* <DEDUP_REMOVED lines=18> */
.L_x_12169:
[----:B------:R-:W-:Y:S05]  /*0880*/  BSYNC B0 ;  /* 0x0000000000007941 */ /* 0x000fea0003800000 */
.L_x_12168:
        /* <DEDUP_REMOVED lines=18> */
.L_x_12171:
[----:B------:R-:W-:Y:S05]  /*09b0*/  BSYNC B0 ;  /* 0x0000000000007941 */ /* 0x000fea0003800000 */
.L_x_12170:
        /* <DEDUP_REMOVED lines=18> */
.L_x_12173:
[----:B------:R-:W-:Y:S05]  /*0ae0*/  BSYNC B0 ;  /* 0x0000000000007941 */ /* 0x000fea0003800000 */
.L_x_12172:
[----:B------:R-:W-:Y:S01]  /*0af0*/  ISETP.GE.U32.AND P0, PT, R22, 0x300, PT ;  /* 0x000003001600780c */ /* 0x000fe20003f06070 */
[----:B01234-:R-:W-:Y:S01]  /*0b00*/  IMAD.WIDE.U32 R4, R12, -0x326172a9, RZ ;  /* 0xcd9e8d570c047825 */ /* 0x01ffe200078e00ff */
[----:B------:R-:W-:Y:S01]  /*0b10*/  LOP3.LUT R36, R9, R6, R19, 0x96, !PT ;  /* 0x0000000609247212 */ /* 0x000fe200078e9613 */
[----:B------:R-:W-:Y:S01]  /*0b20*/  BSSY B0, `(.L_x_12174) ;  /* 0x0000018000007945 */ /* 0x000fe20003800000 */
[C---:B------:R-:W-:Y:S01]  /*0b30*/  IADD3 R17, R214.reuse, -0x4ab325aa, RZ ;  /* 0xb54cda56d6117810 */ /* 0x040fe20007ffe0ff */
[----:B------:R-:W-:Y:S01]  /*0b40*/  VIADD R15, R214, 0x5384540f ;  /* 0x5384540fd60f7836 */ /* 0x000fe20000000000 */
[----:B------:R-:W-:Y:S01]  /*0b50*/  LOP3.LUT R16, R16, 0xffffffbf, RZ, 0xc0, !PT ;  /* 0xffffffbf10107812 */ /* 0x000fe200078ec0ff */
[----:B------:R-:W-:Y:S01]  /*0b60*/  IMAD.WIDE.U32 R36, R36, -0x326172a9, RZ ;  /* 0xcd9e8d5724247825 */ /* 0x000fe200078e00ff */
[----:B------:R-:W-:-:S05]  /*0b70*/  LOP3.LUT R10, R5, R10, R17, 0x96, !PT ;  /* 0x0000000a050a7212 */ /* 0x000fca00078e9611 */
        /* <DEDUP_REMOVED lines=18> */
.L_x_12175:
[----:B------:R-:W-:Y:S05]  /*0ca0*/  BSYNC B0 ;  /* 0x0000000000007941 */ /* 0x000fea0003800000 */
.L_x_12174:
[----:B------:R-:W-:Y:S01]  /*0cb0*/  ISETP.GE.U32.AND P0, PT, R22, 0x380, PT ;  /* 0x000003801600780c */ /* 0x000fe20003f06070 */
[----:B0-----:R-:W-:Y:S01]  /*0cc0*/  IMAD.WIDE.U32 R6, R10, -0x2daee0ad, RZ ;  /* 0xd2511f530a067825 */ /* 0x001fe200078e00ff */
[----:B------:R-:W-:Y:S01]  /*0cd0*/  IADD3 R14, R215, 0x1fd5c5a3, RZ ;  /* 0x1fd5c5a3d70e7810 */ /* 0x000fe20007ffe0ff */
[----:B------:R-:W-:Y:S01]  /*0ce0*/  BSSY B0, `(.L_x_12176) ;  /* 0x0000017000007945 */ /* 0x000fe20003800000 */
[----:B------:R-:W-:Y:S01]  /*0cf0*/  LOP3.LUT R9, R37, R4, R15, 0x96, !PT ;  /* 0x0000000425097212 */ /* 0x000fe200078e960f */
[----:B------:R-:W-:Y:S01]  /*0d00*/  VIADD R13, R215, 0xdb3d7428 ;  /* 0xdb3d7428d70d7836 */ /* 0x000fe20000000000 */
[----:B------:R-:W-:Y:S02]  /*0d10*/  LOP3.LUT R16, R16, 0xffffffdf, RZ, 0xc0, !PT ;  /* 0xffffffdf10107812 */ /* 0x000fe400078ec0ff */
[----:B------:R-:W-:Y:S01]  /*0d20*/  LOP3.LUT R10, R7, R8, R14, 0x96, !PT ;  /* 0x00000008070a7212 */ /* 0x000fe200078e960e */
[----:B------:R-:W-:-:S04]  /*0d30*/  IMAD.HI.U32 R8, R9, -0x2daee0ad, RZ ;  /* 0xd2511f5309087827 */ /* 0x000fc800078e00ff */
        /* <DEDUP_REMOVED lines=17> */
.L_x_12177:
[----:B------:R-:W-:Y:S05]  /*0e50*/  BSYNC B0 ;  /* 0x0000000000007941 */ /* 0x000fea0003800000 */
.L_x_12176:
[----:B------:R-:W-:Y:S01]  /*0e60*/  ULDC UR6, c[0x0][0x214] ;  /* 0x0000850000067ab9 */ /* 0x000fe20000000800 */
[----:B------:R-:W-:Y:S01]  /*0e70*/  LOP3.LUT R8, R8, R6, R13, 0x96, !PT ;  /* 0x0000000608087212 */ /* 0x000fe200078e960d */
[----:B------:R-:W-:Y:S01]  /*0e80*/  VIADD R12, R214, 0xf1bbcdc8 ;  /* 0xf1bbcdc8d60c7836 */ /* 0x000fe20000000000 */
[----:B------:R-:W-:Y:S01]  /*0e90*/  ISETP.GE.AND P0, PT, R18, UR6, PT ;  /* 0x0000000612007c0c */ /* 0x000fe2000bf06270 */
[----:B0-----:R-:W-:Y:S01]  /*0ea0*/  IMAD.HI.U32 R3, R10, -0x326172a9, RZ ;  /* 0xcd9e8d570a037827 */ /* 0x001fe200078e00ff */
[----:B------:R-:W-:-:S11]  /*0eb0*/  IADD3 R11, R214, -0x700cb87f, RZ ;  /* 0x8ff34781d60b7810 */ /* 0x000fd60007ffe0ff */
[----:B------:R-:W-:Y:S05]  /*0ec0*/  @P0 EXIT ;  /* 0x000000000000094d */ /* 0x000fea0003800000 */
[----:B------:R-:W-:Y:S01]  /*0ed0*/  SHF.R.S32.HI R38, RZ, 0x3, R38 ;  /* 0x00000003ff267819 */ /* 0x000fe20000011426 */
[C---:B------:R-:W-:Y:S01]  /*0ee0*/  IMAD.SHL.U32 R4, R34.reuse, 0x20, RZ ;  /* 0x0000002022047824 */ /* 0x040fe200078e00ff */
[----:B------:R-:W-:Y:S01]  /*0ef0*/  LOP3.LUT R5, R34, 0x60, RZ, 0xc0, !PT ;  /* 0x0000006022057812 */ /* 0x000fe200078ec0ff */
[----:B------:R-:W-:Y:S01]  /*0f00*/  ULDC.64 UR6, c[0x0][0x270] ;  /* 0x00009c0000067ab9 */ /* 0x000fe20000000a00 */
[----:B------:R-:W-:Y:S01]  /*0f10*/  LOP3.LUT R2, R38, 0x7f, RZ, 0xc0, !PT ;  /* 0x0000007f26027812 */ /* 0x000fe200078ec0ff */
[----:B------:R-:W-:Y:S01]  /*0f20*/  IMAD R6, R10, -0x326172a9, RZ ;  /* 0xcd9e8d570a067824 */ /* 0x000fe200078e02ff */
[----:B------:R-:W-:Y:S01]  /*0f30*/  LOP3.LUT R7, R4, 0x3e0, RZ, 0xc0, !PT ;  /* 0x000003e004077812 */ /* 0x000fe200078ec0ff */
[----:B------:R-:W-:Y:S01]  /*0f40*/  IMAD R4, R9, -0x2daee0ad, RZ ;  /* 0xd2511f5309047824 */ /* 0x000fe200078e02ff */
[----:B------:R-:W-:Y:S01]  /*0f50*/  LOP3.LUT R36, R3, R36, R12, 0x96, !PT ;  /* 0x0000002403247212 */ /* 0x000fe200078e960c */
[----:B------:R-:W-:Y:S01]  /*0f60*/  VIADD R9, R215, 0x96a522ad ;  /* 0x96a522add7097836 */ /* 0x000fe20000000000 */
[----:B------:R-:W-:Y:S01]  /*0f70*/  VIADDMNMX R5, R2, -R5, RZ, !PT ;  /* 0x8000000502057246 */ /* 0x000fe200078001ff */
[----:B------:R-:W-:Y:S01]  /*0f80*/  IMAD.HI.U32 R10, R8, -0x326172a9, RZ ;  /* 0xcd9e8d57080a7827 */ /* 0x000fe200078e00ff */
[----:B------:R-:W-:Y:S01]  /*0f90*/  SHF.R.U32.HI R38, RZ, 0x2, R38 ;  /* 0x00000002ff267819 */ /* 0x000fe20000011626 */
[----:B------:R-:W-:Y:S01]  /*0fa0*/  HFMA2.MMA R211, -RZ, RZ, 0, 5.9604644775390625e-08 ;  /* 0x00000001ffd37435 */ /* 0x000fe200000001ff */
[----:B------:R-:W-:Y:S01]  /*0fb0*/  VIADDMNMX R7, R2, -R7, RZ, !PT ;  /* 0x8000000702077246 */ /* 0x000fe200078001ff */
[----:B------:R-:W-:Y:S01]  /*0fc0*/  IMAD.HI.U32 R2, R36, -0x2daee0ad, RZ ;  /* 0xd2511f5324027827 */ /* 0x000fe200078e00ff */
[----:B------:R-:W-:Y:S01]  /*0fd0*/  LOP3.LUT R38, R38, 0x3fffffe0, RZ, 0xc0, !PT ;  /* 0x3fffffe026267812 */ /* 0x000fe200078ec0ff */
[----:B------:R-:W-:Y:S01]  /*0fe0*/  ULDC UR16, c[0x0][0x218] ;  /* 0x0000860000107ab9 */ /* 0x000fe20000000800 */
[----:B------:R-:W-:Y:S01]  /*0ff0*/  VIMNMX R5, R5, 0x20, PT ;  /* 0x0000002005057848 */ /* 0x000fe20003fe0100 */
[----:B------:R-:W-:Y:S01]  /*1000*/  IMAD R8, R8, -0x326172a9, RZ ;  /* 0xcd9e8d5708087824 */ /* 0x000fe200078e02ff */
[----:B------:R-:W-:Y:S01]  /*1010*/  ISETP.NE.U32.AND P0, PT, RZ, UR6, PT ;  /* 0x00000006ff007c0c */ /* 0x000fe2000bf05070 */
[----:B------:R-:W-:Y:S01]  /*1020*/  ULDC.U8 UR6, c[0x0][0x2a0] ;  /* 0x0000a80000067ab9 */ /* 0x000fe20000000000 */
[----:B------:R-:W-:Y:S01]  /*1030*/  VIMNMX R3, R7, 0x20, PT ;  /* 0x0000002007037848 */ /* 0x000fe20003fe0100 */
[----:B------:R-:W-:Y:S01]  /*1040*/  ULDC.64 UR8, c[0x0][0x230] ;  /* 0x00008c0000087ab9 */ /* 0x000fe20000000a00 */
[----:B------:R-:W-:Y:S01]  /*1050*/  LOP3.LUT R7, R2, R4, R9, 0x96, !PT ;  /* 0x0000000402077212 */ /* 0x000fe200078e9609 */
[----:B------:R-:W-:Y:S01]  /*1060*/  IMAD.MOV.U32 R4, RZ, RZ, RZ ;  /* 0x000000ffff047224 */ /* 0x000fe200078e00ff */
[----:B------:R-:W-:Y:S01]  /*1070*/  IADD3 R2, R5, R38, RZ ;  /* 0x0000002605027210 */ /* 0x000fe20007ffe0ff */
[----:B------:R-:W-:Y:S01]  /*1080*/  IMAD.IADD R38, R38, 0x1, R3 ;  /* 0x0000000126267824 */ /* 0x000fe200078e0203 */
[----:B------:R-:W-:Y:S01]  /*1090*/  ISETP.NE.AND.EX P0, PT, RZ, UR7, PT, P0 ;  /* 0x00000007ff007c0c */ /* 0x000fe2000bf05300 */
[----:B------:R-:W-:Y:S01]  /*10a0*/  ULDC UR7, c[0x0][0x290] ;  /* 0x0000a40000077ab9 */ /* 0x000fe20000000800 */
[----:B------:R-:W-:Y:S01]  /*10b0*/  LOP3.LUT R16, R16, 0xffffffef, RZ, 0xc0, !PT ;  /* 0xffffffef10107812 */ /* 0x000fe200078ec0ff */
[----:B------:R-:W-:Y:S01]  /*10c0*/  IMAD.SHL.U32 R2, R2, 0x8, RZ ;  /* 0x0000000802027824 */ /* 0x000fe200078e00ff */
[----:B------:R-:W-:Y:S01]  /*10d0*/  LOP3.LUT R10, R10, R6, R11, 0x96, !PT ;  /* 0x000000060a0a7212 */ /* 0x000fe200078e960b */
[----:B------:R-:W-:Y:S01]  /*10e0*/  IMAD R6, R36, -0x2daee0ad, RZ ;  /* 0xd2511f5324067824 */ /* 0x000fe200078e02ff */
[----:B------:R-:W-:Y:S01]  /*10f0*/  LOP3.LUT R5, R0, 0x3, RZ, 0xc0, !PT ;  /* 0x0000000300057812 */ /* 0x000fe200078ec0ff */
[----:B------:R-:W-:Y:S01]  /*1100*/  ULDC.64 UR10, c[0x0][0x238] ;  /* 0x00008e00000a7ab9 */ /* 0x000fe20000000a00 */
[----:B------:R-:W-:Y:S01]  /*1110*/  I2FP.F32.U32 R3, R2 ;  /* 0x0000000200037245 */ /* 0x000fe20000201000 */
[----:B------:R-:W-:Y:S01]  /*1120*/  IMAD.SHL.U32 R2, R38, 0x8, RZ ;  /* 0x0000000826027824 */ /* 0x000fe200078e00ff */
[----:B------:R-:W-:Y:S01]  /*1130*/  ULDC.64 UR12, c[0x0][0x240] ;  /* 0x00009000000c7ab9 */ /* 0x000fe20000000a00 */
[----:B------:R-:W-:-:S02]  /*1140*/  ULDC.64 UR14, c[0x0][0x210] ;  /* 0x00008400000e7ab9 */ /* 0x000fc40000000a00 */
[----:B------:R-:W-:Y:S01]  /*1150*/  @P0 LOP3.LUT R16, R16, 0x10, RZ, 0xfc, !PT ;  /* 0x0000001010100812 */ /* 0x000fe200078efcff */
[----:B------:R-:W0:Y:S01]  /*1160*/  MUFU.RCP R3, R3 ;  /* 0x0000000300037308 */ /* 0x000e220000001000 */
[----:B------:R-:W-:Y:S02]  /*1170*/  ISETP.NE.AND P0, PT, RZ, UR6, PT ;  /* 0x00000006ff007c0c */ /* 0x000fe4000bf05270 */
[----:B------:R-:W-:-:S11]  /*1180*/  LOP3.LUT R16, R16, 0xfffff7ff, RZ, 0xc0, !PT ;  /* 0xfffff7ff10107812 */ /* 0x000fd600078ec0ff */
[----:B------:R-:W-:-:S07]  /*1190*/  @P0 LOP3.LUT R16, R16, 0x800, RZ, 0xfc, !PT ;  /* 0x0000080010100812 */ /* 0x000fce00078efcff */
.L_x_12599:
[C---:B------:R-:W-:Y:S02]  /*11a0*/  LOP3.LUT P1, RZ, R16.reuse, 0x10, RZ, 0xc0, !PT ;  /* 0x0000001010ff7812 */ /* 0x040fe4000782c0ff */
[----:B------:R-:W-:-:S11]  /*11b0*/  LOP3.LUT P0, RZ, R16, 0x8, RZ, 0xc0, !PT ;  /* 0x0000000810ff7812 */ /* 0x000fd6000780c0ff */
[----:B-1234-:R-:W1:Y:S02]  /*11c0*/  @P1 LDC.64 R152, c[0x0][0x270] ;  /* 0x00009c00ff981b82 */ /* 0x01ee640000000a00 */
[----:B-1----:R-:W-:-:S06]  /*11d0*/  @P1 IMAD.WIDE R152, R18, 0x2, R152 ;  /* 0x0000000212981825 */ /* 0x002fcc00078e0298 */
[----:B------:R-:W2:Y:S01]  /*11e0*/  @P1 LDG.E.U16 R152, desc[UR4][R152.64] ;  /* 0x0000000498981981 */ /* 0x000ea2000c1e1500 */
[----:B------:R-:W-:Y:S01]  /*11f0*/  IMAD R154, R18, UR16, RZ ;  /* 0x00000010129a7c24 */ /* 0x000fe2000f8e02ff */
[----:B------:R-:W-:Y:S01]  /*1200*/  LOP3.LUT R210, R34, 0x7f, RZ, 0xc0, !PT ;  /* 0x0000007f22d27812 */ /* 0x000fe200078ec0ff */
[----:B------:R-:W-:Y:S01]  /*1210*/  BSSY B0, `(.L_x_12178) ;  /* 0x00002de000007945 */ /* 0x000fe20003800000 */
[----:B------:R-:W-:Y:S02]  /*1220*/  MOV R212, 0x3f800000 ;  /* 0x3f80000000d47802 */ /* 0x000fe40000000f00 */
[----:B------:R-:W-:-:S04]  /*1230*/  SHF.R.S32.HI R155, RZ, 0x1f, R154 ;  /* 0x0000001fff9b7819 */ /* 0x000fc8000001149a */
[----:B------:R-:W-:-:S04]  /*1240*/  LEA.HI R155, R155, R154, RZ, 0x3 ;  /* 0x0000009a9b9b7211 */ /* 0x000fc800078f18ff */
[----:B------:R-:W-:-:S05]  /*1250*/  LEA.HI.SX32 R210, R155, R210, 0x1d ;  /* 0x000000d29bd27211 */ /* 0x000fca00078feaff */
[----:B------:R-:W-:Y:S02]  /*1260*/  IMAD.MOV.U32 R213, RZ, RZ, R210 ;  /* 0x000000ffffd57224 */ /* 0x000fe400078e00d2 */
[----:B--2---:R-:W-:Y:S01]  /*1270*/  @P1 IMAD.U32 R212, R152, 0x10000, RZ ;  /* 0x0001000098d41824 */ /* 0x004fe200078e00ff */
[----:B------:R-:W-:Y:S06]  /*1280*/  @!P0 BRA `(.L_x_12179) ;  /* 0x0000002c00588947 */ /* 0x000fec0003800000 */
[----:B------:R-:W1:Y:S01]  /*1290*/  LDC.64 R152, c[0x0][0x220] ;  /* 0x00008800ff987b82 */ /* 0x000e620000000a00 */
[----:B------:R-:W-:-:S04]  /*12a0*/  ISETP.NE.U32.AND P0, PT, RZ, UR8, PT ;  /* 0x00000008ff007c0c */ /* 0x000fc8000bf05070 */
[----:B------:R-:W-:-:S13]  /*12b0*/  ISETP.NE.AND.EX P0, PT, RZ, UR9, PT, P0 ;  /* 0x00000009ff007c0c */ /* 0x000fda000bf05300 */
[----:B------:R-:W-:-:S04]  /*12c0*/  @P0 LEA R172, P1, R210, UR8, 0x4 ;  /* 0x00000008d2ac0c11 */ /* 0x000fc8000f8220ff */
[C---:B------:R-:W-:Y:S01]  /*12d0*/  @P0 LEA.HI.X R173, R210.reuse, UR9, RZ, 0x4, P1 ;  /* 0x00000009d2ad0c11 */ /* 0x040fe200088f24ff */
[----:B-1----:R-:W-:-:S04]  /*12e0*/  IMAD.WIDE.U32 R152, R210, 0x10, R152 ;  /* 0x00000010d2987825 */ /* 0x002fc800078e0098 */
[----:B------:R1:W5:Y:S04]  /*12f0*/  @P0 LDG.E.128 R36, desc[UR4][R172.64] ;  /* 0x00000004ac240981 */ /* 0x000368000c1e1d00 */
[----:B------:R-:W5:Y:S01]  /*1300*/  LDG.E.128 R152, desc[UR4][R152.64] ;  /* 0x0000000498987981 */ /* 0x000f62000c1e1d00 */
[C---:B------:R-:W-:Y:S01]  /*1310*/  ISETP.NE.AND P1, PT, R5.reuse, 0x1, PT ;  /* 0x000000010500780c */ /* 0x040fe20003f25270 */
[----:B------:R-:W-:Y:S01]  /*1320*/  BSSY B1, `(.L_x_12180) ;  /* 0x000000c000017945 */ /* 0x000fe20003800000 */
[----:B------:R-:W-:-:S11]  /*1330*/  IADD3 R175, R5, 0x1, RZ ;  /* 0x0000000105af7810 */ /* 0x000fd60007ffe0ff */
[----:B-1----:R-:W-:Y:S05]  /*1340*/  @!P1 BRA `(.L_x_12181) ;  /* 0x0000000000209947 */ /* 0x002fea0003800000 */
        /* <DEDUP_REMOVED lines=8> */
.L_x_12181:
[----:B------:R-:W-:-:S07]  /*13d0*/  IMAD.MOV.U32 R0, RZ, RZ, R8 ;  /* 0x000000ffff007224 */ /* 0x000fce00078e0008 */
.L_x_12182:
[----:B------:R-:W-:Y:S05]  /*13e0*/  BSYNC B1 ;  /* 0x0000000000017941 */ /* 0x000fea0003800000 */
.L_x_12180:
        /* <DEDUP_REMOVED lines=16> */
.L_x_12186:
[----:B------:R-:W-:Y:S05]  /*14f0*/  BSYNC B2 ;  /* 0x0000000000027941 */ /* 0x000fea0003800000 */
.L_x_12185:
        /* <DEDUP_REMOVED lines=43> */
.L_x_12184:
[----:B------:R-:W-:Y:S05]  /*17b0*/  BSYNC B1 ;  /* 0x0000000000017941 */ /* 0x000fea0003800000 */
.L_x_12183:
[----:B------:R-:W1:Y:S01]  /*17c0*/  LDC R213, c[0x0][0x294] ;  /* 0x0000a500ffd57b82 */ /* 0x000e620000000800 */
[----:B------:R-:W-:Y:S01]  /*17d0*/  I2FP.F32.U32 R5, R0 ;  /* 0x0000000000057245 */ /* 0x000fe20000201000 */
[----:B------:R-:W-:Y:S01]  /*17e0*/  IMAD.MOV.U32 R218, RZ, RZ, 0x2f800000 ;  /* 0x2f800000ffda7424 */ /* 0x000fe200078e00ff */
[----:B-----5:R-:W-:Y:S01]  /*17f0*/  SHF.L.U32 R173, R152, 0x10, RZ ;  /* 0x0000001098ad7819 */ /* 0x020fe200000006ff */
[----:B------:R-:W-:Y:S01]  /*1800*/  BSSY B1, `(.L_x_12187) ;  /* 0x0000018000017945 */ /* 0x000fe20003800000 */
[----:B------:R-:W-:Y:S01]  /*1810*/  LOP3.LUT R16, R16, 0xfffffffb, RZ, 0xc0, !PT ;  /* 0xfffffffb10107812 */ /* 0x000fe200078ec0ff */
[----:B------:R-:W-:Y:S01]  /*1820*/  FFMA.FTZ R0, R5, R218, 1.1641532182693481445e-10 ;  /* 0x2f00000005007423 */ /* 0x000fe200000100da */
[----:B------:R-:W-:Y:S01]  /*1830*/  @P0 IMAD.U32 R5, R36, 0x10000, RZ ;  /* 0x0001000024050824 */ /* 0x000fe200078e00ff */
[----:B------:R-:W2:Y:S01]  /*1840*/  LDC R203, c[0x0][0x298] ;  /* 0x0000a600ffcb7b82 */ /* 0x000ea20000000800 */
[----:B------:R-:W-:Y:S01]  /*1850*/  FMUL.FTZ R172, R173, R212 ;  /* 0x000000d4adac7220 */ /* 0x000fe20000410000 */
[----:B------:R-:W-:Y:S01]  /*1860*/  PRMT R152, R152, 0x7632, R152 ;  /* 0x0000763298987816 */ /* 0x000fe20000000098 */
[----:B------:R-:W-:Y:S01]  /*1870*/  VIADD R189, R175, 0x1 ;  /* 0x00000001afbd7836 */ /* 0x000fe20000000000 */
[----:B-1----:R-:W-:Y:S01]  /*1880*/  FSETP.GTU.FTZ.AND P1, PT, R0, R213, PT ;  /* 0x000000d50000720b */ /* 0x002fe20003f3c000 */
[----:B--2---:R-:W-:-:S12]  /*1890*/  FMUL.FTZ R172, R172, R203 ;  /* 0x000000cbacac7220 */ /* 0x004fd80000410000 */
        /* <DEDUP_REMOVED lines=13> */
.L_x_12188:
[----:B------:R-:W-:-:S07]  /*1970*/  MOV R5, R8 ;  /* 0x0000000800057202 */ /* 0x000fce0000000f00 */
.L_x_12189:
[----:B------:R-:W-:Y:S05]  /*1980*/  BSYNC B1 ;  /* 0x0000000000017941 */ /* 0x000fea0003800000 */
.L_x_12187:
        /* <DEDUP_REMOVED lines=16> */
.L_x_12193:
[----:B------:R-:W-:Y:S05]  /*1a90*/  BSYNC B2 ;  /* 0x0000000000027941 */ /* 0x000fea0003800000 */
.L_x_12192:
        /* <DEDUP_REMOVED lines=43> */
.L_x_12191:
[----:B------:R-:W-:Y:S05]  /*1d50*/  BSYNC B1 ;  /* 0x0000000000017941 */ /* 0x000fea0003800000 */
.L_x_12190:
        /* <DEDUP_REMOVED lines=24> */
.L_x_12195:
[----:B------:R-:W-:-:S07]  /*1ee0*/  IMAD.MOV.U32 R5, RZ, RZ, R8 ;  /* 0x000000ffff057224 */ /* 0x000fce00078e0008 */
.L_x_12196:
[----:B------:R-:W-:Y:S05]  /*1ef0*/  BSYNC B1 ;  /* 0x0000000000017941 */ /* 0x000fea0003800000 */
.L_x_12194:
        /* <DEDUP_REMOVED lines=16> */
.L_x_12200:
[----:B------:R-:W-:Y:S05]  /*2000*/  BSYNC B2 ;  /* 0x0000000000027941 */ /* 0x000fea0003800000 */
.L_x_12199:
        /* <DEDUP_REMOVED lines=43> */
.L_x_12198:
[----:B------:R-:W-:Y:S05]  /*22c0*/  BSYNC B1 ;  /* 0x0000000000017941 */ /* 0x000fea0003800000 */
.L_x_12197:
[----:B------:R-:W-:Y:S01]  /*22d0*/  I2FP.F32.U32 R5, R5 ;  /* 0x0000000500057245 */ /* 0x000fe20000201000 */
[----:B------:R-:W-:Y:S01]  /*22e0*/  IMAD.U32 R175, R153, 0x10000, RZ ;  /* 0x0001000099af7824 */ /* 0x000fe200078e00ff */
[C---:B------:R-:W-:Y:S01]  /*22f0*/  ISETP.NE.AND P2, PT, R190.reuse, 0x1, PT ;  /* 0x00000001be00780c */ /* 0x040fe20003f45270 */
[----:B------:R-:W-:Y:S01]  /*2300*/  BSSY B1, `(.L_x_12201) ;  /* 0x0000014000017945 */ /* 0x000fe20003800000 */
[----:B------:R-:W-:Y:S02]  /*2310*/  VIADD R189, R190, 0x1 ;  /* 0x00000001bebd7836 */ /* 0x000fe40000000000 */
[----:B------:R-:W-:Y:S01]  /*2320*/  FFMA.FTZ R152, R5, R218, 1.1641532182693481445e-10 ;  /* 0x2f00000005987423 */ /* 0x000fe200000100da */
[----:B------:R-:W-:Y:S01]  /*2330*/  FMUL.FTZ R172, R175, R212 ;  /* 0x000000d4afac7220 */ /* 0x000fe20000410000 */
[----:B------:R-:W-:Y:S02]  /*2340*/  @P0 SHF.L.U32 R175, R37, 0x10, RZ ;  /* 0x0000001025af0819 */ /* 0x000fe400000006ff */
[----:B------:R-:W-:Y:S01]  /*2350*/  PRMT R5, R153, 0x7632, R5 ;  /* 0x0000763299057816 */ /* 0x000fe20000000005 */
        /* <DEDUP_REMOVED lines=13> */
.L_x_12202:
[----:B------:R-:W-:-:S07]  /*2430*/  IMAD.MOV.U32 R175, RZ, RZ, R8 ;  /* 0x000000ffffaf7224 */ /* 0x000fce00078e0008 */
.L_x_12203:
[----:B------:R-:W-:Y:S05]  /*2440*/  BSYNC B1 ;  /* 0x0000000000017941 */ /* 0x000fea0003800000 */
.L_x_12201:
        /* <DEDUP_REMOVED lines=16> */
.L_x_12207:
[----:B------:R-:W-:Y:S05]  /*2550*/  BSYNC B2 ;  /* 0x0000000000027941 */ /* 0x000fea0003800000 */
.L_x_12206:
        /* <DEDUP_REMOVED lines=43> */
.L_x_12205:
[----:B------:R-:W-:Y:S05]  /*2810*/  BSYNC B1 ;  /* 0x0000000000017941 */ /* 0x000fea0003800000 */
.L_x_12204:
        /* <DEDUP_REMOVED lines=22> */
.L_x_12209:
[----:B------:R-:W-:-:S07]  /*2980*/  MOV R5, R8 ;  /* 0x0000000800057202 */ /* 0x000fce0000000f00 */
.L_x_12210:
[----:B------:R-:W-:Y:S05]  /*2990*/  BSYNC B1 ;  /* 0x0000000000017941 */ /* 0x000fea0003800000 */
.L_x_12208:
        /* <DEDUP_REMOVED lines=16> */
.L_x_12214:
[----:B------:R-:W-:Y:S05]  /*2aa0*/  BSYNC B2 ;  /* 0x0000000000027941 */ /* 0x000fea0003800000 */
.L_x_12213:
        /* <DEDUP_REMOVED lines=43> */
.L_x_12212:
[----:B------:R-:W-:Y:S05]  /*2d60*/  BSYNC B1 ;  /* 0x0000000000017941 */ /* 0x000fea0003800000 */
.L_x_12211:
        /* <DEDUP_REMOVED lines=22> */
.L_x_12216:
[----:B------:R-:W-:-:S07]  /*2ed0*/  IMAD.MOV.U32 R5, RZ, RZ, R8 ;  /* 0x000000ffff057224 */ /* 0x000fce00078e0008 */
.L_x_12217:
[----:B------:R-:W-:Y:S05]  /*2ee0*/  BSYNC B1 ;  /* 0x0000000000017941 */ /* 0x000fea0003800000 */
.L_x_12215:
        /* <DEDUP_REMOVED lines=16> */
.L_x_12221:
[----:B------:R-:W-:Y:S05]  /*2ff0*/  BSYNC B2 ;  /* 0x0000000000027941 */ /* 0x000fea0003800000 */
.L_x_12220:
        /* <DEDUP_REMOVED lines=43> */
.L_x_12219:
[----:B------:R-:W-:Y:S05]  /*32b0*/  BSYNC B1 ;  /* 0x0000000000017941 */ /* 0x000fea0003800000 */
.L_x_12218:
        /* <DEDUP_REMOVED lines=22> */
.L_x_12223:
[----:B------:R-:W-:-:S07]  /*3420*/  IMAD.MOV.U32 R5, RZ, RZ, R8 ;  /* 0x000000ffff057224 */ /* 0x000fce00078e0008 */
.L_x_12224:
[----:B------:R-:W-:Y:S05]  /*3430*/  BSYNC B1 ;  /* 0x0000000000017941 */ /* 0x000fea0003800000 */
.L_x_12222:
        /* <DEDUP_REMOVED lines=16> */
.L_x_12228:
[----:B------:R-:W-:Y:S05]  /*3540*/  BSYNC B2 ;  /* 0x0000000000027941 */ /* 0x000fea0003800000 */
.L_x_12227:
        /* <DEDUP_REMOVED lines=42> */
[----:B------:R-:W-:-:S07]  /*37f0*/  IMAD.MOV.U32 R216, RZ, RZ, RZ ;  /* 0x000000ffffd87224 */ /* 0x000fce00078e00ff */
.L_x_12226:
[----:B------:R-:W-:Y:S05]  /*3800*/  BSYNC B1 ;  /* 0x0000000000017941 */ /* 0x000fea0003800000 */
.L_x_12225:
[----:B------:R-:W-:Y:S01]  /*3810*/  I2FP.F32.U32 R5, R5 ;  /* 0x0000000500057245 */ /* 0x000fe20000201000 */
[----:B------:R-:W-:Y:S01]  /*3820*/  BSSY B1, `(.L_x_12229) ;  /* 0x0000016000017945 */ /* 0x000fe20003800000 */
[----:B------:R-:W-:Y:S02]  /*3830*/  SHF.L.U32 R153, R155, 0x10, RZ ;  /* 0x000000109b997819 */ /* 0x000fe400000006ff */
[----:B------:R-:W-:Y:S01]  /*3840*/  ISETP.NE.AND P6, PT, R216, 0x1, PT ;  /* 0x00000001d800780c */ /* 0x000fe20003fc5270 */
[----:B------:R-:W-:Y:S01]  /*3850*/  FFMA.FTZ R152, R5, R218, 1.1641532182693481445e-10 ;  /* 0x2f00000005987423 */ /* 0x000fe200000100da */
[----:B------:R-:W-:Y:S01]  /*3860*/  PRMT R219, R155, 0x7632, R219 ;  /* 0x000076329bdb7816 */ /* 0x000fe200000000db */
[----:B------:R-:W-:Y:S01]  /*3870*/  FMUL.FTZ R154, R153, R212 ;  /* 0x000000d4999a7220 */ /* 0x000fe20000410000 */
[----:B------:R-:W-:Y:S02]  /*3880*/  @P0 IMAD.U32 R153, R39, 0x10000, RZ ;  /* 0x0001000027990824 */ /* 0x000fe400078e00ff */
[----:B------:R-:W-:Y:S01]  /*3890*/  FSETP.GTU.FTZ.AND P5, PT, R152, R213, PT ;  /* 0x000000d59800720b */ /* 0x000fe20003fbc000 */
[----:B------:R-:W-:Y:S01]  /*38a0*/  FMUL.FTZ R154, R154, R203 ;  /* 0x000000cb9a9a7220 */ /* 0x000fe20000410000 */
[----:B------:R-:W-:-:S04]  /*38b0*/  VIADD R5, R216, 0x1 ;  /* 0x00000001d8057836 */ /* 0x000fc80000000000 */
        /* <DEDUP_REMOVED lines=11> */
.L_x_12230:
[----:B------:R-:W-:-:S07]  /*3970*/  MOV R220, R8 ;  /* 0x0000000800dc7202 */ /* 0x000fce0000000f00 */
.L_x_12231:
[----:B------:R-:W-:Y:S05]  /*3980*/  BSYNC B1 ;  /* 0x0000000000017941 */ /* 0x000fea0003800000 */
.L_x_12229:
        /* <DEDUP_REMOVED lines=12> */
[----:B------:R-:W-:Y:S01]  /*3a50*/  @!P6 VIADD R6, R4, 0x1 ;  /* 0x000000010406e836 */ /* 0x000fe20000000000 */
[----:B------:R-:W-:Y:S02]  /*3a60*/  @!P6 MOV R31, RZ ;  /* 0x000000ff001fe202 */ /* 0x000fe40000000f00 */
[----:B------:R-:W-:-:S13]  /*3a70*/  ISETP.NE.AND P0, PT, R33, RZ, !P6 ;  /* 0x000000ff2100720c */ /* 0x000fda0007705270 */
[----:B------:R-:W-:Y:S01]  /*3a80*/  @P0 IMAD.MOV R6, RZ, RZ, R4 ;  /* 0x000000ffff060224 */ /* 0x000fe200078e0204 */
[----:B------:R-:W-:-:S03]  /*3a90*/  ISETP.NE.AND P0, PT, R5, RZ, PT ;  /* 0x000000ff0500720c */ /* 0x000fc60003f05270 */
[----:B------:R-:W-:-:S10]  /*3aa0*/  @!P6 IMAD.MOV.U32 R4, RZ, RZ, R6 ;  /* 0x000000ffff04e224 */ /* 0x000fd400078e0006 */
.L_x_12235:
[----:B------:R-:W-:Y:S05]  /*3ab0*/  BSYNC B2 ;  /* 0x0000000000027941 */ /* 0x000fea0003800000 */
.L_x_12234:
[----:B------:R-:W-:Y:S01]  /*3ac0*/  IMAD.HI.U32 R5, R33, -0x326172a9, RZ ;  /* 0xcd9e8d5721057827 */ /* 0x000fe200078e00ff */
[----:B------:R-:W-:-:S03]  /*3ad0*/  LOP3.LUT R7, R7, R4, R215, 0x96, !PT ;  /* 0x0000000407077212 */ /* 0x000fc600078e96d7 */
[----:B------:R-:W-:Y:S01]  /*3ae0*/  IMAD R8, R33, -0x326172a9, RZ ;  /* 0xcd9e8d5721087824 */ /* 0x000fe200078e02ff */
[----:B------:R-:W-:Y:S01]  /*3af0*/  LOP3.LUT R5, R5, R31, R214, 0x96, !PT ;  /* 0x0000001f05057212 */ /* 0x000fe200078e96d6 */
[----:B------:R-:W-:-:S04]  /*3b00*/  IMAD.WIDE.U32 R6, R7, -0x326172a9, RZ ;  /* 0xcd9e8d5707067825 */ /* 0x000fc800078e00ff */
[----:B------:R-:W-:Y:S01]  /*3b10*/  IMAD R153, R32, -0x2daee0ad, RZ ;  /* 0xd2511f5320997824 */ /* 0x000fe200078e02ff */
[----:B------:R-:W-:Y:S01]  /*3b20*/  LOP3.LUT R8, R7, R8, R29, 0x96, !PT ;  /* 0x0000000807087212 */ /* 0x000fe200078e961d */
[----:B------:R-:W-:Y:S01]  /*3b30*/  IMAD.WIDE.U32 R154, R5, -0x2daee0ad, RZ ;  /* 0xd2511f53059a7825 */ /* 0x000fe200078e00ff */
[----:B------:R-:W-:-:S03]  /*3b40*/  HFMA2.MMA R5, -RZ, RZ, 0, 0 ;  /* 0x00000000ff057435 */ /* 0x000fc600000001ff */
        /* <DEDUP_REMOVED lines=34> */
.L_x_12233:
[----:B------:R-:W-:Y:S05]  /*3d70*/  BSYNC B1 ;  /* 0x0000000000017941 */ /* 0x000fea0003800000 */
.L_x_12232:
        /* <DEDUP_REMOVED lines=39> */
.L_x_12179:
[----:B------:R-:W-:Y:S05]  /*3ff0*/  BSYNC B0 ;  /* 0x0000000000007941 */ /* 0x000fea0003800000 */
.L_x_12178:
[----:B------:R-:W-:Y:S01]  /*4000*/  LOP3.LUT P0, RZ, R16, 0x400, RZ, 0xc0, !PT ;  /* 0x0000040010ff7812 */ /* 0x000fe2000780c0ff */
        /* <DEDUP_REMOVED lines=12> */
[----:B------:R-:W-:-:S11]  /*40d0*/  VIADD R177, R5, 0x1 ;  /* 0x0000000105b17836 */ /* 0x000fd60000000000 */
        /* <DEDUP_REMOVED lines=9> */
.L_x_12239:
[----:B------:R-:W-:-:S07]  /*4170*/  IMAD.MOV.U32 R35, RZ, RZ, R8 ;  /* 0x000000ffff237224 */ /* 0x000fce00078e0008 */
.L_x_12240:
[----:B------:R-:W-:Y:S05]  /*4180*/  BSYNC B1 ;  /* 0x0000000000017941 */ /* 0x000fea0003800000 */
.L_x_12238:
        /* <DEDUP_REMOVED lines=16> */
.L_x_12244:
[----:B------:R-:W-:Y:S05]  /*4290*/  BSYNC B2 ;  /* 0x0000000000027941 */ /* 0x000fea0003800000 */
.L_x_12243:
        /* <DEDUP_REMOVED lines=43> */
.L_x_12242:
[----:B------:R-:W-:Y:S05]  /*4550*/  BSYNC B1 ;  /* 0x0000000000017941 */ /* 0x000fea0003800000 */
.L_x_12241:
[----:B------:R-:W1:Y:S01]  /*4560*/  LDC R218, c[0x0][0x294] ;  /* 0x0000a500ffda7b82 */ /* 0x000e620000000800 */
[----:B------:R-:W-:Y:S01]  /*4570*/  HFMA2.MMA R219, -RZ, RZ, 0.1171875, 0 ;  /* 0x2f800000ffdb7435 */ /* 0x000fe200000001ff */
[----:B------:R-:W-:Y:S01]  /*4580*/  I2FP.F32.U32 R170, R35 ;  /* 0x0000002300aa7245 */ /* 0x000fe20000201000 */
[----:B-----5:R-:W-:Y:S01]  /*4590*/  IMAD.U32 R35, R152, 0x10000, RZ ;  /* 0x0001000098237824 */ /* 0x020fe200078e00ff */
[----:B------:R-:W-:Y:S01]  /*45a0*/  LOP3.LUT R16, R16, 0xfffffffb, RZ, 0xc0, !PT ;  /* 0xfffffffb10107812 */ /* 0x000fe200078ec0ff */
[----:B------:R-:W-:Y:S01]  /*45b0*/  BSSY B1, `(.L_x_12245) ;  /* 0x0000017000017945 */ /* 0x000fe20003800000 */
[----:B------:R-:W-:Y:S01]  /*45c0*/  PRMT R152, R152, 0x7632, R152 ;  /* 0x0000763298987816 */ /* 0x000fe20000000098 */
[----:B------:R-:W-:Y:S01]  /*45d0*/  FMUL.FTZ R35, R35, R212 ;  /* 0x000000d423237220 */ /* 0x000fe20000410000 */
[----:B------:R-:W2:Y:S01]  /*45e0*/  LDC R204, c[0x0][0x298] ;  /* 0x0000a600ffcc7b82 */ /* 0x000ea20000000800 */
[----:B------:R-:W-:Y:S02]  /*45f0*/  IADD3 R178, R177, 0x1, RZ ;  /* 0x00000001b1b27810 */ /* 0x000fe40007ffe0ff */
[----:B------:R-:W-:Y:S01]  /*4600*/  FFMA.FTZ R5, R170, R219, 1.1641532182693481445e-10 ;  /* 0x2f000000aa057423 */ /* 0x000fe200000100db */
[----:B------:R-:W-:-:S04]  /*4610*/  @P0 IMAD.U32 R170, R36, 0x10000, RZ ;  /* 0x0001000024aa0824 */ /* 0x000fc800078e00ff */
[----:B-1----:R-:W-:Y:S01]  /*4620*/  FSETP.GTU.FTZ.AND P1, PT, R5, R218, PT ;  /* 0x000000da0500720b */ /* 0x002fe20003f3c000 */
[----:B--2---:R-:W-:-:S12]  /*4630*/  FMUL.FTZ R35, R35, R204 ;  /* 0x000000cc23237220 */ /* 0x004fd80000410000 */
        /* <DEDUP_REMOVED lines=13> */
.L_x_12246:
[----:B------:R-:W-:-:S07]  /*4710*/  IMAD.MOV.U32 R5, RZ, RZ, R8 ;  /* 0x000000ffff057224 */ /* 0x000fce00078e0008 */
.L_x_12247:
[----:B------:R-:W-:Y:S05]  /*4720*/  BSYNC B1 ;  /* 0x0000000000017941 */ /* 0x000fea0003800000 */
.L_x_12245:
        /* <DEDUP_REMOVED lines=16> */
.L_x_12251:
[----:B------:R-:W-:Y:S05]  /*4830*/  BSYNC B2 ;  /* 0x0000000000027941 */ /* 0x000fea0003800000 */
.L_x_12250:
        /* <DEDUP_REMOVED lines=43> */
.L_x_12249:
[----:B------:R-:W-:Y:S05]  /*4af0*/  BSYNC B1 ;  /* 0x0000000000017941 */ /* 0x000fea0003800000 */
.L_x_12248:
[----:B------:R-:W-:Y:S01]  /*4b00*/  I2FP.F32.U32 R170, R5 ;  /* 0x0000000500aa7245 */ /* 0x000fe20000201000 */
[----:B------:R-:W-:Y:S01]  /*4b10*/  IMAD.U32 R171, R152, 0x10000, RZ ;  /* 0x0001000098ab7824 */ /* 0x000fe200078e00ff */
[----:B------:R-:W-:Y:S01]  /*4b20*/  LOP3.LUT R16, R16, 0xfffffffd, RZ, 0xc0, !PT ;  /* 0xfffffffd10107812 */ /* 0x000fe200078ec0ff */
[----:B------:R-:W-:Y:S01]  /*4b30*/  BSSY B1, `(.L_x_12252) ;  /* 0x0000016000017945 */ /* 0x000fe20003800000 */
[----:B------:R-:W-:Y:S01]  /*4b40*/  @P0 PRMT R152, R36, 0x7632, R152 ;  /* 0x0000763224980816 */ /* 0x000fe20000000098 */
[----:B------:R-:W-:Y:S01]  /*4b50*/  FFMA.FTZ R5, R170, R219, 1.1641532182693481445e-10 ;  /* 0x2f000000aa057423 */ /* 0x000fe200000100db */
[----:B------:R-:W-:Y:S01]  /*4b60*/  FMUL.FTZ R171, R171, R212 ;  /* 0x000000d4abab7220 */ /* 0x000fe20000410000 */
[----:B------:R-:W-:Y:S01]  /*4b70*/  VIADD R192, R178, 0x1 ;  /* 0x00000001b2c07836 */ /* 0x000fe20000000000 */
[----:B------:R-:W-:Y:S02]  /*4b80*/  @P0 SHF.L.U32 R152, R152, 0x10, RZ ;  /* 0x0000001098980819 */ /* 0x000fe400000006ff */
        /* <DEDUP_REMOVED lines=15> */
.L_x_12253:
[----:B------:R-:W-:-:S07]  /*4c80*/  IMAD.MOV.U32 R5, RZ, RZ, R8 ;  /* 0x000000ffff057224 */ /* 0x000fce00078e0008 */
.L_x_12254:
[----:B------:R-:W-:Y:S05]  /*4c90*/  BSYNC B1 ;  /* 0x0000000000017941 */ /* 0x000fea0003800000 */
.L_x_12252:
        /* <DEDUP_REMOVED lines=16> */
.L_x_12258:
[----:B------:R-:W-:Y:S05]  /*4da0*/  BSYNC B2 ;  /* 0x0000000000027941 */ /* 0x000fea0003800000 */
.L_x_12257:
        /* <DEDUP_REMOVED lines=43> */
.L_x_12256:
[----:B------:R-:W-:Y:S05]  /*5060*/  BSYNC B1 ;  /* 0x0000000000017941 */ /* 0x000fea0003800000 */
.L_x_12255:
[----:B------:R-:W-:Y:S01]  /*5070*/  I2FP.F32.U32 R152, R5 ;  /* 0x0000000500987245 */ /* 0x000fe20000201000 */
[----:B------:R-:W-:Y:S01]  /*5080*/  @P0 IMAD.U32 R191, R37, 0x10000, RZ ;  /* 0x0001000025bf0824 */ /* 0x000fe200078e00ff */
[----:B------:R-:W-:Y:S01]  /*5090*/  SHF.L.U32 R177, R153, 0x10, RZ ;  /* 0x0000001099b17819 */ /* 0x000fe200000006ff */
[----:B------:R-:W-:Y:S01]  /*50a0*/  BSSY B1, `(.L_x_12259) ;  /* 0x0000014000017945 */ /* 0x000fe20003800000 */
[----:B------:R-:W-:Y:S01]  /*50b0*/  ISETP.NE.AND P2, PT, R192, 0x1, PT ;  /* 0x00000001c000780c */ /* 0x000fe20003f45270 */
[----:B------:R-:W-:Y:S01]  /*50c0*/  FFMA.FTZ R5, R152, R219, 1.1641532182693481445e-10 ;  /* 0x2f00000098057423 */ /* 0x000fe200000100db */
[----:B------:R-:W-:Y:S02]  /*50d0*/  VIADD R178, R192, 0x1 ;  /* 0x00000001c0b27836 */ /* 0x000fe40000000000 */
[----:B------:R-:W-:Y:S02]  /*50e0*/  FMUL.FTZ R177, R177, R212 ;  /* 0x000000d4b1b17220 */ /* 0x000fe40000410000 */
[----:B------:R-:W-:-:S02]  /*50f0*/  FSETP.GTU.FTZ.AND P1, PT, R5, R218, PT ;  /* 0x000000da0500720b */ /* 0x000fc40003f3c000 */
        /* <DEDUP_REMOVED lines=13> */
.L_x_12260:
[----:B------:R-:W-:-:S07]  /*51d0*/  MOV R177, R8 ;  /* 0x0000000800b17202 */ /* 0x000fce0000000f00 */
.L_x_12261:
[----:B------:R-:W-:Y:S05]  /*51e0*/  BSYNC B1 ;  /* 0x0000000000017941 */ /* 0x000fea0003800000 */
.L_x_12259:
        /* <DEDUP_REMOVED lines=16> */
.L_x_12265:
[----:B------:R-:W-:Y:S05]  /*52f0*/  BSYNC B2 ;  /* 0x0000000000027941 */ /* 0x000fea0003800000 */
.L_x_12264:
        /* <DEDUP_REMOVED lines=43> */
.L_x_12263:
[----:B------:R-:W-:Y:S05]  /*55b0*/  BSYNC B1 ;  /* 0x0000000000017941 */ /* 0x000fea0003800000 */
.L_x_12262:
[----:B------:R-:W-:Y:S01]  /*55c0*/  I2FP.F32.U32 R152, R177 ;  /* 0x000000b100987245 */ /* 0x000fe20000201000 */
[----:B------:R-:W-:Y:S01]  /*55d0*/  IMAD.U32 R153, R5, 0x10000, RZ ;  /* 0x0001000005997824 */ /* 0x000fe200078e00ff */
[----:B------:R-:W-:Y:S01]  /*55e0*/  ISETP.NE.AND P3, PT, R178, 0x1, PT ;  /* 0x00000001b200780c */ /* 0x000fe20003f65270 */
[----:B------:R-:W-:Y:S01]  /*55f0*/  BSSY B1, `(.L_x_12266) ;  /* 0x0000014000017945 */ /* 0x000fe20003800000 */
[----:B------:R-:W-:Y:S01]  /*5600*/  @P0 PRMT R177, R37, 0x7632, R177 ;  /* 0x0000763225b10816 */ /* 0x000fe200000000b1 */
[----:B------:R-:W-:Y:S01]  /*5610*/  FFMA.FTZ R5, R152, R219, 1.1641532182693481445e-10 ;  /* 0x2f00000098057423 */ /* 0x000fe200000100db */
[----:B------:R-:W-:Y:S01]  /*5620*/  FMUL.FTZ R153, R153, R212 ;  /* 0x000000d499997220 */ /* 0x000fe20000410000 */
[----:B------:R-:W-:Y:S02]  /*5630*/  IADD3 R192, R178, 0x1, RZ ;  /* 0x00000001b2c07810 */ /* 0x000fe40007ffe0ff */
[----:B------:R-:W-:Y:S02]  /*5640*/  @P0 IMAD.U32 R152, R177, 0x10000, RZ ;  /* 0x00010000b1980824 */ /* 0x000fe400078e00ff */
        /* <DEDUP_REMOVED lines=13> */
.L_x_12267:
[----:B------:R-:W-:-:S07]  /*5720*/  IMAD.MOV.U32 R5, RZ, RZ, R8 ;  /* 0x000000ffff057224 */ /* 0x000fce00078e0008 */
.L_x_12268:
[----:B------:R-:W-:Y:S05]  /*5730*/  BSYNC B1 ;  /* 0x0000000000017941 */ /* 0x000fea0003800000 */
.L_x_12266:
        /* <DEDUP_REMOVED lines=16> */
.L_x_12272:
[----:B------:R-:W-:Y:S05]  /*5840*/  BSYNC B2 ;  /* 0x0000000000027941 */ /* 0x000fea0003800000 */
.L_x_12271:
        /* <DEDUP_REMOVED lines=43> */
.L_x_12270:
[----:B------:R-:W-:Y:S05]  /*5b00*/  BSYNC B1 ;  /* 0x0000000000017941 */ /* 0x000fea0003800000 */
.L_x_12269:
        /* <DEDUP_REMOVED lines=22> */
.L_x_12274:
[----:B------:R-:W-:-:S07]  /*5c70*/  IMAD.MOV.U32 R5, RZ, RZ, R8 ;  /* 0x000000ffff057224 */ /* 0x000fce00078e0008 */
.L_x_12275:
[----:B------:R-:W-:Y:S05]  /*5c80*/  BSYNC B1 ;  /* 0x0000000000017941 */ /* 0x000fea0003800000 */
.L_x_12273:
        /* <DEDUP_REMOVED lines=16> */
.L_x_12279:
[----:B------:R-:W-:Y:S05]  /*5d90*/  BSYNC B2 ;  /* 0x0000000000027941 */ /* 0x000fea0003800000 */
.L_x_12278:
        /* <DEDUP_REMOVED lines=43> */
.L_x_12277:
[----:B------:R-:W-:Y:S05]  /*6050*/  BSYNC B1 ;  /* 0x0000000000017941 */ /* 0x000fea0003800000 */
.L_x_12276:
        /* <DEDUP_REMOVED lines=22> */
.L_x_12281:
[----:B------:R-:W-:-:S07]  /*61c0*/  MOV R5, R8 ;  /* 0x0000000800057202 */ /* 0x000fce0000000f00 */
.L_x_12282:
[----:B------:R-:W-:Y:S05]  /*61d0*/  BSYNC B1 ;  /* 0x0000000000017941 */ /* 0x000fea0003800000 */
.L_x_12280:
        /* <DEDUP_REMOVED lines=16> */
.L_x_12286:
[----:B------:R-:W-:Y:S05]  /*62e0*/  BSYNC B2 ;  /* 0x0000000000027941 */ /* 0x000fea0003800000 */
.L_x_12285:
        /* <DEDUP_REMOVED lines=43> */
.L_x_12284:
[----:B------:R-:W-:Y:S05]  /*65a0*/  BSYNC B1 ;  /* 0x0000000000017941 */ /* 0x000fea0003800000 */
.L_x_12283:
[----:B------:R-:W-:Y:S01]  /*65b0*/  I2FP.F32.U32 R152, R5 ;  /* 0x0000000500987245 */ /* 0x000fe20000201000 */
[----:B------:R-:W-:Y:S01]  /*65c0*/  IMAD.U32 R153, R155, 0x10000, RZ ;  /* 0x000100009b997824 */ /* 0x000fe200078e00ff */
[----:B------:R-:W-:Y:S01]  /*65d0*/  ISETP.NE.AND P6, PT, R222, 0x1, PT ;  /* 0x00000001de00780c */ /* 0x000fe20003fc5270 */
[----:B------:R-:W-:Y:S01]  /*65e0*/  @P0 IMAD.U32 R217, R39, 0x10000, RZ ;  /* 0x0001000027d90824 */ /* 0x000fe200078e00ff */
[----:B------:R-:W-:Y:S01]  /*65f0*/  BSSY B1, `(.L_x_12287) ;  /* 0x0000013000017945 */ /* 0x000fe20003800000 */
[----:B------:R-:W-:Y:S01]  /*6600*/  FFMA.FTZ R5, R152, R219, 1.1641532182693481445e-10 ;  /* 0x2f00000098057423 */ /* 0x000fe200000100db */
[----:B------:R-:W-:Y:S01]  /*6610*/  FMUL.FTZ R153, R153, R212 ;  /* 0x000000d499997220 */ /* 0x000fe20000410000 */
[----:B------:R-:W-:-:S03]  /*6620*/  PRMT R220, R155, 0x7632, R220 ;  /* 0x000076329bdc7816 */ /* 0x000fc600000000dc */
[----:B------:R-:W-:Y:S01]  /*6630*/  FMUL.FTZ R153, R153, R204 ;  /* 0x000000cc99997220 */ /* 0x000fe20000410000 */
[----:B------:R-:W-:Y:S02]  /*6640*/  FSETP.GTU.FTZ.AND P5, PT, R5, R218, PT ;  /* 0x000000da0500720b */ /* 0x000fe40003fbc000 */
[----:B------:R-:W-:Y:S02]  /*6650*/  IADD3 R5, R222, 0x1, RZ ;  /* 0x00000001de057810 */ /* 0x000fe40007ffe0ff */
        /* <DEDUP_REMOVED lines=11> */
.L_x_12288:
[----:B------:R-:W-:-:S07]  /*6710*/  IMAD.MOV.U32 R221, RZ, RZ, R8 ;  /* 0x000000ffffdd7224 */ /* 0x000fce00078e0008 */
.L_x_12289:
[----:B------:R-:W-:Y:S05]  /*6720*/  BSYNC B1 ;  /* 0x0000000000017941 */ /* 0x000fea0003800000 */
.L_x_12287:
        /* <DEDUP_REMOVED lines=11> */
[----:B------:R-:W-:Y:S02]  /*67e0*/  @!P6 VIADD R33, R33, 0x1 ;  /* 0x000000012121e836 */ /* 0x000fe40000000000 */
[----:B------:R-:W-:Y:S02]  /*67f0*/  @!P6 VIADD R6, R4, 0x1 ;  /* 0x000000010406e836 */ /* 0x000fe40000000000 */
[----:B------:R-:W-:Y:S01]  /*6800*/  @!P6 IMAD.MOV.U32 R31, RZ, RZ, RZ ;  /* 0x000000ffff1fe224 */ /* 0x000fe200078e00ff */
[----:B------:R-:W-:-:S13]  /*6810*/  ISETP.NE.AND P0, PT, R33, RZ, !P6 ;  /* 0x000000ff2100720c */ /* 0x000fda0007705270 */
[----:B------:R-:W-:Y:S02]  /*6820*/  @P0 IADD3 R6, R4, RZ, RZ ;  /* 0x000000ff04060210 */ /* 0x000fe40007ffe0ff */
[----:B------:R-:W-:-:S03]  /*6830*/  ISETP.NE.AND P0, PT, R5, RZ, PT ;  /* 0x000000ff0500720c */ /* 0x000fc60003f05270 */
[----:B------:R-:W-:-:S10]  /*6840*/  @!P6 IMAD.MOV.U32 R4, RZ, RZ, R6 ;  /* 0x000000ffff04e224 */ /* 0x000fd400078e0006 */
.L_x_12293:
[----:B------:R-:W-:Y:S05]  /*6850*/  BSYNC B2 ;  /* 0x0000000000027941 */ /* 0x000fea0003800000 */
.L_x_12292:
        /* <DEDUP_REMOVED lines=43> */
.L_x_12291:
[----:B------:R-:W-:Y:S05]  /*6b10*/  BSYNC B1 ;  /* 0x0000000000017941 */ /* 0x000fea0003800000 */
.L_x_12290:
        /* <DEDUP_REMOVED lines=9> */
[----:B------:R-:W-:-:S02]  /*6bb0*/  FSETP.GTU.FTZ.AND P4, PT, R219, R218, PT ;  /* 0x000000dadb00720b */ /* 0x000fc40003f9c000 */
[----:B------:R-:W-:Y:S02]  /*6bc0*/  @P0 SHF.L.U32 R155, R152, 0x10, RZ ;  /* 0x00000010989b0819 */ /* 0x000fe400000006ff */
[----:B------:R-:W-:Y:S02]  /*6bd0*/  FSEL R204, R153, RZ, !P4 ;  /* 0x000000ff99cc7208 */ /* 0x000fe40006000000 */
[----:B------:R-:W-:Y:S02]  /*6be0*/  SEL R152, RZ, 0x1, P2 ;  /* 0x00000001ff987807 */ /* 0x000fe40001000000 */
[----:B------:R-:W-:Y:S01]  /*6bf0*/  SEL R222, RZ, 0x1, P1 ;  /* 0x00000001ffde7807 */ /* 0x000fe20000800000 */
[----:B------:R-:W-:Y:S01]  /*6c00*/  @P0 FADD.FTZ R204, R155, R204 ;  /* 0x000000cc9bcc0221 */ /* 0x000fe20000010000 */
[----:B------:R-:W-:Y:S01]  /*6c10*/  SEL R220, RZ, 0x1, P5 ;  /* 0x00000001ffdc7807 */ /* 0x000fe20002800000 */
[----:B------:R-:W-:Y:S01]  /*6c20*/  IMAD.WIDE.U32 R152, R152, 0x1000000, RZ ;  /* 0x0100000098987825 */ /* 0x000fe200078e00ff */
[----:B------:R-:W-:-:S02]  /*6c30*/  SEL R155, RZ, 0x1000000, P4 ;  /* 0x01000000ff9b7807 */ /* 0x000fc40002000000 */
[C---:B------:R-:W-:Y:S01]  /*6c40*/  LEA R218, P0, R213.reuse, UR10, 0x4 ;  /* 0x0000000ad5da7c11 */ /* 0x040fe2000f8020ff */
[----:B------:R-:W-:Y:S01]  /*6c50*/  IMAD.WIDE.U32 R222, R222, 0x10000, RZ ;  /* 0x00010000dede7825 */ /* 0x000fe200078e00ff */
[----:B------:R-:W-:Y:S02]  /*6c60*/  LOP3.LUT P6, RZ, R16, 0x4, RZ, 0xc0, !PT ;  /* 0x0000000410ff7812 */ /* 0x000fe400078cc0ff */
[----:B------:R-:W-:Y:S01]  /*6c70*/  SEL R227, RZ, 0x1, P3 ;  /* 0x00000001ffe37807 */ /* 0x000fe20001800000 */
[----:B------:R-:W-:Y:S01]  /*6c80*/  IMAD.WIDE.U32 R220, R220, 0x100, RZ ;  /* 0x00000100dcdc7825 */ /* 0x000fe200078e00ff */
[----:B------:R-:W-:Y:S02]  /*6c90*/  LOP3.LUT R154, R154, R155, R229, 0xfe, !PT ;  /* 0x0000009b9a9a7212 */ /* 0x000fe400078efee5 */
[----:B------:R-:W-:Y:S02]  /*6ca0*/  LEA.HI.X R219, R213, UR11, RZ, 0x4, P0 ;  /* 0x0000000bd5db7c11 */ /* 0x000fe400080f24ff */
[----:B------:R-:W-:-:S02]  /*6cb0*/  SEL R225, RZ, 0x1, P6 ;  /* 0x00000001ffe17807 */ /* 0x000fc40003000000 */
[----:B------:R-:W-:Y:S02]  /*6cc0*/  LEA R216, P0, R213, UR12, 0x3 ;  /* 0x0000000cd5d87c11 */ /* 0x000fe4000f8018ff */
[----:B------:R-:W-:Y:S02]  /*6cd0*/  LOP3.LUT R220, R220, R152, R222, 0xfe, !PT ;  /* 0x00000098dcdc7212 */ /* 0x000fe400078efede */
[----:B------:R-:W-:Y:S02]  /*6ce0*/  LOP3.LUT R227, R153, R154, R227, 0xfe, !PT ;  /* 0x0000009a99e37212 */ /* 0x000fe400078efee3 */
[----:B------:R-:W-:Y:S02]  /*6cf0*/  F2FP.BF16.F32.PACK_AB R154, R191, R178 ;  /* 0x000000b2bf9a723e */ /* 0x000fe400000010ff */
[----:B------:R-:W-:Y:S02]  /*6d00*/  F2FP.BF16.F32.PACK_AB R153, R177, R170 ;  /* 0x000000aab199723e */ /* 0x000fe400000010ff */
[----:B------:R-:W-:-:S02]  /*6d10*/  F2FP.BF16.F32.PACK_AB R152, R171, R35 ;  /* 0x00000023ab98723e */ /* 0x000fc400000010ff */
[----:B------:R-:W-:Y:S02]  /*6d20*/  F2FP.BF16.F32.PACK_AB R155, R204, R192 ;  /* 0x000000c0cc9b723e */ /* 0x000fe400000010ff */
[C---:B------:R-:W-:Y:S01]  /*6d30*/  LEA.HI.X R217, R213.reuse, UR13, RZ, 0x3, P0 ;  /* 0x0000000dd5d97c11 */ /* 0x040fe200080f1cff */
[----:B------:R-:W-:Y:S01]  /*6d40*/  VIADD R213, R213, 0x80 ;  /* 0x00000080d5d57836 */ /* 0x000fe20000000000 */
[----:B------:R-:W-:Y:S01]  /*6d50*/  LOP3.LUT R220, R220, R225, RZ, 0xfc, !PT ;  /* 0x000000e1dcdc7212 */ /* 0x000fe200078efcff */
[----:B------:R2:W-:Y:S01]  /*6d60*/  STG.E.128 desc[UR4][R218.64], R152 ;  /* 0x00000098da007986 */ /* 0x0005e2000c101d04 */
[----:B------:R-:W-:-:S05]  /*6d70*/  LOP3.LUT R221, R221, R227, R223, 0xfe, !PT ;  /* 0x000000e3dddd7212 */ /* 0x000fca00078efedf */
[----:B------:R2:W-:Y:S02]  /*6d80*/  STG.E.64 desc[UR4][R216.64], R220 ;  /* 0x000000dcd8007986 */ /* 0x0005e4000c101b04 */
.L_x_12237:
[----:B------:R-:W-:Y:S05]  /*6d90*/  BSYNC B0 ;  /* 0x0000000000007941 */ /* 0x000fea0003800000 */
.L_x_12236:
[----:B------:R-:W-:Y:S01]  /*6da0*/  LOP3.LUT P0, RZ, R16, 0x200, RZ, 0xc0, !PT ;  /* 0x0000020010ff7812 */ /* 0x000fe2000780c0ff */
        /* <DEDUP_REMOVED lines=22> */
.L_x_12297:
[----:B------:R-:W-:-:S07]  /*6f10*/  MOV R156, R8 ;  /* 0x00000008009c7202 */ /* 0x000fce0000000f00 */
.L_x_12298:
[----:B------:R-:W-:Y:S05]  /*6f20*/  BSYNC B1 ;  /* 0x0000000000017941 */ /* 0x000fea0003800000 */
.L_x_12296:
        /* <DEDUP_REMOVED lines=16> */
.L_x_12302:
[----:B------:R-:W-:Y:S05]  /*7030*/  BSYNC B2 ;  /* 0x0000000000027941 */ /* 0x000fea0003800000 */
.L_x_12301:
        /* <DEDUP_REMOVED lines=43> */
.L_x_12300:
[----:B------:R-:W-:Y:S05]  /*72f0*/  BSYNC B1 ;  /* 0x0000000000017941 */ /* 0x000fea0003800000 */
.L_x_12299:
[----:B------:R-:W1:Y:S01]  /*7300*/  LDC R218, c[0x0][0x294] ;  /* 0x0000a500ffda7b82 */ /* 0x000e620000000800 */
[----:B------:R-:W-:Y:S01]  /*7310*/  I2FP.F32.U32 R156, R156 ;  /* 0x0000009c009c7245 */ /* 0x000fe20000201000 */
[----:B------:R-:W-:Y:S01]  /*7320*/  IMAD.MOV.U32 R219, RZ, RZ, 0x2f800000 ;  /* 0x2f800000ffdb7424 */ /* 0x000fe200078e00ff */
[----:B------:R-:W-:Y:S01]  /*7330*/  LOP3.LUT R16, R16, 0xfffffffb, RZ, 0xc0, !PT ;  /* 0xfffffffb10107812 */ /* 0x000fe200078ec0ff */
[----:B-----5:R-:W-:Y:S01]  /*7340*/  IMAD.U32 R169, R152, 0x10000, RZ ;  /* 0x0001000098a97824 */ /* 0x020fe200078e00ff */
[----:B------:R-:W-:Y:S01]  /*7350*/  BSSY B1, `(.L_x_12303) ;  /* 0x0000017000017945 */ /* 0x000fe20003800000 */
[----:B------:R-:W-:Y:S01]  /*7360*/  FFMA.FTZ R5, R156, R219, 1.1641532182693481445e-10 ;  /* 0x2f0000009c057423 */ /* 0x000fe200000100db */
[----:B------:R-:W-:Y:S01]  /*7370*/  PRMT R152, R152, 0x7632, R152 ;  /* 0x0000763298987816 */ /* 0x000fe20000000098 */
[----:B------:R-:W2:Y:S01]  /*7380*/  LDC R205, c[0x0][0x298] ;  /* 0x0000a600ffcd7b82 */ /* 0x000ea20000000800 */
[----:B------:R-:W-:Y:S01]  /*7390*/  FMUL.FTZ R156, R169, R212 ;  /* 0x000000d4a99c7220 */ /* 0x000fe20000410000 */
[----:B------:R-:W-:Y:S01]  /*73a0*/  @P0 SHF.L.U32 R169, R36, 0x10, RZ ;  /* 0x0000001024a90819 */ /* 0x000fe200000006ff */
        /* <DEDUP_REMOVED lines=16> */
.L_x_12304:
[----:B------:R-:W-:-:S07]  /*74b0*/  IMAD.MOV.U32 R5, RZ, RZ, R8 ;  /* 0x000000ffff057224 */ /* 0x000fce00078e0008 */
.L_x_12305:
[----:B------:R-:W-:Y:S05]  /*74c0*/  BSYNC B1 ;  /* 0x0000000000017941 */ /* 0x000fea0003800000 */
.L_x_12303:
        /* <DEDUP_REMOVED lines=16> */
.L_x_12309:
[----:B------:R-:W-:Y:S05]  /*75d0*/  BSYNC B2 ;  /* 0x0000000000027941 */ /* 0x000fea0003800000 */
.L_x_12308:
        /* <DEDUP_REMOVED lines=43> */
.L_x_12307:
[----:B------:R-:W-:Y:S05]  /*7890*/  BSYNC B1 ;  /* 0x0000000000017941 */ /* 0x000fea0003800000 */
.L_x_12306:
[----:B------:R-:W-:Y:S01]  /*78a0*/  I2FP.F32.U32 R168, R5 ;  /* 0x0000000500a87245 */ /* 0x000fe20000201000 */
[----:B------:R-:W-:Y:S01]  /*78b0*/  BSSY B1, `(.L_x_12310) ;  /* 0x0000018000017945 */ /* 0x000fe20003800000 */
[----:B------:R-:W-:Y:S01]  /*78c0*/  SHF.L.U32 R169, R152, 0x10, RZ ;  /* 0x0000001098a97819 */ /* 0x000fe200000006ff */
[----:B------:R-:W-:Y:S01]  /*78d0*/  VIADD R193, R180, 0x1 ;  /* 0x00000001b4c17836 */ /* 0x000fe20000000000 */
[----:B------:R-:W-:Y:S01]  /*78e0*/  LOP3.LUT R16, R16, 0xfffffffd, RZ, 0xc0, !PT ;  /* 0xfffffffd10107812 */ /* 0x000fe200078ec0ff */
[----:B------:R-:W-:Y:S01]  /*78f0*/  FFMA.FTZ R5, R168, R219, 1.1641532182693481445e-10 ;  /* 0x2f000000a8057423 */ /* 0x000fe200000100db */
[----:B------:R-:W-:Y:S01]  /*7900*/  @P0 PRMT R179, R36, 0x7632, R179 ;  /* 0x0000763224b30816 */ /* 0x000fe200000000b3 */
[----:B------:R-:W-:-:S03]  /*7910*/  FMUL.FTZ R152, R169, R212 ;  /* 0x000000d4a9987220 */ /* 0x000fc60000410000 */
        /* <DEDUP_REMOVED lines=16> */
.L_x_12311:
[----:B------:R-:W-:-:S07]  /*7a20*/  MOV R5, R8 ;  /* 0x0000000800057202 */ /* 0x000fce0000000f00 */
.L_x_12312:
[----:B------:R-:W-:Y:S05]  /*7a30*/  BSYNC B1 ;  /* 0x0000000000017941 */ /* 0x000fea0003800000 */
.L_x_12310:
        /* <DEDUP_REMOVED lines=16> */
.L_x_12316:
[----:B------:R-:W-:Y:S05]  /*7b40*/  BSYNC B2 ;  /* 0x0000000000027941 */ /* 0x000fea0003800000 */
.L_x_12315:
        /* <DEDUP_REMOVED lines=43> */
.L_x_12314:
[----:B------:R-:W-:Y:S05]  /*7e00*/  BSYNC B1 ;  /* 0x0000000000017941 */ /* 0x000fea0003800000 */
.L_x_12313:
[----:B------:R-:W-:Y:S01]  /*7e10*/  I2FP.F32.U32 R152, R5 ;  /* 0x0000000500987245 */ /* 0x000fe20000201000 */
[----:B------:R-:W-:Y:S01]  /*7e20*/  IMAD.U32 R179, R153, 0x10000, RZ ;  /* 0x0001000099b37824 */ /* 0x000fe200078e00ff */
[C---:B------:R-:W-:Y:S01]  /*7e30*/  ISETP.NE.AND P2, PT, R193.reuse, 0x1, PT ;  /* 0x00000001c100780c */ /* 0x040fe20003f45270 */
[----:B------:R-:W-:Y:S01]  /*7e40*/  BSSY B1, `(.L_x_12317) ;  /* 0x0000014000017945 */ /* 0x000fe20003800000 */
[----:B------:R-:W-:Y:S01]  /*7e50*/  IADD3 R194, R193, 0x1, RZ ;  /* 0x00000001c1c27810 */ /* 0x000fe20007ffe0ff */
[----:B------:R-:W-:Y:S01]  /*7e60*/  FFMA.FTZ R5, R152, R219, 1.1641532182693481445e-10 ;  /* 0x2f00000098057423 */ /* 0x000fe200000100db */
[----:B------:R-:W-:Y:S01]  /*7e70*/  FMUL.FTZ R152, R179, R212 ;  /* 0x000000d4b3987220 */ /* 0x000fe20000410000 */
[----:B------:R-:W-:-:S03]  /*7e80*/  @P0 IMAD.U32 R179, R37, 0x10000, RZ ;  /* 0x0001000025b30824 */ /* 0x000fc600078e00ff */
[----:B------:R-:W-:Y:S01]  /*7e90*/  FMUL.FTZ R152, R152, R205 ;  /* 0x000000cd98987220 */ /* 0x000fe20000410000 */
[----:B------:R-:W-:Y:S02]  /*7ea0*/  FSETP.GTU.FTZ.AND P1, PT, R5, R218, PT ;  /* 0x000000da0500720b */ /* 0x000fe40003f3c000 */
[----:B------:R-:W-:Y:S02]  /*7eb0*/  PRMT R5, R153, 0x7632, R5 ;  /* 0x0000763299057816 */ /* 0x000fe40000000005 */
        /* <DEDUP_REMOVED lines=11> */
.L_x_12318:
[----:B------:R-:W-:-:S07]  /*7f70*/  IMAD.MOV.U32 R179, RZ, RZ, R8 ;  /* 0x000000ffffb37224 */ /* 0x000fce00078e0008 */
.L_x_12319:
[----:B------:R-:W-:Y:S05]  /*7f80*/  BSYNC B1 ;  /* 0x0000000000017941 */ /* 0x000fea0003800000 */
.L_x_12317:
        /* <DEDUP_REMOVED lines=16> */
.L_x_12323:
[----:B------:R-:W-:Y:S05]  /*8090*/  BSYNC B2 ;  /* 0x0000000000027941 */ /* 0x000fea0003800000 */
.L_x_12322:
        /* <DEDUP_REMOVED lines=43> */
.L_x_12321:
[----:B------:R-:W-:Y:S05]  /*8350*/  BSYNC B1 ;  /* 0x0000000000017941 */ /* 0x000fea0003800000 */
.L_x_12320:
        /* <DEDUP_REMOVED lines=22> */
.L_x_12325:
[----:B------:R-:W-:-:S07]  /*84c0*/  IMAD.MOV.U32 R5, RZ, RZ, R8 ;  /* 0x000000ffff057224 */ /* 0x000fce00078e0008 */
.L_x_12326:
[----:B------:R-:W-:Y:S05]  /*84d0*/  BSYNC B1 ;  /* 0x0000000000017941 */ /* 0x000fea0003800000 */
.L_x_12324:
        /* <DEDUP_REMOVED lines=16> */
.L_x_12330:
[----:B------:R-:W-:Y:S05]  /*85e0*/  BSYNC B2 ;  /* 0x0000000000027941 */ /* 0x000fea0003800000 */
.L_x_12329:
        /* <DEDUP_REMOVED lines=43> */
.L_x_12328:
[----:B------:R-:W-:Y:S05]  /*88a0*/  BSYNC B1 ;  /* 0x0000000000017941 */ /* 0x000fea0003800000 */
.L_x_12327:
        /* <DEDUP_REMOVED lines=22> */
.L_x_12332:
[----:B------:R-:W-:-:S07]  /*8a10*/  MOV R5, R8 ;  /* 0x0000000800057202 */ /* 0x000fce0000000f00 */
.L_x_12333:
[----:B------:R-:W-:Y:S05]  /*8a20*/  BSYNC B1 ;  /* 0x0000000000017941 */ /* 0x000fea0003800000 */
.L_x_12331:
        /* <DEDUP_REMOVED lines=16> */
.L_x_12337:
[----:B------:R-:W-:Y:S05]  /*8b30*/  BSYNC B2 ;  /* 0x0000000000027941 */ /* 0x000fea0003800000 */
.L_x_12336:
        /* <DEDUP_REMOVED lines=43> */
.L_x_12335:
[----:B------:R-:W-:Y:S05]  /*8df0*/  BSYNC B1 ;  /* 0x0000000000017941 */ /* 0x000fea0003800000 */
.L_x_12334:
        /* <DEDUP_REMOVED lines=22> */
.L_x_12339:
[----:B------:R-:W-:-:S07]  /*8f60*/  IMAD.MOV.U32 R5, RZ, RZ, R8 ;  /* 0x000000ffff057224 */ /* 0x000fce00078e0008 */
.L_x_12340:
[----:B------:R-:W-:Y:S05]  /*8f70*/  BSYNC B1 ;  /* 0x0000000000017941 */ /* 0x000fea0003800000 */
.L_x_12338:
        /* <DEDUP_REMOVED lines=16> */
.L_x_12344:
[----:B------:R-:W-:Y:S05]  /*9080*/  BSYNC B2 ;  /* 0x0000000000027941 */ /* 0x000fea0003800000 */
.L_x_12343:
        /* <DEDUP_REMOVED lines=43> */
.L_x_12342:
[----:B------:R-:W-:Y:S05]  /*9340*/  BSYNC B1 ;  /* 0x0000000000017941 */ /* 0x000fea0003800000 */
.L_x_12341:
[----:B------:R-:W-:Y:S01]  /*9350*/  I2FP.F32.U32 R152, R5 ;  /* 0x0000000500987245 */ /* 0x000fe20000201000 */
[C---:B------:R-:W-:Y:S01]  /*9360*/  IMAD.U32 R153, R155.reuse, 0x10000, RZ ;  /* 0x000100009b997824 */ /* 0x040fe200078e00ff */
[----:B------:R-:W-:Y:S01]  /*9370*/  ISETP.NE.AND P6, PT, R216, 0x1, PT ;  /* 0x00000001d800780c */ /* 0x000fe20003fc5270 */
[----:B------:R-:W-:Y:S01]  /*9380*/  BSSY B1, `(.L_x_12345) ;  /* 0x0000014000017945 */ /* 0x000fe20003800000 */
[----:B------:R-:W-:Y:S01]  /*9390*/  PRMT R220, R155, 0x7632, R220 ;  /* 0x000076329bdc7816 */ /* 0x000fe200000000dc */
[----:B------:R-:W-:Y:S01]  /*93a0*/  FFMA.FTZ R5, R152, R219, 1.1641532182693481445e-10 ;  /* 0x2f00000098057423 */ /* 0x000fe200000100db */
[----:B------:R-:W-:Y:S01]  /*93b0*/  FMUL.FTZ R152, R153, R212 ;  /* 0x000000d499987220 */ /* 0x000fe20000410000 */
[----:B------:R-:W-:-:S03]  /*93c0*/  @P0 SHF.L.U32 R153, R39, 0x10, RZ ;  /* 0x0000001027990819 */ /* 0x000fc600000006ff */
[----:B------:R-:W-:Y:S01]  /*93d0*/  FMUL.FTZ R152, R152, R205 ;  /* 0x000000cd98987220 */ /* 0x000fe20000410000 */
[----:B------:R-:W-:Y:S01]  /*93e0*/  FSETP.GTU.FTZ.AND P5, PT, R5, R218, PT ;  /* 0x000000da0500720b */ /* 0x000fe20003fbc000 */
[----:B------:R-:W-:-:S03]  /*93f0*/  VIADD R5, R216, 0x1 ;  /* 0x00000001d8057836 */ /* 0x000fc60000000000 */
        /* <DEDUP_REMOVED lines=11> */
.L_x_12346:
[----:B------:R-:W-:-:S07]  /*94b0*/  IMAD.MOV.U32 R221, RZ, RZ, R8 ;  /* 0x000000ffffdd7224 */ /* 0x000fce00078e0008 */
.L_x_12347:
[----:B------:R-:W-:Y:S05]  /*94c0*/  BSYNC B1 ;  /* 0x0000000000017941 */ /* 0x000fea0003800000 */
.L_x_12345:
        /* <DEDUP_REMOVED lines=18> */
.L_x_12351:
[----:B------:R-:W-:Y:S05]  /*95f0*/  BSYNC B2 ;  /* 0x0000000000027941 */ /* 0x000fea0003800000 */
.L_x_12350:
        /* <DEDUP_REMOVED lines=43> */
.L_x_12349:
[----:B------:R-:W-:Y:S05]  /*98b0*/  BSYNC B1 ;  /* 0x0000000000017941 */ /* 0x000fea0003800000 */
.L_x_12348:
        /* <DEDUP_REMOVED lines=33> */
[C---:B------:R-:W-:Y:S01]  /*9ad0*/  LEA.HI.X R217, R213.reuse, UR13, RZ, 0x3, P0 ;  /* 0x0000000dd5d97c11 */ /* 0x040fe200080f1cff */
[----:B------:R-:W-:Y:S01]  /*9ae0*/  VIADD R213, R213, 0x80 ;  /* 0x00000080d5d57836 */ /* 0x000fe20000000000 */
[----:B------:R-:W-:Y:S01]  /*9af0*/  LOP3.LUT R220, R220, R225, RZ, 0xfc, !PT ;  /* 0x000000e1dcdc7212 */ /* 0x000fe200078efcff */
[----:B------:R3:W-:Y:S01]  /*9b00*/  STG.E.128 desc[UR4][R218.64], R152 ;  /* 0x00000098da007986 */ /* 0x0007e2000c101d04 */
[----:B------:R-:W-:-:S05]  /*9b10*/  LOP3.LUT R221, R221, R227, R223, 0xfe, !PT ;  /* 0x000000e3dddd7212 */ /* 0x000fca00078efedf */
[----:B------:R3:W-:Y:S02]  /*9b20*/  STG.E.64 desc[UR4][R216.64], R220 ;  /* 0x000000dcd8007986 */ /* 0x0007e4000c101b04 */
.L_x_12295:
[----:B------:R-:W-:Y:S05]  /*9b30*/  BSYNC B0 ;  /* 0x0000000000007941 */ /* 0x000fea0003800000 */
.L_x_12294:
[----:B------:R-:W-:Y:S01]  /*9b40*/  LOP3.LUT P0, RZ, R16, 0x100, RZ, 0xc0, !PT ;  /* 0x0000010010ff7812 */ /* 0x000fe2000780c0ff */
        /* <DEDUP_REMOVED lines=22> */
.L_x_12355:
[----:B------:R-:W-:-:S07]  /*9cb0*/  IMAD.MOV.U32 R157, RZ, RZ, R8 ;  /* 0x000000ffff9d7224 */ /* 0x000fce00078e0008 */
.L_x_12356:
[----:B------:R-:W-:Y:S05]  /*9cc0*/  BSYNC B1 ;  /* 0x0000000000017941 */ /* 0x000fea0003800000 */
.L_x_12354:
        /* <DEDUP_REMOVED lines=16> */
.L_x_12360:
[----:B------:R-:W-:Y:S05]  /*9dd0*/  BSYNC B2 ;  /* 0x0000000000027941 */ /* 0x000fea0003800000 */
.L_x_12359:
        /* <DEDUP_REMOVED lines=43> */
.L_x_12358:
[----:B------:R-:W-:Y:S05]  /*a090*/  BSYNC B1 ;  /* 0x0000000000017941 */ /* 0x000fea0003800000 */
.L_x_12357:
        /* <DEDUP_REMOVED lines=27> */
.L_x_12362:
[----:B------:R-:W-:-:S07]  /*a250*/  MOV R5, R8 ;  /* 0x0000000800057202 */ /* 0x000fce0000000f00 */
.L_x_12363:
[----:B------:R-:W-:Y:S05]  /*a260*/  BSYNC B1 ;  /* 0x0000000000017941 */ /* 0x000fea0003800000 */
.L_x_12361:
        /* <DEDUP_REMOVED lines=16> */
.L_x_12367:
[----:B------:R-:W-:Y:S05]  /*a370*/  BSYNC B2 ;  /* 0x0000000000027941 */ /* 0x000fea0003800000 */
.L_x_12366:
        /* <DEDUP_REMOVED lines=43> */
.L_x_12365:
[----:B------:R-:W-:Y:S05]  /*a630*/  BSYNC B1 ;  /* 0x0000000000017941 */ /* 0x000fea0003800000 */
.L_x_12364:
        /* <DEDUP_REMOVED lines=24> */
.L_x_12369:
[----:B------:R-:W-:-:S07]  /*a7c0*/  IMAD.MOV.U32 R5, RZ, RZ, R8 ;  /* 0x000000ffff057224 */ /* 0x000fce00078e0008 */
.L_x_12370:
[----:B------:R-:W-:Y:S05]  /*a7d0*/  BSYNC B1 ;  /* 0x0000000000017941 */ /* 0x000fea0003800000 */
.L_x_12368:
        /* <DEDUP_REMOVED lines=16> */
.L_x_12374:
[----:B------:R-:W-:Y:S05]  /*a8e0*/  BSYNC B2 ;  /* 0x0000000000027941 */ /* 0x000fea0003800000 */
.L_x_12373:
        /* <DEDUP_REMOVED lines=43> */
.L_x_12372:
[----:B------:R-:W-:Y:S05]  /*aba0*/  BSYNC B1 ;  /* 0x0000000000017941 */ /* 0x000fea0003800000 */
.L_x_12371:
[----:B------:R-:W-:Y:S01]  /*abb0*/  I2FP.F32.U32 R152, R5 ;  /* 0x0000000500987245 */ /* 0x000fe20000201000 */
[----:B------:R-:W-:Y:S01]  /*abc0*/  IMAD.U32 R181, R153, 0x10000, RZ ;  /* 0x0001000099b57824 */ /* 0x000fe200078e00ff */
[----:B------:R-:W-:Y:S01]  /*abd0*/  ISETP.NE.AND P2, PT, R196, 0x1, PT ;  /* 0x00000001c400780c */ /* 0x000fe20003f45270 */
[----:B------:R-:W-:Y:S01]  /*abe0*/  BSSY B1, `(.L_x_12375) ;  /* 0x0000014000017945 */ /* 0x000fe20003800000 */
[----:B------:R-:W-:Y:S01]  /*abf0*/  @P0 SHF.L.U32 R195, R37, 0x10, RZ ;  /* 0x0000001025c30819 */ /* 0x000fe200000006ff */
[----:B------:R-:W-:Y:S01]  /*ac00*/  FFMA.FTZ R5, R152, R219, 1.1641532182693481445e-10 ;  /* 0x2f00000098057423 */ /* 0x000fe200000100db */
[----:B------:R-:W-:Y:S01]  /*ac10*/  FMUL.FTZ R181, R181, R212 ;  /* 0x000000d4b5b57220 */ /* 0x000fe20000410000 */
[----:B------:R-:W-:-:S03]  /*ac20*/  VIADD R182, R196, 0x1 ;  /* 0x00000001c4b67836 */ /* 0x000fc60000000000 */
        /* <DEDUP_REMOVED lines=14> */
.L_x_12376:
[----:B------:R-:W-:-:S07]  /*ad10*/  IMAD.MOV.U32 R181, RZ, RZ, R8 ;  /* 0x000000ffffb57224 */ /* 0x000fce00078e0008 */
.L_x_12377:
[----:B------:R-:W-:Y:S05]  /*ad20*/  BSYNC B1 ;  /* 0x0000000000017941 */ /* 0x000fea0003800000 */
.L_x_12375:
        /* <DEDUP_REMOVED lines=16> */
.L_x_12381:
[----:B------:R-:W-:Y:S05]  /*ae30*/  BSYNC B2 ;  /* 0x0000000000027941 */ /* 0x000fea0003800000 */
.L_x_12380:
        /* <DEDUP_REMOVED lines=43> */
.L_x_12379:
[----:B------:R-:W-:Y:S05]  /*b0f0*/  BSYNC B1 ;  /* 0x0000000000017941 */ /* 0x000fea0003800000 */
.L_x_12378:
        /* <DEDUP_REMOVED lines=22> */
.L_x_12383:
[----:B------:R-:W-:-:S07]  /*b260*/  MOV R5, R8 ;  /* 0x0000000800057202 */ /* 0x000fce0000000f00 */
.L_x_12384:
[----:B------:R-:W-:Y:S05]  /*b270*/  BSYNC B1 ;  /* 0x0000000000017941 */ /* 0x000fea0003800000 */
.L_x_12382:
        /* <DEDUP_REMOVED lines=16> */
.L_x_12388:
[----:B------:R-:W-:Y:S05]  /*b380*/  BSYNC B2 ;  /* 0x0000000000027941 */ /* 0x000fea0003800000 */
.L_x_12387:
        /* <DEDUP_REMOVED lines=43> */
.L_x_12386:
[----:B------:R-:W-:Y:S05]  /*b640*/  BSYNC B1 ;  /* 0x0000000000017941 */ /* 0x000fea0003800000 */
.L_x_12385:
        /* <DEDUP_REMOVED lines=22> */
.L_x_12390:
[----:B------:R-:W-:-:S07]  /*b7b0*/  MOV R5, R8 ;  /* 0x0000000800057202 */ /* 0x000fce0000000f00 */
.L_x_12391:
[----:B------:R-:W-:Y:S05]  /*b7c0*/  BSYNC B1 ;  /* 0x0000000000017941 */ /* 0x000fea0003800000 */
.L_x_12389:
        /* <DEDUP_REMOVED lines=16> */
.L_x_12395:
[----:B------:R-:W-:Y:S05]  /*b8d0*/  BSYNC B2 ;  /* 0x0000000000027941 */ /* 0x000fea0003800000 */
.L_x_12394:
        /* <DEDUP_REMOVED lines=43> */
.L_x_12393:
[----:B------:R-:W-:Y:S05]  /*bb90*/  BSYNC B1 ;  /* 0x0000000000017941 */ /* 0x000fea0003800000 */
.L_x_12392:
        /* <DEDUP_REMOVED lines=22> */
.L_x_12397:
[----:B------:R-:W-:-:S07]  /*bd00*/  MOV R5, R8 ;  /* 0x0000000800057202 */ /* 0x000fce0000000f00 */
.L_x_12398:
[----:B------:R-:W-:Y:S05]  /*bd10*/  BSYNC B1 ;  /* 0x0000000000017941 */ /* 0x000fea0003800000 */
.L_x_12396:
        /* <DEDUP_REMOVED lines=16> */
.L_x_12402:
[----:B------:R-:W-:Y:S05]  /*be20*/  BSYNC B2 ;  /* 0x0000000000027941 */ /* 0x000fea0003800000 */
.L_x_12401:
        /* <DEDUP_REMOVED lines=43> */
.L_x_12400:
[----:B------:R-:W-:Y:S05]  /*c0e0*/  BSYNC B1 ;  /* 0x0000000000017941 */ /* 0x000fea0003800000 */
.L_x_12399:
[----:B------:R-:W-:Y:S01]  /*c0f0*/  I2FP.F32.U32 R152, R5 ;  /* 0x0000000500987245 */ /* 0x000fe20000201000 */
[----:B------:R-:W-:Y:S01]  /*c100*/  @P0 IMAD.U32 R217, R39, 0x10000, RZ ;  /* 0x0001000027d90824 */ /* 0x000fe200078e00ff */
[C---:B------:R-:W-:Y:S01]  /*c110*/  SHF.L.U32 R153, R155.reuse, 0x10, RZ ;  /* 0x000000109b997819 */ /* 0x040fe200000006ff */
[----:B------:R-:W-:Y:S01]  /*c120*/  BSSY B1, `(.L_x_12403) ;  /* 0x0000014000017945 */ /* 0x000fe20003800000 */
        /* <DEDUP_REMOVED lines=18> */
.L_x_12404:
[----:B------:R-:W-:-:S07]  /*c250*/  MOV R221, R8 ;  /* 0x0000000800dd7202 */ /* 0x000fce0000000f00 */
.L_x_12405:
[----:B------:R-:W-:Y:S05]  /*c260*/  BSYNC B1 ;  /* 0x0000000000017941 */ /* 0x000fea0003800000 */
.L_x_12403:
        /* <DEDUP_REMOVED lines=18> */
.L_x_12409:
[----:B------:R-:W-:Y:S05]  /*c390*/  BSYNC B2 ;  /* 0x0000000000027941 */ /* 0x000fea0003800000 */
.L_x_12408:
        /* <DEDUP_REMOVED lines=43> */
.L_x_12407:
[----:B------:R-:W-:Y:S05]  /*c650*/  BSYNC B1 ;  /* 0x0000000000017941 */ /* 0x000fea0003800000 */
.L_x_12406:
        /* <DEDUP_REMOVED lines=39> */
.L_x_12353:
[----:B------:R-:W-:Y:S05]  /*c8d0*/  BSYNC B0 ;  /* 0x0000000000007941 */ /* 0x000fea0003800000 */
.L_x_12352:
[----:B------:R-:W-:Y:S01]  /*c8e0*/  LOP3.LUT P0, RZ, R16, 0x80, RZ, 0xc0, !PT ;  /* 0x0000008010ff7812 */ /* 0x000fe2000780c0ff */
        /* <DEDUP_REMOVED lines=22> */
.L_x_12413:
[----:B------:R-:W-:-:S07]  /*ca50*/  IMAD.MOV.U32 R158, RZ, RZ, R8 ;  /* 0x000000ffff9e7224 */ /* 0x000fce00078e0008 */
.L_x_12414:
[----:B------:R-:W-:Y:S05]  /*ca60*/  BSYNC B1 ;  /* 0x0000000000017941 */ /* 0x000fea0003800000 */
.L_x_12412:
        /* <DEDUP_REMOVED lines=16> */
.L_x_12418:
[----:B------:R-:W-:Y:S05]  /*cb70*/  BSYNC B2 ;  /* 0x0000000000027941 */ /* 0x000fea0003800000 */
.L_x_12417:
        /* <DEDUP_REMOVED lines=43> */
.L_x_12416:
[----:B------:R-:W-:Y:S05]  /*ce30*/  BSYNC B1 ;  /* 0x0000000000017941 */ /* 0x000fea0003800000 */
.L_x_12415:
[----:B------:R-:W1:Y:S01]  /*ce40*/  LDC R218, c[0x0][0x294] ;  /* 0x0000a500ffda7b82 */ /* 0x000e620000000800 */
[----:B------:R-:W-:Y:S01]  /*ce50*/  I2FP.F32.U32 R158, R158 ;  /* 0x0000009e009e7245 */ /* 0x000fe20000201000 */
[----:B------:R-:W-:Y:S01]  /*ce60*/  IMAD.MOV.U32 R219, RZ, RZ, 0x2f800000 ;  /* 0x2f800000ffdb7424 */ /* 0x000fe200078e00ff */
[----:B-----5:R-:W-:Y:S01]  /*ce70*/  SHF.L.U32 R165, R152, 0x10, RZ ;  /* 0x0000001098a57819 */ /* 0x020fe200000006ff */
[----:B------:R-:W-:Y:S01]  /*ce80*/  BSSY B1, `(.L_x_12419) ;  /* 0x0000018000017945 */ /* 0x000fe20003800000 */
[----:B------:R-:W-:Y:S01]  /*ce90*/  LOP3.LUT R16, R16, 0xfffffffb, RZ, 0xc0, !PT ;  /* 0xfffffffb10107812 */ /* 0x000fe200078ec0ff */
[----:B------:R-:W-:Y:S01]  /*cea0*/  FFMA.FTZ R5, R158, R219, 1.1641532182693481445e-10 ;  /* 0x2f0000009e057423 */ /* 0x000fe200000100db */
[----:B------:R-:W-:Y:S01]  /*ceb0*/  PRMT R152, R152, 0x7632, R152 ;  /* 0x0000763298987816 */ /* 0x000fe20000000098 */
[----:B------:R-:W2:Y:S01]  /*cec0*/  LDC R207, c[0x0][0x298] ;  /* 0x0000a600ffcf7b82 */ /* 0x000ea20000000800 */
[----:B------:R-:W-:Y:S01]  /*ced0*/  FMUL.FTZ R158, R165, R212 ;  /* 0x000000d4a59e7220 */ /* 0x000fe20000410000 */
[----:B------:R-:W-:Y:S01]  /*cee0*/  @P0 IMAD.U32 R165, R36, 0x10000, RZ ;  /* 0x0001000024a50824 */ /* 0x000fe200078e00ff */
[----:B------:R-:W-:-:S02]  /*cef0*/  IADD3 R184, R183, 0x1, RZ ;  /* 0x00000001b7b87810 */ /* 0x000fc40007ffe0ff */
        /* <DEDUP_REMOVED lines=15> */
.L_x_12420:
[----:B------:R-:W-:-:S07]  /*cff0*/  MOV R5, R8 ;  /* 0x0000000800057202 */ /* 0x000fce0000000f00 */
.L_x_12421:
[----:B------:R-:W-:Y:S05]  /*d000*/  BSYNC B1 ;  /* 0x0000000000017941 */ /* 0x000fea0003800000 */
.L_x_12419:
        /* <DEDUP_REMOVED lines=16> */
.L_x_12425:
[----:B------:R-:W-:Y:S05]  /*d110*/  BSYNC B2 ;  /* 0x0000000000027941 */ /* 0x000fea0003800000 */
.L_x_12424:
        /* <DEDUP_REMOVED lines=43> */
.L_x_12423:
[----:B------:R-:W-:Y:S05]  /*d3d0*/  BSYNC B1 ;  /* 0x0000000000017941 */ /* 0x000fea0003800000 */
.L_x_12422:
        /* <DEDUP_REMOVED lines=24> */
.L_x_12427:
[----:B------:R-:W-:-:S07]  /*d560*/  MOV R5, R8 ;  /* 0x0000000800057202 */ /* 0x000fce0000000f00 */
.L_x_12428:
[----:B------:R-:W-:Y:S05]  /*d570*/  BSYNC B1 ;  /* 0x0000000000017941 */ /* 0x000fea0003800000 */
.L_x_12426:
        /* <DEDUP_REMOVED lines=16> */
.L_x_12432:
[----:B------:R-:W-:Y:S05]  /*d680*/  BSYNC B2 ;  /* 0x0000000000027941 */ /* 0x000fea0003800000 */
.L_x_12431:
        /* <DEDUP_REMOVED lines=43> */
.L_x_12430:
[----:B------:R-:W-:Y:S05]  /*d940*/  BSYNC B1 ;  /* 0x0000000000017941 */ /* 0x000fea0003800000 */
.L_x_12429:
[----:B------:R-:W-:Y:S01]  /*d950*/  I2FP.F32.U32 R152, R5 ;  /* 0x0000000500987245 */ /* 0x000fe20000201000 */
[----:B------:R-:W-:Y:S01]  /*d960*/  BSSY B1, `(.L_x_12433) ;  /* 0x0000016000017945 */ /* 0x000fe20003800000 */
[----:B------:R-:W-:Y:S02]  /*d970*/  SHF.L.U32 R183, R153, 0x10, RZ ;  /* 0x0000001099b77819 */ /* 0x000fe400000006ff */
[C---:B------:R-:W-:Y:S01]  /*d980*/  ISETP.NE.AND P2, PT, R197.reuse, 0x1, PT ;  /* 0x00000001c500780c */ /* 0x040fe20003f45270 */
[----:B------:R-:W-:Y:S01]  /*d990*/  FFMA.FTZ R5, R152, R219, 1.1641532182693481445e-10 ;  /* 0x2f00000098057423 */ /* 0x000fe200000100db */
[----:B------:R-:W-:Y:S01]  /*d9a0*/  IADD3 R198, R197, 0x1, RZ ;  /* 0x00000001c5c67810 */ /* 0x000fe20007ffe0ff */
        /* <DEDUP_REMOVED lines=16> */
.L_x_12434:
[----:B------:R-:W-:-:S07]  /*dab0*/  MOV R183, R8 ;  /* 0x0000000800b77202 */ /* 0x000fce0000000f00 */
.L_x_12435:
[----:B------:R-:W-:Y:S05]  /*dac0*/  BSYNC B1 ;  /* 0x0000000000017941 */ /* 0x000fea0003800000 */
.L_x_12433:
        /* <DEDUP_REMOVED lines=16> */
.L_x_12439:
[----:B------:R-:W-:Y:S05]  /*dbd0*/  BSYNC B2 ;  /* 0x0000000000027941 */ /* 0x000fea0003800000 */
.L_x_12438:
        /* <DEDUP_REMOVED lines=43> */
.L_x_12437:
[----:B------:R-:W-:Y:S05]  /*de90*/  BSYNC B1 ;  /* 0x0000000000017941 */ /* 0x000fea0003800000 */
.L_x_12436:
        /* <DEDUP_REMOVED lines=22> */
.L_x_12441:
[----:B------:R-:W-:-:S07]  /*e000*/  MOV R5, R8 ;  /* 0x0000000800057202 */ /* 0x000fce0000000f00 */
.L_x_12442:
[----:B------:R-:W-:Y:S05]  /*e010*/  BSYNC B1 ;  /* 0x0000000000017941 */ /* 0x000fea0003800000 */
.L_x_12440:
        /* <DEDUP_REMOVED lines=16> */
.L_x_12446:
[----:B------:R-:W-:Y:S05]  /*e120*/  BSYNC B2 ;  /* 0x0000000000027941 */ /* 0x000fea0003800000 */
.L_x_12445:
        /* <DEDUP_REMOVED lines=43> */
.L_x_12444:
[----:B------:R-:W-:Y:S05]  /*e3e0*/  BSYNC B1 ;  /* 0x0000000000017941 */ /* 0x000fea0003800000 */
.L_x_12443:
        /* <DEDUP_REMOVED lines=22> */
.L_x_12448:
[----:B------:R-:W-:-:S07]  /*e550*/  MOV R5, R8 ;  /* 0x0000000800057202 */ /* 0x000fce0000000f00 */
.L_x_12449:
[----:B------:R-:W-:Y:S05]  /*e560*/  BSYNC B1 ;  /* 0x0000000000017941 */ /* 0x000fea0003800000 */
.L_x_12447:
        /* <DEDUP_REMOVED lines=16> */
.L_x_12453:
[----:B------:R-:W-:Y:S05]  /*e670*/  BSYNC B2 ;  /* 0x0000000000027941 */ /* 0x000fea0003800000 */
.L_x_12452:
        /* <DEDUP_REMOVED lines=43> */
.L_x_12451:
[----:B------:R-:W-:Y:S05]  /*e930*/  BSYNC B1 ;  /* 0x0000000000017941 */ /* 0x000fea0003800000 */
.L_x_12450:
        /* <DEDUP_REMOVED lines=22> */
.L_x_12455:
[----:B------:R-:W-:-:S07]  /*eaa0*/  MOV R5, R8 ;  /* 0x0000000800057202 */ /* 0x000fce0000000f00 */
.L_x_12456:
[----:B------:R-:W-:Y:S05]  /*eab0*/  BSYNC B1 ;  /* 0x0000000000017941 */ /* 0x000fea0003800000 */
.L_x_12454:
        /* <DEDUP_REMOVED lines=16> */
.L_x_12460:
[----:B------:R-:W-:Y:S05]  /*ebc0*/  BSYNC B2 ;  /* 0x0000000000027941 */ /* 0x000fea0003800000 */
.L_x_12459:
        /* <DEDUP_REMOVED lines=43> */
.L_x_12458:
[----:B------:R-:W-:Y:S05]  /*ee80*/  BSYNC B1 ;  /* 0x0000000000017941 */ /* 0x000fea0003800000 */
.L_x_12457:
[----:B------:R-:W-:Y:S01]  /*ee90*/  I2FP.F32.U32 R152, R5 ;  /* 0x0000000500987245 */ /* 0x000fe20000201000 */
[----:B------:R-:W-:Y:S01]  /*eea0*/  BSSY B1, `(.L_x_12461) ;  /* 0x0000016000017945 */ /* 0x000fe20003800000 */
[C---:B------:R-:W-:Y:S02]  /*eeb0*/  SHF.L.U32 R153, R155.reuse, 0x10, RZ ;  /* 0x000000109b997819 */ /* 0x040fe400000006ff */
[----:B------:R-:W-:Y:S01]  /*eec0*/  ISETP.NE.AND P6, PT, R216, 0x1, PT ;  /* 0x00000001d800780c */ /* 0x000fe20003fc5270 */
[----:B------:R-:W-:Y:S01]  /*eed0*/  FFMA.FTZ R5, R152, R219, 1.1641532182693481445e-10 ;  /* 0x2f00000098057423 */ /* 0x000fe200000100db */
[----:B------:R-:W-:Y:S01]  /*eee0*/  PRMT R220, R155, 0x7632, R220 ;  /* 0x000076329bdc7816 */ /* 0x000fe200000000dc */
[----:B------:R-:W-:Y:S01]  /*eef0*/  FMUL.FTZ R152, R153, R212 ;  /* 0x000000d499987220 */ /* 0x000fe20000410000 */
[----:B------:R-:W-:Y:S02]  /*ef00*/  @P0 IMAD.U32 R153, R39, 0x10000, RZ ;  /* 0x0001000027990824 */ /* 0x000fe400078e00ff */
        /* <DEDUP_REMOVED lines=14> */
.L_x_12462:
[----:B------:R-:W-:-:S07]  /*eff0*/  MOV R221, R8 ;  /* 0x0000000800dd7202 */ /* 0x000fce0000000f00 */
.L_x_12463:
[----:B------:R-:W-:Y:S05]  /*f000*/  BSYNC B1 ;  /* 0x0000000000017941 */ /* 0x000fea0003800000 */
.L_x_12461:
        /* <DEDUP_REMOVED lines=18> */
.L_x_12467:
[----:B------:R-:W-:Y:S05]  /*f130*/  BSYNC B2 ;  /* 0x0000000000027941 */ /* 0x000fea0003800000 */
.L_x_12466:
        /* <DEDUP_REMOVED lines=43> */
.L_x_12465:
[----:B------:R-:W-:Y:S05]  /*f3f0*/  BSYNC B1 ;  /* 0x0000000000017941 */ /* 0x000fea0003800000 */
.L_x_12464:
        /* <DEDUP_REMOVED lines=39> */
.L_x_12411:
[----:B------:R-:W-:Y:S05]  /*f670*/  BSYNC B0 ;  /* 0x0000000000007941 */ /* 0x000fea0003800000 */
.L_x_12410:
        /* <DEDUP_REMOVED lines=23> */
.L_x_12471:
[----:B------:R-:W-:-:S07]  /*f7f0*/  IMAD.MOV.U32 R159, RZ, RZ, R8 ;  /* 0x000000ffff9f7224 */ /* 0x000fce00078e0008 */
.L_x_12472:
[----:B------:R-:W-:Y:S05]  /*f800*/  BSYNC B1 ;  /* 0x0000000000017941 */ /* 0x000fea0003800000 */
.L_x_12470:
        /* <DEDUP_REMOVED lines=16> */
.L_x_12476:
[----:B------:R-:W-:Y:S05]  /*f910*/  BSYNC B2 ;  /* 0x0000000000027941 */ /* 0x000fea0003800000 */
.L_x_12475:
        /* <DEDUP_REMOVED lines=43> */
.L_x_12474:
[----:B------:R-:W-:Y:S05]  /*fbd0*/  BSYNC B1 ;  /* 0x0000000000017941 */ /* 0x000fea0003800000 */
.L_x_12473:
        /* <DEDUP_REMOVED lines=10> */
[----:B------:R-:W-:-:S02]  /*fc80*/  PRMT R152, R152, 0x7632, R152 ;  /* 0x0000763298987816 */ /* 0x000fc40000000098 */
[----:B------:R-:W-:Y:S02]  /*fc90*/  IADD3 R186, R185, 0x1, RZ ;  /* 0x00000001b9ba7810 */ /* 0x000fe40007ffe0ff */
        /* <DEDUP_REMOVED lines=15> */
.L_x_12478:
[----:B------:R-:W-:-:S07]  /*fd90*/  MOV R5, R8 ;  /* 0x0000000800057202 */ /* 0x000fce0000000f00 */
.L_x_12479:
[----:B------:R-:W-:Y:S05]  /*fda0*/  BSYNC B1 ;  /* 0x0000000000017941 */ /* 0x000fea0003800000 */
.L_x_12477:
        /* <DEDUP_REMOVED lines=16> */
.L_x_12483:
[----:B------:R-:W-:Y:S05]  /*feb0*/  BSYNC B2 ;  /* 0x0000000000027941 */ /* 0x000fea0003800000 */
.L_x_12482:
        /* <DEDUP_REMOVED lines=43> */
.L_x_12481:
[----:B------:R-:W-:Y:S05]  /*10170*/  BSYNC B1 ;  /* 0x0000000000017941 */ /* 0x000fea0003800000 */
.L_x_12480:
        /* <DEDUP_REMOVED lines=24> */
.L_x_12485:
[----:B------:R-:W-:-:S07]  /*10300*/  MOV R5, R8 ;  /* 0x0000000800057202 */ /* 0x000fce0000000f00 */
.L_x_12486:
[----:B------:R-:W-:Y:S05]  /*10310*/  BSYNC B1 ;  /* 0x0000000000017941 */ /* 0x000fea0003800000 */
.L_x_12484:
        /* <DEDUP_REMOVED lines=16> */
.L_x_12490:
[----:B------:R-:W-:Y:S05]  /*10420*/  BSYNC B2 ;  /* 0x0000000000027941 */ /* 0x000fea0003800000 */
.L_x_12489:
        /* <DEDUP_REMOVED lines=43> */
.L_x_12488:
[----:B------:R-:W-:Y:S05]  /*106e0*/  BSYNC B1 ;  /* 0x0000000000017941 */ /* 0x000fea0003800000 */
.L_x_12487:
[----:B------:R-:W-:Y:S01]  /*106f0*/  I2FP.F32.U32 R152, R5 ;  /* 0x0000000500987245 */ /* 0x000fe20000201000 */
[----:B------:R-:W-:Y:S01]  /*10700*/  @P0 IMAD.U32 R199, R37, 0x10000, RZ ;  /* 0x0001000025c70824 */ /* 0x000fe200078e00ff */
[----:B------:R-:W-:Y:S01]  /*10710*/  SHF.L.U32 R185, R153, 0x10, RZ ;  /* 0x0000001099b97819 */ /* 0x000fe200000006ff */
[----:B------:R-:W-:Y:S01]  /*10720*/  BSSY B1, `(.L_x_12491) ;  /* 0x0000014000017945 */ /* 0x000fe20003800000 */
[----:B------:R-:W-:Y:S01]  /*10730*/  ISETP.NE.AND P2, PT, R200, 0x1, PT ;  /* 0x00000001c800780c */ /* 0x000fe20003f45270 */
[----:B------:R-:W-:Y:S01]  /*10740*/  FFMA.FTZ R5, R152, R219, 1.1641532182693481445e-10 ;  /* 0x2f00000098057423 */ /* 0x000fe200000100db */
[----:B------:R-:W-:Y:S01]  /*10750*/  IADD3 R186, R200, 0x1, RZ ;  /* 0x00000001c8ba7810 */ /* 0x000fe20007ffe0ff */
[----:B------:R-:W-:-:S03]  /*10760*/  FMUL.FTZ R185, R185, R212 ;  /* 0x000000d4b9b97220 */ /* 0x000fc60000410000 */
        /* <DEDUP_REMOVED lines=14> */
.L_x_12492:
[----:B------:R-:W-:-:S07]  /*10850*/  MOV R185, R8 ;  /* 0x0000000800b97202 */ /* 0x000fce0000000f00 */
.L_x_12493:
[----:B------:R-:W-:Y:S05]  /*10860*/  BSYNC B1 ;  /* 0x0000000000017941 */ /* 0x000fea0003800000 */
.L_x_12491:
        /* <DEDUP_REMOVED lines=16> */
.L_x_12497:
[----:B------:R-:W-:Y:S05]  /*10970*/  BSYNC B2 ;  /* 0x0000000000027941 */ /* 0x000fea0003800000 */
.L_x_12496:
        /* <DEDUP_REMOVED lines=43> */
.L_x_12495:
[----:B------:R-:W-:Y:S05]  /*10c30*/  BSYNC B1 ;  /* 0x0000000000017941 */ /* 0x000fea0003800000 */
.L_x_12494:
        /* <DEDUP_REMOVED lines=22> */
.L_x_12499:
[----:B------:R-:W-:-:S07]  /*10da0*/  MOV R5, R8 ;  /* 0x0000000800057202 */ /* 0x000fce0000000f00 */
.L_x_12500:
[----:B------:R-:W-:Y:S05]  /*10db0*/  BSYNC B1 ;  /* 0x0000000000017941 */ /* 0x000fea0003800000 */
.L_x_12498:
        /* <DEDUP_REMOVED lines=16> */
.L_x_12504:
[----:B------:R-:W-:Y:S05]  /*10ec0*/  BSYNC B2 ;  /* 0x0000000000027941 */ /* 0x000fea0003800000 */
.L_x_12503:
        /* <DEDUP_REMOVED lines=43> */
.L_x_12502:
[----:B------:R-:W-:Y:S05]  /*11180*/  BSYNC B1 ;  /* 0x0000000000017941 */ /* 0x000fea0003800000 */
.L_x_12501:
        /* <DEDUP_REMOVED lines=22> */
.L_x_12506:
[----:B------:R-:W-:-:S07]  /*112f0*/  MOV R5, R8 ;  /* 0x0000000800057202 */ /* 0x000fce0000000f00 */
.L_x_12507:
[----:B------:R-:W-:Y:S05]  /*11300*/  BSYNC B1 ;  /* 0x0000000000017941 */ /* 0x000fea0003800000 */
.L_x_12505:
        /* <DEDUP_REMOVED lines=16> */
.L_x_12511:
[----:B------:R-:W-:Y:S05]  /*11410*/  BSYNC B2 ;  /* 0x0000000000027941 */ /* 0x000fea0003800000 */
.L_x_12510:
        /* <DEDUP_REMOVED lines=43> */
.L_x_12509:
[----:B------:R-:W-:Y:S05]  /*116d0*/  BSYNC B1 ;  /* 0x0000000000017941 */ /* 0x000fea0003800000 */
.L_x_12508:
        /* <DEDUP_REMOVED lines=22> */
.L_x_12513:
[----:B------:R-:W-:-:S07]  /*11840*/  MOV R5, R8 ;  /* 0x0000000800057202 */ /* 0x000fce0000000f00 */
.L_x_12514:
[----:B------:R-:W-:Y:S05]  /*11850*/  BSYNC B1 ;  /* 0x0000000000017941 */ /* 0x000fea0003800000 */
.L_x_12512:
        /* <DEDUP_REMOVED lines=16> */
.L_x_12518:
[----:B------:R-:W-:Y:S05]  /*11960*/  BSYNC B2 ;  /* 0x0000000000027941 */ /* 0x000fea0003800000 */
.L_x_12517:
        /* <DEDUP_REMOVED lines=43> */
.L_x_12516:
[----:B------:R-:W-:Y:S05]  /*11c20*/  BSYNC B1 ;  /* 0x0000000000017941 */ /* 0x000fea0003800000 */
.L_x_12515:
        /* <DEDUP_REMOVED lines=22> */
.L_x_12520:
[----:B------:R-:W-:-:S07]  /*11d90*/  MOV R221, R8 ;  /* 0x0000000800dd7202 */ /* 0x000fce0000000f00 */
.L_x_12521:
[----:B------:R-:W-:Y:S05]  /*11da0*/  BSYNC B1 ;  /* 0x0000000000017941 */ /* 0x000fea0003800000 */
.L_x_12519:
        /* <DEDUP_REMOVED lines=18> */
.L_x_12525:
[----:B------:R-:W-:Y:S05]  /*11ed0*/  BSYNC B2 ;  /* 0x0000000000027941 */ /* 0x000fea0003800000 */
.L_x_12524:
        /* <DEDUP_REMOVED lines=43> */
.L_x_12523:
[----:B------:R-:W-:Y:S05]  /*12190*/  BSYNC B1 ;  /* 0x0000000000017941 */ /* 0x000fea0003800000 */
.L_x_12522:
        /* <DEDUP_REMOVED lines=39> */
.L_x_12469:
[----:B------:R-:W-:Y:S05]  /*12410*/  BSYNC B0 ;  /* 0x0000000000007941 */ /* 0x000fea0003800000 */
.L_x_12468:
        /* <DEDUP_REMOVED lines=23> */
.L_x_12529:
[----:B------:R-:W-:-:S07]  /*12590*/  IMAD.MOV.U32 R174, RZ, RZ, R8 ;  /* 0x000000ffffae7224 */ /* 0x000fce00078e0008 */
.L_x_12530:
[----:B------:R-:W-:Y:S05]  /*125a0*/  BSYNC B1 ;  /* 0x0000000000017941 */ /* 0x000fea0003800000 */
.L_x_12528:
        /* <DEDUP_REMOVED lines=16> */
.L_x_12534:
[----:B------:R-:W-:Y:S05]  /*126b0*/  BSYNC B2 ;  /* 0x0000000000027941 */ /* 0x000fea0003800000 */
.L_x_12533:
        /* <DEDUP_REMOVED lines=43> */
.L_x_12532:
[----:B------:R-:W-:Y:S05]  /*12970*/  BSYNC B1 ;  /* 0x0000000000017941 */ /* 0x000fea0003800000 */
.L_x_12531:
        /* <DEDUP_REMOVED lines=27> */
.L_x_12536:
[----:B------:R-:W-:-:S07]  /*12b30*/  MOV R5, R8 ;  /* 0x0000000800057202 */ /* 0x000fce0000000f00 */
.L_x_12537:
[----:B------:R-:W-:Y:S05]  /*12b40*/  BSYNC B1 ;  /* 0x0000000000017941 */ /* 0x000fea0003800000 */
.L_x_12535:
        /* <DEDUP_REMOVED lines=16> */
.L_x_12541:
[----:B------:R-:W-:Y:S05]  /*12c50*/  BSYNC B2 ;  /* 0x0000000000027941 */ /* 0x000fea0003800000 */
.L_x_12540:
        /* <DEDUP_REMOVED lines=43> */
.L_x_12539:
[----:B------:R-:W-:Y:S05]  /*12f10*/  BSYNC B1 ;  /* 0x0000000000017941 */ /* 0x000fea0003800000 */
.L_x_12538:
        /* <DEDUP_REMOVED lines=24> */
.L_x_12543:
[----:B------:R-:W-:-:S07]  /*130a0*/  MOV R5, R8 ;  /* 0x0000000800057202 */ /* 0x000fce0000000f00 */
.L_x_12544:
[----:B------:R-:W-:Y:S05]  /*130b0*/  BSYNC B1 ;  /* 0x0000000000017941 */ /* 0x000fea0003800000 */
.L_x_12542:
        /* <DEDUP_REMOVED lines=16> */
.L_x_12548:
[----:B------:R-:W-:Y:S05]  /*131c0*/  BSYNC B2 ;  /* 0x0000000000027941 */ /* 0x000fea0003800000 */
.L_x_12547:
        /* <DEDUP_REMOVED lines=43> */
.L_x_12546:
[----:B------:R-:W-:Y:S05]  /*13480*/  BSYNC B1 ;  /* 0x0000000000017941 */ /* 0x000fea0003800000 */
.L_x_12545:
        /* <DEDUP_REMOVED lines=22> */
.L_x_12550:
[----:B------:R-:W-:-:S07]  /*135f0*/  MOV R187, R8 ;  /* 0x0000000800bb7202 */ /* 0x000fce0000000f00 */
.L_x_12551:
[----:B------:R-:W-:Y:S05]  /*13600*/  BSYNC B1 ;  /* 0x0000000000017941 */ /* 0x000fea0003800000 */
.L_x_12549:
        /* <DEDUP_REMOVED lines=16> */
.L_x_12555:
[----:B------:R-:W-:Y:S05]  /*13710*/  BSYNC B2 ;  /* 0x0000000000027941 */ /* 0x000fea0003800000 */
.L_x_12554:
        /* <DEDUP_REMOVED lines=43> */
.L_x_12553:
[----:B------:R-:W-:Y:S05]  /*139d0*/  BSYNC B1 ;  /* 0x0000000000017941 */ /* 0x000fea0003800000 */
.L_x_12552:
        /* <DEDUP_REMOVED lines=22> */
.L_x_12557:
[----:B------:R-:W-:-:S07]  /*13b40*/  MOV R5, R8 ;  /* 0x0000000800057202 */ /* 0x000fce0000000f00 */
.L_x_12558:
[----:B------:R-:W-:Y:S05]  /*13b50*/  BSYNC B1 ;  /* 0x0000000000017941 */ /* 0x000fea0003800000 */
.L_x_12556:
        /* <DEDUP_REMOVED lines=16> */
.L_x_12562:
[----:B------:R-:W-:Y:S05]  /*13c60*/  BSYNC B2 ;  /* 0x0000000000027941 */ /* 0x000fea0003800000 */
.L_x_12561:
        /* <DEDUP_REMOVED lines=43> */
.L_x_12560:
[----:B------:R-:W-:Y:S05]  /*13f20*/  BSYNC B1 ;  /* 0x0000000000017941 */ /* 0x000fea0003800000 */
.L_x_12559:
        /* <DEDUP_REMOVED lines=22> */
.L_x_12564:
[----:B------:R-:W-:-:S07]  /*14090*/  MOV R5, R8 ;  /* 0x0000000800057202 */ /* 0x000fce0000000f00 */
.L_x_12565:
[----:B------:R-:W-:Y:S05]  /*140a0*/  BSYNC B1 ;  /* 0x0000000000017941 */ /* 0x000fea0003800000 */
.L_x_12563:
        /* <DEDUP_REMOVED lines=16> */
.L_x_12569:
[----:B------:R-:W-:Y:S05]  /*141b0*/  BSYNC B2 ;  /* 0x0000000000027941 */ /* 0x000fea0003800000 */
.L_x_12568:
        /* <DEDUP_REMOVED lines=43> */
.L_x_12567:
[----:B------:R-:W-:Y:S05]  /*14470*/  BSYNC B1 ;  /* 0x0000000000017941 */ /* 0x000fea0003800000 */
.L_x_12566:
        /* <DEDUP_REMOVED lines=22> */
.L_x_12571:
[----:B------:R-:W-:-:S07]  /*145e0*/  MOV R5, R8 ;  /* 0x0000000800057202 */ /* 0x000fce0000000f00 */
.L_x_12572:
[----:B------:R-:W-:Y:S05]  /*145f0*/  BSYNC B1 ;  /* 0x0000000000017941 */ /* 0x000fea0003800000 */
.L_x_12570:
        /* <DEDUP_REMOVED lines=16> */
.L_x_12576:
[----:B------:R-:W-:Y:S05]  /*14700*/  BSYNC B2 ;  /* 0x0000000000027941 */ /* 0x000fea0003800000 */
.L_x_12575:
        /* <DEDUP_REMOVED lines=43> */
.L_x_12574:
[----:B------:R-:W-:Y:S05]  /*149c0*/  BSYNC B1 ;  /* 0x0000000000017941 */ /* 0x000fea0003800000 */
.L_x_12573:
        /* <DEDUP_REMOVED lines=22> */
.L_x_12578:
[----:B------:R-:W-:-:S07]  /*14b30*/  MOV R221, R8 ;  /* 0x0000000800dd7202 */ /* 0x000fce0000000f00 */
.L_x_12579:
[----:B------:R-:W-:Y:S05]  /*14b40*/  BSYNC B1 ;  /* 0x0000000000017941 */ /* 0x000fea0003800000 */
.L_x_12577:
        /* <DEDUP_REMOVED lines=18> */
.L_x_12583:
[----:B------:R-:W-:Y:S05]  /*14c70*/  BSYNC B2 ;  /* 0x0000000000027941 */ /* 0x000fea0003800000 */
.L_x_12582:
        /* <DEDUP_REMOVED lines=43> */
.L_x_12581:
[----:B------:R-:W-:Y:S05]  /*14f30*/  BSYNC B1 ;  /* 0x0000000000017941 */ /* 0x000fea0003800000 */
.L_x_12580:
        /* <DEDUP_REMOVED lines=38> */
.L_x_12527:
[----:B------:R-:W-:Y:S05]  /*151a0*/  BSYNC B0 ;  /* 0x0000000000007941 */ /* 0x000fea0003800000 */
.L_x_12526:
[----:B-1234-:R-:W-:Y:S01]  /*151b0*/  FADD.FTZ R152, RZ, R0 ;  /* 0x00000000ff987221 */ /* 0x01efe20000010000 */
        /* <DEDUP_REMOVED lines=74> */
[----:B------:R-:W1:Y:S01]  /*15660*/  SHFL.BFLY PT, R152, R153, 0x1, 0x1f ;  /* 0x0c201f0099987f89 */ /* 0x000e6200000e0000 */
        /* <DEDUP_REMOVED lines=133> */
.L_x_12610:
        /* <DEDUP_REMOVED lines=107> */
.L_x_12586:
[----:B------:R-:W-:Y:S05]  /*16570*/  BSYNC B0 ;  /* 0x0000000000007941 */ /* 0x000fea0003800000 */
.L_x_12585:
        /* <DEDUP_REMOVED lines=35> */
.L_x_12588:
[----:B------:R-:W-:Y:S05]  /*167b0*/  BSYNC B0 ;  /* 0x0000000000007941 */ /* 0x000fea0003800000 */
.L_x_12587:
        /* <DEDUP_REMOVED lines=35> */
.L_x_12590:
[----:B------:R-:W-:Y:S05]  /*169f0*/  BSYNC B0 ;  /* 0x0000000000007941 */ /* 0x000fea0003800000 */
.L_x_12589:
        /* <DEDUP_REMOVED lines=35> */
.L_x_12592:
[----:B------:R-:W-:Y:S05]  /*16c30*/  BSYNC B0 ;  /* 0x0000000000007941 */ /* 0x000fea0003800000 */
.L_x_12591:
        /* <DEDUP_REMOVED lines=35> */
.L_x_12594:
[----:B------:R-:W-:Y:S05]  /*16e70*/  BSYNC B0 ;  /* 0x0000000000007941 */ /* 0x000fea0003800000 */
.L_x_12593:
        /* <DEDUP_REMOVED lines=35> */
.L_x_12596:
[----:B------:R-:W-:Y:S05]  /*170b0*/  BSYNC B0 ;  /* 0x0000000000007941 */ /* 0x000fea0003800000 */
.L_x_12595:
        /* <DEDUP_REMOVED lines=34> */
.L_x_12598:
[----:B------:R-:W-:Y:S05]  /*172e0*/  BSYNC B0 ;  /* 0x0000000000007941 */ /* 0x000fea0003800000 */
.L_x_12597:
[----:B------:R-:W-:Y:S01]  /*172f0*/  LOP3.LUT P0, RZ, R16, 0x1, RZ, 0xc0, !PT ;  /* 0x0000000110ff7812 */ /* 0x000fe2000780c0ff */
[----:B------:R-:W-:-:S03]  /*17300*/  VIADD R18, R18, UR14 ;  /* 0x0000000e12127c36 */ /* 0x000fc60008000000 */
[----:B0-----:R-:W-:Y:S02]  /*17310*/  SEL R211, RZ, 0x1, P0 ;  /* 0x00000001ffd37807 */ /* 0x001fe40000000000 */
[----:B------:R-:W-:-:S13]  /*17320*/  ISETP.GE.AND P0, PT, R18, UR15, PT ;  /* 0x0000000f12007c0c */ /* 0x000fda000bf06270 */
[----:B------:R-:W-:Y:S05]  /*17330*/  @!P0 BRA `(.L_x_12599) ;  /* 0xfffffe9c00988947 */ /* 0x000fea000383ffff */
[----:B------:R-:W-:Y:S05]  /*17340*/  EXIT ;  /* 0x000000000000794d */ /* 0x000fea0003800000 */
.L_x_12584:
[----:B------:R-:W-:Y:S01]  /*17350*/  HFMA2.MMA R222, -RZ, RZ, 0, 1.847743988037109375e-06 ;  /* 0x0000001fffde7435 */ /* 0x000fe200000001ff */
[----:B------:R-:W-:Y:S01]  /*17360*/  MOV R220, R153 ;  /* 0x0000009900dc7202 */ /* 0x000fe20000000f00 */
[----:B------:R-:W-:Y:S02]  /*17370*/  IMAD.MOV.U32 R221, RZ, RZ, 0x1 ;  /* 0x00000001ffdd7424 */ /* 0x000fe400078e00ff */
[----:B------:R-:W-:-:S07]  /*17380*/  IMAD.MOV.U32 R219, RZ, RZ, -0x1 ;  /* 0xffffffffffdb7424 */ /* 0x000fce00078e00ff */
[----:B0----5:R-:W-:Y:S05]  /*17390*/  WARPSYNC.COLLECTIVE R219, `(.L_x_12600) ;  /* 0x00000000db087348 */ /* 0x021fea0003c00000 */
[----:B------:R1:W2:Y:S02]  /*173a0*/  SHFL.BFLY P6, R217, R220, R221, R222 ;  /* 0x0c0000dddcd97389 */ /* 0x0002a400000c00de */
[----:B012--5:R-:W-:Y:S01]  /*173b0*/  ENDCOLLECTIVE ;  /* 0x000000000000791b */ /* 0x027fe20003800000 */
.L_x_12600:
[----:B------:R-:W-:Y:S01]  /*173c0*/  HFMA2.MMA R221, -RZ, RZ, 0, 1.1920928955078125e-07 ;  /* 0x00000002ffdd7435 */ /* 0x000fe200000001ff */
[----:B------:R-:W-:-:S05]  /*173d0*/  MOV R152, R217 ;  /* 0x000000d900987202 */ /* 0x000fca0000000f00 */
[----:B------:R-:W-:-:S04]  /*173e0*/  FADD.FTZ R211, R153, R152 ;  /* 0x0000009899d37221 */ /* 0x000fc80000010000 */
[----:B------:R-:W-:-:S07]  /*173f0*/  IMAD.MOV.U32 R220, RZ, RZ, R211 ;  /* 0x000000ffffdc7224 */ /* 0x000fce00078e00d3 */
[----:B------:R-:W-:Y:S05]  /*17400*/  WARPSYNC.COLLECTIVE R219, `(.L_x_12601) ;  /* 0x00000000db087348 */ /* 0x000fea0003c00000 */
[----:B------:R0:W1:Y:S02]  /*17410*/  SHFL.BFLY P6, R217, R220, R221, R222 ;  /* 0x0c0000dddcd97389 */ /* 0x00006400000c00de */
[----:B01----:R-:W-:Y:S01]  /*17420*/  ENDCOLLECTIVE ;  /* 0x000000000000791b */ /* 0x003fe20003800000 */
.L_x_12601:
[----:B------:R-:W-:Y:S02]  /*17430*/  IMAD.MOV.U32 R221, RZ, RZ, 0x4 ;  /* 0x00000004ffdd7424 */ /* 0x000fe400078e00ff */
[----:B------:R-:W-:-:S04]  /*17440*/  IMAD.MOV.U32 R152, RZ, RZ, R217 ;  /* 0x000000ffff987224 */ /* 0x000fc800078e00d9 */
[----:B------:R-:W-:-:S05]  /*17450*/  FADD.FTZ R212, R211, R152 ;  /* 0x00000098d3d47221 */ /* 0x000fca0000010000 */
[----:B------:R-:W-:-:S07]  /*17460*/  MOV R220, R212 ;  /* 0x000000d400dc7202 */ /* 0x000fce0000000f00 */
[----:B------:R-:W-:Y:S05]  /*17470*/  WARPSYNC.COLLECTIVE R219, `(.L_x_12602) ;  /* 0x00000000db087348 */ /* 0x000fea0003c00000 */
[----:B------:R0:W1:Y:S02]  /*17480*/  SHFL.BFLY P6, R217, R220, R221, R222 ;  /* 0x0c0000dddcd97389 */ /* 0x00006400000c00de */
[----:B01----:R-:W-:Y:S01]  /*17490*/  ENDCOLLECTIVE ;  /* 0x000000000000791b */ /* 0x003fe20003800000 */
.L_x_12602:
[----:B------:R-:W-:Y:S01]  /*174a0*/  HFMA2.MMA R221, -RZ, RZ, 0, 4.76837158203125e-07 ;  /* 0x00000008ffdd7435 */ /* 0x000fe200000001ff */
[----:B------:R-:W-:-:S05]  /*174b0*/  MOV R213, R217 ;  /* 0x000000d900d57202 */ /* 0x000fca0000000f00 */
[----:B------:R-:W-:-:S04]  /*174c0*/  FADD.FTZ R213, R212, R213 ;  /* 0x000000d5d4d57221 */ /* 0x000fc80000010000 */
[----:B------:R-:W-:-:S07]  /*174d0*/  IMAD.MOV.U32 R220, RZ, RZ, R213 ;  /* 0x000000ffffdc7224 */ /* 0x000fce00078e00d5 */
[----:B------:R-:W-:Y:S05]  /*174e0*/  WARPSYNC.COLLECTIVE R219, `(.L_x_12603) ;  /* 0x00000000db087348 */ /* 0x000fea0003c00000 */
[----:B------:R0:W1:Y:S02]  /*174f0*/  SHFL.BFLY P6, R217, R220, R221, R222 ;  /* 0x0c0000dddcd97389 */ /* 0x00006400000c00de */
[----:B01----:R-:W-:Y:S01]  /*17500*/  ENDCOLLECTIVE ;  /* 0x000000000000791b */ /* 0x003fe20003800000 */
.L_x_12603:
[----:B------:R-:W-:Y:S02]  /*17510*/  IMAD.MOV.U32 R221, RZ, RZ, 0x10 ;  /* 0x00000010ffdd7424 */ /* 0x000fe400078e00ff */
[----:B------:R-:W-:-:S04]  /*17520*/  IMAD.MOV.U32 R152, RZ, RZ, R217 ;  /* 0x000000ffff987224 */ /* 0x000fc800078e00d9 */
[----:B------:R-:W-:-:S05]  /*17530*/  FADD.FTZ R216, R213, R152 ;  /* 0x00000098d5d87221 */ /* 0x000fca0000010000 */
[----:B------:R-:W-:-:S07]  /*17540*/  MOV R220, R216 ;  /* 0x000000d800dc7202 */ /* 0x000fce0000000f00 */
[----:B------:R-:W-:Y:S05]  /*17550*/  WARPSYNC.COLLECTIVE R219, `(.L_x_12604) ;  /* 0x00000000db087348 */ /* 0x000fea0003c00000 */
[----:B------:R0:W1:Y:S02]  /*17560*/  SHFL.BFLY P6, R217, R220, R221, R222 ;  /* 0x0c0000dddcd97389 */ /* 0x00006400000c00de */
[----:B01----:R-:W-:Y:S01]  /*17570*/  ENDCOLLECTIVE ;  /* 0x000000000000791b */ /* 0x003fe20003800000 */
.L_x_12604:
        /* <DEDUP_REMOVED lines=121> */
.L_x_12605:
[----:B------:R-:W-:Y:S01]  /*17d10*/  HFMA2.MMA R221, -RZ, RZ, 0, 1.1920928955078125e-07 ;  /* 0x00000002ffdd7435 */ /* 0x000fe200000001ff */
[----:B------:R-:W-:-:S05]  /*17d20*/  MOV R212, R217 ;  /* 0x000000d900d47202 */ /* 0x000fca0000000f00 */
[----:B------:R-:W-:-:S04]  /*17d30*/  FADD.FTZ R212, R153, R212 ;  /* 0x000000d499d47221 */ /* 0x000fc80000010000 */
[----:B------:R-:W-:-:S07]  /*17d40*/  IMAD.MOV.U32 R220, RZ, RZ, R212 ;  /* 0x000000ffffdc7224 */ /* 0x000fce00078e00d4 */
[----:B------:R-:W-:Y:S05]  /*17d50*/  WARPSYNC.COLLECTIVE R219, `(.L_x_12606) ;  /* 0x00000000db087348 */ /* 0x000fea0003c00000 */
[----:B------:R0:W1:Y:S02]  /*17d60*/  SHFL.BFLY P6, R217, R220, R221, R222 ;  /* 0x0c0000dddcd97389 */ /* 0x00006400000c00de */
[----:B01----:R-:W-:Y:S01]  /*17d70*/  ENDCOLLECTIVE ;  /* 0x000000000000791b */ /* 0x003fe20003800000 */
.L_x_12606:
[----:B------:R-:W-:Y:S02]  /*17d80*/  IMAD.MOV.U32 R221, RZ, RZ, 0x4 ;  /* 0x00000004ffdd7424 */ /* 0x000fe400078e00ff */
[----:B------:R-:W-:-:S04]  /*17d90*/  IMAD.MOV.U32 R211, RZ, RZ, R217 ;  /* 0x000000ffffd37224 */ /* 0x000fc800078e00d9 */
[----:B------:R-:W-:-:S05]  /*17da0*/  FADD.FTZ R211, R212, R211 ;  /* 0x000000d3d4d37221 */ /* 0x000fca0000010000 */
[----:B------:R-:W-:-:S07]  /*17db0*/  MOV R220, R211 ;  /* 0x000000d300dc7202 */ /* 0x000fce0000000f00 */
[----:B------:R-:W-:Y:S05]  /*17dc0*/  WARPSYNC.COLLECTIVE R219, `(.L_x_12607) ;  /* 0x00000000db087348 */ /* 0x000fea0003c00000 */
[----:B------:R0:W1:Y:S02]  /*17dd0*/  SHFL.BFLY P6, R217, R220, R221, R222 ;  /* 0x0c0000dddcd97389 */ /* 0x00006400000c00de */
[----:B01----:R-:W-:Y:S01]  /*17de0*/  ENDCOLLECTIVE ;  /* 0x000000000000791b */ /* 0x003fe20003800000 */
.L_x_12607:
[----:B------:R-:W-:Y:S01]  /*17df0*/  HFMA2.MMA R221, -RZ, RZ, 0, 4.76837158203125e-07 ;  /* 0x00000008ffdd7435 */ /* 0x000fe200000001ff */
[----:B------:R-:W-:-:S05]  /*17e00*/  MOV R216, R217 ;  /* 0x000000d900d87202 */ /* 0x000fca0000000f00 */
[----:B------:R-:W-:-:S04]  /*17e10*/  FADD.FTZ R216, R211, R216 ;  /* 0x000000d8d3d87221 */ /* 0x000fc80000010000 */
[----:B------:R-:W-:-:S07]  /*17e20*/  IMAD.MOV.U32 R220, RZ, RZ, R216 ;  /* 0x000000ffffdc7224 */ /* 0x000fce00078e00d8 */
[----:B------:R-:W-:Y:S05]  /*17e30*/  WARPSYNC.COLLECTIVE R219, `(.L_x_12608) ;  /* 0x00000000db087348 */ /* 0x000fea0003c00000 */
[----:B------:R0:W1:Y:S02]  /*17e40*/  SHFL.BFLY P6, R217, R220, R221, R222 ;  /* 0x0c0000dddcd97389 */ /* 0x00006400000c00de */
[----:B01----:R-:W-:Y:S01]  /*17e50*/  ENDCOLLECTIVE ;  /* 0x000000000000791b */ /* 0x003fe20003800000 */
.L_x_12608:
[----:B------:R-:W-:Y:S02]  /*17e60*/  IMAD.MOV.U32 R221, RZ, RZ, 0x10 ;  /* 0x00000010ffdd7424 */ /* 0x000fe400078e00ff */
[----:B------:R-:W-:-:S04]  /*17e70*/  IMAD.MOV.U32 R213, RZ, RZ, R217 ;  /* 0x000000ffffd57224 */ /* 0x000fc800078e00d9 */
[----:B------:R-:W-:-:S05]  /*17e80*/  FADD.FTZ R213, R216, R213 ;  /* 0x000000d5d8d57221 */ /* 0x000fca0000010000 */
[----:B------:R-:W-:-:S07]  /*17e90*/  MOV R220, R213 ;  /* 0x000000d500dc7202 */ /* 0x000fce0000000f00 */
[----:B------:R-:W-:Y:S05]  /*17ea0*/  WARPSYNC.COLLECTIVE R219, `(.L_x_12609) ;  /* 0x00000000db087348 */ /* 0x000fea0003c00000 */
[----:B------:R0:W1:Y:S02]  /*17eb0*/  SHFL.BFLY P6, R217, R220, R221, R222 ;  /* 0x0c0000dddcd97389 */ /* 0x00006400000c00de */
[----:B01----:R-:W-:Y:S01]  /*17ec0*/  ENDCOLLECTIVE ;  /* 0x000000000000791b */ /* 0x003fe20003800000 */
.L_x_12609:
[----:B------:R-:W-:Y:S01]  /*17ed0*/  MOV R218, R217 ;  /* 0x000000d900da7202 */ /* 0x000fe20000000f00 */
[----:B------:R-:W-:Y:S06]  /*17ee0*/  BRA `(.L_x_12610) ;  /* 0xffffffdc00f47947 */ /* 0x000fec000383ffff */
.L_x_12611:
        /* <DEDUP_REMOVED lines=9> */
.L_x_46000:


//--------------------- .text._ZN10layer_norm13ln_fwd_kernelINS_13Kernel_traitsIf13__nv_bfloat16S2_S2_fjLj7168ELj1ELj1ELj4ELj16ENS_18Kernel_traits_baseILj7168EfS2_S2_S2_fjLj128EEEEELb1ELb0ELb0ELb1EEEvNS_9FwdParamsE --------------------------
	.section	.text._ZN10layer_norm13ln_fwd_kernelINS_13Kernel_traitsIf13__nv_bfloat16S2_S2_fjLj7168ELj1ELj1ELj4ELj16ENS_18Kernel_traits_baseILj7168EfS2_S2_S2_fjLj128EEEEELb1ELb0ELb0ELb1EEEvNS_9FwdParamsE,"ax",@progbits
	.align	128
        .global         _ZN10layer_norm13ln_fwd_kernelINS_13Kernel_traitsIf13__nv_bfloat16S2_S2_fjLj7168ELj1ELj1ELj4ELj16ENS_18Kernel_traits_baseILj7168EfS2_S2_S2_fjLj128EEEEELb1ELb0ELb0ELb1EEEvNS_9FwdParamsE
        .type           _ZN10layer_norm13ln_fwd_kernelINS_13Kernel_traitsIf13__nv_bfloat16S2_S2_fjLj7168ELj1ELj1ELj4ELj16ENS_18Kernel_traits_baseILj7168EfS2_S2_S2_fjLj128EEEEELb1ELb0ELb0ELb1EEEvNS_9FwdParamsE,@function
        .size           _ZN10layer_norm13ln_fwd_kernelINS_13Kernel_traitsIf13__nv_bfloat16S2_S2_fjLj7168ELj1ELj1ELj4ELj16ENS_18Kernel_traits_baseILj7168EfS2_S2_S2_fjLj128EEEEELb1ELb0ELb0ELb1EEEvNS_9FwdParamsE,(.L_x_46001 - _ZN10layer_norm13ln_fwd_kernelINS_13Kernel_traitsIf13__nv_bfloat16S2_S2_fjLj7168ELj1ELj1ELj4ELj16ENS_18Kernel_traits_baseILj7168EfS2_S2_S2_fjLj128EEEEELb1ELb0ELb0ELb1EEEvNS_9FwdParamsE)
        .other          _ZN10layer_norm13ln_fwd_kernelINS_13Kernel_traitsIf13__nv_bfloat16S2_S2_fjLj7168ELj1ELj1ELj4ELj16ENS_18Kernel_traits_baseILj7168EfS2_S2_S2_fjLj128EEEEELb1ELb0ELb0ELb1EEEvNS_9FwdParamsE,@"STO_CUDA_ENTRY STV_DEFAULT"
_ZN10layer_norm13ln_fwd_kernelINS_13Kernel_traitsIf13__nv_bfloat16S2_S2_fjLj7168ELj1ELj1ELj4ELj16ENS_18Kernel_traits_baseILj7168EfS2_S2_S2_fjLj128EEEEELb1ELb0ELb0ELb1EEEvNS_9FwdParamsE:
.text._ZN10layer_norm13ln_fwd_kernelINS_13Kernel_traitsIf13__nv_bfloat16S2_S2_fjLj7168ELj1ELj1ELj4ELj16ENS_18Kernel_traits_baseILj7168EfS2_S2_S2_fjLj128EEEEELb1ELb0ELb0ELb1EEEvNS_9FwdParamsE:
        /* <DEDUP_REMOVED lines=10> */
[----:B------:R-:W-:-:S02]  /*00a0*/  CS2R R32, SRZ ;  /* 0x0000000000207805 */ /* 0x000fc4000001ff00 */
[----:B------:R-:W-:Y:S02]  /*00b0*/  ISETP.NE.U32.AND P0, PT, RZ, UR6, PT ;  /* 0x00000006ff007c0c */ /* 0x000fe4000bf05070 */
[----:B------:R-:W-:Y:S02]  /*00c0*/  CS2R R34, SRZ ;  /* 0x0000000000227805 */ /* 0x000fe4000001ff00 */
[----:B------:R-:W-:Y:S02]  /*00d0*/  CS2R R36, SRZ ;  /* 0x0000000000247805 */ /* 0x000fe4000001ff00 */
[----:B------:R-:W-:Y:S02]  /*00e0*/  CS2R R38, SRZ ;  /* 0x0000000000267805 */ /* 0x000fe4000001ff00 */
[----:B------:R-:W-:Y:S02]  /*00f0*/  ISETP.NE.AND.EX P0, PT, RZ, UR7, PT, P0 ;  /* 0x00000007ff007c0c */ /* 0x000fe4000bf05300 */
[----:B------:R-:W-:-:S02]  /*0100*/  CS2R R40, SRZ ;  /* 0x0000000000287805 */ /* 0x000fc4000001ff00 */
[----:B------:R-:W-:Y:S02]  /*0110*/  CS2R R42, SRZ ;  /* 0x00000000002a7805 */ /* 0x000fe4000001ff00 */
[----:B------:R-:W-:Y:S02]  /*0120*/  CS2R R44, SRZ ;  /* 0x00000000002c7805 */ /* 0x000fe4000001ff00 */
[----:B------:R-:W-:Y:S02]  /*0130*/  CS2R R46, SRZ ;  /* 0x00000000002e7805 */ /* 0x000fe4000001ff00 */
[----:B------:R-:W-:Y:S01]  /*0140*/  CS2R R48, SRZ ;  /* 0x0000000000307805 */ /* 0x000fe2000001ff00 */
[----:B-1----:R-:W-:Y:S01]  /*0150*/  @P1 IMAD.MOV.U32 R2, RZ, RZ, R215 ;  /* 0x000000ffff021224 */ /* 0x002fe200078e00d7 */
[----:B------:R-:W-:Y:S02]  /*0160*/  CS2R R50, SRZ ;  /* 0x0000000000327805 */ /* 0x000fe4000001ff00 */
[----:B------:R-:W-:-:S02]  /*0170*/  CS2R R52, SRZ ;  /* 0x0000000000347805 */ /* 0x000fc4000001ff00 */
[----:B------:R-:W-:Y:S02]  /*0180*/  CS2R R54, SRZ ;  /* 0x0000000000367805 */ /* 0x000fe4000001ff00 */
[----:B------:R-:W-:Y:S01]  /*0190*/  CS2R R56, SRZ ;  /* 0x0000000000387805 */ /* 0x000fe2000001ff00 */
[----:B0-----:R-:W-:Y:S01]  /*01a0*/  IMAD.SHL.U32 R0, R29, 0x20, RZ ;  /* 0x000000201d007824 */ /* 0x001fe200078e00ff */
[----:B------:R-:W-:Y:S01]  /*01b0*/  CS2R R58, SRZ ;  /* 0x00000000003a7805 */ /* 0x000fe2000001ff00 */
[----:B--2---:R-:W-:Y:S01]  /*01c0*/  @P1 IMAD.MOV.U32 R3, RZ, RZ, R8 ;  /* 0x000000ffff031224 */ /* 0x004fe200078e0008 */
[----:B------:R-:W-:Y:S02]  /*01d0*/  CS2R R60, SRZ ;  /* 0x00000000003c7805 */ /* 0x000fe4000001ff00 */
[----:B------:R-:W-:Y:S02]  /*01e0*/  CS2R R62, SRZ ;  /* 0x00000000003e7805 */ /* 0x000fe4000001ff00 */
[----:B------:R-:W-:-:S02]  /*01f0*/  LOP3.LUT R0, R0, 0xfe0, RZ, 0xc0, !PT ;  /* 0x00000fe000007812 */ /* 0x000fc400078ec0ff */
[----:B------:R-:W-:Y:S02]  /*0200*/  CS2R R64, SRZ ;  /* 0x0000000000407805 */ /* 0x000fe4000001ff00 */
[----:B------:R-:W-:Y:S02]  /*0210*/  CS2R R66, SRZ ;  /* 0x0000000000427805 */ /* 0x000fe4000001ff00 */
[----:B------:R-:W-:Y:S02]  /*0220*/  CS2R R68, SRZ ;  /* 0x0000000000447805 */ /* 0x000fe4000001ff00 */
[----:B------:R-:W-:Y:S02]  /*0230*/  IADD3 R6, P3, R0, UR6, RZ ;  /* 0x0000000600067c10 */ /* 0x000fe4000ff7e0ff */
        /* <DEDUP_REMOVED lines=9> */
[----:B------:R-:W-:Y:S01]  /*02d0*/  IADD3.X R7, RZ, UR7, RZ, P3, !PT ;  /* 0x00000007ff077c10 */ /* 0x000fe20009ffe4ff */
[----:B------:R-:W-:Y:S01]  /*02e0*/  ULDC.64 UR4, c[0x0][0x208] ;  /* 0x0000820000047ab9 */ /* 0x000fe20000000a00 */
[----:B------:R-:W0:Y:S01]  /*02f0*/  S2UR UR6, SR_CTAID.X ;  /* 0x00000000000679c3 */ /* 0x000e220000002500 */
[----:B------:R-:W5:Y:S01]  /*0300*/  @P1 LDG.E.64 R2, desc[UR4][R2.64] ;  /* 0x0000000402021981 */ /* 0x000f62000c1e1b00 */
[----:B------:R-:W-:Y:S01]  /*0310*/  ULDC.64 UR8, c[0x0][0x260] ;  /* 0x0000980000087ab9 */ /* 0x000fe20000000a00 */
[----:B------:R-:W-:Y:S02]  /*0320*/  ULDC UR7, c[0x0][0x214] ;  /* 0x0000850000077ab9 */ /* 0x000fe40000000800 */
[----:B------:R-:W5:Y:S01]  /*0330*/  @P1 LDG.E.64 R164, desc[UR4][R164.64] ;  /* 0x00000004a4a41981 */ /* 0x000f62000c1e1b00 */
[----:B------:R-:W-:-:S02]  /*0340*/  IADD3 R4, P2, R0, UR8, RZ ;  /* 0x0000000800047c10 */ /* 0x000fc4000ff5e0ff */
[----:B------:R-:W1:Y:S01]  /*0350*/  LDC R0, c[0x0][RZ] ;  /* 0x00000000ff007b82 */ /* 0x000e620000000800 */
[----:B------:R2:W5:Y:S02]  /*0360*/  @P0 LDG.E.128 R32, desc[UR4][R6.64] ;  /* 0x0000000406200981 */ /* 0x000564000c1e1d00 */
[----:B------:R-:W-:Y:S02]  /*0370*/  IMAD.X R5, RZ, RZ, UR9, P2 ;  /* 0x00000009ff057e24 */ /* 0x000fe400090e06ff */
        /* <DEDUP_REMOVED lines=15> */
[----:B-1----:R-:W-:Y:S01]  /*0470*/  IMAD R0, R0, UR6, R29 ;  /* 0x0000000600007c24 */ /* 0x002fe2000f8e021d */
[----:B------:R-:W-:Y:S06]  /*0480*/  @P2 EXIT ;  /* 0x000000000000294d */ /* 0x000fec0003800000 */
[----:B--2---:R-:W0:Y:S01]  /*0490*/  @P1 LDC R7, c[0x0][0x2f0] ;  /* 0x0000bc00ff071b82 */ /* 0x004e220000000800 */
[----:B------:R-:W5:Y:S02]  /*04a0*/  LDG.E.128 R88, desc[UR4][R4.64] ;  /* 0x0000000404587981 */ /* 0x000f64000c1e1d00 */
[----:B-----5:R-:W-:Y:S02]  /*04b0*/  IADD3 R27, R165, -0x4498517b, RZ ;  /* 0xbb67ae85a51b7810 */ /* 0x020fe40007ffe0ff */
[----:B------:R-:W5:Y:S04]  /*04c0*/  LDG.E.128 R92, desc[UR4][R4.64+0x10] ;  /* 0x00001004045c7981 */ /* 0x000f68000c1e1d00 */
[----:B------:R-:W5:Y:S04]  /*04d0*/  LDG.E.128 R96, desc[UR4][R4.64+0x1000] ;  /* 0x0010000404607981 */ /* 0x000f68000c1e1d00 */
[----:B------:R-:W5:Y:S04]  /*04e0*/  LDG.E.128 R100, desc[UR4][R4.64+0x1010] ;  /* 0x0010100404647981 */ /* 0x000f68000c1e1d00 */
[----:B------:R-:W5:Y:S04]  /*04f0*/  LDG.E.128 R104, desc[UR4][R4.64+0x2000] ;  /* 0x0020000404687981 */ /* 0x000f68000c1e1d00 */
[----:B------:R-:W5:Y:S04]  /*0500*/  LDG.E.128 R108, desc[UR4][R4.64+0x2010] ;  /* 0x00201004046c7981 */ /* 0x000f68000c1e1d00 */
[----:B------:R-:W5:Y:S01]  /*0510*/  LDG.E.128 R112, desc[UR4][R4.64+0x3000] ;  /* 0x0030000404707981 */ /* 0x000f62000c1e1d00 */
[----:B0-----:R-:W-:-:S03]  /*0520*/  @P1 IADD3 R215, P0, R2, R7, RZ ;  /* 0x0000000702d71210 */ /* 0x001fc60007f1e0ff */
[----:B------:R-:W5:Y:S04]  /*0530*/  LDG.E.128 R116, desc[UR4][R4.64+0x3010] ;  /* 0x0030100404747981 */ /* 0x000f68000c1e1d00 */
[----:B------:R-:W5:Y:S01]  /*0540*/  LDG.E.128 R120, desc[UR4][R4.64+0x4000] ;  /* 0x0040000404787981 */ /* 0x000f62000c1e1d00 */
[----:B------:R-:W-:-:S03]  /*0550*/  @P1 IMAD.X R8, RZ, RZ, R3, P0 ;  /* 0x000000ffff081224 */ /* 0x000fc600000e0603 */
[----:B------:R-:W5:Y:S01]  /*0560*/  LDG.E.128 R124, desc[UR4][R4.64+0x4010] ;  /* 0x00401004047c7981 */ /* 0x000f62000c1e1d00 */
[----:B------:R-:W-:Y:S01]  /*0570*/  IMAD.WIDE.U32 R6, R0, -0x326172a9, RZ ;  /* 0xcd9e8d5700067825 */ /* 0x000fe200078e00ff */
[--C-:B------:R-:W-:Y:S01]  /*0580*/  SHF.R.U64 R30, R215, 0x2, R8.reuse ;  /* 0x00000002d71e7819 */ /* 0x100fe20000001208 */
[----:B------:R-:W-:Y:S01]  /*0590*/  ULDC.64 UR6, c[0x0][0x270] ;  /* 0x00009c0000067ab9 */ /* 0x000fe20000000a00 */
[----:B------:R-:W-:Y:S01]  /*05a0*/  SHF.R.U32.HI R31, RZ, 0x2, R8 ;  /* 0x00000002ff1f7819 */ /* 0x000fe20000011608 */
[----:B------:R-:W5:Y:S04]  /*05b0*/  LDG.E.128 R128, desc[UR4][R4.64+0x5000] ;  /* 0x0050000404807981 */ /* 0x000f68000c1e1d00 */
[----:B------:R-:W5:Y:S01]  /*05c0*/  LDG.E.128 R132, desc[UR4][R4.64+0x5010] ;  /* 0x0050100404847981 */ /* 0x000f62000c1e1d00 */
[----:B------:R-:W-:Y:S01]  /*05d0*/  IMAD.WIDE.U32 R2, R30, -0x2daee0ad, RZ ;  /* 0xd2511f531e027825 */ /* 0x000fe200078e00ff */
[----:B------:R-:W-:Y:S01]  /*05e0*/  LOP3.LUT R7, R7, R31, R164, 0x96, !PT ;  /* 0x0000001f07077212 */ /* 0x000fe200078e96a4 */
[----:B------:R-:W-:Y:S01]  /*05f0*/  ULDC.64 UR8, c[0x0][0x230] ;  /* 0x00008c0000087ab9 */ /* 0x000fe20000000a00 */
[----:B------:R-:W5:Y:S04]  /*0600*/  LDG.E.128 R136, desc[UR4][R4.64+0x6000] ;  /* 0x0060000404887981 */ /* 0x000f68000c1e1d00 */
[----:B------:R0:W5:Y:S01]  /*0610*/  LDG.E.128 R140, desc[UR4][R4.64+0x6010] ;  /* 0x00601004048c7981 */ /* 0x000162000c1e1d00 */
[----:B------:R-:W-:Y:S01]  /*0620*/  LOP3.LUT R8, R3, R165, RZ, 0x3c, !PT ;  /* 0x000000a503087212 */ /* 0x000fe200078e3cff */
[C---:B------:R-:W-:Y:S01]  /*0630*/  VIADD R26, R164.reuse, 0x9e3779b9 ;  /* 0x9e3779b9a41a7836 */ /* 0x040fe20000000000 */
[C---:B------:R-:W-:Y:S01]  /*0640*/  IADD3 R24, R165.reuse, 0x76cf5d0a, RZ ;  /* 0x76cf5d0aa5187810 */ /* 0x040fe20007ffe0ff */
[C---:B------:R-:W-:Y:S01]  /*0650*/  VIADD R25, R164.reuse, 0x3c6ef372 ;  /* 0x3c6ef372a4197836 */ /* 0x040fe20000000000 */
[----:B------:R-:W-:Y:S01]  /*0660*/  IADD3 R21, R164, 0x78dde6e4, RZ ;  /* 0x78dde6e4a4157810 */ /* 0x000fe20007ffe0ff */
[----:B------:R-:W-:Y:S01]  /*0670*/  IMAD.WIDE.U32 R8, R8, -0x326172a9, RZ ;  /* 0xcd9e8d5708087825 */ /* 0x000fe200078e00ff */
[----:B------:R-:W-:Y:S01]  /*0680*/  IADD3 R19, R165, -0x56f99767, RZ ;  /* 0xa9066899a5137810 */ /* 0x000fe20007ffe0ff */
[----:B------:R-:W-:Y:S01]  /*0690*/  ULDC.64 UR10, c[0x0][0x2b8] ;  /* 0x0000ae00000a7ab9 */ /* 0x000fe20000000a00 */
[C---:B------:R-:W-:Y:S01]  /*06a0*/  IADD3 R17, R164.reuse, -0x4ab325aa, RZ ;  /* 0xb54cda56a4117810 */ /* 0x040fe20007ffe0ff */
[----:B0-----:R-:W-:Y:S01]  /*06b0*/  IMAD.WIDE.U32 R4, R7, -0x2daee0ad, RZ ;  /* 0xd2511f5307047825 */ /* 0x001fe200078e00ff */
[C---:B------:R-:W-:Y:S01]  /*06c0*/  IADD3 R15, R165.reuse, 0x1fd5c5a3, RZ ;  /* 0x1fd5c5a3a50f7810 */ /* 0x040fe20007ffe0ff */
[----:B------:R-:W-:Y:S01]  /*06d0*/  ULDC.64 UR12, c[0x0][0x210] ;  /* 0x00008400000c7ab9 */ /* 0x000fe20000000a00 */
[----:B------:R-:W-:Y:S01]  /*06e0*/  ISETP.NE.U32.AND P0, PT, RZ, UR6, PT ;  /* 0x00000006ff007c0c */ /* 0x000fe2000bf05070 */
[----:B------:R-:W-:Y:S01]  /*06f0*/  VIADD R23, R165, 0x32370b8f ;  /* 0x32370b8fa5177836 */ /* 0x000fe20000000000 */
[----:B------:R-:W-:Y:S01]  /*0700*/  LOP3.LUT R7, R5, R2, R27, 0x96, !PT ;  /* 0x0000000205077212 */ /* 0x000fe200078e961b */
[C---:B------:R-:W-:Y:S01]  /*0710*/  VIADD R22, R164.reuse, 0xdaa66d2b ;  /* 0xdaa66d2ba4167836 */ /* 0x040fe20000000000 */
[----:B------:R-:W-:Y:S01]  /*0720*/  LOP3.LUT R2, R9, R26, R6, 0x96, !PT ;  /* 0x0000001a09027212 */ /* 0x000fe200078e9606 */
[----:B------:R-:W-:Y:S01]  /*0730*/  VIADD R20, R165, 0xed9eba14 ;  /* 0xed9eba14a5147836 */ /* 0x000fe20000000000 */
[----:B------:R-:W-:Y:S01]  /*0740*/  ISETP.NE.AND.EX P0, PT, RZ, UR7, PT, P0 ;  /* 0x00000007ff007c0c */ /* 0x000fe2000bf05300 */
[----:B------:R-:W-:Y:S01]  /*0750*/  IMAD.WIDE.U32 R6, R7, -0x326172a9, RZ ;  /* 0xcd9e8d5707067825 */ /* 0x000fe200078e00ff */
[----:B------:R-:W-:Y:S01]  /*0760*/  IADD3 R13, R164, -0xe443238, RZ ;  /* 0xf1bbcdc8a40d7810 */ /* 0x000fe20007ffe0ff */
[----:B------:R-:W-:Y:S01]  /*0770*/  ULDC.U8 UR6, c[0x0][0x2a0] ;  /* 0x0000a80000067ab9 */ /* 0x000fe20000000000 */
[----:B------:R-:W-:Y:S01]  /*0780*/  IADD3 R11, R165, -0x695add53, RZ ;  /* 0x96a522ada50b7810 */ /* 0x000fe20007ffe0ff */
[----:B------:R-:W-:Y:S01]  /*0790*/  IMAD.WIDE.U32 R2, R2, -0x2daee0ad, RZ ;  /* 0xd2511f5302027825 */ /* 0x000fe200078e00ff */
[----:B------:R-:W-:Y:S01]  /*07a0*/  LOP3.LUT R5, R7, R8, R25, 0x96, !PT ;  /* 0x0000000807057212 */ /* 0x000fe200078e9619 */
[----:B------:R-:W-:Y:S01]  /*07b0*/  ULDC UR7, c[0x0][0x218] ;  /* 0x0000860000077ab9 */ /* 0x000fe20000000800 */
[----:B------:R-:W-:Y:S01]  /*07c0*/  LOP3.LUT R215, R215, 0x3, RZ, 0xc0, !PT ;  /* 0x00000003d7d77812 */ /* 0x000fe200078ec0ff */
        /* <DEDUP_REMOVED lines=24> */
[----:B------:R-:W-:-:S04]  /*0950*/  LOP3.LUT R5, R5, R2, R15, 0x96, !PT ;  /* 0x0000000205057212 */ /* 0x000fc800078e960f */
[----:B------:R-:W-:Y:S01]  /*0960*/  LOP3.LUT R6, R9, R6, R14, 0x96, !PT ;  /* 0x0000000609067212 */ /* 0x000fe200078e960e */
[----:B------:R-:W-:-:S04]  /*0970*/  IMAD.HI.U32 R2, R5, -0x326172a9, RZ ;  /* 0xcd9e8d5705027827 */ /* 0x000fc800078e00ff */
[----:B------:R-:W-:Y:S01]  /*0980*/  IMAD.HI.U32 R3, R6, -0x2daee0ad, RZ ;  /* 0xd2511f5306037827 */ /* 0x000fe200078e00ff */
[----:B------:R-:W-:-:S03]  /*0990*/  LOP3.LUT R8, R2, R8, R13, 0x96, !PT ;  /* 0x0000000802087212 */ /* 0x000fc600078e960d */
[----:B------:R-:W-:Y:S01]  /*09a0*/  IMAD R2, R6, -0x2daee0ad, RZ ;  /* 0xd2511f5306027824 */ /* 0x000fe200078e02ff */
[----:B------:R-:W-:Y:S01]  /*09b0*/  MOV R6, R0 ;  /* 0x0000000000067202 */ /* 0x000fe20000000f00 */
[----:B------:R-:W-:Y:S01]  /*09c0*/  IMAD.WIDE.U32 R8, R8, -0x2daee0ad, RZ ;  /* 0xd2511f5308087825 */ /* 0x000fe200078e00ff */
[----:B------:R-:W-:Y:S02]  /*09d0*/  LOP3.LUT R0, R0, 0xfffffff7, RZ, 0xc0, !PT ;  /* 0xfffffff700007812 */ /* 0x000fe400078ec0ff */
[----:B------:R-:W-:Y:S01]  /*09e0*/  LOP3.LUT R144, R3, R4, R12, 0x96, !PT ;  /* 0x0000000403907212 */ /* 0x000fe200078e960c */
[----:B------:R-:W-:Y:S01]  /*09f0*/  IMAD R3, R5, -0x326172a9, RZ ;  /* 0xcd9e8d5705037824 */ /* 0x000fe200078e02ff */
[----:B------:R-:W-:Y:S01]  /*0a00*/  @P0 LOP3.LUT R0, R0, 0x8, RZ, 0xfc, !PT ;  /* 0x0000000800000812 */ /* 0x000fe200078efcff */
[----:B------:R-:W-:Y:S01]  /*0a10*/  IMAD.MOV.U32 R5, RZ, RZ, R30 ;  /* 0x000000ffff057224 */ /* 0x000fe200078e001e */
[----:B------:R-:W-:Y:S01]  /*0a20*/  ISETP.NE.AND P0, PT, RZ, UR6, PT ;  /* 0x00000006ff007c0c */ /* 0x000fe2000bf05270 */
[----:B------:R-:W-:Y:S01]  /*0a30*/  IMAD.HI.U32 R7, R144, -0x326172a9, RZ ;  /* 0xcd9e8d5790077827 */ /* 0x000fe200078e00ff */
[----:B------:R-:W-:Y:S01]  /*0a40*/  LOP3.LUT R0, R0, 0xffffffef, RZ, 0xc0, !PT ;  /* 0xffffffef00007812 */ /* 0x000fe200078ec0ff */
[----:B------:R-:W-:Y:S01]  /*0a50*/  ULDC UR6, c[0x0][0x290] ;  /* 0x0000a40000067ab9 */ /* 0x000fe20000000800 */
[----:B------:R-:W-:Y:S01]  /*0a60*/  LOP3.LUT R9, R9, R2, R11, 0x96, !PT ;  /* 0x0000000209097212 */ /* 0x000fe200078e960b */
[----:B------:R-:W-:Y:S01]  /*0a70*/  IMAD R2, R144, -0x326172a9, RZ ;  /* 0xcd9e8d5790027824 */ /* 0x000fe200078e02ff */
[----:B------:R-:W-:Y:S01]  /*0a80*/  LOP3.LUT R7, R7, R3, R10, 0x96, !PT ;  /* 0x0000000307077212 */ /* 0x000fe200078e960a */
[----:B------:R-:W-:Y:S01]  /*0a90*/  HFMA2.MMA R3, -RZ, RZ, 0, 0 ;  /* 0x00000000ff037435 */ /* 0x000fe200000001ff */
[----:B------:R-:W-:Y:S01]  /*0aa0*/  MOV R4, R31 ;  /* 0x0000001f00047202 */ /* 0x000fe20000000f00 */
[----:B------:R-:W-:-:S04]  /*0ab0*/  IMAD.MOV.U32 R31, RZ, RZ, 0x1 ;  /* 0x00000001ff1f7424 */ /* 0x000fc800078e00ff */
[----:B------:R-:W-:-:S07]  /*0ac0*/  @P0 LOP3.LUT R0, R0, 0x10, RZ, 0xfc, !PT ;  /* 0x0000001000000812 */ /* 0x000fce00078efcff */
.L_x_13005:
        /* <DEDUP_REMOVED lines=12> */
[----:B-----5:R-:W5:Y:S01]  /*0b90*/  LDG.E.128 R148, desc[UR4][R148.64] ;  /* 0x0000000494947981 */ /* 0x020f62000c1e1d00 */
[----:B-1----:R-:W-:-:S06]  /*0ba0*/  @P2 IMAD.WIDE R152, R28, 0x2, R152 ;  /* 0x000000021c982825 */ /* 0x002fcc00078e0298 */
[----:B------:R-:W3:Y:S01]  /*0bb0*/  @P2 LDG.E.U16 R152, desc[UR4][R152.64] ;  /* 0x0000000498982981 */ /* 0x000ee2000c1e1500 */
[----:B--2---:R-:W-:-:S05]  /*0bc0*/  @P0 IMAD.WIDE.U32 R154, R30, 0x10, R154 ;  /* 0x000000101e9a0825 */ /* 0x004fca00078e009a */
[----:B------:R0:W5:Y:S01]  /*0bd0*/  @P0 LDG.E.128 R144, desc[UR4][R154.64] ;  /* 0x000000049a900981 */ /* 0x000162000c1e1d00 */
[C---:B------:R-:W-:Y:S01]  /*0be0*/  ISETP.NE.AND P1, PT, R215.reuse, 0x1, PT ;  /* 0x00000001d700780c */ /* 0x040fe20003f25270 */
[----:B------:R-:W-:Y:S01]  /*0bf0*/  BSSY B0, `(.L_x_12612) ;  /* 0x000000e000007945 */ /* 0x000fe20003800000 */
[----:B------:R-:W-:Y:S02]  /*0c00*/  IMAD.MOV.U32 R169, RZ, RZ, 0x3f800000 ;  /* 0x3f800000ffa97424 */ /* 0x000fe400078e00ff */
[----:B------:R-:W-:Y:S01]  /*0c10*/  VIADD R156, R215, 0x1 ;  /* 0x00000001d79c7836 */ /* 0x000fe20000000000 */
[----:B---3--:R-:W-:-:S08]  /*0c20*/  @P2 SHF.L.U32 R169, R152, 0x10, RZ ;  /* 0x0000001098a92819 */ /* 0x008fd000000006ff */
        /* <DEDUP_REMOVED lines=9> */
.L_x_12613:
[----:B------:R-:W-:-:S07]  /*0cc0*/  IMAD.MOV.U32 R158, RZ, RZ, R2 ;  /* 0x000000ffff9e7224 */ /* 0x000fce00078e0002 */
.L_x_12614:
[----:B------:R-:W-:Y:S05]  /*0cd0*/  BSYNC B0 ;  /* 0x0000000000007941 */ /* 0x000fea0003800000 */
.L_x_12612:
        /* <DEDUP_REMOVED lines=16> */
.L_x_12618:
[----:B------:R-:W-:Y:S05]  /*0de0*/  BSYNC B1 ;  /* 0x0000000000017941 */ /* 0x000fea0003800000 */
.L_x_12617:
        /* <DEDUP_REMOVED lines=43> */
.L_x_12616:
[----:B------:R-:W-:Y:S05]  /*10a0*/  BSYNC B0 ;  /* 0x0000000000007941 */ /* 0x000fea0003800000 */
.L_x_12615:
[----:B------:R-:W0:Y:S01]  /*10b0*/  LDC R170, c[0x0][0x298] ;  /* 0x0000a600ffaa7b82 */ /* 0x000e220000000800 */
[----:B------:R-:W-:Y:S01]  /*10c0*/  I2FP.F32.U32 R153, R158 ;  /* 0x0000009e00997245 */ /* 0x000fe20000201000 */
[----:B------:R-:W-:Y:S01]  /*10d0*/  IMAD.MOV.U32 R172, RZ, RZ, 0x2f800000 ;  /* 0x2f800000ffac7424 */ /* 0x000fe200078e00ff */
[----:B-----5:R-:W-:Y:S01]  /*10e0*/  SHF.L.U32 R154, R148, 0x10, RZ ;  /* 0x00000010949a7819 */ /* 0x020fe200000006ff */
[----:B------:R-:W-:Y:S01]  /*10f0*/  @P0 IMAD.U32 R155, R144, 0x10000, RZ ;  /* 0x00010000909b0824 */ /* 0x000fe200078e00ff */
[----:B------:R-:W-:Y:S01]  /*1100*/  ISETP.NE.AND P1, PT, R156, 0x1, PT ;  /* 0x000000019c00780c */ /* 0x000fe20003f25270 */
[----:B------:R-:W-:Y:S01]  /*1110*/  FFMA.FTZ R152, R153, R172, 1.1641532182693481445e-10 ;  /* 0x2f00000099987423 */ /* 0x000fe200000100ac */
[----:B------:R-:W-:Y:S01]  /*1120*/  BSSY B0, `(.L_x_12619) ;  /* 0x0000014000007945 */ /* 0x000fe20003800000 */
[----:B------:R-:W1:Y:S01]  /*1130*/  LDC R171, c[0x0][0x294] ;  /* 0x0000a500ffab7b82 */ /* 0x000e620000000800 */
[----:B------:R-:W-:Y:S01]  /*1140*/  FMUL.FTZ R153, R154, R169 ;  /* 0x000000a99a997220 */ /* 0x000fe20000410000 */
[----:B------:R-:W-:-:S02]  /*1150*/  PRMT R148, R148, 0x7632, R148 ;  /* 0x0000763294947816 */ /* 0x000fc40000000094 */
[----:B------:R-:W-:Y:S01]  /*1160*/  IADD3 R157, R156, 0x1, RZ ;  /* 0x000000019c9d7810 */ /* 0x000fe20007ffe0ff */
[----:B0-----:R-:W-:Y:S01]  /*1170*/  FMUL.FTZ R154, R153, R170 ;  /* 0x000000aa999a7220 */ /* 0x001fe20000410000 */
[----:B-1----:R-:W-:-:S04]  /*1180*/  FSETP.GTU.FTZ.AND P2, PT, R152, R171, PT ;  /* 0x000000ab9800720b */ /* 0x002fc80003f5c000 */
[----:B------:R-:W-:Y:S02]  /*1190*/  FSEL R152, R154, RZ, !P2 ;  /* 0x000000ff9a987208 */ /* 0x000fe40005000000 */
[----:B------:R-:W-:-:S03]  /*11a0*/  P2R R153, PR, RZ, 0x4 ;  /* 0x00000004ff997803 */ /* 0x000fc60000000000 */
        /* <DEDUP_REMOVED lines=10> */
.L_x_12620:
[----:B------:R-:W-:-:S07]  /*1250*/  MOV R160, R2 ;  /* 0x0000000200a07202 */ /* 0x000fce0000000f00 */
.L_x_12621:
[----:B------:R-:W-:Y:S05]  /*1260*/  BSYNC B0 ;  /* 0x0000000000007941 */ /* 0x000fea0003800000 */
.L_x_12619:
        /* <DEDUP_REMOVED lines=16> */
.L_x_12625:
[----:B------:R-:W-:Y:S05]  /*1370*/  BSYNC B1 ;  /* 0x0000000000017941 */ /* 0x000fea0003800000 */
.L_x_12624:
        /* <DEDUP_REMOVED lines=43> */
.L_x_12623:
[----:B------:R-:W-:Y:S05]  /*1630*/  BSYNC B0 ;  /* 0x0000000000007941 */ /* 0x000fea0003800000 */
.L_x_12622:
[----:B------:R-:W-:Y:S01]  /*1640*/  I2FP.F32.U32 R155, R160 ;  /* 0x000000a0009b7245 */ /* 0x000fe20000201000 */
[----:B------:R-:W-:Y:S01]  /*1650*/  BSSY B0, `(.L_x_12626) ;  /* 0x0000017000007945 */ /* 0x000fe20003800000 */
[----:B------:R-:W-:Y:S02]  /*1660*/  SHF.L.U32 R154, R148, 0x10, RZ ;  /* 0x00000010949a7819 */ /* 0x000fe400000006ff */
[----:B------:R-:W-:Y:S01]  /*1670*/  ISETP.NE.AND P1, PT, R157, 0x1, PT ;  /* 0x000000019d00780c */ /* 0x000fe20003f25270 */
[----:B------:R-:W-:Y:S01]  /*1680*/  FFMA.FTZ R148, R155, R172, 1.1641532182693481445e-10 ;  /* 0x2f0000009b947423 */ /* 0x000fe200000100ac */
[----:B------:R-:W-:Y:S01]  /*1690*/  IADD3 R158, R157, 0x1, RZ ;  /* 0x000000019d9e7810 */ /* 0x000fe20007ffe0ff */
[----:B------:R-:W-:Y:S01]  /*16a0*/  FMUL.FTZ R155, R154, R169 ;  /* 0x000000a99a9b7220 */ /* 0x000fe20000410000 */
[----:B------:R-:W-:Y:S02]  /*16b0*/  @P0 PRMT R154, R144, 0x7632, R154 ;  /* 0x00007632909a0816 */ /* 0x000fe4000000009a */
[----:B------:R-:W-:Y:S01]  /*16c0*/  FSETP.GTU.FTZ.AND P2, PT, R148, R171, PT ;  /* 0x000000ab9400720b */ /* 0x000fe20003f5c000 */
[----:B------:R-:W-:-:S02]  /*16d0*/  FMUL.FTZ R155, R155, R170 ;  /* 0x000000aa9b9b7220 */ /* 0x000fc40000410000 */
[----:B------:R-:W-:Y:S01]  /*16e0*/  @P0 IMAD.U32 R148, R154, 0x10000, RZ ;  /* 0x000100009a940824 */ /* 0x000fe200078e00ff */
[----:B------:R-:W-:Y:S02]  /*16f0*/  P2R R154, PR, RZ, 0x4 ;  /* 0x00000004ff9a7803 */ /* 0x000fe40000000000 */
        /* <DEDUP_REMOVED lines=11> */
.L_x_12627:
[----:B------:R-:W-:-:S07]  /*17b0*/  MOV R148, R2 ;  /* 0x0000000200947202 */ /* 0x000fce0000000f00 */
.L_x_12628:
[----:B------:R-:W-:Y:S05]  /*17c0*/  BSYNC B0 ;  /* 0x0000000000007941 */ /* 0x000fea0003800000 */
.L_x_12626:
        /* <DEDUP_REMOVED lines=16> */
.L_x_12632:
[----:B------:R-:W-:Y:S05]  /*18d0*/  BSYNC B1 ;  /* 0x0000000000017941 */ /* 0x000fea0003800000 */
.L_x_12631:
        /* <DEDUP_REMOVED lines=43> */
.L_x_12630:
[----:B------:R-:W-:Y:S05]  /*1b90*/  BSYNC B0 ;  /* 0x0000000000007941 */ /* 0x000fea0003800000 */
.L_x_12629:
        /* <DEDUP_REMOVED lines=8> */
[----:B------:R-:W-:-:S05]  /*1c20*/  FMUL.FTZ R157, R157, R170 ;  /* 0x000000aa9d9d7220 */ /* 0x000fca0000410000 */
[----:B------:R-:W-:Y:S02]  /*1c30*/  FSEL R156, R157, RZ, !P1 ;  /* 0x000000ff9d9c7208 */ /* 0x000fe40004800000 */
[----:B------:R-:W-:-:S03]  /*1c40*/  PRMT R157, R149, 0x7632, R157 ;  /* 0x00007632959d7816 */ /* 0x000fc6000000009d */
        /* <DEDUP_REMOVED lines=11> */
.L_x_12634:
[----:B------:R-:W-:-:S07]  /*1d00*/  MOV R166, R2 ;  /* 0x0000000200a67202 */ /* 0x000fce0000000f00 */
.L_x_12635:
[----:B------:R-:W-:Y:S05]  /*1d10*/  BSYNC B0 ;  /* 0x0000000000007941 */ /* 0x000fea0003800000 */
.L_x_12633:
        /* <DEDUP_REMOVED lines=16> */
.L_x_12639:
[----:B------:R-:W-:Y:S05]  /*1e20*/  BSYNC B1 ;  /* 0x0000000000017941 */ /* 0x000fea0003800000 */
.L_x_12638:
        /* <DEDUP_REMOVED lines=43> */
.L_x_12637:
[----:B------:R-:W-:Y:S05]  /*20e0*/  BSYNC B0 ;  /* 0x0000000000007941 */ /* 0x000fea0003800000 */
.L_x_12636:
        /* <DEDUP_REMOVED lines=22> */
.L_x_12641:
[----:B------:R-:W-:-:S07]  /*2250*/  MOV R166, R2 ;  /* 0x0000000200a67202 */ /* 0x000fce0000000f00 */
.L_x_12642:
[----:B------:R-:W-:Y:S05]  /*2260*/  BSYNC B0 ;  /* 0x0000000000007941 */ /* 0x000fea0003800000 */
.L_x_12640:
        /* <DEDUP_REMOVED lines=16> */
.L_x_12646:
[----:B------:R-:W-:Y:S05]  /*2370*/  BSYNC B1 ;  /* 0x0000000000017941 */ /* 0x000fea0003800000 */
.L_x_12645:
        /* <DEDUP_REMOVED lines=43> */
.L_x_12644:
[----:B------:R-:W-:Y:S05]  /*2630*/  BSYNC B0 ;  /* 0x0000000000007941 */ /* 0x000fea0003800000 */
.L_x_12643:
        /* <DEDUP_REMOVED lines=22> */
.L_x_12648:
[----:B------:R-:W-:-:S07]  /*27a0*/  MOV R159, R2 ;  /* 0x00000002009f7202 */ /* 0x000fce0000000f00 */
.L_x_12649:
[----:B------:R-:W-:Y:S05]  /*27b0*/  BSYNC B0 ;  /* 0x0000000000007941 */ /* 0x000fea0003800000 */
.L_x_12647:
        /* <DEDUP_REMOVED lines=16> */
.L_x_12653:
[----:B------:R-:W-:Y:S05]  /*28c0*/  BSYNC B1 ;  /* 0x0000000000017941 */ /* 0x000fea0003800000 */
.L_x_12652:
        /* <DEDUP_REMOVED lines=43> */
.L_x_12651:
[----:B------:R-:W-:Y:S05]  /*2b80*/  BSYNC B0 ;  /* 0x0000000000007941 */ /* 0x000fea0003800000 */
.L_x_12650:
        /* <DEDUP_REMOVED lines=22> */
.L_x_12655:
[----:B------:R-:W-:-:S07]  /*2cf0*/  MOV R150, R2 ;  /* 0x0000000200967202 */ /* 0x000fce0000000f00 */
.L_x_12656:
[----:B------:R-:W-:Y:S05]  /*2d00*/  BSYNC B0 ;  /* 0x0000000000007941 */ /* 0x000fea0003800000 */
.L_x_12654:
        /* <DEDUP_REMOVED lines=16> */
.L_x_12660:
[----:B------:R-:W-:Y:S05]  /*2e10*/  BSYNC B1 ;  /* 0x0000000000017941 */ /* 0x000fea0003800000 */
.L_x_12659:
        /* <DEDUP_REMOVED lines=43> */
.L_x_12658:
[----:B------:R-:W-:Y:S05]  /*30d0*/  BSYNC B0 ;  /* 0x0000000000007941 */ /* 0x000fea0003800000 */
.L_x_12657:
        /* <DEDUP_REMOVED lines=22> */
.L_x_12662:
[----:B------:R-:W-:-:S07]  /*3240*/  MOV R167, R2 ;  /* 0x0000000200a77202 */ /* 0x000fce0000000f00 */
.L_x_12663:
[----:B------:R-:W-:Y:S05]  /*3250*/  BSYNC B0 ;  /* 0x0000000000007941 */ /* 0x000fea0003800000 */
.L_x_12661:
        /* <DEDUP_REMOVED lines=18> */
.L_x_12667:
[----:B------:R-:W-:Y:S05]  /*3380*/  BSYNC B1 ;  /* 0x0000000000017941 */ /* 0x000fea0003800000 */
.L_x_12666:
        /* <DEDUP_REMOVED lines=43> */
.L_x_12665:
[----:B------:R-:W-:Y:S05]  /*3640*/  BSYNC B0 ;  /* 0x0000000000007941 */ /* 0x000fea0003800000 */
.L_x_12664:
[----:B------:R-:W-:Y:S01]  /*3650*/  I2FP.F32.U32 R149, R167 ;  /* 0x000000a700957245 */ /* 0x000fe20000201000 */
[----:B------:R-:W0:Y:S01]  /*3660*/  LDC.64 R160, c[0x0][0x240] ;  /* 0x00009000ffa07b82 */ /* 0x000e220000000a00 */
[----:B------:R-:W-:Y:S02]  /*3670*/  SEL R176, RZ, 0x1, P1 ;  /* 0x00000001ffb07807 */ /* 0x000fe40000800000 */
[----:B------:R-:W-:Y:S01]  /*3680*/  SEL R181, RZ, 0x10000, P5 ;  /* 0x00010000ffb57807 */ /* 0x000fe20002800000 */
[----:B------:R-:W-:Y:S01]  /*3690*/  FFMA.FTZ R148, R149, R172, 1.1641532182693481445e-10 ;  /* 0x2f00000095947423 */ /* 0x000fe200000100ac */
[----:B------:R-:W-:Y:S01]  /*36a0*/  ISETP.NE.AND P5, PT, R154, RZ, PT ;  /* 0x000000ff9a00720c */ /* 0x000fe20003fa5270 */
[----:B------:R-:W-:Y:S01]  /*36b0*/  IMAD.WIDE.U32 R176, R176, 0x10000, RZ ;  /* 0x00010000b0b07825 */ /* 0x000fe200078e00ff */
[----:B------:R-:W-:Y:S01]  /*36c0*/  ISETP.NE.AND P6, PT, R153, RZ, PT ;  /* 0x000000ff9900720c */ /* 0x000fe20003fc5270 */
[----:B------:R-:W1:Y:S01]  /*36d0*/  @P0 LDC.64 R174, c[0x0][0x230] ;  /* 0x00008c00ffae0b82 */ /* 0x000e620000000a00 */
[----:B------:R-:W-:-:S02]  /*36e0*/  FSETP.GTU.FTZ.AND P1, PT, R148, R171, PT ;  /* 0x000000ab9400720b */ /* 0x000fc40003f3c000 */
[----:B------:R-:W-:Y:S02]  /*36f0*/  SHF.L.U32 R148, R166, 0x10, RZ ;  /* 0x00000010a6947819 */ /* 0x000fe400000006ff */
[----:B------:R-:W-:Y:S02]  /*3700*/  SEL R153, RZ, 0x1, P2 ;  /* 0x00000001ff997807 */ /* 0x000fe40001000000 */
[----:B------:R-:W-:Y:S01]  /*3710*/  SEL R178, RZ, 0x1, P5 ;  /* 0x00000001ffb27807 */ /* 0x000fe20002800000 */
[----:B------:R-:W2:Y:S01]  /*3720*/  LDC.64 R166, c[0x0][0x238] ;  /* 0x00008e00ffa67b82 */ /* 0x000ea20000000a00 */
[----:B------:R-:W-:Y:S01]  /*3730*/  FMUL.FTZ R151, R148, R169 ;  /* 0x000000a994977220 */ /* 0x000fe20000410000 */
[----:B------:R-:W-:Y:S01]  /*3740*/  @P0 PRMT R150, R147, 0x7632, R150 ;  /* 0x0000763293960816 */ /* 0x000fe20000000096 */
[----:B------:R-:W-:Y:S01]  /*3750*/  IMAD.WIDE.U32 R148, R153, 0x1000000, RZ ;  /* 0x0100000099947825 */ /* 0x000fe200078e00ff */
[----:B------:R-:W-:-:S03]  /*3760*/  SEL R154, RZ, 0x100, P4 ;  /* 0x00000100ff9a7807 */ /* 0x000fc60002000000 */
[----:B------:R-:W-:Y:S01]  /*3770*/  FMUL.FTZ R151, R151, R170 ;  /* 0x000000aa97977220 */ /* 0x000fe20000410000 */
[----:B------:R-:W-:Y:S01]  /*3780*/  SEL R153, RZ, 0x1000000, P1 ;  /* 0x01000000ff997807 */ /* 0x000fe20000800000 */
[----:B------:R-:W-:Y:S01]  /*3790*/  IMAD.WIDE.U32 R178, R178, 0x100, RZ ;  /* 0x00000100b2b27825 */ /* 0x000fe200078e00ff */
[----:B------:R-:W-:Y:S02]  /*37a0*/  SEL R183, RZ, 0x1, P6 ;  /* 0x00000001ffb77807 */ /* 0x000fe40003000000 */
[----:B------:R-:W-:Y:S01]  /*37b0*/  FSEL R173, R151, RZ, !P1 ;  /* 0x000000ff97ad7208 */ /* 0x000fe20004800000 */
[----:B------:R-:W-:Y:S01]  /*37c0*/  @P0 IMAD.U32 R150, R150, 0x10000, RZ ;  /* 0x0001000096960824 */ /* 0x000fe200078e00ff */
[----:B------:R-:W-:Y:S02]  /*37d0*/  LOP3.LUT R182, R178, R148, R176, 0xfe, !PT ;  /* 0x00000094b2b67212 */ /* 0x000fe400078efeb0 */
[----:B------:R-:W-:Y:S01]  /*37e0*/  LOP3.LUT R151, R154, R153, R181, 0xfe, !PT ;  /* 0x000000999a977212 */ /* 0x000fe200078efeb5 */
[----:B------:R-:W-:Y:S01]  /*37f0*/  @P0 FADD.FTZ R173, R173, R150 ;  /* 0x00000096adad0221 */ /* 0x000fe20000010000 */
[----:B------:R-:W-:-:S02]  /*3800*/  SEL R148, RZ, 0x1, P3 ;  /* 0x00000001ff947807 */ /* 0x000fc40001800000 */
[----:B------:R-:W-:Y:S02]  /*3810*/  LOP3.LUT R182, R182, R183, RZ, 0xfc, !PT ;  /* 0x000000b7b6b67212 */ /* 0x000fe400078efcff */
[----:B------:R-:W-:Y:S02]  /*3820*/  LOP3.LUT R183, R149, R151, R148, 0xfe, !PT ;  /* 0x0000009795b77212 */ /* 0x000fe400078efe94 */
[C---:B------:R-:W-:Y:S02]  /*3830*/  IADD3 R153, R30.reuse, 0x80, RZ ;  /* 0x000000801e997810 */ /* 0x040fe40007ffe0ff */
[----:B------:R-:W-:Y:S01]  /*3840*/  F2FP.BF16.F32.PACK_AB R150, R159, R158 ;  /* 0x0000009e9f96723e */ /* 0x000fe200000010ff */
[----:B--2---:R-:W-:Y:S01]  /*3850*/  IMAD.WIDE.U32 R180, R30, 0x10, R166 ;  /* 0x000000101eb47825 */ /* 0x004fe200078e00a6 */
[----:B------:R-:W-:Y:S02]  /*3860*/  F2FP.BF16.F32.PACK_AB R149, R157, R156 ;  /* 0x0000009c9d95723e */ /* 0x000fe400000010ff */
[----:B------:R-:W-:-:S02]  /*3870*/  F2FP.BF16.F32.PACK_AB R148, R155, R152 ;  /* 0x000000989b94723e */ /* 0x000fc400000010ff */
[----:B------:R-:W-:Y:S02]  /*3880*/  F2FP.BF16.F32.PACK_AB R151, R173, R168 ;  /* 0x000000a8ad97723e */ /* 0x000fe400000010ff */
[----:B------:R-:W-:Y:S01]  /*3890*/  LOP3.LUT R183, R179, R183, R177, 0xfe, !PT ;  /* 0x000000b7b3b77212 */ /* 0x000fe200078efeb1 */
[----:B0-----:R-:W-:Y:S02]  /*38a0*/  IMAD.WIDE.U32 R176, R30, 0x8, R160 ;  /* 0x000000081eb07825 */ /* 0x001fe400078e00a0 */
[----:B------:R0:W-:Y:S02]  /*38b0*/  STG.E.128 desc[UR4][R180.64], R148 ;  /* 0x00000094b4007986 */ /* 0x0001e4000c101d04 */
[C---:B-1----:R-:W-:Y:S02]  /*38c0*/  @P0 IMAD.WIDE.U32 R178, R153.reuse, 0x10, R174 ;  /* 0x0000001099b20825 */ /* 0x042fe400078e00ae */
[----:B------:R1:W-:Y:S02]  /*38d0*/  STG.E.64 desc[UR4][R176.64], R182 ;  /* 0x000000b6b0007986 */ /* 0x0003e4000c101b04 */
[----:B------:R-:W-:-:S02]  /*38e0*/  IMAD.WIDE.U32 R174, R153, 0x10, R162 ;  /* 0x0000001099ae7825 */ /* 0x000fc400078e00a2 */
        /* <DEDUP_REMOVED lines=14> */
.L_x_12669:
[----:B------:R-:W-:-:S07]  /*39d0*/  IMAD.MOV.U32 R154, RZ, RZ, R2 ;  /* 0x000000ffff9a7224 */ /* 0x000fce00078e0002 */
.L_x_12670:
[----:B------:R-:W-:Y:S05]  /*39e0*/  BSYNC B0 ;  /* 0x0000000000007941 */ /* 0x000fea0003800000 */
.L_x_12668:
        /* <DEDUP_REMOVED lines=16> */
.L_x_12674:
[----:B------:R-:W-:Y:S05]  /*3af0*/  BSYNC B1 ;  /* 0x0000000000017941 */ /* 0x000fea0003800000 */
.L_x_12673:
        /* <DEDUP_REMOVED lines=43> */
.L_x_12672:
[----:B------:R-:W-:Y:S05]  /*3db0*/  BSYNC B0 ;  /* 0x0000000000007941 */ /* 0x000fea0003800000 */
.L_x_12671:
[----:B------:R-:W-:Y:S01]  /*3dc0*/  I2FP.F32.U32 R175, R154 ;  /* 0x0000009a00af7245 */ /* 0x000fe20000201000 */
[----:B-----5:R-:W-:Y:S01]  /*3dd0*/  IMAD.U32 R174, R148, 0x10000, RZ ;  /* 0x0001000094ae7824 */ /* 0x020fe200078e00ff */
        /* <DEDUP_REMOVED lines=9> */
[----:B------:R-:W-:Y:S02]  /*3e70*/  FSEL R174, R175, RZ, !P2 ;  /* 0x000000ffafae7208 */ /* 0x000fe40005000000 */
[----:B------:R-:W-:-:S03]  /*3e80*/  P2R R154, PR, RZ, 0x4 ;  /* 0x00000004ff9a7803 */ /* 0x000fc60000000000 */
        /* <DEDUP_REMOVED lines=10> */
.L_x_12676:
[----:B------:R-:W-:-:S07]  /*3f30*/  IMAD.MOV.U32 R175, RZ, RZ, R2 ;  /* 0x000000ffffaf7224 */ /* 0x000fce00078e0002 */
.L_x_12677:
[----:B------:R-:W-:Y:S05]  /*3f40*/  BSYNC B0 ;  /* 0x0000000000007941 */ /* 0x000fea0003800000 */
.L_x_12675:
        /* <DEDUP_REMOVED lines=16> */
.L_x_12681:
[----:B------:R-:W-:Y:S05]  /*4050*/  BSYNC B1 ;  /* 0x0000000000017941 */ /* 0x000fea0003800000 */
.L_x_12680:
        /* <DEDUP_REMOVED lines=43> */
.L_x_12679:
[----:B------:R-:W-:Y:S05]  /*4310*/  BSYNC B0 ;  /* 0x0000000000007941 */ /* 0x000fea0003800000 */
.L_x_12678:
        /* <DEDUP_REMOVED lines=23> */
.L_x_12683:
[----:B------:R-:W-:-:S07]  /*4490*/  IMAD.MOV.U32 R148, RZ, RZ, R2 ;  /* 0x000000ffff947224 */ /* 0x000fce00078e0002 */
.L_x_12684:
[----:B------:R-:W-:Y:S05]  /*44a0*/  BSYNC B0 ;  /* 0x0000000000007941 */ /* 0x000fea0003800000 */
.L_x_12682:
        /* <DEDUP_REMOVED lines=16> */
.L_x_12688:
[----:B------:R-:W-:Y:S05]  /*45b0*/  BSYNC B1 ;  /* 0x0000000000017941 */ /* 0x000fea0003800000 */
.L_x_12687:
        /* <DEDUP_REMOVED lines=43> */
.L_x_12686:
[----:B------:R-:W-:Y:S05]  /*4870*/  BSYNC B0 ;  /* 0x0000000000007941 */ /* 0x000fea0003800000 */
.L_x_12685:
        /* <DEDUP_REMOVED lines=22> */
.L_x_12690:
[----:B------:R-:W-:-:S07]  /*49e0*/  IMAD.MOV.U32 R183, RZ, RZ, R2 ;  /* 0x000000ffffb77224 */ /* 0x000fce00078e0002 */
.L_x_12691:
[----:B------:R-:W-:Y:S05]  /*49f0*/  BSYNC B0 ;  /* 0x0000000000007941 */ /* 0x000fea0003800000 */
.L_x_12689:
        /* <DEDUP_REMOVED lines=16> */
.L_x_12695:
[----:B------:R-:W-:Y:S05]  /*4b00*/  BSYNC B1 ;  /* 0x0000000000017941 */ /* 0x000fea0003800000 */
.L_x_12694:
        /* <DEDUP_REMOVED lines=43> */
.L_x_12693:
[----:B------:R-:W-:Y:S05]  /*4dc0*/  BSYNC B0 ;  /* 0x0000000000007941 */ /* 0x000fea0003800000 */
.L_x_12692:
        /* <DEDUP_REMOVED lines=22> */
.L_x_12697:
[----:B------:R-:W-:-:S07]  /*4f30*/  IMAD.MOV.U32 R179, RZ, RZ, R2 ;  /* 0x000000ffffb37224 */ /* 0x000fce00078e0002 */
.L_x_12698:
[----:B------:R-:W-:Y:S05]  /*4f40*/  BSYNC B0 ;  /* 0x0000000000007941 */ /* 0x000fea0003800000 */
.L_x_12696:
        /* <DEDUP_REMOVED lines=16> */
.L_x_12702:
[----:B------:R-:W-:Y:S05]  /*5050*/  BSYNC B1 ;  /* 0x0000000000017941 */ /* 0x000fea0003800000 */
.L_x_12701:
        /* <DEDUP_REMOVED lines=43> */
.L_x_12700:
[----:B------:R-:W-:Y:S05]  /*5310*/  BSYNC B0 ;  /* 0x0000000000007941 */ /* 0x000fea0003800000 */
.L_x_12699:
        /* <DEDUP_REMOVED lines=22> */
.L_x_12704:
[----:B------:R-:W-:-:S07]  /*5480*/  IMAD.MOV.U32 R184, RZ, RZ, R2 ;  /* 0x000000ffffb87224 */ /* 0x000fce00078e0002 */
.L_x_12705:
[----:B------:R-:W-:Y:S05]  /*5490*/  BSYNC B0 ;  /* 0x0000000000007941 */ /* 0x000fea0003800000 */
.L_x_12703:
        /* <DEDUP_REMOVED lines=16> */
.L_x_12709:
[----:B------:R-:W-:Y:S05]  /*55a0*/  BSYNC B1 ;  /* 0x0000000000017941 */ /* 0x000fea0003800000 */
.L_x_12708:
        /* <DEDUP_REMOVED lines=43> */
.L_x_12707:
[----:B------:R-:W-:Y:S05]  /*5860*/  BSYNC B0 ;  /* 0x0000000000007941 */ /* 0x000fea0003800000 */
.L_x_12706:
        /* <DEDUP_REMOVED lines=22> */
.L_x_12711:
[----:B------:R-:W-:-:S07]  /*59d0*/  IMAD.MOV.U32 R150, RZ, RZ, R2 ;  /* 0x000000ffff967224 */ /* 0x000fce00078e0002 */
.L_x_12712:
[----:B------:R-:W-:Y:S05]  /*59e0*/  BSYNC B0 ;  /* 0x0000000000007941 */ /* 0x000fea0003800000 */
.L_x_12710:
        /* <DEDUP_REMOVED lines=16> */
.L_x_12716:
[----:B------:R-:W-:Y:S05]  /*5af0*/  BSYNC B1 ;  /* 0x0000000000017941 */ /* 0x000fea0003800000 */
.L_x_12715:
        /* <DEDUP_REMOVED lines=43> */
.L_x_12714:
[----:B------:R-:W-:Y:S05]  /*5db0*/  BSYNC B0 ;  /* 0x0000000000007941 */ /* 0x000fea0003800000 */
.L_x_12713:
        /* <DEDUP_REMOVED lines=22> */
.L_x_12718:
[----:B------:R-:W-:-:S07]  /*5f20*/  IMAD.MOV.U32 R185, RZ, RZ, R2 ;  /* 0x000000ffffb97224 */ /* 0x000fce00078e0002 */
.L_x_12719:
[----:B------:R-:W-:Y:S05]  /*5f30*/  BSYNC B0 ;  /* 0x0000000000007941 */ /* 0x000fea0003800000 */
.L_x_12717:
        /* <DEDUP_REMOVED lines=18> */
.L_x_12723:
[----:B------:R-:W-:Y:S05]  /*6060*/  BSYNC B1 ;  /* 0x0000000000017941 */ /* 0x000fea0003800000 */
.L_x_12722:
        /* <DEDUP_REMOVED lines=43> */
.L_x_12721:
[----:B------:R-:W-:Y:S05]  /*6320*/  BSYNC B0 ;  /* 0x0000000000007941 */ /* 0x000fea0003800000 */
.L_x_12720:
[----:B------:R-:W-:Y:S01]  /*6330*/  I2FP.F32.U32 R149, R185 ;  /* 0x000000b900957245 */ /* 0x000fe20000201000 */
[----:B------:R-:W-:Y:S01]  /*6340*/  IMAD.U32 R150, R184, 0x10000, RZ ;  /* 0x00010000b8967824 */ /* 0x000fe200078e00ff */
[----:B------:R-:W-:Y:S01]  /*6350*/  SEL R191, RZ, 0x10000, P5 ;  /* 0x00010000ffbf7807 */ /* 0x000fe20002800000 */
[----:B------:R-:W0:Y:S01]  /*6360*/  @P0 LDC.64 R184, c[0x0][0x230] ;  /* 0x00008c00ffb80b82 */ /* 0x000e220000000a00 */
[----:B------:R-:W-:Y:S01]  /*6370*/  ISETP.NE.AND P5, PT, R175, RZ, PT ;  /* 0x000000ffaf00720c */ /* 0x000fe20003fa5270 */
[----:B------:R-:W-:Y:S01]  /*6380*/  FFMA.FTZ R148, R149, R172, 1.1641532182693481445e-10 ;  /* 0x2f00000095947423 */ /* 0x000fe200000100ac */
[----:B------:R-:W-:Y:S01]  /*6390*/  SEL R175, RZ, 0x1, P2 ;  /* 0x00000001ffaf7807 */ /* 0x000fe20001000000 */
[----:B------:R-:W-:Y:S01]  /*63a0*/  FMUL.FTZ R151, R150, R169 ;  /* 0x000000a996977220 */ /* 0x000fe20000410000 */
[----:B------:R-:W-:Y:S02]  /*63b0*/  SEL R186, RZ, 0x1, P1 ;  /* 0x00000001ffba7807 */ /* 0x000fe40000800000 */
[----:B------:R-:W-:Y:S01]  /*63c0*/  SEL R182, RZ, 0x1, P5 ;  /* 0x00000001ffb67807 */ /* 0x000fe20002800000 */
[----:B------:R-:W-:Y:S01]  /*63d0*/  FMUL.FTZ R151, R151, R170 ;  /* 0x000000aa97977220 */ /* 0x000fe20000410000 */
[----:B------:R-:W-:Y:S01]  /*63e0*/  FSETP.GTU.FTZ.AND P1, PT, R148, R171, PT ;  /* 0x000000ab9400720b */ /* 0x000fe20003f3c000 */
[----:B------:R-:W-:Y:S01]  /*63f0*/  IMAD.WIDE.U32 R148, R175, 0x1000000, RZ ;  /* 0x01000000af947825 */ /* 0x000fe200078e00ff */
[----:B------:R-:W-:-:S02]  /*6400*/  ISETP.NE.AND P6, PT, R154, RZ, PT ;  /* 0x000000ff9a00720c */ /* 0x000fc40003fc5270 */
[----:B------:R-:W-:Y:S01]  /*6410*/  @P0 PRMT R154, R147, 0x7632, R154 ;  /* 0x00007632939a0816 */ /* 0x000fe2000000009a */
[----:B------:R-:W-:Y:S01]  /*6420*/  IMAD.WIDE.U32 R186, R186, 0x10000, RZ ;  /* 0x00010000baba7825 */ /* 0x000fe200078e00ff */
[----:B------:R-:W-:Y:S02]  /*6430*/  SEL R188, RZ, 0x100, P4 ;  /* 0x00000100ffbc7807 */ /* 0x000fe40002000000 */
[----:B------:R-:W-:Y:S01]  /*6440*/  SEL R150, RZ, 0x1000000, P1 ;  /* 0x01000000ff967807 */ /* 0x000fe20000800000 */
[----:B------:R-:W-:Y:S01]  /*6450*/  IMAD.WIDE.U32 R182, R182, 0x100, RZ ;  /* 0x00000100b6b67825 */ /* 0x000fe200078e00ff */
[----:B------:R-:W-:Y:S02]  /*6460*/  @P0 SHF.L.U32 R175, R154, 0x10, RZ ;  /* 0x000000109aaf0819 */ /* 0x000fe400000006ff */
[----:B------:R-:W-:Y:S01]  /*6470*/  SEL R189, RZ, 0x1, P6 ;  /* 0x00000001ffbd7807 */ /* 0x000fe20003000000 */
[----:B------:R-:W-:Y:S01]  /*6480*/  VIADD R154, R30, 0x100 ;  /* 0x000001001e9a7836 */ /* 0x000fe20000000000 */
[----:B------:R-:W-:-:S02]  /*6490*/  LOP3.LUT R186, R182, R148, R186, 0xfe, !PT ;  /* 0x00000094b6ba7212 */ /* 0x000fc400078efeba */
[----:B------:R-:W-:Y:S01]  /*64a0*/  FSEL R182, R151, RZ, !P1 ;  /* 0x000000ff97b67208 */ /* 0x000fe20004800000 */
[----:B0-----:R-:W-:Y:S01]  /*64b0*/  @P0 IMAD.WIDE.U32 R192, R154, 0x10, R184 ;  /* 0x000000109ac00825 */ /* 0x001fe200078e00b8 */
[----:B------:R-:W-:Y:S02]  /*64c0*/  LOP3.LUT R151, R188, R150, R191, 0xfe, !PT ;  /* 0x00000096bc977212 */ /* 0x000fe400078efebf */
[----:B------:R-:W-:Y:S01]  /*64d0*/  SEL R148, RZ, 0x1, P3 ;  /* 0x00000001ff947807 */ /* 0x000fe20001800000 */
[----:B------:R-:W-:Y:S01]  /*64e0*/  @P0 FADD.FTZ R182, R182, R175 ;  /* 0x000000afb6b60221 */ /* 0x000fe20000010000 */
[----:B------:R-:W-:Y:S01]  /*64f0*/  LOP3.LUT R186, R186, R189, RZ, 0xfc, !PT ;  /* 0x000000bdbaba7212 */ /* 0x000fe200078efcff */
[----:B------:R-:W-:Y:S01]  /*6500*/  IMAD.WIDE.U32 R188, R153, 0x10, R166 ;  /* 0x0000001099bc7825 */ /* 0x000fe200078e00a6 */
[----:B------:R-:W-:Y:S02]  /*6510*/  LOP3.LUT R175, R149, R151, R148, 0xfe, !PT ;  /* 0x0000009795af7212 */ /* 0x000fe400078efe94 */
[----:B------:R-:W-:Y:S01]  /*6520*/  F2FP.BF16.F32.PACK_AB R150, R180, R179 ;  /* 0x000000b3b496723e */ /* 0x000fe200000010ff */
[----:B------:R-:W-:Y:S01]  /*6530*/  IMAD.WIDE.U32 R190, R153, 0x8, R160 ;  /* 0x0000000899be7825 */ /* 0x000fe200078e00a0 */
[----:B------:R-:W-:-:S02]  /*6540*/  F2FP.BF16.F32.PACK_AB R149, R178, R177 ;  /* 0x000000b1b295723e */ /* 0x000fc400000010ff */
[----:B------:R-:W-:Y:S01]  /*6550*/  F2FP.BF16.F32.PACK_AB R148, R176, R174 ;  /* 0x000000aeb094723e */ /* 0x000fe200000010ff */
[----:B------:R-:W-:Y:S01]  /*6560*/  IMAD.WIDE.U32 R184, R154, 0x10, R162 ;  /* 0x000000109ab87825 */ /* 0x000fe200078e00a2 */
[----:B------:R-:W-:Y:S02]  /*6570*/  F2FP.BF16.F32.PACK_AB R151, R182, R181 ;  /* 0x000000b5b697723e */ /* 0x000fe400000010ff */
        /* <DEDUP_REMOVED lines=17> */
.L_x_12725:
[----:B------:R-:W-:-:S07]  /*6690*/  MOV R183, R2 ;  /* 0x0000000200b77202 */ /* 0x000fce0000000f00 */
.L_x_12726:
[----:B------:R-:W-:Y:S05]  /*66a0*/  BSYNC B0 ;  /* 0x0000000000007941 */ /* 0x000fea0003800000 */
.L_x_12724:
        /* <DEDUP_REMOVED lines=16> */
.L_x_12730:
[----:B------:R-:W-:Y:S05]  /*67b0*/  BSYNC B1 ;  /* 0x0000000000017941 */ /* 0x000fea0003800000 */
.L_x_12729:
        /* <DEDUP_REMOVED lines=43> */
.L_x_12728:
[----:B------:R-:W-:Y:S05]  /*6a70*/  BSYNC B0 ;  /* 0x0000000000007941 */ /* 0x000fea0003800000 */
.L_x_12727:
[----:B------:R-:W-:Y:S01]  /*6a80*/  I2FP.F32.U32 R183, R183 ;  /* 0x000000b700b77245 */ /* 0x000fe20000201000 */
[----:B------:R-:W-:Y:S01]  /*6a90*/  BSSY B0, `(.L_x_12731) ;  /* 0x0000018000007945 */ /* 0x000fe20003800000 */
[----:B-----5:R-:W-:Y:S02]  /*6aa0*/  SHF.L.U32 R186, R148, 0x10, RZ ;  /* 0x0000001094ba7819 */ /* 0x020fe400000006ff */
[----:B------:R-:W-:Y:S01]  /*6ab0*/  ISETP.NE.AND P1, PT, R175, 0x1, PT ;  /* 0x00000001af00780c */ /* 0x000fe20003f25270 */
[----:B------:R-:W-:Y:S01]  /*6ac0*/  FFMA.FTZ R184, R183, R172, 1.1641532182693481445e-10 ;  /* 0x2f000000b7b87423 */ /* 0x000fe200000100ac */
[----:B------:R-:W-:Y:S01]  /*6ad0*/  LOP3.LUT R0, R0, 0xfffffffb, RZ, 0xc0, !PT ;  /* 0xfffffffb00007812 */ /* 0x000fe200078ec0ff */
[----:B------:R-:W-:Y:S01]  /*6ae0*/  FMUL.FTZ R183, R186, R169 ;  /* 0x000000a9bab77220 */ /* 0x000fe20000410000 */
[----:B------:R-:W-:Y:S02]  /*6af0*/  PRMT R148, R148, 0x7632, R148 ;  /* 0x0000763294947816 */ /* 0x000fe40000000094 */
        /* <DEDUP_REMOVED lines=16> */
.L_x_12732:
[----:B------:R-:W-:-:S07]  /*6c00*/  MOV R192, R2 ;  /* 0x0000000200c07202 */ /* 0x000fce0000000f00 */
.L_x_12733:
[----:B------:R-:W-:Y:S05]  /*6c10*/  BSYNC B0 ;  /* 0x0000000000007941 */ /* 0x000fea0003800000 */
.L_x_12731:
        /* <DEDUP_REMOVED lines=16> */
.L_x_12737:
[----:B------:R-:W-:Y:S05]  /*6d20*/  BSYNC B1 ;  /* 0x0000000000017941 */ /* 0x000fea0003800000 */
.L_x_12736:
        /* <DEDUP_REMOVED lines=43> */
[----:B------:R-:W-:-:S10]  /*6fe0*/  IMAD.MOV.U32 R8, RZ, RZ, R186 ;  /* 0x000000ffff087224 */ /* 0x000fd400078e00ba */
.L_x_12735:
[----:B------:R-:W-:Y:S05]  /*6ff0*/  BSYNC B0 ;  /* 0x0000000000007941 */ /* 0x000fea0003800000 */
.L_x_12734:
[----:B------:R-:W-:Y:S01]  /*7000*/  I2FP.F32.U32 R175, R192 ;  /* 0x000000c000af7245 */ /* 0x000fe20000201000 */
[----:B------:R-:W-:Y:S01]  /*7010*/  IMAD.U32 R184, R148, 0x10000, RZ ;  /* 0x0001000094b87824 */ /* 0x000fe200078e00ff */
[----:B------:R-:W-:Y:S01]  /*7020*/  ISETP.NE.AND P1, PT, R187, 0x1, PT ;  /* 0x00000001bb00780c */ /* 0x000fe20003f25270 */
[----:B------:R-:W-:Y:S01]  /*7030*/  BSSY B0, `(.L_x_12738) ;  /* 0x0000016000007945 */ /* 0x000fe20003800000 */
[----:B------:R-:W-:Y:S01]  /*7040*/  LOP3.LUT R0, R0, 0xfffffffd, RZ, 0xc0, !PT ;  /* 0xfffffffd00007812 */ /* 0x000fe200078ec0ff */
[----:B------:R-:W-:Y:S01]  /*7050*/  FFMA.FTZ R148, R175, R172, 1.1641532182693481445e-10 ;  /* 0x2f000000af947423 */ /* 0x000fe200000100ac */
[----:B------:R-:W-:Y:S01]  /*7060*/  FMUL.FTZ R175, R184, R169 ;  /* 0x000000a9b8af7220 */ /* 0x000fe20000410000 */
[----:B------:R-:W-:Y:S01]  /*7070*/  @P0 PRMT R184, R144, 0x7632, R184 ;  /* 0x0000763290b80816 */ /* 0x000fe200000000b8 */
[----:B------:R-:W-:Y:S02]  /*7080*/  VIADD R188, R187, 0x1 ;  /* 0x00000001bbbc7836 */ /* 0x000fe40000000000 */
[----:B------:R-:W-:Y:S01]  /*7090*/  FSETP.GTU.FTZ.AND P2, PT, R148, R171, PT ;  /* 0x000000ab9400720b */ /* 0x000fe20003f5c000 */
[----:B------:R-:W-:Y:S01]  /*70a0*/  FMUL.FTZ R175, R175, R170 ;  /* 0x000000aaafaf7220 */ /* 0x000fe20000410000 */
[----:B------:R-:W-:-:S04]  /*70b0*/  @P0 SHF.L.U32 R185, R184, 0x10, RZ ;  /* 0x00000010b8b90819 */ /* 0x000fc800000006ff */
        /* <DEDUP_REMOVED lines=12> */
.L_x_12739:
[----:B------:R-:W-:-:S07]  /*7180*/  IMAD.MOV.U32 R148, RZ, RZ, R2 ;  /* 0x000000ffff947224 */ /* 0x000fce00078e0002 */
.L_x_12740:
[----:B------:R-:W-:Y:S05]  /*7190*/  BSYNC B0 ;  /* 0x0000000000007941 */ /* 0x000fea0003800000 */
.L_x_12738:
        /* <DEDUP_REMOVED lines=16> */
.L_x_12744:
[----:B------:R-:W-:Y:S05]  /*72a0*/  BSYNC B1 ;  /* 0x0000000000017941 */ /* 0x000fea0003800000 */
.L_x_12743:
        /* <DEDUP_REMOVED lines=42> */
[----:B------:R-:W-:Y:S01]  /*7550*/  MOV R8, R188 ;  /* 0x000000bc00087202 */ /* 0x000fe20000000f00 */
[----:B------:R-:W-:-:S07]  /*7560*/  IMAD.MOV.U32 R188, RZ, RZ, RZ ;  /* 0x000000ffffbc7224 */ /* 0x000fce00078e00ff */
.L_x_12742:
[----:B------:R-:W-:Y:S05]  /*7570*/  BSYNC B0 ;  /* 0x0000000000007941 */ /* 0x000fea0003800000 */
.L_x_12741:
[----:B------:R-:W-:Y:S01]  /*7580*/  I2FP.F32.U32 R175, R148 ;  /* 0x0000009400af7245 */ /* 0x000fe20000201000 */
[----:B------:R-:W-:Y:S01]  /*7590*/  BSSY B0, `(.L_x_12745) ;  /* 0x0000016000007945 */ /* 0x000fe20003800000 */
[----:B------:R-:W-:Y:S02]  /*75a0*/  SHF.L.U32 R184, R149, 0x10, RZ ;  /* 0x0000001095b87819 */ /* 0x000fe400000006ff */
[C---:B------:R-:W-:Y:S01]  /*75b0*/  ISETP.NE.AND P2, PT, R188.reuse, 0x1, PT ;  /* 0x00000001bc00780c */ /* 0x040fe20003f45270 */
[----:B------:R-:W-:Y:S01]  /*75c0*/  FFMA.FTZ R148, R175, R172, 1.1641532182693481445e-10 ;  /* 0x2f000000af947423 */ /* 0x000fe200000100ac */
[----:B------:R-:W-:Y:S01]  /*75d0*/  IADD3 R187, R188, 0x1, RZ ;  /* 0x00000001bcbb7810 */ /* 0x000fe20007ffe0ff */
[----:B------:R-:W-:-:S03]  /*75e0*/  FMUL.FTZ R175, R184, R169 ;  /* 0x000000a9b8af7220 */ /* 0x000fc60000410000 */
[----:B------:R-:W-:Y:S01]  /*75f0*/  FSETP.GTU.FTZ.AND P1, PT, R148, R171, PT ;  /* 0x000000ab9400720b */ /* 0x000fe20003f3c000 */
[----:B------:R-:W-:Y:S01]  /*7600*/  FMUL.FTZ R175, R175, R170 ;  /* 0x000000aaafaf7220 */ /* 0x000fe20000410000 */
[----:B------:R-:W-:-:S04]  /*7610*/  @P0 IMAD.U32 R148, R145, 0x10000, RZ ;  /* 0x0001000091940824 */ /* 0x000fc800078e00ff */
[----:B------:R-:W-:Y:S02]  /*7620*/  FSEL R185, R175, RZ, !P1 ;  /* 0x000000ffafb97208 */ /* 0x000fe40004800000 */
[----:B------:R-:W-:-:S03]  /*7630*/  PRMT R175, R149, 0x7632, R175 ;  /* 0x0000763295af7816 */ /* 0x000fc600000000af */
        /* <DEDUP_REMOVED lines=10> */
.L_x_12746:
[----:B------:R-:W-:-:S07]  /*76e0*/  MOV R184, R2 ;  /* 0x0000000200b87202 */ /* 0x000fce0000000f00 */
.L_x_12747:
[----:B------:R-:W-:Y:S05]  /*76f0*/  BSYNC B0 ;  /* 0x0000000000007941 */ /* 0x000fea0003800000 */
.L_x_12745:
        /* <DEDUP_REMOVED lines=16> */
.L_x_12751:
[----:B------:R-:W-:Y:S05]  /*7800*/  BSYNC B1 ;  /* 0x0000000000017941 */ /* 0x000fea0003800000 */
.L_x_12750:
        /* <DEDUP_REMOVED lines=43> */
.L_x_12749:
[----:B------:R-:W-:Y:S05]  /*7ac0*/  BSYNC B0 ;  /* 0x0000000000007941 */ /* 0x000fea0003800000 */
.L_x_12748:
        /* <DEDUP_REMOVED lines=22> */
.L_x_12753:
[----:B------:R-:W-:-:S07]  /*7c30*/  MOV R175, R2 ;  /* 0x0000000200af7202 */ /* 0x000fce0000000f00 */
.L_x_12754:
[----:B------:R-:W-:Y:S05]  /*7c40*/  BSYNC B0 ;  /* 0x0000000000007941 */ /* 0x000fea0003800000 */
.L_x_12752:
        /* <DEDUP_REMOVED lines=16> */
.L_x_12758:
[----:B------:R-:W-:Y:S05]  /*7d50*/  BSYNC B1 ;  /* 0x0000000000017941 */ /* 0x000fea0003800000 */
.L_x_12757:
        /* <DEDUP_REMOVED lines=43> */
.L_x_12756:
[----:B------:R-:W-:Y:S05]  /*8010*/  BSYNC B0 ;  /* 0x0000000000007941 */ /* 0x000fea0003800000 */
.L_x_12755:
        /* <DEDUP_REMOVED lines=22> */
.L_x_12760:
[----:B------:R-:W-:-:S07]  /*8180*/  MOV R175, R2 ;  /* 0x0000000200af7202 */ /* 0x000fce0000000f00 */
.L_x_12761:
[----:B------:R-:W-:Y:S05]  /*8190*/  BSYNC B0 ;  /* 0x0000000000007941 */ /* 0x000fea0003800000 */
.L_x_12759:
        /* <DEDUP_REMOVED lines=16> */
.L_x_12765:
[----:B------:R-:W-:Y:S05]  /*82a0*/  BSYNC B1 ;  /* 0x0000000000017941 */ /* 0x000fea0003800000 */
.L_x_12764:
        /* <DEDUP_REMOVED lines=43> */
[----:B------:R-:W-:-:S07]  /*8560*/  IMAD.MOV.U32 R8, RZ, RZ, R148 ;  /* 0x000000ffff087224 */ /* 0x000fce00078e0094 */
.L_x_12763:
[----:B------:R-:W-:Y:S05]  /*8570*/  BSYNC B0 ;  /* 0x0000000000007941 */ /* 0x000fea0003800000 */
.L_x_12762:
        /* <DEDUP_REMOVED lines=22> */
.L_x_12767:
[----:B------:R-:W-:-:S07]  /*86e0*/  IMAD.MOV.U32 R150, RZ, RZ, R2 ;  /* 0x000000ffff967224 */ /* 0x000fce00078e0002 */
.L_x_12768:
[----:B------:R-:W-:Y:S05]  /*86f0*/  BSYNC B0 ;  /* 0x0000000000007941 */ /* 0x000fea0003800000 */
.L_x_12766:
        /* <DEDUP_REMOVED lines=16> */
.L_x_12772:
[----:B------:R-:W-:Y:S05]  /*8800*/  BSYNC B1 ;  /* 0x0000000000017941 */ /* 0x000fea0003800000 */
.L_x_12771:
        /* <DEDUP_REMOVED lines=44> */
.L_x_12770:
[----:B------:R-:W-:Y:S05]  /*8ad0*/  BSYNC B0 ;  /* 0x0000000000007941 */ /* 0x000fea0003800000 */
.L_x_12769:
        /* <DEDUP_REMOVED lines=22> */
.L_x_12774:
[----:B------:R-:W-:-:S07]  /*8c40*/  MOV R184, R2 ;  /* 0x0000000200b87202 */ /* 0x000fce0000000f00 */
.L_x_12775:
[----:B------:R-:W-:Y:S05]  /*8c50*/  BSYNC B0 ;  /* 0x0000000000007941 */ /* 0x000fea0003800000 */
.L_x_12773:
        /* <DEDUP_REMOVED lines=18> */
.L_x_12779:
[----:B------:R-:W-:Y:S05]  /*8d80*/  BSYNC B1 ;  /* 0x0000000000017941 */ /* 0x000fea0003800000 */
.L_x_12778:
        /* <DEDUP_REMOVED lines=44> */
.L_x_12777:
[----:B------:R-:W-:Y:S05]  /*9050*/  BSYNC B0 ;  /* 0x0000000000007941 */ /* 0x000fea0003800000 */
.L_x_12776:
        /* <DEDUP_REMOVED lines=9> */
[----:B------:R-:W-:Y:S01]  /*90f0*/  IMAD.WIDE.U32 R202, R154, 0x10, R166 ;  /* 0x000000109aca7825 */ /* 0x000fe200078e00a6 */
[----:B------:R-:W-:-:S03]  /*9100*/  SEL R192, RZ, 0x1, P5 ;  /* 0x00000001ffc07807 */ /* 0x000fc60002800000 */
[----:B------:R-:W-:Y:S01]  /*9110*/  FMUL.FTZ R151, R151, R170 ;  /* 0x000000aa97977220 */ /* 0x000fe20000410000 */
[----:B------:R-:W-:Y:S01]  /*9120*/  FSETP.GTU.FTZ.AND P1, PT, R148, R171, PT ;  /* 0x000000ab9400720b */ /* 0x000fe20003f3c000 */
[----:B------:R-:W-:Y:S01]  /*9130*/  IMAD.WIDE.U32 R148, R187, 0x1000000, RZ ;  /* 0x01000000bb947825 */ /* 0x000fe200078e00ff */
[----:B------:R-:W-:Y:S02]  /*9140*/  @P0 PRMT R175, R147, 0x7632, R175 ;  /* 0x0000763293af0816 */ /* 0x000fe400000000af */
[----:B------:R-:W-:Y:S01]  /*9150*/  LOP3.LUT P6, RZ, R0, 0x4, RZ, 0xc0, !PT ;  /* 0x0000000400ff7812 */ /* 0x000fe200078cc0ff */
[----:B------:R-:W-:Y:S01]  /*9160*/  IMAD.WIDE.U32 R194, R194, 0x10000, RZ ;  /* 0x00010000c2c27825 */ /* 0x000fe200078e00ff */
[----:B------:R-:W-:Y:S02]  /*9170*/  SEL R198, RZ, 0x100, P4 ;  /* 0x00000100ffc67807 */ /* 0x000fe40002000000 */
[----:B------:R-:W-:Y:S01]  /*9180*/  SEL R150, RZ, 0x1000000, P1 ;  /* 0x01000000ff967807 */ /* 0x000fe20000800000 */
[----:B------:R-:W-:Y:S01]  /*9190*/  IMAD.WIDE.U32 R192, R192, 0x100, RZ ;  /* 0x00000100c0c07825 */ /* 0x000fe200078e00ff */
[----:B------:R-:W-:-:S02]  /*91a0*/  @P0 SHF.L.U32 R175, R175, 0x10, RZ ;  /* 0x00000010afaf0819 */ /* 0x000fc400000006ff */
[----:B------:R-:W-:Y:S01]  /*91b0*/  SEL R187, RZ, 0x1, P6 ;  /* 0x00000001ffbb7807 */ /* 0x000fe20003000000 */
[----:B------:R-:W-:Y:S01]  /*91c0*/  IMAD.WIDE.U32 R200, R154, 0x8, R160 ;  /* 0x000000089ac87825 */ /* 0x000fe200078e00a0 */
[----:B------:R-:W-:Y:S02]  /*91d0*/  LOP3.LUT R194, R192, R148, R194, 0xfe, !PT ;  /* 0x00000094c0c27212 */ /* 0x000fe400078efec2 */
[----:B------:R-:W-:Y:S02]  /*91e0*/  FSEL R192, R151, RZ, !P1 ;  /* 0x000000ff97c07208 */ /* 0x000fe40004800000 */
[----:B------:R-:W-:Y:S02]  /*91f0*/  LOP3.LUT R151, R198, R150, R199, 0xfe, !PT ;  /* 0x00000096c6977212 */ /* 0x000fe400078efec7 */
[----:B------:R-:W-:Y:S01]  /*9200*/  SEL R148, RZ, 0x1, P3 ;  /* 0x00000001ff947807 */ /* 0x000fe20001800000 */
[----:B------:R-:W-:Y:S01]  /*9210*/  @P0 FADD.FTZ R192, R192, R175 ;  /* 0x000000afc0c00221 */ /* 0x000fe20000010000 */
[----:B------:R-:W-:Y:S01]  /*9220*/  LOP3.LUT R194, R194, R187, RZ, 0xfc, !PT ;  /* 0x000000bbc2c27212 */ /* 0x000fe200078efcff */
[----:B------:R-:W-:Y:S01]  /*9230*/  VIADD R175, R30, 0x180 ;  /* 0x000001801eaf7836 */ /* 0x000fe20000000000 */
[----:B------:R-:W-:-:S02]  /*9240*/  LOP3.LUT R187, R149, R151, R148, 0xfe, !PT ;  /* 0x0000009795bb7212 */ /* 0x000fc400078efe94 */
[----:B------:R-:W-:Y:S01]  /*9250*/  F2FP.BF16.F32.PACK_AB R150, R191, R188 ;  /* 0x000000bcbf96723e */ /* 0x000fe200000010ff */
[----:B0-----:R-:W-:Y:S01]  /*9260*/  @P0 IMAD.WIDE.U32 R196, R175, 0x10, R196 ;  /* 0x00000010afc40825 */ /* 0x001fe200078e00c4 */
[----:B------:R-:W-:Y:S02]  /*9270*/  F2FP.BF16.F32.PACK_AB R149, R189, R185 ;  /* 0x000000b9bd95723e */ /* 0x000fe400000010ff */
        /* <DEDUP_REMOVED lines=20> */
.L_x_12781:
[----:B------:R-:W-:-:S07]  /*93c0*/  MOV R184, R2 ;  /* 0x0000000200b87202 */ /* 0x000fce0000000f00 */
.L_x_12782:
[----:B------:R-:W-:Y:S05]  /*93d0*/  BSYNC B0 ;  /* 0x0000000000007941 */ /* 0x000fea0003800000 */
.L_x_12780:
        /* <DEDUP_REMOVED lines=16> */
.L_x_12786:
[----:B------:R-:W-:Y:S05]  /*94e0*/  BSYNC B1 ;  /* 0x0000000000017941 */ /* 0x000fea0003800000 */
.L_x_12785:
        /* <DEDUP_REMOVED lines=43> */
.L_x_12784:
[----:B------:R-:W-:Y:S05]  /*97a0*/  BSYNC B0 ;  /* 0x0000000000007941 */ /* 0x000fea0003800000 */
.L_x_12783:
        /* <DEDUP_REMOVED lines=24> */
.L_x_12788:
[----:B------:R-:W-:-:S07]  /*9930*/  MOV R184, R2 ;  /* 0x0000000200b87202 */ /* 0x000fce0000000f00 */
.L_x_12789:
[----:B------:R-:W-:Y:S05]  /*9940*/  BSYNC B0 ;  /* 0x0000000000007941 */ /* 0x000fea0003800000 */
.L_x_12787:
        /* <DEDUP_REMOVED lines=16> */
.L_x_12793:
[----:B------:R-:W-:Y:S05]  /*9a50*/  BSYNC B1 ;  /* 0x0000000000017941 */ /* 0x000fea0003800000 */
.L_x_12792:
        /* <DEDUP_REMOVED lines=43> */
.L_x_12791:
[----:B------:R-:W-:Y:S05]  /*9d10*/  BSYNC B0 ;  /* 0x0000000000007941 */ /* 0x000fea0003800000 */
.L_x_12790:
[----:B------:R-:W-:Y:S01]  /*9d20*/  I2FP.F32.U32 R187, R184 ;  /* 0x000000b800bb7245 */ /* 0x000fe20000201000 */
[----:B------:R-:W-:Y:S01]  /*9d30*/  BSSY B0, `(.L_x_12794) ;  /* 0x0000018000007945 */ /* 0x000fe20003800000 */
[----:B------:R-:W-:Y:S02]  /*9d40*/  SHF.L.U32 R184, R148, 0x10, RZ ;  /* 0x0000001094b87819 */ /* 0x000fe400000006ff */
[----:B------:R-:W-:Y:S01]  /*9d50*/  ISETP.NE.AND P1, PT, R194, 0x1, PT ;  /* 0x00000001c200780c */ /* 0x000fe20003f25270 */
[----:B------:R-:W-:Y:S01]  /*9d60*/  FFMA.FTZ R148, R187, R172, 1.1641532182693481445e-10 ;  /* 0x2f000000bb947423 */ /* 0x000fe200000100ac */
[----:B------:R-:W-:Y:S01]  /*9d70*/  LOP3.LUT R0, R0, 0xfffffffd, RZ, 0xc0, !PT ;  /* 0xfffffffd00007812 */ /* 0x000fe200078ec0ff */
[----:B------:R-:W-:Y:S01]  /*9d80*/  FMUL.FTZ R187, R184, R169 ;  /* 0x000000a9b8bb7220 */ /* 0x000fe20000410000 */
[----:B------:R-:W-:Y:S02]  /*9d90*/  @P0 PRMT R184, R144, 0x7632, R184 ;  /* 0x0000763290b80816 */ /* 0x000fe400000000b8 */
[----:B------:R-:W-:Y:S01]  /*9da0*/  FSETP.GTU.FTZ.AND P2, PT, R148, R171, PT ;  /* 0x000000ab9400720b */ /* 0x000fe20003f5c000 */
[----:B------:R-:W-:Y:S01]  /*9db0*/  FMUL.FTZ R187, R187, R170 ;  /* 0x000000aabbbb7220 */ /* 0x000fe20000410000 */
[----:B------:R-:W-:Y:S01]  /*9dc0*/  IADD3 R197, R194, 0x1, RZ ;  /* 0x00000001c2c57810 */ /* 0x000fe20007ffe0ff */
[----:B------:R-:W-:-:S03]  /*9dd0*/  @P0 IMAD.U32 R195, R184, 0x10000, RZ ;  /* 0x00010000b8c30824 */ /* 0x000fc600078e00ff */
        /* <DEDUP_REMOVED lines=12> */
.L_x_12795:
[----:B------:R-:W-:-:S07]  /*9ea0*/  MOV R148, R2 ;  /* 0x0000000200947202 */ /* 0x000fce0000000f00 */
.L_x_12796:
[----:B------:R-:W-:Y:S05]  /*9eb0*/  BSYNC B0 ;  /* 0x0000000000007941 */ /* 0x000fea0003800000 */
.L_x_12794:
        /* <DEDUP_REMOVED lines=16> */
.L_x_12800:
[----:B------:R-:W-:Y:S05]  /*9fc0*/  BSYNC B1 ;  /* 0x0000000000017941 */ /* 0x000fea0003800000 */
.L_x_12799:
        /* <DEDUP_REMOVED lines=43> */
.L_x_12798:
[----:B------:R-:W-:Y:S05]  /*a280*/  BSYNC B0 ;  /* 0x0000000000007941 */ /* 0x000fea0003800000 */
.L_x_12797:
[----:B------:R-:W-:Y:S01]  /*a290*/  I2FP.F32.U32 R187, R148 ;  /* 0x0000009400bb7245 */ /* 0x000fe20000201000 */
[----:B------:R-:W-:Y:S01]  /*a2a0*/  BSSY B0, `(.L_x_12801) ;  /* 0x0000016000007945 */ /* 0x000fe20003800000 */
[----:B------:R-:W-:Y:S02]  /*a2b0*/  SHF.L.U32 R184, R149, 0x10, RZ ;  /* 0x0000001095b87819 */ /* 0x000fe400000006ff */
[----:B------:R-:W-:Y:S01]  /*a2c0*/  ISETP.NE.AND P2, PT, R197, 0x1, PT ;  /* 0x00000001c500780c */ /* 0x000fe20003f45270 */
[----:B------:R-:W-:Y:S01]  /*a2d0*/  FFMA.FTZ R148, R187, R172, 1.1641532182693481445e-10 ;  /* 0x2f000000bb947423 */ /* 0x000fe200000100ac */
[----:B------:R-:W-:Y:S01]  /*a2e0*/  IADD3 R194, R197, 0x1, RZ ;  /* 0x00000001c5c27810 */ /* 0x000fe20007ffe0ff */
[----:B------:R-:W-:Y:S01]  /*a2f0*/  FMUL.FTZ R187, R184, R169 ;  /* 0x000000a9b8bb7220 */ /* 0x000fe20000410000 */
[----:B------:R-:W-:Y:S02]  /*a300*/  PRMT R184, R149, 0x7632, R184 ;  /* 0x0000763295b87816 */ /* 0x000fe400000000b8 */
        /* <DEDUP_REMOVED lines=14> */
.L_x_12802:
[----:B------:R-:W-:-:S07]  /*a3f0*/  MOV R187, R2 ;  /* 0x0000000200bb7202 */ /* 0x000fce0000000f00 */
.L_x_12803:
[----:B------:R-:W-:Y:S05]  /*a400*/  BSYNC B0 ;  /* 0x0000000000007941 */ /* 0x000fea0003800000 */
.L_x_12801:
        /* <DEDUP_REMOVED lines=16> */
.L_x_12807:
[----:B------:R-:W-:Y:S05]  /*a510*/  BSYNC B1 ;  /* 0x0000000000017941 */ /* 0x000fea0003800000 */
.L_x_12806:
        /* <DEDUP_REMOVED lines=43> */
.L_x_12805:
[----:B------:R-:W-:Y:S05]  /*a7d0*/  BSYNC B0 ;  /* 0x0000000000007941 */ /* 0x000fea0003800000 */
.L_x_12804:
[----:B------:R-:W-:Y:S01]  /*a7e0*/  I2FP.F32.U32 R149, R187 ;  /* 0x000000bb00957245 */ /* 0x000fe20000201000 */
[----:B------:R-:W-:Y:S01]  /*a7f0*/  BSSY B0, `(.L_x_12808) ;  /* 0x0000016000007945 */ /* 0x000fe20003800000 */
[----:B------:R-:W-:Y:S02]  /*a800*/  SHF.L.U32 R184, R184, 0x10, RZ ;  /* 0x00000010b8b87819 */ /* 0x000fe400000006ff */
[C---:B------:R-:W-:Y:S01]  /*a810*/  ISETP.NE.AND P3, PT, R194.reuse, 0x1, PT ;  /* 0x00000001c200780c */ /* 0x040fe20003f65270 */
[----:B------:R-:W-:Y:S01]  /*a820*/  FFMA.FTZ R148, R149, R172, 1.1641532182693481445e-10 ;  /* 0x2f00000095947423 */ /* 0x000fe200000100ac */
[----:B------:R-:W-:Y:S01]  /*a830*/  IADD3 R199, R194, 0x1, RZ ;  /* 0x00000001c2c77810 */ /* 0x000fe20007ffe0ff */
[----:B------:R-:W-:Y:S01]  /*a840*/  FMUL.FTZ R149, R184, R169 ;  /* 0x000000a9b8957220 */ /* 0x000fe20000410000 */
[----:B------:R-:W-:Y:S02]  /*a850*/  @P0 PRMT R184, R145, 0x7632, R184 ;  /* 0x0000763291b80816 */ /* 0x000fe400000000b8 */
[----:B------:R-:W-:Y:S01]  /*a860*/  FSETP.GTU.FTZ.AND P2, PT, R148, R171, PT ;  /* 0x000000ab9400720b */ /* 0x000fe20003f5c000 */
[----:B------:R-:W-:-:S02]  /*a870*/  FMUL.FTZ R149, R149, R170 ;  /* 0x000000aa95957220 */ /* 0x000fc40000410000 */
[----:B------:R-:W-:-:S03]  /*a880*/  @P0 IMAD.U32 R187, R184, 0x10000, RZ ;  /* 0x00010000b8bb0824 */ /* 0x000fc600078e00ff */
        /* <DEDUP_REMOVED lines=11> */
.L_x_12809:
[----:B------:R-:W-:-:S07]  /*a940*/  MOV R184, R2 ;  /* 0x0000000200b87202 */ /* 0x000fce0000000f00 */
.L_x_12810:
[----:B------:R-:W-:Y:S05]  /*a950*/  BSYNC B0 ;  /* 0x0000000000007941 */ /* 0x000fea0003800000 */
.L_x_12808:
        /* <DEDUP_REMOVED lines=16> */
.L_x_12814:
[----:B------:R-:W-:Y:S05]  /*aa60*/  BSYNC B1 ;  /* 0x0000000000017941 */ /* 0x000fea0003800000 */
.L_x_12813:
        /* <DEDUP_REMOVED lines=43> */
.L_x_12812:
[----:B------:R-:W-:Y:S05]  /*ad20*/  BSYNC B0 ;  /* 0x0000000000007941 */ /* 0x000fea0003800000 */
.L_x_12811:
[----:B------:R-:W-:Y:S01]  /*ad30*/  I2FP.F32.U32 R149, R184 ;  /* 0x000000b800957245 */ /* 0x000fe20000201000 */
[----:B------:R-:W-:Y:S01]  /*ad40*/  BSSY B0, `(.L_x_12815) ;  /* 0x0000016000007945 */ /* 0x000fe20003800000 */
[C---:B------:R-:W-:Y:S02]  /*ad50*/  SHF.L.U32 R184, R150.reuse, 0x10, RZ ;  /* 0x0000001096b87819 */ /* 0x040fe400000006ff */
        /* <DEDUP_REMOVED lines=19> */
.L_x_12816:
[----:B------:R-:W-:-:S07]  /*ae90*/  MOV R184, R2 ;  /* 0x0000000200b87202 */ /* 0x000fce0000000f00 */
.L_x_12817:
[----:B------:R-:W-:Y:S05]  /*aea0*/  BSYNC B0 ;  /* 0x0000000000007941 */ /* 0x000fea0003800000 */
.L_x_12815:
        /* <DEDUP_REMOVED lines=16> */
.L_x_12821:
[----:B------:R-:W-:Y:S05]  /*afb0*/  BSYNC B1 ;  /* 0x0000000000017941 */ /* 0x000fea0003800000 */
.L_x_12820:
        /* <DEDUP_REMOVED lines=43> */
.L_x_12819:
[----:B------:R-:W-:Y:S05]  /*b270*/  BSYNC B0 ;  /* 0x0000000000007941 */ /* 0x000fea0003800000 */
.L_x_12818:
        /* <DEDUP_REMOVED lines=22> */
.L_x_12823:
[----:B------:R-:W-:-:S07]  /*b3e0*/  MOV R150, R2 ;  /* 0x0000000200967202 */ /* 0x000fce0000000f00 */
.L_x_12824:
[----:B------:R-:W-:Y:S05]  /*b3f0*/  BSYNC B0 ;  /* 0x0000000000007941 */ /* 0x000fea0003800000 */
.L_x_12822:
        /* <DEDUP_REMOVED lines=16> */
.L_x_12828:
[----:B------:R-:W-:Y:S05]  /*b500*/  BSYNC B1 ;  /* 0x0000000000017941 */ /* 0x000fea0003800000 */
.L_x_12827:
        /* <DEDUP_REMOVED lines=43> */
.L_x_12826:
[----:B------:R-:W-:Y:S05]  /*b7c0*/  BSYNC B0 ;  /* 0x0000000000007941 */ /* 0x000fea0003800000 */
.L_x_12825:
        /* <DEDUP_REMOVED lines=22> */
.L_x_12830:
[----:B------:R-:W-:-:S07]  /*b930*/  MOV R187, R2 ;  /* 0x0000000200bb7202 */ /* 0x000fce0000000f00 */
.L_x_12831:
[----:B------:R-:W-:Y:S05]  /*b940*/  BSYNC B0 ;  /* 0x0000000000007941 */ /* 0x000fea0003800000 */
.L_x_12829:
        /* <DEDUP_REMOVED lines=18> */
.L_x_12835:
[----:B------:R-:W-:Y:S05]  /*ba70*/  BSYNC B1 ;  /* 0x0000000000017941 */ /* 0x000fea0003800000 */
.L_x_12834:
        /* <DEDUP_REMOVED lines=43> */
.L_x_12833:
[----:B------:R-:W-:Y:S05]  /*bd30*/  BSYNC B0 ;  /* 0x0000000000007941 */ /* 0x000fea0003800000 */
.L_x_12832:
[----:B------:R-:W-:Y:S01]  /*bd40*/  I2FP.F32.U32 R149, R187 ;  /* 0x000000bb00957245 */ /* 0x000fe20000201000 */
[----:B------:R-:W0:Y:S01]  /*bd50*/  @P0 LDC.64 R204, c[0x0][0x230] ;  /* 0x00008c00ffcc0b82 */ /* 0x000e220000000a00 */
[----:B------:R-:W-:Y:S01]  /*bd60*/  SHF.L.U32 R184, R184, 0x10, RZ ;  /* 0x00000010b8b87819 */ /* 0x000fe200000006ff */
[----:B------:R-:W-:Y:S01]  /*bd70*/  IMAD.WIDE.U32 R210, R175, 0x10, R166 ;  /* 0x00000010afd27825 */ /* 0x000fe200078e00a6 */
[----:B------:R-:W-:-:S03]  /*bd80*/  SEL R209, RZ, 0x10000, P5 ;  /* 0x00010000ffd17807 */ /* 0x000fc60002800000 */
[----:B------:R-:W-:Y:S01]  /*bd90*/  FFMA.FTZ R148, R149, R172, 1.1641532182693481445e-10 ;  /* 0x2f00000095947423 */ /* 0x000fe200000100ac */
[----:B------:R-:W-:Y:S01]  /*bda0*/  LOP3.LUT P5, RZ, R0, 0x2, RZ, 0xc0, !PT ;  /* 0x0000000200ff7812 */ /* 0x000fe200078ac0ff */
[----:B------:R-:W-:Y:S01]  /*bdb0*/  FMUL.FTZ R151, R184, R169 ;  /* 0x000000a9b8977220 */ /* 0x000fe20000410000 */
[----:B------:R-:W-:Y:S02]  /*bdc0*/  SEL R194, RZ, 0x1, P2 ;  /* 0x00000001ffc27807 */ /* 0x000fe40001000000 */
[----:B------:R-:W-:Y:S01]  /*bdd0*/  SEL R206, RZ, 0x1, P1 ;  /* 0x00000001ffce7807 */ /* 0x000fe20000800000 */
[----:B------:R-:W-:Y:S01]  /*bde0*/  FMUL.FTZ R151, R151, R170 ;  /* 0x000000aa97977220 */ /* 0x000fe20000410000 */
[----:B------:R-:W-:Y:S02]  /*bdf0*/  SEL R202, RZ, 0x1, P5 ;  /* 0x00000001ffca7807 */ /* 0x000fe40002800000 */
        /* <DEDUP_REMOVED lines=42> */
.L_x_12837:
[----:B------:R-:W-:-:S07]  /*c0a0*/  IMAD.MOV.U32 R187, RZ, RZ, R2 ;  /* 0x000000ffffbb7224 */ /* 0x000fce00078e0002 */
.L_x_12838:
[----:B------:R-:W-:Y:S05]  /*c0b0*/  BSYNC B0 ;  /* 0x0000000000007941 */ /* 0x000fea0003800000 */
.L_x_12836:
        /* <DEDUP_REMOVED lines=16> */
.L_x_12842:
[----:B------:R-:W-:Y:S05]  /*c1c0*/  BSYNC B1 ;  /* 0x0000000000017941 */ /* 0x000fea0003800000 */
.L_x_12841:
        /* <DEDUP_REMOVED lines=43> */
.L_x_12840:
[----:B------:R-:W-:Y:S05]  /*c480*/  BSYNC B0 ;  /* 0x0000000000007941 */ /* 0x000fea0003800000 */
.L_x_12839:
[----:B------:R-:W-:Y:S01]  /*c490*/  I2FP.F32.U32 R187, R187 ;  /* 0x000000bb00bb7245 */ /* 0x000fe20000201000 */
[----:B-----5:R-:W-:Y:S01]  /*c4a0*/  IMAD.U32 R204, R148, 0x10000, RZ ;  /* 0x0001000094cc7824 */ /* 0x020fe200078e00ff */
[----:B------:R-:W-:Y:S01]  /*c4b0*/  ISETP.NE.AND P1, PT, R194, 0x1, PT ;  /* 0x00000001c200780c */ /* 0x000fe20003f25270 */
[----:B------:R-:W-:Y:S01]  /*c4c0*/  BSSY B0, `(.L_x_12843) ;  /* 0x0000016000007945 */ /* 0x000fe20003800000 */
[----:B------:R-:W-:Y:S01]  /*c4d0*/  @P0 SHF.L.U32 R203, R144, 0x10, RZ ;  /* 0x0000001090cb0819 */ /* 0x000fe200000006ff */
[----:B------:R-:W-:Y:S01]  /*c4e0*/  FFMA.FTZ R202, R187, R172, 1.1641532182693481445e-10 ;  /* 0x2f000000bbca7423 */ /* 0x000fe200000100ac */
[----:B------:R-:W-:Y:S01]  /*c4f0*/  FMUL.FTZ R187, R204, R169 ;  /* 0x000000a9ccbb7220 */ /* 0x000fe20000410000 */
[----:B------:R-:W-:Y:S01]  /*c500*/  LOP3.LUT R0, R0, 0xfffffffb, RZ, 0xc0, !PT ;  /* 0xfffffffb00007812 */ /* 0x000fe200078ec0ff */
[----:B------:R-:W-:Y:S01]  /*c510*/  VIADD R205, R194, 0x1 ;  /* 0x00000001c2cd7836 */ /* 0x000fe20000000000 */
[----:B------:R-:W-:Y:S01]  /*c520*/  PRMT R148, R148, 0x7632, R148 ;  /* 0x0000763294947816 */ /* 0x000fe20000000094 */
        /* <DEDUP_REMOVED lines=14> */
.L_x_12844:
[----:B------:R-:W-:-:S07]  /*c610*/  IMAD.MOV.U32 R187, RZ, RZ, R2 ;  /* 0x000000ffffbb7224 */ /* 0x000fce00078e0002 */
.L_x_12845:
[----:B------:R-:W-:Y:S05]  /*c620*/  BSYNC B0 ;  /* 0x0000000000007941 */ /* 0x000fea0003800000 */
.L_x_12843:
        /* <DEDUP_REMOVED lines=16> */
.L_x_12849:
[----:B------:R-:W-:Y:S05]  /*c730*/  BSYNC B1 ;  /* 0x0000000000017941 */ /* 0x000fea0003800000 */
.L_x_12848:
        /* <DEDUP_REMOVED lines=43> */
.L_x_12847:
[----:B------:R-:W-:Y:S05]  /*c9f0*/  BSYNC B0 ;  /* 0x0000000000007941 */ /* 0x000fea0003800000 */
.L_x_12846:
        /* <DEDUP_REMOVED lines=24> */
.L_x_12851:
[----:B------:R-:W-:-:S07]  /*cb80*/  IMAD.MOV.U32 R148, RZ, RZ, R2 ;  /* 0x000000ffff947224 */ /* 0x000fce00078e0002 */
.L_x_12852:
[----:B------:R-:W-:Y:S05]  /*cb90*/  BSYNC B0 ;  /* 0x0000000000007941 */ /* 0x000fea0003800000 */
.L_x_12850:
        /* <DEDUP_REMOVED lines=16> */
.L_x_12856:
[----:B------:R-:W-:Y:S05]  /*cca0*/  BSYNC B1 ;  /* 0x0000000000017941 */ /* 0x000fea0003800000 */
.L_x_12855:
        /* <DEDUP_REMOVED lines=43> */
.L_x_12854:
[----:B------:R-:W-:Y:S05]  /*cf60*/  BSYNC B0 ;  /* 0x0000000000007941 */ /* 0x000fea0003800000 */
.L_x_12853:
[----:B------:R-:W-:Y:S01]  /*cf70*/  I2FP.F32.U32 R187, R148 ;  /* 0x0000009400bb7245 */ /* 0x000fe20000201000 */
[----:B------:R-:W-:Y:S01]  /*cf80*/  IMAD.U32 R194, R149, 0x10000, RZ ;  /* 0x0001000095c27824 */ /* 0x000fe200078e00ff */
[C---:B------:R-:W-:Y:S01]  /*cf90*/  ISETP.NE.AND P2, PT, R206.reuse, 0x1, PT ;  /* 0x00000001ce00780c */ /* 0x040fe20003f45270 */
[----:B------:R-:W-:Y:S01]  /*cfa0*/  BSSY B0, `(.L_x_12857) ;  /* 0x0000014000007945 */ /* 0x000fe20003800000 */
[----:B------:R-:W-:Y:S02]  /*cfb0*/  VIADD R205, R206, 0x1 ;  /* 0x00000001cecd7836 */ /* 0x000fe40000000000 */
[----:B------:R-:W-:Y:S01]  /*cfc0*/  FFMA.FTZ R148, R187, R172, 1.1641532182693481445e-10 ;  /* 0x2f000000bb947423 */ /* 0x000fe200000100ac */
[----:B------:R-:W-:-:S04]  /*cfd0*/  FMUL.FTZ R187, R194, R169 ;  /* 0x000000a9c2bb7220 */ /* 0x000fc80000410000 */
[----:B------:R-:W-:Y:S01]  /*cfe0*/  FMUL.FTZ R187, R187, R170 ;  /* 0x000000aabbbb7220 */ /* 0x000fe20000410000 */
[----:B------:R-:W-:Y:S02]  /*cff0*/  FSETP.GTU.FTZ.AND P1, PT, R148, R171, PT ;  /* 0x000000ab9400720b */ /* 0x000fe40003f3c000 */
[----:B------:R-:W-:Y:S02]  /*d000*/  @P0 SHF.L.U32 R148, R145, 0x10, RZ ;  /* 0x0000001091940819 */ /* 0x000fe400000006ff */
[----:B------:R-:W-:Y:S02]  /*d010*/  FSEL R203, R187, RZ, !P1 ;  /* 0x000000ffbbcb7208 */ /* 0x000fe40004800000 */
[----:B------:R-:W-:-:S03]  /*d020*/  PRMT R187, R149, 0x7632, R187 ;  /* 0x0000763295bb7816 */ /* 0x000fc600000000bb */
        /* <DEDUP_REMOVED lines=10> */
.L_x_12858:
[----:B------:R-:W-:-:S07]  /*d0d0*/  IMAD.MOV.U32 R194, RZ, RZ, R2 ;  /* 0x000000ffffc27224 */ /* 0x000fce00078e0002 */
.L_x_12859:
[----:B------:R-:W-:Y:S05]  /*d0e0*/  BSYNC B0 ;  /* 0x0000000000007941 */ /* 0x000fea0003800000 */
.L_x_12857:
        /* <DEDUP_REMOVED lines=16> */
.L_x_12863:
[----:B------:R-:W-:Y:S05]  /*d1f0*/  BSYNC B1 ;  /* 0x0000000000017941 */ /* 0x000fea0003800000 */
.L_x_12862:
        /* <DEDUP_REMOVED lines=43> */
.L_x_12861:
[----:B------:R-:W-:Y:S05]  /*d4b0*/  BSYNC B0 ;  /* 0x0000000000007941 */ /* 0x000fea0003800000 */
.L_x_12860:
        /* <DEDUP_REMOVED lines=22> */
.L_x_12865:
[----:B------:R-:W-:-:S07]  /*d620*/  IMAD.MOV.U32 R187, RZ, RZ, R2 ;  /* 0x000000ffffbb7224 */ /* 0x000fce00078e0002 */
.L_x_12866:
[----:B------:R-:W-:Y:S05]  /*d630*/  BSYNC B0 ;  /* 0x0000000000007941 */ /* 0x000fea0003800000 */
.L_x_12864:
        /* <DEDUP_REMOVED lines=16> */
.L_x_12870:
[----:B------:R-:W-:Y:S05]  /*d740*/  BSYNC B1 ;  /* 0x0000000000017941 */ /* 0x000fea0003800000 */
.L_x_12869:
        /* <DEDUP_REMOVED lines=43> */
.L_x_12868:
[----:B------:R-:W-:Y:S05]  /*da00*/  BSYNC B0 ;  /* 0x0000000000007941 */ /* 0x000fea0003800000 */
.L_x_12867:
        /* <DEDUP_REMOVED lines=22> */
.L_x_12872:
[----:B------:R-:W-:-:S07]  /*db70*/  IMAD.MOV.U32 R187, RZ, RZ, R2 ;  /* 0x000000ffffbb7224 */ /* 0x000fce00078e0002 */
.L_x_12873:
[----:B------:R-:W-:Y:S05]  /*db80*/  BSYNC B0 ;  /* 0x0000000000007941 */ /* 0x000fea0003800000 */
.L_x_12871:
        /* <DEDUP_REMOVED lines=16> */
.L_x_12877:
[----:B------:R-:W-:Y:S05]  /*dc90*/  BSYNC B1 ;  /* 0x0000000000017941 */ /* 0x000fea0003800000 */
.L_x_12876:
        /* <DEDUP_REMOVED lines=43> */
.L_x_12875:
[----:B------:R-:W-:Y:S05]  /*df50*/  BSYNC B0 ;  /* 0x0000000000007941 */ /* 0x000fea0003800000 */
.L_x_12874:
        /* <DEDUP_REMOVED lines=22> */
.L_x_12879:
[----:B------:R-:W-:-:S07]  /*e0c0*/  IMAD.MOV.U32 R150, RZ, RZ, R2 ;  /* 0x000000ffff967224 */ /* 0x000fce00078e0002 */
.L_x_12880:
[----:B------:R-:W-:Y:S05]  /*e0d0*/  BSYNC B0 ;  /* 0x0000000000007941 */ /* 0x000fea0003800000 */
.L_x_12878:
        /* <DEDUP_REMOVED lines=16> */
.L_x_12884:
[----:B------:R-:W-:Y:S05]  /*e1e0*/  BSYNC B1 ;  /* 0x0000000000017941 */ /* 0x000fea0003800000 */
.L_x_12883:
        /* <DEDUP_REMOVED lines=43> */
.L_x_12882:
[----:B------:R-:W-:Y:S05]  /*e4a0*/  BSYNC B0 ;  /* 0x0000000000007941 */ /* 0x000fea0003800000 */
.L_x_12881:
        /* <DEDUP_REMOVED lines=22> */
.L_x_12886:
[----:B------:R-:W-:-:S07]  /*e610*/  IMAD.MOV.U32 R194, RZ, RZ, R2 ;  /* 0x000000ffffc27224 */ /* 0x000fce00078e0002 */
.L_x_12887:
[----:B------:R-:W-:Y:S05]  /*e620*/  BSYNC B0 ;  /* 0x0000000000007941 */ /* 0x000fea0003800000 */
.L_x_12885:
        /* <DEDUP_REMOVED lines=18> */
.L_x_12891:
[----:B------:R-:W-:Y:S05]  /*e750*/  BSYNC B1 ;  /* 0x0000000000017941 */ /* 0x000fea0003800000 */
.L_x_12890:
        /* <DEDUP_REMOVED lines=43> */
.L_x_12889:
[----:B------:R-:W-:Y:S05]  /*ea10*/  BSYNC B0 ;  /* 0x0000000000007941 */ /* 0x000fea0003800000 */
.L_x_12888:
[----:B------:R-:W-:Y:S01]  /*ea20*/  I2FP.F32.U32 R149, R194 ;  /* 0x000000c200957245 */ /* 0x000fe20000201000 */
[----:B------:R-:W-:Y:S01]  /*ea30*/  IMAD.U32 R150, R187, 0x10000, RZ ;  /* 0x00010000bb967824 */ /* 0x000fe200078e00ff */
[----:B------:R-:W-:Y:S01]  /*ea40*/  SEL R219, RZ, 0x10000, P5 ;  /* 0x00010000ffdb7807 */ /* 0x000fe20002800000 */
[----:B------:R-:W0:Y:S01]  /*ea50*/  @P0 LDC.64 R212, c[0x0][0x230] ;  /* 0x00008c00ffd40b82 */ /* 0x000e220000000a00 */
[----:B------:R-:W-:Y:S01]  /*ea60*/  LOP3.LUT P5, RZ, R0, 0x2, RZ, 0xc0, !PT ;  /* 0x0000000200ff7812 */ /* 0x000fe200078ac0ff */
[----:B------:R-:W-:Y:S01]  /*ea70*/  FFMA.FTZ R148, R149, R172, 1.1641532182693481445e-10 ;  /* 0x2f00000095947423 */ /* 0x000fe200000100ac */
[----:B------:R-:W-:Y:S01]  /*ea80*/  FMUL.FTZ R151, R150, R169 ;  /* 0x000000a996977220 */ /* 0x000fe20000410000 */
[----:B------:R-:W-:Y:S02]  /*ea90*/  SEL R209, RZ, 0x1, P2 ;  /* 0x00000001ffd17807 */ /* 0x000fe40001000000 */
[----:B------:R-:W-:Y:S01]  /*eaa0*/  SEL R214, RZ, 0x1, P1 ;  /* 0x00000001ffd67807 */ /* 0x000fe20000800000 */
[----:B------:R-:W-:Y:S01]  /*eab0*/  FMUL.FTZ R151, R151, R170 ;  /* 0x000000aa97977220 */ /* 0x000fe20000410000 */
[----:B------:R-:W-:-:S02]  /*eac0*/  SEL R210, RZ, 0x1, P5 ;  /* 0x00000001ffd27807 */ /* 0x000fc40002800000 */
[----:B------:R-:W-:Y:S01]  /*ead0*/  FSETP.GTU.FTZ.AND P1, PT, R148, R171, PT ;  /* 0x000000ab9400720b */ /* 0x000fe20003f3c000 */
[----:B------:R-:W-:Y:S01]  /*eae0*/  IMAD.WIDE.U32 R148, R209, 0x1000000, RZ ;  /* 0x01000000d1947825 */ /* 0x000fe200078e00ff */
[----:B------:R-:W-:Y:S02]  /*eaf0*/  @P0 PRMT R187, R147, 0x7632, R187 ;  /* 0x0000763293bb0816 */ /* 0x000fe400000000bb */
[----:B------:R-:W-:Y:S01]  /*eb00*/  SEL R216, RZ, 0x100, P4 ;  /* 0x00000100ffd87807 */ /* 0x000fe20002000000 */
[----:B------:R-:W-:Y:S01]  /*eb10*/  IMAD.WIDE.U32 R214, R214, 0x10000, RZ ;  /* 0x00010000d6d67825 */ /* 0x000fe200078e00ff */
[----:B------:R-:W-:Y:S02]  /*eb20*/  SEL R194, RZ, 0x1000000, P1 ;  /* 0x01000000ffc27807 */ /* 0x000fe40000800000 */
[----:B------:R-:W-:Y:S01]  /*eb30*/  @P0 SHF.L.U32 R150, R187, 0x10, RZ ;  /* 0x00000010bb960819 */ /* 0x000fe200000006ff */
[----:B------:R-:W-:Y:S01]  /*eb40*/  IMAD.WIDE.U32 R210, R210, 0x100, RZ ;  /* 0x00000100d2d27825 */ /* 0x000fe200078e00ff */
[----:B------:R-:W-:-:S02]  /*eb50*/  FSEL R209, R151, RZ, !P1 ;  /* 0x000000ff97d17208 */ /* 0x000fc40004800000 */
[----:B------:R-:W-:Y:S02]  /*eb60*/  LOP3.LUT P6, RZ, R0, 0x4, RZ, 0xc0, !PT ;  /* 0x0000000400ff7812 */ /* 0x000fe400078cc0ff */
[----:B------:R-:W-:Y:S01]  /*eb70*/  LOP3.LUT R210, R210, R148, R214, 0xfe, !PT ;  /* 0x00000094d2d27212 */ /* 0x000fe200078efed6 */
[----:B------:R-:W-:Y:S01]  /*eb80*/  @P0 FADD.FTZ R209, R209, R150 ;  /* 0x00000096d1d10221 */ /* 0x000fe20000010000 */
[----:B------:R-:W-:Y:S01]  /*eb90*/  LOP3.LUT R148, R216, R194, R219, 0xfe, !PT ;  /* 0x000000c2d8947212 */ /* 0x000fe200078efedb */
[----:B------:R-:W-:Y:S01]  /*eba0*/  VIADD R194, R30, 0x280 ;  /* 0x000002801ec27836 */ /* 0x000fe20000000000 */
[----:B------:R-:W-:Y:S01]  /*ebb0*/  SEL R187, RZ, 0x1, P3 ;  /* 0x00000001ffbb7807 */ /* 0x000fe20001800000 */
[----:B------:R-:W-:Y:S01]  /*ebc0*/  IMAD.WIDE.U32 R218, R184, 0x10, R166 ;  /* 0x00000010b8da7825 */ /* 0x000fe200078e00a6 */
[----:B------:R-:W-:Y:S02]  /*ebd0*/  SEL R217, RZ, 0x1, P6 ;  /* 0x00000001ffd97807 */ /* 0x000fe40003000000 */
[----:B------:R-:W-:Y:S01]  /*ebe0*/  LOP3.LUT R187, R149, R148, R187, 0xfe, !PT ;  /* 0x0000009495bb7212 */ /* 0x000fe200078efebb */
[----:B0-----:R-:W-:Y:S01]  /*ebf0*/  @P0 IMAD.WIDE.U32 R212, R194, 0x10, R212 ;  /* 0x00000010c2d40825 */ /* 0x001fe200078e00d4 */
[----:B------:R-:W-:-:S02]  /*ec00*/  LOP3.LUT R210, R210, R217, RZ, 0xfc, !PT ;  /* 0x000000d9d2d27212 */ /* 0x000fc400078efcff */
[----:B------:R-:W-:Y:S01]  /*ec10*/  F2FP.BF16.F32.PACK_AB R150, R208, R205 ;  /* 0x000000cdd096723e */ /* 0x000fe200000010ff */
[----:B------:R-:W-:Y:S01]  /*ec20*/  IMAD.WIDE.U32 R216, R184, 0x8, R160 ;  /* 0x00000008b8d87825 */ /* 0x000fe200078e00a0 */
        /* <DEDUP_REMOVED lines=21> */
.L_x_12893:
[----:B------:R-:W-:-:S07]  /*ed80*/  MOV R187, R2 ;  /* 0x0000000200bb7202 */ /* 0x000fce0000000f00 */
.L_x_12894:
[----:B------:R-:W-:Y:S05]  /*ed90*/  BSYNC B0 ;  /* 0x0000000000007941 */ /* 0x000fea0003800000 */
.L_x_12892:
        /* <DEDUP_REMOVED lines=16> */
.L_x_12898:
[----:B------:R-:W-:Y:S05]  /*eea0*/  BSYNC B1 ;  /* 0x0000000000017941 */ /* 0x000fea0003800000 */
.L_x_12897:
        /* <DEDUP_REMOVED lines=43> */
.L_x_12896:
[----:B------:R-:W-:Y:S05]  /*f160*/  BSYNC B0 ;  /* 0x0000000000007941 */ /* 0x000fea0003800000 */
.L_x_12895:
        /* <DEDUP_REMOVED lines=10> */
[----:B------:R-:W-:Y:S01]  /*f210*/  FMUL.FTZ R187, R187, R170 ;  /* 0x000000aabbbb7220 */ /* 0x000fe20000410000 */
[----:B------:R-:W-:-:S04]  /*f220*/  IADD3 R213, R220, 0x1, RZ ;  /* 0x00000001dcd57810 */ /* 0x000fc80007ffe0ff */
        /* <DEDUP_REMOVED lines=12> */
.L_x_12900:
[----:B------:R-:W-:-:S07]  /*f2f0*/  MOV R187, R2 ;  /* 0x0000000200bb7202 */ /* 0x000fce0000000f00 */
.L_x_12901:
[----:B------:R-:W-:Y:S05]  /*f300*/  BSYNC B0 ;  /* 0x0000000000007941 */ /* 0x000fea0003800000 */
.L_x_12899:
        /* <DEDUP_REMOVED lines=16> */
.L_x_12905:
[----:B------:R-:W-:Y:S05]  /*f410*/  BSYNC B1 ;  /* 0x0000000000017941 */ /* 0x000fea0003800000 */
.L_x_12904:
        /* <DEDUP_REMOVED lines=43> */
.L_x_12903:
[----:B------:R-:W-:Y:S05]  /*f6d0*/  BSYNC B0 ;  /* 0x0000000000007941 */ /* 0x000fea0003800000 */
.L_x_12902:
        /* <DEDUP_REMOVED lines=24> */
.L_x_12907:
[----:B------:R-:W-:-:S07]  /*f860*/  MOV R148, R2 ;  /* 0x0000000200947202 */ /* 0x000fce0000000f00 */
.L_x_12908:
[----:B------:R-:W-:Y:S05]  /*f870*/  BSYNC B0 ;  /* 0x0000000000007941 */ /* 0x000fea0003800000 */
.L_x_12906:
        /* <DEDUP_REMOVED lines=16> */
.L_x_12912:
[----:B------:R-:W-:Y:S05]  /*f980*/  BSYNC B1 ;  /* 0x0000000000017941 */ /* 0x000fea0003800000 */
.L_x_12911:
        /* <DEDUP_REMOVED lines=43> */
.L_x_12910:
[----:B------:R-:W-:Y:S05]  /*fc40*/  BSYNC B0 ;  /* 0x0000000000007941 */ /* 0x000fea0003800000 */
.L_x_12909:
        /* <DEDUP_REMOVED lines=22> */
.L_x_12914:
[----:B------:R-:W-:-:S07]  /*fdb0*/  MOV R213, R2 ;  /* 0x0000000200d57202 */ /* 0x000fce0000000f00 */
.L_x_12915:
[----:B------:R-:W-:Y:S05]  /*fdc0*/  BSYNC B0 ;  /* 0x0000000000007941 */ /* 0x000fea0003800000 */
.L_x_12913:
        /* <DEDUP_REMOVED lines=16> */
.L_x_12919:
[----:B------:R-:W-:Y:S05]  /*fed0*/  BSYNC B1 ;  /* 0x0000000000017941 */ /* 0x000fea0003800000 */
.L_x_12918:
        /* <DEDUP_REMOVED lines=43> */
.L_x_12917:
[----:B------:R-:W-:Y:S05]  /*10190*/  BSYNC B0 ;  /* 0x0000000000007941 */ /* 0x000fea0003800000 */
.L_x_12916:
        /* <DEDUP_REMOVED lines=22> */
.L_x_12921:
[----:B------:R-:W-:-:S07]  /*10300*/  MOV R187, R2 ;  /* 0x0000000200bb7202 */ /* 0x000fce0000000f00 */
.L_x_12922:
[----:B------:R-:W-:Y:S05]  /*10310*/  BSYNC B0 ;  /* 0x0000000000007941 */ /* 0x000fea0003800000 */
.L_x_12920:
        /* <DEDUP_REMOVED lines=16> */
.L_x_12926:
[----:B------:R-:W-:Y:S05]  /*10420*/  BSYNC B1 ;  /* 0x0000000000017941 */ /* 0x000fea0003800000 */
.L_x_12925:
        /* <DEDUP_REMOVED lines=43> */
.L_x_12924:
[----:B------:R-:W-:Y:S05]  /*106e0*/  BSYNC B0 ;  /* 0x0000000000007941 */ /* 0x000fea0003800000 */
.L_x_12923:
        /* <DEDUP_REMOVED lines=22> */
.L_x_12928:
[----:B------:R-:W-:-:S07]  /*10850*/  MOV R187, R2 ;  /* 0x0000000200bb7202 */ /* 0x000fce0000000f00 */
.L_x_12929:
[----:B------:R-:W-:Y:S05]  /*10860*/  BSYNC B0 ;  /* 0x0000000000007941 */ /* 0x000fea0003800000 */
.L_x_12927:
        /* <DEDUP_REMOVED lines=16> */
.L_x_12933:
[----:B------:R-:W-:Y:S05]  /*10970*/  BSYNC B1 ;  /* 0x0000000000017941 */ /* 0x000fea0003800000 */
.L_x_12932:
        /* <DEDUP_REMOVED lines=43> */
.L_x_12931:
[----:B------:R-:W-:Y:S05]  /*10c30*/  BSYNC B0 ;  /* 0x0000000000007941 */ /* 0x000fea0003800000 */
.L_x_12930:
        /* <DEDUP_REMOVED lines=22> */
.L_x_12935:
[----:B------:R-:W-:-:S07]  /*10da0*/  MOV R150, R2 ;  /* 0x0000000200967202 */ /* 0x000fce0000000f00 */
.L_x_12936:
[----:B------:R-:W-:Y:S05]  /*10db0*/  BSYNC B0 ;  /* 0x0000000000007941 */ /* 0x000fea0003800000 */
.L_x_12934:
        /* <DEDUP_REMOVED lines=16> */
.L_x_12940:
[----:B------:R-:W-:Y:S05]  /*10ec0*/  BSYNC B1 ;  /* 0x0000000000017941 */ /* 0x000fea0003800000 */
.L_x_12939:
        /* <DEDUP_REMOVED lines=43> */
.L_x_12938:
[----:B------:R-:W-:Y:S05]  /*11180*/  BSYNC B0 ;  /* 0x0000000000007941 */ /* 0x000fea0003800000 */
.L_x_12937:
        /* <DEDUP_REMOVED lines=22> */
.L_x_12942:
[----:B------:R-:W-:-:S07]  /*112f0*/  MOV R215, R2 ;  /* 0x0000000200d77202 */ /* 0x000fce0000000f00 */
.L_x_12943:
[----:B------:R-:W-:Y:S05]  /*11300*/  BSYNC B0 ;  /* 0x0000000000007941 */ /* 0x000fea0003800000 */
.L_x_12941:
        /* <DEDUP_REMOVED lines=18> */
.L_x_12947:
[----:B------:R-:W-:Y:S05]  /*11430*/  BSYNC B1 ;  /* 0x0000000000017941 */ /* 0x000fea0003800000 */
.L_x_12946:
        /* <DEDUP_REMOVED lines=43> */
.L_x_12945:
[----:B------:R-:W-:Y:S05]  /*116f0*/  BSYNC B0 ;  /* 0x0000000000007941 */ /* 0x000fea0003800000 */
.L_x_12944:
[----:B------:R-:W-:Y:S01]  /*11700*/  I2FP.F32.U32 R149, R215 ;  /* 0x000000d700957245 */ /* 0x000fe20000201000 */
[----:B------:R-:W0:Y:S01]  /*11710*/  @P0 LDC.64 R220, c[0x0][0x230] ;  /* 0x00008c00ffdc0b82 */ /* 0x000e220000000a00 */
[----:B------:R-:W-:Y:S01]  /*11720*/  SEL R225, RZ, 0x10000, P5 ;  /* 0x00010000ffe17807 */ /* 0x000fe20002800000 */
[----:B------:R-:W-:Y:S01]  /*11730*/  IMAD.WIDE.U32 R226, R194, 0x10, R166 ;  /* 0x00000010c2e27825 */ /* 0x000fe200078e00a6 */
[----:B------:R-:W-:-:S03]  /*11740*/  LOP3.LUT P5, RZ, R0, 0x2, RZ, 0xc0, !PT ;  /* 0x0000000200ff7812 */ /* 0x000fc600078ac0ff */
[----:B------:R-:W-:Y:S01]  /*11750*/  FFMA.FTZ R148, R149, R172, 1.1641532182693481445e-10 ;  /* 0x2f00000095947423 */ /* 0x000fe200000100ac */
[----:B------:R-:W-:Y:S02]  /*11760*/  SHF.L.U32 R150, R187, 0x10, RZ ;  /* 0x00000010bb967819 */ /* 0x000fe400000006ff */
[----:B------:R-:W-:Y:S02]  /*11770*/  SEL R218, RZ, 0x1, P2 ;  /* 0x00000001ffda7807 */ /* 0x000fe40001000000 */
[----:B------:R-:W-:Y:S01]  /*11780*/  SEL R222, RZ, 0x1, P1 ;  /* 0x00000001ffde7807 */ /* 0x000fe20000800000 */
[----:B------:R-:W-:Y:S01]  /*11790*/  FMUL.FTZ R151, R150, R169 ;  /* 0x000000a996977220 */ /* 0x000fe20000410000 */
[----:B------:R-:W-:Y:S02]  /*117a0*/  SEL R219, RZ, 0x1, P5 ;  /* 0x00000001ffdb7807 */ /* 0x000fe40002800000 */
[----:B------:R-:W-:Y:S01]  /*117b0*/  FSETP.GTU.FTZ.AND P1, PT, R148, R171, PT ;  /* 0x000000ab9400720b */ /* 0x000fe20003f3c000 */
[----:B------:R-:W-:-:S04]  /*117c0*/  IMAD.WIDE.U32 R148, R218, 0x1000000, RZ ;  /* 0x01000000da947825 */ /* 0x000fc800078e00ff */
[----:B------:R-:W-:Y:S01]  /*117d0*/  FMUL.FTZ R151, R151, R170 ;  /* 0x000000aa97977220 */ /* 0x000fe20000410000 */
[----:B------:R-:W-:Y:S01]  /*117e0*/  @P0 PRMT R187, R147, 0x7632, R187 ;  /* 0x0000763293bb0816 */ /* 0x000fe200000000bb */
[----:B------:R-:W-:Y:S01]  /*117f0*/  IMAD.WIDE.U32 R222, R222, 0x10000, RZ ;  /* 0x00010000dede7825 */ /* 0x000fe200078e00ff */
[----:B------:R-:W-:Y:S02]  /*11800*/  LOP3.LUT P6, RZ, R0, 0x4, RZ, 0xc0, !PT ;  /* 0x0000000400ff7812 */ /* 0x000fe400078cc0ff */
[----:B------:R-:W-:Y:S01]  /*11810*/  SEL R224, RZ, 0x100, P4 ;  /* 0x00000100ffe07807 */ /* 0x000fe20002000000 */
[----:B------:R-:W-:Y:S01]  /*11820*/  IMAD.WIDE.U32 R218, R219, 0x100, RZ ;  /* 0x00000100dbda7825 */ /* 0x000fe200078e00ff */
[----:B------:R-:W-:Y:S02]  /*11830*/  SEL R150, RZ, 0x1000000, P1 ;  /* 0x01000000ff967807 */ /* 0x000fe40000800000 */
[----:B------:R-:W-:Y:S01]  /*11840*/  SEL R215, RZ, 0x1, P6 ;  /* 0x00000001ffd77807 */ /* 0x000fe20003000000 */
[----:B------:R-:W-:Y:S01]  /*11850*/  @P0 IMAD.U32 R187, R187, 0x10000, RZ ;  /* 0x00010000bbbb0824 */ /* 0x000fe200078e00ff */
[----:B------:R-:W-:-:S02]  /*11860*/  LOP3.LUT R222, R218, R148, R222, 0xfe, !PT ;  /* 0x00000094dade7212 */ /* 0x000fc400078efede */
[----:B------:R-:W-:Y:S02]  /*11870*/  FSEL R218, R151, RZ, !P1 ;  /* 0x000000ff97da7208 */ /* 0x000fe40004800000 */
[----:B------:R-:W-:Y:S01]  /*11880*/  LOP3.LUT R151, R224, R150, R225, 0xfe, !PT ;  /* 0x00000096e0977212 */ /* 0x000fe200078efee1 */
[----:B------:R-:W-:Y:S01]  /*11890*/  IMAD.WIDE.U32 R224, R194, 0x8, R160 ;  /* 0x00000008c2e07825 */ /* 0x000fe200078e00a0 */
[----:B------:R-:W-:-:S03]  /*118a0*/  SEL R148, RZ, 0x1, P3 ;  /* 0x00000001ff947807 */ /* 0x000fc60001800000 */
[----:B------:R-:W-:Y:S01]  /*118b0*/  @P0 FADD.FTZ R218, R218, R187 ;  /* 0x000000bbdada0221 */ /* 0x000fe20000010000 */
[----:B------:R-:W-:Y:S02]  /*118c0*/  LOP3.LUT R222, R222, R215, RZ, 0xfc, !PT ;  /* 0x000000d7dede7212 */ /* 0x000fe400078efcff */
[----:B------:R-:W-:Y:S02]  /*118d0*/  LOP3.LUT R215, R149, R151, R148, 0xfe, !PT ;  /* 0x0000009795d77212 */ /* 0x000fe400078efe94 */
[----:B------:R-:W-:Y:S02]  /*118e0*/  IADD3 R187, R30, 0x300, RZ ;  /* 0x000003001ebb7810 */ /* 0x000fe40007ffe0ff */
[----:B------:R-:W-:Y:S02]  /*118f0*/  F2FP.BF16.F32.PACK_AB R150, R217, R213 ;  /* 0x000000d5d996723e */ /* 0x000fe400000010ff */
        /* <DEDUP_REMOVED lines=22> */
.L_x_12949:
[----:B------:R-:W-:-:S07]  /*11a60*/  IMAD.MOV.U32 R215, RZ, RZ, R2 ;  /* 0x000000ffffd77224 */ /* 0x000fce00078e0002 */
.L_x_12950:
[----:B------:R-:W-:Y:S05]  /*11a70*/  BSYNC B0 ;  /* 0x0000000000007941 */ /* 0x000fea0003800000 */
.L_x_12948:
        /* <DEDUP_REMOVED lines=16> */
.L_x_12954:
[----:B------:R-:W-:Y:S05]  /*11b80*/  BSYNC B1 ;  /* 0x0000000000017941 */ /* 0x000fea0003800000 */
.L_x_12953:
        /* <DEDUP_REMOVED lines=43> */
.L_x_12952:
[----:B------:R-:W-:Y:S05]  /*11e40*/  BSYNC B0 ;  /* 0x0000000000007941 */ /* 0x000fea0003800000 */
.L_x_12951:
[----:B------:R-:W-:Y:S01]  /*11e50*/  I2FP.F32.U32 R163, R215 ;  /* 0x000000d700a37245 */ /* 0x000fe20000201000 */
[----:B-----5:R-:W-:Y:S01]  /*11e60*/  IMAD.U32 R220, R148, 0x10000, RZ ;  /* 0x0001000094dc7824 */ /* 0x020fe200078e00ff */
[----:B------:R-:W-:Y:S01]  /*11e70*/  ISETP.NE.AND P1, PT, R229, 0x1, PT ;  /* 0x00000001e500780c */ /* 0x000fe20003f25270 */
[----:B------:R-:W-:Y:S01]  /*11e80*/  BSSY B0, `(.L_x_12955) ;  /* 0x0000016000007945 */ /* 0x000fe20003800000 */
[----:B------:R-:W-:Y:S01]  /*11e90*/  LOP3.LUT R0, R0, 0xfffffffb, RZ, 0xc0, !PT ;  /* 0xfffffffb00007812 */ /* 0x000fe200078ec0ff */
[----:B------:R-:W-:Y:S01]  /*11ea0*/  FFMA.FTZ R162, R163, R172, 1.1641532182693481445e-10 ;  /* 0x2f000000a3a27423 */ /* 0x000fe200000100ac */
[----:B------:R-:W-:Y:S01]  /*11eb0*/  FMUL.FTZ R163, R220, R169 ;  /* 0x000000a9dca37220 */ /* 0x000fe20000410000 */
[----:B------:R-:W-:Y:S01]  /*11ec0*/  PRMT R215, R148, 0x7632, R215 ;  /* 0x0000763294d77816 */ /* 0x000fe200000000d7 */
        /* <DEDUP_REMOVED lines=16> */
.L_x_12956:
[----:B------:R-:W-:-:S07]  /*11fd0*/  IMAD.MOV.U32 R148, RZ, RZ, R2 ;  /* 0x000000ffff947224 */ /* 0x000fce00078e0002 */
.L_x_12957:
[----:B------:R-:W-:Y:S05]  /*11fe0*/  BSYNC B0 ;  /* 0x0000000000007941 */ /* 0x000fea0003800000 */
.L_x_12955:
        /* <DEDUP_REMOVED lines=16> */
.L_x_12961:
[----:B------:R-:W-:Y:S05]  /*120f0*/  BSYNC B1 ;  /* 0x0000000000017941 */ /* 0x000fea0003800000 */
.L_x_12960:
        /* <DEDUP_REMOVED lines=43> */
.L_x_12959:
[----:B------:R-:W-:Y:S05]  /*123b0*/  BSYNC B0 ;  /* 0x0000000000007941 */ /* 0x000fea0003800000 */
.L_x_12958:
        /* <DEDUP_REMOVED lines=24> */
.L_x_12963:
[----:B------:R-:W-:-:S07]  /*12540*/  IMAD.MOV.U32 R148, RZ, RZ, R2 ;  /* 0x000000ffff947224 */ /* 0x000fce00078e0002 */
.L_x_12964:
[----:B------:R-:W-:Y:S05]  /*12550*/  BSYNC B0 ;  /* 0x0000000000007941 */ /* 0x000fea0003800000 */
.L_x_12962:
        /* <DEDUP_REMOVED lines=16> */
.L_x_12968:
[----:B------:R-:W-:Y:S05]  /*12660*/  BSYNC B1 ;  /* 0x0000000000017941 */ /* 0x000fea0003800000 */
.L_x_12967:
        /* <DEDUP_REMOVED lines=43> */
.L_x_12966:
[----:B------:R-:W-:Y:S05]  /*12920*/  BSYNC B0 ;  /* 0x0000000000007941 */ /* 0x000fea0003800000 */
.L_x_12965:
[----:B------:R-:W-:Y:S01]  /*12930*/  I2FP.F32.U32 R163, R148 ;  /* 0x0000009400a37245 */ /* 0x000fe20000201000 */
[----:B------:R-:W-:Y:S01]  /*12940*/  IMAD.U32 R162, R149, 0x10000, RZ ;  /* 0x0001000095a27824 */ /* 0x000fe200078e00ff */
[----:B------:R-:W-:Y:S01]  /*12950*/  ISETP.NE.AND P2, PT, R222, 0x1, PT ;  /* 0x00000001de00780c */ /* 0x000fe20003f45270 */
[----:B------:R-:W-:Y:S01]  /*12960*/  BSSY B0, `(.L_x_12969) ;  /* 0x0000014000007945 */ /* 0x000fe20003800000 */
[----:B------:R-:W-:Y:S01]  /*12970*/  @P0 SHF.L.U32 R215, R145, 0x10, RZ ;  /* 0x0000001091d70819 */ /* 0x000fe200000006ff */
[----:B------:R-:W-:Y:S01]  /*12980*/  FFMA.FTZ R148, R163, R172, 1.1641532182693481445e-10 ;  /* 0x2f000000a3947423 */ /* 0x000fe200000100ac */
[----:B------:R-:W-:Y:S01]  /*12990*/  FMUL.FTZ R163, R162, R169 ;  /* 0x000000a9a2a37220 */ /* 0x000fe20000410000 */
[----:B------:R-:W-:-:S03]  /*129a0*/  PRMT R224, R149, 0x7632, R224 ;  /* 0x0000763295e07816 */ /* 0x000fc600000000e0 */
        /* <DEDUP_REMOVED lines=14> */
.L_x_12970:
[----:B------:R-:W-:-:S07]  /*12a90*/  IMAD.MOV.U32 R215, RZ, RZ, R2 ;  /* 0x000000ffffd77224 */ /* 0x000fce00078e0002 */
.L_x_12971:
[----:B------:R-:W-:Y:S05]  /*12aa0*/  BSYNC B0 ;  /* 0x0000000000007941 */ /* 0x000fea0003800000 */
.L_x_12969:
        /* <DEDUP_REMOVED lines=16> */
.L_x_12975:
[----:B------:R-:W-:Y:S05]  /*12bb0*/  BSYNC B1 ;  /* 0x0000000000017941 */ /* 0x000fea0003800000 */
.L_x_12974:
        /* <DEDUP_REMOVED lines=43> */
.L_x_12973:
[----:B------:R-:W-:Y:S05]  /*12e70*/  BSYNC B0 ;  /* 0x0000000000007941 */ /* 0x000fea0003800000 */
.L_x_12972:
        /* <DEDUP_REMOVED lines=22> */
.L_x_12977:
[----:B------:R-:W-:-:S07]  /*12fe0*/  IMAD.MOV.U32 R215, RZ, RZ, R2 ;  /* 0x000000ffffd77224 */ /* 0x000fce00078e0002 */
.L_x_12978:
[----:B------:R-:W-:Y:S05]  /*12ff0*/  BSYNC B0 ;  /* 0x0000000000007941 */ /* 0x000fea0003800000 */
.L_x_12976:
        /* <DEDUP_REMOVED lines=16> */
.L_x_12982:
[----:B------:R-:W-:Y:S05]  /*13100*/  BSYNC B1 ;  /* 0x0000000000017941 */ /* 0x000fea0003800000 */
.L_x_12981:
        /* <DEDUP_REMOVED lines=43> */
.L_x_12980:
[----:B------:R-:W-:Y:S05]  /*133c0*/  BSYNC B0 ;  /* 0x0000000000007941 */ /* 0x000fea0003800000 */
.L_x_12979:
        /* <DEDUP_REMOVED lines=22> */
.L_x_12984:
[----:B------:R-:W-:-:S07]  /*13530*/  IMAD.MOV.U32 R150, RZ, RZ, R2 ;  /* 0x000000ffff967224 */ /* 0x000fce00078e0002 */
.L_x_12985:
[----:B------:R-:W-:Y:S05]  /*13540*/  BSYNC B0 ;  /* 0x0000000000007941 */ /* 0x000fea0003800000 */
.L_x_12983:
        /* <DEDUP_REMOVED lines=16> */
.L_x_12989:
[----:B------:R-:W-:Y:S05]  /*13650*/  BSYNC B1 ;  /* 0x0000000000017941 */ /* 0x000fea0003800000 */
.L_x_12988:
        /* <DEDUP_REMOVED lines=42> */
[----:B------:R-:W-:-:S07]  /*13900*/  LOP3.LUT R9, R9, R148, R11, 0x96, !PT ;  /* 0x0000009409097212 */ /* 0x000fce00078e960b */
.L_x_12987:
[----:B------:R-:W-:Y:S05]  /*13910*/  BSYNC B0 ;  /* 0x0000000000007941 */ /* 0x000fea0003800000 */
.L_x_12986:
[----:B------:R-:W-:Y:S01]  /*13920*/  I2FP.F32.U32 R149, R150 ;  /* 0x0000009600957245 */ /* 0x000fe20000201000 */
[----:B------:R-:W-:Y:S01]  /*13930*/  IMAD.U32 R150, R215, 0x10000, RZ ;  /* 0x00010000d7967824 */ /* 0x000fe200078e00ff */
[----:B------:R-:W-:Y:S01]  /*13940*/  ISETP.NE.AND P5, PT, R225, 0x1, PT ;  /* 0x00000001e100780c */ /* 0x000fe20003fa5270 */
[----:B------:R-:W-:Y:S01]  /*13950*/  BSSY B0, `(.L_x_12990) ;  /* 0x0000014000007945 */ /* 0x000fe20003800000 */
[----:B------:R-:W-:Y:S01]  /*13960*/  @P0 PRMT R162, R146, 0x7632, R162 ;  /* 0x0000763292a20816 */ /* 0x000fe200000000a2 */
[----:B------:R-:W-:Y:S01]  /*13970*/  FFMA.FTZ R148, R149, R172, 1.1641532182693481445e-10 ;  /* 0x2f00000095947423 */ /* 0x000fe200000100ac */
[----:B------:R-:W-:Y:S02]  /*13980*/  FMUL.FTZ R149, R150, R169 ;  /* 0x000000a996957220 */ /* 0x000fe40000410000 */
        /* <DEDUP_REMOVED lines=15> */
.L_x_12991:
[----:B------:R-:W-:-:S07]  /*13a80*/  IMAD.MOV.U32 R150, RZ, RZ, R2 ;  /* 0x000000ffff967224 */ /* 0x000fce00078e0002 */
.L_x_12992:
[----:B------:R-:W-:Y:S05]  /*13a90*/  BSYNC B0 ;  /* 0x0000000000007941 */ /* 0x000fea0003800000 */
.L_x_12990:
        /* <DEDUP_REMOVED lines=16> */
.L_x_12996:
[----:B------:R-:W-:Y:S05]  /*13ba0*/  BSYNC B1 ;  /* 0x0000000000017941 */ /* 0x000fea0003800000 */
.L_x_12995:
        /* <DEDUP_REMOVED lines=43> */
.L_x_12994:
[----:B------:R-:W-:Y:S05]  /*13e60*/  BSYNC B0 ;  /* 0x0000000000007941 */ /* 0x000fea0003800000 */
.L_x_12993:
        /* <DEDUP_REMOVED lines=22> */
.L_x_12998:
[----:B------:R-:W-:-:S07]  /*13fd0*/  IMAD.MOV.U32 R227, RZ, RZ, R2 ;  /* 0x000000ffffe37224 */ /* 0x000fce00078e0002 */
.L_x_12999:
[----:B------:R-:W-:Y:S05]  /*13fe0*/  BSYNC B0 ;  /* 0x0000000000007941 */ /* 0x000fea0003800000 */
.L_x_12997:
        /* <DEDUP_REMOVED lines=18> */
.L_x_13003:
[----:B------:R-:W-:Y:S05]  /*14110*/  BSYNC B1 ;  /* 0x0000000000017941 */ /* 0x000fea0003800000 */
.L_x_13002:
        /* <DEDUP_REMOVED lines=43> */
.L_x_13001:
[----:B------:R-:W-:Y:S05]  /*143d0*/  BSYNC B0 ;  /* 0x0000000000007941 */ /* 0x000fea0003800000 */
.L_x_13000:
[----:B------:R-:W-:Y:S01]  /*143e0*/  FADD.FTZ R162, RZ, R152 ;  /* 0x00000098ffa27221 */ /* 0x000fe20000010000 */
[----:B------:R-:W-:Y:S01]  /*143f0*/  IMAD.U32 R226, R226, 0x10000, RZ ;  /* 0x00010000e2e27824 */ /* 0x000fe200078e00ff */
[----:B------:R-:W-:Y:S01]  /*14400*/  SEL R150, RZ, 0x10000, P5 ;  /* 0x00010000ff967807 */ /* 0x000fe20002800000 */
[----:B------:R-:W-:-:S04]  /*14410*/  IMAD.WIDE.U32 R166, R187, 0x10, R166 ;  /* 0x00000010bba67825 */ /* 0x000fc800078e00a6 */
[----:B------:R-:W-:Y:S01]  /*14420*/  FADD.FTZ R149, R162, R155 ;  /* 0x0000009ba2957221 */ /* 0x000fe20000010000 */
[----:B------:R-:W-:Y:S01]  /*14430*/  FMUL.FTZ R169, R226, R169 ;  /* 0x000000a9e2a97220 */ /* 0x000fe20000410000 */
[----:B------:R-:W-:Y:S01]  /*14440*/  LOP3.LUT P5, RZ, R0, 0x2, RZ, 0xc0, !PT ;  /* 0x0000000200ff7812 */ /* 0x000fe200078ac0ff */
[----:B------:R-:W-:-:S04]  /*14450*/  IMAD.WIDE.U32 R160, R187, 0x8, R160 ;  /* 0x00000008bba07825 */ /* 0x000fc800078e00a0 */
[----:B------:R-:W-:Y:S01]  /*14460*/  FADD.FTZ R162, R149, R156 ;  /* 0x0000009c95a27221 */ /* 0x000fe20000010000 */
[----:B------:R-:W-:Y:S01]  /*14470*/  SEL R148, RZ, 0x1, P2 ;  /* 0x00000001ff947807 */ /* 0x000fe20001000000 */
[----:B------:R-:W-:Y:S01]  /*14480*/  FMUL.FTZ R169, R169, R170 ;  /* 0x000000aaa9a97220 */ /* 0x000fe20000410000 */
[----:B------:R-:W-:Y:S01]  /*14490*/  LOP3.LUT P6, RZ, R0, 0x4, RZ, 0xc0, !PT ;  /* 0x0000000400ff7812 */ /* 0x000fe200078cc0ff */
[----:B------:R-:W-:Y:S01]  /*144a0*/  FADD.FTZ R149, R162, R157 ;  /* 0x0000009da2957221 */ /* 0x000fe20000010000 */
[----:B------:R-:W-:Y:S01]  /*144b0*/  SEL R151, RZ, 0x100, P4 ;  /* 0x00000100ff977807 */ /* 0x000fe20002000000 */
[----:B------:R-:W-:Y:S01]  /*144c0*/  UMOV UR14, 0xffffffff ;  /* 0xffffffff000e7882 */ /* 0x000fe20000000000 */
[----:B------:R-:W-:Y:S01]  /*144d0*/  SEL R229, RZ, 0x1, P6 ;  /* 0x00000001ffe57807 */ /* 0x000fe20003000000 */
        /* <DEDUP_REMOVED lines=34> */
[----:B------:R-:W-:-:S03]  /*14700*/  I2FP.F32.U32 R149, R227 ;  /* 0x000000e300957245 */ /* 0x000fc60000201000 */
[----:B------:R-:W-:Y:S02]  /*14710*/  FADD.FTZ R162, R162, R207 ;  /* 0x000000cfa2a27221 */ /* 0x000fe40000010000 */
[----:B------:R-:W-:Y:S02]  /*14720*/  FFMA.FTZ R172, R149, R172, 1.1641532182693481445e-10 ;  /* 0x2f00000095ac7423 */ /* 0x000fe400000100ac */
[----:B------:R-:W-:Y:S01]  /*14730*/  FADD.FTZ R163, R162, R209 ;  /* 0x000000d1a2a37221 */ /* 0x000fe20000010000 */
[----:B------:R-:W-:Y:S02]  /*14740*/  SEL R162, RZ, 0x1, P1 ;  /* 0x00000001ffa27807 */ /* 0x000fe40000800000 */
[----:B------:R-:W-:Y:S01]  /*14750*/  FSETP.GTU.FTZ.AND P1, PT, R172, R171, PT ;  /* 0x000000abac00720b */ /* 0x000fe20003f3c000 */
[----:B------:R-:W-:Y:S01]  /*14760*/  FADD.FTZ R163, R163, R210 ;  /* 0x000000d2a3a37221 */ /* 0x000fe20000010000 */
[----:B------:R-:W-:Y:S01]  /*14770*/  @P0 PRMT R172, R147, 0x7632, R172 ;  /* 0x0000763293ac0816 */ /* 0x000fe200000000ac */
[----:B------:R-:W-:Y:S01]  /*14780*/  IMAD.WIDE.U32 R170, R162, 0x10000, RZ ;  /* 0x00010000a2aa7825 */ /* 0x000fe200078e00ff */
[----:B------:R-:W-:-:S03]  /*14790*/  FSEL R169, R169, RZ, !P1 ;  /* 0x000000ffa9a97208 */ /* 0x000fc60004800000 */
[----:B------:R-:W-:Y:S01]  /*147a0*/  FADD.FTZ R228, R163, R212 ;  /* 0x000000d4a3e47221 */ /* 0x000fe20000010000 */
[----:B------:R-:W-:Y:S02]  /*147b0*/  SEL R163, RZ, 0x1, P5 ;  /* 0x00000001ffa37807 */ /* 0x000fe40002800000 */
[----:B------:R-:W-:Y:S01]  /*147c0*/  @P0 SHF.L.U32 R172, R172, 0x10, RZ ;  /* 0x00000010acac0819 */ /* 0x000fe200000006ff */
[----:B------:R-:W-:Y:S01]  /*147d0*/  FADD.FTZ R149, R228, R211 ;  /* 0x000000d3e4957221 */ /* 0x000fe20000010000 */
[----:B------:R-:W-:Y:S01]  /*147e0*/  SEL R228, RZ, 0x1000000, P1 ;  /* 0x01000000ffe47807 */ /* 0x000fe20000800000 */
[----:B------:R-:W-:Y:S01]  /*147f0*/  IMAD.WIDE.U32 R162, R163, 0x100, RZ ;  /* 0x00000100a3a27825 */ /* 0x000fe200078e00ff */
[----:B------:R-:W-:-:S03]  /*14800*/  LOP3.LUT P1, RZ, R29, 0x1f, RZ, 0xc0, !PT ;  /* 0x0000001f1dff7812 */ /* 0x000fc6000782c0ff */
[----:B------:R-:W-:Y:S01]  /*14810*/  FADD.FTZ R226, R149, R214 ;  /* 0x000000d695e27221 */ /* 0x000fe20000010000 */
[----:B------:R-:W-:Y:S01]  /*14820*/  LOP3.LUT R150, R151, R228, R150, 0xfe, !PT ;  /* 0x000000e497967212 */ /* 0x000fe200078efe96 */
[----:B------:R-:W-:Y:S01]  /*14830*/  IMAD.WIDE.U32 R148, R148, 0x1000000, RZ ;  /* 0x0100000094947825 */ /* 0x000fe200078e00ff */
[----:B------:R-:W-:-:S03]  /*14840*/  SEL R151, RZ, 0x1, P3 ;  /* 0x00000001ff977807 */ /* 0x000fc60001800000 */
[----:B------:R-:W-:Y:S01]  /*14850*/  FADD.FTZ R226, R226, R213 ;  /* 0x000000d5e2e27221 */ /* 0x000fe20000010000 */
[----:B------:R-:W-:Y:S01]  /*14860*/  @P0 FADD.FTZ R169, R169, R172 ;  /* 0x000000aca9a90221 */ /* 0x000fe20000010000 */
[----:B------:R-:W-:Y:S02]  /*14870*/  LOP3.LUT P0, RZ, R31, 0xff, RZ, 0xc0, !PT ;  /* 0x000000ff1fff7812 */ /* 0x000fe4000780c0ff */
[----:B------:R-:W-:Y:S01]  /*14880*/  FADD.FTZ R227, R226, R217 ;  /* 0x000000d9e2e37221 */ /* 0x000fe20000010000 */
[----:B------:R-:W-:-:S03]  /*14890*/  LOP3.LUT R162, R162, R148, R170, 0xfe, !PT ;  /* 0x00000094a2a27212 */ /* 0x000fc600078efeaa */
[----:B------:R-:W-:Y:S01]  /*148a0*/  FADD.FTZ R227, R227, R216 ;  /* 0x000000d8e3e37221 */ /* 0x000fe20000010000 */
[----:B------:R-:W-:Y:S02]  /*148b0*/  LOP3.LUT R162, R162, R229, RZ, 0xfc, !PT ;  /* 0x000000e5a2a27212 */ /* 0x000fe400078efcff */
[----:B------:R-:W-:Y:S01]  /*148c0*/  LOP3.LUT R229, R149, R150, R151, 0xfe, !PT ;  /* 0x0000009695e57212 */ /* 0x000fe200078efe97 */
[----:B------:R-:W-:Y:S01]  /*148d0*/  FADD.FTZ R148, R227, R218 ;  /* 0x000000dae3947221 */ /* 0x000fe20000010000 */
[----:B------:R-:W-:Y:S02]  /*148e0*/  F2FP.BF16.F32.PACK_AB R150, R224, R222 ;  /* 0x000000dee096723e */ /* 0x000fe400000010ff */
[----:B------:R-:W-:Y:S01]  /*148f0*/  F2FP.BF16.F32.PACK_AB R149, R223, R220 ;  /* 0x000000dcdf95723e */ /* 0x000fe200000010ff */
[----:B------:R-:W-:Y:S01]  /*14900*/  FADD.FTZ R170, R148, R219 ;  /* 0x000000db94aa7221 */ /* 0x000fe20000010000 */
[----:B------:R-:W-:Y:S02]  /*14910*/  F2FP.BF16.F32.PACK_AB R148, R221, R219 ;  /* 0x000000dbdd94723e */ /* 0x000fe400000010ff */
[----:B------:R-:W-:Y:S01]  /*14920*/  F2FP.BF16.F32.PACK_AB R151, R169, R225 ;  /* 0x000000e1a997723e */ /* 0x000fe200000010ff */
[----:B------:R-:W-:Y:S01]  /*14930*/  FADD.FTZ R227, R170, R221 ;  /* 0x000000ddaae37221 */ /* 0x000fe20000010000 */
[----:B------:R-:W-:-:S03]  /*14940*/  LOP3.LUT R163, R163, R229, R171, 0xfe, !PT ;  /* 0x000000e5a3a37212 */ /* 0x000fc600078efeab */
[----:B------:R0:W-:Y:S01]  /*14950*/  STG.E.128 desc[UR4][R166.64], R148 ;  /* 0x00000094a6007986 */ /* 0x0001e2000c101d04 */
[----:B------:R-:W-:-:S03]  /*14960*/  FADD.FTZ R170, R227, R220 ;  /* 0x000000dce3aa7221 */ /* 0x000fc60000010000 */
[----:B------:R0:W-:Y:S01]  /*14970*/  STG.E.64 desc[UR4][R160.64], R162 ;  /* 0x000000a2a0007986 */ /* 0x0001e2000c101b04 */
[----:B------:R-:W-:-:S04]  /*14980*/  FADD.FTZ R171, R170, R223 ;  /* 0x000000dfaaab7221 */ /* 0x000fc80000010000 */
[----:B------:R-:W-:Y:S01]  /*14990*/  FADD.FTZ R31, R171, R222 ;  /* 0x000000deab1f7221 */ /* 0x000fe20000010000 */
[----:B------:R-:W-:-:S03]  /*149a0*/  SHF.R.U32.HI R171, RZ, 0x5, R29 ;  /* 0x00000005ffab7819 */ /* 0x000fc6000001161d */
[----:B------:R-:W-:Y:S01]  /*149b0*/  FADD.FTZ R172, R31, R224 ;  /* 0x000000e01fac7221 */ /* 0x000fe20000010000 */
[----:B------:R-:W-:-:S03]  /*149c0*/  LOP3.LUT R170, R171, 0x7fffffc, RZ, 0xc0, !PT ;  /* 0x07fffffcabaa7812 */ /* 0x000fc600078ec0ff */
[----:B------:R-:W-:Y:S02]  /*149d0*/  FADD.FTZ R172, R172, R225 ;  /* 0x000000e1acac7221 */ /* 0x000fe40000010000 */
[----:B------:R-:W-:Y:S02]  /*149e0*/  @!P0 VIADD R170, R170, 0x4 ;  /* 0x00000004aaaa8836 */ /* 0x000fe40000000000 */
        /* <DEDUP_REMOVED lines=16> */
[C---:B------:R-:W-:Y:S01]  /*14af0*/  FADD.FTZ R150, -R148.reuse, R157 ;  /* 0x0000009d94967221 */ /* 0x040fe20000010100 */
[----:B------:R-:W-:Y:S01]  /*14b00*/  FFMA.FTZ R31, R31, R31, RZ ;  /* 0x0000001f1f1f7223 */ /* 0x000fe200000100ff */
[----:B------:R-:W-:-:S03]  /*14b10*/  FADD.FTZ R160, -R148, R168 ;  /* 0x000000a894a07221 */ /* 0x000fc60000010100 */
[----:B------:R-:W-:Y:S01]  /*14b20*/  FFMA.FTZ R31, R162, R162, R31 ;  /* 0x000000a2a21f7223 */ /* 0x000fe2000001001f */
[----:B------:R-:W-:-:S03]  /*14b30*/  FADD.FTZ R162, -R148, R158 ;  /* 0x0000009e94a27221 */ /* 0x000fc60000010100 */
[----:B------:R-:W-:-:S04]  /*14b40*/  FFMA.FTZ R31, R166, R166, R31 ;  /* 0x000000a6a61f7223 */ /* 0x000fc8000001001f */
        /* <DEDUP_REMOVED lines=112> */
.L_x_13016:
[----:B------:R-:W2:Y:S01]  /*15250*/  @!P1 S2R R150, SR_CgaCtaId ;  /* 0x0000000000969919 */ /* 0x000ea20000008800 */
[----:B------:R-:W-:Y:S01]  /*15260*/  LOP3.LUT R161, R29, 0x1f, RZ, 0xc0, !PT ;  /* 0x0000001f1da17812 */ /* 0x000fe200078ec0ff */
[----:B-1----:R-:W-:Y:S01]  /*15270*/  FADD.FTZ R149, R151, R162 ;  /* 0x000000a297957221 */ /* 0x002fe20000010000 */
[----:B------:R-:W-:Y:S01]  /*15280*/  @!P1 MOV R31, 0x400 ;  /* 0x00000400001f9802 */ /* 0x000fe20000000f00 */
[----:B------:R-:W-:Y:S05]  /*15290*/  WARPSYNC.ALL ;  /* 0x0000000000007948 */ /* 0x000fea0003800000 */
[----:B------:R-:W-:Y:S02]  /*152a0*/  ISETP.GT.U32.AND P2, PT, R161, 0x3, PT ;  /* 0x00000003a100780c */ /* 0x000fe40003f44070 */
[----:B------:R-:W-:-:S02]  /*152b0*/  LOP3.LUT R171, R171, 0x3, RZ, 0xc0, !PT ;  /* 0x00000003abab7812 */ /* 0x000fc400078ec0ff */
[----:B------:R-:W-:-:S09]  /*152c0*/  LOP3.LUT P3, RZ, R0, 0x10, RZ, 0xc0, !PT ;  /* 0x0000001000ff7812 */ /* 0x000fd2000786c0ff */
[----:B------:R-:W1:Y:S01]  /*152d0*/  @!P2 S2R R163, SR_CgaCtaId ;  /* 0x0000000000a3a919 */ /* 0x000e620000008800 */
[----:B------:R-:W-:Y:S02]  /*152e0*/  @!P2 IADD3 R161, R170, R161, RZ ;  /* 0x000000a1aaa1a210 */ /* 0x000fe40007ffe0ff */
[----:B--2---:R-:W-:Y:S02]  /*152f0*/  @!P1 LEA R150, R150, R31, 0x18 ;  /* 0x0000001f96969211 */ /* 0x004fe400078ec0ff */
[----:B------:R-:W-:-:S05]  /*15300*/  @!P1 IADD3 R31, R170, R171, RZ ;  /* 0x000000abaa1f9210 */ /* 0x000fca0007ffe0ff */
[----:B------:R-:W-:Y:S01]  /*15310*/  @!P1 IMAD R31, R31, 0x8, R150 ;  /* 0x000000081f1f9824 */ /* 0x000fe200078e0296 */
[----:B------:R-:W-:-:S04]  /*15320*/  @!P2 MOV R150, 0x400 ;  /* 0x000004000096a802 */ /* 0x000fc80000000f00 */
[----:B------:R2:W-:Y:S01]  /*15330*/  @!P1 STS.64 [R31], R148 ;  /* 0x000000941f009388 */ /* 0x0005e20000000a00 */
[----:B------:R-:W-:Y:S01]  /*15340*/  BAR.SYNC.DEFER_BLOCKING 0x0 ;  /* 0x0000000000007b1d */ /* 0x000fe20000010000 */
[----:B------:R-:W-:Y:S02]  /*15350*/  LOP3.LUT P1, RZ, R171, 0x1f, R29, 0xf8, !PT ;  /* 0x0000001fabff7812 */ /* 0x000fe4000782f81d */
[----:B-1----:R-:W-:Y:S02]  /*15360*/  @!P2 LEA R150, R163, R150, 0x18 ;  /* 0x00000096a396a211 */ /* 0x002fe400078ec0ff */
[----:B--2---:R-:W-:-:S03]  /*15370*/  CS2R R148, SRZ ;  /* 0x0000000000947805 */ /* 0x004fc6000001ff00 */
[----:B------:R-:W-:Y:S01]  /*15380*/  @!P2 IMAD R161, R161, 0x8, R150 ;  /* 0x00000008a1a1a824 */ /* 0x000fe200078e0296 */
[----:B------:R-:W-:-:S06]  /*15390*/  HFMA2.MMA R150, -RZ, RZ, 0, 0 ;  /* 0x00000000ff967435 */ /* 0x000fcc00000001ff */
[----:B------:R-:W-:-:S05]  /*153a0*/  @!P2 IMAD.MOV.U32 R150, RZ, RZ, 0x700 ;  /* 0x00000700ff96a424 */ /* 0x000fca00078e00ff */
[----:B0-----:R-:W0:Y:S04]  /*153b0*/  SHFL.DOWN PT, R151, R150, 0x2, 0x1f ;  /* 0x08401f0096977f89 */ /* 0x001e2800000e0000 */
[----:B------:R-:W1:Y:S01]  /*153c0*/  @!P2 LDS.64 R148, [R161] ;  /* 0x00000000a194a984 */ /* 0x000e620000000a00 */
[-C--:B0-----:R-:W-:Y:S02]  /*153d0*/  IADD3 R31, R151, R150.reuse, RZ ;  /* 0x00000096971f7210 */ /* 0x081fe40007ffe0ff */
[----:B------:R-:W-:Y:S02]  /*153e0*/  I2FP.F32.S32 R170, R151 ;  /* 0x0000009700aa7245 */ /* 0x000fe40000201400 */
[----:B------:R-:W-:Y:S01]  /*153f0*/  I2FP.F32.S32 R162, R31 ;  /* 0x0000001f00a27245 */ /* 0x000fe20000201400 */
[----:B------:R-:W0:Y:S01]  /*15400*/  SHFL.DOWN PT, R226, R31, 0x1, 0x1f ;  /* 0x08201f001fe27f89 */ /* 0x000e2200000e0000 */
[----:B------:R-:W-:-:S02]  /*15410*/  I2FP.F32.S32 R151, R150 ;  /* 0x0000009600977245 */ /* 0x000fc40000201400 */
[----:B------:R-:W2:Y:S01]  /*15420*/  MUFU.RCP R166, R162 ;  /* 0x000000a200a67308 */ /* 0x000ea20000001000 */
[----:B-1----:R-:W1:Y:S04]  /*15430*/  SHFL.DOWN PT, R163, R148, 0x2, 0x1f ;  /* 0x08401f0094a37f89 */ /* 0x002e6800000e0000 */
[----:B------:R-:W3:Y:S01]  /*15440*/  SHFL.DOWN PT, R160, R149, 0x2, 0x1f ;  /* 0x08401f0095a07f89 */ /* 0x000ee200000e0000 */
[----:B0-----:R-:W-:Y:S01]  /*15450*/  IMAD.IADD R31, R31, 0x1, R226 ;  /* 0x000000011f1f7824 */ /* 0x001fe200078e02e2 */
[----:B------:R-:W-:-:S04]  /*15460*/  I2FP.F32.S32 R226, R226 ;  /* 0x000000e200e27245 */ /* 0x000fc80000201400 */
[----:B------:R-:W-:-:S06]  /*15470*/  I2FP.F32.S32 R31, R31 ;  /* 0x0000001f001f7245 */ /* 0x000fcc0000201400 */
[----:B------:R-:W0:Y:S01]  /*15480*/  MUFU.RCP R31, R31 ;  /* 0x0000001f001f7308 */ /* 0x000e220000001000 */
        /* <DEDUP_REMOVED lines=19> */
[----:B------:R-:W0:Y:S02]  /*155c0*/  LDC R149, c[0x0][0x2d8] ;  /* 0x0000b600ff957b82 */ /* 0x000e240000000800 */
[----:B------:R-:W1:Y:S01]  /*155d0*/  SHFL.IDX PT, R161, R161, RZ, 0x1f ;  /* 0x00001fffa1a17589 */ /* 0x000e6200000e0000 */
[----:B------:R-:W-:-:S05]  /*155e0*/  FFMA.FTZ R162, R31, R151, R150 ;  /* 0x000000971fa27223 */ /* 0x000fca0000010096 */
[----:B------:R-:W2:Y:S01]  /*155f0*/  @!P1 LDC.64 R150, c[0x0][0x250] ;  /* 0x00009400ff969b82 */ /* 0x000ea20000000a00 */
[----:B------:R-:W0:Y:S01]  /*15600*/  SHFL.IDX PT, R162, R162, RZ, 0x1f ;  /* 0x00001fffa2a27589 */ /* 0x000e2200000e0000 */
[C---:B-1----:R-:W-:Y:S01]  /*15610*/  FMUL.FTZ R31, R161.reuse, R161 ;  /* 0x000000a1a11f7220 */ /* 0x042fe20000410000 */
[----:B------:R-:W-:-:S04]  /*15620*/  FSEL R160, R161, RZ, !P3 ;  /* 0x000000ffa1a07208 */ /* 0x000fc80005800000 */
[----:B------:R-:W-:Y:S01]  /*15630*/  FSEL R148, R31, RZ, P3 ;  /* 0x000000ff1f947208 */ /* 0x000fe20001800000 */
[----:B------:R-:W-:Y:S01]  /*15640*/  FADD.FTZ R188, -R160, R188 ;  /* 0x000000bca0bc7221 */ /* 0x000fe20000010100 */
[----:B0-----:R-:W-:Y:S01]  /*15650*/  FFMA.FTZ R31, R162, UR6, R149 ;  /* 0x00000006a21f7c23 */ /* 0x001fe20008010095 */
[C---:B------:R-:W-:Y:S01]  /*15660*/  FADD.FTZ R152, -R160.reuse, R152 ;  /* 0x00000098a0987221 */ /* 0x040fe20000010100 */
[C---:B------:R-:W-:Y:S01]  /*15670*/  FADD.FTZ R155, -R160.reuse, R155 ;  /* 0x0000009ba09b7221 */ /* 0x040fe20000010100 */
[C---:B------:R-:W-:Y:S01]  /*15680*/  FADD.FTZ R156, -R160.reuse, R156 ;  /* 0x0000009ca09c7221 */ /* 0x040fe20000010100 */
[----:B------:R-:W-:Y:S01]  /*15690*/  FADD.FTZ R31, R31, R148 ;  /* 0x000000941f1f7221 */ /* 0x000fe20000010000 */
[C---:B------:R-:W-:Y:S01]  /*156a0*/  FADD.FTZ R157, -R160.reuse, R157 ;  /* 0x0000009da09d7221 */ /* 0x040fe20000010100 */
[----:B------:R-:W0:Y:S01]  /*156b0*/  @!P1 LDC.64 R148, c[0x0][0x258] ;  /* 0x00009600ff949b82 */ /* 0x000e220000000a00 */
[C---:B------:R-:W-:Y:S01]  /*156c0*/  FADD.FTZ R158, -R160.reuse, R158 ;  /* 0x0000009ea09e7221 */ /* 0x040fe20000010100 */
[C---:B------:R-:W-:Y:S01]  /*156d0*/  FADD.FTZ R159, -R160.reuse, R159 ;  /* 0x0000009fa09f7221 */ /* 0x040fe20000010100 */
[C---:B------:R-:W-:Y:S01]  /*156e0*/  FADD.FTZ R168, -R160.reuse, R168 ;  /* 0x000000a8a0a87221 */ /* 0x040fe20000010100 */
[----:B------:R-:W1:Y:S01]  /*156f0*/  MUFU.RSQ R31, R31 ;  /* 0x0000001f001f7308 */ /* 0x000e620000001400 */
        /* <DEDUP_REMOVED lines=47> */
[----:B--2---:R-:W-:-:S04]  /*159f0*/  @!P1 IMAD.WIDE R150, R28, 0x4, R150 ;  /* 0x000000041c969825 */ /* 0x004fc800078e0296 */
[----:B------:R-:W-:Y:S01]  /*15a00*/  FADD.FTZ R160, -R160, R169 ;  /* 0x000000a9a0a07221 */ /* 0x000fe20000010100 */
[C---:B-1----:R-:W-:Y:S01]  /*15a10*/  FMUL.FTZ R171, R31.reuse, R188 ;  /* 0x000000bc1fab7220 */ /* 0x042fe20000410000 */
[C---:B------:R-:W-:Y:S01]  /*15a20*/  FMUL.FTZ R188, R31.reuse, R191 ;  /* 0x000000bf1fbc7220 */ /* 0x040fe20000410000 */
[C---:B------:R-:W-:Y:S01]  /*15a30*/  FMUL.FTZ R191, R31.reuse, R172 ;  /* 0x000000ac1fbf7220 */ /* 0x040fe20000410000 */
[----:B------:R1:W-:Y:S01]  /*15a40*/  @!P1 STG.E desc[UR4][R150.64], R161 ;  /* 0x000000a196009986 */ /* 0x0003e2000c101904 */
[C---:B------:R-:W-:Y:S01]  /*15a50*/  FMUL.FTZ R172, R31.reuse, R160 ;  /* 0x000000a01fac7220 */ /* 0x040fe20000410000 */
[C---:B------:R-:W-:Y:S01]  /*15a60*/  FMUL.FTZ R167, R31.reuse, R156 ;  /* 0x0000009c1fa77220 */ /* 0x040fe20000410000 */
[C---:B------:R-:W-:Y:S01]  /*15a70*/  FMUL.FTZ R156, R31.reuse, R157 ;  /* 0x0000009d1f9c7220 */ /* 0x040fe20000410000 */
[C---:B------:R-:W-:Y:S01]  /*15a80*/  FMUL.FTZ R163, R31.reuse, R152 ;  /* 0x000000981fa37220 */ /* 0x040fe20000410000 */
[----:B------:R-:W-:Y:S01]  /*15a90*/  FMUL.FTZ R157, R31, R158 ;  /* 0x0000009e1f9d7220 */ /* 0x000fe20000410000 */
[----:B0-----:R-:W-:-:S04]  /*15aa0*/  @!P1 IMAD.WIDE R148, R28, 0x4, R148 ;  /* 0x000000041c949825 */ /* 0x001fc800078e0294 */
[C---:B------:R-:W-:Y:S01]  /*15ab0*/  FMUL.FTZ R152, R31.reuse, R155 ;  /* 0x0000009b1f987220 */ /* 0x040fe20000410000 */
[C---:B------:R-:W-:Y:S01]  /*15ac0*/  FMUL.FTZ R158, R31.reuse, R159 ;  /* 0x0000009f1f9e7220 */ /* 0x040fe20000410000 */
[C---:B------:R-:W-:Y:S01]  /*15ad0*/  FMUL.FTZ R159, R31.reuse, R168 ;  /* 0x000000a81f9f7220 */ /* 0x040fe20000410000 */
[C---:B------:R-:W-:Y:S01]  /*15ae0*/  FMUL.FTZ R232, R31.reuse, R173 ;  /* 0x000000ad1fe87220 */ /* 0x040fe20000410000 */
[C---:B------:R-:W-:Y:S01]  /*15af0*/  FMUL.FTZ R155, R31.reuse, R174 ;  /* 0x000000ae1f9b7220 */ /* 0x040fe20000410000 */
[----:B-1----:R-:W0:Y:S01]  /*15b00*/  LDC.64 R160, c[0x0][0x2b8] ;  /* 0x0000ae00ffa07b82 */ /* 0x002e220000000a00 */
[----:B------:R-:W-:Y:S01]  /*15b10*/  FMUL.FTZ R174, R31, R189 ;  /* 0x000000bd1fae7220 */ /* 0x000fe20000410000 */
[----:B------:R-:W-:Y:S01]  /*15b20*/  FFMA.FTZ R163, R88, R163, R32 ;  /* 0x000000a358a37223 */ /* 0x000fe20000010020 */
[----:B------:R-:W-:Y:S01]  /*15b30*/  FFMA.FTZ R150, R92, R157, R36 ;  /* 0x0000009d5c967223 */ /* 0x000fe20000010024 */
[----:B------:R-:W-:Y:S01]  /*15b40*/  FFMA.FTZ R152, R89, R152, R33 ;  /* 0x0000009859987223 */ /* 0x000fe20000010021 */
[----:B------:R-:W-:Y:S01]  /*15b50*/  FMUL.FTZ R189, R31, R162 ;  /* 0x000000a21fbd7220 */ /* 0x000fe20000410000 */
[----:B------:R1:W-:Y:S01]  /*15b60*/  @!P1 STG.E desc[UR4][R148.64], R31 ;  /* 0x0000001f94009986 */ /* 0x0003e2000c101904 */
[----:B------:R-:W-:Y:S01]  /*15b70*/  FFMA.FTZ R151, R94, R159, R38 ;  /* 0x0000009f5e977223 */ /* 0x000fe20000010026 */
[----:B------:R-:W-:Y:S01]  /*15b80*/  FFMA.FTZ R232, R95, R232, R39 ;  /* 0x000000e85fe87223 */ /* 0x000fe20000010027 */
[----:B------:R-:W-:Y:S01]  /*15b90*/  FFMA.FTZ R157, R93, R158, R37 ;  /* 0x0000009e5d9d7223 */ /* 0x000fe20000010025 */
[----:B------:R-:W-:Y:S01]  /*15ba0*/  FFMA.FTZ R167, R90, R167, R34 ;  /* 0x000000a75aa77223 */ /* 0x000fe20000010022 */
[----:B------:R-:W-:Y:S01]  /*15bb0*/  FFMA.FTZ R156, R91, R156, R35 ;  /* 0x0000009c5b9c7223 */ /* 0x000fe20000010023 */
[----:B------:R-:W-:Y:S01]  /*15bc0*/  LEA R162, P1, R30, UR10, 0x4 ;  /* 0x0000000a1ea27c11 */ /* 0x000fe2000f8220ff */
        /* <DEDUP_REMOVED lines=11> */
[----:B-1----:R-:W-:Y:S01]  /*15c80*/  F2FP.BF16.F32.PACK_AB R148, R152, R163 ;  /* 0x000000a39894723e */ /* 0x002fe200000010ff */
        /* <DEDUP_REMOVED lines=31> */
[----:B------:R-:W-:Y:S01]  /*15e80*/  FFMA.FTZ R158, R100, R179, R44 ;  /* 0x000000b3649e7223 */ /* 0x000fe2000001002c */
[----:B------:R-:W-:Y:S01]  /*15e90*/  F2FP.BF16.F32.PACK_AB R150, R157, R150 ;  /* 0x000000969d96723e */ /* 0x000fe200000010ff */
[----:B------:R-:W-:Y:S01]  /*15ea0*/  FFMA.FTZ R31, R101, R180, R45 ;  /* 0x000000b4651f7223 */ /* 0x000fe2000001002d */
[----:B------:R-:W-:Y:S01]  /*15eb0*/  F2FP.BF16.F32.PACK_AB R149, R156, R167 ;  /* 0x000000a79c95723e */ /* 0x000fe200000010ff */
[----:B------:R-:W-:Y:S01]  /*15ec0*/  FFMA.FTZ R157, R98, R177, R42 ;  /* 0x000000b1629d7223 */ /* 0x000fe2000001002a */
[----:B------:R-:W-:Y:S01]  /*15ed0*/  LEA.HI.X R163, R30, UR11, RZ, 0x4, P1 ;  /* 0x0000000b1ea37c11 */ /* 0x000fe200088f24ff */
[----:B------:R-:W-:Y:S01]  /*15ee0*/  FFMA.FTZ R159, R102, R181, R46 ;  /* 0x000000b5669f7223 */ /* 0x000fe2000001002e */
[----:B------:R-:W-:Y:S01]  /*15ef0*/  FFMA.FTZ R182, R103, R182, R47 ;  /* 0x000000b667b67223 */ /* 0x000fe2000001002f */
[----:B------:R-:W-:Y:S01]  /*15f00*/  FFMA.FTZ R178, R99, R178, R43 ;  /* 0x000000b263b27223 */ /* 0x000fe2000001002b */
[----:B------:R-:W-:Y:S01]  /*15f10*/  FFMA.FTZ R155, R96, R155, R40 ;  /* 0x0000009b609b7223 */ /* 0x000fe20000010028 */
[----:B------:R-:W-:Y:S01]  /*15f20*/  FFMA.FTZ R156, R97, R176, R41 ;  /* 0x000000b0619c7223 */ /* 0x000fe20000010029 */
[----:B------:R1:W-:Y:S01]  /*15f30*/  STG.E.128 desc[UR4][R162.64], R148 ;  /* 0x00000094a2007986 */ /* 0x0003e2000c101d04 */
[----:B------:R-:W-:Y:S01]  /*15f40*/  F2FP.BF16.F32.PACK_AB R158, R31, R158 ;  /* 0x0000009e1f9e723e */ /* 0x000fe200000010ff */
        /* <DEDUP_REMOVED lines=8> */
[----:B------:R-:W-:-:S03]  /*15fd0*/  F2FP.BF16.F32.PACK_AB R157, R178, R157 ;  /* 0x0000009db29d723e */ /* 0x000fc600000010ff */
[----:B------:R-:W-:Y:S01]  /*15fe0*/  FFMA.FTZ R152, R120, R169, R64 ;  /* 0x000000a978987223 */ /* 0x000fe20000010040 */
[----:B------:R-:W-:Y:S01]  /*15ff0*/  F2FP.BF16.F32.PACK_AB R156, R156, R155 ;  /* 0x0000009b9c9c723e */ /* 0x000fe200000010ff */
[----:B------:R-:W-:-:S04]  /*16000*/  IMAD.WIDE.U32 R154, R154, 0x10, R160 ;  /* 0x000000109a9a7825 */ /* 0x000fc800078e00a0 */
[----:B------:R-:W-:Y:S01]  /*16010*/  FFMA.FTZ R199, R118, R199, R62 ;  /* 0x000000c776c77223 */ /* 0x000fe2000001003e */
[----:B------:R-:W-:Y:S01]  /*16020*/  FFMA.FTZ R168, R119, R168, R63 ;  /* 0x000000a877a87223 */ /* 0x000fe2000001003f */
[----:B------:R-:W-:Y:S01]  /*16030*/  FFMA.FTZ R197, R116, R197, R60 ;  /* 0x000000c574c57223 */ /* 0x000fe2000001003c */
[----:B------:R-:W-:-:S04]  /*16040*/  IMAD.WIDE.U32 R166, R175, 0x10, R160 ;  /* 0x00000010afa67825 */ /* 0x000fc800078e00a0 */
[----:B-1----:R-:W-:Y:S01]  /*16050*/  FFMA.FTZ R150, R109, R188, R53 ;  /* 0x000000bc6d967223 */ /* 0x002fe20000010035 */
[----:B------:R-:W-:Y:S01]  /*16060*/  FFMA.FTZ R148, R105, R186, R49 ;  /* 0x000000ba69947223 */ /* 0x000fe20000010031 */
[----:B------:R-:W-:Y:S01]  /*16070*/  F2FP.BF16.F32.PACK_AB R151, R234, R211 ;  /* 0x000000d3ea97723e */ /* 0x000fe200000010ff */
[----:B------:R0:W-:Y:S01]  /*16080*/  STG.E.128 desc[UR4][R30.64], R156 ;  /* 0x0000009c1e007986 */ /* 0x0001e2000c101d04 */
[----:B------:R-:W-:Y:S01]  /*16090*/  F2FP.BF16.F32.PACK_AB R149, R174, R185 ;  /* 0x000000b9ae95723e */ /* 0x000fe200000010ff */
[----:B------:R-:W-:Y:S01]  /*160a0*/  IMAD.WIDE.U32 R184, R184, 0x10, R160 ;  /* 0x00000010b8b87825 */ /* 0x000fe200078e00a0 */
[----:B------:R-:W-:-:S03]  /*160b0*/  F2FP.BF16.F32.PACK_AB R150, R150, R171 ;  /* 0x000000ab9696723e */ /* 0x000fc600000010ff */
[----:B------:R-:W-:Y:S01]  /*160c0*/  FFMA.FTZ R163, R133, R192, R77 ;  /* 0x000000c085a37223 */ /* 0x000fe2000001004d */
[----:B------:R-:W-:Y:S01]  /*160d0*/  F2FP.BF16.F32.PACK_AB R148, R148, R183 ;  /* 0x000000b79494723e */ /* 0x000fe200000010ff */
[----:B------:R-:W-:-:S04]  /*160e0*/  IMAD.WIDE.U32 R170, R194, 0x10, R160 ;  /* 0x00000010c2aa7825 */ /* 0x000fc800078e00a0 */
        /* <DEDUP_REMOVED lines=21> */
[----:B-1----:R-:W-:Y:S01]  /*16240*/  FFMA.FTZ R154, R125, R208, R69 ;  /* 0x000000d07d9a7223 */ /* 0x002fe20000010045 */
        /* <DEDUP_REMOVED lines=10> */
[----:B------:R-:W-:-:S02]  /*162f0*/  LEA R168, P1, R187, UR10, 0x4 ;  /* 0x0000000abba87c11 */ /* 0x000fc4000f8220ff */
        /* <DEDUP_REMOVED lines=14> */
[----:B------:R-:W-:-:S02]  /*163e0*/  LEA.HI.X R169, R187, UR11, RZ, 0x4, P1 ;  /* 0x0000000bbba97c11 */ /* 0x000fc400088f24ff */
[----:B------:R-:W-:Y:S02]  /*163f0*/  F2FP.BF16.F32.PACK_AB R160, R31, R160 ;  /* 0x000000a01fa0723e */ /* 0x000fe400000010ff */
[----:B------:R-:W-:Y:S02]  /*16400*/  IADD3 R28, R28, UR12, RZ ;  /* 0x0000000c1c1c7c10 */ /* 0x000fe4000fffe0ff */
[----:B------:R-:W-:Y:S01]  /*16410*/  SEL R31, RZ, 0x1, P0 ;  /* 0x00000001ff1f7807 */ /* 0x000fe20000000000 */
[----:B------:R0:W-:Y:S01]  /*16420*/  STG.E.128 desc[UR4][R168.64], R160 ;  /* 0x000000a0a8007986 */ /* 0x0001e2000c101d04 */
[----:B------:R-:W-:-:S13]  /*16430*/  ISETP.GE.AND P1, PT, R28, UR13, PT ;  /* 0x0000000d1c007c0c */ /* 0x000fda000bf26270 */
[----:B------:R-:W-:Y:S05]  /*16440*/  @!P1 BRA `(.L_x_13005) ;  /* 0xfffffea400a09947 */ /* 0x000fea000383ffff */
[----:B------:R-:W-:Y:S05]  /*16450*/  EXIT ;  /* 0x000000000000794d */ /* 0x000fea0003800000 */
.L_x_13004:
[----:B------:R-:W-:Y:S01]  /*16460*/  IMAD.MOV.U32 R163, RZ, RZ, 0x1 ;  /* 0x00000001ffa37424 */ /* 0x000fe200078e00ff */
[----:B------:R-:W-:Y:S01]  /*16470*/  MOV R166, 0x1f ;  /* 0x0000001f00a67802 */ /* 0x000fe20000000f00 */
[----:B------:R-:W-:-:S07]  /*16480*/  IMAD.MOV.U32 R161, RZ, RZ, -0x1 ;  /* 0xffffffffffa17424 */ /* 0x000fce00078e00ff */
[----:B------:R-:W-:Y:S05]  /*16490*/  WARPSYNC.COLLECTIVE R161, `(.L_x_13006) ;  /* 0x00000000a1087348 */ /* 0x000fea0003c00000 */
[----:B------:R0:W1:Y:S02]  /*164a0*/  SHFL.BFLY P2, R162, R172, R163, R166 ;  /* 0x0c0000a3aca27389 */ /* 0x00006400000400a6 */
[----:B01----:R-:W-:Y:S01]  /*164b0*/  ENDCOLLECTIVE ;  /* 0x000000000000791b */ /* 0x003fe20003800000 */
.L_x_13006:
[----:B------:R-:W-:Y:S01]  /*164c0*/  HFMA2.MMA R163, -RZ, RZ, 0, 1.1920928955078125e-07 ;  /* 0x00000002ffa37435 */ /* 0x000fe200000001ff */
[----:B------:R-:W-:-:S05]  /*164d0*/  MOV R31, R162 ;  /* 0x000000a2001f7202 */ /* 0x000fca0000000f00 */
[----:B------:R-:W-:-:S04]  /*164e0*/  FADD.FTZ R149, R172, R31 ;  /* 0x0000001fac957221 */ /* 0x000fc80000010000 */
[----:B------:R-:W-:-:S07]  /*164f0*/  IMAD.MOV.U32 R172, RZ, RZ, R149 ;  /* 0x000000ffffac7224 */ /* 0x000fce00078e0095 */
[----:B------:R-:W-:Y:S05]  /*16500*/  WARPSYNC.COLLECTIVE R161, `(.L_x_13007) ;  /* 0x00000000a1087348 */ /* 0x000fea0003c00000 */
[----:B------:R0:W1:Y:S02]  /*16510*/  SHFL.BFLY P2, R162, R172, R163, R166 ;  /* 0x0c0000a3aca27389 */ /* 0x00006400000400a6 */
[----:B01----:R-:W-:Y:S01]  /*16520*/  ENDCOLLECTIVE ;  /* 0x000000000000791b */ /* 0x003fe20003800000 */
.L_x_13007:
[----:B------:R-:W-:Y:S02]  /*16530*/  IMAD.MOV.U32 R163, RZ, RZ, 0x4 ;  /* 0x00000004ffa37424 */ /* 0x000fe400078e00ff */
[----:B------:R-:W-:-:S04]  /*16540*/  IMAD.MOV.U32 R148, RZ, RZ, R162 ;  /* 0x000000ffff947224 */ /* 0x000fc800078e00a2 */
[----:B------:R-:W-:-:S05]  /*16550*/  FADD.FTZ R150, R149, R148 ;  /* 0x0000009495967221 */ /* 0x000fca0000010000 */
[----:B------:R-:W-:-:S07]  /*16560*/  MOV R172, R150 ;  /* 0x0000009600ac7202 */ /* 0x000fce0000000f00 */
[----:B------:R-:W-:Y:S05]  /*16570*/  WARPSYNC.COLLECTIVE R161, `(.L_x_13008) ;  /* 0x00000000a1087348 */ /* 0x000fea0003c00000 */
[----:B------:R0:W1:Y:S02]  /*16580*/  SHFL.BFLY P2, R162, R172, R163, R166 ;  /* 0x0c0000a3aca27389 */ /* 0x00006400000400a6 */
[----:B01----:R-:W-:Y:S01]  /*16590*/  ENDCOLLECTIVE ;  /* 0x000000000000791b */ /* 0x003fe20003800000 */
.L_x_13008:
[----:B------:R-:W-:Y:S01]  /*165a0*/  HFMA2.MMA R163, -RZ, RZ, 0, 4.76837158203125e-07 ;  /* 0x00000008ffa37435 */ /* 0x000fe200000001ff */
[----:B------:R-:W-:-:S05]  /*165b0*/  MOV R31, R162 ;  /* 0x000000a2001f7202 */ /* 0x000fca0000000f00 */
[----:B------:R-:W-:-:S04]  /*165c0*/  FADD.FTZ R151, R150, R31 ;  /* 0x0000001f96977221 */ /* 0x000fc80000010000 */
[----:B------:R-:W-:-:S07]  /*165d0*/  IMAD.MOV.U32 R172, RZ, RZ, R151 ;  /* 0x000000ffffac7224 */ /* 0x000fce00078e0097 */
[----:B------:R-:W-:Y:S05]  /*165e0*/  WARPSYNC.COLLECTIVE R161, `(.L_x_13009) ;  /* 0x00000000a1087348 */ /* 0x000fea0003c00000 */
[----:B------:R0:W1:Y:S02]  /*165f0*/  SHFL.BFLY P2, R162, R172, R163, R166 ;  /* 0x0c0000a3aca27389 */ /* 0x00006400000400a6 */
[----:B01----:R-:W-:Y:S01]  /*16600*/  ENDCOLLECTIVE ;  /* 0x000000000000791b */ /* 0x003fe20003800000 */
.L_x_13009:
[----:B------:R-:W-:Y:S02]  /*16610*/  IMAD.MOV.U32 R163, RZ, RZ, 0x10 ;  /* 0x00000010ffa37424 */ /* 0x000fe400078e00ff */
[----:B------:R-:W-:-:S04]  /*16620*/  IMAD.MOV.U32 R148, RZ, RZ, R162 ;  /* 0x000000ffff947224 */ /* 0x000fc800078e00a2 */
[----:B------:R-:W-:-:S05]  /*16630*/  FADD.FTZ R160, R151, R148 ;  /* 0x0000009497a07221 */ /* 0x000fca0000010000 */
[----:B------:R-:W-:-:S07]  /*16640*/  MOV R172, R160 ;  /* 0x000000a000ac7202 */ /* 0x000fce0000000f00 */
[----:B------:R-:W-:Y:S05]  /*16650*/  WARPSYNC.COLLECTIVE R161, `(.L_x_13010) ;  /* 0x00000000a1087348 */ /* 0x000fea0003c00000 */
[----:B------:R0:W1:Y:S02]  /*16660*/  SHFL.BFLY P2, R162, R172, R163, R166 ;  /* 0x0c0000a3aca27389 */ /* 0x00006400000400a6 */
[----:B01----:R-:W-:Y:S01]  /*16670*/  ENDCOLLECTIVE ;  /* 0x000000000000791b */ /* 0x003fe20003800000 */
.L_x_13010:
        /* <DEDUP_REMOVED lines=120> */
.L_x_13011:
[----:B------:R-:W-:Y:S02]  /*16e00*/  IMAD.MOV.U32 R163, RZ, RZ, 0x2 ;  /* 0x00000002ffa37424 */ /* 0x000fe400078e00ff */
[----:B------:R-:W-:-:S04]  /*16e10*/  IMAD.MOV.U32 R150, RZ, RZ, R162 ;  /* 0x000000ffff967224 */ /* 0x000fc800078e00a2 */
[----:B------:R-:W-:-:S05]  /*16e20*/  FADD.FTZ R150, R31, R150 ;  /* 0x000000961f967221 */ /* 0x000fca0000010000 */
[----:B------:R-:W-:-:S07]  /*16e30*/  MOV R172, R150 ;  /* 0x0000009600ac7202 */ /* 0x000fce0000000f00 */
[----:B------:R-:W-:Y:S05]  /*16e40*/  WARPSYNC.COLLECTIVE R161, `(.L_x_13012) ;  /* 0x00000000a1087348 */ /* 0x000fea0003c00000 */
[----:B------:R0:W1:Y:S02]  /*16e50*/  SHFL.BFLY P2, R162, R172, R163, R166 ;  /* 0x0c0000a3aca27389 */ /* 0x00006400000400a6 */
[----:B01----:R-:W-:Y:S01]  /*16e60*/  ENDCOLLECTIVE ;  /* 0x000000000000791b */ /* 0x003fe20003800000 */
.L_x_13012:
[----:B------:R-:W-:Y:S01]  /*16e70*/  HFMA2.MMA R163, -RZ, RZ, 0, 2.384185791015625e-07 ;  /* 0x00000004ffa37435 */ /* 0x000fe200000001ff */
[----:B------:R-:W-:-:S05]  /*16e80*/  MOV R149, R162 ;  /* 0x000000a200957202 */ /* 0x000fca0000000f00 */
[----:B------:R-:W-:-:S04]  /*16e90*/  FADD.FTZ R149, R150, R149 ;  /* 0x0000009596957221 */ /* 0x000fc80000010000 */
[----:B------:R-:W-:-:S07]  /*16ea0*/  IMAD.MOV.U32 R172, RZ, RZ, R149 ;  /* 0x000000ffffac7224 */ /* 0x000fce00078e0095 */
[----:B------:R-:W-:Y:S05]  /*16eb0*/  WARPSYNC.COLLECTIVE R161, `(.L_x_13013) ;  /* 0x00000000a1087348 */ /* 0x000fea0003c00000 */
[----:B------:R0:W1:Y:S02]  /*16ec0*/  SHFL.BFLY P2, R162, R172, R163, R166 ;  /* 0x0c0000a3aca27389 */ /* 0x00006400000400a6 */
[----:B01----:R-:W-:Y:S01]  /*16ed0*/  ENDCOLLECTIVE ;  /* 0x000000000000791b */ /* 0x003fe20003800000 */
.L_x_13013:
[----:B------:R-:W-:Y:S02]  /*16ee0*/  IMAD.MOV.U32 R163, RZ, RZ, 0x8 ;  /* 0x00000008ffa37424 */ /* 0x000fe400078e00ff */
[----:B------:R-:W-:-:S04]  /*16ef0*/  IMAD.MOV.U32 R160, RZ, RZ, R162 ;  /* 0x000000ffffa07224 */ /* 0x000fc800078e00a2 */
[----:B------:R-:W-:-:S05]  /*16f00*/  FADD.FTZ R160, R149, R160 ;  /* 0x000000a095a07221 */ /* 0x000fca0000010000 */
[----:B------:R-:W-:-:S07]  /*16f10*/  MOV R172, R160 ;  /* 0x000000a000ac7202 */ /* 0x000fce0000000f00 */
[----:B------:R-:W-:Y:S05]  /*16f20*/  WARPSYNC.COLLECTIVE R161, `(.L_x_13014) ;  /* 0x00000000a1087348 */ /* 0x000fea0003c00000 */
[----:B------:R0:W1:Y:S02]  /*16f30*/  SHFL.BFLY P2, R162, R172, R163, R166 ;  /* 0x0c0000a3aca27389 */ /* 0x00006400000400a6 */
[----:B01----:R-:W-:Y:S01]  /*16f40*/  ENDCOLLECTIVE ;  /* 0x000000000000791b */ /* 0x003fe20003800000 */
.L_x_13014:
[----:B------:R-:W-:Y:S01]  /*16f50*/  HFMA2.MMA R163, -RZ, RZ, 0, 9.5367431640625e-07 ;  /* 0x00000010ffa37435 */ /* 0x000fe200000001ff */
[----:B------:R-:W-:-:S05]  /*16f60*/  MOV R151, R162 ;  /* 0x000000a200977202 */ /* 0x000fca0000000f00 */
[----:B------:R-:W-:-:S04]  /*16f70*/  FADD.FTZ R151, R160, R151 ;  /* 0x00000097a0977221 */ /* 0x000fc80000010000 */
[----:B------:R-:W-:-:S07]  /*16f80*/  IMAD.MOV.U32 R172, RZ, RZ, R151 ;  /* 0x000000ffffac7224 */ /* 0x000fce00078e0097 */
[----:B------:R-:W-:Y:S05]  /*16f90*/  WARPSYNC.COLLECTIVE R161, `(.L_x_13015) ;  /* 0x00000000a1087348 */ /* 0x000fea0003c00000 */
[----:B------:R0:W1:Y:S02]  /*16fa0*/  SHFL.BFLY P2, R162, R172, R163, R166 ;  /* 0x0c0000a3aca27389 */ /* 0x00006400000400a6 */
[----:B01----:R-:W-:Y:S01]  /*16fb0*/  ENDCOLLECTIVE ;  /* 0x000000000000791b */ /* 0x003fe20003800000 */
.L_x_13015:
[----:B------:R-:W-:Y:S05]  /*16fc0*/  BRA `(.L_x_13016) ;  /* 0xffffffe000a07947 */ /* 0x000fea000383ffff */
.L_x_13017:
        /* <DEDUP_REMOVED lines=11> */
.L_x_46001:


//--------------------- .text._ZN10layer_norm13ln_fwd_kernelINS_13Kernel_traitsIf13__nv_bfloat16S2_S2_fjLj7168ELj1ELj1ELj4ELj16ENS_18Kernel_traits_baseILj7168EfS2_S2_S2_fjLj128EEEEELb1ELb0ELb1ELb0EEEvNS_9FwdParamsE --------------------------
	.section	.text._ZN10layer_norm13ln_fwd_kernelINS_13Kernel_traitsIf13__nv_bfloat16S2_S2_fjLj7168ELj1ELj1ELj4ELj16ENS_18Kernel_traits_baseILj7168EfS2_S2_S2_fjLj128EEEEELb1ELb0ELb1ELb0EEEvNS_9FwdParamsE,"ax",@progbits
	.align	128
        .global         _ZN10layer_norm13ln_fwd_kernelINS_13Kernel_traitsIf13__nv_bfloat16S2_S2_fjLj7168ELj1ELj1ELj4ELj16ENS_18Kernel_traits_baseILj7168EfS2_S2_S2_fjLj128EEEEELb1ELb0ELb1ELb0EEEvNS_9FwdParamsE
        .type           _ZN10layer_norm13ln_fwd_kernelINS_13Kernel_traitsIf13__nv_bfloat16S2_S2_fjLj7168ELj1ELj1ELj4ELj16ENS_18Kernel_traits_baseILj7168EfS2_S2_S2_fjLj128EEEEELb1ELb0ELb1ELb0EEEvNS_9FwdParamsE,@function
        .size           _ZN10layer_norm13ln_fwd_kernelINS_13Kernel_traitsIf13__nv_bfloat16S2_S2_fjLj7168ELj1ELj1ELj4ELj16ENS_18Kernel_traits_baseILj7168EfS2_S2_S2_fjLj128EEEEELb1ELb0ELb1ELb0EEEvNS_9FwdParamsE,(.L_x_46002 - _ZN10layer_norm13ln_fwd_kernelINS_13Kernel_traitsIf13__nv_bfloat16S2_S2_fjLj7168ELj1ELj1ELj4ELj16ENS_18Kernel_traits_baseILj7168EfS2_S2_S2_fjLj128EEEEELb1ELb0ELb1ELb0EEEvNS_9FwdParamsE)
        .other          _ZN10layer_norm13ln_fwd_kernelINS_13Kernel_traitsIf13__nv_bfloat16S2_S2_fjLj7168ELj1ELj1ELj4ELj16ENS_18Kernel_traits_baseILj7168EfS2_S2_S2_fjLj128EEEEELb1ELb0ELb1ELb0EEEvNS_9FwdParamsE,@"STO_CUDA_ENTRY STV_DEFAULT"
_ZN10layer_norm13ln_fwd_kernelINS_13Kernel_traitsIf13__nv_bfloat16S2_S2_fjLj7168ELj1ELj1ELj4ELj16ENS_18Kernel_traits_baseILj7168EfS2_S2_S2_fjLj128EEEEELb1ELb0ELb1ELb0EEEvNS_9FwdParamsE:
.text._ZN10layer_norm13ln_fwd_kernelINS_13Kernel_traitsIf13__nv_bfloat16S2_S2_fjLj7168ELj1ELj1ELj4ELj16ENS_18Kernel_traits_baseILj7168EfS2_S2_S2_fjLj128EEEEELb1ELb0ELb1ELb0EEEvNS_9FwdParamsE:
        /* <DEDUP_REMOVED lines=12> */
[----:B-1----:R-:W-:-:S06]  /*00c0*/  @P0 IMAD.MOV.U32 R7, RZ, RZ, R25 ;  /* 0x000000ffff070224 */ /* 0x002fcc00078e0019 */
[----:B------:R-:W3:Y:S01]  /*00d0*/  @P0 LDG.E.64 R6, desc[UR6][R6.64] ;  /* 0x0000000606060981 */ /* 0x000ee2000c1e1b00 */
[----:B------:R-:W0:Y:S01]  /*00e0*/  S2R R4, SR_TID.X ;  /* 0x0000000000047919 */ /* 0x000e220000002100 */
[----:B------:R-:W0:Y:S08]  /*00f0*/  S2UR UR8, SR_CTAID.X ;  /* 0x00000000000879c3 */ /* 0x000e300000002500 */
[----:B------:R-:W0:Y:S02]  /*0100*/  LDC R5, c[0x0][RZ] ;  /* 0x00000000ff057b82 */ /* 0x000e240000000800 */
[----:B0-----:R-:W-:-:S06]  /*0110*/  IMAD R38, R5, UR8, R4 ;  /* 0x0000000805267c24 */ /* 0x001fcc000f8e0204 */
[----:B------:R-:W0:Y:S01]  /*0120*/  LDC R5, c[0x0][0x218] ;  /* 0x00008600ff057b82 */ /* 0x000e220000000800 */
[----:B------:R-:W-:Y:S02]  /*0130*/  LOP3.LUT R42, R4, 0x7f, RZ, 0xc0, !PT ;  /* 0x0000007f042a7812 */ /* 0x000fe400078ec0ff */
[----:B0-----:R-:W-:-:S04]  /*0140*/  SHF.R.S32.HI R0, RZ, 0x1f, R5 ;  /* 0x0000001fff007819 */ /* 0x001fc80000011405 */
[----:B------:R-:W-:Y:S02]  /*0150*/  LEA.HI R16, R0, R5, RZ, 0x3 ;  /* 0x0000000500107211 */ /* 0x000fe400078f18ff */
[----:B------:R-:W-:Y:S02]  /*0160*/  MOV R5, R42 ;  /* 0x0000002a00057202 */ /* 0x000fe40000000f00 */
[----:B------:R-:W-:Y:S01]  /*0170*/  LOP3.LUT R168, R168, 0xfffffeff, RZ, 0xc0, !PT ;  /* 0xfffffeffa8a87812 */ /* 0x000fe200078ec0ff */
[----:B------:R-:W-:Y:S01]  /*0180*/  BSSY B0, `(.L_x_13018) ;  /* 0x0000054000007945 */ /* 0x000fe20003800000 */
[----:B------:R-:W-:Y:S02]  /*0190*/  LEA.HI R40, R4, UR8, RZ, 0x19 ;  /* 0x0000000804287c11 */ /* 0x000fe4000f8fc8ff */
[----:B--2---:R-:W-:Y:S02]  /*01a0*/  @P0 R2UR UR4, R2 ;  /* 0x00000000020402ca */ /* 0x004fe400000e0000 */
[----:B------:R-:W-:-:S02]  /*01b0*/  @P0 R2UR UR5, R3 ;  /* 0x00000000030502ca */ /* 0x000fc400000e0000 */
        /* <DEDUP_REMOVED lines=42> */
[C---:B------:R-:W-:Y:S02]  /*0460*/  LOP3.LUT P0, RZ, R3.reuse, 0xffffff80, RZ, 0xc0, !PT ;  /* 0xffffff8003ff7812 */ /* 0x040fe4000780c0ff */
        /* <DEDUP_REMOVED lines=37> */
.L_x_13019:
[----:B------:R-:W-:Y:S05]  /*06c0*/  BSYNC B0 ;  /* 0x0000000000007941 */ /* 0x000fea0003800000 */
.L_x_13018:
        /* <DEDUP_REMOVED lines=18> */
.L_x_13021:
[----:B------:R-:W-:Y:S05]  /*07f0*/  BSYNC B0 ;  /* 0x0000000000007941 */ /* 0x000fea0003800000 */
.L_x_13020:
        /* <DEDUP_REMOVED lines=18> */
.L_x_13023:
[----:B------:R-:W-:Y:S05]  /*0920*/  BSYNC B0 ;  /* 0x0000000000007941 */ /* 0x000fea0003800000 */
.L_x_13022:
        /* <DEDUP_REMOVED lines=18> */
.L_x_13025:
[----:B------:R-:W-:Y:S05]  /*0a50*/  BSYNC B0 ;  /* 0x0000000000007941 */ /* 0x000fea0003800000 */
.L_x_13024:
        /* <DEDUP_REMOVED lines=18> */
.L_x_13027:
[----:B------:R-:W-:Y:S05]  /*0b80*/  BSYNC B0 ;  /* 0x0000000000007941 */ /* 0x000fea0003800000 */
.L_x_13026:
[----:B------:R-:W-:Y:S01]  /*0b90*/  ISETP.GE.U32.AND P1, PT, R3, 0x300, PT ;  /* 0x000003000300780c */ /* 0x000fe20003f26070 */
[----:B------:R-:W-:Y:S01]  /*0ba0*/  IMAD.WIDE.U32 R10, R10, -0x2daee0ad, RZ ;  /* 0xd2511f530a0a7825 */ /* 0x000fe200078e00ff */
[----:B------:R-:W-:Y:S01]  /*0bb0*/  LOP3.LUT R168, R168, 0xffffffef, RZ, 0xc0, !PT ;  /* 0xffffffefa8a87812 */ /* 0x000fe200078ec0ff */
[----:B------:R-:W-:Y:S02]  /*0bc0*/  BSSY B0, `(.L_x_13028) ;  /* 0x0000016000007945 */ /* 0x000fe40003800000 */
[----:B01234-:R-:W-:Y:S01]  /*0bd0*/  IMAD.WIDE.U32 R8, R0, -0x326172a9, RZ ;  /* 0xcd9e8d5700087825 */ /* 0x01ffe200078e00ff */
[----:B------:R-:W-:-:S04]  /*0be0*/  LOP3.LUT R15, R11, UR29, R12, 0x96, !PT ;  /* 0x0000001d0b0f7c12 */ /* 0x000fc8000f8e960c */
[----:B------:R-:W-:-:S03]  /*0bf0*/  LOP3.LUT R14, R9, UR28, R14, 0x96, !PT ;  /* 0x0000001c090e7c12 */ /* 0x000fc6000f8e960e */
        /* <DEDUP_REMOVED lines=18> */
.L_x_13029:
[----:B------:R-:W-:Y:S05]  /*0d20*/  BSYNC B0 ;  /* 0x0000000000007941 */ /* 0x000fea0003800000 */
.L_x_13028:
[----:B------:R-:W-:Y:S01]  /*0d30*/  ISETP.GE.U32.AND P1, PT, R3, 0x380, PT ;  /* 0x000003800300780c */ /* 0x000fe20003f26070 */
[----:B0-----:R-:W-:Y:S01]  /*0d40*/  IMAD.HI.U32 R7, R15, -0x326172a9, RZ ;  /* 0xcd9e8d570f077827 */ /* 0x001fe200078e00ff */
[----:B------:R-:W-:Y:S01]  /*0d50*/  LOP3.LUT R168, R168, 0xfffffffb, RZ, 0xc0, !PT ;  /* 0xfffffffba8a87812 */ /* 0x000fe200078ec0ff */
[----:B------:R-:W-:Y:S01]  /*0d60*/  UIADD3 UR33, UR5, -0x695add53, URZ ;  /* 0x96a522ad05217890 */ /* 0x000fe2000fffe03f */
[----:B------:R-:W-:Y:S01]  /*0d70*/  BSSY B0, `(.L_x_13030) ;  /* 0x0000014000007945 */ /* 0x000fe20003800000 */
[----:B------:R-:W-:Y:S01]  /*0d80*/  IMAD.HI.U32 R13, R14, -0x2daee0ad, RZ ;  /* 0xd2511f530e0d7827 */ /* 0x000fe200078e00ff */
[----:B------:R-:W-:-:S07]  /*0d90*/  LOP3.LUT R26, R7, UR30, R8, 0x96, !PT ;  /* 0x0000001e071a7c12 */ /* 0x000fce000f8e9608 */
        /* <DEDUP_REMOVED lines=17> */
.L_x_13031:
[----:B------:R-:W-:Y:S05]  /*0eb0*/  BSYNC B0 ;  /* 0x0000000000007941 */ /* 0x000fea0003800000 */
.L_x_13030:
[----:B------:R-:W-:Y:S01]  /*0ec0*/  ULDC UR8, c[0x0][0x214] ;  /* 0x0000850000087ab9 */ /* 0x000fe20000000800 */
[----:B------:R-:W-:Y:S02]  /*0ed0*/  LOP3.LUT R13, R13, UR31, R10, 0x96, !PT ;  /* 0x0000001f0d0d7c12 */ /* 0x000fe4000f8e960a */
[----:B------:R-:W-:-:S13]  /*0ee0*/  ISETP.GE.AND P1, PT, R40, UR8, PT ;  /* 0x0000000828007c0c */ /* 0x000fda000bf26270 */
[----:B------:R-:W-:Y:S05]  /*0ef0*/  @P1 EXIT ;  /* 0x000000000000194d */ /* 0x000fea0003800000 */
[----:B------:R-:W-:Y:S01]  /*0f00*/  SHF.R.S32.HI R16, RZ, 0x3, R16 ;  /* 0x00000003ff107819 */ /* 0x000fe20000011410 */
[----:B0-----:R-:W-:Y:S01]  /*0f10*/  IMAD R9, R14, -0x2daee0ad, RZ ;  /* 0xd2511f530e097824 */ /* 0x001fe200078e02ff */
[----:B------:R-:W-:Y:S01]  /*0f20*/  LOP3.LUT R5, R4, 0x60, RZ, 0xc0, !PT ;  /* 0x0000006004057812 */ /* 0x000fe200078ec0ff */
[----:B------:R-:W-:Y:S01]  /*0f30*/  IMAD R11, R15, -0x326172a9, RZ ;  /* 0xcd9e8d570f0b7824 */ /* 0x000fe200078e02ff */
[----:B------:R-:W-:Y:S01]  /*0f40*/  LOP3.LUT R0, R16, 0x7f, RZ, 0xc0, !PT ;  /* 0x0000007f10007812 */ /* 0x000fe200078ec0ff */
[----:B------:R-:W-:Y:S01]  /*0f50*/  ULDC.U8 UR8, c[0x0][0x2a0] ;  /* 0x0000a80000087ab9 */ /* 0x000fe20000000000 */
[----:B------:R-:W-:Y:S01]  /*0f60*/  SHF.R.U32.HI R16, RZ, 0x2, R16 ;  /* 0x00000002ff107819 */ /* 0x000fe20000011610 */
[----:B------:R-:W-:Y:S01]  /*0f70*/  IMAD R28, R13, -0x326172a9, RZ ;  /* 0xcd9e8d570d1c7824 */ /* 0x000fe200078e02ff */
[----:B------:R-:W-:Y:S01]  /*0f80*/  VIADDMNMX R5, R0, -R5, RZ, !PT ;  /* 0x8000000500057246 */ /* 0x000fe200078001ff */
[----:B------:R-:W-:Y:S01]  /*0f90*/  IMAD.MOV.U32 R174, RZ, RZ, 0x1 ;  /* 0x00000001ffae7424 */ /* 0x000fe200078e00ff */
[----:B------:R-:W-:Y:S01]  /*0fa0*/  LOP3.LUT R16, R16, 0x3fffffe0, RZ, 0xc0, !PT ;  /* 0x3fffffe010107812 */ /* 0x000fe200078ec0ff */
[----:B------:R-:W-:Y:S01]  /*0fb0*/  IMAD.MOV.U32 R22, RZ, RZ, RZ ;  /* 0x000000ffff167224 */ /* 0x000fe200078e00ff */
[----:B------:R-:W-:Y:S01]  /*0fc0*/  VIMNMX R5, R5, 0x20, PT ;  /* 0x0000002005057848 */ /* 0x000fe20003fe0100 */
[----:B------:R-:W-:Y:S01]  /*0fd0*/  UISETP.NE.AND UP0, UPT, UR8, URZ, UPT ;  /* 0x0000003f0800728c */ /* 0x000fe2000bf05270 */
[----:B------:R-:W-:Y:S01]  /*0fe0*/  SHF.L.U32 R2, R4, 0x5, RZ ;  /* 0x0000000504027819 */ /* 0x000fe200000006ff */
[----:B------:R-:W-:Y:S01]  /*0ff0*/  ULDC UR10, c[0x0][0x294] ;  /* 0x0000a500000a7ab9 */ /* 0x000fe20000000800 */
[----:B------:R-:W-:Y:S01]  /*1000*/  LOP3.LUT R24, R24, 0x3, RZ, 0xc0, !PT ;  /* 0x0000000318187812 */ /* 0x000fe200078ec0ff */
[----:B------:R-:W-:Y:S01]  /*1010*/  IMAD.IADD R5, R5, 0x1, R16 ;  /* 0x0000000105057824 */ /* 0x000fe200078e0210 */
[----:B------:R-:W-:Y:S01]  /*1020*/  LOP3.LUT R7, R2, 0x3e0, RZ, 0xc0, !PT ;  /* 0x000003e002077812 */ /* 0x000fe200078ec0ff */
[----:B------:R-:W-:Y:S01]  /*1030*/  IMAD.HI.U32 R2, R13, -0x326172a9, RZ ;  /* 0xcd9e8d570d027827 */ /* 0x000fe200078e00ff */
[----:B------:R-:W-:Y:S01]  /*1040*/  ULDC UR11, c[0x0][0x290] ;  /* 0x0000a400000b7ab9 */ /* 0x000fe20000000800 */
[----:B------:R-:W-:Y:S01]  /*1050*/  ULDC.64 UR12, c[0x0][0x298] ;  /* 0x0000a600000c7ab9 */ /* 0x000fe20000000a00 */
[----:B------:R-:W-:Y:S01]  /*1060*/  VIADDMNMX R7, R0, -R7, RZ, !PT ;  /* 0x8000000700077246 */ /* 0x000fe200078001ff */
[----:B------:R-:W-:Y:S01]  /*1070*/  IMAD.SHL.U32 R5, R5, 0x8, RZ ;  /* 0x0000000805057824 */ /* 0x000fe200078e00ff */
[----:B------:R-:W-:Y:S01]  /*1080*/  LOP3.LUT R2, R2, UR32, R11, 0x96, !PT ;  /* 0x0000002002027c12 */ /* 0x000fe2000f8e960b */
[C---:B------:R-:W-:Y:S01]  /*1090*/  IMAD.HI.U32 R0, R26.reuse, -0x2daee0ad, RZ ;  /* 0xd2511f531a007827 */ /* 0x040fe200078e00ff */
[----:B------:R-:W-:Y:S01]  /*10a0*/  VIMNMX R7, R7, 0x20, PT ;  /* 0x0000002007077848 */ /* 0x000fe20003fe0100 */
[----:B------:R-:W-:Y:S01]  /*10b0*/  ULDC.64 UR8, c[0x0][0x230] ;  /* 0x00008c0000087ab9 */ /* 0x000fe20000000a00 */
[----:B------:R-:W-:Y:S01]  /*10c0*/  I2FP.F32.U32 R5, R5 ;  /* 0x0000000500057245 */ /* 0x000fe20000201000 */
[----:B------:R-:W-:Y:S01]  /*10d0*/  IMAD R26, R26, -0x2daee0ad, RZ ;  /* 0xd2511f531a1a7824 */ /* 0x000fe200078e02ff */
[----:B------:R-:W-:Y:S01]  /*10e0*/  IADD3 R7, R16, R7, RZ ;  /* 0x0000000710077210 */ /* 0x000fe20007ffe0ff */
[----:B------:R-:W-:Y:S01]  /*10f0*/  ULDC.64 UR14, c[0x0][0x210] ;  /* 0x00008400000e7ab9 */ /* 0x000fe20000000a00 */
[----:B------:R0:W1:Y:S01]  /*1100*/  MUFU.RCP R32, R5 ;  /* 0x0000000500207308 */ /* 0x0000620000001000 */
[----:B------:R-:W-:-:S02]  /*1110*/  LOP3.LUT R0, R0, UR33, R9, 0x96, !PT ;  /* 0x0000002100007c12 */ /* 0x000fc4000f8e9609 */
[----:B------:R-:W-:-:S07]  /*1120*/  SHF.L.U32 R30, R7, 0x3, RZ ;  /* 0x00000003071e7819 */ /* 0x000fce00000006ff */
.L_x_13633:
[----:B01234-:R-:W2:Y:S08]  /*1130*/  LDC.64 R164, c[0x0][0x280] ;  /* 0x0000a000ffa47b82 */ /* 0x01feb00000000a00 */
[----:B------:R-:W3:Y:S01]  /*1140*/  LDC R245, c[0x0][0x218] ;  /* 0x00008600fff57b82 */ /* 0x000ee20000000800 */
[----:B--2---:R-:W-:-:S07]  /*1150*/  IMAD.WIDE R166, R40, 0x4, R164 ;  /* 0x0000000428a67825 */ /* 0x004fce00078e02a4 */
[----:B------:R-:W2:Y:S01]  /*1160*/  LDC.64 R164, c[0x0][0x288] ;  /* 0x0000a200ffa47b82 */ /* 0x000ea20000000a00 */
[----:B------:R-:W4:Y:S01]  /*1170*/  LDG.E R178, desc[UR6][R166.64] ;  /* 0x00000006a6b27981 */ /* 0x000f22000c1e1900 */
[----:B--2---:R-:W-:-:S05]  /*1180*/  IMAD.WIDE R164, R40, 0x4, R164 ;  /* 0x0000000428a47825 */ /* 0x004fca00078e02a4 */
[----:B-----5:R2:W5:Y:S01]  /*1190*/  LDG.E R170, desc[UR6][R164.64] ;  /* 0x00000006a4aa7981 */ /* 0x020562000c1e1900 */
[----:B---3--:R-:W-:Y:S01]  /*11a0*/  IMAD R172, R40, R245, RZ ;  /* 0x000000f528ac7224 */ /* 0x008fe200078e02ff */
[----:B------:R-:W-:Y:S01]  /*11b0*/  BSSY B0, `(.L_x_13032) ;  /* 0x0000343000007945 */ /* 0x000fe20003800000 */
[----:B------:R-:W-:-:S03]  /*11c0*/  IMAD.MOV.U32 R247, RZ, RZ, RZ ;  /* 0x000000fffff77224 */ /* 0x000fc600078e00ff */
[----:B------:R-:W-:-:S04]  /*11d0*/  SHF.R.S32.HI R241, RZ, 0x1f, R172 ;  /* 0x0000001ffff17819 */ /* 0x000fc800000114ac */
[----:B------:R-:W-:Y:S02]  /*11e0*/  LEA.HI R241, R241, R172, RZ, 0x3 ;  /* 0x000000acf1f17211 */ /* 0x000fe400078f18ff */
[----:B------:R-:W-:Y:S02]  /*11f0*/  SHF.R.S32.HI R172, RZ, 0x1f, R40 ;  /* 0x0000001fffac7819 */ /* 0x000fe40000011428 */
[----:B----4-:R-:W-:-:S13]  /*1200*/  ISETP.GE.AND P1, PT, R178, 0x1, PT ;  /* 0x00000001b200780c */ /* 0x010fda0003f26270 */
[----:B------:R-:W-:-:S04]  /*1210*/  @P1 VIADD R176, R178, 0xffffffff ;  /* 0xffffffffb2b01836 */ /* 0x000fc80000000000 */
[----:B------:R-:W-:-:S05]  /*1220*/  @P1 IMAD R176, R176, R245, RZ ;  /* 0x000000f5b0b01224 */ /* 0x000fca00078e02ff */
[----:B------:R-:W-:-:S04]  /*1230*/  @P1 SHF.R.S32.HI R243, RZ, 0x1f, R176 ;  /* 0x0000001ffff31819 */ /* 0x000fc800000114b0 */
[----:B------:R-:W-:Y:S02]  /*1240*/  @P1 LEA.HI R243, R243, R176, RZ, 0x3 ;  /* 0x000000b0f3f31211 */ /* 0x000fe400078f18ff */
[----:B------:R-:W-:Y:S02]  /*1250*/  LEA.HI.SX32 R176, R241, R42, 0x1d ;  /* 0x0000002af1b07211 */ /* 0x000fe400078feaff */
[----:B------:R-:W-:-:S04]  /*1260*/  @P1 LOP3.LUT R42, R4, 0x7f, RZ, 0xc0, !PT ;  /* 0x0000007f042a1812 */ /* 0x000fc800078ec0ff */
[----:B------:R-:W-:Y:S01]  /*1270*/  @P1 LEA.HI.SX32 R247, R243, R42, 0x1d ;  /* 0x0000002af3f71211 */ /* 0x000fe200078feaff */
        /* <DEDUP_REMOVED lines=12> */
[----:B0-----:R-:W-:Y:S01]  /*1340*/  HFMA2.MMA R5, -RZ, RZ, 0, 0 ;  /* 0x00000000ff057435 */ /* 0x001fe200000001ff */
[----:B------:R-:W-:Y:S01]  /*1350*/  IMAD.MOV.U32 R9, RZ, RZ, R24 ;  /* 0x000000ffff097224 */ /* 0x000fe200078e0018 */
[----:B------:R-:W-:Y:S09]  /*1360*/  @!P2 BRA `(.L_x_13036) ;  /* 0x000000040068a947 */ /* 0x000ff20003800000 */
[----:B------:R-:W-:Y:S01]  /*1370*/  IMAD.MOV.U32 R9, RZ, RZ, R24 ;  /* 0x000000ffff097224 */ /* 0x000fe200078e0018 */
[----:B-----5:R-:W-:Y:S01]  /*1380*/  SHF.L.U32 R5, R160, 0x10, RZ ;  /* 0x00000010a0057819 */ /* 0x020fe200000006ff */
[----:B------:R-:W-:Y:S06]  /*1390*/  BRA `(.L_x_13036) ;  /* 0x00000004005c7947 */ /* 0x000fec0003800000 */
.L_x_13035:
[C---:B------:R-:W-:Y:S01]  /*13a0*/  ISETP.NE.AND P4, PT, R24.reuse, 0x1, PT ;  /* 0x000000011800780c */ /* 0x040fe20003f85270 */
[----:B------:R-:W-:Y:S01]  /*13b0*/  BSSY B2, `(.L_x_13037) ;  /* 0x000000c000027945 */ /* 0x000fe20003800000 */
[----:B------:R-:W-:-:S11]  /*13c0*/  VIADD R9, R24, 0x1 ;  /* 0x0000000118097836 */ /* 0x000fd60000000000 */
[----:B------:R-:W-:Y:S05]  /*13d0*/  @!P4 BRA `(.L_x_13038) ;  /* 0x000000000020c947 */ /* 0x000fea0003800000 */
[----:B------:R-:W-:Y:S01]  /*13e0*/  ISETP.NE.AND P4, PT, R24, 0x2, PT ;  /* 0x000000021800780c */ /* 0x000fe20003f85270 */
[----:B0-----:R-:W-:-:S12]  /*13f0*/  IMAD.MOV.U32 R5, RZ, RZ, R0 ;  /* 0x000000ffff057224 */ /* 0x001fd800078e0000 */
[----:B------:R-:W-:Y:S05]  /*1400*/  @!P4 BRA `(.L_x_13039) ;  /* 0x000000000018c947 */ /* 0x000fea0003800000 */
[----:B------:R-:W-:Y:S02]  /*1410*/  ISETP.NE.AND P4, PT, R24, 0x3, PT ;  /* 0x000000031800780c */ /* 0x000fe40003f85270 */
[----:B------:R-:W-:-:S11]  /*1420*/  MOV R5, R2 ;  /* 0x0000000200057202 */ /* 0x000fd60000000f00 */
[----:B------:R-:W-:Y:S05]  /*1430*/  @P4 BRA `(.L_x_13039) ;  /* 0x00000000000c4947 */ /* 0x000fea0003800000 */
[----:B------:R-:W-:Y:S01]  /*1440*/  IMAD.MOV.U32 R5, RZ, RZ, R26 ;  /* 0x000000ffff057224 */ /* 0x000fe200078e001a */
[----:B------:R-:W-:Y:S06]  /*1450*/  BRA `(.L_x_13039) ;  /* 0x0000000000047947 */ /* 0x000fec0003800000 */
.L_x_13038:
[----:B0-----:R-:W-:-:S07]  /*1460*/  IMAD.MOV.U32 R5, RZ, RZ, R28 ;  /* 0x000000ffff057224 */ /* 0x001fce00078e001c */
.L_x_13039:
[----:B------:R-:W-:Y:S05]  /*1470*/  BSYNC B2 ;  /* 0x0000000000027941 */ /* 0x000fea0003800000 */
.L_x_13037:
        /* <DEDUP_REMOVED lines=16> */
.L_x_13043:
[----:B------:R-:W-:Y:S05]  /*1580*/  BSYNC B3 ;  /* 0x0000000000037941 */ /* 0x000fea0003800000 */
.L_x_13042:
        /* <DEDUP_REMOVED lines=9> */
[----:B------:R-:W-:Y:S01]  /*1620*/  LOP3.LUT R11, R167, UR17, R11, 0x96, !PT ;  /* 0x00000011a70b7c12 */ /* 0x000fe2000f8e960b */
[----:B------:R-:W-:-:S03]  /*1630*/  HFMA2.MMA R9, -RZ, RZ, 0, 0 ;  /* 0x00000000ff097435 */ /* 0x000fc600000001ff */
        /* <DEDUP_REMOVED lines=32> */
[----:B------:R-:W-:-:S07]  /*1840*/  IMAD.MOV.U32 R26, RZ, RZ, R6 ;  /* 0x000000ffff1a7224 */ /* 0x000fce00078e0006 */
.L_x_13041:
[----:B------:R-:W-:Y:S05]  /*1850*/  BSYNC B2 ;  /* 0x0000000000027941 */ /* 0x000fea0003800000 */
.L_x_13040:
[----:B------:R-:W-:Y:S01]  /*1860*/  I2FP.F32.U32 R5, R5 ;  /* 0x0000000500057245 */ /* 0x000fe20000201000 */
[----:B------:R-:W-:Y:S02]  /*1870*/  IMAD.MOV.U32 R24, RZ, RZ, 0x2f800000 ;  /* 0x2f800000ff187424 */ /* 0x000fe400078e00ff */
[----:B-----5:R-:W-:Y:S02]  /*1880*/  IMAD.U32 R6, R156, 0x10000, RZ ;  /* 0x000100009c067824 */ /* 0x020fe400078e00ff */
[----:B------:R-:W-:Y:S01]  /*1890*/  FFMA.FTZ R5, R5, R24, 1.1641532182693481445e-10 ;  /* 0x2f00000005057423 */ /* 0x000fe20000010018 */
[----:B------:R-:W-:Y:S01]  /*18a0*/  @P2 SHF.L.U32 R24, R160, 0x10, RZ ;  /* 0x00000010a0182819 */ /* 0x000fe200000006ff */
[----:B------:R-:W-:-:S03]  /*18b0*/  FMUL.FTZ R6, R6, UR13 ;  /* 0x0000000d06067c20 */ /* 0x000fc60008410000 */
[----:B------:R-:W-:Y:S01]  /*18c0*/  FSETP.GTU.FTZ.AND P4, PT, R5, UR10, PT ;  /* 0x0000000a05007c0b */ /* 0x000fe2000bf9c000 */
[----:B------:R-:W-:-:S05]  /*18d0*/  FMUL.FTZ R6, R6, UR12 ;  /* 0x0000000c06067c20 */ /* 0x000fca0008410000 */
[----:B------:R-:W-:Y:S02]  /*18e0*/  FSEL R5, R6, RZ, !P4 ;  /* 0x000000ff06057208 */ /* 0x000fe40006000000 */
[----:B------:R-:W-:-:S03]  /*18f0*/  SEL R6, RZ, 0x1, P4 ;  /* 0x00000001ff067807 */ /* 0x000fc60002000000 */
[----:B------:R-:W-:-:S07]  /*1900*/  @P2 FADD.FTZ R5, R24, R5 ;  /* 0x0000000518052221 */ /* 0x000fce0000010000 */
.L_x_13036:
[----:B------:R-:W-:Y:S05]  /*1910*/  BSYNC B1 ;  /* 0x0000000000017941 */ /* 0x000fea0003800000 */
.L_x_13034:
        /* <DEDUP_REMOVED lines=9> */
.L_x_13045:
        /* <DEDUP_REMOVED lines=12> */
.L_x_13048:
[----:B------:R-:W-:-:S07]  /*1a70*/  MOV R7, R28 ;  /* 0x0000001c00077202 */ /* 0x000fce0000000f00 */
.L_x_13049:
[----:B------:R-:W-:Y:S05]  /*1a80*/  BSYNC B2 ;  /* 0x0000000000027941 */ /* 0x000fea0003800000 */
.L_x_13047:
        /* <DEDUP_REMOVED lines=16> */
.L_x_13053:
[----:B------:R-:W-:Y:S05]  /*1b90*/  BSYNC B3 ;  /* 0x0000000000037941 */ /* 0x000fea0003800000 */
.L_x_13052:
        /* <DEDUP_REMOVED lines=44> */
.L_x_13051:
[----:B------:R-:W-:Y:S05]  /*1e60*/  BSYNC B2 ;  /* 0x0000000000027941 */ /* 0x000fea0003800000 */
.L_x_13050:
[----:B-----5:R-:W-:Y:S01]  /*1e70*/  PRMT R8, R156, 0x7632, R8 ;  /* 0x000076329c087816 */ /* 0x020fe20000000008 */
[----:B------:R-:W-:Y:S01]  /*1e80*/  IMAD.MOV.U32 R24, RZ, RZ, 0x2f800000 ;  /* 0x2f800000ff187424 */ /* 0x000fe200078e00ff */
[----:B------:R-:W-:Y:S02]  /*1e90*/  I2FP.F32.U32 R7, R7 ;  /* 0x0000000700077245 */ /* 0x000fe40000201000 */
[----:B------:R-:W-:-:S03]  /*1ea0*/  SHF.L.U32 R8, R8, 0x10, RZ ;  /* 0x0000001008087819 */ /* 0x000fc600000006ff */
[----:B------:R-:W-:Y:S02]  /*1eb0*/  FFMA.FTZ R7, R7, R24, 1.1641532182693481445e-10 ;  /* 0x2f00000007077423 */ /* 0x000fe40000010018 */
[----:B------:R-:W-:-:S03]  /*1ec0*/  FMUL.FTZ R8, R8, UR13 ;  /* 0x0000000d08087c20 */ /* 0x000fc60008410000 */
[----:B------:R-:W-:Y:S01]  /*1ed0*/  FSETP.GTU.FTZ.AND P4, PT, R7, UR10, PT ;  /* 0x0000000a07007c0b */ /* 0x000fe2000bf9c000 */
[----:B------:R-:W-:-:S03]  /*1ee0*/  FMUL.FTZ R9, R8, UR12 ;  /* 0x0000000c08097c20 */ /* 0x000fc60008410000 */
[----:B------:R-:W-:Y:S02]  /*1ef0*/  SEL R8, RZ, 0x1, P4 ;  /* 0x00000001ff087807 */ /* 0x000fe40002000000 */
[----:B------:R-:W-:Y:S02]  /*1f00*/  FSEL R7, R9, RZ, !P4 ;  /* 0x000000ff09077208 */ /* 0x000fe40006000000 */
[----:B------:R-:W-:-:S05]  /*1f10*/  @P2 PRMT R9, R160, 0x7632, R9 ;  /* 0x00007632a0092816 */ /* 0x000fca0000000009 */
[----:B------:R-:W-:-:S04]  /*1f20*/  @P2 IMAD.U32 R24, R9, 0x10000, RZ ;  /* 0x0001000009182824 */ /* 0x000fc800078e00ff */
[----:B------:R-:W-:-:S07]  /*1f30*/  @P2 FADD.FTZ R7, R24, R7 ;  /* 0x0000000718072221 */ /* 0x000fce0000010000 */
.L_x_13046:
[----:B------:R-:W-:Y:S05]  /*1f40*/  BSYNC B1 ;  /* 0x0000000000017941 */ /* 0x000fea0003800000 */
.L_x_13044:
        /* <DEDUP_REMOVED lines=8> */
.L_x_13055:
        /* <DEDUP_REMOVED lines=12> */
.L_x_13058:
[----:B------:R-:W-:-:S07]  /*2090*/  IMAD.MOV.U32 R9, RZ, RZ, R28 ;  /* 0x000000ffff097224 */ /* 0x000fce00078e001c */
.L_x_13059:
[----:B------:R-:W-:Y:S05]  /*20a0*/  BSYNC B2 ;  /* 0x0000000000027941 */ /* 0x000fea0003800000 */
.L_x_13057:
        /* <DEDUP_REMOVED lines=16> */
.L_x_13063:
[----:B------:R-:W-:Y:S05]  /*21b0*/  BSYNC B3 ;  /* 0x0000000000037941 */ /* 0x000fea0003800000 */
.L_x_13062:
        /* <DEDUP_REMOVED lines=44> */
.L_x_13061:
[----:B------:R-:W-:Y:S05]  /*2480*/  BSYNC B2 ;  /* 0x0000000000027941 */ /* 0x000fea0003800000 */
.L_x_13060:
        /* <DEDUP_REMOVED lines=11> */
.L_x_13056:
[----:B------:R-:W-:Y:S05]  /*2540*/  BSYNC B1 ;  /* 0x0000000000017941 */ /* 0x000fea0003800000 */
.L_x_13054:
        /* <DEDUP_REMOVED lines=9> */
.L_x_13065:
        /* <DEDUP_REMOVED lines=12> */
.L_x_13068:
[----:B------:R-:W-:-:S07]  /*26a0*/  IMAD.MOV.U32 R11, RZ, RZ, R28 ;  /* 0x000000ffff0b7224 */ /* 0x000fce00078e001c */
.L_x_13069:
[----:B------:R-:W-:Y:S05]  /*26b0*/  BSYNC B2 ;  /* 0x0000000000027941 */ /* 0x000fea0003800000 */
.L_x_13067:
        /* <DEDUP_REMOVED lines=16> */
.L_x_13073:
[----:B------:R-:W-:Y:S05]  /*27c0*/  BSYNC B3 ;  /* 0x0000000000037941 */ /* 0x000fea0003800000 */
.L_x_13072:
        /* <DEDUP_REMOVED lines=44> */
.L_x_13071:
[----:B------:R-:W-:Y:S05]  /*2a90*/  BSYNC B2 ;  /* 0x0000000000027941 */ /* 0x000fea0003800000 */
.L_x_13070:
[----:B-----5:R-:W-:Y:S01]  /*2aa0*/  PRMT R12, R157, 0x7632, R12 ;  /* 0x000076329d0c7816 */ /* 0x020fe2000000000c */
[----:B------:R-:W-:Y:S01]  /*2ab0*/  IMAD.MOV.U32 R24, RZ, RZ, 0x2f800000 ;  /* 0x2f800000ff187424 */ /* 0x000fe200078e00ff */
[----:B------:R-:W-:-:S03]  /*2ac0*/  I2FP.F32.U32 R11, R11 ;  /* 0x0000000b000b7245 */ /* 0x000fc60000201000 */
[----:B------:R-:W-:Y:S02]  /*2ad0*/  IMAD.U32 R12, R12, 0x10000, RZ ;  /* 0x000100000c0c7824 */ /* 0x000fe400078e00ff */
[----:B------:R-:W-:Y:S02]  /*2ae0*/  FFMA.FTZ R11, R11, R24, 1.1641532182693481445e-10 ;  /* 0x2f0000000b0b7423 */ /* 0x000fe40000010018 */
[----:B------:R-:W-:-:S03]  /*2af0*/  FMUL.FTZ R12, R12, UR13 ;  /* 0x0000000d0c0c7c20 */ /* 0x000fc60008410000 */
[----:B------:R-:W-:Y:S01]  /*2b00*/  FSETP.GTU.FTZ.AND P4, PT, R11, UR10, PT ;  /* 0x0000000a0b007c0b */ /* 0x000fe2000bf9c000 */
[----:B------:R-:W-:-:S03]  /*2b10*/  FMUL.FTZ R13, R12, UR12 ;  /* 0x0000000c0c0d7c20 */ /* 0x000fc60008410000 */
[----:B------:R-:W-:Y:S02]  /*2b20*/  SEL R12, RZ, 0x1, P4 ;  /* 0x00000001ff0c7807 */ /* 0x000fe40002000000 */
[----:B------:R-:W-:Y:S02]  /*2b30*/  FSEL R11, R13, RZ, !P4 ;  /* 0x000000ff0d0b7208 */ /* 0x000fe40006000000 */
[----:B------:R-:W-:-:S04]  /*2b40*/  @P2 PRMT R13, R161, 0x7632, R13 ;  /* 0x00007632a10d2816 */ /* 0x000fc8000000000d */
[----:B------:R-:W-:-:S05]  /*2b50*/  @P2 SHF.L.U32 R24, R13, 0x10, RZ ;  /* 0x000000100d182819 */ /* 0x000fca00000006ff */
[----:B------:R-:W-:-:S07]  /*2b60*/  @P2 FADD.FTZ R11, R24, R11 ;  /* 0x0000000b180b2221 */ /* 0x000fce0000010000 */
.L_x_13066:
[----:B------:R-:W-:Y:S05]  /*2b70*/  BSYNC B1 ;  /* 0x0000000000017941 */ /* 0x000fea0003800000 */
.L_x_13064:
        /* <DEDUP_REMOVED lines=8> */
.L_x_13075:
        /* <DEDUP_REMOVED lines=12> */
.L_x_13078:
[----:B------:R-:W-:-:S07]  /*2cc0*/  MOV R13, R28 ;  /* 0x0000001c000d7202 */ /* 0x000fce0000000f00 */
.L_x_13079:
[----:B------:R-:W-:Y:S05]  /*2cd0*/  BSYNC B2 ;  /* 0x0000000000027941 */ /* 0x000fea0003800000 */
.L_x_13077:
        /* <DEDUP_REMOVED lines=16> */
.L_x_13083:
[----:B------:R-:W-:Y:S05]  /*2de0*/  BSYNC B3 ;  /* 0x0000000000037941 */ /* 0x000fea0003800000 */
.L_x_13082:
        /* <DEDUP_REMOVED lines=44> */
.L_x_13081:
[----:B------:R-:W-:Y:S05]  /*30b0*/  BSYNC B2 ;  /* 0x0000000000027941 */ /* 0x000fea0003800000 */
.L_x_13080:
[----:B------:R-:W-:Y:S01]  /*30c0*/  I2FP.F32.U32 R13, R13 ;  /* 0x0000000d000d7245 */ /* 0x000fe20000201000 */
[----:B------:R-:W-:Y:S01]  /*30d0*/  IMAD.MOV.U32 R24, RZ, RZ, 0x2f800000 ;  /* 0x2f800000ff187424 */ /* 0x000fe200078e00ff */
[----:B-----5:R-:W-:-:S03]  /*30e0*/  SHF.L.U32 R14, R158, 0x10, RZ ;  /* 0x000000109e0e7819 */ /* 0x020fc600000006ff */
[----:B------:R-:W-:Y:S01]  /*30f0*/  FFMA.FTZ R13, R13, R24, 1.1641532182693481445e-10 ;  /* 0x2f0000000d0d7423 */ /* 0x000fe20000010018 */
[----:B------:R-:W-:Y:S02]  /*3100*/  @P2 IMAD.U32 R24, R162, 0x10000, RZ ;  /* 0x00010000a2182824 */ /* 0x000fe400078e00ff */
[----:B------:R-:W-:Y:S02]  /*3110*/  FMUL.FTZ R14, R14, UR13 ;  /* 0x0000000d0e0e7c20 */ /* 0x000fe40008410000 */
[----:B------:R-:W-:Y:S02]  /*3120*/  FSETP.GTU.FTZ.AND P4, PT, R13, UR10, PT ;  /* 0x0000000a0d007c0b */ /* 0x000fe4000bf9c000 */
[----:B------:R-:W-:-:S05]  /*3130*/  FMUL.FTZ R14, R14, UR12 ;  /* 0x0000000c0e0e7c20 */ /* 0x000fca0008410000 */
[----:B------:R-:W-:Y:S02]  /*3140*/  FSEL R13, R14, RZ, !P4 ;  /* 0x000000ff0e0d7208 */ /* 0x000fe40006000000 */
[----:B------:R-:W-:-:S03]  /*3150*/  SEL R14, RZ, 0x1, P4 ;  /* 0x00000001ff0e7807 */ /* 0x000fc60002000000 */
[----:B------:R-:W-:-:S07]  /*3160*/  @P2 FADD.FTZ R13, R24, R13 ;  /* 0x0000000d180d2221 */ /* 0x000fce0000010000 */
.L_x_13076:
[----:B------:R-:W-:Y:S05]  /*3170*/  BSYNC B1 ;  /* 0x0000000000017941 */ /* 0x000fea0003800000 */
.L_x_13074:
        /* <DEDUP_REMOVED lines=9> */
.L_x_13085:
        /* <DEDUP_REMOVED lines=12> */
.L_x_13088:
[----:B------:R-:W-:-:S07]  /*32d0*/  IMAD.MOV.U32 R15, RZ, RZ, R28 ;  /* 0x000000ffff0f7224 */ /* 0x000fce00078e001c */
.L_x_13089:
[----:B------:R-:W-:Y:S05]  /*32e0*/  BSYNC B2 ;  /* 0x0000000000027941 */ /* 0x000fea0003800000 */
.L_x_13087:
        /* <DEDUP_REMOVED lines=16> */
.L_x_13093:
[----:B------:R-:W-:Y:S05]  /*33f0*/  BSYNC B3 ;  /* 0x0000000000037941 */ /* 0x000fea0003800000 */
.L_x_13092:
        /* <DEDUP_REMOVED lines=44> */
.L_x_13091:
[----:B------:R-:W-:Y:S05]  /*36c0*/  BSYNC B2 ;  /* 0x0000000000027941 */ /* 0x000fea0003800000 */
.L_x_13090:
[----:B------:R-:W-:Y:S01]  /*36d0*/  HFMA2.MMA R24, -RZ, RZ, 0.1171875, 0 ;  /* 0x2f800000ff187435 */ /* 0x000fe200000001ff */
[----:B-----5:R-:W-:Y:S02]  /*36e0*/  PRMT R16, R158, 0x7632, R16 ;  /* 0x000076329e107816 */ /* 0x020fe40000000010 */
[----:B------:R-:W-:-:S03]  /*36f0*/  I2FP.F32.U32 R15, R15 ;  /* 0x0000000f000f7245 */ /* 0x000fc60000201000 */
[----:B------:R-:W-:-:S04]  /*3700*/  IMAD.U32 R16, R16, 0x10000, RZ ;  /* 0x0001000010107824 */ /* 0x000fc800078e00ff */
[----:B------:R-:W-:Y:S01]  /*3710*/  FFMA.FTZ R15, R15, R24, 1.1641532182693481445e-10 ;  /* 0x2f0000000f0f7423 */ /* 0x000fe20000010018 */
[----:B------:R-:W-:-:S04]  /*3720*/  FMUL.FTZ R16, R16, UR13 ;  /* 0x0000000d10107c20 */ /* 0x000fc80008410000 */
[----:B------:R-:W-:Y:S01]  /*3730*/  FMUL.FTZ R17, R16, UR12 ;  /* 0x0000000c10117c20 */ /* 0x000fe20008410000 */
[----:B------:R-:W-:-:S04]  /*3740*/  FSETP.GTU.FTZ.AND P4, PT, R15, UR10, PT ;  /* 0x0000000a0f007c0b */ /* 0x000fc8000bf9c000 */
[----:B------:R-:W-:Y:S02]  /*3750*/  FSEL R15, R17, RZ, !P4 ;  /* 0x000000ff110f7208 */ /* 0x000fe40006000000 */
[----:B------:R-:W-:Y:S02]  /*3760*/  @P2 PRMT R17, R162, 0x7632, R17 ;  /* 0x00007632a2112816 */ /* 0x000fe40000000011 */
[----:B------:R-:W-:-:S03]  /*3770*/  SEL R16, RZ, 0x1, P4 ;  /* 0x00000001ff107807 */ /* 0x000fc60002000000 */
[----:B------:R-:W-:-:S04]  /*3780*/  @P2 IMAD.U32 R24, R17, 0x10000, RZ ;  /* 0x0001000011182824 */ /* 0x000fc800078e00ff */
[----:B------:R-:W-:-:S07]  /*3790*/  @P2 FADD.FTZ R15, R24, R15 ;  /* 0x0000000f180f2221 */ /* 0x000fce0000010000 */
.L_x_13086:
[----:B------:R-:W-:Y:S05]  /*37a0*/  BSYNC B1 ;  /* 0x0000000000017941 */ /* 0x000fea0003800000 */
.L_x_13084:
        /* <DEDUP_REMOVED lines=8> */
.L_x_13095:
        /* <DEDUP_REMOVED lines=12> */
.L_x_13098:
[----:B------:R-:W-:-:S07]  /*38f0*/  IMAD.MOV.U32 R17, RZ, RZ, R28 ;  /* 0x000000ffff117224 */ /* 0x000fce00078e001c */
.L_x_13099:
[----:B------:R-:W-:Y:S05]  /*3900*/  BSYNC B2 ;  /* 0x0000000000027941 */ /* 0x000fea0003800000 */
.L_x_13097:
        /* <DEDUP_REMOVED lines=16> */
.L_x_13103:
[----:B------:R-:W-:Y:S05]  /*3a10*/  BSYNC B3 ;  /* 0x0000000000037941 */ /* 0x000fea0003800000 */
.L_x_13102:
        /* <DEDUP_REMOVED lines=44> */
.L_x_13101:
[----:B------:R-:W-:Y:S05]  /*3ce0*/  BSYNC B2 ;  /* 0x0000000000027941 */ /* 0x000fea0003800000 */
.L_x_13100:
        /* <DEDUP_REMOVED lines=11> */
.L_x_13096:
[----:B------:R-:W-:Y:S05]  /*3da0*/  BSYNC B1 ;  /* 0x0000000000017941 */ /* 0x000fea0003800000 */
.L_x_13094:
        /* <DEDUP_REMOVED lines=9> */
.L_x_13105:
        /* <DEDUP_REMOVED lines=12> */
.L_x_13108:
[----:B------:R-:W-:-:S07]  /*3f00*/  MOV R19, R28 ;  /* 0x0000001c00137202 */ /* 0x000fce0000000f00 */
.L_x_13109:
[----:B------:R-:W-:Y:S05]  /*3f10*/  BSYNC B2 ;  /* 0x0000000000027941 */ /* 0x000fea0003800000 */
.L_x_13107:
        /* <DEDUP_REMOVED lines=16> */
.L_x_13113:
[----:B------:R-:W-:Y:S05]  /*4020*/  BSYNC B3 ;  /* 0x0000000000037941 */ /* 0x000fea0003800000 */
.L_x_13112:
        /* <DEDUP_REMOVED lines=44> */
.L_x_13111:
[----:B------:R-:W-:Y:S05]  /*42f0*/  BSYNC B2 ;  /* 0x0000000000027941 */ /* 0x000fea0003800000 */
.L_x_13110:
        /* <DEDUP_REMOVED lines=13> */
.L_x_13106:
[----:B------:R-:W-:Y:S05]  /*43d0*/  BSYNC B1 ;  /* 0x0000000000017941 */ /* 0x000fea0003800000 */
.L_x_13104:
        /* <DEDUP_REMOVED lines=29> */
.L_x_13115:
[----:B------:R-:W-:Y:S05]  /*45b0*/  BSYNC B1 ;  /* 0x0000000000017941 */ /* 0x000fea0003800000 */
.L_x_13114:
[----:B------:R-:W-:Y:S01]  /*45c0*/  IADD3 R176, R176, 0x80, RZ ;  /* 0x00000080b0b07810 */ /* 0x000fe20007ffe0ff */
[----:B------:R-:W-:-:S07]  /*45d0*/  VIADD R247, R247, 0x80 ;  /* 0x00000080f7f77836 */ /* 0x000fce0000000000 */
.L_x_13033:
[----:B------:R-:W-:Y:S05]  /*45e0*/  BSYNC B0 ;  /* 0x0000000000007941 */ /* 0x000fea0003800000 */
.L_x_13032:
[----:B------:R-:W-:Y:S01]  /*45f0*/  LOP3.LUT P2, RZ, R168, 0x100, RZ, 0xc0, !PT ;  /* 0x00000100a8ff7812 */ /* 0x000fe2000784c0ff */
[----:B------:R-:W-:-:S12]  /*4600*/  BSSY B0, `(.L_x_13116) ;  /* 0x000032e000007945 */ /* 0x000fd80003800000 */
[----:B------:R-:W-:Y:S05]  /*4610*/  @!P2 BRA `(.L_x_13117) ;  /* 0x0000003000b0a947 */ /* 0x000fea0003800000 */
[----:B------:R-:W-:Y:S01]  /*4620*/  ISETP.NE.U32.AND P2, PT, RZ, UR8, PT ;  /* 0x00000008ff007c0c */ /* 0x000fe2000bf45070 */
[----:B0-2---:R-:W0:Y:S03]  /*4630*/  @P1 LDC.64 R166, c[0x0][0x220] ;  /* 0x00008800ffa61b82 */ /* 0x005e260000000a00 */
[----:B------:R-:W-:-:S13]  /*4640*/  ISETP.NE.AND.EX P2, PT, RZ, UR9, PT, P2 ;  /* 0x00000009ff007c0c */ /* 0x000fda000bf45320 */
[----:B------:R-:W2:Y:S01]  /*4650*/  @P2 LDC.64 R164, c[0x0][0x230] ;  /* 0x00008c00ffa42b82 */ /* 0x000ea20000000a00 */
[----:B0-----:R-:W-:-:S05]  /*4660*/  @P1 IMAD.WIDE.U32 R166, R247, 0x10, R166 ;  /* 0x00000010f7a61825 */ /* 0x001fca00078e00a6 */
[----:B-----5:R0:W5:Y:S01]  /*4670*/  @P1 LDG.E.128 R156, desc[UR6][R166.64] ;  /* 0x00000006a69c1981 */ /* 0x020162000c1e1d00 */
[----:B--2---:R-:W-:-:S05]  /*4680*/  @P2 IMAD.WIDE.U32 R164, R176, 0x10, R164 ;  /* 0x00000010b0a42825 */ /* 0x004fca00078e00a4 */
        /* <DEDUP_REMOVED lines=10> */
.L_x_13119:
        /* <DEDUP_REMOVED lines=12> */
.L_x_13122:
[----:B------:R-:W-:-:S07]  /*47f0*/  IMAD.MOV.U32 R6, RZ, RZ, R28 ;  /* 0x000000ffff067224 */ /* 0x000fce00078e001c */
.L_x_13123:
[----:B------:R-:W-:Y:S05]  /*4800*/  BSYNC B2 ;  /* 0x0000000000027941 */ /* 0x000fea0003800000 */
.L_x_13121:
        /* <DEDUP_REMOVED lines=16> */
.L_x_13127:
[----:B------:R-:W-:Y:S05]  /*4910*/  BSYNC B3 ;  /* 0x0000000000037941 */ /* 0x000fea0003800000 */
.L_x_13126:
        /* <DEDUP_REMOVED lines=42> */
.L_x_13125:
[----:B------:R-:W-:Y:S05]  /*4bc0*/  BSYNC B2 ;  /* 0x0000000000027941 */ /* 0x000fea0003800000 */
.L_x_13124:
[----:B------:R-:W-:Y:S01]  /*4bd0*/  I2FP.F32.U32 R6, R6 ;  /* 0x0000000600067245 */ /* 0x000fe20000201000 */
[----:B------:R-:W-:Y:S01]  /*4be0*/  IMAD.MOV.U32 R21, RZ, RZ, 0x2f800000 ;  /* 0x2f800000ff157424 */ /* 0x000fe200078e00ff */
[----:B-----5:R-:W-:Y:S01]  /*4bf0*/  @P2 SHF.L.U32 R24, R160, 0x10, RZ ;  /* 0x00000010a0182819 */ /* 0x020fe200000006ff */
[----:B------:R-:W-:Y:S02]  /*4c00*/  IMAD.U32 R23, R156, 0x10000, RZ ;  /* 0x000100009c177824 */ /* 0x000fe400078e00ff */
[----:B------:R-:W-:Y:S02]  /*4c10*/  FFMA.FTZ R6, R6, R21, 1.1641532182693481445e-10 ;  /* 0x2f00000006067423 */ /* 0x000fe40000010015 */
[----:B------:R-:W-:-:S03]  /*4c20*/  FMUL.FTZ R23, R23, UR13 ;  /* 0x0000000d17177c20 */ /* 0x000fc60008410000 */
[----:B------:R-:W-:Y:S01]  /*4c30*/  FSETP.GTU.FTZ.AND P4, PT, R6, UR10, PT ;  /* 0x0000000a06007c0b */ /* 0x000fe2000bf9c000 */
[----:B------:R-:W-:-:S03]  /*4c40*/  FMUL.FTZ R23, R23, UR12 ;  /* 0x0000000c17177c20 */ /* 0x000fc60008410000 */
[----:B------:R-:W-:Y:S02]  /*4c50*/  SEL R6, RZ, 0x1, P4 ;  /* 0x00000001ff067807 */ /* 0x000fe40002000000 */
[----:B------:R-:W-:-:S05]  /*4c60*/  FSEL R21, R23, RZ, !P4 ;  /* 0x000000ff17157208 */ /* 0x000fca0006000000 */
[----:B------:R-:W-:-:S07]  /*4c70*/  @P2 FADD.FTZ R21, R24, R21 ;  /* 0x0000001518152221 */ /* 0x000fce0000010000 */
.L_x_13120:
[----:B------:R-:W-:Y:S05]  /*4c80*/  BSYNC B1 ;  /* 0x0000000000017941 */ /* 0x000fea0003800000 */
.L_x_13118:
        /* <DEDUP_REMOVED lines=9> */
.L_x_13129:
        /* <DEDUP_REMOVED lines=12> */
.L_x_13132:
[----:B------:R-:W-:-:S07]  /*4de0*/  MOV R8, R28 ;  /* 0x0000001c00087202 */ /* 0x000fce0000000f00 */
.L_x_13133:
[----:B------:R-:W-:Y:S05]  /*4df0*/  BSYNC B2 ;  /* 0x0000000000027941 */ /* 0x000fea0003800000 */
.L_x_13131:
        /* <DEDUP_REMOVED lines=16> */
.L_x_13137:
[----:B------:R-:W-:Y:S05]  /*4f00*/  BSYNC B3 ;  /* 0x0000000000037941 */ /* 0x000fea0003800000 */
.L_x_13136:
        /* <DEDUP_REMOVED lines=42> */
.L_x_13135:
[----:B------:R-:W-:Y:S05]  /*51b0*/  BSYNC B2 ;  /* 0x0000000000027941 */ /* 0x000fea0003800000 */
.L_x_13134:
[----:B------:R-:W-:Y:S01]  /*51c0*/  HFMA2.MMA R25, -RZ, RZ, 0.1171875, 0 ;  /* 0x2f800000ff197435 */ /* 0x000fe200000001ff */
[----:B-----5:R-:W-:Y:S02]  /*51d0*/  PRMT R23, R156, 0x7632, R23 ;  /* 0x000076329c177816 */ /* 0x020fe40000000017 */
[----:B------:R-:W-:-:S03]  /*51e0*/  I2FP.F32.U32 R8, R8 ;  /* 0x0000000800087245 */ /* 0x000fc60000201000 */
[----:B------:R-:W-:-:S04]  /*51f0*/  IMAD.U32 R23, R23, 0x10000, RZ ;  /* 0x0001000017177824 */ /* 0x000fc800078e00ff */
[----:B------:R-:W-:Y:S01]  /*5200*/  FFMA.FTZ R8, R8, R25, 1.1641532182693481445e-10 ;  /* 0x2f00000008087423 */ /* 0x000fe20000010019 */
[----:B------:R-:W-:Y:S01]  /*5210*/  FMUL.FTZ R23, R23, UR13 ;  /* 0x0000000d17177c20 */ /* 0x000fe20008410000 */
[----:B------:R-:W-:-:S03]  /*5220*/  @P2 PRMT R25, R160, 0x7632, R25 ;  /* 0x00007632a0192816 */ /* 0x000fc60000000019 */
[----:B------:R-:W-:Y:S01]  /*5230*/  FMUL.FTZ R23, R23, UR12 ;  /* 0x0000000c17177c20 */ /* 0x000fe20008410000 */
[----:B------:R-:W-:Y:S01]  /*5240*/  FSETP.GTU.FTZ.AND P4, PT, R8, UR10, PT ;  /* 0x0000000a08007c0b */ /* 0x000fe2000bf9c000 */
[----:B------:R-:W-:-:S03]  /*5250*/  @P2 IMAD.U32 R164, R25, 0x10000, RZ ;  /* 0x0001000019a42824 */ /* 0x000fc600078e00ff */
[----:B------:R-:W-:Y:S02]  /*5260*/  FSEL R23, R23, RZ, !P4 ;  /* 0x000000ff17177208 */ /* 0x000fe40006000000 */
[----:B------:R-:W-:-:S03]  /*5270*/  SEL R8, RZ, 0x1, P4 ;  /* 0x00000001ff087807 */ /* 0x000fc60002000000 */
[----:B------:R-:W-:-:S07]  /*5280*/  @P2 FADD.FTZ R23, R164, R23 ;  /* 0x00000017a4172221 */ /* 0x000fce0000010000 */
.L_x_13130:
[----:B------:R-:W-:Y:S05]  /*5290*/  BSYNC B1 ;  /* 0x0000000000017941 */ /* 0x000fea0003800000 */
.L_x_13128:
        /* <DEDUP_REMOVED lines=8> */
.L_x_13139:
        /* <DEDUP_REMOVED lines=12> */
.L_x_13142:
[----:B------:R-:W-:-:S07]  /*53e0*/  IMAD.MOV.U32 R10, RZ, RZ, R28 ;  /* 0x000000ffff0a7224 */ /* 0x000fce00078e001c */
.L_x_13143:
[----:B------:R-:W-:Y:S05]  /*53f0*/  BSYNC B2 ;  /* 0x0000000000027941 */ /* 0x000fea0003800000 */
.L_x_13141:
        /* <DEDUP_REMOVED lines=16> */
.L_x_13147:
[----:B------:R-:W-:Y:S05]  /*5500*/  BSYNC B3 ;  /* 0x0000000000037941 */ /* 0x000fea0003800000 */
.L_x_13146:
        /* <DEDUP_REMOVED lines=42> */
.L_x_13145:
[----:B------:R-:W-:Y:S05]  /*57b0*/  BSYNC B2 ;  /* 0x0000000000027941 */ /* 0x000fea0003800000 */
.L_x_13144:
        /* <DEDUP_REMOVED lines=11> */
.L_x_13140:
[----:B------:R-:W-:Y:S05]  /*5870*/  BSYNC B1 ;  /* 0x0000000000017941 */ /* 0x000fea0003800000 */
.L_x_13138:
        /* <DEDUP_REMOVED lines=9> */
.L_x_13149:
        /* <DEDUP_REMOVED lines=12> */
.L_x_13152:
[----:B------:R-:W-:-:S07]  /*59d0*/  IMAD.MOV.U32 R12, RZ, RZ, R28 ;  /* 0x000000ffff0c7224 */ /* 0x000fce00078e001c */
.L_x_13153:
[----:B------:R-:W-:Y:S05]  /*59e0*/  BSYNC B2 ;  /* 0x0000000000027941 */ /* 0x000fea0003800000 */
.L_x_13151:
        /* <DEDUP_REMOVED lines=16> */
.L_x_13157:
[----:B------:R-:W-:Y:S05]  /*5af0*/  BSYNC B3 ;  /* 0x0000000000037941 */ /* 0x000fea0003800000 */
.L_x_13156:
        /* <DEDUP_REMOVED lines=41> */
[----:B------:R-:W-:-:S07]  /*5d90*/  LOP3.LUT R0, R27, UR33, R164, 0x96, !PT ;  /* 0x000000211b007c12 */ /* 0x000fce000f8e96a4 */
.L_x_13155:
[----:B------:R-:W-:Y:S05]  /*5da0*/  BSYNC B2 ;  /* 0x0000000000027941 */ /* 0x000fea0003800000 */
.L_x_13154:
[----:B-----5:R-:W-:Y:S01]  /*5db0*/  PRMT R27, R157, 0x7632, R27 ;  /* 0x000076329d1b7816 */ /* 0x020fe2000000001b */
[----:B------:R-:W-:Y:S01]  /*5dc0*/  IMAD.MOV.U32 R29, RZ, RZ, 0x2f800000 ;  /* 0x2f800000ff1d7424 */ /* 0x000fe200078e00ff */
[----:B------:R-:W-:-:S03]  /*5dd0*/  I2FP.F32.U32 R12, R12 ;  /* 0x0000000c000c7245 */ /* 0x000fc60000201000 */
[----:B------:R-:W-:Y:S02]  /*5de0*/  IMAD.U32 R27, R27, 0x10000, RZ ;  /* 0x000100001b1b7824 */ /* 0x000fe400078e00ff */
[----:B------:R-:W-:Y:S01]  /*5df0*/  FFMA.FTZ R12, R12, R29, 1.1641532182693481445e-10 ;  /* 0x2f0000000c0c7423 */ /* 0x000fe2000001001d */
[----:B------:R-:W-:Y:S01]  /*5e00*/  @P2 PRMT R29, R161, 0x7632, R29 ;  /* 0x00007632a11d2816 */ /* 0x000fe2000000001d */
[----:B------:R-:W-:-:S03]  /*5e10*/  FMUL.FTZ R27, R27, UR13 ;  /* 0x0000000d1b1b7c20 */ /* 0x000fc60008410000 */
[----:B------:R-:W-:Y:S01]  /*5e20*/  FSETP.GTU.FTZ.AND P4, PT, R12, UR10, PT ;  /* 0x0000000a0c007c0b */ /* 0x000fe2000bf9c000 */
[----:B------:R-:W-:Y:S01]  /*5e30*/  FMUL.FTZ R27, R27, UR12 ;  /* 0x0000000c1b1b7c20 */ /* 0x000fe20008410000 */
[----:B------:R-:W-:Y:S02]  /*5e40*/  @P2 SHF.L.U32 R164, R29, 0x10, RZ ;  /* 0x000000101da42819 */ /* 0x000fe400000006ff */
[----:B------:R-:W-:Y:S02]  /*5e50*/  SEL R12, RZ, 0x1, P4 ;  /* 0x00000001ff0c7807 */ /* 0x000fe40002000000 */
[----:B------:R-:W-:-:S05]  /*5e60*/  FSEL R27, R27, RZ, !P4 ;  /* 0x000000ff1b1b7208 */ /* 0x000fca0006000000 */
[----:B------:R-:W-:-:S07]  /*5e70*/  @P2 FADD.FTZ R27, R164, R27 ;  /* 0x0000001ba41b2221 */ /* 0x000fce0000010000 */
.L_x_13150:
[----:B------:R-:W-:Y:S05]  /*5e80*/  BSYNC B1 ;  /* 0x0000000000017941 */ /* 0x000fea0003800000 */
.L_x_13148:
        /* <DEDUP_REMOVED lines=8> */
.L_x_13159:
        /* <DEDUP_REMOVED lines=12> */
.L_x_13162:
[----:B------:R-:W-:-:S07]  /*5fd0*/  MOV R14, R28 ;  /* 0x0000001c000e7202 */ /* 0x000fce0000000f00 */
.L_x_13163:
[----:B------:R-:W-:Y:S05]  /*5fe0*/  BSYNC B2 ;  /* 0x0000000000027941 */ /* 0x000fea0003800000 */
.L_x_13161:
        /* <DEDUP_REMOVED lines=16> */
.L_x_13167:
[----:B------:R-:W-:Y:S05]  /*60f0*/  BSYNC B3 ;  /* 0x0000000000037941 */ /* 0x000fea0003800000 */
.L_x_13166:
        /* <DEDUP_REMOVED lines=11> */
[----:B------:R-:W-:Y:S01]  /*61b0*/  IMAD.WIDE.U32 R166, R33, -0x326172a9, RZ ;  /* 0xcd9e8d5721a67825 */ /* 0x000fe200078e00ff */
[----:B------:R-:W-:-:S04]  /*61c0*/  HFMA2.MMA R33, -RZ, RZ, 0, 0 ;  /* 0x00000000ff217435 */ /* 0x000fc800000001ff */
        /* <DEDUP_REMOVED lines=30> */
.L_x_13165:
[----:B------:R-:W-:Y:S05]  /*63b0*/  BSYNC B2 ;  /* 0x0000000000027941 */ /* 0x000fea0003800000 */
.L_x_13164:
        /* <DEDUP_REMOVED lines=11> */
.L_x_13160:
[----:B------:R-:W-:Y:S05]  /*6470*/  BSYNC B1 ;  /* 0x0000000000017941 */ /* 0x000fea0003800000 */
.L_x_13158:
        /* <DEDUP_REMOVED lines=9> */
.L_x_13169:
        /* <DEDUP_REMOVED lines=12> */
.L_x_13172:
[----:B------:R-:W-:-:S07]  /*65d0*/  MOV R16, R28 ;  /* 0x0000001c00107202 */ /* 0x000fce0000000f00 */
.L_x_13173:
[----:B------:R-:W-:Y:S05]  /*65e0*/  BSYNC B2 ;  /* 0x0000000000027941 */ /* 0x000fea0003800000 */
.L_x_13171:
        /* <DEDUP_REMOVED lines=16> */
.L_x_13177:
[----:B------:R-:W-:Y:S05]  /*66f0*/  BSYNC B3 ;  /* 0x0000000000037941 */ /* 0x000fea0003800000 */
.L_x_13176:
        /* <DEDUP_REMOVED lines=44> */
.L_x_13175:
[----:B------:R-:W-:Y:S05]  /*69c0*/  BSYNC B2 ;  /* 0x0000000000027941 */ /* 0x000fea0003800000 */
.L_x_13174:
[----:B-----5:R-:W-:Y:S01]  /*69d0*/  PRMT R31, R158, 0x7632, R31 ;  /* 0x000076329e1f7816 */ /* 0x020fe2000000001f */
[----:B------:R-:W-:Y:S01]  /*69e0*/  IMAD.MOV.U32 R33, RZ, RZ, 0x2f800000 ;  /* 0x2f800000ff217424 */ /* 0x000fe200078e00ff */
[----:B------:R-:W-:Y:S02]  /*69f0*/  I2FP.F32.U32 R16, R16 ;  /* 0x0000001000107245 */ /* 0x000fe40000201000 */
[----:B------:R-:W-:-:S03]  /*6a00*/  SHF.L.U32 R31, R31, 0x10, RZ ;  /* 0x000000101f1f7819 */ /* 0x000fc600000006ff */
[----:B------:R-:W-:Y:S01]  /*6a10*/  FFMA.FTZ R16, R16, R33, 1.1641532182693481445e-10 ;  /* 0x2f00000010107423 */ /* 0x000fe20000010021 */
[----:B------:R-:W-:Y:S01]  /*6a20*/  @P2 PRMT R33, R162, 0x7632, R33 ;  /* 0x00007632a2212816 */ /* 0x000fe20000000021 */
[----:B------:R-:W-:-:S03]  /*6a30*/  FMUL.FTZ R31, R31, UR13 ;  /* 0x0000000d1f1f7c20 */ /* 0x000fc60008410000 */
[----:B------:R-:W-:Y:S01]  /*6a40*/  FSETP.GTU.FTZ.AND P4, PT, R16, UR10, PT ;  /* 0x0000000a10007c0b */ /* 0x000fe2000bf9c000 */
[----:B------:R-:W-:Y:S01]  /*6a50*/  FMUL.FTZ R31, R31, UR12 ;  /* 0x0000000c1f1f7c20 */ /* 0x000fe20008410000 */
[----:B------:R-:W-:Y:S02]  /*6a60*/  @P2 IMAD.U32 R164, R33, 0x10000, RZ ;  /* 0x0001000021a42824 */ /* 0x000fe400078e00ff */
[----:B------:R-:W-:Y:S02]  /*6a70*/  SEL R16, RZ, 0x1, P4 ;  /* 0x00000001ff107807 */ /* 0x000fe40002000000 */
[----:B------:R-:W-:-:S05]  /*6a80*/  FSEL R31, R31, RZ, !P4 ;  /* 0x000000ff1f1f7208 */ /* 0x000fca0006000000 */
[----:B------:R-:W-:-:S07]  /*6a90*/  @P2 FADD.FTZ R31, R164, R31 ;  /* 0x0000001fa41f2221 */ /* 0x000fce0000010000 */
.L_x_13170:
[----:B------:R-:W-:Y:S05]  /*6aa0*/  BSYNC B1 ;  /* 0x0000000000017941 */ /* 0x000fea0003800000 */
.L_x_13168:
        /* <DEDUP_REMOVED lines=8> */
.L_x_13179:
        /* <DEDUP_REMOVED lines=12> */
.L_x_13182:
[----:B------:R-:W-:-:S07]  /*6bf0*/  IMAD.MOV.U32 R18, RZ, RZ, R28 ;  /* 0x000000ffff127224 */ /* 0x000fce00078e001c */
.L_x_13183:
[----:B------:R-:W-:Y:S05]  /*6c00*/  BSYNC B2 ;  /* 0x0000000000027941 */ /* 0x000fea0003800000 */
.L_x_13181:
        /* <DEDUP_REMOVED lines=16> */
.L_x_13187:
[----:B------:R-:W-:Y:S05]  /*6d10*/  BSYNC B3 ;  /* 0x0000000000037941 */ /* 0x000fea0003800000 */
.L_x_13186:
        /* <DEDUP_REMOVED lines=44> */
.L_x_13185:
[----:B------:R-:W-:Y:S05]  /*6fe0*/  BSYNC B2 ;  /* 0x0000000000027941 */ /* 0x000fea0003800000 */
.L_x_13184:
[----:B------:R-:W-:Y:S01]  /*6ff0*/  HFMA2.MMA R33, -RZ, RZ, 0.1171875, 0 ;  /* 0x2f800000ff217435 */ /* 0x000fe200000001ff */
[----:B------:R-:W-:Y:S01]  /*7000*/  I2FP.F32.U32 R18, R18 ;  /* 0x0000001200127245 */ /* 0x000fe20000201000 */
[----:B-----5:R-:W-:-:S04]  /*7010*/  IMAD.U32 R24, R159, 0x10000, RZ ;  /* 0x000100009f187824 */ /* 0x020fc800078e00ff */
[----:B------:R-:W-:-:S04]  /*7020*/  FMUL.FTZ R24, R24, UR13 ;  /* 0x0000000d18187c20 */ /* 0x000fc80008410000 */
[----:B------:R-:W-:Y:S01]  /*7030*/  FFMA.FTZ R18, R18, R33, 1.1641532182693481445e-10 ;  /* 0x2f00000012127423 */ /* 0x000fe20000010021 */
[----:B------:R-:W-:-:S04]  /*7040*/  FMUL.FTZ R24, R24, UR12 ;  /* 0x0000000c18187c20 */ /* 0x000fc80008410000 */
[----:B------:R-:W-:-:S04]  /*7050*/  FSETP.GTU.FTZ.AND P4, PT, R18, UR10, PT ;  /* 0x0000000a12007c0b */ /* 0x000fc8000bf9c000 */
[----:B------:R-:W-:Y:S01]  /*7060*/  FSEL R33, R24, RZ, !P4 ;  /* 0x000000ff18217208 */ /* 0x000fe20006000000 */
[----:B------:R-:W-:Y:S01]  /*7070*/  @P2 IMAD.U32 R24, R163, 0x10000, RZ ;  /* 0x00010000a3182824 */ /* 0x000fe200078e00ff */
[----:B------:R-:W-:-:S03]  /*7080*/  SEL R18, RZ, 0x1, P4 ;  /* 0x00000001ff127807 */ /* 0x000fc60002000000 */
[----:B------:R-:W-:-:S07]  /*7090*/  @P2 FADD.FTZ R33, R24, R33 ;  /* 0x0000002118212221 */ /* 0x000fce0000010000 */
.L_x_13180:
[----:B------:R-:W-:Y:S05]  /*70a0*/  BSYNC B1 ;  /* 0x0000000000017941 */ /* 0x000fea0003800000 */
.L_x_13178:
        /* <DEDUP_REMOVED lines=9> */
.L_x_13189:
        /* <DEDUP_REMOVED lines=12> */
.L_x_13192:
[----:B------:R-:W-:-:S07]  /*7200*/  IMAD.MOV.U32 R20, RZ, RZ, R28 ;  /* 0x000000ffff147224 */ /* 0x000fce00078e001c */
.L_x_13193:
[----:B------:R-:W-:Y:S05]  /*7210*/  BSYNC B2 ;  /* 0x0000000000027941 */ /* 0x000fea0003800000 */
.L_x_13191:
        /* <DEDUP_REMOVED lines=16> */
.L_x_13197:
[----:B------:R-:W-:Y:S05]  /*7320*/  BSYNC B3 ;  /* 0x0000000000037941 */ /* 0x000fea0003800000 */
.L_x_13196:
        /* <DEDUP_REMOVED lines=44> */
.L_x_13195:
[----:B------:R-:W-:Y:S05]  /*75f0*/  BSYNC B2 ;  /* 0x0000000000027941 */ /* 0x000fea0003800000 */
.L_x_13194:
        /* <DEDUP_REMOVED lines=13> */
.L_x_13190:
[----:B------:R-:W-:Y:S05]  /*76d0*/  BSYNC B1 ;  /* 0x0000000000017941 */ /* 0x000fea0003800000 */
.L_x_13188:
        /* <DEDUP_REMOVED lines=29> */
.L_x_13199:
[----:B------:R-:W-:Y:S05]  /*78b0*/  BSYNC B1 ;  /* 0x0000000000017941 */ /* 0x000fea0003800000 */
.L_x_13198:
[----:B------:R-:W-:Y:S01]  /*78c0*/  VIADD R176, R176, 0x80 ;  /* 0x00000080b0b07836 */ /* 0x000fe20000000000 */
[----:B------:R-:W-:-:S07]  /*78d0*/  IADD3 R247, R247, 0x80, RZ ;  /* 0x00000080f7f77810 */ /* 0x000fce0007ffe0ff */
.L_x_13117:
[----:B------:R-:W-:Y:S05]  /*78e0*/  BSYNC B0 ;  /* 0x0000000000007941 */ /* 0x000fea0003800000 */
.L_x_13116:
        /* <DEDUP_REMOVED lines=20> */
.L_x_13203:
        /* <DEDUP_REMOVED lines=12> */
.L_x_13206:
[----:B------:R-:W-:-:S07]  /*7af0*/  MOV R6, R28 ;  /* 0x0000001c00067202 */ /* 0x000fce0000000f00 */
.L_x_13207:
[----:B------:R-:W-:Y:S05]  /*7b00*/  BSYNC B2 ;  /* 0x0000000000027941 */ /* 0x000fea0003800000 */
.L_x_13205:
        /* <DEDUP_REMOVED lines=16> */
.L_x_13211:
[----:B------:R-:W-:Y:S05]  /*7c10*/  BSYNC B3 ;  /* 0x0000000000037941 */ /* 0x000fea0003800000 */
.L_x_13210:
        /* <DEDUP_REMOVED lines=44> */
.L_x_13209:
[----:B------:R-:W-:Y:S05]  /*7ee0*/  BSYNC B2 ;  /* 0x0000000000027941 */ /* 0x000fea0003800000 */
.L_x_13208:
        /* <DEDUP_REMOVED lines=11> */
.L_x_13204:
[----:B------:R-:W-:Y:S05]  /*7fa0*/  BSYNC B1 ;  /* 0x0000000000017941 */ /* 0x000fea0003800000 */
.L_x_13202:
        /* <DEDUP_REMOVED lines=9> */
.L_x_13213:
        /* <DEDUP_REMOVED lines=12> */
.L_x_13216:
[----:B------:R-:W-:-:S07]  /*8100*/  IMAD.MOV.U32 R8, RZ, RZ, R28 ;  /* 0x000000ffff087224 */ /* 0x000fce00078e001c */
.L_x_13217:
[----:B------:R-:W-:Y:S05]  /*8110*/  BSYNC B2 ;  /* 0x0000000000027941 */ /* 0x000fea0003800000 */
.L_x_13215:
        /* <DEDUP_REMOVED lines=16> */
.L_x_13221:
[----:B------:R-:W-:Y:S05]  /*8220*/  BSYNC B3 ;  /* 0x0000000000037941 */ /* 0x000fea0003800000 */
.L_x_13220:
        /* <DEDUP_REMOVED lines=44> */
.L_x_13219:
[----:B------:R-:W-:Y:S05]  /*84f0*/  BSYNC B2 ;  /* 0x0000000000027941 */ /* 0x000fea0003800000 */
.L_x_13218:
        /* <DEDUP_REMOVED lines=13> */
.L_x_13214:
[----:B------:R-:W-:Y:S05]  /*85d0*/  BSYNC B1 ;  /* 0x0000000000017941 */ /* 0x000fea0003800000 */
.L_x_13212:
        /* <DEDUP_REMOVED lines=8> */
.L_x_13223:
        /* <DEDUP_REMOVED lines=12> */
.L_x_13226:
[----:B------:R-:W-:-:S07]  /*8720*/  IMAD.MOV.U32 R10, RZ, RZ, R28 ;  /* 0x000000ffff0a7224 */ /* 0x000fce00078e001c */
.L_x_13227:
[----:B------:R-:W-:Y:S05]  /*8730*/  BSYNC B2 ;  /* 0x0000000000027941 */ /* 0x000fea0003800000 */
.L_x_13225:
        /* <DEDUP_REMOVED lines=16> */
.L_x_13231:
[----:B------:R-:W-:Y:S05]  /*8840*/  BSYNC B3 ;  /* 0x0000000000037941 */ /* 0x000fea0003800000 */
.L_x_13230:
        /* <DEDUP_REMOVED lines=44> */
.L_x_13229:
[----:B------:R-:W-:Y:S05]  /*8b10*/  BSYNC B2 ;  /* 0x0000000000027941 */ /* 0x000fea0003800000 */
.L_x_13228:
[----:B------:R-:W-:Y:S01]  /*8b20*/  HFMA2.MMA R41, -RZ, RZ, 0.1171875, 0 ;  /* 0x2f800000ff297435 */ /* 0x000fe200000001ff */
[----:B------:R-:W-:Y:S01]  /*8b30*/  I2FP.F32.U32 R10, R10 ;  /* 0x0000000a000a7245 */ /* 0x000fe20000201000 */
[----:B-----5:R-:W-:-:S04]  /*8b40*/  IMAD.U32 R24, R157, 0x10000, RZ ;  /* 0x000100009d187824 */ /* 0x020fc800078e00ff */
[----:B------:R-:W-:-:S04]  /*8b50*/  FMUL.FTZ R24, R24, UR13 ;  /* 0x0000000d18187c20 */ /* 0x000fc80008410000 */
[----:B------:R-:W-:Y:S01]  /*8b60*/  FFMA.FTZ R10, R10, R41, 1.1641532182693481445e-10 ;  /* 0x2f0000000a0a7423 */ /* 0x000fe20000010029 */
[----:B------:R-:W-:-:S04]  /*8b70*/  FMUL.FTZ R24, R24, UR12 ;  /* 0x0000000c18187c20 */ /* 0x000fc80008410000 */
[----:B------:R-:W-:-:S04]  /*8b80*/  FSETP.GTU.FTZ.AND P4, PT, R10, UR10, PT ;  /* 0x0000000a0a007c0b */ /* 0x000fc8000bf9c000 */
[----:B------:R-:W-:Y:S02]  /*8b90*/  FSEL R41, R24, RZ, !P4 ;  /* 0x000000ff18297208 */ /* 0x000fe40006000000 */
[----:B------:R-:W-:Y:S02]  /*8ba0*/  @P2 SHF.L.U32 R24, R161, 0x10, RZ ;  /* 0x00000010a1182819 */ /* 0x000fe400000006ff */
[----:B------:R-:W-:-:S03]  /*8bb0*/  SEL R10, RZ, 0x1, P4 ;  /* 0x00000001ff0a7807 */ /* 0x000fc60002000000 */
[----:B------:R-:W-:-:S07]  /*8bc0*/  @P2 FADD.FTZ R41, R24, R41 ;  /* 0x0000002918292221 */ /* 0x000fce0000010000 */
.L_x_13224:
[----:B------:R-:W-:Y:S05]  /*8bd0*/  BSYNC B1 ;  /* 0x0000000000017941 */ /* 0x000fea0003800000 */
.L_x_13222:
        /* <DEDUP_REMOVED lines=9> */
.L_x_13233:
        /* <DEDUP_REMOVED lines=12> */
.L_x_13236:
[----:B------:R-:W-:-:S07]  /*8d30*/  IMAD.MOV.U32 R12, RZ, RZ, R28 ;  /* 0x000000ffff0c7224 */ /* 0x000fce00078e001c */
.L_x_13237:
[----:B------:R-:W-:Y:S05]  /*8d40*/  BSYNC B2 ;  /* 0x0000000000027941 */ /* 0x000fea0003800000 */
.L_x_13235:
        /* <DEDUP_REMOVED lines=16> */
.L_x_13241:
[----:B------:R-:W-:Y:S05]  /*8e50*/  BSYNC B3 ;  /* 0x0000000000037941 */ /* 0x000fea0003800000 */
.L_x_13240:
        /* <DEDUP_REMOVED lines=44> */
.L_x_13239:
[----:B------:R-:W-:Y:S05]  /*9120*/  BSYNC B2 ;  /* 0x0000000000027941 */ /* 0x000fea0003800000 */
.L_x_13238:
        /* <DEDUP_REMOVED lines=13> */
.L_x_13234:
[----:B------:R-:W-:Y:S05]  /*9200*/  BSYNC B1 ;  /* 0x0000000000017941 */ /* 0x000fea0003800000 */
.L_x_13232:
        /* <DEDUP_REMOVED lines=8> */
.L_x_13243:
        /* <DEDUP_REMOVED lines=12> */
.L_x_13246:
[----:B------:R-:W-:-:S07]  /*9350*/  IMAD.MOV.U32 R14, RZ, RZ, R28 ;  /* 0x000000ffff0e7224 */ /* 0x000fce00078e001c */
.L_x_13247:
[----:B------:R-:W-:Y:S05]  /*9360*/  BSYNC B2 ;  /* 0x0000000000027941 */ /* 0x000fea0003800000 */
.L_x_13245:
        /* <DEDUP_REMOVED lines=16> */
.L_x_13251:
[----:B------:R-:W-:Y:S05]  /*9470*/  BSYNC B3 ;  /* 0x0000000000037941 */ /* 0x000fea0003800000 */
.L_x_13250:
        /* <DEDUP_REMOVED lines=44> */
.L_x_13249:
[----:B------:R-:W-:Y:S05]  /*9740*/  BSYNC B2 ;  /* 0x0000000000027941 */ /* 0x000fea0003800000 */
.L_x_13248:
        /* <DEDUP_REMOVED lines=11> */
.L_x_13244:
[----:B------:R-:W-:Y:S05]  /*9800*/  BSYNC B1 ;  /* 0x0000000000017941 */ /* 0x000fea0003800000 */
.L_x_13242:
        /* <DEDUP_REMOVED lines=9> */
.L_x_13253:
        /* <DEDUP_REMOVED lines=12> */
.L_x_13256:
[----:B------:R-:W-:-:S07]  /*9960*/  IMAD.MOV.U32 R16, RZ, RZ, R28 ;  /* 0x000000ffff107224 */ /* 0x000fce00078e001c */
.L_x_13257:
[----:B------:R-:W-:Y:S05]  /*9970*/  BSYNC B2 ;  /* 0x0000000000027941 */ /* 0x000fea0003800000 */
.L_x_13255:
        /* <DEDUP_REMOVED lines=16> */
.L_x_13261:
[----:B------:R-:W-:Y:S05]  /*9a80*/  BSYNC B3 ;  /* 0x0000000000037941 */ /* 0x000fea0003800000 */
.L_x_13260:
        /* <DEDUP_REMOVED lines=44> */
.L_x_13259:
[----:B------:R-:W-:Y:S05]  /*9d50*/  BSYNC B2 ;  /* 0x0000000000027941 */ /* 0x000fea0003800000 */
.L_x_13258:
        /* <DEDUP_REMOVED lines=10> */
[----:B------:R-:W-:Y:S02]  /*9e00*/  SEL R16, RZ, 0x1, P4 ;  /* 0x00000001ff107807 */ /* 0x000fe40002000000 */
[----:B------:R-:W-:-:S05]  /*9e10*/  @P2 SHF.L.U32 R164, R164, 0x10, RZ ;  /* 0x00000010a4a42819 */ /* 0x000fca00000006ff */
[----:B------:R-:W-:-:S07]  /*9e20*/  @P2 FADD.FTZ R171, R164, R171 ;  /* 0x000000aba4ab2221 */ /* 0x000fce0000010000 */
.L_x_13254:
[----:B------:R-:W-:Y:S05]  /*9e30*/  BSYNC B1 ;  /* 0x0000000000017941 */ /* 0x000fea0003800000 */
.L_x_13252:
        /* <DEDUP_REMOVED lines=8> */
.L_x_13263:
        /* <DEDUP_REMOVED lines=12> */
.L_x_13266:
[----:B------:R-:W-:-:S07]  /*9f80*/  IMAD.MOV.U32 R18, RZ, RZ, R28 ;  /* 0x000000ffff127224 */ /* 0x000fce00078e001c */
.L_x_13267:
[----:B------:R-:W-:Y:S05]  /*9f90*/  BSYNC B2 ;  /* 0x0000000000027941 */ /* 0x000fea0003800000 */
.L_x_13265:
        /* <DEDUP_REMOVED lines=16> */
.L_x_13271:
[----:B------:R-:W-:Y:S05]  /*a0a0*/  BSYNC B3 ;  /* 0x0000000000037941 */ /* 0x000fea0003800000 */
.L_x_13270:
        /* <DEDUP_REMOVED lines=44> */
.L_x_13269:
[----:B------:R-:W-:Y:S05]  /*a370*/  BSYNC B2 ;  /* 0x0000000000027941 */ /* 0x000fea0003800000 */
.L_x_13268:
        /* <DEDUP_REMOVED lines=11> */
.L_x_13264:
[----:B------:R-:W-:Y:S05]  /*a430*/  BSYNC B1 ;  /* 0x0000000000017941 */ /* 0x000fea0003800000 */
.L_x_13262:
        /* <DEDUP_REMOVED lines=9> */
.L_x_13273:
        /* <DEDUP_REMOVED lines=12> */
.L_x_13276:
[----:B------:R-:W-:-:S07]  /*a590*/  IMAD.MOV.U32 R20, RZ, RZ, R28 ;  /* 0x000000ffff147224 */ /* 0x000fce00078e001c */
.L_x_13277:
[----:B------:R-:W-:Y:S05]  /*a5a0*/  BSYNC B2 ;  /* 0x0000000000027941 */ /* 0x000fea0003800000 */
.L_x_13275:
        /* <DEDUP_REMOVED lines=16> */
.L_x_13281:
[----:B------:R-:W-:Y:S05]  /*a6b0*/  BSYNC B3 ;  /* 0x0000000000037941 */ /* 0x000fea0003800000 */
.L_x_13280:
        /* <DEDUP_REMOVED lines=44> */
.L_x_13279:
[----:B------:R-:W-:Y:S05]  /*a980*/  BSYNC B2 ;  /* 0x0000000000027941 */ /* 0x000fea0003800000 */
.L_x_13278:
        /* <DEDUP_REMOVED lines=13> */
.L_x_13274:
[----:B------:R-:W-:Y:S05]  /*aa60*/  BSYNC B1 ;  /* 0x0000000000017941 */ /* 0x000fea0003800000 */
.L_x_13272:
        /* <DEDUP_REMOVED lines=29> */
.L_x_13283:
[----:B------:R-:W-:Y:S05]  /*ac40*/  BSYNC B1 ;  /* 0x0000000000017941 */ /* 0x000fea0003800000 */
.L_x_13282:
[----:B------:R-:W-:Y:S01]  /*ac50*/  IADD3 R176, R176, 0x80, RZ ;  /* 0x00000080b0b07810 */ /* 0x000fe20007ffe0ff */
[----:B------:R-:W-:-:S07]  /*ac60*/  VIADD R247, R247, 0x80 ;  /* 0x00000080f7f77836 */ /* 0x000fce0000000000 */
.L_x_13201:
[----:B------:R-:W-:Y:S05]  /*ac70*/  BSYNC B0 ;  /* 0x0000000000007941 */ /* 0x000fea0003800000 */
.L_x_13200:
        /* <DEDUP_REMOVED lines=20> */
.L_x_13287:
        /* <DEDUP_REMOVED lines=12> */
.L_x_13290:
[----:B------:R-:W-:-:S07]  /*ae80*/  MOV R6, R28 ;  /* 0x0000001c00067202 */ /* 0x000fce0000000f00 */
.L_x_13291:
[----:B------:R-:W-:Y:S05]  /*ae90*/  BSYNC B2 ;  /* 0x0000000000027941 */ /* 0x000fea0003800000 */
.L_x_13289:
        /* <DEDUP_REMOVED lines=16> */
.L_x_13295:
[----:B------:R-:W-:Y:S05]  /*afa0*/  BSYNC B3 ;  /* 0x0000000000037941 */ /* 0x000fea0003800000 */
.L_x_13294:
        /* <DEDUP_REMOVED lines=44> */
.L_x_13293:
[----:B------:R-:W-:Y:S05]  /*b270*/  BSYNC B2 ;  /* 0x0000000000027941 */ /* 0x000fea0003800000 */
.L_x_13292:
        /* <DEDUP_REMOVED lines=11> */
.L_x_13288:
[----:B------:R-:W-:Y:S05]  /*b330*/  BSYNC B1 ;  /* 0x0000000000017941 */ /* 0x000fea0003800000 */
.L_x_13286:
        /* <DEDUP_REMOVED lines=9> */
.L_x_13297:
        /* <DEDUP_REMOVED lines=12> */
.L_x_13300:
[----:B------:R-:W-:-:S07]  /*b490*/  MOV R8, R28 ;  /* 0x0000001c00087202 */ /* 0x000fce0000000f00 */
.L_x_13301:
[----:B------:R-:W-:Y:S05]  /*b4a0*/  BSYNC B2 ;  /* 0x0000000000027941 */ /* 0x000fea0003800000 */
.L_x_13299:
        /* <DEDUP_REMOVED lines=16> */
.L_x_13305:
[----:B------:R-:W-:Y:S05]  /*b5b0*/  BSYNC B3 ;  /* 0x0000000000037941 */ /* 0x000fea0003800000 */
.L_x_13304:
        /* <DEDUP_REMOVED lines=44> */
.L_x_13303:
[----:B------:R-:W-:Y:S05]  /*b880*/  BSYNC B2 ;  /* 0x0000000000027941 */ /* 0x000fea0003800000 */
.L_x_13302:
        /* <DEDUP_REMOVED lines=13> */
.L_x_13298:
[----:B------:R-:W-:Y:S05]  /*b960*/  BSYNC B1 ;  /* 0x0000000000017941 */ /* 0x000fea0003800000 */
.L_x_13296:
        /* <DEDUP_REMOVED lines=8> */
.L_x_13307:
        /* <DEDUP_REMOVED lines=12> */
.L_x_13310:
[----:B------:R-:W-:-:S07]  /*bab0*/  MOV R10, R28 ;  /* 0x0000001c000a7202 */ /* 0x000fce0000000f00 */
.L_x_13311:
[----:B------:R-:W-:Y:S05]  /*bac0*/  BSYNC B2 ;  /* 0x0000000000027941 */ /* 0x000fea0003800000 */
.L_x_13309:
        /* <DEDUP_REMOVED lines=16> */
.L_x_13315:
[----:B------:R-:W-:Y:S05]  /*bbd0*/  BSYNC B3 ;  /* 0x0000000000037941 */ /* 0x000fea0003800000 */
.L_x_13314:
        /* <DEDUP_REMOVED lines=44> */
.L_x_13313:
[----:B------:R-:W-:Y:S05]  /*bea0*/  BSYNC B2 ;  /* 0x0000000000027941 */ /* 0x000fea0003800000 */
.L_x_13312:
        /* <DEDUP_REMOVED lines=11> */
.L_x_13308:
[----:B------:R-:W-:Y:S05]  /*bf60*/  BSYNC B1 ;  /* 0x0000000000017941 */ /* 0x000fea0003800000 */
.L_x_13306:
        /* <DEDUP_REMOVED lines=9> */
.L_x_13317:
        /* <DEDUP_REMOVED lines=12> */
.L_x_13320:
[----:B------:R-:W-:-:S07]  /*c0c0*/  MOV R12, R28 ;  /* 0x0000001c000c7202 */ /* 0x000fce0000000f00 */
.L_x_13321:
[----:B------:R-:W-:Y:S05]  /*c0d0*/  BSYNC B2 ;  /* 0x0000000000027941 */ /* 0x000fea0003800000 */
.L_x_13319:
        /* <DEDUP_REMOVED lines=16> */
.L_x_13325:
[----:B------:R-:W-:Y:S05]  /*c1e0*/  BSYNC B3 ;  /* 0x0000000000037941 */ /* 0x000fea0003800000 */
.L_x_13324:
        /* <DEDUP_REMOVED lines=44> */
.L_x_13323:
[----:B------:R-:W-:Y:S05]  /*c4b0*/  BSYNC B2 ;  /* 0x0000000000027941 */ /* 0x000fea0003800000 */
.L_x_13322:
        /* <DEDUP_REMOVED lines=13> */
.L_x_13318:
[----:B------:R-:W-:Y:S05]  /*c590*/  BSYNC B1 ;  /* 0x0000000000017941 */ /* 0x000fea0003800000 */
.L_x_13316:
        /* <DEDUP_REMOVED lines=8> */
.L_x_13327:
        /* <DEDUP_REMOVED lines=12> */
.L_x_13330:
[----:B------:R-:W-:-:S07]  /*c6e0*/  MOV R14, R28 ;  /* 0x0000001c000e7202 */ /* 0x000fce0000000f00 */
.L_x_13331:
[----:B------:R-:W-:Y:S05]  /*c6f0*/  BSYNC B2 ;  /* 0x0000000000027941 */ /* 0x000fea0003800000 */
.L_x_13329:
        /* <DEDUP_REMOVED lines=16> */
.L_x_13335:
[----:B------:R-:W-:Y:S05]  /*c800*/  BSYNC B3 ;  /* 0x0000000000037941 */ /* 0x000fea0003800000 */
.L_x_13334:
        /* <DEDUP_REMOVED lines=44> */
.L_x_13333:
[----:B------:R-:W-:Y:S05]  /*cad0*/  BSYNC B2 ;  /* 0x0000000000027941 */ /* 0x000fea0003800000 */
.L_x_13332:
        /* <DEDUP_REMOVED lines=11> */
.L_x_13328:
[----:B------:R-:W-:Y:S05]  /*cb90*/  BSYNC B1 ;  /* 0x0000000000017941 */ /* 0x000fea0003800000 */
.L_x_13326:
        /* <DEDUP_REMOVED lines=9> */
.L_x_13337:
        /* <DEDUP_REMOVED lines=12> */
.L_x_13340:
[----:B------:R-:W-:-:S07]  /*ccf0*/  MOV R16, R28 ;  /* 0x0000001c00107202 */ /* 0x000fce0000000f00 */
.L_x_13341:
[----:B------:R-:W-:Y:S05]  /*cd00*/  BSYNC B2 ;  /* 0x0000000000027941 */ /* 0x000fea0003800000 */
.L_x_13339:
        /* <DEDUP_REMOVED lines=16> */
.L_x_13345:
[----:B------:R-:W-:Y:S05]  /*ce10*/  BSYNC B3 ;  /* 0x0000000000037941 */ /* 0x000fea0003800000 */
.L_x_13344:
        /* <DEDUP_REMOVED lines=44> */
.L_x_13343:
[----:B------:R-:W-:Y:S05]  /*d0e0*/  BSYNC B2 ;  /* 0x0000000000027941 */ /* 0x000fea0003800000 */
.L_x_13342:
        /* <DEDUP_REMOVED lines=13> */
.L_x_13338:
[----:B------:R-:W-:Y:S05]  /*d1c0*/  BSYNC B1 ;  /* 0x0000000000017941 */ /* 0x000fea0003800000 */
.L_x_13336:
        /* <DEDUP_REMOVED lines=8> */
.L_x_13347:
        /* <DEDUP_REMOVED lines=12> */
.L_x_13350:
[----:B------:R-:W-:-:S07]  /*d310*/  MOV R18, R28 ;  /* 0x0000001c00127202 */ /* 0x000fce0000000f00 */
.L_x_13351:
[----:B------:R-:W-:Y:S05]  /*d320*/  BSYNC B2 ;  /* 0x0000000000027941 */ /* 0x000fea0003800000 */
.L_x_13349:
        /* <DEDUP_REMOVED lines=16> */
.L_x_13355:
[----:B------:R-:W-:Y:S05]  /*d430*/  BSYNC B3 ;  /* 0x0000000000037941 */ /* 0x000fea0003800000 */
.L_x_13354:
        /* <DEDUP_REMOVED lines=44> */
.L_x_13353:
[----:B------:R-:W-:Y:S05]  /*d700*/  BSYNC B2 ;  /* 0x0000000000027941 */ /* 0x000fea0003800000 */
.L_x_13352:
        /* <DEDUP_REMOVED lines=11> */
.L_x_13348:
[----:B------:R-:W-:Y:S05]  /*d7c0*/  BSYNC B1 ;  /* 0x0000000000017941 */ /* 0x000fea0003800000 */
.L_x_13346:
        /* <DEDUP_REMOVED lines=9> */
.L_x_13357:
        /* <DEDUP_REMOVED lines=12> */
.L_x_13360:
[----:B------:R-:W-:-:S07]  /*d920*/  MOV R20, R28 ;  /* 0x0000001c00147202 */ /* 0x000fce0000000f00 */
.L_x_13361:
[----:B------:R-:W-:Y:S05]  /*d930*/  BSYNC B2 ;  /* 0x0000000000027941 */ /* 0x000fea0003800000 */
.L_x_13359:
        /* <DEDUP_REMOVED lines=16> */
.L_x_13365:
[----:B------:R-:W-:Y:S05]  /*da40*/  BSYNC B3 ;  /* 0x0000000000037941 */ /* 0x000fea0003800000 */
.L_x_13364:
        /* <DEDUP_REMOVED lines=44> */
.L_x_13363:
[----:B------:R-:W-:Y:S05]  /*dd10*/  BSYNC B2 ;  /* 0x0000000000027941 */ /* 0x000fea0003800000 */
.L_x_13362:
        /* <DEDUP_REMOVED lines=13> */
.L_x_13358:
[----:B------:R-:W-:Y:S05]  /*ddf0*/  BSYNC B1 ;  /* 0x0000000000017941 */ /* 0x000fea0003800000 */
.L_x_13356:
        /* <DEDUP_REMOVED lines=29> */
.L_x_13367:
[----:B------:R-:W-:Y:S05]  /*dfd0*/  BSYNC B1 ;  /* 0x0000000000017941 */ /* 0x000fea0003800000 */
.L_x_13366:
[----:B------:R-:W-:Y:S01]  /*dfe0*/  VIADD R176, R176, 0x80 ;  /* 0x00000080b0b07836 */ /* 0x000fe20000000000 */
[----:B------:R-:W-:-:S07]  /*dff0*/  IADD3 R247, R247, 0x80, RZ ;  /* 0x00000080f7f77810 */ /* 0x000fce0007ffe0ff */
.L_x_13285:
[----:B------:R-:W-:Y:S05]  /*e000*/  BSYNC B0 ;  /* 0x0000000000007941 */ /* 0x000fea0003800000 */
.L_x_13284:
        /* <DEDUP_REMOVED lines=20> */
.L_x_13371:
        /* <DEDUP_REMOVED lines=12> */
.L_x_13374:
[----:B------:R-:W-:-:S07]  /*e210*/  IMAD.MOV.U32 R6, RZ, RZ, R28 ;  /* 0x000000ffff067224 */ /* 0x000fce00078e001c */
.L_x_13375:
[----:B------:R-:W-:Y:S05]  /*e220*/  BSYNC B2 ;  /* 0x0000000000027941 */ /* 0x000fea0003800000 */
.L_x_13373:
        /* <DEDUP_REMOVED lines=16> */
.L_x_13379:
[----:B------:R-:W-:Y:S05]  /*e330*/  BSYNC B3 ;  /* 0x0000000000037941 */ /* 0x000fea0003800000 */
.L_x_13378:
        /* <DEDUP_REMOVED lines=44> */
.L_x_13377:
[----:B------:R-:W-:Y:S05]  /*e600*/  BSYNC B2 ;  /* 0x0000000000027941 */ /* 0x000fea0003800000 */
.L_x_13376:
        /* <DEDUP_REMOVED lines=11> */
.L_x_13372:
[----:B------:R-:W-:Y:S05]  /*e6c0*/  BSYNC B1 ;  /* 0x0000000000017941 */ /* 0x000fea0003800000 */
.L_x_13370:
        /* <DEDUP_REMOVED lines=9> */
.L_x_13381:
        /* <DEDUP_REMOVED lines=12> */
.L_x_13384:
[----:B------:R-:W-:-:S07]  /*e820*/  IMAD.MOV.U32 R8, RZ, RZ, R28 ;  /* 0x000000ffff087224 */ /* 0x000fce00078e001c */
.L_x_13385:
[----:B------:R-:W-:Y:S05]  /*e830*/  BSYNC B2 ;  /* 0x0000000000027941 */ /* 0x000fea0003800000 */
.L_x_13383:
        /* <DEDUP_REMOVED lines=16> */
.L_x_13389:
[----:B------:R-:W-:Y:S05]  /*e940*/  BSYNC B3 ;  /* 0x0000000000037941 */ /* 0x000fea0003800000 */
.L_x_13388:
        /* <DEDUP_REMOVED lines=44> */
.L_x_13387:
[----:B------:R-:W-:Y:S05]  /*ec10*/  BSYNC B2 ;  /* 0x0000000000027941 */ /* 0x000fea0003800000 */
.L_x_13386:
        /* <DEDUP_REMOVED lines=13> */
.L_x_13382:
[----:B------:R-:W-:Y:S05]  /*ecf0*/  BSYNC B1 ;  /* 0x0000000000017941 */ /* 0x000fea0003800000 */
.L_x_13380:
        /* <DEDUP_REMOVED lines=8> */
.L_x_13391:
        /* <DEDUP_REMOVED lines=12> */
.L_x_13394:
[----:B------:R-:W-:-:S07]  /*ee40*/  IMAD.MOV.U32 R10, RZ, RZ, R28 ;  /* 0x000000ffff0a7224 */ /* 0x000fce00078e001c */
.L_x_13395:
[----:B------:R-:W-:Y:S05]  /*ee50*/  BSYNC B2 ;  /* 0x0000000000027941 */ /* 0x000fea0003800000 */
.L_x_13393:
        /* <DEDUP_REMOVED lines=16> */
.L_x_13399:
[----:B------:R-:W-:Y:S05]  /*ef60*/  BSYNC B3 ;  /* 0x0000000000037941 */ /* 0x000fea0003800000 */
.L_x_13398:
        /* <DEDUP_REMOVED lines=44> */
.L_x_13397:
[----:B------:R-:W-:Y:S05]  /*f230*/  BSYNC B2 ;  /* 0x0000000000027941 */ /* 0x000fea0003800000 */
.L_x_13396:
        /* <DEDUP_REMOVED lines=11> */
.L_x_13392:
[----:B------:R-:W-:Y:S05]  /*f2f0*/  BSYNC B1 ;  /* 0x0000000000017941 */ /* 0x000fea0003800000 */
.L_x_13390:
        /* <DEDUP_REMOVED lines=9> */
.L_x_13401:
        /* <DEDUP_REMOVED lines=12> */
.L_x_13404:
[----:B------:R-:W-:-:S07]  /*f450*/  IMAD.MOV.U32 R12, RZ, RZ, R28 ;  /* 0x000000ffff0c7224 */ /* 0x000fce00078e001c */
.L_x_13405:
[----:B------:R-:W-:Y:S05]  /*f460*/  BSYNC B2 ;  /* 0x0000000000027941 */ /* 0x000fea0003800000 */
.L_x_13403:
        /* <DEDUP_REMOVED lines=16> */
.L_x_13409:
[----:B------:R-:W-:Y:S05]  /*f570*/  BSYNC B3 ;  /* 0x0000000000037941 */ /* 0x000fea0003800000 */
.L_x_13408:
        /* <DEDUP_REMOVED lines=44> */
.L_x_13407:
[----:B------:R-:W-:Y:S05]  /*f840*/  BSYNC B2 ;  /* 0x0000000000027941 */ /* 0x000fea0003800000 */
.L_x_13406:
        /* <DEDUP_REMOVED lines=13> */
.L_x_13402:
[----:B------:R-:W-:Y:S05]  /*f920*/  BSYNC B1 ;  /* 0x0000000000017941 */ /* 0x000fea0003800000 */
.L_x_13400:
        /* <DEDUP_REMOVED lines=8> */
.L_x_13411:
        /* <DEDUP_REMOVED lines=12> */
.L_x_13414:
[----:B------:R-:W-:-:S07]  /*fa70*/  IMAD.MOV.U32 R14, RZ, RZ, R28 ;  /* 0x000000ffff0e7224 */ /* 0x000fce00078e001c */
.L_x_13415:
[----:B------:R-:W-:Y:S05]  /*fa80*/  BSYNC B2 ;  /* 0x0000000000027941 */ /* 0x000fea0003800000 */
.L_x_13413:
        /* <DEDUP_REMOVED lines=16> */
.L_x_13419:
[----:B------:R-:W-:Y:S05]  /*fb90*/  BSYNC B3 ;  /* 0x0000000000037941 */ /* 0x000fea0003800000 */
.L_x_13418:
        /* <DEDUP_REMOVED lines=44> */
.L_x_13417:
[----:B------:R-:W-:Y:S05]  /*fe60*/  BSYNC B2 ;  /* 0x0000000000027941 */ /* 0x000fea0003800000 */
.L_x_13416:
        /* <DEDUP_REMOVED lines=11> */
.L_x_13412:
[----:B------:R-:W-:Y:S05]  /*ff20*/  BSYNC B1 ;  /* 0x0000000000017941 */ /* 0x000fea0003800000 */
.L_x_13410:
        /* <DEDUP_REMOVED lines=9> */
.L_x_13421:
        /* <DEDUP_REMOVED lines=12> */
.L_x_13424:
[----:B------:R-:W-:-:S07]  /*10080*/  IMAD.MOV.U32 R16, RZ, RZ, R28 ;  /* 0x000000ffff107224 */ /* 0x000fce00078e001c */
.L_x_13425:
[----:B------:R-:W-:Y:S05]  /*10090*/  BSYNC B2 ;  /* 0x0000000000027941 */ /* 0x000fea0003800000 */
.L_x_13423:
        /* <DEDUP_REMOVED lines=16> */
.L_x_13429:
[----:B------:R-:W-:Y:S05]  /*101a0*/  BSYNC B3 ;  /* 0x0000000000037941 */ /* 0x000fea0003800000 */
.L_x_13428:
        /* <DEDUP_REMOVED lines=44> */
.L_x_13427:
[----:B------:R-:W-:Y:S05]  /*10470*/  BSYNC B2 ;  /* 0x0000000000027941 */ /* 0x000fea0003800000 */
.L_x_13426:
        /* <DEDUP_REMOVED lines=13> */
.L_x_13422:
[----:B------:R-:W-:Y:S05]  /*10550*/  BSYNC B1 ;  /* 0x0000000000017941 */ /* 0x000fea0003800000 */
.L_x_13420:
        /* <DEDUP_REMOVED lines=8> */
.L_x_13431:
        /* <DEDUP_REMOVED lines=12> */
.L_x_13434:
[----:B------:R-:W-:-:S07]  /*106a0*/  IMAD.MOV.U32 R18, RZ, RZ, R28 ;  /* 0x000000ffff127224 */ /* 0x000fce00078e001c */
.L_x_13435:
[----:B------:R-:W-:Y:S05]  /*106b0*/  BSYNC B2 ;  /* 0x0000000000027941 */ /* 0x000fea0003800000 */
.L_x_13433:
        /* <DEDUP_REMOVED lines=16> */
.L_x_13439:
[----:B------:R-:W-:Y:S05]  /*107c0*/  BSYNC B3 ;  /* 0x0000000000037941 */ /* 0x000fea0003800000 */
.L_x_13438:
        /* <DEDUP_REMOVED lines=44> */
.L_x_13437:
[----:B------:R-:W-:Y:S05]  /*10a90*/  BSYNC B2 ;  /* 0x0000000000027941 */ /* 0x000fea0003800000 */
.L_x_13436:
        /* <DEDUP_REMOVED lines=11> */
.L_x_13432:
[----:B------:R-:W-:Y:S05]  /*10b50*/  BSYNC B1 ;  /* 0x0000000000017941 */ /* 0x000fea0003800000 */
.L_x_13430:
        /* <DEDUP_REMOVED lines=9> */
.L_x_13441:
        /* <DEDUP_REMOVED lines=12> */
.L_x_13444:
[----:B------:R-:W-:-:S07]  /*10cb0*/  IMAD.MOV.U32 R20, RZ, RZ, R28 ;  /* 0x000000ffff147224 */ /* 0x000fce00078e001c */
.L_x_13445:
[----:B------:R-:W-:Y:S05]  /*10cc0*/  BSYNC B2 ;  /* 0x0000000000027941 */ /* 0x000fea0003800000 */
.L_x_13443:
        /* <DEDUP_REMOVED lines=16> */
.L_x_13449:
[----:B------:R-:W-:Y:S05]  /*10dd0*/  BSYNC B3 ;  /* 0x0000000000037941 */ /* 0x000fea0003800000 */
.L_x_13448:
        /* <DEDUP_REMOVED lines=44> */
.L_x_13447:
[----:B------:R-:W-:Y:S05]  /*110a0*/  BSYNC B2 ;  /* 0x0000000000027941 */ /* 0x000fea0003800000 */
.L_x_13446:
        /* <DEDUP_REMOVED lines=13> */
.L_x_13442:
[----:B------:R-:W-:Y:S05]  /*11180*/  BSYNC B1 ;  /* 0x0000000000017941 */ /* 0x000fea0003800000 */
.L_x_13440:
        /* <DEDUP_REMOVED lines=29> */
.L_x_13451:
[----:B------:R-:W-:Y:S05]  /*11360*/  BSYNC B1 ;  /* 0x0000000000017941 */ /* 0x000fea0003800000 */
.L_x_13450:
[----:B------:R-:W-:Y:S01]  /*11370*/  IADD3 R176, R176, 0x80, RZ ;  /* 0x00000080b0b07810 */ /* 0x000fe20007ffe0ff */
[----:B------:R-:W-:-:S07]  /*11380*/  VIADD R247, R247, 0x80 ;  /* 0x00000080f7f77836 */ /* 0x000fce0000000000 */
.L_x_13369:
[----:B------:R-:W-:Y:S05]  /*11390*/  BSYNC B0 ;  /* 0x0000000000007941 */ /* 0x000fea0003800000 */
.L_x_13368:
        /* <DEDUP_REMOVED lines=20> */
.L_x_13455:
        /* <DEDUP_REMOVED lines=12> */
.L_x_13458:
[----:B------:R-:W-:-:S07]  /*115a0*/  MOV R6, R28 ;  /* 0x0000001c00067202 */ /* 0x000fce0000000f00 */
.L_x_13459:
[----:B------:R-:W-:Y:S05]  /*115b0*/  BSYNC B2 ;  /* 0x0000000000027941 */ /* 0x000fea0003800000 */
.L_x_13457:
        /* <DEDUP_REMOVED lines=16> */
.L_x_13463:
[----:B------:R-:W-:Y:S05]  /*116c0*/  BSYNC B3 ;  /* 0x0000000000037941 */ /* 0x000fea0003800000 */
.L_x_13462:
        /* <DEDUP_REMOVED lines=44> */
.L_x_13461:
[----:B------:R-:W-:Y:S05]  /*11990*/  BSYNC B2 ;  /* 0x0000000000027941 */ /* 0x000fea0003800000 */
.L_x_13460:
        /* <DEDUP_REMOVED lines=11> */
.L_x_13456:
[----:B------:R-:W-:Y:S05]  /*11a50*/  BSYNC B1 ;  /* 0x0000000000017941 */ /* 0x000fea0003800000 */
.L_x_13454:
        /* <DEDUP_REMOVED lines=9> */
.L_x_13465:
        /* <DEDUP_REMOVED lines=12> */
.L_x_13468:
[----:B------:R-:W-:-:S07]  /*11bb0*/  MOV R8, R28 ;  /* 0x0000001c00087202 */ /* 0x000fce0000000f00 */
.L_x_13469:
[----:B------:R-:W-:Y:S05]  /*11bc0*/  BSYNC B2 ;  /* 0x0000000000027941 */ /* 0x000fea0003800000 */
.L_x_13467:
        /* <DEDUP_REMOVED lines=16> */
.L_x_13473:
[----:B------:R-:W-:Y:S05]  /*11cd0*/  BSYNC B3 ;  /* 0x0000000000037941 */ /* 0x000fea0003800000 */
.L_x_13472:
        /* <DEDUP_REMOVED lines=44> */
.L_x_13471:
[----:B------:R-:W-:Y:S05]  /*11fa0*/  BSYNC B2 ;  /* 0x0000000000027941 */ /* 0x000fea0003800000 */
.L_x_13470:
        /* <DEDUP_REMOVED lines=13> */
.L_x_13466:
[----:B------:R-:W-:Y:S05]  /*12080*/  BSYNC B1 ;  /* 0x0000000000017941 */ /* 0x000fea0003800000 */
.L_x_13464:
        /* <DEDUP_REMOVED lines=8> */
.L_x_13475:
        /* <DEDUP_REMOVED lines=12> */
.L_x_13478:
[----:B------:R-:W-:-:S07]  /*121d0*/  MOV R10, R28 ;  /* 0x0000001c000a7202 */ /* 0x000fce0000000f00 */
.L_x_13479:
[----:B------:R-:W-:Y:S05]  /*121e0*/  BSYNC B2 ;  /* 0x0000000000027941 */ /* 0x000fea0003800000 */
.L_x_13477:
        /* <DEDUP_REMOVED lines=16> */
.L_x_13483:
[----:B------:R-:W-:Y:S05]  /*122f0*/  BSYNC B3 ;  /* 0x0000000000037941 */ /* 0x000fea0003800000 */
.L_x_13482:
        /* <DEDUP_REMOVED lines=44> */
.L_x_13481:
[----:B------:R-:W-:Y:S05]  /*125c0*/  BSYNC B2 ;  /* 0x0000000000027941 */ /* 0x000fea0003800000 */
.L_x_13480:
        /* <DEDUP_REMOVED lines=11> */
.L_x_13476:
[----:B------:R-:W-:Y:S05]  /*12680*/  BSYNC B1 ;  /* 0x0000000000017941 */ /* 0x000fea0003800000 */
.L_x_13474:
        /* <DEDUP_REMOVED lines=9> */
.L_x_13485:
        /* <DEDUP_REMOVED lines=12> */
.L_x_13488:
[----:B------:R-:W-:-:S07]  /*127e0*/  MOV R12, R28 ;  /* 0x0000001c000c7202 */ /* 0x000fce0000000f00 */
.L_x_13489:
[----:B------:R-:W-:Y:S05]  /*127f0*/  BSYNC B2 ;  /* 0x0000000000027941 */ /* 0x000fea0003800000 */
.L_x_13487:
        /* <DEDUP_REMOVED lines=16> */
.L_x_13493:
[----:B------:R-:W-:Y:S05]  /*12900*/  BSYNC B3 ;  /* 0x0000000000037941 */ /* 0x000fea0003800000 */
.L_x_13492:
        /* <DEDUP_REMOVED lines=44> */
.L_x_13491:
[----:B------:R-:W-:Y:S05]  /*12bd0*/  BSYNC B2 ;  /* 0x0000000000027941 */ /* 0x000fea0003800000 */
.L_x_13490:
        /* <DEDUP_REMOVED lines=13> */
.L_x_13486:
[----:B------:R-:W-:Y:S05]  /*12cb0*/  BSYNC B1 ;  /* 0x0000000000017941 */ /* 0x000fea0003800000 */
.L_x_13484:
        /* <DEDUP_REMOVED lines=8> */
.L_x_13495:
        /* <DEDUP_REMOVED lines=12> */
.L_x_13498:
[----:B------:R-:W-:-:S07]  /*12e00*/  MOV R14, R28 ;  /* 0x0000001c000e7202 */ /* 0x000fce0000000f00 */
.L_x_13499:
[----:B------:R-:W-:Y:S05]  /*12e10*/  BSYNC B2 ;  /* 0x0000000000027941 */ /* 0x000fea0003800000 */
.L_x_13497:
        /* <DEDUP_REMOVED lines=16> */
.L_x_13503:
[----:B------:R-:W-:Y:S05]  /*12f20*/  BSYNC B3 ;  /* 0x0000000000037941 */ /* 0x000fea0003800000 */
.L_x_13502:
        /* <DEDUP_REMOVED lines=44> */
.L_x_13501:
[----:B------:R-:W-:Y:S05]  /*131f0*/  BSYNC B2 ;  /* 0x0000000000027941 */ /* 0x000fea0003800000 */
.L_x_13500:
        /* <DEDUP_REMOVED lines=11> */
.L_x_13496:
[----:B------:R-:W-:Y:S05]  /*132b0*/  BSYNC B1 ;  /* 0x0000000000017941 */ /* 0x000fea0003800000 */
.L_x_13494:
        /* <DEDUP_REMOVED lines=9> */
.L_x_13505:
        /* <DEDUP_REMOVED lines=12> */
.L_x_13508:
[----:B------:R-:W-:-:S07]  /*13410*/  MOV R16, R28 ;  /* 0x0000001c00107202 */ /* 0x000fce0000000f00 */
.L_x_13509:
[----:B------:R-:W-:Y:S05]  /*13420*/  BSYNC B2 ;  /* 0x0000000000027941 */ /* 0x000fea0003800000 */
.L_x_13507:
        /* <DEDUP_REMOVED lines=16> */
.L_x_13513:
[----:B------:R-:W-:Y:S05]  /*13530*/  BSYNC B3 ;  /* 0x0000000000037941 */ /* 0x000fea0003800000 */
.L_x_13512:
        /* <DEDUP_REMOVED lines=44> */
.L_x_13511:
[----:B------:R-:W-:Y:S05]  /*13800*/  BSYNC B2 ;  /* 0x0000000000027941 */ /* 0x000fea0003800000 */
.L_x_13510:
        /* <DEDUP_REMOVED lines=13> */
.L_x_13506:
[----:B------:R-:W-:Y:S05]  /*138e0*/  BSYNC B1 ;  /* 0x0000000000017941 */ /* 0x000fea0003800000 */
.L_x_13504:
        /* <DEDUP_REMOVED lines=8> */
.L_x_13515:
        /* <DEDUP_REMOVED lines=12> */
.L_x_13518:
[----:B------:R-:W-:-:S07]  /*13a30*/  MOV R18, R28 ;  /* 0x0000001c00127202 */ /* 0x000fce0000000f00 */
.L_x_13519:
[----:B------:R-:W-:Y:S05]  /*13a40*/  BSYNC B2 ;  /* 0x0000000000027941 */ /* 0x000fea0003800000 */
.L_x_13517:
        /* <DEDUP_REMOVED lines=16> */
.L_x_13523:
[----:B------:R-:W-:Y:S05]  /*13b50*/  BSYNC B3 ;  /* 0x0000000000037941 */ /* 0x000fea0003800000 */
.L_x_13522:
        /* <DEDUP_REMOVED lines=44> */
.L_x_13521:
[----:B------:R-:W-:Y:S05]  /*13e20*/  BSYNC B2 ;  /* 0x0000000000027941 */ /* 0x000fea0003800000 */
.L_x_13520:
        /* <DEDUP_REMOVED lines=11> */
.L_x_13516:
[----:B------:R-:W-:Y:S05]  /*13ee0*/  BSYNC B1 ;  /* 0x0000000000017941 */ /* 0x000fea0003800000 */
.L_x_13514:
        /* <DEDUP_REMOVED lines=9> */
.L_x_13525:
        /* <DEDUP_REMOVED lines=12> */
.L_x_13528:
[----:B------:R-:W-:-:S07]  /*14040*/  MOV R20, R28 ;  /* 0x0000001c00147202 */ /* 0x000fce0000000f00 */
.L_x_13529:
[----:B------:R-:W-:Y:S05]  /*14050*/  BSYNC B2 ;  /* 0x0000000000027941 */ /* 0x000fea0003800000 */
.L_x_13527:
        /* <DEDUP_REMOVED lines=16> */
.L_x_13533:
[----:B------:R-:W-:Y:S05]  /*14160*/  BSYNC B3 ;  /* 0x0000000000037941 */ /* 0x000fea0003800000 */
.L_x_13532:
        /* <DEDUP_REMOVED lines=44> */
.L_x_13531:
[----:B------:R-:W-:Y:S05]  /*14430*/  BSYNC B2 ;  /* 0x0000000000027941 */ /* 0x000fea0003800000 */
.L_x_13530:
        /* <DEDUP_REMOVED lines=13> */
.L_x_13526:
[----:B------:R-:W-:Y:S05]  /*14510*/  BSYNC B1 ;  /* 0x0000000000017941 */ /* 0x000fea0003800000 */
.L_x_13524:
        /* <DEDUP_REMOVED lines=29> */
.L_x_13535:
[----:B------:R-:W-:Y:S05]  /*146f0*/  BSYNC B1 ;  /* 0x0000000000017941 */ /* 0x000fea0003800000 */
.L_x_13534:
[----:B------:R-:W-:Y:S01]  /*14700*/  VIADD R176, R176, 0x80 ;  /* 0x00000080b0b07836 */ /* 0x000fe20000000000 */
[----:B------:R-:W-:-:S07]  /*14710*/  IADD3 R247, R247, 0x80, RZ ;  /* 0x00000080f7f77810 */ /* 0x000fce0007ffe0ff */
.L_x_13453:
[----:B------:R-:W-:Y:S05]  /*14720*/  BSYNC B0 ;  /* 0x0000000000007941 */ /* 0x000fea0003800000 */
.L_x_13452:
        /* <DEDUP_REMOVED lines=20> */
.L_x_13539:
        /* <DEDUP_REMOVED lines=12> */
.L_x_13542:
[----:B------:R-:W-:-:S07]  /*14930*/  IMAD.MOV.U32 R6, RZ, RZ, R28 ;  /* 0x000000ffff067224 */ /* 0x000fce00078e001c */
.L_x_13543:
[----:B------:R-:W-:Y:S05]  /*14940*/  BSYNC B2 ;  /* 0x0000000000027941 */ /* 0x000fea0003800000 */
.L_x_13541:
        /* <DEDUP_REMOVED lines=16> */
.L_x_13547:
[----:B------:R-:W-:Y:S05]  /*14a50*/  BSYNC B3 ;  /* 0x0000000000037941 */ /* 0x000fea0003800000 */
.L_x_13546:
        /* <DEDUP_REMOVED lines=44> */
.L_x_13545:
[----:B------:R-:W-:Y:S05]  /*14d20*/  BSYNC B2 ;  /* 0x0000000000027941 */ /* 0x000fea0003800000 */
.L_x_13544:
        /* <DEDUP_REMOVED lines=11> */
.L_x_13540:
[----:B------:R-:W-:Y:S05]  /*14de0*/  BSYNC B1 ;  /* 0x0000000000017941 */ /* 0x000fea0003800000 */
.L_x_13538:
        /* <DEDUP_REMOVED lines=9> */
.L_x_13549:
        /* <DEDUP_REMOVED lines=12> */
.L_x_13552:
[----:B------:R-:W-:-:S07]  /*14f40*/  IMAD.MOV.U32 R8, RZ, RZ, R28 ;  /* 0x000000ffff087224 */ /* 0x000fce00078e001c */
.L_x_13553:
[----:B------:R-:W-:Y:S05]  /*14f50*/  BSYNC B2 ;  /* 0x0000000000027941 */ /* 0x000fea0003800000 */
.L_x_13551:
        /* <DEDUP_REMOVED lines=16> */
.L_x_13557:
[----:B------:R-:W-:Y:S05]  /*15060*/  BSYNC B3 ;  /* 0x0000000000037941 */ /* 0x000fea0003800000 */
.L_x_13556:
        /* <DEDUP_REMOVED lines=44> */
.L_x_13555:
[----:B------:R-:W-:Y:S05]  /*15330*/  BSYNC B2 ;  /* 0x0000000000027941 */ /* 0x000fea0003800000 */
.L_x_13554:
        /* <DEDUP_REMOVED lines=13> */
.L_x_13550:
[----:B------:R-:W-:Y:S05]  /*15410*/  BSYNC B1 ;  /* 0x0000000000017941 */ /* 0x000fea0003800000 */
.L_x_13548:
        /* <DEDUP_REMOVED lines=8> */
.L_x_13559:
        /* <DEDUP_REMOVED lines=12> */
.L_x_13562:
[----:B------:R-:W-:-:S07]  /*15560*/  IMAD.MOV.U32 R10, RZ, RZ, R28 ;  /* 0x000000ffff0a7224 */ /* 0x000fce00078e001c */
.L_x_13563:
[----:B------:R-:W-:Y:S05]  /*15570*/  BSYNC B2 ;  /* 0x0000000000027941 */ /* 0x000fea0003800000 */
.L_x_13561:
        /* <DEDUP_REMOVED lines=16> */
.L_x_13567:
[----:B------:R-:W-:Y:S05]  /*15680*/  BSYNC B3 ;  /* 0x0000000000037941 */ /* 0x000fea0003800000 */
.L_x_13566:
        /* <DEDUP_REMOVED lines=44> */
.L_x_13565:
[----:B------:R-:W-:Y:S05]  /*15950*/  BSYNC B2 ;  /* 0x0000000000027941 */ /* 0x000fea0003800000 */
.L_x_13564:
        /* <DEDUP_REMOVED lines=11> */
.L_x_13560:
[----:B------:R-:W-:Y:S05]  /*15a10*/  BSYNC B1 ;  /* 0x0000000000017941 */ /* 0x000fea0003800000 */
.L_x_13558:
        /* <DEDUP_REMOVED lines=9> */
.L_x_13569:
        /* <DEDUP_REMOVED lines=12> */
.L_x_13572:
[----:B------:R-:W-:-:S07]  /*15b70*/  IMAD.MOV.U32 R12, RZ, RZ, R28 ;  /* 0x000000ffff0c7224 */ /* 0x000fce00078e001c */
.L_x_13573:
[----:B------:R-:W-:Y:S05]  /*15b80*/  BSYNC B2 ;  /* 0x0000000000027941 */ /* 0x000fea0003800000 */
.L_x_13571:
        /* <DEDUP_REMOVED lines=16> */
.L_x_13577:
[----:B------:R-:W-:Y:S05]  /*15c90*/  BSYNC B3 ;  /* 0x0000000000037941 */ /* 0x000fea0003800000 */
.L_x_13576:
        /* <DEDUP_REMOVED lines=44> */
.L_x_13575:
[----:B------:R-:W-:Y:S05]  /*15f60*/  BSYNC B2 ;  /* 0x0000000000027941 */ /* 0x000fea0003800000 */
.L_x_13574:
        /* <DEDUP_REMOVED lines=13> */
.L_x_13570:
[----:B------:R-:W-:Y:S05]  /*16040*/  BSYNC B1 ;  /* 0x0000000000017941 */ /* 0x000fea0003800000 */
.L_x_13568:
        /* <DEDUP_REMOVED lines=8> */
.L_x_13579:
        /* <DEDUP_REMOVED lines=12> */
.L_x_13582:
[----:B------:R-:W-:-:S07]  /*16190*/  IMAD.MOV.U32 R14, RZ, RZ, R28 ;  /* 0x000000ffff0e7224 */ /* 0x000fce00078e001c */
.L_x_13583:
[----:B------:R-:W-:Y:S05]  /*161a0*/  BSYNC B2 ;  /* 0x0000000000027941 */ /* 0x000fea0003800000 */
.L_x_13581:
        /* <DEDUP_REMOVED lines=16> */
.L_x_13587:
[----:B------:R-:W-:Y:S05]  /*162b0*/  BSYNC B3 ;  /* 0x0000000000037941 */ /* 0x000fea0003800000 */
.L_x_13586:
        /* <DEDUP_REMOVED lines=44> */
.L_x_13585:
[----:B------:R-:W-:Y:S05]  /*16580*/  BSYNC B2 ;  /* 0x0000000000027941 */ /* 0x000fea0003800000 */
.L_x_13584:
        /* <DEDUP_REMOVED lines=11> */
.L_x_13580:
[----:B------:R-:W-:Y:S05]  /*16640*/  BSYNC B1 ;  /* 0x0000000000017941 */ /* 0x000fea0003800000 */
.L_x_13578:
        /* <DEDUP_REMOVED lines=9> */
.L_x_13589:
        /* <DEDUP_REMOVED lines=12> */
.L_x_13592:
[----:B------:R-:W-:-:S07]  /*167a0*/  IMAD.MOV.U32 R16, RZ, RZ, R28 ;  /* 0x000000ffff107224 */ /* 0x000fce00078e001c */
.L_x_13593:
[----:B------:R-:W-:Y:S05]  /*167b0*/  BSYNC B2 ;  /* 0x0000000000027941 */ /* 0x000fea0003800000 */
.L_x_13591:
        /* <DEDUP_REMOVED lines=16> */
.L_x_13597:
[----:B------:R-:W-:Y:S05]  /*168c0*/  BSYNC B3 ;  /* 0x0000000000037941 */ /* 0x000fea0003800000 */
.L_x_13596:
        /* <DEDUP_REMOVED lines=44> */
.L_x_13595:
[----:B------:R-:W-:Y:S05]  /*16b90*/  BSYNC B2 ;  /* 0x0000000000027941 */ /* 0x000fea0003800000 */
.L_x_13594:
        /* <DEDUP_REMOVED lines=13> */
.L_x_13590:
[----:B------:R-:W-:Y:S05]  /*16c70*/  BSYNC B1 ;  /* 0x0000000000017941 */ /* 0x000fea0003800000 */
.L_x_13588:
        /* <DEDUP_REMOVED lines=8> */
.L_x_13599:
        /* <DEDUP_REMOVED lines=12> */
.L_x_13602:
[----:B------:R-:W-:-:S07]  /*16dc0*/  IMAD.MOV.U32 R18, RZ, RZ, R28 ;  /* 0x000000ffff127224 */ /* 0x000fce00078e001c */
.L_x_13603:
[----:B------:R-:W-:Y:S05]  /*16dd0*/  BSYNC B2 ;  /* 0x0000000000027941 */ /* 0x000fea0003800000 */
.L_x_13601:
        /* <DEDUP_REMOVED lines=16> */
.L_x_13607:
[----:B------:R-:W-:Y:S05]  /*16ee0*/  BSYNC B3 ;  /* 0x0000000000037941 */ /* 0x000fea0003800000 */
.L_x_13606:
        /* <DEDUP_REMOVED lines=44> */
.L_x_13605:
[----:B------:R-:W-:Y:S05]  /*171b0*/  BSYNC B2 ;  /* 0x0000000000027941 */ /* 0x000fea0003800000 */
.L_x_13604:
        /* <DEDUP_REMOVED lines=11> */
.L_x_13600:
[----:B------:R-:W-:Y:S05]  /*17270*/  BSYNC B1 ;  /* 0x0000000000017941 */ /* 0x000fea0003800000 */
.L_x_13598:
        /* <DEDUP_REMOVED lines=9> */
.L_x_13609:
        /* <DEDUP_REMOVED lines=12> */
.L_x_13612:
[----:B------:R-:W-:-:S07]  /*173d0*/  IMAD.MOV.U32 R20, RZ, RZ, R28 ;  /* 0x000000ffff147224 */ /* 0x000fce00078e001c */
.L_x_13613:
[----:B------:R-:W-:Y:S05]  /*173e0*/  BSYNC B2 ;  /* 0x0000000000027941 */ /* 0x000fea0003800000 */
.L_x_13611:
        /* <DEDUP_REMOVED lines=16> */
.L_x_13617:
[----:B------:R-:W-:Y:S05]  /*174f0*/  BSYNC B3 ;  /* 0x0000000000037941 */ /* 0x000fea0003800000 */
.L_x_13616:
        /* <DEDUP_REMOVED lines=44> */
.L_x_13615:
[----:B------:R-:W-:Y:S05]  /*177c0*/  BSYNC B2 ;  /* 0x0000000000027941 */ /* 0x000fea0003800000 */
.L_x_13614:
        /* <DEDUP_REMOVED lines=13> */
.L_x_13610:
[----:B------:R-:W-:Y:S05]  /*178a0*/  BSYNC B1 ;  /* 0x0000000000017941 */ /* 0x000fea0003800000 */
.L_x_13608:
        /* <DEDUP_REMOVED lines=8> */
[----:B---3--:R-:W-:Y:S01]  /*17930*/  IMAD.U32 R167, R18, 0x10000, RZ ;  /* 0x0001000012a77824 */ /* 0x008fe200078e00ff */
        /* <DEDUP_REMOVED lines=19> */
.L_x_13537:
[----:B------:R-:W-:Y:S05]  /*17a70*/  BSYNC B0 ;  /* 0x0000000000007941 */ /* 0x000fea0003800000 */
.L_x_13536:
[----:B0-234-:R-:W-:Y:S01]  /*17a80*/  FADD.FTZ R164, RZ, R5 ;  /* 0x00000005ffa47221 */ /* 0x01dfe20000010000 */
        /* <DEDUP_REMOVED lines=86> */
[----:B-1----:R-:W-:-:S04]  /*17ff0*/  FMUL.FTZ R164, R32, R165 ;  /* 0x000000a520a47220 */ /* 0x002fc80000410000 */
        /* <DEDUP_REMOVED lines=122> */
.L_x_13644:
        /* <DEDUP_REMOVED lines=20> */
[----:B0-----:R-:W-:-:S02]  /*188e0*/  @!P2 LEA R240, P3, R40, R164, 0x2 ;  /* 0x000000a428f0a211 */ /* 0x001fc400078610ff */
[----:B------:R-:W-:Y:S02]  /*188f0*/  @!P1 MOV R164, 0x400 ;  /* 0x0000040000a49802 */ /* 0x000fe40000000f00 */
[----:B------:R-:W-:Y:S02]  /*18900*/  @!P2 LEA.HI.X R241, R40, R165, R172, 0x2, P3 ;  /* 0x000000a528f1a211 */ /* 0x000fe400018f14ac */
[----:B------:R-:W0:Y:S01]  /*18910*/  @!P1 S2R R165, SR_CgaCtaId ;  /* 0x0000000000a59919 */ /* 0x000e220000008800 */
[----:B-1----:R-:W-:Y:S02]  /*18920*/  I2FP.F32.S32 R182, R243 ;  /* 0x000000f300b67245 */ /* 0x002fe40000201400 */
[----:B0-----:R-:W-:-:S05]  /*18930*/  @!P1 LEA R165, R165, R164, 0x18 ;  /* 0x000000a4a5a59211 */ /* 0x001fca00078ec0ff */
[----:B------:R-:W-:Y:S01]  /*18940*/  @!P1 IMAD R176, R166, 0x8, R165 ;  /* 0x00000008a6b09824 */ /* 0x000fe200078e02a5 */
        /* <DEDUP_REMOVED lines=9> */
[----:B------:R-:W-:Y:S03]  /*189e0*/  SHFL.DOWN PT, R251, R172, 0x1, 0x1f ;  /* 0x08201f00acfb7f89 */ /* 0x000fe600000e0000 */
[----:B------:R-:W0:Y:S01]  /*189f0*/  MUFU.RCP R180, R178 ;  /* 0x000000b200b47308 */ /* 0x000e220000001000 */
[----:B-1----:R-:W1:Y:S02]  /*18a00*/  SHFL.DOWN PT, R247, R164, 0x2, 0x1f ;  /* 0x08401f00a4f77f89 */ /* 0x002e6400000e0000 */
[----:B-1----:R-:W-:-:S04]  /*18a10*/  FMUL.FTZ R176, R247, R182 ;  /* 0x000000b6f7b07220 */ /* 0x002fc80000410000 */
[----:B------:R-:W-:Y:S01]  /*18a20*/  FFMA.FTZ R249, R243, R164, R176 ;  /* 0x000000a4f3f97223 */ /* 0x000fe200000100b0 */
[-C--:B------:R-:W-:Y:S01]  /*18a30*/  IADD3 R176, R172, R251.reuse, RZ ;  /* 0x000000fbacb07210 */ /* 0x080fe20007ffe0ff */
[----:B------:R-:W-:Y:S01]  /*18a40*/  FADD.FTZ R164, -R247, R164 ;  /* 0x000000a4f7a47221 */ /* 0x000fe20000010100 */
[----:B------:R-:W-:Y:S01]  /*18a50*/  I2FP.F32.S32 R251, R251 ;  /* 0x000000fb00fb7245 */ /* 0x000fe20000201400 */
[----:B0-----:R-:W-:Y:S01]  /*18a60*/  FMUL.FTZ R249, R180, R249 ;  /* 0x000000f9b4f97220 */ /* 0x001fe20000410000 */
[----:B------:R-:W-:Y:S01]  /*18a70*/  I2FP.F32.S32 R176, R176 ;  /* 0x000000b000b07245 */ /* 0x000fe20000201400 */
[----:B------:R-:W-:-:S03]  /*18a80*/  FMUL.FTZ R164, R164, R164 ;  /* 0x000000a4a4a47220 */ /* 0x000fc60000410000 */
[----:B------:R-:W0:Y:S01]  /*18a90*/  SHFL.DOWN PT, R174, R249, 0x1, 0x1f ;  /* 0x08201f00f9ae7f89 */ /* 0x000e2200000e0000 */
[----:B------:R-:W-:Y:S01]  /*18aa0*/  FMUL.FTZ R164, R164, R243 ;  /* 0x000000f3a4a47220 */ /* 0x000fe20000410000 */
[----:B------:R-:W1:Y:S03]  /*18ab0*/  MUFU.RCP R176, R176 ;  /* 0x000000b000b07308 */ /* 0x000e660000001000 */
[----:B------:R-:W-:Y:S01]  /*18ac0*/  FMUL.FTZ R164, R164, R182 ;  /* 0x000000b6a4a47220 */ /* 0x000fe20000410000 */
[----:B0-----:R-:W-:Y:S01]  /*18ad0*/  FMUL.FTZ R184, R174, R251 ;  /* 0x000000fbaeb87220 */ /* 0x001fe20000410000 */
[----:B------:R-:W-:-:S03]  /*18ae0*/  FADD.FTZ R174, R249, -R174 ;  /* 0x800000aef9ae7221 */ /* 0x000fc60000010000 */
[----:B------:R-:W-:Y:S01]  /*18af0*/  FFMA.FTZ R184, R178, R249, R184 ;  /* 0x000000f9b2b87223 */ /* 0x000fe200000100b8 */
[----:B------:R-:W-:-:S03]  /*18b00*/  FMUL.FTZ R247, R174, R174 ;  /* 0x000000aeaef77220 */ /* 0x000fc60000410000 */
[----:B-1----:R-:W-:Y:S01]  /*18b10*/  FMUL.FTZ R184, R176, R184 ;  /* 0x000000b8b0b87220 */ /* 0x002fe20000410000 */
        /* <DEDUP_REMOVED lines=62> */
.L_x_13622:
[----:B------:R-:W-:Y:S05]  /*18f00*/  BSYNC B1 ;  /* 0x0000000000017941 */ /* 0x000fea0003800000 */
.L_x_13621:
        /* <DEDUP_REMOVED lines=35> */
.L_x_13624:
[----:B------:R-:W-:Y:S05]  /*19140*/  BSYNC B1 ;  /* 0x0000000000017941 */ /* 0x000fea0003800000 */
.L_x_13623:
        /* <DEDUP_REMOVED lines=35> */
.L_x_13626:
[----:B------:R-:W-:Y:S05]  /*19380*/  BSYNC B1 ;  /* 0x0000000000017941 */ /* 0x000fea0003800000 */
.L_x_13625:
        /* <DEDUP_REMOVED lines=35> */
.L_x_13628:
[----:B------:R-:W-:Y:S05]  /*195c0*/  BSYNC B1 ;  /* 0x0000000000017941 */ /* 0x000fea0003800000 */
.L_x_13627:
        /* <DEDUP_REMOVED lines=35> */
.L_x_13630:
[----:B------:R-:W-:Y:S05]  /*19800*/  BSYNC B1 ;  /* 0x0000000000017941 */ /* 0x000fea0003800000 */
.L_x_13629:
        /* <DEDUP_REMOVED lines=35> */
.L_x_13632:
[----:B------:R-:W-:Y:S05]  /*19a40*/  BSYNC B1 ;  /* 0x0000000000017941 */ /* 0x000fea0003800000 */
.L_x_13631:
        /* <DEDUP_REMOVED lines=33> */
.L_x_13620:
[----:B------:R-:W-:Y:S05]  /*19c60*/  BSYNC B0 ;  /* 0x0000000000007941 */ /* 0x000fea0003800000 */
.L_x_13619:
[----:B------:R-:W-:Y:S02]  /*19c70*/  LOP3.LUT P1, RZ, R168, 0x2, RZ, 0xc0, !PT ;  /* 0x00000002a8ff7812 */ /* 0x000fe4000782c0ff */
[----:B------:R-:W-:Y:S02]  /*19c80*/  IADD3 R40, R40, UR14, RZ ;  /* 0x0000000e28287c10 */ /* 0x000fe4000fffe0ff */
[----:B------:R-:W-:Y:S02]  /*19c90*/  SEL R174, RZ, 0x1, P1 ;  /* 0x00000001ffae7807 */ /* 0x000fe40000800000 */
[----:B------:R-:W-:-:S13]  /*19ca0*/  ISETP.GE.AND P1, PT, R40, UR15, PT ;  /* 0x0000000f28007c0c */ /* 0x000fda000bf26270 */
[----:B------:R-:W-:Y:S05]  /*19cb0*/  @!P1 BRA `(.L_x_13633) ;  /* 0xfffffe74001c9947 */ /* 0x000fea000383ffff */
[----:B------:R-:W-:Y:S05]  /*19cc0*/  EXIT ;  /* 0x000000000000794d */ /* 0x000fea0003800000 */
.L_x_13618:
[----:B------:R-:W-:Y:S01]  /*19cd0*/  HFMA2.MMA R188, -RZ, RZ, 0, 5.9604644775390625e-08 ;  /* 0x00000001ffbc7435 */ /* 0x000fe200000001ff */
[----:B------:R-:W-:Y:S01]  /*19ce0*/  IMAD.MOV.U32 R247, RZ, RZ, R176 ;  /* 0x000000fffff77224 */ /* 0x000fe200078e00b0 */
[----:B------:R-:W-:Y:S01]  /*19cf0*/  MOV R184, 0xffffffff ;  /* 0xffffffff00b87802 */ /* 0x000fe20000000f00 */
[----:B------:R-:W-:-:S08]  /*19d00*/  IMAD.MOV.U32 R249, RZ, RZ, 0x1f ;  /* 0x0000001ffff97424 */ /* 0x000fd000078e00ff */
[----:B-1---5:R-:W-:Y:S05]  /*19d10*/  WARPSYNC.COLLECTIVE R184, `(.L_x_13634) ;  /* 0x00000000b8087348 */ /* 0x022fea0003c00000 */
[----:B------:R0:W2:Y:S02]  /*19d20*/  SHFL.BFLY P6, R186, R247, R188, R249 ;  /* 0x0c0000bcf7ba7389 */ /* 0x0000a400000c00f9 */
[----:B012--5:R-:W-:Y:S01]  /*19d30*/  ENDCOLLECTIVE ;  /* 0x000000000000791b */ /* 0x027fe20003800000 */
.L_x_13634:
[----:B------:R-:W-:Y:S02]  /*19d40*/  IMAD.MOV.U32 R188, RZ, RZ, 0x2 ;  /* 0x00000002ffbc7424 */ /* 0x000fe400078e00ff */
[----:B------:R-:W-:-:S04]  /*19d50*/  IMAD.MOV.U32 R165, RZ, RZ, R186 ;  /* 0x000000ffffa57224 */ /* 0x000fc800078e00ba */
[----:B------:R-:W-:-:S05]  /*19d60*/  FADD.FTZ R174, R176, R165 ;  /* 0x000000a5b0ae7221 */ /* 0x000fca0000010000 */
[----:B------:R-:W-:-:S07]  /*19d70*/  MOV R247, R174 ;  /* 0x000000ae00f77202 */ /* 0x000fce0000000f00 */
[----:B------:R-:W-:Y:S05]  /*19d80*/  WARPSYNC.COLLECTIVE R184, `(.L_x_13635) ;  /* 0x00000000b8087348 */ /* 0x000fea0003c00000 */
[----:B------:R0:W1:Y:S02]  /*19d90*/  SHFL.BFLY P6, R186, R247, R188, R249 ;  /* 0x0c0000bcf7ba7389 */ /* 0x00006400000c00f9 */
[----:B01----:R-:W-:Y:S01]  /*19da0*/  ENDCOLLECTIVE ;  /* 0x000000000000791b */ /* 0x003fe20003800000 */
.L_x_13635:
[----:B------:R-:W-:Y:S01]  /*19db0*/  HFMA2.MMA R188, -RZ, RZ, 0, 2.384185791015625e-07 ;  /* 0x00000004ffbc7435 */ /* 0x000fe200000001ff */
[----:B------:R-:W-:-:S05]  /*19dc0*/  MOV R165, R186 ;  /* 0x000000ba00a57202 */ /* 0x000fca0000000f00 */
[----:B------:R-:W-:-:S04]  /*19dd0*/  FADD.FTZ R178, R174, R165 ;  /* 0x000000a5aeb27221 */ /* 0x000fc80000010000 */
[----:B------:R-:W-:-:S07]  /*19de0*/  IMAD.MOV.U32 R247, RZ, RZ, R178 ;  /* 0x000000fffff77224 */ /* 0x000fce00078e00b2 */
[----:B------:R-:W-:Y:S05]  /*19df0*/  WARPSYNC.COLLECTIVE R184, `(.L_x_13636) ;  /* 0x00000000b8087348 */ /* 0x000fea0003c00000 */
[----:B------:R0:W1:Y:S02]  /*19e00*/  SHFL.BFLY P6, R186, R247, R188, R249 ;  /* 0x0c0000bcf7ba7389 */ /* 0x00006400000c00f9 */
[----:B01----:R-:W-:Y:S01]  /*19e10*/  ENDCOLLECTIVE ;  /* 0x000000000000791b */ /* 0x003fe20003800000 */
.L_x_13636:
[----:B------:R-:W-:Y:S02]  /*19e20*/  IMAD.MOV.U32 R188, RZ, RZ, 0x8 ;  /* 0x00000008ffbc7424 */ /* 0x000fe400078e00ff */
[----:B------:R-:W-:-:S04]  /*19e30*/  IMAD.MOV.U32 R165, RZ, RZ, R186 ;  /* 0x000000ffffa57224 */ /* 0x000fc800078e00ba */
[----:B------:R-:W-:-:S05]  /*19e40*/  FADD.FTZ R180, R178, R165 ;  /* 0x000000a5b2b47221 */ /* 0x000fca0000010000 */
[----:B------:R-:W-:-:S07]  /*19e50*/  MOV R247, R180 ;  /* 0x000000b400f77202 */ /* 0x000fce0000000f00 */
[----:B------:R-:W-:Y:S05]  /*19e60*/  WARPSYNC.COLLECTIVE R184, `(.L_x_13637) ;  /* 0x00000000b8087348 */ /* 0x000fea0003c00000 */
[----:B------:R0:W1:Y:S02]  /*19e70*/  SHFL.BFLY P6, R186, R247, R188, R249 ;  /* 0x0c0000bcf7ba7389 */ /* 0x00006400000c00f9 */
[----:B01----:R-:W-:Y:S01]  /*19e80*/  ENDCOLLECTIVE ;  /* 0x000000000000791b */ /* 0x003fe20003800000 */
.L_x_13637:
[----:B------:R-:W-:Y:S01]  /*19e90*/  HFMA2.MMA R188, -RZ, RZ, 0, 9.5367431640625e-07 ;  /* 0x00000010ffbc7435 */ /* 0x000fe200000001ff */
[----:B------:R-:W-:-:S05]  /*19ea0*/  MOV R165, R186 ;  /* 0x000000ba00a57202 */ /* 0x000fca0000000f00 */
[----:B------:R-:W-:-:S04]  /*19eb0*/  FADD.FTZ R182, R180, R165 ;  /* 0x000000a5b4b67221 */ /* 0x000fc80000010000 */
[----:B------:R-:W-:-:S07]  /*19ec0*/  IMAD.MOV.U32 R247, RZ, RZ, R182 ;  /* 0x000000fffff77224 */ /* 0x000fce00078e00b6 */
[----:B------:R-:W-:Y:S05]  /*19ed0*/  WARPSYNC.COLLECTIVE R184, `(.L_x_13638) ;  /* 0x00000000b8087348 */ /* 0x000fea0003c00000 */
[----:B------:R0:W1:Y:S02]  /*19ee0*/  SHFL.BFLY P6, R186, R247, R188, R249 ;  /* 0x0c0000bcf7ba7389 */ /* 0x00006400000c00f9 */
[----:B01----:R-:W-:Y:S01]  /*19ef0*/  ENDCOLLECTIVE ;  /* 0x000000000000791b */ /* 0x003fe20003800000 */
.L_x_13638:
        /* <DEDUP_REMOVED lines=122> */
.L_x_13639:
[----:B------:R-:W-:Y:S01]  /*1a6a0*/  HFMA2.MMA R188, -RZ, RZ, 0, 1.1920928955078125e-07 ;  /* 0x00000002ffbc7435 */ /* 0x000fe200000001ff */
[----:B------:R-:W-:-:S05]  /*1a6b0*/  MOV R174, R186 ;  /* 0x000000ba00ae7202 */ /* 0x000fca0000000f00 */
[----:B------:R-:W-:-:S04]  /*1a6c0*/  FADD.FTZ R174, R165, R174 ;  /* 0x000000aea5ae7221 */ /* 0x000fc80000010000 */
[----:B------:R-:W-:-:S07]  /*1a6d0*/  IMAD.MOV.U32 R247, RZ, RZ, R174 ;  /* 0x000000fffff77224 */ /* 0x000fce00078e00ae */
[----:B------:R-:W-:Y:S05]  /*1a6e0*/  WARPSYNC.COLLECTIVE R184, `(.L_x_13640) ;  /* 0x00000000b8087348 */ /* 0x000fea0003c00000 */
[----:B------:R0:W1:Y:S02]  /*1a6f0*/  SHFL.BFLY P6, R186, R247, R188, R249 ;  /* 0x0c0000bcf7ba7389 */ /* 0x00006400000c00f9 */
[----:B01----:R-:W-:Y:S01]  /*1a700*/  ENDCOLLECTIVE ;  /* 0x000000000000791b */ /* 0x003fe20003800000 */
.L_x_13640:
[----:B------:R-:W-:Y:S02]  /*1a710*/  IMAD.MOV.U32 R188, RZ, RZ, 0x4 ;  /* 0x00000004ffbc7424 */ /* 0x000fe400078e00ff */
[----:B------:R-:W-:-:S04]  /*1a720*/  IMAD.MOV.U32 R241, RZ, RZ, R186 ;  /* 0x000000fffff17224 */ /* 0x000fc800078e00ba */
[----:B------:R-:W-:-:S05]  /*1a730*/  FADD.FTZ R241, R174, R241 ;  /* 0x000000f1aef17221 */ /* 0x000fca0000010000 */
[----:B------:R-:W-:-:S07]  /*1a740*/  MOV R247, R241 ;  /* 0x000000f100f77202 */ /* 0x000fce0000000f00 */
[----:B------:R-:W-:Y:S05]  /*1a750*/  WARPSYNC.COLLECTIVE R184, `(.L_x_13641) ;  /* 0x00000000b8087348 */ /* 0x000fea0003c00000 */
[----:B------:R0:W1:Y:S02]  /*1a760*/  SHFL.BFLY P6, R186, R247, R188, R249 ;  /* 0x0c0000bcf7ba7389 */ /* 0x00006400000c00f9 */
[----:B01----:R-:W-:Y:S01]  /*1a770*/  ENDCOLLECTIVE ;  /* 0x000000000000791b */ /* 0x003fe20003800000 */
.L_x_13641:
[----:B------:R-:W-:Y:S01]  /*1a780*/  HFMA2.MMA R188, -RZ, RZ, 0, 4.76837158203125e-07 ;  /* 0x00000008ffbc7435 */ /* 0x000fe200000001ff */
[----:B------:R-:W-:-:S05]  /*1a790*/  MOV R176, R186 ;  /* 0x000000ba00b07202 */ /* 0x000fca0000000f00 */
[----:B------:R-:W-:-:S04]  /*1a7a0*/  FADD.FTZ R176, R241, R176 ;  /* 0x000000b0f1b07221 */ /* 0x000fc80000010000 */
[----:B------:R-:W-:-:S07]  /*1a7b0*/  IMAD.MOV.U32 R247, RZ, RZ, R176 ;  /* 0x000000fffff77224 */ /* 0x000fce00078e00b0 */
[----:B------:R-:W-:Y:S05]  /*1a7c0*/  WARPSYNC.COLLECTIVE R184, `(.L_x_13642) ;  /* 0x00000000b8087348 */ /* 0x000fea0003c00000 */
[----:B------:R0:W1:Y:S02]  /*1a7d0*/  SHFL.BFLY P6, R186, R247, R188, R249 ;  /* 0x0c0000bcf7ba7389 */ /* 0x00006400000c00f9 */
[----:B01----:R-:W-:Y:S01]  /*1a7e0*/  ENDCOLLECTIVE ;  /* 0x000000000000791b */ /* 0x003fe20003800000 */
.L_x_13642:
[----:B------:R-:W-:Y:S02]  /*1a7f0*/  IMAD.MOV.U32 R188, RZ, RZ, 0x10 ;  /* 0x00000010ffbc7424 */ /* 0x000fe400078e00ff */
[----:B------:R-:W-:-:S04]  /*1a800*/  IMAD.MOV.U32 R243, RZ, RZ, R186 ;  /* 0x000000fffff37224 */ /* 0x000fc800078e00ba */
[----:B------:R-:W-:-:S05]  /*1a810*/  FADD.FTZ R243, R176, R243 ;  /* 0x000000f3b0f37221 */ /* 0x000fca0000010000 */
[----:B------:R-:W-:-:S07]  /*1a820*/  MOV R247, R243 ;  /* 0x000000f300f77202 */ /* 0x000fce0000000f00 */
[----:B------:R-:W-:Y:S05]  /*1a830*/  WARPSYNC.COLLECTIVE R184, `(.L_x_13643) ;  /* 0x00000000b8087348 */ /* 0x000fea0003c00000 */
[----:B------:R0:W1:Y:S02]  /*1a840*/  SHFL.BFLY P6, R186, R247, R188, R249 ;  /* 0x0c0000bcf7ba7389 */ /* 0x00006400000c00f9 */
[----:B01----:R-:W-:Y:S01]  /*1a850*/  ENDCOLLECTIVE ;  /* 0x000000000000791b */ /* 0x003fe20003800000 */
.L_x_13643:
[----:B------:R-:W-:Y:S01]  /*1a860*/  MOV R178, R186 ;  /* 0x000000ba00b27202 */ /* 0x000fe20000000f00 */
[----:B------:R-:W-:Y:S06]  /*1a870*/  BRA `(.L_x_13644) ;  /* 0xffffffdc00c87947 */ /* 0x000fec000383ffff */
.L_x_13645:
        /* <DEDUP_REMOVED lines=16> */
.L_x_46002:


//--------------------- .text._ZN10layer_norm13ln_fwd_kernelINS_13Kernel_traitsIf13__nv_bfloat16S2_S2_fjLj7168ELj1ELj1ELj4ELj16ENS_18Kernel_traits_baseILj7168EfS2_S2_S2_fjLj128EEEEELb1ELb0ELb1ELb1EEEvNS_9FwdParamsE --------------------------
	.section	.text._ZN10layer_norm13ln_fwd_kernelINS_13Kernel_traitsIf13__nv_bfloat16S2_S2_fjLj7168ELj1ELj1ELj4ELj16ENS_18Kernel_traits_baseILj7168EfS2_S2_S2_fjLj128EEEEELb1ELb0ELb1ELb1EEEvNS_9FwdParamsE,"ax",@progbits
	.align	128
        .global         _ZN10layer_norm13ln_fwd_kernelINS_13Kernel_traitsIf13__nv_bfloat16S2_S2_fjLj7168ELj1ELj1ELj4ELj16ENS_18Kernel_traits_baseILj7168EfS2_S2_S2_fjLj128EEEEELb1ELb0ELb1ELb1EEEvNS_9FwdParamsE
        .type           _ZN10layer_norm13ln_fwd_kernelINS_13Kernel_traitsIf13__nv_bfloat16S2_S2_fjLj7168ELj1ELj1ELj4ELj16ENS_18Kernel_traits_baseILj7168EfS2_S2_S2_fjLj128EEEEELb1ELb0ELb1ELb1EEEvNS_9FwdParamsE,@function
        .size           _ZN10layer_norm13ln_fwd_kernelINS_13Kernel_traitsIf13__nv_bfloat16S2_S2_fjLj7168ELj1ELj1ELj4ELj16ENS_18Kernel_traits_baseILj7168EfS2_S2_S2_fjLj128EEEEELb1ELb0ELb1ELb1EEEvNS_9FwdParamsE,(.L_x_46003 - _ZN10layer_norm13ln_fwd_kernelINS_13Kernel_traitsIf13__nv_bfloat16S2_S2_fjLj7168ELj1ELj1ELj4ELj16ENS_18Kernel_traits_baseILj7168EfS2_S2_S2_fjLj128EEEEELb1ELb0ELb1ELb1EEEvNS_9FwdParamsE)
        .other          _ZN10layer_norm13ln_fwd_kernelINS_13Kernel_traitsIf13__nv_bfloat16S2_S2_fjLj7168ELj1ELj1ELj4ELj16ENS_18Kernel_traits_baseILj7168EfS2_S2_S2_fjLj128EEEEELb1ELb0ELb1ELb1EEEvNS_9FwdParamsE,@"STO_CUDA_ENTRY STV_DEFAULT"
_ZN10layer_norm13ln_fwd_kernelINS_13Kernel_traitsIf13__nv_bfloat16S2_S2_fjLj7168ELj1ELj1ELj4ELj16ENS_18Kernel_traits_baseILj7168EfS2_S2_S2_fjLj128EEEEELb1ELb0ELb1ELb1EEEvNS_9FwdParamsE:
.text._ZN10layer_norm13ln_fwd_kernelINS_13Kernel_traitsIf13__nv_bfloat16S2_S2_fjLj7168ELj1ELj1ELj4ELj16ENS_18Kernel_traits_baseILj7168EfS2_S2_S2_fjLj128EEEEELb1ELb0ELb1ELb1EEEvNS_9FwdParamsE:
[----:B------:R-:W-:Y:S08]  /*0000*/  LDC R1, c[0x0][0x28] ;  /* 0x00000a00ff017b82 */ /* 0x000ff00000000800 */
[----:B------:R-:W0:Y:S01]  /*0010*/  LDC R38, c[0x0][0x2e8] ;  /* 0x0000ba00ff267b82 */ /* 0x000e220000000800 */
[----:B------:R-:W-:Y:S01]  /*0020*/  ULDC.U8 UR4, c[0x0][0x2f4] ;  /* 0x0000bd0000047ab9 */ /* 0x000fe20000000000 */
[----:B------:R-:W-:Y:S01]  /*0030*/  ULDC.64 UR6, c[0x0][0x2e0] ;  /* 0x0000b80000067ab9 */ /* 0x000fe20000000a00 */
[----:B------:R-:W-:Y:S01]  /*0040*/  ISETP.NE.AND P0, PT, RZ, UR4, PT ;  /* 0x00000004ff007c0c */ /* 0x000fe2000bf05270 */
[----:B------:R-:W-:Y:S01]  /*0050*/  IMAD.U32 R2, RZ, RZ, UR6 ;  /* 0x00000006ff027e24 */ /* 0x000fe2000f8e00ff */
[----:B------:R-:W-:Y:S01]  /*0060*/  ULDC.64 UR4, c[0x0][0x208] ;  /* 0x0000820000047ab9 */ /* 0x000fe20000000a00 */
[----:B------:R-:W-:-:S02]  /*0070*/  IMAD.U32 R3, RZ, RZ, UR7 ;  /* 0x00000007ff037e24 */ /* 0x000fc4000f8e00ff */
[----:B------:R-:W1:Y:S01]  /*0080*/  LDC R39, c[0x0][0x2ec] ;  /* 0x0000bb00ff277b82 */ /* 0x000e620000000800 */
[----:B------:R-:W2:Y:S01]  /*0090*/  S2R R0, SR_TID.X ;  /* 0x0000000000007919 */ /* 0x000ea20000002100 */
[----:B------:R-:W-:Y:S01]  /*00a0*/  ULDC.64 UR10, c[0x0][0x2c8] ;  /* 0x0000b200000a7ab9 */ /* 0x000fe20000000a00 */
[----:B------:R-:W-:Y:S01]  /*00b0*/  ULDC.64 UR12, c[0x0][0x260] ;  /* 0x00009800000c7ab9 */ /* 0x000fe20000000a00 */
[----:B------:R-:W-:-:S04]  /*00c0*/  ULDC UR9, c[0x0][0x214] ;  /* 0x0000850000097ab9 */ /* 0x000fc80000000800 */
[----:B------:R-:W3:Y:S01]  /*00d0*/  @P0 LDG.E.64 R2, desc[UR4][R2.64] ;  /* 0x0000000402020981 */ /* 0x000ee2000c1e1b00 */
[----:B------:R-:W4:Y:S01]  /*00e0*/  @P0 LDC R11, c[0x0][0x2f0] ;  /* 0x0000bc00ff0b0b82 */ /* 0x000f220000000800 */
[----:B0-----:R-:W-:Y:S01]  /*00f0*/  @P0 MOV R6, R38 ;  /* 0x0000002600060202 */ /* 0x001fe20000000f00 */
[----:B-1----:R-:W-:-:S05]  /*0100*/  @P0 IMAD.MOV.U32 R7, RZ, RZ, R39 ;  /* 0x000000ffff070224 */ /* 0x002fca00078e0027 */
[----:B------:R-:W4:Y:S01]  /*0110*/  @P0 LDG.E.64 R4, desc[UR4][R6.64] ;  /* 0x0000000406040981 */ /* 0x000f22000c1e1b00 */
[----:B------:R-:W2:Y:S01]  /*0120*/  S2UR UR8, SR_CTAID.X ;  /* 0x00000000000879c3 */ /* 0x000ea20000002500 */
[----:B------:R-:W-:Y:S02]  /*0130*/  CS2R R40, SRZ ;  /* 0x0000000000287805 */ /* 0x000fe4000001ff00 */
[----:B------:R-:W-:Y:S02]  /*0140*/  CS2R R42, SRZ ;  /* 0x00000000002a7805 */ /* 0x000fe4000001ff00 */
[----:B------:R-:W-:Y:S02]  /*0150*/  CS2R R44, SRZ ;  /* 0x00000000002c7805 */ /* 0x000fe4000001ff00 */
[----:B------:R-:W-:Y:S02]  /*0160*/  CS2R R46, SRZ ;  /* 0x00000000002e7805 */ /* 0x000fe4000001ff00 */
[----:B------:R-:W-:-:S02]  /*0170*/  CS2R R48, SRZ ;  /* 0x0000000000307805 */ /* 0x000fc4000001ff00 */
[----:B------:R-:W-:Y:S02]  /*0180*/  CS2R R50, SRZ ;  /* 0x0000000000327805 */ /* 0x000fe4000001ff00 */
[----:B------:R-:W-:Y:S01]  /*0190*/  CS2R R52, SRZ ;  /* 0x0000000000347805 */ /* 0x000fe2000001ff00 */
[----:B------:R-:W2:Y:S01]  /*01a0*/  LDC R9, c[0x0][RZ] ;  /* 0x00000000ff097b82 */ /* 0x000ea20000000800 */
        /* <DEDUP_REMOVED lines=20> */
[----:B------:R-:W-:Y:S01]  /*02f0*/  CS2R R94, SRZ ;  /* 0x00000000005e7805 */ /* 0x000fe2000001ff00 */
[----:B--2---:R-:W-:Y:S01]  /*0300*/  IMAD R12, R9, UR8, R0 ;  /* 0x00000008090c7c24 */ /* 0x004fe2000f8e0200 */
[----:B---3--:R-:W-:-:S02]  /*0310*/  @P0 R2UR UR6, R2 ;  /* 0x00000000020602ca */ /* 0x008fc400000e0000 */
[----:B------:R-:W-:-:S11]  /*0320*/  @P0 R2UR UR7, R3 ;  /* 0x00000000030702ca */ /* 0x000fd600000e0000 */
[----:B------:R-:W-:Y:S02]  /*0330*/  UIADD3 UR16, UR6, -0x61c88647, URZ ;  /* 0x9e3779b906107890 */ /* 0x000fe4000fffe03f */
[----:B------:R-:W-:Y:S02]  /*0340*/  UIADD3 UR17, UR7, -0x4498517b, URZ ;  /* 0xbb67ae8507117890 */ /* 0x000fe4000fffe03f */
[----:B------:R-:W-:Y:S02]  /*0350*/  UIADD3 UR18, UR6, 0x3c6ef372, URZ ;  /* 0x3c6ef37206127890 */ /* 0x000fe4000fffe03f */
[----:B------:R-:W-:Y:S01]  /*0360*/  UIADD3 UR19, UR7, 0x76cf5d0a, URZ ;  /* 0x76cf5d0a07137890 */ /* 0x000fe2000fffe03f */
[----:B----4-:R-:W-:Y:S01]  /*0370*/  @P0 IADD3 R38, P1, R4, R11, RZ ;  /* 0x0000000b04260210 */ /* 0x010fe20007f3e0ff */
[----:B------:R-:W-:Y:S02]  /*0380*/  UIADD3 UR21, UR7, 0x32370b8f, URZ ;  /* 0x32370b8f07157890 */ /* 0x000fe4000fffe03f */
[----:B------:R-:W-:-:S02]  /*0390*/  UIADD3 UR20, UR6, -0x255992d5, URZ ;  /* 0xdaa66d2b06147890 */ /* 0x000fc4000fffe03f */
[----:B------:R-:W-:Y:S01]  /*03a0*/  @P0 IMAD.X R39, RZ, RZ, R5, P1 ;  /* 0x000000ffff270224 */ /* 0x000fe200008e0605 */
[----:B------:R-:W-:Y:S01]  /*03b0*/  UIADD3 UR22, UR6, 0x78dde6e4, URZ ;  /* 0x78dde6e406167890 */ /* 0x000fe2000fffe03f */
[----:B------:R-:W-:Y:S01]  /*03c0*/  IMAD.WIDE.U32 R4, R12, -0x326172a9, RZ ;  /* 0xcd9e8d570c047825 */ /* 0x000fe200078e00ff */
[----:B------:R-:W-:Y:S01]  /*03d0*/  UIADD3 UR23, UR7, -0x126145ec, URZ ;  /* 0xed9eba1407177890 */ /* 0x000fe2000fffe03f */
[----:B------:R-:W-:Y:S01]  /*03e0*/  ISETP.NE.U32.AND P0, PT, RZ, UR10, PT ;  /* 0x0000000aff007c0c */ /* 0x000fe2000bf05070 */
[----:B------:R-:W-:Y:S01]  /*03f0*/  UIADD3 UR25, UR7, -0x56f99767, URZ ;  /* 0xa906689907197890 */ /* 0x000fe2000fffe03f */
[--C-:B------:R-:W-:Y:S01]  /*0400*/  SHF.R.U32.HI R13, RZ, 0x2, R39.reuse ;  /* 0x00000002ff0d7819 */ /* 0x100fe20000011627 */
[----:B------:R-:W-:Y:S01]  /*0410*/  UIADD3 UR24, UR6, 0x1715609d, URZ ;  /* 0x1715609d06187890 */ /* 0x000fe2000fffe03f */
[----:B------:R-:W-:Y:S01]  /*0420*/  SHF.R.U64 R14, R38, 0x2, R39 ;  /* 0x00000002260e7819 */ /* 0x000fe20000001227 */
[----:B------:R-:W-:Y:S02]  /*0430*/  UIADD3 UR26, UR6, -0x4ab325aa, URZ ;  /* 0xb54cda56061a7890 */ /* 0x000fe4000fffe03f */
[----:B------:R-:W-:Y:S01]  /*0440*/  LOP3.LUT R6, R5, UR6, R13, 0x96, !PT ;  /* 0x0000000605067c12 */ /* 0x000fe2000f8e960d */
[----:B------:R-:W-:Y:S01]  /*0450*/  UIADD3 UR27, UR7, 0x646e171e, URZ ;  /* 0x646e171e071b7890 */ /* 0x000fe2000fffe03f */
[----:B------:R-:W-:Y:S01]  /*0460*/  ISETP.NE.AND.EX P0, PT, RZ, UR11, PT, P0 ;  /* 0x0000000bff007c0c */ /* 0x000fe2000bf05300 */
[----:B------:R-:W-:Y:S01]  /*0470*/  IMAD.WIDE.U32 R2, R14, -0x2daee0ad, RZ ;  /* 0xd2511f530e027825 */ /* 0x000fe200078e00ff */
[----:B------:R-:W-:-:S02]  /*0480*/  UIADD3 UR29, UR7, 0x1fd5c5a3, URZ ;  /* 0x1fd5c5a3071d7890 */ /* 0x000fc4000fffe03f */
[----:B------:R-:W-:Y:S01]  /*0490*/  UIADD3 UR28, UR6, 0x5384540f, URZ ;  /* 0x5384540f061c7890 */ /* 0x000fe2000fffe03f */
[----:B------:R-:W-:Y:S01]  /*04a0*/  IMAD.WIDE.U32 R6, R6, -0x2daee0ad, RZ ;  /* 0xd2511f5306067825 */ /* 0x000fe200078e00ff */
[----:B------:R-:W-:Y:S01]  /*04b0*/  LOP3.LUT R3, R3, UR7, RZ, 0x3c, !PT ;  /* 0x0000000703037c12 */ /* 0x000fe2000f8e3cff */
[----:B------:R-:W-:Y:S02]  /*04c0*/  UIADD3 UR30, UR6, -0xe443238, URZ ;  /* 0xf1bbcdc8061e7890 */ /* 0x000fe4000fffe03f */
[----:B------:R-:W-:Y:S01]  /*04d0*/  UIADD3 UR31, UR7, -0x24c28bd8, URZ ;  /* 0xdb3d7428071f7890 */ /* 0x000fe2000fffe03f */
        /* <DEDUP_REMOVED lines=20> */
[----:B------:R-:W-:Y:S02]  /*0620*/  SHF.L.U32 R6, R0, 0x5, RZ ;  /* 0x0000000500067819 */ /* 0x000fe400000006ff */
[----:B------:R-:W-:Y:S01]  /*0630*/  LOP3.LUT R10, R5, UR26, R2, 0x96, !PT ;  /* 0x0000001a050a7c12 */ /* 0x000fe2000f8e9602 */
[----:B------:R-:W-:-:S04]  /*0640*/  IMAD.WIDE.U32 R2, R3, -0x2daee0ad, RZ ;  /* 0xd2511f5303027825 */ /* 0x000fc800078e00ff */
[----:B------:R-:W-:Y:S01]  /*0650*/  IMAD.WIDE.U32 R10, R10, -0x2daee0ad, RZ ;  /* 0xd2511f530a0a7825 */ /* 0x000fe200078e00ff */
[----:B------:R-:W-:-:S04]  /*0660*/  LOP3.LUT R3, R3, UR27, R8, 0x96, !PT ;  /* 0x0000001b03037c12 */ /* 0x000fc8000f8e9608 */
[----:B------:R-:W-:Y:S01]  /*0670*/  LOP3.LUT R9, R11, UR29, R2, 0x96, !PT ;  /* 0x0000001d0b097c12 */ /* 0x000fe2000f8e9602 */
[----:B------:R-:W-:-:S04]  /*0680*/  IMAD.WIDE.U32 R2, R3, -0x326172a9, RZ ;  /* 0xcd9e8d5703027825 */ /* 0x000fc800078e00ff */
[----:B------:R-:W-:Y:S01]  /*0690*/  IMAD.HI.U32 R5, R9, -0x326172a9, RZ ;  /* 0xcd9e8d5709057827 */ /* 0x000fe200078e00ff */
[----:B------:R-:W-:Y:S02]  /*06a0*/  LOP3.LUT R8, R3, UR28, R4, 0x96, !PT ;  /* 0x0000001c03087c12 */ /* 0x000fe4000f8e9604 */
[----:B------:R-:W-:Y:S02]  /*06b0*/  LOP3.LUT R4, R6, 0xfe0, RZ, 0xc0, !PT ;  /* 0x00000fe006047812 */ /* 0x000fe400078ec0ff */
[----:B------:R-:W-:Y:S01]  /*06c0*/  LOP3.LUT R224, R5, UR30, R2, 0x96, !PT ;  /* 0x0000001e05e07c12 */ /* 0x000fe2000f8e9602 */
[----:B------:R-:W-:Y:S01]  /*06d0*/  IMAD.HI.U32 R3, R8, -0x2daee0ad, RZ ;  /* 0xd2511f5308037827 */ /* 0x000fe200078e00ff */
[C---:B------:R-:W-:Y:S02]  /*06e0*/  IADD3 R6, P2, R4.reuse, UR10, RZ ;  /* 0x0000000a04067c10 */ /* 0x040fe4000ff5e0ff */
[----:B------:R-:W-:Y:S02]  /*06f0*/  IADD3 R4, P1, R4, UR12, RZ ;  /* 0x0000000c04047c10 */ /* 0x000fe4000ff3e0ff */
[----:B------:R-:W-:Y:S01]  /*0700*/  LEA.HI R2, R0, UR8, RZ, 0x19 ;  /* 0x0000000800027c11 */ /* 0x000fe2000f8fc8ff */
[----:B------:R-:W-:Y:S01]  /*0710*/  IMAD.X R7, RZ, RZ, UR11, P2 ;  /* 0x0000000bff077e24 */ /* 0x000fe200090e06ff */
[----:B------:R-:W-:Y:S01]  /*0720*/  LOP3.LUT R10, R3, UR31, R10, 0x96, !PT ;  /* 0x0000001f030a7c12 */ /* 0x000fe2000f8e960a */
[----:B------:R-:W-:Y:S01]  /*0730*/  IMAD.X R5, RZ, RZ, UR13, P1 ;  /* 0x0000000dff057e24 */ /* 0x000fe200088e06ff */
[----:B------:R-:W-:-:S02]  /*0740*/  ISETP.GE.AND P1, PT, R2, UR9, PT ;  /* 0x0000000902007c0c */ /* 0x000fc4000bf26270 */
        /* <DEDUP_REMOVED lines=15> */
[----:B------:R-:W-:Y:S01]  /*0840*/  UIADD3 UR32, UR6, -0x700cb87f, URZ ;  /* 0x8ff3478106207890 */ /* 0x000fe2000fffe03f */
[----:B------:R-:W-:Y:S01]  /*0850*/  IMAD R3, R8, -0x2daee0ad, RZ ;  /* 0xd2511f5308037824 */ /* 0x000fe200078e02ff */
[----:B------:R-:W-:Y:S01]  /*0860*/  UIADD3 UR33, UR7, -0x695add53, URZ ;  /* 0x96a522ad07217890 */ /* 0x000fe2000fffe03f */
[----:B0-----:R-:W-:Y:S01]  /*0870*/  IMAD R7, R9, -0x326172a9, RZ ;  /* 0xcd9e8d5709077824 */ /* 0x001fe200078e02ff */
[----:B------:R-:W5:Y:S01]  /*0880*/  LDG.E.128 R96, desc[UR4][R4.64] ;  /* 0x0000000404607981 */ /* 0x000f62000c1e1d00 */
[----:B------:R-:W-:-:S03]  /*0890*/  IMAD.HI.U32 R28, R10, -0x326172a9, RZ ;  /* 0xcd9e8d570a1c7827 */ /* 0x000fc600078e00ff */
[----:B------:R-:W5:Y:S01]  /*08a0*/  LDG.E.128 R100, desc[UR4][R4.64+0x10] ;  /* 0x0000100404647981 */ /* 0x000f62000c1e1d00 */
[----:B------:R-:W-:Y:S01]  /*08b0*/  IMAD.WIDE.U32 R224, R224, -0x2daee0ad, RZ ;  /* 0xd2511f53e0e07825 */ /* 0x000fe200078e00ff */
[----:B------:R-:W-:Y:S01]  /*08c0*/  HFMA2.MMA R26, -RZ, RZ, 0, 5.9604644775390625e-08 ;  /* 0x00000001ff1a7435 */ /* 0x000fe200000001ff */
[----:B------:R-:W-:Y:S01]  /*08d0*/  LOP3.LUT R28, R28, UR32, R7, 0x96, !PT ;  /* 0x000000201c1c7c12 */ /* 0x000fe2000f8e9607 */
[----:B------:R-:W5:Y:S01]  /*08e0*/  LDG.E.128 R104, desc[UR4][R4.64+0x1000] ;  /* 0x0010000404687981 */ /* 0x000f62000c1e1d00 */
[----:B------:R-:W-:Y:S01]  /*08f0*/  LOP3.LUT R38, R38, 0x3, RZ, 0xc0, !PT ;  /* 0x0000000326267812 */ /* 0x000fe200078ec0ff */
[----:B------:R-:W-:Y:S01]  /*0900*/  ULDC.U8 UR8, c[0x0][0x2a0] ;  /* 0x0000a80000087ab9 */ /* 0x000fe20000000000 */
[----:B------:R-:W-:Y:S01]  /*0910*/  LOP3.LUT R32, R225, UR33, R3, 0x96, !PT ;  /* 0x00000021e1207c12 */ /* 0x000fe2000f8e9603 */
[----:B------:R-:W5:Y:S01]  /*0920*/  LDG.E.128 R108, desc[UR4][R4.64+0x1010] ;  /* 0x00101004046c7981 */ /* 0x000f62000c1e1d00 */
[----:B------:R-:W-:Y:S01]  /*0930*/  MOV R3, R12 ;  /* 0x0000000c00037202 */ /* 0x000fe20000000f00 */
[----:B------:R-:W-:Y:S01]  /*0940*/  IMAD R30, R10, -0x326172a9, RZ ;  /* 0xcd9e8d570a1e7824 */ /* 0x000fe200078e02ff */
[----:B------:R-:W-:Y:S01]  /*0950*/  LOP3.LUT R7, R0, 0x7f, RZ, 0xc0, !PT ;  /* 0x0000007f00077812 */ /* 0x000fe200078ec0ff */
[----:B------:R-:W5:Y:S01]  /*0960*/  LDG.E.128 R112, desc[UR4][R4.64+0x2000] ;  /* 0x0020000404707981 */ /* 0x000f62000c1e1d00 */
[----:B------:R-:W-:-:S03]  /*0970*/  IMAD.MOV.U32 R6, RZ, RZ, RZ ;  /* 0x000000ffff067224 */ /* 0x000fc600078e00ff */
[----:B------:R-:W5:Y:S01]  /*0980*/  LDG.E.128 R116, desc[UR4][R4.64+0x2010] ;  /* 0x0020100404747981 */ /* 0x000f62000c1e1d00 */
[----:B------:R-:W-:Y:S01]  /*0990*/  ISETP.NE.AND P2, PT, RZ, UR8, PT ;  /* 0x00000008ff007c0c */ /* 0x000fe2000bf45270 */
[----:B------:R-:W-:Y:S01]  /*09a0*/  ULDC UR10, c[0x0][0x294] ;  /* 0x0000a500000a7ab9 */ /* 0x000fe20000000800 */
[----:B------:R-:W-:Y:S01]  /*09b0*/  ULDC UR11, c[0x0][0x290] ;  /* 0x0000a400000b7ab9 */ /* 0x000fe20000000800 */
[----:B------:R-:W5:Y:S01]  /*09c0*/  LDG.E.128 R120, desc[UR4][R4.64+0x3000] ;  /* 0x0030000404787981 */ /* 0x000f62000c1e1d00 */
[----:B------:R-:W-:Y:S01]  /*09d0*/  ULDC.64 UR12, c[0x0][0x298] ;  /* 0x0000a600000c7ab9 */ /* 0x000fe20000000a00 */
[----:B------:R-:W-:Y:S01]  /*09e0*/  ULDC.64 UR8, c[0x0][0x230] ;  /* 0x00008c0000087ab9 */ /* 0x000fe20000000a00 */
[----:B------:R-:W-:Y:S01]  /*09f0*/  ULDC.64 UR14, c[0x0][0x210] ;  /* 0x00008400000e7ab9 */ /* 0x000fe20000000a00 */
[----:B------:R-:W5:Y:S04]  /*0a00*/  LDG.E.128 R124, desc[UR4][R4.64+0x3010] ;  /* 0x00301004047c7981 */ /* 0x000f68000c1e1d00 */
[----:B------:R-:W5:Y:S04]  /*0a10*/  LDG.E.128 R128, desc[UR4][R4.64+0x4000] ;  /* 0x0040000404807981 */ /* 0x000f68000c1e1d00 */
[----:B------:R-:W5:Y:S04]  /*0a20*/  LDG.E.128 R132, desc[UR4][R4.64+0x4010] ;  /* 0x0040100404847981 */ /* 0x000f68000c1e1d00 */
[----:B------:R-:W5:Y:S04]  /*0a30*/  LDG.E.128 R136, desc[UR4][R4.64+0x5000] ;  /* 0x0050000404887981 */ /* 0x000f68000c1e1d00 */
[----:B------:R-:W5:Y:S04]  /*0a40*/  LDG.E.128 R140, desc[UR4][R4.64+0x5010] ;  /* 0x00501004048c7981 */ /* 0x000f68000c1e1d00 */
[----:B------:R-:W5:Y:S04]  /*0a50*/  LDG.E.128 R144, desc[UR4][R4.64+0x6000] ;  /* 0x0060000404907981 */ /* 0x000f68000c1e1d00 */
[----:B------:R0:W5:Y:S02]  /*0a60*/  LDG.E.128 R148, desc[UR4][R4.64+0x6010] ;  /* 0x0060100404947981 */ /* 0x000164000c1e1d00 */
[----:B0-----:R-:W-:-:S02]  /*0a70*/  IMAD.MOV.U32 R4, RZ, RZ, R14 ;  /* 0x000000ffff047224 */ /* 0x001fc400078e000e */
[----:B------:R-:W-:-:S07]  /*0a80*/  IMAD.MOV.U32 R5, RZ, RZ, R13 ;  /* 0x000000ffff057224 */ /* 0x000fce00078e000d */
.L_x_14223:
[----:B------:R-:W0:Y:S01]  /*0a90*/  LDC.64 R24, c[0x0][0x280] ;  /* 0x0000a000ff187b82 */ /* 0x000e220000000a00 */
[----:B------:R-:W-:-:S07]  /*0aa0*/  ISETP.NE.U32.AND P0, PT, RZ, UR8, PT ;  /* 0x00000008ff007c0c */ /* 0x000fce000bf05070 */
[----:B------:R-:W1:Y:S08]  /*0ab0*/  LDC R9, c[0x0][0x218] ;  /* 0x00008600ff097b82 */ /* 0x000e700000000800 */
[----:B------:R-:W2:Y:S01]  /*0ac0*/  LDC.64 R36, c[0x0][0x288] ;  /* 0x0000a200ff247b82 */ /* 0x000ea20000000a00 */
[----:B0-----:R-:W-:-:S06]  /*0ad0*/  IMAD.WIDE R24, R2, 0x4, R24 ;  /* 0x0000000402187825 */ /* 0x001fcc00078e0218 */
[----:B------:R-:W3:Y:S01]  /*0ae0*/  LDG.E R24, desc[UR4][R24.64] ;  /* 0x0000000418187981 */ /* 0x000ee2000c1e1900 */
[----:B------:R-:W-:Y:S01]  /*0af0*/  ISETP.NE.AND.EX P0, PT, RZ, UR9, PT, P0 ;  /* 0x00000009ff007c0c */ /* 0x000fe2000bf05300 */
[----:B-1----:R-:W-:Y:S01]  /*0b00*/  IMAD R8, R2, R9, RZ ;  /* 0x0000000902087224 */ /* 0x002fe200078e02ff */
[----:B------:R-:W-:-:S04]  /*0b10*/  MOV R251, RZ ;  /* 0x000000ff00fb7202 */ /* 0x000fc80000000f00 */
[----:B------:R-:W-:Y:S01]  /*0b20*/  SHF.R.S32.HI R11, RZ, 0x1f, R8 ;  /* 0x0000001fff0b7819 */ /* 0x000fe20000011408 */
[----:B--2---:R-:W-:-:S03]  /*0b30*/  IMAD.WIDE R36, R2, 0x4, R36 ;  /* 0x0000000402247825 */ /* 0x004fc600078e0224 */
[----:B------:R-:W-:-:S03]  /*0b40*/  LEA.HI R8, R11, R8, RZ, 0x3 ;  /* 0x000000080b087211 */ /* 0x000fc600078f18ff */
[----:B------:R-:W0:Y:S01]  /*0b50*/  @P0 LDC.64 R162, c[0x0][0x230] ;  /* 0x00008c00ffa20b82 */ /* 0x000e220000000a00 */
[----:B------:R-:W-:Y:S02]  /*0b60*/  LEA.HI.SX32 R239, R8, R7, 0x1d ;  /* 0x0000000708ef7211 */ /* 0x000fe400078feaff */
[----:B-----5:R1:W5:Y:S03]  /*0b70*/  LDG.E R8, desc[UR4][R36.64] ;  /* 0x0000000424087981 */ /* 0x020366000c1e1900 */
[----:B0-----:R-:W-:-:S05]  /*0b80*/  @P0 IMAD.WIDE.U32 R162, R239, 0x10, R162 ;  /* 0x00000010efa20825 */ /* 0x001fca00078e00a2 */
[----:B------:R1:W5:Y:S01]  /*0b90*/  @P0 LDG.E.128 R152, desc[UR4][R162.64] ;  /* 0x00000004a2980981 */ /* 0x000362000c1e1d00 */
[----:B---3--:R-:W-:-:S13]  /*0ba0*/  ISETP.GE.AND P1, PT, R24, 0x1, PT ;  /* 0x000000011800780c */ /* 0x008fda0003f26270 */
[----:B------:R-:W0:Y:S01]  /*0bb0*/  @P1 LDC.64 R160, c[0x0][0x220] ;  /* 0x00008800ffa01b82 */ /* 0x000e220000000a00 */
[----:B------:R-:W-:Y:S01]  /*0bc0*/  @P1 VIADD R164, R24, 0xffffffff ;  /* 0xffffffff18a41836 */ /* 0x000fe20000000000 */
        /* <DEDUP_REMOVED lines=17> */
.L_x_13647:
        /* <DEDUP_REMOVED lines=12> */
.L_x_13650:
[----:B------:R-:W-:-:S07]  /*0da0*/  MOV R13, R30 ;  /* 0x0000001e000d7202 */ /* 0x000fce0000000f00 */
.L_x_13651:
[----:B------:R-:W-:Y:S05]  /*0db0*/  BSYNC B1 ;  /* 0x0000000000017941 */ /* 0x000fea0003800000 */
.L_x_13649:
        /* <DEDUP_REMOVED lines=16> */
.L_x_13655:
[----:B------:R-:W-:Y:S05]  /*0ec0*/  BSYNC B2 ;  /* 0x0000000000027941 */ /* 0x000fea0003800000 */
.L_x_13654:
        /* <DEDUP_REMOVED lines=43> */
.L_x_13653:
[----:B------:R-:W-:Y:S05]  /*1180*/  BSYNC B1 ;  /* 0x0000000000017941 */ /* 0x000fea0003800000 */
.L_x_13652:
        /* <DEDUP_REMOVED lines=11> */
.L_x_13648:
[----:B------:R-:W-:Y:S05]  /*1240*/  BSYNC B0 ;  /* 0x0000000000007941 */ /* 0x000fea0003800000 */
.L_x_13646:
        /* <DEDUP_REMOVED lines=9> */
.L_x_13657:
        /* <DEDUP_REMOVED lines=12> */
.L_x_13660:
[----:B------:R-:W-:-:S07]  /*13a0*/  MOV R19, R30 ;  /* 0x0000001e00137202 */ /* 0x000fce0000000f00 */
.L_x_13661:
[----:B------:R-:W-:Y:S05]  /*13b0*/  BSYNC B1 ;  /* 0x0000000000017941 */ /* 0x000fea0003800000 */
.L_x_13659:
        /* <DEDUP_REMOVED lines=16> */
.L_x_13665:
[----:B------:R-:W-:Y:S05]  /*14c0*/  BSYNC B2 ;  /* 0x0000000000027941 */ /* 0x000fea0003800000 */
.L_x_13664:
        /* <DEDUP_REMOVED lines=43> */
.L_x_13663:
[----:B------:R-:W-:Y:S05]  /*1780*/  BSYNC B1 ;  /* 0x0000000000017941 */ /* 0x000fea0003800000 */
.L_x_13662:
        /* <DEDUP_REMOVED lines=13> */
.L_x_13658:
[----:B------:R-:W-:Y:S05]  /*1860*/  BSYNC B0 ;  /* 0x0000000000007941 */ /* 0x000fea0003800000 */
.L_x_13656:
        /* <DEDUP_REMOVED lines=8> */
.L_x_13667:
        /* <DEDUP_REMOVED lines=12> */
.L_x_13670:
[----:B------:R-:W-:-:S07]  /*19b0*/  MOV R21, R30 ;  /* 0x0000001e00157202 */ /* 0x000fce0000000f00 */
.L_x_13671:
[----:B------:R-:W-:Y:S05]  /*19c0*/  BSYNC B1 ;  /* 0x0000000000017941 */ /* 0x000fea0003800000 */
.L_x_13669:
        /* <DEDUP_REMOVED lines=16> */
.L_x_13675:
[----:B------:R-:W-:Y:S05]  /*1ad0*/  BSYNC B2 ;  /* 0x0000000000027941 */ /* 0x000fea0003800000 */
.L_x_13674:
        /* <DEDUP_REMOVED lines=43> */
.L_x_13673:
[----:B------:R-:W-:Y:S05]  /*1d90*/  BSYNC B1 ;  /* 0x0000000000017941 */ /* 0x000fea0003800000 */
.L_x_13672:
        /* <DEDUP_REMOVED lines=11> */
.L_x_13668:
[----:B------:R-:W-:Y:S05]  /*1e50*/  BSYNC B0 ;  /* 0x0000000000007941 */ /* 0x000fea0003800000 */
.L_x_13666:
        /* <DEDUP_REMOVED lines=9> */
.L_x_13677:
        /* <DEDUP_REMOVED lines=12> */
.L_x_13680:
[----:B------:R-:W-:-:S07]  /*1fb0*/  MOV R23, R30 ;  /* 0x0000001e00177202 */ /* 0x000fce0000000f00 */
.L_x_13681:
[----:B------:R-:W-:Y:S05]  /*1fc0*/  BSYNC B1 ;  /* 0x0000000000017941 */ /* 0x000fea0003800000 */
.L_x_13679:
        /* <DEDUP_REMOVED lines=16> */
.L_x_13685:
[----:B------:R-:W-:Y:S05]  /*20d0*/  BSYNC B2 ;  /* 0x0000000000027941 */ /* 0x000fea0003800000 */
.L_x_13684:
        /* <DEDUP_REMOVED lines=43> */
.L_x_13683:
[----:B------:R-:W-:Y:S05]  /*2390*/  BSYNC B1 ;  /* 0x0000000000017941 */ /* 0x000fea0003800000 */
.L_x_13682:
        /* <DEDUP_REMOVED lines=13> */
.L_x_13678:
[----:B------:R-:W-:Y:S05]  /*2470*/  BSYNC B0 ;  /* 0x0000000000007941 */ /* 0x000fea0003800000 */
.L_x_13676:
        /* <DEDUP_REMOVED lines=8> */
.L_x_13687:
        /* <DEDUP_REMOVED lines=12> */
.L_x_13690:
[----:B------:R-:W-:-:S07]  /*25c0*/  MOV R25, R30 ;  /* 0x0000001e00197202 */ /* 0x000fce0000000f00 */
.L_x_13691:
[----:B------:R-:W-:Y:S05]  /*25d0*/  BSYNC B1 ;  /* 0x0000000000017941 */ /* 0x000fea0003800000 */
.L_x_13689:
        /* <DEDUP_REMOVED lines=16> */
.L_x_13695:
[----:B------:R-:W-:Y:S05]  /*26e0*/  BSYNC B2 ;  /* 0x0000000000027941 */ /* 0x000fea0003800000 */
.L_x_13694:
        /* <DEDUP_REMOVED lines=43> */
.L_x_13693:
[----:B------:R-:W-:Y:S05]  /*29a0*/  BSYNC B1 ;  /* 0x0000000000017941 */ /* 0x000fea0003800000 */
.L_x_13692:
        /* <DEDUP_REMOVED lines=11> */
.L_x_13688:
[----:B------:R-:W-:Y:S05]  /*2a60*/  BSYNC B0 ;  /* 0x0000000000007941 */ /* 0x000fea0003800000 */
.L_x_13686:
        /* <DEDUP_REMOVED lines=9> */
.L_x_13697:
        /* <DEDUP_REMOVED lines=12> */
.L_x_13700:
[----:B------:R-:W-:-:S07]  /*2bc0*/  MOV R27, R30 ;  /* 0x0000001e001b7202 */ /* 0x000fce0000000f00 */
.L_x_13701:
[----:B------:R-:W-:Y:S05]  /*2bd0*/  BSYNC B1 ;  /* 0x0000000000017941 */ /* 0x000fea0003800000 */
.L_x_13699:
        /* <DEDUP_REMOVED lines=16> */
.L_x_13705:
[----:B------:R-:W-:Y:S05]  /*2ce0*/  BSYNC B2 ;  /* 0x0000000000027941 */ /* 0x000fea0003800000 */
.L_x_13704:
        /* <DEDUP_REMOVED lines=42> */
[----:B------:R-:W-:-:S07]  /*2f90*/  LOP3.LUT R32, R225, UR33, R32, 0x96, !PT ;  /* 0x00000021e1207c12 */ /* 0x000fce000f8e9620 */
.L_x_13703:
[----:B------:R-:W-:Y:S05]  /*2fa0*/  BSYNC B1 ;  /* 0x0000000000017941 */ /* 0x000fea0003800000 */
.L_x_13702:
        /* <DEDUP_REMOVED lines=8> */
[----:B------:R-:W-:Y:S02]  /*3030*/  FSETP.GTU.FTZ.AND P4, PT, R20, UR10, PT ;  /* 0x0000000a14007c0b */ /* 0x000fe4000bf9c000 */
[----:B------:R-:W-:Y:S02]  /*3040*/  @P0 SHF.L.U32 R36, R23, 0x10, RZ ;  /* 0x0000001017240819 */ /* 0x000fe400000006ff */
[----:B------:R-:W-:Y:S02]  /*3050*/  FSEL R21, R21, RZ, !P4 ;  /* 0x000000ff15157208 */ /* 0x000fe40006000000 */
[----:B------:R-:W-:-:S03]  /*3060*/  SEL R20, RZ, 0x1, P4 ;  /* 0x00000001ff147807 */ /* 0x000fc60002000000 */
[----:B------:R-:W-:-:S07]  /*3070*/  @P0 FADD.FTZ R21, R21, R36 ;  /* 0x0000002415150221 */ /* 0x000fce0000010000 */
.L_x_13698:
[----:B------:R-:W-:Y:S05]  /*3080*/  BSYNC B0 ;  /* 0x0000000000007941 */ /* 0x000fea0003800000 */
.L_x_13696:
        /* <DEDUP_REMOVED lines=8> */
.L_x_13707:
        /* <DEDUP_REMOVED lines=12> */
.L_x_13710:
[----:B------:R-:W-:-:S07]  /*31d0*/  IMAD.MOV.U32 R35, RZ, RZ, R30 ;  /* 0x000000ffff237224 */ /* 0x000fce00078e001e */
.L_x_13711:
[----:B------:R-:W-:Y:S05]  /*31e0*/  BSYNC B1 ;  /* 0x0000000000017941 */ /* 0x000fea0003800000 */
.L_x_13709:
        /* <DEDUP_REMOVED lines=16> */
.L_x_13715:
[----:B------:R-:W-:Y:S05]  /*32f0*/  BSYNC B2 ;  /* 0x0000000000027941 */ /* 0x000fea0003800000 */
.L_x_13714:
        /* <DEDUP_REMOVED lines=43> */
.L_x_13713:
[----:B------:R-:W-:Y:S05]  /*35b0*/  BSYNC B1 ;  /* 0x0000000000017941 */ /* 0x000fea0003800000 */
.L_x_13712:
        /* <DEDUP_REMOVED lines=11> */
.L_x_13708:
[----:B------:R-:W-:Y:S05]  /*3670*/  BSYNC B0 ;  /* 0x0000000000007941 */ /* 0x000fea0003800000 */
.L_x_13706:
        /* <DEDUP_REMOVED lines=9> */
.L_x_13717:
        /* <DEDUP_REMOVED lines=12> */
.L_x_13720:
[----:B------:R-:W-:-:S07]  /*37d0*/  MOV R25, R30 ;  /* 0x0000001e00197202 */ /* 0x000fce0000000f00 */
.L_x_13721:
[----:B------:R-:W-:Y:S05]  /*37e0*/  BSYNC B1 ;  /* 0x0000000000017941 */ /* 0x000fea0003800000 */
.L_x_13719:
        /* <DEDUP_REMOVED lines=16> */
.L_x_13725:
[----:B------:R-:W-:Y:S05]  /*38f0*/  BSYNC B2 ;  /* 0x0000000000027941 */ /* 0x000fea0003800000 */
.L_x_13724:
        /* <DEDUP_REMOVED lines=33> */
[----:B------:R-:W-:Y:S01]  /*3b10*/  IMAD.WIDE.U32 R32, R33, -0x2daee0ad, RZ ;  /* 0xd2511f5321207825 */ /* 0x000fe200078e00ff */
[----:B------:R-:W-:-:S03]  /*3b20*/  HFMA2.MMA R29, -RZ, RZ, 0, 0 ;  /* 0x00000000ff1d7435 */ /* 0x000fc600000001ff */
[----:B------:R-:W-:Y:S01]  /*3b30*/  IMAD.WIDE.U32 R34, R34, -0x326172a9, RZ ;  /* 0xcd9e8d5722227825 */ /* 0x000fe200078e00ff */
[----:B------:R-:W-:-:S04]  /*3b40*/  LOP3.LUT R31, R33, UR31, R28, 0x96, !PT ;  /* 0x0000001f211f7c12 */ /* 0x000fc8000f8e961c */
[----:B------:R-:W-:Y:S01]  /*3b50*/  LOP3.LUT R224, R35, UR30, R30, 0x96, !PT ;  /* 0x0000001e23e07c12 */ /* 0x000fe2000f8e961e */
[----:B------:R-:W-:-:S04]  /*3b60*/  IMAD.WIDE.U32 R30, R31, -0x326172a9, RZ ;  /* 0xcd9e8d571f1e7825 */ /* 0x000fc800078e00ff */
[----:B------:R-:W-:Y:S01]  /*3b70*/  IMAD.WIDE.U32 R224, R224, -0x2daee0ad, RZ ;  /* 0xd2511f53e0e07825 */ /* 0x000fe200078e00ff */
[----:B------:R-:W-:-:S04]  /*3b80*/  LOP3.LUT R28, R31, UR32, R34, 0x96, !PT ;  /* 0x000000201f1c7c12 */ /* 0x000fc8000f8e9622 */
[----:B------:R-:W-:-:S07]  /*3b90*/  LOP3.LUT R32, R225, UR33, R32, 0x96, !PT ;  /* 0x00000021e1207c12 */ /* 0x000fce000f8e9620 */
.L_x_13723:
[----:B------:R-:W-:Y:S05]  /*3ba0*/  BSYNC B1 ;  /* 0x0000000000017941 */ /* 0x000fea0003800000 */
.L_x_13722:
        /* <DEDUP_REMOVED lines=13> */
.L_x_13718:
[----:B------:R-:W-:Y:S05]  /*3c80*/  BSYNC B0 ;  /* 0x0000000000007941 */ /* 0x000fea0003800000 */
.L_x_13716:
        /* <DEDUP_REMOVED lines=15> */
[----:B------:R-:W-:Y:S01]  /*3d80*/  SHF.L.U32 R31, R22, 0x10, RZ ;  /* 0x00000010161f7819 */ /* 0x000fe200000006ff */
[----:B------:R-:W1:Y:S01]  /*3d90*/  LDC.64 R170, c[0x0][0x240] ;  /* 0x00009000ffaa7b82 */ /* 0x000e620000000a00 */
[----:B------:R-:W-:Y:S02]  /*3da0*/  LOP3.LUT R27, R34, 0xffff, RZ, 0xc0, !PT ;  /* 0x0000ffff221b7812 */ /* 0x000fe400078ec0ff */
[----:B------:R-:W-:Y:S02]  /*3db0*/  LOP3.LUT R160, R31, 0xff0000, RZ, 0xc0, !PT ;  /* 0x00ff00001fa07812 */ /* 0x000fe400078ec0ff */
[----:B------:R-:W-:Y:S02]  /*3dc0*/  PRMT R31, R20, 0x7104, RZ ;  /* 0x00007104141f7816 */ /* 0x000fe400000000ff */
[----:B------:R-:W-:Y:S02]  /*3dd0*/  PRMT R160, R160, 0x4210, R27 ;  /* 0x00004210a0a07816 */ /* 0x000fe4000000001b */
[----:B0-----:R-:W-:-:S02]  /*3de0*/  LOP3.LUT R36, R16, 0xff, RZ, 0xc0, !PT ;  /* 0x000000ff10247812 */ /* 0x001fc400078ec0ff */
[----:B------:R-:W-:Y:S02]  /*3df0*/  LOP3.LUT R38, R14, 0xff, RZ, 0xc0, !PT ;  /* 0x000000ff0e267812 */ /* 0x000fe400078ec0ff */
[----:B------:R-:W-:Y:S01]  /*3e00*/  LOP3.LUT R162, R12, 0xff, RZ, 0xc0, !PT ;  /* 0x000000ff0ca27812 */ /* 0x000fe200078ec0ff */
[----:B------:R-:W-:Y:S01]  /*3e10*/  IMAD.WIDE.U32 R36, R36, 0x1000000, RZ ;  /* 0x0100000024247825 */ /* 0x000fe200078e00ff */
[----:B------:R-:W-:-:S03]  /*3e20*/  LOP3.LUT R31, R160, 0xff00, R31, 0xf8, !PT ;  /* 0x0000ff00a01f7812 */ /* 0x000fc600078ef81f */
[----:B------:R-:W-:Y:S01]  /*3e30*/  IMAD.WIDE.U32 R38, R38, 0x10000, RZ ;  /* 0x0001000026267825 */ /* 0x000fe200078e00ff */
[----:B------:R-:W-:-:S03]  /*3e40*/  LOP3.LUT R31, R31, 0xff, R18, 0xf8, !PT ;  /* 0x000000ff1f1f7812 */ /* 0x000fc600078ef812 */
[----:B------:R-:W-:Y:S01]  /*3e50*/  IMAD.WIDE.U32 R162, R162, 0x100, RZ ;  /* 0x00000100a2a27825 */ /* 0x000fe200078e00ff */
[----:B------:R-:W-:Y:S02]  /*3e60*/  LOP3.LUT R37, R39, R31, R37, 0xfe, !PT ;  /* 0x0000001f27257212 */ /* 0x000fe400078efe25 */
[----:B------:R-:W-:Y:S02]  /*3e70*/  LOP3.LUT R27, R162, R36, R38, 0xfe, !PT ;  /* 0x00000024a21b7212 */ /* 0x000fe400078efe26 */
[----:B------:R-:W-:Y:S01]  /*3e80*/  LOP3.LUT R39, R37, R163, RZ, 0xfc, !PT ;  /* 0x000000a325277212 */ /* 0x000fe200078efcff */
[----:B-1----:R-:W-:Y:S01]  /*3e90*/  IMAD.WIDE.U32 R36, R251, 0x8, R170 ;  /* 0x00000008fb247825 */ /* 0x002fe200078e00aa */
[----:B------:R-:W-:-:S05]  /*3ea0*/  LOP3.LUT R38, R27, 0xff, R10, 0xf8, !PT ;  /* 0x000000ff1b267812 */ /* 0x000fca00078ef80a */
[----:B------:R1:W-:Y:S02]  /*3eb0*/  STG.E.64 desc[UR4][R36.64], R38 ;  /* 0x0000002624007986 */ /* 0x0003e4000c101b04 */
.L_x_13727:
[----:B------:R-:W-:Y:S05]  /*3ec0*/  BSYNC B0 ;  /* 0x0000000000007941 */ /* 0x000fea0003800000 */
.L_x_13726:
[----:B-----5:R2:W5:Y:S04]  /*3ed0*/  @P1 LDG.E.128 R156, desc[UR4][R166.64] ;  /* 0x00000004a69c1981 */ /* 0x020568000c1e1d00 */
[----:B------:R2:W5:Y:S01]  /*3ee0*/  @P0 LDG.E.128 R152, desc[UR4][R168.64] ;  /* 0x00000004a8980981 */ /* 0x000562000c1e1d00 */
        /* <DEDUP_REMOVED lines=8> */
.L_x_13729:
        /* <DEDUP_REMOVED lines=12> */
.L_x_13732:
[----:B------:R-:W-:-:S07]  /*4030*/  IMAD.MOV.U32 R10, RZ, RZ, R30 ;  /* 0x000000ffff0a7224 */ /* 0x000fce00078e001e */
.L_x_13733:
[----:B------:R-:W-:Y:S05]  /*4040*/  BSYNC B1 ;  /* 0x0000000000017941 */ /* 0x000fea0003800000 */
.L_x_13731:
        /* <DEDUP_REMOVED lines=16> */
.L_x_13737:
[----:B------:R-:W-:Y:S05]  /*4150*/  BSYNC B2 ;  /* 0x0000000000027941 */ /* 0x000fea0003800000 */
.L_x_13736:
        /* <DEDUP_REMOVED lines=11> */
[----:B01----:R-:W-:-:S05]  /*4210*/  IMAD.WIDE.U32 R36, R27, -0x326172a9, RZ ;  /* 0xcd9e8d571b247825 */ /* 0x003fca00078e00ff */
        /* <DEDUP_REMOVED lines=30> */
.L_x_13735:
[----:B------:R-:W-:Y:S05]  /*4400*/  BSYNC B1 ;  /* 0x0000000000017941 */ /* 0x000fea0003800000 */
.L_x_13734:
[----:B------:R-:W-:Y:S01]  /*4410*/  HFMA2.MMA R27, -RZ, RZ, 0.1171875, 0 ;  /* 0x2f800000ff1b7435 */ /* 0x000fe200000001ff */
[----:B------:R-:W-:Y:S01]  /*4420*/  I2FP.F32.U32 R10, R10 ;  /* 0x0000000a000a7245 */ /* 0x000fe20000201000 */
[----:B-----5:R-:W-:Y:S01]  /*4430*/  IMAD.U32 R29, R156, 0x10000, RZ ;  /* 0x000100009c1d7824 */ /* 0x020fe200078e00ff */
[----:B01----:R-:W-:-:S03]  /*4440*/  @P0 SHF.L.U32 R36, R152, 0x10, RZ ;  /* 0x0000001098240819 */ /* 0x003fc600000006ff */
[----:B------:R-:W-:-:S04]  /*4450*/  FMUL.FTZ R29, R29, UR13 ;  /* 0x0000000d1d1d7c20 */ /* 0x000fc80008410000 */
[----:B------:R-:W-:Y:S01]  /*4460*/  FFMA.FTZ R10, R10, R27, 1.1641532182693481445e-10 ;  /* 0x2f0000000a0a7423 */ /* 0x000fe2000001001b */
[----:B------:R-:W-:-:S04]  /*4470*/  FMUL.FTZ R29, R29, UR12 ;  /* 0x0000000c1d1d7c20 */ /* 0x000fc80008410000 */
[----:B------:R-:W-:-:S04]  /*4480*/  FSETP.GTU.FTZ.AND P4, PT, R10, UR10, PT ;  /* 0x0000000a0a007c0b */ /* 0x000fc8000bf9c000 */
[----:B------:R-:W-:Y:S02]  /*4490*/  FSEL R27, R29, RZ, !P4 ;  /* 0x000000ff1d1b7208 */ /* 0x000fe40006000000 */
[----:B------:R-:W-:-:S03]  /*44a0*/  SEL R10, RZ, 0x1, P4 ;  /* 0x00000001ff0a7807 */ /* 0x000fc60002000000 */
[----:B------:R-:W-:-:S07]  /*44b0*/  @P0 FADD.FTZ R27, R36, R27 ;  /* 0x0000001b241b0221 */ /* 0x000fce0000010000 */
.L_x_13730:
[----:B------:R-:W-:Y:S05]  /*44c0*/  BSYNC B0 ;  /* 0x0000000000007941 */ /* 0x000fea0003800000 */
.L_x_13728:
        /* <DEDUP_REMOVED lines=9> */
.L_x_13739:
        /* <DEDUP_REMOVED lines=12> */
.L_x_13742:
[----:B------:R-:W-:-:S07]  /*4620*/  IMAD.MOV.U32 R12, RZ, RZ, R30 ;  /* 0x000000ffff0c7224 */ /* 0x000fce00078e001e */
.L_x_13743:
[----:B------:R-:W-:Y:S05]  /*4630*/  BSYNC B1 ;  /* 0x0000000000017941 */ /* 0x000fea0003800000 */
.L_x_13741:
        /* <DEDUP_REMOVED lines=16> */
.L_x_13747:
[----:B------:R-:W-:Y:S05]  /*4740*/  BSYNC B2 ;  /* 0x0000000000027941 */ /* 0x000fea0003800000 */
.L_x_13746:
        /* <DEDUP_REMOVED lines=42> */
.L_x_13745:
[----:B------:R-:W-:Y:S05]  /*49f0*/  BSYNC B1 ;  /* 0x0000000000017941 */ /* 0x000fea0003800000 */
.L_x_13744:
        /* <DEDUP_REMOVED lines=9> */
[----:B01----:R-:W-:Y:S02]  /*4a90*/  @P0 SHF.L.U32 R36, R31, 0x10, RZ ;  /* 0x000000101f240819 */ /* 0x003fe400000006ff */
[----:B------:R-:W-:Y:S02]  /*4aa0*/  FSEL R29, R29, RZ, !P4 ;  /* 0x000000ff1d1d7208 */ /* 0x000fe40006000000 */
[----:B------:R-:W-:-:S03]  /*4ab0*/  SEL R12, RZ, 0x1, P4 ;  /* 0x00000001ff0c7807 */ /* 0x000fc60002000000 */
[----:B------:R-:W-:-:S07]  /*4ac0*/  @P0 FADD.FTZ R29, R29, R36 ;  /* 0x000000241d1d0221 */ /* 0x000fce0000010000 */
.L_x_13740:
[----:B------:R-:W-:Y:S05]  /*4ad0*/  BSYNC B0 ;  /* 0x0000000000007941 */ /* 0x000fea0003800000 */
.L_x_13738:
        /* <DEDUP_REMOVED lines=8> */
.L_x_13749:
        /* <DEDUP_REMOVED lines=12> */
.L_x_13752:
[----:B------:R-:W-:-:S07]  /*4c20*/  IMAD.MOV.U32 R14, RZ, RZ, R30 ;  /* 0x000000ffff0e7224 */ /* 0x000fce00078e001e */
.L_x_13753:
[----:B------:R-:W-:Y:S05]  /*4c30*/  BSYNC B1 ;  /* 0x0000000000017941 */ /* 0x000fea0003800000 */
.L_x_13751:
        /* <DEDUP_REMOVED lines=16> */
.L_x_13757:
[----:B------:R-:W-:Y:S05]  /*4d40*/  BSYNC B2 ;  /* 0x0000000000027941 */ /* 0x000fea0003800000 */
.L_x_13756:
[----:B------:R-:W-:Y:S01]  /*4d50*/  IMAD.HI.U32 R28, R3, -0x326172a9, RZ ;  /* 0xcd9e8d57031c7827 */ /* 0x000fe200078e00ff */
[----:B------:R-:W-:-:S03]  /*4d60*/  LOP3.LUT R31, R31, UR7, R6, 0x96, !PT ;  /* 0x000000071f1f7c12 */ /* 0x000fc6000f8e9606 */
[----:B------:R-:W-:Y:S01]  /*4d70*/  IMAD R35, R3, -0x326172a9, RZ ;  /* 0xcd9e8d5703237824 */ /* 0x000fe200078e02ff */
[----:B------:R-:W-:Y:S01]  /*4d80*/  LOP3.LUT R28, R28, UR6, R5, 0x96, !PT ;  /* 0x000000061c1c7c12 */ /* 0x000fe2000f8e9605 */
[----:B------:R-:W-:-:S04]  /*4d90*/  IMAD.WIDE.U32 R32, R31, -0x326172a9, RZ ;  /* 0xcd9e8d571f207825 */ /* 0x000fc800078e00ff */
[----:B01----:R-:W-:Y:S01]  /*4da0*/  IMAD R37, R4, -0x2daee0ad, RZ ;  /* 0xd2511f5304257824 */ /* 0x003fe200078e02ff */
[----:B------:R-:W-:Y:S01]  /*4db0*/  LOP3.LUT R35, R33, UR16, R35, 0x96, !PT ;  /* 0x0000001021237c12 */ /* 0x000fe2000f8e9623 */
[----:B------:R-:W-:-:S05]  /*4dc0*/  IMAD.WIDE.U32 R30, R28, -0x2daee0ad, RZ ;  /* 0xd2511f531c1e7825 */ /* 0x000fca00078e00ff */
        /* <DEDUP_REMOVED lines=34> */
.L_x_13755:
[----:B------:R-:W-:Y:S05]  /*4ff0*/  BSYNC B1 ;  /* 0x0000000000017941 */ /* 0x000fea0003800000 */
.L_x_13754:
        /* <DEDUP_REMOVED lines=11> */
.L_x_13750:
[----:B------:R-:W-:Y:S05]  /*50b0*/  BSYNC B0 ;  /* 0x0000000000007941 */ /* 0x000fea0003800000 */
.L_x_13748:
[----:B------:R-:W-:Y:S04]  /*50c0*/  BSSY B0, `(.L_x_13758) ;  /* 0x0000061000007945 */ /* 0x000fe80003800000 */
[----:B------:R-:W-:Y:S05]  /*50d0*/  @P3 BRA `(.L_x_13759) ;  /* 0x00000000001c3947 */ /* 0x000fea0003800000 */
[----:B------:R-:W-:Y:S01]  /*50e0*/  IMAD.MOV.U32 R33, RZ, RZ, RZ ;  /* 0x000000ffff217224 */ /* 0x000fe200078e00ff */
[----:B01----:R-:W-:Y:S01]  /*50f0*/  MOV R36, R35 ;  /* 0x0000002300247202 */ /* 0x003fe20000000f00 */
[----:B------:R-:W-:Y:S06]  /*5100*/  @!P0 BRA `(.L_x_13760) ;  /* 0x0000000400708947 */ /* 0x000fec0003800000 */
[----:B-----5:R-:W-:Y:S01]  /*5110*/  PRMT R33, R153, 0x7632, R33 ;  /* 0x0000763299217816 */ /* 0x020fe20000000021 */
[----:B------:R-:W-:-:S03]  /*5120*/  IMAD.MOV.U32 R36, RZ, RZ, R35 ;  /* 0x000000ffff247224 */ /* 0x000fc600078e0023 */
[----:B------:R-:W-:Y:S01]  /*5130*/  SHF.L.U32 R33, R33, 0x10, RZ ;  /* 0x0000001021217819 */ /* 0x000fe200000006ff */
[----:B------:R-:W-:Y:S06]  /*5140*/  BRA `(.L_x_13760) ;  /* 0x0000000400607947 */ /* 0x000fec0003800000 */
.L_x_13759:
        /* <DEDUP_REMOVED lines=12> */
.L_x_13762:
[----:B------:R-:W-:-:S07]  /*5210*/  IMAD.MOV.U32 R16, RZ, RZ, R30 ;  /* 0x000000ffff107224 */ /* 0x000fce00078e001e */
.L_x_13763:
[----:B------:R-:W-:Y:S05]  /*5220*/  BSYNC B1 ;  /* 0x0000000000017941 */ /* 0x000fea0003800000 */
.L_x_13761:
        /* <DEDUP_REMOVED lines=16> */
.L_x_13767:
[----:B------:R-:W-:Y:S05]  /*5330*/  BSYNC B2 ;  /* 0x0000000000027941 */ /* 0x000fea0003800000 */
.L_x_13766:
        /* <DEDUP_REMOVED lines=40> */
[----:B------:R-:W-:-:S03]  /*55c0*/  LOP3.LUT R28, R33, UR32, R162, 0x96, !PT ;  /* 0x00000020211c7c12 */ /* 0x000fc6000f8e96a2 */
[----:B------:R-:W-:Y:S01]  /*55d0*/  IMAD.MOV.U32 R30, RZ, RZ, R32 ;  /* 0x000000ffff1e7224 */ /* 0x000fe200078e0020 */
[----:B------:R-:W-:-:S07]  /*55e0*/  LOP3.LUT R32, R225, UR33, R38, 0x96, !PT ;  /* 0x00000021e1207c12 */ /* 0x000fce000f8e9626 */
.L_x_13765:
[----:B------:R-:W-:Y:S05]  /*55f0*/  BSYNC B1 ;  /* 0x0000000000017941 */ /* 0x000fea0003800000 */
.L_x_13764:
        /* <DEDUP_REMOVED lines=13> */
.L_x_13760:
[----:B------:R-:W-:Y:S05]  /*56d0*/  BSYNC B0 ;  /* 0x0000000000007941 */ /* 0x000fea0003800000 */
.L_x_13758:
        /* <DEDUP_REMOVED lines=8> */
.L_x_13769:
        /* <DEDUP_REMOVED lines=12> */
.L_x_13772:
[----:B------:R-:W-:-:S07]  /*5820*/  MOV R18, R30 ;  /* 0x0000001e00127202 */ /* 0x000fce0000000f00 */
.L_x_13773:
[----:B------:R-:W-:Y:S05]  /*5830*/  BSYNC B1 ;  /* 0x0000000000017941 */ /* 0x000fea0003800000 */
.L_x_13771:
        /* <DEDUP_REMOVED lines=16> */
.L_x_13777:
[----:B------:R-:W-:Y:S05]  /*5940*/  BSYNC B2 ;  /* 0x0000000000027941 */ /* 0x000fea0003800000 */
.L_x_13776:
        /* <DEDUP_REMOVED lines=11> */
[----:B--2---:R-:W-:-:S05]  /*5a00*/  IMAD.WIDE.U32 R166, R35, -0x326172a9, RZ ;  /* 0xcd9e8d5723a67825 */ /* 0x004fca00078e00ff */
        /* <DEDUP_REMOVED lines=31> */
.L_x_13775:
[----:B------:R-:W-:Y:S05]  /*5c00*/  BSYNC B1 ;  /* 0x0000000000017941 */ /* 0x000fea0003800000 */
.L_x_13774:
        /* <DEDUP_REMOVED lines=11> */
.L_x_13770:
[----:B------:R-:W-:Y:S05]  /*5cc0*/  BSYNC B0 ;  /* 0x0000000000007941 */ /* 0x000fea0003800000 */
.L_x_13768:
        /* <DEDUP_REMOVED lines=9> */
.L_x_13779:
        /* <DEDUP_REMOVED lines=12> */
.L_x_13782:
[----:B------:R-:W-:-:S07]  /*5e20*/  IMAD.MOV.U32 R20, RZ, RZ, R30 ;  /* 0x000000ffff147224 */ /* 0x000fce00078e001e */
.L_x_13783:
[----:B------:R-:W-:Y:S05]  /*5e30*/  BSYNC B1 ;  /* 0x0000000000017941 */ /* 0x000fea0003800000 */
.L_x_13781:
        /* <DEDUP_REMOVED lines=16> */
.L_x_13787:
[----:B------:R-:W-:Y:S05]  /*5f40*/  BSYNC B2 ;  /* 0x0000000000027941 */ /* 0x000fea0003800000 */
.L_x_13786:
        /* <DEDUP_REMOVED lines=43> */
.L_x_13785:
[----:B------:R-:W-:Y:S05]  /*6200*/  BSYNC B1 ;  /* 0x0000000000017941 */ /* 0x000fea0003800000 */
.L_x_13784:
        /* <DEDUP_REMOVED lines=13> */
.L_x_13780:
[----:B------:R-:W-:Y:S05]  /*62e0*/  BSYNC B0 ;  /* 0x0000000000007941 */ /* 0x000fea0003800000 */
.L_x_13778:
        /* <DEDUP_REMOVED lines=8> */
.L_x_13789:
        /* <DEDUP_REMOVED lines=12> */
.L_x_13792:
[----:B------:R-:W-:-:S07]  /*6430*/  MOV R22, R30 ;  /* 0x0000001e00167202 */ /* 0x000fce0000000f00 */
.L_x_13793:
[----:B------:R-:W-:Y:S05]  /*6440*/  BSYNC B1 ;  /* 0x0000000000017941 */ /* 0x000fea0003800000 */
.L_x_13791:
        /* <DEDUP_REMOVED lines=16> */
.L_x_13797:
[----:B------:R-:W-:Y:S05]  /*6550*/  BSYNC B2 ;  /* 0x0000000000027941 */ /* 0x000fea0003800000 */
.L_x_13796:
[----:B------:R-:W-:Y:S01]  /*6560*/  IMAD.HI.U32 R28, R3, -0x326172a9, RZ ;  /* 0xcd9e8d57031c7827 */ /* 0x000fe200078e00ff */
[----:B------:R-:W-:-:S03]  /*6570*/  LOP3.LUT R39, R39, UR7, R6, 0x96, !PT ;  /* 0x0000000727277c12 */ /* 0x000fc6000f8e9606 */
[----:B------:R-:W-:Y:S01]  /*6580*/  IMAD R165, R3, -0x326172a9, RZ ;  /* 0xcd9e8d5703a57824 */ /* 0x000fe200078e02ff */
[----:B------:R-:W-:Y:S01]  /*6590*/  LOP3.LUT R28, R28, UR6, R5, 0x96, !PT ;  /* 0x000000061c1c7c12 */ /* 0x000fe2000f8e9605 */
[----:B------:R-:W-:-:S04]  /*65a0*/  IMAD.WIDE.U32 R162, R39, -0x326172a9, RZ ;  /* 0xcd9e8d5727a27825 */ /* 0x000fc800078e00ff */
[----:B--2---:R-:W-:Y:S01]  /*65b0*/  IMAD R167, R4, -0x2daee0ad, RZ ;  /* 0xd2511f5304a77824 */ /* 0x004fe200078e02ff */
        /* <DEDUP_REMOVED lines=33> */
[----:B------:R-:W-:Y:S02]  /*67d0*/  MOV R30, R38 ;  /* 0x00000026001e7202 */ /* 0x000fe40000000f00 */
[----:B------:R-:W-:Y:S01]  /*67e0*/  LOP3.LUT R28, R39, UR32, R168, 0x96, !PT ;  /* 0x00000020271c7c12 */ /* 0x000fe2000f8e96a8 */
[----:B------:R-:W-:Y:S01]  /*67f0*/  IMAD.MOV.U32 R38, RZ, RZ, RZ ;  /* 0x000000ffff267224 */ /* 0x000fe200078e00ff */
[----:B------:R-:W-:-:S07]  /*6800*/  LOP3.LUT R32, R225, UR33, R166, 0x96, !PT ;  /* 0x00000021e1207c12 */ /* 0x000fce000f8e96a6 */
.L_x_13795:
[----:B------:R-:W-:Y:S05]  /*6810*/  BSYNC B1 ;  /* 0x0000000000017941 */ /* 0x000fea0003800000 */
.L_x_13794:
        /* <DEDUP_REMOVED lines=11> */
.L_x_13790:
[----:B------:R-:W-:Y:S05]  /*68d0*/  BSYNC B0 ;  /* 0x0000000000007941 */ /* 0x000fea0003800000 */
.L_x_13788:
        /* <DEDUP_REMOVED lines=9> */
.L_x_13799:
        /* <DEDUP_REMOVED lines=12> */
.L_x_13802:
[----:B------:R-:W-:-:S07]  /*6a30*/  IMAD.MOV.U32 R34, RZ, RZ, R30 ;  /* 0x000000ffff227224 */ /* 0x000fce00078e001e */
.L_x_13803:
[----:B------:R-:W-:Y:S05]  /*6a40*/  BSYNC B1 ;  /* 0x0000000000017941 */ /* 0x000fea0003800000 */
.L_x_13801:
        /* <DEDUP_REMOVED lines=16> */
.L_x_13807:
[----:B------:R-:W-:Y:S05]  /*6b50*/  BSYNC B2 ;  /* 0x0000000000027941 */ /* 0x000fea0003800000 */
.L_x_13806:
[----:B------:R-:W-:Y:S01]  /*6b60*/  IMAD.HI.U32 R28, R3, -0x326172a9, RZ ;  /* 0xcd9e8d57031c7827 */ /* 0x000fe200078e00ff */
[----:B------:R-:W-:Y:S01]  /*6b70*/  LOP3.LUT R163, R163, UR7, R6, 0x96, !PT ;  /* 0x00000007a3a37c12 */ /* 0x000fe2000f8e9606 */
[----:B------:R-:W-:Y:S02]  /*6b80*/  HFMA2.MMA R174, -RZ, RZ, 0, 0 ;  /* 0x00000000ffae7435 */ /* 0x000fe400000001ff */
[----:B------:R-:W-:Y:S01]  /*6b90*/  IMAD R165, R3, -0x326172a9, RZ ;  /* 0xcd9e8d5703a57824 */ /* 0x000fe200078e02ff */
[----:B------:R-:W-:Y:S01]  /*6ba0*/  LOP3.LUT R28, R28, UR6, R5, 0x96, !PT ;  /* 0x000000061c1c7c12 */ /* 0x000fe2000f8e9605 */
[----:B--2---:R-:W-:-:S04]  /*6bb0*/  IMAD.WIDE.U32 R166, R163, -0x326172a9, RZ ;  /* 0xcd9e8d57a3a67825 */ /* 0x004fc800078e00ff */
        /* <DEDUP_REMOVED lines=37> */
.L_x_13805:
[----:B------:R-:W-:Y:S05]  /*6e10*/  BSYNC B1 ;  /* 0x0000000000017941 */ /* 0x000fea0003800000 */
.L_x_13804:
        /* <DEDUP_REMOVED lines=13> */
.L_x_13800:
[----:B------:R-:W-:Y:S05]  /*6ef0*/  BSYNC B0 ;  /* 0x0000000000007941 */ /* 0x000fea0003800000 */
.L_x_13798:
[----:B------:R-:W-:Y:S01]  /*6f00*/  IMAD.WIDE.U32 R170, R161, 0x10, R208 ;  /* 0x00000010a1aa7825 */ /* 0x000fe200078e00d0 */
[----:B------:R-:W-:Y:S01]  /*6f10*/  F2FP.BF16.F32.PACK_AB R163, R165, R39 ;  /* 0x00000027a5a3723e */ /* 0x000fe200000010ff */
[----:B--2---:R-:W0:Y:S01]  /*6f20*/  @P1 LDC.64 R166, c[0x0][0x220] ;  /* 0x00008800ffa61b82 */ /* 0x004e220000000a00 */
        /* <DEDUP_REMOVED lines=26> */
[----:B------:R-:W-:Y:S01]  /*70d0*/  LOP3.LUT R177, R170, R160, R162, 0xfe, !PT ;  /* 0x000000a0aab17212 */ /* 0x000fe200078efea2 */
[----:B0-----:R-:W-:Y:S01]  /*70e0*/  IMAD.WIDE.U32 R160, R164, 0x8, R172 ;  /* 0x00000008a4a07825 */ /* 0x001fe200078e00ac */
[----:B------:R-:W-:Y:S02]  /*70f0*/  LOP3.LUT R163, R175, R171, RZ, 0xfc, !PT ;  /* 0x000000abafa37212 */ /* 0x000fe400078efcff */
[----:B------:R-:W-:-:S05]  /*7100*/  LOP3.LUT R162, R177, 0xff, R10, 0xf8, !PT ;  /* 0x000000ffb1a27812 */ /* 0x000fca00078ef80a */
[----:B------:R0:W-:Y:S02]  /*7110*/  STG.E.64 desc[UR4][R160.64], R162 ;  /* 0x000000a2a0007986 */ /* 0x0001e4000c101b04 */
.L_x_13809:
[----:B------:R-:W-:Y:S05]  /*7120*/  BSYNC B0 ;  /* 0x0000000000007941 */ /* 0x000fea0003800000 */
.L_x_13808:
        /* <DEDUP_REMOVED lines=10> */
.L_x_13811:
        /* <DEDUP_REMOVED lines=12> */
.L_x_13814:
[----:B------:R-:W-:-:S07]  /*7290*/  IMAD.MOV.U32 R10, RZ, RZ, R30 ;  /* 0x000000ffff0a7224 */ /* 0x000fce00078e001e */
.L_x_13815:
[----:B------:R-:W-:Y:S05]  /*72a0*/  BSYNC B1 ;  /* 0x0000000000017941 */ /* 0x000fea0003800000 */
.L_x_13813:
[----:B------:R-:W-:Y:S01]  /*72b0*/  ISETP.NE.AND P4, PT, R38, 0x4, PT ;  /* 0x000000042600780c */ /* 0x000fe20003f85270 */
[----:B------:R-:W-:-:S12]  /*72c0*/  BSSY B1, `(.L_x_13816) ;  /* 0x000003b000017945 */ /* 0x000fd80003800000 */
[----:B------:R-:W-:Y:S05]  /*72d0*/  @P4 BRA `(.L_x_13817) ;  /* 0x0000000000e44947 */ /* 0x000fea0003800000 */
[----:B------:R-:W-:Y:S01]  /*72e0*/  IADD3 R4, R4, 0x1, RZ ;  /* 0x0000000104047810 */ /* 0x000fe20007ffe0ff */
[----:B------:R-:W-:Y:S03]  /*72f0*/  BSSY B2, `(.L_x_13818) ;  /* 0x000000c000027945 */ /* 0x000fe60003800000 */
[C---:B------:R-:W-:Y:S01]  /*7300*/  ISETP.NE.AND P4, PT, R4.reuse, RZ, PT ;  /* 0x000000ff0400720c */ /* 0x040fe20003f85270 */
[----:B0-----:R-:W-:-:S12]  /*7310*/  IMAD.HI.U32 R161, R4, -0x2daee0ad, RZ ;  /* 0xd2511f5304a17827 */ /* 0x001fd800078e00ff */
        /* <DEDUP_REMOVED lines=9> */
.L_x_13819:
[----:B------:R-:W-:Y:S05]  /*73b0*/  BSYNC B2 ;  /* 0x0000000000027941 */ /* 0x000fea0003800000 */
.L_x_13818:
[----:B------:R-:W-:Y:S01]  /*73c0*/  IMAD.HI.U32 R28, R3, -0x326172a9, RZ ;  /* 0xcd9e8d57031c7827 */ /* 0x000fe200078e00ff */
[----:B------:R-:W-:Y:S01]  /*73d0*/  LOP3.LUT R161, R161, UR7, R6, 0x96, !PT ;  /* 0x00000007a1a17c12 */ /* 0x000fe2000f8e9606 */
[----:B------:R-:W-:Y:S02]  /*73e0*/  HFMA2.MMA R38, -RZ, RZ, 0, 0 ;  /* 0x00000000ff267435 */ /* 0x000fe400000001ff */
[----:B-1----:R-:W-:Y:S01]  /*73f0*/  IMAD R167, R3, -0x326172a9, RZ ;  /* 0xcd9e8d5703a77824 */ /* 0x002fe200078e02ff */
        /* <DEDUP_REMOVED lines=39> */
.L_x_13817:
[----:B------:R-:W-:Y:S05]  /*7670*/  BSYNC B1 ;  /* 0x0000000000017941 */ /* 0x000fea0003800000 */
.L_x_13816:
[----:B------:R-:W-:Y:S01]  /*7680*/  I2FP.F32.U32 R10, R10 ;  /* 0x0000000a000a7245 */ /* 0x000fe20000201000 */
[----:B0-----:R-:W-:Y:S01]  /*7690*/  IMAD.MOV.U32 R161, RZ, RZ, 0x2f800000 ;  /* 0x2f800000ffa17424 */ /* 0x001fe200078e00ff */
        /* <DEDUP_REMOVED lines=9> */
.L_x_13812:
[----:B------:R-:W-:Y:S05]  /*7730*/  BSYNC B0 ;  /* 0x0000000000007941 */ /* 0x000fea0003800000 */
.L_x_13810:
[----:B------:R-:W-:Y:S04]  /*7740*/  BSSY B0, `(.L_x_13820) ;  /* 0x0000061000007945 */ /* 0x000fe80003800000 */
[----:B------:R-:W-:Y:S05]  /*7750*/  @P3 BRA `(.L_x_13821) ;  /* 0x00000000001c3947 */ /* 0x000fea0003800000 */
[----:B------:R-:W-:Y:S01]  /*7760*/  MOV R179, RZ ;  /* 0x000000ff00b37202 */ /* 0x000fe20000000f00 */
[----:B0-----:R-:W-:Y:S01]  /*7770*/  IMAD.MOV.U32 R160, RZ, RZ, R38 ;  /* 0x000000ffffa07224 */ /* 0x001fe200078e0026 */
[----:B------:R-:W-:Y:S06]  /*7780*/  @!P0 BRA `(.L_x_13822) ;  /* 0x0000000400708947 */ /* 0x000fec0003800000 */
[----:B-----5:R-:W-:Y:S02]  /*7790*/  PRMT R179, R152, 0x7632, R179 ;  /* 0x0000763298b37816 */ /* 0x020fe400000000b3 */
[----:B------:R-:W-:-:S03]  /*77a0*/  MOV R160, R38 ;  /* 0x0000002600a07202 */ /* 0x000fc60000000f00 */
[----:B------:R-:W-:Y:S01]  /*77b0*/  IMAD.U32 R179, R179, 0x10000, RZ ;  /* 0x00010000b3b37824 */ /* 0x000fe200078e00ff */
[----:B------:R-:W-:Y:S06]  /*77c0*/  BRA `(.L_x_13822) ;  /* 0x0000000400607947 */ /* 0x000fec0003800000 */
.L_x_13821:
        /* <DEDUP_REMOVED lines=12> */
.L_x_13824:
[----:B------:R-:W-:-:S07]  /*7890*/  MOV R12, R30 ;  /* 0x0000001e000c7202 */ /* 0x000fce0000000f00 */
.L_x_13825:
[----:B------:R-:W-:Y:S05]  /*78a0*/  BSYNC B1 ;  /* 0x0000000000017941 */ /* 0x000fea0003800000 */
.L_x_13823:
        /* <DEDUP_REMOVED lines=16> */
.L_x_13829:
[----:B------:R-:W-:Y:S05]  /*79b0*/  BSYNC B2 ;  /* 0x0000000000027941 */ /* 0x000fea0003800000 */
.L_x_13828:
[----:B------:R-:W-:Y:S01]  /*79c0*/  IMAD.HI.U32 R28, R3, -0x326172a9, RZ ;  /* 0xcd9e8d57031c7827 */ /* 0x000fe200078e00ff */
[----:B------:R-:W-:-:S03]  /*79d0*/  LOP3.LUT R161, R161, UR7, R6, 0x96, !PT ;  /* 0x00000007a1a17c12 */ /* 0x000fc6000f8e9606 */
        /* <DEDUP_REMOVED lines=41> */
.L_x_13827:
[----:B------:R-:W-:Y:S05]  /*7c70*/  BSYNC B1 ;  /* 0x0000000000017941 */ /* 0x000fea0003800000 */
.L_x_13826:
        /* <DEDUP_REMOVED lines=13> */
.L_x_13822:
[----:B------:R-:W-:Y:S05]  /*7d50*/  BSYNC B0 ;  /* 0x0000000000007941 */ /* 0x000fea0003800000 */
.L_x_13820:
        /* <DEDUP_REMOVED lines=8> */
.L_x_13831:
        /* <DEDUP_REMOVED lines=12> */
.L_x_13834:
[----:B------:R-:W-:-:S07]  /*7ea0*/  IMAD.MOV.U32 R14, RZ, RZ, R30 ;  /* 0x000000ffff0e7224 */ /* 0x000fce00078e001e */
.L_x_13835:
[----:B------:R-:W-:Y:S05]  /*7eb0*/  BSYNC B1 ;  /* 0x0000000000017941 */ /* 0x000fea0003800000 */
.L_x_13833:
        /* <DEDUP_REMOVED lines=16> */
.L_x_13839:
[----:B------:R-:W-:Y:S05]  /*7fc0*/  BSYNC B2 ;  /* 0x0000000000027941 */ /* 0x000fea0003800000 */
.L_x_13838:
        /* <DEDUP_REMOVED lines=43> */
.L_x_13837:
[----:B------:R-:W-:Y:S05]  /*8280*/  BSYNC B1 ;  /* 0x0000000000017941 */ /* 0x000fea0003800000 */
.L_x_13836:
        /* <DEDUP_REMOVED lines=11> */
.L_x_13832:
[----:B------:R-:W-:Y:S05]  /*8340*/  BSYNC B0 ;  /* 0x0000000000007941 */ /* 0x000fea0003800000 */
.L_x_13830:
        /* <DEDUP_REMOVED lines=9> */
.L_x_13841:
        /* <DEDUP_REMOVED lines=12> */
.L_x_13844:
[----:B------:R-:W-:-:S07]  /*84a0*/  MOV R16, R30 ;  /* 0x0000001e00107202 */ /* 0x000fce0000000f00 */
.L_x_13845:
[----:B------:R-:W-:Y:S05]  /*84b0*/  BSYNC B1 ;  /* 0x0000000000017941 */ /* 0x000fea0003800000 */
.L_x_13843:
        /* <DEDUP_REMOVED lines=16> */
.L_x_13849:
[----:B------:R-:W-:Y:S05]  /*85c0*/  BSYNC B2 ;  /* 0x0000000000027941 */ /* 0x000fea0003800000 */
.L_x_13848:
        /* <DEDUP_REMOVED lines=43> */
.L_x_13847:
[----:B------:R-:W-:Y:S05]  /*8880*/  BSYNC B1 ;  /* 0x0000000000017941 */ /* 0x000fea0003800000 */
.L_x_13846:
        /* <DEDUP_REMOVED lines=13> */
.L_x_13842:
[----:B------:R-:W-:Y:S05]  /*8960*/  BSYNC B0 ;  /* 0x0000000000007941 */ /* 0x000fea0003800000 */
.L_x_13840:
        /* <DEDUP_REMOVED lines=8> */
.L_x_13851:
        /* <DEDUP_REMOVED lines=12> */
.L_x_13854:
[----:B------:R-:W-:-:S07]  /*8ab0*/  IMAD.MOV.U32 R18, RZ, RZ, R30 ;  /* 0x000000ffff127224 */ /* 0x000fce00078e001e */
.L_x_13855:
[----:B------:R-:W-:Y:S05]  /*8ac0*/  BSYNC B1 ;  /* 0x0000000000017941 */ /* 0x000fea0003800000 */
.L_x_13853:
        /* <DEDUP_REMOVED lines=16> */
.L_x_13859:
[----:B------:R-:W-:Y:S05]  /*8bd0*/  BSYNC B2 ;  /* 0x0000000000027941 */ /* 0x000fea0003800000 */
.L_x_13858:
        /* <DEDUP_REMOVED lines=43> */
.L_x_13857:
[----:B------:R-:W-:Y:S05]  /*8e90*/  BSYNC B1 ;  /* 0x0000000000017941 */ /* 0x000fea0003800000 */
.L_x_13856:
        /* <DEDUP_REMOVED lines=11> */
.L_x_13852:
[----:B------:R-:W-:Y:S05]  /*8f50*/  BSYNC B0 ;  /* 0x0000000000007941 */ /* 0x000fea0003800000 */
.L_x_13850:
        /* <DEDUP_REMOVED lines=9> */
.L_x_13861:
        /* <DEDUP_REMOVED lines=12> */
.L_x_13864:
[----:B------:R-:W-:-:S07]  /*90b0*/  MOV R20, R30 ;  /* 0x0000001e00147202 */ /* 0x000fce0000000f00 */
.L_x_13865:
[----:B------:R-:W-:Y:S05]  /*90c0*/  BSYNC B1 ;  /* 0x0000000000017941 */ /* 0x000fea0003800000 */
.L_x_13863:
        /* <DEDUP_REMOVED lines=16> */
.L_x_13869:
[----:B------:R-:W-:Y:S05]  /*91d0*/  BSYNC B2 ;  /* 0x0000000000027941 */ /* 0x000fea0003800000 */
.L_x_13868:
        /* <DEDUP_REMOVED lines=43> */
.L_x_13867:
[----:B------:R-:W-:Y:S05]  /*9490*/  BSYNC B1 ;  /* 0x0000000000017941 */ /* 0x000fea0003800000 */
.L_x_13866:
        /* <DEDUP_REMOVED lines=13> */
.L_x_13862:
[----:B------:R-:W-:Y:S05]  /*9570*/  BSYNC B0 ;  /* 0x0000000000007941 */ /* 0x000fea0003800000 */
.L_x_13860:
        /* <DEDUP_REMOVED lines=8> */
.L_x_13871:
        /* <DEDUP_REMOVED lines=12> */
.L_x_13874:
[----:B------:R-:W-:-:S07]  /*96c0*/  IMAD.MOV.U32 R22, RZ, RZ, R30 ;  /* 0x000000ffff167224 */ /* 0x000fce00078e001e */
.L_x_13875:
[----:B------:R-:W-:Y:S05]  /*96d0*/  BSYNC B1 ;  /* 0x0000000000017941 */ /* 0x000fea0003800000 */
.L_x_13873:
        /* <DEDUP_REMOVED lines=16> */
.L_x_13879:
[----:B------:R-:W-:Y:S05]  /*97e0*/  BSYNC B2 ;  /* 0x0000000000027941 */ /* 0x000fea0003800000 */
.L_x_13878:
        /* <DEDUP_REMOVED lines=43> */
.L_x_13877:
[----:B------:R-:W-:Y:S05]  /*9aa0*/  BSYNC B1 ;  /* 0x0000000000017941 */ /* 0x000fea0003800000 */
.L_x_13876:
        /* <DEDUP_REMOVED lines=11> */
.L_x_13872:
[----:B------:R-:W-:Y:S05]  /*9b60*/  BSYNC B0 ;  /* 0x0000000000007941 */ /* 0x000fea0003800000 */
.L_x_13870:
        /* <DEDUP_REMOVED lines=9> */
.L_x_13881:
        /* <DEDUP_REMOVED lines=12> */
.L_x_13884:
[----:B------:R-:W-:-:S07]  /*9cc0*/  MOV R34, R30 ;  /* 0x0000001e00227202 */ /* 0x000fce0000000f00 */
.L_x_13885:
[----:B------:R-:W-:Y:S05]  /*9cd0*/  BSYNC B1 ;  /* 0x0000000000017941 */ /* 0x000fea0003800000 */
.L_x_13883:
        /* <DEDUP_REMOVED lines=16> */
.L_x_13889:
[----:B------:R-:W-:Y:S05]  /*9de0*/  BSYNC B2 ;  /* 0x0000000000027941 */ /* 0x000fea0003800000 */
.L_x_13888:
        /* <DEDUP_REMOVED lines=43> */
.L_x_13887:
[----:B------:R-:W-:Y:S05]  /*a0a0*/  BSYNC B1 ;  /* 0x0000000000017941 */ /* 0x000fea0003800000 */
.L_x_13886:
        /* <DEDUP_REMOVED lines=13> */
.L_x_13882:
[----:B------:R-:W-:Y:S05]  /*a180*/  BSYNC B0 ;  /* 0x0000000000007941 */ /* 0x000fea0003800000 */
.L_x_13880:
[----:B------:R-:W0:Y:S01]  /*a190*/  @P1 LDC.64 R184, c[0x0][0x220] ;  /* 0x00008800ffb81b82 */ /* 0x000e220000000a00 */
[----:B------:R-:W-:Y:S01]  /*a1a0*/  IMAD.WIDE.U32 R186, R183, 0x10, R208 ;  /* 0x00000010b7ba7825 */ /* 0x000fe200078e00d0 */
[----:B------:R-:W-:Y:S01]  /*a1b0*/  F2FP.BF16.F32.PACK_AB R163, R167, R169 ;  /* 0x000000a9a7a3723e */ /* 0x000fe200000010ff */
[----:B------:R-:W-:Y:S01]  /*a1c0*/  BSSY B0, `(.L_x_13890) ;  /* 0x000001f000007945 */ /* 0x000fe20003800000 */
[----:B------:R-:W-:Y:S01]  /*a1d0*/  F2FP.BF16.F32.PACK_AB R162, R171, R173 ;  /* 0x000000adaba2723e */ /* 0x000fe200000010ff */
[----:B------:R-:W-:Y:S01]  /*a1e0*/  VIADD R207, R251, 0x180 ;  /* 0x00000180fbcf7836 */ /* 0x000fe20000000000 */
[----:B------:R-:W-:Y:S02]  /*a1f0*/  F2FP.BF16.F32.PACK_AB R161, R175, R177 ;  /* 0x000000b1afa1723e */ /* 0x000fe400000010ff */
[----:B------:R-:W-:Y:S01]  /*a200*/  F2FP.BF16.F32.PACK_AB R160, R179, R181 ;  /* 0x000000b5b3a0723e */ /* 0x000fe200000010ff */
[----:B------:R-:W1:Y:S01]  /*a210*/  @P0 LDC.64 R188, c[0x0][0x230] ;  /* 0x00008c00ffbc0b82 */ /* 0x000e620000000a00 */
[----:B------:R-:W-:-:S03]  /*a220*/  IADD3 R203, R239, 0x180, RZ ;  /* 0x00000180efcb7810 */ /* 0x000fc60007ffe0ff */
        /* <DEDUP_REMOVED lines=24> */
.L_x_13891:
[----:B------:R-:W-:Y:S05]  /*a3b0*/  BSYNC B0 ;  /* 0x0000000000007941 */ /* 0x000fea0003800000 */
.L_x_13890:
[----:B-----5:R1:W5:Y:S04]  /*a3c0*/  @P1 LDG.E.128 R156, desc[UR4][R182.64] ;  /* 0x00000004b69c1981 */ /* 0x020368000c1e1d00 */
[----:B------:R1:W5:Y:S01]  /*a3d0*/  @P0 LDG.E.128 R152, desc[UR4][R184.64] ;  /* 0x00000004b8980981 */ /* 0x000362000c1e1d00 */
[----:B------:R-:W-:Y:S04]  /*a3e0*/  BSSY B0, `(.L_x_13892) ;  /* 0x000005e000007945 */ /* 0x000fe80003800000 */
[----:B------:R-:W-:Y:S05]  /*a3f0*/  @P3 BRA `(.L_x_13893) ;  /* 0x0000000000183947 */ /* 0x000fea0003800000 */
[----:B-1----:R-:W-:Y:S01]  /*a400*/  MOV R183, RZ ;  /* 0x000000ff00b77202 */ /* 0x002fe20000000f00 */
[----:B------:R-:W-:Y:S01]  /*a410*/  IMAD.MOV.U32 R36, RZ, RZ, R164 ;  /* 0x000000ffff247224 */ /* 0x000fe200078e00a4 */
[----:B------:R-:W-:Y:S06]  /*a420*/  @!P0 BRA `(.L_x_13894) ;  /* 0x0000000400648947 */ /* 0x000fec0003800000 */
[----:B------:R-:W-:Y:S01]  /*a430*/  MOV R36, R164 ;  /* 0x000000a400247202 */ /* 0x000fe20000000f00 */
[----:B-----5:R-:W-:Y:S01]  /*a440*/  IMAD.U32 R183, R152, 0x10000, RZ ;  /* 0x0001000098b77824 */ /* 0x020fe200078e00ff */
[----:B------:R-:W-:Y:S06]  /*a450*/  BRA `(.L_x_13894) ;  /* 0x0000000400587947 */ /* 0x000fec0003800000 */
.L_x_13893:
        /* <DEDUP_REMOVED lines=12> */
.L_x_13896:
[----:B------:R-:W-:-:S07]  /*a520*/  MOV R10, R30 ;  /* 0x0000001e000a7202 */ /* 0x000fce0000000f00 */
.L_x_13897:
[----:B------:R-:W-:Y:S05]  /*a530*/  BSYNC B1 ;  /* 0x0000000000017941 */ /* 0x000fea0003800000 */
.L_x_13895:
[----:B------:R-:W-:Y:S01]  /*a540*/  ISETP.NE.AND P4, PT, R36, 0x4, PT ;  /* 0x000000042400780c */ /* 0x000fe20003f85270 */
[----:B------:R-:W-:-:S12]  /*a550*/  BSSY B1, `(.L_x_13898) ;  /* 0x000003b000017945 */ /* 0x000fd80003800000 */
[----:B------:R-:W-:Y:S05]  /*a560*/  @P4 BRA `(.L_x_13899) ;  /* 0x0000000000e44947 */ /* 0x000fea0003800000 */
[----:B------:R-:W-:Y:S01]  /*a570*/  VIADD R4, R4, 0x1 ;  /* 0x0000000104047836 */ /* 0x000fe20000000000 */
[----:B------:R-:W-:Y:S03]  /*a580*/  BSSY B2, `(.L_x_13900) ;  /* 0x000000c000027945 */ /* 0x000fe60003800000 */
[C---:B0-----:R-:W-:Y:S01]  /*a590*/  IMAD.HI.U32 R161, R4.reuse, -0x2daee0ad, RZ ;  /* 0xd2511f5304a17827 */ /* 0x041fe200078e00ff */
        /* <DEDUP_REMOVED lines=10> */
.L_x_13901:
[----:B------:R-:W-:Y:S05]  /*a640*/  BSYNC B2 ;  /* 0x0000000000027941 */ /* 0x000fea0003800000 */
.L_x_13900:
        /* <DEDUP_REMOVED lines=43> */
.L_x_13899:
[----:B------:R-:W-:Y:S05]  /*a900*/  BSYNC B1 ;  /* 0x0000000000017941 */ /* 0x000fea0003800000 */
.L_x_13898:
[----:B0-----:R-:W-:Y:S01]  /*a910*/  HFMA2.MMA R161, -RZ, RZ, 0.1171875, 0 ;  /* 0x2f800000ffa17435 */ /* 0x001fe200000001ff */
[----:B------:R-:W-:Y:S01]  /*a920*/  I2FP.F32.U32 R10, R10 ;  /* 0x0000000a000a7245 */ /* 0x000fe20000201000 */
[----:B-----5:R-:W-:Y:S01]  /*a930*/  IMAD.U32 R38, R156, 0x10000, RZ ;  /* 0x000100009c267824 */ /* 0x020fe200078e00ff */
[----:B------:R-:W-:-:S03]  /*a940*/  @P0 SHF.L.U32 R160, R152, 0x10, RZ ;  /* 0x0000001098a00819 */ /* 0x000fc600000006ff */
[----:B------:R-:W-:-:S04]  /*a950*/  FMUL.FTZ R38, R38, UR13 ;  /* 0x0000000d26267c20 */ /* 0x000fc80008410000 */
[----:B------:R-:W-:Y:S01]  /*a960*/  FFMA.FTZ R10, R10, R161, 1.1641532182693481445e-10 ;  /* 0x2f0000000a0a7423 */ /* 0x000fe200000100a1 */
[----:B------:R-:W-:-:S04]  /*a970*/  FMUL.FTZ R38, R38, UR12 ;  /* 0x0000000c26267c20 */ /* 0x000fc80008410000 */
[----:B------:R-:W-:-:S04]  /*a980*/  FSETP.GTU.FTZ.AND P4, PT, R10, UR10, PT ;  /* 0x0000000a0a007c0b */ /* 0x000fc8000bf9c000 */
[----:B-1----:R-:W-:Y:S02]  /*a990*/  FSEL R183, R38, RZ, !P4 ;  /* 0x000000ff26b77208 */ /* 0x002fe40006000000 */
[----:B------:R-:W-:-:S03]  /*a9a0*/  SEL R10, RZ, 0x1, P4 ;  /* 0x00000001ff0a7807 */ /* 0x000fc60002000000 */
[----:B------:R-:W-:-:S07]  /*a9b0*/  @P0 FADD.FTZ R183, R160, R183 ;  /* 0x000000b7a0b70221 */ /* 0x000fce0000010000 */
.L_x_13894:
[----:B------:R-:W-:Y:S05]  /*a9c0*/  BSYNC B0 ;  /* 0x0000000000007941 */ /* 0x000fea0003800000 */
.L_x_13892:
        /* <DEDUP_REMOVED lines=9> */
.L_x_13903:
        /* <DEDUP_REMOVED lines=12> */
.L_x_13906:
[----:B------:R-:W-:-:S07]  /*ab20*/  IMAD.MOV.U32 R12, RZ, RZ, R30 ;  /* 0x000000ffff0c7224 */ /* 0x000fce00078e001e */
.L_x_13907:
[----:B------:R-:W-:Y:S05]  /*ab30*/  BSYNC B1 ;  /* 0x0000000000017941 */ /* 0x000fea0003800000 */
.L_x_13905:
        /* <DEDUP_REMOVED lines=16> */
.L_x_13911:
[----:B------:R-:W-:Y:S05]  /*ac40*/  BSYNC B2 ;  /* 0x0000000000027941 */ /* 0x000fea0003800000 */
.L_x_13910:
        /* <DEDUP_REMOVED lines=43> */
.L_x_13909:
[----:B------:R-:W-:Y:S05]  /*af00*/  BSYNC B1 ;  /* 0x0000000000017941 */ /* 0x000fea0003800000 */
.L_x_13908:
[----:B-----5:R-:W-:Y:S01]  /*af10*/  PRMT R36, R156, 0x7632, R36 ;  /* 0x000076329c247816 */ /* 0x020fe20000000024 */
[----:B0-----:R-:W-:Y:S01]  /*af20*/  IMAD.MOV.U32 R161, RZ, RZ, 0x2f800000 ;  /* 0x2f800000ffa17424 */ /* 0x001fe200078e00ff */
        /* <DEDUP_REMOVED lines=11> */
.L_x_13904:
[----:B------:R-:W-:Y:S05]  /*afe0*/  BSYNC B0 ;  /* 0x0000000000007941 */ /* 0x000fea0003800000 */
.L_x_13902:
        /* <DEDUP_REMOVED lines=8> */
.L_x_13913:
        /* <DEDUP_REMOVED lines=12> */
.L_x_13916:
[----:B------:R-:W-:-:S07]  /*b130*/  MOV R14, R30 ;  /* 0x0000001e000e7202 */ /* 0x000fce0000000f00 */
.L_x_13917:
[----:B------:R-:W-:Y:S05]  /*b140*/  BSYNC B1 ;  /* 0x0000000000017941 */ /* 0x000fea0003800000 */
.L_x_13915:
        /* <DEDUP_REMOVED lines=16> */
.L_x_13921:
[----:B------:R-:W-:Y:S05]  /*b250*/  BSYNC B2 ;  /* 0x0000000000027941 */ /* 0x000fea0003800000 */
.L_x_13920:
        /* <DEDUP_REMOVED lines=43> */
.L_x_13919:
[----:B------:R-:W-:Y:S05]  /*b510*/  BSYNC B1 ;  /* 0x0000000000017941 */ /* 0x000fea0003800000 */
.L_x_13918:
        /* <DEDUP_REMOVED lines=11> */
.L_x_13914:
[----:B------:R-:W-:Y:S05]  /*b5d0*/  BSYNC B0 ;  /* 0x0000000000007941 */ /* 0x000fea0003800000 */
.L_x_13912:
        /* <DEDUP_REMOVED lines=9> */
.L_x_13923:
        /* <DEDUP_REMOVED lines=12> */
.L_x_13926:
[----:B------:R-:W-:-:S07]  /*b730*/  IMAD.MOV.U32 R16, RZ, RZ, R30 ;  /* 0x000000ffff107224 */ /* 0x000fce00078e001e */
.L_x_13927:
[----:B------:R-:W-:Y:S05]  /*b740*/  BSYNC B1 ;  /* 0x0000000000017941 */ /* 0x000fea0003800000 */
.L_x_13925:
        /* <DEDUP_REMOVED lines=16> */
.L_x_13931:
[----:B------:R-:W-:Y:S05]  /*b850*/  BSYNC B2 ;  /* 0x0000000000027941 */ /* 0x000fea0003800000 */
.L_x_13930:
        /* <DEDUP_REMOVED lines=43> */
.L_x_13929:
[----:B------:R-:W-:Y:S05]  /*bb10*/  BSYNC B1 ;  /* 0x0000000000017941 */ /* 0x000fea0003800000 */
.L_x_13928:
        /* <DEDUP_REMOVED lines=13> */
.L_x_13924:
[----:B------:R-:W-:Y:S05]  /*bbf0*/  BSYNC B0 ;  /* 0x0000000000007941 */ /* 0x000fea0003800000 */
.L_x_13922:
        /* <DEDUP_REMOVED lines=8> */
.L_x_13933:
        /* <DEDUP_REMOVED lines=12> */
.L_x_13936:
[----:B------:R-:W-:-:S07]  /*bd40*/  MOV R18, R30 ;  /* 0x0000001e00127202 */ /* 0x000fce0000000f00 */
.L_x_13937:
[----:B------:R-:W-:Y:S05]  /*bd50*/  BSYNC B1 ;  /* 0x0000000000017941 */ /* 0x000fea0003800000 */
.L_x_13935:
        /* <DEDUP_REMOVED lines=16> */
.L_x_13941:
[----:B------:R-:W-:Y:S05]  /*be60*/  BSYNC B2 ;  /* 0x0000000000027941 */ /* 0x000fea0003800000 */
.L_x_13940:
        /* <DEDUP_REMOVED lines=43> */
.L_x_13939:
[----:B------:R-:W-:Y:S05]  /*c120*/  BSYNC B1 ;  /* 0x0000000000017941 */ /* 0x000fea0003800000 */
.L_x_13938:
        /* <DEDUP_REMOVED lines=11> */
.L_x_13934:
[----:B------:R-:W-:Y:S05]  /*c1e0*/  BSYNC B0 ;  /* 0x0000000000007941 */ /* 0x000fea0003800000 */
.L_x_13932:
        /* <DEDUP_REMOVED lines=9> */
.L_x_13943:
        /* <DEDUP_REMOVED lines=12> */
.L_x_13946:
[----:B------:R-:W-:-:S07]  /*c340*/  IMAD.MOV.U32 R20, RZ, RZ, R30 ;  /* 0x000000ffff147224 */ /* 0x000fce00078e001e */
.L_x_13947:
[----:B------:R-:W-:Y:S05]  /*c350*/  BSYNC B1 ;  /* 0x0000000000017941 */ /* 0x000fea0003800000 */
.L_x_13945:
        /* <DEDUP_REMOVED lines=16> */
.L_x_13951:
[----:B------:R-:W-:Y:S05]  /*c460*/  BSYNC B2 ;  /* 0x0000000000027941 */ /* 0x000fea0003800000 */
.L_x_13950:
        /* <DEDUP_REMOVED lines=43> */
.L_x_13949:
[----:B------:R-:W-:Y:S05]  /*c720*/  BSYNC B1 ;  /* 0x0000000000017941 */ /* 0x000fea0003800000 */
.L_x_13948:
        /* <DEDUP_REMOVED lines=13> */
.L_x_13944:
[----:B------:R-:W-:Y:S05]  /*c800*/  BSYNC B0 ;  /* 0x0000000000007941 */ /* 0x000fea0003800000 */
.L_x_13942:
        /* <DEDUP_REMOVED lines=8> */
.L_x_13953:
        /* <DEDUP_REMOVED lines=12> */
.L_x_13956:
[----:B------:R-:W-:-:S07]  /*c950*/  MOV R22, R30 ;  /* 0x0000001e00167202 */ /* 0x000fce0000000f00 */
.L_x_13957:
[----:B------:R-:W-:Y:S05]  /*c960*/  BSYNC B1 ;  /* 0x0000000000017941 */ /* 0x000fea0003800000 */
.L_x_13955:
        /* <DEDUP_REMOVED lines=16> */
.L_x_13961:
[----:B------:R-:W-:Y:S05]  /*ca70*/  BSYNC B2 ;  /* 0x0000000000027941 */ /* 0x000fea0003800000 */
.L_x_13960:
        /* <DEDUP_REMOVED lines=43> */
.L_x_13959:
[----:B------:R-:W-:Y:S05]  /*cd30*/  BSYNC B1 ;  /* 0x0000000000017941 */ /* 0x000fea0003800000 */
.L_x_13958:
        /* <DEDUP_REMOVED lines=11> */
.L_x_13954:
[----:B------:R-:W-:Y:S05]  /*cdf0*/  BSYNC B0 ;  /* 0x0000000000007941 */ /* 0x000fea0003800000 */
.L_x_13952:
        /* <DEDUP_REMOVED lines=9> */
.L_x_13963:
        /* <DEDUP_REMOVED lines=12> */
.L_x_13966:
[----:B------:R-:W-:-:S07]  /*cf50*/  IMAD.MOV.U32 R34, RZ, RZ, R30 ;  /* 0x000000ffff227224 */ /* 0x000fce00078e001e */
.L_x_13967:
[----:B------:R-:W-:Y:S05]  /*cf60*/  BSYNC B1 ;  /* 0x0000000000017941 */ /* 0x000fea0003800000 */
.L_x_13965:
        /* <DEDUP_REMOVED lines=16> */
.L_x_13971:
[----:B------:R-:W-:Y:S05]  /*d070*/  BSYNC B2 ;  /* 0x0000000000027941 */ /* 0x000fea0003800000 */
.L_x_13970:
        /* <DEDUP_REMOVED lines=43> */
.L_x_13969:
[----:B------:R-:W-:Y:S05]  /*d330*/  BSYNC B1 ;  /* 0x0000000000017941 */ /* 0x000fea0003800000 */
.L_x_13968:
        /* <DEDUP_REMOVED lines=13> */
.L_x_13964:
[----:B------:R-:W-:Y:S05]  /*d410*/  BSYNC B0 ;  /* 0x0000000000007941 */ /* 0x000fea0003800000 */
.L_x_13962:
[----:B------:R-:W-:Y:S01]  /*d420*/  IMAD.WIDE.U32 R202, R203, 0x10, R208 ;  /* 0x00000010cbca7825 */ /* 0x000fe200078e00d0 */
[----:B0-----:R-:W-:Y:S01]  /*d430*/  F2FP.BF16.F32.PACK_AB R163, R197, R195 ;  /* 0x000000c3c5a3723e */ /* 0x001fe200000010ff */
        /* <DEDUP_REMOVED lines=32> */
.L_x_13973:
[----:B------:R-:W-:Y:S05]  /*d640*/  BSYNC B0 ;  /* 0x0000000000007941 */ /* 0x000fea0003800000 */
.L_x_13972:
        /* <DEDUP_REMOVED lines=10> */
.L_x_13975:
        /* <DEDUP_REMOVED lines=12> */
.L_x_13978:
[----:B------:R-:W-:-:S07]  /*d7b0*/  IMAD.MOV.U32 R10, RZ, RZ, R30 ;  /* 0x000000ffff0a7224 */ /* 0x000fce00078e001e */
.L_x_13979:
[----:B------:R-:W-:Y:S05]  /*d7c0*/  BSYNC B1 ;  /* 0x0000000000017941 */ /* 0x000fea0003800000 */
.L_x_13977:
        /* <DEDUP_REMOVED lines=16> */
.L_x_13983:
[----:B------:R-:W-:Y:S05]  /*d8d0*/  BSYNC B2 ;  /* 0x0000000000027941 */ /* 0x000fea0003800000 */
.L_x_13982:
[----:B------:R-:W-:Y:S01]  /*d8e0*/  IMAD.HI.U32 R28, R3, -0x326172a9, RZ ;  /* 0xcd9e8d57031c7827 */ /* 0x000fe200078e00ff */
[----:B------:R-:W-:Y:S01]  /*d8f0*/  LOP3.LUT R161, R161, UR7, R6, 0x96, !PT ;  /* 0x00000007a1a17c12 */ /* 0x000fe2000f8e9606 */
[----:B------:R-:W-:Y:S02]  /*d900*/  HFMA2.MMA R36, -RZ, RZ, 0, 0 ;  /* 0x00000000ff247435 */ /* 0x000fe400000001ff */
[----:B------:R-:W-:Y:S01]  /*d910*/  IMAD R163, R3, -0x326172a9, RZ ;  /* 0xcd9e8d5703a37824 */ /* 0x000fe200078e02ff */
[----:B------:R-:W-:Y:S01]  /*d920*/  LOP3.LUT R28, R28, UR6, R5, 0x96, !PT ;  /* 0x000000061c1c7c12 */ /* 0x000fe2000f8e9605 */
[----:B------:R-:W-:-:S04]  /*d930*/  IMAD.WIDE.U32 R160, R161, -0x326172a9, RZ ;  /* 0xcd9e8d57a1a07825 */ /* 0x000fc800078e00ff */
[----:B-1----:R-:W-:Y:S01]  /*d940*/  IMAD R201, R4, -0x2daee0ad, RZ ;  /* 0xd2511f5304c97824 */ /* 0x002fe200078e02ff */
        /* <DEDUP_REMOVED lines=36> */
.L_x_13981:
[----:B------:R-:W-:Y:S05]  /*db90*/  BSYNC B1 ;  /* 0x0000000000017941 */ /* 0x000fea0003800000 */
.L_x_13980:
        /* <DEDUP_REMOVED lines=11> */
.L_x_13976:
[----:B------:R-:W-:Y:S05]  /*dc50*/  BSYNC B0 ;  /* 0x0000000000007941 */ /* 0x000fea0003800000 */
.L_x_13974:
        /* <DEDUP_REMOVED lines=9> */
.L_x_13985:
        /* <DEDUP_REMOVED lines=12> */
.L_x_13988:
[----:B------:R-:W-:-:S07]  /*ddb0*/  MOV R12, R30 ;  /* 0x0000001e000c7202 */ /* 0x000fce0000000f00 */
.L_x_13989:
[----:B------:R-:W-:Y:S05]  /*ddc0*/  BSYNC B1 ;  /* 0x0000000000017941 */ /* 0x000fea0003800000 */
.L_x_13987:
        /* <DEDUP_REMOVED lines=16> */
.L_x_13993:
[----:B------:R-:W-:Y:S05]  /*ded0*/  BSYNC B2 ;  /* 0x0000000000027941 */ /* 0x000fea0003800000 */
.L_x_13992:
[----:B------:R-:W-:Y:S01]  /*dee0*/  IMAD.HI.U32 R28, R3, -0x326172a9, RZ ;  /* 0xcd9e8d57031c7827 */ /* 0x000fe200078e00ff */
[----:B------:R-:W-:-:S03]  /*def0*/  LOP3.LUT R161, R161, UR7, R6, 0x96, !PT ;  /* 0x00000007a1a17c12 */ /* 0x000fc6000f8e9606 */
[----:B------:R-:W-:Y:S01]  /*df00*/  IMAD R163, R3, -0x326172a9, RZ ;  /* 0xcd9e8d5703a37824 */ /* 0x000fe200078e02ff */
[----:B------:R-:W-:Y:S01]  /*df10*/  LOP3.LUT R28, R28, UR6, R5, 0x96, !PT ;  /* 0x000000061c1c7c12 */ /* 0x000fe2000f8e9605 */
[----:B------:R-:W-:-:S04]  /*df20*/  IMAD.WIDE.U32 R160, R161, -0x326172a9, RZ ;  /* 0xcd9e8d57a1a07825 */ /* 0x000fc800078e00ff */
[----:B-1----:R-:W-:Y:S01]  /*df30*/  IMAD R201, R4, -0x2daee0ad, RZ ;  /* 0xd2511f5304c97824 */ /* 0x002fe200078e02ff */
        /* <DEDUP_REMOVED lines=37> */
.L_x_13991:
[----:B------:R-:W-:Y:S05]  /*e190*/  BSYNC B1 ;  /* 0x0000000000017941 */ /* 0x000fea0003800000 */
.L_x_13990:
[----:B0-----:R-:W-:Y:S01]  /*e1a0*/  HFMA2.MMA R161, -RZ, RZ, 0.1171875, 0 ;  /* 0x2f800000ffa17435 */ /* 0x001fe200000001ff */
        /* <DEDUP_REMOVED lines=12> */
.L_x_13986:
[----:B------:R-:W-:Y:S05]  /*e270*/  BSYNC B0 ;  /* 0x0000000000007941 */ /* 0x000fea0003800000 */
.L_x_13984:
        /* <DEDUP_REMOVED lines=8> */
.L_x_13995:
        /* <DEDUP_REMOVED lines=12> */
.L_x_13998:
[----:B------:R-:W-:-:S07]  /*e3c0*/  IMAD.MOV.U32 R14, RZ, RZ, R30 ;  /* 0x000000ffff0e7224 */ /* 0x000fce00078e001e */
.L_x_13999:
[----:B------:R-:W-:Y:S05]  /*e3d0*/  BSYNC B1 ;  /* 0x0000000000017941 */ /* 0x000fea0003800000 */
.L_x_13997:
        /* <DEDUP_REMOVED lines=16> */
.L_x_14003:
[----:B------:R-:W-:Y:S05]  /*e4e0*/  BSYNC B2 ;  /* 0x0000000000027941 */ /* 0x000fea0003800000 */
.L_x_14002:
        /* <DEDUP_REMOVED lines=43> */
.L_x_14001:
[----:B------:R-:W-:Y:S05]  /*e7a0*/  BSYNC B1 ;  /* 0x0000000000017941 */ /* 0x000fea0003800000 */
.L_x_14000:
        /* <DEDUP_REMOVED lines=11> */
.L_x_13996:
[----:B------:R-:W-:Y:S05]  /*e860*/  BSYNC B0 ;  /* 0x0000000000007941 */ /* 0x000fea0003800000 */
.L_x_13994:
        /* <DEDUP_REMOVED lines=9> */
.L_x_14005:
        /* <DEDUP_REMOVED lines=12> */
.L_x_14008:
[----:B------:R-:W-:-:S07]  /*e9c0*/  MOV R16, R30 ;  /* 0x0000001e00107202 */ /* 0x000fce0000000f00 */
.L_x_14009:
[----:B------:R-:W-:Y:S05]  /*e9d0*/  BSYNC B1 ;  /* 0x0000000000017941 */ /* 0x000fea0003800000 */
.L_x_14007:
        /* <DEDUP_REMOVED lines=16> */
.L_x_14013:
[----:B------:R-:W-:Y:S05]  /*eae0*/  BSYNC B2 ;  /* 0x0000000000027941 */ /* 0x000fea0003800000 */
.L_x_14012:
        /* <DEDUP_REMOVED lines=43> */
.L_x_14011:
[----:B------:R-:W-:Y:S05]  /*eda0*/  BSYNC B1 ;  /* 0x0000000000017941 */ /* 0x000fea0003800000 */
.L_x_14010:
        /* <DEDUP_REMOVED lines=13> */
.L_x_14006:
[----:B------:R-:W-:Y:S05]  /*ee80*/  BSYNC B0 ;  /* 0x0000000000007941 */ /* 0x000fea0003800000 */
.L_x_14004:
        /* <DEDUP_REMOVED lines=8> */
.L_x_14015:
        /* <DEDUP_REMOVED lines=12> */
.L_x_14018:
[----:B------:R-:W-:-:S07]  /*efd0*/  IMAD.MOV.U32 R18, RZ, RZ, R30 ;  /* 0x000000ffff127224 */ /* 0x000fce00078e001e */
.L_x_14019:
[----:B------:R-:W-:Y:S05]  /*efe0*/  BSYNC B1 ;  /* 0x0000000000017941 */ /* 0x000fea0003800000 */
.L_x_14017:
        /* <DEDUP_REMOVED lines=16> */
.L_x_14023:
[----:B------:R-:W-:Y:S05]  /*f0f0*/  BSYNC B2 ;  /* 0x0000000000027941 */ /* 0x000fea0003800000 */
.L_x_14022:
[----:B------:R-:W-:Y:S01]  /*f100*/  IMAD.HI.U32 R28, R3, -0x326172a9, RZ ;  /* 0xcd9e8d57031c7827 */ /* 0x000fe200078e00ff */
[----:B------:R-:W-:Y:S01]  /*f110*/  LOP3.LUT R161, R161, UR7, R6, 0x96, !PT ;  /* 0x00000007a1a17c12 */ /* 0x000fe2000f8e9606 */
[----:B------:R-:W-:Y:S02]  /*f120*/  HFMA2.MMA R36, -RZ, RZ, 0, 0 ;  /* 0x00000000ff247435 */ /* 0x000fe400000001ff */
[----:B------:R-:W-:Y:S01]  /*f130*/  IMAD R163, R3, -0x326172a9, RZ ;  /* 0xcd9e8d5703a37824 */ /* 0x000fe200078e02ff */
[----:B------:R-:W-:Y:S01]  /*f140*/  LOP3.LUT R28, R28, UR6, R5, 0x96, !PT ;  /* 0x000000061c1c7c12 */ /* 0x000fe2000f8e9605 */
[----:B-1----:R-:W-:-:S04]  /*f150*/  IMAD.WIDE.U32 R198, R161, -0x326172a9, RZ ;  /* 0xcd9e8d57a1c67825 */ /* 0x002fc800078e00ff */
        /* <DEDUP_REMOVED lines=37> */
.L_x_14021:
[----:B------:R-:W-:Y:S05]  /*f3b0*/  BSYNC B1 ;  /* 0x0000000000017941 */ /* 0x000fea0003800000 */
.L_x_14020:
        /* <DEDUP_REMOVED lines=11> */
.L_x_14016:
[----:B------:R-:W-:Y:S05]  /*f470*/  BSYNC B0 ;  /* 0x0000000000007941 */ /* 0x000fea0003800000 */
.L_x_14014:
        /* <DEDUP_REMOVED lines=9> */
.L_x_14025:
        /* <DEDUP_REMOVED lines=12> */
.L_x_14028:
[----:B------:R-:W-:-:S07]  /*f5d0*/  MOV R20, R30 ;  /* 0x0000001e00147202 */ /* 0x000fce0000000f00 */
.L_x_14029:
[----:B------:R-:W-:Y:S05]  /*f5e0*/  BSYNC B1 ;  /* 0x0000000000017941 */ /* 0x000fea0003800000 */
.L_x_14027:
        /* <DEDUP_REMOVED lines=16> */
.L_x_14033:
[----:B------:R-:W-:Y:S05]  /*f6f0*/  BSYNC B2 ;  /* 0x0000000000027941 */ /* 0x000fea0003800000 */
.L_x_14032:
        /* <DEDUP_REMOVED lines=43> */
.L_x_14031:
[----:B------:R-:W-:Y:S05]  /*f9b0*/  BSYNC B1 ;  /* 0x0000000000017941 */ /* 0x000fea0003800000 */
.L_x_14030:
        /* <DEDUP_REMOVED lines=13> */
.L_x_14026:
[----:B------:R-:W-:Y:S05]  /*fa90*/  BSYNC B0 ;  /* 0x0000000000007941 */ /* 0x000fea0003800000 */
.L_x_14024:
        /* <DEDUP_REMOVED lines=8> */
.L_x_14035:
        /* <DEDUP_REMOVED lines=12> */
.L_x_14038:
[----:B------:R-:W-:-:S07]  /*fbe0*/  IMAD.MOV.U32 R22, RZ, RZ, R30 ;  /* 0x000000ffff167224 */ /* 0x000fce00078e001e */
.L_x_14039:
[----:B------:R-:W-:Y:S05]  /*fbf0*/  BSYNC B1 ;  /* 0x0000000000017941 */ /* 0x000fea0003800000 */
.L_x_14037:
        /* <DEDUP_REMOVED lines=16> */
.L_x_14043:
[----:B------:R-:W-:Y:S05]  /*fd00*/  BSYNC B2 ;  /* 0x0000000000027941 */ /* 0x000fea0003800000 */
.L_x_14042:
        /* <DEDUP_REMOVED lines=43> */
.L_x_14041:
[----:B------:R-:W-:Y:S05]  /*ffc0*/  BSYNC B1 ;  /* 0x0000000000017941 */ /* 0x000fea0003800000 */
.L_x_14040:
        /* <DEDUP_REMOVED lines=11> */
.L_x_14036:
[----:B------:R-:W-:Y:S05]  /*10080*/  BSYNC B0 ;  /* 0x0000000000007941 */ /* 0x000fea0003800000 */
.L_x_14034:
        /* <DEDUP_REMOVED lines=9> */
.L_x_14045:
        /* <DEDUP_REMOVED lines=12> */
.L_x_14048:
[----:B------:R-:W-:-:S07]  /*101e0*/  MOV R34, R30 ;  /* 0x0000001e00227202 */ /* 0x000fce0000000f00 */
.L_x_14049:
[----:B------:R-:W-:Y:S05]  /*101f0*/  BSYNC B1 ;  /* 0x0000000000017941 */ /* 0x000fea0003800000 */
.L_x_14047:
        /* <DEDUP_REMOVED lines=16> */
.L_x_14053:
[----:B------:R-:W-:Y:S05]  /*10300*/  BSYNC B2 ;  /* 0x0000000000027941 */ /* 0x000fea0003800000 */
.L_x_14052:
        /* <DEDUP_REMOVED lines=43> */
.L_x_14051:
[----:B------:R-:W-:Y:S05]  /*105c0*/  BSYNC B1 ;  /* 0x0000000000017941 */ /* 0x000fea0003800000 */
.L_x_14050:
        /* <DEDUP_REMOVED lines=13> */
.L_x_14046:
[----:B------:R-:W-:Y:S05]  /*106a0*/  BSYNC B0 ;  /* 0x0000000000007941 */ /* 0x000fea0003800000 */
.L_x_14044:
        /* <DEDUP_REMOVED lines=34> */
.L_x_14055:
[----:B------:R-:W-:Y:S05]  /*108d0*/  BSYNC B0 ;  /* 0x0000000000007941 */ /* 0x000fea0003800000 */
.L_x_14054:
[----:B-----5:R1:W5:Y:S04]  /*108e0*/  @P1 LDG.E.128 R156, desc[UR4][R218.64] ;  /* 0x00000004da9c1981 */ /* 0x020368000c1e1d00 */
[----:B------:R1:W5:Y:S01]  /*108f0*/  @P0 LDG.E.128 R152, desc[UR4][R216.64] ;  /* 0x00000004d8980981 */ /* 0x000362000c1e1d00 */
        /* <DEDUP_REMOVED lines=8> */
.L_x_14057:
        /* <DEDUP_REMOVED lines=12> */
.L_x_14060:
[----:B------:R-:W-:-:S07]  /*10a40*/  MOV R10, R30 ;  /* 0x0000001e000a7202 */ /* 0x000fce0000000f00 */
.L_x_14061:
[----:B------:R-:W-:Y:S05]  /*10a50*/  BSYNC B1 ;  /* 0x0000000000017941 */ /* 0x000fea0003800000 */
.L_x_14059:
        /* <DEDUP_REMOVED lines=16> */
.L_x_14065:
[----:B------:R-:W-:Y:S05]  /*10b60*/  BSYNC B2 ;  /* 0x0000000000027941 */ /* 0x000fea0003800000 */
.L_x_14064:
        /* <DEDUP_REMOVED lines=43> */
.L_x_14063:
[----:B------:R-:W-:Y:S05]  /*10e20*/  BSYNC B1 ;  /* 0x0000000000017941 */ /* 0x000fea0003800000 */
.L_x_14062:
        /* <DEDUP_REMOVED lines=11> */
.L_x_14058:
[----:B------:R-:W-:Y:S05]  /*10ee0*/  BSYNC B0 ;  /* 0x0000000000007941 */ /* 0x000fea0003800000 */
.L_x_14056:
        /* <DEDUP_REMOVED lines=9> */
.L_x_14067:
        /* <DEDUP_REMOVED lines=12> */
.L_x_14070:
[----:B------:R-:W-:-:S07]  /*11040*/  IMAD.MOV.U32 R12, RZ, RZ, R30 ;  /* 0x000000ffff0c7224 */ /* 0x000fce00078e001e */
.L_x_14071:
[----:B------:R-:W-:Y:S05]  /*11050*/  BSYNC B1 ;  /* 0x0000000000017941 */ /* 0x000fea0003800000 */
.L_x_14069:
        /* <DEDUP_REMOVED lines=16> */
.L_x_14075:
[----:B------:R-:W-:Y:S05]  /*11160*/  BSYNC B2 ;  /* 0x0000000000027941 */ /* 0x000fea0003800000 */
.L_x_14074:
        /* <DEDUP_REMOVED lines=43> */
.L_x_14073:
[----:B------:R-:W-:Y:S05]  /*11420*/  BSYNC B1 ;  /* 0x0000000000017941 */ /* 0x000fea0003800000 */
.L_x_14072:
        /* <DEDUP_REMOVED lines=13> */
.L_x_14068:
[----:B------:R-:W-:Y:S05]  /*11500*/  BSYNC B0 ;  /* 0x0000000000007941 */ /* 0x000fea0003800000 */
.L_x_14066:
        /* <DEDUP_REMOVED lines=8> */
.L_x_14077:
        /* <DEDUP_REMOVED lines=12> */
.L_x_14080:
[----:B------:R-:W-:-:S07]  /*11650*/  MOV R14, R30 ;  /* 0x0000001e000e7202 */ /* 0x000fce0000000f00 */
.L_x_14081:
[----:B------:R-:W-:Y:S05]  /*11660*/  BSYNC B1 ;  /* 0x0000000000017941 */ /* 0x000fea0003800000 */
.L_x_14079:
        /* <DEDUP_REMOVED lines=16> */
.L_x_14085:
[----:B------:R-:W-:Y:S05]  /*11770*/  BSYNC B2 ;  /* 0x0000000000027941 */ /* 0x000fea0003800000 */
.L_x_14084:
        /* <DEDUP_REMOVED lines=43> */
.L_x_14083:
[----:B------:R-:W-:Y:S05]  /*11a30*/  BSYNC B1 ;  /* 0x0000000000017941 */ /* 0x000fea0003800000 */
.L_x_14082:
        /* <DEDUP_REMOVED lines=11> */
.L_x_14078:
[----:B------:R-:W-:Y:S05]  /*11af0*/  BSYNC B0 ;  /* 0x0000000000007941 */ /* 0x000fea0003800000 */
.L_x_14076:
        /* <DEDUP_REMOVED lines=9> */
.L_x_14087:
        /* <DEDUP_REMOVED lines=12> */
.L_x_14090:
[----:B------:R-:W-:-:S07]  /*11c50*/  IMAD.MOV.U32 R16, RZ, RZ, R30 ;  /* 0x000000ffff107224 */ /* 0x000fce00078e001e */
.L_x_14091:
[----:B------:R-:W-:Y:S05]  /*11c60*/  BSYNC B1 ;  /* 0x0000000000017941 */ /* 0x000fea0003800000 */
.L_x_14089:
        /* <DEDUP_REMOVED lines=16> */
.L_x_14095:
[----:B------:R-:W-:Y:S05]  /*11d70*/  BSYNC B2 ;  /* 0x0000000000027941 */ /* 0x000fea0003800000 */
.L_x_14094:
        /* <DEDUP_REMOVED lines=43> */
.L_x_14093:
[----:B------:R-:W-:Y:S05]  /*12030*/  BSYNC B1 ;  /* 0x0000000000017941 */ /* 0x000fea0003800000 */
.L_x_14092:
        /* <DEDUP_REMOVED lines=13> */
.L_x_14088:
[----:B------:R-:W-:Y:S05]  /*12110*/  BSYNC B0 ;  /* 0x0000000000007941 */ /* 0x000fea0003800000 */
.L_x_14086:
        /* <DEDUP_REMOVED lines=8> */
.L_x_14097:
        /* <DEDUP_REMOVED lines=12> */
.L_x_14100:
[----:B------:R-:W-:-:S07]  /*12260*/  MOV R18, R30 ;  /* 0x0000001e00127202 */ /* 0x000fce0000000f00 */
.L_x_14101:
[----:B------:R-:W-:Y:S05]  /*12270*/  BSYNC B1 ;  /* 0x0000000000017941 */ /* 0x000fea0003800000 */
.L_x_14099:
        /* <DEDUP_REMOVED lines=16> */
.L_x_14105:
[----:B------:R-:W-:Y:S05]  /*12380*/  BSYNC B2 ;  /* 0x0000000000027941 */ /* 0x000fea0003800000 */
.L_x_14104:
        /* <DEDUP_REMOVED lines=43> */
.L_x_14103:
[----:B------:R-:W-:Y:S05]  /*12640*/  BSYNC B1 ;  /* 0x0000000000017941 */ /* 0x000fea0003800000 */
.L_x_14102:
        /* <DEDUP_REMOVED lines=11> */
.L_x_14098:
[----:B------:R-:W-:Y:S05]  /*12700*/  BSYNC B0 ;  /* 0x0000000000007941 */ /* 0x000fea0003800000 */
.L_x_14096:
        /* <DEDUP_REMOVED lines=9> */
.L_x_14107:
        /* <DEDUP_REMOVED lines=12> */
.L_x_14110:
[----:B------:R-:W-:-:S07]  /*12860*/  IMAD.MOV.U32 R20, RZ, RZ, R30 ;  /* 0x000000ffff147224 */ /* 0x000fce00078e001e */
.L_x_14111:
[----:B------:R-:W-:Y:S05]  /*12870*/  BSYNC B1 ;  /* 0x0000000000017941 */ /* 0x000fea0003800000 */
.L_x_14109:
        /* <DEDUP_REMOVED lines=16> */
.L_x_14115:
[----:B------:R-:W-:Y:S05]  /*12980*/  BSYNC B2 ;  /* 0x0000000000027941 */ /* 0x000fea0003800000 */
.L_x_14114:
        /* <DEDUP_REMOVED lines=43> */
.L_x_14113:
[----:B------:R-:W-:Y:S05]  /*12c40*/  BSYNC B1 ;  /* 0x0000000000017941 */ /* 0x000fea0003800000 */
.L_x_14112:
        /* <DEDUP_REMOVED lines=13> */
.L_x_14108:
[----:B------:R-:W-:Y:S05]  /*12d20*/  BSYNC B0 ;  /* 0x0000000000007941 */ /* 0x000fea0003800000 */
.L_x_14106:
        /* <DEDUP_REMOVED lines=8> */
.L_x_14117:
        /* <DEDUP_REMOVED lines=12> */
.L_x_14120:
[----:B------:R-:W-:-:S07]  /*12e70*/  MOV R22, R30 ;  /* 0x0000001e00167202 */ /* 0x000fce0000000f00 */
.L_x_14121:
[----:B------:R-:W-:Y:S05]  /*12e80*/  BSYNC B1 ;  /* 0x0000000000017941 */ /* 0x000fea0003800000 */
.L_x_14119:
        /* <DEDUP_REMOVED lines=16> */
.L_x_14125:
[----:B------:R-:W-:Y:S05]  /*12f90*/  BSYNC B2 ;  /* 0x0000000000027941 */ /* 0x000fea0003800000 */
.L_x_14124:
        /* <DEDUP_REMOVED lines=43> */
.L_x_14123:
[----:B------:R-:W-:Y:S05]  /*13250*/  BSYNC B1 ;  /* 0x0000000000017941 */ /* 0x000fea0003800000 */
.L_x_14122:
        /* <DEDUP_REMOVED lines=11> */
.L_x_14118:
[----:B------:R-:W-:Y:S05]  /*13310*/  BSYNC B0 ;  /* 0x0000000000007941 */ /* 0x000fea0003800000 */
.L_x_14116:
        /* <DEDUP_REMOVED lines=9> */
.L_x_14127:
        /* <DEDUP_REMOVED lines=12> */
.L_x_14130:
[----:B------:R-:W-:-:S07]  /*13470*/  IMAD.MOV.U32 R34, RZ, RZ, R30 ;  /* 0x000000ffff227224 */ /* 0x000fce00078e001e */
.L_x_14131:
[----:B------:R-:W-:Y:S05]  /*13480*/  BSYNC B1 ;  /* 0x0000000000017941 */ /* 0x000fea0003800000 */
.L_x_14129:
        /* <DEDUP_REMOVED lines=16> */
.L_x_14135:
[----:B------:R-:W-:Y:S05]  /*13590*/  BSYNC B2 ;  /* 0x0000000000027941 */ /* 0x000fea0003800000 */
.L_x_14134:
        /* <DEDUP_REMOVED lines=43> */
.L_x_14133:
[----:B------:R-:W-:Y:S05]  /*13850*/  BSYNC B1 ;  /* 0x0000000000017941 */ /* 0x000fea0003800000 */
.L_x_14132:
        /* <DEDUP_REMOVED lines=13> */
.L_x_14128:
[----:B------:R-:W-:Y:S05]  /*13930*/  BSYNC B0 ;  /* 0x0000000000007941 */ /* 0x000fea0003800000 */
.L_x_14126:
[----:B------:R-:W-:Y:S01]  /*13940*/  IADD3 R36, R239, 0x300, RZ ;  /* 0x00000300ef247810 */ /* 0x000fe20007ffe0ff */
[----:B------:R-:W-:Y:S01]  /*13950*/  IMAD.WIDE.U32 R238, R241, 0x10, R208 ;  /* 0x00000010f1ee7825 */ /* 0x000fe200078e00d0 */
[----:B0-----:R-:W-:Y:S01]  /*13960*/  F2FP.BF16.F32.PACK_AB R163, R217, R219 ;  /* 0x000000dbd9a3723e */ /* 0x001fe200000010ff */
        /* <DEDUP_REMOVED lines=31> */
.L_x_14137:
[----:B------:R-:W-:Y:S05]  /*13b60*/  BSYNC B0 ;  /* 0x0000000000007941 */ /* 0x000fea0003800000 */
.L_x_14136:
        /* <DEDUP_REMOVED lines=10> */
.L_x_14139:
        /* <DEDUP_REMOVED lines=12> */
.L_x_14142:
[----:B------:R-:W-:-:S07]  /*13cd0*/  IMAD.MOV.U32 R10, RZ, RZ, R30 ;  /* 0x000000ffff0a7224 */ /* 0x000fce00078e001e */
.L_x_14143:
[----:B------:R-:W-:Y:S05]  /*13ce0*/  BSYNC B1 ;  /* 0x0000000000017941 */ /* 0x000fea0003800000 */
.L_x_14141:
        /* <DEDUP_REMOVED lines=16> */
.L_x_14147:
[----:B------:R-:W-:Y:S05]  /*13df0*/  BSYNC B2 ;  /* 0x0000000000027941 */ /* 0x000fea0003800000 */
.L_x_14146:
        /* <DEDUP_REMOVED lines=42> */
[----:B------:R-:W-:-:S11]  /*140a0*/  HFMA2.MMA R160, -RZ, RZ, 0, 0 ;  /* 0x00000000ffa07435 */ /* 0x000fd600000001ff */
.L_x_14145:
[----:B------:R-:W-:Y:S05]  /*140b0*/  BSYNC B1 ;  /* 0x0000000000017941 */ /* 0x000fea0003800000 */
.L_x_14144:
        /* <DEDUP_REMOVED lines=11> */
.L_x_14140:
[----:B------:R-:W-:Y:S05]  /*14170*/  BSYNC B0 ;  /* 0x0000000000007941 */ /* 0x000fea0003800000 */
.L_x_14138:
        /* <DEDUP_REMOVED lines=9> */
.L_x_14149:
        /* <DEDUP_REMOVED lines=12> */
.L_x_14152:
[----:B------:R-:W-:-:S07]  /*142d0*/  MOV R12, R30 ;  /* 0x0000001e000c7202 */ /* 0x000fce0000000f00 */
.L_x_14153:
[----:B------:R-:W-:Y:S05]  /*142e0*/  BSYNC B1 ;  /* 0x0000000000017941 */ /* 0x000fea0003800000 */
.L_x_14151:
        /* <DEDUP_REMOVED lines=16> */
.L_x_14157:
[----:B------:R-:W-:Y:S05]  /*143f0*/  BSYNC B2 ;  /* 0x0000000000027941 */ /* 0x000fea0003800000 */
.L_x_14156:
        /* <DEDUP_REMOVED lines=43> */
.L_x_14155:
[----:B------:R-:W-:Y:S05]  /*146b0*/  BSYNC B1 ;  /* 0x0000000000017941 */ /* 0x000fea0003800000 */
.L_x_14154:
        /* <DEDUP_REMOVED lines=13> */
.L_x_14150:
[----:B------:R-:W-:Y:S05]  /*14790*/  BSYNC B0 ;  /* 0x0000000000007941 */ /* 0x000fea0003800000 */
.L_x_14148:
        /* <DEDUP_REMOVED lines=8> */
.L_x_14159:
        /* <DEDUP_REMOVED lines=12> */
.L_x_14162:
[----:B------:R-:W-:-:S07]  /*148e0*/  IMAD.MOV.U32 R14, RZ, RZ, R30 ;  /* 0x000000ffff0e7224 */ /* 0x000fce00078e001e */
.L_x_14163:
[----:B------:R-:W-:Y:S05]  /*148f0*/  BSYNC B1 ;  /* 0x0000000000017941 */ /* 0x000fea0003800000 */
.L_x_14161:
        /* <DEDUP_REMOVED lines=16> */
.L_x_14167:
[----:B------:R-:W-:Y:S05]  /*14a00*/  BSYNC B2 ;  /* 0x0000000000027941 */ /* 0x000fea0003800000 */
.L_x_14166:
        /* <DEDUP_REMOVED lines=43> */
.L_x_14165:
[----:B------:R-:W-:Y:S05]  /*14cc0*/  BSYNC B1 ;  /* 0x0000000000017941 */ /* 0x000fea0003800000 */
.L_x_14164:
        /* <DEDUP_REMOVED lines=11> */
.L_x_14160:
[----:B------:R-:W-:Y:S05]  /*14d80*/  BSYNC B0 ;  /* 0x0000000000007941 */ /* 0x000fea0003800000 */
.L_x_14158:
        /* <DEDUP_REMOVED lines=9> */
.L_x_14169:
        /* <DEDUP_REMOVED lines=12> */
.L_x_14172:
[----:B------:R-:W-:-:S07]  /*14ee0*/  MOV R16, R30 ;  /* 0x0000001e00107202 */ /* 0x000fce0000000f00 */
.L_x_14173:
[----:B------:R-:W-:Y:S05]  /*14ef0*/  BSYNC B1 ;  /* 0x0000000000017941 */ /* 0x000fea0003800000 */
.L_x_14171:
        /* <DEDUP_REMOVED lines=16> */
.L_x_14177:
[----:B------:R-:W-:Y:S05]  /*15000*/  BSYNC B2 ;  /* 0x0000000000027941 */ /* 0x000fea0003800000 */
.L_x_14176:
        /* <DEDUP_REMOVED lines=43> */
.L_x_14175:
[----:B------:R-:W-:Y:S05]  /*152c0*/  BSYNC B1 ;  /* 0x0000000000017941 */ /* 0x000fea0003800000 */
.L_x_14174:
        /* <DEDUP_REMOVED lines=13> */
.L_x_14170:
[----:B------:R-:W-:Y:S05]  /*153a0*/  BSYNC B0 ;  /* 0x0000000000007941 */ /* 0x000fea0003800000 */
.L_x_14168:
        /* <DEDUP_REMOVED lines=8> */
.L_x_14179:
        /* <DEDUP_REMOVED lines=12> */
.L_x_14182:
[----:B------:R-:W-:-:S07]  /*154f0*/  IMAD.MOV.U32 R18, RZ, RZ, R30 ;  /* 0x000000ffff127224 */ /* 0x000fce00078e001e */
.L_x_14183:
[----:B------:R-:W-:Y:S05]  /*15500*/  BSYNC B1 ;  /* 0x0000000000017941 */ /* 0x000fea0003800000 */
.L_x_14181:
        /* <DEDUP_REMOVED lines=16> */
.L_x_14187:
[----:B------:R-:W-:Y:S05]  /*15610*/  BSYNC B2 ;  /* 0x0000000000027941 */ /* 0x000fea0003800000 */
.L_x_14186:
        /* <DEDUP_REMOVED lines=43> */
.L_x_14185:
[----:B------:R-:W-:Y:S05]  /*158d0*/  BSYNC B1 ;  /* 0x0000000000017941 */ /* 0x000fea0003800000 */
.L_x_14184:
        /* <DEDUP_REMOVED lines=11> */
.L_x_14180:
[----:B------:R-:W-:Y:S05]  /*15990*/  BSYNC B0 ;  /* 0x0000000000007941 */ /* 0x000fea0003800000 */
.L_x_14178:
        /* <DEDUP_REMOVED lines=9> */
.L_x_14189:
        /* <DEDUP_REMOVED lines=12> */
.L_x_14192:
[----:B------:R-:W-:-:S07]  /*15af0*/  MOV R20, R30 ;  /* 0x0000001e00147202 */ /* 0x000fce0000000f00 */
.L_x_14193:
[----:B------:R-:W-:Y:S05]  /*15b00*/  BSYNC B1 ;  /* 0x0000000000017941 */ /* 0x000fea0003800000 */
.L_x_14191:
        /* <DEDUP_REMOVED lines=16> */
.L_x_14197:
[----:B------:R-:W-:Y:S05]  /*15c10*/  BSYNC B2 ;  /* 0x0000000000027941 */ /* 0x000fea0003800000 */
.L_x_14196:
        /* <DEDUP_REMOVED lines=43> */
.L_x_14195:
[----:B------:R-:W-:Y:S05]  /*15ed0*/  BSYNC B1 ;  /* 0x0000000000017941 */ /* 0x000fea0003800000 */
.L_x_14194:
        /* <DEDUP_REMOVED lines=13> */
.L_x_14190:
[----:B------:R-:W-:Y:S05]  /*15fb0*/  BSYNC B0 ;  /* 0x0000000000007941 */ /* 0x000fea0003800000 */
.L_x_14188:
        /* <DEDUP_REMOVED lines=8> */
.L_x_14199:
        /* <DEDUP_REMOVED lines=12> */
.L_x_14202:
[----:B------:R-:W-:-:S07]  /*16100*/  IMAD.MOV.U32 R22, RZ, RZ, R30 ;  /* 0x000000ffff167224 */ /* 0x000fce00078e001e */
.L_x_14203:
[----:B------:R-:W-:Y:S05]  /*16110*/  BSYNC B1 ;  /* 0x0000000000017941 */ /* 0x000fea0003800000 */
.L_x_14201:
        /* <DEDUP_REMOVED lines=16> */
.L_x_14207:
[----:B------:R-:W-:Y:S05]  /*16220*/  BSYNC B2 ;  /* 0x0000000000027941 */ /* 0x000fea0003800000 */
.L_x_14206:
        /* <DEDUP_REMOVED lines=43> */
.L_x_14205:
[----:B------:R-:W-:Y:S05]  /*164e0*/  BSYNC B1 ;  /* 0x0000000000017941 */ /* 0x000fea0003800000 */
.L_x_14204:
        /* <DEDUP_REMOVED lines=11> */
.L_x_14200:
[----:B------:R-:W-:Y:S05]  /*165a0*/  BSYNC B0 ;  /* 0x0000000000007941 */ /* 0x000fea0003800000 */
.L_x_14198:
        /* <DEDUP_REMOVED lines=9> */
.L_x_14209:
        /* <DEDUP_REMOVED lines=12> */
.L_x_14212:
[----:B------:R-:W-:-:S07]  /*16700*/  MOV R34, R30 ;  /* 0x0000001e00227202 */ /* 0x000fce0000000f00 */
.L_x_14213:
[----:B------:R-:W-:Y:S05]  /*16710*/  BSYNC B1 ;  /* 0x0000000000017941 */ /* 0x000fea0003800000 */
.L_x_14211:
        /* <DEDUP_REMOVED lines=16> */
.L_x_14217:
[----:B------:R-:W-:Y:S05]  /*16820*/  BSYNC B2 ;  /* 0x0000000000027941 */ /* 0x000fea0003800000 */
.L_x_14216:
        /* <DEDUP_REMOVED lines=43> */
.L_x_14215:
[----:B------:R-:W-:Y:S05]  /*16ae0*/  BSYNC B1 ;  /* 0x0000000000017941 */ /* 0x000fea0003800000 */
.L_x_14214:
        /* <DEDUP_REMOVED lines=13> */
.L_x_14210:
[----:B------:R-:W-:Y:S05]  /*16bc0*/  BSYNC B0 ;  /* 0x0000000000007941 */ /* 0x000fea0003800000 */
.L_x_14208:
        /* <DEDUP_REMOVED lines=87> */
.L_x_14219:
[----:B------:R-:W-:Y:S05]  /*17140*/  BSYNC B0 ;  /* 0x0000000000007941 */ /* 0x000fea0003800000 */
.L_x_14218:
        /* <DEDUP_REMOVED lines=136> */
.L_x_14234:
[----:B------:R-:W2:Y:S01]  /*179d0*/  @!P3 S2R R223, SR_CgaCtaId ;  /* 0x0000000000dfb919 */ /* 0x000ea20000008800 */
[----:B------:R-:W-:Y:S01]  /*179e0*/  @!P3 MOV R26, 0x400 ;  /* 0x00000400001ab802 */ /* 0x000fe20000000f00 */
[----:B-1----:R-:W-:Y:S01]  /*179f0*/  FADD.FTZ R161, R166, R209 ;  /* 0x000000d1a6a17221 */ /* 0x002fe20000010000 */
[----:B------:R-:W-:Y:S01]  /*17a00*/  LOP3.LUT R163, R164, 0x3, RZ, 0xc0, !PT ;  /* 0x00000003a4a37812 */ /* 0x000fe200078ec0ff */
[----:B------:R-:W-:Y:S05]  /*17a10*/  WARPSYNC.ALL ;  /* 0x0000000000007948 */ /* 0x000fea0003800000 */
[----:B------:R-:W-:-:S04]  /*17a20*/  LOP3.LUT R209, R0, 0x1f, RZ, 0xc0, !PT ;  /* 0x0000001f00d17812 */ /* 0x000fc800078ec0ff */
[----:B------:R-:W-:Y:S02]  /*17a30*/  ISETP.GT.U32.AND P1, PT, R209, 0x3, PT ;  /* 0x00000003d100780c */ /* 0x000fe40003f24070 */
[----:B--2---:R-:W-:Y:S01]  /*17a40*/  @!P3 LEA R223, R223, R26, 0x18 ;  /* 0x0000001adfdfb211 */ /* 0x004fe200078ec0ff */
[----:B------:R-:W-:-:S05]  /*17a50*/  @!P3 IMAD.IADD R26, R36, 0x1, R163 ;  /* 0x00000001241ab824 */ /* 0x000fca00078e02a3 */
[----:B------:R-:W-:-:S05]  /*17a60*/  @!P3 LEA R26, R26, R223, 0x3 ;  /* 0x000000df1a1ab211 */ /* 0x000fca00078e18ff */
[----:B------:R1:W-:Y:S02]  /*17a70*/  @!P3 STS.64 [R26], R160 ;  /* 0x000000a01a00b388 */ /* 0x0003e40000000a00 */
[----:B-1----:R-:W1:Y:S01]  /*17a80*/  @!P1 S2R R161, SR_CgaCtaId ;  /* 0x0000000000a19919 */ /* 0x002e620000008800 */
[----:B------:R-:W-:Y:S01]  /*17a90*/  @!P1 MOV R26, 0x400 ;  /* 0x00000400001a9802 */ /* 0x000fe20000000f00 */
[----:B------:R-:W-:Y:S01]  /*17aa0*/  @!P1 IMAD.IADD R36, R36, 0x1, R209 ;  /* 0x0000000124249824 */ /* 0x000fe200078e02d1 */
[----:B------:R-:W-:Y:S01]  /*17ab0*/  BSSY B0, `(.L_x_14221) ;  /* 0x000011c000007945 */ /* 0x000fe20003800000 */
[----:B------:R-:W-:Y:S01]  /*17ac0*/  BAR.SYNC.DEFER_BLOCKING 0x0 ;  /* 0x0000000000007b1d */ /* 0x000fe20000010000 */
[----:B-1----:R-:W-:Y:S02]  /*17ad0*/  @!P1 LEA R209, R161, R26, 0x18 ;  /* 0x0000001aa1d19211 */ /* 0x002fe400078ec0ff */
[----:B------:R-:W-:Y:S01]  /*17ae0*/  CS2R R160, SRZ ;  /* 0x0000000000a07805 */ /* 0x000fe2000001ff00 */
[----:B------:R-:W-:Y:S01]  /*17af0*/  IMAD.MOV.U32 R26, RZ, RZ, RZ ;  /* 0x000000ffff1a7224 */ /* 0x000fe200078e00ff */
[----:B------:R-:W-:-:S02]  /*17b00*/  @!P1 MOV R26, 0x700 ;  /* 0x00000700001a9802 */ /* 0x000fc40000000f00 */
[----:B------:R-:W-:-:S03]  /*17b10*/  @!P1 LEA R36, R36, R209, 0x3 ;  /* 0x000000d124249211 */ /* 0x000fc600078e18ff */
[----:B------:R-:W1:Y:S04]  /*17b20*/  SHFL.DOWN PT, R209, R26, 0x2, 0x1f ;  /* 0x08401f001ad17f89 */ /* 0x000e6800000e0000 */
[----:B------:R2:W3:Y:S01]  /*17b30*/  @!P1 LDS.64 R160, [R36] ;  /* 0x0000000024a09984 */ /* 0x0004e20000000a00 */
[----:B------:R-:W-:Y:S02]  /*17b40*/  LOP3.LUT P1, RZ, R163, 0x1f, R0, 0xf8, !PT ;  /* 0x0000001fa3ff7812 */ /* 0x000fe4000782f800 */
[----:B--2---:R-:W-:Y:S01]  /*17b50*/  I2FP.F32.S32 R36, R26 ;  /* 0x0000001a00247245 */ /* 0x004fe20000201400 */
[----:B-1----:R-:W-:Y:S01]  /*17b60*/  IMAD.IADD R164, R209, 0x1, R26 ;  /* 0x00000001d1a47824 */ /* 0x002fe200078e021a */
[----:B------:R-:W-:-:S04]  /*17b70*/  I2FP.F32.S32 R170, R209 ;  /* 0x000000d100aa7245 */ /* 0x000fc80000201400 */
[----:B0-----:R-:W-:Y:S01]  /*17b80*/  I2FP.F32.S32 R166, R164 ;  /* 0x000000a400a67245 */ /* 0x001fe20000201400 */
[----:B------:R-:W0:Y:S03]  /*17b90*/  SHFL.DOWN PT, R251, R164, 0x1, 0x1f ;  /* 0x08201f00a4fb7f89 */ /* 0x000e2600000e0000 */
[----:B------:R-:W1:Y:S01]  /*17ba0*/  MUFU.RCP R168, R166 ;  /* 0x000000a600a87308 */ /* 0x000e620000001000 */
[----:B---3--:R-:W2:Y:S04]  /*17bb0*/  SHFL.DOWN PT, R223, R160, 0x2, 0x1f ;  /* 0x08401f00a0df7f89 */ /* 0x008ea800000e0000 */
        /* <DEDUP_REMOVED lines=11> */
[----:B------:R-:W-:Y:S01]  /*17c70*/  FMUL.FTZ R223, R223, R36 ;  /* 0x00000024dfdf7220 */ /* 0x000fe20000410000 */
[----:B------:R-:W1:Y:S03]  /*17c80*/  @!P1 LDC.64 R162, c[0x0][0x258] ;  /* 0x00009600ffa29b82 */ /* 0x000e660000000a00 */
[----:B------:R-:W2:Y:S01]  /*17c90*/  SHFL.DOWN PT, R26, R209, 0x1, 0x1f ;  /* 0x08201f00d11a7f89 */ /* 0x000ea200000e0000 */
[----:B------:R-:W-:-:S04]  /*17ca0*/  FMUL.FTZ R223, R223, R170 ;  /* 0x000000aadfdf7220 */ /* 0x000fc80000410000 */
[----:B------:R-:W-:-:S05]  /*17cb0*/  FFMA.FTZ R161, R168, R223, R161 ;  /* 0x000000dfa8a17223 */ /* 0x000fca00000100a1 */
[----:B------:R-:W3:Y:S01]  /*17cc0*/  SHFL.DOWN PT, R36, R161, 0x1, 0x1f ;  /* 0x08201f00a1247f89 */ /* 0x000ee200000e0000 */
[----:B-1----:R-:W-:Y:S01]  /*17cd0*/  @!P1 LEA R162, P4, R2, R162, 0x2 ;  /* 0x000000a202a29211 */ /* 0x002fe200078810ff */
[----:B--2---:R-:W-:Y:S01]  /*17ce0*/  FADD.FTZ R160, R209, -R26 ;  /* 0x8000001ad1a07221 */ /* 0x004fe20000010000 */
[----:B------:R-:W-:Y:S02]  /*17cf0*/  FMUL.FTZ R26, R26, R251 ;  /* 0x000000fb1a1a7220 */ /* 0x000fe40000410000 */
[----:B------:R-:W-:Y:S01]  /*17d00*/  @!P1 LEA.HI.X R163, R2, R163, R24, 0x2, P4 ;  /* 0x000000a302a39211 */ /* 0x000fe200020f1418 */
[----:B------:R-:W-:Y:S01]  /*17d10*/  FMUL.FTZ R223, R160, R160 ;  /* 0x000000a0a0df7220 */ /* 0x000fe20000410000 */
[----:B------:R-:W-:-:S03]  /*17d20*/  FFMA.FTZ R209, R166, R209, R26 ;  /* 0x000000d1a6d17223 */ /* 0x000fc6000001001a */
[----:B------:R-:W-:Y:S01]  /*17d30*/  FMUL.FTZ R223, R166, R223 ;  /* 0x000000dfa6df7220 */ /* 0x000fe20000410000 */
[C---:B0-----:R-:W-:Y:S01]  /*17d40*/  FMUL.FTZ R26, R164.reuse, R209 ;  /* 0x000000d1a41a7220 */ /* 0x041fe20000410000 */
[----:B---3--:R-:W-:Y:S02]  /*17d50*/  FADD.FTZ R209, R161, R36 ;  /* 0x00000024a1d17221 */ /* 0x008fe40000010000 */
[----:B------:R-:W-:Y:S01]  /*17d60*/  FMUL.FTZ R223, R223, R251 ;  /* 0x000000fbdfdf7220 */ /* 0x000fe20000410000 */
[----:B------:R-:W0:Y:S01]  /*17d70*/  @!P1 LDC.64 R160, c[0x0][0x250] ;  /* 0x00009400ffa09b82 */ /* 0x000e220000000a00 */
[----:B------:R-:W1:Y:S02]  /*17d80*/  SHFL.IDX PT, R251, R26, RZ, 0x1f ;  /* 0x00001fff1afb7589 */ /* 0x000e6400000e0000 */
[----:B------:R-:W-:-:S05]  /*17d90*/  FFMA.FTZ R223, R164, R223, R209 ;  /* 0x000000dfa4df7223 */ /* 0x000fca00000100d1 */
[----:B------:R-:W2:Y:S01]  /*17da0*/  LDC R164, c[0x0][0x2d8] ;  /* 0x0000b600ffa47b82 */ /* 0x000ea20000000800 */
[----:B------:R-:W2:Y:S01]  /*17db0*/  SHFL.IDX PT, R223, R223, RZ, 0x1f ;  /* 0x00001fffdfdf7589 */ /* 0x000ea200000e0000 */
[----:B0-----:R-:W-:Y:S01]  /*17dc0*/  @!P1 LEA R160, P3, R2, R160, 0x2 ;  /* 0x000000a002a09211 */ /* 0x001fe200078610ff */
[----:B-1----:R-:W-:-:S03]  /*17dd0*/  FMUL.FTZ R36, R251, R251 ;  /* 0x000000fbfb247220 */ /* 0x002fc60000410000 */
[----:B------:R-:W-:Y:S02]  /*17de0*/  @!P1 LEA.HI.X R161, R2, R161, R24, 0x2, P3 ;  /* 0x000000a102a19211 */ /* 0x000fe400018f1418 */
[----:B------:R-:W-:Y:S01]  /*17df0*/  FSEL R209, R36, RZ, P2 ;  /* 0x000000ff24d17208 */ /* 0x000fe20001000000 */
[----:B--2---:R-:W-:Y:S02]  /*17e00*/  FFMA.FTZ R36, R223, UR11, R164 ;  /* 0x0000000bdf247c23 */ /* 0x004fe400080100a4 */
[----:B------:R0:W-:Y:S02]  /*17e10*/  @!P1 STG.E desc[UR4][R160.64], R251 ;  /* 0x000000fba0009986 */ /* 0x0001e4000c101904 */
[----:B------:R-:W-:-:S06]  /*17e20*/  FADD.FTZ R209, R36, R209 ;  /* 0x000000d124d17221 */ /* 0x000fcc0000010000 */
[----:B------:R-:W1:Y:S02]  /*17e30*/  MUFU.RSQ R209, R209 ;  /* 0x000000d100d17308 */ /* 0x000e640000001400 */
[----:B-1----:R0:W-:Y:S01]  /*17e40*/  @!P1 STG.E desc[UR4][R162.64], R209 ;  /* 0x000000d1a2009986 */ /* 0x0021e2000c101904 */
[----:B------:R-:W-:-:S13]  /*17e50*/  ISETP.GE.AND P1, PT, R8, 0x1, PT ;  /* 0x000000010800780c */ /* 0x000fda0003f26270 */
[----:B0-----:R-:W-:Y:S05]  /*17e60*/  @!P1 BRA `(.L_x_14222) ;  /* 0x0000000c00809947 */ /* 0x001fea0003800000 */
[----:B------:R-:W-:Y:S01]  /*17e70*/  VIADD R24, R8, 0xffffffff ;  /* 0xffffffff08187836 */ /* 0x000fe20000000000 */
        /* <DEDUP_REMOVED lines=59> */
[----:B------:R-:W0:Y:S01]  /*18230*/  LDC.64 R8, c[0x0][0x2b8] ;  /* 0x0000ae00ff087b82 */ /* 0x000e220000000a00 */
[C---:B------:R-:W-:Y:S01]  /*18240*/  FMUL.FTZ R164, R209.reuse, R164 ;  /* 0x000000a4d1a47220 */ /* 0x040fe20000410000 */
[C---:B------:R-:W-:Y:S01]  /*18250*/  FMUL.FTZ R35, R209.reuse, R36 ;  /* 0x00000024d1237220 */ /* 0x040fe20000410000 */
[C---:B------:R-:W-:Y:S01]  /*18260*/  FMUL.FTZ R160, R209.reuse, R160 ;  /* 0x000000a0d1a07220 */ /* 0x040fe20000410000 */
[C---:B------:R-:W-:Y:S01]  /*18270*/  FMUL.FTZ R25, R209.reuse, R24 ;  /* 0x00000018d1197220 */ /* 0x040fe20000410000 */
[----:B------:R-:W-:Y:S01]  /*18280*/  FMUL.FTZ R26, R209, R26 ;  /* 0x0000001ad11a7220 */ /* 0x000fe20000410000 */
[----:B------:R-:W-:Y:S01]  /*18290*/  SHF.R.S32.HI R24, RZ, 0x1f, R7 ;  /* 0x0000001fff187819 */ /* 0x000fe20000011407 */
[----:B------:R-:W-:Y:S01]  /*182a0*/  FFMA.FTZ R161, R100, R161, R44 ;  /* 0x000000a164a17223 */ /* 0x000fe2000001002c */
[----:B------:R-:W-:Y:S01]  /*182b0*/  FFMA.FTZ R162, R101, R164, R45 ;  /* 0x000000a465a27223 */ /* 0x000fe2000001002d */
[----:B------:R-:W-:Y:S01]  /*182c0*/  FFMA.FTZ R35, R98, R35, R42 ;  /* 0x0000002362237223 */ /* 0x000fe2000001002a */
[----:B------:R-:W-:Y:S01]  /*182d0*/  FFMA.FTZ R160, R99, R160, R43 ;  /* 0x000000a063a07223 */ /* 0x000fe2000001002b */
[----:B------:R-:W-:Y:S01]  /*182e0*/  FFMA.FTZ R25, R96, R25, R40 ;  /* 0x0000001960197223 */ /* 0x000fe20000010028 */
[----:B------:R-:W-:Y:S01]  /*182f0*/  FFMA.FTZ R26, R97, R26, R41 ;  /* 0x0000001a611a7223 */ /* 0x000fe20000010029 */
[----:B------:R-:W-:Y:S01]  /*18300*/  LEA.HI R24, R24, R7, RZ, 0x3 ;  /* 0x0000000718187211 */ /* 0x000fe200078f18ff */
[C---:B------:R-:W-:Y:S01]  /*18310*/  FMUL.FTZ R165, R209.reuse, R170 ;  /* 0x000000aad1a57220 */ /* 0x040fe20000410000 */
[----:B------:R-:W-:Y:S01]  /*18320*/  LOP3.LUT R7, R0, 0x7f, RZ, 0xc0, !PT ;  /* 0x0000007f00077812 */ /* 0x000fe200078ec0ff */
[C---:B------:R-:W-:Y:S01]  /*18330*/  FMUL.FTZ R163, R209.reuse, R166 ;  /* 0x000000a6d1a37220 */ /* 0x040fe20000410000 */
[C---:B------:R-:W-:Y:S01]  /*18340*/  FMUL.FTZ R168, R209.reuse, R168 ;  /* 0x000000a8d1a87220 */ /* 0x040fe20000410000 */
[C---:B------:R-:W-:Y:S01]  /*18350*/  FMUL.FTZ R27, R209.reuse, R182 ;  /* 0x000000b6d11b7220 */ /* 0x040fe20000410000 */
[C---:B------:R-:W-:Y:S01]  /*18360*/  FMUL.FTZ R174, R209.reuse, R174 ;  /* 0x000000aed1ae7220 */ /* 0x040fe20000410000 */
[----:B------:R-:W-:Y:S01]  /*18370*/  F2FP.BF16.F32.PACK_AB R162, R162, R161 ;  /* 0x000000a1a2a2723e */ /* 0x000fe200000010ff */
[----:B------:R-:W-:Y:S01]  /*18380*/  FMUL.FTZ R37, R209, R172 ;  /* 0x000000acd1257220 */ /* 0x000fe20000410000 */
[----:B------:R-:W-:Y:S01]  /*18390*/  F2FP.BF16.F32.PACK_AB R161, R160, R35 ;  /* 0x00000023a0a1723e */ /* 0x000fe200000010ff */
[----:B------:R-:W-:Y:S01]  /*183a0*/  FFMA.FTZ R163, R102, R163, R46 ;  /* 0x000000a366a37223 */ /* 0x000fe2000001002e */
[----:B------:R-:W-:Y:S01]  /*183b0*/  F2FP.BF16.F32.PACK_AB R160, R26, R25 ;  /* 0x000000191aa0723e */ /* 0x000fe200000010ff */
[----:B------:R-:W-:Y:S01]  /*183c0*/  FFMA.FTZ R26, R108, R165, R52 ;  /* 0x000000a56c1a7223 */ /* 0x000fe20000010034 */
[----:B------:R-:W-:Y:S01]  /*183d0*/  LEA.HI.SX32 R35, R24, R7, 0x1d ;  /* 0x0000000718237211 */ /* 0x000fe200078feaff */
[----:B------:R-:W-:Y:S01]  /*183e0*/  FFMA.FTZ R168, R103, R168, R47 ;  /* 0x000000a867a87223 */ /* 0x000fe2000001002f */
[----:B------:R-:W-:Y:S01]  /*183f0*/  FFMA.FTZ R24, R104, R27, R48 ;  /* 0x0000001b68187223 */ /* 0x000fe20000010030 */
[----:B------:R-:W-:Y:S01]  /*18400*/  FFMA.FTZ R165, R105, R174, R49 ;  /* 0x000000ae69a57223 */ /* 0x000fe20000010031 */
[C---:B------:R-:W-:Y:S01]  /*18410*/  FMUL.FTZ R169, R209.reuse, R180 ;  /* 0x000000b4d1a97220 */ /* 0x040fe20000410000 */
[C---:B------:R-:W-:Y:S01]  /*18420*/  FMUL.FTZ R176, R209.reuse, R176 ;  /* 0x000000b0d1b07220 */ /* 0x040fe20000410000 */
[C---:B------:R-:W-:Y:S01]  /*18430*/  FMUL.FTZ R178, R209.reuse, R178 ;  /* 0x000000b2d1b27220 */ /* 0x040fe20000410000 */
[----:B------:R-:W-:Y:S01]  /*18440*/  FMUL.FTZ R230, R209, R230 ;  /* 0x000000e6d1e67220 */ /* 0x000fe20000410000 */
[----:B------:R-:W-:Y:S01]  /*18450*/  FFMA.FTZ R25, R106, R37, R50 ;  /* 0x000000256a197223 */ /* 0x000fe20000010032 */
[----:B------:R-:W-:Y:S01]  /*18460*/  F2FP.BF16.F32.PACK_AB R163, R168, R163 ;  /* 0x000000a3a8a3723e */ /* 0x000fe200000010ff */
[----:B------:R-:W-:Y:S01]  /*18470*/  FFMA.FTZ R27, R110, R169, R54 ;  /* 0x000000a96e1b7223 */ /* 0x000fe20000010036 */
[----:B0-----:R-:W-:Y:S01]  /*18480*/  IMAD.WIDE.U32 R36, R35, 0x10, R8 ;  /* 0x0000001023247825 */ /* 0x001fe200078e0008 */
[----:B------:R-:W-:-:S03]  /*18490*/  F2FP.BF16.F32.PACK_AB R24, R165, R24 ;  /* 0x00000018a518723e */ /* 0x000fc600000010ff */
[----:B------:R-:W-:Y:S01]  /*184a0*/  FFMA.FTZ R230, R111, R230, R55 ;  /* 0x000000e66fe67223 */ /* 0x000fe20000010037 */
[----:B------:R-:W-:Y:S01]  /*184b0*/  FFMA.FTZ R169, R109, R178, R53 ;  /* 0x000000b26da97223 */ /* 0x000fe20000010035 */
[----:B------:R-:W-:Y:S01]  /*184c0*/  FFMA.FTZ R176, R107, R176, R51 ;  /* 0x000000b06bb07223 */ /* 0x000fe20000010033 */
[----:B------:R-:W-:Y:S01]  /*184d0*/  IADD3 R165, R35, 0x80, RZ ;  /* 0x0000008023a57810 */ /* 0x000fe20007ffe0ff */
[C---:B------:R-:W-:Y:S01]  /*184e0*/  FMUL.FTZ R11, R209.reuse, R196 ;  /* 0x000000c4d10b7220 */ /* 0x040fe20000410000 */
[----:B------:R-:W-:Y:S01]  /*184f0*/  FMUL.FTZ R228, R209, R228 ;  /* 0x000000e4d1e47220 */ /* 0x000fe20000410000 */
[----:B------:R0:W-:Y:S01]  /*18500*/  STG.E.128 desc[UR4][R36.64], R160 ;  /* 0x000000a024007986 */ /* 0x0001e2000c101d04 */
[----:B------:R-:W-:Y:S01]  /*18510*/  F2FP.BF16.F32.PACK_AB R27, R230, R27 ;  /* 0x0000001be61b723e */ /* 0x000fe200000010ff */
[----:B------:R-:W-:Y:S01]  /*18520*/  FFMA.FTZ R11, R112, R11, R56 ;  /* 0x0000000b700b7223 */ /* 0x000fe20000010038 */
[----:B------:R-:W-:Y:S01]  /*18530*/  F2FP.BF16.F32.PACK_AB R26, R169, R26 ;  /* 0x0000001aa91a723e */ /* 0x000fe200000010ff */
[----:B------:R-:W-:Y:S01]  /*18540*/  FFMA.FTZ R228, R113, R228, R57 ;  /* 0x000000e471e47223 */ /* 0x000fe20000010039 */
        /* <DEDUP_REMOVED lines=9> */
[C---:B------:R-:W-:Y:S01]  /*185e0*/  VIADD R169, R35.reuse, 0x100 ;  /* 0x0000010023a97836 */ /* 0x040fe20000000000 */
[----:B------:R-:W-:Y:S01]  /*185f0*/  IADD3 R171, R35, 0x180, RZ ;  /* 0x0000018023ab7810 */ /* 0x000fe20007ffe0ff */
[C---:B------:R-:W-:Y:S01]  /*18600*/  FMUL.FTZ R15, R209.reuse, R226 ;  /* 0x000000e2d10f7220 */ /* 0x040fe20000410000 */
[----:B------:R-:W-:Y:S01]  /*18610*/  FMUL.FTZ R194, R209, R194 ;  /* 0x000000c2d1c27220 */ /* 0x000fe20000410000 */
[----:B0-----:R-:W-:-:S04]  /*18620*/  IMAD.WIDE.U32 R160, R165, 0x10, R8 ;  /* 0x00000010a5a07825 */ /* 0x001fc800078e0008 */
[C---:B------:R-:W-:Y:S01]  /*18630*/  FMUL.FTZ R19, R209.reuse, R210 ;  /* 0x000000d2d1137220 */ /* 0x040fe20000410000 */
[C---:B------:R-:W-:Y:S01]  /*18640*/  FMUL.FTZ R190, R209.reuse, R190 ;  /* 0x000000bed1be7220 */ /* 0x040fe20000410000 */
[C---:B------:R-:W-:Y:S01]  /*18650*/  FMUL.FTZ R29, R209.reuse, R212 ;  /* 0x000000d4d11d7220 */ /* 0x040fe20000410000 */
[C---:B------:R-:W-:Y:S01]  /*18660*/  FMUL.FTZ R192, R209.reuse, R192 ;  /* 0x000000c0d1c07220 */ /* 0x040fe20000410000 */
[----:B------:R0:W-:Y:S01]  /*18670*/  STG.E.128 desc[UR4][R160.64], R24 ;  /* 0x00000018a0007986 */ /* 0x0001e2000c101d04 */
        /* <DEDUP_REMOVED lines=13> */
[C---:B------:R-:W-:Y:S01]  /*18750*/  FMUL.FTZ R236, R209.reuse, R236 ;  /* 0x000000ecd1ec7220 */ /* 0x040fe20000410000 */
[C---:B------:R-:W-:Y:S01]  /*18760*/  FMUL.FTZ R175, R209.reuse, R242 ;  /* 0x000000f2d1af7220 */ /* 0x040fe20000410000 */
[C---:B------:R-:W-:Y:S01]  /*18770*/  FMUL.FTZ R238, R209.reuse, R238 ;  /* 0x000000eed1ee7220 */ /* 0x040fe20000410000 */
[----:B------:R-:W-:Y:S01]  /*18780*/  FMUL.FTZ R246, R209, R246 ;  /* 0x000000f6d1f67220 */ /* 0x000fe20000410000 */
[----:B0-----:R-:W-:Y:S01]  /*18790*/  F2FP.BF16.F32.PACK_AB R24, R228, R11 ;  /* 0x0000000be418723e */ /* 0x001fe200000010ff */
        /* <DEDUP_REMOVED lines=11> */
[----:B------:R-:W-:-:S04]  /*18850*/  IMAD.WIDE.U32 R36, R169, 0x10, R8 ;  /* 0x00000010a9247825 */ /* 0x000fc800078e0008 */
[----:B------:R-:W-:Y:S01]  /*18860*/  FFMA.FTZ R13, R114, R13, R58 ;  /* 0x0000000d720d7223 */ /* 0x000fe2000001003a */
[----:B------:R-:W-:Y:S01]  /*18870*/  FFMA.FTZ R17, R116, R17, R60 ;  /* 0x0000001174117223 */ /* 0x000fe2000001003c */
        /* <DEDUP_REMOVED lines=38> */
[----:B------:R-:W-:Y:S01]  /*18ae0*/  VIADD R35, R35, 0x300 ;  /* 0x0000030023237836 */ /* 0x000fe20000000000 */
[----:B------:R-:W-:-:S02]  /*18af0*/  F2FP.BF16.F32.PACK_AB R27, R222, R23 ;  /* 0x00000017de1b723e */ /* 0x000fc400000010ff */
[----:B------:R-:W-:Y:S01]  /*18b00*/  F2FP.BF16.F32.PACK_AB R26, R220, R17 ;  /* 0x00000011dc1a723e */ /* 0x000fe200000010ff */
[----:B------:R-:W-:Y:S01]  /*18b10*/  IMAD.WIDE.U32 R8, R35, 0x10, R8 ;  /* 0x0000001023087825 */ /* 0x000fe200078e0008 */
        /* <DEDUP_REMOVED lines=18> */
[----:B------:R-:W-:Y:S02]  /*18c40*/  F2FP.BF16.F32.PACK_AB R181, R174, R181 ;  /* 0x000000b5aeb5723e */ /* 0x000fe400000010ff */
[----:B------:R-:W-:-:S05]  /*18c50*/  F2FP.BF16.F32.PACK_AB R180, R180, R237 ;  /* 0x000000edb4b4723e */ /* 0x000fca00000010ff */
[----:B------:R0:W-:Y:S02]  /*18c60*/  STG.E.128 desc[UR4][R8.64], R180 ;  /* 0x000000b408007986 */ /* 0x0001e4000c101d04 */
.L_x_14222:
[----:B------:R-:W-:Y:S05]  /*18c70*/  BSYNC B0 ;  /* 0x0000000000007941 */ /* 0x000fea0003800000 */
.L_x_14221:
[----:B------:R-:W-:Y:S02]  /*18c80*/  IADD3 R2, R2, UR14, RZ ;  /* 0x0000000e02027c10 */ /* 0x000fe4000fffe0ff */
[----:B0-----:R-:W-:Y:S02]  /*18c90*/  SEL R26, RZ, 0x1, P0 ;  /* 0x00000001ff1a7807 */ /* 0x001fe40000000000 */
[----:B------:R-:W-:-:S13]  /*18ca0*/  ISETP.GE.AND P1, PT, R2, UR15, PT ;  /* 0x0000000f02007c0c */ /* 0x000fda000bf26270 */
[----:B------:R-:W-:Y:S05]  /*18cb0*/  @!P1 BRA `(.L_x_14223) ;  /* 0xfffffe7c00749947 */ /* 0x000fea000383ffff */
[----:B------:R-:W-:Y:S05]  /*18cc0*/  EXIT ;  /* 0x000000000000794d */ /* 0x000fea0003800000 */
.L_x_14220:
[----:B------:R-:W-:Y:S01]  /*18cd0*/  HFMA2.MMA R170, -RZ, RZ, 0, 5.9604644775390625e-08 ;  /* 0x00000001ffaa7435 */ /* 0x000fe200000001ff */
[----:B------:R-:W-:Y:S01]  /*18ce0*/  IMAD.MOV.U32 R223, RZ, RZ, R26 ;  /* 0x000000ffffdf7224 */ /* 0x000fe200078e001a */
[----:B------:R-:W-:Y:S01]  /*18cf0*/  MOV R168, 0xffffffff ;  /* 0xffffffff00a87802 */ /* 0x000fe20000000f00 */
[----:B------:R-:W-:-:S08]  /*18d00*/  IMAD.MOV.U32 R251, RZ, RZ, 0x1f ;  /* 0x0000001ffffb7424 */ /* 0x000fd000078e00ff */
[----:B01---5:R-:W-:Y:S05]  /*18d10*/  WARPSYNC.COLLECTIVE R168, `(.L_x_14224) ;  /* 0x00000000a8087348 */ /* 0x023fea0003c00000 */
[----:B0-----:R0:W2:Y:S02]  /*18d20*/  SHFL.BFLY P1, R209, R223, R170, R251 ;  /* 0x0c0000aadfd17389 */ /* 0x0010a400000200fb */
[----:B012--5:R-:W-:Y:S01]  /*18d30*/  ENDCOLLECTIVE ;  /* 0x000000000000791b */ /* 0x027fe20003800000 */
.L_x_14224:
[----:B------:R-:W-:Y:S02]  /*18d40*/  IMAD.MOV.U32 R170, RZ, RZ, 0x2 ;  /* 0x00000002ffaa7424 */ /* 0x000fe400078e00ff */
[----:B------:R-:W-:-:S04]  /*18d50*/  IMAD.MOV.U32 R161, RZ, RZ, R209 ;  /* 0x000000ffffa17224 */ /* 0x000fc800078e00d1 */
[----:B------:R-:W-:-:S05]  /*18d60*/  FADD.FTZ R161, R26, R161 ;  /* 0x000000a11aa17221 */ /* 0x000fca0000010000 */
[----:B------:R-:W-:-:S07]  /*18d70*/  MOV R223, R161 ;  /* 0x000000a100df7202 */ /* 0x000fce0000000f00 */
[----:B------:R-:W-:Y:S05]  /*18d80*/  WARPSYNC.COLLECTIVE R168, `(.L_x_14225) ;  /* 0x00000000a8087348 */ /* 0x000fea0003c00000 */
[----:B------:R0:W1:Y:S02]  /*18d90*/  SHFL.BFLY P1, R209, R223, R170, R251 ;  /* 0x0c0000aadfd17389 */ /* 0x00006400000200fb */
[----:B01----:R-:W-:Y:S01]  /*18da0*/  ENDCOLLECTIVE ;  /* 0x000000000000791b */ /* 0x003fe20003800000 */
.L_x_14225:
[----:B------:R-:W-:Y:S01]  /*18db0*/  HFMA2.MMA R170, -RZ, RZ, 0, 2.384185791015625e-07 ;  /* 0x00000004ffaa7435 */ /* 0x000fe200000001ff */
[----:B------:R-:W-:-:S05]  /*18dc0*/  MOV R160, R209 ;  /* 0x000000d100a07202 */ /* 0x000fca0000000f00 */
[----:B------:R-:W-:-:S04]  /*18dd0*/  FADD.FTZ R162, R161, R160 ;  /* 0x000000a0a1a27221 */ /* 0x000fc80000010000 */
[----:B------:R-:W-:-:S07]  /*18de0*/  IMAD.MOV.U32 R223, RZ, RZ, R162 ;  /* 0x000000ffffdf7224 */ /* 0x000fce00078e00a2 */
[----:B------:R-:W-:Y:S05]  /*18df0*/  WARPSYNC.COLLECTIVE R168, `(.L_x_14226) ;  /* 0x00000000a8087348 */ /* 0x000fea0003c00000 */
[----:B------:R0:W1:Y:S02]  /*18e00*/  SHFL.BFLY P1, R209, R223, R170, R251 ;  /* 0x0c0000aadfd17389 */ /* 0x00006400000200fb */
[----:B01----:R-:W-:Y:S01]  /*18e10*/  ENDCOLLECTIVE ;  /* 0x000000000000791b */ /* 0x003fe20003800000 */
.L_x_14226:
[----:B------:R-:W-:Y:S02]  /*18e20*/  IMAD.MOV.U32 R170, RZ, RZ, 0x8 ;  /* 0x00000008ffaa7424 */ /* 0x000fe400078e00ff */
[----:B------:R-:W-:-:S04]  /*18e30*/  IMAD.MOV.U32 R163, RZ, RZ, R209 ;  /* 0x000000ffffa37224 */ /* 0x000fc800078e00d1 */
[----:B------:R-:W-:-:S05]  /*18e40*/  FADD.FTZ R163, R162, R163 ;  /* 0x000000a3a2a37221 */ /* 0x000fca0000010000 */
[----:B------:R-:W-:-:S07]  /*18e50*/  MOV R223, R163 ;  /* 0x000000a300df7202 */ /* 0x000fce0000000f00 */
[----:B------:R-:W-:Y:S05]  /*18e60*/  WARPSYNC.COLLECTIVE R168, `(.L_x_14227) ;  /* 0x00000000a8087348 */ /* 0x000fea0003c00000 */
[----:B------:R0:W1:Y:S02]  /*18e70*/  SHFL.BFLY P1, R209, R223, R170, R251 ;  /* 0x0c0000aadfd17389 */ /* 0x00006400000200fb */
[----:B01----:R-:W-:Y:S01]  /*18e80*/  ENDCOLLECTIVE ;  /* 0x000000000000791b */ /* 0x003fe20003800000 */
.L_x_14227:
[----:B------:R-:W-:Y:S01]  /*18e90*/  HFMA2.MMA R170, -RZ, RZ, 0, 9.5367431640625e-07 ;  /* 0x00000010ffaa7435 */ /* 0x000fe200000001ff */
[----:B------:R-:W-:-:S05]  /*18ea0*/  MOV R160, R209 ;  /* 0x000000d100a07202 */ /* 0x000fca0000000f00 */
[----:B------:R-:W-:-:S04]  /*18eb0*/  FADD.FTZ R166, R163, R160 ;  /* 0x000000a0a3a67221 */ /* 0x000fc80000010000 */
[----:B------:R-:W-:-:S07]  /*18ec0*/  IMAD.MOV.U32 R223, RZ, RZ, R166 ;  /* 0x000000ffffdf7224 */ /* 0x000fce00078e00a6 */
[----:B------:R-:W-:Y:S05]  /*18ed0*/  WARPSYNC.COLLECTIVE R168, `(.L_x_14228) ;  /* 0x00000000a8087348 */ /* 0x000fea0003c00000 */
[----:B------:R0:W1:Y:S02]  /*18ee0*/  SHFL.BFLY P1, R209, R223, R170, R251 ;  /* 0x0c0000aadfd17389 */ /* 0x00006400000200fb */
[----:B01----:R-:W-:Y:S01]  /*18ef0*/  ENDCOLLECTIVE ;  /* 0x000000000000791b */ /* 0x003fe20003800000 */
.L_x_14228:
[----:B------:R-:W-:Y:S01]  /*18f00*/  MOV R170, 0x1 ;  /* 0x0000000100aa7802 */ /* 0x000fe20000000f00 */
        /* <DEDUP_REMOVED lines=118> */
.L_x_14229:
[----:B------:R-:W-:Y:S02]  /*19670*/  IMAD.MOV.U32 R170, RZ, RZ, 0x2 ;  /* 0x00000002ffaa7424 */ /* 0x000fe400078e00ff */
[----:B------:R-:W-:-:S04]  /*19680*/  IMAD.MOV.U32 R161, RZ, RZ, R209 ;  /* 0x000000ffffa17224 */ /* 0x000fc800078e00d1 */
[----:B------:R-:W-:-:S05]  /*19690*/  FADD.FTZ R161, R26, R161 ;  /* 0x000000a11aa17221 */ /* 0x000fca0000010000 */
[----:B------:R-:W-:-:S07]  /*196a0*/  MOV R223, R161 ;  /* 0x000000a100df7202 */ /* 0x000fce0000000f00 */
[----:B------:R-:W-:Y:S05]  /*196b0*/  WARPSYNC.COLLECTIVE R168, `(.L_x_14230) ;  /* 0x00000000a8087348 */ /* 0x000fea0003c00000 */
[----:B------:R0:W1:Y:S02]  /*196c0*/  SHFL.BFLY P1, R209, R223, R170, R251 ;  /* 0x0c0000aadfd17389 */ /* 0x00006400000200fb */
[----:B01----:R-:W-:Y:S01]  /*196d0*/  ENDCOLLECTIVE ;  /* 0x000000000000791b */ /* 0x003fe20003800000 */
.L_x_14230:
[----:B------:R-:W-:Y:S01]  /*196e0*/  HFMA2.MMA R170, -RZ, RZ, 0, 2.384185791015625e-07 ;  /* 0x00000004ffaa7435 */ /* 0x000fe200000001ff */
[----:B------:R-:W-:-:S05]  /*196f0*/  MOV R162, R209 ;  /* 0x000000d100a27202 */ /* 0x000fca0000000f00 */
[----:B------:R-:W-:-:S04]  /*19700*/  FADD.FTZ R162, R161, R162 ;  /* 0x000000a2a1a27221 */ /* 0x000fc80000010000 */
[----:B------:R-:W-:-:S07]  /*19710*/  IMAD.MOV.U32 R223, RZ, RZ, R162 ;  /* 0x000000ffffdf7224 */ /* 0x000fce00078e00a2 */
[----:B------:R-:W-:Y:S05]  /*19720*/  WARPSYNC.COLLECTIVE R168, `(.L_x_14231) ;  /* 0x00000000a8087348 */ /* 0x000fea0003c00000 */
[----:B------:R0:W1:Y:S02]  /*19730*/  SHFL.BFLY P1, R209, R223, R170, R251 ;  /* 0x0c0000aadfd17389 */ /* 0x00006400000200fb */
[----:B01----:R-:W-:Y:S01]  /*19740*/  ENDCOLLECTIVE ;  /* 0x000000000000791b */ /* 0x003fe20003800000 */
.L_x_14231:
[----:B------:R-:W-:Y:S02]  /*19750*/  IMAD.MOV.U32 R170, RZ, RZ, 0x8 ;  /* 0x00000008ffaa7424 */ /* 0x000fe400078e00ff */
[----:B------:R-:W-:-:S04]  /*19760*/  IMAD.MOV.U32 R163, RZ, RZ, R209 ;  /* 0x000000ffffa37224 */ /* 0x000fc800078e00d1 */
[----:B------:R-:W-:-:S05]  /*19770*/  FADD.FTZ R163, R162, R163 ;  /* 0x000000a3a2a37221 */ /* 0x000fca0000010000 */
[----:B------:R-:W-:-:S07]  /*19780*/  MOV R223, R163 ;  /* 0x000000a300df7202 */ /* 0x000fce0000000f00 */
[----:B------:R-:W-:Y:S05]  /*19790*/  WARPSYNC.COLLECTIVE R168, `(.L_x_14232) ;  /* 0x00000000a8087348 */ /* 0x000fea0003c00000 */
[----:B------:R0:W1:Y:S02]  /*197a0*/  SHFL.BFLY P1, R209, R223, R170, R251 ;  /* 0x0c0000aadfd17389 */ /* 0x00006400000200fb */
[----:B01----:R-:W-:Y:S01]  /*197b0*/  ENDCOLLECTIVE ;  /* 0x000000000000791b */ /* 0x003fe20003800000 */
.L_x_14232:
[----:B------:R-:W-:Y:S01]  /*197c0*/  HFMA2.MMA R170, -RZ, RZ, 0, 9.5367431640625e-07 ;  /* 0x00000010ffaa7435 */ /* 0x000fe200000001ff */
[----:B------:R-:W-:-:S05]  /*197d0*/  MOV R166, R209 ;  /* 0x000000d100a67202 */ /* 0x000fca0000000f00 */
[----:B------:R-:W-:-:S04]  /*197e0*/  FADD.FTZ R166, R163, R166 ;  /* 0x000000a6a3a67221 */ /* 0x000fc80000010000 */
[----:B------:R-:W-:-:S07]  /*197f0*/  IMAD.MOV.U32 R223, RZ, RZ, R166 ;  /* 0x000000ffffdf7224 */ /* 0x000fce00078e00a6 */
[----:B------:R-:W-:Y:S05]  /*19800*/  WARPSYNC.COLLECTIVE R168, `(.L_x_14233) ;  /* 0x00000000a8087348 */ /* 0x000fea0003c00000 */
[----:B------:R0:W1:Y:S02]  /*19810*/  SHFL.BFLY P1, R209, R223, R170, R251 ;  /* 0x0c0000aadfd17389 */ /* 0x00006400000200fb */
[----:B01----:R-:W-:Y:S01]  /*19820*/  ENDCOLLECTIVE ;  /* 0x000000000000791b */ /* 0x003fe20003800000 */
.L_x_14233:
[----:B------:R-:W-:Y:S05]  /*19830*/  BRA `(.L_x_14234) ;  /* 0xffffffe000647947 */ /* 0x000fea000383ffff */
.L_x_14235:
        /* <DEDUP_REMOVED lines=12> */
.L_x_46003:


//--------------------- .text._ZN10layer_norm13ln_fwd_kernelINS_13Kernel_traitsIf13__nv_bfloat16S2_S2_fjLj7168ELj1ELj1ELj4ELj16ENS_18Kernel_traits_baseILj7168EfS2_S2_S2_fjLj128EEEEELb1ELb1ELb0ELb0EEEvNS_9FwdParamsE --------------------------
	.section	.text._ZN10layer_norm13ln_fwd_kernelINS_13Kernel_traitsIf13__nv_bfloat16S2_S2_fjLj7168ELj1ELj1ELj4ELj16ENS_18Kernel_traits_baseILj7168EfS2_S2_S2_fjLj128EEEEELb1ELb1ELb0ELb0EEEvNS_9FwdParamsE,"ax",@progbits
	.align	128
        .global         _ZN10layer_norm13ln_fwd_kernelINS_13Kernel_traitsIf13__nv_bfloat16S2_S2_fjLj7168ELj1ELj1ELj4ELj16ENS_18Kernel_traits_baseILj7168EfS2_S2_S2_fjLj128EEEEELb1ELb1ELb0ELb0EEEvNS_9FwdParamsE
        .type           _ZN10layer_norm13ln_fwd_kernelINS_13Kernel_traitsIf13__nv_bfloat16S2_S2_fjLj7168ELj1ELj1ELj4ELj16ENS_18Kernel_traits_baseILj7168EfS2_S2_S2_fjLj128EEEEELb1ELb1ELb0ELb0EEEvNS_9FwdParamsE,@function
        .size           _ZN10layer_norm13ln_fwd_kernelINS_13Kernel_traitsIf13__nv_bfloat16S2_S2_fjLj7168ELj1ELj1ELj4ELj16ENS_18Kernel_traits_baseILj7168EfS2_S2_S2_fjLj128EEEEELb1ELb1ELb0ELb0EEEvNS_9FwdParamsE,(.L_x_46004 - _ZN10layer_norm13ln_fwd_kernelINS_13Kernel_traitsIf13__nv_bfloat16S2_S2_fjLj7168ELj1ELj1ELj4ELj16ENS_18Kernel_traits_baseILj7168EfS2_S2_S2_fjLj128EEEEELb1ELb1ELb0ELb0EEEvNS_9FwdParamsE)
        .other          _ZN10layer_norm13ln_fwd_kernelINS_13Kernel_traitsIf13__nv_bfloat16S2_S2_fjLj7168ELj1ELj1ELj4ELj16ENS_18Kernel_traits_baseILj7168EfS2_S2_S2_fjLj128EEEEELb1ELb1ELb0ELb0EEEvNS_9FwdParamsE,@"STO_CUDA_ENTRY STV_DEFAULT"
_ZN10layer_norm13ln_fwd_kernelINS_13Kernel_traitsIf13__nv_bfloat16S2_S2_fjLj7168ELj1ELj1ELj4ELj16ENS_18Kernel_traits_baseILj7168EfS2_S2_S2_fjLj128EEEEELb1ELb1ELb0ELb0EEEvNS_9FwdParamsE:
.text._ZN10layer_norm13ln_fwd_kernelINS_13Kernel_traitsIf13__nv_bfloat16S2_S2_fjLj7168ELj1ELj1ELj4ELj16ENS_18Kernel_traits_baseILj7168EfS2_S2_S2_fjLj128EEEEELb1ELb1ELb0ELb0EEEvNS_9FwdParamsE:
        /* <DEDUP_REMOVED lines=19> */
[----:B-1----:R-:W-:Y:S01]  /*0130*/  IMAD R20, R20, UR25, R183 ;  /* 0x0000001914147c24 */ /* 0x002fe2000f8e02b7 */
[----:B------:R-:W-:Y:S01]  /*0140*/  LOP3.LUT R15, R15, 0xfffffff7, RZ, 0xc0, !PT ;  /* 0xfffffff70f0f7812 */ /* 0x000fe200078ec0ff */
[----:B------:R-:W-:Y:S01]  /*0150*/  BSSY B0, `(.L_x_14236) ;  /* 0x000005e000007945 */ /* 0x000fe20003800000 */
[----:B------:R-:W-:-:S02]  /*0160*/  LEA.HI R16, R183, UR25, RZ, 0x19 ;  /* 0x00000019b7107c11 */ /* 0x000fc4000f8fc8ff */
[----:B--2---:R-:W-:Y:S02]  /*0170*/  @P0 R2UR UR4, R2 ;  /* 0x00000000020402ca */ /* 0x004fe400000e0000 */
        /* <DEDUP_REMOVED lines=23> */
[----:B------:R-:W-:-:S04]  /*02f0*/  LOP3.LUT R3, R183, 0x7f, RZ, 0xc0, !PT ;  /* 0x0000007fb7037812 */ /* 0x000fc800078ec0ff */
[----:B------:R-:W-:Y:S02]  /*0300*/  LOP3.LUT R10, R7, UR12, R2, 0x96, !PT ;  /* 0x0000000c070a7c12 */ /* 0x000fe4000f8e9602 */
[----:B0-----:R-:W-:Y:S02]  /*0310*/  SHF.R.S32.HI R2, RZ, 0x1f, R13 ;  /* 0x0000001fff027819 */ /* 0x001fe4000001140d */
[----:B------:R-:W-:Y:S02]  /*0320*/  LOP3.LUT R17, R3, 0x7f, RZ, 0x3c, !PT ;  /* 0x0000007f03117812 */ /* 0x000fe400078e3cff */
[----:B------:R-:W-:-:S04]  /*0330*/  LEA.HI R2, R2, R13, RZ, 0x3 ;  /* 0x0000000d02027211 */ /* 0x000fc800078f18ff */
[----:B------:R-:W-:-:S04]  /*0340*/  LEA.HI.SX32 R17, R2, R17, 0x1d ;  /* 0x0000001102117211 */ /* 0x000fc800078feaff */
[C---:B------:R-:W-:Y:S01]  /*0350*/  LOP3.LUT P6, RZ, R17.reuse, 0xffffff80, RZ, 0xc0, !PT ;  /* 0xffffff8011ff7812 */ /* 0x040fe200078cc0ff */
[----:B------:R-:W-:Y:S01]  /*0360*/  UIADD3 UR13, UR4, -0x255992d5, URZ ;  /* 0xdaa66d2b040d7890 */ /* 0x000fe2000fffe03f */
[C---:B------:R-:W-:Y:S01]  /*0370*/  ISETP.GE.U32.AND P5, PT, R17.reuse, 0x100, PT ;  /* 0x000001001100780c */ /* 0x040fe20003fa6070 */
[----:B------:R-:W-:Y:S01]  /*0380*/  IMAD.WIDE.U32 R8, R8, -0x326172a9, RZ ;  /* 0xcd9e8d5708087825 */ /* 0x000fe200078e00ff */
[----:B------:R-:W-:Y:S01]  /*0390*/  ISETP.GE.U32.AND P4, PT, R17, 0x180, PT ;  /* 0x000001801100780c */ /* 0x000fe20003f86070 */
[----:B------:R-:W-:-:S03]  /*03a0*/  UIADD3 UR14, UR4, 0x78dde6e4, URZ ;  /* 0x78dde6e4040e7890 */ /* 0x000fc6000fffe03f */
[----:B------:R-:W-:-:S05]  /*03b0*/  LOP3.LUT R4, R9, UR13, R4, 0x96, !PT ;  /* 0x0000000d09047c12 */ /* 0x000fca000f8e9604 */
[----:B------:R-:W-:Y:S01]  /*03c0*/  @P6 LOP3.LUT R15, R15, 0x8, RZ, 0xfc, !PT ;  /* 0x000000080f0f6812 */ /* 0x000fe200078efcff */
[----:B------:R-:W-:Y:S01]  /*03d0*/  IMAD.WIDE.U32 R10, R10, -0x326172a9, RZ ;  /* 0xcd9e8d570a0a7825 */ /* 0x000fe200078e00ff */
[----:B------:R-:W-:Y:S02]  /*03e0*/  UIADD3 UR15, UR5, -0x126145ec, URZ ;  /* 0xed9eba14050f7890 */ /* 0x000fe4000fffe03f */
[----:B------:R-:W-:Y:S01]  /*03f0*/  LOP3.LUT R15, R15, 0xfffffdff, RZ, 0xc0, !PT ;  /* 0xfffffdff0f0f7812 */ /* 0x000fe200078ec0ff */
[----:B------:R-:W-:-:S03]  /*0400*/  IMAD.WIDE.U32 R4, R4, -0x2daee0ad, RZ ;  /* 0xd2511f5304047825 */ /* 0x000fc600078e00ff */
[----:B------:R-:W-:Y:S02]  /*0410*/  @P5 LOP3.LUT R15, R15, 0x200, RZ, 0xfc, !PT ;  /* 0x000002000f0f5812 */ /* 0x000fe400078efcff */
[----:B------:R-:W-:Y:S02]  /*0420*/  LOP3.LUT R7, R11, UR14, R8, 0x96, !PT ;  /* 0x0000000e0b077c12 */ /* 0x000fe4000f8e9608 */
[----:B------:R-:W-:Y:S02]  /*0430*/  ISETP.GE.U32.AND P3, PT, R17, 0x200, PT ;  /* 0x000002001100780c */ /* 0x000fe40003f66070 */
[----:B------:R-:W-:Y:S02]  /*0440*/  LOP3.LUT R8, R5, UR15, R6, 0x96, !PT ;  /* 0x0000000f05087c12 */ /* 0x000fe4000f8e9606 */
[----:B------:R-:W-:Y:S01]  /*0450*/  LOP3.LUT R15, R15, 0xfffffeff, RZ, 0xc0, !PT ;  /* 0xfffffeff0f0f7812 */ /* 0x000fe200078ec0ff */
[----:B------:R-:W-:Y:S01]  /*0460*/  UIADD3 UR16, UR4, 0x1715609d, URZ ;  /* 0x1715609d04107890 */ /* 0x000fe2000fffe03f */
[----:B------:R-:W-:Y:S01]  /*0470*/  IMAD.WIDE.U32 R6, R7, -0x2daee0ad, RZ ;  /* 0xd2511f5307067825 */ /* 0x000fe200078e00ff */
[----:B------:R-:W-:Y:S01]  /*0480*/  UIADD3 UR17, UR5, -0x56f99767, URZ ;  /* 0xa906689905117890 */ /* 0x000fe2000fffe03f */
[----:B------:R-:W-:-:S02]  /*0490*/  @P4 LOP3.LUT R15, R15, 0x100, RZ, 0xfc, !PT ;  /* 0x000001000f0f4812 */ /* 0x000fc400078efcff */
[----:B------:R-:W-:Y:S01]  /*04a0*/  IMAD.WIDE.U32 R8, R8, -0x326172a9, RZ ;  /* 0xcd9e8d5708087825 */ /* 0x000fe200078e00ff */
[----:B------:R-:W-:Y:S02]  /*04b0*/  ISETP.GE.U32.AND P2, PT, R17, 0x280, PT ;  /* 0x000002801100780c */ /* 0x000fe40003f46070 */
[----:B------:R-:W-:Y:S02]  /*04c0*/  LOP3.LUT R15, R15, 0xffffff7f, RZ, 0xc0, !PT ;  /* 0xffffff7f0f0f7812 */ /* 0x000fe400078ec0ff */
[----:B------:R-:W-:Y:S02]  /*04d0*/  LOP3.LUT R12, R7, UR17, R4, 0x96, !PT ;  /* 0x00000011070c7c12 */ /* 0x000fe4000f8e9604 */
[----:B------:R-:W-:Y:S02]  /*04e0*/  LOP3.LUT R10, R9, UR16, R10, 0x96, !PT ;  /* 0x00000010090a7c12 */ /* 0x000fe4000f8e960a */
[----:B------:R-:W-:Y:S01]  /*04f0*/  @P3 LOP3.LUT R15, R15, 0x80, RZ, 0xfc, !PT ;  /* 0x000000800f0f3812 */ /* 0x000fe200078efcff */
[----:B------:R-:W-:Y:S01]  /*0500*/  UIADD3 UR18, UR4, -0x4ab325aa, URZ ;  /* 0xb54cda5604127890 */ /* 0x000fe2000fffe03f */
[----:B------:R-:W-:Y:S01]  /*0510*/  IMAD.WIDE.U32 R12, R12, -0x326172a9, RZ ;  /* 0xcd9e8d570c0c7825 */ /* 0x000fe200078e00ff */
[----:B------:R-:W-:Y:S01]  /*0520*/  UIADD3 UR19, UR5, 0x646e171e, URZ ;  /* 0x646e171e05137890 */ /* 0x000fe2000fffe03f */
[----:B------:R-:W-:-:S02]  /*0530*/  LOP3.LUT R15, R15, 0xffffffbf, RZ, 0xc0, !PT ;  /* 0xffffffbf0f0f7812 */ /* 0x000fc400078ec0ff */
[----:B------:R-:W-:Y:S01]  /*0540*/  IMAD.WIDE.U32 R10, R10, -0x2daee0ad, RZ ;  /* 0xd2511f530a0a7825 */ /* 0x000fe200078e00ff */
[----:B------:R-:W-:Y:S02]  /*0550*/  UIADD3 UR20, UR4, 0x5384540f, URZ ;  /* 0x5384540f04147890 */ /* 0x000fe4000fffe03f */
[----:B------:R-:W-:Y:S02]  /*0560*/  UIADD3 UR21, UR5, 0x1fd5c5a3, URZ ;  /* 0x1fd5c5a305157890 */ /* 0x000fe4000fffe03f */
[----:B------:R-:W-:Y:S02]  /*0570*/  UIADD3 UR22, UR4, -0xe443238, URZ ;  /* 0xf1bbcdc804167890 */ /* 0x000fe4000fffe03f */
[----:B------:R-:W-:Y:S02]  /*0580*/  UIADD3 UR23, UR5, -0x24c28bd8, URZ ;  /* 0xdb3d742805177890 */ /* 0x000fe4000fffe03f */
[----:B------:R-:W-:Y:S01]  /*0590*/  UIADD3 UR24, UR4, -0x700cb87f, URZ ;  /* 0x8ff3478104187890 */ /* 0x000fe2000fffe03f */
[----:B------:R-:W-:-:S02]  /*05a0*/  LOP3.LUT R22, R13, UR18, R8, 0x96, !PT ;  /* 0x000000120d167c12 */ /* 0x000fc4000f8e9608 */
[----:B------:R-:W-:Y:S02]  /*05b0*/  @P2 LOP3.LUT R15, R15, 0x40, RZ, 0xfc, !PT ;  /* 0x000000400f0f2812 */ /* 0x000fe400078efcff */
[----:B------:R-:W-:Y:S01]  /*05c0*/  LOP3.LUT R14, R11, UR19, R6, 0x96, !PT ;  /* 0x000000130b0e7c12 */ /* 0x000fe2000f8e9606 */
        /* <DEDUP_REMOVED lines=22> */
.L_x_14237:
[----:B------:R-:W-:Y:S05]  /*0730*/  BSYNC B0 ;  /* 0x0000000000007941 */ /* 0x000fea0003800000 */
.L_x_14236:
        /* <DEDUP_REMOVED lines=22> */
[----:B------:R-:W-:-:S07]  /*08a0*/  VIADD R3, R3, 0x80 ;  /* 0x0000008003037836 */ /* 0x000fce0000000000 */
.L_x_14239:
[----:B------:R-:W-:Y:S05]  /*08b0*/  BSYNC B0 ;  /* 0x0000000000007941 */ /* 0x000fea0003800000 */
.L_x_14238:
        /* <DEDUP_REMOVED lines=23> */
.L_x_14241:
[----:B------:R-:W-:Y:S05]  /*0a30*/  BSYNC B0 ;  /* 0x0000000000007941 */ /* 0x000fea0003800000 */
.L_x_14240:
        /* <DEDUP_REMOVED lines=23> */
.L_x_14243:
[----:B------:R-:W-:Y:S05]  /*0bb0*/  BSYNC B0 ;  /* 0x0000000000007941 */ /* 0x000fea0003800000 */
.L_x_14242:
        /* <DEDUP_REMOVED lines=23> */
.L_x_14245:
[----:B------:R-:W-:Y:S05]  /*0d30*/  BSYNC B0 ;  /* 0x0000000000007941 */ /* 0x000fea0003800000 */
.L_x_14244:
        /* <DEDUP_REMOVED lines=9> */
[----:B------:R-:W-:Y:S01]  /*0dd0*/  ULDC.64 UR26, c[0x0][0x2c8] ;  /* 0x0000b200001a7ab9 */ /* 0x000fe20000000a00 */
[----:B------:R-:W0:Y:S01]  /*0de0*/  LDC.64 R10, c[0x0][0x260] ;  /* 0x00009800ff0a7b82 */ /* 0x000e220000000a00 */
        /* <DEDUP_REMOVED lines=18> */
[----:B------:R-:W-:-:S07]  /*0f10*/  VIADD R3, R3, 0x80 ;  /* 0x0000008003037836 */ /* 0x000fce0000000000 */
.L_x_14247:
[----:B------:R-:W-:Y:S05]  /*0f20*/  BSYNC B0 ;  /* 0x0000000000007941 */ /* 0x000fea0003800000 */
.L_x_14246:
[----:B------:R-:W-:Y:S01]  /*0f30*/  ISETP.GE.U32.AND P0, PT, R17, 0x380, PT ;  /* 0x000003801100780c */ /* 0x000fe20003f06070 */
[----:B-1----:R-:W-:Y:S01]  /*0f40*/  IMAD.HI.U32 R5, R13, -0x326172a9, RZ ;  /* 0xcd9e8d570d057827 */ /* 0x002fe200078e00ff */
        /* <DEDUP_REMOVED lines=27> */
.L_x_14249:
[----:B------:R-:W-:Y:S05]  /*1100*/  BSYNC B0 ;  /* 0x0000000000007941 */ /* 0x000fea0003800000 */
.L_x_14248:
[----:B------:R-:W-:Y:S01]  /*1110*/  ULDC UR25, c[0x0][0x214] ;  /* 0x0000850000197ab9 */ /* 0x000fe20000000800 */
[----:B------:R-:W-:Y:S02]  /*1120*/  LOP3.LUT R22, R11, UR23, R22, 0x96, !PT ;  /* 0x000000170b167c12 */ /* 0x000fe4000f8e9616 */
[----:B------:R-:W-:-:S13]  /*1130*/  ISETP.GE.AND P0, PT, R16, UR25, PT ;  /* 0x0000001910007c0c */ /* 0x000fda000bf06270 */
[----:B------:R-:W-:Y:S05]  /*1140*/  @P0 EXIT ;  /* 0x000000000000094d */ /* 0x000fea0003800000 */
[----:B------:R-:W-:Y:S01]  /*1150*/  SHF.R.S32.HI R2, RZ, 0x3, R2 ;  /* 0x00000003ff027819 */ /* 0x000fe20000011402 */
[----:B-1----:R-:W-:Y:S01]  /*1160*/  IMAD R7, R13, -0x326172a9, RZ ;  /* 0xcd9e8d570d077824 */ /* 0x002fe200078e02ff */
[----:B------:R-:W-:Y:S01]  /*1170*/  SHF.L.U32 R5, R183, 0x5, RZ ;  /* 0x00000005b7057819 */ /* 0x000fe200000006ff */
[----:B------:R-:W-:Y:S01]  /*1180*/  IMAD.HI.U32 R14, R22, -0x326172a9, RZ ;  /* 0xcd9e8d57160e7827 */ /* 0x000fe200078e00ff */
[----:B------:R-:W-:Y:S01]  /*1190*/  LOP3.LUT R3, R2, 0x7f, RZ, 0xc0, !PT ;  /* 0x0000007f02037812 */ /* 0x000fe200078ec0ff */
[----:B------:R-:W-:Y:S01]  /*11a0*/  ULDC.64 UR26, c[0x0][0x270] ;  /* 0x00009c00001a7ab9 */ /* 0x000fe20000000a00 */
[----:B------:R-:W-:Y:S01]  /*11b0*/  LOP3.LUT R6, R5, 0x3e0, RZ, 0xc0, !PT ;  /* 0x000003e005067812 */ /* 0x000fe200078ec0ff */
[C---:B------:R-:W-:Y:S01]  /*11c0*/  IMAD.HI.U32 R13, R10.reuse, -0x2daee0ad, RZ ;  /* 0xd2511f530a0d7827 */ /* 0x040fe200078e00ff */
[----:B------:R-:W-:Y:S01]  /*11d0*/  LOP3.LUT R4, R183, 0x60, RZ, 0xc0, !PT ;  /* 0x00000060b7047812 */ /* 0x000fe200078ec0ff */
[----:B------:R-:W-:Y:S01]  /*11e0*/  UISETP.NE.U32.AND UP0, UPT, UR26, URZ, UPT ;  /* 0x0000003f1a00728c */ /* 0x000fe2000bf05070 */
[----:B------:R-:W-:Y:S01]  /*11f0*/  SHF.R.U32.HI R2, RZ, 0x2, R2 ;  /* 0x00000002ff027819 */ /* 0x000fe20000011602 */
[----:B------:R-:W-:Y:S01]  /*1200*/  IMAD R10, R10, -0x2daee0ad, RZ ;  /* 0xd2511f530a0a7824 */ /* 0x000fe200078e02ff */
[C---:B------:R-:W-:Y:S01]  /*1210*/  VIADDMNMX R6, R3.reuse, -R6, RZ, !PT ;  /* 0x8000000603067246 */ /* 0x040fe200078001ff */
[----:B------:R-:W-:Y:S01]  /*1220*/  IMAD.MOV.U32 R182, RZ, RZ, 0x1 ;  /* 0x00000001ffb67424 */ /* 0x000fe200078e00ff */
[----:B------:R-:W-:Y:S01]  /*1230*/  VIADDMNMX R4, R3, -R4, RZ, !PT ;  /* 0x8000000403047246 */ /* 0x000fe200078001ff */
[----:B------:R-:W-:Y:S01]  /*1240*/  IMAD.MOV.U32 R9, RZ, RZ, RZ ;  /* 0x000000ffff097224 */ /* 0x000fe200078e00ff */
[----:B------:R-:W-:Y:S01]  /*1250*/  LOP3.LUT R5, R2, 0x3fffffe0, RZ, 0xc0, !PT ;  /* 0x3fffffe002057812 */ /* 0x000fe200078ec0ff */
[----:B------:R-:W-:Y:S01]  /*1260*/  IMAD R2, R12, -0x2daee0ad, RZ ;  /* 0xd2511f530c027824 */ /* 0x000fe200078e02ff */
[----:B------:R-:W-:Y:S01]  /*1270*/  VIMNMX R6, R6, 0x20, PT ;  /* 0x0000002006067848 */ /* 0x000fe20003fe0100 */
[----:B------:R-:W-:Y:S01]  /*1280*/  IMAD R12, R22, -0x326172a9, RZ ;  /* 0xcd9e8d57160c7824 */ /* 0x000fe200078e02ff */
[----:B------:R-:W-:Y:S01]  /*1290*/  VIMNMX R4, R4, 0x20, PT ;  /* 0x0000002004047848 */ /* 0x000fe20003fe0100 */
[----:B------:R-:W-:Y:S01]  /*12a0*/  ULDC.U8 UR25, c[0x0][0x2a0] ;  /* 0x0000a80000197ab9 */ /* 0x000fe20000000000 */
[----:B------:R-:W-:Y:S01]  /*12b0*/  IADD3 R6, R5, R6, RZ ;  /* 0x0000000605067210 */ /* 0x000fe20007ffe0ff */
[----:B------:R-:W-:Y:S01]  /*12c0*/  UISETP.NE.AND.EX UP0, UPT, UR27, URZ, UPT, UP0 ;  /* 0x0000003f1b00728c */ /* 0x000fe2000bf05300 */
[----:B------:R-:W-:Y:S01]  /*12d0*/  LOP3.LUT R11, R0, 0x3, RZ, 0xc0, !PT ;  /* 0x00000003000b7812 */ /* 0x000fe200078ec0ff */
[----:B------:R-:W-:Y:S01]  /*12e0*/  IMAD.IADD R4, R4, 0x1, R5 ;  /* 0x0000000104047824 */ /* 0x000fe200078e0205 */
[----:B------:R-:W-:Y:S01]  /*12f0*/  SHF.L.U32 R0, R6, 0x3, RZ ;  /* 0x0000000306007819 */ /* 0x000fe200000006ff */
[----:B------:R-:W-:Y:S01]  /*1300*/  ULDC UR38, c[0x0][0x218] ;  /* 0x0000860000267ab9 */ /* 0x000fe20000000800 */
[----:B------:R-:W-:Y:S01]  /*1310*/  LOP3.LUT R14, R14, UR24, R7, 0x96, !PT ;  /* 0x000000180e0e7c12 */ /* 0x000fe2000f8e9607 */
[----:B------:R-:W-:Y:S01]  /*1320*/  IMAD.SHL.U32 R4, R4, 0x8, RZ ;  /* 0x0000000804047824 */ /* 0x000fe200078e00ff */
[----:B------:R-:W-:Y:S01]  /*1330*/  LOP3.LUT R13, R13, UR37, R2, 0x96, !PT ;  /* 0x000000250d0d7c12 */ /* 0x000fe2000f8e9602 */
[----:B------:R0:W-:Y:S01]  /*1340*/  STL [R1], R0 ;  /* 0x0000000001007387 */ /* 0x0001e20000100800 */
[----:B------:R-:W-:Y:S01]  /*1350*/  ULDC UR36, c[0x0][0x290] ;  /* 0x0000a40000247ab9 */ /* 0x000fe20000000800 */
[----:B------:R-:W-:Y:S01]  /*1360*/  UISETP.NE.AND UP1, UPT, UR25, URZ, UPT ;  /* 0x0000003f1900728c */ /* 0x000fe2000bf25270 */
[----:B------:R-:W-:Y:S01]  /*1370*/  I2FP.F32.U32 R4, R4 ;  /* 0x0000000400047245 */ /* 0x000fe20000201000 */
[----:B------:R-:W-:Y:S01]  /*1380*/  ULDC.64 UR26, c[0x0][0x230] ;  /* 0x00008c00001a7ab9 */ /* 0x000fe20000000a00 */
[----:B------:R-:W-:Y:S01]  /*1390*/  ULDC.64 UR28, c[0x0][0x238] ;  /* 0x00008e00001c7ab9 */ /* 0x000fe20000000a00 */
[----:B------:R-:W-:Y:S01]  /*13a0*/  ULDC.64 UR30, c[0x0][0x240] ;  /* 0x00009000001e7ab9 */ /* 0x000fe20000000a00 */
[----:B------:R0:W1:Y:S01]  /*13b0*/  MUFU.RCP R252, R4 ;  /* 0x0000000400fc7308 */ /* 0x0000620000001000 */
[----:B------:R-:W-:-:S05]  /*13c0*/  ULDC.64 UR32, c[0x0][0x210] ;  /* 0x0000840000207ab9 */ /* 0x000fca0000000a00 */
.L_x_14671:
[----:B------:R-:W-:Y:S01]  /*13d0*/  PLOP3.LUT P0, PT, PT, PT, UP0, 0x80, 0x0 ;  /* 0x000000000000781c */ /* 0x000fe20003f0f008 */
[----:B01234-:R-:W-:Y:S01]  /*13e0*/  IMAD.MOV.U32 R141, RZ, RZ, 0x2 ;  /* 0x00000002ff8d7424 */ /* 0x01ffe200078e00ff */
        /* <DEDUP_REMOVED lines=12> */
[----:B------:R-:W-:-:S05]  /*14b0*/  LEA.HI.SX32 R8, R8, R143, 0x1d ;  /* 0x0000008f08087211 */ /* 0x000fca00078feaff */
[----:B------:R-:W-:Y:S01]  /*14c0*/  IMAD.MOV.U32 R175, RZ, RZ, R8 ;  /* 0x000000ffffaf7224 */ /* 0x000fe200078e0008 */
[----:B--2---:R-:W-:Y:S01]  /*14d0*/  @P0 SHF.L.U32 R174, R140, 0x10, RZ ;  /* 0x000000108cae0819 */ /* 0x004fe200000006ff */
[----:B------:R-:W-:Y:S06]  /*14e0*/  @!P1 BRA `(.L_x_14251) ;  /* 0x0000002c00789947 */ /* 0x000fec0003800000 */
[----:B------:R-:W-:Y:S01]  /*14f0*/  ISETP.NE.U32.AND P0, PT, RZ, UR26, PT ;  /* 0x0000001aff007c0c */ /* 0x000fe2000bf05070 */
[----:B------:R-:W2:Y:S03]  /*1500*/  LDC.64 R38, c[0x0][0x220] ;  /* 0x00008800ff267b82 */ /* 0x000ea60000000a00 */
[----:B------:R-:W-:-:S13]  /*1510*/  ISETP.NE.AND.EX P0, PT, RZ, UR27, PT, P0 ;  /* 0x0000001bff007c0c */ /* 0x000fda000bf05300 */
[----:B------:R-:W-:-:S04]  /*1520*/  @P0 LEA R36, P1, R8, UR26, 0x4 ;  /* 0x0000001a08240c11 */ /* 0x000fc8000f8220ff */
[----:B------:R-:W-:-:S05]  /*1530*/  @P0 LEA.HI.X R37, R8, UR27, RZ, 0x4, P1 ;  /* 0x0000001b08250c11 */ /* 0x000fca00088f24ff */
[----:B------:R2:W5:Y:S02]  /*1540*/  @P0 LDG.E.128 R40, desc[UR6][R36.64] ;  /* 0x0000000624280981 */ /* 0x000564000c1e1d00 */
[----:B--2---:R-:W-:-:S06]  /*1550*/  IMAD.WIDE.U32 R36, R8, 0x10, R38 ;  /* 0x0000001008247825 */ /* 0x004fcc00078e0026 */
        /* <DEDUP_REMOVED lines=13> */
.L_x_14253:
[----:B------:R-:W-:-:S07]  /*1630*/  MOV R7, R12 ;  /* 0x0000000c00077202 */ /* 0x000fce0000000f00 */
.L_x_14254:
[----:B------:R-:W-:Y:S05]  /*1640*/  BSYNC B1 ;  /* 0x0000000000017941 */ /* 0x000fea0003800000 */
.L_x_14252:
        /* <DEDUP_REMOVED lines=16> */
.L_x_14258:
[----:B------:R-:W-:Y:S05]  /*1750*/  BSYNC B2 ;  /* 0x0000000000027941 */ /* 0x000fea0003800000 */
.L_x_14257:
        /* <DEDUP_REMOVED lines=40> */
[----:B------:R-:W-:Y:S02]  /*19e0*/  IMAD.MOV.U32 R12, RZ, RZ, R10 ;  /* 0x000000ffff0c7224 */ /* 0x000fe400078e000a */
[----:B------:R-:W-:-:S05]  /*19f0*/  IMAD.WIDE.U32 R10, R13, -0x2daee0ad, RZ ;  /* 0xd2511f530d0a7825 */ /* 0x000fca00078e00ff */
[----:B------:R-:W-:-:S07]  /*1a00*/  LOP3.LUT R13, R11, UR37, R140, 0x96, !PT ;  /* 0x000000250b0d7c12 */ /* 0x000fce000f8e968c */
.L_x_14256:
[----:B------:R-:W-:Y:S05]  /*1a10*/  BSYNC B1 ;  /* 0x0000000000017941 */ /* 0x000fea0003800000 */
.L_x_14255:
[----:B------:R-:W2:Y:S01]  /*1a20*/  LDC R180, c[0x0][0x294] ;  /* 0x0000a500ffb47b82 */ /* 0x000ea20000000800 */
[----:B------:R-:W-:Y:S01]  /*1a30*/  I2FP.F32.U32 R22, R7 ;  /* 0x0000000700167245 */ /* 0x000fe20000201000 */
[----:B------:R-:W-:Y:S01]  /*1a40*/  IMAD.MOV.U32 R143, RZ, RZ, 0x2f800000 ;  /* 0x2f800000ff8f7424 */ /* 0x000fe200078e00ff */
[----:B------:R-:W-:Y:S01]  /*1a50*/  LOP3.LUT R15, R15, 0xfffffffb, RZ, 0xc0, !PT ;  /* 0xfffffffb0f0f7812 */ /* 0x000fe200078ec0ff */
[----:B-----5:R-:W-:Y:S01]  /*1a60*/  IMAD.U32 R11, R36, 0x10000, RZ ;  /* 0x00010000240b7824 */ /* 0x020fe200078e00ff */
[----:B------:R-:W-:Y:S01]  /*1a70*/  BSSY B1, `(.L_x_14259) ;  /* 0x0000018000017945 */ /* 0x000fe20003800000 */
[----:B------:R-:W-:Y:S01]  /*1a80*/  FFMA.FTZ R7, R22, R143, 1.1641532182693481445e-10 ;  /* 0x2f00000016077423 */ /* 0x000fe2000001008f */
[----:B------:R-:W-:Y:S01]  /*1a90*/  PRMT R21, R36, 0x7632, R21 ;  /* 0x0000763224157816 */ /* 0x000fe20000000015 */
[----:B------:R-:W3:Y:S01]  /*1aa0*/  LDC R175, c[0x0][0x298] ;  /* 0x0000a600ffaf7b82 */ /* 0x000ee20000000800 */
[----:B------:R-:W-:Y:S01]  /*1ab0*/  FMUL.FTZ R22, R11, R174 ;  /* 0x000000ae0b167220 */ /* 0x000fe20000410000 */
[----:B------:R-:W-:Y:S01]  /*1ac0*/  VIADD R36, R35, 0x1 ;  /* 0x0000000123247836 */ /* 0x000fe20000000000 */
[----:B--2---:R-:W-:-:S02]  /*1ad0*/  FSETP.GTU.FTZ.AND P1, PT, R7, R180, PT ;  /* 0x000000b40700720b */ /* 0x004fc40003f3c000 */
[----:B---3--:R-:W-:-:S11]  /*1ae0*/  FMUL.FTZ R22, R22, R175 ;  /* 0x000000af16167220 */ /* 0x008fd60000410000 */
[----:B------:R-:W-:Y:S02]  /*1af0*/  @P1 LOP3.LUT R15, R15, 0x4, RZ, 0xfc, !PT ;  /* 0x000000040f0f1812 */ /* 0x000fe400078efcff */
[----:B------:R-:W-:Y:S02]  /*1b00*/  FSEL R7, R22, RZ, !P1 ;  /* 0x000000ff16077208 */ /* 0x000fe40004800000 */
[----:B------:R-:W-:Y:S02]  /*1b10*/  ISETP.NE.AND P1, PT, R35, 0x1, PT ;  /* 0x000000012300780c */ /* 0x000fe40003f25270 */
[----:B------:R-:W-:Y:S01]  /*1b20*/  @P0 SHF.L.U32 R22, R40, 0x10, RZ ;  /* 0x0000001028160819 */ /* 0x000fe200000006ff */
        /* <DEDUP_REMOVED lines=11> */
.L_x_14260:
[----:B------:R-:W-:-:S07]  /*1be0*/  IMAD.MOV.U32 R22, RZ, RZ, R12 ;  /* 0x000000ffff167224 */ /* 0x000fce00078e000c */
.L_x_14261:
[----:B------:R-:W-:Y:S05]  /*1bf0*/  BSYNC B1 ;  /* 0x0000000000017941 */ /* 0x000fea0003800000 */
.L_x_14259:
        /* <DEDUP_REMOVED lines=16> */
.L_x_14265:
[----:B------:R-:W-:Y:S05]  /*1d00*/  BSYNC B2 ;  /* 0x0000000000027941 */ /* 0x000fea0003800000 */
.L_x_14264:
        /* <DEDUP_REMOVED lines=43> */
.L_x_14263:
[----:B------:R-:W-:Y:S05]  /*1fc0*/  BSYNC B1 ;  /* 0x0000000000017941 */ /* 0x000fea0003800000 */
.L_x_14262:
[----:B------:R-:W-:Y:S01]  /*1fd0*/  I2FP.F32.U32 R22, R22 ;  /* 0x0000001600167245 */ /* 0x000fe20000201000 */
[----:B------:R-:W-:Y:S01]  /*1fe0*/  BSSY B1, `(.L_x_14266) ;  /* 0x0000019000017945 */ /* 0x000fe20003800000 */
[----:B------:R-:W-:Y:S02]  /*1ff0*/  SHF.L.U32 R21, R21, 0x10, RZ ;  /* 0x0000001015157819 */ /* 0x000fe400000006ff */
[----:B------:R-:W-:Y:S01]  /*2000*/  LOP3.LUT R15, R15, 0xfffffffd, RZ, 0xc0, !PT ;  /* 0xfffffffd0f0f7812 */ /* 0x000fe200078ec0ff */
[----:B------:R-:W-:Y:S02]  /*2010*/  FFMA.FTZ R11, R22, R143, 1.1641532182693481445e-10 ;  /* 0x2f000000160b7423 */ /* 0x000fe4000001008f */
[----:B------:R-:W-:-:S03]  /*2020*/  FMUL.FTZ R22, R21, R174 ;  /* 0x000000ae15167220 */ /* 0x000fc60000410000 */
[----:B------:R-:W-:Y:S01]  /*2030*/  FSETP.GTU.FTZ.AND P1, PT, R11, R180, PT ;  /* 0x000000b40b00720b */ /* 0x000fe20003f3c000 */
[----:B------:R-:W-:Y:S01]  /*2040*/  FMUL.FTZ R22, R22, R175 ;  /* 0x000000af16167220 */ /* 0x000fe20000410000 */
[----:B------:R-:W-:-:S04]  /*2050*/  @P0 PRMT R11, R40, 0x7632, R11 ;  /* 0x00007632280b0816 */ /* 0x000fc8000000000b */
[----:B------:R-:W-:Y:S01]  /*2060*/  FSEL R22, R22, RZ, !P1 ;  /* 0x000000ff16167208 */ /* 0x000fe20004800000 */
[----:B------:R-:W-:Y:S02]  /*2070*/  @P0 IMAD.U32 R140, R11, 0x10000, RZ ;  /* 0x000100000b8c0824 */ /* 0x000fe400078e00ff */
[C---:B------:R-:W-:Y:S02]  /*2080*/  VIADD R11, R36.reuse, 0x1 ;  /* 0x00000001240b7836 */ /* 0x040fe40000000000 */
        /* <DEDUP_REMOVED lines=13> */
.L_x_14267:
[----:B------:R-:W-:-:S07]  /*2160*/  MOV R22, R12 ;  /* 0x0000000c00167202 */ /* 0x000fce0000000f00 */
.L_x_14268:
[----:B------:R-:W-:Y:S05]  /*2170*/  BSYNC B1 ;  /* 0x0000000000017941 */ /* 0x000fea0003800000 */
.L_x_14266:
        /* <DEDUP_REMOVED lines=16> */
.L_x_14272:
[----:B------:R-:W-:Y:S05]  /*2280*/  BSYNC B2 ;  /* 0x0000000000027941 */ /* 0x000fea0003800000 */
.L_x_14271:
        /* <DEDUP_REMOVED lines=41> */
[----:B------:R-:W-:Y:S01]  /*2520*/  LOP3.LUT R13, R11, UR37, R140, 0x96, !PT ;  /* 0x000000250b0d7c12 */ /* 0x000fe2000f8e968c */
[----:B------:R-:W-:-:S11]  /*2530*/  HFMA2.MMA R11, -RZ, RZ, 0, 0 ;  /* 0x00000000ff0b7435 */ /* 0x000fd600000001ff */
.L_x_14270:
[----:B------:R-:W-:Y:S05]  /*2540*/  BSYNC B1 ;  /* 0x0000000000017941 */ /* 0x000fea0003800000 */
.L_x_14269:
        /* <DEDUP_REMOVED lines=8> */
[----:B------:R-:W-:-:S04]  /*25d0*/  FSETP.GTU.FTZ.AND P1, PT, R35, R180, PT ;  /* 0x000000b42300720b */ /* 0x000fc80003f3c000 */
[----:B------:R-:W-:-:S05]  /*25e0*/  FSEL R35, R22, RZ, !P1 ;  /* 0x000000ff16237208 */ /* 0x000fca0004800000 */
[----:B------:R-:W-:Y:S01]  /*25f0*/  FMUL.FTZ R22, R242, R35 ;  /* 0x00000023f2167220 */ /* 0x000fe20000410000 */
[----:B------:R-:W-:-:S04]  /*2600*/  @P0 IMAD.U32 R35, R41, 0x10000, RZ ;  /* 0x0001000029230824 */ /* 0x000fc800078e00ff */
[----:B------:R-:W-:Y:S01]  /*2610*/  @P0 FADD.FTZ R22, R35, R22 ;  /* 0x0000001623160221 */ /* 0x000fe20000010000 */
[----:B------:R-:W-:Y:S01]  /*2620*/  PRMT R35, R37, 0x7632, R35 ;  /* 0x0000763225237816 */ /* 0x000fe20000000023 */
        /* <DEDUP_REMOVED lines=9> */
.L_x_14274:
[----:B------:R-:W-:-:S07]  /*26c0*/  IMAD.MOV.U32 R140, RZ, RZ, R12 ;  /* 0x000000ffff8c7224 */ /* 0x000fce00078e000c */
.L_x_14275:
[----:B------:R-:W-:Y:S05]  /*26d0*/  BSYNC B1 ;  /* 0x0000000000017941 */ /* 0x000fea0003800000 */
.L_x_14273:
        /* <DEDUP_REMOVED lines=16> */
.L_x_14279:
[----:B------:R-:W-:Y:S05]  /*27e0*/  BSYNC B2 ;  /* 0x0000000000027941 */ /* 0x000fea0003800000 */
.L_x_14278:
        /* <DEDUP_REMOVED lines=41> */
[----:B------:R-:W-:Y:S01]  /*2a80*/  MOV R12, R36 ;  /* 0x00000024000c7202 */ /* 0x000fe20000000f00 */
[----:B------:R-:W-:-:S07]  /*2a90*/  IMAD.MOV.U32 R36, RZ, RZ, RZ ;  /* 0x000000ffff247224 */ /* 0x000fce00078e00ff */
.L_x_14277:
[----:B------:R-:W-:Y:S05]  /*2aa0*/  BSYNC B1 ;  /* 0x0000000000017941 */ /* 0x000fea0003800000 */
.L_x_14276:
        /* <DEDUP_REMOVED lines=9> */
[----:B------:R-:W-:Y:S02]  /*2b40*/  @P0 PRMT R11, R41, 0x7632, R11 ;  /* 0x00007632290b0816 */ /* 0x000fe4000000000b */
[----:B------:R-:W-:Y:S02]  /*2b50*/  FSEL R140, R140, RZ, !P2 ;  /* 0x000000ff8c8c7208 */ /* 0x000fe40005000000 */
[----:B------:R-:W-:-:S03]  /*2b60*/  @P0 SHF.L.U32 R142, R11, 0x10, RZ ;  /* 0x000000100b8e0819 */ /* 0x000fc600000006ff */
        /* <DEDUP_REMOVED lines=11> */
.L_x_14281:
[----:B------:R-:W-:-:S07]  /*2c20*/  IMAD.MOV.U32 R140, RZ, RZ, R12 ;  /* 0x000000ffff8c7224 */ /* 0x000fce00078e000c */
.L_x_14282:
[----:B------:R-:W-:Y:S05]  /*2c30*/  BSYNC B1 ;  /* 0x0000000000017941 */ /* 0x000fea0003800000 */
.L_x_14280:
        /* <DEDUP_REMOVED lines=16> */
.L_x_14286:
[----:B------:R-:W-:Y:S05]  /*2d40*/  BSYNC B2 ;  /* 0x0000000000027941 */ /* 0x000fea0003800000 */
.L_x_14285:
        /* <DEDUP_REMOVED lines=41> */
[----:B------:R-:W-:Y:S01]  /*2fe0*/  LOP3.LUT R14, R37, UR24, R12, 0x96, !PT ;  /* 0x00000018250e7c12 */ /* 0x000fe2000f8e960c */
[----:B------:R-:W-:-:S07]  /*2ff0*/  IMAD.MOV.U32 R12, RZ, RZ, R36 ;  /* 0x000000ffff0c7224 */ /* 0x000fce00078e0024 */
.L_x_14284:
[----:B------:R-:W-:Y:S05]  /*3000*/  BSYNC B1 ;  /* 0x0000000000017941 */ /* 0x000fea0003800000 */
.L_x_14283:
        /* <DEDUP_REMOVED lines=9> */
[----:B------:R-:W-:-:S05]  /*30a0*/  FSEL R11, R36, RZ, !P3 ;  /* 0x000000ff240b7208 */ /* 0x000fca0005800000 */
[----:B------:R-:W-:Y:S01]  /*30b0*/  FMUL.FTZ R36, R236, R11 ;  /* 0x0000000bec247220 */ /* 0x000fe20000410000 */
[----:B------:R-:W-:-:S04]  /*30c0*/  @P0 IMAD.U32 R11, R42, 0x10000, RZ ;  /* 0x000100002a0b0824 */ /* 0x000fc800078e00ff */
        /* <DEDUP_REMOVED lines=11> */
.L_x_14288:
[----:B------:R-:W-:-:S07]  /*3180*/  MOV R37, R12 ;  /* 0x0000000c00257202 */ /* 0x000fce0000000f00 */
.L_x_14289:
[----:B------:R-:W-:Y:S05]  /*3190*/  BSYNC B1 ;  /* 0x0000000000017941 */ /* 0x000fea0003800000 */
.L_x_14287:
        /* <DEDUP_REMOVED lines=16> */
.L_x_14293:
[----:B------:R-:W-:Y:S05]  /*32a0*/  BSYNC B2 ;  /* 0x0000000000027941 */ /* 0x000fea0003800000 */
.L_x_14292:
        /* <DEDUP_REMOVED lines=41> */
[----:B------:R-:W-:Y:S01]  /*3540*/  LOP3.LUT R14, R141, UR24, R12, 0x96, !PT ;  /* 0x000000188d0e7c12 */ /* 0x000fe2000f8e960c */
[----:B------:R-:W-:-:S07]  /*3550*/  IMAD.MOV.U32 R12, RZ, RZ, R140 ;  /* 0x000000ffff0c7224 */ /* 0x000fce00078e008c */
.L_x_14291:
[----:B------:R-:W-:Y:S05]  /*3560*/  BSYNC B1 ;  /* 0x0000000000017941 */ /* 0x000fea0003800000 */
.L_x_14290:
[----:B------:R-:W-:Y:S01]  /*3570*/  I2FP.F32.U32 R140, R37 ;  /* 0x00000025008c7245 */ /* 0x000fe20000201000 */
[----:B------:R-:W-:Y:S01]  /*3580*/  IMAD.U32 R141, R38, 0x10000, RZ ;  /* 0x00010000268d7824 */ /* 0x000fe200078e00ff */
[----:B------:R-:W-:Y:S01]  /*3590*/  ISETP.NE.AND P5, PT, R11, 0x1, PT ;  /* 0x000000010b00780c */ /* 0x000fe20003fa5270 */
[----:B------:R-:W-:Y:S02]  /*35a0*/  BSSY B1, `(.L_x_14294) ;  /* 0x0000015000017945 */ /* 0x000fe40003800000 */
        /* <DEDUP_REMOVED lines=19> */
.L_x_14295:
[----:B------:R-:W-:-:S07]  /*36e0*/  IMAD.MOV.U32 R38, RZ, RZ, R12 ;  /* 0x000000ffff267224 */ /* 0x000fce00078e000c */
.L_x_14296:
[----:B------:R-:W-:Y:S05]  /*36f0*/  BSYNC B1 ;  /* 0x0000000000017941 */ /* 0x000fea0003800000 */
.L_x_14294:
        /* <DEDUP_REMOVED lines=16> */
.L_x_14300:
[----:B------:R-:W-:Y:S05]  /*3800*/  BSYNC B2 ;  /* 0x0000000000027941 */ /* 0x000fea0003800000 */
.L_x_14299:
        /* <DEDUP_REMOVED lines=43> */
.L_x_14298:
[----:B------:R-:W-:Y:S05]  /*3ac0*/  BSYNC B1 ;  /* 0x0000000000017941 */ /* 0x000fea0003800000 */
.L_x_14297:
[----:B------:R-:W-:Y:S01]  /*3ad0*/  I2FP.F32.U32 R38, R38 ;  /* 0x0000002600267245 */ /* 0x000fe20000201000 */
[C---:B------:R-:W-:Y:S01]  /*3ae0*/  IMAD.U32 R141, R39.reuse, 0x10000, RZ ;  /* 0x00010000278d7824 */ /* 0x040fe200078e00ff */
[----:B------:R-:W-:Y:S01]  /*3af0*/  ISETP.NE.AND P6, PT, R140, 0x1, PT ;  /* 0x000000018c00780c */ /* 0x000fe20003fc5270 */
[----:B------:R-:W-:Y:S01]  /*3b00*/  BSSY B1, `(.L_x_14301) ;  /* 0x0000015000017945 */ /* 0x000fe20003800000 */
[----:B------:R-:W-:Y:S01]  /*3b10*/  PRMT R39, R39, 0x7632, R39 ;  /* 0x0000763227277816 */ /* 0x000fe20000000027 */
[----:B------:R-:W-:Y:S01]  /*3b20*/  FFMA.FTZ R11, R38, R143, 1.1641532182693481445e-10 ;  /* 0x2f000000260b7423 */ /* 0x000fe2000001008f */
[----:B------:R-:W-:-:S04]  /*3b30*/  FMUL.FTZ R38, R141, R174 ;  /* 0x000000ae8d267220 */ /* 0x000fc80000410000 */
[----:B------:R-:W-:Y:S01]  /*3b40*/  FMUL.FTZ R38, R38, R175 ;  /* 0x000000af26267220 */ /* 0x000fe20000410000 */
[----:B------:R-:W-:-:S04]  /*3b50*/  FSETP.GTU.FTZ.AND P5, PT, R11, R180, PT ;  /* 0x000000b40b00720b */ /* 0x000fc80003fbc000 */
[----:B------:R-:W-:-:S05]  /*3b60*/  FSEL R11, R38, RZ, !P5 ;  /* 0x000000ff260b7208 */ /* 0x000fca0006800000 */
[----:B------:R-:W-:Y:S01]  /*3b70*/  FMUL.FTZ R38, R238, R11 ;  /* 0x0000000bee267220 */ /* 0x000fe20000410000 */
[----:B------:R-:W-:-:S05]  /*3b80*/  @P0 SHF.L.U32 R11, R43, 0x10, RZ ;  /* 0x000000102b0b0819 */ /* 0x000fca00000006ff */
        /* <DEDUP_REMOVED lines=11> */
.L_x_14302:
[----:B------:R-:W-:-:S07]  /*3c40*/  IMAD.MOV.U32 R142, RZ, RZ, R12 ;  /* 0x000000ffff8e7224 */ /* 0x000fce00078e000c */
.L_x_14303:
[----:B------:R-:W-:Y:S05]  /*3c50*/  BSYNC B1 ;  /* 0x0000000000017941 */ /* 0x000fea0003800000 */
.L_x_14301:
        /* <DEDUP_REMOVED lines=18> */
.L_x_14307:
[----:B------:R-:W-:Y:S05]  /*3d80*/  BSYNC B2 ;  /* 0x0000000000027941 */ /* 0x000fea0003800000 */
.L_x_14306:
        /* <DEDUP_REMOVED lines=41> */
[----:B------:R-:W-:Y:S01]  /*4020*/  LOP3.LUT R14, R141, UR24, R12, 0x96, !PT ;  /* 0x000000188d0e7c12 */ /* 0x000fe2000f8e960c */
[----:B------:R-:W-:-:S07]  /*4030*/  IMAD.MOV.U32 R12, RZ, RZ, R140 ;  /* 0x000000ffff0c7224 */ /* 0x000fce00078e008c */
.L_x_14305:
[----:B------:R-:W-:Y:S05]  /*4040*/  BSYNC B1 ;  /* 0x0000000000017941 */ /* 0x000fea0003800000 */
.L_x_14304:
[----:B------:R-:W-:Y:S02]  /*4050*/  I2FP.F32.U32 R140, R142 ;  /* 0x0000008e008c7245 */ /* 0x000fe40000201000 */
[----:B------:R-:W-:Y:S02]  /*4060*/  SHF.L.U32 R39, R39, 0x10, RZ ;  /* 0x0000001027277819 */ /* 0x000fe400000006ff */
[----:B------:R-:W-:Y:S01]  /*4070*/  F2FP.BF16.F32.PACK_AB R141, R35, R22 ;  /* 0x00000016238d723e */ /* 0x000fe200000010ff */
[----:B------:R-:W-:Y:S02]  /*4080*/  FFMA.FTZ R143, R140, R143, 1.1641532182693481445e-10 ;  /* 0x2f0000008c8f7423 */ /* 0x000fe4000001008f */
[----:B------:R-:W-:Y:S01]  /*4090*/  FMUL.FTZ R140, R39, R174 ;  /* 0x000000ae278c7220 */ /* 0x000fe20000410000 */
[----:B------:R-:W-:Y:S02]  /*40a0*/  @P0 PRMT R39, R43, 0x7632, R39 ;  /* 0x000076322b270816 */ /* 0x000fe40000000027 */
[----:B------:R-:W-:Y:S01]  /*40b0*/  FSETP.GTU.FTZ.AND P6, PT, R143, R180, PT ;  /* 0x000000b48f00720b */ /* 0x000fe20003fdc000 */
[----:B------:R-:W-:Y:S01]  /*40c0*/  FMUL.FTZ R140, R140, R175 ;  /* 0x000000af8c8c7220 */ /* 0x000fe20000410000 */
[----:B------:R-:W-:Y:S01]  /*40d0*/  SEL R175, RZ, 0x1, P2 ;  /* 0x00000001ffaf7807 */ /* 0x000fe20001000000 */
[----:B------:R-:W-:-:S03]  /*40e0*/  @P0 IMAD.U32 R142, R39, 0x10000, RZ ;  /* 0x00010000278e0824 */ /* 0x000fc600078e00ff */
[----:B------:R-:W-:-:S05]  /*40f0*/  FSEL R140, R140, RZ, !P6 ;  /* 0x000000ff8c8c7208 */ /* 0x000fca0007000000 */
[----:B------:R-:W-:Y:S01]  /*4100*/  FMUL.FTZ R39, R239, R140 ;  /* 0x0000008cef277220 */ /* 0x000fe20000410000 */
[----:B------:R-:W-:-:S03]  /*4110*/  F2FP.BF16.F32.PACK_AB R140, R21, R7 ;  /* 0x00000007158c723e */ /* 0x000fc600000010ff */
[----:B------:R-:W-:Y:S01]  /*4120*/  @P0 FADD.FTZ R39, R142, R39 ;  /* 0x000000278e270221 */ /* 0x000fe20000010000 */
[C---:B------:R-:W-:Y:S02]  /*4130*/  LEA R180, P0, R8.reuse, UR28, 0x4 ;  /* 0x0000001c08b47c11 */ /* 0x040fe4000f8020ff */
[----:B------:R-:W-:Y:S02]  /*4140*/  F2FP.BF16.F32.PACK_AB R142, R37, R36 ;  /* 0x00000024258e723e */ /* 0x000fe400000010ff */
[----:B------:R-:W-:Y:S02]  /*4150*/  LEA.HI.X R181, R8, UR29, RZ, 0x4, P0 ;  /* 0x0000001d08b57c11 */ /* 0x000fe400080f24ff */
[----:B------:R-:W-:Y:S02]  /*4160*/  F2FP.BF16.F32.PACK_AB R143, R39, R38 ;  /* 0x00000026278f723e */ /* 0x000fe400000010ff */
[----:B------:R-:W-:-:S03]  /*4170*/  LOP3.LUT P0, RZ, R15, 0x4, RZ, 0xc0, !PT ;  /* 0x000000040fff7812 */ /* 0x000fc6000780c0ff */
[----:B------:R2:W-:Y:S02]  /*4180*/  STG.E.128 desc[UR6][R180.64], R140 ;  /* 0x0000008cb4007986 */ /* 0x0005e4000c101d06 */
[----:B--2---:R-:W-:Y:S01]  /*4190*/  SEL R141, RZ, 0x10000, P5 ;  /* 0x00010000ff8d7807 */ /* 0x004fe20002800000 */
[----:B------:R-:W-:Y:S01]  /*41a0*/  IMAD.WIDE.U32 R180, R175, 0x1000000, RZ ;  /* 0x01000000afb47825 */ /* 0x000fe200078e00ff */
[----:B------:R-:W-:Y:S02]  /*41b0*/  SEL R140, RZ, 0x100, P4 ;  /* 0x00000100ff8c7807 */ /* 0x000fe40002000000 */
[----:B------:R-:W-:Y:S02]  /*41c0*/  SEL R142, RZ, 0x1000000, P6 ;  /* 0x01000000ff8e7807 */ /* 0x000fe40003000000 */
[----:B------:R-:W-:Y:S02]  /*41d0*/  LOP3.LUT P5, RZ, R15, 0x2, RZ, 0xc0, !PT ;  /* 0x000000020fff7812 */ /* 0x000fe400078ac0ff */
[----:B------:R-:W-:-:S02]  /*41e0*/  LOP3.LUT R140, R140, R142, R141, 0xfe, !PT ;  /* 0x0000008e8c8c7212 */ /* 0x000fc400078efe8d */
[----:B------:R-:W-:Y:S02]  /*41f0*/  SEL R141, RZ, 0x1, P3 ;  /* 0x00000001ff8d7807 */ /* 0x000fe40001800000 */
[----:B------:R-:W-:Y:S02]  /*4200*/  SEL R142, RZ, 0x1, P1 ;  /* 0x00000001ff8e7807 */ /* 0x000fe40000800000 */
[----:B------:R-:W-:Y:S02]  /*4210*/  LOP3.LUT R175, R181, R140, R141, 0xfe, !PT ;  /* 0x0000008cb5af7212 */ /* 0x000fe400078efe8d */
[----:B------:R-:W-:Y:S01]  /*4220*/  SEL R140, RZ, 0x1, P5 ;  /* 0x00000001ff8c7807 */ /* 0x000fe20002800000 */
[----:B------:R-:W-:-:S04]  /*4230*/  IMAD.WIDE.U32 R142, R142, 0x10000, RZ ;  /* 0x000100008e8e7825 */ /* 0x000fc800078e00ff */
[----:B------:R-:W-:-:S05]  /*4240*/  IMAD.WIDE.U32 R140, R140, 0x100, RZ ;  /* 0x000001008c8c7825 */ /* 0x000fca00078e00ff */
[----:B------:R-:W-:Y:S01]  /*4250*/  LOP3.LUT R141, R141, R175, R143, 0xfe, !PT ;  /* 0x000000af8d8d7212 */ /* 0x000fe200078efe8f */
[----:B------:R-:W-:Y:S01]  /*4260*/  VIADD R175, R8, 0x80 ;  /* 0x0000008008af7836 */ /* 0x000fe20000000000 */
[----:B------:R-:W-:Y:S02]  /*4270*/  LOP3.LUT R180, R140, R180, R142, 0xfe, !PT ;  /* 0x000000b48cb47212 */ /* 0x000fe400078efe8e */
[----:B------:R-:W-:Y:S02]  /*4280*/  SEL R143, RZ, 0x1, P0 ;  /* 0x00000001ff8f7807 */ /* 0x000fe40000000000 */
[----:B------:R-:W-:Y:S02]  /*4290*/  LEA R142, P0, R8, UR30, 0x3 ;  /* 0x0000001e088e7c11 */ /* 0x000fe4000f8018ff */
[----:B------:R-:W-:Y:S02]  /*42a0*/  LOP3.LUT R140, R180, R143, RZ, 0xfc, !PT ;  /* 0x0000008fb48c7212 */ /* 0x000fe400078efcff */
[----:B------:R-:W-:-:S05]  /*42b0*/  LEA.HI.X R143, R8, UR31, RZ, 0x3, P0 ;  /* 0x0000001f088f7c11 */ /* 0x000fca00080f1cff */
[----:B------:R2:W-:Y:S04]  /*42c0*/  STG.E.64 desc[UR6][R142.64], R140 ;  /* 0x0000008c8e007986 */ /* 0x0005e8000c101b06 */
.L_x_14251:
[----:B------:R-:W-:Y:S05]  /*42d0*/  BSYNC B0 ;  /* 0x0000000000007941 */ /* 0x000fea0003800000 */
.L_x_14250:
[----:B------:R-:W-:Y:S01]  /*42e0*/  LOP3.LUT P0, RZ, R15, 0x200, RZ, 0xc0, !PT ;  /* 0x000002000fff7812 */ /* 0x000fe2000780c0ff */
[----:B------:R-:W-:-:S12]  /*42f0*/  BSSY B0, `(.L_x_14308) ;  /* 0x00002e0000007945 */ /* 0x000fd80003800000 */
[----:B------:R-:W-:Y:S05]  /*4300*/  @!P0 BRA `(.L_x_14309) ;  /* 0x0000002c00788947 */ /* 0x000fea0003800000 */
[----:B------:R-:W-:Y:S01]  /*4310*/  ISETP.NE.U32.AND P0, PT, RZ, UR26, PT ;  /* 0x0000001aff007c0c */ /* 0x000fe2000bf05070 */
[----:B--2---:R-:W2:Y:S03]  /*4320*/  LDC.64 R142, c[0x0][0x220] ;  /* 0x00008800ff8e7b82 */ /* 0x004ea60000000a00 */
        /* <DEDUP_REMOVED lines=18> */
.L_x_14311:
[----:B------:R-:W-:-:S07]  /*4450*/  IMAD.MOV.U32 R6, RZ, RZ, R12 ;  /* 0x000000ffff067224 */ /* 0x000fce00078e000c */
.L_x_14312:
[----:B------:R-:W-:Y:S05]  /*4460*/  BSYNC B1 ;  /* 0x0000000000017941 */ /* 0x000fea0003800000 */
.L_x_14310:
        /* <DEDUP_REMOVED lines=16> */
.L_x_14316:
[----:B------:R-:W-:Y:S05]  /*4570*/  BSYNC B2 ;  /* 0x0000000000027941 */ /* 0x000fea0003800000 */
.L_x_14315:
        /* <DEDUP_REMOVED lines=40> */
[----:B------:R-:W-:-:S05]  /*4800*/  IMAD.WIDE.U32 R10, R13, -0x2daee0ad, RZ ;  /* 0xd2511f530d0a7825 */ /* 0x000fca00078e00ff */
[----:B------:R-:W-:Y:S01]  /*4810*/  LOP3.LUT R13, R11, UR37, R144, 0x96, !PT ;  /* 0x000000250b0d7c12 */ /* 0x000fe2000f8e9690 */
[----:B------:R-:W-:-:S07]  /*4820*/  IMAD.MOV.U32 R144, RZ, RZ, RZ ;  /* 0x000000ffff907224 */ /* 0x000fce00078e00ff */
.L_x_14314:
[----:B------:R-:W-:Y:S05]  /*4830*/  BSYNC B1 ;  /* 0x0000000000017941 */ /* 0x000fea0003800000 */
.L_x_14313:
[----:B------:R-:W2:Y:S01]  /*4840*/  LDC R181, c[0x0][0x294] ;  /* 0x0000a500ffb57b82 */ /* 0x000ea20000000800 */
[----:B------:R-:W-:Y:S01]  /*4850*/  I2FP.F32.U32 R11, R6 ;  /* 0x00000006000b7245 */ /* 0x000fe20000201000 */
[----:B------:R-:W-:Y:S01]  /*4860*/  IMAD.MOV.U32 R168, RZ, RZ, 0x2f800000 ;  /* 0x2f800000ffa87424 */ /* 0x000fe200078e00ff */
[----:B-----5:R-:W-:Y:S01]  /*4870*/  SHF.L.U32 R23, R140, 0x10, RZ ;  /* 0x000000108c177819 */ /* 0x020fe200000006ff */
[----:B------:R-:W-:Y:S01]  /*4880*/  BSSY B1, `(.L_x_14317) ;  /* 0x0000019000017945 */ /* 0x000fe20003800000 */
[----:B------:R-:W-:Y:S01]  /*4890*/  LOP3.LUT R15, R15, 0xfffffffb, RZ, 0xc0, !PT ;  /* 0xfffffffb0f0f7812 */ /* 0x000fe200078ec0ff */
[----:B------:R-:W-:Y:S01]  /*48a0*/  FFMA.FTZ R6, R11, R168, 1.1641532182693481445e-10 ;  /* 0x2f0000000b067423 */ /* 0x000fe200000100a8 */
[----:B------:R-:W-:Y:S01]  /*48b0*/  @P0 IMAD.U32 R11, R40, 0x10000, RZ ;  /* 0x00010000280b0824 */ /* 0x000fe200078e00ff */
[----:B------:R-:W3:Y:S01]  /*48c0*/  LDC R180, c[0x0][0x298] ;  /* 0x0000a600ffb47b82 */ /* 0x000ee20000000800 */
[----:B------:R-:W-:Y:S02]  /*48d0*/  FMUL.FTZ R23, R23, R174 ;  /* 0x000000ae17177220 */ /* 0x000fe40000410000 */
[----:B--2---:R-:W-:-:S02]  /*48e0*/  FSETP.GTU.FTZ.AND P1, PT, R6, R181, PT ;  /* 0x000000b50600720b */ /* 0x004fc40003f3c000 */
[----:B---3--:R-:W-:-:S11]  /*48f0*/  FMUL.FTZ R23, R23, R180 ;  /* 0x000000b417177220 */ /* 0x008fd60000410000 */
[----:B------:R-:W-:Y:S02]  /*4900*/  @P1 LOP3.LUT R15, R15, 0x4, RZ, 0xfc, !PT ;  /* 0x000000040f0f1812 */ /* 0x000fe400078efcff */
[----:B------:R-:W-:Y:S02]  /*4910*/  FSEL R23, R23, RZ, !P1 ;  /* 0x000000ff17177208 */ /* 0x000fe40004800000 */
[----:B------:R-:W-:-:S03]  /*4920*/  ISETP.NE.AND P1, PT, R144, 0x1, PT ;  /* 0x000000019000780c */ /* 0x000fc60003f25270 */
[----:B------:R-:W-:Y:S01]  /*4930*/  FMUL.FTZ R6, R232, R23 ;  /* 0x00000017e8067220 */ /* 0x000fe20000410000 */
[----:B------:R-:W-:-:S03]  /*4940*/  PRMT R23, R140, 0x7632, R23 ;  /* 0x000076328c177816 */ /* 0x000fc60000000017 */
        /* <DEDUP_REMOVED lines=11> */
.L_x_14318:
[----:B------:R-:W-:-:S07]  /*4a00*/  MOV R24, R12 ;  /* 0x0000000c00187202 */ /* 0x000fce0000000f00 */
.L_x_14319:
[----:B------:R-:W-:Y:S05]  /*4a10*/  BSYNC B1 ;  /* 0x0000000000017941 */ /* 0x000fea0003800000 */
.L_x_14317:
        /* <DEDUP_REMOVED lines=16> */
.L_x_14323:
[----:B------:R-:W-:Y:S05]  /*4b20*/  BSYNC B2 ;  /* 0x0000000000027941 */ /* 0x000fea0003800000 */
.L_x_14322:
        /* <DEDUP_REMOVED lines=43> */
.L_x_14321:
[----:B------:R-:W-:Y:S05]  /*4de0*/  BSYNC B1 ;  /* 0x0000000000017941 */ /* 0x000fea0003800000 */
.L_x_14320:
[----:B------:R-:W-:Y:S01]  /*4df0*/  I2FP.F32.U32 R145, R24 ;  /* 0x0000001800917245 */ /* 0x000fe20000201000 */
[----:B------:R-:W-:Y:S01]  /*4e00*/  IMAD.U32 R23, R23, 0x10000, RZ ;  /* 0x0001000017177824 */ /* 0x000fe200078e00ff */
[----:B------:R-:W-:Y:S01]  /*4e10*/  LOP3.LUT R15, R15, 0xfffffffd, RZ, 0xc0, !PT ;  /* 0xfffffffd0f0f7812 */ /* 0x000fe200078ec0ff */
[----:B------:R-:W-:Y:S02]  /*4e20*/  BSSY B1, `(.L_x_14324) ;  /* 0x0000017000017945 */ /* 0x000fe40003800000 */
[----:B------:R-:W-:Y:S01]  /*4e30*/  FFMA.FTZ R24, R145, R168, 1.1641532182693481445e-10 ;  /* 0x2f00000091187423 */ /* 0x000fe200000100a8 */
[----:B------:R-:W-:-:S04]  /*4e40*/  FMUL.FTZ R23, R23, R174 ;  /* 0x000000ae17177220 */ /* 0x000fc80000410000 */
[----:B------:R-:W-:Y:S01]  /*4e50*/  FSETP.GTU.FTZ.AND P1, PT, R24, R181, PT ;  /* 0x000000b51800720b */ /* 0x000fe20003f3c000 */
[----:B------:R-:W-:-:S05]  /*4e60*/  FMUL.FTZ R23, R23, R180 ;  /* 0x000000b417177220 */ /* 0x000fca0000410000 */
[----:B------:R-:W-:Y:S02]  /*4e70*/  FSEL R24, R23, RZ, !P1 ;  /* 0x000000ff17187208 */ /* 0x000fe40004800000 */
[----:B------:R-:W-:-:S05]  /*4e80*/  @P0 PRMT R23, R40, 0x7632, R23 ;  /* 0x0000763228170816 */ /* 0x000fca0000000017 */
[----:B------:R-:W-:Y:S01]  /*4e90*/  @P1 LOP3.LUT R15, R15, 0x2, RZ, 0xfc, !PT ;  /* 0x000000020f0f1812 */ /* 0x000fe200078efcff */
[----:B------:R-:W-:Y:S01]  /*4ea0*/  @P0 IMAD.U32 R140, R23, 0x10000, RZ ;  /* 0x00010000178c0824 */ /* 0x000fe200078e00ff */
[----:B------:R-:W-:Y:S01]  /*4eb0*/  ISETP.NE.AND P1, PT, R11, 0x1, PT ;  /* 0x000000010b00780c */ /* 0x000fe20003f25270 */
[----:B------:R-:W-:-:S04]  /*4ec0*/  FMUL.FTZ R23, R233, R24 ;  /* 0x00000018e9177220 */ /* 0x000fc80000410000 */
[----:B------:R-:W-:Y:S01]  /*4ed0*/  @P0 FADD.FTZ R23, R140, R23 ;  /* 0x000000178c170221 */ /* 0x000fe20000010000 */
[----:B------:R-:W-:-:S07]  /*4ee0*/  IADD3 R140, R11, 0x1, RZ ;  /* 0x000000010b8c7810 */ /* 0x000fce0007ffe0ff */
        /* <DEDUP_REMOVED lines=9> */
.L_x_14325:
[----:B------:R-:W-:-:S07]  /*4f80*/  IMAD.MOV.U32 R24, RZ, RZ, R12 ;  /* 0x000000ffff187224 */ /* 0x000fce00078e000c */
.L_x_14326:
[----:B------:R-:W-:Y:S05]  /*4f90*/  BSYNC B1 ;  /* 0x0000000000017941 */ /* 0x000fea0003800000 */
.L_x_14324:
        /* <DEDUP_REMOVED lines=16> */
.L_x_14330:
[----:B------:R-:W-:Y:S05]  /*50a0*/  BSYNC B2 ;  /* 0x0000000000027941 */ /* 0x000fea0003800000 */
.L_x_14329:
        /* <DEDUP_REMOVED lines=43> */
.L_x_14328:
[----:B------:R-:W-:Y:S05]  /*5360*/  BSYNC B1 ;  /* 0x0000000000017941 */ /* 0x000fea0003800000 */
.L_x_14327:
        /* <DEDUP_REMOVED lines=9> */
[----:B------:R-:W-:-:S04]  /*5400*/  FSETP.GTU.FTZ.AND P1, PT, R24, R181, PT ;  /* 0x000000b51800720b */ /* 0x000fc80003f3c000 */
[----:B------:R-:W-:-:S05]  /*5410*/  FSEL R145, R145, RZ, !P1 ;  /* 0x000000ff91917208 */ /* 0x000fca0004800000 */
[----:B------:R-:W-:-:S04]  /*5420*/  FMUL.FTZ R24, R234, R145 ;  /* 0x00000091ea187220 */ /* 0x000fc80000410000 */
        /* <DEDUP_REMOVED lines=11> */
.L_x_14332:
[----:B------:R-:W-:-:S07]  /*54e0*/  IMAD.MOV.U32 R145, RZ, RZ, R12 ;  /* 0x000000ffff917224 */ /* 0x000fce00078e000c */
.L_x_14333:
[----:B------:R-:W-:Y:S05]  /*54f0*/  BSYNC B1 ;  /* 0x0000000000017941 */ /* 0x000fea0003800000 */
.L_x_14331:
        /* <DEDUP_REMOVED lines=16> */
.L_x_14337:
[----:B------:R-:W-:Y:S05]  /*5600*/  BSYNC B2 ;  /* 0x0000000000027941 */ /* 0x000fea0003800000 */
.L_x_14336:
        /* <DEDUP_REMOVED lines=43> */
.L_x_14335:
[----:B------:R-:W-:Y:S05]  /*58c0*/  BSYNC B1 ;  /* 0x0000000000017941 */ /* 0x000fea0003800000 */
.L_x_14334:
[----:B------:R-:W-:Y:S01]  /*58d0*/  I2FP.F32.U32 R141, R145 ;  /* 0x00000091008d7245 */ /* 0x000fe20000201000 */
[----:B------:R-:W-:Y:S01]  /*58e0*/  BSSY B1, `(.L_x_14338) ;  /* 0x0000017000017945 */ /* 0x000fe20003800000 */
[----:B------:R-:W-:Y:S02]  /*58f0*/  SHF.L.U32 R145, R144, 0x10, RZ ;  /* 0x0000001090917819 */ /* 0x000fe400000006ff */
[----:B------:R-:W-:Y:S01]  /*5900*/  ISETP.NE.AND P3, PT, R11, 0x1, PT ;  /* 0x000000010b00780c */ /* 0x000fe20003f65270 */
[----:B------:R-:W-:Y:S02]  /*5910*/  FFMA.FTZ R140, R141, R168, 1.1641532182693481445e-10 ;  /* 0x2f0000008d8c7423 */ /* 0x000fe400000100a8 */
[----:B------:R-:W-:-:S03]  /*5920*/  FMUL.FTZ R145, R145, R174 ;  /* 0x000000ae91917220 */ /* 0x000fc60000410000 */
[----:B------:R-:W-:Y:S01]  /*5930*/  FSETP.GTU.FTZ.AND P2, PT, R140, R181, PT ;  /* 0x000000b58c00720b */ /* 0x000fe20003f5c000 */
[----:B------:R-:W-:Y:S01]  /*5940*/  FMUL.FTZ R145, R145, R180 ;  /* 0x000000b491917220 */ /* 0x000fe20000410000 */
[----:B------:R-:W-:-:S04]  /*5950*/  @P0 PRMT R140, R41, 0x7632, R140 ;  /* 0x00007632298c0816 */ /* 0x000fc8000000008c */
[----:B------:R-:W-:Y:S01]  /*5960*/  FSEL R144, R145, RZ, !P2 ;  /* 0x000000ff91907208 */ /* 0x000fe20005000000 */
[----:B------:R-:W-:Y:S02]  /*5970*/  @P0 IMAD.U32 R141, R140, 0x10000, RZ ;  /* 0x000100008c8d0824 */ /* 0x000fe400078e00ff */
[----:B------:R-:W-:Y:S02]  /*5980*/  VIADD R140, R11, 0x1 ;  /* 0x000000010b8c7836 */ /* 0x000fe40000000000 */
        /* <DEDUP_REMOVED lines=11> */
.L_x_14339:
[----:B------:R-:W-:-:S07]  /*5a40*/  MOV R145, R12 ;  /* 0x0000000c00917202 */ /* 0x000fce0000000f00 */
.L_x_14340:
[----:B------:R-:W-:Y:S05]  /*5a50*/  BSYNC B1 ;  /* 0x0000000000017941 */ /* 0x000fea0003800000 */
.L_x_14338:
        /* <DEDUP_REMOVED lines=16> */
.L_x_14344:
[----:B------:R-:W-:Y:S05]  /*5b60*/  BSYNC B2 ;  /* 0x0000000000027941 */ /* 0x000fea0003800000 */
.L_x_14343:
        /* <DEDUP_REMOVED lines=41> */
[----:B------:R-:W-:Y:S01]  /*5e00*/  IMAD.MOV.U32 R12, RZ, RZ, R140 ;  /* 0x000000ffff0c7224 */ /* 0x000fe200078e008c */
[----:B------:R-:W-:-:S11]  /*5e10*/  HFMA2.MMA R140, -RZ, RZ, 0, 0 ;  /* 0x00000000ff8c7435 */ /* 0x000fd600000001ff */
.L_x_14342:
[----:B------:R-:W-:Y:S05]  /*5e20*/  BSYNC B1 ;  /* 0x0000000000017941 */ /* 0x000fea0003800000 */
.L_x_14341:
[----:B------:R-:W-:Y:S01]  /*5e30*/  I2FP.F32.U32 R11, R145 ;  /* 0x00000091000b7245 */ /* 0x000fe20000201000 */
[----:B------:R-:W-:Y:S01]  /*5e40*/  IMAD.U32 R141, R142, 0x10000, RZ ;  /* 0x000100008e8d7824 */ /* 0x000fe200078e00ff */
[----:B------:R-:W-:Y:S01]  /*5e50*/  ISETP.NE.AND P4, PT, R140, 0x1, PT ;  /* 0x000000018c00780c */ /* 0x000fe20003f85270 */
[----:B------:R-:W-:Y:S01]  /*5e60*/  BSSY B1, `(.L_x_14345) ;  /* 0x0000015000017945 */ /* 0x000fe20003800000 */
[----:B------:R-:W-:Y:S01]  /*5e70*/  PRMT R142, R142, 0x7632, R142 ;  /* 0x000076328e8e7816 */ /* 0x000fe2000000008e */
[----:B------:R-:W-:Y:S01]  /*5e80*/  FFMA.FTZ R156, R11, R168, 1.1641532182693481445e-10 ;  /* 0x2f0000000b9c7423 */ /* 0x000fe200000100a8 */
[----:B------:R-:W-:Y:S01]  /*5e90*/  FMUL.FTZ R141, R141, R174 ;  /* 0x000000ae8d8d7220 */ /* 0x000fe20000410000 */
[----:B------:R-:W-:-:S03]  /*5ea0*/  IADD3 R11, R140, 0x1, RZ ;  /* 0x000000018c0b7810 */ /* 0x000fc60007ffe0ff */
        /* <DEDUP_REMOVED lines=15> */
.L_x_14346:
[----:B------:R-:W-:-:S07]  /*5fa0*/  IMAD.MOV.U32 R156, RZ, RZ, R12 ;  /* 0x000000ffff9c7224 */ /* 0x000fce00078e000c */
.L_x_14347:
[----:B------:R-:W-:Y:S05]  /*5fb0*/  BSYNC B1 ;  /* 0x0000000000017941 */ /* 0x000fea0003800000 */
.L_x_14345:
        /* <DEDUP_REMOVED lines=16> */
.L_x_14351:
[----:B------:R-:W-:Y:S05]  /*60c0*/  BSYNC B2 ;  /* 0x0000000000027941 */ /* 0x000fea0003800000 */
.L_x_14350:
        /* <DEDUP_REMOVED lines=41> */
[----:B------:R-:W-:Y:S02]  /*6360*/  LOP3.LUT R14, R141, UR24, R12, 0x96, !PT ;  /* 0x000000188d0e7c12 */ /* 0x000fe4000f8e960c */
[----:B------:R-:W-:-:S07]  /*6370*/  MOV R12, R140 ;  /* 0x0000008c000c7202 */ /* 0x000fce0000000f00 */
.L_x_14349:
[----:B------:R-:W-:Y:S05]  /*6380*/  BSYNC B1 ;  /* 0x0000000000017941 */ /* 0x000fea0003800000 */
.L_x_14348:
        /* <DEDUP_REMOVED lines=9> */
[----:B------:R-:W-:Y:S02]  /*6420*/  FSEL R156, R157, RZ, !P4 ;  /* 0x000000ff9d9c7208 */ /* 0x000fe40006000000 */
[----:B------:R-:W-:Y:S01]  /*6430*/  @P0 SHF.L.U32 R141, R140, 0x10, RZ ;  /* 0x000000108c8d0819 */ /* 0x000fe200000006ff */
[----:B------:R-:W-:Y:S02]  /*6440*/  VIADD R140, R11, 0x1 ;  /* 0x000000010b8c7836 */ /* 0x000fe40000000000 */
        /* <DEDUP_REMOVED lines=11> */
.L_x_14353:
[----:B------:R-:W-:-:S07]  /*6500*/  IMAD.MOV.U32 R142, RZ, RZ, R12 ;  /* 0x000000ffff8e7224 */ /* 0x000fce00078e000c */
.L_x_14354:
[----:B------:R-:W-:Y:S05]  /*6510*/  BSYNC B1 ;  /* 0x0000000000017941 */ /* 0x000fea0003800000 */
.L_x_14352:
        /* <DEDUP_REMOVED lines=16> */
.L_x_14358:
[----:B------:R-:W-:Y:S05]  /*6620*/  BSYNC B2 ;  /* 0x0000000000027941 */ /* 0x000fea0003800000 */
.L_x_14357:
        /* <DEDUP_REMOVED lines=41> */
[----:B------:R-:W-:Y:S02]  /*68c0*/  IMAD.MOV.U32 R12, RZ, RZ, R140 ;  /* 0x000000ffff0c7224 */ /* 0x000fe400078e008c */
[----:B------:R-:W-:-:S07]  /*68d0*/  IMAD.MOV.U32 R140, RZ, RZ, RZ ;  /* 0x000000ffff8c7224 */ /* 0x000fce00078e00ff */
.L_x_14356:
[----:B------:R-:W-:Y:S05]  /*68e0*/  BSYNC B1 ;  /* 0x0000000000017941 */ /* 0x000fea0003800000 */
.L_x_14355:
[----:B------:R-:W-:Y:S01]  /*68f0*/  I2FP.F32.U32 R11, R142 ;  /* 0x0000008e000b7245 */ /* 0x000fe20000201000 */
[----:B------:R-:W-:Y:S01]  /*6900*/  BSSY B1, `(.L_x_14359) ;  /* 0x0000017000017945 */ /* 0x000fe20003800000 */
[----:B------:R-:W-:-:S03]  /*6910*/  ISETP.NE.AND P6, PT, R140, 0x1, PT ;  /* 0x000000018c00780c */ /* 0x000fc60003fc5270 */
[----:B------:R-:W-:Y:S01]  /*6920*/  FFMA.FTZ R142, R11, R168, 1.1641532182693481445e-10 ;  /* 0x2f0000000b8e7423 */ /* 0x000fe200000100a8 */
[C---:B------:R-:W-:Y:S02]  /*6930*/  SHF.L.U32 R11, R143.reuse, 0x10, RZ ;  /* 0x000000108f0b7819 */ /* 0x040fe400000006ff */
[----:B------:R-:W-:Y:S02]  /*6940*/  PRMT R143, R143, 0x7632, R143 ;  /* 0x000076328f8f7816 */ /* 0x000fe4000000008f */
[----:B------:R-:W-:Y:S01]  /*6950*/  FSETP.GTU.FTZ.AND P5, PT, R142, R181, PT ;  /* 0x000000b58e00720b */ /* 0x000fe20003fbc000 */
[----:B------:R-:W-:Y:S01]  /*6960*/  FMUL.FTZ R11, R11, R174 ;  /* 0x000000ae0b0b7220 */ /* 0x000fe20000410000 */
[----:B------:R-:W-:-:S03]  /*6970*/  @P0 IMAD.U32 R142, R43, 0x10000, RZ ;  /* 0x000100002b8e0824 */ /* 0x000fc600078e00ff */
        /* <DEDUP_REMOVED lines=14> */
.L_x_14360:
[----:B------:R-:W-:-:S07]  /*6a60*/  MOV R142, R12 ;  /* 0x0000000c008e7202 */ /* 0x000fce0000000f00 */
.L_x_14361:
[----:B------:R-:W-:Y:S05]  /*6a70*/  BSYNC B1 ;  /* 0x0000000000017941 */ /* 0x000fea0003800000 */
.L_x_14359:
        /* <DEDUP_REMOVED lines=18> */
.L_x_14365:
[----:B------:R-:W-:Y:S05]  /*6ba0*/  BSYNC B2 ;  /* 0x0000000000027941 */ /* 0x000fea0003800000 */
.L_x_14364:
        /* <DEDUP_REMOVED lines=43> */
.L_x_14363:
[----:B------:R-:W-:Y:S05]  /*6e60*/  BSYNC B1 ;  /* 0x0000000000017941 */ /* 0x000fea0003800000 */
.L_x_14362:
[----:B------:R-:W-:Y:S01]  /*6e70*/  I2FP.F32.U32 R141, R142 ;  /* 0x0000008e008d7245 */ /* 0x000fe20000201000 */
[----:B------:R-:W-:Y:S01]  /*6e80*/  IMAD.U32 R143, R143, 0x10000, RZ ;  /* 0x000100008f8f7824 */ /* 0x000fe200078e00ff */
[----:B------:R-:W-:Y:S02]  /*6e90*/  @P0 PRMT R140, R43, 0x7632, R140 ;  /* 0x000076322b8c0816 */ /* 0x000fe4000000008c */
[----:B------:R-:W-:Y:S01]  /*6ea0*/  F2FP.BF16.F32.PACK_AB R142, R156, R145 ;  /* 0x000000919c8e723e */ /* 0x000fe200000010ff */
[----:B------:R-:W-:Y:S01]  /*6eb0*/  FFMA.FTZ R168, R141, R168, 1.1641532182693481445e-10 ;  /* 0x2f0000008da87423 */ /* 0x000fe200000100a8 */
[----:B------:R-:W-:Y:S01]  /*6ec0*/  FMUL.FTZ R143, R143, R174 ;  /* 0x000000ae8f8f7220 */ /* 0x000fe20000410000 */
[----:B------:R-:W-:Y:S01]  /*6ed0*/  @P0 IMAD.U32 R141, R140, 0x10000, RZ ;  /* 0x000100008c8d0824 */ /* 0x000fe200078e00ff */
[----:B------:R-:W-:Y:S02]  /*6ee0*/  F2FP.BF16.F32.PACK_AB R140, R23, R6 ;  /* 0x00000006178c723e */ /* 0x000fe400000010ff */
[----:B------:R-:W-:Y:S01]  /*6ef0*/  FMUL.FTZ R143, R143, R180 ;  /* 0x000000b48f8f7220 */ /* 0x000fe20000410000 */
[----:B------:R-:W-:-:S04]  /*6f00*/  FSETP.GTU.FTZ.AND P6, PT, R168, R181, PT ;  /* 0x000000b5a800720b */ /* 0x000fc80003fdc000 */
[----:B------:R-:W-:-:S05]  /*6f10*/  FSEL R168, R143, RZ, !P6 ;  /* 0x000000ff8fa87208 */ /* 0x000fca0007000000 */
[----:B------:R-:W-:-:S04]  /*6f20*/  FMUL.FTZ R168, R231, R168 ;  /* 0x000000a8e7a87220 */ /* 0x000fc80000410000 */
[----:B------:R-:W-:Y:S01]  /*6f30*/  @P0 FADD.FTZ R168, R141, R168 ;  /* 0x000000a88da80221 */ /* 0x000fe20000010000 */
[C---:B------:R-:W-:Y:S02]  /*6f40*/  LEA R180, P0, R175.reuse, UR28, 0x4 ;  /* 0x0000001cafb47c11 */ /* 0x040fe4000f8020ff */
[----:B------:R-:W-:Y:S02]  /*6f50*/  F2FP.BF16.F32.PACK_AB R141, R144, R24 ;  /* 0x00000018908d723e */ /* 0x000fe400000010ff */
[----:B------:R-:W-:Y:S02]  /*6f60*/  LEA.HI.X R181, R175, UR29, RZ, 0x4, P0 ;  /* 0x0000001dafb57c11 */ /* 0x000fe400080f24ff */
[----:B------:R-:W-:Y:S02]  /*6f70*/  F2FP.BF16.F32.PACK_AB R143, R168, R157 ;  /* 0x0000009da88f723e */ /* 0x000fe400000010ff */
[----:B------:R-:W-:-:S03]  /*6f80*/  LOP3.LUT P0, RZ, R15, 0x4, RZ, 0xc0, !PT ;  /* 0x000000040fff7812 */ /* 0x000fc6000780c0ff */
[----:B------:R2:W-:Y:S02]  /*6f90*/  STG.E.128 desc[UR6][R180.64], R140 ;  /* 0x0000008cb4007986 */ /* 0x0005e4000c101d06 */
[----:B--2---:R-:W-:Y:S02]  /*6fa0*/  SEL R180, RZ, 0x1, P2 ;  /* 0x00000001ffb47807 */ /* 0x004fe40001000000 */
[----:B------:R-:W-:Y:S02]  /*6fb0*/  SEL R141, RZ, 0x10000, P5 ;  /* 0x00010000ff8d7807 */ /* 0x000fe40002800000 */
[----:B------:R-:W-:Y:S01]  /*6fc0*/  SEL R140, RZ, 0x100, P4 ;  /* 0x00000100ff8c7807 */ /* 0x000fe20002000000 */
[----:B------:R-:W-:Y:S01]  /*6fd0*/  IMAD.WIDE.U32 R180, R180, 0x1000000, RZ ;  /* 0x01000000b4b47825 */ /* 0x000fe200078e00ff */
[----:B------:R-:W-:Y:S02]  /*6fe0*/  SEL R142, RZ, 0x1000000, P6 ;  /* 0x01000000ff8e7807 */ /* 0x000fe40003000000 */
[----:B------:R-:W-:-:S02]  /*6ff0*/  LOP3.LUT P5, RZ, R15, 0x2, RZ, 0xc0, !PT ;  /* 0x000000020fff7812 */ /* 0x000fc400078ac0ff */
[----:B------:R-:W-:Y:S02]  /*7000*/  LOP3.LUT R140, R140, R142, R141, 0xfe, !PT ;  /* 0x0000008e8c8c7212 */ /* 0x000fe400078efe8d */
        /* <DEDUP_REMOVED lines=11> */
[----:B------:R-:W-:-:S02]  /*70c0*/  LEA.HI.X R143, R175, UR31, RZ, 0x3, P0 ;  /* 0x0000001faf8f7c11 */ /* 0x000fc400080f1cff */
[----:B------:R-:W-:-:S03]  /*70d0*/  IADD3 R175, R175, 0x80, RZ ;  /* 0x00000080afaf7810 */ /* 0x000fc60007ffe0ff */
[----:B------:R3:W-:Y:S04]  /*70e0*/  STG.E.64 desc[UR6][R142.64], R140 ;  /* 0x0000008c8e007986 */ /* 0x0007e8000c101b06 */
.L_x_14309:
[----:B------:R-:W-:Y:S05]  /*70f0*/  BSYNC B0 ;  /* 0x0000000000007941 */ /* 0x000fea0003800000 */
.L_x_14308:
[----:B------:R-:W-:Y:S01]  /*7100*/  LOP3.LUT P0, RZ, R15, 0x100, RZ, 0xc0, !PT ;  /* 0x000001000fff7812 */ /* 0x000fe2000780c0ff */
[----:B------:R-:W-:-:S12]  /*7110*/  BSSY B0, `(.L_x_14366) ;  /* 0x00002e0000007945 */ /* 0x000fd80003800000 */
[----:B------:R-:W-:Y:S05]  /*7120*/  @!P0 BRA `(.L_x_14367) ;  /* 0x0000002c00788947 */ /* 0x000fea0003800000 */
[----:B------:R-:W-:Y:S01]  /*7130*/  ISETP.NE.U32.AND P0, PT, RZ, UR26, PT ;  /* 0x0000001aff007c0c */ /* 0x000fe2000bf05070 */
[----:B--23--:R-:W2:Y:S03]  /*7140*/  LDC.64 R142, c[0x0][0x220] ;  /* 0x00008800ff8e7b82 */ /* 0x00cea60000000a00 */
        /* <DEDUP_REMOVED lines=18> */
.L_x_14369:
[----:B------:R-:W-:-:S07]  /*7270*/  IMAD.MOV.U32 R5, RZ, RZ, R12 ;  /* 0x000000ffff057224 */ /* 0x000fce00078e000c */
.L_x_14370:
[----:B------:R-:W-:Y:S05]  /*7280*/  BSYNC B1 ;  /* 0x0000000000017941 */ /* 0x000fea0003800000 */
.L_x_14368:
        /* <DEDUP_REMOVED lines=16> */
.L_x_14374:
[----:B------:R-:W-:Y:S05]  /*7390*/  BSYNC B2 ;  /* 0x0000000000027941 */ /* 0x000fea0003800000 */
.L_x_14373:
        /* <DEDUP_REMOVED lines=42> */
[----:B------:R-:W-:-:S07]  /*7640*/  IMAD.MOV.U32 R146, RZ, RZ, RZ ;  /* 0x000000ffff927224 */ /* 0x000fce00078e00ff */
.L_x_14372:
[----:B------:R-:W-:Y:S05]  /*7650*/  BSYNC B1 ;  /* 0x0000000000017941 */ /* 0x000fea0003800000 */
.L_x_14371:
[----:B------:R-:W2:Y:S01]  /*7660*/  LDC R181, c[0x0][0x294] ;  /* 0x0000a500ffb57b82 */ /* 0x000ea20000000800 */
[----:B------:R-:W-:Y:S01]  /*7670*/  HFMA2.MMA R169, -RZ, RZ, 0.1171875, 0 ;  /* 0x2f800000ffa97435 */ /* 0x000fe200000001ff */
[----:B------:R-:W-:Y:S01]  /*7680*/  I2FP.F32.U32 R26, R5 ;  /* 0x00000005001a7245 */ /* 0x000fe20000201000 */
[C---:B-----5:R-:W-:Y:S01]  /*7690*/  IMAD.U32 R5, R140.reuse, 0x10000, RZ ;  /* 0x000100008c057824 */ /* 0x060fe200078e00ff */
[----:B------:R-:W-:Y:S01]  /*76a0*/  LOP3.LUT R15, R15, 0xfffffffb, RZ, 0xc0, !PT ;  /* 0xfffffffb0f0f7812 */ /* 0x000fe200078ec0ff */
[----:B------:R-:W-:Y:S01]  /*76b0*/  BSSY B1, `(.L_x_14375) ;  /* 0x0000018000017945 */ /* 0x000fe20003800000 */
[----:B------:R-:W-:Y:S01]  /*76c0*/  PRMT R25, R140, 0x7632, R25 ;  /* 0x000076328c197816 */ /* 0x000fe20000000019 */
[----:B------:R-:W-:Y:S01]  /*76d0*/  FMUL.FTZ R5, R5, R174 ;  /* 0x000000ae05057220 */ /* 0x000fe20000410000 */
[----:B------:R-:W3:Y:S01]  /*76e0*/  LDC R180, c[0x0][0x298] ;  /* 0x0000a600ffb47b82 */ /* 0x000ee20000000800 */
[----:B------:R-:W-:Y:S02]  /*76f0*/  IADD3 R11, R146, 0x1, RZ ;  /* 0x00000001920b7810 */ /* 0x000fe40007ffe0ff */
[----:B------:R-:W-:-:S05]  /*7700*/  FFMA.FTZ R26, R26, R169, 1.1641532182693481445e-10 ;  /* 0x2f0000001a1a7423 */ /* 0x000fca00000100a9 */
[----:B--2---:R-:W-:Y:S01]  /*7710*/  FSETP.GTU.FTZ.AND P1, PT, R26, R181, PT ;  /* 0x000000b51a00720b */ /* 0x004fe20003f3c000 */
[----:B------:R-:W-:Y:S02]  /*7720*/  @P0 IMAD.U32 R26, R40, 0x10000, RZ ;  /* 0x00010000281a0824 */ /* 0x000fe400078e00ff */
[----:B---3--:R-:W-:-:S10]  /*7730*/  FMUL.FTZ R5, R5, R180 ;  /* 0x000000b405057220 */ /* 0x008fd40000410000 */
[----:B------:R-:W-:Y:S02]  /*7740*/  @P1 LOP3.LUT R15, R15, 0x4, RZ, 0xfc, !PT ;  /* 0x000000040f0f1812 */ /* 0x000fe400078efcff */
        /* <DEDUP_REMOVED lines=13> */
.L_x_14376:
[----:B------:R-:W-:-:S07]  /*7820*/  IMAD.MOV.U32 R26, RZ, RZ, R12 ;  /* 0x000000ffff1a7224 */ /* 0x000fce00078e000c */
.L_x_14377:
[----:B------:R-:W-:Y:S05]  /*7830*/  BSYNC B1 ;  /* 0x0000000000017941 */ /* 0x000fea0003800000 */
.L_x_14375:
        /* <DEDUP_REMOVED lines=16> */
.L_x_14381:
[----:B------:R-:W-:Y:S05]  /*7940*/  BSYNC B2 ;  /* 0x0000000000027941 */ /* 0x000fea0003800000 */
.L_x_14380:
        /* <DEDUP_REMOVED lines=43> */
.L_x_14379:
[----:B------:R-:W-:Y:S05]  /*7c00*/  BSYNC B1 ;  /* 0x0000000000017941 */ /* 0x000fea0003800000 */
.L_x_14378:
        /* <DEDUP_REMOVED lines=9> */
[----:B------:R-:W-:-:S04]  /*7ca0*/  @P0 PRMT R25, R40, 0x7632, R25 ;  /* 0x0000763228190816 */ /* 0x000fc80000000019 */
[----:B------:R-:W-:Y:S01]  /*7cb0*/  @P0 SHF.L.U32 R140, R25, 0x10, RZ ;  /* 0x00000010198c0819 */ /* 0x000fe200000006ff */
[----:B------:R-:W-:Y:S01]  /*7cc0*/  FMUL.FTZ R25, R225, R26 ;  /* 0x0000001ae1197220 */ /* 0x000fe20000410000 */
[----:B------:R-:W-:Y:S02]  /*7cd0*/  @P1 LOP3.LUT R15, R15, 0x2, RZ, 0xfc, !PT ;  /* 0x000000020f0f1812 */ /* 0x000fe400078efcff */
[C---:B------:R-:W-:Y:S01]  /*7ce0*/  ISETP.NE.AND P1, PT, R11.reuse, 0x1, PT ;  /* 0x000000010b00780c */ /* 0x040fe20003f25270 */
[----:B------:R-:W-:Y:S01]  /*7cf0*/  @P0 FADD.FTZ R25, R140, R25 ;  /* 0x000000198c190221 */ /* 0x000fe20000010000 */
        /* <DEDUP_REMOVED lines=10> */
.L_x_14383:
[----:B------:R-:W-:-:S07]  /*7da0*/  IMAD.MOV.U32 R26, RZ, RZ, R12 ;  /* 0x000000ffff1a7224 */ /* 0x000fce00078e000c */
.L_x_14384:
[----:B------:R-:W-:Y:S05]  /*7db0*/  BSYNC B1 ;  /* 0x0000000000017941 */ /* 0x000fea0003800000 */
.L_x_14382:
        /* <DEDUP_REMOVED lines=16> */
.L_x_14388:
[----:B------:R-:W-:Y:S05]  /*7ec0*/  BSYNC B2 ;  /* 0x0000000000027941 */ /* 0x000fea0003800000 */
.L_x_14387:
        /* <DEDUP_REMOVED lines=43> */
.L_x_14386:
[----:B------:R-:W-:Y:S05]  /*8180*/  BSYNC B1 ;  /* 0x0000000000017941 */ /* 0x000fea0003800000 */
.L_x_14385:
[----:B------:R-:W-:Y:S01]  /*8190*/  I2FP.F32.U32 R26, R26 ;  /* 0x0000001a001a7245 */ /* 0x000fe20000201000 */
[----:B------:R-:W-:Y:S01]  /*81a0*/  BSSY B1, `(.L_x_14389) ;  /* 0x0000017000017945 */ /* 0x000fe20003800000 */
[C---:B------:R-:W-:Y:S02]  /*81b0*/  SHF.L.U32 R11, R141.reuse, 0x10, RZ ;  /* 0x000000108d0b7819 */ /* 0x040fe400000006ff */
        /* <DEDUP_REMOVED lines=20> */
.L_x_14390:
[----:B------:R-:W-:-:S07]  /*8300*/  MOV R147, R12 ;  /* 0x0000000c00937202 */ /* 0x000fce0000000f00 */
.L_x_14391:
[----:B------:R-:W-:Y:S05]  /*8310*/  BSYNC B1 ;  /* 0x0000000000017941 */ /* 0x000fea0003800000 */
.L_x_14389:
        /* <DEDUP_REMOVED lines=16> */
.L_x_14395:
[----:B------:R-:W-:Y:S05]  /*8420*/  BSYNC B2 ;  /* 0x0000000000027941 */ /* 0x000fea0003800000 */
.L_x_14394:
        /* <DEDUP_REMOVED lines=43> */
.L_x_14393:
[----:B------:R-:W-:Y:S05]  /*86e0*/  BSYNC B1 ;  /* 0x0000000000017941 */ /* 0x000fea0003800000 */
.L_x_14392:
        /* <DEDUP_REMOVED lines=10> */
[----:B------:R-:W-:Y:S01]  /*8790*/  @P0 IMAD.U32 R141, R140, 0x10000, RZ ;  /* 0x000100008c8d0824 */ /* 0x000fe200078e00ff */
[----:B------:R-:W-:Y:S01]  /*87a0*/  IADD3 R140, R11, 0x1, RZ ;  /* 0x000000010b8c7810 */ /* 0x000fe20007ffe0ff */
        /* <DEDUP_REMOVED lines=11> */
.L_x_14397:
[----:B------:R-:W-:-:S07]  /*8860*/  IMAD.MOV.U32 R147, RZ, RZ, R12 ;  /* 0x000000ffff937224 */ /* 0x000fce00078e000c */
.L_x_14398:
[----:B------:R-:W-:Y:S05]  /*8870*/  BSYNC B1 ;  /* 0x0000000000017941 */ /* 0x000fea0003800000 */
.L_x_14396:
        /* <DEDUP_REMOVED lines=16> */
.L_x_14402:
[----:B------:R-:W-:Y:S05]  /*8980*/  BSYNC B2 ;  /* 0x0000000000027941 */ /* 0x000fea0003800000 */
.L_x_14401:
        /* <DEDUP_REMOVED lines=43> */
.L_x_14400:
[----:B------:R-:W-:Y:S05]  /*8c40*/  BSYNC B1 ;  /* 0x0000000000017941 */ /* 0x000fea0003800000 */
.L_x_14399:
        /* <DEDUP_REMOVED lines=8> */
[----:B------:R-:W-:Y:S02]  /*8cd0*/  FSETP.GTU.FTZ.AND P3, PT, R158, R181, PT ;  /* 0x000000b59e00720b */ /* 0x000fe40003f7c000 */
[----:B------:R-:W-:Y:S02]  /*8ce0*/  @P0 SHF.L.U32 R158, R42, 0x10, RZ ;  /* 0x000000102a9e0819 */ /* 0x000fe400000006ff */
        /* <DEDUP_REMOVED lines=13> */
.L_x_14404:
[----:B------:R-:W-:-:S07]  /*8dc0*/  IMAD.MOV.U32 R158, RZ, RZ, R12 ;  /* 0x000000ffff9e7224 */ /* 0x000fce00078e000c */
.L_x_14405:
[----:B------:R-:W-:Y:S05]  /*8dd0*/  BSYNC B1 ;  /* 0x0000000000017941 */ /* 0x000fea0003800000 */
.L_x_14403:
        /* <DEDUP_REMOVED lines=16> */
.L_x_14409:
[----:B------:R-:W-:Y:S05]  /*8ee0*/  BSYNC B2 ;  /* 0x0000000000027941 */ /* 0x000fea0003800000 */
.L_x_14408:
        /* <DEDUP_REMOVED lines=43> */
.L_x_14407:
[----:B------:R-:W-:Y:S05]  /*91a0*/  BSYNC B1 ;  /* 0x0000000000017941 */ /* 0x000fea0003800000 */
.L_x_14406:
        /* <DEDUP_REMOVED lines=23> */
.L_x_14411:
[----:B------:R-:W-:-:S07]  /*9320*/  IMAD.MOV.U32 R142, RZ, RZ, R12 ;  /* 0x000000ffff8e7224 */ /* 0x000fce00078e000c */
.L_x_14412:
[----:B------:R-:W-:Y:S05]  /*9330*/  BSYNC B1 ;  /* 0x0000000000017941 */ /* 0x000fea0003800000 */
.L_x_14410:
        /* <DEDUP_REMOVED lines=16> */
.L_x_14416:
[----:B------:R-:W-:Y:S05]  /*9440*/  BSYNC B2 ;  /* 0x0000000000027941 */ /* 0x000fea0003800000 */
.L_x_14415:
        /* <DEDUP_REMOVED lines=43> */
.L_x_14414:
[----:B------:R-:W-:Y:S05]  /*9700*/  BSYNC B1 ;  /* 0x0000000000017941 */ /* 0x000fea0003800000 */
.L_x_14413:
        /* <DEDUP_REMOVED lines=23> */
.L_x_14418:
[----:B------:R-:W-:-:S07]  /*9880*/  IMAD.MOV.U32 R142, RZ, RZ, R12 ;  /* 0x000000ffff8e7224 */ /* 0x000fce00078e000c */
.L_x_14419:
[----:B------:R-:W-:Y:S05]  /*9890*/  BSYNC B1 ;  /* 0x0000000000017941 */ /* 0x000fea0003800000 */
.L_x_14417:
        /* <DEDUP_REMOVED lines=18> */
.L_x_14423:
[----:B------:R-:W-:Y:S05]  /*99c0*/  BSYNC B2 ;  /* 0x0000000000027941 */ /* 0x000fea0003800000 */
.L_x_14422:
        /* <DEDUP_REMOVED lines=43> */
.L_x_14421:
[----:B------:R-:W-:Y:S05]  /*9c80*/  BSYNC B1 ;  /* 0x0000000000017941 */ /* 0x000fea0003800000 */
.L_x_14420:
[----:B------:R-:W-:Y:S01]  /*9c90*/  I2FP.F32.U32 R140, R142 ;  /* 0x0000008e008c7245 */ /* 0x000fe20000201000 */
[----:B------:R-:W-:Y:S01]  /*9ca0*/  IMAD.U32 R143, R143, 0x10000, RZ ;  /* 0x000100008f8f7824 */ /* 0x000fe200078e00ff */
[----:B------:R-:W-:-:S03]  /*9cb0*/  @P0 PRMT R141, R43, 0x7632, R141 ;  /* 0x000076322b8d0816 */ /* 0x000fc6000000008d */
[----:B------:R-:W-:Y:S01]  /*9cc0*/  FFMA.FTZ R140, R140, R169, 1.1641532182693481445e-10 ;  /* 0x2f0000008c8c7423 */ /* 0x000fe200000100a9 */
[----:B------:R-:W-:Y:S01]  /*9cd0*/  FMUL.FTZ R143, R143, R174 ;  /* 0x000000ae8f8f7220 */ /* 0x000fe20000410000 */
[----:B------:R-:W-:Y:S02]  /*9ce0*/  @P0 SHF.L.U32 R142, R141, 0x10, RZ ;  /* 0x000000108d8e0819 */ /* 0x000fe400000006ff */
[----:B------:R-:W-:Y:S01]  /*9cf0*/  F2FP.BF16.F32.PACK_AB R141, R146, R26 ;  /* 0x0000001a928d723e */ /* 0x000fe200000010ff */
[----:B------:R-:W-:Y:S01]  /*9d00*/  FMUL.FTZ R143, R143, R180 ;  /* 0x000000b48f8f7220 */ /* 0x000fe20000410000 */
[----:B------:R-:W-:-:S04]  /*9d10*/  FSETP.GTU.FTZ.AND P6, PT, R140, R181, PT ;  /* 0x000000b58c00720b */ /* 0x000fc80003fdc000 */
        /* <DEDUP_REMOVED lines=28> */
[C---:B------:R-:W-:Y:S01]  /*9ee0*/  LEA.HI.X R143, R175.reuse, UR31, RZ, 0x3, P0 ;  /* 0x0000001faf8f7c11 */ /* 0x040fe200080f1cff */
[----:B------:R-:W-:-:S04]  /*9ef0*/  VIADD R175, R175, 0x80 ;  /* 0x00000080afaf7836 */ /* 0x000fc80000000000 */
[----:B------:R4:W-:Y:S04]  /*9f00*/  STG.E.64 desc[UR6][R142.64], R140 ;  /* 0x0000008c8e007986 */ /* 0x0009e8000c101b06 */
.L_x_14367:
[----:B------:R-:W-:Y:S05]  /*9f10*/  BSYNC B0 ;  /* 0x0000000000007941 */ /* 0x000fea0003800000 */
.L_x_14366:
[----:B------:R-:W-:Y:S01]  /*9f20*/  LOP3.LUT P0, RZ, R15, 0x80, RZ, 0xc0, !PT ;  /* 0x000000800fff7812 */ /* 0x000fe2000780c0ff */
[----:B------:R-:W-:-:S12]  /*9f30*/  BSSY B0, `(.L_x_14424) ;  /* 0x00002e0000007945 */ /* 0x000fd80003800000 */
[----:B------:R-:W-:Y:S05]  /*9f40*/  @!P0 BRA `(.L_x_14425) ;  /* 0x0000002c00788947 */ /* 0x000fea0003800000 */
[----:B------:R-:W-:Y:S01]  /*9f50*/  ISETP.NE.U32.AND P0, PT, RZ, UR26, PT ;  /* 0x0000001aff007c0c */ /* 0x000fe2000bf05070 */
[----:B--234-:R-:W2:Y:S03]  /*9f60*/  LDC.64 R142, c[0x0][0x220] ;  /* 0x00008800ff8e7b82 */ /* 0x01cea60000000a00 */
        /* <DEDUP_REMOVED lines=18> */
.L_x_14427:
[----:B0-----:R-:W-:-:S07]  /*a090*/  MOV R4, R12 ;  /* 0x0000000c00047202 */ /* 0x001fce0000000f00 */
.L_x_14428:
[----:B------:R-:W-:Y:S05]  /*a0a0*/  BSYNC B1 ;  /* 0x0000000000017941 */ /* 0x000fea0003800000 */
.L_x_14426:
        /* <DEDUP_REMOVED lines=16> */
.L_x_14432:
[----:B------:R-:W-:Y:S05]  /*a1b0*/  BSYNC B2 ;  /* 0x0000000000027941 */ /* 0x000fea0003800000 */
.L_x_14431:
        /* <DEDUP_REMOVED lines=43> */
.L_x_14430:
[----:B------:R-:W-:Y:S05]  /*a470*/  BSYNC B1 ;  /* 0x0000000000017941 */ /* 0x000fea0003800000 */
.L_x_14429:
[----:B------:R-:W0:Y:S01]  /*a480*/  LDC R181, c[0x0][0x294] ;  /* 0x0000a500ffb57b82 */ /* 0x000e220000000800 */
[----:B------:R-:W-:Y:S01]  /*a490*/  HFMA2.MMA R170, -RZ, RZ, 0.1171875, 0 ;  /* 0x2f800000ffaa7435 */ /* 0x000fe200000001ff */
[----:B------:R-:W-:Y:S01]  /*a4a0*/  I2FP.F32.U32 R11, R4 ;  /* 0x00000004000b7245 */ /* 0x000fe20000201000 */
[----:B-----5:R-:W-:Y:S01]  /*a4b0*/  IMAD.U32 R27, R140, 0x10000, RZ ;  /* 0x000100008c1b7824 */ /* 0x020fe200078e00ff */
[----:B------:R-:W-:Y:S01]  /*a4c0*/  LOP3.LUT R15, R15, 0xfffffffb, RZ, 0xc0, !PT ;  /* 0xfffffffb0f0f7812 */ /* 0x000fe200078ec0ff */
[----:B------:R-:W-:Y:S02]  /*a4d0*/  BSSY B1, `(.L_x_14433) ;  /* 0x0000018000017945 */ /* 0x000fe40003800000 */
[----:B------:R-:W-:Y:S01]  /*a4e0*/  FMUL.FTZ R27, R27, R174 ;  /* 0x000000ae1b1b7220 */ /* 0x000fe20000410000 */
[----:B------:R-:W2:Y:S03]  /*a4f0*/  LDC R180, c[0x0][0x298] ;  /* 0x0000a600ffb47b82 */ /* 0x000ea60000000800 */
[----:B------:R-:W-:Y:S01]  /*a500*/  FFMA.FTZ R4, R11, R170, 1.1641532182693481445e-10 ;  /* 0x2f0000000b047423 */ /* 0x000fe200000100aa */
[----:B------:R-:W-:-:S04]  /*a510*/  @P0 SHF.L.U32 R11, R40, 0x10, RZ ;  /* 0x00000010280b0819 */ /* 0x000fc800000006ff */
[----:B0-----:R-:W-:Y:S01]  /*a520*/  FSETP.GTU.FTZ.AND P1, PT, R4, R181, PT ;  /* 0x000000b50400720b */ /* 0x001fe20003f3c000 */
[----:B--2---:R-:W-:-:S12]  /*a530*/  FMUL.FTZ R27, R27, R180 ;  /* 0x000000b41b1b7220 */ /* 0x004fd80000410000 */
        /* <DEDUP_REMOVED lines=16> */
.L_x_14434:
[----:B------:R-:W-:-:S07]  /*a640*/  IMAD.MOV.U32 R28, RZ, RZ, R12 ;  /* 0x000000ffff1c7224 */ /* 0x000fce00078e000c */
.L_x_14435:
[----:B------:R-:W-:Y:S05]  /*a650*/  BSYNC B1 ;  /* 0x0000000000017941 */ /* 0x000fea0003800000 */
.L_x_14433:
        /* <DEDUP_REMOVED lines=16> */
.L_x_14439:
[----:B------:R-:W-:Y:S05]  /*a760*/  BSYNC B2 ;  /* 0x0000000000027941 */ /* 0x000fea0003800000 */
.L_x_14438:
        /* <DEDUP_REMOVED lines=43> */
.L_x_14437:
[----:B------:R-:W-:Y:S05]  /*aa20*/  BSYNC B1 ;  /* 0x0000000000017941 */ /* 0x000fea0003800000 */
.L_x_14436:
        /* <DEDUP_REMOVED lines=25> */
.L_x_14441:
[----:B------:R-:W-:-:S07]  /*abc0*/  IMAD.MOV.U32 R28, RZ, RZ, R12 ;  /* 0x000000ffff1c7224 */ /* 0x000fce00078e000c */
.L_x_14442:
[----:B------:R-:W-:Y:S05]  /*abd0*/  BSYNC B1 ;  /* 0x0000000000017941 */ /* 0x000fea0003800000 */
.L_x_14440:
        /* <DEDUP_REMOVED lines=16> */
.L_x_14446:
[----:B------:R-:W-:Y:S05]  /*ace0*/  BSYNC B2 ;  /* 0x0000000000027941 */ /* 0x000fea0003800000 */
.L_x_14445:
        /* <DEDUP_REMOVED lines=43> */
.L_x_14444:
[----:B------:R-:W-:Y:S05]  /*afa0*/  BSYNC B1 ;  /* 0x0000000000017941 */ /* 0x000fea0003800000 */
.L_x_14443:
        /* <DEDUP_REMOVED lines=23> */
.L_x_14448:
[----:B------:R-:W-:-:S07]  /*b120*/  IMAD.MOV.U32 R149, RZ, RZ, R12 ;  /* 0x000000ffff957224 */ /* 0x000fce00078e000c */
.L_x_14449:
[----:B------:R-:W-:Y:S05]  /*b130*/  BSYNC B1 ;  /* 0x0000000000017941 */ /* 0x000fea0003800000 */
.L_x_14447:
        /* <DEDUP_REMOVED lines=16> */
.L_x_14453:
[----:B------:R-:W-:Y:S05]  /*b240*/  BSYNC B2 ;  /* 0x0000000000027941 */ /* 0x000fea0003800000 */
.L_x_14452:
        /* <DEDUP_REMOVED lines=43> */
.L_x_14451:
[----:B------:R-:W-:Y:S05]  /*b500*/  BSYNC B1 ;  /* 0x0000000000017941 */ /* 0x000fea0003800000 */
.L_x_14450:
        /* <DEDUP_REMOVED lines=23> */
.L_x_14455:
[----:B------:R-:W-:-:S07]  /*b680*/  IMAD.MOV.U32 R149, RZ, RZ, R12 ;  /* 0x000000ffff957224 */ /* 0x000fce00078e000c */
.L_x_14456:
[----:B------:R-:W-:Y:S05]  /*b690*/  BSYNC B1 ;  /* 0x0000000000017941 */ /* 0x000fea0003800000 */
.L_x_14454:
        /* <DEDUP_REMOVED lines=16> */
.L_x_14460:
[----:B------:R-:W-:Y:S05]  /*b7a0*/  BSYNC B2 ;  /* 0x0000000000027941 */ /* 0x000fea0003800000 */
.L_x_14459:
        /* <DEDUP_REMOVED lines=43> */
.L_x_14458:
[----:B------:R-:W-:Y:S05]  /*ba60*/  BSYNC B1 ;  /* 0x0000000000017941 */ /* 0x000fea0003800000 */
.L_x_14457:
        /* <DEDUP_REMOVED lines=23> */
.L_x_14462:
[----:B------:R-:W-:-:S07]  /*bbe0*/  IMAD.MOV.U32 R160, RZ, RZ, R12 ;  /* 0x000000ffffa07224 */ /* 0x000fce00078e000c */
.L_x_14463:
[----:B------:R-:W-:Y:S05]  /*bbf0*/  BSYNC B1 ;  /* 0x0000000000017941 */ /* 0x000fea0003800000 */
.L_x_14461:
        /* <DEDUP_REMOVED lines=16> */
.L_x_14467:
[----:B------:R-:W-:Y:S05]  /*bd00*/  BSYNC B2 ;  /* 0x0000000000027941 */ /* 0x000fea0003800000 */
.L_x_14466:
        /* <DEDUP_REMOVED lines=43> */
.L_x_14465:
[----:B------:R-:W-:Y:S05]  /*bfc0*/  BSYNC B1 ;  /* 0x0000000000017941 */ /* 0x000fea0003800000 */
.L_x_14464:
        /* <DEDUP_REMOVED lines=23> */
.L_x_14469:
[----:B------:R-:W-:-:S07]  /*c140*/  IMAD.MOV.U32 R142, RZ, RZ, R12 ;  /* 0x000000ffff8e7224 */ /* 0x000fce00078e000c */
.L_x_14470:
[----:B------:R-:W-:Y:S05]  /*c150*/  BSYNC B1 ;  /* 0x0000000000017941 */ /* 0x000fea0003800000 */
.L_x_14468:
        /* <DEDUP_REMOVED lines=16> */
.L_x_14474:
[----:B------:R-:W-:Y:S05]  /*c260*/  BSYNC B2 ;  /* 0x0000000000027941 */ /* 0x000fea0003800000 */
.L_x_14473:
        /* <DEDUP_REMOVED lines=43> */
.L_x_14472:
[----:B------:R-:W-:Y:S05]  /*c520*/  BSYNC B1 ;  /* 0x0000000000017941 */ /* 0x000fea0003800000 */
.L_x_14471:
[----:B------:R-:W-:Y:S01]  /*c530*/  I2FP.F32.U32 R11, R142 ;  /* 0x0000008e000b7245 */ /* 0x000fe20000201000 */
[----:B------:R-:W-:Y:S01]  /*c540*/  BSSY B1, `(.L_x_14475) ;  /* 0x0000017000017945 */ /* 0x000fe20003800000 */
[----:B------:R-:W-:-:S03]  /*c550*/  ISETP.NE.AND P6, PT, R140, 0x1, PT ;  /* 0x000000018c00780c */ /* 0x000fc60003fc5270 */
[----:B------:R-:W-:Y:S01]  /*c560*/  FFMA.FTZ R142, R11, R170, 1.1641532182693481445e-10 ;  /* 0x2f0000000b8e7423 */ /* 0x000fe200000100aa */
[C---:B------:R-:W-:Y:S01]  /*c570*/  IMAD.U32 R11, R143.reuse, 0x10000, RZ ;  /* 0x000100008f0b7824 */ /* 0x040fe200078e00ff */
[----:B------:R-:W-:-:S03]  /*c580*/  PRMT R143, R143, 0x7632, R143 ;  /* 0x000076328f8f7816 */ /* 0x000fc6000000008f */
[----:B------:R-:W-:Y:S01]  /*c590*/  FMUL.FTZ R11, R11, R174 ;  /* 0x000000ae0b0b7220 */ /* 0x000fe20000410000 */
[----:B------:R-:W-:Y:S02]  /*c5a0*/  FSETP.GTU.FTZ.AND P5, PT, R142, R181, PT ;  /* 0x000000b58e00720b */ /* 0x000fe40003fbc000 */
[----:B------:R-:W-:Y:S01]  /*c5b0*/  @P0 SHF.L.U32 R142, R43, 0x10, RZ ;  /* 0x000000102b8e0819 */ /* 0x000fe200000006ff */
        /* <DEDUP_REMOVED lines=14> */
.L_x_14476:
[----:B------:R-:W-:-:S07]  /*c6a0*/  IMAD.MOV.U32 R142, RZ, RZ, R12 ;  /* 0x000000ffff8e7224 */ /* 0x000fce00078e000c */
.L_x_14477:
[----:B------:R-:W-:Y:S05]  /*c6b0*/  BSYNC B1 ;  /* 0x0000000000017941 */ /* 0x000fea0003800000 */
.L_x_14475:
        /* <DEDUP_REMOVED lines=18> */
.L_x_14481:
[----:B------:R-:W-:Y:S05]  /*c7e0*/  BSYNC B2 ;  /* 0x0000000000027941 */ /* 0x000fea0003800000 */
.L_x_14480:
        /* <DEDUP_REMOVED lines=43> */
.L_x_14479:
[----:B------:R-:W-:Y:S05]  /*caa0*/  BSYNC B1 ;  /* 0x0000000000017941 */ /* 0x000fea0003800000 */
.L_x_14478:
        /* <DEDUP_REMOVED lines=40> */
.L_x_14425:
[----:B------:R-:W-:Y:S05]  /*cd30*/  BSYNC B0 ;  /* 0x0000000000007941 */ /* 0x000fea0003800000 */
.L_x_14424:
[----:B------:R-:W-:Y:S01]  /*cd40*/  LOP3.LUT P0, RZ, R15, 0x40, RZ, 0xc0, !PT ;  /* 0x000000400fff7812 */ /* 0x000fe2000780c0ff */
[----:B------:R-:W-:-:S12]  /*cd50*/  BSSY B0, `(.L_x_14482) ;  /* 0x00002e0000007945 */ /* 0x000fd80003800000 */
[----:B------:R-:W-:Y:S05]  /*cd60*/  @!P0 BRA `(.L_x_14483) ;  /* 0x0000002c00788947 */ /* 0x000fea0003800000 */
[----:B------:R-:W-:Y:S01]  /*cd70*/  ISETP.NE.U32.AND P0, PT, RZ, UR26, PT ;  /* 0x0000001aff007c0c */ /* 0x000fe2000bf05070 */
[----:B0-234-:R-:W0:Y:S03]  /*cd80*/  LDC.64 R142, c[0x0][0x220] ;  /* 0x00008800ff8e7b82 */ /* 0x01de260000000a00 */
        /* <DEDUP_REMOVED lines=18> */
.L_x_14485:
[----:B------:R-:W-:-:S07]  /*ceb0*/  MOV R3, R12 ;  /* 0x0000000c00037202 */ /* 0x000fce0000000f00 */
.L_x_14486:
[----:B------:R-:W-:Y:S05]  /*cec0*/  BSYNC B1 ;  /* 0x0000000000017941 */ /* 0x000fea0003800000 */
.L_x_14484:
        /* <DEDUP_REMOVED lines=16> */
.L_x_14490:
[----:B------:R-:W-:Y:S05]  /*cfd0*/  BSYNC B2 ;  /* 0x0000000000027941 */ /* 0x000fea0003800000 */
.L_x_14489:
        /* <DEDUP_REMOVED lines=43> */
.L_x_14488:
[----:B------:R-:W-:Y:S05]  /*d290*/  BSYNC B1 ;  /* 0x0000000000017941 */ /* 0x000fea0003800000 */
.L_x_14487:
[----:B------:R-:W0:Y:S01]  /*d2a0*/  LDC R181, c[0x0][0x294] ;  /* 0x0000a500ffb57b82 */ /* 0x000e220000000800 */
[----:B------:R-:W-:Y:S01]  /*d2b0*/  HFMA2.MMA R171, -RZ, RZ, 0.1171875, 0 ;  /* 0x2f800000ffab7435 */ /* 0x000fe200000001ff */
[----:B------:R-:W-:Y:S01]  /*d2c0*/  I2FP.F32.U32 R30, R3 ;  /* 0x00000003001e7245 */ /* 0x000fe20000201000 */
[C---:B-----5:R-:W-:Y:S01]  /*d2d0*/  IMAD.U32 R3, R140.reuse, 0x10000, RZ ;  /* 0x000100008c037824 */ /* 0x060fe200078e00ff */
[----:B------:R-:W-:Y:S01]  /*d2e0*/  LOP3.LUT R15, R15, 0xfffffffb, RZ, 0xc0, !PT ;  /* 0xfffffffb0f0f7812 */ /* 0x000fe200078ec0ff */
[----:B------:R-:W-:Y:S01]  /*d2f0*/  BSSY B1, `(.L_x_14491) ;  /* 0x0000018000017945 */ /* 0x000fe20003800000 */
[----:B------:R-:W-:Y:S01]  /*d300*/  PRMT R29, R140, 0x7632, R29 ;  /* 0x000076328c1d7816 */ /* 0x000fe2000000001d */
[----:B------:R-:W-:Y:S01]  /*d310*/  FMUL.FTZ R3, R3, R174 ;  /* 0x000000ae03037220 */ /* 0x000fe20000410000 */
[----:B------:R-:W2:Y:S01]  /*d320*/  LDC R180, c[0x0][0x298] ;  /* 0x0000a600ffb47b82 */ /* 0x000ea20000000800 */
[----:B------:R-:W-:Y:S02]  /*d330*/  VIADD R11, R150, 0x1 ;  /* 0x00000001960b7836 */ /* 0x000fe40000000000 */
[----:B------:R-:W-:-:S05]  /*d340*/  FFMA.FTZ R30, R30, R171, 1.1641532182693481445e-10 ;  /* 0x2f0000001e1e7423 */ /* 0x000fca00000100ab */
[----:B0-----:R-:W-:Y:S02]  /*d350*/  FSETP.GTU.FTZ.AND P1, PT, R30, R181, PT ;  /* 0x000000b51e00720b */ /* 0x001fe40003f3c000 */
[----:B------:R-:W-:Y:S01]  /*d360*/  @P0 SHF.L.U32 R30, R40, 0x10, RZ ;  /* 0x00000010281e0819 */ /* 0x000fe200000006ff */
[----:B--2---:R-:W-:-:S10]  /*d370*/  FMUL.FTZ R3, R3, R180 ;  /* 0x000000b403037220 */ /* 0x004fd40000410000 */
[----:B------:R-:W-:Y:S02]  /*d380*/  @P1 LOP3.LUT R15, R15, 0x4, RZ, 0xfc, !PT ;  /* 0x000000040f0f1812 */ /* 0x000fe400078efcff */
        /* <DEDUP_REMOVED lines=13> */
.L_x_14492:
[----:B------:R-:W-:-:S07]  /*d460*/  IMAD.MOV.U32 R30, RZ, RZ, R12 ;  /* 0x000000ffff1e7224 */ /* 0x000fce00078e000c */
.L_x_14493:
[----:B------:R-:W-:Y:S05]  /*d470*/  BSYNC B1 ;  /* 0x0000000000017941 */ /* 0x000fea0003800000 */
.L_x_14491:
        /* <DEDUP_REMOVED lines=16> */
.L_x_14497:
[----:B------:R-:W-:Y:S05]  /*d580*/  BSYNC B2 ;  /* 0x0000000000027941 */ /* 0x000fea0003800000 */
.L_x_14496:
        /* <DEDUP_REMOVED lines=43> */
.L_x_14495:
[----:B------:R-:W-:Y:S05]  /*d840*/  BSYNC B1 ;  /* 0x0000000000017941 */ /* 0x000fea0003800000 */
.L_x_14494:
        /* <DEDUP_REMOVED lines=25> */
.L_x_14499:
[----:B------:R-:W-:-:S07]  /*d9e0*/  IMAD.MOV.U32 R30, RZ, RZ, R12 ;  /* 0x000000ffff1e7224 */ /* 0x000fce00078e000c */
.L_x_14500:
[----:B------:R-:W-:Y:S05]  /*d9f0*/  BSYNC B1 ;  /* 0x0000000000017941 */ /* 0x000fea0003800000 */
.L_x_14498:
        /* <DEDUP_REMOVED lines=16> */
.L_x_14504:
[----:B------:R-:W-:Y:S05]  /*db00*/  BSYNC B2 ;  /* 0x0000000000027941 */ /* 0x000fea0003800000 */
.L_x_14503:
        /* <DEDUP_REMOVED lines=43> */
.L_x_14502:
[----:B------:R-:W-:Y:S05]  /*ddc0*/  BSYNC B1 ;  /* 0x0000000000017941 */ /* 0x000fea0003800000 */
.L_x_14501:
        /* <DEDUP_REMOVED lines=23> */
.L_x_14506:
[----:B------:R-:W-:-:S07]  /*df40*/  IMAD.MOV.U32 R151, RZ, RZ, R12 ;  /* 0x000000ffff977224 */ /* 0x000fce00078e000c */
.L_x_14507:
[----:B------:R-:W-:Y:S05]  /*df50*/  BSYNC B1 ;  /* 0x0000000000017941 */ /* 0x000fea0003800000 */
.L_x_14505:
        /* <DEDUP_REMOVED lines=16> */
.L_x_14511:
[----:B------:R-:W-:Y:S05]  /*e060*/  BSYNC B2 ;  /* 0x0000000000027941 */ /* 0x000fea0003800000 */
.L_x_14510:
        /* <DEDUP_REMOVED lines=43> */
.L_x_14509:
[----:B------:R-:W-:Y:S05]  /*e320*/  BSYNC B1 ;  /* 0x0000000000017941 */ /* 0x000fea0003800000 */
.L_x_14508:
        /* <DEDUP_REMOVED lines=23> */
.L_x_14513:
[----:B------:R-:W-:-:S07]  /*e4a0*/  IMAD.MOV.U32 R151, RZ, RZ, R12 ;  /* 0x000000ffff977224 */ /* 0x000fce00078e000c */
.L_x_14514:
[----:B------:R-:W-:Y:S05]  /*e4b0*/  BSYNC B1 ;  /* 0x0000000000017941 */ /* 0x000fea0003800000 */
.L_x_14512:
        /* <DEDUP_REMOVED lines=16> */
.L_x_14518:
[----:B------:R-:W-:Y:S05]  /*e5c0*/  BSYNC B2 ;  /* 0x0000000000027941 */ /* 0x000fea0003800000 */
.L_x_14517:
        /* <DEDUP_REMOVED lines=43> */
.L_x_14516:
[----:B------:R-:W-:Y:S05]  /*e880*/  BSYNC B1 ;  /* 0x0000000000017941 */ /* 0x000fea0003800000 */
.L_x_14515:
        /* <DEDUP_REMOVED lines=23> */
.L_x_14520:
[----:B------:R-:W-:-:S07]  /*ea00*/  IMAD.MOV.U32 R162, RZ, RZ, R12 ;  /* 0x000000ffffa27224 */ /* 0x000fce00078e000c */
.L_x_14521:
[----:B------:R-:W-:Y:S05]  /*ea10*/  BSYNC B1 ;  /* 0x0000000000017941 */ /* 0x000fea0003800000 */
.L_x_14519:
        /* <DEDUP_REMOVED lines=16> */
.L_x_14525:
[----:B------:R-:W-:Y:S05]  /*eb20*/  BSYNC B2 ;  /* 0x0000000000027941 */ /* 0x000fea0003800000 */
.L_x_14524:
        /* <DEDUP_REMOVED lines=43> */
.L_x_14523:
[----:B------:R-:W-:Y:S05]  /*ede0*/  BSYNC B1 ;  /* 0x0000000000017941 */ /* 0x000fea0003800000 */
.L_x_14522:
        /* <DEDUP_REMOVED lines=23> */
.L_x_14527:
[----:B------:R-:W-:-:S07]  /*ef60*/  IMAD.MOV.U32 R142, RZ, RZ, R12 ;  /* 0x000000ffff8e7224 */ /* 0x000fce00078e000c */
.L_x_14528:
[----:B------:R-:W-:Y:S05]  /*ef70*/  BSYNC B1 ;  /* 0x0000000000017941 */ /* 0x000fea0003800000 */
.L_x_14526:
        /* <DEDUP_REMOVED lines=16> */
.L_x_14532:
[----:B------:R-:W-:Y:S05]  /*f080*/  BSYNC B2 ;  /* 0x0000000000027941 */ /* 0x000fea0003800000 */
.L_x_14531:
        /* <DEDUP_REMOVED lines=43> */
.L_x_14530:
[----:B------:R-:W-:Y:S05]  /*f340*/  BSYNC B1 ;  /* 0x0000000000017941 */ /* 0x000fea0003800000 */
.L_x_14529:
        /* <DEDUP_REMOVED lines=23> */
.L_x_14534:
[----:B------:R-:W-:-:S07]  /*f4c0*/  IMAD.MOV.U32 R142, RZ, RZ, R12 ;  /* 0x000000ffff8e7224 */ /* 0x000fce00078e000c */
.L_x_14535:
[----:B------:R-:W-:Y:S05]  /*f4d0*/  BSYNC B1 ;  /* 0x0000000000017941 */ /* 0x000fea0003800000 */
.L_x_14533:
        /* <DEDUP_REMOVED lines=18> */
.L_x_14539:
[----:B------:R-:W-:Y:S05]  /*f600*/  BSYNC B2 ;  /* 0x0000000000027941 */ /* 0x000fea0003800000 */
.L_x_14538:
        /* <DEDUP_REMOVED lines=43> */
.L_x_14537:
[----:B------:R-:W-:Y:S05]  /*f8c0*/  BSYNC B1 ;  /* 0x0000000000017941 */ /* 0x000fea0003800000 */
.L_x_14536:
        /* <DEDUP_REMOVED lines=40> */
.L_x_14483:
[----:B------:R-:W-:Y:S05]  /*fb50*/  BSYNC B0 ;  /* 0x0000000000007941 */ /* 0x000fea0003800000 */
.L_x_14482:
        /* <DEDUP_REMOVED lines=23> */
.L_x_14543:
[----:B------:R-:W-:-:S07]  /*fcd0*/  MOV R2, R12 ;  /* 0x0000000c00027202 */ /* 0x000fce0000000f00 */
.L_x_14544:
[----:B------:R-:W-:Y:S05]  /*fce0*/  BSYNC B1 ;  /* 0x0000000000017941 */ /* 0x000fea0003800000 */
.L_x_14542:
        /* <DEDUP_REMOVED lines=16> */
.L_x_14548:
[----:B------:R-:W-:Y:S05]  /*fdf0*/  BSYNC B2 ;  /* 0x0000000000027941 */ /* 0x000fea0003800000 */
.L_x_14547:
        /* <DEDUP_REMOVED lines=43> */
.L_x_14546:
[----:B------:R-:W-:Y:S05]  /*100b0*/  BSYNC B1 ;  /* 0x0000000000017941 */ /* 0x000fea0003800000 */
.L_x_14545:
        /* <DEDUP_REMOVED lines=28> */
.L_x_14550:
[----:B------:R-:W-:-:S07]  /*10280*/  IMAD.MOV.U32 R32, RZ, RZ, R12 ;  /* 0x000000ffff207224 */ /* 0x000fce00078e000c */
.L_x_14551:
[----:B------:R-:W-:Y:S05]  /*10290*/  BSYNC B1 ;  /* 0x0000000000017941 */ /* 0x000fea0003800000 */
.L_x_14549:
        /* <DEDUP_REMOVED lines=16> */
.L_x_14555:
[----:B------:R-:W-:Y:S05]  /*103a0*/  BSYNC B2 ;  /* 0x0000000000027941 */ /* 0x000fea0003800000 */
.L_x_14554:
        /* <DEDUP_REMOVED lines=43> */
.L_x_14553:
[----:B------:R-:W-:Y:S05]  /*10660*/  BSYNC B1 ;  /* 0x0000000000017941 */ /* 0x000fea0003800000 */
.L_x_14552:
        /* <DEDUP_REMOVED lines=25> */
.L_x_14557:
[----:B------:R-:W-:-:S07]  /*10800*/  IMAD.MOV.U32 R32, RZ, RZ, R12 ;  /* 0x000000ffff207224 */ /* 0x000fce00078e000c */
.L_x_14558:
[----:B------:R-:W-:Y:S05]  /*10810*/  BSYNC B1 ;  /* 0x0000000000017941 */ /* 0x000fea0003800000 */
.L_x_14556:
        /* <DEDUP_REMOVED lines=16> */
.L_x_14562:
[----:B------:R-:W-:Y:S05]  /*10920*/  BSYNC B2 ;  /* 0x0000000000027941 */ /* 0x000fea0003800000 */
.L_x_14561:
        /* <DEDUP_REMOVED lines=43> */
.L_x_14560:
[----:B------:R-:W-:Y:S05]  /*10be0*/  BSYNC B1 ;  /* 0x0000000000017941 */ /* 0x000fea0003800000 */
.L_x_14559:
        /* <DEDUP_REMOVED lines=23> */
.L_x_14564:
[----:B------:R-:W-:-:S07]  /*10d60*/  IMAD.MOV.U32 R153, RZ, RZ, R12 ;  /* 0x000000ffff997224 */ /* 0x000fce00078e000c */
.L_x_14565:
[----:B------:R-:W-:Y:S05]  /*10d70*/  BSYNC B1 ;  /* 0x0000000000017941 */ /* 0x000fea0003800000 */
.L_x_14563:
        /* <DEDUP_REMOVED lines=16> */
.L_x_14569:
[----:B------:R-:W-:Y:S05]  /*10e80*/  BSYNC B2 ;  /* 0x0000000000027941 */ /* 0x000fea0003800000 */
.L_x_14568:
        /* <DEDUP_REMOVED lines=43> */
.L_x_14567:
[----:B------:R-:W-:Y:S05]  /*11140*/  BSYNC B1 ;  /* 0x0000000000017941 */ /* 0x000fea0003800000 */
.L_x_14566:
        /* <DEDUP_REMOVED lines=23> */
.L_x_14571:
[----:B------:R-:W-:-:S07]  /*112c0*/  IMAD.MOV.U32 R153, RZ, RZ, R12 ;  /* 0x000000ffff997224 */ /* 0x000fce00078e000c */
.L_x_14572:
[----:B------:R-:W-:Y:S05]  /*112d0*/  BSYNC B1 ;  /* 0x0000000000017941 */ /* 0x000fea0003800000 */
.L_x_14570:
        /* <DEDUP_REMOVED lines=16> */
.L_x_14576:
[----:B------:R-:W-:Y:S05]  /*113e0*/  BSYNC B2 ;  /* 0x0000000000027941 */ /* 0x000fea0003800000 */
.L_x_14575:
        /* <DEDUP_REMOVED lines=43> */
.L_x_14574:
[----:B------:R-:W-:Y:S05]  /*116a0*/  BSYNC B1 ;  /* 0x0000000000017941 */ /* 0x000fea0003800000 */
.L_x_14573:
        /* <DEDUP_REMOVED lines=23> */
.L_x_14578:
[----:B------:R-:W-:-:S07]  /*11820*/  IMAD.MOV.U32 R164, RZ, RZ, R12 ;  /* 0x000000ffffa47224 */ /* 0x000fce00078e000c */
.L_x_14579:
[----:B------:R-:W-:Y:S05]  /*11830*/  BSYNC B1 ;  /* 0x0000000000017941 */ /* 0x000fea0003800000 */
.L_x_14577:
        /* <DEDUP_REMOVED lines=16> */
.L_x_14583:
[----:B------:R-:W-:Y:S05]  /*11940*/  BSYNC B2 ;  /* 0x0000000000027941 */ /* 0x000fea0003800000 */
.L_x_14582:
        /* <DEDUP_REMOVED lines=43> */
.L_x_14581:
[----:B------:R-:W-:Y:S05]  /*11c00*/  BSYNC B1 ;  /* 0x0000000000017941 */ /* 0x000fea0003800000 */
.L_x_14580:
        /* <DEDUP_REMOVED lines=23> */
.L_x_14585:
[----:B------:R-:W-:-:S07]  /*11d80*/  IMAD.MOV.U32 R142, RZ, RZ, R12 ;  /* 0x000000ffff8e7224 */ /* 0x000fce00078e000c */
.L_x_14586:
[----:B------:R-:W-:Y:S05]  /*11d90*/  BSYNC B1 ;  /* 0x0000000000017941 */ /* 0x000fea0003800000 */
.L_x_14584:
        /* <DEDUP_REMOVED lines=16> */
.L_x_14590:
[----:B------:R-:W-:Y:S05]  /*11ea0*/  BSYNC B2 ;  /* 0x0000000000027941 */ /* 0x000fea0003800000 */
.L_x_14589:
        /* <DEDUP_REMOVED lines=43> */
.L_x_14588:
[----:B------:R-:W-:Y:S05]  /*12160*/  BSYNC B1 ;  /* 0x0000000000017941 */ /* 0x000fea0003800000 */
.L_x_14587:
        /* <DEDUP_REMOVED lines=23> */
.L_x_14592:
[----:B------:R-:W-:-:S07]  /*122e0*/  IMAD.MOV.U32 R142, RZ, RZ, R12 ;  /* 0x000000ffff8e7224 */ /* 0x000fce00078e000c */
.L_x_14593:
[----:B------:R-:W-:Y:S05]  /*122f0*/  BSYNC B1 ;  /* 0x0000000000017941 */ /* 0x000fea0003800000 */
.L_x_14591:
        /* <DEDUP_REMOVED lines=18> */
.L_x_14597:
[----:B------:R-:W-:Y:S05]  /*12420*/  BSYNC B2 ;  /* 0x0000000000027941 */ /* 0x000fea0003800000 */
.L_x_14596:
        /* <DEDUP_REMOVED lines=43> */
.L_x_14595:
[----:B------:R-:W-:Y:S05]  /*126e0*/  BSYNC B1 ;  /* 0x0000000000017941 */ /* 0x000fea0003800000 */
.L_x_14594:
        /* <DEDUP_REMOVED lines=40> */
.L_x_14541:
[----:B------:R-:W-:Y:S05]  /*12970*/  BSYNC B0 ;  /* 0x0000000000007941 */ /* 0x000fea0003800000 */
.L_x_14540:
        /* <DEDUP_REMOVED lines=23> */
.L_x_14601:
[----:B------:R-:W-:-:S07]  /*12af0*/  MOV R0, R12 ;  /* 0x0000000c00007202 */ /* 0x000fce0000000f00 */
.L_x_14602:
[----:B------:R-:W-:Y:S05]  /*12b00*/  BSYNC B1 ;  /* 0x0000000000017941 */ /* 0x000fea0003800000 */
.L_x_14600:
        /* <DEDUP_REMOVED lines=16> */
.L_x_14606:
[----:B------:R-:W-:Y:S05]  /*12c10*/  BSYNC B2 ;  /* 0x0000000000027941 */ /* 0x000fea0003800000 */
.L_x_14605:
        /* <DEDUP_REMOVED lines=43> */
.L_x_14604:
[----:B------:R-:W-:Y:S05]  /*12ed0*/  BSYNC B1 ;  /* 0x0000000000017941 */ /* 0x000fea0003800000 */
.L_x_14603:
        /* <DEDUP_REMOVED lines=8> */
[----:B------:R-:W2:Y:S03]  /*12f60*/  LDC R180, c[0x0][0x298] ;  /* 0x0000a600ffb47b82 */ /* 0x000ea60000000800 */
[----:B------:R-:W-:-:S05]  /*12f70*/  FFMA.FTZ R0, R0, R173, 1.1641532182693481445e-10 ;  /* 0x2f00000000007423 */ /* 0x000fca00000100ad */
[----:B0-----:R-:W-:Y:S01]  /*12f80*/  FSETP.GTU.FTZ.AND P1, PT, R0, R181, PT ;  /* 0x000000b50000720b */ /* 0x001fe20003f3c000 */
[----:B--2---:R-:W-:-:S12]  /*12f90*/  FMUL.FTZ R11, R11, R180 ;  /* 0x000000b40b0b7220 */ /* 0x004fd80000410000 */
[----:B------:R-:W-:Y:S02]  /*12fa0*/  @P1 LOP3.LUT R15, R15, 0x4, RZ, 0xfc, !PT ;  /* 0x000000040f0f1812 */ /* 0x000fe400078efcff */
[----:B------:R-:W-:Y:S02]  /*12fb0*/  FSEL R11, R11, RZ, !P1 ;  /* 0x000000ff0b0b7208 */ /* 0x000fe40004800000 */
[----:B------:R-:W-:-:S03]  /*12fc0*/  ISETP.NE.AND P1, PT, R154, 0x1, PT ;  /* 0x000000019a00780c */ /* 0x000fc60003f25270 */
[----:B------:R-:W-:Y:S01]  /*12fd0*/  FMUL.FTZ R0, R184, R11 ;  /* 0x0000000bb8007220 */ /* 0x000fe20000410000 */
[----:B------:R-:W-:-:S05]  /*12fe0*/  @P0 SHF.L.U32 R11, R40, 0x10, RZ ;  /* 0x00000010280b0819 */ /* 0x000fca00000006ff */
[----:B------:R-:W-:Y:S01]  /*12ff0*/  @P0 FADD.FTZ R0, R11, R0 ;  /* 0x000000000b000221 */ /* 0x000fe20000010000 */
[----:B------:R-:W-:-:S03]  /*13000*/  VIADD R11, R154, 0x1 ;  /* 0x000000019a0b7836 */ /* 0x000fc60000000000 */
        /* <DEDUP_REMOVED lines=9> */
.L_x_14608:
[----:B------:R-:W-:-:S07]  /*130a0*/  IMAD.MOV.U32 R34, RZ, RZ, R12 ;  /* 0x000000ffff227224 */ /* 0x000fce00078e000c */
.L_x_14609:
[----:B------:R-:W-:Y:S05]  /*130b0*/  BSYNC B1 ;  /* 0x0000000000017941 */ /* 0x000fea0003800000 */
.L_x_14607:
        /* <DEDUP_REMOVED lines=16> */
.L_x_14613:
[----:B------:R-:W-:Y:S05]  /*131c0*/  BSYNC B2 ;  /* 0x0000000000027941 */ /* 0x000fea0003800000 */
.L_x_14612:
        /* <DEDUP_REMOVED lines=43> */
.L_x_14611:
[----:B------:R-:W-:Y:S05]  /*13480*/  BSYNC B1 ;  /* 0x0000000000017941 */ /* 0x000fea0003800000 */
.L_x_14610:
        /* <DEDUP_REMOVED lines=25> */
.L_x_14615:
[----:B------:R-:W-:-:S07]  /*13620*/  IMAD.MOV.U32 R34, RZ, RZ, R12 ;  /* 0x000000ffff227224 */ /* 0x000fce00078e000c */
.L_x_14616:
[----:B------:R-:W-:Y:S05]  /*13630*/  BSYNC B1 ;  /* 0x0000000000017941 */ /* 0x000fea0003800000 */
.L_x_14614:
        /* <DEDUP_REMOVED lines=16> */
.L_x_14620:
[----:B------:R-:W-:Y:S05]  /*13740*/  BSYNC B2 ;  /* 0x0000000000027941 */ /* 0x000fea0003800000 */
.L_x_14619:
        /* <DEDUP_REMOVED lines=43> */
.L_x_14618:
[----:B------:R-:W-:Y:S05]  /*13a00*/  BSYNC B1 ;  /* 0x0000000000017941 */ /* 0x000fea0003800000 */
.L_x_14617:
        /* <DEDUP_REMOVED lines=23> */
.L_x_14622:
[----:B------:R-:W-:-:S07]  /*13b80*/  IMAD.MOV.U32 R155, RZ, RZ, R12 ;  /* 0x000000ffff9b7224 */ /* 0x000fce00078e000c */
.L_x_14623:
[----:B------:R-:W-:Y:S05]  /*13b90*/  BSYNC B1 ;  /* 0x0000000000017941 */ /* 0x000fea0003800000 */
.L_x_14621:
        /* <DEDUP_REMOVED lines=16> */
.L_x_14627:
[----:B------:R-:W-:Y:S05]  /*13ca0*/  BSYNC B2 ;  /* 0x0000000000027941 */ /* 0x000fea0003800000 */
.L_x_14626:
        /* <DEDUP_REMOVED lines=43> */
.L_x_14625:
[----:B------:R-:W-:Y:S05]  /*13f60*/  BSYNC B1 ;  /* 0x0000000000017941 */ /* 0x000fea0003800000 */
.L_x_14624:
        /* <DEDUP_REMOVED lines=23> */
.L_x_14629:
[----:B------:R-:W-:-:S07]  /*140e0*/  IMAD.MOV.U32 R155, RZ, RZ, R12 ;  /* 0x000000ffff9b7224 */ /* 0x000fce00078e000c */
.L_x_14630:
[----:B------:R-:W-:Y:S05]  /*140f0*/  BSYNC B1 ;  /* 0x0000000000017941 */ /* 0x000fea0003800000 */
.L_x_14628:
        /* <DEDUP_REMOVED lines=16> */
.L_x_14634:
[----:B------:R-:W-:Y:S05]  /*14200*/  BSYNC B2 ;  /* 0x0000000000027941 */ /* 0x000fea0003800000 */
.L_x_14633:
        /* <DEDUP_REMOVED lines=43> */
.L_x_14632:
[----:B------:R-:W-:Y:S05]  /*144c0*/  BSYNC B1 ;  /* 0x0000000000017941 */ /* 0x000fea0003800000 */
.L_x_14631:
        /* <DEDUP_REMOVED lines=23> */
.L_x_14636:
[----:B------:R-:W-:-:S07]  /*14640*/  IMAD.MOV.U32 R166, RZ, RZ, R12 ;  /* 0x000000ffffa67224 */ /* 0x000fce00078e000c */
.L_x_14637:
[----:B------:R-:W-:Y:S05]  /*14650*/  BSYNC B1 ;  /* 0x0000000000017941 */ /* 0x000fea0003800000 */
.L_x_14635:
        /* <DEDUP_REMOVED lines=16> */
.L_x_14641:
[----:B------:R-:W-:Y:S05]  /*14760*/  BSYNC B2 ;  /* 0x0000000000027941 */ /* 0x000fea0003800000 */
.L_x_14640:
        /* <DEDUP_REMOVED lines=43> */
.L_x_14639:
[----:B------:R-:W-:Y:S05]  /*14a20*/  BSYNC B1 ;  /* 0x0000000000017941 */ /* 0x000fea0003800000 */
.L_x_14638:
        /* <DEDUP_REMOVED lines=23> */
.L_x_14643:
[----:B------:R-:W-:-:S07]  /*14ba0*/  IMAD.MOV.U32 R142, RZ, RZ, R12 ;  /* 0x000000ffff8e7224 */ /* 0x000fce00078e000c */
.L_x_14644:
[----:B------:R-:W-:Y:S05]  /*14bb0*/  BSYNC B1 ;  /* 0x0000000000017941 */ /* 0x000fea0003800000 */
.L_x_14642:
        /* <DEDUP_REMOVED lines=16> */
.L_x_14648:
[----:B------:R-:W-:Y:S05]  /*14cc0*/  BSYNC B2 ;  /* 0x0000000000027941 */ /* 0x000fea0003800000 */
.L_x_14647:
        /* <DEDUP_REMOVED lines=43> */
.L_x_14646:
[----:B------:R-:W-:Y:S05]  /*14f80*/  BSYNC B1 ;  /* 0x0000000000017941 */ /* 0x000fea0003800000 */
.L_x_14645:
        /* <DEDUP_REMOVED lines=23> */
.L_x_14650:
[----:B------:R-:W-:-:S07]  /*15100*/  IMAD.MOV.U32 R142, RZ, RZ, R12 ;  /* 0x000000ffff8e7224 */ /* 0x000fce00078e000c */
.L_x_14651:
[----:B------:R-:W-:Y:S05]  /*15110*/  BSYNC B1 ;  /* 0x0000000000017941 */ /* 0x000fea0003800000 */
.L_x_14649:
        /* <DEDUP_REMOVED lines=18> */
.L_x_14655:
[----:B------:R-:W-:Y:S05]  /*15240*/  BSYNC B2 ;  /* 0x0000000000027941 */ /* 0x000fea0003800000 */
.L_x_14654:
        /* <DEDUP_REMOVED lines=43> */
.L_x_14653:
[----:B------:R-:W-:Y:S05]  /*15500*/  BSYNC B1 ;  /* 0x0000000000017941 */ /* 0x000fea0003800000 */
.L_x_14652:
        /* <DEDUP_REMOVED lines=8> */
[----:B------:R-:W-:Y:S02]  /*15590*/  FSETP.GTU.FTZ.AND P6, PT, R140, R181, PT ;  /* 0x000000b58c00720b */ /* 0x000fe40003fdc000 */
[----:B------:R-:W-:Y:S02]  /*155a0*/  SEL R174, RZ, 0x1, P2 ;  /* 0x00000001ffae7807 */ /* 0x000fe40001000000 */
        /* <DEDUP_REMOVED lines=10> */
[----:B0-----:R-:W-:Y:S01]  /*15650*/  SEL R141, RZ, 0x10000, P5 ;  /* 0x00010000ff8d7807 */ /* 0x001fe20002800000 */
        /* <DEDUP_REMOVED lines=9> */
[----:B------:R-:W-:Y:S01]  /*156f0*/  IMAD.WIDE.U32 R142, R142, 0x10000, RZ ;  /* 0x000100008e8e7825 */ /* 0x000fe200078e00ff */
[----:B------:R-:W-:-:S03]  /*15700*/  SEL R181, RZ, 0x1, P0 ;  /* 0x00000001ffb57807 */ /* 0x000fc60000000000 */
[----:B------:R-:W-:-:S03]  /*15710*/  IMAD.WIDE.U32 R140, R140, 0x100, RZ ;  /* 0x000001008c8c7825 */ /* 0x000fc600078e00ff */
[----:B------:R-:W-:Y:S02]  /*15720*/  LOP3.LUT R180, R140, R180, R142, 0xfe, !PT ;  /* 0x000000b48cb47212 */ /* 0x000fe400078efe8e */
[----:B------:R-:W-:Y:S02]  /*15730*/  LEA R142, P0, R175, UR30, 0x3 ;  /* 0x0000001eaf8e7c11 */ /* 0x000fe4000f8018ff */
[----:B------:R-:W-:Y:S02]  /*15740*/  LOP3.LUT R141, R141, R174, R143, 0xfe, !PT ;  /* 0x000000ae8d8d7212 */ /* 0x000fe400078efe8f */
[----:B------:R-:W-:Y:S02]  /*15750*/  LEA.HI.X R143, R175, UR31, RZ, 0x3, P0 ;  /* 0x0000001faf8f7c11 */ /* 0x000fe400080f1cff */
[----:B------:R-:W-:-:S05]  /*15760*/  LOP3.LUT R140, R180, R181, RZ, 0xfc, !PT ;  /* 0x000000b5b48c7212 */ /* 0x000fca00078efcff */
[----:B------:R0:W-:Y:S02]  /*15770*/  STG.E.64 desc[UR6][R142.64], R140 ;  /* 0x0000008c8e007986 */ /* 0x0001e4000c101b06 */
.L_x_14599:
[----:B------:R-:W-:Y:S05]  /*15780*/  BSYNC B0 ;  /* 0x0000000000007941 */ /* 0x000fea0003800000 */
.L_x_14598:
[----:B0-234-:R-:W-:Y:S01]  /*15790*/  FADD.FTZ R140, RZ, R7 ;  /* 0x00000007ff8c7221 */ /* 0x01dfe20000010000 */
[----:B------:R-:W-:Y:S01]  /*157a0*/  LOP3.LUT P0, RZ, R15, 0x8, RZ, 0xc0, !PT ;  /* 0x000000080fff7812 */ /* 0x000fe2000780c0ff */
[----:B------:R-:W-:Y:S01]  /*157b0*/  UMOV UR25, 0xffffffff ;  /* 0xffffffff00197882 */ /* 0x000fe20000000000 */
[----:B------:R-:W-:Y:S01]  /*157c0*/  ISETP.GT.U32.AND P5, PT, R17, 0xff, PT ;  /* 0x000000ff1100780c */ /* 0x000fe20003fa4070 */
[----:B------:R-:W-:Y:S01]  /*157d0*/  FADD.FTZ R141, R21, R140 ;  /* 0x0000008c158d7221 */ /* 0x000fe20000010000 */
[C---:B------:R-:W-:Y:S02]  /*157e0*/  ISETP.GT.U32.AND P4, PT, R17.reuse, 0x17f, PT ;  /* 0x0000017f1100780c */ /* 0x040fe40003f84070 */
[C---:B------:R-:W-:Y:S01]  /*157f0*/  ISETP.GT.U32.AND P3, PT, R17.reuse, 0x1ff, PT ;  /* 0x000001ff1100780c */ /* 0x040fe20003f64070 */
        /* <DEDUP_REMOVED lines=202> */
.L_x_14682:
        /* <DEDUP_REMOVED lines=8> */
[----:B------:R-:W-:-:S05]  /*16520*/  @!P0 IADD3 R174, R143, R142, RZ ;  /* 0x0000008e8fae8210 */ /* 0x000fca0007ffe0ff */
[----:B------:R-:W-:-:S05]  /*16530*/  @!P0 IMAD R174, R174, 0x8, R175 ;  /* 0x00000008aeae8824 */ /* 0x000fca00078e02af */
[----:B------:R1:W-:Y:S01]  /*16540*/  @!P0 STS.64 [R174], R140 ;  /* 0x0000008cae008388 */ /* 0x0003e20000000a00 */
[----:B------:R-:W-:-:S03]  /*16550*/  ISETP.GT.U32.AND P0, PT, R180, 0x3, PT ;  /* 0x00000003b400780c */ /* 0x000fc60003f04070 */
[----:B0-----:R-:W2:Y:S10]  /*16560*/  LDL R181, [R1] ;  /* 0x0000000001b57983 */ /* 0x001eb40000100800 */
[----:B-1----:R-:W-:Y:S01]  /*16570*/  @!P0 MOV R140, 0x400 ;  /* 0x00000400008c8802 */ /* 0x002fe20000000f00 */
[----:B------:R-:W-:Y:S01]  /*16580*/  HFMA2.MMA R182, -RZ, RZ, 0, 0 ;  /* 0x00000000ffb67435 */ /* 0x000fe200000001ff */
[----:B------:R-:W-:Y:S01]  /*16590*/  @!P0 IADD3 R143, R143, R180, RZ ;  /* 0x000000b48f8f8210 */ /* 0x000fe20007ffe0ff */
[----:B------:R-:W0:Y:S01]  /*165a0*/  @!P0 S2R R141, SR_CgaCtaId ;  /* 0x00000000008d8919 */ /* 0x000e220000008800 */
[----:B------:R-:W-:Y:S01]  /*165b0*/  BAR.SYNC.DEFER_BLOCKING 0x0 ;  /* 0x0000000000007b1d */ /* 0x000fe20000010000 */
[----:B------:R-:W-:-:S05]  /*165c0*/  LOP3.LUT P1, RZ, R15, 0x8, RZ, 0xc0, !PT ;  /* 0x000000080fff7812 */ /* 0x000fca000782c0ff */
[----:B------:R-:W-:Y:S01]  /*165d0*/  BSSY B0, `(.L_x_14657) ;  /* 0x000005d000007945 */ /* 0x000fe20003800000 */
[----:B0-----:R-:W-:-:S05]  /*165e0*/  @!P0 LEA R140, R141, R140, 0x18 ;  /* 0x0000008c8d8c8211 */ /* 0x001fca00078ec0ff */
[----:B------:R-:W-:Y:S01]  /*165f0*/  @!P0 IMAD R143, R143, 0x8, R140 ;  /* 0x000000088f8f8824 */ /* 0x000fe200078e028c */
[----:B------:R-:W-:-:S06]  /*16600*/  CS2R R140, SRZ ;  /* 0x00000000008c7805 */ /* 0x000fcc000001ff00 */
[----:B------:R-:W0:Y:S01]  /*16610*/  @!P0 LDS.64 R140, [R143] ;  /* 0x000000008f8c8984 */ /* 0x000e220000000a00 */
[----:B--2---:R-:W-:Y:S01]  /*16620*/  @!P0 IMAD.MOV.U32 R182, RZ, RZ, R181 ;  /* 0x000000ffffb68224 */ /* 0x004fe200078e00b5 */
[----:B------:R-:W-:Y:S02]  /*16630*/  PLOP3.LUT P0, PT, PT, PT, UP1, 0x40, 0x0 ;  /* 0x000000000000781c */ /* 0x000fe40003f0e818 */
[----:B0-----:R-:W0:Y:S02]  /*16640*/  SHFL.DOWN PT, R181, R140, 0x2, 0x1f ;  /* 0x08401f008cb57f89 */ /* 0x001e2400000e0000 */
[-C--:B------:R-:W-:Y:S02]  /*16650*/  I2FP.F32.S32 R174, R182.reuse ;  /* 0x000000b600ae7245 */ /* 0x080fe40000201400 */
[----:B------:R-:W1:Y:S01]  /*16660*/  SHFL.DOWN PT, R180, R182, 0x2, 0x1f ;  /* 0x08401f00b6b47f89 */ /* 0x000e6200000e0000 */
[----:B0-----:R-:W-:Y:S01]  /*16670*/  FADD.FTZ R175, -R181, R140 ;  /* 0x0000008cb5af7221 */ /* 0x001fe20000010100 */
[----:B-1----:R-:W-:-:S03]  /*16680*/  IADD3 R143, R180, R182, RZ ;  /* 0x000000b6b48f7210 */ /* 0x002fc60007ffe0ff */
[----:B------:R-:W-:Y:S01]  /*16690*/  FMUL.FTZ R175, R175, R175 ;  /* 0x000000afafaf7220 */ /* 0x000fe20000410000 */
[----:B------:R-:W-:-:S03]  /*166a0*/  I2FP.F32.S32 R180, R180 ;  /* 0x000000b400b47245 */ /* 0x000fc60000201400 */
[----:B------:R-:W-:Y:S02]  /*166b0*/  FMUL.FTZ R175, R175, R174 ;  /* 0x000000aeafaf7220 */ /* 0x000fe40000410000 */
[-C--:B------:R-:W-:Y:S02]  /*166c0*/  FMUL.FTZ R181, R181, R180.reuse ;  /* 0x000000b4b5b57220 */ /* 0x080fe40000410000 */
[----:B------:R-:W-:Y:S02]  /*166d0*/  FMUL.FTZ R175, R175, R180 ;  /* 0x000000b4afaf7220 */ /* 0x000fe40000410000 */
[----:B------:R-:W-:Y:S01]  /*166e0*/  FFMA.FTZ R180, R174, R140, R181 ;  /* 0x0000008caeb47223 */ /* 0x000fe200000100b5 */
[----:B------:R-:W-:Y:S01]  /*166f0*/  I2FP.F32.S32 R174, R143 ;  /* 0x0000008f00ae7245 */ /* 0x000fe20000201400 */
[----:B------:R-:W0:Y:S03]  /*16700*/  SHFL.DOWN PT, R140, R141, 0x2, 0x1f ;  /* 0x08401f008d8c7f89 */ /* 0x000e2600000e0000 */
        /* <DEDUP_REMOVED lines=9> */
[----:B-1----:R-:W-:-:S04]  /*167a0*/  FADD.FTZ R182, R175, -R180 ;  /* 0x800000b4afb67221 */ /* 0x002fc80000010000 */
[----:B------:R-:W-:Y:S01]  /*167b0*/  FMUL.FTZ R143, R182, R182 ;  /* 0x000000b6b68f7220 */ /* 0x000fe20000410000 */
[----:B------:R-:W0:Y:S03]  /*167c0*/  MUFU.RCP R141, R141 ;  /* 0x0000008d008d7308 */ /* 0x000e260000001000 */
[----:B------:R-:W-:-:S04]  /*167d0*/  FMUL.FTZ R182, R174, R143 ;  /* 0x0000008faeb67220 */ /* 0x000fc80000410000 */
[-C--:B------:R-:W-:Y:S01]  /*167e0*/  FMUL.FTZ R143, R182, R181.reuse ;  /* 0x000000b5b68f7220 */ /* 0x080fe20000410000 */
[----:B------:R-:W-:Y:S01]  /*167f0*/  FMUL.FTZ R181, R180, R181 ;  /* 0x000000b5b4b57220 */ /* 0x000fe20000410000 */
[----:B------:R-:W1:Y:S03]  /*16800*/  LDC R182, c[0x0][0x2d8] ;  /* 0x0000b600ffb67b82 */ /* 0x000e660000000800 */
[----:B------:R-:W-:Y:S02]  /*16810*/  FFMA.FTZ R174, R174, R175, R181 ;  /* 0x000000afaeae7223 */ /* 0x000fe400000100b5 */
[----:B------:R-:W2:Y:S02]  /*16820*/  SHFL.DOWN PT, R175, R140, 0x1, 0x1f ;  /* 0x08201f008caf7f89 */ /* 0x000ea400000e0000 */
[----:B0-----:R-:W-:-:S06]  /*16830*/  FMUL.FTZ R174, R141, R174 ;  /* 0x000000ae8dae7220 */ /* 0x001fcc0000410000 */
[----:B------:R-:W0:Y:S01]  /*16840*/  SHFL.IDX PT, R174, R174, RZ, 0x1f ;  /* 0x00001fffaeae7589 */ /* 0x000e2200000e0000 */
[----:B--2---:R-:W-:-:S04]  /*16850*/  FADD.FTZ R180, R140, R175 ;  /* 0x000000af8cb47221 */ /* 0x004fc80000010000 */
[----:B------:R-:W-:-:S05]  /*16860*/  FFMA.FTZ R180, R141, R143, R180 ;  /* 0x0000008f8db47223 */ /* 0x000fca00000100b4 */
        /* <DEDUP_REMOVED lines=8> */
[----:B------:R-:W2:Y:S02]  /*168f0*/  MUFU.RSQ R175, R175 ;  /* 0x000000af00af7308 */ /* 0x000ea40000001400 */
[----:B--2---:R-:W-:Y:S01]  /*16900*/  R2UR UR25, R175 ;  /* 0x00000000af1972ca */ /* 0x004fe200000e0000 */
[----:B-1----:R-:W-:-:S05]  /*16910*/  @!P0 IMAD.WIDE R140, R16, 0x4, R140 ;  /* 0x00000004108c8825 */ /* 0x002fca00078e028c */
[----:B------:R0:W-:Y:S02]  /*16920*/  @!P0 STG.E desc[UR6][R140.64], R174 ;  /* 0x000000ae8c008986 */ /* 0x0001e4000c101906 */
[----:B0-----:R-:W-:-:S05]  /*16930*/  @!P0 IMAD.WIDE R140, R16, 0x4, R142 ;  /* 0x00000004108c8825 */ /* 0x001fca00078e028e */
        /* <DEDUP_REMOVED lines=11> */
[----:B------:R-:W-:Y:S01]  /*169f0*/  FADD.FTZ R140, R21, -UR34 ;  /* 0x80000022158c7e21 */ /* 0x000fe20008010000 */
[----:B------:R-:W-:Y:S01]  /*16a00*/  FMUL.FTZ R143, R143, UR25 ;  /* 0x000000198f8f7c20 */ /* 0x000fe20008410000 */
[----:B------:R-:W-:Y:S01]  /*16a10*/  FMUL.FTZ R174, R174, UR25 ;  /* 0x00000019aeae7c20 */ /* 0x000fe20008410000 */
[----:B------:R-:W-:Y:S01]  /*16a20*/  FMUL.FTZ R175, R175, UR25 ;  /* 0x00000019afaf7c20 */ /* 0x000fe20008410000 */
[----:B------:R-:W-:Y:S01]  /*16a30*/  FMUL.FTZ R142, R140, UR25 ;  /* 0x000000198c8e7c20 */ /* 0x000fe20008410000 */
[----:B-----5:R-:W-:Y:S01]  /*16a40*/  FFMA.FTZ R140, R248, R141, R136 ;  /* 0x0000008df88c7223 */ /* 0x020fe20000010088 */
[----:B------:R-:W-:Y:S01]  /*16a50*/  FFMA.FTZ R143, R250, R143, R138 ;  /* 0x0000008ffa8f7223 */ /* 0x000fe2000001008a */
[----:B------:R-:W-:Y:S01]  /*16a60*/  FFMA.FTZ R174, R251, R174, R139 ;  /* 0x000000aefbae7223 */ /* 0x000fe2000001008b */
[----:B------:R-:W-:Y:S01]  /*16a70*/  FFMA.FTZ R141, R249, R142, R137 ;  /* 0x0000008ef98d7223 */ /* 0x000fe20000010089 */
[----:B------:R-:W-:Y:S01]  /*16a80*/  FADD.FTZ R142, R39, -UR34 ;  /* 0x80000022278e7e21 */ /* 0x000fe20008010000 */
[----:B------:R-:W-:-:S03]  /*16a90*/  FFMA.FTZ R175, R246, R175, R134 ;  /* 0x000000aff6af7223 */ /* 0x000fc60000010086 */
        /* <DEDUP_REMOVED lines=9> */
[----:B------:R-:W-:-:S05]  /*16b30*/  FFMA.FTZ R174, R245, R174, R133 ;  /* 0x000000aef5ae7223 */ /* 0x000fca0000010085 */
[----:B------:R-:W-:Y:S02]  /*16b40*/  F2FP.BF16.F32.PACK_AB R142, R174, R143 ;  /* 0x0000008fae8e723e */ /* 0x000fe400000010ff */
[----:B------:R-:W-:Y:S02]  /*16b50*/  F2FP.BF16.F32.PACK_AB R143, R180, R175 ;  /* 0x000000afb48f723e */ /* 0x000fe400000010ff */
[----:B------:R-:W0:Y:S02]  /*16b60*/  LDC.64 R174, c[0x0][0x2b8] ;  /* 0x0000ae00ffae7b82 */ /* 0x000e240000000a00 */
[----:B0-----:R-:W-:-:S04]  /*16b70*/  IMAD.WIDE.U32 R174, R8, 0x10, R174 ;  /* 0x0000001008ae7825 */ /* 0x001fc800078e00ae */
[----:B------:R-:W-:Y:S01]  /*16b80*/  VIADD R8, R8, 0x80 ;  /* 0x0000008008087836 */ /* 0x000fe20000000000 */
[----:B------:R1:W-:Y:S06]  /*16b90*/  STG.E.128 desc[UR6][R174.64], R140 ;  /* 0x0000008cae007986 */ /* 0x0003ec000c101d06 */
.L_x_14658:
[----:B------:R-:W-:Y:S05]  /*16ba0*/  BSYNC B0 ;  /* 0x0000000000007941 */ /* 0x000fea0003800000 */
.L_x_14657:
        /* <DEDUP_REMOVED lines=32> */
[C---:B0-----:R-:W-:Y:S01]  /*16db0*/  IMAD.WIDE.U32 R174, R8.reuse, 0x10, R174 ;  /* 0x0000001008ae7825 */ /* 0x041fe200078e00ae */
[----:B------:R-:W-:-:S04]  /*16dc0*/  IADD3 R8, R8, 0x80, RZ ;  /* 0x0000008008087810 */ /* 0x000fc80007ffe0ff */
[----:B------:R2:W-:Y:S03]  /*16dd0*/  STG.E.128 desc[UR6][R174.64], R140 ;  /* 0x0000008cae007986 */ /* 0x0005e6000c101d06 */
.L_x_14660:
[----:B------:R-:W-:Y:S05]  /*16de0*/  BSYNC B0 ;  /* 0x0000000000007941 */ /* 0x000fea0003800000 */
.L_x_14659:
        /* <DEDUP_REMOVED lines=35> */
.L_x_14662:
[----:B------:R-:W-:Y:S05]  /*17020*/  BSYNC B0 ;  /* 0x0000000000007941 */ /* 0x000fea0003800000 */
.L_x_14661:
        /* <DEDUP_REMOVED lines=35> */
.L_x_14664:
[----:B------:R-:W-:Y:S05]  /*17260*/  BSYNC B0 ;  /* 0x0000000000007941 */ /* 0x000fea0003800000 */
.L_x_14663:
        /* <DEDUP_REMOVED lines=35> */
.L_x_14666:
[----:B------:R-:W-:Y:S05]  /*174a0*/  BSYNC B0 ;  /* 0x0000000000007941 */ /* 0x000fea0003800000 */
.L_x_14665:
        /* <DEDUP_REMOVED lines=35> */
.L_x_14668:
[----:B------:R-:W-:Y:S05]  /*176e0*/  BSYNC B0 ;  /* 0x0000000000007941 */ /* 0x000fea0003800000 */
.L_x_14667:
        /* <DEDUP_REMOVED lines=32> */
[----:B0-----:R-:W-:-:S05]  /*178f0*/  IMAD.WIDE.U32 R174, R8, 0x10, R174 ;  /* 0x0000001008ae7825 */ /* 0x001fca00078e00ae */
[----:B------:R0:W-:Y:S02]  /*17900*/  STG.E.128 desc[UR6][R174.64], R140 ;  /* 0x0000008cae007986 */ /* 0x0001e4000c101d06 */
.L_x_14670:
[----:B------:R-:W-:Y:S05]  /*17910*/  BSYNC B0 ;  /* 0x0000000000007941 */ /* 0x000fea0003800000 */
.L_x_14669:
[----:B------:R-:W-:Y:S01]  /*17920*/  LOP3.LUT P0, RZ, R15, 0x1, RZ, 0xc0, !PT ;  /* 0x000000010fff7812 */ /* 0x000fe2000780c0ff */
[----:B------:R-:W-:-:S03]  /*17930*/  VIADD R16, R16, UR32 ;  /* 0x0000002010107c36 */ /* 0x000fc60008000000 */
[----:B------:R-:W-:Y:S02]  /*17940*/  SEL R182, RZ, 0x1, P0 ;  /* 0x00000001ffb67807 */ /* 0x000fe40000000000 */
[----:B------:R-:W-:-:S13]  /*17950*/  ISETP.GE.AND P0, PT, R16, UR33, PT ;  /* 0x0000002110007c0c */ /* 0x000fda000bf06270 */
[----:B------:R-:W-:Y:S05]  /*17960*/  @!P0 BRA `(.L_x_14671) ;  /* 0xfffffe9800988947 */ /* 0x000fea000383ffff */
[----:B------:R-:W-:Y:S05]  /*17970*/  EXIT ;  /* 0x000000000000794d */ /* 0x000fea0003800000 */
.L_x_14656:
[----:B------:R-:W-:Y:S01]  /*17980*/  MOV R174, 0x1 ;  /* 0x0000000100ae7802 */ /* 0x000fe20000000f00 */
[----:B------:R-:W-:Y:S01]  /*17990*/  IMAD.MOV.U32 R175, RZ, RZ, 0x1f ;  /* 0x0000001fffaf7424 */ /* 0x000fe200078e00ff */
[----:B------:R-:W-:-:S07]  /*179a0*/  MOV R180, 0xffffffff ;  /* 0xffffffff00b47802 */ /* 0x000fce0000000f00 */
[----:B-1---5:R-:W-:Y:S05]  /*179b0*/  WARPSYNC.COLLECTIVE R180, `(.L_x_14672) ;  /* 0x00000000b4087348 */ /* 0x022fea0003c00000 */
[----:B------:R0:W2:Y:S02]  /*179c0*/  SHFL.BFLY P6, R141, R181, R174, R175 ;  /* 0x0c0000aeb58d7389 */ /* 0x0000a400000c00af */
[----:B012--5:R-:W-:Y:S01]  /*179d0*/  ENDCOLLECTIVE ;  /* 0x000000000000791b */ /* 0x027fe20003800000 */
.L_x_14672:
[----:B------:R-:W-:Y:S01]  /*179e0*/  HFMA2.MMA R174, -RZ, RZ, 0, 1.1920928955078125e-07 ;  /* 0x00000002ffae7435 */ /* 0x000fe200000001ff */
[----:B------:R-:W-:-:S04]  /*179f0*/  FADD.FTZ R182, R181, R141 ;  /* 0x0000008db5b67221 */ /* 0x000fc80000010000 */
[----:B------:R-:W-:-:S07]  /*17a00*/  IMAD.MOV.U32 R181, RZ, RZ, R182 ;  /* 0x000000ffffb57224 */ /* 0x000fce00078e00b6 */
[----:B------:R-:W-:Y:S05]  /*17a10*/  WARPSYNC.COLLECTIVE R180, `(.L_x_14673) ;  /* 0x00000000b4087348 */ /* 0x000fea0003c00000 */
[----:B------:R0:W1:Y:S02]  /*17a20*/  SHFL.BFLY P6, R141, R181, R174, R175 ;  /* 0x0c0000aeb58d7389 */ /* 0x00006400000c00af */
[----:B01----:R-:W-:Y:S01]  /*17a30*/  ENDCOLLECTIVE ;  /* 0x000000000000791b */ /* 0x003fe20003800000 */
.L_x_14673:
[----:B------:R-:W-:Y:S01]  /*17a40*/  MOV R174, 0x4 ;  /* 0x0000000400ae7802 */ /* 0x000fe20000000f00 */
[----:B------:R-:W-:-:S04]  /*17a50*/  FADD.FTZ R182, R182, R141 ;  /* 0x0000008db6b67221 */ /* 0x000fc80000010000 */
[----:B------:R-:W-:-:S07]  /*17a60*/  IMAD.MOV.U32 R181, RZ, RZ, R182 ;  /* 0x000000ffffb57224 */ /* 0x000fce00078e00b6 */
[----:B------:R-:W-:Y:S05]  /*17a70*/  WARPSYNC.COLLECTIVE R180, `(.L_x_14674) ;  /* 0x00000000b4087348 */ /* 0x000fea0003c00000 */
[----:B------:R0:W1:Y:S02]  /*17a80*/  SHFL.BFLY P6, R141, R181, R174, R175 ;  /* 0x0c0000aeb58d7389 */ /* 0x00006400000c00af */
[----:B01----:R-:W-:Y:S01]  /*17a90*/  ENDCOLLECTIVE ;  /* 0x000000000000791b */ /* 0x003fe20003800000 */
.L_x_14674:
[----:B------:R-:W-:Y:S01]  /*17aa0*/  HFMA2.MMA R174, -RZ, RZ, 0, 4.76837158203125e-07 ;  /* 0x00000008ffae7435 */ /* 0x000fe200000001ff */
[----:B------:R-:W-:-:S04]  /*17ab0*/  FADD.FTZ R140, R182, R141 ;  /* 0x0000008db68c7221 */ /* 0x000fc80000010000 */
[----:B------:R-:W-:-:S07]  /*17ac0*/  IMAD.MOV.U32 R181, RZ, RZ, R140 ;  /* 0x000000ffffb57224 */ /* 0x000fce00078e008c */
[----:B------:R-:W-:Y:S05]  /*17ad0*/  WARPSYNC.COLLECTIVE R180, `(.L_x_14675) ;  /* 0x00000000b4087348 */ /* 0x000fea0003c00000 */
[----:B------:R0:W1:Y:S02]  /*17ae0*/  SHFL.BFLY P6, R141, R181, R174, R175 ;  /* 0x0c0000aeb58d7389 */ /* 0x00006400000c00af */
[----:B01----:R-:W-:Y:S01]  /*17af0*/  ENDCOLLECTIVE ;  /* 0x000000000000791b */ /* 0x003fe20003800000 */
.L_x_14675:
[----:B------:R-:W-:Y:S02]  /*17b00*/  IMAD.MOV.U32 R174, RZ, RZ, 0x10 ;  /* 0x00000010ffae7424 */ /* 0x000fe400078e00ff */
[----:B------:R-:W-:-:S07]  /*17b10*/  FADD.FTZ R181, R140, R141 ;  /* 0x0000008d8cb57221 */ /* 0x000fce0000010000 */
[----:B------:R-:W-:Y:S05]  /*17b20*/  WARPSYNC.COLLECTIVE R180, `(.L_x_14676) ;  /* 0x00000000b4087348 */ /* 0x000fea0003c00000 */
[----:B------:R0:W1:Y:S02]  /*17b30*/  SHFL.BFLY P6, R141, R181, R174, R175 ;  /* 0x0c0000aeb58d7389 */ /* 0x00006400000c00af */
[----:B01----:R-:W-:Y:S01]  /*17b40*/  ENDCOLLECTIVE ;  /* 0x000000000000791b */ /* 0x003fe20003800000 */
.L_x_14676:
        /* <DEDUP_REMOVED lines=116> */
[----:B------:R-:W-:-:S04]  /*18290*/  IMAD.MOV.U32 R174, RZ, RZ, 0x1 ;  /* 0x00000001ffae7424 */ /* 0x000fc800078e00ff */
[----:B------:R-:W-:-:S07]  /*182a0*/  MOV R181, R182 ;  /* 0x000000b600b57202 */ /* 0x000fce0000000f00 */
[----:B------:R-:W-:Y:S05]  /*182b0*/  WARPSYNC.COLLECTIVE R180, `(.L_x_14677) ;  /* 0x00000000b4087348 */ /* 0x000fea0003c00000 */
[----:B------:R0:W1:Y:S02]  /*182c0*/  SHFL.BFLY P6, R141, R181, R174, R175 ;  /* 0x0c0000aeb58d7389 */ /* 0x00006400000c00af */
[----:B01----:R-:W-:Y:S01]  /*182d0*/  ENDCOLLECTIVE ;  /* 0x000000000000791b */ /* 0x003fe20003800000 */
.L_x_14677:
[----:B------:R-:W-:Y:S02]  /*182e0*/  IMAD.MOV.U32 R174, RZ, RZ, 0x2 ;  /* 0x00000002ffae7424 */ /* 0x000fe400078e00ff */
[----:B------:R-:W-:-:S05]  /*182f0*/  FADD.FTZ R182, R182, R141 ;  /* 0x0000008db6b67221 */ /* 0x000fca0000010000 */
[----:B------:R-:W-:-:S07]  /*18300*/  MOV R181, R182 ;  /* 0x000000b600b57202 */ /* 0x000fce0000000f00 */
[----:B------:R-:W-:Y:S05]  /*18310*/  WARPSYNC.COLLECTIVE R180, `(.L_x_14678) ;  /* 0x00000000b4087348 */ /* 0x000fea0003c00000 */
[----:B------:R0:W1:Y:S02]  /*18320*/  SHFL.BFLY P6, R141, R181, R174, R175 ;  /* 0x0c0000aeb58d7389 */ /* 0x00006400000c00af */
[----:B01----:R-:W-:Y:S01]  /*18330*/  ENDCOLLECTIVE ;  /* 0x000000000000791b */ /* 0x003fe20003800000 */
.L_x_14678:
[----:B------:R-:W-:Y:S01]  /*18340*/  HFMA2.MMA R174, -RZ, RZ, 0, 2.384185791015625e-07 ;  /* 0x00000004ffae7435 */ /* 0x000fe200000001ff */
[----:B------:R-:W-:-:S10]  /*18350*/  FADD.FTZ R181, R182, R141 ;  /* 0x0000008db6b57221 */ /* 0x000fd40000010000 */
[----:B------:R-:W-:Y:S05]  /*18360*/  WARPSYNC.COLLECTIVE R180, `(.L_x_14679) ;  /* 0x00000000b4087348 */ /* 0x000fea0003c00000 */
[----:B------:R0:W1:Y:S02]  /*18370*/  SHFL.BFLY P6, R141, R181, R174, R175 ;  /* 0x0c0000aeb58d7389 */ /* 0x00006400000c00af */
[----:B01----:R-:W-:Y:S01]  /*18380*/  ENDCOLLECTIVE ;  /* 0x000000000000791b */ /* 0x003fe20003800000 */
.L_x_14679:
[----:B------:R-:W-:Y:S02]  /*18390*/  IMAD.MOV.U32 R174, RZ, RZ, 0x8 ;  /* 0x00000008ffae7424 */ /* 0x000fe400078e00ff */
[----:B------:R-:W-:-:S07]  /*183a0*/  FADD.FTZ R181, R181, R141 ;  /* 0x0000008db5b57221 */ /* 0x000fce0000010000 */
[----:B------:R-:W-:Y:S05]  /*183b0*/  WARPSYNC.COLLECTIVE R180, `(.L_x_14680) ;  /* 0x00000000b4087348 */ /* 0x000fea0003c00000 */
[----:B------:R0:W1:Y:S02]  /*183c0*/  SHFL.BFLY P6, R141, R181, R174, R175 ;  /* 0x0c0000aeb58d7389 */ /* 0x00006400000c00af */
[----:B01----:R-:W-:Y:S01]  /*183d0*/  ENDCOLLECTIVE ;  /* 0x000000000000791b */ /* 0x003fe20003800000 */
.L_x_14680:
[----:B------:R-:W-:Y:S01]  /*183e0*/  MOV R174, 0x10 ;  /* 0x0000001000ae7802 */ /* 0x000fe20000000f00 */
[----:B------:R-:W-:-:S07]  /*183f0*/  FADD.FTZ R181, R181, R141 ;  /* 0x0000008db5b57221 */ /* 0x000fce0000010000 */
[----:B------:R-:W-:Y:S05]  /*18400*/  WARPSYNC.COLLECTIVE R180, `(.L_x_14681) ;  /* 0x00000000b4087348 */ /* 0x000fea0003c00000 */
[----:B------:R0:W1:Y:S02]  /*18410*/  SHFL.BFLY P6, R141, R181, R174, R175 ;  /* 0x0c0000aeb58d7389 */ /* 0x00006400000c00af */
[----:B01----:R-:W-:Y:S01]  /*18420*/  ENDCOLLECTIVE ;  /* 0x000000000000791b */ /* 0x003fe20003800000 */
.L_x_14681:
[----:B------:R-:W-:Y:S05]  /*18430*/  BRA `(.L_x_14682) ;  /* 0xffffffe000187947 */ /* 0x000fea000383ffff */
.L_x_14683:
        /* <DEDUP_REMOVED lines=12> */
.L_x_46004:


//--------------------- .text._ZN10layer_norm13ln_fwd_kernelINS_13Kernel_traitsIf13__nv_bfloat16S2_S2_fjLj7168ELj1ELj1ELj4ELj16ENS_18Kernel_traits_baseILj7168EfS2_S2_S2_fjLj128EEEEELb1ELb1ELb0ELb1EEEvNS_9FwdParamsE --------------------------
	.section	.text._ZN10layer_norm13ln_fwd_kernelINS_13Kernel_traitsIf13__nv_bfloat16S2_S2_fjLj7168ELj1ELj1ELj4ELj16ENS_18Kernel_traits_baseILj7168EfS2_S2_S2_fjLj128EEEEELb1ELb1ELb0ELb1EEEvNS_9FwdParamsE,"ax",@progbits
	.align	128
        .global         _ZN10layer_norm13ln_fwd_kernelINS_13Kernel_traitsIf13__nv_bfloat16S2_S2_fjLj7168ELj1ELj1ELj4ELj16ENS_18Kernel_traits_baseILj7168EfS2_S2_S2_fjLj128EEEEELb1ELb1ELb0ELb1EEEvNS_9FwdParamsE
        .type           _ZN10layer_norm13ln_fwd_kernelINS_13Kernel_traitsIf13__nv_bfloat16S2_S2_fjLj7168ELj1ELj1ELj4ELj16ENS_18Kernel_traits_baseILj7168EfS2_S2_S2_fjLj128EEEEELb1ELb1ELb0ELb1EEEvNS_9FwdParamsE,@function
        .size           _ZN10layer_norm13ln_fwd_kernelINS_13Kernel_traitsIf13__nv_bfloat16S2_S2_fjLj7168ELj1ELj1ELj4ELj16ENS_18Kernel_traits_baseILj7168EfS2_S2_S2_fjLj128EEEEELb1ELb1ELb0ELb1EEEvNS_9FwdParamsE,(.L_x_46005 - _ZN10layer_norm13ln_fwd_kernelINS_13Kernel_traitsIf13__nv_bfloat16S2_S2_fjLj7168ELj1ELj1ELj4ELj16ENS_18Kernel_traits_baseILj7168EfS2_S2_S2_fjLj128EEEEELb1ELb1ELb0ELb1EEEvNS_9FwdParamsE)
        .other          _ZN10layer_norm13ln_fwd_kernelINS_13Kernel_traitsIf13__nv_bfloat16S2_S2_fjLj7168ELj1ELj1ELj4ELj16ENS_18Kernel_traits_baseILj7168EfS2_S2_S2_fjLj128EEEEELb1ELb1ELb0ELb1EEEvNS_9FwdParamsE,@"STO_CUDA_ENTRY STV_DEFAULT"
_ZN10layer_norm13ln_fwd_kernelINS_13Kernel_traitsIf13__nv_bfloat16S2_S2_fjLj7168ELj1ELj1ELj4ELj16ENS_18Kernel_traits_baseILj7168EfS2_S2_S2_fjLj128EEEEELb1ELb1ELb0ELb1EEEvNS_9FwdParamsE:
.text._ZN10layer_norm13ln_fwd_kernelINS_13Kernel_traitsIf13__nv_bfloat16S2_S2_fjLj7168ELj1ELj1ELj4ELj16ENS_18Kernel_traits_baseILj7168EfS2_S2_S2_fjLj128EEEEELb1ELb1ELb0ELb1EEEvNS_9FwdParamsE:
        /* <DEDUP_REMOVED lines=8> */
[----:B0-----:R-:W-:Y:S01]  /*0080*/  IADD3 R1, R1, -0x10, RZ ;  /* 0xfffffff001017810 */ /* 0x001fe20007ffe0ff */
[----:B------:R-:W0:Y:S01]  /*0090*/  LDC R195, c[0x0][0x2ec] ;  /* 0x0000bb00ffc37b82 */ /* 0x000e220000000800 */
[----:B------:R-:W2:Y:S01]  /*00a0*/  S2R R11, SR_TID.X ;  /* 0x00000000000b7919 */ /* 0x000ea20000002100 */
[----:B------:R-:W-:Y:S01]  /*00b0*/  ULDC.64 UR10, c[0x0][0x2c8] ;  /* 0x0000b200000a7ab9 */ /* 0x000fe20000000a00 */
[----:B------:R-:W-:Y:S01]  /*00c0*/  ULDC.64 UR12, c[0x0][0x260] ;  /* 0x00009800000c7ab9 */ /* 0x000fe20000000a00 */
[----:B------:R-:W-:Y:S01]  /*00d0*/  ULDC UR9, c[0x0][0x214] ;  /* 0x0000850000097ab9 */ /* 0x000fe20000000800 */
[----:B------:R-:W-:-:S03]  /*00e0*/  ULDC.64 UR14, c[0x0][0x278] ;  /* 0x00009e00000e7ab9 */ /* 0x000fc60000000a00 */
[----:B------:R-:W3:Y:S01]  /*00f0*/  @P0 LDG.E.64 R2, desc[UR4][R2.64] ;  /* 0x0000000402020981 */ /* 0x000ee2000c1e1b00 */
[----:B------:R-:W4:Y:S01]  /*0100*/  @P0 LDC R7, c[0x0][0x2f0] ;  /* 0x0000bc00ff070b82 */ /* 0x000f220000000800 */
[----:B-1----:R-:W-:Y:S01]  /*0110*/  @P0 IMAD.MOV.U32 R4, RZ, RZ, R194 ;  /* 0x000000ffff040224 */ /* 0x002fe200078e00c2 */
[----:B0-----:R-:W-:-:S06]  /*0120*/  @P0 MOV R5, R195 ;  /* 0x000000c300050202 */ /* 0x001fcc0000000f00 */
[----:B------:R-:W4:Y:S01]  /*0130*/  @P0 LDG.E.64 R4, desc[UR4][R4.64] ;  /* 0x0000000404040981 */ /* 0x000f22000c1e1b00 */
[----:B------:R-:W2:Y:S08]  /*0140*/  S2UR UR8, SR_CTAID.X ;  /* 0x00000000000879c3 */ /* 0x000eb00000002500 */
[----:B------:R-:W2:Y:S02]  /*0150*/  LDC R10, c[0x0][RZ] ;  /* 0x00000000ff0a7b82 */ /* 0x000ea40000000800 */
[----:B--2---:R-:W-:Y:S01]  /*0160*/  IMAD R10, R10, UR8, R11 ;  /* 0x000000080a0a7c24 */ /* 0x004fe2000f8e020b */
[----:B------:R-:W-:-:S04]  /*0170*/  SHF.L.U32 R0, R11, 0x5, RZ ;  /* 0x000000050b007819 */ /* 0x000fc800000006ff */
[----:B------:R-:W-:Y:S02]  /*0180*/  LOP3.LUT R0, R0, 0xfe0, RZ, 0xc0, !PT ;  /* 0x00000fe000007812 */ /* 0x000fe400078ec0ff */
        /* <DEDUP_REMOVED lines=28> */
[----:B---3--:R-:W-:-:S02]  /*0350*/  @P0 R2UR UR6, R2 ;  /* 0x00000000020602ca */ /* 0x008fc400000e0000 */
[----:B------:R-:W-:Y:S02]  /*0360*/  @P0 R2UR UR7, R3 ;  /* 0x00000000030702ca */ /* 0x000fe400000e0000 */
[----:B----4-:R-:W-:-:S05]  /*0370*/  @P0 IADD3 R194, P1, R4, R7, RZ ;  /* 0x0000000704c20210 */ /* 0x010fca0007f3e0ff */
        /* <DEDUP_REMOVED lines=45> */
[----:B------:R-:W-:Y:S01]  /*0650*/  UIADD3 UR30, UR6, 0x5384540f, URZ ;  /* 0x5384540f061e7890 */ /* 0x000fe2000fffe03f */
[----:B------:R-:W-:Y:S02]  /*0660*/  ISETP.NE.U32.AND P0, PT, RZ, UR10, PT ;  /* 0x0000000aff007c0c */ /* 0x000fe4000bf05070 */
[----:B------:R-:W-:Y:S01]  /*0670*/  IMAD.WIDE.U32 R8, R8, -0x326172a9, RZ ;  /* 0xcd9e8d5708087825 */ /* 0x000fe200078e00ff */
[----:B------:R-:W-:Y:S01]  /*0680*/  LOP3.LUT R14, R7, UR31, R2, 0x96, !PT ;  /* 0x0000001f070e7c12 */ /* 0x000fe2000f8e9602 */
[----:B------:R-:W-:Y:S01]  /*0690*/  UIADD3 UR32, UR6, -0xe443238, URZ ;  /* 0xf1bbcdc806207890 */ /* 0x000fe2000fffe03f */
[----:B------:R-:W-:Y:S02]  /*06a0*/  ISETP.NE.AND.EX P0, PT, RZ, UR11, PT, P0 ;  /* 0x0000000bff007c0c */ /* 0x000fe4000bf05300 */
[----:B------:R-:W-:Y:S01]  /*06b0*/  LOP3.LUT R9, R9, UR30, R4, 0x96, !PT ;  /* 0x0000001e09097c12 */ /* 0x000fe2000f8e9604 */
[----:B------:R-:W-:Y:S01]  /*06c0*/  IMAD.HI.U32 R5, R14, -0x326172a9, RZ ;  /* 0xcd9e8d570e057827 */ /* 0x000fe200078e00ff */
[----:B------:R-:W-:-:S04]  /*06d0*/  IADD3 R4, P2, R0, UR10, RZ ;  /* 0x0000000a00047c10 */ /* 0x000fc8000ff5e0ff */
[----:B------:R-:W-:Y:S01]  /*06e0*/  LOP3.LUT R34, R5, UR32, R8, 0x96, !PT ;  /* 0x0000002005227c12 */ /* 0x000fe2000f8e9608 */
[----:B------:R-:W-:-:S05]  /*06f0*/  IMAD.X R5, RZ, RZ, UR11, P2 ;  /* 0x0000000bff057e24 */ /* 0x000fca00090e06ff */
        /* <DEDUP_REMOVED lines=14> */
[----:B------:R-:W-:Y:S01]  /*07e0*/  UIADD3 UR33, UR7, -0x24c28bd8, URZ ;  /* 0xdb3d742807217890 */ /* 0x000fe2000fffe03f */
[----:B------:R-:W-:Y:S01]  /*07f0*/  IMAD.HI.U32 R3, R9, -0x2daee0ad, RZ ;  /* 0xd2511f5309037827 */ /* 0x000fe200078e00ff */
[----:B------:R-:W-:-:S02]  /*0800*/  IADD3 R2, P1, R0, UR12, RZ ;  /* 0x0000000c00027c10 */ /* 0x000fc4000ff3e0ff */
[----:B------:R-:W-:Y:S02]  /*0810*/  LEA.HI R0, R11, UR8, RZ, 0x19 ;  /* 0x000000080b007c11 */ /* 0x000fe4000f8fc8ff */
[----:B------:R-:W-:Y:S02]  /*0820*/  LOP3.LUT R192, R3, UR33, R6, 0x96, !PT ;  /* 0x0000002103c07c12 */ /* 0x000fe4000f8e9606 */
[----:B------:R-:W-:Y:S02]  /*0830*/  IADD3.X R3, RZ, UR13, RZ, P1, !PT ;  /* 0x0000000dff037c10 */ /* 0x000fe40008ffe4ff */
[----:B------:R-:W-:Y:S02]  /*0840*/  ISETP.GE.AND P1, PT, R0, UR9, PT ;  /* 0x0000000900007c0c */ /* 0x000fe4000bf26270 */
[----:B------:R-:W-:-:S04]  /*0850*/  LOP3.LUT R15, R11, 0x7f, RZ, 0xc0, !PT ;  /* 0x0000007f0b0f7812 */ /* 0x000fc800078ec0ff */
[----:B------:R-:W-:-:S05]  /*0860*/  LEA R6, P3, R15, UR14, 0x5 ;  /* 0x0000000e0f067c11 */ /* 0x000fca000f8628ff */
[----:B------:R-:W-:Y:S02]  /*0870*/  IMAD.X R7, RZ, RZ, UR15, P3 ;  /* 0x0000000fff077e24 */ /* 0x000fe400098e06ff */
[----:B0-----:R-:W-:Y:S06]  /*0880*/  @P1 EXIT ;  /* 0x000000000000194d */ /* 0x001fec0003800000 */
[----:B------:R-:W2:Y:S04]  /*0890*/  LDG.E.128 R16, desc[UR4][R2.64] ;  /* 0x0000000402107981 */ /* 0x000ea8000c1e1d00 */
[----:B------:R-:W5:Y:S04]  /*08a0*/  LDG.E.128 R244, desc[UR4][R6.64] ;  /* 0x0000000406f47981 */ /* 0x000f68000c1e1d00 */
        /* <DEDUP_REMOVED lines=12> */
[----:B------:R-:W5:Y:S01]  /*0970*/  LDG.E.128 R40, desc[UR4][R6.64+0x6010] ;  /* 0x0060100406287981 */ /* 0x000f62000c1e1d00 */
[----:B------:R-:W-:Y:S01]  /*0980*/  UIADD3 UR34, UR6, -0x700cb87f, URZ ;  /* 0x8ff3478106227890 */ /* 0x000fe2000fffe03f */
[----:B------:R-:W-:Y:S01]  /*0990*/  IMAD.HI.U32 R33, R192, -0x326172a9, RZ ;  /* 0xcd9e8d57c0217827 */ /* 0x000fe200078e00ff */
[----:B------:R-:W-:Y:S01]  /*09a0*/  UIADD3 UR35, UR7, -0x695add53, URZ ;  /* 0x96a522ad07237890 */ /* 0x000fe2000fffe03f */
[----:B------:R-:W5:Y:S01]  /*09b0*/  LDG.E.128 R248, desc[UR4][R2.64+0x10] ;  /* 0x0000100402f87981 */ /* 0x000f62000c1e1d00 */
[----:B------:R-:W-:Y:S01]  /*09c0*/  ULDC.64 UR8, c[0x0][0x270] ;  /* 0x00009c0000087ab9 */ /* 0x000fe20000000a00 */
[----:B------:R-:W-:-:S02]  /*09d0*/  IMAD.WIDE.U32 R34, R34, -0x2daee0ad, RZ ;  /* 0xd2511f5322227825 */ /* 0x000fc400078e00ff */
        /* <DEDUP_REMOVED lines=11> */
[----:B------:R0:W5:Y:S01]  /*0a90*/  LDG.E.128 R64, desc[UR4][R2.64+0x6010] ;  /* 0x0060100402407981 */ /* 0x000162000c1e1d00 */
[----:B------:R-:W-:Y:S01]  /*0aa0*/  HFMA2.MMA R5, -RZ, RZ, 0, 0 ;  /* 0x00000000ff057435 */ /* 0x000fe200000001ff */
[----:B------:R-:W-:Y:S01]  /*0ab0*/  UISETP.NE.U32.AND UP0, UPT, UR8, URZ, UPT ;  /* 0x0000003f0800728c */ /* 0x000fe2000bf05070 */
[----:B------:R-:W-:Y:S01]  /*0ac0*/  MOV R4, R13 ;  /* 0x0000000d00047202 */ /* 0x000fe20000000f00 */
[----:B------:R-:W-:Y:S01]  /*0ad0*/  IMAD.MOV.U32 R195, RZ, RZ, 0x1 ;  /* 0x00000001ffc37424 */ /* 0x000fe200078e00ff */
[----:B------:R-:W-:Y:S01]  /*0ae0*/  LOP3.LUT R194, R194, 0x3, RZ, 0xc0, !PT ;  /* 0x00000003c2c27812 */ /* 0x000fe200078ec0ff */
[----:B------:R-:W-:Y:S01]  /*0af0*/  IMAD R192, R192, -0x326172a9, RZ ;  /* 0xcd9e8d57c0c07824 */ /* 0x000fe200078e02ff */
[----:B------:R-:W-:Y:S01]  /*0b00*/  ULDC.U8 UR8, c[0x0][0x2a0] ;  /* 0x0000a80000087ab9 */ /* 0x000fe20000000000 */
[----:B------:R-:W-:Y:S01]  /*0b10*/  ULDC UR10, c[0x0][0x218] ;  /* 0x00008600000a7ab9 */ /* 0x000fe20000000800 */
[----:B------:R-:W-:Y:S01]  /*0b20*/  ULDC UR11, c[0x0][0x290] ;  /* 0x0000a400000b7ab9 */ /* 0x000fe20000000800 */
[----:B0-----:R-:W-:Y:S01]  /*0b30*/  IMAD R3, R9, -0x2daee0ad, RZ ;  /* 0xd2511f5309037824 */ /* 0x001fe200078e02ff */
[----:B------:R-:W-:Y:S01]  /*0b40*/  ULDC.64 UR12, c[0x0][0x230] ;  /* 0x00008c00000c7ab9 */ /* 0x000fe20000000a00 */
[----:B------:R-:W-:Y:S01]  /*0b50*/  IMAD R2, R14, -0x326172a9, RZ ;  /* 0xcd9e8d570e027824 */ /* 0x000fe200078e02ff */
[----:B------:R-:W-:Y:S01]  /*0b60*/  ULDC.64 UR14, c[0x0][0x2b8] ;  /* 0x0000ae00000e7ab9 */ /* 0x000fe20000000a00 */
[----:B------:R-:W-:Y:S01]  /*0b70*/  ULDC.64 UR16, c[0x0][0x210] ;  /* 0x0000840000107ab9 */ /* 0x000fe20000000a00 */
[----:B------:R-:W-:Y:S01]  /*0b80*/  LOP3.LUT R32, R35, UR35, R3, 0x96, !PT ;  /* 0x0000002323207c12 */ /* 0x000fe2000f8e9603 */
[----:B------:R-:W-:Y:S01]  /*0b90*/  IMAD.MOV.U32 R3, RZ, RZ, R12 ;  /* 0x000000ffff037224 */ /* 0x000fe200078e000c */
[----:B------:R-:W-:-:S02]  /*0ba0*/  LOP3.LUT R33, R33, UR34, R2, 0x96, !PT ;  /* 0x0000002221217c12 */ /* 0x000fc4000f8e9602 */
[----:B------:R-:W-:Y:S01]  /*0bb0*/  MOV R2, R10 ;  /* 0x0000000a00027202 */ /* 0x000fe20000000f00 */
[----:B------:R-:W-:Y:S02]  /*0bc0*/  UISETP.NE.AND.EX UP0, UPT, UR9, URZ, UPT, UP0 ;  /* 0x0000003f0900728c */ /* 0x000fe4000bf05300 */
[----:B------:R-:W-:Y:S01]  /*0bd0*/  UISETP.NE.AND UP1, UPT, UR8, URZ, UPT ;  /* 0x0000003f0800728c */ /* 0x000fe2000bf25270 */
[----:B--2---:R0:W-:Y:S04]  /*0be0*/  STL.64 [R1], R16 ;  /* 0x0000001001007387 */ /* 0x0041e80000100a00 */
[----:B------:R0:W-:Y:S06]  /*0bf0*/  STL.64 [R1+0x8], R18 ;  /* 0x0000081201007387 */ /* 0x0001ec0000100a00 */
.L_x_15077:
[----:B-1----:R-:W1:Y:S01]  /*0c00*/  S2R R8, SR_TID.X ;  /* 0x0000000000087919 */ /* 0x002e620000002100 */
[----:B------:R-:W-:Y:S01]  /*0c10*/  ISETP.NE.U32.AND P0, PT, RZ, UR12, PT ;  /* 0x0000000cff007c0c */ /* 0x000fe2000bf05070 */
[----:B------:R-:W2:Y:S01]  /*0c20*/  LDC.64 R182, c[0x0][0x220] ;  /* 0x00008800ffb67b82 */ /* 0x000ea20000000a00 */
[----:B------:R-:W-:Y:S01]  /*0c30*/  IMAD R6, R0, UR10, RZ ;  /* 0x0000000a00067c24 */ /* 0x000fe2000f8e02ff */
[----:B------:R-:W-:Y:S01]  /*0c40*/  PLOP3.LUT P1, PT, PT, PT, UP0, 0x80, 0x0 ;  /* 0x000000000000781c */ /* 0x000fe20003f2f008 */
[----:B------:R-:W-:Y:S01]  /*0c50*/  IMAD.MOV.U32 R13, RZ, RZ, 0x2 ;  /* 0x00000002ff0d7424 */ /* 0x000fe200078e00ff */
[----:B------:R-:W-:Y:S01]  /*0c60*/  ISETP.NE.AND.EX P0, PT, RZ, UR13, PT, P0 ;  /* 0x0000000dff007c0c */ /* 0x000fe2000bf05300 */
[----:B------:R-:W-:Y:S01]  /*0c70*/  @UP0 ULDC.64 UR8, c[0x0][0x270] ;  /* 0x00009c0000080ab9 */ /* 0x000fe20000000a00 */
[----:B------:R-:W-:Y:S02]  /*0c80*/  SHF.R.S32.HI R7, RZ, 0x1f, R6 ;  /* 0x0000001fff077819 */ /* 0x000fe40000011406 */
[----:B------:R-:W-:-:S02]  /*0c90*/  PLOP3.LUT P2, PT, PT, PT, UP0, 0x80, 0x0 ;  /* 0x000000000000781c */ /* 0x000fc40003f4f008 */
[----:B------:R-:W-:-:S05]  /*0ca0*/  LEA.HI R6, R7, R6, RZ, 0x3 ;  /* 0x0000000607067211 */ /* 0x000fca00078f18ff */
[----:B------:R-:W-:Y:S02]  /*0cb0*/  @P1 IMAD.WIDE R12, R0, R13, UR8 ;  /* 0x00000008000c1e25 */ /* 0x000fe4000f8e020d */
[----:B------:R-:W3:Y:S04]  /*0cc0*/  @P0 LDC.64 R14, c[0x0][0x230] ;  /* 0x00008c00ff0e0b82 */ /* 0x000ee80000000a00 */
[----:B------:R-:W4:Y:S01]  /*0cd0*/  @P2 LDG.E.U16 R12, desc[UR4][R12.64] ;  /* 0x000000040c0c2981 */ /* 0x000f22000c1e1500 */
[----:B-1----:R-:W-:-:S04]  /*0ce0*/  LOP3.LUT R8, R8, 0x7f, RZ, 0xc0, !PT ;  /* 0x0000007f08087812 */ /* 0x002fc800078ec0ff */
[----:B------:R-:W-:-:S05]  /*0cf0*/  LEA.HI.SX32 R6, R6, R8, 0x1d ;  /* 0x0000000806067211 */ /* 0x000fca00078feaff */
[----:B--2---:R-:W-:-:S04]  /*0d00*/  IMAD.WIDE.U32 R8, R6, 0x10, R182 ;  /* 0x0000001006087825 */ /* 0x004fc800078e00b6 */
[----:B---3--:R-:W-:Y:S02]  /*0d10*/  @P0 IMAD.WIDE.U32 R14, R6, 0x10, R14 ;  /* 0x00000010060e0825 */ /* 0x008fe400078e000e */
[----:B-----5:R-:W5:Y:S04]  /*0d20*/  LDG.E.128 R8, desc[UR4][R8.64] ;  /* 0x0000000408087981 */ /* 0x020f68000c1e1d00 */
[----:B------:R1:W5:Y:S01]  /*0d30*/  @P0 LDG.E.128 R36, desc[UR4][R14.64] ;  /* 0x000000040e240981 */ /* 0x000362000c1e1d00 */
[----:B------:R-:W-:Y:S02]  /*0d40*/  ISETP.NE.AND P1, PT, R194, 0x1, PT ;  /* 0x00000001c200780c */ /* 0x000fe40003f25270 */
[----:B------:R-:W-:Y:S01]  /*0d50*/  PLOP3.LUT P2, PT, PT, PT, UP0, 0x80, 0x0 ;  /* 0x000000000000781c */ /* 0x000fe20003f4f008 */
[----:B------:R-:W-:Y:S01]  /*0d60*/  BSSY B0, `(.L_x_14684) ;  /* 0x000000e000007945 */ /* 0x000fe20003800000 */
[----:B------:R-:W-:-:S02]  /*0d70*/  MOV R151, 0x3f800000 ;  /* 0x3f80000000977802 */ /* 0x000fc40000000f00 */
[----:B0-----:R-:W-:-:S09]  /*0d80*/  IADD3 R16, R194, 0x1, RZ ;  /* 0x00000001c2107810 */ /* 0x001fd20007ffe0ff */
[----:B----4-:R-:W-:Y:S01]  /*0d90*/  @P2 IMAD.U32 R151, R12, 0x10000, RZ ;  /* 0x000100000c972824 */ /* 0x010fe200078e00ff */
[----:B-1----:R-:W-:Y:S06]  /*0da0*/  @!P1 BRA `(.L_x_14685) ;  /* 0x0000000000209947 */ /* 0x002fec0003800000 */
        /* <DEDUP_REMOVED lines=8> */
.L_x_14685:
[----:B------:R-:W-:-:S07]  /*0e30*/  MOV R7, R192 ;  /* 0x000000c000077202 */ /* 0x000fce0000000f00 */
.L_x_14686:
[----:B------:R-:W-:Y:S05]  /*0e40*/  BSYNC B0 ;  /* 0x0000000000007941 */ /* 0x000fea0003800000 */
.L_x_14684:
        /* <DEDUP_REMOVED lines=16> */
.L_x_14690:
[----:B------:R-:W-:Y:S05]  /*0f50*/  BSYNC B1 ;  /* 0x0000000000017941 */ /* 0x000fea0003800000 */
.L_x_14689:
        /* <DEDUP_REMOVED lines=42> */
.L_x_14688:
[----:B------:R-:W-:Y:S05]  /*1200*/  BSYNC B0 ;  /* 0x0000000000007941 */ /* 0x000fea0003800000 */
.L_x_14687:
[----:B------:R-:W0:Y:S01]  /*1210*/  LDC R252, c[0x0][0x298] ;  /* 0x0000a600fffc7b82 */ /* 0x000e220000000800 */
[----:B------:R-:W-:Y:S01]  /*1220*/  I2FP.F32.U32 R7, R7 ;  /* 0x0000000700077245 */ /* 0x000fe20000201000 */
[----:B------:R-:W-:Y:S01]  /*1230*/  IMAD.MOV.U32 R156, RZ, RZ, 0x2f800000 ;  /* 0x2f800000ff9c7424 */ /* 0x000fe200078e00ff */
[C---:B-----5:R-:W-:Y:S01]  /*1240*/  SHF.L.U32 R12, R8.reuse, 0x10, RZ ;  /* 0x00000010080c7819 */ /* 0x060fe200000006ff */
[----:B------:R-:W-:Y:S01]  /*1250*/  BSSY B0, `(.L_x_14691) ;  /* 0x0000018000007945 */ /* 0x000fe20003800000 */
[----:B------:R-:W-:Y:S01]  /*1260*/  PRMT R8, R8, 0x7632, R8 ;  /* 0x0000763208087816 */ /* 0x000fe20000000008 */
[----:B------:R-:W-:Y:S02]  /*1270*/  FFMA.FTZ R7, R7, R156, 1.1641532182693481445e-10 ;  /* 0x2f00000007077423 */ /* 0x000fe4000001009c */
[----:B------:R-:W1:Y:S01]  /*1280*/  LDC R194, c[0x0][0x294] ;  /* 0x0000a500ffc27b82 */ /* 0x000e620000000800 */
[----:B------:R-:W-:Y:S01]  /*1290*/  FMUL.FTZ R13, R12, R151 ;  /* 0x000000970c0d7220 */ /* 0x000fe20000410000 */
[----:B------:R-:W-:-:S03]  /*12a0*/  @P0 IMAD.U32 R12, R36, 0x10000, RZ ;  /* 0x00010000240c0824 */ /* 0x000fc600078e00ff */
[----:B0-----:R-:W-:Y:S01]  /*12b0*/  FMUL.FTZ R13, R13, R252 ;  /* 0x000000fc0d0d7220 */ /* 0x001fe20000410000 */
[----:B-1----:R-:W-:-:S04]  /*12c0*/  FSETP.GTU.FTZ.AND P1, PT, R7, R194, PT ;  /* 0x000000c20700720b */ /* 0x002fc80003f3c000 */
[----:B------:R-:W-:Y:S02]  /*12d0*/  P2R R27, PR, RZ, 0x2 ;  /* 0x00000002ff1b7803 */ /* 0x000fe40000000000 */
        /* <DEDUP_REMOVED lines=14> */
.L_x_14692:
[----:B------:R-:W-:-:S07]  /*13c0*/  MOV R7, R192 ;  /* 0x000000c000077202 */ /* 0x000fce0000000f00 */
.L_x_14693:
[----:B------:R-:W-:Y:S05]  /*13d0*/  BSYNC B0 ;  /* 0x0000000000007941 */ /* 0x000fea0003800000 */
.L_x_14691:
        /* <DEDUP_REMOVED lines=16> */
.L_x_14697:
[----:B------:R-:W-:Y:S05]  /*14e0*/  BSYNC B1 ;  /* 0x0000000000017941 */ /* 0x000fea0003800000 */
.L_x_14696:
        /* <DEDUP_REMOVED lines=42> */
.L_x_14695:
[----:B------:R-:W-:Y:S05]  /*1790*/  BSYNC B0 ;  /* 0x0000000000007941 */ /* 0x000fea0003800000 */
.L_x_14694:
[----:B------:R-:W-:Y:S01]  /*17a0*/  I2FP.F32.U32 R7, R7 ;  /* 0x0000000700077245 */ /* 0x000fe20000201000 */
[----:B------:R-:W-:Y:S01]  /*17b0*/  IMAD.U32 R8, R8, 0x10000, RZ ;  /* 0x0001000008087824 */ /* 0x000fe200078e00ff */
[----:B------:R-:W-:Y:S01]  /*17c0*/  BSSY B0, `(.L_x_14698) ;  /* 0x0000017000007945 */ /* 0x000fe20003800000 */
[----:B------:R-:W-:Y:S02]  /*17d0*/  VIADD R14, R12, 0x1 ;  /* 0x000000010c0e7836 */ /* 0x000fe40000000000 */
[----:B------:R-:W-:Y:S01]  /*17e0*/  FFMA.FTZ R7, R7, R156, 1.1641532182693481445e-10 ;  /* 0x2f00000007077423 */ /* 0x000fe2000001009c */
[----:B------:R-:W-:-:S04]  /*17f0*/  FMUL.FTZ R13, R8, R151 ;  /* 0x00000097080d7220 */ /* 0x000fc80000410000 */
[----:B------:R-:W-:Y:S01]  /*1800*/  FMUL.FTZ R13, R13, R252 ;  /* 0x000000fc0d0d7220 */ /* 0x000fe20000410000 */
[----:B------:R-:W-:Y:S02]  /*1810*/  FSETP.GTU.FTZ.AND P1, PT, R7, R194, PT ;  /* 0x000000c20700720b */ /* 0x000fe40003f3c000 */
[----:B------:R-:W-:Y:S02]  /*1820*/  @P0 PRMT R7, R36, 0x7632, R7 ;  /* 0x0000763224070816 */ /* 0x000fe40000000007 */
[----:B------:R-:W-:Y:S02]  /*1830*/  P2R R8, PR, RZ, 0x2 ;  /* 0x00000002ff087803 */ /* 0x000fe40000000000 */
        /* <DEDUP_REMOVED lines=14> */
.L_x_14699:
[----:B------:R-:W-:-:S07]  /*1920*/  IMAD.MOV.U32 R7, RZ, RZ, R192 ;  /* 0x000000ffff077224 */ /* 0x000fce00078e00c0 */
.L_x_14700:
[----:B------:R-:W-:Y:S05]  /*1930*/  BSYNC B0 ;  /* 0x0000000000007941 */ /* 0x000fea0003800000 */
.L_x_14698:
        /* <DEDUP_REMOVED lines=16> */
.L_x_14704:
[----:B------:R-:W-:Y:S05]  /*1a40*/  BSYNC B1 ;  /* 0x0000000000017941 */ /* 0x000fea0003800000 */
.L_x_14703:
        /* <DEDUP_REMOVED lines=42> */
.L_x_14702:
[----:B------:R-:W-:Y:S05]  /*1cf0*/  BSYNC B0 ;  /* 0x0000000000007941 */ /* 0x000fea0003800000 */
.L_x_14701:
        /* <DEDUP_REMOVED lines=23> */
.L_x_14706:
[----:B------:R-:W-:-:S07]  /*1e70*/  MOV R7, R192 ;  /* 0x000000c000077202 */ /* 0x000fce0000000f00 */
.L_x_14707:
[----:B------:R-:W-:Y:S05]  /*1e80*/  BSYNC B0 ;  /* 0x0000000000007941 */ /* 0x000fea0003800000 */
.L_x_14705:
        /* <DEDUP_REMOVED lines=16> */
.L_x_14711:
[----:B------:R-:W-:Y:S05]  /*1f90*/  BSYNC B1 ;  /* 0x0000000000017941 */ /* 0x000fea0003800000 */
.L_x_14710:
        /* <DEDUP_REMOVED lines=42> */
.L_x_14709:
[----:B------:R-:W-:Y:S05]  /*2240*/  BSYNC B0 ;  /* 0x0000000000007941 */ /* 0x000fea0003800000 */
.L_x_14708:
        /* <DEDUP_REMOVED lines=23> */
.L_x_14713:
[----:B------:R-:W-:-:S07]  /*23c0*/  IMAD.MOV.U32 R7, RZ, RZ, R192 ;  /* 0x000000ffff077224 */ /* 0x000fce00078e00c0 */
.L_x_14714:
[----:B------:R-:W-:Y:S05]  /*23d0*/  BSYNC B0 ;  /* 0x0000000000007941 */ /* 0x000fea0003800000 */
.L_x_14712:
        /* <DEDUP_REMOVED lines=16> */
.L_x_14718:
[----:B------:R-:W-:Y:S05]  /*24e0*/  BSYNC B1 ;  /* 0x0000000000017941 */ /* 0x000fea0003800000 */
.L_x_14717:
        /* <DEDUP_REMOVED lines=42> */
.L_x_14716:
[----:B------:R-:W-:Y:S05]  /*2790*/  BSYNC B0 ;  /* 0x0000000000007941 */ /* 0x000fea0003800000 */
.L_x_14715:
        /* <DEDUP_REMOVED lines=23> */
.L_x_14720:
[----:B------:R-:W-:-:S07]  /*2910*/  MOV R7, R192 ;  /* 0x000000c000077202 */ /* 0x000fce0000000f00 */
.L_x_14721:
[----:B------:R-:W-:Y:S05]  /*2920*/  BSYNC B0 ;  /* 0x0000000000007941 */ /* 0x000fea0003800000 */
.L_x_14719:
        /* <DEDUP_REMOVED lines=16> */
.L_x_14725:
[----:B------:R-:W-:Y:S05]  /*2a30*/  BSYNC B1 ;  /* 0x0000000000017941 */ /* 0x000fea0003800000 */
.L_x_14724:
        /* <DEDUP_REMOVED lines=42> */
.L_x_14723:
[----:B------:R-:W-:Y:S05]  /*2ce0*/  BSYNC B0 ;  /* 0x0000000000007941 */ /* 0x000fea0003800000 */
.L_x_14722:
        /* <DEDUP_REMOVED lines=23> */
.L_x_14727:
[----:B------:R-:W-:-:S07]  /*2e60*/  IMAD.MOV.U32 R7, RZ, RZ, R192 ;  /* 0x000000ffff077224 */ /* 0x000fce00078e00c0 */
.L_x_14728:
[----:B------:R-:W-:Y:S05]  /*2e70*/  BSYNC B0 ;  /* 0x0000000000007941 */ /* 0x000fea0003800000 */
.L_x_14726:
        /* <DEDUP_REMOVED lines=16> */
.L_x_14732:
[----:B------:R-:W-:Y:S05]  /*2f80*/  BSYNC B1 ;  /* 0x0000000000017941 */ /* 0x000fea0003800000 */
.L_x_14731:
        /* <DEDUP_REMOVED lines=42> */
.L_x_14730:
[----:B------:R-:W-:Y:S05]  /*3230*/  BSYNC B0 ;  /* 0x0000000000007941 */ /* 0x000fea0003800000 */
.L_x_14729:
[----:B------:R-:W-:Y:S01]  /*3240*/  I2FP.F32.U32 R7, R7 ;  /* 0x0000000700077245 */ /* 0x000fe20000201000 */
[----:B------:R-:W-:Y:S01]  /*3250*/  BSSY B0, `(.L_x_14733) ;  /* 0x0000017000007945 */ /* 0x000fe20003800000 */
[----:B------:R-:W-:Y:S02]  /*3260*/  SHF.L.U32 R10, R11, 0x10, RZ ;  /* 0x000000100b0a7819 */ /* 0x000fe400000006ff */
[----:B------:R-:W-:Y:S01]  /*3270*/  ISETP.NE.AND P6, PT, R13, 0x1, PT ;  /* 0x000000010d00780c */ /* 0x000fe20003fc5270 */
[----:B------:R-:W-:Y:S01]  /*3280*/  FFMA.FTZ R7, R7, R156, 1.1641532182693481445e-10 ;  /* 0x2f00000007077423 */ /* 0x000fe2000001009c */
[----:B------:R-:W-:Y:S01]  /*3290*/  PRMT R11, R11, 0x7632, R11 ;  /* 0x000076320b0b7816 */ /* 0x000fe2000000000b */
[----:B------:R-:W-:Y:S01]  /*32a0*/  FMUL.FTZ R9, R10, R151 ;  /* 0x000000970a097220 */ /* 0x000fe20000410000 */
[----:B------:R-:W-:Y:S02]  /*32b0*/  IADD3 R146, R13, 0x1, RZ ;  /* 0x000000010d927810 */ /* 0x000fe40007ffe0ff */
[----:B------:R-:W-:Y:S01]  /*32c0*/  FSETP.GTU.FTZ.AND P5, PT, R7, R194, PT ;  /* 0x000000c20700720b */ /* 0x000fe20003fbc000 */
[----:B------:R-:W-:Y:S01]  /*32d0*/  FMUL.FTZ R9, R9, R252 ;  /* 0x000000fc09097220 */ /* 0x000fe20000410000 */
[----:B------:R-:W-:-:S04]  /*32e0*/  @P0 IMAD.U32 R7, R39, 0x10000, RZ ;  /* 0x0001000027070824 */ /* 0x000fc800078e00ff */
        /* <DEDUP_REMOVED lines=12> */
.L_x_14734:
[----:B------:R-:W-:-:S07]  /*33b0*/  MOV R7, R192 ;  /* 0x000000c000077202 */ /* 0x000fce0000000f00 */
.L_x_14735:
[----:B------:R-:W-:Y:S05]  /*33c0*/  BSYNC B0 ;  /* 0x0000000000007941 */ /* 0x000fea0003800000 */
.L_x_14733:
        /* <DEDUP_REMOVED lines=18> */
.L_x_14739:
[----:B------:R-:W-:Y:S05]  /*34f0*/  BSYNC B1 ;  /* 0x0000000000017941 */ /* 0x000fea0003800000 */
.L_x_14738:
        /* <DEDUP_REMOVED lines=42> */
.L_x_14737:
[----:B------:R-:W-:Y:S05]  /*37a0*/  BSYNC B0 ;  /* 0x0000000000007941 */ /* 0x000fea0003800000 */
.L_x_14736:
[----:B------:R-:W-:Y:S01]  /*37b0*/  I2FP.F32.U32 R7, R7 ;  /* 0x0000000700077245 */ /* 0x000fe20000201000 */
[----:B------:R-:W0:Y:S01]  /*37c0*/  LDC.64 R178, c[0x0][0x238] ;  /* 0x00008e00ffb27b82 */ /* 0x000e220000000a00 */
[----:B------:R-:W-:Y:S02]  /*37d0*/  SEL R18, RZ, 0x100, P4 ;  /* 0x00000100ff127807 */ /* 0x000fe40002000000 */
[----:B------:R-:W-:Y:S01]  /*37e0*/  SEL R13, RZ, 0x10000, P5 ;  /* 0x00010000ff0d7807 */ /* 0x000fe20002800000 */
[----:B------:R-:W-:Y:S01]  /*37f0*/  FFMA.FTZ R7, R7, R156, 1.1641532182693481445e-10 ;  /* 0x2f00000007077423 */ /* 0x000fe2000001009c */
[----:B------:R-:W-:Y:S01]  /*3800*/  ISETP.NE.AND P5, PT, R8, RZ, PT ;  /* 0x000000ff0800720c */ /* 0x000fe20003fa5270 */
[----:B------:R-:W-:Y:S01]  /*3810*/  IMAD.U32 R8, R11, 0x10000, RZ ;  /* 0x000100000b087824 */ /* 0x000fe200078e00ff */
[----:B------:R-:W-:Y:S01]  /*3820*/  SEL R9, RZ, 0x1, P2 ;  /* 0x00000001ff097807 */ /* 0x000fe20001000000 */
[----:B------:R-:W1:Y:S01]  /*3830*/  LDC.64 R186, c[0x0][0x240] ;  /* 0x00009000ffba7b82 */ /* 0x000e620000000a00 */
[----:B------:R-:W-:-:S02]  /*3840*/  FSETP.GTU.FTZ.AND P4, PT, R7, R194, PT ;  /* 0x000000c20700720b */ /* 0x000fc40003f9c000 */
[----:B------:R-:W-:Y:S02]  /*3850*/  SEL R16, RZ, 0x1, P1 ;  /* 0x00000001ff107807 */ /* 0x000fe40000800000 */
[----:B------:R-:W-:Y:S02]  /*3860*/  SEL R7, RZ, 0x1000000, P4 ;  /* 0x01000000ff077807 */ /* 0x000fe40002000000 */
[----:B------:R-:W-:Y:S01]  /*3870*/  SEL R14, RZ, 0x1, P5 ;  /* 0x00000001ff0e7807 */ /* 0x000fe20002800000 */
[----:B------:R-:W-:Y:S01]  /*3880*/  IMAD.WIDE.U32 R16, R16, 0x10000, RZ ;  /* 0x0001000010107825 */ /* 0x000fe200078e00ff */
[----:B------:R-:W-:-:S03]  /*3890*/  LOP3.LUT R18, R18, R7, R13, 0xfe, !PT ;  /* 0x0000000712127212 */ /* 0x000fc600078efe0d */
[----:B------:R-:W-:Y:S01]  /*38a0*/  FMUL.FTZ R7, R8, R151 ;  /* 0x0000009708077220 */ /* 0x000fe20000410000 */
[----:B------:R-:W2:Y:S01]  /*38b0*/  @P0 LDC.64 R12, c[0x0][0x230] ;  /* 0x00008c00ff0c0b82 */ /* 0x000ea20000000a00 */
[----:B------:R-:W-:Y:S01]  /*38c0*/  IMAD.WIDE.U32 R8, R9, 0x1000000, RZ ;  /* 0x0100000009087825 */ /* 0x000fe200078e00ff */
[----:B------:R-:W-:-:S03]  /*38d0*/  @P0 PRMT R11, R39, 0x7632, R11 ;  /* 0x00007632270b0816 */ /* 0x000fc6000000000b */
[----:B------:R-:W-:Y:S01]  /*38e0*/  FMUL.FTZ R7, R7, R252 ;  /* 0x000000fc07077220 */ /* 0x000fe20000410000 */
[----:B------:R-:W-:Y:S01]  /*38f0*/  ISETP.NE.AND P6, PT, R27, RZ, PT ;  /* 0x000000ff1b00720c */ /* 0x000fe20003fc5270 */
[----:B------:R-:W-:Y:S01]  /*3900*/  IMAD.WIDE.U32 R14, R14, 0x100, RZ ;  /* 0x000001000e0e7825 */ /* 0x000fe200078e00ff */
[----:B------:R-:W-:Y:S02]  /*3910*/  SEL R27, RZ, 0x1, P3 ;  /* 0x00000001ff1b7807 */ /* 0x000fe40001800000 */
[----:B------:R-:W-:Y:S02]  /*3920*/  FSEL R10, R7, RZ, !P4 ;  /* 0x000000ff070a7208 */ /* 0x000fe40006000000 */
[----:B------:R-:W-:Y:S02]  /*3930*/  LOP3.LUT R16, R14, R8, R16, 0xfe, !PT ;  /* 0x000000080e107212 */ /* 0x000fe400078efe10 */
[----:B------:R-:W-:Y:S01]  /*3940*/  @P0 SHF.L.U32 R8, R11, 0x10, RZ ;  /* 0x000000100b080819 */ /* 0x000fe200000006ff */
[----:B------:R-:W-:Y:S01]  /*3950*/  FMUL.FTZ R31, R243, R10 ;  /* 0x0000000af31f7220 */ /* 0x000fe20000410000 */
[----:B------:R-:W-:Y:S01]  /*3960*/  SEL R7, RZ, 0x1, P6 ;  /* 0x00000001ff077807 */ /* 0x000fe20003000000 */
[----:B-1----:R-:W-:Y:S01]  /*3970*/  IMAD.WIDE.U32 R28, R6, 0x8, R186 ;  /* 0x00000008061c7825 */ /* 0x002fe200078e00ba */
[----:B------:R-:W-:-:S03]  /*3980*/  LOP3.LUT R27, R9, R18, R27, 0xfe, !PT ;  /* 0x00000012091b7212 */ /* 0x000fc600078efe1b */
[----:B------:R-:W-:Y:S01]  /*3990*/  @P0 FADD.FTZ R31, R31, R8 ;  /* 0x000000081f1f0221 */ /* 0x000fe20000010000 */
[----:B------:R-:W-:Y:S01]  /*39a0*/  LOP3.LUT R16, R16, R7, RZ, 0xfc, !PT ;  /* 0x0000000710107212 */ /* 0x000fe200078efcff */
[----:B------:R-:W-:Y:S01]  /*39b0*/  VIADD R7, R6, 0x80 ;  /* 0x0000008006077836 */ /* 0x000fe20000000000 */
[----:B------:R-:W-:Y:S01]  /*39c0*/  F2FP.BF16.F32.PACK_AB R10, R26, R25 ;  /* 0x000000191a0a723e */ /* 0x000fe200000010ff */
[----:B0-----:R-:W-:Y:S01]  /*39d0*/  IMAD.WIDE.U32 R18, R6, 0x10, R178 ;  /* 0x0000001006127825 */ /* 0x001fe200078e00b2 */
[----:B------:R-:W-:Y:S02]  /*39e0*/  F2FP.BF16.F32.PACK_AB R9, R24, R23 ;  /* 0x000000171809723e */ /* 0x000fe400000010ff */
[----:B------:R-:W-:Y:S01]  /*39f0*/  F2FP.BF16.F32.PACK_AB R8, R22, R21 ;  /* 0x000000151608723e */ /* 0x000fe200000010ff */
[----:B--2---:R-:W-:Y:S01]  /*3a00*/  @P0 IMAD.WIDE.U32 R144, R7, 0x10, R12 ;  /* 0x0000001007900825 */ /* 0x004fe200078e000c */
[----:B------:R-:W-:Y:S02]  /*3a10*/  F2FP.BF16.F32.PACK_AB R11, R31, R30 ;  /* 0x0000001e1f0b723e */ /* 0x000fe400000010ff */
[----:B------:R-:W-:Y:S01]  /*3a20*/  LOP3.LUT R17, R15, R27, R17, 0xfe, !PT ;  /* 0x0000001b0f117212 */ /* 0x000fe200078efe11 */
[----:B------:R-:W-:-:S02]  /*3a30*/  IMAD.WIDE.U32 R12, R7, 0x10, R182 ;  /* 0x00000010070c7825 */ /* 0x000fc400078e00b6 */
        /* <DEDUP_REMOVED lines=16> */
.L_x_14741:
[----:B------:R-:W-:-:S07]  /*3b40*/  MOV R8, R192 ;  /* 0x000000c000087202 */ /* 0x000fce0000000f00 */
.L_x_14742:
[----:B------:R-:W-:Y:S05]  /*3b50*/  BSYNC B0 ;  /* 0x0000000000007941 */ /* 0x000fea0003800000 */
.L_x_14740:
        /* <DEDUP_REMOVED lines=16> */
.L_x_14746:
[----:B------:R-:W-:Y:S05]  /*3c60*/  BSYNC B1 ;  /* 0x0000000000017941 */ /* 0x000fea0003800000 */
.L_x_14745:
        /* <DEDUP_REMOVED lines=42> */
.L_x_14744:
[----:B------:R-:W-:Y:S05]  /*3f10*/  BSYNC B0 ;  /* 0x0000000000007941 */ /* 0x000fea0003800000 */
.L_x_14743:
[----:B------:R-:W-:Y:S01]  /*3f20*/  I2FP.F32.U32 R8, R8 ;  /* 0x0000000800087245 */ /* 0x000fe20000201000 */
[----:B-----5:R-:W-:Y:S01]  /*3f30*/  IMAD.U32 R10, R12, 0x10000, RZ ;  /* 0x000100000c0a7824 */ /* 0x020fe200078e00ff */
[----:B------:R-:W-:Y:S01]  /*3f40*/  @P0 SHF.L.U32 R11, R36, 0x10, RZ ;  /* 0x00000010240b0819 */ /* 0x000fe200000006ff */
[----:B------:R-:W-:Y:S01]  /*3f50*/  BSSY B0, `(.L_x_14747) ;  /* 0x0000016000007945 */ /* 0x000fe20003800000 */
[----:B------:R-:W-:Y:S01]  /*3f60*/  PRMT R12, R12, 0x7632, R12 ;  /* 0x000076320c0c7816 */ /* 0x000fe2000000000c */
[----:B------:R-:W-:Y:S01]  /*3f70*/  FFMA.FTZ R8, R8, R156, 1.1641532182693481445e-10 ;  /* 0x2f00000008087423 */ /* 0x000fe2000001009c */
[----:B------:R-:W-:Y:S01]  /*3f80*/  FMUL.FTZ R9, R10, R151 ;  /* 0x000000970a097220 */ /* 0x000fe20000410000 */
[----:B------:R-:W-:-:S03]  /*3f90*/  VIADD R16, R35, 0x1 ;  /* 0x0000000123107836 */ /* 0x000fc60000000000 */
        /* <DEDUP_REMOVED lines=16> */
.L_x_14748:
[----:B------:R-:W-:-:S07]  /*40a0*/  IMAD.MOV.U32 R9, RZ, RZ, R192 ;  /* 0x000000ffff097224 */ /* 0x000fce00078e00c0 */
.L_x_14749:
[----:B------:R-:W-:Y:S05]  /*40b0*/  BSYNC B0 ;  /* 0x0000000000007941 */ /* 0x000fea0003800000 */
.L_x_14747:
        /* <DEDUP_REMOVED lines=16> */
.L_x_14753:
[----:B------:R-:W-:Y:S05]  /*41c0*/  BSYNC B1 ;  /* 0x0000000000017941 */ /* 0x000fea0003800000 */
.L_x_14752:
        /* <DEDUP_REMOVED lines=42> */
.L_x_14751:
[----:B------:R-:W-:Y:S05]  /*4470*/  BSYNC B0 ;  /* 0x0000000000007941 */ /* 0x000fea0003800000 */
.L_x_14750:
[----:B------:R-:W-:Y:S01]  /*4480*/  I2FP.F32.U32 R9, R9 ;  /* 0x0000000900097245 */ /* 0x000fe20000201000 */
[----:B------:R-:W-:Y:S01]  /*4490*/  BSSY B0, `(.L_x_14754) ;  /* 0x0000018000007945 */ /* 0x000fe20003800000 */
[----:B------:R-:W-:Y:S02]  /*44a0*/  SHF.L.U32 R12, R12, 0x10, RZ ;  /* 0x000000100c0c7819 */ /* 0x000fe400000006ff */
[----:B------:R-:W-:Y:S01]  /*44b0*/  IADD3 R18, R16, 0x1, RZ ;  /* 0x0000000110127810 */ /* 0x000fe20007ffe0ff */
[----:B------:R-:W-:Y:S02]  /*44c0*/  FFMA.FTZ R9, R9, R156, 1.1641532182693481445e-10 ;  /* 0x2f00000009097423 */ /* 0x000fe4000001009c */
[----:B------:R-:W-:-:S03]  /*44d0*/  FMUL.FTZ R11, R12, R151 ;  /* 0x000000970c0b7220 */ /* 0x000fc60000410000 */
[----:B------:R-:W-:Y:S01]  /*44e0*/  FSETP.GTU.FTZ.AND P1, PT, R9, R194, PT ;  /* 0x000000c20900720b */ /* 0x000fe20003f3c000 */
[----:B------:R-:W-:Y:S01]  /*44f0*/  FMUL.FTZ R11, R11, R252 ;  /* 0x000000fc0b0b7220 */ /* 0x000fe20000410000 */
[----:B------:R-:W-:Y:S02]  /*4500*/  @P0 PRMT R9, R36, 0x7632, R9 ;  /* 0x0000763224090816 */ /* 0x000fe40000000009 */
[----:B------:R-:W-:Y:S02]  /*4510*/  P2R R144, PR, RZ, 0x2 ;  /* 0x00000002ff907803 */ /* 0x000fe40000000000 */
[----:B------:R-:W-:Y:S01]  /*4520*/  FSEL R10, R11, RZ, !P1 ;  /* 0x000000ff0b0a7208 */ /* 0x000fe20004800000 */
[----:B------:R-:W-:Y:S01]  /*4530*/  @P0 IMAD.U32 R12, R9, 0x10000, RZ ;  /* 0x00010000090c0824 */ /* 0x000fe200078e00ff */
        /* <DEDUP_REMOVED lines=12> */
.L_x_14755:
[----:B------:R-:W-:-:S07]  /*4600*/  MOV R10, R192 ;  /* 0x000000c0000a7202 */ /* 0x000fce0000000f00 */
.L_x_14756:
[----:B------:R-:W-:Y:S05]  /*4610*/  BSYNC B0 ;  /* 0x0000000000007941 */ /* 0x000fea0003800000 */
.L_x_14754:
        /* <DEDUP_REMOVED lines=16> */
.L_x_14760:
[----:B------:R-:W-:Y:S05]  /*4720*/  BSYNC B1 ;  /* 0x0000000000017941 */ /* 0x000fea0003800000 */
.L_x_14759:
        /* <DEDUP_REMOVED lines=42> */
.L_x_14758:
[----:B------:R-:W-:Y:S05]  /*49d0*/  BSYNC B0 ;  /* 0x0000000000007941 */ /* 0x000fea0003800000 */
.L_x_14757:
        /* <DEDUP_REMOVED lines=23> */
.L_x_14762:
[----:B------:R-:W-:-:S07]  /*4b50*/  IMAD.MOV.U32 R11, RZ, RZ, R192 ;  /* 0x000000ffff0b7224 */ /* 0x000fce00078e00c0 */
.L_x_14763:
[----:B------:R-:W-:Y:S05]  /*4b60*/  BSYNC B0 ;  /* 0x0000000000007941 */ /* 0x000fea0003800000 */
.L_x_14761:
        /* <DEDUP_REMOVED lines=16> */
.L_x_14767:
[----:B------:R-:W-:Y:S05]  /*4c70*/  BSYNC B1 ;  /* 0x0000000000017941 */ /* 0x000fea0003800000 */
.L_x_14766:
        /* <DEDUP_REMOVED lines=42> */
.L_x_14765:
[----:B------:R-:W-:Y:S05]  /*4f20*/  BSYNC B0 ;  /* 0x0000000000007941 */ /* 0x000fea0003800000 */
.L_x_14764:
        /* <DEDUP_REMOVED lines=23> */
.L_x_14769:
[----:B------:R-:W-:-:S07]  /*50a0*/  MOV R12, R192 ;  /* 0x000000c0000c7202 */ /* 0x000fce0000000f00 */
.L_x_14770:
[----:B------:R-:W-:Y:S05]  /*50b0*/  BSYNC B0 ;  /* 0x0000000000007941 */ /* 0x000fea0003800000 */
.L_x_14768:
        /* <DEDUP_REMOVED lines=16> */
.L_x_14774:
[----:B------:R-:W-:Y:S05]  /*51c0*/  BSYNC B1 ;  /* 0x0000000000017941 */ /* 0x000fea0003800000 */
.L_x_14773:
        /* <DEDUP_REMOVED lines=42> */
.L_x_14772:
[----:B------:R-:W-:Y:S05]  /*5470*/  BSYNC B0 ;  /* 0x0000000000007941 */ /* 0x000fea0003800000 */
.L_x_14771:
        /* <DEDUP_REMOVED lines=23> */
.L_x_14776:
[----:B------:R-:W-:-:S07]  /*55f0*/  IMAD.MOV.U32 R13, RZ, RZ, R192 ;  /* 0x000000ffff0d7224 */ /* 0x000fce00078e00c0 */
.L_x_14777:
[----:B------:R-:W-:Y:S05]  /*5600*/  BSYNC B0 ;  /* 0x0000000000007941 */ /* 0x000fea0003800000 */
.L_x_14775:
        /* <DEDUP_REMOVED lines=16> */
.L_x_14781:
[----:B------:R-:W-:Y:S05]  /*5710*/  BSYNC B1 ;  /* 0x0000000000017941 */ /* 0x000fea0003800000 */
.L_x_14780:
        /* <DEDUP_REMOVED lines=42> */
.L_x_14779:
[----:B------:R-:W-:Y:S05]  /*59c0*/  BSYNC B0 ;  /* 0x0000000000007941 */ /* 0x000fea0003800000 */
.L_x_14778:
        /* <DEDUP_REMOVED lines=23> */
.L_x_14783:
[----:B------:R-:W-:-:S07]  /*5b40*/  MOV R14, R192 ;  /* 0x000000c0000e7202 */ /* 0x000fce0000000f00 */
.L_x_14784:
[----:B------:R-:W-:Y:S05]  /*5b50*/  BSYNC B0 ;  /* 0x0000000000007941 */ /* 0x000fea0003800000 */
.L_x_14782:
        /* <DEDUP_REMOVED lines=16> */
.L_x_14788:
[----:B------:R-:W-:Y:S05]  /*5c60*/  BSYNC B1 ;  /* 0x0000000000017941 */ /* 0x000fea0003800000 */
.L_x_14787:
        /* <DEDUP_REMOVED lines=42> */
.L_x_14786:
[----:B------:R-:W-:Y:S05]  /*5f10*/  BSYNC B0 ;  /* 0x0000000000007941 */ /* 0x000fea0003800000 */
.L_x_14785:
        /* <DEDUP_REMOVED lines=23> */
.L_x_14790:
[----:B------:R-:W-:-:S07]  /*6090*/  IMAD.MOV.U32 R145, RZ, RZ, R192 ;  /* 0x000000ffff917224 */ /* 0x000fce00078e00c0 */
.L_x_14791:
[----:B------:R-:W-:Y:S05]  /*60a0*/  BSYNC B0 ;  /* 0x0000000000007941 */ /* 0x000fea0003800000 */
.L_x_14789:
        /* <DEDUP_REMOVED lines=18> */
.L_x_14795:
[----:B------:R-:W-:Y:S05]  /*61d0*/  BSYNC B1 ;  /* 0x0000000000017941 */ /* 0x000fea0003800000 */
.L_x_14794:
        /* <DEDUP_REMOVED lines=42> */
.L_x_14793:
[----:B------:R-:W-:Y:S05]  /*6480*/  BSYNC B0 ;  /* 0x0000000000007941 */ /* 0x000fea0003800000 */
.L_x_14792:
        /* <DEDUP_REMOVED lines=8> */
[----:B------:R-:W-:Y:S02]  /*6510*/  FSETP.GTU.FTZ.AND P4, PT, R16, R194, PT ;  /* 0x000000c21000720b */ /* 0x000fe40003f9c000 */
[----:B------:R-:W-:Y:S01]  /*6520*/  SHF.L.U32 R16, R15, 0x10, RZ ;  /* 0x000000100f107819 */ /* 0x000fe200000006ff */
[----:B------:R-:W-:Y:S01]  /*6530*/  IMAD.WIDE.U32 R28, R28, 0x1000000, RZ ;  /* 0x010000001c1c7825 */ /* 0x000fe200078e00ff */
[----:B------:R-:W-:Y:S02]  /*6540*/  SEL R18, RZ, 0x1000000, P4 ;  /* 0x01000000ff127807 */ /* 0x000fe40002000000 */
[----:B------:R-:W-:Y:S01]  /*6550*/  ISETP.NE.AND P6, PT, R27, RZ, PT ;  /* 0x000000ff1b00720c */ /* 0x000fe20003fc5270 */
[----:B------:R-:W-:Y:S01]  /*6560*/  FMUL.FTZ R15, R16, R151 ;  /* 0x00000097100f7220 */ /* 0x000fe20000410000 */
[----:B------:R-:W-:-:S02]  /*6570*/  LOP3.LUT R146, R146, R18, R17, 0xfe, !PT ;  /* 0x0000001292927212 */ /* 0x000fc400078efe11 */
[----:B------:R-:W-:Y:S01]  /*6580*/  SEL R16, RZ, 0x1, P1 ;  /* 0x00000001ff107807 */ /* 0x000fe20000800000 */
[----:B------:R-:W-:Y:S01]  /*6590*/  FMUL.FTZ R15, R15, R252 ;  /* 0x000000fc0f0f7220 */ /* 0x000fe20000410000 */
[----:B------:R-:W-:Y:S02]  /*65a0*/  SEL R18, RZ, 0x1, P5 ;  /* 0x00000001ff127807 */ /* 0x000fe40002800000 */
[----:B------:R-:W-:Y:S01]  /*65b0*/  @P0 PRMT R27, R39, 0x7632, R27 ;  /* 0x00007632271b0816 */ /* 0x000fe2000000001b */
[----:B------:R-:W-:Y:S01]  /*65c0*/  IMAD.WIDE.U32 R16, R16, 0x10000, RZ ;  /* 0x0001000010107825 */ /* 0x000fe200078e00ff */
[----:B------:R-:W-:Y:S02]  /*65d0*/  FSEL R144, R15, RZ, !P4 ;  /* 0x000000ff0f907208 */ /* 0x000fe40006000000 */
[----:B------:R-:W-:Y:S01]  /*65e0*/  SEL R147, RZ, 0x1, P3 ;  /* 0x00000001ff937807 */ /* 0x000fe20001800000 */
[----:B------:R-:W-:Y:S01]  /*65f0*/  IMAD.WIDE.U32 R18, R18, 0x100, RZ ;  /* 0x0000010012127825 */ /* 0x000fe200078e00ff */
[----:B------:R-:W-:-:S03]  /*6600*/  SEL R145, RZ, 0x1, P6 ;  /* 0x00000001ff917807 */ /* 0x000fc60003000000 */
[----:B------:R-:W-:Y:S01]  /*6610*/  FMUL.FTZ R15, R227, R144 ;  /* 0x00000090e30f7220 */ /* 0x000fe20000410000 */
[----:B------:R-:W-:Y:S02]  /*6620*/  F2FP.BF16.F32.PACK_AB R144, R9, R8 ;  /* 0x000000080990723e */ /* 0x000fe400000010ff */
[----:B------:R-:W-:Y:S01]  /*6630*/  LOP3.LUT R18, R18, R28, R16, 0xfe, !PT ;  /* 0x0000001c12127212 */ /* 0x000fe200078efe10 */
[----:B------:R-:W-:Y:S01]  /*6640*/  @P0 IMAD.U32 R16, R27, 0x10000, RZ ;  /* 0x000100001b100824 */ /* 0x000fe200078e00ff */
[----:B------:R-:W-:Y:S01]  /*6650*/  LOP3.LUT R27, R29, R146, R147, 0xfe, !PT ;  /* 0x000000921d1b7212 */ /* 0x000fe200078efe93 */
[----:B------:R-:W-:Y:S01]  /*6660*/  IMAD.WIDE.U32 R28, R7, 0x10, R178 ;  /* 0x00000010071c7825 */ /* 0x000fe200078e00b2 */
[----:B------:R-:W-:-:S03]  /*6670*/  LOP3.LUT R18, R18, R145, RZ, 0xfc, !PT ;  /* 0x0000009112127212 */ /* 0x000fc600078efcff */
[----:B------:R-:W-:Y:S01]  /*6680*/  @P0 FADD.FTZ R15, R15, R16 ;  /* 0x000000100f0f0221 */ /* 0x000fe20000010000 */
[----:B------:R-:W-:Y:S02]  /*6690*/  IADD3 R16, R6, 0x100, RZ ;  /* 0x0000010006107810 */ /* 0x000fe40007ffe0ff */
[----:B------:R-:W-:Y:S02]  /*66a0*/  F2FP.BF16.F32.PACK_AB R146, R13, R12 ;  /* 0x0000000c0d92723e */ /* 0x000fe400000010ff */
[----:B------:R-:W-:Y:S01]  /*66b0*/  F2FP.BF16.F32.PACK_AB R145, R11, R10 ;  /* 0x0000000a0b91723e */ /* 0x000fe200000010ff */
[C---:B0-----:R-:W-:Y:S01]  /*66c0*/  @P0 IMAD.WIDE.U32 R152, R16.reuse, 0x10, R152 ;  /* 0x0000001010980825 */ /* 0x041fe200078e0098 */
        /* <DEDUP_REMOVED lines=19> */
.L_x_14797:
[----:B------:R-:W-:-:S07]  /*6800*/  IMAD.MOV.U32 R17, RZ, RZ, R192 ;  /* 0x000000ffff117224 */ /* 0x000fce00078e00c0 */
.L_x_14798:
[----:B------:R-:W-:Y:S05]  /*6810*/  BSYNC B0 ;  /* 0x0000000000007941 */ /* 0x000fea0003800000 */
.L_x_14796:
        /* <DEDUP_REMOVED lines=16> */
.L_x_14802:
[----:B------:R-:W-:Y:S05]  /*6920*/  BSYNC B1 ;  /* 0x0000000000017941 */ /* 0x000fea0003800000 */
.L_x_14801:
        /* <DEDUP_REMOVED lines=42> */
.L_x_14800:
[----:B------:R-:W-:Y:S05]  /*6bd0*/  BSYNC B0 ;  /* 0x0000000000007941 */ /* 0x000fea0003800000 */
.L_x_14799:
[----:B------:R-:W-:Y:S01]  /*6be0*/  I2FP.F32.U32 R17, R17 ;  /* 0x0000001100117245 */ /* 0x000fe20000201000 */
[----:B------:R-:W-:Y:S01]  /*6bf0*/  BSSY B0, `(.L_x_14803) ;  /* 0x0000018000007945 */ /* 0x000fe20003800000 */
[C---:B-----5:R-:W-:Y:S02]  /*6c00*/  SHF.L.U32 R18, R144.reuse, 0x10, RZ ;  /* 0x0000001090127819 */ /* 0x060fe400000006ff */
[----:B------:R-:W-:Y:S01]  /*6c10*/  PRMT R144, R144, 0x7632, R144 ;  /* 0x0000763290907816 */ /* 0x000fe20000000090 */
[----:B------:R-:W-:Y:S01]  /*6c20*/  FFMA.FTZ R17, R17, R156, 1.1641532182693481445e-10 ;  /* 0x2f00000011117423 */ /* 0x000fe2000001009c */
[----:B------:R-:W-:Y:S01]  /*6c30*/  IADD3 R28, R150, 0x1, RZ ;  /* 0x00000001961c7810 */ /* 0x000fe20007ffe0ff */
[----:B------:R-:W-:Y:S01]  /*6c40*/  FMUL.FTZ R19, R18, R151 ;  /* 0x0000009712137220 */ /* 0x000fe20000410000 */
[----:B------:R-:W-:Y:S02]  /*6c50*/  @P0 IMAD.U32 R18, R36, 0x10000, RZ ;  /* 0x0001000024120824 */ /* 0x000fe400078e00ff */
[----:B------:R-:W-:Y:S01]  /*6c60*/  FSETP.GTU.FTZ.AND P1, PT, R17, R194, PT ;  /* 0x000000c21100720b */ /* 0x000fe20003f3c000 */
[----:B------:R-:W-:-:S03]  /*6c70*/  FMUL.FTZ R19, R19, R252 ;  /* 0x000000fc13137220 */ /* 0x000fc60000410000 */
        /* <DEDUP_REMOVED lines=14> */
.L_x_14804:
[----:B------:R-:W-:-:S07]  /*6d60*/  MOV R27, R192 ;  /* 0x000000c0001b7202 */ /* 0x000fce0000000f00 */
.L_x_14805:
[----:B------:R-:W-:Y:S05]  /*6d70*/  BSYNC B0 ;  /* 0x0000000000007941 */ /* 0x000fea0003800000 */
.L_x_14803:
        /* <DEDUP_REMOVED lines=16> */
.L_x_14809:
[----:B------:R-:W-:Y:S05]  /*6e80*/  BSYNC B1 ;  /* 0x0000000000017941 */ /* 0x000fea0003800000 */
.L_x_14808:
        /* <DEDUP_REMOVED lines=41> */
[----:B------:R-:W-:-:S07]  /*7120*/  LOP3.LUT R32, R35, UR35, R32, 0x96, !PT ;  /* 0x0000002323207c12 */ /* 0x000fce000f8e9620 */
.L_x_14807:
[----:B------:R-:W-:Y:S05]  /*7130*/  BSYNC B0 ;  /* 0x0000000000007941 */ /* 0x000fea0003800000 */
.L_x_14806:
[----:B------:R-:W-:Y:S01]  /*7140*/  I2FP.F32.U32 R18, R27 ;  /* 0x0000001b00127245 */ /* 0x000fe20000201000 */
[----:B------:R-:W-:Y:S01]  /*7150*/  IMAD.U32 R144, R144, 0x10000, RZ ;  /* 0x0001000090907824 */ /* 0x000fe200078e00ff */
[----:B------:R-:W-:Y:S01]  /*7160*/  @P0 PRMT R27, R36, 0x7632, R27 ;  /* 0x00007632241b0816 */ /* 0x000fe2000000001b */
[----:B------:R-:W-:Y:S01]  /*7170*/  BSSY B0, `(.L_x_14810) ;  /* 0x0000016000007945 */ /* 0x000fe20003800000 */
[----:B------:R-:W-:Y:S02]  /*7180*/  VIADD R29, R28, 0x1 ;  /* 0x000000011c1d7836 */ /* 0x000fe40000000000 */
[----:B------:R-:W-:Y:S01]  /*7190*/  FFMA.FTZ R18, R18, R156, 1.1641532182693481445e-10 ;  /* 0x2f00000012127423 */ /* 0x000fe2000001009c */
[----:B------:R-:W-:Y:S01]  /*71a0*/  FMUL.FTZ R19, R144, R151 ;  /* 0x0000009790137220 */ /* 0x000fe20000410000 */
[----:B------:R-:W-:-:S03]  /*71b0*/  @P0 SHF.L.U32 R27, R27, 0x10, RZ ;  /* 0x000000101b1b0819 */ /* 0x000fc600000006ff */
        /* <DEDUP_REMOVED lines=16> */
.L_x_14811:
[----:B------:R-:W-:-:S07]  /*72c0*/  IMAD.MOV.U32 R19, RZ, RZ, R192 ;  /* 0x000000ffff137224 */ /* 0x000fce00078e00c0 */
.L_x_14812:
[----:B------:R-:W-:Y:S05]  /*72d0*/  BSYNC B0 ;  /* 0x0000000000007941 */ /* 0x000fea0003800000 */
.L_x_14810:
        /* <DEDUP_REMOVED lines=16> */
.L_x_14816:
[----:B------:R-:W-:Y:S05]  /*73e0*/  BSYNC B1 ;  /* 0x0000000000017941 */ /* 0x000fea0003800000 */
.L_x_14815:
        /* <DEDUP_REMOVED lines=42> */
.L_x_14814:
[----:B------:R-:W-:Y:S05]  /*7690*/  BSYNC B0 ;  /* 0x0000000000007941 */ /* 0x000fea0003800000 */
.L_x_14813:
        /* <DEDUP_REMOVED lines=23> */
.L_x_14818:
[----:B------:R-:W-:-:S07]  /*7810*/  MOV R27, R192 ;  /* 0x000000c0001b7202 */ /* 0x000fce0000000f00 */
.L_x_14819:
[----:B------:R-:W-:Y:S05]  /*7820*/  BSYNC B0 ;  /* 0x0000000000007941 */ /* 0x000fea0003800000 */
.L_x_14817:
        /* <DEDUP_REMOVED lines=16> */
.L_x_14823:
[----:B------:R-:W-:Y:S05]  /*7930*/  BSYNC B1 ;  /* 0x0000000000017941 */ /* 0x000fea0003800000 */
.L_x_14822:
        /* <DEDUP_REMOVED lines=42> */
.L_x_14821:
[----:B------:R-:W-:Y:S05]  /*7be0*/  BSYNC B0 ;  /* 0x0000000000007941 */ /* 0x000fea0003800000 */
.L_x_14820:
        /* <DEDUP_REMOVED lines=23> */
.L_x_14825:
[----:B------:R-:W-:-:S07]  /*7d60*/  IMAD.MOV.U32 R145, RZ, RZ, R192 ;  /* 0x000000ffff917224 */ /* 0x000fce00078e00c0 */
.L_x_14826:
[----:B------:R-:W-:Y:S05]  /*7d70*/  BSYNC B0 ;  /* 0x0000000000007941 */ /* 0x000fea0003800000 */
.L_x_14824:
        /* <DEDUP_REMOVED lines=16> */
.L_x_14830:
[----:B------:R-:W-:Y:S05]  /*7e80*/  BSYNC B1 ;  /* 0x0000000000017941 */ /* 0x000fea0003800000 */
.L_x_14829:
        /* <DEDUP_REMOVED lines=42> */
.L_x_14828:
[----:B------:R-:W-:Y:S05]  /*8130*/  BSYNC B0 ;  /* 0x0000000000007941 */ /* 0x000fea0003800000 */
.L_x_14827:
        /* <DEDUP_REMOVED lines=23> */
.L_x_14832:
[----:B------:R-:W-:-:S07]  /*82b0*/  MOV R29, R192 ;  /* 0x000000c0001d7202 */ /* 0x000fce0000000f00 */
.L_x_14833:
[----:B------:R-:W-:Y:S05]  /*82c0*/  BSYNC B0 ;  /* 0x0000000000007941 */ /* 0x000fea0003800000 */
.L_x_14831:
        /* <DEDUP_REMOVED lines=16> */
.L_x_14837:
[----:B------:R-:W-:Y:S05]  /*83d0*/  BSYNC B1 ;  /* 0x0000000000017941 */ /* 0x000fea0003800000 */
.L_x_14836:
        /* <DEDUP_REMOVED lines=42> */
.L_x_14835:
[----:B------:R-:W-:Y:S05]  /*8680*/  BSYNC B0 ;  /* 0x0000000000007941 */ /* 0x000fea0003800000 */
.L_x_14834:
        /* <DEDUP_REMOVED lines=23> */
.L_x_14839:
[----:B------:R-:W-:-:S07]  /*8800*/  IMAD.MOV.U32 R145, RZ, RZ, R192 ;  /* 0x000000ffff917224 */ /* 0x000fce00078e00c0 */
.L_x_14840:
[----:B------:R-:W-:Y:S05]  /*8810*/  BSYNC B0 ;  /* 0x0000000000007941 */ /* 0x000fea0003800000 */
.L_x_14838:
        /* <DEDUP_REMOVED lines=16> */
.L_x_14844:
[----:B------:R-:W-:Y:S05]  /*8920*/  BSYNC B1 ;  /* 0x0000000000017941 */ /* 0x000fea0003800000 */
.L_x_14843:
        /* <DEDUP_REMOVED lines=42> */
.L_x_14842:
[----:B------:R-:W-:Y:S05]  /*8bd0*/  BSYNC B0 ;  /* 0x0000000000007941 */ /* 0x000fea0003800000 */
.L_x_14841:
[----:B------:R-:W-:Y:S01]  /*8be0*/  I2FP.F32.U32 R35, R145 ;  /* 0x0000009100237245 */ /* 0x000fe20000201000 */
[----:B------:R-:W-:Y:S01]  /*8bf0*/  BSSY B0, `(.L_x_14845) ;  /* 0x0000017000007945 */ /* 0x000fe20003800000 */
[----:B------:R-:W-:Y:S02]  /*8c00*/  SHF.L.U32 R146, R147, 0x10, RZ ;  /* 0x0000001093927819 */ /* 0x000fe400000006ff */
[----:B------:R-:W-:Y:S01]  /*8c10*/  ISETP.NE.AND P6, PT, R153, 0x1, PT ;  /* 0x000000019900780c */ /* 0x000fe20003fc5270 */
[----:B------:R-:W-:Y:S01]  /*8c20*/  FFMA.FTZ R35, R35, R156, 1.1641532182693481445e-10 ;  /* 0x2f00000023237423 */ /* 0x000fe2000001009c */
[----:B------:R-:W-:Y:S01]  /*8c30*/  IADD3 R158, R153, 0x1, RZ ;  /* 0x00000001999e7810 */ /* 0x000fe20007ffe0ff */
[----:B------:R-:W-:Y:S01]  /*8c40*/  FMUL.FTZ R145, R146, R151 ;  /* 0x0000009792917220 */ /* 0x000fe20000410000 */
[----:B------:R-:W-:Y:S02]  /*8c50*/  @P0 IMAD.U32 R146, R39, 0x10000, RZ ;  /* 0x0001000027920824 */ /* 0x000fe400078e00ff */
[----:B------:R-:W-:Y:S01]  /*8c60*/  FSETP.GTU.FTZ.AND P5, PT, R35, R194, PT ;  /* 0x000000c22300720b */ /* 0x000fe20003fbc000 */
[----:B------:R-:W-:-:S05]  /*8c70*/  FMUL.FTZ R145, R145, R252 ;  /* 0x000000fc91917220 */ /* 0x000fca0000410000 */
[----:B------:R-:W-:-:S05]  /*8c80*/  FSEL R145, R145, RZ, !P5 ;  /* 0x000000ff91917208 */ /* 0x000fca0006800000 */
[----:B------:R-:W-:Y:S01]  /*8c90*/  FMUL.FTZ R35, R210, R145 ;  /* 0x00000091d2237220 */ /* 0x000fe20000410000 */
        /* <DEDUP_REMOVED lines=11> */
.L_x_14846:
[----:B------:R-:W-:-:S07]  /*8d50*/  MOV R149, R192 ;  /* 0x000000c000957202 */ /* 0x000fce0000000f00 */
.L_x_14847:
[----:B------:R-:W-:Y:S05]  /*8d60*/  BSYNC B0 ;  /* 0x0000000000007941 */ /* 0x000fea0003800000 */
.L_x_14845:
        /* <DEDUP_REMOVED lines=18> */
.L_x_14851:
[----:B------:R-:W-:Y:S05]  /*8e90*/  BSYNC B1 ;  /* 0x0000000000017941 */ /* 0x000fea0003800000 */
.L_x_14850:
        /* <DEDUP_REMOVED lines=43> */
.L_x_14849:
[----:B------:R-:W-:Y:S05]  /*9150*/  BSYNC B0 ;  /* 0x0000000000007941 */ /* 0x000fea0003800000 */
.L_x_14848:
[----:B------:R-:W-:Y:S01]  /*9160*/  HFMA2.MMA R193, -RZ, RZ, 0.1171875, 0 ;  /* 0x2f800000ffc17435 */ /* 0x000fe200000001ff */
[----:B------:R-:W-:Y:S01]  /*9170*/  SEL R147, RZ, 0x10000, P5 ;  /* 0x00010000ff937807 */ /* 0x000fe20002800000 */
[----:B------:R-:W0:Y:S01]  /*9180*/  @P0 LDC.64 R152, c[0x0][0x230] ;  /* 0x00008c00ff980b82 */ /* 0x000e220000000a00 */
[----:B------:R-:W-:Y:S02]  /*9190*/  ISETP.NE.AND P5, PT, R144, RZ, PT ;  /* 0x000000ff9000720c */ /* 0x000fe40003fa5270 */
[----:B------:R-:W-:Y:S02]  /*91a0*/  I2FP.F32.U32 R144, R149 ;  /* 0x0000009500907245 */ /* 0x000fe40000201000 */
[----:B------:R-:W-:Y:S02]  /*91b0*/  SEL R150, RZ, 0x100, P4 ;  /* 0x00000100ff967807 */ /* 0x000fe40002000000 */
[----:B------:R-:W-:Y:S01]  /*91c0*/  ISETP.NE.AND P6, PT, R148, RZ, PT ;  /* 0x000000ff9400720c */ /* 0x000fe20003fc5270 */
[----:B------:R-:W-:Y:S01]  /*91d0*/  FFMA.FTZ R144, R144, R193, 1.1641532182693481445e-10 ;  /* 0x2f00000090907423 */ /* 0x000fe200000100c1 */
[----:B------:R-:W-:-:S02]  /*91e0*/  @P0 PRMT R149, R39, 0x7632, R149 ;  /* 0x0000763227950816 */ /* 0x000fc40000000095 */
[----:B------:R-:W-:Y:S02]  /*91f0*/  SEL R154, RZ, 0x1, P5 ;  /* 0x00000001ff9a7807 */ /* 0x000fe40002800000 */
[----:B------:R-:W-:Y:S01]  /*9200*/  FSETP.GTU.FTZ.AND P4, PT, R144, R194, PT ;  /* 0x000000c29000720b */ /* 0x000fe20003f9c000 */
[----:B------:R-:W-:Y:S01]  /*9210*/  IMAD.U32 R144, R145, 0x10000, RZ ;  /* 0x0001000091907824 */ /* 0x000fe200078e00ff */
[----:B------:R-:W-:Y:S01]  /*9220*/  @P0 SHF.L.U32 R149, R149, 0x10, RZ ;  /* 0x0000001095950819 */ /* 0x000fe200000006ff */
[----:B------:R-:W-:Y:S01]  /*9230*/  IMAD.WIDE.U32 R154, R154, 0x100, RZ ;  /* 0x000001009a9a7825 */ /* 0x000fe200078e00ff */
[----:B------:R-:W-:-:S03]  /*9240*/  SEL R146, RZ, 0x1000000, P4 ;  /* 0x01000000ff927807 */ /* 0x000fc60002000000 */
[----:B------:R-:W-:Y:S01]  /*9250*/  FMUL.FTZ R145, R144, R151 ;  /* 0x0000009790917220 */ /* 0x000fe20000410000 */
[----:B------:R-:W-:Y:S02]  /*9260*/  SEL R144, RZ, 0x1, P2 ;  /* 0x00000001ff907807 */ /* 0x000fe40001000000 */
[----:B------:R-:W-:Y:S01]  /*9270*/  LOP3.LUT R150, R150, R146, R147, 0xfe, !PT ;  /* 0x0000009296967212 */ /* 0x000fe200078efe93 */
[----:B------:R-:W-:Y:S01]  /*9280*/  FMUL.FTZ R145, R145, R252 ;  /* 0x000000fc91917220 */ /* 0x000fe20000410000 */
[----:B------:R-:W-:Y:S02]  /*9290*/  SEL R146, RZ, 0x1, P1 ;  /* 0x00000001ff927807 */ /* 0x000fe40000800000 */
[----:B------:R-:W-:Y:S02]  /*92a0*/  SEL R157, RZ, 0x1, P3 ;  /* 0x00000001ff9d7807 */ /* 0x000fe40001800000 */
[----:B------:R-:W-:Y:S01]  /*92b0*/  FSEL R148, R145, RZ, !P4 ;  /* 0x000000ff91947208 */ /* 0x000fe20006000000 */
[----:B------:R-:W-:Y:S01]  /*92c0*/  IMAD.WIDE.U32 R144, R144, 0x1000000, RZ ;  /* 0x0100000090907825 */ /* 0x000fe200078e00ff */
[----:B------:R-:W-:-:S03]  /*92d0*/  SEL R159, RZ, 0x1, P6 ;  /* 0x00000001ff9f7807 */ /* 0x000fc60003000000 */
[----:B------:R-:W-:Y:S01]  /*92e0*/  FMUL.FTZ R148, R211, R148 ;  /* 0x00000094d3947220 */ /* 0x000fe20000410000 */
[----:B------:R-:W-:Y:S01]  /*92f0*/  IMAD.WIDE.U32 R146, R146, 0x10000, RZ ;  /* 0x0001000092927825 */ /* 0x000fe200078e00ff */
[----:B------:R-:W-:-:S03]  /*9300*/  LOP3.LUT R145, R145, R150, R157, 0xfe, !PT ;  /* 0x0000009691917212 */ /* 0x000fc600078efe9d */
[----:B------:R-:W-:Y:S01]  /*9310*/  @P0 FADD.FTZ R148, R148, R149 ;  /* 0x0000009594940221 */ /* 0x000fe20000010000 */
[----:B------:R-:W-:Y:S01]  /*9320*/  IMAD.WIDE.U32 R156, R16, 0x10, R178 ;  /* 0x00000010109c7825 */ /* 0x000fe200078e00b2 */
[----:B------:R-:W-:Y:S02]  /*9330*/  LOP3.LUT R150, R154, R144, R146, 0xfe, !PT ;  /* 0x000000909a967212 */ /* 0x000fe400078efe92 */
[----:B------:R-:W-:Y:S01]  /*9340*/  LOP3.LUT R155, R155, R145, R147, 0xfe, !PT ;  /* 0x000000919b9b7212 */ /* 0x000fe200078efe93 */
[----:B------:R-:W-:Y:S01]  /*9350*/  VIADD R149, R6, 0x180 ;  /* 0x0000018006957836 */ /* 0x000fe20000000000 */
[----:B------:R-:W-:Y:S02]  /*9360*/  F2FP.BF16.F32.PACK_AB R146, R29, R28 ;  /* 0x0000001c1d92723e */ /* 0x000fe400000010ff */
[----:B------:R-:W-:Y:S02]  /*9370*/  F2FP.BF16.F32.PACK_AB R145, R27, R19 ;  /* 0x000000131b91723e */ /* 0x000fe400000010ff */
[----:B------:R-:W-:-:S02]  /*9380*/  F2FP.BF16.F32.PACK_AB R144, R18, R17 ;  /* 0x000000111290723e */ /* 0x000fc400000010ff */
[----:B------:R-:W-:Y:S02]  /*9390*/  F2FP.BF16.F32.PACK_AB R147, R148, R35 ;  /* 0x000000239493723e */ /* 0x000fe400000010ff */
[----:B------:R-:W-:-:S03]  /*93a0*/  LOP3.LUT R154, R150, R159, RZ, 0xfc, !PT ;  /* 0x0000009f969a7212 */ /* 0x000fc600078efcff */
[----:B------:R1:W-:Y:S02]  /*93b0*/  STG.E.128 desc[UR4][R156.64], R144 ;  /* 0x000000909c007986 */ /* 0x0003e4000c101d04 */
[----:B-1----:R-:W-:-:S04]  /*93c0*/  IMAD.WIDE.U32 R144, R16, 0x8, R186 ;  /* 0x0000000810907825 */ /* 0x002fc800078e00ba */
[C---:B0-----:R-:W-:Y:S01]  /*93d0*/  @P0 IMAD.WIDE.U32 R146, R149.reuse, 0x10, R152 ;  /* 0x0000001095920825 */ /* 0x041fe200078e0098 */
[----:B------:R0:W-:Y:S03]  /*93e0*/  STG.E.64 desc[UR4][R144.64], R154 ;  /* 0x0000009a90007986 */ /* 0x0001e6000c101b04 */
[----:B------:R-:W-:Y:S01]  /*93f0*/  IMAD.WIDE.U32 R152, R149, 0x10, R182 ;  /* 0x0000001095987825 */ /* 0x000fe200078e00b6 */
        /* <DEDUP_REMOVED lines=14> */
.L_x_14853:
[----:B------:R-:W-:-:S07]  /*94e0*/  MOV R150, R192 ;  /* 0x000000c000967202 */ /* 0x000fce0000000f00 */
.L_x_14854:
[----:B------:R-:W-:Y:S05]  /*94f0*/  BSYNC B0 ;  /* 0x0000000000007941 */ /* 0x000fea0003800000 */
.L_x_14852:
        /* <DEDUP_REMOVED lines=16> */
.L_x_14858:
[----:B------:R-:W-:Y:S05]  /*9600*/  BSYNC B1 ;  /* 0x0000000000017941 */ /* 0x000fea0003800000 */
.L_x_14857:
        /* <DEDUP_REMOVED lines=44> */
.L_x_14856:
[----:B------:R-:W-:Y:S05]  /*98d0*/  BSYNC B0 ;  /* 0x0000000000007941 */ /* 0x000fea0003800000 */
.L_x_14855:
[----:B------:R-:W-:Y:S01]  /*98e0*/  I2FP.F32.U32 R150, R150 ;  /* 0x0000009600967245 */ /* 0x000fe20000201000 */
[----:B-----5:R-:W-:Y:S01]  /*98f0*/  IMAD.U32 R152, R144, 0x10000, RZ ;  /* 0x0001000090987824 */ /* 0x020fe200078e00ff */
[----:B------:R-:W-:Y:S01]  /*9900*/  @P0 SHF.L.U32 R155, R36, 0x10, RZ ;  /* 0x00000010249b0819 */ /* 0x000fe200000006ff */
[----:B------:R-:W-:Y:S01]  /*9910*/  BSSY B0, `(.L_x_14859) ;  /* 0x0000016000007945 */ /* 0x000fe20003800000 */
[----:B------:R-:W-:Y:S01]  /*9920*/  PRMT R144, R144, 0x7632, R144 ;  /* 0x0000763290907816 */ /* 0x000fe20000000090 */
[----:B------:R-:W-:Y:S01]  /*9930*/  FFMA.FTZ R150, R150, R193, 1.1641532182693481445e-10 ;  /* 0x2f00000096967423 */ /* 0x000fe200000100c1 */
[----:B------:R-:W-:-:S04]  /*9940*/  FMUL.FTZ R153, R152, R151 ;  /* 0x0000009798997220 */ /* 0x000fc80000410000 */
[----:B------:R-:W-:Y:S01]  /*9950*/  FMUL.FTZ R153, R153, R252 ;  /* 0x000000fc99997220 */ /* 0x000fe20000410000 */
[----:B------:R-:W-:-:S04]  /*9960*/  FSETP.GTU.FTZ.AND P1, PT, R150, R194, PT ;  /* 0x000000c29600720b */ /* 0x000fc80003f3c000 */
[----:B------:R-:W-:Y:S02]  /*9970*/  P2R R158, PR, RZ, 0x2 ;  /* 0x00000002ff9e7803 */ /* 0x000fe40000000000 */
        /* <DEDUP_REMOVED lines=14> */
.L_x_14860:
[----:B------:R-:W-:-:S07]  /*9a60*/  IMAD.MOV.U32 R159, RZ, RZ, R192 ;  /* 0x000000ffff9f7224 */ /* 0x000fce00078e00c0 */
.L_x_14861:
[----:B------:R-:W-:Y:S05]  /*9a70*/  BSYNC B0 ;  /* 0x0000000000007941 */ /* 0x000fea0003800000 */
.L_x_14859:
        /* <DEDUP_REMOVED lines=16> */
.L_x_14865:
[----:B------:R-:W-:Y:S05]  /*9b80*/  BSYNC B1 ;  /* 0x0000000000017941 */ /* 0x000fea0003800000 */
.L_x_14864:
        /* <DEDUP_REMOVED lines=44> */
.L_x_14863:
[----:B------:R-:W-:Y:S05]  /*9e50*/  BSYNC B0 ;  /* 0x0000000000007941 */ /* 0x000fea0003800000 */
.L_x_14862:
[----:B------:R-:W-:Y:S01]  /*9e60*/  I2FP.F32.U32 R152, R159 ;  /* 0x0000009f00987245 */ /* 0x000fe20000201000 */
[----:B------:R-:W-:Y:S01]  /*9e70*/  BSSY B0, `(.L_x_14866) ;  /* 0x0000018000007945 */ /* 0x000fe20003800000 */
[----:B------:R-:W-:Y:S02]  /*9e80*/  SHF.L.U32 R144, R144, 0x10, RZ ;  /* 0x0000001090907819 */ /* 0x000fe400000006ff */
[----:B------:R-:W-:Y:S01]  /*9e90*/  @P0 PRMT R154, R36, 0x7632, R154 ;  /* 0x00007632249a0816 */ /* 0x000fe2000000009a */
[----:B------:R-:W-:Y:S01]  /*9ea0*/  FFMA.FTZ R152, R152, R193, 1.1641532182693481445e-10 ;  /* 0x2f00000098987423 */ /* 0x000fe200000100c1 */
[----:B------:R-:W-:Y:S01]  /*9eb0*/  IADD3 R156, R155, 0x1, RZ ;  /* 0x000000019b9c7810 */ /* 0x000fe20007ffe0ff */
[----:B------:R-:W-:-:S03]  /*9ec0*/  FMUL.FTZ R153, R144, R151 ;  /* 0x0000009790997220 */ /* 0x000fc60000410000 */
[----:B------:R-:W-:Y:S01]  /*9ed0*/  FSETP.GTU.FTZ.AND P1, PT, R152, R194, PT ;  /* 0x000000c29800720b */ /* 0x000fe20003f3c000 */
[----:B------:R-:W-:-:S03]  /*9ee0*/  FMUL.FTZ R153, R153, R252 ;  /* 0x000000fc99997220 */ /* 0x000fc60000410000 */
        /* <DEDUP_REMOVED lines=15> */
.L_x_14867:
[----:B------:R-:W-:-:S07]  /*9fe0*/  MOV R153, R192 ;  /* 0x000000c000997202 */ /* 0x000fce0000000f00 */
.L_x_14868:
[----:B------:R-:W-:Y:S05]  /*9ff0*/  BSYNC B0 ;  /* 0x0000000000007941 */ /* 0x000fea0003800000 */
.L_x_14866:
        /* <DEDUP_REMOVED lines=16> */
.L_x_14872:
[----:B------:R-:W-:Y:S05]  /*a100*/  BSYNC B1 ;  /* 0x0000000000017941 */ /* 0x000fea0003800000 */
.L_x_14871:
        /* <DEDUP_REMOVED lines=41> */
[----:B------:R-:W-:Y:S01]  /*a3a0*/  LOP3.LUT R33, R157, UR34, R160, 0x96, !PT ;  /* 0x000000229d217c12 */ /* 0x000fe2000f8e96a0 */
[----:B------:R-:W-:Y:S01]  /*a3b0*/  IMAD.MOV.U32 R34, RZ, RZ, R154 ;  /* 0x000000ffff227224 */ /* 0x000fe200078e009a */
[----:B------:R-:W-:-:S08]  /*a3c0*/  LOP3.LUT R32, R155, UR35, R32, 0x96, !PT ;  /* 0x000000239b207c12 */ /* 0x000fd0000f8e9620 */
.L_x_14870:
[----:B------:R-:W-:Y:S05]  /*a3d0*/  BSYNC B0 ;  /* 0x0000000000007941 */ /* 0x000fea0003800000 */
.L_x_14869:
        /* <DEDUP_REMOVED lines=23> */
.L_x_14874:
[----:B------:R-:W-:-:S07]  /*a550*/  IMAD.MOV.U32 R159, RZ, RZ, R192 ;  /* 0x000000ffff9f7224 */ /* 0x000fce00078e00c0 */
.L_x_14875:
[----:B------:R-:W-:Y:S05]  /*a560*/  BSYNC B0 ;  /* 0x0000000000007941 */ /* 0x000fea0003800000 */
.L_x_14873:
        /* <DEDUP_REMOVED lines=16> */
.L_x_14879:
[----:B------:R-:W-:Y:S05]  /*a670*/  BSYNC B1 ;  /* 0x0000000000017941 */ /* 0x000fea0003800000 */
.L_x_14878:
        /* <DEDUP_REMOVED lines=44> */
.L_x_14877:
[----:B------:R-:W-:Y:S05]  /*a940*/  BSYNC B0 ;  /* 0x0000000000007941 */ /* 0x000fea0003800000 */
.L_x_14876:
        /* <DEDUP_REMOVED lines=23> */
.L_x_14881:
[----:B------:R-:W-:-:S07]  /*aac0*/  MOV R145, R192 ;  /* 0x000000c000917202 */ /* 0x000fce0000000f00 */
.L_x_14882:
[----:B------:R-:W-:Y:S05]  /*aad0*/  BSYNC B0 ;  /* 0x0000000000007941 */ /* 0x000fea0003800000 */
.L_x_14880:
        /* <DEDUP_REMOVED lines=16> */
.L_x_14886:
[----:B------:R-:W-:Y:S05]  /*abe0*/  BSYNC B1 ;  /* 0x0000000000017941 */ /* 0x000fea0003800000 */
.L_x_14885:
        /* <DEDUP_REMOVED lines=44> */
.L_x_14884:
[----:B------:R-:W-:Y:S05]  /*aeb0*/  BSYNC B0 ;  /* 0x0000000000007941 */ /* 0x000fea0003800000 */
.L_x_14883:
        /* <DEDUP_REMOVED lines=23> */
.L_x_14888:
[----:B------:R-:W-:-:S07]  /*b030*/  IMAD.MOV.U32 R145, RZ, RZ, R192 ;  /* 0x000000ffff917224 */ /* 0x000fce00078e00c0 */
.L_x_14889:
[----:B------:R-:W-:Y:S05]  /*b040*/  BSYNC B0 ;  /* 0x0000000000007941 */ /* 0x000fea0003800000 */
.L_x_14887:
        /* <DEDUP_REMOVED lines=16> */
.L_x_14893:
[----:B------:R-:W-:Y:S05]  /*b150*/  BSYNC B1 ;  /* 0x0000000000017941 */ /* 0x000fea0003800000 */
.L_x_14892:
        /* <DEDUP_REMOVED lines=44> */
.L_x_14891:
[----:B------:R-:W-:Y:S05]  /*b420*/  BSYNC B0 ;  /* 0x0000000000007941 */ /* 0x000fea0003800000 */
.L_x_14890:
        /* <DEDUP_REMOVED lines=23> */
.L_x_14895:
[----:B------:R-:W-:-:S07]  /*b5a0*/  MOV R145, R192 ;  /* 0x000000c000917202 */ /* 0x000fce0000000f00 */
.L_x_14896:
[----:B------:R-:W-:Y:S05]  /*b5b0*/  BSYNC B0 ;  /* 0x0000000000007941 */ /* 0x000fea0003800000 */
.L_x_14894:
        /* <DEDUP_REMOVED lines=16> */
.L_x_14900:
[----:B------:R-:W-:Y:S05]  /*b6c0*/  BSYNC B1 ;  /* 0x0000000000017941 */ /* 0x000fea0003800000 */
.L_x_14899:
        /* <DEDUP_REMOVED lines=44> */
.L_x_14898:
[----:B------:R-:W-:Y:S05]  /*b990*/  BSYNC B0 ;  /* 0x0000000000007941 */ /* 0x000fea0003800000 */
.L_x_14897:
        /* <DEDUP_REMOVED lines=23> */
.L_x_14902:
[----:B------:R-:W-:-:S07]  /*bb10*/  IMAD.MOV.U32 R159, RZ, RZ, R192 ;  /* 0x000000ffff9f7224 */ /* 0x000fce00078e00c0 */
.L_x_14903:
[----:B------:R-:W-:Y:S05]  /*bb20*/  BSYNC B0 ;  /* 0x0000000000007941 */ /* 0x000fea0003800000 */
.L_x_14901:
        /* <DEDUP_REMOVED lines=18> */
.L_x_14907:
[----:B------:R-:W-:Y:S05]  /*bc50*/  BSYNC B1 ;  /* 0x0000000000017941 */ /* 0x000fea0003800000 */
.L_x_14906:
        /* <DEDUP_REMOVED lines=44> */
.L_x_14905:
[----:B------:R-:W-:Y:S05]  /*bf20*/  BSYNC B0 ;  /* 0x0000000000007941 */ /* 0x000fea0003800000 */
.L_x_14904:
[----:B------:R-:W-:Y:S01]  /*bf30*/  SEL R164, RZ, 0x10000, P5 ;  /* 0x00010000ffa47807 */ /* 0x000fe20002800000 */
[----:B------:R-:W-:Y:S01]  /*bf40*/  IMAD.WIDE.U32 R160, R149, 0x10, R178 ;  /* 0x0000001095a07825 */ /* 0x000fe200078e00b2 */
[----:B------:R-:W-:Y:S02]  /*bf50*/  ISETP.NE.AND P5, PT, R144, RZ, PT ;  /* 0x000000ff9000720c */ /* 0x000fe40003fa5270 */
[----:B------:R-:W-:Y:S02]  /*bf60*/  I2FP.F32.U32 R144, R159 ;  /* 0x0000009f00907245 */ /* 0x000fe40000201000 */
[----:B------:R-:W-:Y:S02]  /*bf70*/  SHF.L.U32 R146, R145, 0x10, RZ ;  /* 0x0000001091927819 */ /* 0x000fe400000006ff */
[----:B------:R-:W-:Y:S01]  /*bf80*/  SEL R163, RZ, 0x100, P4 ;  /* 0x00000100ffa37807 */ /* 0x000fe20002000000 */
[----:B------:R-:W-:Y:S01]  /*bf90*/  FFMA.FTZ R144, R144, R193, 1.1641532182693481445e-10 ;  /* 0x2f00000090907423 */ /* 0x000fe200000100c1 */
[----:B------:R-:W-:Y:S01]  /*bfa0*/  ISETP.NE.AND P6, PT, R158, RZ, PT ;  /* 0x000000ff9e00720c */ /* 0x000fe20003fc5270 */
[----:B------:R-:W-:Y:S01]  /*bfb0*/  FMUL.FTZ R145, R146, R151 ;  /* 0x0000009792917220 */ /* 0x000fe20000410000 */
[----:B------:R-:W-:-:S02]  /*bfc0*/  F2FP.BF16.F32.PACK_AB R146, R156, R155 ;  /* 0x0000009b9c92723e */ /* 0x000fc400000010ff */
[----:B------:R-:W-:Y:S01]  /*bfd0*/  FSETP.GTU.FTZ.AND P4, PT, R144, R194, PT ;  /* 0x000000c29000720b */ /* 0x000fe20003f9c000 */
[----:B------:R-:W-:Y:S01]  /*bfe0*/  FMUL.FTZ R145, R145, R252 ;  /* 0x000000fc91917220 */ /* 0x000fe20000410000 */
[----:B------:R-:W-:Y:S02]  /*bff0*/  @P0 PRMT R144, R39, 0x7632, R144 ;  /* 0x0000763227900816 */ /* 0x000fe40000000090 */
[----:B------:R-:W-:Y:S02]  /*c000*/  SEL R159, RZ, 0x1, P2 ;  /* 0x00000001ff9f7807 */ /* 0x000fe40001000000 */
[----:B------:R-:W-:Y:S01]  /*c010*/  FSEL R158, R145, RZ, !P4 ;  /* 0x000000ff919e7208 */ /* 0x000fe20006000000 */
[----:B------:R-:W-:Y:S01]  /*c020*/  @P0 IMAD.U32 R145, R144, 0x10000, RZ ;  /* 0x0001000090910824 */ /* 0x000fe200078e00ff */
[----:B------:R-:W-:Y:S02]  /*c030*/  F2FP.BF16.F32.PACK_AB R144, R152, R150 ;  /* 0x000000969890723e */ /* 0x000fe400000010ff */
[----:B------:R-:W-:Y:S01]  /*c040*/  SEL R165, RZ, 0x1000000, P4 ;  /* 0x01000000ffa57807 */ /* 0x000fe20002000000 */
[----:B------:R-:W-:-:S03]  /*c050*/  FMUL.FTZ R158, R191, R158 ;  /* 0x0000009ebf9e7220 */ /* 0x000fc60000410000 */
[----:B------:R-:W-:Y:S01]  /*c060*/  LOP3.LUT R163, R163, R165, R164, 0xfe, !PT ;  /* 0x000000a5a3a37212 */ /* 0x000fe200078efea4 */
[----:B------:R-:W-:Y:S01]  /*c070*/  @P0 FADD.FTZ R158, R158, R145 ;  /* 0x000000919e9e0221 */ /* 0x000fe20000010000 */
[----:B------:R-:W-:Y:S02]  /*c080*/  F2FP.BF16.F32.PACK_AB R145, R154, R153 ;  /* 0x000000999a91723e */ /* 0x000fe400000010ff */
[----:B------:R-:W-:Y:S02]  /*c090*/  SEL R165, RZ, 0x1, P3 ;  /* 0x00000001ffa57807 */ /* 0x000fe40001800000 */
[----:B------:R-:W-:-:S05]  /*c0a0*/  F2FP.BF16.F32.PACK_AB R147, R158, R157 ;  /* 0x0000009d9e93723e */ /* 0x000fca00000010ff */
[----:B------:R0:W-:Y:S02]  /*c0b0*/  STG.E.128 desc[UR4][R160.64], R144 ;  /* 0x00000090a0007986 */ /* 0x0001e4000c101d04 */
[----:B0-----:R-:W-:Y:S01]  /*c0c0*/  IMAD.WIDE.U32 R144, R159, 0x1000000, RZ ;  /* 0x010000009f907825 */ /* 0x001fe200078e00ff */
[----:B------:R-:W-:-:S04]  /*c0d0*/  SEL R159, RZ, 0x1, P1 ;  /* 0x00000001ff9f7807 */ /* 0x000fc80000800000 */
[----:B------:R-:W-:Y:S01]  /*c0e0*/  LOP3.LUT R165, R145, R163, R165, 0xfe, !PT ;  /* 0x000000a391a57212 */ /* 0x000fe200078efea5 */
[----:B------:R-:W-:Y:S01]  /*c0f0*/  IMAD.WIDE.U32 R146, R159, 0x10000, RZ ;  /* 0x000100009f927825 */ /* 0x000fe200078e00ff */
[----:B------:R-:W-:Y:S02]  /*c100*/  SEL R163, RZ, 0x1, P5 ;  /* 0x00000001ffa37807 */ /* 0x000fe40002800000 */
[----:B------:R-:W-:-:S03]  /*c110*/  SEL R159, RZ, 0x1, P6 ;  /* 0x00000001ff9f7807 */ /* 0x000fc60003000000 */
[----:B------:R-:W-:-:S03]  /*c120*/  IMAD.WIDE.U32 R160, R163, 0x100, RZ ;  /* 0x00000100a3a07825 */ /* 0x000fc600078e00ff */
[----:B------:R-:W-:Y:S02]  /*c130*/  LOP3.LUT R146, R160, R144, R146, 0xfe, !PT ;  /* 0x00000090a0927212 */ /* 0x000fe400078efe92 */
[----:B------:R-:W0:Y:S01]  /*c140*/  @P0 LDC.64 R144, c[0x0][0x230] ;  /* 0x00008c00ff900b82 */ /* 0x000e220000000a00 */
[----:B------:R-:W-:Y:S01]  /*c150*/  LOP3.LUT R147, R161, R165, R147, 0xfe, !PT ;  /* 0x000000a5a1937212 */ /* 0x000fe200078efe93 */
[----:B------:R-:W-:Y:S01]  /*c160*/  IMAD.WIDE.U32 R160, R149, 0x8, R186 ;  /* 0x0000000895a07825 */ /* 0x000fe200078e00ba */
[----:B------:R-:W-:-:S05]  /*c170*/  LOP3.LUT R146, R146, R159, RZ, 0xfc, !PT ;  /* 0x0000009f92927212 */ /* 0x000fca00078efcff */
[----:B------:R1:W-:Y:S02]  /*c180*/  STG.E.64 desc[UR4][R160.64], R146 ;  /* 0x00000092a0007986 */ /* 0x0003e4000c101b04 */
[----:B-1----:R-:W-:-:S05]  /*c190*/  IADD3 R160, R6, 0x200, RZ ;  /* 0x0000020006a07810 */ /* 0x002fca0007ffe0ff */
[----:B0-----:R-:W-:-:S04]  /*c1a0*/  @P0 IMAD.WIDE.U32 R144, R160, 0x10, R144 ;  /* 0x00000010a0900825 */ /* 0x001fc800078e0090 */
[----:B------:R-:W-:Y:S01]  /*c1b0*/  IMAD.WIDE.U32 R146, R160, 0x10, R182 ;  /* 0x00000010a0927825 */ /* 0x000fe200078e00b6 */
[----:B------:R0:W5:Y:S05]  /*c1c0*/  @P0 LDG.E.128 R36, desc[UR4][R144.64] ;  /* 0x0000000490240981 */ /* 0x00016a000c1e1d00 */
        /* <DEDUP_REMOVED lines=13> */
.L_x_14909:
[----:B------:R-:W-:-:S07]  /*c2a0*/  IMAD.MOV.U32 R159, RZ, RZ, R192 ;  /* 0x000000ffff9f7224 */ /* 0x000fce00078e00c0 */
.L_x_14910:
[----:B------:R-:W-:Y:S05]  /*c2b0*/  BSYNC B0 ;  /* 0x0000000000007941 */ /* 0x000fea0003800000 */
.L_x_14908:
        /* <DEDUP_REMOVED lines=16> */
.L_x_14914:
[----:B------:R-:W-:Y:S05]  /*c3c0*/  BSYNC B1 ;  /* 0x0000000000017941 */ /* 0x000fea0003800000 */
.L_x_14913:
        /* <DEDUP_REMOVED lines=44> */
.L_x_14912:
[----:B------:R-:W-:Y:S05]  /*c690*/  BSYNC B0 ;  /* 0x0000000000007941 */ /* 0x000fea0003800000 */
.L_x_14911:
[----:B------:R-:W-:Y:S01]  /*c6a0*/  I2FP.F32.U32 R159, R159 ;  /* 0x0000009f009f7245 */ /* 0x000fe20000201000 */
[----:B------:R-:W-:Y:S01]  /*c6b0*/  BSSY B0, `(.L_x_14915) ;  /* 0x0000019000007945 */ /* 0x000fe20003800000 */
[----:B-----5:R-:W-:Y:S02]  /*c6c0*/  SHF.L.U32 R162, R144, 0x10, RZ ;  /* 0x0000001090a27819 */ /* 0x020fe400000006ff */
[----:B------:R-:W-:Y:S01]  /*c6d0*/  LOP3.LUT R20, R20, 0xfffffffb, RZ, 0xc0, !PT ;  /* 0xfffffffb14147812 */ /* 0x000fe200078ec0ff */
[----:B------:R-:W-:Y:S01]  /*c6e0*/  FFMA.FTZ R159, R159, R193, 1.1641532182693481445e-10 ;  /* 0x2f0000009f9f7423 */ /* 0x000fe200000100c1 */
[----:B------:R-:W-:Y:S01]  /*c6f0*/  PRMT R144, R144, 0x7632, R144 ;  /* 0x0000763290907816 */ /* 0x000fe20000000090 */
[----:B------:R-:W-:Y:S01]  /*c700*/  FMUL.FTZ R161, R162, R151 ;  /* 0x00000097a2a17220 */ /* 0x000fe20000410000 */
[----:B------:R-:W-:Y:S01]  /*c710*/  @P0 IMAD.U32 R162, R36, 0x10000, RZ ;  /* 0x0001000024a20824 */ /* 0x000fe200078e00ff */
        /* <DEDUP_REMOVED lines=17> */
.L_x_14916:
[----:B------:R-:W-:-:S07]  /*c830*/  MOV R161, R192 ;  /* 0x000000c000a17202 */ /* 0x000fce0000000f00 */
.L_x_14917:
[----:B------:R-:W-:Y:S05]  /*c840*/  BSYNC B0 ;  /* 0x0000000000007941 */ /* 0x000fea0003800000 */
.L_x_14915:
        /* <DEDUP_REMOVED lines=16> */
.L_x_14921:
[----:B------:R-:W-:Y:S05]  /*c950*/  BSYNC B1 ;  /* 0x0000000000017941 */ /* 0x000fea0003800000 */
.L_x_14920:
[----:B------:R-:W-:Y:S01]  /*c960*/  LOP3.LUT R32, R32, UR7, R5, 0x96, !PT ;  /* 0x0000000720207c12 */ /* 0x000fe2000f8e9605 */
[----:B------:R-:W-:-:S04]  /*c970*/  IMAD.HI.U32 R33, R2, -0x326172a9, RZ ;  /* 0xcd9e8d5702217827 */ /* 0x000fc800078e00ff */
[----:B------:R-:W-:Y:S01]  /*c980*/  IMAD R165, R2, -0x326172a9, RZ ;  /* 0xcd9e8d5702a57824 */ /* 0x000fe200078e02ff */
[----:B------:R-:W-:Y:S01]  /*c990*/  LOP3.LUT R33, R33, UR6, R4, 0x96, !PT ;  /* 0x0000000621217c12 */ /* 0x000fe2000f8e9604 */
[----:B------:R-:W-:-:S05]  /*c9a0*/  IMAD.WIDE.U32 R162, R32, -0x326172a9, RZ ;  /* 0xcd9e8d5720a27825 */ /* 0x000fca00078e00ff */
[----:B------:R-:W-:Y:S01]  /*c9b0*/  LOP3.LUT R32, R163, UR18, R165, 0x96, !PT ;  /* 0x00000012a3207c12 */ /* 0x000fe2000f8e96a5 */
[----:B------:R-:W-:Y:S02]  /*c9c0*/  IMAD R163, R3, -0x2daee0ad, RZ ;  /* 0xd2511f5303a37824 */ /* 0x000fe400078e02ff */
        /* <DEDUP_REMOVED lines=32> */
[----:B------:R-:W-:Y:S01]  /*cbd0*/  HFMA2.MMA R164, -RZ, RZ, 0, 0 ;  /* 0x00000000ffa47435 */ /* 0x000fe200000001ff */
[----:B------:R-:W-:Y:S01]  /*cbe0*/  MOV R192, R162 ;  /* 0x000000a200c07202 */ /* 0x000fe20000000f00 */
[----:B------:R-:W-:-:S04]  /*cbf0*/  IMAD.WIDE.U32 R162, R34, -0x2daee0ad, RZ ;  /* 0xd2511f5322a27825 */ /* 0x000fc800078e00ff */
[----:B------:R-:W-:Y:S01]  /*cc00*/  IMAD.MOV.U32 R34, RZ, RZ, R162 ;  /* 0x000000ffff227224 */ /* 0x000fe200078e00a2 */
[----:B------:R-:W-:-:S07]  /*cc10*/  LOP3.LUT R32, R163, UR35, R32, 0x96, !PT ;  /* 0x00000023a3207c12 */ /* 0x000fce000f8e9620 */
.L_x_14919:
[----:B------:R-:W-:Y:S05]  /*cc20*/  BSYNC B0 ;  /* 0x0000000000007941 */ /* 0x000fea0003800000 */
.L_x_14918:
        /* <DEDUP_REMOVED lines=25> */
.L_x_14923:
[----:B------:R-:W-:-:S07]  /*cdc0*/  IMAD.MOV.U32 R144, RZ, RZ, R192 ;  /* 0x000000ffff907224 */ /* 0x000fce00078e00c0 */
.L_x_14924:
[----:B------:R-:W-:Y:S05]  /*cdd0*/  BSYNC B0 ;  /* 0x0000000000007941 */ /* 0x000fea0003800000 */
.L_x_14922:
        /* <DEDUP_REMOVED lines=16> */
.L_x_14928:
[----:B------:R-:W-:Y:S05]  /*cee0*/  BSYNC B1 ;  /* 0x0000000000017941 */ /* 0x000fea0003800000 */
.L_x_14927:
        /* <DEDUP_REMOVED lines=41> */
[----:B------:R-:W-:Y:S01]  /*d180*/  IMAD.MOV.U32 R165, RZ, RZ, RZ ;  /* 0x000000ffffa57224 */ /* 0x000fe200078e00ff */
[----:B------:R-:W-:Y:S02]  /*d190*/  LOP3.LUT R32, R163, UR35, R32, 0x96, !PT ;  /* 0x00000023a3207c12 */ /* 0x000fe4000f8e9620 */
[----:B------:R-:W-:-:S07]  /*d1a0*/  MOV R34, R162 ;  /* 0x000000a200227202 */ /* 0x000fce0000000f00 */
.L_x_14926:
[----:B------:R-:W-:Y:S05]  /*d1b0*/  BSYNC B0 ;  /* 0x0000000000007941 */ /* 0x000fea0003800000 */
.L_x_14925:
        /* <DEDUP_REMOVED lines=8> */
[----:B------:R-:W-:-:S05]  /*d240*/  FMUL.FTZ R163, R163, R252 ;  /* 0x000000fca3a37220 */ /* 0x000fca0000410000 */
        /* <DEDUP_REMOVED lines=14> */
.L_x_14930:
[----:B------:R-:W-:-:S07]  /*d330*/  MOV R166, R192 ;  /* 0x000000c000a67202 */ /* 0x000fce0000000f00 */
.L_x_14931:
[----:B------:R-:W-:Y:S05]  /*d340*/  BSYNC B0 ;  /* 0x0000000000007941 */ /* 0x000fea0003800000 */
.L_x_14929:
        /* <DEDUP_REMOVED lines=16> */
.L_x_14935:
[----:B------:R-:W-:Y:S05]  /*d450*/  BSYNC B1 ;  /* 0x0000000000017941 */ /* 0x000fea0003800000 */
.L_x_14934:
[----:B------:R-:W-:Y:S01]  /*d460*/  LOP3.LUT R32, R32, UR7, R5, 0x96, !PT ;  /* 0x0000000720207c12 */ /* 0x000fe2000f8e9605 */
[----:B------:R-:W-:Y:S01]  /*d470*/  IMAD.HI.U32 R33, R2, -0x326172a9, RZ ;  /* 0xcd9e8d5702217827 */ /* 0x000fe200078e00ff */
[----:B------:R-:W-:-:S03]  /*d480*/  HFMA2.MMA R167, -RZ, RZ, 0, 0 ;  /* 0x00000000ffa77435 */ /* 0x000fc600000001ff */
        /* <DEDUP_REMOVED lines=40> */
[----:B------:R-:W-:-:S07]  /*d710*/  LOP3.LUT R32, R145, UR35, R32, 0x96, !PT ;  /* 0x0000002391207c12 */ /* 0x000fce000f8e9620 */
.L_x_14933:
[----:B------:R-:W-:Y:S05]  /*d720*/  BSYNC B0 ;  /* 0x0000000000007941 */ /* 0x000fea0003800000 */
.L_x_14932:
        /* <DEDUP_REMOVED lines=23> */
.L_x_14937:
[----:B------:R-:W-:-:S07]  /*d8a0*/  IMAD.MOV.U32 R166, RZ, RZ, R192 ;  /* 0x000000ffffa67224 */ /* 0x000fce00078e00c0 */
.L_x_14938:
[----:B------:R-:W-:Y:S05]  /*d8b0*/  BSYNC B0 ;  /* 0x0000000000007941 */ /* 0x000fea0003800000 */
.L_x_14936:
        /* <DEDUP_REMOVED lines=16> */
.L_x_14942:
[----:B------:R-:W-:Y:S05]  /*d9c0*/  BSYNC B1 ;  /* 0x0000000000017941 */ /* 0x000fea0003800000 */
.L_x_14941:
[----:B------:R-:W-:Y:S01]  /*d9d0*/  LOP3.LUT R32, R32, UR7, R5, 0x96, !PT ;  /* 0x0000000720207c12 */ /* 0x000fe2000f8e9605 */
[----:B------:R-:W-:-:S04]  /*d9e0*/  IMAD.HI.U32 R33, R2, -0x326172a9, RZ ;  /* 0xcd9e8d5702217827 */ /* 0x000fc800078e00ff */
[----:B------:R-:W-:Y:S01]  /*d9f0*/  IMAD R165, R2, -0x326172a9, RZ ;  /* 0xcd9e8d5702a57824 */ /* 0x000fe200078e02ff */
[----:B------:R-:W-:Y:S01]  /*da00*/  LOP3.LUT R33, R33, UR6, R4, 0x96, !PT ;  /* 0x0000000621217c12 */ /* 0x000fe2000f8e9604 */
[----:B------:R-:W-:-:S04]  /*da10*/  IMAD.WIDE.U32 R144, R32, -0x326172a9, RZ ;  /* 0xcd9e8d5720907825 */ /* 0x000fc800078e00ff */
[----:B------:R-:W-:Y:S01]  /*da20*/  IMAD.MOV.U32 R168, RZ, RZ, RZ ;  /* 0x000000ffffa87224 */ /* 0x000fe200078e00ff */
        /* <DEDUP_REMOVED lines=36> */
[----:B------:R-:W-:Y:S02]  /*dc70*/  LOP3.LUT R32, R145, UR35, R32, 0x96, !PT ;  /* 0x0000002391207c12 */ /* 0x000fe4000f8e9620 */
[----:B------:R-:W-:-:S07]  /*dc80*/  MOV R34, R144 ;  /* 0x0000009000227202 */ /* 0x000fce0000000f00 */
.L_x_14940:
[----:B------:R-:W-:Y:S05]  /*dc90*/  BSYNC B0 ;  /* 0x0000000000007941 */ /* 0x000fea0003800000 */
.L_x_14939:
        /* <DEDUP_REMOVED lines=23> */
.L_x_14944:
[----:B------:R-:W-:-:S07]  /*de10*/  MOV R165, R192 ;  /* 0x000000c000a57202 */ /* 0x000fce0000000f00 */
.L_x_14945:
[----:B------:R-:W-:Y:S05]  /*de20*/  BSYNC B0 ;  /* 0x0000000000007941 */ /* 0x000fea0003800000 */
.L_x_14943:
        /* <DEDUP_REMOVED lines=16> */
.L_x_14949:
[----:B------:R-:W-:Y:S05]  /*df30*/  BSYNC B1 ;  /* 0x0000000000017941 */ /* 0x000fea0003800000 */
.L_x_14948:
        /* <DEDUP_REMOVED lines=44> */
.L_x_14947:
[----:B------:R-:W-:Y:S05]  /*e200*/  BSYNC B0 ;  /* 0x0000000000007941 */ /* 0x000fea0003800000 */
.L_x_14946:
        /* <DEDUP_REMOVED lines=23> */
.L_x_14951:
[----:B------:R-:W-:-:S07]  /*e380*/  IMAD.MOV.U32 R146, RZ, RZ, R192 ;  /* 0x000000ffff927224 */ /* 0x000fce00078e00c0 */
.L_x_14952:
[----:B------:R-:W-:Y:S05]  /*e390*/  BSYNC B0 ;  /* 0x0000000000007941 */ /* 0x000fea0003800000 */
.L_x_14950:
        /* <DEDUP_REMOVED lines=16> */
.L_x_14956:
[----:B------:R-:W-:Y:S05]  /*e4a0*/  BSYNC B1 ;  /* 0x0000000000017941 */ /* 0x000fea0003800000 */
.L_x_14955:
        /* <DEDUP_REMOVED lines=44> */
.L_x_14954:
[----:B------:R-:W-:Y:S05]  /*e770*/  BSYNC B0 ;  /* 0x0000000000007941 */ /* 0x000fea0003800000 */
.L_x_14953:
        /* <DEDUP_REMOVED lines=23> */
.L_x_14958:
[----:B------:R-:W-:-:S07]  /*e8f0*/  MOV R168, R192 ;  /* 0x000000c000a87202 */ /* 0x000fce0000000f00 */
.L_x_14959:
[----:B------:R-:W-:Y:S05]  /*e900*/  BSYNC B0 ;  /* 0x0000000000007941 */ /* 0x000fea0003800000 */
.L_x_14957:
        /* <DEDUP_REMOVED lines=18> */
.L_x_14963:
[----:B------:R-:W-:Y:S05]  /*ea30*/  BSYNC B1 ;  /* 0x0000000000017941 */ /* 0x000fea0003800000 */
.L_x_14962:
        /* <DEDUP_REMOVED lines=44> */
.L_x_14961:
[----:B------:R-:W-:Y:S05]  /*ed00*/  BSYNC B0 ;  /* 0x0000000000007941 */ /* 0x000fea0003800000 */
.L_x_14960:
[----:B------:R-:W-:Y:S01]  /*ed10*/  I2FP.F32.U32 R144, R168 ;  /* 0x000000a800907245 */ /* 0x000fe20000201000 */
[----:B------:R-:W-:Y:S01]  /*ed20*/  IMAD.U32 R146, R167, 0x10000, RZ ;  /* 0x00010000a7927824 */ /* 0x000fe200078e00ff */
[----:B------:R-:W-:Y:S01]  /*ed30*/  SEL R171, RZ, 0x10000, P5 ;  /* 0x00010000ffab7807 */ /* 0x000fe20002800000 */
[----:B------:R-:W-:Y:S01]  /*ed40*/  IMAD.WIDE.U32 R168, R160, 0x10, R178 ;  /* 0x00000010a0a87825 */ /* 0x000fe200078e00b2 */
[----:B------:R-:W-:-:S03]  /*ed50*/  SEL R172, RZ, 0x100, P4 ;  /* 0x00000100ffac7807 */ /* 0x000fc60002000000 */
[----:B------:R-:W-:Y:S01]  /*ed60*/  FFMA.FTZ R144, R144, R193, 1.1641532182693481445e-10 ;  /* 0x2f00000090907423 */ /* 0x000fe200000100c1 */
[----:B------:R-:W-:Y:S01]  /*ed70*/  FMUL.FTZ R145, R146, R151 ;  /* 0x0000009792917220 */ /* 0x000fe20000410000 */
[----:B------:R-:W-:-:S03]  /*ed80*/  LOP3.LUT P6, RZ, R20, 0x4, RZ, 0xc0, !PT ;  /* 0x0000000414ff7812 */ /* 0x000fc600078cc0ff */
[----:B------:R-:W-:Y:S01]  /*ed90*/  FMUL.FTZ R145, R145, R252 ;  /* 0x000000fc91917220 */ /* 0x000fe20000410000 */
[----:B------:R-:W-:-:S04]  /*eda0*/  FSETP.GTU.FTZ.AND P5, PT, R144, R194, PT ;  /* 0x000000c29000720b */ /* 0x000fc80003fbc000 */
[----:B------:R-:W-:Y:S02]  /*edb0*/  FSEL R144, R145, RZ, !P5 ;  /* 0x000000ff91907208 */ /* 0x000fe40006800000 */
[----:B------:R-:W-:Y:S02]  /*edc0*/  @P0 PRMT R145, R39, 0x7632, R145 ;  /* 0x0000763227910816 */ /* 0x000fe40000000091 */
[----:B------:R-:W-:Y:S01]  /*edd0*/  SEL R173, RZ, 0x1000000, P5 ;  /* 0x01000000ffad7807 */ /* 0x000fe20002800000 */
[----:B------:R-:W-:Y:S01]  /*ede0*/  FMUL.FTZ R167, R59, R144 ;  /* 0x000000903ba77220 */ /* 0x000fe20000410000 */
[----:B------:R-:W-:Y:S02]  /*edf0*/  @P0 SHF.L.U32 R146, R145, 0x10, RZ ;  /* 0x0000001091920819 */ /* 0x000fe400000006ff */
[----:B------:R-:W-:Y:S02]  /*ee00*/  F2FP.BF16.F32.PACK_AB R145, R163, R162 ;  /* 0x000000a2a391723e */ /* 0x000fe400000010ff */
[----:B------:R-:W-:Y:S01]  /*ee10*/  F2FP.BF16.F32.PACK_AB R144, R161, R159 ;  /* 0x0000009fa190723e */ /* 0x000fe200000010ff */
[----:B------:R-:W-:Y:S01]  /*ee20*/  @P0 FADD.FTZ R167, R167, R146 ;  /* 0x00000092a7a70221 */ /* 0x000fe20000010000 */
[----:B------:R-:W-:-:S02]  /*ee30*/  F2FP.BF16.F32.PACK_AB R146, R165, R164 ;  /* 0x000000a4a592723e */ /* 0x000fc400000010ff */
[----:B------:R-:W-:Y:S02]  /*ee40*/  LOP3.LUT R172, R172, R173, R171, 0xfe, !PT ;  /* 0x000000adacac7212 */ /* 0x000fe400078efeab */
[----:B------:R-:W-:Y:S02]  /*ee50*/  F2FP.BF16.F32.PACK_AB R147, R167, R166 ;  /* 0x000000a6a793723e */ /* 0x000fe400000010ff */
[----:B------:R-:W-:Y:S02]  /*ee60*/  SEL R171, RZ, 0x1, P2 ;  /* 0x00000001ffab7807 */ /* 0x000fe40001000000 */
[----:B------:R-:W-:Y:S01]  /*ee70*/  SEL R173, RZ, 0x1, P3 ;  /* 0x00000001ffad7807 */ /* 0x000fe20001800000 */
[----:B------:R0:W-:Y:S01]  /*ee80*/  STG.E.128 desc[UR4][R168.64], R144 ;  /* 0x00000090a8007986 */ /* 0x0001e2000c101d04 */
[----:B------:R-:W-:Y:S01]  /*ee90*/  LOP3.LUT P5, RZ, R20, 0x2, RZ, 0xc0, !PT ;  /* 0x0000000214ff7812 */ /* 0x000fe200078ac0ff */
[----:B0-----:R-:W-:Y:S01]  /*eea0*/  IMAD.WIDE.U32 R144, R171, 0x1000000, RZ ;  /* 0x01000000ab907825 */ /* 0x001fe200078e00ff */
[----:B------:R-:W-:-:S04]  /*eeb0*/  SEL R171, RZ, 0x1, P1 ;  /* 0x00000001ffab7807 */ /* 0x000fc80000800000 */
[----:B------:R-:W-:Y:S01]  /*eec0*/  LOP3.LUT R173, R145, R172, R173, 0xfe, !PT ;  /* 0x000000ac91ad7212 */ /* 0x000fe200078efead */
[----:B------:R-:W-:Y:S01]  /*eed0*/  IMAD.WIDE.U32 R146, R171, 0x10000, RZ ;  /* 0x00010000ab927825 */ /* 0x000fe200078e00ff */
[----:B------:R-:W-:-:S05]  /*eee0*/  SEL R172, RZ, 0x1, P5 ;  /* 0x00000001ffac7807 */ /* 0x000fca0002800000 */
[----:B------:R-:W-:-:S03]  /*eef0*/  IMAD.WIDE.U32 R168, R172, 0x100, RZ ;  /* 0x00000100aca87825 */ /* 0x000fc600078e00ff */
[----:B------:R-:W-:Y:S02]  /*ef00*/  LOP3.LUT R146, R168, R144, R146, 0xfe, !PT ;  /* 0x00000090a8927212 */ /* 0x000fe400078efe92 */
[----:B------:R-:W0:Y:S01]  /*ef10*/  @P0 LDC.64 R144, c[0x0][0x230] ;  /* 0x00008c00ff900b82 */ /* 0x000e220000000a00 */
[----:B------:R-:W-:Y:S02]  /*ef20*/  LOP3.LUT R147, R169, R173, R147, 0xfe, !PT ;  /* 0x000000ada9937212 */ /* 0x000fe400078efe93 */
[----:B------:R-:W-:-:S04]  /*ef30*/  SEL R169, RZ, 0x1, P6 ;  /* 0x00000001ffa97807 */ /* 0x000fc80003000000 */
[----:B------:R-:W-:Y:S01]  /*ef40*/  LOP3.LUT R146, R146, R169, RZ, 0xfc, !PT ;  /* 0x000000a992927212 */ /* 0x000fe200078efcff */
[----:B------:R-:W-:-:S05]  /*ef50*/  IMAD.WIDE.U32 R168, R160, 0x8, R186 ;  /* 0x00000008a0a87825 */ /* 0x000fca00078e00ba */
[----:B------:R1:W-:Y:S02]  /*ef60*/  STG.E.64 desc[UR4][R168.64], R146 ;  /* 0x00000092a8007986 */ /* 0x0003e4000c101b04 */
[----:B-1----:R-:W-:-:S04]  /*ef70*/  VIADD R168, R6, 0x280 ;  /* 0x0000028006a87836 */ /* 0x002fc80000000000 */
[----:B0-----:R-:W-:-:S05]  /*ef80*/  @P0 IMAD.WIDE.U32 R144, R168, 0x10, R144 ;  /* 0x00000010a8900825 */ /* 0x001fca00078e0090 */
        /* <DEDUP_REMOVED lines=15> */
.L_x_14965:
[----:B------:R-:W-:-:S07]  /*f080*/  MOV R169, R192 ;  /* 0x000000c000a97202 */ /* 0x000fce0000000f00 */
.L_x_14966:
[----:B------:R-:W-:Y:S05]  /*f090*/  BSYNC B0 ;  /* 0x0000000000007941 */ /* 0x000fea0003800000 */
.L_x_14964:
        /* <DEDUP_REMOVED lines=16> */
.L_x_14970:
[----:B------:R-:W-:Y:S05]  /*f1a0*/  BSYNC B1 ;  /* 0x0000000000017941 */ /* 0x000fea0003800000 */
.L_x_14969:
        /* <DEDUP_REMOVED lines=44> */
.L_x_14968:
[----:B------:R-:W-:Y:S05]  /*f470*/  BSYNC B0 ;  /* 0x0000000000007941 */ /* 0x000fea0003800000 */
.L_x_14967:
[----:B------:R-:W-:Y:S01]  /*f480*/  I2FP.F32.U32 R169, R169 ;  /* 0x000000a900a97245 */ /* 0x000fe20000201000 */
[----:B-----5:R-:W-:Y:S01]  /*f490*/  IMAD.U32 R170, R144, 0x10000, RZ ;  /* 0x0001000090aa7824 */ /* 0x020fe200078e00ff */
[----:B------:R-:W-:Y:S01]  /*f4a0*/  LOP3.LUT R20, R20, 0xfffffffb, RZ, 0xc0, !PT ;  /* 0xfffffffb14147812 */ /* 0x000fe200078ec0ff */
[----:B------:R-:W-:Y:S01]  /*f4b0*/  BSSY B0, `(.L_x_14971) ;  /* 0x0000017000007945 */ /* 0x000fe20003800000 */
[----:B------:R-:W-:Y:S01]  /*f4c0*/  PRMT R144, R144, 0x7632, R144 ;  /* 0x0000763290907816 */ /* 0x000fe20000000090 */
[----:B------:R-:W-:Y:S01]  /*f4d0*/  FFMA.FTZ R169, R169, R193, 1.1641532182693481445e-10 ;  /* 0x2f000000a9a97423 */ /* 0x000fe200000100c1 */
[----:B------:R-:W-:Y:S01]  /*f4e0*/  FMUL.FTZ R173, R170, R151 ;  /* 0x00000097aaad7220 */ /* 0x000fe20000410000 */
[----:B------:R-:W-:Y:S01]  /*f4f0*/  @P0 SHF.L.U32 R170, R36, 0x10, RZ ;  /* 0x0000001024aa0819 */ /* 0x000fe200000006ff */
[----:B------:R-:W-:Y:S02]  /*f500*/  VIADD R172, R171, 0x1 ;  /* 0x00000001abac7836 */ /* 0x000fe40000000000 */
        /* <DEDUP_REMOVED lines=16> */
.L_x_14972:
[----:B------:R-:W-:-:S07]  /*f610*/  IMAD.MOV.U32 R174, RZ, RZ, R192 ;  /* 0x000000ffffae7224 */ /* 0x000fce00078e00c0 */
.L_x_14973:
[----:B------:R-:W-:Y:S05]  /*f620*/  BSYNC B0 ;  /* 0x0000000000007941 */ /* 0x000fea0003800000 */
.L_x_14971:
        /* <DEDUP_REMOVED lines=16> */
.L_x_14977:
[----:B------:R-:W-:Y:S05]  /*f730*/  BSYNC B1 ;  /* 0x0000000000017941 */ /* 0x000fea0003800000 */
.L_x_14976:
        /* <DEDUP_REMOVED lines=44> */
.L_x_14975:
[----:B------:R-:W-:Y:S05]  /*fa00*/  BSYNC B0 ;  /* 0x0000000000007941 */ /* 0x000fea0003800000 */
.L_x_14974:
[----:B------:R-:W-:Y:S01]  /*fa10*/  I2FP.F32.U32 R170, R174 ;  /* 0x000000ae00aa7245 */ /* 0x000fe20000201000 */
[----:B------:R-:W-:Y:S01]  /*fa20*/  BSSY B0, `(.L_x_14978) ;  /* 0x0000019000007945 */ /* 0x000fe20003800000 */
[----:B------:R-:W-:Y:S02]  /*fa30*/  SHF.L.U32 R144, R144, 0x10, RZ ;  /* 0x0000001090907819 */ /* 0x000fe400000006ff */
[----:B------:R-:W-:Y:S01]  /*fa40*/  LOP3.LUT R20, R20, 0xfffffffd, RZ, 0xc0, !PT ;  /* 0xfffffffd14147812 */ /* 0x000fe200078ec0ff */
[----:B------:R-:W-:Y:S01]  /*fa50*/  FFMA.FTZ R170, R170, R193, 1.1641532182693481445e-10 ;  /* 0x2f000000aaaa7423 */ /* 0x000fe200000100c1 */
[----:B------:R-:W-:Y:S01]  /*fa60*/  IADD3 R173, R172, 0x1, RZ ;  /* 0x00000001acad7810 */ /* 0x000fe20007ffe0ff */
[----:B------:R-:W-:Y:S01]  /*fa70*/  FMUL.FTZ R171, R144, R151 ;  /* 0x0000009790ab7220 */ /* 0x000fe20000410000 */
[----:B------:R-:W-:Y:S02]  /*fa80*/  @P0 PRMT R144, R36, 0x7632, R144 ;  /* 0x0000763224900816 */ /* 0x000fe40000000090 */
[----:B------:R-:W-:Y:S01]  /*fa90*/  FSETP.GTU.FTZ.AND P1, PT, R170, R194, PT ;  /* 0x000000c2aa00720b */ /* 0x000fe20003f3c000 */
[----:B------:R-:W-:-:S05]  /*faa0*/  FMUL.FTZ R171, R171, R252 ;  /* 0x000000fcabab7220 */ /* 0x000fca0000410000 */
        /* <DEDUP_REMOVED lines=15> */
.L_x_14979:
[----:B------:R-:W-:-:S07]  /*fba0*/  MOV R144, R192 ;  /* 0x000000c000907202 */ /* 0x000fce0000000f00 */
.L_x_14980:
[----:B------:R-:W-:Y:S05]  /*fbb0*/  BSYNC B0 ;  /* 0x0000000000007941 */ /* 0x000fea0003800000 */
.L_x_14978:
        /* <DEDUP_REMOVED lines=16> */
.L_x_14984:
[----:B------:R-:W-:Y:S05]  /*fcc0*/  BSYNC B1 ;  /* 0x0000000000017941 */ /* 0x000fea0003800000 */
.L_x_14983:
        /* <DEDUP_REMOVED lines=44> */
.L_x_14982:
[----:B------:R-:W-:Y:S05]  /*ff90*/  BSYNC B0 ;  /* 0x0000000000007941 */ /* 0x000fea0003800000 */
.L_x_14981:
        /* <DEDUP_REMOVED lines=23> */
.L_x_14986:
[----:B------:R-:W-:-:S07]  /*10110*/  IMAD.MOV.U32 R177, RZ, RZ, R192 ;  /* 0x000000ffffb17224 */ /* 0x000fce00078e00c0 */
.L_x_14987:
[----:B------:R-:W-:Y:S05]  /*10120*/  BSYNC B0 ;  /* 0x0000000000007941 */ /* 0x000fea0003800000 */
.L_x_14985:
        /* <DEDUP_REMOVED lines=16> */
.L_x_14991:
[----:B------:R-:W-:Y:S05]  /*10230*/  BSYNC B1 ;  /* 0x0000000000017941 */ /* 0x000fea0003800000 */
.L_x_14990:
        /* <DEDUP_REMOVED lines=40> */
[----:B------:R-:W-:-:S03]  /*104c0*/  MOV R34, R144 ;  /* 0x0000009000227202 */ /* 0x000fc60000000f00 */
[----:B------:R-:W-:Y:S01]  /*104d0*/  IMAD.MOV.U32 R192, RZ, RZ, R172 ;  /* 0x000000ffffc07224 */ /* 0x000fe200078e00ac */
[----:B------:R-:W-:Y:S01]  /*104e0*/  LOP3.LUT R33, R173, UR34, R174, 0x96, !PT ;  /* 0x00000022ad217c12 */ /* 0x000fe2000f8e96ae */
[----:B------:R-:W-:-:S07]  /*104f0*/  IMAD.MOV.U32 R145, RZ, RZ, RZ ;  /* 0x000000ffff917224 */ /* 0x000fce00078e00ff */
.L_x_14989:
[----:B------:R-:W-:Y:S05]  /*10500*/  BSYNC B0 ;  /* 0x0000000000007941 */ /* 0x000fea0003800000 */
.L_x_14988:
        /* <DEDUP_REMOVED lines=10> */
[----:B------:R-:W-:Y:S01]  /*105b0*/  @P0 IMAD.U32 R173, R144, 0x10000, RZ ;  /* 0x0001000090ad0824 */ /* 0x000fe200078e00ff */
[----:B------:R-:W-:-:S03]  /*105c0*/  IADD3 R144, R145, 0x1, RZ ;  /* 0x0000000191907810 */ /* 0x000fc60007ffe0ff */
        /* <DEDUP_REMOVED lines=11> */
.L_x_14993:
[----:B------:R-:W-:-:S07]  /*10680*/  MOV R173, R192 ;  /* 0x000000c000ad7202 */ /* 0x000fce0000000f00 */
.L_x_14994:
[----:B------:R-:W-:Y:S05]  /*10690*/  BSYNC B0 ;  /* 0x0000000000007941 */ /* 0x000fea0003800000 */
.L_x_14992:
        /* <DEDUP_REMOVED lines=16> */
.L_x_14998:
[----:B------:R-:W-:Y:S05]  /*107a0*/  BSYNC B1 ;  /* 0x0000000000017941 */ /* 0x000fea0003800000 */
.L_x_14997:
        /* <DEDUP_REMOVED lines=44> */
.L_x_14996:
[----:B------:R-:W-:Y:S05]  /*10a70*/  BSYNC B0 ;  /* 0x0000000000007941 */ /* 0x000fea0003800000 */
.L_x_14995:
[----:B------:R-:W-:Y:S01]  /*10a80*/  I2FP.F32.U32 R145, R173 ;  /* 0x000000ad00917245 */ /* 0x000fe20000201000 */
[----:B------:R-:W-:Y:S01]  /*10a90*/  IMAD.U32 R174, R146, 0x10000, RZ ;  /* 0x0001000092ae7824 */ /* 0x000fe200078e00ff */
        /* <DEDUP_REMOVED lines=21> */
.L_x_15000:
[----:B------:R-:W-:-:S07]  /*10bf0*/  IMAD.MOV.U32 R176, RZ, RZ, R192 ;  /* 0x000000ffffb07224 */ /* 0x000fce00078e00c0 */
.L_x_15001:
[----:B------:R-:W-:Y:S05]  /*10c00*/  BSYNC B0 ;  /* 0x0000000000007941 */ /* 0x000fea0003800000 */
.L_x_14999:
        /* <DEDUP_REMOVED lines=16> */
.L_x_15005:
[----:B------:R-:W-:Y:S05]  /*10d10*/  BSYNC B1 ;  /* 0x0000000000017941 */ /* 0x000fea0003800000 */
.L_x_15004:
        /* <DEDUP_REMOVED lines=44> */
.L_x_15003:
[----:B------:R-:W-:Y:S05]  /*10fe0*/  BSYNC B0 ;  /* 0x0000000000007941 */ /* 0x000fea0003800000 */
.L_x_15002:
        /* <DEDUP_REMOVED lines=23> */
.L_x_15007:
[----:B------:R-:W-:-:S07]  /*11160*/  MOV R146, R192 ;  /* 0x000000c000927202 */ /* 0x000fce0000000f00 */
.L_x_15008:
[----:B------:R-:W-:Y:S05]  /*11170*/  BSYNC B0 ;  /* 0x0000000000007941 */ /* 0x000fea0003800000 */
.L_x_15006:
        /* <DEDUP_REMOVED lines=16> */
.L_x_15012:
[----:B------:R-:W-:Y:S05]  /*11280*/  BSYNC B1 ;  /* 0x0000000000017941 */ /* 0x000fea0003800000 */
.L_x_15011:
        /* <DEDUP_REMOVED lines=44> */
.L_x_15010:
[----:B------:R-:W-:Y:S05]  /*11550*/  BSYNC B0 ;  /* 0x0000000000007941 */ /* 0x000fea0003800000 */
.L_x_15009:
        /* <DEDUP_REMOVED lines=23> */
.L_x_15014:
[----:B------:R-:W-:-:S07]  /*116d0*/  IMAD.MOV.U32 R177, RZ, RZ, R192 ;  /* 0x000000ffffb17224 */ /* 0x000fce00078e00c0 */
.L_x_15015:
[----:B------:R-:W-:Y:S05]  /*116e0*/  BSYNC B0 ;  /* 0x0000000000007941 */ /* 0x000fea0003800000 */
.L_x_15013:
        /* <DEDUP_REMOVED lines=18> */
.L_x_15019:
[----:B------:R-:W-:Y:S05]  /*11810*/  BSYNC B1 ;  /* 0x0000000000017941 */ /* 0x000fea0003800000 */
.L_x_15018:
        /* <DEDUP_REMOVED lines=44> */
.L_x_15017:
[----:B------:R-:W-:Y:S05]  /*11ae0*/  BSYNC B0 ;  /* 0x0000000000007941 */ /* 0x000fea0003800000 */
.L_x_15016:
[----:B------:R-:W-:Y:S01]  /*11af0*/  I2FP.F32.U32 R144, R177 ;  /* 0x000000b100907245 */ /* 0x000fe20000201000 */
[----:B------:R-:W-:Y:S01]  /*11b00*/  IMAD.WIDE.U32 R178, R168, 0x10, R178 ;  /* 0x00000010a8b27825 */ /* 0x000fe200078e00b2 */
[----:B------:R-:W-:Y:S02]  /*11b10*/  SHF.L.U32 R176, R176, 0x10, RZ ;  /* 0x00000010b0b07819 */ /* 0x000fe400000006ff */
[----:B------:R-:W-:Y:S01]  /*11b20*/  F2FP.BF16.F32.PACK_AB R146, R174, R173 ;  /* 0x000000adae92723e */ /* 0x000fe200000010ff */
[----:B------:R-:W-:Y:S01]  /*11b30*/  FFMA.FTZ R144, R144, R193, 1.1641532182693481445e-10 ;  /* 0x2f00000090907423 */ /* 0x000fe200000100c1 */
[----:B------:R-:W-:Y:S01]  /*11b40*/  SEL R184, RZ, 0x10000, P5 ;  /* 0x00010000ffb87807 */ /* 0x000fe20002800000 */
[----:B------:R-:W-:Y:S01]  /*11b50*/  FMUL.FTZ R145, R176, R151 ;  /* 0x00000097b0917220 */ /* 0x000fe20000410000 */
[----:B------:R-:W-:Y:S02]  /*11b60*/  SEL R177, RZ, 0x100, P4 ;  /* 0x00000100ffb17807 */ /* 0x000fe40002000000 */
[----:B------:R-:W-:Y:S01]  /*11b70*/  FSETP.GTU.FTZ.AND P6, PT, R144, R194, PT ;  /* 0x000000c29000720b */ /* 0x000fe20003fdc000 */
[----:B------:R-:W-:Y:S01]  /*11b80*/  FMUL.FTZ R145, R145, R252 ;  /* 0x000000fc91917220 */ /* 0x000fe20000410000 */
[----:B------:R-:W-:-:S02]  /*11b90*/  @P0 PRMT R144, R39, 0x7632, R144 ;  /* 0x0000763227900816 */ /* 0x000fc40000000090 */
[----:B------:R-:W-:Y:S02]  /*11ba0*/  SEL R181, RZ, 0x1000000, P6 ;  /* 0x01000000ffb57807 */ /* 0x000fe40003000000 */
[----:B------:R-:W-:Y:S01]  /*11bb0*/  FSEL R176, R145, RZ, !P6 ;  /* 0x000000ff91b07208 */ /* 0x000fe20007000000 */
[----:B------:R-:W-:Y:S01]  /*11bc0*/  @P0 IMAD.U32 R145, R144, 0x10000, RZ ;  /* 0x0001000090910824 */ /* 0x000fe200078e00ff */
[----:B------:R-:W-:Y:S02]  /*11bd0*/  F2FP.BF16.F32.PACK_AB R144, R170, R169 ;  /* 0x000000a9aa90723e */ /* 0x000fe400000010ff */
[C---:B------:R-:W-:Y:S01]  /*11be0*/  LOP3.LUT P6, RZ, R20.reuse, 0x2, RZ, 0xc0, !PT ;  /* 0x0000000214ff7812 */ /* 0x040fe200078cc0ff */
[----:B------:R-:W-:Y:S01]  /*11bf0*/  FMUL.FTZ R176, R51, R176 ;  /* 0x000000b033b07220 */ /* 0x000fe20000410000 */
[----:B------:R-:W-:-:S03]  /*11c00*/  LOP3.LUT P5, RZ, R20, 0x4, RZ, 0xc0, !PT ;  /* 0x0000000414ff7812 */ /* 0x000fc600078ac0ff */
[----:B------:R-:W-:Y:S01]  /*11c10*/  @P0 FADD.FTZ R176, R176, R145 ;  /* 0x00000091b0b00221 */ /* 0x000fe20000010000 */
[----:B------:R-:W-:-:S04]  /*11c20*/  F2FP.BF16.F32.PACK_AB R145, R172, R171 ;  /* 0x000000abac91723e */ /* 0x000fc800000010ff */
[----:B------:R-:W-:-:S05]  /*11c30*/  F2FP.BF16.F32.PACK_AB R147, R176, R175 ;  /* 0x000000afb093723e */ /* 0x000fca00000010ff */
[----:B------:R0:W-:Y:S02]  /*11c40*/  STG.E.128 desc[UR4][R178.64], R144 ;  /* 0x00000090b2007986 */ /* 0x0001e4000c101d04 */
[----:B0-----:R-:W-:Y:S02]  /*11c50*/  LOP3.LUT R146, R177, R181, R184, 0xfe, !PT ;  /* 0x000000b5b1927212 */ /* 0x001fe400078efeb8 */
[----:B------:R-:W-:Y:S02]  /*11c60*/  SEL R177, RZ, 0x1, P2 ;  /* 0x00000001ffb17807 */ /* 0x000fe40001000000 */
[----:B------:R-:W-:Y:S02]  /*11c70*/  SEL R147, RZ, 0x1, P3 ;  /* 0x00000001ff937807 */ /* 0x000fe40001800000 */
[----:B------:R-:W-:Y:S01]  /*11c80*/  SEL R178, RZ, 0x1, P6 ;  /* 0x00000001ffb27807 */ /* 0x000fe20003000000 */
[----:B------:R-:W-:Y:S01]  /*11c90*/  IMAD.WIDE.U32 R144, R177, 0x1000000, RZ ;  /* 0x01000000b1907825 */ /* 0x000fe200078e00ff */
[----:B------:R-:W-:-:S03]  /*11ca0*/  IADD3 R177, R6, 0x300, RZ ;  /* 0x0000030006b17810 */ /* 0x000fc60007ffe0ff */
[----:B------:R-:W-:Y:S01]  /*11cb0*/  IMAD.WIDE.U32 R178, R178, 0x100, RZ ;  /* 0x00000100b2b27825 */ /* 0x000fe200078e00ff */
[----:B------:R-:W-:Y:S02]  /*11cc0*/  LOP3.LUT R145, R145, R146, R147, 0xfe, !PT ;  /* 0x0000009291917212 */ /* 0x000fe400078efe93 */
[----:B------:R-:W-:-:S05]  /*11cd0*/  SEL R146, RZ, 0x1, P1 ;  /* 0x00000001ff927807 */ /* 0x000fca0000800000 */
[----:B------:R-:W-:-:S03]  /*11ce0*/  IMAD.WIDE.U32 R146, R146, 0x10000, RZ ;  /* 0x0001000092927825 */ /* 0x000fc600078e00ff */
[----:B------:R-:W-:Y:S02]  /*11cf0*/  LOP3.LUT R144, R178, R144, R146, 0xfe, !PT ;  /* 0x00000090b2907212 */ /* 0x000fe400078efe92 */
[----:B------:R-:W-:Y:S02]  /*11d00*/  LOP3.LUT R147, R179, R145, R147, 0xfe, !PT ;  /* 0x00000091b3937212 */ /* 0x000fe400078efe93 */
[----:B------:R-:W0:Y:S01]  /*11d10*/  @P0 LDC.64 R178, c[0x0][0x230] ;  /* 0x00008c00ffb20b82 */ /* 0x000e220000000a00 */
[----:B------:R-:W-:-:S04]  /*11d20*/  SEL R145, RZ, 0x1, P5 ;  /* 0x00000001ff917807 */ /* 0x000fc80002800000 */
[----:B------:R-:W-:Y:S01]  /*11d30*/  LOP3.LUT R146, R144, R145, RZ, 0xfc, !PT ;  /* 0x0000009190927212 */ /* 0x000fe200078efcff */
[----:B------:R-:W-:-:S05]  /*11d40*/  IMAD.WIDE.U32 R144, R168, 0x8, R186 ;  /* 0x00000008a8907825 */ /* 0x000fca00078e00ba */
[----:B------:R0:W-:Y:S02]  /*11d50*/  STG.E.64 desc[UR4][R144.64], R146 ;  /* 0x0000009290007986 */ /* 0x0001e4000c101b04 */
[----:B0-----:R-:W-:-:S05]  /*11d60*/  @P0 IMAD.WIDE.U32 R144, R177, 0x10, R178 ;  /* 0x00000010b1900825 */ /* 0x001fca00078e00b2 */
        /* <DEDUP_REMOVED lines=15> */
.L_x_15021:
[----:B------:R-:W-:-:S07]  /*11e60*/  IMAD.MOV.U32 R182, RZ, RZ, R192 ;  /* 0x000000ffffb67224 */ /* 0x000fce00078e00c0 */
.L_x_15022:
[----:B------:R-:W-:Y:S05]  /*11e70*/  BSYNC B0 ;  /* 0x0000000000007941 */ /* 0x000fea0003800000 */
.L_x_15020:
        /* <DEDUP_REMOVED lines=16> */
.L_x_15026:
[----:B------:R-:W-:Y:S05]  /*11f80*/  BSYNC B1 ;  /* 0x0000000000017941 */ /* 0x000fea0003800000 */
.L_x_15025:
        /* <DEDUP_REMOVED lines=37> */
[----:B------:R-:W-:-:S04]  /*121e0*/  IMAD.MOV.U32 R181, RZ, RZ, RZ ;  /* 0x000000ffffb57224 */ /* 0x000fc800078e00ff */
[----:B------:R-:W-:-:S04]  /*121f0*/  IMAD.WIDE.U32 R178, R178, -0x2daee0ad, RZ ;  /* 0xd2511f53b2b27825 */ /* 0x000fc800078e00ff */
[----:B------:R-:W-:Y:S01]  /*12200*/  IMAD.MOV.U32 R34, RZ, RZ, R178 ;  /* 0x000000ffff227224 */ /* 0x000fe200078e00b2 */
[----:B------:R-:W-:Y:S01]  /*12210*/  LOP3.LUT R32, R179, UR35, R32, 0x96, !PT ;  /* 0x00000023b3207c12 */ /* 0x000fe2000f8e9620 */
[----:B------:R-:W-:-:S05]  /*12220*/  IMAD.WIDE.U32 R178, R33, -0x326172a9, RZ ;  /* 0xcd9e8d5721b27825 */ /* 0x000fca00078e00ff */
[----:B------:R-:W-:Y:S02]  /*12230*/  LOP3.LUT R33, R179, UR34, R180, 0x96, !PT ;  /* 0x00000022b3217c12 */ /* 0x000fe4000f8e96b4 */
[----:B------:R-:W-:-:S07]  /*12240*/  MOV R192, R178 ;  /* 0x000000b200c07202 */ /* 0x000fce0000000f00 */
.L_x_15024:
[----:B------:R-:W-:Y:S05]  /*12250*/  BSYNC B0 ;  /* 0x0000000000007941 */ /* 0x000fea0003800000 */
.L_x_15023:
[----:B------:R-:W-:Y:S01]  /*12260*/  I2FP.F32.U32 R178, R182 ;  /* 0x000000b600b27245 */ /* 0x000fe20000201000 */
[----:B-----5:R-:W-:Y:S01]  /*12270*/  @P0 IMAD.U32 R179, R36, 0x10000, RZ ;  /* 0x0001000024b30824 */ /* 0x020fe200078e00ff */
[----:B------:R-:W-:Y:S01]  /*12280*/  LOP3.LUT R20, R20, 0xfffffffb, RZ, 0xc0, !PT ;  /* 0xfffffffb14147812 */ /* 0x000fe200078ec0ff */
[----:B------:R-:W-:Y:S01]  /*12290*/  BSSY B0, `(.L_x_15027) ;  /* 0x0000017000007945 */ /* 0x000fe20003800000 */
[----:B------:R-:W-:Y:S01]  /*122a0*/  IADD3 R180, R181, 0x1, RZ ;  /* 0x00000001b5b47810 */ /* 0x000fe20007ffe0ff */
[----:B------:R-:W-:-:S05]  /*122b0*/  FFMA.FTZ R178, R178, R193, 1.1641532182693481445e-10 ;  /* 0x2f000000b2b27423 */ /* 0x000fca00000100c1 */
[----:B------:R-:W-:Y:S02]  /*122c0*/  FSETP.GTU.FTZ.AND P1, PT, R178, R194, PT ;  /* 0x000000c2b200720b */ /* 0x000fe40003f3c000 */
[C---:B------:R-:W-:Y:S02]  /*122d0*/  SHF.L.U32 R178, R144.reuse, 0x10, RZ ;  /* 0x0000001090b27819 */ /* 0x040fe400000006ff */
[----:B------:R-:W-:-:S03]  /*122e0*/  PRMT R144, R144, 0x7632, R144 ;  /* 0x0000763290907816 */ /* 0x000fc60000000090 */
[----:B------:R-:W-:-:S04]  /*122f0*/  FMUL.FTZ R178, R178, R151 ;  /* 0x00000097b2b27220 */ /* 0x000fc80000410000 */
[----:B------:R-:W-:Y:S02]  /*12300*/  FMUL.FTZ R178, R178, R252 ;  /* 0x000000fcb2b27220 */ /* 0x000fe40000410000 */
[----:B------:R-:W-:-:S03]  /*12310*/  @P1 LOP3.LUT R20, R20, 0x4, RZ, 0xfc, !PT ;  /* 0x0000000414141812 */ /* 0x000fc600078efcff */
        /* <DEDUP_REMOVED lines=13> */
.L_x_15028:
[----:B------:R-:W-:-:S07]  /*123f0*/  IMAD.MOV.U32 R179, RZ, RZ, R192 ;  /* 0x000000ffffb37224 */ /* 0x000fce00078e00c0 */
.L_x_15029:
[----:B------:R-:W-:Y:S05]  /*12400*/  BSYNC B0 ;  /* 0x0000000000007941 */ /* 0x000fea0003800000 */
.L_x_15027:
        /* <DEDUP_REMOVED lines=16> */
.L_x_15033:
[----:B------:R-:W-:Y:S05]  /*12510*/  BSYNC B1 ;  /* 0x0000000000017941 */ /* 0x000fea0003800000 */
.L_x_15032:
        /* <DEDUP_REMOVED lines=44> */
.L_x_15031:
[----:B------:R-:W-:Y:S05]  /*127e0*/  BSYNC B0 ;  /* 0x0000000000007941 */ /* 0x000fea0003800000 */
.L_x_15030:
[----:B------:R-:W-:Y:S01]  /*127f0*/  I2FP.F32.U32 R179, R179 ;  /* 0x000000b300b37245 */ /* 0x000fe20000201000 */
[----:B------:R-:W-:Y:S01]  /*12800*/  BSSY B0, `(.L_x_15034) ;  /* 0x0000019000007945 */ /* 0x000fe20003800000 */
[----:B------:R-:W-:Y:S02]  /*12810*/  SHF.L.U32 R144, R144, 0x10, RZ ;  /* 0x0000001090907819 */ /* 0x000fe400000006ff */
[----:B------:R-:W-:Y:S01]  /*12820*/  LOP3.LUT R20, R20, 0xfffffffd, RZ, 0xc0, !PT ;  /* 0xfffffffd14147812 */ /* 0x000fe200078ec0ff */
[----:B------:R-:W-:Y:S01]  /*12830*/  FFMA.FTZ R179, R179, R193, 1.1641532182693481445e-10 ;  /* 0x2f000000b3b37423 */ /* 0x000fe200000100c1 */
[----:B------:R-:W-:Y:S01]  /*12840*/  IADD3 R182, R180, 0x1, RZ ;  /* 0x00000001b4b67810 */ /* 0x000fe20007ffe0ff */
[----:B------:R-:W-:-:S03]  /*12850*/  FMUL.FTZ R144, R144, R151 ;  /* 0x0000009790907220 */ /* 0x000fc60000410000 */
[----:B------:R-:W-:Y:S01]  /*12860*/  FSETP.GTU.FTZ.AND P1, PT, R179, R194, PT ;  /* 0x000000c2b300720b */ /* 0x000fe20003f3c000 */
[----:B------:R-:W-:-:S05]  /*12870*/  FMUL.FTZ R144, R144, R252 ;  /* 0x000000fc90907220 */ /* 0x000fca0000410000 */
[----:B------:R-:W-:Y:S02]  /*12880*/  FSEL R179, R144, RZ, !P1 ;  /* 0x000000ff90b37208 */ /* 0x000fe40004800000 */
[----:B------:R-:W-:-:S03]  /*12890*/  @P0 PRMT R144, R36, 0x7632, R144 ;  /* 0x0000763224900816 */ /* 0x000fc60000000090 */
[----:B------:R-:W-:Y:S02]  /*128a0*/  FMUL.FTZ R179, R45, R179 ;  /* 0x000000b32db37220 */ /* 0x000fe40000410000 */
[----:B------:R-:W-:Y:S01]  /*128b0*/  @P1 LOP3.LUT R20, R20, 0x2, RZ, 0xfc, !PT ;  /* 0x0000000214141812 */ /* 0x000fe200078efcff */
[----:B------:R-:W-:Y:S01]  /*128c0*/  @P0 IMAD.U32 R144, R144, 0x10000, RZ ;  /* 0x0001000090900824 */ /* 0x000fe200078e00ff */
        /* <DEDUP_REMOVED lines=11> */
.L_x_15035:
[----:B------:R-:W-:-:S07]  /*12980*/  MOV R144, R192 ;  /* 0x000000c000907202 */ /* 0x000fce0000000f00 */
.L_x_15036:
[----:B------:R-:W-:Y:S05]  /*12990*/  BSYNC B0 ;  /* 0x0000000000007941 */ /* 0x000fea0003800000 */
.L_x_15034:
        /* <DEDUP_REMOVED lines=16> */
.L_x_15040:
[----:B------:R-:W-:Y:S05]  /*12aa0*/  BSYNC B1 ;  /* 0x0000000000017941 */ /* 0x000fea0003800000 */
.L_x_15039:
        /* <DEDUP_REMOVED lines=44> */
.L_x_15038:
[----:B------:R-:W-:Y:S05]  /*12d70*/  BSYNC B0 ;  /* 0x0000000000007941 */ /* 0x000fea0003800000 */
.L_x_15037:
[----:B------:R-:W-:Y:S01]  /*12d80*/  I2FP.F32.U32 R144, R144 ;  /* 0x0000009000907245 */ /* 0x000fe20000201000 */
[----:B------:R-:W-:Y:S01]  /*12d90*/  BSSY B0, `(.L_x_15041) ;  /* 0x0000017000007945 */ /* 0x000fe20003800000 */
[----:B------:R-:W-:Y:S02]  /*12da0*/  ISETP.NE.AND P2, PT, R182, 0x1, PT ;  /* 0x00000001b600780c */ /* 0x000fe40003f45270 */
[----:B------:R-:W-:Y:S01]  /*12db0*/  PRMT R181, R145, 0x7632, R181 ;  /* 0x0000763291b57816 */ /* 0x000fe200000000b5 */
[----:B------:R-:W-:-:S05]  /*12dc0*/  FFMA.FTZ R144, R144, R193, 1.1641532182693481445e-10 ;  /* 0x2f00000090907423 */ /* 0x000fca00000100c1 */
[----:B------:R-:W-:Y:S02]  /*12dd0*/  FSETP.GTU.FTZ.AND P1, PT, R144, R194, PT ;  /* 0x000000c29000720b */ /* 0x000fe40003f3c000 */
[----:B------:R-:W-:Y:S01]  /*12de0*/  SHF.L.U32 R144, R145, 0x10, RZ ;  /* 0x0000001091907819 */ /* 0x000fe200000006ff */
[----:B------:R-:W-:-:S04]  /*12df0*/  VIADD R145, R182, 0x1 ;  /* 0x00000001b6917836 */ /* 0x000fc80000000000 */
[----:B------:R-:W-:-:S04]  /*12e00*/  FMUL.FTZ R144, R144, R151 ;  /* 0x0000009790907220 */ /* 0x000fc80000410000 */
[----:B------:R-:W-:-:S05]  /*12e10*/  FMUL.FTZ R144, R144, R252 ;  /* 0x000000fc90907220 */ /* 0x000fca0000410000 */
[----:B------:R-:W-:-:S05]  /*12e20*/  FSEL R144, R144, RZ, !P1 ;  /* 0x000000ff90907208 */ /* 0x000fca0004800000 */
[----:B------:R-:W-:Y:S01]  /*12e30*/  FMUL.FTZ R180, R46, R144 ;  /* 0x000000902eb47220 */ /* 0x000fe20000410000 */
[----:B------:R-:W-:-:S05]  /*12e40*/  @P0 SHF.L.U32 R144, R37, 0x10, RZ ;  /* 0x0000001025900819 */ /* 0x000fca00000006ff */
        /* <DEDUP_REMOVED lines=10> */
.L_x_15042:
[----:B------:R-:W-:-:S07]  /*12ef0*/  MOV R184, R192 ;  /* 0x000000c000b87202 */ /* 0x000fce0000000f00 */
.L_x_15043:
[----:B------:R-:W-:Y:S05]  /*12f00*/  BSYNC B0 ;  /* 0x0000000000007941 */ /* 0x000fea0003800000 */
.L_x_15041:
        /* <DEDUP_REMOVED lines=16> */
.L_x_15047:
[----:B------:R-:W-:Y:S05]  /*13010*/  BSYNC B1 ;  /* 0x0000000000017941 */ /* 0x000fea0003800000 */
.L_x_15046:
        /* <DEDUP_REMOVED lines=44> */
.L_x_15045:
[----:B------:R-:W-:Y:S05]  /*132e0*/  BSYNC B0 ;  /* 0x0000000000007941 */ /* 0x000fea0003800000 */
.L_x_15044:
        /* <DEDUP_REMOVED lines=23> */
.L_x_15049:
[----:B------:R-:W-:-:S07]  /*13460*/  IMAD.MOV.U32 R186, RZ, RZ, R192 ;  /* 0x000000ffffba7224 */ /* 0x000fce00078e00c0 */
.L_x_15050:
[----:B------:R-:W-:Y:S05]  /*13470*/  BSYNC B0 ;  /* 0x0000000000007941 */ /* 0x000fea0003800000 */
.L_x_15048:
        /* <DEDUP_REMOVED lines=16> */
.L_x_15054:
[----:B------:R-:W-:Y:S05]  /*13580*/  BSYNC B1 ;  /* 0x0000000000017941 */ /* 0x000fea0003800000 */
.L_x_15053:
        /* <DEDUP_REMOVED lines=44> */
.L_x_15052:
[----:B------:R-:W-:Y:S05]  /*13850*/  BSYNC B0 ;  /* 0x0000000000007941 */ /* 0x000fea0003800000 */
.L_x_15051:
[----:B------:R-:W-:Y:S01]  /*13860*/  I2FP.F32.U32 R145, R186 ;  /* 0x000000ba00917245 */ /* 0x000fe20000201000 */
[----:B------:R-:W-:Y:S01]  /*13870*/  BSSY B0, `(.L_x_15055) ;  /* 0x0000017000007945 */ /* 0x000fe20003800000 */
[----:B------:R-:W-:-:S03]  /*13880*/  ISETP.NE.AND P4, PT, R144, 0x1, PT ;  /* 0x000000019000780c */ /* 0x000fc60003f85270 */
[----:B------:R-:W-:-:S05]  /*13890*/  FFMA.FTZ R145, R145, R193, 1.1641532182693481445e-10 ;  /* 0x2f00000091917423 */ /* 0x000fca00000100c1 */
[----:B------:R-:W-:Y:S02]  /*138a0*/  FSETP.GTU.FTZ.AND P3, PT, R145, R194, PT ;  /* 0x000000c29100720b */ /* 0x000fe40003f7c000 */
[C---:B------:R-:W-:Y:S02]  /*138b0*/  SHF.L.U32 R145, R146.reuse, 0x10, RZ ;  /* 0x0000001092917819 */ /* 0x040fe400000006ff */
[----:B------:R-:W-:-:S03]  /*138c0*/  PRMT R146, R146, 0x7632, R146 ;  /* 0x0000763292927816 */ /* 0x000fc60000000092 */
[----:B------:R-:W-:-:S04]  /*138d0*/  FMUL.FTZ R145, R145, R151 ;  /* 0x0000009791917220 */ /* 0x000fc80000410000 */
[----:B------:R-:W-:-:S05]  /*138e0*/  FMUL.FTZ R145, R145, R252 ;  /* 0x000000fc91917220 */ /* 0x000fca0000410000 */
[----:B------:R-:W-:-:S05]  /*138f0*/  FSEL R145, R145, RZ, !P3 ;  /* 0x000000ff91917208 */ /* 0x000fca0005800000 */
[----:B------:R-:W-:Y:S01]  /*13900*/  FMUL.FTZ R184, R40, R145 ;  /* 0x0000009128b87220 */ /* 0x000fe20000410000 */
[----:B------:R-:W-:-:S04]  /*13910*/  @P0 IMAD.U32 R145, R38, 0x10000, RZ ;  /* 0x0001000026910824 */ /* 0x000fc800078e00ff */
[----:B------:R-:W-:Y:S01]  /*13920*/  @P0 FADD.FTZ R184, R145, R184 ;  /* 0x000000b891b80221 */ /* 0x000fe20000010000 */
[----:B------:R-:W-:Y:S01]  /*13930*/  IADD3 R145, R144, 0x1, RZ ;  /* 0x0000000190917810 */ /* 0x000fe20007ffe0ff */
        /* <DEDUP_REMOVED lines=9> */
.L_x_15056:
[----:B------:R-:W-:-:S07]  /*139d0*/  MOV R185, R192 ;  /* 0x000000c000b97202 */ /* 0x000fce0000000f00 */
.L_x_15057:
[----:B------:R-:W-:Y:S05]  /*139e0*/  BSYNC B0 ;  /* 0x0000000000007941 */ /* 0x000fea0003800000 */
.L_x_15055:
        /* <DEDUP_REMOVED lines=16> */
.L_x_15061:
[----:B------:R-:W-:Y:S05]  /*13af0*/  BSYNC B1 ;  /* 0x0000000000017941 */ /* 0x000fea0003800000 */
.L_x_15060:
        /* <DEDUP_REMOVED lines=44> */
.L_x_15059:
[----:B------:R-:W-:Y:S05]  /*13dc0*/  BSYNC B0 ;  /* 0x0000000000007941 */ /* 0x000fea0003800000 */
.L_x_15058:
        /* <DEDUP_REMOVED lines=9> */
[----:B------:R-:W-:Y:S02]  /*13e60*/  FSEL R185, R146, RZ, !P4 ;  /* 0x000000ff92b97208 */ /* 0x000fe40006000000 */
[----:B------:R-:W-:-:S03]  /*13e70*/  @P0 SHF.L.U32 R144, R144, 0x10, RZ ;  /* 0x0000001090900819 */ /* 0x000fc600000006ff */
[----:B------:R-:W-:-:S04]  /*13e80*/  FMUL.FTZ R185, R41, R185 ;  /* 0x000000b929b97220 */ /* 0x000fc80000410000 */
[----:B------:R-:W-:Y:S01]  /*13e90*/  @P0 FADD.FTZ R185, R185, R144 ;  /* 0x00000090b9b90221 */ /* 0x000fe20000010000 */
[----:B------:R-:W-:Y:S01]  /*13ea0*/  VIADD R144, R145, 0x1 ;  /* 0x0000000191907836 */ /* 0x000fe20000000000 */
        /* <DEDUP_REMOVED lines=9> */
.L_x_15063:
[----:B------:R-:W-:-:S07]  /*13f40*/  MOV R146, R192 ;  /* 0x000000c000927202 */ /* 0x000fce0000000f00 */
.L_x_15064:
[----:B------:R-:W-:Y:S05]  /*13f50*/  BSYNC B0 ;  /* 0x0000000000007941 */ /* 0x000fea0003800000 */
.L_x_15062:
        /* <DEDUP_REMOVED lines=16> */
.L_x_15068:
[----:B------:R-:W-:Y:S05]  /*14060*/  BSYNC B1 ;  /* 0x0000000000017941 */ /* 0x000fea0003800000 */
.L_x_15067:
        /* <DEDUP_REMOVED lines=44> */
.L_x_15066:
[----:B------:R-:W-:Y:S05]  /*14330*/  BSYNC B0 ;  /* 0x0000000000007941 */ /* 0x000fea0003800000 */
.L_x_15065:
[----:B------:R-:W-:Y:S01]  /*14340*/  I2FP.F32.U32 R145, R146 ;  /* 0x0000009200917245 */ /* 0x000fe20000201000 */
[----:B------:R-:W-:Y:S01]  /*14350*/  BSSY B0, `(.L_x_15069) ;  /* 0x0000017000007945 */ /* 0x000fe20003800000 */
[----:B------:R-:W-:Y:S02]  /*14360*/  ISETP.NE.AND P6, PT, R144, 0x1, PT ;  /* 0x000000019000780c */ /* 0x000fe40003fc5270 */
[----:B------:R-:W-:Y:S01]  /*14370*/  PRMT R187, R147, 0x7632, R187 ;  /* 0x0000763293bb7816 */ /* 0x000fe200000000bb */
[----:B------:R-:W-:-:S05]  /*14380*/  FFMA.FTZ R145, R145, R193, 1.1641532182693481445e-10 ;  /* 0x2f00000091917423 */ /* 0x000fca00000100c1 */
[----:B------:R-:W-:Y:S01]  /*14390*/  FSETP.GTU.FTZ.AND P5, PT, R145, R194, PT ;  /* 0x000000c29100720b */ /* 0x000fe20003fbc000 */
[----:B------:R-:W-:Y:S01]  /*143a0*/  IMAD.U32 R145, R147, 0x10000, RZ ;  /* 0x0001000093917824 */ /* 0x000fe200078e00ff */
[----:B------:R-:W-:-:S03]  /*143b0*/  IADD3 R194, R144, 0x1, RZ ;  /* 0x0000000190c27810 */ /* 0x000fc60007ffe0ff */
[----:B------:R-:W-:-:S04]  /*143c0*/  FMUL.FTZ R145, R145, R151 ;  /* 0x0000009791917220 */ /* 0x000fc80000410000 */
[----:B------:R-:W-:-:S05]  /*143d0*/  FMUL.FTZ R145, R145, R252 ;  /* 0x000000fc91917220 */ /* 0x000fca0000410000 */
        /* <DEDUP_REMOVED lines=13> */
.L_x_15070:
[----:B------:R-:W-:-:S07]  /*144b0*/  IMAD.MOV.U32 R193, RZ, RZ, R192 ;  /* 0x000000ffffc17224 */ /* 0x000fce00078e00c0 */
.L_x_15071:
[----:B------:R-:W-:Y:S05]  /*144c0*/  BSYNC B0 ;  /* 0x0000000000007941 */ /* 0x000fea0003800000 */
.L_x_15069:
        /* <DEDUP_REMOVED lines=9> */
[----:B------:R-:W-:Y:S02]  /*14560*/  LOP3.LUT R20, R20, 0xfffffff7, RZ, 0xc0, !PT ;  /* 0xfffffff714147812 */ /* 0x000fe400078ec0ff */
[----:B------:R-:W-:Y:S02]  /*14570*/  ISETP.NE.AND P6, PT, R4, RZ, PT ;  /* 0x000000ff0400720c */ /* 0x000fe40003fc5270 */
[----:B------:R-:W-:-:S11]  /*14580*/  @P0 LOP3.LUT R20, R20, 0x8, RZ, 0xfc, !PT ;  /* 0x0000000814140812 */ /* 0x000fd600078efcff */
[----:B------:R-:W-:Y:S01]  /*14590*/  @!P6 VIADD R2, R2, 0x1 ;  /* 0x000000010202e836 */ /* 0x000fe20000000000 */
[----:B------:R-:W-:Y:S02]  /*145a0*/  @!P6 IADD3 R32, R5, 0x1, RZ ;  /* 0x000000010520e810 */ /* 0x000fe40007ffe0ff */
[----:B------:R-:W-:Y:S02]  /*145b0*/  @!P6 MOV R4, RZ ;  /* 0x000000ff0004e202 */ /* 0x000fe40000000f00 */
[----:B------:R-:W-:-:S13]  /*145c0*/  ISETP.NE.AND P0, PT, R2, RZ, !P6 ;  /* 0x000000ff0200720c */ /* 0x000fda0007705270 */
[----:B------:R-:W-:Y:S02]  /*145d0*/  @P0 IADD3 R32, R5, RZ, RZ ;  /* 0x000000ff05200210 */ /* 0x000fe40007ffe0ff */
[----:B------:R-:W-:-:S03]  /*145e0*/  LOP3.LUT P0, RZ, R20, 0x8, RZ, 0xc0, !PT ;  /* 0x0000000814ff7812 */ /* 0x000fc6000780c0ff */
[----:B------:R-:W-:-:S10]  /*145f0*/  @!P6 IMAD.MOV.U32 R5, RZ, RZ, R32 ;  /* 0x000000ffff05e224 */ /* 0x000fd400078e0020 */
.L_x_15075:
[----:B------:R-:W-:Y:S05]  /*14600*/  BSYNC B1 ;  /* 0x0000000000017941 */ /* 0x000fea0003800000 */
.L_x_15074:
        /* <DEDUP_REMOVED lines=43> */
[----:B------:R-:W-:-:S07]  /*148c0*/  LOP3.LUT R33, R145, UR34, R146, 0x96, !PT ;  /* 0x0000002291217c12 */ /* 0x000fce000f8e9692 */
.L_x_15073:
[----:B------:R-:W-:Y:S05]  /*148d0*/  BSYNC B0 ;  /* 0x0000000000007941 */ /* 0x000fea0003800000 */
.L_x_15072:
[----:B------:R-:W-:Y:S01]  /*148e0*/  MOV R145, 0x2f800000 ;  /* 0x2f80000000917802 */ /* 0x000fe20000000f00 */
[----:B------:R-:W-:Y:S01]  /*148f0*/  IMAD.U32 R187, R187, 0x10000, RZ ;  /* 0x00010000bbbb7824 */ /* 0x000fe200078e00ff */
[----:B------:R-:W-:Y:S01]  /*14900*/  I2FP.F32.U32 R144, R193 ;  /* 0x000000c100907245 */ /* 0x000fe20000201000 */
[----:B------:R-:W0:Y:S01]  /*14910*/  LDC.64 R146, c[0x0][0x238] ;  /* 0x00008e00ff927b82 */ /* 0x000e220000000a00 */
[----:B------:R-:W-:Y:S01]  /*14920*/  UMOV UR8, 0xffffffff ;  /* 0xffffffff00087882 */ /* 0x000fe20000000000 */
[----:B------:R-:W-:Y:S02]  /*14930*/  FMUL.FTZ R187, R187, R151 ;  /* 0x00000097bbbb7220 */ /* 0x000fe40000410000 */
[----:B------:R-:W-:Y:S02]  /*14940*/  FFMA.FTZ R144, R144, R145, 1.1641532182693481445e-10 ;  /* 0x2f00000090907423 */ /* 0x000fe40000010091 */
[----:B------:R-:W-:Y:S02]  /*14950*/  FMUL.FTZ R187, R187, R252 ;  /* 0x000000fcbbbb7220 */ /* 0x000fe40000410000 */
[----:B------:R-:W1:Y:S01]  /*14960*/  LDC R145, c[0x0][0x294] ;  /* 0x0000a500ff917b82 */ /* 0x000e620000000800 */
[----:B0-----:R-:W-:Y:S01]  /*14970*/  IMAD.WIDE.U32 R182, R177, 0x10, R146 ;  /* 0x00000010b1b67825 */ /* 0x001fe200078e0092 */
[----:B------:R-:W-:-:S02]  /*14980*/  F2FP.BF16.F32.PACK_AB R146, R185, R184 ;  /* 0x000000b8b992723e */ /* 0x000fc400000010ff */
[----:B-1----:R-:W-:Y:S02]  /*14990*/  FSETP.GTU.FTZ.AND P6, PT, R144, R145, PT ;  /* 0x000000919000720b */ /* 0x002fe40003fdc000 */
[----:B------:R-:W-:Y:S02]  /*149a0*/  @P0 PRMT R144, R39, 0x7632, R144 ;  /* 0x0000763227900816 */ /* 0x000fe40000000090 */
[----:B------:R-:W-:Y:S02]  /*149b0*/  FSEL R187, R187, RZ, !P6 ;  /* 0x000000ffbbbb7208 */ /* 0x000fe40007000000 */
[----:B------:R-:W-:Y:S02]  /*149c0*/  @P0 SHF.L.U32 R144, R144, 0x10, RZ ;  /* 0x0000001090900819 */ /* 0x000fe400000006ff */
[----:B------:R-:W-:Y:S01]  /*149d0*/  F2FP.BF16.F32.PACK_AB R145, R181, R180 ;  /* 0x000000b4b591723e */ /* 0x000fe200000010ff */
[----:B------:R-:W-:Y:S01]  /*149e0*/  FMUL.FTZ R151, R43, R187 ;  /* 0x000000bb2b977220 */ /* 0x000fe20000410000 */
[----:B------:R-:W-:-:S03]  /*149f0*/  SEL R187, RZ, 0x1, P2 ;  /* 0x00000001ffbb7807 */ /* 0x000fc60001000000 */
[----:B------:R-:W-:Y:S01]  /*14a00*/  @P0 FADD.FTZ R151, R151, R144 ;  /* 0x0000009097970221 */ /* 0x000fe20000010000 */
[----:B------:R-:W-:Y:S02]  /*14a10*/  F2FP.BF16.F32.PACK_AB R144, R179, R178 ;  /* 0x000000b2b390723e */ /* 0x000fe400000010ff */
[----:B------:R-:W-:Y:S02]  /*14a20*/  LOP3.LUT P0, RZ, R20, 0x4, RZ, 0xc0, !PT ;  /* 0x0000000414ff7812 */ /* 0x000fe4000780c0ff */
[----:B------:R-:W-:-:S05]  /*14a30*/  F2FP.BF16.F32.PACK_AB R147, R151, R186 ;  /* 0x000000ba9793723e */ /* 0x000fca00000010ff */
        /* <DEDUP_REMOVED lines=12> */
[----:B------:R-:W-:-:S03]  /*14b00*/  IMAD.WIDE.U32 R144, R144, 0x100, RZ ;  /* 0x0000010090907825 */ /* 0x000fc600078e00ff */
[----:B------:R-:W-:Y:S02]  /*14b10*/  LOP3.LUT R144, R144, R182, R146, 0xfe, !PT ;  /* 0x000000b690907212 */ /* 0x000fe400078efe92 */
[----:B------:R-:W-:Y:S02]  /*14b20*/  LOP3.LUT R145, R145, R183, R147, 0xfe, !PT ;  /* 0x000000b791917212 */ /* 0x000fe400078efe93 */
[----:B------:R-:W0:Y:S01]  /*14b30*/  LDC.64 R182, c[0x0][0x240] ;  /* 0x00009000ffb67b82 */ /* 0x000e220000000a00 */
[----:B------:R-:W-:Y:S02]  /*14b40*/  SEL R146, RZ, 0x1, P0 ;  /* 0x00000001ff927807 */ /* 0x000fe40000000000 */
[----:B------:R-:W-:Y:S02]  /*14b50*/  LOP3.LUT P0, RZ, R195, 0xff, RZ, 0xc0, !PT ;  /* 0x000000ffc3ff7812 */ /* 0x000fe4000780c0ff */
[----:B------:R-:W-:Y:S01]  /*14b60*/  LOP3.LUT R144, R144, R146, RZ, 0xfc, !PT ;  /* 0x0000009290907212 */ /* 0x000fe200078efcff */
[----:B------:R-:W1:Y:S01]  /*14b70*/  S2R R195, SR_TID.X ;  /* 0x0000000000c37919 */ /* 0x000e620000002100 */
[----:B0-----:R-:W-:-:S04]  /*14b80*/  IMAD.WIDE.U32 R146, R177, 0x8, R182 ;  /* 0x00000008b1927825 */ /* 0x001fc800078e00b6 */
[----:B------:R-:W-:-:S04]  /*14b90*/  FADD.FTZ R183, RZ, R21 ;  /* 0x00000015ffb77221 */ /* 0x000fc80000010000 */
[----:B------:R-:W-:Y:S01]  /*14ba0*/  FADD.FTZ R182, R183, R22 ;  /* 0x00000016b7b67221 */ /* 0x000fe20000010000 */
[----:B------:R0:W-:Y:S03]  /*14bb0*/  STG.E.64 desc[UR4][R146.64], R144 ;  /* 0x0000009092007986 */ /* 0x0001e6000c101b04 */
[----:B------:R-:W-:-:S04]  /*14bc0*/  FADD.FTZ R183, R182, R23 ;  /* 0x00000017b6b77221 */ /* 0x000fc80000010000 */
[----:B------:R-:W-:Y:S01]  /*14bd0*/  FADD.FTZ R182, R183, R24 ;  /* 0x00000018b7b67221 */ /* 0x000fe20000010000 */
[----:B-1----:R-:W-:Y:S02]  /*14be0*/  SHF.R.U32.HI R193, RZ, 0x5, R195 ;  /* 0x00000005ffc17819 */ /* 0x002fe400000116c3 */
[----:B------:R-:W-:Y:S01]  /*14bf0*/  LOP3.LUT P1, RZ, R195, 0x1f, RZ, 0xc0, !PT ;  /* 0x0000001fc3ff7812 */ /* 0x000fe2000782c0ff */
[----:B------:R-:W-:Y:S01]  /*14c00*/  FADD.FTZ R183, R182, R25 ;  /* 0x00000019b6b77221 */ /* 0x000fe20000010000 */
[----:B0-----:R-:W-:-:S03]  /*14c10*/  LOP3.LUT R146, R193, 0x7fffffc, RZ, 0xc0, !PT ;  /* 0x07fffffcc1927812 */ /* 0x001fc600078ec0ff */
        /* <DEDUP_REMOVED lines=185> */
.L_x_15088:
[----:B------:R-:W2:Y:S01]  /*157b0*/  @!P1 S2R R147, SR_CgaCtaId ;  /* 0x0000000000939919 */ /* 0x000ea20000008800 */
[----:B-1----:R-:W-:Y:S01]  /*157c0*/  FADD.FTZ R145, R183, R145 ;  /* 0x00000091b7917221 */ /* 0x002fe20000010000 */
[----:B0-----:R-:W-:Y:S02]  /*157d0*/  LOP3.LUT R183, R195, 0x1f, RZ, 0xc0, !PT ;  /* 0x0000001fc3b77812 */ /* 0x001fe400078ec0ff */
[----:B------:R-:W-:Y:S02]  /*157e0*/  LOP3.LUT R193, R193, 0x3, RZ, 0xc0, !PT ;  /* 0x00000003c1c17812 */ /* 0x000fe400078ec0ff */
[----:B------:R-:W-:Y:S02]  /*157f0*/  ISETP.GT.U32.AND P2, PT, R183, 0x3, PT ;  /* 0x00000003b700780c */ /* 0x000fe40003f44070 */
[----:B------:R-:W-:-:S11]  /*15800*/  @!P1 MOV R182, 0x400 ;  /* 0x0000040000b69802 */ /* 0x000fd60000000f00 */
[----:B------:R-:W0:Y:S01]  /*15810*/  @!P2 S2R R187, SR_CgaCtaId ;  /* 0x0000000000bba919 */ /* 0x000e220000008800 */
[----:B------:R-:W-:Y:S05]  /*15820*/  WARPSYNC.ALL ;  /* 0x0000000000007948 */ /* 0x000fea0003800000 */
[----:B--2---:R-:W-:Y:S01]  /*15830*/  @!P1 LEA R147, R147, R182, 0x18 ;  /* 0x000000b693939211 */ /* 0x004fe200078ec0ff */
[----:B------:R-:W-:-:S05]  /*15840*/  @!P1 IMAD.IADD R182, R146, 0x1, R193 ;  /* 0x0000000192b69824 */ /* 0x000fca00078e02c1 */
[----:B------:R-:W-:-:S05]  /*15850*/  @!P1 LEA R147, R182, R147, 0x3 ;  /* 0x00000093b6939211 */ /* 0x000fca00078e18ff */
[----:B------:R1:W-:Y:S01]  /*15860*/  @!P1 STS.64 [R147], R144 ;  /* 0x0000009093009388 */ /* 0x0003e20000000a00 */
[----:B------:R-:W-:Y:S02]  /*15870*/  @!P2 MOV R182, 0x400 ;  /* 0x0000040000b6a802 */ /* 0x000fe40000000f00 */
[----:B------:R-:W-:Y:S01]  /*15880*/  @!P2 IADD3 R146, R146, R183, RZ ;  /* 0x000000b79292a210 */ /* 0x000fe20007ffe0ff */
[----:B------:R-:W-:Y:S01]  /*15890*/  BAR.SYNC.DEFER_BLOCKING 0x0 ;  /* 0x0000000000007b1d */ /* 0x000fe20000010000 */
[----:B------:R-:W-:Y:S02]  /*158a0*/  LOP3.LUT P1, RZ, R193, 0x1f, R195, 0xf8, !PT ;  /* 0x0000001fc1ff7812 */ /* 0x000fe4000782f8c3 */
[----:B0-----:R-:W-:Y:S02]  /*158b0*/  @!P2 LEA R187, R187, R182, 0x18 ;  /* 0x000000b6bbbba211 */ /* 0x001fe400078ec0ff */
[----:B-1----:R-:W-:-:S03]  /*158c0*/  CS2R R144, SRZ ;  /* 0x0000000000907805 */ /* 0x002fc6000001ff00 */
[----:B------:R-:W-:Y:S01]  /*158d0*/  @!P2 IMAD R193, R146, 0x8, R187 ;  /* 0x0000000892c1a824 */ /* 0x000fe200078e02bb */
[----:B------:R-:W2:Y:S04]  /*158e0*/  LDL R195, [R1+0x4] ;  /* 0x0000040001c37983 */ /* 0x000ea80000100800 */
[----:B------:R0:W-:Y:S01]  /*158f0*/  @!P2 LDS.64 R144, [R193] ;  /* 0x00000000c190a984 */ /* 0x0001e20000000a00 */
[----:B------:R-:W-:-:S06]  /*15900*/  HFMA2.MMA R146, -RZ, RZ, 0, 0 ;  /* 0x00000000ff927435 */ /* 0x000fcc00000001ff */
[----:B------:R-:W-:Y:S01]  /*15910*/  @!P2 MOV R146, 0x700 ;  /* 0x000007000092a802 */ /* 0x000fe20000000f00 */
[----:B0-----:R-:W3:Y:S01]  /*15920*/  LDL R193, [R1+0xc] ;  /* 0x00000c0001c17983 */ /* 0x001ee20000100800 */
[----:B------:R-:W-:Y:S02]  /*15930*/  PLOP3.LUT P2, PT, PT, PT, UP1, 0x40, 0x0 ;  /* 0x000000000000781c */ /* 0x000fe40003f4e818 */
[----:B------:R-:W-:Y:S01]  /*15940*/  I2FP.F32.S32 R182, R146 ;  /* 0x0000009200b67245 */ /* 0x000fe20000201400 */
[----:B------:R-:W0:Y:S02]  /*15950*/  SHFL.DOWN PT, R187, R146, 0x2, 0x1f ;  /* 0x08401f0092bb7f89 */ /* 0x000e2400000e0000 */
[----:B0-----:R-:W-:Y:S01]  /*15960*/  IMAD.IADD R146, R187, 0x1, R146 ;  /* 0x00000001bb927824 */ /* 0x001fe200078e0292 */
[----:B------:R-:W-:Y:S01]  /*15970*/  I2FP.F32.S32 R187, R187 ;  /* 0x000000bb00bb7245 */ /* 0x000fe20000201400 */
[----:B------:R-:W0:Y:S02]  /*15980*/  SHFL.DOWN PT, R183, R144, 0x2, 0x1f ;  /* 0x08401f0090b77f89 */ /* 0x000e2400000e0000 */
[----:B0-----:R-:W-:-:S02]  /*15990*/  FADD.FTZ R147, -R183, R144 ;  /* 0x00000090b7937221 */ /* 0x001fc40000010100 */
[----:B------:R-:W-:Y:S02]  /*159a0*/  FMUL.FTZ R183, R183, R187 ;  /* 0x000000bbb7b77220 */ /* 0x000fe40000410000 */
[----:B------:R-:W-:-:S04]  /*159b0*/  FMUL.FTZ R147, R147, R147 ;  /* 0x0000009393937220 */ /* 0x000fc80000410000 */
[----:B------:R-:W-:Y:S01]  /*159c0*/  FMUL.FTZ R147, R147, R182 ;  /* 0x000000b693937220 */ /* 0x000fe20000410000 */
[----:B------:R-:W-:Y:S02]  /*159d0*/  FFMA.FTZ R182, R182, R144, R183 ;  /* 0x00000090b6b67223 */ /* 0x000fe400000100b7 */
[----:B------:R-:W0:Y:S01]  /*159e0*/  SHFL.DOWN PT, R144, R145, 0x2, 0x1f ;  /* 0x08401f0091907f89 */ /* 0x000e2200000e0000 */
[----:B------:R-:W-:Y:S01]  /*159f0*/  FMUL.FTZ R147, R147, R187 ;  /* 0x000000bb93937220 */ /* 0x000fe20000410000 */
[----:B0-----:R-:W-:Y:S01]  /*15a00*/  FADD.FTZ R145, R144, R145 ;  /* 0x0000009190917221 */ /* 0x001fe20000010000 */
[----:B------:R-:W-:-:S04]  /*15a10*/  I2FP.F32.S32 R144, R146 ;  /* 0x0000009200907245 */ /* 0x000fc80000201400 */
[----:B------:R-:W0:Y:S02]  /*15a20*/  MUFU.RCP R183, R144 ;  /* 0x0000009000b77308 */ /* 0x000e240000001000 */
[C---:B0-----:R-:W-:Y:S01]  /*15a30*/  FFMA.FTZ R145, R183.reuse, R147, R145 ;  /* 0x00000093b7917223 */ /* 0x041fe20000010091 */
[----:B------:R-:W-:Y:S02]  /*15a40*/  FMUL.FTZ R147, R183, R182 ;  /* 0x000000b6b7937220 */ /* 0x000fe40000410000 */
[----:B------:R-:W0:Y:S04]  /*15a50*/  SHFL.DOWN PT, R183, R146, 0x1, 0x1f ;  /* 0x08201f0092b77f89 */ /* 0x000e2800000e0000 */
[----:B------:R-:W1:Y:S01]  /*15a60*/  SHFL.DOWN PT, R182, R147, 0x1, 0x1f ;  /* 0x08201f0093b67f89 */ /* 0x000e6200000e0000 */
[----:B0-----:R-:W-:-:S02]  /*15a70*/  IADD3 R146, R146, R183, RZ ;  /* 0x000000b792927210 */ /* 0x001fc40007ffe0ff */
[----:B------:R-:W-:Y:S01]  /*15a80*/  I2FP.F32.S32 R183, R183 ;  /* 0x000000b700b77245 */ /* 0x000fe20000201400 */
[----:B-1----:R-:W-:-:S04]  /*15a90*/  FADD.FTZ R187, R147, -R182 ;  /* 0x800000b693bb7221 */ /* 0x002fc80000010000 */
[----:B------:R-:W-:Y:S01]  /*15aa0*/  FMUL.FTZ R182, R182, R183 ;  /* 0x000000b7b6b67220 */ /* 0x000fe20000410000 */
[----:B------:R-:W-:-:S03]  /*15ab0*/  FMUL.FTZ R187, R187, R187 ;  /* 0x000000bbbbbb7220 */ /* 0x000fc60000410000 */
[C---:B------:R-:W-:Y:S01]  /*15ac0*/  FFMA.FTZ R182, R144.reuse, R147, R182 ;  /* 0x0000009390b67223 */ /* 0x040fe200000100b6 */
[----:B------:R-:W-:Y:S01]  /*15ad0*/  FMUL.FTZ R187, R144, R187 ;  /* 0x000000bb90bb7220 */ /* 0x000fe20000410000 */
[----:B------:R-:W-:Y:S01]  /*15ae0*/  I2FP.F32.S32 R147, R146 ;  /* 0x0000009200937245 */ /* 0x000fe20000201400 */
[----:B------:R-:W0:Y:S02]  /*15af0*/  SHFL.DOWN PT, R144, R145, 0x1, 0x1f ;  /* 0x08201f0091907f89 */ /* 0x000e2400000e0000 */
[----:B------:R-:W-:Y:S01]  /*15b00*/  FMUL.FTZ R187, R187, R183 ;  /* 0x000000b7bbbb7220 */ /* 0x000fe20000410000 */
[----:B------:R-:W1:Y:S01]  /*15b10*/  MUFU.RCP R146, R147 ;  /* 0x0000009300927308 */ /* 0x000e620000001000 */
[----:B0-----:R-:W-:Y:S02]  /*15b20*/  FADD.FTZ R183, R145, R144 ;  /* 0x0000009091b77221 */ /* 0x001fe40000010000 */
[----:B------:R-:W0:Y:S02]  /*15b30*/  @!P1 LDC.64 R144, c[0x0][0x250] ;  /* 0x00009400ff909b82 */ /* 0x000e240000000a00 */
[C---:B-1----:R-:W-:Y:S01]  /*15b40*/  FFMA.FTZ R187, R146.reuse, R187, R183 ;  /* 0x000000bb92bb7223 */ /* 0x042fe200000100b7 */
[----:B------:R-:W-:-:S04]  /*15b50*/  FMUL.FTZ R146, R146, R182 ;  /* 0x000000b692927220 */ /* 0x000fc80000410000 */
[----:B------:R-:W1:Y:S01]  /*15b60*/  SHFL.IDX PT, R252, R187, RZ, 0x1f ;  /* 0x00001fffbbfc7589 */ /* 0x000e6200000e0000 */
[----:B------:R-:W1:Y:S03]  /*15b70*/  LDC R183, c[0x0][0x2d8] ;  /* 0x0000b600ffb77b82 */ /* 0x000e660000000800 */
[----:B------:R-:W4:Y:S01]  /*15b80*/  SHFL.IDX PT, R146, R146, RZ, 0x1f ;  /* 0x00001fff92927589 */ /* 0x000f2200000e0000 */
[----:B0-----:R-:W-:-:S04]  /*15b90*/  @!P1 IMAD.WIDE R144, R0, 0x4, R144 ;  /* 0x0000000400909825 */ /* 0x001fc800078e0290 */
[----:B-1----:R-:W-:Y:S02]  /*15ba0*/  FFMA.FTZ R147, R252, UR11, R183 ;  /* 0x0000000bfc937c23 */ /* 0x002fe400080100b7 */
[----:B------:R-:W5:Y:S01]  /*15bb0*/  LDL R252, [R1+0x8] ;  /* 0x0000080001fc7983 */ /* 0x000f620000100800 */
[----:B----4-:R-:W-:-:S03]  /*15bc0*/  FMUL.FTZ R182, R146, R146 ;  /* 0x0000009292b67220 */ /* 0x010fc60000410000 */
[----:B------:R0:W-:Y:S02]  /*15bd0*/  @!P1 STG.E desc[UR4][R144.64], R146 ;  /* 0x0000009290009986 */ /* 0x0001e4000c101904 */
[----:B------:R-:W-:Y:S01]  /*15be0*/  FSEL R182, R182, RZ, !P2 ;  /* 0x000000ffb6b67208 */ /* 0x000fe20005000000 */
[----:B0-----:R-:W0:Y:S04]  /*15bf0*/  @!P1 LDC.64 R144, c[0x0][0x258] ;  /* 0x00009600ff909b82 */ /* 0x001e280000000a00 */
[----:B------:R-:W-:-:S06]  /*15c00*/  FADD.FTZ R182, R147, R182 ;  /* 0x000000b693b67221 */ /* 0x000fcc0000010000 */
[----:B------:R-:W1:Y:S01]  /*15c10*/  MUFU.RSQ R182, R182 ;  /* 0x000000b600b67308 */ /* 0x000e620000001400 */
[----:B0-----:R-:W-:-:S05]  /*15c20*/  @!P1 IMAD.WIDE R144, R0, 0x4, R144 ;  /* 0x0000000400909825 */ /* 0x001fca00078e0290 */
[----:B-1----:R0:W-:Y:S04]  /*15c30*/  @!P1 STG.E desc[UR4][R144.64], R182 ;  /* 0x000000b690009986 */ /* 0x0021e8000c101904 */
[----:B0-----:R-:W4:Y:S01]  /*15c40*/  LDL R144, [R1] ;  /* 0x0000000001907983 */ /* 0x001f220000100800 */
[----:B------:R-:W-:-:S04]  /*15c50*/  PLOP3.LUT P1, PT, PT, PT, UP1, 0x40, 0x0 ;  /* 0x000000000000781c */ /* 0x000fc80003f2e818 */
[----:B------:R-:W-:-:S05]  /*15c60*/  FSEL R183, R146, RZ, P1 ;  /* 0x000000ff92b77208 */ /* 0x000fca0000800000 */
[C---:B------:R-:W-:Y:S01]  /*15c70*/  FADD.FTZ R31, -R183.reuse, R31 ;  /* 0x0000001fb71f7221 */ /* 0x040fe20000010100 */
[C---:B------:R-:W-:Y:S01]  /*15c80*/  FADD.FTZ R147, -R183.reuse, R30 ;  /* 0x0000001eb7937221 */ /* 0x040fe20000010100 */
[C---:B------:R-:W-:Y:S02]  /*15c90*/  FADD.FTZ R21, -R183.reuse, R21 ;  /* 0x00000015b7157221 */ /* 0x040fe40000010100 */
[C---:B------:R-:W-:Y:S01]  /*15ca0*/  FMUL.FTZ R30, R182.reuse, R31 ;  /* 0x0000001fb61e7220 */ /* 0x040fe20000410000 */
[C---:B------:R-:W-:Y:S01]  /*15cb0*/  FADD.FTZ R31, -R183.reuse, R22 ;  /* 0x00000016b71f7221 */ /* 0x040fe20000010100 */
[C---:B------:R-:W-:Y:S01]  /*15cc0*/  FMUL.FTZ R21, R182.reuse, R21 ;  /* 0x00000015b6157220 */ /* 0x040fe20000410000 */
[C---:B------:R-:W-:Y:S01]  /*15cd0*/  FADD.FTZ R23, -R183.reuse, R23 ;  /* 0x00000017b7177221 */ /* 0x040fe20000010100 */
[C---:B------:R-:W-:Y:S01]  /*15ce0*/  FADD.FTZ R25, -R183.reuse, R25 ;  /* 0x00000019b7197221 */ /* 0x040fe20000010100 */
[C---:B------:R-:W-:Y:S01]  /*15cf0*/  FADD.FTZ R187, -R183.reuse, R26 ;  /* 0x0000001ab7bb7221 */ /* 0x040fe20000010100 */
[C---:B------:R-:W-:Y:S01]  /*15d00*/  FMUL.FTZ R22, R182.reuse, R31 ;  /* 0x0000001fb6167220 */ /* 0x040fe20000410000 */
[----:B------:R-:W-:Y:S01]  /*15d10*/  FADD.FTZ R145, -R183, R24 ;  /* 0x00000018b7917221 */ /* 0x000fe20000010100 */
        /* <DEDUP_REMOVED lines=8> */
[----:B------:R-:W-:-:S03]  /*15da0*/  FFMA.FTZ R30, R251, R30, R139 ;  /* 0x0000001efb1e7223 */ /* 0x000fc6000001008b */
[----:B------:R-:W-:Y:S01]  /*15db0*/  F2FP.BF16.F32.PACK_AB R146, R26, R25 ;  /* 0x000000191a92723e */ /* 0x000fe200000010ff */
[C---:B------:R-:W-:Y:S01]  /*15dc0*/  FADD.FTZ R26, -R183.reuse, R152 ;  /* 0x00000098b71a7221 */ /* 0x040fe20000010100 */
[----:B------:R-:W-:Y:S01]  /*15dd0*/  F2FP.BF16.F32.PACK_AB R147, R30, R147 ;  /* 0x000000931e93723e */ /* 0x000fe200000010ff */
[C---:B------:R-:W-:Y:S01]  /*15de0*/  FADD.FTZ R30, -R183.reuse, R156 ;  /* 0x0000009cb71e7221 */ /* 0x040fe20000010100 */
[C---:B------:R-:W-:Y:S01]  /*15df0*/  FADD.FTZ R31, -R183.reuse, R157 ;  /* 0x0000009db71f7221 */ /* 0x040fe20000010100 */
[C---:B------:R-:W-:Y:S01]  /*15e00*/  FADD.FTZ R156, -R183.reuse, R171 ;  /* 0x000000abb79c7221 */ /* 0x040fe20000010100 */
[----:B------:R-:W-:Y:S01]  /*15e10*/  FADD.FTZ R157, -R183, R172 ;  /* 0x000000acb79d7221 */ /* 0x000fe20000010100 */
[C---:B------:R-:W-:Y:S01]  /*15e20*/  FMUL.FTZ R171, R182.reuse, R26 ;  /* 0x0000001ab6ab7220 */ /* 0x040fe20000410000 */
[----:B---3--:R-:W-:Y:S01]  /*15e30*/  FFMA.FTZ R24, R193, R24, R143 ;  /* 0x00000018c1187223 */ /* 0x008fe2000001008f */
        /* <DEDUP_REMOVED lines=35> */
[----:B------:R-:W-:Y:S01]  /*16070*/  IADD3 R0, R0, UR16, RZ ;  /* 0x0000001000007c10 */ /* 0x000fe2000fffe0ff */
[----:B-----5:R-:W-:-:S05]  /*16080*/  FFMA.FTZ R145, R252, R23, R142 ;  /* 0x00000017fc917223 */ /* 0x020fca000001008e */
[----:B------:R-:W-:Y:S01]  /*16090*/  F2FP.BF16.F32.PACK_AB R145, R24, R145 ;  /* 0x000000911891723e */ /* 0x000fe200000010ff */
[C---:B------:R-:W-:Y:S01]  /*160a0*/  FADD.FTZ R24, -R183.reuse, R148 ;  /* 0x00000094b7187221 */ /* 0x040fe20000010100 */
[C---:B------:R-:W-:Y:S01]  /*160b0*/  FADD.FTZ R148, -R183.reuse, R164 ;  /* 0x000000a4b7947221 */ /* 0x040fe20000010100 */
[----:B------:R-:W-:Y:S02]  /*160c0*/  FADD.FTZ R164, -R183, R179 ;  /* 0x000000b3b7a47221 */ /* 0x000fe40000010100 */
[C---:B------:R-:W-:Y:S02]  /*160d0*/  FMUL.FTZ R24, R182.reuse, R24 ;  /* 0x00000018b6187220 */ /* 0x040fe40000410000 */
[----:B------:R-:W-:Y:S01]  /*160e0*/  FMUL.FTZ R164, R182, R164 ;  /* 0x000000a4b6a47220 */ /* 0x000fe20000410000 */
[----:B----4-:R-:W-:Y:S01]  /*160f0*/  FFMA.FTZ R144, R144, R21, R140 ;  /* 0x0000001590907223 */ /* 0x010fe2000001008c */
[----:B--2---:R-:W-:Y:S01]  /*16100*/  FFMA.FTZ R21, R195, R22, R141 ;  /* 0x00000016c3157223 */ /* 0x004fe2000001008d */
[----:B------:R-:W-:-:S04]  /*16110*/  LEA R22, P1, R6, UR14, 0x4 ;  /* 0x0000000e06167c11 */ /* 0x000fc8000f8220ff */
[----:B------:R-:W-:Y:S01]  /*16120*/  LEA.HI.X R23, R6, UR15, RZ, 0x4, P1 ;  /* 0x0000000f06177c11 */ /* 0x000fe200088f24ff */
[C---:B------:R-:W-:Y:S01]  /*16130*/  FADD.FTZ R6, -R183.reuse, R8 ;  /* 0x00000008b7067221 */ /* 0x040fe20000010100 */
[C---:B------:R-:W-:Y:S01]  /*16140*/  FADD.FTZ R8, -R183.reuse, R12 ;  /* 0x0000000cb7087221 */ /* 0x040fe20000010100 */
[C---:B------:R-:W-:Y:S01]  /*16150*/  FADD.FTZ R12, -R183.reuse, R17 ;  /* 0x00000011b70c7221 */ /* 0x040fe20000010100 */
[C---:B------:R-:W-:Y:S01]  /*16160*/  FADD.FTZ R17, -R183.reuse, R27 ;  /* 0x0000001bb7117221 */ /* 0x040fe20000010100 */
[----:B------:R-:W-:-:S04]  /*16170*/  FADD.FTZ R27, -R183, R153 ;  /* 0x00000099b71b7221 */ /* 0x000fc80000010100 */
[C---:B------:R-:W-:Y:S02]  /*16180*/  FMUL.FTZ R172, R182.reuse, R27 ;  /* 0x0000001bb6ac7220 */ /* 0x040fe40000410000 */
[----:B------:R-:W0:Y:S01]  /*16190*/  LDC.64 R26, c[0x0][0x2b8] ;  /* 0x0000ae00ff1a7b82 */ /* 0x000e220000000a00 */
[----:B------:R-:W-:Y:S01]  /*161a0*/  F2FP.BF16.F32.PACK_AB R144, R21, R144 ;  /* 0x000000901590723e */ /* 0x000fe200000010ff */
[C---:B------:R-:W-:Y:S01]  /*161b0*/  FADD.FTZ R21, -R183.reuse, R28 ;  /* 0x0000001cb7157221 */ /* 0x040fe20000010100 */
[C---:B------:R-:W-:Y:S01]  /*161c0*/  FADD.FTZ R28, -R183.reuse, R154 ;  /* 0x0000009ab71c7221 */ /* 0x040fe20000010100 */
[----:B------:R-:W-:Y:S02]  /*161d0*/  FMUL.FTZ R8, R182, R8 ;  /* 0x00000008b6087220 */ /* 0x000fe40000410000 */
[----:B------:R1:W-:Y:S01]  /*161e0*/  STG.E.128 desc[UR4][R22.64], R144 ;  /* 0x0000009016007986 */ /* 0x0003e2000c101d04 */
[C---:B------:R-:W-:Y:S01]  /*161f0*/  FADD.FTZ R153, -R183.reuse, R167 ;  /* 0x000000a7b7997221 */ /* 0x040fe20000010100 */
[C---:B------:R-:W-:Y:S01]  /*16200*/  FADD.FTZ R154, -R183.reuse, R169 ;  /* 0x000000a9b79a7221 */ /* 0x040fe20000010100 */
[C---:B------:R-:W-:Y:S01]  /*16210*/  FADD.FTZ R167, -R183.reuse, R184 ;  /* 0x000000b8b7a77221 */ /* 0x040fe20000010100 */
[C---:B------:R-:W-:Y:S01]  /*16220*/  FADD.FTZ R169, -R183.reuse, R185 ;  /* 0x000000b9b7a97221 */ /* 0x040fe20000010100 */
[----:B------:R-:W-:Y:S01]  /*16230*/  FFMA.FTZ R8, R232, R8, R128 ;  /* 0x00000008e8087223 */ /* 0x000fe20000010080 */
[C---:B------:R-:W-:Y:S01]  /*16240*/  FMUL.FTZ R6, R182.reuse, R6 ;  /* 0x00000006b6067220 */ /* 0x040fe20000410000 */
[C---:B------:R-:W-:Y:S01]  /*16250*/  FMUL.FTZ R12, R182.reuse, R12 ;  /* 0x0000000cb60c7220 */ /* 0x040fe20000410000 */
[C---:B------:R-:W-:Y:S01]  /*16260*/  FMUL.FTZ R17, R182.reuse, R17 ;  /* 0x00000011b6117220 */ /* 0x040fe20000410000 */
[C---:B------:R-:W-:Y:S01]  /*16270*/  FMUL.FTZ R21, R182.reuse, R21 ;  /* 0x00000015b6157220 */ /* 0x040fe20000410000 */
[C---:B------:R-:W-:Y:S01]  /*16280*/  FMUL.FTZ R28, R182.reuse, R28 ;  /* 0x0000001cb61c7220 */ /* 0x040fe20000410000 */
[C---:B------:R-:W-:Y:S01]  /*16290*/  FMUL.FTZ R180, R182.reuse, R153 ;  /* 0x00000099b6b47220 */ /* 0x040fe20000410000 */
[C---:B-1----:R-:W-:Y:S01]  /*162a0*/  FADD.FTZ R22, -R183.reuse, R29 ;  /* 0x0000001db7167221 */ /* 0x042fe20000010100 */
        /* <DEDUP_REMOVED lines=39> */
[----:B0-----:R-:W-:-:S04]  /*16520*/  IMAD.WIDE.U32 R14, R7, 0x10, R26 ;  /* 0x00000010070e7825 */ /* 0x001fc800078e001a */
[----:B------:R-:W-:Y:S01]  /*16530*/  FFMA.FTZ R6, R236, R6, R132 ;  /* 0x00000006ec067223 */ /* 0x000fe20000010084 */
[----:B------:R-:W-:Y:S01]  /*16540*/  FFMA.FTZ R173, R218, R173, R122 ;  /* 0x000000addaad7223 */ /* 0x000fe2000001007a */
[----:B------:R-:W-:-:S04]  /*16550*/  IMAD.WIDE.U32 R150, R16, 0x10, R26 ;  /* 0x0000001010967825 */ /* 0x000fc800078e001a */
[----:B------:R-:W-:-:S04]  /*16560*/  IMAD.WIDE.U32 R148, R149, 0x10, R26 ;  /* 0x0000001095947825 */ /* 0x000fc800078e001a */
[----:B------:R-:W-:-:S04]  /*16570*/  IMAD.WIDE.U32 R152, R160, 0x10, R26 ;  /* 0x00000010a0987825 */ /* 0x000fc800078e001a */
[----:B------:R-:W-:Y:S01]  /*16580*/  IMAD.WIDE.U32 R154, R168, 0x10, R26 ;  /* 0x00000010a89a7825 */ /* 0x000fe200078e001a */
[----:B------:R-:W-:-:S03]  /*16590*/  F2FP.BF16.F32.PACK_AB R26, R13, R8 ;  /* 0x000000080d1a723e */ /* 0x000fc600000010ff */
[----:B------:R-:W-:Y:S01]  /*165a0*/  FFMA.FTZ R8, R219, R24, R123 ;  /* 0x00000018db087223 */ /* 0x000fe2000001007b */
[----:B------:R-:W-:Y:S02]  /*165b0*/  F2FP.BF16.F32.PACK_AB R27, R184, R25 ;  /* 0x00000019b81b723e */ /* 0x000fe400000010ff */
        /* <DEDUP_REMOVED lines=8> */
[----:B------:R-:W-:-:S03]  /*16640*/  FFMA.FTZ R7, R221, R18, R125 ;  /* 0x00000012dd077223 */ /* 0x000fc6000001007d */
[----:B------:R-:W-:Y:S02]  /*16650*/  F2FP.BF16.F32.PACK_AB R10, R13, R10 ;  /* 0x0000000a0d0a723e */ /* 0x000fe400000010ff */
[----:B------:R-:W-:Y:S01]  /*16660*/  F2FP.BF16.F32.PACK_AB R9, R6, R9 ;  /* 0x000000090609723e */ /* 0x000fe200000010ff */
[----:B------:R-:W-:Y:S01]  /*16670*/  FFMA.FTZ R6, R203, R35, R115 ;  /* 0x00000023cb067223 */ /* 0x000fe20000010073 */
[----:B------:R-:W-:Y:S01]  /*16680*/  F2FP.BF16.F32.PACK_AB R8, R7, R8 ;  /* 0x000000080708723e */ /* 0x000fe200000010ff */
[----:B------:R-:W-:Y:S01]  /*16690*/  STG.E.128 desc[UR4][R14.64], R24 ;  /* 0x000000180e007986 */ /* 0x000fe2000c101d04 */
[----:B------:R-:W-:-:S03]  /*166a0*/  FFMA.FTZ R23, R204, R23, R116 ;  /* 0x00000017cc177223 */ /* 0x000fc60000010074 */
[----:B------:R0:W-:Y:S01]  /*166b0*/  STG.E.128 desc[UR4][R150.64], R8 ;  /* 0x0000000896007986 */ /* 0x0001e2000c101d04 */
        /* <DEDUP_REMOVED lines=8> */
[----:B0-----:R-:W-:Y:S01]  /*16740*/  F2FP.BF16.F32.PACK_AB R11, R6, R31 ;  /* 0x0000001f060b723e */ /* 0x001fe200000010ff */
[----:B------:R-:W-:Y:S01]  /*16750*/  FFMA.FTZ R6, R205, R171, R117 ;  /* 0x000000abcd067223 */ /* 0x000fe20000010075 */
[----:B------:R-:W-:-:S04]  /*16760*/  FFMA.FTZ R178, R82, R178, R106 ;  /* 0x000000b252b27223 */ /* 0x000fc8000001006a */
        /* <DEDUP_REMOVED lines=25> */
[----:B------:R-:W-:Y:S02]  /*16900*/  F2FP.BF16.F32.PACK_AB R12, R145, R12 ;  /* 0x0000000c910c723e */ /* 0x000fe400000010ff */
[----:B------:R-:W-:-:S02]  /*16910*/  F2FP.BF16.F32.PACK_AB R19, R162, R19 ;  /* 0x00000013a213723e */ /* 0x000fc400000010ff */
[----:B------:R-:W-:Y:S02]  /*16920*/  F2FP.BF16.F32.PACK_AB R18, R159, R18 ;  /* 0x000000129f12723e */ /* 0x000fe400000010ff */
[----:B------:R-:W-:Y:S02]  /*16930*/  F2FP.BF16.F32.PACK_AB R16, R179, R16 ;  /* 0x00000010b310723e */ /* 0x000fe400000010ff */
[----:B------:R-:W-:Y:S02]  /*16940*/  F2FP.BF16.F32.PACK_AB R27, R182, R27 ;  /* 0x0000001bb61b723e */ /* 0x000fe400000010ff */
[----:B------:R-:W-:Y:S02]  /*16950*/  F2FP.BF16.F32.PACK_AB R26, R169, R26 ;  /* 0x0000001aa91a723e */ /* 0x000fe400000010ff */
[----:B------:R-:W-:Y:S02]  /*16960*/  F2FP.BF16.F32.PACK_AB R25, R166, R25 ;  /* 0x00000019a619723e */ /* 0x000fe400000010ff */
[----:B------:R-:W-:-:S02]  /*16970*/  LEA.HI.X R7, R177, UR15, RZ, 0x4, P1 ;  /* 0x0000000fb1077c11 */ /* 0x000fc400088f24ff */
[----:B------:R-:W-:Y:S01]  /*16980*/  F2FP.BF16.F32.PACK_AB R24, R21, R24 ;  /* 0x000000181518723e */ /* 0x000fe200000010ff */
[----:B------:R1:W-:Y:S04]  /*16990*/  STG.E.128 desc[UR4][R148.64], R8 ;  /* 0x0000000894007986 */ /* 0x0003e8000c101d04 */
[----:B------:R1:W-:Y:S04]  /*169a0*/  STG.E.128 desc[UR4][R152.64], R12 ;  /* 0x0000000c98007986 */ /* 0x0003e8000c101d04 */
[----:B------:R1:W-:Y:S04]  /*169b0*/  STG.E.128 desc[UR4][R154.64], R16 ;  /* 0x000000109a007986 */ /* 0x0003e8000c101d04 */
[----:B------:R1:W-:Y:S01]  /*169c0*/  STG.E.128 desc[UR4][R6.64], R24 ;  /* 0x0000001806007986 */ /* 0x0003e2000c101d04 */
[----:B------:R-:W-:-:S02]  /*169d0*/  ISETP.GE.AND P1, PT, R0, UR17, PT ;  /* 0x0000001100007c0c */ /* 0x000fc4000bf26270 */
[----:B------:R-:W-:-:S11]  /*169e0*/  SEL R195, RZ, 0x1, P0 ;  /* 0x00000001ffc37807 */ /* 0x000fd60000000000 */
[----:B------:R-:W-:Y:S05]  /*169f0*/  @!P1 BRA `(.L_x_15077) ;  /* 0xfffffea000809947 */ /* 0x000fea000383ffff */
[----:B------:R-:W-:Y:S05]  /*16a00*/  EXIT ;  /* 0x000000000000794d */ /* 0x000fea0003800000 */
.L_x_15076:
[----:B------:R-:W-:Y:S01]  /*16a10*/  HFMA2.MMA R145, -RZ, RZ, 0, 5.9604644775390625e-08 ;  /* 0x00000001ff917435 */ /* 0x000fe200000001ff */
[----:B------:R-:W-:Y:S01]  /*16a20*/  IMAD.MOV.U32 R252, RZ, RZ, R144 ;  /* 0x000000fffffc7224 */ /* 0x000fe200078e0090 */
[----:B------:R-:W-:Y:S01]  /*16a30*/  MOV R147, 0x1f ;  /* 0x0000001f00937802 */ /* 0x000fe20000000f00 */
[----:B------:R-:W-:-:S08]  /*16a40*/  IMAD.MOV.U32 R182, RZ, RZ, -0x1 ;  /* 0xffffffffffb67424 */ /* 0x000fd000078e00ff */
[----:B------:R-:W-:Y:S05]  /*16a50*/  WARPSYNC.COLLECTIVE R182, `(.L_x_15078) ;  /* 0x00000000b6087348 */ /* 0x000fea0003c00000 */
[----:B------:R0:W1:Y:S02]  /*16a60*/  SHFL.BFLY P2, R187, R252, R145, R147 ;  /* 0x0c000091fcbb7389 */ /* 0x0000640000040093 */
[----:B01----:R-:W-:Y:S01]  /*16a70*/  ENDCOLLECTIVE ;  /* 0x000000000000791b */ /* 0x003fe20003800000 */
.L_x_15078:
[----:B------:R-:W-:Y:S01]  /*16a80*/  HFMA2.MMA R145, -RZ, RZ, 0, 1.1920928955078125e-07 ;  /* 0x00000002ff917435 */ /* 0x000fe200000001ff */
[----:B------:R-:W-:-:S05]  /*16a90*/  FADD.FTZ R144, R144, R187 ;  /* 0x000000bb90907221 */ /* 0x000fca0000010000 */
[----:B------:R-:W-:-:S07]  /*16aa0*/  MOV R252, R144 ;  /* 0x0000009000fc7202 */ /* 0x000fce0000000f00 */
[----:B------:R-:W-:Y:S05]  /*16ab0*/  WARPSYNC.COLLECTIVE R182, `(.L_x_15079) ;  /* 0x00000000b6087348 */ /* 0x000fea0003c00000 */
[----:B------:R0:W1:Y:S02]  /*16ac0*/  SHFL.BFLY P2, R187, R252, R145, R147 ;  /* 0x0c000091fcbb7389 */ /* 0x0000640000040093 */
[----:B01----:R-:W-:Y:S01]  /*16ad0*/  ENDCOLLECTIVE ;  /* 0x000000000000791b */ /* 0x003fe20003800000 */
.L_x_15079:
[----:B------:R-:W-:Y:S01]  /*16ae0*/  MOV R145, 0x4 ;  /* 0x0000000400917802 */ /* 0x000fe20000000f00 */
[----:B------:R-:W-:-:S04]  /*16af0*/  FADD.FTZ R144, R144, R187 ;  /* 0x000000bb90907221 */ /* 0x000fc80000010000 */
[----:B------:R-:W-:-:S07]  /*16b00*/  IMAD.MOV.U32 R252, RZ, RZ, R144 ;  /* 0x000000fffffc7224 */ /* 0x000fce00078e0090 */
[----:B------:R-:W-:Y:S05]  /*16b10*/  WARPSYNC.COLLECTIVE R182, `(.L_x_15080) ;  /* 0x00000000b6087348 */ /* 0x000fea0003c00000 */
[----:B------:R0:W1:Y:S02]  /*16b20*/  SHFL.BFLY P2, R187, R252, R145, R147 ;  /* 0x0c000091fcbb7389 */ /* 0x0000640000040093 */
[----:B01----:R-:W-:Y:S01]  /*16b30*/  ENDCOLLECTIVE ;  /* 0x000000000000791b */ /* 0x003fe20003800000 */
.L_x_15080:
[----:B------:R-:W-:Y:S02]  /*16b40*/  IMAD.MOV.U32 R145, RZ, RZ, 0x8 ;  /* 0x00000008ff917424 */ /* 0x000fe400078e00ff */
[----:B------:R-:W-:-:S05]  /*16b50*/  FADD.FTZ R144, R144, R187 ;  /* 0x000000bb90907221 */ /* 0x000fca0000010000 */
[----:B------:R-:W-:-:S07]  /*16b60*/  MOV R252, R144 ;  /* 0x0000009000fc7202 */ /* 0x000fce0000000f00 */
[----:B------:R-:W-:Y:S05]  /*16b70*/  WARPSYNC.COLLECTIVE R182, `(.L_x_15081) ;  /* 0x00000000b6087348 */ /* 0x000fea0003c00000 */
[----:B------:R0:W1:Y:S02]  /*16b80*/  SHFL.BFLY P2, R187, R252, R145, R147 ;  /* 0x0c000091fcbb7389 */ /* 0x0000640000040093 */
[----:B01----:R-:W-:Y:S01]  /*16b90*/  ENDCOLLECTIVE ;  /* 0x000000000000791b */ /* 0x003fe20003800000 */
.L_x_15081:
[----:B------:R-:W-:Y:S01]  /*16ba0*/  HFMA2.MMA R145, -RZ, RZ, 0, 9.5367431640625e-07 ;  /* 0x00000010ff917435 */ /* 0x000fe200000001ff */
[----:B------:R-:W-:-:S05]  /*16bb0*/  FADD.FTZ R144, R144, R187 ;  /* 0x000000bb90907221 */ /* 0x000fca0000010000 */
[----:B------:R-:W-:-:S07]  /*16bc0*/  MOV R252, R144 ;  /* 0x0000009000fc7202 */ /* 0x000fce0000000f00 */
[----:B------:R-:W-:Y:S05]  /*16bd0*/  WARPSYNC.COLLECTIVE R182, `(.L_x_15082) ;  /* 0x00000000b6087348 */ /* 0x000fea0003c00000 */
[----:B------:R0:W1:Y:S02]  /*16be0*/  SHFL.BFLY P2, R187, R252, R145, R147 ;  /* 0x0c000091fcbb7389 */ /* 0x0000640000040093 */
[----:B01----:R-:W-:Y:S01]  /*16bf0*/  ENDCOLLECTIVE ;  /* 0x000000000000791b */ /* 0x003fe20003800000 */
.L_x_15082:
        /* <DEDUP_REMOVED lines=113> */
[----:B------:R-:W-:-:S03]  /*17310*/  HFMA2.MMA R147, -RZ, RZ, 0, 1.847743988037109375e-06 ;  /* 0x0000001fff937435 */ /* 0x000fc600000001ff */
[----:B------:R-:W-:Y:S01]  /*17320*/  FFMA.FTZ R183, R183, R183, R145 ;  /* 0x000000b7b7b77223 */ /* 0x000fe20000010091 */
[----:B------:R-:W-:-:S03]  /*17330*/  MOV R145, 0x1 ;  /* 0x0000000100917802 */ /* 0x000fc60000000f00 */
[----:B------:R-:W-:-:S07]  /*17340*/  IMAD.MOV.U32 R252, RZ, RZ, R183 ;  /* 0x000000fffffc7224 */ /* 0x000fce00078e00b7 */
[----:B------:R-:W-:Y:S05]  /*17350*/  WARPSYNC.COLLECTIVE R182, `(.L_x_15083) ;  /* 0x00000000b6087348 */ /* 0x000fea0003c00000 */
[----:B------:R0:W1:Y:S02]  /*17360*/  SHFL.BFLY P2, R187, R252, R145, R147 ;  /* 0x0c000091fcbb7389 */ /* 0x0000640000040093 */
[----:B01----:R-:W-:Y:S01]  /*17370*/  ENDCOLLECTIVE ;  /* 0x000000000000791b */ /* 0x003fe20003800000 */
.L_x_15083:
[----:B------:R-:W-:Y:S01]  /*17380*/  MOV R145, 0x2 ;  /* 0x0000000200917802 */ /* 0x000fe20000000f00 */
[----:B------:R-:W-:-:S04]  /*17390*/  FADD.FTZ R183, R183, R187 ;  /* 0x000000bbb7b77221 */ /* 0x000fc80000010000 */
[----:B------:R-:W-:-:S07]  /*173a0*/  IMAD.MOV.U32 R252, RZ, RZ, R183 ;  /* 0x000000fffffc7224 */ /* 0x000fce00078e00b7 */
[----:B------:R-:W-:Y:S05]  /*173b0*/  WARPSYNC.COLLECTIVE R182, `(.L_x_15084) ;  /* 0x00000000b6087348 */ /* 0x000fea0003c00000 */
[----:B------:R0:W1:Y:S02]  /*173c0*/  SHFL.BFLY P2, R187, R252, R145, R147 ;  /* 0x0c000091fcbb7389 */ /* 0x0000640000040093 */
[----:B01----:R-:W-:Y:S01]  /*173d0*/  ENDCOLLECTIVE ;  /* 0x000000000000791b */ /* 0x003fe20003800000 */
.L_x_15084:
[----:B------:R-:W-:Y:S02]  /*173e0*/  IMAD.MOV.U32 R145, RZ, RZ, 0x4 ;  /* 0x00000004ff917424 */ /* 0x000fe400078e00ff */
[----:B------:R-:W-:-:S05]  /*173f0*/  FADD.FTZ R183, R183, R187 ;  /* 0x000000bbb7b77221 */ /* 0x000fca0000010000 */
[----:B------:R-:W-:-:S07]  /*17400*/  MOV R252, R183 ;  /* 0x000000b700fc7202 */ /* 0x000fce0000000f00 */
[----:B------:R-:W-:Y:S05]  /*17410*/  WARPSYNC.COLLECTIVE R182, `(.L_x_15085) ;  /* 0x00000000b6087348 */ /* 0x000fea0003c00000 */
[----:B------:R0:W1:Y:S02]  /*17420*/  SHFL.BFLY P2, R187, R252, R145, R147 ;  /* 0x0c000091fcbb7389 */ /* 0x0000640000040093 */
[----:B01----:R-:W-:Y:S01]  /*17430*/  ENDCOLLECTIVE ;  /* 0x000000000000791b */ /* 0x003fe20003800000 */
.L_x_15085:
[----:B------:R-:W-:Y:S01]  /*17440*/  HFMA2.MMA R145, -RZ, RZ, 0, 4.76837158203125e-07 ;  /* 0x00000008ff917435 */ /* 0x000fe200000001ff */
[----:B------:R-:W-:-:S05]  /*17450*/  FADD.FTZ R183, R183, R187 ;  /* 0x000000bbb7b77221 */ /* 0x000fca0000010000 */
[----:B------:R-:W-:-:S07]  /*17460*/  MOV R252, R183 ;  /* 0x000000b700fc7202 */ /* 0x000fce0000000f00 */
[----:B------:R-:W-:Y:S05]  /*17470*/  WARPSYNC.COLLECTIVE R182, `(.L_x_15086) ;  /* 0x00000000b6087348 */ /* 0x000fea0003c00000 */
[----:B------:R0:W1:Y:S02]  /*17480*/  SHFL.BFLY P2, R187, R252, R145, R147 ;  /* 0x0c000091fcbb7389 */ /* 0x0000640000040093 */
[----:B01----:R-:W-:Y:S01]  /*17490*/  ENDCOLLECTIVE ;  /* 0x000000000000791b */ /* 0x003fe20003800000 */
.L_x_15086:
[----:B------:R-:W-:Y:S01]  /*174a0*/  MOV R145, 0x10 ;  /* 0x0000001000917802 */ /* 0x000fe20000000f00 */
[----:B------:R-:W-:-:S04]  /*174b0*/  FADD.FTZ R183, R183, R187 ;  /* 0x000000bbb7b77221 */ /* 0x000fc80000010000 */
[----:B------:R-:W-:-:S07]  /*174c0*/  IMAD.MOV.U32 R252, RZ, RZ, R183 ;  /* 0x000000fffffc7224 */ /* 0x000fce00078e00b7 */
[----:B------:R-:W-:Y:S05]  /*174d0*/  WARPSYNC.COLLECTIVE R182, `(.L_x_15087) ;  /* 0x00000000b6087348 */ /* 0x000fea0003c00000 */
[----:B------:R0:W1:Y:S02]  /*174e0*/  SHFL.BFLY P2, R187, R252, R145, R147 ;  /* 0x0c000091fcbb7389 */ /* 0x0000640000040093 */
[----:B01----:R-:W-:Y:S01]  /*174f0*/  ENDCOLLECTIVE ;  /* 0x000000000000791b */ /* 0x003fe20003800000 */
.L_x_15087:
[----:B------:R-:W-:Y:S01]  /*17500*/  MOV R145, R187 ;  /* 0x000000bb00917202 */ /* 0x000fe20000000f00 */
[----:B------:R-:W-:Y:S06]  /*17510*/  BRA `(.L_x_15088) ;  /* 0xffffffe000a47947 */ /* 0x000fec000383ffff */
.L_x_15089:
        /* <DEDUP_REMOVED lines=14> */
.L_x_46005:


//--------------------- .text._ZN10layer_norm13ln_fwd_kernelINS_13Kernel_traitsIf13__nv_bfloat16S2_S2_fjLj7168ELj1ELj1ELj4ELj16ENS_18Kernel_traits_baseILj7168EfS2_S2_S2_fjLj128EEEEELb1ELb1ELb1ELb0EEEvNS_9FwdParamsE --------------------------
	.section	.text._ZN10layer_norm13ln_fwd_kernelINS_13Kernel_traitsIf13__nv_bfloat16S2_S2_fjLj7168ELj1ELj1ELj4ELj16ENS_18Kernel_traits_baseILj7168EfS2_S2_S2_fjLj128EEEEELb1ELb1ELb1ELb0EEEvNS_9FwdParamsE,"ax",@progbits
	.align	128
        .global         _ZN10layer_norm13ln_fwd_kernelINS_13Kernel_traitsIf13__nv_bfloat16S2_S2_fjLj7168ELj1ELj1ELj4ELj16ENS_18Kernel_traits_baseILj7168EfS2_S2_S2_fjLj128EEEEELb1ELb1ELb1ELb0EEEvNS_9FwdParamsE
        .type           _ZN10layer_norm13ln_fwd_kernelINS_13Kernel_traitsIf13__nv_bfloat16S2_S2_fjLj7168ELj1ELj1ELj4ELj16ENS_18Kernel_traits_baseILj7168EfS2_S2_S2_fjLj128EEEEELb1ELb1ELb1ELb0EEEvNS_9FwdParamsE,@function
        .size           _ZN10layer_norm13ln_fwd_kernelINS_13Kernel_traitsIf13__nv_bfloat16S2_S2_fjLj7168ELj1ELj1ELj4ELj16ENS_18Kernel_traits_baseILj7168EfS2_S2_S2_fjLj128EEEEELb1ELb1ELb1ELb0EEEvNS_9FwdParamsE,(.L_x_46006 - _ZN10layer_norm13ln_fwd_kernelINS_13Kernel_traitsIf13__nv_bfloat16S2_S2_fjLj7168ELj1ELj1ELj4ELj16ENS_18Kernel_traits_baseILj7168EfS2_S2_S2_fjLj128EEEEELb1ELb1ELb1ELb0EEEvNS_9FwdParamsE)
        .other          _ZN10layer_norm13ln_fwd_kernelINS_13Kernel_traitsIf13__nv_bfloat16S2_S2_fjLj7168ELj1ELj1ELj4ELj16ENS_18Kernel_traits_baseILj7168EfS2_S2_S2_fjLj128EEEEELb1ELb1ELb1ELb0EEEvNS_9FwdParamsE,@"STO_CUDA_ENTRY STV_DEFAULT"
_ZN10layer_norm13ln_fwd_kernelINS_13Kernel_traitsIf13__nv_bfloat16S2_S2_fjLj7168ELj1ELj1ELj4ELj16ENS_18Kernel_traits_baseILj7168EfS2_S2_S2_fjLj128EEEEELb1ELb1ELb1ELb0EEEvNS_9FwdParamsE:
.text._ZN10layer_norm13ln_fwd_kernelINS_13Kernel_traitsIf13__nv_bfloat16S2_S2_fjLj7168ELj1ELj1ELj4ELj16ENS_18Kernel_traits_baseILj7168EfS2_S2_S2_fjLj128EEEEELb1ELb1ELb1ELb0EEEvNS_9FwdParamsE:
        /* <DEDUP_REMOVED lines=12> */
[----:B-1----:R-:W-:-:S02]  /*00c0*/  @P0 IMAD.MOV.U32 R4, RZ, RZ, R10 ;  /* 0x000000ffff040224 */ /* 0x002fc400078e000a */
[----:B0-----:R-:W-:-:S06]  /*00d0*/  @P0 IMAD.MOV.U32 R5, RZ, RZ, R11 ;  /* 0x000000ffff050224 */ /* 0x001fcc00078e000b */
[----:B------:R-:W3:Y:S01]  /*00e0*/  @P0 LDG.E.64 R4, desc[UR4][R4.64] ;  /* 0x0000000404040981 */ /* 0x000ee2000c1e1b00 */
[----:B------:R-:W0:Y:S01]  /*00f0*/  S2R R24, SR_TID.X ;  /* 0x0000000000187919 */ /* 0x000e220000002100 */
[----:B------:R-:W0:Y:S08]  /*0100*/  S2UR UR25, SR_CTAID.X ;  /* 0x00000000001979c3 */ /* 0x000e300000002500 */
[----:B------:R-:W0:Y:S02]  /*0110*/  LDC R0, c[0x0][RZ] ;  /* 0x00000000ff007b82 */ /* 0x000e240000000800 */
[----:B0-----:R-:W-:Y:S01]  /*0120*/  IMAD R0, R0, UR25, R24 ;  /* 0x0000001900007c24 */ /* 0x001fe2000f8e0218 */
        /* <DEDUP_REMOVED lines=9> */
[----:B------:R-:W-:Y:S01]  /*01c0*/  SHF.R.U32.HI R3, RZ, 0x2, R11 ;  /* 0x00000002ff037819 */ /* 0x000fe2000001160b */
[----:B------:R-:W-:Y:S01]  /*01d0*/  UIADD3 UR8, UR7, -0x4498517b, URZ ;  /* 0xbb67ae8507087890 */ /* 0x000fe2000fffe03f */
[----:B------:R-:W0:Y:S01]  /*01e0*/  LDC R11, c[0x0][0x218] ;  /* 0x00008600ff0b7b82 */ /* 0x000e220000000800 */
        /* <DEDUP_REMOVED lines=18> */
[----:B------:R-:W-:Y:S02]  /*0310*/  LOP3.LUT R18, R13, UR12, R4, 0x96, !PT ;  /* 0x0000000c0d127c12 */ /* 0x000fe4000f8e9604 */
[----:B------:R-:W-:Y:S02]  /*0320*/  LOP3.LUT R4, R24, 0x7f, RZ, 0xc0, !PT ;  /* 0x0000007f18047812 */ /* 0x000fe400078ec0ff */
[----:B------:R-:W-:Y:S02]  /*0330*/  LOP3.LUT R16, R15, UR13, R8, 0x96, !PT ;  /* 0x0000000d0f107c12 */ /* 0x000fe4000f8e9608 */
[----:B0-----:R-:W-:Y:S01]  /*0340*/  SHF.R.S32.HI R8, RZ, 0x1f, R11 ;  /* 0x0000001fff087819 */ /* 0x001fe2000001140b */
[----:B------:R-:W-:-:S03]  /*0350*/  IMAD.MOV.U32 R9, RZ, RZ, R4 ;  /* 0x000000ffff097224 */ /* 0x000fc600078e0004 */
[----:B------:R-:W-:Y:S02]  /*0360*/  LEA.HI R8, R8, R11, RZ, 0x3 ;  /* 0x0000000b08087211 */ /* 0x000fe400078f18ff */
[----:B------:R-:W-:-:S04]  /*0370*/  LOP3.LUT R5, R9, 0x7f, RZ, 0x3c, !PT ;  /* 0x0000007f09057812 */ /* 0x000fc800078e3cff */
[----:B------:R-:W-:-:S04]  /*0380*/  LEA.HI.SX32 R5, R8, R5, 0x1d ;  /* 0x0000000508057211 */ /* 0x000fc800078feaff */
[C---:B------:R-:W-:Y:S02]  /*0390*/  ISETP.GE.U32.AND P6, PT, R5.reuse, 0x100, PT ;  /* 0x000001000500780c */ /* 0x040fe40003fc6070 */
[----:B------:R-:W-:Y:S01]  /*03a0*/  ISETP.GE.U32.AND P5, PT, R5, 0x180, PT ;  /* 0x000001800500780c */ /* 0x000fe20003fa6070 */
[----:B------:R-:W-:Y:S01]  /*03b0*/  UIADD3 UR14, UR6, 0x78dde6e4, URZ ;  /* 0x78dde6e4060e7890 */ /* 0x000fe2000fffe03f */
[----:B------:R-:W-:Y:S01]  /*03c0*/  IMAD.WIDE.U32 R18, R18, -0x326172a9, RZ ;  /* 0xcd9e8d5712127825 */ /* 0x000fe200078e00ff */
[----:B------:R-:W-:-:S03]  /*03d0*/  UIADD3 UR15, UR7, -0x126145ec, URZ ;  /* 0xed9eba14070f7890 */ /* 0x000fc6000fffe03f */
[----:B------:R-:W-:Y:S01]  /*03e0*/  IMAD.WIDE.U32 R16, R16, -0x2daee0ad, RZ ;  /* 0xd2511f5310107825 */ /* 0x000fe200078e00ff */
[----:B------:R-:W-:-:S04]  /*03f0*/  LOP3.LUT R13, R19, UR14, R14, 0x96, !PT ;  /* 0x0000000e130d7c12 */ /* 0x000fc8000f8e960e */
[----:B------:R-:W-:Y:S02]  /*0400*/  @P6 LOP3.LUT R7, R7, 0x100, RZ, 0xfc, !PT ;  /* 0x0000010007076812 */ /* 0x000fe400078efcff */
        /* <DEDUP_REMOVED lines=8> */
[C---:B------:R-:W-:Y:S02]  /*0490*/  LOP3.LUT P0, RZ, R5.reuse, 0xffffff80, RZ, 0xc0, !PT ;  /* 0xffffff8005ff7812 */ /* 0x040fe4000780c0ff */
        /* <DEDUP_REMOVED lines=35> */
[----:B------:R-:W2:Y:S04]  /*06d0*/  LDG.E.128 R32, desc[UR4][R12.64] ;  /* 0x000000040c207981 */ /* 0x000ea8000c1e1d00 */
[----:B------:R-:W3:Y:S04]  /*06e0*/  LDG.E.128 R28, desc[UR4][R12.64+0x10] ;  /* 0x000010040c1c7981 */ /* 0x000ee8000c1e1d00 */
[----:B------:R0:W5:Y:S04]  /*06f0*/  LDG.E.128 R248, desc[UR4][R16.64] ;  /* 0x0000000410f87981 */ /* 0x000168000c1e1d00 */
[----:B------:R-:W4:Y:S01]  /*0700*/  LDG.E.128 R12, desc[UR4][R16.64+0x10] ;  /* 0x00001004100c7981 */ /* 0x000f22000c1e1d00 */
[----:B------:R-:W-:-:S03]  /*0710*/  LOP3.LUT R9, R9, 0x80, RZ, 0xfc, !PT ;  /* 0x0000008009097812 */ /* 0x000fc600078efcff */
[----:B----4-:R0:W-:Y:S04]  /*0720*/  STL.64 [R1], R12 ;  /* 0x0000000c01007387 */ /* 0x0101e80000100a00 */
[----:B------:R0:W-:Y:S04]  /*0730*/  STL.64 [R1+0x8], R14 ;  /* 0x0000080e01007387 */ /* 0x0001e80000100a00 */
[----:B---3--:R0:W-:Y:S04]  /*0740*/  STL.64 [R1+0x10], R28 ;  /* 0x0000101c01007387 */ /* 0x0081e80000100a00 */
[----:B------:R0:W-:Y:S04]  /*0750*/  STL.64 [R1+0x18], R30 ;  /* 0x0000181e01007387 */ /* 0x0001e80000100a00 */
[----:B--2---:R0:W-:Y:S04]  /*0760*/  STL.64 [R1+0x30], R32 ;  /* 0x0000302001007387 */ /* 0x0041e80000100a00 */
[----:B------:R0:W-:Y:S02]  /*0770*/  STL.64 [R1+0x38], R34 ;  /* 0x0000382201007387 */ /* 0x0001e40000100a00 */
.L_x_15091:
[----:B------:R-:W-:Y:S05]  /*0780*/  BSYNC B0 ;  /* 0x0000000000007941 */ /* 0x000fea0003800000 */
.L_x_15090:
        /* <DEDUP_REMOVED lines=23> */
.L_x_15093:
[----:B------:R-:W-:Y:S05]  /*0900*/  BSYNC B0 ;  /* 0x0000000000007941 */ /* 0x000fea0003800000 */
.L_x_15092:
        /* <DEDUP_REMOVED lines=23> */
.L_x_15095:
[----:B------:R-:W-:Y:S05]  /*0a80*/  BSYNC B0 ;  /* 0x0000000000007941 */ /* 0x000fea0003800000 */
.L_x_15094:
        /* <DEDUP_REMOVED lines=23> */
.L_x_15097:
[----:B------:R-:W-:Y:S05]  /*0c00*/  BSYNC B0 ;  /* 0x0000000000007941 */ /* 0x000fea0003800000 */
.L_x_15096:
        /* <DEDUP_REMOVED lines=23> */
.L_x_15099:
[----:B------:R-:W-:Y:S05]  /*0d80*/  BSYNC B0 ;  /* 0x0000000000007941 */ /* 0x000fea0003800000 */
.L_x_15098:
        /* <DEDUP_REMOVED lines=30> */
.L_x_15101:
[----:B------:R-:W-:Y:S05]  /*0f70*/  BSYNC B0 ;  /* 0x0000000000007941 */ /* 0x000fea0003800000 */
.L_x_15100:
[----:B------:R-:W-:Y:S01]  /*0f80*/  ISETP.GE.U32.AND P1, PT, R5, 0x380, PT ;  /* 0x000003800500780c */ /* 0x000fe20003f26070 */
[----:B------:R-:W-:Y:S01]  /*0f90*/  IMAD.HI.U32 R11, R21, -0x326172a9, RZ ;  /* 0xcd9e8d57150b7827 */ /* 0x000fe200078e00ff */
[----:B------:R-:W-:Y:S01]  /*0fa0*/  LOP3.LUT R7, R7, 0xfffffffb, RZ, 0xc0, !PT ;  /* 0xfffffffb07077812 */ /* 0x000fe200078ec0ff */
[----:B------:R-:W-:Y:S01]  /*0fb0*/  UIADD3 UR34, UR7, -0x695add53, URZ ;  /* 0x96a522ad07227890 */ /* 0x000fe2000fffe03f */
[----:B------:R-:W-:Y:S02]  /*0fc0*/  BSSY B0, `(.L_x_15102) ;  /* 0x0000019000007945 */ /* 0x000fe40003800000 */
[----:B-1----:R-:W-:Y:S01]  /*0fd0*/  LOP3.LUT R18, R11, UR22, R16, 0x96, !PT ;  /* 0x000000160b127c12 */ /* 0x002fe2000f8e9610 */
[----:B------:R-:W-:-:S06]  /*0fe0*/  IMAD.HI.U32 R11, R20, -0x2daee0ad, RZ ;  /* 0xd2511f53140b7827 */ /* 0x000fcc00078e00ff */
        /* <DEDUP_REMOVED lines=22> */
.L_x_15103:
[----:B------:R-:W-:Y:S05]  /*1150*/  BSYNC B0 ;  /* 0x0000000000007941 */ /* 0x000fea0003800000 */
.L_x_15102:
[----:B------:R-:W-:Y:S01]  /*1160*/  ULDC UR25, c[0x0][0x214] ;  /* 0x0000850000197ab9 */ /* 0x000fe20000000800 */
[----:B------:R-:W-:Y:S02]  /*1170*/  LOP3.LUT R22, R11, UR23, R22, 0x96, !PT ;  /* 0x000000170b167c12 */ /* 0x000fe4000f8e9616 */
[----:B------:R-:W-:-:S13]  /*1180*/  ISETP.GE.AND P1, PT, R6, UR25, PT ;  /* 0x0000001906007c0c */ /* 0x000fda000bf26270 */
[----:B------:R-:W-:Y:S05]  /*1190*/  @P1 EXIT ;  /* 0x000000000000194d */ /* 0x000fea0003800000 */
[----:B------:R-:W-:Y:S01]  /*11a0*/  SHF.R.S32.HI R8, RZ, 0x3, R8 ;  /* 0x00000003ff087819 */ /* 0x000fe20000011408 */
[C---:B------:R-:W-:Y:S01]  /*11b0*/  IMAD.SHL.U32 R11, R24.reuse, 0x20, RZ ;  /* 0x00000020180b7824 */ /* 0x040fe200078e00ff */
[----:B-1----:R-:W-:Y:S01]  /*11c0*/  LOP3.LUT R12, R24, 0x60, RZ, 0xc0, !PT ;  /* 0x00000060180c7812 */ /* 0x002fe200078ec0ff */
[----:B------:R-:W-:Y:S01]  /*11d0*/  IMAD R13, R21, -0x326172a9, RZ ;  /* 0xcd9e8d57150d7824 */ /* 0x000fe200078e02ff */
[----:B------:R-:W-:Y:S01]  /*11e0*/  LOP3.LUT R9, R8, 0x7f, RZ, 0xc0, !PT ;  /* 0x0000007f08097812 */ /* 0x000fe200078ec0ff */
[----:B------:R-:W-:Y:S01]  /*11f0*/  IMAD R16, R20, -0x2daee0ad, RZ ;  /* 0xd2511f5314107824 */ /* 0x000fe200078e02ff */
[----:B------:R-:W-:Y:S01]  /*1200*/  SHF.R.U32.HI R8, RZ, 0x2, R8 ;  /* 0x00000002ff087819 */ /* 0x000fe20000011608 */
[----:B------:R-:W-:Y:S01]  /*1210*/  ULDC.U8 UR25, c[0x0][0x2a0] ;  /* 0x0000a80000197ab9 */ /* 0x000fe20000000000 */
[----:B------:R-:W-:Y:S01]  /*1220*/  VIADDMNMX R12, R9, -R12, RZ, !PT ;  /* 0x8000000c090c7246 */ /* 0x000fe200078001ff */
[----:B------:R-:W-:Y:S01]  /*1230*/  ULDC UR28, c[0x0][0x294] ;  /* 0x0000a500001c7ab9 */ /* 0x000fe20000000800 */
[----:B------:R-:W-:Y:S01]  /*1240*/  LOP3.LUT R14, R11, 0x3e0, RZ, 0xc0, !PT ;  /* 0x000003e00b0e7812 */ /* 0x000fe200078ec0ff */
[----:B------:R-:W-:Y:S01]  /*1250*/  ULDC UR29, c[0x0][0x290] ;  /* 0x0000a400001d7ab9 */ /* 0x000fe20000000800 */
[----:B------:R-:W-:Y:S01]  /*1260*/  LOP3.LUT R11, R8, 0x3fffffe0, RZ, 0xc0, !PT ;  /* 0x3fffffe0080b7812 */ /* 0x000fe200078ec0ff */
[----:B------:R-:W-:Y:S01]  /*1270*/  IMAD.HI.U32 R8, R22, -0x326172a9, RZ ;  /* 0xcd9e8d5716087827 */ /* 0x000fe200078e00ff */
[----:B------:R-:W-:Y:S01]  /*1280*/  VIMNMX R12, R12, 0x20, PT ;  /* 0x000000200c0c7848 */ /* 0x000fe20003fe0100 */
[----:B------:R-:W-:Y:S01]  /*1290*/  UISETP.NE.AND UP0, UPT, UR25, URZ, UPT ;  /* 0x0000003f1900728c */ /* 0x000fe2000bf05270 */
[----:B------:R-:W-:Y:S01]  /*12a0*/  VIADDMNMX R14, R9, -R14, RZ, !PT ;  /* 0x8000000e090e7246 */ /* 0x000fe200078001ff */
[----:B------:R-:W-:Y:S01]  /*12b0*/  IMAD.HI.U32 R9, R18, -0x2daee0ad, RZ ;  /* 0xd2511f5312097827 */ /* 0x000fe200078e00ff */
[----:B------:R-:W-:Y:S01]  /*12c0*/  LOP3.LUT R8, R8, UR24, R13, 0x96, !PT ;  /* 0x0000001808087c12 */ /* 0x000fe2000f8e960d */
[----:B------:R-:W-:Y:S01]  /*12d0*/  ULDC.64 UR30, c[0x0][0x298] ;  /* 0x0000a600001e7ab9 */ /* 0x000fe20000000a00 */
[----:B------:R-:W-:Y:S01]  /*12e0*/  VIMNMX R14, R14, 0x20, PT ;  /* 0x000000200e0e7848 */ /* 0x000fe20003fe0100 */
[----:B------:R-:W-:Y:S01]  /*12f0*/  IMAD.IADD R12, R12, 0x1, R11 ;  /* 0x000000010c0c7824 */ /* 0x000fe200078e020b */
[----:B------:R-:W-:Y:S01]  /*1300*/  LOP3.LUT R9, R9, UR34, R16, 0x96, !PT ;  /* 0x0000002209097c12 */ /* 0x000fe2000f8e9610 */
[----:B------:R-:W-:Y:S01]  /*1310*/  IMAD.MOV.U32 R16, RZ, RZ, 0x1 ;  /* 0x00000001ff107424 */ /* 0x000fe200078e00ff */
[----:B------:R-:W-:Y:S01]  /*1320*/  LOP3.LUT R10, R10, 0x3, RZ, 0xc0, !PT ;  /* 0x000000030a0a7812 */ /* 0x000fe200078ec0ff */
[----:B------:R-:W-:Y:S01]  /*1330*/  IMAD.IADD R15, R11, 0x1, R14 ;  /* 0x000000010b0f7824 */ /* 0x000fe200078e020e */
[----:B------:R-:W-:Y:S01]  /*1340*/  SHF.L.U32 R12, R12, 0x3, RZ ;  /* 0x000000030c0c7819 */ /* 0x000fe200000006ff */
[----:B------:R-:W-:Y:S01]  /*1350*/  IMAD R14, R18, -0x2daee0ad, RZ ;  /* 0xd2511f53120e7824 */ /* 0x000fe200078e02ff */
[----:B------:R-:W-:Y:S01]  /*1360*/  ULDC.64 UR26, c[0x0][0x230] ;  /* 0x00008c00001a7ab9 */ /* 0x000fe20000000a00 */
[----:B------:R-:W-:Y:S01]  /*1370*/  ULDC.64 UR32, c[0x0][0x210] ;  /* 0x0000840000207ab9 */ /* 0x000fe20000000a00 */
[----:B------:R-:W-:Y:S01]  /*1380*/  I2FP.F32.U32 R13, R12 ;  /* 0x0000000c000d7245 */ /* 0x000fe20000201000 */
[----:B------:R-:W-:-:S03]  /*1390*/  IMAD R12, R22, -0x326172a9, RZ ;  /* 0xcd9e8d57160c7824 */ /* 0x000fc600078e02ff */
[----:B------:R0:W1:Y:S02]  /*13a0*/  MUFU.RCP R11, R13 ;  /* 0x0000000d000b7308 */ /* 0x0000640000001000 */
[----:B0-----:R-:W-:Y:S01]  /*13b0*/  IMAD.SHL.U32 R13, R15, 0x8, RZ ;  /* 0x000000080f0d7824 */ /* 0x001fe200078e00ff */
[----:B-1----:R0:W-:Y:S04]  /*13c0*/  STL [R1+0x2c], R11 ;  /* 0x00002c0b01007387 */ /* 0x0021e80000100800 */
[----:B------:R1:W-:Y:S04]  /*13d0*/  STL.S16 [R1+0x24], R16 ;  /* 0x0000241001007387 */ /* 0x0003e80000100600 */
[----:B------:R1:W-:Y:S01]  /*13e0*/  STL [R1+0x40], R13 ;  /* 0x0000400d01007387 */ /* 0x0003e20000100800 */
[----:B0-----:R-:W-:-:S11]  /*13f0*/  HFMA2.MMA R11, -RZ, RZ, 0, 0 ;  /* 0x00000000ff0b7435 */ /* 0x001fd600000001ff */
.L_x_15705:
[----:B------:R-:W0:Y:S08]  /*1400*/  LDC.64 R128, c[0x0][0x280] ;  /* 0x0000a000ff807b82 */ /* 0x000e300000000a00 */
[----:B------:R-:W2:Y:S01]  /*1410*/  LDC R130, c[0x0][0x218] ;  /* 0x00008600ff827b82 */ /* 0x000ea20000000800 */
[----:B0-----:R-:W-:-:S05]  /*1420*/  IMAD.WIDE R128, R6, 0x4, R128 ;  /* 0x0000000406807825 */ /* 0x001fca00078e0280 */
[----:B------:R0:W3:Y:S02]  /*1430*/  LDG.E R167, desc[UR4][R128.64] ;  /* 0x0000000480a77981 */ /* 0x0000e4000c1e1900 */
[----:B0-----:R-:W0:Y:S01]  /*1440*/  LDC.64 R128, c[0x0][0x288] ;  /* 0x0000a200ff807b82 */ /* 0x001e220000000a00 */
[----:B------:R-:W4:Y:S01]  /*1450*/  S2R R131, SR_TID.X ;  /* 0x0000000000837919 */ /* 0x000f220000002100 */
[----:B0-----:R-:W-:-:S05]  /*1460*/  IMAD.WIDE R128, R6, 0x4, R128 ;  /* 0x0000000406807825 */ /* 0x001fca00078e0280 */
[----:B-----5:R2:W5:Y:S01]  /*1470*/  LDG.E R252, desc[UR4][R128.64] ;  /* 0x0000000480fc7981 */ /* 0x020562000c1e1900 */
[----:B------:R-:W-:Y:S01]  /*1480*/  MOV R166, RZ ;  /* 0x000000ff00a67202 */ /* 0x000fe20000000f00 */
[----:B------:R-:W-:Y:S01]  /*1490*/  BSSY B0, `(.L_x_15104) ;  /* 0x0000353000007945 */ /* 0x000fe20003800000 */
[----:B--2---:R-:W-:-:S05]  /*14a0*/  IMAD R129, R6, R130, RZ ;  /* 0x0000008206817224 */ /* 0x004fca00078e02ff */
[----:B------:R-:W-:-:S04]  /*14b0*/  SHF.R.S32.HI R128, RZ, 0x1f, R129 ;  /* 0x0000001fff807819 */ /* 0x000fc80000011481 */
[----:B------:R-:W-:-:S04]  /*14c0*/  LEA.HI R129, R128, R129, RZ, 0x3 ;  /* 0x0000008180817211 */ /* 0x000fc800078f18ff */
[----:B------:R-:W-:Y:S02]  /*14d0*/  LEA.HI.SX32 R168, R129, R4, 0x1d ;  /* 0x0000000481a87211 */ /* 0x000fe400078feaff */
[----:B---3--:R-:W-:-:S13]  /*14e0*/  ISETP.GE.AND P1, PT, R167, 0x1, PT ;  /* 0x00000001a700780c */ /* 0x008fda0003f26270 */
[----:B------:R-:W-:Y:S01]  /*14f0*/  @P1 VIADD R128, R167, 0xffffffff ;  /* 0xffffffffa7801836 */ /* 0x000fe20000000000 */
[----:B----4-:R-:W-:-:S03]  /*1500*/  @P1 LOP3.LUT R4, R131, 0x7f, RZ, 0xc0, !PT ;  /* 0x0000007f83041812 */ /* 0x010fc600078ec0ff */
[----:B------:R-:W-:-:S05]  /*1510*/  @P1 IMAD R128, R128, R130, RZ ;  /* 0x0000008280801224 */ /* 0x000fca00078e02ff */
[----:B------:R-:W-:-:S04]  /*1520*/  @P1 SHF.R.S32.HI R130, RZ, 0x1f, R128 ;  /* 0x0000001fff821819 */ /* 0x000fc80000011480 */
[----:B------:R-:W-:-:S04]  /*1530*/  @P1 LEA.HI R128, R130, R128, RZ, 0x3 ;  /* 0x0000008082801211 */ /* 0x000fc800078f18ff */
[----:B------:R-:W-:Y:S02]  /*1540*/  @P1 LEA.HI.SX32 R166, R128, R4, 0x1d ;  /* 0x0000000480a61211 */ /* 0x000fe400078feaff */
[----:B------:R-:W-:-:S05]  /*1550*/  SHF.R.S32.HI R128, RZ, 0x1f, R6 ;  /* 0x0000001fff807819 */ /* 0x000fca0000011406 */
[----:B------:R0:W-:Y:S01]  /*1560*/  STL [R1+0x20], R128 ;  /* 0x0000208001007387 */ /* 0x0001e20000100800 */
[----:B------:R-:W-:Y:S05]  /*1570*/  @!P0 BRA `(.L_x_15105) ;  /* 0x0000003400108947 */ /* 0x000fea0003800000 */
[----:B0-----:R-:W0:Y:S01]  /*1580*/  @P1 LDC.64 R128, c[0x0][0x220] ;  /* 0x00008800ff801b82 */ /* 0x001e220000000a00 */
        /* <DEDUP_REMOVED lines=10> */
[----:B-1----:R-:W-:Y:S02]  /*1630*/  IMAD.MOV.U32 R13, RZ, RZ, RZ ;  /* 0x000000ffff0d7224 */ /* 0x002fe400078e00ff */
[----:B------:R-:W-:Y:S01]  /*1640*/  IMAD.MOV.U32 R18, RZ, RZ, R10 ;  /* 0x000000ffff127224 */ /* 0x000fe200078e000a */
[----:B------:R-:W-:Y:S06]  /*1650*/  @!P2 BRA `(.L_x_15108) ;  /* 0x000000040064a947 */ /* 0x000fec0003800000 */
[----:B------:R-:W-:Y:S01]  /*1660*/  MOV R18, R10 ;  /* 0x0000000a00127202 */ /* 0x000fe20000000f00 */
[----:B-----5:R-:W-:Y:S01]  /*1670*/  IMAD.U32 R13, R124, 0x10000, RZ ;  /* 0x000100007c0d7824 */ /* 0x020fe200078e00ff */
[----:B------:R-:W-:Y:S06]  /*1680*/  BRA `(.L_x_15108) ;  /* 0x0000000400587947 */ /* 0x000fec0003800000 */
.L_x_15107:
[C---:B------:R-:W-:Y:S01]  /*1690*/  ISETP.NE.AND P4, PT, R10.reuse, 0x1, PT ;  /* 0x000000010a00780c */ /* 0x040fe20003f85270 */
[----:B------:R-:W-:Y:S01]  /*16a0*/  BSSY B2, `(.L_x_15109) ;  /* 0x000000c000027945 */ /* 0x000fe20003800000 */
[----:B------:R-:W-:-:S11]  /*16b0*/  VIADD R18, R10, 0x1 ;  /* 0x000000010a127836 */ /* 0x000fd60000000000 */
[----:B------:R-:W-:Y:S05]  /*16c0*/  @!P4 BRA `(.L_x_15110) ;  /* 0x000000000020c947 */ /* 0x000fea0003800000 */
[----:B------:R-:W-:Y:S02]  /*16d0*/  ISETP.NE.AND P4, PT, R10, 0x2, PT ;  /* 0x000000020a00780c */ /* 0x000fe40003f85270 */
[----:B-1----:R-:W-:-:S11]  /*16e0*/  MOV R16, R9 ;  /* 0x0000000900107202 */ /* 0x002fd60000000f00 */
[----:B------:R-:W-:Y:S05]  /*16f0*/  @!P4 BRA `(.L_x_15111) ;  /* 0x000000000018c947 */ /* 0x000fea0003800000 */
[----:B------:R-:W-:Y:S01]  /*1700*/  ISETP.NE.AND P4, PT, R10, 0x3, PT ;  /* 0x000000030a00780c */ /* 0x000fe20003f85270 */
[----:B------:R-:W-:-:S12]  /*1710*/  IMAD.MOV.U32 R16, RZ, RZ, R8 ;  /* 0x000000ffff107224 */ /* 0x000fd800078e0008 */
[----:B------:R-:W-:Y:S05]  /*1720*/  @P4 BRA `(.L_x_15111) ;  /* 0x00000000000c4947 */ /* 0x000fea0003800000 */
[----:B------:R-:W-:Y:S01]  /*1730*/  IMAD.MOV.U32 R16, RZ, RZ, R14 ;  /* 0x000000ffff107224 */ /* 0x000fe200078e000e */
[----:B------:R-:W-:Y:S06]  /*1740*/  BRA `(.L_x_15111) ;  /* 0x0000000000047947 */ /* 0x000fec0003800000 */
.L_x_15110:
[----:B-1----:R-:W-:-:S07]  /*1750*/  MOV R16, R12 ;  /* 0x0000000c00107202 */ /* 0x002fce0000000f00 */
.L_x_15111:
[----:B------:R-:W-:Y:S05]  /*1760*/  BSYNC B2 ;  /* 0x0000000000027941 */ /* 0x000fea0003800000 */
.L_x_15109:
        /* <DEDUP_REMOVED lines=16> */
.L_x_15115:
[----:B------:R-:W-:Y:S05]  /*1870*/  BSYNC B3 ;  /* 0x0000000000037941 */ /* 0x000fea0003800000 */
.L_x_15114:
        /* <DEDUP_REMOVED lines=41> */
[----:B------:R-:W-:-:S07]  /*1b10*/  LOP3.LUT R8, R13, UR24, R8, 0x96, !PT ;  /* 0x000000180d087c12 */ /* 0x000fce000f8e9608 */
.L_x_15113:
[----:B------:R-:W-:Y:S05]  /*1b20*/  BSYNC B2 ;  /* 0x0000000000027941 */ /* 0x000fea0003800000 */
.L_x_15112:
        /* <DEDUP_REMOVED lines=10> */
[----:B------:R-:W-:-:S04]  /*1bd0*/  @P2 IMAD.U32 R10, R124, 0x10000, RZ ;  /* 0x000100007c0a2824 */ /* 0x000fc800078e00ff */
[----:B------:R-:W-:-:S07]  /*1be0*/  @P2 FADD.FTZ R13, R10, R13 ;  /* 0x0000000d0a0d2221 */ /* 0x000fce0000010000 */
.L_x_15108:
[----:B------:R-:W-:Y:S05]  /*1bf0*/  BSYNC B1 ;  /* 0x0000000000017941 */ /* 0x000fea0003800000 */
.L_x_15106:
        /* <DEDUP_REMOVED lines=9> */
.L_x_15117:
        /* <DEDUP_REMOVED lines=12> */
.L_x_15120:
[----:B------:R-:W-:-:S07]  /*1d50*/  IMAD.MOV.U32 R10, RZ, RZ, R12 ;  /* 0x000000ffff0a7224 */ /* 0x000fce00078e000c */
.L_x_15121:
[----:B------:R-:W-:Y:S05]  /*1d60*/  BSYNC B2 ;  /* 0x0000000000027941 */ /* 0x000fea0003800000 */
.L_x_15119:
        /* <DEDUP_REMOVED lines=16> */
.L_x_15125:
[----:B------:R-:W-:Y:S05]  /*1e70*/  BSYNC B3 ;  /* 0x0000000000037941 */ /* 0x000fea0003800000 */
.L_x_15124:
[----:B------:R-:W-:Y:S01]  /*1e80*/  LOP3.LUT R16, R16, UR7, R11, 0x96, !PT ;  /* 0x0000000710107c12 */ /* 0x000fe2000f8e960b */
[----:B------:R-:W-:Y:S01]  /*1e90*/  IMAD.HI.U32 R8, R0, -0x326172a9, RZ ;  /* 0xcd9e8d5700087827 */ /* 0x000fe200078e00ff */
[----:B------:R-:W-:-:S03]  /*1ea0*/  HFMA2.MMA R20, -RZ, RZ, 0, 0 ;  /* 0x00000000ff147435 */ /* 0x000fc600000001ff */
        /* <DEDUP_REMOVED lines=41> */
.L_x_15123:
[----:B------:R-:W-:Y:S05]  /*2140*/  BSYNC B2 ;  /* 0x0000000000027941 */ /* 0x000fea0003800000 */
.L_x_15122:
        /* <DEDUP_REMOVED lines=14> */
.L_x_15118:
[----:B------:R-:W-:Y:S05]  /*2230*/  BSYNC B1 ;  /* 0x0000000000017941 */ /* 0x000fea0003800000 */
.L_x_15116:
        /* <DEDUP_REMOVED lines=8> */
.L_x_15127:
        /* <DEDUP_REMOVED lines=12> */
.L_x_15130:
[----:B------:R-:W-:-:S07]  /*2380*/  MOV R10, R12 ;  /* 0x0000000c000a7202 */ /* 0x000fce0000000f00 */
.L_x_15131:
[----:B------:R-:W-:Y:S05]  /*2390*/  BSYNC B2 ;  /* 0x0000000000027941 */ /* 0x000fea0003800000 */
.L_x_15129:
        /* <DEDUP_REMOVED lines=16> */
.L_x_15135:
[----:B------:R-:W-:Y:S05]  /*24a0*/  BSYNC B3 ;  /* 0x0000000000037941 */ /* 0x000fea0003800000 */
.L_x_15134:
        /* <DEDUP_REMOVED lines=44> */
.L_x_15133:
[----:B------:R-:W-:Y:S05]  /*2770*/  BSYNC B2 ;  /* 0x0000000000027941 */ /* 0x000fea0003800000 */
.L_x_15132:
        /* <DEDUP_REMOVED lines=8> */
[----:B------:R-:W-:Y:S01]  /*2800*/  FMUL.FTZ R18, R250, R10 ;  /* 0x0000000afa127220 */ /* 0x000fe20000410000 */
[----:B------:R-:W-:-:S04]  /*2810*/  @P2 IMAD.U32 R10, R125, 0x10000, RZ ;  /* 0x000100007d0a2824 */ /* 0x000fc800078e00ff */
[----:B------:R-:W-:Y:S01]  /*2820*/  @P2 FADD.FTZ R18, R10, R18 ;  /* 0x000000120a122221 */ /* 0x000fe20000010000 */
[----:B------:R-:W-:-:S04]  /*2830*/  SEL R10, RZ, 0x1, P4 ;  /* 0x00000001ff0a7807 */ /* 0x000fc80002000000 */
[----:B------:R-:W-:-:S07]  /*2840*/  PRMT R19, R10, 0x7610, R19 ;  /* 0x000076100a137816 */ /* 0x000fce0000000013 */
.L_x_15128:
[----:B------:R-:W-:Y:S05]  /*2850*/  BSYNC B1 ;  /* 0x0000000000017941 */ /* 0x000fea0003800000 */
.L_x_15126:
        /* <DEDUP_REMOVED lines=9> */
.L_x_15137:
        /* <DEDUP_REMOVED lines=12> */
.L_x_15140:
[----:B------:R-:W-:-:S07]  /*29b0*/  IMAD.MOV.U32 R10, RZ, RZ, R12 ;  /* 0x000000ffff0a7224 */ /* 0x000fce00078e000c */
.L_x_15141:
[----:B------:R-:W-:Y:S05]  /*29c0*/  BSYNC B2 ;  /* 0x0000000000027941 */ /* 0x000fea0003800000 */
.L_x_15139:
        /* <DEDUP_REMOVED lines=16> */
.L_x_15145:
[----:B------:R-:W-:Y:S05]  /*2ad0*/  BSYNC B3 ;  /* 0x0000000000037941 */ /* 0x000fea0003800000 */
.L_x_15144:
        /* <DEDUP_REMOVED lines=44> */
.L_x_15143:
[----:B------:R-:W-:Y:S05]  /*2da0*/  BSYNC B2 ;  /* 0x0000000000027941 */ /* 0x000fea0003800000 */
.L_x_15142:
[----:B------:R-:W-:Y:S01]  /*2db0*/  HFMA2.MMA R20, -RZ, RZ, 0.1171875, 0 ;  /* 0x2f800000ff147435 */ /* 0x000fe200000001ff */
[----:B------:R-:W-:-:S09]  /*2dc0*/  I2FP.F32.U32 R10, R10 ;  /* 0x0000000a000a7245 */ /* 0x000fd20000201000 */
[----:B------:R-:W-:-:S05]  /*2dd0*/  FFMA.FTZ R10, R10, R20, 1.1641532182693481445e-10 ;  /* 0x2f0000000a0a7423 */ /* 0x000fca0000010014 */
[----:B------:R-:W-:Y:S02]  /*2de0*/  FSETP.GTU.FTZ.AND P4, PT, R10, UR28, PT ;  /* 0x0000001c0a007c0b */ /* 0x000fe4000bf9c000 */
[----:B-----5:R-:W-:-:S05]  /*2df0*/  PRMT R10, R121, 0x7632, R10 ;  /* 0x00007632790a7816 */ /* 0x020fca000000000a */
[----:B------:R-:W-:-:S04]  /*2e00*/  IMAD.U32 R10, R10, 0x10000, RZ ;  /* 0x000100000a0a7824 */ /* 0x000fc800078e00ff */
[----:B------:R-:W-:-:S04]  /*2e10*/  FMUL.FTZ R10, R10, UR31 ;  /* 0x0000001f0a0a7c20 */ /* 0x000fc80008410000 */
[----:B------:R-:W-:-:S05]  /*2e20*/  FMUL.FTZ R10, R10, UR30 ;  /* 0x0000001e0a0a7c20 */ /* 0x000fca0008410000 */
[----:B------:R-:W-:Y:S02]  /*2e30*/  FSEL R20, R10, RZ, !P4 ;  /* 0x000000ff0a147208 */ /* 0x000fe40006000000 */
[----:B------:R-:W-:-:S03]  /*2e40*/  @P2 PRMT R10, R125, 0x7632, R10 ;  /* 0x000076327d0a2816 */ /* 0x000fc6000000000a */
[----:B------:R-:W-:Y:S02]  /*2e50*/  FMUL.FTZ R20, R251, R20 ;  /* 0x00000014fb147220 */ /* 0x000fe40000410000 */
[----:B------:R-:W-:-:S04]  /*2e60*/  @P2 IMAD.U32 R10, R10, 0x10000, RZ ;  /* 0x000100000a0a2824 */ /* 0x000fc800078e00ff */
[----:B------:R-:W-:Y:S01]  /*2e70*/  @P2 FADD.FTZ R20, R10, R20 ;  /* 0x000000140a142221 */ /* 0x000fe20000010000 */
[----:B------:R-:W-:-:S04]  /*2e80*/  SEL R10, RZ, 0x1, P4 ;  /* 0x00000001ff0a7807 */ /* 0x000fc80002000000 */
[----:B------:R-:W-:-:S07]  /*2e90*/  PRMT R21, R10, 0x7610, R21 ;  /* 0x000076100a157816 */ /* 0x000fce0000000015 */
.L_x_15138:
[----:B------:R-:W-:Y:S05]  /*2ea0*/  BSYNC B1 ;  /* 0x0000000000017941 */ /* 0x000fea0003800000 */
.L_x_15136:
        /* <DEDUP_REMOVED lines=8> */
.L_x_15147:
        /* <DEDUP_REMOVED lines=12> */
.L_x_15150:
[----:B------:R-:W-:-:S07]  /*2ff0*/  IMAD.MOV.U32 R10, RZ, RZ, R12 ;  /* 0x000000ffff0a7224 */ /* 0x000fce00078e000c */
.L_x_15151:
[----:B------:R-:W-:Y:S05]  /*3000*/  BSYNC B2 ;  /* 0x0000000000027941 */ /* 0x000fea0003800000 */
.L_x_15149:
        /* <DEDUP_REMOVED lines=16> */
.L_x_15155:
[----:B------:R-:W-:Y:S05]  /*3110*/  BSYNC B3 ;  /* 0x0000000000037941 */ /* 0x000fea0003800000 */
.L_x_15154:
        /* <DEDUP_REMOVED lines=44> */
.L_x_15153:
[----:B------:R-:W-:Y:S05]  /*33e0*/  BSYNC B2 ;  /* 0x0000000000027941 */ /* 0x000fea0003800000 */
.L_x_15152:
[----:B------:R-:W2:Y:S01]  /*33f0*/  LDL R24, [R1] ;  /* 0x0000000001187983 */ /* 0x000ea20000100800 */
[----:B------:R-:W-:Y:S01]  /*3400*/  I2FP.F32.U32 R10, R10 ;  /* 0x0000000a000a7245 */ /* 0x000fe20000201000 */
[----:B------:R-:W-:-:S04]  /*3410*/  IMAD.MOV.U32 R22, RZ, RZ, 0x2f800000 ;  /* 0x2f800000ff167424 */ /* 0x000fc800078e00ff */
[----:B------:R-:W-:-:S05]  /*3420*/  FFMA.FTZ R10, R10, R22, 1.1641532182693481445e-10 ;  /* 0x2f0000000a0a7423 */ /* 0x000fca0000010016 */
[----:B------:R-:W-:Y:S01]  /*3430*/  FSETP.GTU.FTZ.AND P4, PT, R10, UR28, PT ;  /* 0x0000001c0a007c0b */ /* 0x000fe2000bf9c000 */
[----:B-----5:R-:W-:-:S04]  /*3440*/  IMAD.U32 R10, R122, 0x10000, RZ ;  /* 0x000100007a0a7824 */ /* 0x020fc800078e00ff */
[----:B------:R-:W-:-:S04]  /*3450*/  FMUL.FTZ R10, R10, UR31 ;  /* 0x0000001f0a0a7c20 */ /* 0x000fc80008410000 */
[----:B------:R-:W-:-:S05]  /*3460*/  FMUL.FTZ R10, R10, UR30 ;  /* 0x0000001e0a0a7c20 */ /* 0x000fca0008410000 */
[----:B------:R-:W-:-:S05]  /*3470*/  FSEL R10, R10, RZ, !P4 ;  /* 0x000000ff0a0a7208 */ /* 0x000fca0006000000 */
[----:B--2---:R-:W-:Y:S01]  /*3480*/  FMUL.FTZ R22, R24, R10 ;  /* 0x0000000a18167220 */ /* 0x004fe20000410000 */
[----:B------:R-:W-:-:S05]  /*3490*/  @P2 SHF.L.U32 R10, R126, 0x10, RZ ;  /* 0x000000107e0a2819 */ /* 0x000fca00000006ff */
[----:B------:R-:W-:Y:S01]  /*34a0*/  @P2 FADD.FTZ R22, R10, R22 ;  /* 0x000000160a162221 */ /* 0x000fe20000010000 */
[----:B------:R-:W-:-:S04]  /*34b0*/  SEL R10, RZ, 0x1, P4 ;  /* 0x00000001ff0a7807 */ /* 0x000fc80002000000 */
[----:B------:R-:W-:-:S07]  /*34c0*/  PRMT R23, R10, 0x7610, R23 ;  /* 0x000076100a177816 */ /* 0x000fce0000000017 */
.L_x_15148:
[----:B------:R-:W-:Y:S05]  /*34d0*/  BSYNC B1 ;  /* 0x0000000000017941 */ /* 0x000fea0003800000 */
.L_x_15146:
        /* <DEDUP_REMOVED lines=9> */
.L_x_15157:
        /* <DEDUP_REMOVED lines=12> */
.L_x_15160:
[----:B------:R-:W-:-:S07]  /*3630*/  MOV R10, R12 ;  /* 0x0000000c000a7202 */ /* 0x000fce0000000f00 */
.L_x_15161:
[----:B------:R-:W-:Y:S05]  /*3640*/  BSYNC B2 ;  /* 0x0000000000027941 */ /* 0x000fea0003800000 */
.L_x_15159:
        /* <DEDUP_REMOVED lines=16> */
.L_x_15165:
[----:B------:R-:W-:Y:S05]  /*3750*/  BSYNC B3 ;  /* 0x0000000000037941 */ /* 0x000fea0003800000 */
.L_x_15164:
        /* <DEDUP_REMOVED lines=44> */
.L_x_15163:
[----:B------:R-:W-:Y:S05]  /*3a20*/  BSYNC B2 ;  /* 0x0000000000027941 */ /* 0x000fea0003800000 */
.L_x_15162:
[----:B------:R-:W2:Y:S01]  /*3a30*/  LDL R26, [R1+0x4] ;  /* 0x00000400011a7983 */ /* 0x000ea20000100800 */
[----:B------:R-:W-:Y:S01]  /*3a40*/  I2FP.F32.U32 R10, R10 ;  /* 0x0000000a000a7245 */ /* 0x000fe20000201000 */
[----:B------:R-:W-:-:S04]  /*3a50*/  IMAD.MOV.U32 R24, RZ, RZ, 0x2f800000 ;  /* 0x2f800000ff187424 */ /* 0x000fc800078e00ff */
[----:B------:R-:W-:-:S05]  /*3a60*/  FFMA.FTZ R10, R10, R24, 1.1641532182693481445e-10 ;  /* 0x2f0000000a0a7423 */ /* 0x000fca0000010018 */
[----:B------:R-:W-:Y:S02]  /*3a70*/  FSETP.GTU.FTZ.AND P4, PT, R10, UR28, PT ;  /* 0x0000001c0a007c0b */ /* 0x000fe4000bf9c000 */
[----:B-----5:R-:W-:-:S04]  /*3a80*/  PRMT R10, R122, 0x7632, R10 ;  /* 0x000076327a0a7816 */ /* 0x020fc8000000000a */
[----:B------:R-:W-:-:S05]  /*3a90*/  SHF.L.U32 R10, R10, 0x10, RZ ;  /* 0x000000100a0a7819 */ /* 0x000fca00000006ff */
[----:B------:R-:W-:-:S04]  /*3aa0*/  FMUL.FTZ R10, R10, UR31 ;  /* 0x0000001f0a0a7c20 */ /* 0x000fc80008410000 */
[----:B------:R-:W-:-:S05]  /*3ab0*/  FMUL.FTZ R10, R10, UR30 ;  /* 0x0000001e0a0a7c20 */ /* 0x000fca0008410000 */
[----:B------:R-:W-:Y:S02]  /*3ac0*/  FSEL R24, R10, RZ, !P4 ;  /* 0x000000ff0a187208 */ /* 0x000fe40006000000 */
[----:B------:R-:W-:-:S05]  /*3ad0*/  @P2 PRMT R10, R126, 0x7632, R10 ;  /* 0x000076327e0a2816 */ /* 0x000fca000000000a */
[----:B------:R-:W-:Y:S02]  /*3ae0*/  @P2 IMAD.U32 R10, R10, 0x10000, RZ ;  /* 0x000100000a0a2824 */ /* 0x000fe400078e00ff */
[----:B--2---:R-:W-:-:S04]  /*3af0*/  FMUL.FTZ R24, R26, R24 ;  /* 0x000000181a187220 */ /* 0x004fc80000410000 */
[----:B------:R-:W-:Y:S01]  /*3b00*/  @P2 FADD.FTZ R24, R10, R24 ;  /* 0x000000180a182221 */ /* 0x000fe20000010000 */
[----:B------:R-:W-:-:S04]  /*3b10*/  SEL R10, RZ, 0x1, P4 ;  /* 0x00000001ff0a7807 */ /* 0x000fc80002000000 */
[----:B------:R-:W-:-:S07]  /*3b20*/  PRMT R25, R10, 0x7610, R25 ;  /* 0x000076100a197816 */ /* 0x000fce0000000019 */
.L_x_15158:
[----:B------:R-:W-:Y:S05]  /*3b30*/  BSYNC B1 ;  /* 0x0000000000017941 */ /* 0x000fea0003800000 */
.L_x_15156:
        /* <DEDUP_REMOVED lines=8> */
.L_x_15167:
        /* <DEDUP_REMOVED lines=12> */
.L_x_15170:
[----:B------:R-:W-:-:S07]  /*3c80*/  IMAD.MOV.U32 R10, RZ, RZ, R12 ;  /* 0x000000ffff0a7224 */ /* 0x000fce00078e000c */
.L_x_15171:
[----:B------:R-:W-:Y:S05]  /*3c90*/  BSYNC B2 ;  /* 0x0000000000027941 */ /* 0x000fea0003800000 */
.L_x_15169:
        /* <DEDUP_REMOVED lines=16> */
.L_x_15175:
[----:B------:R-:W-:Y:S05]  /*3da0*/  BSYNC B3 ;  /* 0x0000000000037941 */ /* 0x000fea0003800000 */
.L_x_15174:
        /* <DEDUP_REMOVED lines=39> */
[----:B------:R-:W-:Y:S01]  /*4020*/  IMAD.MOV.U32 R128, RZ, RZ, RZ ;  /* 0x000000ffff807224 */ /* 0x000fe200078e00ff */
[----:B------:R-:W-:Y:S01]  /*4030*/  MOV R14, R26 ;  /* 0x0000001a000e7202 */ /* 0x000fe20000000f00 */
[----:B------:R-:W-:-:S04]  /*4040*/  IMAD.WIDE.U32 R26, R12, -0x326172a9, RZ ;  /* 0xcd9e8d570c1a7825 */ /* 0x000fc800078e00ff */
[----:B------:R-:W-:Y:S01]  /*4050*/  IMAD.MOV.U32 R12, RZ, RZ, R26 ;  /* 0x000000ffff0c7224 */ /* 0x000fe200078e001a */
[----:B------:R-:W-:-:S07]  /*4060*/  LOP3.LUT R8, R27, UR24, R8, 0x96, !PT ;  /* 0x000000181b087c12 */ /* 0x000fce000f8e9608 */
.L_x_15173:
[----:B------:R-:W-:Y:S05]  /*4070*/  BSYNC B2 ;  /* 0x0000000000027941 */ /* 0x000fea0003800000 */
.L_x_15172:
[----:B------:R-:W2:Y:S01]  /*4080*/  LDL R28, [R1+0x8] ;  /* 0x00000800011c7983 */ /* 0x000ea20000100800 */
[----:B------:R-:W-:Y:S01]  /*4090*/  HFMA2.MMA R26, -RZ, RZ, 0.1171875, 0 ;  /* 0x2f800000ff1a7435 */ /* 0x000fe200000001ff */
[----:B------:R-:W-:-:S09]  /*40a0*/  I2FP.F32.U32 R10, R10 ;  /* 0x0000000a000a7245 */ /* 0x000fd20000201000 */
[----:B------:R-:W-:-:S05]  /*40b0*/  FFMA.FTZ R10, R10, R26, 1.1641532182693481445e-10 ;  /* 0x2f0000000a0a7423 */ /* 0x000fca000001001a */
[----:B------:R-:W-:Y:S01]  /*40c0*/  FSETP.GTU.FTZ.AND P4, PT, R10, UR28, PT ;  /* 0x0000001c0a007c0b */ /* 0x000fe2000bf9c000 */
[----:B-----5:R-:W-:-:S04]  /*40d0*/  IMAD.U32 R10, R123, 0x10000, RZ ;  /* 0x000100007b0a7824 */ /* 0x020fc800078e00ff */
[----:B------:R-:W-:-:S04]  /*40e0*/  FMUL.FTZ R10, R10, UR31 ;  /* 0x0000001f0a0a7c20 */ /* 0x000fc80008410000 */
[----:B------:R-:W-:-:S05]  /*40f0*/  FMUL.FTZ R10, R10, UR30 ;  /* 0x0000001e0a0a7c20 */ /* 0x000fca0008410000 */
[----:B------:R-:W-:-:S05]  /*4100*/  FSEL R10, R10, RZ, !P4 ;  /* 0x000000ff0a0a7208 */ /* 0x000fca0006000000 */
[----:B--2---:R-:W-:Y:S01]  /*4110*/  FMUL.FTZ R26, R28, R10 ;  /* 0x0000000a1c1a7220 */ /* 0x004fe20000410000 */
[----:B------:R-:W-:-:S04]  /*4120*/  @P2 IMAD.U32 R10, R127, 0x10000, RZ ;  /* 0x000100007f0a2824 */ /* 0x000fc800078e00ff */
[----:B------:R-:W-:Y:S01]  /*4130*/  @P2 FADD.FTZ R26, R10, R26 ;  /* 0x0000001a0a1a2221 */ /* 0x000fe20000010000 */
[----:B------:R-:W-:-:S04]  /*4140*/  SEL R10, RZ, 0x1, P4 ;  /* 0x00000001ff0a7807 */ /* 0x000fc80002000000 */
[----:B------:R-:W-:-:S07]  /*4150*/  PRMT R27, R10, 0x7610, R27 ;  /* 0x000076100a1b7816 */ /* 0x000fce000000001b */
.L_x_15168:
[----:B------:R-:W-:Y:S05]  /*4160*/  BSYNC B1 ;  /* 0x0000000000017941 */ /* 0x000fea0003800000 */
.L_x_15166:
        /* <DEDUP_REMOVED lines=9> */
.L_x_15177:
        /* <DEDUP_REMOVED lines=12> */
.L_x_15180:
[----:B------:R-:W-:-:S07]  /*42c0*/  IMAD.MOV.U32 R130, RZ, RZ, R12 ;  /* 0x000000ffff827224 */ /* 0x000fce00078e000c */
.L_x_15181:
[----:B------:R-:W-:Y:S05]  /*42d0*/  BSYNC B2 ;  /* 0x0000000000027941 */ /* 0x000fea0003800000 */
.L_x_15179:
        /* <DEDUP_REMOVED lines=16> */
.L_x_15185:
[----:B------:R-:W-:Y:S05]  /*43e0*/  BSYNC B3 ;  /* 0x0000000000037941 */ /* 0x000fea0003800000 */
.L_x_15184:
        /* <DEDUP_REMOVED lines=41> */
[----:B------:R-:W-:-:S03]  /*4680*/  HFMA2.MMA R10, -RZ, RZ, 0, 0 ;  /* 0x00000000ff0a7435 */ /* 0x000fc600000001ff */
[----:B------:R-:W-:Y:S01]  /*4690*/  IMAD.MOV.U32 R12, RZ, RZ, R28 ;  /* 0x000000ffff0c7224 */ /* 0x000fe200078e001c */
[----:B------:R-:W-:-:S07]  /*46a0*/  LOP3.LUT R8, R29, UR24, R8, 0x96, !PT ;  /* 0x000000181d087c12 */ /* 0x000fce000f8e9608 */
.L_x_15183:
[----:B------:R-:W-:Y:S05]  /*46b0*/  BSYNC B2 ;  /* 0x0000000000027941 */ /* 0x000fea0003800000 */
.L_x_15182:
[----:B------:R-:W2:Y:S01]  /*46c0*/  LDL R128, [R1+0xc] ;  /* 0x00000c0001807983 */ /* 0x000ea20000100800 */
[----:B------:R-:W-:Y:S01]  /*46d0*/  I2FP.F32.U32 R28, R130 ;  /* 0x00000082001c7245 */ /* 0x000fe20000201000 */
[----:B------:R-:W-:-:S04]  /*46e0*/  IMAD.MOV.U32 R29, RZ, RZ, 0x2f800000 ;  /* 0x2f800000ff1d7424 */ /* 0x000fc800078e00ff */
[----:B------:R-:W-:Y:S01]  /*46f0*/  FFMA.FTZ R28, R28, R29, 1.1641532182693481445e-10 ;  /* 0x2f0000001c1c7423 */ /* 0x000fe2000001001d */
[----:B-----5:R-:W-:-:S04]  /*4700*/  @P2 PRMT R29, R127, 0x7632, R29 ;  /* 0x000076327f1d2816 */ /* 0x020fc8000000001d */
[----:B------:R-:W-:Y:S02]  /*4710*/  FSETP.GTU.FTZ.AND P3, PT, R28, UR28, PT ;  /* 0x0000001c1c007c0b */ /* 0x000fe4000bf7c000 */
[----:B------:R-:W-:Y:S02]  /*4720*/  PRMT R28, R123, 0x7632, R28 ;  /* 0x000076327b1c7816 */ /* 0x000fe4000000001c */
[----:B------:R-:W-:-:S03]  /*4730*/  @P2 SHF.L.U32 R29, R29, 0x10, RZ ;  /* 0x000000101d1d2819 */ /* 0x000fc600000006ff */
[----:B------:R-:W-:-:S04]  /*4740*/  IMAD.U32 R28, R28, 0x10000, RZ ;  /* 0x000100001c1c7824 */ /* 0x000fc800078e00ff */
[----:B------:R-:W-:-:S04]  /*4750*/  FMUL.FTZ R28, R28, UR31 ;  /* 0x0000001f1c1c7c20 */ /* 0x000fc80008410000 */
[----:B------:R-:W-:-:S05]  /*4760*/  FMUL.FTZ R28, R28, UR30 ;  /* 0x0000001e1c1c7c20 */ /* 0x000fca0008410000 */
[----:B------:R-:W-:-:S05]  /*4770*/  FSEL R28, R28, RZ, !P3 ;  /* 0x000000ff1c1c7208 */ /* 0x000fca0005800000 */
[----:B--2---:R-:W-:-:S04]  /*4780*/  FMUL.FTZ R28, R128, R28 ;  /* 0x0000001c801c7220 */ /* 0x004fc80000410000 */
[----:B------:R-:W-:Y:S01]  /*4790*/  @P2 FADD.FTZ R28, R29, R28 ;  /* 0x0000001c1d1c2221 */ /* 0x000fe20000010000 */
[----:B------:R-:W-:-:S07]  /*47a0*/  SEL R29, RZ, 0x1, P3 ;  /* 0x00000001ff1d7807 */ /* 0x000fce0001800000 */
.L_x_15178:
[----:B------:R-:W-:Y:S05]  /*47b0*/  BSYNC B1 ;  /* 0x0000000000017941 */ /* 0x000fea0003800000 */
.L_x_15176:
        /* <DEDUP_REMOVED lines=11> */
[----:B------:R-:W-:Y:S02]  /*4870*/  LOP3.LUT R130, R19, 0xff, RZ, 0xc0, !PT ;  /* 0x000000ff13827812 */ /* 0x000fe400078ec0ff */
[----:B------:R-:W-:Y:S02]  /*4880*/  LOP3.LUT R128, R128, 0xff0000, RZ, 0xc0, !PT ;  /* 0x00ff000080807812 */ /* 0x000fe400078ec0ff */
[----:B------:R-:W-:Y:S01]  /*4890*/  LOP3.LUT R170, R17, 0xff, RZ, 0xc0, !PT ;  /* 0x000000ff11aa7812 */ /* 0x000fe200078ec0ff */
[----:B------:R-:W-:Y:S01]  /*48a0*/  IMAD.WIDE.U32 R130, R130, 0x10000, RZ ;  /* 0x0001000082827825 */ /* 0x000fe200078e00ff */
[----:B------:R-:W-:Y:S02]  /*48b0*/  PRMT R129, R128, 0x4210, R129 ;  /* 0x0000421080817816 */ /* 0x000fe40000000081 */
[----:B------:R-:W-:Y:S01]  /*48c0*/  PRMT R128, R25, 0x7104, RZ ;  /* 0x0000710419807816 */ /* 0x000fe200000000ff */
[----:B------:R-:W-:-:S03]  /*48d0*/  IMAD.WIDE.U32 R170, R170, 0x100, RZ ;  /* 0x00000100aaaa7825 */ /* 0x000fc600078e00ff */
[----:B------:R-:W-:Y:S02]  /*48e0*/  LOP3.LUT R129, R129, 0xff00, R128, 0xf8, !PT ;  /* 0x0000ff0081817812 */ /* 0x000fe400078ef880 */
[----:B------:R-:W-:Y:S02]  /*48f0*/  LOP3.LUT R128, R21, 0xff, RZ, 0xc0, !PT ;  /* 0x000000ff15807812 */ /* 0x000fe400078ec0ff */
        /* <DEDUP_REMOVED lines=9> */
.L_x_15187:
[----:B------:R-:W-:Y:S05]  /*4990*/  BSYNC B1 ;  /* 0x0000000000017941 */ /* 0x000fea0003800000 */
.L_x_15186:
[----:B------:R-:W-:Y:S01]  /*49a0*/  VIADD R168, R168, 0x80 ;  /* 0x00000080a8a87836 */ /* 0x000fe20000000000 */
[----:B------:R-:W-:-:S07]  /*49b0*/  IADD3 R166, R166, 0x80, RZ ;  /* 0x00000080a6a67810 */ /* 0x000fce0007ffe0ff */
.L_x_15105:
[----:B------:R-:W-:Y:S05]  /*49c0*/  BSYNC B0 ;  /* 0x0000000000007941 */ /* 0x000fea0003800000 */
.L_x_15104:
[----:B------:R-:W-:Y:S01]  /*49d0*/  LOP3.LUT P2, RZ, R7, 0x100, RZ, 0xc0, !PT ;  /* 0x0000010007ff7812 */ /* 0x000fe2000784c0ff */
[----:B------:R-:W-:-:S12]  /*49e0*/  BSSY B0, `(.L_x_15188) ;  /* 0x0000343000007945 */ /* 0x000fd80003800000 */
[----:B------:R-:W-:Y:S05]  /*49f0*/  @!P2 BRA `(.L_x_15189) ;  /* 0x000000340004a947 */ /* 0x000fea0003800000 */
[----:B------:R-:W2:Y:S01]  /*4a00*/  @P1 LDC.64 R30, c[0x0][0x220] ;  /* 0x00008800ff1e1b82 */ /* 0x000ea20000000a00 */
[----:B------:R-:W-:-:S04]  /*4a10*/  ISETP.NE.U32.AND P2, PT, RZ, UR26, PT ;  /* 0x0000001aff007c0c */ /* 0x000fc8000bf45070 */
[----:B------:R-:W-:Y:S01]  /*4a20*/  ISETP.NE.AND.EX P2, PT, RZ, UR27, PT, P2 ;  /* 0x0000001bff007c0c */ /* 0x000fe2000bf45320 */
[----:B--2---:R-:W-:-:S05]  /*4a30*/  @P1 IMAD.WIDE.U32 R30, R166, 0x10, R30 ;  /* 0x00000010a61e1825 */ /* 0x004fca00078e001e */
[----:B-----5:R2:W5:Y:S07]  /*4a40*/  @P1 LDG.E.128 R120, desc[UR4][R30.64] ;  /* 0x000000041e781981 */ /* 0x02056e000c1e1d00 */
[----:B--2---:R-:W2:Y:S02]  /*4a50*/  @P2 LDC.64 R30, c[0x0][0x230] ;  /* 0x00008c00ff1e2b82 */ /* 0x004ea40000000a00 */
[----:B--2---:R-:W-:-:S05]  /*4a60*/  @P2 IMAD.WIDE.U32 R30, R168, 0x10, R30 ;  /* 0x00000010a81e2825 */ /* 0x004fca00078e001e */
[----:B------:R2:W5:Y:S01]  /*4a70*/  @P2 LDG.E.128 R124, desc[UR4][R30.64] ;  /* 0x000000041e7c2981 */ /* 0x000562000c1e1d00 */
[----:B------:R-:W-:Y:S01]  /*4a80*/  ISETP.GT.AND P3, PT, R167, RZ, PT ;  /* 0x000000ffa700720c */ /* 0x000fe20003f64270 */
[----:B------:R-:W-:-:S12]  /*4a90*/  BSSY B1, `(.L_x_15190) ;  /* 0x000005f000017945 */ /* 0x000fd80003800000 */
[----:B--2---:R-:W-:Y:S05]  /*4aa0*/  @P3 BRA `(.L_x_15191) ;  /* 0x0000000000183947 */ /* 0x004fea0003800000 */
[----:B------:R-:W-:Y:S02]  /*4ab0*/  IMAD.MOV.U32 R30, RZ, RZ, RZ ;  /* 0x000000ffff1e7224 */ /* 0x000fe400078e00ff */
[----:B------:R-:W-:Y:S01]  /*4ac0*/  IMAD.MOV.U32 R34, RZ, RZ, R10 ;  /* 0x000000ffff227224 */ /* 0x000fe200078e000a */
[----:B------:R-:W-:Y:S06]  /*4ad0*/  @!P2 BRA `(.L_x_15192) ;  /* 0x000000040068a947 */ /* 0x000fec0003800000 */
[----:B------:R-:W-:Y:S01]  /*4ae0*/  MOV R34, R10 ;  /* 0x0000000a00227202 */ /* 0x000fe20000000f00 */
[----:B-----5:R-:W-:Y:S01]  /*4af0*/  IMAD.U32 R30, R124, 0x10000, RZ ;  /* 0x000100007c1e7824 */ /* 0x020fe200078e00ff */
[----:B------:R-:W-:Y:S06]  /*4b00*/  BRA `(.L_x_15192) ;  /* 0x00000004005c7947 */ /* 0x000fec0003800000 */
.L_x_15191:
        /* <DEDUP_REMOVED lines=12> */
.L_x_15194:
[----:B------:R-:W-:-:S07]  /*4bd0*/  MOV R32, R12 ;  /* 0x0000000c00207202 */ /* 0x000fce0000000f00 */
.L_x_15195:
[----:B------:R-:W-:Y:S05]  /*4be0*/  BSYNC B2 ;  /* 0x0000000000027941 */ /* 0x000fea0003800000 */
.L_x_15193:
        /* <DEDUP_REMOVED lines=16> */
.L_x_15199:
[----:B------:R-:W-:Y:S05]  /*4cf0*/  BSYNC B3 ;  /* 0x0000000000037941 */ /* 0x000fea0003800000 */
.L_x_15198:
        /* <DEDUP_REMOVED lines=41> */
[----:B------:R-:W-:Y:S01]  /*4f90*/  IMAD.MOV.U32 R12, RZ, RZ, R30 ;  /* 0x000000ffff0c7224 */ /* 0x000fe200078e001e */
[----:B------:R-:W-:-:S07]  /*4fa0*/  LOP3.LUT R8, R31, UR24, R8, 0x96, !PT ;  /* 0x000000181f087c12 */ /* 0x000fce000f8e9608 */
.L_x_15197:
[----:B------:R-:W-:Y:S05]  /*4fb0*/  BSYNC B2 ;  /* 0x0000000000027941 */ /* 0x000fea0003800000 */
.L_x_15196:
        /* <DEDUP_REMOVED lines=12> */
.L_x_15192:
[----:B------:R-:W-:Y:S05]  /*5080*/  BSYNC B1 ;  /* 0x0000000000017941 */ /* 0x000fea0003800000 */
.L_x_15190:
        /* <DEDUP_REMOVED lines=9> */
.L_x_15201:
        /* <DEDUP_REMOVED lines=12> */
.L_x_15204:
[----:B------:R-:W-:-:S07]  /*51e0*/  MOV R10, R12 ;  /* 0x0000000c000a7202 */ /* 0x000fce0000000f00 */
.L_x_15205:
[----:B------:R-:W-:Y:S05]  /*51f0*/  BSYNC B2 ;  /* 0x0000000000027941 */ /* 0x000fea0003800000 */
.L_x_15203:
        /* <DEDUP_REMOVED lines=16> */
.L_x_15209:
[----:B------:R-:W-:Y:S05]  /*5300*/  BSYNC B3 ;  /* 0x0000000000037941 */ /* 0x000fea0003800000 */
.L_x_15208:
        /* <DEDUP_REMOVED lines=44> */
.L_x_15207:
[----:B------:R-:W-:Y:S05]  /*55d0*/  BSYNC B2 ;  /* 0x0000000000027941 */ /* 0x000fea0003800000 */
.L_x_15206:
        /* <DEDUP_REMOVED lines=14> */
.L_x_15202:
[----:B------:R-:W-:Y:S05]  /*56c0*/  BSYNC B1 ;  /* 0x0000000000017941 */ /* 0x000fea0003800000 */
.L_x_15200:
        /* <DEDUP_REMOVED lines=8> */
.L_x_15211:
        /* <DEDUP_REMOVED lines=12> */
.L_x_15214:
[----:B------:R-:W-:-:S07]  /*5810*/  IMAD.MOV.U32 R10, RZ, RZ, R12 ;  /* 0x000000ffff0a7224 */ /* 0x000fce00078e000c */
.L_x_15215:
[----:B------:R-:W-:Y:S05]  /*5820*/  BSYNC B2 ;  /* 0x0000000000027941 */ /* 0x000fea0003800000 */
.L_x_15213:
        /* <DEDUP_REMOVED lines=16> */
.L_x_15219:
[----:B------:R-:W-:Y:S05]  /*5930*/  BSYNC B3 ;  /* 0x0000000000037941 */ /* 0x000fea0003800000 */
.L_x_15218:
        /* <DEDUP_REMOVED lines=44> */
.L_x_15217:
[----:B------:R-:W-:Y:S05]  /*5c00*/  BSYNC B2 ;  /* 0x0000000000027941 */ /* 0x000fea0003800000 */
.L_x_15216:
        /* <DEDUP_REMOVED lines=13> */
.L_x_15212:
[----:B------:R-:W-:Y:S05]  /*5ce0*/  BSYNC B1 ;  /* 0x0000000000017941 */ /* 0x000fea0003800000 */
.L_x_15210:
        /* <DEDUP_REMOVED lines=9> */
.L_x_15221:
        /* <DEDUP_REMOVED lines=12> */
.L_x_15224:
[----:B------:R-:W-:-:S07]  /*5e40*/  IMAD.MOV.U32 R10, RZ, RZ, R12 ;  /* 0x000000ffff0a7224 */ /* 0x000fce00078e000c */
.L_x_15225:
[----:B------:R-:W-:Y:S05]  /*5e50*/  BSYNC B2 ;  /* 0x0000000000027941 */ /* 0x000fea0003800000 */
.L_x_15223:
        /* <DEDUP_REMOVED lines=16> */
.L_x_15229:
[----:B------:R-:W-:Y:S05]  /*5f60*/  BSYNC B3 ;  /* 0x0000000000037941 */ /* 0x000fea0003800000 */
.L_x_15228:
        /* <DEDUP_REMOVED lines=44> */
.L_x_15227:
[----:B------:R-:W-:Y:S05]  /*6230*/  BSYNC B2 ;  /* 0x0000000000027941 */ /* 0x000fea0003800000 */
.L_x_15226:
[----:B------:R-:W-:Y:S01]  /*6240*/  I2FP.F32.U32 R10, R10 ;  /* 0x0000000a000a7245 */ /* 0x000fe20000201000 */
[----:B------:R-:W-:-:S04]  /*6250*/  IMAD.MOV.U32 R21, RZ, RZ, 0x2f800000 ;  /* 0x2f800000ff157424 */ /* 0x000fc800078e00ff */
        /* <DEDUP_REMOVED lines=8> */
[----:B------:R-:W-:Y:S01]  /*62e0*/  FMUL.FTZ R33, R243, R21 ;  /* 0x00000015f3217220 */ /* 0x000fe20000410000 */
[----:B------:R-:W-:-:S05]  /*62f0*/  @P2 SHF.L.U32 R10, R10, 0x10, RZ ;  /* 0x000000100a0a2819 */ /* 0x000fca00000006ff */
[----:B------:R-:W-:Y:S01]  /*6300*/  @P2 FADD.FTZ R33, R10, R33 ;  /* 0x000000210a212221 */ /* 0x000fe20000010000 */
[----:B------:R-:W-:-:S04]  /*6310*/  SEL R10, RZ, 0x1, P4 ;  /* 0x00000001ff0a7807 */ /* 0x000fc80002000000 */
[----:B------:R-:W-:-:S07]  /*6320*/  PRMT R21, R10, 0x7610, R21 ;  /* 0x000076100a157816 */ /* 0x000fce0000000015 */
.L_x_15222:
[----:B------:R-:W-:Y:S05]  /*6330*/  BSYNC B1 ;  /* 0x0000000000017941 */ /* 0x000fea0003800000 */
.L_x_15220:
        /* <DEDUP_REMOVED lines=8> */
.L_x_15231:
        /* <DEDUP_REMOVED lines=12> */
.L_x_15234:
[----:B------:R-:W-:-:S07]  /*6480*/  MOV R10, R12 ;  /* 0x0000000c000a7202 */ /* 0x000fce0000000f00 */
.L_x_15235:
[----:B------:R-:W-:Y:S05]  /*6490*/  BSYNC B2 ;  /* 0x0000000000027941 */ /* 0x000fea0003800000 */
.L_x_15233:
        /* <DEDUP_REMOVED lines=16> */
.L_x_15239:
[----:B------:R-:W-:Y:S05]  /*65a0*/  BSYNC B3 ;  /* 0x0000000000037941 */ /* 0x000fea0003800000 */
.L_x_15238:
        /* <DEDUP_REMOVED lines=44> */
.L_x_15237:
[----:B------:R-:W-:Y:S05]  /*6870*/  BSYNC B2 ;  /* 0x0000000000027941 */ /* 0x000fea0003800000 */
.L_x_15236:
        /* <DEDUP_REMOVED lines=13> */
.L_x_15232:
[----:B------:R-:W-:Y:S05]  /*6950*/  BSYNC B1 ;  /* 0x0000000000017941 */ /* 0x000fea0003800000 */
.L_x_15230:
        /* <DEDUP_REMOVED lines=9> */
.L_x_15241:
        /* <DEDUP_REMOVED lines=12> */
.L_x_15244:
[----:B------:R-:W-:-:S07]  /*6ab0*/  IMAD.MOV.U32 R10, RZ, RZ, R12 ;  /* 0x000000ffff0a7224 */ /* 0x000fce00078e000c */
.L_x_15245:
[----:B------:R-:W-:Y:S05]  /*6ac0*/  BSYNC B2 ;  /* 0x0000000000027941 */ /* 0x000fea0003800000 */
.L_x_15243:
        /* <DEDUP_REMOVED lines=16> */
.L_x_15249:
[----:B------:R-:W-:Y:S05]  /*6bd0*/  BSYNC B3 ;  /* 0x0000000000037941 */ /* 0x000fea0003800000 */
.L_x_15248:
        /* <DEDUP_REMOVED lines=8> */
[----:B01----:R-:W-:Y:S01]  /*6c60*/  IMAD.WIDE.U32 R128, R12, -0x2daee0ad, RZ ;  /* 0xd2511f530c807825 */ /* 0x003fe200078e00ff */
        /* <DEDUP_REMOVED lines=35> */
.L_x_15247:
[----:B------:R-:W-:Y:S05]  /*6ea0*/  BSYNC B2 ;  /* 0x0000000000027941 */ /* 0x000fea0003800000 */
.L_x_15246:
        /* <DEDUP_REMOVED lines=15> */
.L_x_15242:
[----:B------:R-:W-:Y:S05]  /*6fa0*/  BSYNC B1 ;  /* 0x0000000000017941 */ /* 0x000fea0003800000 */
.L_x_15240:
[----:B------:R-:W-:Y:S04]  /*6fb0*/  BSSY B1, `(.L_x_15250) ;  /* 0x0000061000017945 */ /* 0x000fe80003800000 */
[----:B------:R-:W-:Y:S05]  /*6fc0*/  @P3 BRA `(.L_x_15251) ;  /* 0x0000000000183947 */ /* 0x000fea0003800000 */
[----:B------:R-:W-:Y:S01]  /*6fd0*/  MOV R36, RZ ;  /* 0x000000ff00247202 */ /* 0x000fe20000000f00 */
[----:B01----:R-:W-:Y:S01]  /*6fe0*/  IMAD.MOV.U32 R128, RZ, RZ, R37 ;  /* 0x000000ffff807224 */ /* 0x003fe200078e0025 */
[----:B------:R-:W-:Y:S06]  /*6ff0*/  @!P2 BRA `(.L_x_15252) ;  /* 0x000000040070a947 */ /* 0x000fec0003800000 */
[----:B------:R-:W-:Y:S01]  /*7000*/  IMAD.MOV.U32 R128, RZ, RZ, R37 ;  /* 0x000000ffff807224 */ /* 0x000fe200078e0025 */
[----:B-----5:R-:W-:Y:S01]  /*7010*/  SHF.L.U32 R36, R127, 0x10, RZ ;  /* 0x000000107f247819 */ /* 0x020fe200000006ff */
[----:B------:R-:W-:Y:S06]  /*7020*/  BRA `(.L_x_15252) ;  /* 0x0000000400647947 */ /* 0x000fec0003800000 */
.L_x_15251:
[C---:B------:R-:W-:Y:S01]  /*7030*/  ISETP.NE.AND P4, PT, R37.reuse, 0x1, PT ;  /* 0x000000012500780c */ /* 0x040fe20003f85270 */
[----:B------:R-:W-:Y:S01]  /*7040*/  BSSY B2, `(.L_x_15253) ;  /* 0x000000c000027945 */ /* 0x000fe20003800000 */
[----:B01----:R-:W-:-:S11]  /*7050*/  VIADD R128, R37, 0x1 ;  /* 0x0000000125807836 */ /* 0x003fd60000000000 */
        /* <DEDUP_REMOVED lines=9> */
.L_x_15254:
[----:B------:R-:W-:-:S07]  /*70f0*/  IMAD.MOV.U32 R10, RZ, RZ, R12 ;  /* 0x000000ffff0a7224 */ /* 0x000fce00078e000c */
.L_x_15255:
[----:B------:R-:W-:Y:S05]  /*7100*/  BSYNC B2 ;  /* 0x0000000000027941 */ /* 0x000fea0003800000 */
.L_x_15253:
        /* <DEDUP_REMOVED lines=16> */
.L_x_15259:
[----:B------:R-:W-:Y:S05]  /*7210*/  BSYNC B3 ;  /* 0x0000000000037941 */ /* 0x000fea0003800000 */
.L_x_15258:
        /* <DEDUP_REMOVED lines=44> */
.L_x_15257:
[----:B------:R-:W-:Y:S05]  /*74e0*/  BSYNC B2 ;  /* 0x0000000000027941 */ /* 0x000fea0003800000 */
.L_x_15256:
        /* <DEDUP_REMOVED lines=8> */
[----:B------:R-:W-:Y:S01]  /*7570*/  FMUL.FTZ R36, R246, R10 ;  /* 0x0000000af6247220 */ /* 0x000fe20000410000 */
[----:B------:R-:W-:-:S05]  /*7580*/  @P2 SHF.L.U32 R10, R127, 0x10, RZ ;  /* 0x000000107f0a2819 */ /* 0x000fca00000006ff */
[----:B------:R-:W-:Y:S01]  /*7590*/  @P2 FADD.FTZ R36, R10, R36 ;  /* 0x000000240a242221 */ /* 0x000fe20000010000 */
[----:B------:R-:W-:-:S04]  /*75a0*/  SEL R10, RZ, 0x1, P4 ;  /* 0x00000001ff0a7807 */ /* 0x000fc80002000000 */
[----:B------:R-:W-:-:S07]  /*75b0*/  PRMT R27, R10, 0x7610, R27 ;  /* 0x000076100a1b7816 */ /* 0x000fce000000001b */
.L_x_15252:
[----:B------:R-:W-:Y:S05]  /*75c0*/  BSYNC B1 ;  /* 0x0000000000017941 */ /* 0x000fea0003800000 */
.L_x_15250:
        /* <DEDUP_REMOVED lines=9> */
.L_x_15261:
        /* <DEDUP_REMOVED lines=12> */
.L_x_15264:
[----:B------:R-:W-:-:S07]  /*7720*/  MOV R29, R12 ;  /* 0x0000000c001d7202 */ /* 0x000fce0000000f00 */
.L_x_15265:
[----:B------:R-:W-:Y:S05]  /*7730*/  BSYNC B2 ;  /* 0x0000000000027941 */ /* 0x000fea0003800000 */
.L_x_15263:
        /* <DEDUP_REMOVED lines=16> */
.L_x_15269:
[----:B------:R-:W-:Y:S05]  /*7840*/  BSYNC B3 ;  /* 0x0000000000037941 */ /* 0x000fea0003800000 */
.L_x_15268:
        /* <DEDUP_REMOVED lines=44> */
.L_x_15267:
[----:B------:R-:W-:Y:S05]  /*7b10*/  BSYNC B2 ;  /* 0x0000000000027941 */ /* 0x000fea0003800000 */
.L_x_15266:
        /* <DEDUP_REMOVED lines=9> */
[----:B------:R-:W-:-:S03]  /*7bb0*/  @P2 PRMT R29, R127, 0x7632, R29 ;  /* 0x000076327f1d2816 */ /* 0x000fc6000000001d */
[----:B------:R-:W-:Y:S02]  /*7bc0*/  FMUL.FTZ R37, R247, R37 ;  /* 0x00000025f7257220 */ /* 0x000fe40000410000 */
[----:B------:R-:W-:-:S04]  /*7bd0*/  @P2 IMAD.U32 R29, R29, 0x10000, RZ ;  /* 0x000100001d1d2824 */ /* 0x000fc800078e00ff */
[----:B------:R-:W-:Y:S01]  /*7be0*/  @P2 FADD.FTZ R37, R29, R37 ;  /* 0x000000251d252221 */ /* 0x000fe20000010000 */
[----:B------:R-:W-:-:S07]  /*7bf0*/  SEL R29, RZ, 0x1, P3 ;  /* 0x00000001ff1d7807 */ /* 0x000fce0001800000 */
.L_x_15262:
[----:B------:R-:W-:Y:S05]  /*7c00*/  BSYNC B1 ;  /* 0x0000000000017941 */ /* 0x000fea0003800000 */
.L_x_15260:
        /* <DEDUP_REMOVED lines=29> */
.L_x_15271:
[----:B------:R-:W-:Y:S05]  /*7de0*/  BSYNC B1 ;  /* 0x0000000000017941 */ /* 0x000fea0003800000 */
.L_x_15270:
[----:B------:R-:W-:Y:S01]  /*7df0*/  IADD3 R168, R168, 0x80, RZ ;  /* 0x00000080a8a87810 */ /* 0x000fe20007ffe0ff */
[----:B------:R-:W-:-:S07]  /*7e00*/  VIADD R166, R166, 0x80 ;  /* 0x00000080a6a67836 */ /* 0x000fce0000000000 */
.L_x_15189:
[----:B------:R-:W-:Y:S05]  /*7e10*/  BSYNC B0 ;  /* 0x0000000000007941 */ /* 0x000fea0003800000 */
.L_x_15188:
        /* <DEDUP_REMOVED lines=14> */
[----:B------:R-:W-:Y:S01]  /*7f00*/  IMAD.MOV.U32 R38, RZ, RZ, RZ ;  /* 0x000000ffff267224 */ /* 0x000fe200078e00ff */
[----:B------:R-:W-:Y:S01]  /*7f10*/  MOV R42, R10 ;  /* 0x0000000a002a7202 */ /* 0x000fe20000000f00 */
[----:B------:R-:W-:Y:S06]  /*7f20*/  @!P2 BRA `(.L_x_15276) ;  /* 0x000000040068a947 */ /* 0x000fec0003800000 */
[----:B------:R-:W-:Y:S02]  /*7f30*/  IMAD.MOV.U32 R42, RZ, RZ, R10 ;  /* 0x000000ffff2a7224 */ /* 0x000fe400078e000a */
[----:B-----5:R-:W-:Y:S01]  /*7f40*/  IMAD.U32 R38, R124, 0x10000, RZ ;  /* 0x000100007c267824 */ /* 0x020fe200078e00ff */
[----:B------:R-:W-:Y:S06]  /*7f50*/  BRA `(.L_x_15276) ;  /* 0x00000004005c7947 */ /* 0x000fec0003800000 */
.L_x_15275:
        /* <DEDUP_REMOVED lines=12> */
.L_x_15278:
[----:B------:R-:W-:-:S07]  /*8020*/  IMAD.MOV.U32 R40, RZ, RZ, R12 ;  /* 0x000000ffff287224 */ /* 0x000fce00078e000c */
.L_x_15279:
[----:B------:R-:W-:Y:S05]  /*8030*/  BSYNC B2 ;  /* 0x0000000000027941 */ /* 0x000fea0003800000 */
.L_x_15277:
        /* <DEDUP_REMOVED lines=16> */
.L_x_15283:
[----:B------:R-:W-:Y:S05]  /*8140*/  BSYNC B3 ;  /* 0x0000000000037941 */ /* 0x000fea0003800000 */
.L_x_15282:
        /* <DEDUP_REMOVED lines=43> */
.L_x_15281:
[----:B------:R-:W-:Y:S05]  /*8400*/  BSYNC B2 ;  /* 0x0000000000027941 */ /* 0x000fea0003800000 */
.L_x_15280:
        /* <DEDUP_REMOVED lines=12> */
.L_x_15276:
[----:B------:R-:W-:Y:S05]  /*84d0*/  BSYNC B1 ;  /* 0x0000000000017941 */ /* 0x000fea0003800000 */
.L_x_15274:
        /* <DEDUP_REMOVED lines=9> */
.L_x_15285:
        /* <DEDUP_REMOVED lines=12> */
.L_x_15288:
[----:B------:R-:W-:-:S07]  /*8630*/  IMAD.MOV.U32 R10, RZ, RZ, R12 ;  /* 0x000000ffff0a7224 */ /* 0x000fce00078e000c */
.L_x_15289:
[----:B------:R-:W-:Y:S05]  /*8640*/  BSYNC B2 ;  /* 0x0000000000027941 */ /* 0x000fea0003800000 */
.L_x_15287:
        /* <DEDUP_REMOVED lines=16> */
.L_x_15293:
[----:B------:R-:W-:Y:S05]  /*8750*/  BSYNC B3 ;  /* 0x0000000000037941 */ /* 0x000fea0003800000 */
.L_x_15292:
        /* <DEDUP_REMOVED lines=44> */
.L_x_15291:
[----:B------:R-:W-:Y:S05]  /*8a20*/  BSYNC B2 ;  /* 0x0000000000027941 */ /* 0x000fea0003800000 */
.L_x_15290:
        /* <DEDUP_REMOVED lines=14> */
.L_x_15286:
[----:B------:R-:W-:Y:S05]  /*8b10*/  BSYNC B1 ;  /* 0x0000000000017941 */ /* 0x000fea0003800000 */
.L_x_15284:
        /* <DEDUP_REMOVED lines=8> */
.L_x_15295:
        /* <DEDUP_REMOVED lines=12> */
.L_x_15298:
[----:B------:R-:W-:-:S07]  /*8c60*/  IMAD.MOV.U32 R10, RZ, RZ, R12 ;  /* 0x000000ffff0a7224 */ /* 0x000fce00078e000c */
.L_x_15299:
[----:B------:R-:W-:Y:S05]  /*8c70*/  BSYNC B2 ;  /* 0x0000000000027941 */ /* 0x000fea0003800000 */
.L_x_15297:
        /* <DEDUP_REMOVED lines=16> */
.L_x_15303:
[----:B------:R-:W-:Y:S05]  /*8d80*/  BSYNC B3 ;  /* 0x0000000000037941 */ /* 0x000fea0003800000 */
.L_x_15302:
        /* <DEDUP_REMOVED lines=44> */
.L_x_15301:
[----:B------:R-:W-:Y:S05]  /*9050*/  BSYNC B2 ;  /* 0x0000000000027941 */ /* 0x000fea0003800000 */
.L_x_15300:
        /* <DEDUP_REMOVED lines=13> */
.L_x_15296:
[----:B------:R-:W-:Y:S05]  /*9130*/  BSYNC B1 ;  /* 0x0000000000017941 */ /* 0x000fea0003800000 */
.L_x_15294:
        /* <DEDUP_REMOVED lines=9> */
.L_x_15305:
        /* <DEDUP_REMOVED lines=12> */
.L_x_15308:
[----:B------:R-:W-:-:S07]  /*9290*/  IMAD.MOV.U32 R10, RZ, RZ, R12 ;  /* 0x000000ffff0a7224 */ /* 0x000fce00078e000c */
.L_x_15309:
[----:B------:R-:W-:Y:S05]  /*92a0*/  BSYNC B2 ;  /* 0x0000000000027941 */ /* 0x000fea0003800000 */
.L_x_15307:
        /* <DEDUP_REMOVED lines=16> */
.L_x_15313:
[----:B------:R-:W-:Y:S05]  /*93b0*/  BSYNC B3 ;  /* 0x0000000000037941 */ /* 0x000fea0003800000 */
.L_x_15312:
        /* <DEDUP_REMOVED lines=44> */
.L_x_15311:
[----:B------:R-:W-:Y:S05]  /*9680*/  BSYNC B2 ;  /* 0x0000000000027941 */ /* 0x000fea0003800000 */
.L_x_15310:
        /* <DEDUP_REMOVED lines=15> */
.L_x_15306:
[----:B------:R-:W-:Y:S05]  /*9780*/  BSYNC B1 ;  /* 0x0000000000017941 */ /* 0x000fea0003800000 */
.L_x_15304:
        /* <DEDUP_REMOVED lines=8> */
.L_x_15315:
        /* <DEDUP_REMOVED lines=12> */
.L_x_15318:
[----:B------:R-:W-:-:S07]  /*98d0*/  IMAD.MOV.U32 R10, RZ, RZ, R12 ;  /* 0x000000ffff0a7224 */ /* 0x000fce00078e000c */
.L_x_15319:
[----:B------:R-:W-:Y:S05]  /*98e0*/  BSYNC B2 ;  /* 0x0000000000027941 */ /* 0x000fea0003800000 */
.L_x_15317:
        /* <DEDUP_REMOVED lines=16> */
.L_x_15323:
[----:B------:R-:W-:Y:S05]  /*99f0*/  BSYNC B3 ;  /* 0x0000000000037941 */ /* 0x000fea0003800000 */
.L_x_15322:
        /* <DEDUP_REMOVED lines=44> */
.L_x_15321:
[----:B------:R-:W-:Y:S05]  /*9cc0*/  BSYNC B2 ;  /* 0x0000000000027941 */ /* 0x000fea0003800000 */
.L_x_15320:
        /* <DEDUP_REMOVED lines=13> */
.L_x_15316:
[----:B------:R-:W-:Y:S05]  /*9da0*/  BSYNC B1 ;  /* 0x0000000000017941 */ /* 0x000fea0003800000 */
.L_x_15314:
        /* <DEDUP_REMOVED lines=9> */
.L_x_15325:
        /* <DEDUP_REMOVED lines=12> */
.L_x_15328:
[----:B------:R-:W-:-:S07]  /*9f00*/  IMAD.MOV.U32 R10, RZ, RZ, R12 ;  /* 0x000000ffff0a7224 */ /* 0x000fce00078e000c */
.L_x_15329:
[----:B------:R-:W-:Y:S05]  /*9f10*/  BSYNC B2 ;  /* 0x0000000000027941 */ /* 0x000fea0003800000 */
.L_x_15327:
        /* <DEDUP_REMOVED lines=16> */
.L_x_15333:
[----:B------:R-:W-:Y:S05]  /*a020*/  BSYNC B3 ;  /* 0x0000000000037941 */ /* 0x000fea0003800000 */
.L_x_15332:
        /* <DEDUP_REMOVED lines=44> */
.L_x_15331:
[----:B------:R-:W-:Y:S05]  /*a2f0*/  BSYNC B2 ;  /* 0x0000000000027941 */ /* 0x000fea0003800000 */
.L_x_15330:
        /* <DEDUP_REMOVED lines=15> */
.L_x_15326:
[----:B------:R-:W-:Y:S05]  /*a3f0*/  BSYNC B1 ;  /* 0x0000000000017941 */ /* 0x000fea0003800000 */
.L_x_15324:
        /* <DEDUP_REMOVED lines=8> */
.L_x_15335:
        /* <DEDUP_REMOVED lines=12> */
.L_x_15338:
[----:B------:R-:W-:-:S07]  /*a540*/  IMAD.MOV.U32 R10, RZ, RZ, R12 ;  /* 0x000000ffff0a7224 */ /* 0x000fce00078e000c */
.L_x_15339:
[----:B------:R-:W-:Y:S05]  /*a550*/  BSYNC B2 ;  /* 0x0000000000027941 */ /* 0x000fea0003800000 */
.L_x_15337:
        /* <DEDUP_REMOVED lines=16> */
.L_x_15343:
[----:B------:R-:W-:Y:S05]  /*a660*/  BSYNC B3 ;  /* 0x0000000000037941 */ /* 0x000fea0003800000 */
.L_x_15342:
        /* <DEDUP_REMOVED lines=44> */
.L_x_15341:
[----:B------:R-:W-:Y:S05]  /*a930*/  BSYNC B2 ;  /* 0x0000000000027941 */ /* 0x000fea0003800000 */
.L_x_15340:
        /* <DEDUP_REMOVED lines=13> */
.L_x_15336:
[----:B------:R-:W-:Y:S05]  /*aa10*/  BSYNC B1 ;  /* 0x0000000000017941 */ /* 0x000fea0003800000 */
.L_x_15334:
        /* <DEDUP_REMOVED lines=9> */
.L_x_15345:
        /* <DEDUP_REMOVED lines=12> */
.L_x_15348:
[----:B------:R-:W-:-:S07]  /*ab70*/  IMAD.MOV.U32 R29, RZ, RZ, R12 ;  /* 0x000000ffff1d7224 */ /* 0x000fce00078e000c */
.L_x_15349:
[----:B------:R-:W-:Y:S05]  /*ab80*/  BSYNC B2 ;  /* 0x0000000000027941 */ /* 0x000fea0003800000 */
.L_x_15347:
        /* <DEDUP_REMOVED lines=16> */
.L_x_15353:
[----:B------:R-:W-:Y:S05]  /*ac90*/  BSYNC B3 ;  /* 0x0000000000037941 */ /* 0x000fea0003800000 */
.L_x_15352:
        /* <DEDUP_REMOVED lines=44> */
.L_x_15351:
[----:B------:R-:W-:Y:S05]  /*af60*/  BSYNC B2 ;  /* 0x0000000000027941 */ /* 0x000fea0003800000 */
.L_x_15350:
        /* <DEDUP_REMOVED lines=13> */
[----:B------:R-:W-:-:S07]  /*b040*/  SEL R29, RZ, 0x1, P3 ;  /* 0x00000001ff1d7807 */ /* 0x000fce0001800000 */
.L_x_15346:
[----:B------:R-:W-:Y:S05]  /*b050*/  BSYNC B1 ;  /* 0x0000000000017941 */ /* 0x000fea0003800000 */
.L_x_15344:
        /* <DEDUP_REMOVED lines=29> */
.L_x_15355:
[----:B------:R-:W-:Y:S05]  /*b230*/  BSYNC B1 ;  /* 0x0000000000017941 */ /* 0x000fea0003800000 */
.L_x_15354:
[----:B------:R-:W-:Y:S01]  /*b240*/  IADD3 R168, R168, 0x80, RZ ;  /* 0x00000080a8a87810 */ /* 0x000fe20007ffe0ff */
[----:B------:R-:W-:-:S07]  /*b250*/  VIADD R166, R166, 0x80 ;  /* 0x00000080a6a67836 */ /* 0x000fce0000000000 */
.L_x_15273:
[----:B------:R-:W-:Y:S05]  /*b260*/  BSYNC B0 ;  /* 0x0000000000007941 */ /* 0x000fea0003800000 */
.L_x_15272:
        /* <DEDUP_REMOVED lines=20> */
.L_x_15359:
        /* <DEDUP_REMOVED lines=12> */
.L_x_15362:
[----:B------:R-:W-:-:S07]  /*b470*/  MOV R130, R12 ;  /* 0x0000000c00827202 */ /* 0x000fce0000000f00 */
.L_x_15363:
[----:B------:R-:W-:Y:S05]  /*b480*/  BSYNC B2 ;  /* 0x0000000000027941 */ /* 0x000fea0003800000 */
.L_x_15361:
        /* <DEDUP_REMOVED lines=16> */
.L_x_15367:
[----:B------:R-:W-:Y:S05]  /*b590*/  BSYNC B3 ;  /* 0x0000000000037941 */ /* 0x000fea0003800000 */
.L_x_15366:
        /* <DEDUP_REMOVED lines=39> */
[----:B------:R-:W-:-:S03]  /*b810*/  IMAD.WIDE.U32 R128, R10, -0x326172a9, RZ ;  /* 0xcd9e8d570a807825 */ /* 0x000fc600078e00ff */
[----:B------:R-:W-:Y:S01]  /*b820*/  MOV R12, R128 ;  /* 0x00000080000c7202 */ /* 0x000fe20000000f00 */
[----:B------:R-:W-:Y:S01]  /*b830*/  IMAD.MOV.U32 R128, RZ, RZ, RZ ;  /* 0x000000ffff807224 */ /* 0x000fe200078e00ff */
[----:B------:R-:W-:-:S07]  /*b840*/  LOP3.LUT R8, R129, UR24, R8, 0x96, !PT ;  /* 0x0000001881087c12 */ /* 0x000fce000f8e9608 */
.L_x_15365:
[----:B------:R-:W-:Y:S05]  /*b850*/  BSYNC B2 ;  /* 0x0000000000027941 */ /* 0x000fea0003800000 */
.L_x_15364:
        /* <DEDUP_REMOVED lines=12> */
.L_x_15360:
[----:B------:R-:W-:Y:S05]  /*b920*/  BSYNC B1 ;  /* 0x0000000000017941 */ /* 0x000fea0003800000 */
.L_x_15358:
        /* <DEDUP_REMOVED lines=9> */
.L_x_15369:
        /* <DEDUP_REMOVED lines=12> */
.L_x_15372:
[----:B------:R-:W-:-:S07]  /*ba80*/  IMAD.MOV.U32 R10, RZ, RZ, R12 ;  /* 0x000000ffff0a7224 */ /* 0x000fce00078e000c */
.L_x_15373:
[----:B------:R-:W-:Y:S05]  /*ba90*/  BSYNC B2 ;  /* 0x0000000000027941 */ /* 0x000fea0003800000 */
.L_x_15371:
        /* <DEDUP_REMOVED lines=16> */
.L_x_15377:
[----:B------:R-:W-:Y:S05]  /*bba0*/  BSYNC B3 ;  /* 0x0000000000037941 */ /* 0x000fea0003800000 */
.L_x_15376:
        /* <DEDUP_REMOVED lines=44> */
.L_x_15375:
[----:B------:R-:W-:Y:S05]  /*be70*/  BSYNC B2 ;  /* 0x0000000000027941 */ /* 0x000fea0003800000 */
.L_x_15374:
        /* <DEDUP_REMOVED lines=14> */
.L_x_15370:
[----:B------:R-:W-:Y:S05]  /*bf60*/  BSYNC B1 ;  /* 0x0000000000017941 */ /* 0x000fea0003800000 */
.L_x_15368:
        /* <DEDUP_REMOVED lines=8> */
.L_x_15379:
        /* <DEDUP_REMOVED lines=12> */
.L_x_15382:
[----:B------:R-:W-:-:S07]  /*c0b0*/  IMAD.MOV.U32 R10, RZ, RZ, R12 ;  /* 0x000000ffff0a7224 */ /* 0x000fce00078e000c */
.L_x_15383:
[----:B------:R-:W-:Y:S05]  /*c0c0*/  BSYNC B2 ;  /* 0x0000000000027941 */ /* 0x000fea0003800000 */
.L_x_15381:
        /* <DEDUP_REMOVED lines=16> */
.L_x_15387:
[----:B------:R-:W-:Y:S05]  /*c1d0*/  BSYNC B3 ;  /* 0x0000000000037941 */ /* 0x000fea0003800000 */
.L_x_15386:
        /* <DEDUP_REMOVED lines=44> */
.L_x_15385:
[----:B------:R-:W-:Y:S05]  /*c4a0*/  BSYNC B2 ;  /* 0x0000000000027941 */ /* 0x000fea0003800000 */
.L_x_15384:
        /* <DEDUP_REMOVED lines=13> */
.L_x_15380:
[----:B------:R-:W-:Y:S05]  /*c580*/  BSYNC B1 ;  /* 0x0000000000017941 */ /* 0x000fea0003800000 */
.L_x_15378:
        /* <DEDUP_REMOVED lines=9> */
.L_x_15389:
        /* <DEDUP_REMOVED lines=12> */
.L_x_15392:
[----:B------:R-:W-:-:S07]  /*c6e0*/  IMAD.MOV.U32 R10, RZ, RZ, R12 ;  /* 0x000000ffff0a7224 */ /* 0x000fce00078e000c */
.L_x_15393:
[----:B------:R-:W-:Y:S05]  /*c6f0*/  BSYNC B2 ;  /* 0x0000000000027941 */ /* 0x000fea0003800000 */
.L_x_15391:
        /* <DEDUP_REMOVED lines=16> */
.L_x_15397:
[----:B------:R-:W-:Y:S05]  /*c800*/  BSYNC B3 ;  /* 0x0000000000037941 */ /* 0x000fea0003800000 */
.L_x_15396:
        /* <DEDUP_REMOVED lines=44> */
.L_x_15395:
[----:B------:R-:W-:Y:S05]  /*cad0*/  BSYNC B2 ;  /* 0x0000000000027941 */ /* 0x000fea0003800000 */
.L_x_15394:
        /* <DEDUP_REMOVED lines=15> */
.L_x_15390:
[----:B------:R-:W-:Y:S05]  /*cbd0*/  BSYNC B1 ;  /* 0x0000000000017941 */ /* 0x000fea0003800000 */
.L_x_15388:
        /* <DEDUP_REMOVED lines=8> */
.L_x_15399:
        /* <DEDUP_REMOVED lines=12> */
.L_x_15402:
[----:B------:R-:W-:-:S07]  /*cd20*/  IMAD.MOV.U32 R10, RZ, RZ, R12 ;  /* 0x000000ffff0a7224 */ /* 0x000fce00078e000c */
.L_x_15403:
[----:B------:R-:W-:Y:S05]  /*cd30*/  BSYNC B2 ;  /* 0x0000000000027941 */ /* 0x000fea0003800000 */
.L_x_15401:
        /* <DEDUP_REMOVED lines=16> */
.L_x_15407:
[----:B------:R-:W-:Y:S05]  /*ce40*/  BSYNC B3 ;  /* 0x0000000000037941 */ /* 0x000fea0003800000 */
.L_x_15406:
        /* <DEDUP_REMOVED lines=44> */
.L_x_15405:
[----:B------:R-:W-:Y:S05]  /*d110*/  BSYNC B2 ;  /* 0x0000000000027941 */ /* 0x000fea0003800000 */
.L_x_15404:
        /* <DEDUP_REMOVED lines=13> */
.L_x_15400:
[----:B------:R-:W-:Y:S05]  /*d1f0*/  BSYNC B1 ;  /* 0x0000000000017941 */ /* 0x000fea0003800000 */
.L_x_15398:
        /* <DEDUP_REMOVED lines=9> */
.L_x_15409:
        /* <DEDUP_REMOVED lines=12> */
.L_x_15412:
[----:B------:R-:W-:-:S07]  /*d350*/  IMAD.MOV.U32 R10, RZ, RZ, R12 ;  /* 0x000000ffff0a7224 */ /* 0x000fce00078e000c */
.L_x_15413:
[----:B------:R-:W-:Y:S05]  /*d360*/  BSYNC B2 ;  /* 0x0000000000027941 */ /* 0x000fea0003800000 */
.L_x_15411:
        /* <DEDUP_REMOVED lines=16> */
.L_x_15417:
[----:B------:R-:W-:Y:S05]  /*d470*/  BSYNC B3 ;  /* 0x0000000000037941 */ /* 0x000fea0003800000 */
.L_x_15416:
        /* <DEDUP_REMOVED lines=44> */
.L_x_15415:
[----:B------:R-:W-:Y:S05]  /*d740*/  BSYNC B2 ;  /* 0x0000000000027941 */ /* 0x000fea0003800000 */
.L_x_15414:
        /* <DEDUP_REMOVED lines=15> */
.L_x_15410:
[----:B------:R-:W-:Y:S05]  /*d840*/  BSYNC B1 ;  /* 0x0000000000017941 */ /* 0x000fea0003800000 */
.L_x_15408:
        /* <DEDUP_REMOVED lines=8> */
.L_x_15419:
        /* <DEDUP_REMOVED lines=12> */
.L_x_15422:
[----:B------:R-:W-:-:S07]  /*d990*/  IMAD.MOV.U32 R10, RZ, RZ, R12 ;  /* 0x000000ffff0a7224 */ /* 0x000fce00078e000c */
.L_x_15423:
[----:B------:R-:W-:Y:S05]  /*d9a0*/  BSYNC B2 ;  /* 0x0000000000027941 */ /* 0x000fea0003800000 */
.L_x_15421:
        /* <DEDUP_REMOVED lines=16> */
.L_x_15427:
[----:B------:R-:W-:Y:S05]  /*dab0*/  BSYNC B3 ;  /* 0x0000000000037941 */ /* 0x000fea0003800000 */
.L_x_15426:
        /* <DEDUP_REMOVED lines=44> */
.L_x_15425:
[----:B------:R-:W-:Y:S05]  /*dd80*/  BSYNC B2 ;  /* 0x0000000000027941 */ /* 0x000fea0003800000 */
.L_x_15424:
        /* <DEDUP_REMOVED lines=13> */
.L_x_15420:
[----:B------:R-:W-:Y:S05]  /*de60*/  BSYNC B1 ;  /* 0x0000000000017941 */ /* 0x000fea0003800000 */
.L_x_15418:
        /* <DEDUP_REMOVED lines=9> */
.L_x_15429:
        /* <DEDUP_REMOVED lines=12> */
.L_x_15432:
[----:B------:R-:W-:-:S07]  /*dfc0*/  IMAD.MOV.U32 R29, RZ, RZ, R12 ;  /* 0x000000ffff1d7224 */ /* 0x000fce00078e000c */
.L_x_15433:
[----:B------:R-:W-:Y:S05]  /*dfd0*/  BSYNC B2 ;  /* 0x0000000000027941 */ /* 0x000fea0003800000 */
.L_x_15431:
        /* <DEDUP_REMOVED lines=16> */
.L_x_15437:
[----:B------:R-:W-:Y:S05]  /*e0e0*/  BSYNC B3 ;  /* 0x0000000000037941 */ /* 0x000fea0003800000 */
.L_x_15436:
        /* <DEDUP_REMOVED lines=44> */
.L_x_15435:
[----:B------:R-:W-:Y:S05]  /*e3b0*/  BSYNC B2 ;  /* 0x0000000000027941 */ /* 0x000fea0003800000 */
.L_x_15434:
        /* <DEDUP_REMOVED lines=14> */
.L_x_15430:
[----:B------:R-:W-:Y:S05]  /*e4a0*/  BSYNC B1 ;  /* 0x0000000000017941 */ /* 0x000fea0003800000 */
.L_x_15428:
        /* <DEDUP_REMOVED lines=29> */
.L_x_15439:
[----:B------:R-:W-:Y:S05]  /*e680*/  BSYNC B1 ;  /* 0x0000000000017941 */ /* 0x000fea0003800000 */
.L_x_15438:
[----:B------:R-:W-:Y:S01]  /*e690*/  IADD3 R168, R168, 0x80, RZ ;  /* 0x00000080a8a87810 */ /* 0x000fe20007ffe0ff */
[----:B------:R-:W-:-:S07]  /*e6a0*/  VIADD R166, R166, 0x80 ;  /* 0x00000080a6a67836 */ /* 0x000fce0000000000 */
.L_x_15357:
[----:B------:R-:W-:Y:S05]  /*e6b0*/  BSYNC B0 ;  /* 0x0000000000007941 */ /* 0x000fea0003800000 */
.L_x_15356:
        /* <DEDUP_REMOVED lines=20> */
.L_x_15443:
        /* <DEDUP_REMOVED lines=12> */
.L_x_15446:
[----:B------:R-:W-:-:S07]  /*e8c0*/  MOV R130, R12 ;  /* 0x0000000c00827202 */ /* 0x000fce0000000f00 */
.L_x_15447:
[----:B------:R-:W-:Y:S05]  /*e8d0*/  BSYNC B2 ;  /* 0x0000000000027941 */ /* 0x000fea0003800000 */
.L_x_15445:
        /* <DEDUP_REMOVED lines=16> */
.L_x_15451:
[----:B------:R-:W-:Y:S05]  /*e9e0*/  BSYNC B3 ;  /* 0x0000000000037941 */ /* 0x000fea0003800000 */
.L_x_15450:
        /* <DEDUP_REMOVED lines=43> */
.L_x_15449:
[----:B------:R-:W-:Y:S05]  /*eca0*/  BSYNC B2 ;  /* 0x0000000000027941 */ /* 0x000fea0003800000 */
.L_x_15448:
        /* <DEDUP_REMOVED lines=12> */
.L_x_15444:
[----:B------:R-:W-:Y:S05]  /*ed70*/  BSYNC B1 ;  /* 0x0000000000017941 */ /* 0x000fea0003800000 */
.L_x_15442:
        /* <DEDUP_REMOVED lines=9> */
.L_x_15453:
        /* <DEDUP_REMOVED lines=12> */
.L_x_15456:
[----:B------:R-:W-:-:S07]  /*eed0*/  IMAD.MOV.U32 R10, RZ, RZ, R12 ;  /* 0x000000ffff0a7224 */ /* 0x000fce00078e000c */
.L_x_15457:
[----:B------:R-:W-:Y:S05]  /*eee0*/  BSYNC B2 ;  /* 0x0000000000027941 */ /* 0x000fea0003800000 */
.L_x_15455:
        /* <DEDUP_REMOVED lines=16> */
.L_x_15461:
[----:B------:R-:W-:Y:S05]  /*eff0*/  BSYNC B3 ;  /* 0x0000000000037941 */ /* 0x000fea0003800000 */
.L_x_15460:
        /* <DEDUP_REMOVED lines=44> */
.L_x_15459:
[----:B------:R-:W-:Y:S05]  /*f2c0*/  BSYNC B2 ;  /* 0x0000000000027941 */ /* 0x000fea0003800000 */
.L_x_15458:
        /* <DEDUP_REMOVED lines=14> */
.L_x_15454:
[----:B------:R-:W-:Y:S05]  /*f3b0*/  BSYNC B1 ;  /* 0x0000000000017941 */ /* 0x000fea0003800000 */
.L_x_15452:
        /* <DEDUP_REMOVED lines=8> */
.L_x_15463:
        /* <DEDUP_REMOVED lines=12> */
.L_x_15466:
[----:B------:R-:W-:-:S07]  /*f500*/  IMAD.MOV.U32 R10, RZ, RZ, R12 ;  /* 0x000000ffff0a7224 */ /* 0x000fce00078e000c */
.L_x_15467:
[----:B------:R-:W-:Y:S05]  /*f510*/  BSYNC B2 ;  /* 0x0000000000027941 */ /* 0x000fea0003800000 */
.L_x_15465:
        /* <DEDUP_REMOVED lines=16> */
.L_x_15471:
[----:B------:R-:W-:Y:S05]  /*f620*/  BSYNC B3 ;  /* 0x0000000000037941 */ /* 0x000fea0003800000 */
.L_x_15470:
        /* <DEDUP_REMOVED lines=44> */
.L_x_15469:
[----:B------:R-:W-:Y:S05]  /*f8f0*/  BSYNC B2 ;  /* 0x0000000000027941 */ /* 0x000fea0003800000 */
.L_x_15468:
        /* <DEDUP_REMOVED lines=13> */
.L_x_15464:
[----:B------:R-:W-:Y:S05]  /*f9d0*/  BSYNC B1 ;  /* 0x0000000000017941 */ /* 0x000fea0003800000 */
.L_x_15462:
        /* <DEDUP_REMOVED lines=9> */
.L_x_15473:
        /* <DEDUP_REMOVED lines=12> */
.L_x_15476:
[----:B------:R-:W-:-:S07]  /*fb30*/  IMAD.MOV.U32 R10, RZ, RZ, R12 ;  /* 0x000000ffff0a7224 */ /* 0x000fce00078e000c */
.L_x_15477:
[----:B------:R-:W-:Y:S05]  /*fb40*/  BSYNC B2 ;  /* 0x0000000000027941 */ /* 0x000fea0003800000 */
.L_x_15475:
        /* <DEDUP_REMOVED lines=16> */
.L_x_15481:
[----:B------:R-:W-:Y:S05]  /*fc50*/  BSYNC B3 ;  /* 0x0000000000037941 */ /* 0x000fea0003800000 */
.L_x_15480:
        /* <DEDUP_REMOVED lines=44> */
.L_x_15479:
[----:B------:R-:W-:Y:S05]  /*ff20*/  BSYNC B2 ;  /* 0x0000000000027941 */ /* 0x000fea0003800000 */
.L_x_15478:
        /* <DEDUP_REMOVED lines=15> */
.L_x_15474:
[----:B------:R-:W-:Y:S05]  /*10020*/  BSYNC B1 ;  /* 0x0000000000017941 */ /* 0x000fea0003800000 */
.L_x_15472:
        /* <DEDUP_REMOVED lines=8> */
.L_x_15483:
        /* <DEDUP_REMOVED lines=12> */
.L_x_15486:
[----:B------:R-:W-:-:S07]  /*10170*/  IMAD.MOV.U32 R10, RZ, RZ, R12 ;  /* 0x000000ffff0a7224 */ /* 0x000fce00078e000c */
.L_x_15487:
[----:B------:R-:W-:Y:S05]  /*10180*/  BSYNC B2 ;  /* 0x0000000000027941 */ /* 0x000fea0003800000 */
.L_x_15485:
        /* <DEDUP_REMOVED lines=16> */
.L_x_15491:
[----:B------:R-:W-:Y:S05]  /*10290*/  BSYNC B3 ;  /* 0x0000000000037941 */ /* 0x000fea0003800000 */
.L_x_15490:
        /* <DEDUP_REMOVED lines=44> */
.L_x_15489:
[----:B------:R-:W-:Y:S05]  /*10560*/  BSYNC B2 ;  /* 0x0000000000027941 */ /* 0x000fea0003800000 */
.L_x_15488:
        /* <DEDUP_REMOVED lines=13> */
.L_x_15484:
[----:B------:R-:W-:Y:S05]  /*10640*/  BSYNC B1 ;  /* 0x0000000000017941 */ /* 0x000fea0003800000 */
.L_x_15482:
        /* <DEDUP_REMOVED lines=9> */
.L_x_15493:
        /* <DEDUP_REMOVED lines=12> */
.L_x_15496:
[----:B------:R-:W-:-:S07]  /*107a0*/  IMAD.MOV.U32 R10, RZ, RZ, R12 ;  /* 0x000000ffff0a7224 */ /* 0x000fce00078e000c */
.L_x_15497:
[----:B------:R-:W-:Y:S05]  /*107b0*/  BSYNC B2 ;  /* 0x0000000000027941 */ /* 0x000fea0003800000 */
.L_x_15495:
        /* <DEDUP_REMOVED lines=16> */
.L_x_15501:
[----:B------:R-:W-:Y:S05]  /*108c0*/  BSYNC B3 ;  /* 0x0000000000037941 */ /* 0x000fea0003800000 */
.L_x_15500:
        /* <DEDUP_REMOVED lines=44> */
.L_x_15499:
[----:B------:R-:W-:Y:S05]  /*10b90*/  BSYNC B2 ;  /* 0x0000000000027941 */ /* 0x000fea0003800000 */
.L_x_15498:
        /* <DEDUP_REMOVED lines=15> */
.L_x_15494:
[----:B------:R-:W-:Y:S05]  /*10c90*/  BSYNC B1 ;  /* 0x0000000000017941 */ /* 0x000fea0003800000 */
.L_x_15492:
        /* <DEDUP_REMOVED lines=8> */
.L_x_15503:
        /* <DEDUP_REMOVED lines=12> */
.L_x_15506:
[----:B------:R-:W-:-:S07]  /*10de0*/  IMAD.MOV.U32 R10, RZ, RZ, R12 ;  /* 0x000000ffff0a7224 */ /* 0x000fce00078e000c */
.L_x_15507:
[----:B------:R-:W-:Y:S05]  /*10df0*/  BSYNC B2 ;  /* 0x0000000000027941 */ /* 0x000fea0003800000 */
.L_x_15505:
        /* <DEDUP_REMOVED lines=16> */
.L_x_15511:
[----:B------:R-:W-:Y:S05]  /*10f00*/  BSYNC B3 ;  /* 0x0000000000037941 */ /* 0x000fea0003800000 */
.L_x_15510:
        /* <DEDUP_REMOVED lines=44> */
.L_x_15509:
[----:B------:R-:W-:Y:S05]  /*111d0*/  BSYNC B2 ;  /* 0x0000000000027941 */ /* 0x000fea0003800000 */
.L_x_15508:
        /* <DEDUP_REMOVED lines=13> */
.L_x_15504:
[----:B------:R-:W-:Y:S05]  /*112b0*/  BSYNC B1 ;  /* 0x0000000000017941 */ /* 0x000fea0003800000 */
.L_x_15502:
        /* <DEDUP_REMOVED lines=9> */
.L_x_15513:
        /* <DEDUP_REMOVED lines=12> */
.L_x_15516:
[----:B------:R-:W-:-:S07]  /*11410*/  IMAD.MOV.U32 R29, RZ, RZ, R12 ;  /* 0x000000ffff1d7224 */ /* 0x000fce00078e000c */
.L_x_15517:
[----:B------:R-:W-:Y:S05]  /*11420*/  BSYNC B2 ;  /* 0x0000000000027941 */ /* 0x000fea0003800000 */
.L_x_15515:
        /* <DEDUP_REMOVED lines=16> */
.L_x_15521:
[----:B------:R-:W-:Y:S05]  /*11530*/  BSYNC B3 ;  /* 0x0000000000037941 */ /* 0x000fea0003800000 */
.L_x_15520:
        /* <DEDUP_REMOVED lines=44> */
.L_x_15519:
[----:B------:R-:W-:Y:S05]  /*11800*/  BSYNC B2 ;  /* 0x0000000000027941 */ /* 0x000fea0003800000 */
.L_x_15518:
        /* <DEDUP_REMOVED lines=14> */
.L_x_15514:
[----:B------:R-:W-:Y:S05]  /*118f0*/  BSYNC B1 ;  /* 0x0000000000017941 */ /* 0x000fea0003800000 */
.L_x_15512:
        /* <DEDUP_REMOVED lines=29> */
.L_x_15523:
[----:B------:R-:W-:Y:S05]  /*11ad0*/  BSYNC B1 ;  /* 0x0000000000017941 */ /* 0x000fea0003800000 */
.L_x_15522:
[----:B------:R-:W-:Y:S01]  /*11ae0*/  IADD3 R168, R168, 0x80, RZ ;  /* 0x00000080a8a87810 */ /* 0x000fe20007ffe0ff */
[----:B------:R-:W-:-:S07]  /*11af0*/  VIADD R166, R166, 0x80 ;  /* 0x00000080a6a67836 */ /* 0x000fce0000000000 */
.L_x_15441:
[----:B------:R-:W-:Y:S05]  /*11b00*/  BSYNC B0 ;  /* 0x0000000000007941 */ /* 0x000fea0003800000 */
.L_x_15440:
        /* <DEDUP_REMOVED lines=20> */
.L_x_15527:
        /* <DEDUP_REMOVED lines=12> */
.L_x_15530:
[----:B------:R-:W-:-:S07]  /*11d10*/  MOV R130, R12 ;  /* 0x0000000c00827202 */ /* 0x000fce0000000f00 */
.L_x_15531:
[----:B------:R-:W-:Y:S05]  /*11d20*/  BSYNC B2 ;  /* 0x0000000000027941 */ /* 0x000fea0003800000 */
.L_x_15529:
        /* <DEDUP_REMOVED lines=16> */
.L_x_15535:
[----:B------:R-:W-:Y:S05]  /*11e30*/  BSYNC B3 ;  /* 0x0000000000037941 */ /* 0x000fea0003800000 */
.L_x_15534:
        /* <DEDUP_REMOVED lines=43> */
.L_x_15533:
[----:B------:R-:W-:Y:S05]  /*120f0*/  BSYNC B2 ;  /* 0x0000000000027941 */ /* 0x000fea0003800000 */
.L_x_15532:
        /* <DEDUP_REMOVED lines=12> */
.L_x_15528:
[----:B------:R-:W-:Y:S05]  /*121c0*/  BSYNC B1 ;  /* 0x0000000000017941 */ /* 0x000fea0003800000 */
.L_x_15526:
        /* <DEDUP_REMOVED lines=9> */
.L_x_15537:
        /* <DEDUP_REMOVED lines=12> */
.L_x_15540:
[----:B------:R-:W-:-:S07]  /*12320*/  IMAD.MOV.U32 R10, RZ, RZ, R12 ;  /* 0x000000ffff0a7224 */ /* 0x000fce00078e000c */
.L_x_15541:
[----:B------:R-:W-:Y:S05]  /*12330*/  BSYNC B2 ;  /* 0x0000000000027941 */ /* 0x000fea0003800000 */
.L_x_15539:
        /* <DEDUP_REMOVED lines=16> */
.L_x_15545:
[----:B------:R-:W-:Y:S05]  /*12440*/  BSYNC B3 ;  /* 0x0000000000037941 */ /* 0x000fea0003800000 */
.L_x_15544:
        /* <DEDUP_REMOVED lines=44> */
.L_x_15543:
[----:B------:R-:W-:Y:S05]  /*12710*/  BSYNC B2 ;  /* 0x0000000000027941 */ /* 0x000fea0003800000 */
.L_x_15542:
        /* <DEDUP_REMOVED lines=14> */
.L_x_15538:
[----:B------:R-:W-:Y:S05]  /*12800*/  BSYNC B1 ;  /* 0x0000000000017941 */ /* 0x000fea0003800000 */
.L_x_15536:
        /* <DEDUP_REMOVED lines=8> */
.L_x_15547:
        /* <DEDUP_REMOVED lines=12> */
.L_x_15550:
[----:B------:R-:W-:-:S07]  /*12950*/  IMAD.MOV.U32 R10, RZ, RZ, R12 ;  /* 0x000000ffff0a7224 */ /* 0x000fce00078e000c */
.L_x_15551:
[----:B------:R-:W-:Y:S05]  /*12960*/  BSYNC B2 ;  /* 0x0000000000027941 */ /* 0x000fea0003800000 */
.L_x_15549:
        /* <DEDUP_REMOVED lines=16> */
.L_x_15555:
[----:B------:R-:W-:Y:S05]  /*12a70*/  BSYNC B3 ;  /* 0x0000000000037941 */ /* 0x000fea0003800000 */
.L_x_15554:
        /* <DEDUP_REMOVED lines=44> */
.L_x_15553:
[----:B------:R-:W-:Y:S05]  /*12d40*/  BSYNC B2 ;  /* 0x0000000000027941 */ /* 0x000fea0003800000 */
.L_x_15552:
        /* <DEDUP_REMOVED lines=13> */
.L_x_15548:
[----:B------:R-:W-:Y:S05]  /*12e20*/  BSYNC B1 ;  /* 0x0000000000017941 */ /* 0x000fea0003800000 */
.L_x_15546:
        /* <DEDUP_REMOVED lines=9> */
.L_x_15557:
        /* <DEDUP_REMOVED lines=12> */
.L_x_15560:
[----:B------:R-:W-:-:S07]  /*12f80*/  IMAD.MOV.U32 R10, RZ, RZ, R12 ;  /* 0x000000ffff0a7224 */ /* 0x000fce00078e000c */
.L_x_15561:
[----:B------:R-:W-:Y:S05]  /*12f90*/  BSYNC B2 ;  /* 0x0000000000027941 */ /* 0x000fea0003800000 */
.L_x_15559:
        /* <DEDUP_REMOVED lines=16> */
.L_x_15565:
[----:B------:R-:W-:Y:S05]  /*130a0*/  BSYNC B3 ;  /* 0x0000000000037941 */ /* 0x000fea0003800000 */
.L_x_15564:
        /* <DEDUP_REMOVED lines=44> */
.L_x_15563:
[----:B------:R-:W-:Y:S05]  /*13370*/  BSYNC B2 ;  /* 0x0000000000027941 */ /* 0x000fea0003800000 */
.L_x_15562:
        /* <DEDUP_REMOVED lines=15> */
.L_x_15558:
[----:B------:R-:W-:Y:S05]  /*13470*/  BSYNC B1 ;  /* 0x0000000000017941 */ /* 0x000fea0003800000 */
.L_x_15556:
        /* <DEDUP_REMOVED lines=8> */
.L_x_15567:
        /* <DEDUP_REMOVED lines=12> */
.L_x_15570:
[----:B------:R-:W-:-:S07]  /*135c0*/  IMAD.MOV.U32 R10, RZ, RZ, R12 ;  /* 0x000000ffff0a7224 */ /* 0x000fce00078e000c */
.L_x_15571:
[----:B------:R-:W-:Y:S05]  /*135d0*/  BSYNC B2 ;  /* 0x0000000000027941 */ /* 0x000fea0003800000 */
.L_x_15569:
        /* <DEDUP_REMOVED lines=16> */
.L_x_15575:
[----:B------:R-:W-:Y:S05]  /*136e0*/  BSYNC B3 ;  /* 0x0000000000037941 */ /* 0x000fea0003800000 */
.L_x_15574:
        /* <DEDUP_REMOVED lines=44> */
.L_x_15573:
[----:B------:R-:W-:Y:S05]  /*139b0*/  BSYNC B2 ;  /* 0x0000000000027941 */ /* 0x000fea0003800000 */
.L_x_15572:
        /* <DEDUP_REMOVED lines=13> */
.L_x_15568:
[----:B------:R-:W-:Y:S05]  /*13a90*/  BSYNC B1 ;  /* 0x0000000000017941 */ /* 0x000fea0003800000 */
.L_x_15566:
        /* <DEDUP_REMOVED lines=9> */
.L_x_15577:
        /* <DEDUP_REMOVED lines=12> */
.L_x_15580:
[----:B------:R-:W-:-:S07]  /*13bf0*/  IMAD.MOV.U32 R10, RZ, RZ, R12 ;  /* 0x000000ffff0a7224 */ /* 0x000fce00078e000c */
.L_x_15581:
[----:B------:R-:W-:Y:S05]  /*13c00*/  BSYNC B2 ;  /* 0x0000000000027941 */ /* 0x000fea0003800000 */
.L_x_15579:
        /* <DEDUP_REMOVED lines=16> */
.L_x_15585:
[----:B------:R-:W-:Y:S05]  /*13d10*/  BSYNC B3 ;  /* 0x0000000000037941 */ /* 0x000fea0003800000 */
.L_x_15584:
        /* <DEDUP_REMOVED lines=44> */
.L_x_15583:
[----:B------:R-:W-:Y:S05]  /*13fe0*/  BSYNC B2 ;  /* 0x0000000000027941 */ /* 0x000fea0003800000 */
.L_x_15582:
        /* <DEDUP_REMOVED lines=15> */
.L_x_15578:
[----:B------:R-:W-:Y:S05]  /*140e0*/  BSYNC B1 ;  /* 0x0000000000017941 */ /* 0x000fea0003800000 */
.L_x_15576:
        /* <DEDUP_REMOVED lines=8> */
.L_x_15587:
        /* <DEDUP_REMOVED lines=12> */
.L_x_15590:
[----:B------:R-:W-:-:S07]  /*14230*/  IMAD.MOV.U32 R10, RZ, RZ, R12 ;  /* 0x000000ffff0a7224 */ /* 0x000fce00078e000c */
.L_x_15591:
[----:B------:R-:W-:Y:S05]  /*14240*/  BSYNC B2 ;  /* 0x0000000000027941 */ /* 0x000fea0003800000 */
.L_x_15589:
        /* <DEDUP_REMOVED lines=16> */
.L_x_15595:
[----:B------:R-:W-:Y:S05]  /*14350*/  BSYNC B3 ;  /* 0x0000000000037941 */ /* 0x000fea0003800000 */
.L_x_15594:
        /* <DEDUP_REMOVED lines=44> */
.L_x_15593:
[----:B------:R-:W-:Y:S05]  /*14620*/  BSYNC B2 ;  /* 0x0000000000027941 */ /* 0x000fea0003800000 */
.L_x_15592:
        /* <DEDUP_REMOVED lines=13> */
.L_x_15588:
[----:B------:R-:W-:Y:S05]  /*14700*/  BSYNC B1 ;  /* 0x0000000000017941 */ /* 0x000fea0003800000 */
.L_x_15586:
        /* <DEDUP_REMOVED lines=9> */
.L_x_15597:
        /* <DEDUP_REMOVED lines=12> */
.L_x_15600:
[----:B------:R-:W-:-:S07]  /*14860*/  IMAD.MOV.U32 R29, RZ, RZ, R12 ;  /* 0x000000ffff1d7224 */ /* 0x000fce00078e000c */
.L_x_15601:
[----:B------:R-:W-:Y:S05]  /*14870*/  BSYNC B2 ;  /* 0x0000000000027941 */ /* 0x000fea0003800000 */
.L_x_15599:
        /* <DEDUP_REMOVED lines=16> */
.L_x_15605:
[----:B------:R-:W-:Y:S05]  /*14980*/  BSYNC B3 ;  /* 0x0000000000037941 */ /* 0x000fea0003800000 */
.L_x_15604:
        /* <DEDUP_REMOVED lines=44> */
.L_x_15603:
[----:B------:R-:W-:Y:S05]  /*14c50*/  BSYNC B2 ;  /* 0x0000000000027941 */ /* 0x000fea0003800000 */
.L_x_15602:
        /* <DEDUP_REMOVED lines=14> */
.L_x_15598:
[----:B------:R-:W-:Y:S05]  /*14d40*/  BSYNC B1 ;  /* 0x0000000000017941 */ /* 0x000fea0003800000 */
.L_x_15596:
        /* <DEDUP_REMOVED lines=29> */
.L_x_15607:
[----:B------:R-:W-:Y:S05]  /*14f20*/  BSYNC B1 ;  /* 0x0000000000017941 */ /* 0x000fea0003800000 */
.L_x_15606:
[----:B------:R-:W-:Y:S01]  /*14f30*/  IADD3 R168, R168, 0x80, RZ ;  /* 0x00000080a8a87810 */ /* 0x000fe20007ffe0ff */
[----:B------:R-:W-:-:S07]  /*14f40*/  VIADD R166, R166, 0x80 ;  /* 0x00000080a6a67836 */ /* 0x000fce0000000000 */
.L_x_15525:
[----:B------:R-:W-:Y:S05]  /*14f50*/  BSYNC B0 ;  /* 0x0000000000007941 */ /* 0x000fea0003800000 */
.L_x_15524:
        /* <DEDUP_REMOVED lines=20> */
.L_x_15611:
        /* <DEDUP_REMOVED lines=12> */
.L_x_15614:
[----:B------:R-:W-:-:S07]  /*15160*/  MOV R130, R12 ;  /* 0x0000000c00827202 */ /* 0x000fce0000000f00 */
.L_x_15615:
[----:B------:R-:W-:Y:S05]  /*15170*/  BSYNC B2 ;  /* 0x0000000000027941 */ /* 0x000fea0003800000 */
.L_x_15613:
        /* <DEDUP_REMOVED lines=16> */
.L_x_15619:
[----:B------:R-:W-:Y:S05]  /*15280*/  BSYNC B3 ;  /* 0x0000000000037941 */ /* 0x000fea0003800000 */
.L_x_15618:
        /* <DEDUP_REMOVED lines=43> */
.L_x_15617:
[----:B------:R-:W-:Y:S05]  /*15540*/  BSYNC B2 ;  /* 0x0000000000027941 */ /* 0x000fea0003800000 */
.L_x_15616:
        /* <DEDUP_REMOVED lines=12> */
.L_x_15612:
[----:B------:R-:W-:Y:S05]  /*15610*/  BSYNC B1 ;  /* 0x0000000000017941 */ /* 0x000fea0003800000 */
.L_x_15610:
        /* <DEDUP_REMOVED lines=9> */
.L_x_15621:
        /* <DEDUP_REMOVED lines=12> */
.L_x_15624:
[----:B------:R-:W-:-:S07]  /*15770*/  IMAD.MOV.U32 R10, RZ, RZ, R12 ;  /* 0x000000ffff0a7224 */ /* 0x000fce00078e000c */
.L_x_15625:
[----:B------:R-:W-:Y:S05]  /*15780*/  BSYNC B2 ;  /* 0x0000000000027941 */ /* 0x000fea0003800000 */
.L_x_15623:
        /* <DEDUP_REMOVED lines=16> */
.L_x_15629:
[----:B------:R-:W-:Y:S05]  /*15890*/  BSYNC B3 ;  /* 0x0000000000037941 */ /* 0x000fea0003800000 */
.L_x_15628:
        /* <DEDUP_REMOVED lines=44> */
.L_x_15627:
[----:B------:R-:W-:Y:S05]  /*15b60*/  BSYNC B2 ;  /* 0x0000000000027941 */ /* 0x000fea0003800000 */
.L_x_15626:
        /* <DEDUP_REMOVED lines=14> */
.L_x_15622:
[----:B------:R-:W-:Y:S05]  /*15c50*/  BSYNC B1 ;  /* 0x0000000000017941 */ /* 0x000fea0003800000 */
.L_x_15620:
        /* <DEDUP_REMOVED lines=8> */
.L_x_15631:
        /* <DEDUP_REMOVED lines=12> */
.L_x_15634:
[----:B------:R-:W-:-:S07]  /*15da0*/  IMAD.MOV.U32 R10, RZ, RZ, R12 ;  /* 0x000000ffff0a7224 */ /* 0x000fce00078e000c */
.L_x_15635:
[----:B------:R-:W-:Y:S05]  /*15db0*/  BSYNC B2 ;  /* 0x0000000000027941 */ /* 0x000fea0003800000 */
.L_x_15633:
        /* <DEDUP_REMOVED lines=16> */
.L_x_15639:
[----:B------:R-:W-:Y:S05]  /*15ec0*/  BSYNC B3 ;  /* 0x0000000000037941 */ /* 0x000fea0003800000 */
.L_x_15638:
        /* <DEDUP_REMOVED lines=44> */
.L_x_15637:
[----:B------:R-:W-:Y:S05]  /*16190*/  BSYNC B2 ;  /* 0x0000000000027941 */ /* 0x000fea0003800000 */
.L_x_15636:
        /* <DEDUP_REMOVED lines=12> */
.L_x_15632:
[----:B------:R-:W-:Y:S05]  /*16260*/  BSYNC B1 ;  /* 0x0000000000017941 */ /* 0x000fea0003800000 */
.L_x_15630:
        /* <DEDUP_REMOVED lines=9> */
.L_x_15641:
        /* <DEDUP_REMOVED lines=12> */
.L_x_15644:
[----:B------:R-:W-:-:S07]  /*163c0*/  IMAD.MOV.U32 R10, RZ, RZ, R12 ;  /* 0x000000ffff0a7224 */ /* 0x000fce00078e000c */
.L_x_15645:
[----:B------:R-:W-:Y:S05]  /*163d0*/  BSYNC B2 ;  /* 0x0000000000027941 */ /* 0x000fea0003800000 */
.L_x_15643:
        /* <DEDUP_REMOVED lines=16> */
.L_x_15649:
[----:B------:R-:W-:Y:S05]  /*164e0*/  BSYNC B3 ;  /* 0x0000000000037941 */ /* 0x000fea0003800000 */
.L_x_15648:
        /* <DEDUP_REMOVED lines=44> */
.L_x_15647:
[----:B------:R-:W-:Y:S05]  /*167b0*/  BSYNC B2 ;  /* 0x0000000000027941 */ /* 0x000fea0003800000 */
.L_x_15646:
        /* <DEDUP_REMOVED lines=15> */
.L_x_15642:
[----:B------:R-:W-:Y:S05]  /*168b0*/  BSYNC B1 ;  /* 0x0000000000017941 */ /* 0x000fea0003800000 */
.L_x_15640:
        /* <DEDUP_REMOVED lines=8> */
.L_x_15651:
        /* <DEDUP_REMOVED lines=12> */
.L_x_15654:
[----:B------:R-:W-:-:S07]  /*16a00*/  IMAD.MOV.U32 R10, RZ, RZ, R12 ;  /* 0x000000ffff0a7224 */ /* 0x000fce00078e000c */
.L_x_15655:
[----:B------:R-:W-:Y:S05]  /*16a10*/  BSYNC B2 ;  /* 0x0000000000027941 */ /* 0x000fea0003800000 */
.L_x_15653:
        /* <DEDUP_REMOVED lines=16> */
.L_x_15659:
[----:B------:R-:W-:Y:S05]  /*16b20*/  BSYNC B3 ;  /* 0x0000000000037941 */ /* 0x000fea0003800000 */
.L_x_15658:
        /* <DEDUP_REMOVED lines=44> */
.L_x_15657:
[----:B------:R-:W-:Y:S05]  /*16df0*/  BSYNC B2 ;  /* 0x0000000000027941 */ /* 0x000fea0003800000 */
.L_x_15656:
        /* <DEDUP_REMOVED lines=13> */
.L_x_15652:
[----:B------:R-:W-:Y:S05]  /*16ed0*/  BSYNC B1 ;  /* 0x0000000000017941 */ /* 0x000fea0003800000 */
.L_x_15650:
        /* <DEDUP_REMOVED lines=9> */
.L_x_15661:
        /* <DEDUP_REMOVED lines=12> */
.L_x_15664:
[----:B------:R-:W-:-:S07]  /*17030*/  IMAD.MOV.U32 R10, RZ, RZ, R12 ;  /* 0x000000ffff0a7224 */ /* 0x000fce00078e000c */
.L_x_15665:
[----:B------:R-:W-:Y:S05]  /*17040*/  BSYNC B2 ;  /* 0x0000000000027941 */ /* 0x000fea0003800000 */
.L_x_15663:
        /* <DEDUP_REMOVED lines=16> */
.L_x_15669:
[----:B------:R-:W-:Y:S05]  /*17150*/  BSYNC B3 ;  /* 0x0000000000037941 */ /* 0x000fea0003800000 */
.L_x_15668:
        /* <DEDUP_REMOVED lines=44> */
.L_x_15667:
[----:B------:R-:W-:Y:S05]  /*17420*/  BSYNC B2 ;  /* 0x0000000000027941 */ /* 0x000fea0003800000 */
.L_x_15666:
        /* <DEDUP_REMOVED lines=15> */
.L_x_15662:
[----:B------:R-:W-:Y:S05]  /*17520*/  BSYNC B1 ;  /* 0x0000000000017941 */ /* 0x000fea0003800000 */
.L_x_15660:
        /* <DEDUP_REMOVED lines=8> */
.L_x_15671:
        /* <DEDUP_REMOVED lines=12> */
.L_x_15674:
[----:B------:R-:W-:-:S07]  /*17670*/  IMAD.MOV.U32 R10, RZ, RZ, R12 ;  /* 0x000000ffff0a7224 */ /* 0x000fce00078e000c */
.L_x_15675:
[----:B------:R-:W-:Y:S05]  /*17680*/  BSYNC B2 ;  /* 0x0000000000027941 */ /* 0x000fea0003800000 */
.L_x_15673:
        /* <DEDUP_REMOVED lines=16> */
.L_x_15679:
[----:B------:R-:W-:Y:S05]  /*17790*/  BSYNC B3 ;  /* 0x0000000000037941 */ /* 0x000fea0003800000 */
.L_x_15678:
        /* <DEDUP_REMOVED lines=44> */
.L_x_15677:
[----:B------:R-:W-:Y:S05]  /*17a60*/  BSYNC B2 ;  /* 0x0000000000027941 */ /* 0x000fea0003800000 */
.L_x_15676:
        /* <DEDUP_REMOVED lines=13> */
.L_x_15672:
[----:B------:R-:W-:Y:S05]  /*17b40*/  BSYNC B1 ;  /* 0x0000000000017941 */ /* 0x000fea0003800000 */
.L_x_15670:
        /* <DEDUP_REMOVED lines=9> */
.L_x_15681:
        /* <DEDUP_REMOVED lines=12> */
.L_x_15684:
[----:B------:R-:W-:-:S07]  /*17ca0*/  IMAD.MOV.U32 R29, RZ, RZ, R12 ;  /* 0x000000ffff1d7224 */ /* 0x000fce00078e000c */
.L_x_15685:
[----:B------:R-:W-:Y:S05]  /*17cb0*/  BSYNC B2 ;  /* 0x0000000000027941 */ /* 0x000fea0003800000 */
.L_x_15683:
        /* <DEDUP_REMOVED lines=16> */
.L_x_15689:
[----:B------:R-:W-:Y:S05]  /*17dc0*/  BSYNC B3 ;  /* 0x0000000000037941 */ /* 0x000fea0003800000 */
.L_x_15688:
        /* <DEDUP_REMOVED lines=44> */
.L_x_15687:
[----:B------:R-:W-:Y:S05]  /*18090*/  BSYNC B2 ;  /* 0x0000000000027941 */ /* 0x000fea0003800000 */
.L_x_15686:
        /* <DEDUP_REMOVED lines=14> */
.L_x_15682:
[----:B------:R-:W-:Y:S05]  /*18180*/  BSYNC B1 ;  /* 0x0000000000017941 */ /* 0x000fea0003800000 */
.L_x_15680:
        /* <DEDUP_REMOVED lines=28> */
.L_x_15609:
[----:B------:R-:W-:Y:S05]  /*18350*/  BSYNC B0 ;  /* 0x0000000000007941 */ /* 0x000fea0003800000 */
.L_x_15608:
[----:B0123--:R-:W2:Y:S01]  /*18360*/  LDL.LU R128, [R1+0x24] ;  /* 0x0000240001807983 */ /* 0x00fea20000300800 */
[----:B------:R-:W-:Y:S01]  /*18370*/  ISETP.GT.U32.AND P1, PT, R5, 0xff, PT ;  /* 0x000000ff0500780c */ /* 0x000fe20003f24070 */
[----:B------:R-:W-:Y:S01]  /*18380*/  UMOV UR25, 0xffffffff ;  /* 0xffffffff00197882 */ /* 0x000fe20000000000 */
[----:B------:R-:W-:Y:S01]  /*18390*/  LOP3.LUT R7, R7, 0xfffffffd, RZ, 0xc0, !PT ;  /* 0xfffffffd07077812 */ /* 0x000fe200078ec0ff */
[----:B------:R-:W0:Y:S01]  /*183a0*/  S2R R171, SR_TID.X ;  /* 0x0000000000ab7919 */ /* 0x000e220000002100 */
[C---:B------:R-:W-:Y:S02]  /*183b0*/  ISETP.GT.U32.AND P2, PT, R5.reuse, 0x1ff, PT ;  /* 0x000001ff0500780c */ /* 0x040fe40003f44070 */
[C---:B------:R-:W-:Y:S02]  /*183c0*/  ISETP.GT.U32.AND P3, PT, R5.reuse, 0x27f, PT ;  /* 0x0000027f0500780c */ /* 0x040fe40003f64070 */
[C---:B------:R-:W-:Y:S02]  /*183d0*/  ISETP.GT.U32.AND P4, PT, R5.reuse, 0x2ff, PT ;  /* 0x000002ff0500780c */ /* 0x040fe40003f84070 */
[----:B------:R-:W-:-:S02]  /*183e0*/  ISETP.GT.U32.AND P5, PT, R5, 0x37f, PT ;  /* 0x0000037f0500780c */ /* 0x000fc40003fa4070 */
[----:B0-----:R-:W-:-:S04]  /*183f0*/  SHF.R.U32.HI R170, RZ, 0x5, R171 ;  /* 0x00000005ffaa7819 */ /* 0x001fc800000116ab */
[----:B------:R-:W-:Y:S02]  /*18400*/  LOP3.LUT R131, R170, 0x7fffffc, RZ, 0xc0, !PT ;  /* 0x07fffffcaa837812 */ /* 0x000fe400078ec0ff */
[----:B--2---:R-:W-:Y:S01]  /*18410*/  LOP3.LUT P6, RZ, R128, 0xff, RZ, 0xc0, !PT ;  /* 0x000000ff80ff7812 */ /* 0x004fe200078cc0ff */
[----:B------:R-:W-:-:S04]  /*18420*/  FADD.FTZ R128, RZ, R13 ;  /* 0x0000000dff807221 */ /* 0x000fc80000010000 */
[----:B------:R-:W-:-:S04]  /*18430*/  FADD.FTZ R128, R16, R128 ;  /* 0x0000008010807221 */ /* 0x000fc80000010000 */
[----:B------:R-:W-:-:S04]  /*18440*/  FADD.FTZ R128, R18, R128 ;  /* 0x0000008012807221 */ /* 0x000fc80000010000 */
[----:B------:R-:W-:Y:S01]  /*18450*/  FADD.FTZ R128, R20, R128 ;  /* 0x0000008014807221 */ /* 0x000fe20000010000 */
[----:B------:R-:W-:Y:S02]  /*18460*/  @P6 LOP3.LUT R7, R7, 0x2, RZ, 0xfc, !PT ;  /* 0x0000000207076812 */ /* 0x000fe400078efcff */
[----:B------:R-:W-:Y:S01]  /*18470*/  @!P6 IADD3 R131, R131, 0x4, RZ ;  /* 0x000000048383e810 */ /* 0x000fe20007ffe0ff */
[----:B------:R-:W-:Y:S01]  /*18480*/  FADD.FTZ R128, R22, R128 ;  /* 0x0000008016807221 */ /* 0x000fe20000010000 */
[----:B------:R-:W-:Y:S02]  /*18490*/  LOP3.LUT R7, R7, 0xfffffffe, RZ, 0xc0, !PT ;  /* 0xfffffffe07077812 */ /* 0x000fe400078ec0ff */
[----:B------:R-:W-:Y:S01]  /*184a0*/  LOP3.LUT P6, RZ, R171, 0x1f, RZ, 0xc0, !PT ;  /* 0x0000001fabff7812 */ /* 0x000fe200078cc0ff */
[----:B------:R-:W-:Y:S01]  /*184b0*/  FADD.FTZ R128, R24, R128 ;  /* 0x0000008018807221 */ /* 0x000fe20000010000 */
[----:B------:R-:W-:-:S03]  /*184c0*/  @P1 LOP3.LUT R7, R7, 0x1, RZ, 0xfc, !PT ;  /* 0x0000000107071812 */ /* 0x000fc600078efcff */
[----:B------:R-:W-:Y:S01]  /*184d0*/  FADD.FTZ R128, R26, R128 ;  /* 0x000000801a807221 */ /* 0x000fe20000010000 */
[----:B------:R-:W-:-:S03]  /*184e0*/  LOP3.LUT R7, R7, 0xfffffff7, RZ, 0xc0, !PT ;  /* 0xfffffff707077812 */ /* 0x000fc600078ec0ff */
[----:B------:R-:W-:-:S04]  /*184f0*/  FADD.FTZ R128, R28, R128 ;  /* 0x000000801c807221 */ /* 0x000fc80000010000 */
[----:B------:R-:W-:Y:S02]  /*18500*/  @P6 LOP3.LUT R7, R7, 0x8, RZ, 0xfc, !PT ;  /* 0x0000000807076812 */ /* 0x000fe400078efcff */
        /* <DEDUP_REMOVED lines=51> */
[----:B------:R-:W2:Y:S01]  /*18840*/  LDL R130, [R1+0x2c] ;  /* 0x00002c0001827983 */ /* 0x000ea20000100800 */
[----:B------:R-:W-:-:S03]  /*18850*/  LOP3.LUT P6, RZ, R7, 0x1, RZ, 0xc0, !PT ;  /* 0x0000000107ff7812 */ /* 0x000fc600078cc0ff */
        /* <DEDUP_REMOVED lines=10> */
[----:B--2---:R-:W-:-:S04]  /*18900*/  FMUL.FTZ R128, R130, R128 ;  /* 0x0000008082807220 */ /* 0x004fc80000410000 */
        /* <DEDUP_REMOVED lines=122> */
.L_x_15716:
[----:B------:R-:W-:Y:S01]  /*190b0*/  LOP3.LUT P1, RZ, R171, 0x1f, RZ, 0xc0, !PT ;  /* 0x0000001fabff7812 */ /* 0x000fe2000782c0ff */
[----:B-1----:R-:W-:Y:S01]  /*190c0*/  FADD.FTZ R129, R167, R129 ;  /* 0x00000081a7817221 */ /* 0x002fe20000010000 */
[----:B------:R-:W-:Y:S01]  /*190d0*/  LOP3.LUT R130, R170, 0x3, RZ, 0xc0, !PT ;  /* 0x00000003aa827812 */ /* 0x000fe200078ec0ff */
[----:B------:R-:W-:Y:S10]  /*190e0*/  WARPSYNC.ALL ;  /* 0x0000000000007948 */ /* 0x000ff40003800000 */
[----:B------:R-:W1:Y:S01]  /*190f0*/  @!P1 S2R R166, SR_CgaCtaId ;  /* 0x0000000000a69919 */ /* 0x000e620000008800 */
[----:B0-----:R-:W-:-:S04]  /*19100*/  @!P1 MOV R167, 0x400 ;  /* 0x0000040000a79802 */ /* 0x001fc80000000f00 */
[----:B-1----:R-:W-:Y:S01]  /*19110*/  @!P1 LEA R166, R166, R167, 0x18 ;  /* 0x000000a7a6a69211 */ /* 0x002fe200078ec0ff */
[----:B------:R-:W-:-:S05]  /*19120*/  @!P1 IMAD.IADD R167, R131, 0x1, R130 ;  /* 0x0000000183a79824 */ /* 0x000fca00078e0282 */
[----:B------:R-:W-:-:S05]  /*19130*/  @!P1 LEA R166, R167, R166, 0x3 ;  /* 0x000000a6a7a69211 */ /* 0x000fca00078e18ff */
[----:B------:R0:W-:Y:S02]  /*19140*/  @!P1 STS.64 [R166], R128 ;  /* 0x00000080a6009388 */ /* 0x0001e40000000a00 */
[----:B0-----:R-:W-:-:S04]  /*19150*/  LOP3.LUT R129, R171, 0x1f, RZ, 0xc0, !PT ;  /* 0x0000001fab817812 */ /* 0x001fc800078ec0ff */
[----:B------:R-:W-:Y:S01]  /*19160*/  ISETP.GT.U32.AND P1, PT, R129, 0x3, PT ;  /* 0x000000038100780c */ /* 0x000fe20003f24070 */
[----:B------:R-:W2:-:S12]  /*19170*/  LDL R168, [R1+0x40] ;  /* 0x0000400001a87983 */ /* 0x000e980000100800 */
[----:B------:R-:W-:Y:S01]  /*19180*/  @!P1 IMAD.IADD R131, R131, 0x1, R129 ;  /* 0x0000000183839824 */ /* 0x000fe200078e0281 */
[----:B------:R-:W-:Y:S01]  /*19190*/  @!P1 MOV R129, 0x400 ;  /* 0x0000040000819802 */ /* 0x000fe20000000f00 */
[----:B------:R-:W0:Y:S01]  /*191a0*/  @!P1 S2R R128, SR_CgaCtaId ;  /* 0x0000000000809919 */ /* 0x000e220000008800 */
[----:B------:R-:W3:Y:S02]  /*191b0*/  LDL.LU R170, [R1+0x20] ;  /* 0x0000200001aa7983 */ /* 0x000ee40000300800 */
[----:B0-----:R-:W-:-:S04]  /*191c0*/  @!P1 LEA R128, R128, R129, 0x18 ;  /* 0x0000008180809211 */ /* 0x001fc800078ec0ff */
[----:B------:R-:W-:Y:S02]  /*191d0*/  @!P1 LEA R131, R131, R128, 0x3 ;  /* 0x0000008083839211 */ /* 0x000fe400078e18ff */
[----:B------:R-:W-:Y:S01]  /*191e0*/  CS2R R128, SRZ ;  /* 0x0000000000807805 */ /* 0x000fe2000001ff00 */
[----:B------:R-:W-:Y:S06]  /*191f0*/  BAR.SYNC.DEFER_BLOCKING 0x0 ;  /* 0x0000000000007b1d */ /* 0x000fec0000010000 */
[----:B------:R0:W1:Y:S02]  /*19200*/  @!P1 LDS.64 R128, [R131] ;  /* 0x0000000083809984 */ /* 0x0000640000000a00 */
[----:B0-----:R-:W-:-:S02]  /*19210*/  IMAD.MOV.U32 R131, RZ, RZ, RZ ;  /* 0x000000ffff837224 */ /* 0x001fc400078e00ff */
[----:B-1----:R-:W0:Y:S02]  /*19220*/  SHFL.DOWN PT, R166, R128, 0x2, 0x1f ;  /* 0x08401f0080a67f89 */ /* 0x002e2400000e0000 */
[----:B0-----:R-:W-:Y:S01]  /*19230*/  FADD.FTZ R167, -R166, R128 ;  /* 0x00000080a6a77221 */ /* 0x001fe20000010100 */
[----:B--2---:R-:W-:-:S05]  /*19240*/  @!P1 MOV R131, R168 ;  /* 0x000000a800839202 */ /* 0x004fca0000000f00 */
[----:B------:R-:W0:Y:S01]  /*19250*/  SHFL.DOWN PT, R169, R131, 0x2, 0x1f ;  /* 0x08401f0083a97f89 */ /* 0x000e2200000e0000 */
[----:B------:R-:W-:Y:S01]  /*19260*/  FMUL.FTZ R168, R167, R167 ;  /* 0x000000a7a7a87220 */ /* 0x000fe20000410000 */
[----:B------:R-:W-:Y:S01]  /*19270*/  I2FP.F32.S32 R167, R131 ;  /* 0x0000008300a77245 */ /* 0x000fe20000201400 */
[----:B0-----:R-:W-:Y:S01]  /*19280*/  IMAD.IADD R131, R169, 0x1, R131 ;  /* 0x00000001a9837824 */ /* 0x001fe200078e0283 */
[----:B------:R-:W-:-:S05]  /*19290*/  I2FP.F32.S32 R169, R169 ;  /* 0x000000a900a97245 */ /* 0x000fca0000201400 */
[----:B------:R-:W-:-:S04]  /*192a0*/  FMUL.FTZ R166, R166, R169 ;  /* 0x000000a9a6a67220 */ /* 0x000fc80000410000 */
[----:B------:R-:W-:Y:S02]  /*192b0*/  FFMA.FTZ R166, R167, R128, R166 ;  /* 0x00000080a7a67223 */ /* 0x000fe400000100a6 */
[----:B------:R-:W0:Y:S01]  /*192c0*/  SHFL.DOWN PT, R128, R129, 0x2, 0x1f ;  /* 0x08401f0081807f89 */ /* 0x000e2200000e0000 */
[----:B------:R-:W-:Y:S01]  /*192d0*/  FMUL.FTZ R168, R168, R167 ;  /* 0x000000a7a8a87220 */ /* 0x000fe20000410000 */
[----:B0-----:R-:W-:Y:S01]  /*192e0*/  FADD.FTZ R129, R128, R129 ;  /* 0x0000008180817221 */ /* 0x001fe20000010000 */
[----:B------:R-:W-:-:S04]  /*192f0*/  I2FP.F32.S32 R128, R131 ;  /* 0x0000008300807245 */ /* 0x000fc80000201400 */
[----:B------:R-:W0:Y:S01]  /*19300*/  MUFU.RCP R167, R128 ;  /* 0x0000008000a77308 */ /* 0x000e220000001000 */
[----:B------:R-:W-:Y:S01]  /*19310*/  FMUL.FTZ R168, R168, R169 ;  /* 0x000000a9a8a87220 */ /* 0x000fe20000410000 */
[----:B0-----:R-:W-:-:S03]  /*19320*/  FMUL.FTZ R166, R167, R166 ;  /* 0x000000a6a7a67220 */ /* 0x001fc60000410000 */
[----:B------:R-:W-:Y:S02]  /*19330*/  FFMA.FTZ R129, R167, R168, R129 ;  /* 0x000000a8a7817223 */ /* 0x000fe40000010081 */
[----:B------:R-:W0:Y:S04]  /*19340*/  SHFL.DOWN PT, R168, R131, 0x1, 0x1f ;  /* 0x08201f0083a87f89 */ /* 0x000e2800000e0000 */
[----:B------:R-:W1:Y:S01]  /*19350*/  SHFL.DOWN PT, R167, R166, 0x1, 0x1f ;  /* 0x08201f00a6a77f89 */ /* 0x000e6200000e0000 */
[-C--:B0-----:R-:W-:Y:S02]  /*19360*/  IADD3 R131, R131, R168.reuse, RZ ;  /* 0x000000a883837210 */ /* 0x081fe40007ffe0ff */
[----:B------:R-:W-:Y:S01]  /*19370*/  I2FP.F32.S32 R168, R168 ;  /* 0x000000a800a87245 */ /* 0x000fe20000201400 */
[----:B-1----:R-:W-:-:S04]  /*19380*/  FADD.FTZ R169, R166, -R167 ;  /* 0x800000a7a6a97221 */ /* 0x002fc80000010000 */
[----:B------:R-:W-:Y:S01]  /*19390*/  FMUL.FTZ R167, R167, R168 ;  /* 0x000000a8a7a77220 */ /* 0x000fe20000410000 */
[----:B------:R-:W-:Y:S01]  /*193a0*/  FMUL.FTZ R169, R169, R169 ;  /* 0x000000a9a9a97220 */ /* 0x000fe20000410000 */
[----:B------:R-:W-:-:S03]  /*193b0*/  I2FP.F32.S32 R131, R131 ;  /* 0x0000008300837245 */ /* 0x000fc60000201400 */
[C---:B------:R-:W-:Y:S01]  /*193c0*/  FMUL.FTZ R169, R128.reuse, R169 ;  /* 0x000000a980a97220 */ /* 0x040fe20000410000 */
[----:B------:R-:W-:Y:S02]  /*193d0*/  FFMA.FTZ R128, R128, R166, R167 ;  /* 0x000000a680807223 */ /* 0x000fe400000100a7 */
[----:B------:R-:W0:Y:S01]  /*193e0*/  SHFL.DOWN PT, R166, R129, 0x1, 0x1f ;  /* 0x08201f0081a67f89 */ /* 0x000e2200000e0000 */
[----:B------:R-:W1:Y:S01]  /*193f0*/  MUFU.RCP R131, R131 ;  /* 0x0000008300837308 */ /* 0x000e620000001000 */
[----:B------:R-:W-:Y:S01]  /*19400*/  FMUL.FTZ R169, R169, R168 ;  /* 0x000000a8a9a97220 */ /* 0x000fe20000410000 */
[----:B-1----:R-:W-:Y:S01]  /*19410*/  FMUL.FTZ R128, R131, R128 ;  /* 0x0000008083807220 */ /* 0x002fe20000410000 */
[----:B0-----:R-:W-:-:S04]  /*19420*/  FADD.FTZ R129, R129, R166 ;  /* 0x000000a681817221 */ /* 0x001fc80000010000 */
[----:B------:R-:W0:Y:S01]  /*19430*/  SHFL.IDX PT, R166, R128, RZ, 0x1f ;  /* 0x00001fff80a67589 */ /* 0x000e2200000e0000 */
[----:B------:R-:W-:Y:S02]  /*19440*/  FFMA.FTZ R129, R131, R169, R129 ;  /* 0x000000a983817223 */ /* 0x000fe40000010081 */
[----:B------:R-:W1:Y:S04]  /*19450*/  LDC R131, c[0x0][0x2d8] ;  /* 0x0000b600ff837b82 */ /* 0x000e680000000800 */
[----:B------:R-:W1:Y:S01]  /*19460*/  SHFL.IDX PT, R129, R129, RZ, 0x1f ;  /* 0x00001fff81817589 */ /* 0x000e6200000e0000 */
[----:B------:R-:W-:Y:S01]  /*19470*/  PLOP3.LUT P1, PT, PT, PT, UP0, 0x40, 0x0 ;  /* 0x000000000000781c */ /* 0x000fe20003f2e808 */
[----:B0-----:R-:W-:-:S05]  /*19480*/  FMUL.FTZ R128, R166, R166 ;  /* 0x000000a6a6807220 */ /* 0x001fca0000410000 */
[----:B------:R-:W-:Y:S01]  /*19490*/  FSEL R128, R128, RZ, !P1 ;  /* 0x000000ff80807208 */ /* 0x000fe20004800000 */
[----:B-1----:R-:W-:-:S04]  /*194a0*/  FFMA.FTZ R131, R129, UR29, R131 ;  /* 0x0000001d81837c23 */ /* 0x002fc80008010083 */
[----:B------:R-:W-:Y:S01]  /*194b0*/  FADD.FTZ R131, R131, R128 ;  /* 0x0000008083837221 */ /* 0x000fe20000010000 */
[----:B------:R-:W-:-:S05]  /*194c0*/  LOP3.LUT P1, RZ, R130, 0x1f, R171, 0xf8, !PT ;  /* 0x0000001f82ff7812 */ /* 0x000fca000782f8ab */
[----:B------:R-:W0:Y:S08]  /*194d0*/  MUFU.RSQ R131, R131 ;  /* 0x0000008300837308 */ /* 0x000e300000001400 */
[----:B------:R-:W1:Y:S01]  /*194e0*/  @!P1 LDC.64 R128, c[0x0][0x250] ;  /* 0x00009400ff809b82 */ /* 0x000e620000000a00 */
[----:B0-----:R-:W-:-:S07]  /*194f0*/  R2UR UR25, R131 ;  /* 0x00000000831972ca */ /* 0x001fce00000e0000 */
[----:B------:R-:W0:Y:S01]  /*19500*/  @!P1 LDC.64 R130, c[0x0][0x258] ;  /* 0x00009600ff829b82 */ /* 0x000e220000000a00 */
[----:B-1----:R-:W-:-:S04]  /*19510*/  @!P1 LEA R128, P2, R6, R128, 0x2 ;  /* 0x0000008006809211 */ /* 0x002fc800078410ff */
[C---:B---3--:R-:W-:Y:S02]  /*19520*/  @!P1 LEA.HI.X R129, R6.reuse, R129, R170, 0x2, P2 ;  /* 0x0000008106819211 */ /* 0x048fe400010f14aa */
[----:B0-----:R-:W-:-:S03]  /*19530*/  @!P1 LEA R130, P2, R6, R130, 0x2 ;  /* 0x0000008206829211 */ /* 0x001fc600078410ff */
[----:B------:R0:W-:Y:S01]  /*19540*/  @!P1 STG.E desc[UR4][R128.64], R166 ;  /* 0x000000a680009986 */ /* 0x0001e2000c101904 */
[----:B------:R-:W-:Y:S01]  /*19550*/  @!P1 LEA.HI.X R131, R6, R131, R170, 0x2, P2 ;  /* 0x0000008306839211 */ /* 0x000fe200010f14aa */
[----:B0-----:R-:W-:-:S05]  /*19560*/  IMAD.U32 R128, RZ, RZ, UR25 ;  /* 0x00000019ff807e24 */ /* 0x001fca000f8e00ff */
[----:B------:R0:W-:Y:S01]  /*19570*/  @!P1 STG.E desc[UR4][R130.64], R128 ;  /* 0x0000008082009986 */ /* 0x0001e2000c101904 */
[----:B-----5:R-:W-:Y:S01]  /*19580*/  ISETP.GE.AND P1, PT, R252, 0x1, PT ;  /* 0x00000001fc00780c */ /* 0x020fe20003f26270 */
[----:B------:R-:W-:-:S12]  /*19590*/  BSSY B0, `(.L_x_15691) ;  /* 0x000010d000007945 */ /* 0x000fd80003800000 */
        /* <DEDUP_REMOVED lines=12> */
[----:B------:R0:W-:Y:S04]  /*19660*/  STL [R1+0x44], R0 ;  /* 0x0000440001007387 */ /* 0x0001e80000100800 */
[----:B------:R-:W2:Y:S04]  /*19670*/  LDL R130, [R1+0x34] ;  /* 0x0000340001827983 */ /* 0x000ea80000100800 */
[----:B------:R-:W3:Y:S04]  /*19680*/  LDL R252, [R1+0x38] ;  /* 0x0000380001fc7983 */ /* 0x000ee80000100800 */
[----:B0-----:R-:W4:Y:S04]  /*19690*/  LDL R0, [R1+0x30] ;  /* 0x0000300001007983 */ /* 0x001f280000100800 */
[----:B------:R-:W3:Y:S04]  /*196a0*/  LDL R131, [R1+0x3c] ;  /* 0x00003c0001837983 */ /* 0x000ee80000100800 */
[----:B------:R-:W3:Y:S04]  /*196b0*/  LDL R171, [R1+0x10] ;  /* 0x0000100001ab7983 */ /* 0x000ee80000100800 */
[----:B------:R-:W3:Y:S04]  /*196c0*/  LDL R166, [R1+0x14] ;  /* 0x0000140001a67983 */ /* 0x000ee80000100800 */
[----:B------:R-:W3:Y:S04]  /*196d0*/  LDL R170, [R1+0x18] ;  /* 0x0000180001aa7983 */ /* 0x000ee80000100800 */
[----:B------:R-:W3:Y:S01]  /*196e0*/  LDL R167, [R1+0x1c] ;  /* 0x00001c0001a77983 */ /* 0x000ee20000100800 */
[----:B------:R-:W-:-:S04]  /*196f0*/  FADD.FTZ R129, R13, -R169 ;  /* 0x800000a90d817221 */ /* 0x000fc80000010000 */
[----:B------:R-:W-:Y:S01]  /*19700*/  FMUL.FTZ R129, R129, UR25 ;  /* 0x0000001981817c20 */ /* 0x000fe20008410000 */
[----:B------:R-:W-:-:S04]  /*19710*/  FADD.FTZ R128, R16, -R169 ;  /* 0x800000a910807221 */ /* 0x000fc80000010000 */
[----:B------:R-:W-:Y:S01]  /*19720*/  FMUL.FTZ R128, R128, UR25 ;  /* 0x0000001980807c20 */ /* 0x000fe20008410000 */
[----:B----4-:R-:W-:Y:S02]  /*19730*/  FFMA.FTZ R129, R0, R129, R44 ;  /* 0x0000008100817223 */ /* 0x010fe4000001002c */
[----:B------:R0:W5:Y:S01]  /*19740*/  LDL.LU R0, [R1+0x44] ;  /* 0x0000440001007983 */ /* 0x0001620000300800 */
[----:B--2---:R-:W-:Y:S01]  /*19750*/  FFMA.FTZ R128, R130, R128, R45 ;  /* 0x0000008082807223 */ /* 0x004fe2000001002d */
[----:B------:R-:W-:-:S04]  /*19760*/  FADD.FTZ R130, R18, -R169 ;  /* 0x800000a912827221 */ /* 0x000fc80000010000 */
[----:B------:R-:W-:Y:S01]  /*19770*/  F2FP.BF16.F32.PACK_AB R128, R128, R129 ;  /* 0x000000818080723e */ /* 0x000fe200000010ff */
[----:B------:R-:W-:Y:S01]  /*19780*/  FADD.FTZ R129, R20, -R169 ;  /* 0x800000a914817221 */ /* 0x000fe20000010000 */
[----:B------:R-:W-:-:S03]  /*19790*/  FMUL.FTZ R130, R130, UR25 ;  /* 0x0000001982827c20 */ /* 0x000fc60008410000 */
[----:B------:R-:W-:Y:S01]  /*197a0*/  FMUL.FTZ R129, R129, UR25 ;  /* 0x0000001981817c20 */ /* 0x000fe20008410000 */
[----:B---3--:R-:W-:-:S03]  /*197b0*/  FFMA.FTZ R130, R252, R130, R46 ;  /* 0x00000082fc827223 */ /* 0x008fc6000001002e */
[----:B------:R-:W-:Y:S01]  /*197c0*/  FFMA.FTZ R129, R131, R129, R47 ;  /* 0x0000008183817223 */ /* 0x000fe2000001002f */
[----:B------:R-:W-:-:S04]  /*197d0*/  FADD.FTZ R131, R22, -R169 ;  /* 0x800000a916837221 */ /* 0x000fc80000010000 */
[----:B------:R-:W-:Y:S01]  /*197e0*/  F2FP.BF16.F32.PACK_AB R129, R129, R130 ;  /* 0x000000828181723e */ /* 0x000fe200000010ff */
[----:B------:R-:W-:Y:S01]  /*197f0*/  FADD.FTZ R130, R24, -R169 ;  /* 0x800000a918827221 */ /* 0x000fe20000010000 */
[----:B------:R-:W-:-:S03]  /*19800*/  FMUL.FTZ R131, R131, UR25 ;  /* 0x0000001983837c20 */ /* 0x000fc60008410000 */
[----:B------:R-:W-:Y:S01]  /*19810*/  FMUL.FTZ R130, R130, UR25 ;  /* 0x0000001982827c20 */ /* 0x000fe20008410000 */
[----:B------:R-:W-:-:S03]  /*19820*/  FFMA.FTZ R131, R171, R131, R48 ;  /* 0x00000083ab837223 */ /* 0x000fc60000010030 */
[----:B------:R-:W-:Y:S01]  /*19830*/  FFMA.FTZ R130, R166, R130, R49 ;  /* 0x00000082a6827223 */ /* 0x000fe20000010031 */
[----:B------:R-:W-:-:S04]  /*19840*/  FADD.FTZ R166, R28, -R169 ;  /* 0x800000a91ca67221 */ /* 0x000fc80000010000 */
[----:B------:R-:W-:Y:S01]  /*19850*/  F2FP.BF16.F32.PACK_AB R130, R130, R131 ;  /* 0x000000838282723e */ /* 0x000fe200000010ff */
[----:B------:R-:W-:Y:S01]  /*19860*/  FADD.FTZ R131, R26, -R169 ;  /* 0x800000a91a837221 */ /* 0x000fe20000010000 */
[----:B------:R-:W-:-:S03]  /*19870*/  FMUL.FTZ R166, R166, UR25 ;  /* 0x00000019a6a67c20 */ /* 0x000fc60008410000 */
[----:B------:R-:W-:Y:S01]  /*19880*/  FMUL.FTZ R131, R131, UR25 ;  /* 0x0000001983837c20 */ /* 0x000fe20008410000 */
[----:B------:R-:W-:-:S03]  /*19890*/  FFMA.FTZ R166, R167, R166, R51 ;  /* 0x000000a6a7a67223 */ /* 0x000fc60000010033 */
[----:B------:R-:W-:-:S05]  /*198a0*/  FFMA.FTZ R131, R170, R131, R50 ;  /* 0x00000083aa837223 */ /* 0x000fca0000010032 */
[----:B------:R-:W-:Y:S02]  /*198b0*/  F2FP.BF16.F32.PACK_AB R131, R166, R131 ;  /* 0x00000083a683723e */ /* 0x000fe400000010ff */
[----:B------:R-:W1:Y:S02]  /*198c0*/  LDC.64 R166, c[0x0][0x2b8] ;  /* 0x0000ae00ffa67b82 */ /* 0x000e640000000a00 */
[----:B-1----:R-:W-:-:S05]  /*198d0*/  IMAD.WIDE.U32 R166, R168, 0x10, R166 ;  /* 0x00000010a8a67825 */ /* 0x002fca00078e00a6 */
[----:B------:R0:W-:Y:S01]  /*198e0*/  STG.E.128 desc[UR4][R166.64], R128 ;  /* 0x00000080a6007986 */ /* 0x0001e2000c101d04 */
[----:B------:R-:W-:-:S07]  /*198f0*/  VIADD R168, R168, 0x80 ;  /* 0x00000080a8a87836 */ /* 0x000fce0000000000 */
.L_x_15694:
[----:B------:R-:W-:Y:S05]  /*19900*/  BSYNC B1 ;  /* 0x0000000000017941 */ /* 0x000fea0003800000 */
.L_x_15693:
        /* <DEDUP_REMOVED lines=35> */
.L_x_15696:
[----:B------:R-:W-:Y:S05]  /*19b40*/  BSYNC B1 ;  /* 0x0000000000017941 */ /* 0x000fea0003800000 */
.L_x_15695:
        /* <DEDUP_REMOVED lines=35> */
.L_x_15698:
[----:B------:R-:W-:Y:S05]  /*19d80*/  BSYNC B1 ;  /* 0x0000000000017941 */ /* 0x000fea0003800000 */
.L_x_15697:
        /* <DEDUP_REMOVED lines=35> */
.L_x_15700:
[----:B------:R-:W-:Y:S05]  /*19fc0*/  BSYNC B1 ;  /* 0x0000000000017941 */ /* 0x000fea0003800000 */
.L_x_15699:
        /* <DEDUP_REMOVED lines=35> */
.L_x_15702:
[----:B------:R-:W-:Y:S05]  /*1a200*/  BSYNC B1 ;  /* 0x0000000000017941 */ /* 0x000fea0003800000 */
.L_x_15701:
        /* <DEDUP_REMOVED lines=35> */
.L_x_15704:
[----:B------:R-:W-:Y:S05]  /*1a440*/  BSYNC B1 ;  /* 0x0000000000017941 */ /* 0x000fea0003800000 */
.L_x_15703:
        /* <DEDUP_REMOVED lines=31> */
[----:B0-----:R-:W-:-:S05]  /*1a640*/  IMAD.WIDE.U32 R166, R168, 0x10, R166 ;  /* 0x00000010a8a67825 */ /* 0x001fca00078e00a6 */
[----:B------:R0:W-:Y:S02]  /*1a650*/  STG.E.128 desc[UR4][R166.64], R128 ;  /* 0x00000080a6007986 */ /* 0x0001e4000c101d04 */
.L_x_15692:
[----:B------:R-:W-:Y:S05]  /*1a660*/  BSYNC B0 ;  /* 0x0000000000007941 */ /* 0x000fea0003800000 */
.L_x_15691:
[----:B------:R-:W-:Y:S01]  /*1a670*/  LOP3.LUT P1, RZ, R7, 0x2, RZ, 0xc0, !PT ;  /* 0x0000000207ff7812 */ /* 0x000fe2000782c0ff */
[----:B------:R-:W-:-:S03]  /*1a680*/  VIADD R6, R6, UR32 ;  /* 0x0000002006067c36 */ /* 0x000fc60008000000 */
[----:B01234-:R-:W-:Y:S02]  /*1a690*/  SEL R128, RZ, 0x1, P1 ;  /* 0x00000001ff807807 */ /* 0x01ffe40000800000 */
[----:B------:R-:W-:-:S03]  /*1a6a0*/  ISETP.GE.AND P1, PT, R6, UR33, PT ;  /* 0x0000002106007c0c */ /* 0x000fc6000bf26270 */
[----:B------:R0:W-:Y:S10]  /*1a6b0*/  STL.S16 [R1+0x24], R128 ;  /* 0x0000248001007387 */ /* 0x0001f40000100600 */
[----:B0-----:R-:W-:Y:S05]  /*1a6c0*/  @!P1 BRA `(.L_x_15705) ;  /* 0xfffffe6c004c9947 */ /* 0x001fea000383ffff */
[----:B------:R-:W-:Y:S05]  /*1a6d0*/  EXIT ;  /* 0x000000000000794d */ /* 0x000fea0003800000 */
.L_x_15690:
[----:B------:R0:W5:Y:S01]  /*1a6e0*/  LDL R167, [R1+0x2c] ;  /* 0x00002c0001a77983 */ /* 0x0001620000100800 */
[----:B------:R-:W-:Y:S01]  /*1a6f0*/  HFMA2.MMA R130, -RZ, RZ, 0, 1.847743988037109375e-06 ;  /* 0x0000001fff827435 */ /* 0x000fe200000001ff */
[----:B------:R-:W-:Y:S01]  /*1a700*/  MOV R169, R128 ;  /* 0x0000008000a97202 */ /* 0x000fe20000000f00 */
[----:B------:R-:W-:Y:S02]  /*1a710*/  IMAD.MOV.U32 R129, RZ, RZ, 0x1 ;  /* 0x00000001ff817424 */ /* 0x000fe400078e00ff */
[----:B------:R-:W-:-:S07]  /*1a720*/  IMAD.MOV.U32 R166, RZ, RZ, -0x1 ;  /* 0xffffffffffa67424 */ /* 0x000fce00078e00ff */
[----:B0----5:R-:W-:Y:S05]  /*1a730*/  WARPSYNC.COLLECTIVE R166, `(.L_x_15706) ;  /* 0x00000000a6087348 */ /* 0x021fea0003c00000 */
[----:B------:R1:W2:Y:S02]  /*1a740*/  SHFL.BFLY P6, R168, R169, R129, R130 ;  /* 0x0c000081a9a87389 */ /* 0x0002a400000c0082 */
[----:B012--5:R-:W-:Y:S01]  /*1a750*/  ENDCOLLECTIVE ;  /* 0x000000000000791b */ /* 0x027fe20003800000 */
.L_x_15706:
[----:B------:R-:W-:-:S05]  /*1a760*/  MOV R129, R168 ;  /* 0x000000a800817202 */ /* 0x000fca0000000f00 */
[----:B------:R-:W-:Y:S01]  /*1a770*/  FADD.FTZ R128, R128, R129 ;  /* 0x0000008180807221 */ /* 0x000fe20000010000 */
[----:B------:R-:W-:-:S03]  /*1a780*/  HFMA2.MMA R129, -RZ, RZ, 0, 1.1920928955078125e-07 ;  /* 0x00000002ff817435 */ /* 0x000fc600000001ff */
[----:B------:R-:W-:-:S08]  /*1a790*/  IMAD.MOV.U32 R169, RZ, RZ, R128 ;  /* 0x000000ffffa97224 */ /* 0x000fd000078e0080 */
[----:B------:R-:W-:Y:S05]  /*1a7a0*/  WARPSYNC.COLLECTIVE R166, `(.L_x_15707) ;  /* 0x00000000a6087348 */ /* 0x000fea0003c00000 */
[----:B------:R0:W1:Y:S02]  /*1a7b0*/  SHFL.BFLY P6, R168, R169, R129, R130 ;  /* 0x0c000081a9a87389 */ /* 0x00006400000c0082 */
[----:B01----:R-:W-:Y:S01]  /*1a7c0*/  ENDCOLLECTIVE ;  /* 0x000000000000791b */ /* 0x003fe20003800000 */
.L_x_15707:
[----:B------:R-:W-:-:S04]  /*1a7d0*/  IMAD.MOV.U32 R129, RZ, RZ, R168 ;  /* 0x000000ffff817224 */ /* 0x000fc800078e00a8 */
[----:B------:R-:W-:Y:S01]  /*1a7e0*/  FADD.FTZ R128, R128, R129 ;  /* 0x0000008180807221 */ /* 0x000fe20000010000 */
[----:B------:R-:W-:-:S04]  /*1a7f0*/  IMAD.MOV.U32 R129, RZ, RZ, 0x4 ;  /* 0x00000004ff817424 */ /* 0x000fc800078e00ff */
[----:B------:R-:W-:-:S07]  /*1a800*/  MOV R169, R128 ;  /* 0x0000008000a97202 */ /* 0x000fce0000000f00 */
[----:B------:R-:W-:Y:S05]  /*1a810*/  WARPSYNC.COLLECTIVE R166, `(.L_x_15708) ;  /* 0x00000000a6087348 */ /* 0x000fea0003c00000 */
[----:B------:R0:W1:Y:S02]  /*1a820*/  SHFL.BFLY P6, R168, R169, R129, R130 ;  /* 0x0c000081a9a87389 */ /* 0x00006400000c0082 */
[----:B01----:R-:W-:Y:S01]  /*1a830*/  ENDCOLLECTIVE ;  /* 0x000000000000791b */ /* 0x003fe20003800000 */
.L_x_15708:
[----:B------:R-:W-:-:S05]  /*1a840*/  MOV R129, R168 ;  /* 0x000000a800817202 */ /* 0x000fca0000000f00 */
[----:B------:R-:W-:Y:S01]  /*1a850*/  FADD.FTZ R128, R128, R129 ;  /* 0x0000008180807221 */ /* 0x000fe20000010000 */
[----:B------:R-:W-:-:S03]  /*1a860*/  HFMA2.MMA R129, -RZ, RZ, 0, 4.76837158203125e-07 ;  /* 0x00000008ff817435 */ /* 0x000fc600000001ff */
[----:B------:R-:W-:-:S08]  /*1a870*/  IMAD.MOV.U32 R169, RZ, RZ, R128 ;  /* 0x000000ffffa97224 */ /* 0x000fd000078e0080 */
[----:B------:R-:W-:Y:S05]  /*1a880*/  WARPSYNC.COLLECTIVE R166, `(.L_x_15709) ;  /* 0x00000000a6087348 */ /* 0x000fea0003c00000 */
[----:B------:R0:W1:Y:S02]  /*1a890*/  SHFL.BFLY P6, R168, R169, R129, R130 ;  /* 0x0c000081a9a87389 */ /* 0x00006400000c0082 */
[----:B01----:R-:W-:Y:S01]  /*1a8a0*/  ENDCOLLECTIVE ;  /* 0x000000000000791b */ /* 0x003fe20003800000 */
.L_x_15709:
[----:B------:R-:W-:-:S04]  /*1a8b0*/  IMAD.MOV.U32 R129, RZ, RZ, R168 ;  /* 0x000000ffff817224 */ /* 0x000fc800078e00a8 */
[----:B------:R-:W-:Y:S01]  /*1a8c0*/  FADD.FTZ R128, R128, R129 ;  /* 0x0000008180807221 */ /* 0x000fe20000010000 */
[----:B------:R-:W-:-:S04]  /*1a8d0*/  IMAD.MOV.U32 R129, RZ, RZ, 0x10 ;  /* 0x00000010ff817424 */ /* 0x000fc800078e00ff */
[----:B------:R-:W-:-:S07]  /*1a8e0*/  MOV R169, R128 ;  /* 0x0000008000a97202 */ /* 0x000fce0000000f00 */
[----:B------:R-:W-:Y:S05]  /*1a8f0*/  WARPSYNC.COLLECTIVE R166, `(.L_x_15710) ;  /* 0x00000000a6087348 */ /* 0x000fea0003c00000 */
[----:B------:R0:W1:Y:S02]  /*1a900*/  SHFL.BFLY P6, R168, R169, R129, R130 ;  /* 0x0c000081a9a87389 */ /* 0x00006400000c0082 */
[----:B01----:R-:W-:Y:S01]  /*1a910*/  ENDCOLLECTIVE ;  /* 0x000000000000791b */ /* 0x003fe20003800000 */
.L_x_15710:
[----:B------:R-:W-:Y:S02]  /*1a920*/  MOV R129, R168 ;  /* 0x000000a800817202 */ /* 0x000fe40000000f00 */
[----:B------:R-:W-:-:S03]  /*1a930*/  LOP3.LUT P6, RZ, R7, 0x1, RZ, 0xc0, !PT ;  /* 0x0000000107ff7812 */ /* 0x000fc600078cc0ff */
[----:B------:R-:W-:-:S04]  /*1a940*/  FADD.FTZ R128, R128, R129 ;  /* 0x0000008180807221 */ /* 0x000fc80000010000 */
        /* <DEDUP_REMOVED lines=120> */
.L_x_15711:
[----:B------:R-:W-:-:S05]  /*1b0d0*/  MOV R129, R168 ;  /* 0x000000a800817202 */ /* 0x000fca0000000f00 */
[----:B------:R-:W-:Y:S01]  /*1b0e0*/  FADD.FTZ R167, R167, R129 ;  /* 0x00000081a7a77221 */ /* 0x000fe20000010000 */
[----:B------:R-:W-:-:S03]  /*1b0f0*/  HFMA2.MMA R129, -RZ, RZ, 0, 1.1920928955078125e-07 ;  /* 0x00000002ff817435 */ /* 0x000fc600000001ff */
[----:B------:R-:W-:-:S08]  /*1b100*/  IMAD.MOV.U32 R169, RZ, RZ, R167 ;  /* 0x000000ffffa97224 */ /* 0x000fd000078e00a7 */
[----:B------:R-:W-:Y:S05]  /*1b110*/  WARPSYNC.COLLECTIVE R166, `(.L_x_15712) ;  /* 0x00000000a6087348 */ /* 0x000fea0003c00000 */
[----:B------:R0:W1:Y:S02]  /*1b120*/  SHFL.BFLY P6, R168, R169, R129, R130 ;  /* 0x0c000081a9a87389 */ /* 0x00006400000c0082 */
[----:B01----:R-:W-:Y:S01]  /*1b130*/  ENDCOLLECTIVE ;  /* 0x000000000000791b */ /* 0x003fe20003800000 */
.L_x_15712:
[----:B------:R-:W-:-:S04]  /*1b140*/  IMAD.MOV.U32 R129, RZ, RZ, R168 ;  /* 0x000000ffff817224 */ /* 0x000fc800078e00a8 */
[----:B------:R-:W-:Y:S01]  /*1b150*/  FADD.FTZ R167, R167, R129 ;  /* 0x00000081a7a77221 */ /* 0x000fe20000010000 */
[----:B------:R-:W-:-:S04]  /*1b160*/  IMAD.MOV.U32 R129, RZ, RZ, 0x4 ;  /* 0x00000004ff817424 */ /* 0x000fc800078e00ff */
[----:B------:R-:W-:-:S07]  /*1b170*/  MOV R169, R167 ;  /* 0x000000a700a97202 */ /* 0x000fce0000000f00 */
[----:B------:R-:W-:Y:S05]  /*1b180*/  WARPSYNC.COLLECTIVE R166, `(.L_x_15713) ;  /* 0x00000000a6087348 */ /* 0x000fea0003c00000 */
[----:B------:R0:W1:Y:S02]  /*1b190*/  SHFL.BFLY P6, R168, R169, R129, R130 ;  /* 0x0c000081a9a87389 */ /* 0x00006400000c0082 */
[----:B01----:R-:W-:Y:S01]  /*1b1a0*/  ENDCOLLECTIVE ;  /* 0x000000000000791b */ /* 0x003fe20003800000 */
.L_x_15713:
[----:B------:R-:W-:-:S05]  /*1b1b0*/  MOV R129, R168 ;  /* 0x000000a800817202 */ /* 0x000fca0000000f00 */
[----:B------:R-:W-:Y:S01]  /*1b1c0*/  FADD.FTZ R167, R167, R129 ;  /* 0x00000081a7a77221 */ /* 0x000fe20000010000 */
[----:B------:R-:W-:-:S03]  /*1b1d0*/  HFMA2.MMA R129, -RZ, RZ, 0, 4.76837158203125e-07 ;  /* 0x00000008ff817435 */ /* 0x000fc600000001ff */
[----:B------:R-:W-:-:S08]  /*1b1e0*/  IMAD.MOV.U32 R169, RZ, RZ, R167 ;  /* 0x000000ffffa97224 */ /* 0x000fd000078e00a7 */
[----:B------:R-:W-:Y:S05]  /*1b1f0*/  WARPSYNC.COLLECTIVE R166, `(.L_x_15714) ;  /* 0x00000000a6087348 */ /* 0x000fea0003c00000 */
[----:B------:R0:W1:Y:S02]  /*1b200*/  SHFL.BFLY P6, R168, R169, R129, R130 ;  /* 0x0c000081a9a87389 */ /* 0x00006400000c0082 */
[----:B01----:R-:W-:Y:S01]  /*1b210*/  ENDCOLLECTIVE ;  /* 0x000000000000791b */ /* 0x003fe20003800000 */
.L_x_15714:
[----:B------:R-:W-:-:S04]  /*1b220*/  IMAD.MOV.U32 R129, RZ, RZ, R168 ;  /* 0x000000ffff817224 */ /* 0x000fc800078e00a8 */
[----:B------:R-:W-:Y:S01]  /*1b230*/  FADD.FTZ R167, R167, R129 ;  /* 0x00000081a7a77221 */ /* 0x000fe20000010000 */
[----:B------:R-:W-:-:S04]  /*1b240*/  IMAD.MOV.U32 R129, RZ, RZ, 0x10 ;  /* 0x00000010ff817424 */ /* 0x000fc800078e00ff */
[----:B------:R-:W-:-:S07]  /*1b250*/  MOV R169, R167 ;  /* 0x000000a700a97202 */ /* 0x000fce0000000f00 */
[----:B------:R-:W-:Y:S05]  /*1b260*/  WARPSYNC.COLLECTIVE R166, `(.L_x_15715) ;  /* 0x00000000a6087348 */ /* 0x000fea0003c00000 */
[----:B------:R0:W1:Y:S02]  /*1b270*/  SHFL.BFLY P6, R168, R169, R129, R130 ;  /* 0x0c000081a9a87389 */ /* 0x00006400000c0082 */
[----:B01----:R-:W-:Y:S01]  /*1b280*/  ENDCOLLECTIVE ;  /* 0x000000000000791b */ /* 0x003fe20003800000 */
.L_x_15715:
[----:B------:R-:W-:Y:S01]  /*1b290*/  MOV R129, R168 ;  /* 0x000000a800817202 */ /* 0x000fe20000000f00 */
[----:B------:R-:W-:Y:S06]  /*1b2a0*/  BRA `(.L_x_15716) ;  /* 0xffffffdc00807947 */ /* 0x000fec000383ffff */
.L_x_15717:
        /* <DEDUP_REMOVED lines=13> */
.L_x_46006:


//--------------------- .text._ZN10layer_norm13ln_fwd_kernelINS_13Kernel_traitsIf13__nv_bfloat16S2_S2_fjLj7168ELj1ELj1ELj4ELj16ENS_18Kernel_traits_baseILj7168EfS2_S2_S2_fjLj128EEEEELb1ELb1ELb1ELb1EEEvNS_9FwdParamsE --------------------------
	.section	.text._ZN10layer_norm13ln_fwd_kernelINS_13Kernel_traitsIf13__nv_bfloat16S2_S2_fjLj7168ELj1ELj1ELj4ELj16ENS_18Kernel_traits_baseILj7168EfS2_S2_S2_fjLj128EEEEELb1ELb1ELb1ELb1EEEvNS_9FwdParamsE,"ax",@progbits
	.align	128
        .global         _ZN10layer_norm13ln_fwd_kernelINS_13Kernel_traitsIf13__nv_bfloat16S2_S2_fjLj7168ELj1ELj1ELj4ELj16ENS_18Kernel_traits_baseILj7168EfS2_S2_S2_fjLj128EEEEELb1ELb1ELb1ELb1EEEvNS_9FwdParamsE
        .type           _ZN10layer_norm13ln_fwd_kernelINS_13Kernel_traitsIf13__nv_bfloat16S2_S2_fjLj7168ELj1ELj1ELj4ELj16ENS_18Kernel_traits_baseILj7168EfS2_S2_S2_fjLj128EEEEELb1ELb1ELb1ELb1EEEvNS_9FwdParamsE,@function
        .size           _ZN10layer_norm13ln_fwd_kernelINS_13Kernel_traitsIf13__nv_bfloat16S2_S2_fjLj7168ELj1ELj1ELj4ELj16ENS_18Kernel_traits_baseILj7168EfS2_S2_S2_fjLj128EEEEELb1ELb1ELb1ELb1EEEvNS_9FwdParamsE,(.L_x_46007 - _ZN10layer_norm13ln_fwd_kernelINS_13Kernel_traitsIf13__nv_bfloat16S2_S2_fjLj7168ELj1ELj1ELj4ELj16ENS_18Kernel_traits_baseILj7168EfS2_S2_S2_fjLj128EEEEELb1ELb1ELb1ELb1EEEvNS_9FwdParamsE)
        .other          _ZN10layer_norm13ln_fwd_kernelINS_13Kernel_traitsIf13__nv_bfloat16S2_S2_fjLj7168ELj1ELj1ELj4ELj16ENS_18Kernel_traits_baseILj7168EfS2_S2_S2_fjLj128EEEEELb1ELb1ELb1ELb1EEEvNS_9FwdParamsE,@"STO_CUDA_ENTRY STV_DEFAULT"
_ZN10layer_norm13ln_fwd_kernelINS_13Kernel_traitsIf13__nv_bfloat16S2_S2_fjLj7168ELj1ELj1ELj4ELj16ENS_18Kernel_traits_baseILj7168EfS2_S2_S2_fjLj128EEEEELb1ELb1ELb1ELb1EEEvNS_9FwdParamsE:
.text._ZN10layer_norm13ln_fwd_kernelINS_13Kernel_traitsIf13__nv_bfloat16S2_S2_fjLj7168ELj1ELj1ELj4ELj16ENS_18Kernel_traits_baseILj7168EfS2_S2_S2_fjLj128EEEEELb1ELb1ELb1ELb1EEEvNS_9FwdParamsE:
        /* <DEDUP_REMOVED lines=138> */
[----:B------:R-:W3:Y:S04]  /*08a0*/  LDG.E.128 R16, desc[UR4][R2.64+0x10] ;  /* 0x0000100402107981 */ /* 0x000ee8000c1e1d00 */
        /* <DEDUP_REMOVED lines=15> */
[----:B------:R-:W-:Y:S01]  /*09a0*/  IMAD R5, R11, -0x2daee0ad, RZ ;  /* 0xd2511f530b057824 */ /* 0x000fe200078e02ff */
[----:B------:R-:W-:Y:S01]  /*09b0*/  UIADD3 UR33, UR7, -0x695add53, URZ ;  /* 0x96a522ad07217890 */ /* 0x000fe2000fffe03f */
[----:B------:R-:W5:Y:S01]  /*09c0*/  LDG.E.128 R240, desc[UR4][R2.64+0x1000] ;  /* 0x0010000402f07981 */ /* 0x000f62000c1e1d00 */
[----:B------:R-:W-:-:S02]  /*09d0*/  IMAD R4, R15, -0x326172a9, RZ ;  /* 0xcd9e8d570f047824 */ /* 0x000fc400078e02ff */
[----:B------:R-:W-:Y:S01]  /*09e0*/  IMAD.HI.U32 R189, R190, -0x326172a9, RZ ;  /* 0xcd9e8d57bebd7827 */ /* 0x000fe200078e00ff */
        /* <DEDUP_REMOVED lines=11> */
[----:B------:R-:W-:Y:S01]  /*0aa0*/  HFMA2.MMA R252, -RZ, RZ, 0, 5.9604644775390625e-08 ;  /* 0x00000001fffc7435 */ /* 0x000fe200000001ff */
[----:B------:R-:W-:Y:S01]  /*0ab0*/  LOP3.LUT R189, R189, UR32, R4, 0x96, !PT ;  /* 0x00000020bdbd7c12 */ /* 0x000fe2000f8e9604 */
[----:B------:R-:W-:Y:S01]  /*0ac0*/  IMAD.MOV.U32 R4, RZ, RZ, R13 ;  /* 0x000000ffff047224 */ /* 0x000fe200078e000d */
[----:B------:R-:W-:Y:S01]  /*0ad0*/  LOP3.LUT R205, R6, 0x3, RZ, 0xc0, !PT ;  /* 0x0000000306cd7812 */ /* 0x000fe200078ec0ff */
[----:B------:R-:W-:Y:S01]  /*0ae0*/  ULDC.U8 UR8, c[0x0][0x2a0] ;  /* 0x0000a80000087ab9 */ /* 0x000fe20000000000 */
[----:B------:R-:W-:Y:S01]  /*0af0*/  ULDC UR10, c[0x0][0x294] ;  /* 0x0000a500000a7ab9 */ /* 0x000fe20000000800 */
[----:B------:R-:W-:Y:S01]  /*0b00*/  ULDC UR11, c[0x0][0x290] ;  /* 0x0000a400000b7ab9 */ /* 0x000fe20000000800 */
[----:B------:R-:W-:Y:S01]  /*0b10*/  ULDC.64 UR12, c[0x0][0x298] ;  /* 0x0000a600000c7ab9 */ /* 0x000fe20000000a00 */
[----:B------:R-:W-:Y:S01]  /*0b20*/  ULDC.64 UR14, c[0x0][0x210] ;  /* 0x00008400000e7ab9 */ /* 0x000fe20000000a00 */
[----:B0-----:R-:W-:Y:S01]  /*0b30*/  IMAD.WIDE.U32 R2, R10, -0x2daee0ad, RZ ;  /* 0xd2511f530a027825 */ /* 0x001fe200078e00ff */
[----:B------:R-:W-:Y:S01]  /*0b40*/  ISETP.NE.AND P1, PT, RZ, UR8, PT ;  /* 0x00000008ff007c0c */ /* 0x000fe2000bf25270 */
[----:B------:R-:W-:-:S02]  /*0b50*/  ULDC.64 UR8, c[0x0][0x230] ;  /* 0x00008c0000087ab9 */ /* 0x000fc40000000a00 */
[----:B------:R-:W-:Y:S01]  /*0b60*/  IMAD R190, R190, -0x326172a9, RZ ;  /* 0xcd9e8d57bebe7824 */ /* 0x000fe200078e02ff */
[----:B------:R-:W-:Y:S01]  /*0b70*/  LOP3.LUT R186, R3, UR33, R5, 0x96, !PT ;  /* 0x0000002103ba7c12 */ /* 0x000fe2000f8e9605 */
[----:B------:R-:W-:Y:S01]  /*0b80*/  IMAD.MOV.U32 R5, RZ, RZ, RZ ;  /* 0x000000ffff057224 */ /* 0x000fe200078e00ff */
[----:B------:R-:W-:Y:S01]  /*0b90*/  MOV R188, R2 ;  /* 0x0000000200bc7202 */ /* 0x000fe20000000f00 */
[----:B------:R-:W-:Y:S01]  /*0ba0*/  IMAD.MOV.U32 R2, RZ, RZ, R7 ;  /* 0x000000ffff027224 */ /* 0x000fe200078e0007 */
[----:B------:R-:W-:Y:S01]  /*0bb0*/  MOV R3, R14 ;  /* 0x0000000e00037202 */ /* 0x000fe20000000f00 */
[----:B--2---:R0:W-:Y:S04]  /*0bc0*/  STL.64 [R1+0x10], R20 ;  /* 0x0000101401007387 */ /* 0x0041e80000100a00 */
[----:B------:R0:W-:Y:S04]  /*0bd0*/  STL.64 [R1+0x18], R22 ;  /* 0x0000181601007387 */ /* 0x0001e80000100a00 */
[----:B---3--:R0:W-:Y:S04]  /*0be0*/  STL.64 [R1], R16 ;  /* 0x0000001001007387 */ /* 0x0081e80000100a00 */
[----:B------:R0:W-:Y:S02]  /*0bf0*/  STL.64 [R1+0x8], R18 ;  /* 0x0000081201007387 */ /* 0x0001e40000100a00 */
.L_x_16295:
[----:B------:R-:W1:Y:S08]  /*0c00*/  LDC.64 R14, c[0x0][0x280] ;  /* 0x0000a000ff0e7b82 */ /* 0x000e700000000a00 */
[----:B0-----:R-:W2:Y:S01]  /*0c10*/  LDC R24, c[0x0][0x218] ;  /* 0x00008600ff187b82 */ /* 0x001ea20000000800 */
[----:B------:R-:W-:-:S07]  /*0c20*/  ISETP.NE.U32.AND P0, PT, RZ, UR8, PT ;  /* 0x00000008ff007c0c */ /* 0x000fce000bf05070 */
[----:B0-----:R-:W0:Y:S01]  /*0c30*/  LDC.64 R16, c[0x0][0x288] ;  /* 0x0000a200ff107b82 */ /* 0x001e220000000a00 */
[----:B-1----:R-:W-:-:S05]  /*0c40*/  IMAD.WIDE R14, R0, 0x4, R14 ;  /* 0x00000004000e7825 */ /* 0x002fca00078e020e */
[----:B------:R1:W3:Y:S01]  /*0c50*/  LDG.E R23, desc[UR4][R14.64] ;  /* 0x000000040e177981 */ /* 0x0002e2000c1e1900 */
[----:B------:R-:W-:Y:S01]  /*0c60*/  ISETP.NE.AND.EX P0, PT, RZ, UR9, PT, P0 ;  /* 0x00000009ff007c0c */ /* 0x000fe2000bf05300 */
[----:B------:R-:W-:Y:S02]  /*0c70*/  IMAD.MOV.U32 R180, RZ, RZ, RZ ;  /* 0x000000ffffb47224 */ /* 0x000fe400078e00ff */
[----:B--2---:R-:W-:-:S05]  /*0c80*/  IMAD R13, R0, R24, RZ ;  /* 0x00000018000d7224 */ /* 0x004fca00078e02ff */
[----:B-1----:R-:W-:-:S05]  /*0c90*/  SHF.R.S32.HI R14, RZ, 0x1f, R13 ;  /* 0x0000001fff0e7819 */ /* 0x002fca000001140d */
[----:B------:R-:W1:Y:S01]  /*0ca0*/  @P0 LDC.64 R18, c[0x0][0x230] ;  /* 0x00008c00ff120b82 */ /* 0x000e620000000a00 */
[----:B------:R-:W-:Y:S02]  /*0cb0*/  LEA.HI R14, R14, R13, RZ, 0x3 ;  /* 0x0000000d0e0e7211 */ /* 0x000fe400078f18ff */
[----:B---3--:R-:W-:-:S13]  /*0cc0*/  ISETP.GE.AND P2, PT, R23, 0x1, PT ;  /* 0x000000011700780c */ /* 0x008fda0003f46270 */
[----:B------:R-:W-:Y:S01]  /*0cd0*/  @P2 IADD3 R22, R23, -0x1, RZ ;  /* 0xffffffff17162810 */ /* 0x000fe20007ffe0ff */
[----:B------:R-:W2:Y:S04]  /*0ce0*/  @P2 LDC.64 R20, c[0x0][0x220] ;  /* 0x00008800ff142b82 */ /* 0x000ea80000000a00 */
[----:B------:R-:W-:Y:S02]  /*0cf0*/  @P2 IMAD R22, R22, R24, RZ ;  /* 0x0000001816162224 */ /* 0x000fe400078e02ff */
[----:B------:R-:W3:Y:S03]  /*0d00*/  S2R R24, SR_TID.X ;  /* 0x0000000000187919 */ /* 0x000ee60000002100 */
[----:B------:R-:W-:-:S04]  /*0d10*/  @P2 SHF.R.S32.HI R15, RZ, 0x1f, R22 ;  /* 0x0000001fff0f2819 */ /* 0x000fc80000011416 */
[----:B------:R-:W-:Y:S02]  /*0d20*/  @P2 LEA.HI R15, R15, R22, RZ, 0x3 ;  /* 0x000000160f0f2211 */ /* 0x000fe400078f18ff */
[----:B---3--:R-:W-:-:S04]  /*0d30*/  LOP3.LUT R24, R24, 0x7f, RZ, 0xc0, !PT ;  /* 0x0000007f18187812 */ /* 0x008fc800078ec0ff */
[-C--:B------:R-:W-:Y:S02]  /*0d40*/  LEA.HI.SX32 R177, R14, R24.reuse, 0x1d ;  /* 0x000000180eb17211 */ /* 0x080fe400078feaff */
[----:B------:R-:W-:Y:S01]  /*0d50*/  @P2 LEA.HI.SX32 R180, R15, R24, 0x1d ;  /* 0x000000180fb42211 */ /* 0x000fe200078feaff */
[----:B0-----:R-:W-:-:S04]  /*0d60*/  IMAD.WIDE R14, R0, 0x4, R16 ;  /* 0x00000004000e7825 */ /* 0x001fc800078e0210 */
[----:B-1----:R-:W-:Y:S01]  /*0d70*/  @P0 IMAD.WIDE.U32 R18, R177, 0x10, R18 ;  /* 0x00000010b1120825 */ /* 0x002fe200078e0012 */
[----:B-----5:R0:W5:Y:S03]  /*0d80*/  LDG.E R207, desc[UR4][R14.64] ;  /* 0x000000040ecf7981 */ /* 0x020166000c1e1900 */
[----:B--2---:R-:W-:Y:S01]  /*0d90*/  @P2 IMAD.WIDE.U32 R16, R180, 0x10, R20 ;  /* 0x00000010b4102825 */ /* 0x004fe200078e0014 */
[----:B------:R0:W5:Y:S04]  /*0da0*/  @P0 LDG.E.128 R140, desc[UR4][R18.64] ;  /* 0x00000004128c0981 */ /* 0x000168000c1e1d00 */
[----:B------:R0:W5:Y:S01]  /*0db0*/  @P2 LDG.E.128 R144, desc[UR4][R16.64] ;  /* 0x0000000410902981 */ /* 0x000162000c1e1d00 */
[----:B------:R-:W-:-:S05]  /*0dc0*/  SHF.R.S32.HI R13, RZ, 0x1f, R0 ;  /* 0x0000001fff0d7819 */ /* 0x000fca0000011400 */
[----:B------:R0:W-:Y:S01]  /*0dd0*/  STL [R1+0x20], R13 ;  /* 0x0000200d01007387 */ /* 0x0001e20000100800 */
        /* <DEDUP_REMOVED lines=9> */
.L_x_15719:
        /* <DEDUP_REMOVED lines=12> */
.L_x_15722:
[----:B------:R-:W-:-:S07]  /*0f30*/  MOV R6, R190 ;  /* 0x000000be00067202 */ /* 0x000fce0000000f00 */
.L_x_15723:
[----:B------:R-:W-:Y:S05]  /*0f40*/  BSYNC B1 ;  /* 0x0000000000017941 */ /* 0x000fea0003800000 */
.L_x_15721:
        /* <DEDUP_REMOVED lines=16> */
.L_x_15727:
[----:B------:R-:W-:Y:S05]  /*1050*/  BSYNC B2 ;  /* 0x0000000000027941 */ /* 0x000fea0003800000 */
.L_x_15726:
        /* <DEDUP_REMOVED lines=43> */
.L_x_15725:
[----:B------:R-:W-:Y:S05]  /*1310*/  BSYNC B1 ;  /* 0x0000000000017941 */ /* 0x000fea0003800000 */
.L_x_15724:
        /* <DEDUP_REMOVED lines=10> */
[----:B------:R-:W-:-:S04]  /*13c0*/  FMUL.FTZ R158, R248, R15 ;  /* 0x0000000ff89e7220 */ /* 0x000fc80000410000 */
[----:B------:R-:W-:-:S07]  /*13d0*/  @P0 FADD.FTZ R158, R158, R17 ;  /* 0x000000119e9e0221 */ /* 0x000fce0000010000 */
.L_x_15720:
[----:B------:R-:W-:Y:S05]  /*13e0*/  BSYNC B0 ;  /* 0x0000000000007941 */ /* 0x000fea0003800000 */
.L_x_15718:
        /* <DEDUP_REMOVED lines=9> */
.L_x_15729:
        /* <DEDUP_REMOVED lines=12> */
.L_x_15732:
[----:B------:R-:W-:-:S07]  /*1540*/  IMAD.MOV.U32 R7, RZ, RZ, R190 ;  /* 0x000000ffff077224 */ /* 0x000fce00078e00be */
.L_x_15733:
[----:B------:R-:W-:Y:S05]  /*1550*/  BSYNC B1 ;  /* 0x0000000000017941 */ /* 0x000fea0003800000 */
.L_x_15731:
        /* <DEDUP_REMOVED lines=16> */
.L_x_15737:
[----:B------:R-:W-:Y:S05]  /*1660*/  BSYNC B2 ;  /* 0x0000000000027941 */ /* 0x000fea0003800000 */
.L_x_15736:
        /* <DEDUP_REMOVED lines=43> */
.L_x_15735:
[----:B------:R-:W-:Y:S05]  /*1920*/  BSYNC B1 ;  /* 0x0000000000017941 */ /* 0x000fea0003800000 */
.L_x_15734:
        /* <DEDUP_REMOVED lines=8> */
[----:B------:R-:W-:-:S04]  /*19b0*/  @P0 PRMT R7, R140, 0x7632, R7 ;  /* 0x000076328c070816 */ /* 0x000fc80000000007 */
[----:B------:R-:W-:Y:S01]  /*19c0*/  FSEL R16, R13, RZ, !P4 ;  /* 0x000000ff0d107208 */ /* 0x000fe20006000000 */
[----:B------:R-:W-:Y:S01]  /*19d0*/  @P0 IMAD.U32 R18, R7, 0x10000, RZ ;  /* 0x0001000007120824 */ /* 0x000fe200078e00ff */
[----:B------:R-:W-:-:S03]  /*19e0*/  SEL R7, RZ, 0x1, P4 ;  /* 0x00000001ff077807 */ /* 0x000fc60002000000 */
[----:B------:R-:W-:-:S04]  /*19f0*/  FMUL.FTZ R157, R249, R16 ;  /* 0x00000010f99d7220 */ /* 0x000fc80000410000 */
[----:B------:R-:W-:-:S07]  /*1a00*/  @P0 FADD.FTZ R157, R157, R18 ;  /* 0x000000129d9d0221 */ /* 0x000fce0000010000 */
.L_x_15730:
[----:B------:R-:W-:Y:S05]  /*1a10*/  BSYNC B0 ;  /* 0x0000000000007941 */ /* 0x000fea0003800000 */
.L_x_15728:
        /* <DEDUP_REMOVED lines=8> */
.L_x_15739:
        /* <DEDUP_REMOVED lines=12> */
.L_x_15742:
[----:B------:R-:W-:-:S07]  /*1b60*/  MOV R8, R190 ;  /* 0x000000be00087202 */ /* 0x000fce0000000f00 */
.L_x_15743:
[----:B------:R-:W-:Y:S05]  /*1b70*/  BSYNC B1 ;  /* 0x0000000000017941 */ /* 0x000fea0003800000 */
.L_x_15741:
        /* <DEDUP_REMOVED lines=16> */
.L_x_15747:
[----:B------:R-:W-:Y:S05]  /*1c80*/  BSYNC B2 ;  /* 0x0000000000027941 */ /* 0x000fea0003800000 */
.L_x_15746:
        /* <DEDUP_REMOVED lines=43> */
.L_x_15745:
[----:B------:R-:W-:Y:S05]  /*1f40*/  BSYNC B1 ;  /* 0x0000000000017941 */ /* 0x000fea0003800000 */
.L_x_15744:
        /* <DEDUP_REMOVED lines=12> */
.L_x_15740:
[----:B------:R-:W-:Y:S05]  /*2010*/  BSYNC B0 ;  /* 0x0000000000007941 */ /* 0x000fea0003800000 */
.L_x_15738:
        /* <DEDUP_REMOVED lines=9> */
.L_x_15749:
        /* <DEDUP_REMOVED lines=12> */
.L_x_15752:
[----:B------:R-:W-:-:S07]  /*2170*/  IMAD.MOV.U32 R9, RZ, RZ, R190 ;  /* 0x000000ffff097224 */ /* 0x000fce00078e00be */
.L_x_15753:
[----:B------:R-:W-:Y:S05]  /*2180*/  BSYNC B1 ;  /* 0x0000000000017941 */ /* 0x000fea0003800000 */
.L_x_15751:
        /* <DEDUP_REMOVED lines=16> */
.L_x_15757:
[----:B------:R-:W-:Y:S05]  /*2290*/  BSYNC B2 ;  /* 0x0000000000027941 */ /* 0x000fea0003800000 */
.L_x_15756:
        /* <DEDUP_REMOVED lines=43> */
.L_x_15755:
[----:B------:R-:W-:Y:S05]  /*2550*/  BSYNC B1 ;  /* 0x0000000000017941 */ /* 0x000fea0003800000 */
.L_x_15754:
        /* <DEDUP_REMOVED lines=14> */
.L_x_15750:
[----:B------:R-:W-:Y:S05]  /*2640*/  BSYNC B0 ;  /* 0x0000000000007941 */ /* 0x000fea0003800000 */
.L_x_15748:
        /* <DEDUP_REMOVED lines=8> */
.L_x_15759:
        /* <DEDUP_REMOVED lines=12> */
.L_x_15762:
[----:B------:R-:W-:-:S07]  /*2790*/  MOV R10, R190 ;  /* 0x000000be000a7202 */ /* 0x000fce0000000f00 */
.L_x_15763:
[----:B------:R-:W-:Y:S05]  /*27a0*/  BSYNC B1 ;  /* 0x0000000000017941 */ /* 0x000fea0003800000 */
.L_x_15761:
        /* <DEDUP_REMOVED lines=16> */
.L_x_15767:
[----:B------:R-:W-:Y:S05]  /*28b0*/  BSYNC B2 ;  /* 0x0000000000027941 */ /* 0x000fea0003800000 */
.L_x_15766:
        /* <DEDUP_REMOVED lines=43> */
.L_x_15765:
[----:B------:R-:W-:Y:S05]  /*2b70*/  BSYNC B1 ;  /* 0x0000000000017941 */ /* 0x000fea0003800000 */
.L_x_15764:
        /* <DEDUP_REMOVED lines=12> */
.L_x_15760:
[----:B------:R-:W-:Y:S05]  /*2c40*/  BSYNC B0 ;  /* 0x0000000000007941 */ /* 0x000fea0003800000 */
.L_x_15758:
        /* <DEDUP_REMOVED lines=9> */
.L_x_15769:
        /* <DEDUP_REMOVED lines=12> */
.L_x_15772:
[----:B------:R-:W-:-:S07]  /*2da0*/  IMAD.MOV.U32 R11, RZ, RZ, R190 ;  /* 0x000000ffff0b7224 */ /* 0x000fce00078e00be */
.L_x_15773:
[----:B------:R-:W-:Y:S05]  /*2db0*/  BSYNC B1 ;  /* 0x0000000000017941 */ /* 0x000fea0003800000 */
.L_x_15771:
        /* <DEDUP_REMOVED lines=16> */
.L_x_15777:
[----:B------:R-:W-:Y:S05]  /*2ec0*/  BSYNC B2 ;  /* 0x0000000000027941 */ /* 0x000fea0003800000 */
.L_x_15776:
        /* <DEDUP_REMOVED lines=43> */
.L_x_15775:
[----:B------:R-:W-:Y:S05]  /*3180*/  BSYNC B1 ;  /* 0x0000000000017941 */ /* 0x000fea0003800000 */
.L_x_15774:
        /* <DEDUP_REMOVED lines=14> */
.L_x_15770:
[----:B------:R-:W-:Y:S05]  /*3270*/  BSYNC B0 ;  /* 0x0000000000007941 */ /* 0x000fea0003800000 */
.L_x_15768:
        /* <DEDUP_REMOVED lines=8> */
.L_x_15779:
        /* <DEDUP_REMOVED lines=12> */
.L_x_15782:
[----:B------:R-:W-:-:S07]  /*33c0*/  MOV R12, R190 ;  /* 0x000000be000c7202 */ /* 0x000fce0000000f00 */
.L_x_15783:
[----:B------:R-:W-:Y:S05]  /*33d0*/  BSYNC B1 ;  /* 0x0000000000017941 */ /* 0x000fea0003800000 */
.L_x_15781:
        /* <DEDUP_REMOVED lines=16> */
.L_x_15787:
[----:B------:R-:W-:Y:S05]  /*34e0*/  BSYNC B2 ;  /* 0x0000000000027941 */ /* 0x000fea0003800000 */
.L_x_15786:
        /* <DEDUP_REMOVED lines=41> */
[----:B------:R-:W-:Y:S02]  /*3780*/  LOP3.LUT R186, R15, UR33, R18, 0x96, !PT ;  /* 0x000000210fba7c12 */ /* 0x000fe4000f8e9612 */
[----:B------:R-:W-:-:S07]  /*3790*/  MOV R188, R14 ;  /* 0x0000000e00bc7202 */ /* 0x000fce0000000f00 */
.L_x_15785:
[----:B------:R-:W-:Y:S05]  /*37a0*/  BSYNC B1 ;  /* 0x0000000000017941 */ /* 0x000fea0003800000 */
.L_x_15784:
        /* <DEDUP_REMOVED lines=12> */
.L_x_15780:
[----:B------:R-:W-:Y:S05]  /*3870*/  BSYNC B0 ;  /* 0x0000000000007941 */ /* 0x000fea0003800000 */
.L_x_15778:
        /* <DEDUP_REMOVED lines=9> */
.L_x_15789:
        /* <DEDUP_REMOVED lines=12> */
.L_x_15792:
[----:B------:R-:W-:-:S07]  /*39d0*/  IMAD.MOV.U32 R13, RZ, RZ, R190 ;  /* 0x000000ffff0d7224 */ /* 0x000fce00078e00be */
.L_x_15793:
[----:B------:R-:W-:Y:S05]  /*39e0*/  BSYNC B1 ;  /* 0x0000000000017941 */ /* 0x000fea0003800000 */
.L_x_15791:
        /* <DEDUP_REMOVED lines=16> */
.L_x_15797:
[----:B------:R-:W-:Y:S05]  /*3af0*/  BSYNC B2 ;  /* 0x0000000000027941 */ /* 0x000fea0003800000 */
.L_x_15796:
        /* <DEDUP_REMOVED lines=43> */
.L_x_15795:
[----:B------:R-:W-:Y:S05]  /*3db0*/  BSYNC B1 ;  /* 0x0000000000017941 */ /* 0x000fea0003800000 */
.L_x_15794:
        /* <DEDUP_REMOVED lines=12> */
[----:B------:R-:W-:-:S04]  /*3e80*/  FMUL.FTZ R160, R247, R14 ;  /* 0x0000000ef7a07220 */ /* 0x000fc80000410000 */
[----:B------:R-:W-:-:S07]  /*3e90*/  @P0 FADD.FTZ R160, R160, R13 ;  /* 0x0000000da0a00221 */ /* 0x000fce0000010000 */
.L_x_15790:
[----:B------:R-:W-:Y:S05]  /*3ea0*/  BSYNC B0 ;  /* 0x0000000000007941 */ /* 0x000fea0003800000 */
.L_x_15788:
        /* <DEDUP_REMOVED lines=35> */
.L_x_15799:
[----:B------:R-:W-:Y:S05]  /*40e0*/  BSYNC B0 ;  /* 0x0000000000007941 */ /* 0x000fea0003800000 */
.L_x_15798:
[----:B-----5:R2:W5:Y:S04]  /*40f0*/  @P2 LDG.E.128 R144, desc[UR4][R20.64] ;  /* 0x0000000414902981 */ /* 0x020568000c1e1d00 */
[----:B------:R2:W5:Y:S01]  /*4100*/  @P0 LDG.E.128 R140, desc[UR4][R22.64] ;  /* 0x00000004168c0981 */ /* 0x000562000c1e1d00 */
[----:B------:R-:W-:Y:S04]  /*4110*/  BSSY B0, `(.L_x_15800) ;  /* 0x000005f000007945 */ /* 0x000fe80003800000 */
[----:B------:R-:W-:Y:S05]  /*4120*/  @P3 BRA `(.L_x_15801) ;  /* 0x0000000000183947 */ /* 0x000fea0003800000 */
[----:B--2---:R-:W-:Y:S01]  /*4130*/  IMAD.MOV.U32 R21, RZ, RZ, RZ ;  /* 0x000000ffff157224 */ /* 0x004fe200078e00ff */
[----:B01----:R-:W-:Y:S01]  /*4140*/  MOV R16, R15 ;  /* 0x0000000f00107202 */ /* 0x003fe20000000f00 */
[----:B------:R-:W-:Y:S06]  /*4150*/  @!P0 BRA `(.L_x_15802) ;  /* 0x0000000400688947 */ /* 0x000fec0003800000 */
[----:B------:R-:W-:Y:S01]  /*4160*/  IMAD.MOV.U32 R16, RZ, RZ, R15 ;  /* 0x000000ffff107224 */ /* 0x000fe200078e000f */
[----:B-----5:R-:W-:Y:S01]  /*4170*/  SHF.L.U32 R21, R140, 0x10, RZ ;  /* 0x000000108c157819 */ /* 0x020fe200000006ff */
[----:B------:R-:W-:Y:S06]  /*4180*/  BRA `(.L_x_15802) ;  /* 0x00000004005c7947 */ /* 0x000fec0003800000 */
.L_x_15801:
        /* <DEDUP_REMOVED lines=12> */
.L_x_15804:
[----:B------:R-:W-:-:S07]  /*4250*/  IMAD.MOV.U32 R6, RZ, RZ, R190 ;  /* 0x000000ffff067224 */ /* 0x000fce00078e00be */
.L_x_15805:
[----:B------:R-:W-:Y:S05]  /*4260*/  BSYNC B1 ;  /* 0x0000000000017941 */ /* 0x000fea0003800000 */
.L_x_15803:
        /* <DEDUP_REMOVED lines=16> */
.L_x_15809:
[----:B------:R-:W-:Y:S05]  /*4370*/  BSYNC B2 ;  /* 0x0000000000027941 */ /* 0x000fea0003800000 */
.L_x_15808:
        /* <DEDUP_REMOVED lines=43> */
.L_x_15807:
[----:B------:R-:W-:Y:S05]  /*4630*/  BSYNC B1 ;  /* 0x0000000000017941 */ /* 0x000fea0003800000 */
.L_x_15806:
        /* <DEDUP_REMOVED lines=10> */
[----:B------:R-:W-:-:S04]  /*46e0*/  FMUL.FTZ R21, R232, R21 ;  /* 0x00000015e8157220 */ /* 0x000fc80000410000 */
[----:B------:R-:W-:-:S07]  /*46f0*/  @P0 FADD.FTZ R21, R18, R21 ;  /* 0x0000001512150221 */ /* 0x000fce0000010000 */
.L_x_15802:
[----:B------:R-:W-:Y:S05]  /*4700*/  BSYNC B0 ;  /* 0x0000000000007941 */ /* 0x000fea0003800000 */
.L_x_15800:
        /* <DEDUP_REMOVED lines=9> */
.L_x_15811:
        /* <DEDUP_REMOVED lines=12> */
.L_x_15814:
[----:B------:R-:W-:-:S07]  /*4860*/  MOV R7, R190 ;  /* 0x000000be00077202 */ /* 0x000fce0000000f00 */
.L_x_15815:
[----:B------:R-:W-:Y:S05]  /*4870*/  BSYNC B1 ;  /* 0x0000000000017941 */ /* 0x000fea0003800000 */
.L_x_15813:
        /* <DEDUP_REMOVED lines=16> */
.L_x_15819:
[----:B------:R-:W-:Y:S05]  /*4980*/  BSYNC B2 ;  /* 0x0000000000027941 */ /* 0x000fea0003800000 */
.L_x_15818:
        /* <DEDUP_REMOVED lines=43> */
.L_x_15817:
[----:B------:R-:W-:Y:S05]  /*4c40*/  BSYNC B1 ;  /* 0x0000000000017941 */ /* 0x000fea0003800000 */
.L_x_15816:
        /* <DEDUP_REMOVED lines=11> */
[----:B------:R-:W-:Y:S01]  /*4d00*/  SEL R7, RZ, 0x1, P4 ;  /* 0x00000001ff077807 */ /* 0x000fe20002000000 */
[----:B------:R-:W-:-:S04]  /*4d10*/  FMUL.FTZ R22, R233, R16 ;  /* 0x00000010e9167220 */ /* 0x000fc80000410000 */
[----:B------:R-:W-:-:S07]  /*4d20*/  @P0 FADD.FTZ R22, R22, R17 ;  /* 0x0000001116160221 */ /* 0x000fce0000010000 */
.L_x_15812:
[----:B------:R-:W-:Y:S05]  /*4d30*/  BSYNC B0 ;  /* 0x0000000000007941 */ /* 0x000fea0003800000 */
.L_x_15810:
        /* <DEDUP_REMOVED lines=8> */
.L_x_15821:
        /* <DEDUP_REMOVED lines=12> */
.L_x_15824:
[----:B------:R-:W-:-:S07]  /*4e80*/  IMAD.MOV.U32 R8, RZ, RZ, R190 ;  /* 0x000000ffff087224 */ /* 0x000fce00078e00be */
.L_x_15825:
[----:B------:R-:W-:Y:S05]  /*4e90*/  BSYNC B1 ;  /* 0x0000000000017941 */ /* 0x000fea0003800000 */
.L_x_15823:
        /* <DEDUP_REMOVED lines=16> */
.L_x_15829:
[----:B------:R-:W-:Y:S05]  /*4fa0*/  BSYNC B2 ;  /* 0x0000000000027941 */ /* 0x000fea0003800000 */
.L_x_15828:
        /* <DEDUP_REMOVED lines=43> */
.L_x_15827:
[----:B------:R-:W-:Y:S05]  /*5260*/  BSYNC B1 ;  /* 0x0000000000017941 */ /* 0x000fea0003800000 */
.L_x_15826:
        /* <DEDUP_REMOVED lines=10> */
[----:B------:R-:W-:-:S04]  /*5310*/  FMUL.FTZ R23, R234, R23 ;  /* 0x00000017ea177220 */ /* 0x000fc80000410000 */
[----:B------:R-:W-:-:S07]  /*5320*/  @P0 FADD.FTZ R23, R18, R23 ;  /* 0x0000001712170221 */ /* 0x000fce0000010000 */
.L_x_15822:
[----:B------:R-:W-:Y:S05]  /*5330*/  BSYNC B0 ;  /* 0x0000000000007941 */ /* 0x000fea0003800000 */
.L_x_15820:
        /* <DEDUP_REMOVED lines=9> */
.L_x_15831:
        /* <DEDUP_REMOVED lines=12> */
.L_x_15834:
[----:B------:R-:W-:-:S07]  /*5490*/  MOV R9, R190 ;  /* 0x000000be00097202 */ /* 0x000fce0000000f00 */
.L_x_15835:
[----:B------:R-:W-:Y:S05]  /*54a0*/  BSYNC B1 ;  /* 0x0000000000017941 */ /* 0x000fea0003800000 */
.L_x_15833:
        /* <DEDUP_REMOVED lines=16> */
.L_x_15839:
[----:B------:R-:W-:Y:S05]  /*55b0*/  BSYNC B2 ;  /* 0x0000000000027941 */ /* 0x000fea0003800000 */
.L_x_15838:
        /* <DEDUP_REMOVED lines=43> */
.L_x_15837:
[----:B------:R-:W-:Y:S05]  /*5870*/  BSYNC B1 ;  /* 0x0000000000017941 */ /* 0x000fea0003800000 */
.L_x_15836:
        /* <DEDUP_REMOVED lines=14> */
.L_x_15832:
[----:B------:R-:W-:Y:S05]  /*5960*/  BSYNC B0 ;  /* 0x0000000000007941 */ /* 0x000fea0003800000 */
.L_x_15830:
        /* <DEDUP_REMOVED lines=8> */
.L_x_15841:
        /* <DEDUP_REMOVED lines=12> */
.L_x_15844:
[----:B------:R-:W-:-:S07]  /*5ab0*/  IMAD.MOV.U32 R10, RZ, RZ, R190 ;  /* 0x000000ffff0a7224 */ /* 0x000fce00078e00be */
.L_x_15845:
[----:B------:R-:W-:Y:S05]  /*5ac0*/  BSYNC B1 ;  /* 0x0000000000017941 */ /* 0x000fea0003800000 */
.L_x_15843:
        /* <DEDUP_REMOVED lines=16> */
.L_x_15849:
[----:B------:R-:W-:Y:S05]  /*5bd0*/  BSYNC B2 ;  /* 0x0000000000027941 */ /* 0x000fea0003800000 */
.L_x_15848:
        /* <DEDUP_REMOVED lines=43> */
.L_x_15847:
[----:B------:R-:W-:Y:S05]  /*5e90*/  BSYNC B1 ;  /* 0x0000000000017941 */ /* 0x000fea0003800000 */
.L_x_15846:
        /* <DEDUP_REMOVED lines=12> */
.L_x_15842:
[----:B------:R-:W-:Y:S05]  /*5f60*/  BSYNC B0 ;  /* 0x0000000000007941 */ /* 0x000fea0003800000 */
.L_x_15840:
        /* <DEDUP_REMOVED lines=9> */
.L_x_15851:
        /* <DEDUP_REMOVED lines=12> */
.L_x_15854:
[----:B------:R-:W-:-:S07]  /*60c0*/  MOV R11, R190 ;  /* 0x000000be000b7202 */ /* 0x000fce0000000f00 */
.L_x_15855:
[----:B------:R-:W-:Y:S05]  /*60d0*/  BSYNC B1 ;  /* 0x0000000000017941 */ /* 0x000fea0003800000 */
.L_x_15853:
        /* <DEDUP_REMOVED lines=16> */
.L_x_15859:
[----:B------:R-:W-:Y:S05]  /*61e0*/  BSYNC B2 ;  /* 0x0000000000027941 */ /* 0x000fea0003800000 */
.L_x_15858:
        /* <DEDUP_REMOVED lines=43> */
.L_x_15857:
[----:B------:R-:W-:Y:S05]  /*64a0*/  BSYNC B1 ;  /* 0x0000000000017941 */ /* 0x000fea0003800000 */
.L_x_15856:
        /* <DEDUP_REMOVED lines=14> */
.L_x_15852:
[----:B------:R-:W-:Y:S05]  /*6590*/  BSYNC B0 ;  /* 0x0000000000007941 */ /* 0x000fea0003800000 */
.L_x_15850:
        /* <DEDUP_REMOVED lines=8> */
.L_x_15861:
        /* <DEDUP_REMOVED lines=12> */
.L_x_15864:
[----:B------:R-:W-:-:S07]  /*66e0*/  IMAD.MOV.U32 R12, RZ, RZ, R190 ;  /* 0x000000ffff0c7224 */ /* 0x000fce00078e00be */
.L_x_15865:
[----:B------:R-:W-:Y:S05]  /*66f0*/  BSYNC B1 ;  /* 0x0000000000017941 */ /* 0x000fea0003800000 */
.L_x_15863:
        /* <DEDUP_REMOVED lines=16> */
.L_x_15869:
[----:B------:R-:W-:Y:S05]  /*6800*/  BSYNC B2 ;  /* 0x0000000000027941 */ /* 0x000fea0003800000 */
.L_x_15868:
        /* <DEDUP_REMOVED lines=43> */
.L_x_15867:
[----:B------:R-:W-:Y:S05]  /*6ac0*/  BSYNC B1 ;  /* 0x0000000000017941 */ /* 0x000fea0003800000 */
.L_x_15866:
        /* <DEDUP_REMOVED lines=12> */
.L_x_15862:
[----:B------:R-:W-:Y:S05]  /*6b90*/  BSYNC B0 ;  /* 0x0000000000007941 */ /* 0x000fea0003800000 */
.L_x_15860:
        /* <DEDUP_REMOVED lines=9> */
.L_x_15871:
        /* <DEDUP_REMOVED lines=12> */
.L_x_15874:
[----:B------:R-:W-:-:S07]  /*6cf0*/  MOV R15, R190 ;  /* 0x000000be000f7202 */ /* 0x000fce0000000f00 */
.L_x_15875:
[----:B------:R-:W-:Y:S05]  /*6d00*/  BSYNC B1 ;  /* 0x0000000000017941 */ /* 0x000fea0003800000 */
.L_x_15873:
        /* <DEDUP_REMOVED lines=16> */
.L_x_15879:
[----:B------:R-:W-:Y:S05]  /*6e10*/  BSYNC B2 ;  /* 0x0000000000027941 */ /* 0x000fea0003800000 */
.L_x_15878:
        /* <DEDUP_REMOVED lines=43> */
.L_x_15877:
[----:B------:R-:W-:Y:S05]  /*70d0*/  BSYNC B1 ;  /* 0x0000000000017941 */ /* 0x000fea0003800000 */
.L_x_15876:
        /* <DEDUP_REMOVED lines=14> */
.L_x_15872:
[----:B------:R-:W-:Y:S05]  /*71c0*/  BSYNC B0 ;  /* 0x0000000000007941 */ /* 0x000fea0003800000 */
.L_x_15870:
        /* <DEDUP_REMOVED lines=15> */
[----:B------:R-:W-:Y:S01]  /*72c0*/  LOP3.LUT R14, R187, 0xffff, RZ, 0xc0, !PT ;  /* 0x0000ffffbb0e7812 */ /* 0x000fe200078ec0ff */
[----:B------:R-:W0:Y:S01]  /*72d0*/  LDC.64 R32, c[0x0][0x240] ;  /* 0x00009000ff207b82 */ /* 0x000e220000000a00 */
[----:B------:R-:W-:Y:S02]  /*72e0*/  PRMT R17, R11, 0x7104, RZ ;  /* 0x000071040b117816 */ /* 0x000fe400000000ff */
[----:B------:R-:W-:Y:S02]  /*72f0*/  LOP3.LUT R15, R15, 0xff0000, RZ, 0xc0, !PT ;  /* 0x00ff00000f0f7812 */ /* 0x000fe400078ec0ff */
[----:B------:R-:W-:Y:S02]  /*7300*/  LOP3.LUT R16, R8, 0xff, RZ, 0xc0, !PT ;  /* 0x000000ff08107812 */ /* 0x000fe400078ec0ff */
[----:B------:R-:W-:Y:S02]  /*7310*/  PRMT R14, R15, 0x4210, R14 ;  /* 0x000042100f0e7816 */ /* 0x000fe4000000000e */
[----:B------:R-:W-:-:S02]  /*7320*/  LOP3.LUT R15, R9, 0xff, RZ, 0xc0, !PT ;  /* 0x000000ff090f7812 */ /* 0x000fc400078ec0ff */
[----:B------:R-:W-:Y:S02]  /*7330*/  LOP3.LUT R17, R14, 0xff00, R17, 0xf8, !PT ;  /* 0x0000ff000e117812 */ /* 0x000fe400078ef811 */
[----:B------:R-:W-:Y:S01]  /*7340*/  LOP3.LUT R18, R7, 0xff, RZ, 0xc0, !PT ;  /* 0x000000ff07127812 */ /* 0x000fe200078ec0ff */
[----:B------:R-:W-:Y:S01]  /*7350*/  IMAD.WIDE.U32 R14, R15, 0x1000000, RZ ;  /* 0x010000000f0e7825 */ /* 0x000fe200078e00ff */
[----:B------:R-:W-:-:S03]  /*7360*/  LOP3.LUT R29, R17, 0xff, R10, 0xf8, !PT ;  /* 0x000000ff111d7812 */ /* 0x000fc600078ef80a */
[----:B------:R-:W-:-:S04]  /*7370*/  IMAD.WIDE.U32 R16, R16, 0x10000, RZ ;  /* 0x0001000010107825 */ /* 0x000fc800078e00ff */
[----:B------:R-:W-:Y:S01]  /*7380*/  IMAD.WIDE.U32 R18, R18, 0x100, RZ ;  /* 0x0000010012127825 */ /* 0x000fe200078e00ff */
[----:B------:R-:W-:Y:S02]  /*7390*/  LOP3.LUT R29, R17, R29, R15, 0xfe, !PT ;  /* 0x0000001d111d7212 */ /* 0x000fe400078efe0f */
[----:B------:R-:W-:Y:S01]  /*73a0*/  LOP3.LUT R15, R18, R14, R16, 0xfe, !PT ;  /* 0x0000000e120f7212 */ /* 0x000fe200078efe10 */
[----:B0-----:R-:W-:-:S03]  /*73b0*/  IMAD.WIDE.U32 R16, R13, 0x8, R32 ;  /* 0x000000080d107825 */ /* 0x001fc600078e0020 */
[----:B------:R-:W-:Y:S02]  /*73c0*/  LOP3.LUT R14, R15, 0xff, R6, 0xf8, !PT ;  /* 0x000000ff0f0e7812 */ /* 0x000fe400078ef806 */
[----:B------:R-:W-:-:S05]  /*73d0*/  LOP3.LUT R15, R29, R19, RZ, 0xfc, !PT ;  /* 0x000000131d0f7212 */ /* 0x000fca00078efcff */
[----:B------:R0:W-:Y:S02]  /*73e0*/  STG.E.64 desc[UR4][R16.64], R14 ;  /* 0x0000000e10007986 */ /* 0x0001e4000c101b04 */
.L_x_15881:
[----:B------:R-:W-:Y:S05]  /*73f0*/  BSYNC B0 ;  /* 0x0000000000007941 */ /* 0x000fea0003800000 */
.L_x_15880:
        /* <DEDUP_REMOVED lines=10> */
.L_x_15883:
        /* <DEDUP_REMOVED lines=12> */
.L_x_15886:
[----:B------:R-:W-:-:S07]  /*7560*/  MOV R6, R190 ;  /* 0x000000be00067202 */ /* 0x000fce0000000f00 */
.L_x_15887:
[----:B------:R-:W-:Y:S05]  /*7570*/  BSYNC B1 ;  /* 0x0000000000017941 */ /* 0x000fea0003800000 */
.L_x_15885:
        /* <DEDUP_REMOVED lines=16> */
.L_x_15891:
[----:B------:R-:W-:Y:S05]  /*7680*/  BSYNC B2 ;  /* 0x0000000000027941 */ /* 0x000fea0003800000 */
.L_x_15890:
[----:B------:R-:W-:Y:S01]  /*7690*/  IMAD.HI.U32 R13, R2, -0x326172a9, RZ ;  /* 0xcd9e8d57020d7827 */ /* 0x000fe200078e00ff */
[----:B------:R-:W-:-:S03]  /*76a0*/  LOP3.LUT R14, R14, UR7, R5, 0x96, !PT ;  /* 0x000000070e0e7c12 */ /* 0x000fc6000f8e9605 */
[----:B------:R-:W-:Y:S01]  /*76b0*/  IMAD R17, R2, -0x326172a9, RZ ;  /* 0xcd9e8d5702117824 */ /* 0x000fe200078e02ff */
[----:B------:R-:W-:Y:S01]  /*76c0*/  LOP3.LUT R13, R13, UR6, R4, 0x96, !PT ;  /* 0x000000060d0d7c12 */ /* 0x000fe2000f8e9604 */
[----:B------:R-:W-:-:S04]  /*76d0*/  IMAD.WIDE.U32 R14, R14, -0x326172a9, RZ ;  /* 0xcd9e8d570e0e7825 */ /* 0x000fc800078e00ff */
[----:B------:R-:W-:Y:S01]  /*76e0*/  IMAD R19, R3, -0x2daee0ad, RZ ;  /* 0xd2511f5303137824 */ /* 0x000fe200078e02ff */
[----:B------:R-:W-:Y:S01]  /*76f0*/  LOP3.LUT R17, R15, UR16, R17, 0x96, !PT ;  /* 0x000000100f117c12 */ /* 0x000fe2000f8e9611 */
[----:B-1----:R-:W-:-:S04]  /*7700*/  IMAD.WIDE.U32 R26, R13, -0x2daee0ad, RZ ;  /* 0xd2511f530d1a7825 */ /* 0x002fc800078e00ff */
        /* <DEDUP_REMOVED lines=33> */
[----:B------:R-:W-:Y:S01]  /*7920*/  IMAD.MOV.U32 R15, RZ, RZ, RZ ;  /* 0x000000ffff0f7224 */ /* 0x000fe200078e00ff */
[----:B------:R-:W-:-:S07]  /*7930*/  MOV R188, R14 ;  /* 0x0000000e00bc7202 */ /* 0x000fce0000000f00 */
.L_x_15889:
[----:B------:R-:W-:Y:S05]  /*7940*/  BSYNC B1 ;  /* 0x0000000000017941 */ /* 0x000fea0003800000 */
.L_x_15888:
        /* <DEDUP_REMOVED lines=10> */
[----:B------:R-:W-:-:S04]  /*79f0*/  FMUL.FTZ R13, R216, R13 ;  /* 0x0000000dd80d7220 */ /* 0x000fc80000410000 */
[----:B------:R-:W-:-:S07]  /*7a00*/  @P0 FADD.FTZ R13, R14, R13 ;  /* 0x0000000d0e0d0221 */ /* 0x000fce0000010000 */
.L_x_15884:
[----:B------:R-:W-:Y:S05]  /*7a10*/  BSYNC B0 ;  /* 0x0000000000007941 */ /* 0x000fea0003800000 */
.L_x_15882:
        /* <DEDUP_REMOVED lines=9> */
.L_x_15893:
        /* <DEDUP_REMOVED lines=12> */
.L_x_15896:
[----:B------:R-:W-:-:S07]  /*7b70*/  IMAD.MOV.U32 R7, RZ, RZ, R190 ;  /* 0x000000ffff077224 */ /* 0x000fce00078e00be */
.L_x_15897:
[----:B------:R-:W-:Y:S05]  /*7b80*/  BSYNC B1 ;  /* 0x0000000000017941 */ /* 0x000fea0003800000 */
.L_x_15895:
        /* <DEDUP_REMOVED lines=16> */
.L_x_15901:
[----:B------:R-:W-:Y:S05]  /*7c90*/  BSYNC B2 ;  /* 0x0000000000027941 */ /* 0x000fea0003800000 */
.L_x_15900:
        /* <DEDUP_REMOVED lines=43> */
.L_x_15899:
[----:B------:R-:W-:Y:S05]  /*7f50*/  BSYNC B1 ;  /* 0x0000000000017941 */ /* 0x000fea0003800000 */
.L_x_15898:
        /* <DEDUP_REMOVED lines=14> */
.L_x_15894:
[----:B------:R-:W-:Y:S05]  /*8040*/  BSYNC B0 ;  /* 0x0000000000007941 */ /* 0x000fea0003800000 */
.L_x_15892:
        /* <DEDUP_REMOVED lines=8> */
.L_x_15903:
        /* <DEDUP_REMOVED lines=12> */
.L_x_15906:
[----:B------:R-:W-:-:S07]  /*8190*/  MOV R8, R190 ;  /* 0x000000be00087202 */ /* 0x000fce0000000f00 */
.L_x_15907:
[----:B------:R-:W-:Y:S05]  /*81a0*/  BSYNC B1 ;  /* 0x0000000000017941 */ /* 0x000fea0003800000 */
.L_x_15905:
        /* <DEDUP_REMOVED lines=16> */
.L_x_15911:
[----:B------:R-:W-:Y:S05]  /*82b0*/  BSYNC B2 ;  /* 0x0000000000027941 */ /* 0x000fea0003800000 */
.L_x_15910:
        /* <DEDUP_REMOVED lines=44> */
.L_x_15909:
[----:B------:R-:W-:Y:S05]  /*8580*/  BSYNC B1 ;  /* 0x0000000000017941 */ /* 0x000fea0003800000 */
.L_x_15908:
[----:B------:R-:W-:Y:S01]  /*8590*/  I2FP.F32.U32 R8, R8 ;  /* 0x0000000800087245 */ /* 0x000fe20000201000 */
[----:B------:R-:W-:Y:S01]  /*85a0*/  IMAD.MOV.U32 R15, RZ, RZ, 0x2f800000 ;  /* 0x2f800000ff0f7424 */ /* 0x000fe200078e00ff */
[----:B-----5:R-:W-:-:S03]  /*85b0*/  SHF.L.U32 R16, R145, 0x10, RZ ;  /* 0x0000001091107819 */ /* 0x020fc600000006ff */
[----:B------:R-:W-:Y:S02]  /*85c0*/  FFMA.FTZ R8, R8, R15, 1.1641532182693481445e-10 ;  /* 0x2f00000008087423 */ /* 0x000fe4000001000f */
[----:B------:R-:W-:-:S03]  /*85d0*/  FMUL.FTZ R16, R16, UR13 ;  /* 0x0000000d10107c20 */ /* 0x000fc60008410000 */
[----:B------:R-:W-:Y:S01]  /*85e0*/  FSETP.GTU.FTZ.AND P4, PT, R8, UR10, PT ;  /* 0x0000000a08007c0b */ /* 0x000fe2000bf9c000 */
[----:B------:R-:W-:Y:S01]  /*85f0*/  FMUL.FTZ R15, R16, UR12 ;  /* 0x0000000c100f7c20 */ /* 0x000fe20008410000 */
[----:B------:R-:W-:Y:S02]  /*8600*/  @P0 IMAD.U32 R16, R141, 0x10000, RZ ;  /* 0x000100008d100824 */ /* 0x000fe400078e00ff */
[----:B------:R-:W-:Y:S02]  /*8610*/  SEL R8, RZ, 0x1, P4 ;  /* 0x00000001ff087807 */ /* 0x000fe40002000000 */
[----:B------:R-:W-:-:S05]  /*8620*/  FSEL R15, R15, RZ, !P4 ;  /* 0x000000ff0f0f7208 */ /* 0x000fca0006000000 */
[----:B------:R-:W-:-:S04]  /*8630*/  FMUL.FTZ R15, R218, R15 ;  /* 0x0000000fda0f7220 */ /* 0x000fc80000410000 */
[----:B------:R-:W-:-:S07]  /*8640*/  @P0 FADD.FTZ R15, R16, R15 ;  /* 0x0000000f100f0221 */ /* 0x000fce0000010000 */
.L_x_15904:
[----:B------:R-:W-:Y:S05]  /*8650*/  BSYNC B0 ;  /* 0x0000000000007941 */ /* 0x000fea0003800000 */
.L_x_15902:
        /* <DEDUP_REMOVED lines=9> */
.L_x_15913:
        /* <DEDUP_REMOVED lines=12> */
.L_x_15916:
[----:B------:R-:W-:-:S07]  /*87b0*/  MOV R9, R190 ;  /* 0x000000be00097202 */ /* 0x000fce0000000f00 */
.L_x_15917:
[----:B------:R-:W-:Y:S05]  /*87c0*/  BSYNC B1 ;  /* 0x0000000000017941 */ /* 0x000fea0003800000 */
.L_x_15915:
        /* <DEDUP_REMOVED lines=16> */
.L_x_15921:
[----:B------:R-:W-:Y:S05]  /*88d0*/  BSYNC B2 ;  /* 0x0000000000027941 */ /* 0x000fea0003800000 */
.L_x_15920:
        /* <DEDUP_REMOVED lines=44> */
.L_x_15919:
[----:B------:R-:W-:Y:S05]  /*8ba0*/  BSYNC B1 ;  /* 0x0000000000017941 */ /* 0x000fea0003800000 */
.L_x_15918:
        /* <DEDUP_REMOVED lines=14> */
.L_x_15914:
[----:B------:R-:W-:Y:S05]  /*8c90*/  BSYNC B0 ;  /* 0x0000000000007941 */ /* 0x000fea0003800000 */
.L_x_15912:
        /* <DEDUP_REMOVED lines=8> */
.L_x_15923:
        /* <DEDUP_REMOVED lines=12> */
.L_x_15926:
[----:B------:R-:W-:-:S07]  /*8de0*/  MOV R10, R190 ;  /* 0x000000be000a7202 */ /* 0x000fce0000000f00 */
.L_x_15927:
[----:B------:R-:W-:Y:S05]  /*8df0*/  BSYNC B1 ;  /* 0x0000000000017941 */ /* 0x000fea0003800000 */
.L_x_15925:
        /* <DEDUP_REMOVED lines=16> */
.L_x_15931:
[----:B------:R-:W-:Y:S05]  /*8f00*/  BSYNC B2 ;  /* 0x0000000000027941 */ /* 0x000fea0003800000 */
.L_x_15930:
        /* <DEDUP_REMOVED lines=44> */
.L_x_15929:
[----:B------:R-:W-:Y:S05]  /*91d0*/  BSYNC B1 ;  /* 0x0000000000017941 */ /* 0x000fea0003800000 */
.L_x_15928:
        /* <DEDUP_REMOVED lines=12> */
.L_x_15924:
[----:B------:R-:W-:Y:S05]  /*92a0*/  BSYNC B0 ;  /* 0x0000000000007941 */ /* 0x000fea0003800000 */
.L_x_15922:
        /* <DEDUP_REMOVED lines=9> */
.L_x_15933:
        /* <DEDUP_REMOVED lines=12> */
.L_x_15936:
[----:B------:R-:W-:-:S07]  /*9400*/  MOV R11, R190 ;  /* 0x000000be000b7202 */ /* 0x000fce0000000f00 */
.L_x_15937:
[----:B------:R-:W-:Y:S05]  /*9410*/  BSYNC B1 ;  /* 0x0000000000017941 */ /* 0x000fea0003800000 */
.L_x_15935:
        /* <DEDUP_REMOVED lines=16> */
.L_x_15941:
[----:B------:R-:W-:Y:S05]  /*9520*/  BSYNC B2 ;  /* 0x0000000000027941 */ /* 0x000fea0003800000 */
.L_x_15940:
        /* <DEDUP_REMOVED lines=44> */
.L_x_15939:
[----:B------:R-:W-:Y:S05]  /*97f0*/  BSYNC B1 ;  /* 0x0000000000017941 */ /* 0x000fea0003800000 */
.L_x_15938:
[----:B-----5:R-:W-:Y:S01]  /*9800*/  PRMT R18, R146, 0x7632, R18 ;  /* 0x0000763292127816 */ /* 0x020fe20000000012 */
[----:B-1----:R-:W-:Y:S01]  /*9810*/  IMAD.MOV.U32 R26, RZ, RZ, 0x2f800000 ;  /* 0x2f800000ff1a7424 */ /* 0x002fe200078e00ff */
        /* <DEDUP_REMOVED lines=12> */
.L_x_15934:
[----:B------:R-:W-:Y:S05]  /*98e0*/  BSYNC B0 ;  /* 0x0000000000007941 */ /* 0x000fea0003800000 */
.L_x_15932:
[----:B------:R-:W-:Y:S04]  /*98f0*/  BSSY B0, `(.L_x_15942) ;  /* 0x0000060000007945 */ /* 0x000fe80003800000 */
[----:B------:R-:W-:Y:S05]  /*9900*/  @P3 BRA `(.L_x_15943) ;  /* 0x0000000000183947 */ /* 0x000fea0003800000 */
[----:B------:R-:W-:Y:S01]  /*9910*/  MOV R19, RZ ;  /* 0x000000ff00137202 */ /* 0x000fe20000000f00 */
[----:B-1----:R-:W-:Y:S01]  /*9920*/  IMAD.MOV.U32 R26, RZ, RZ, R20 ;  /* 0x000000ffff1a7224 */ /* 0x002fe200078e0014 */
[----:B------:R-:W-:Y:S06]  /*9930*/  @!P0 BRA `(.L_x_15944) ;  /* 0x00000004006c8947 */ /* 0x000fec0003800000 */
[----:B------:R-:W-:Y:S01]  /*9940*/  MOV R26, R20 ;  /* 0x00000014001a7202 */ /* 0x000fe20000000f00 */
[----:B-----5:R-:W-:Y:S01]  /*9950*/  IMAD.U32 R19, R143, 0x10000, RZ ;  /* 0x000100008f137824 */ /* 0x020fe200078e00ff */
[----:B------:R-:W-:Y:S06]  /*9960*/  BRA `(.L_x_15944) ;  /* 0x0000000400607947 */ /* 0x000fec0003800000 */
.L_x_15943:
[C---:B------:R-:W-:Y:S01]  /*9970*/  ISETP.NE.AND P4, PT, R20.reuse, 0x1, PT ;  /* 0x000000011400780c */ /* 0x040fe20003f85270 */
[----:B------:R-:W-:Y:S01]  /*9980*/  BSSY B1, `(.L_x_15945) ;  /* 0x000000c000017945 */ /* 0x000fe20003800000 */
[----:B-1----:R-:W-:-:S11]  /*9990*/  IADD3 R26, R20, 0x1, RZ ;  /* 0x00000001141a7810 */ /* 0x002fd60007ffe0ff */
        /* <DEDUP_REMOVED lines=9> */
.L_x_15946:
[----:B------:R-:W-:-:S07]  /*9a30*/  MOV R12, R190 ;  /* 0x000000be000c7202 */ /* 0x000fce0000000f00 */
.L_x_15947:
[----:B------:R-:W-:Y:S05]  /*9a40*/  BSYNC B1 ;  /* 0x0000000000017941 */ /* 0x000fea0003800000 */
.L_x_15945:
        /* <DEDUP_REMOVED lines=16> */
.L_x_15951:
[----:B------:R-:W-:Y:S05]  /*9b50*/  BSYNC B2 ;  /* 0x0000000000027941 */ /* 0x000fea0003800000 */
.L_x_15950:
        /* <DEDUP_REMOVED lines=44> */
.L_x_15949:
[----:B------:R-:W-:Y:S05]  /*9e20*/  BSYNC B1 ;  /* 0x0000000000017941 */ /* 0x000fea0003800000 */
.L_x_15948:
        /* <DEDUP_REMOVED lines=12> */
.L_x_15944:
[----:B------:R-:W-:Y:S05]  /*9ef0*/  BSYNC B0 ;  /* 0x0000000000007941 */ /* 0x000fea0003800000 */
.L_x_15942:
        /* <DEDUP_REMOVED lines=9> */
.L_x_15953:
        /* <DEDUP_REMOVED lines=12> */
.L_x_15956:
[----:B------:R-:W-:-:S07]  /*a050*/  MOV R20, R190 ;  /* 0x000000be00147202 */ /* 0x000fce0000000f00 */
.L_x_15957:
[----:B------:R-:W-:Y:S05]  /*a060*/  BSYNC B1 ;  /* 0x0000000000017941 */ /* 0x000fea0003800000 */
.L_x_15955:
        /* <DEDUP_REMOVED lines=16> */
.L_x_15961:
[----:B------:R-:W-:Y:S05]  /*a170*/  BSYNC B2 ;  /* 0x0000000000027941 */ /* 0x000fea0003800000 */
.L_x_15960:
        /* <DEDUP_REMOVED lines=44> */
.L_x_15959:
[----:B------:R-:W-:Y:S05]  /*a440*/  BSYNC B1 ;  /* 0x0000000000017941 */ /* 0x000fea0003800000 */
.L_x_15958:
        /* <DEDUP_REMOVED lines=14> */
.L_x_15954:
[----:B------:R-:W-:Y:S05]  /*a530*/  BSYNC B0 ;  /* 0x0000000000007941 */ /* 0x000fea0003800000 */
.L_x_15952:
[----:B------:R-:W0:Y:S01]  /*a540*/  @P2 LDC.64 R26, c[0x0][0x220] ;  /* 0x00008800ff1a2b82 */ /* 0x000e220000000a00 */
[----:B------:R-:W-:Y:S01]  /*a550*/  IMAD.WIDE.U32 R148, R28, 0x10, R184 ;  /* 0x000000101c947825 */ /* 0x000fe200078e00b8 */
[----:B------:R-:W-:Y:S01]  /*a560*/  F2FP.BF16.F32.PACK_AB R31, R20, R19 ;  /* 0x00000013141f723e */ /* 0x000fe200000010ff */
[----:B------:R-:W-:Y:S01]  /*a570*/  BSSY B0, `(.L_x_15962) ;  /* 0x000001f000007945 */ /* 0x000fe20003800000 */
[----:B------:R-:W-:Y:S02]  /*a580*/  F2FP.BF16.F32.PACK_AB R30, R18, R17 ;  /* 0x00000011121e723e */ /* 0x000fe400000010ff */
[----:B------:R-:W-:Y:S02]  /*a590*/  F2FP.BF16.F32.PACK_AB R29, R16, R15 ;  /* 0x0000000f101d723e */ /* 0x000fe400000010ff */
[----:B------:R-:W1:Y:S01]  /*a5a0*/  @P0 LDC.64 R32, c[0x0][0x230] ;  /* 0x00008c00ff200b82 */ /* 0x000e620000000a00 */
[----:B------:R-:W-:Y:S02]  /*a5b0*/  F2FP.BF16.F32.PACK_AB R28, R14, R13 ;  /* 0x0000000d0e1c723e */ /* 0x000fe400000010ff */
[----:B------:R-:W-:-:S03]  /*a5c0*/  IADD3 R161, R180, 0x180, RZ ;  /* 0x00000180b4a17810 */ /* 0x000fc60007ffe0ff */
[----:B------:R2:W-:Y:S02]  /*a5d0*/  STG.E.128 desc[UR4][R148.64], R28 ;  /* 0x0000001c94007986 */ /* 0x0005e4000c101d04 */
[----:B0-----:R-:W-:-:S04]  /*a5e0*/  @P2 IMAD.WIDE.U32 R26, R161, 0x10, R26 ;  /* 0x00000010a11a2825 */ /* 0x001fc800078e001a */
[----:B--2---:R-:W-:-:S04]  /*a5f0*/  VIADD R148, R177, 0x180 ;  /* 0x00000180b1947836 */ /* 0x004fc80000000000 */
[----:B-1----:R-:W-:Y:S01]  /*a600*/  @P0 IMAD.WIDE.U32 R28, R148, 0x10, R32 ;  /* 0x00000010941c0825 */ /* 0x002fe200078e0020 */
[----:B------:R-:W-:Y:S06]  /*a610*/  @!P2 BRA `(.L_x_15963) ;  /* 0x000000000050a947 */ /* 0x000fec0003800000 */
[----:B------:R-:W-:Y:S01]  /*a620*/  SHF.L.U32 R30, R12, 0x10, RZ ;  /* 0x000000100c1e7819 */ /* 0x000fe200000006ff */
[----:B------:R-:W0:Y:S01]  /*a630*/  LDC.64 R164, c[0x0][0x240] ;  /* 0x00009000ffa47b82 */ /* 0x000e220000000a00 */
[----:B------:R-:W-:Y:S02]  /*a640*/  LOP3.LUT R32, R8, 0xff, RZ, 0xc0, !PT ;  /* 0x000000ff08207812 */ /* 0x000fe400078ec0ff */
[----:B------:R-:W-:Y:S02]  /*a650*/  LOP3.LUT R31, R30, 0xff0000, RZ, 0xc0, !PT ;  /* 0x00ff00001e1f7812 */ /* 0x000fe400078ec0ff */
[----:B------:R-:W-:Y:S01]  /*a660*/  LOP3.LUT R30, R187, 0xffff, RZ, 0xc0, !PT ;  /* 0x0000ffffbb1e7812 */ /* 0x000fe200078ec0ff */
[----:B------:R-:W-:Y:S01]  /*a670*/  IMAD.WIDE.U32 R32, R32, 0x10000, RZ ;  /* 0x0001000020207825 */ /* 0x000fe200078e00ff */
[----:B------:R-:W-:Y:S02]  /*a680*/  LOP3.LUT R150, R7, 0xff, RZ, 0xc0, !PT ;  /* 0x000000ff07967812 */ /* 0x000fe400078ec0ff */
[----:B------:R-:W-:-:S02]  /*a690*/  PRMT R30, R31, 0x4210, R30 ;  /* 0x000042101f1e7816 */ /* 0x000fc4000000001e */
[----:B------:R-:W-:Y:S01]  /*a6a0*/  PRMT R31, R11, 0x7104, RZ ;  /* 0x000071040b1f7816 */ /* 0x000fe200000000ff */
[----:B------:R-:W-:-:S03]  /*a6b0*/  IMAD.WIDE.U32 R150, R150, 0x100, RZ ;  /* 0x0000010096967825 */ /* 0x000fc600078e00ff */
[----:B------:R-:W-:Y:S02]  /*a6c0*/  LOP3.LUT R31, R30, 0xff00, R31, 0xf8, !PT ;  /* 0x0000ff001e1f7812 */ /* 0x000fe400078ef81f */
[----:B------:R-:W-:Y:S02]  /*a6d0*/  LOP3.LUT R30, R9, 0xff, RZ, 0xc0, !PT ;  /* 0x000000ff091e7812 */ /* 0x000fe400078ec0ff */
[----:B------:R-:W-:-:S03]  /*a6e0*/  LOP3.LUT R149, R31, 0xff, R10, 0xf8, !PT ;  /* 0x000000ff1f957812 */ /* 0x000fc600078ef80a */
[----:B------:R-:W-:-:S05]  /*a6f0*/  IMAD.WIDE.U32 R30, R30, 0x1000000, RZ ;  /* 0x010000001e1e7825 */ /* 0x000fca00078e00ff */
[----:B------:R-:W-:Y:S02]  /*a700*/  LOP3.LUT R149, R33, R149, R31, 0xfe, !PT ;  /* 0x0000009521957212 */ /* 0x000fe400078efe1f */
[----:B------:R-:W-:Y:S01]  /*a710*/  LOP3.LUT R167, R150, R30, R32, 0xfe, !PT ;  /* 0x0000001e96a77212 */ /* 0x000fe200078efe20 */
[----:B0-----:R-:W-:Y:S01]  /*a720*/  IMAD.WIDE.U32 R32, R162, 0x8, R164 ;  /* 0x00000008a2207825 */ /* 0x001fe200078e00a4 */
[----:B------:R-:W-:Y:S02]  /*a730*/  LOP3.LUT R31, R149, R151, RZ, 0xfc, !PT ;  /* 0x00000097951f7212 */ /* 0x000fe400078efcff */
[----:B------:R-:W-:-:S05]  /*a740*/  LOP3.LUT R30, R167, 0xff, R6, 0xf8, !PT ;  /* 0x000000ffa71e7812 */ /* 0x000fca00078ef806 */
[----:B------:R0:W-:Y:S02]  /*a750*/  STG.E.64 desc[UR4][R32.64], R30 ;  /* 0x0000001e20007986 */ /* 0x0001e4000c101b04 */
.L_x_15963:
[----:B------:R-:W-:Y:S05]  /*a760*/  BSYNC B0 ;  /* 0x0000000000007941 */ /* 0x000fea0003800000 */
.L_x_15962:
[----:B-----5:R1:W5:Y:S04]  /*a770*/  @P2 LDG.E.128 R144, desc[UR4][R26.64] ;  /* 0x000000041a902981 */ /* 0x020368000c1e1d00 */
[----:B------:R1:W5:Y:S01]  /*a780*/  @P0 LDG.E.128 R140, desc[UR4][R28.64] ;  /* 0x000000041c8c0981 */ /* 0x000362000c1e1d00 */
        /* <DEDUP_REMOVED lines=8> */
.L_x_15965:
[C---:B------:R-:W-:Y:S01]  /*a810*/  ISETP.NE.AND P4, PT, R163.reuse, 0x1, PT ;  /* 0x00000001a300780c */ /* 0x040fe20003f85270 */
[----:B------:R-:W-:Y:S01]  /*a820*/  BSSY B1, `(.L_x_15967) ;  /* 0x000000c000017945 */ /* 0x000fe20003800000 */
[----:B-1----:R-:W-:-:S11]  /*a830*/  VIADD R28, R163, 0x1 ;  /* 0x00000001a31c7836 */ /* 0x002fd60000000000 */
        /* <DEDUP_REMOVED lines=9> */
.L_x_15968:
[----:B------:R-:W-:-:S07]  /*a8d0*/  IMAD.MOV.U32 R6, RZ, RZ, R190 ;  /* 0x000000ffff067224 */ /* 0x000fce00078e00be */
.L_x_15969:
[----:B------:R-:W-:Y:S05]  /*a8e0*/  BSYNC B1 ;  /* 0x0000000000017941 */ /* 0x000fea0003800000 */
.L_x_15967:
        /* <DEDUP_REMOVED lines=16> */
.L_x_15973:
[----:B------:R-:W-:Y:S05]  /*a9f0*/  BSYNC B2 ;  /* 0x0000000000027941 */ /* 0x000fea0003800000 */
.L_x_15972:
[----:B------:R-:W-:Y:S01]  /*aa00*/  IMAD.HI.U32 R27, R2, -0x326172a9, RZ ;  /* 0xcd9e8d57021b7827 */ /* 0x000fe200078e00ff */
[----:B------:R-:W-:-:S03]  /*aa10*/  LOP3.LUT R26, R26, UR7, R5, 0x96, !PT ;  /* 0x000000071a1a7c12 */ /* 0x000fc6000f8e9605 */
[----:B------:R-:W-:Y:S01]  /*aa20*/  IMAD R29, R2, -0x326172a9, RZ ;  /* 0xcd9e8d57021d7824 */ /* 0x000fe200078e02ff */
[----:B0-----:R-:W-:Y:S01]  /*aa30*/  LOP3.LUT R30, R27, UR6, R4, 0x96, !PT ;  /* 0x000000061b1e7c12 */ /* 0x001fe2000f8e9604 */
        /* <DEDUP_REMOVED lines=40> */
.L_x_15971:
[----:B------:R-:W-:Y:S05]  /*acc0*/  BSYNC B1 ;  /* 0x0000000000017941 */ /* 0x000fea0003800000 */
.L_x_15970:
        /* <DEDUP_REMOVED lines=12> */
.L_x_15966:
[----:B------:R-:W-:Y:S05]  /*ad90*/  BSYNC B0 ;  /* 0x0000000000007941 */ /* 0x000fea0003800000 */
.L_x_15964:
        /* <DEDUP_REMOVED lines=9> */
.L_x_15975:
        /* <DEDUP_REMOVED lines=12> */
.L_x_15978:
[----:B------:R-:W-:-:S07]  /*aef0*/  IMAD.MOV.U32 R7, RZ, RZ, R190 ;  /* 0x000000ffff077224 */ /* 0x000fce00078e00be */
.L_x_15979:
[----:B------:R-:W-:Y:S05]  /*af00*/  BSYNC B1 ;  /* 0x0000000000017941 */ /* 0x000fea0003800000 */
.L_x_15977:
        /* <DEDUP_REMOVED lines=16> */
.L_x_15983:
[----:B------:R-:W-:Y:S05]  /*b010*/  BSYNC B2 ;  /* 0x0000000000027941 */ /* 0x000fea0003800000 */
.L_x_15982:
[----:B------:R-:W-:Y:S01]  /*b020*/  IMAD.HI.U32 R27, R2, -0x326172a9, RZ ;  /* 0xcd9e8d57021b7827 */ /* 0x000fe200078e00ff */
[----:B------:R-:W-:-:S03]  /*b030*/  LOP3.LUT R28, R28, UR7, R5, 0x96, !PT ;  /* 0x000000071c1c7c12 */ /* 0x000fc6000f8e9605 */
[----:B0-----:R-:W-:Y:S01]  /*b040*/  IMAD R31, R2, -0x326172a9, RZ ;  /* 0xcd9e8d57021f7824 */ /* 0x001fe200078e02ff */
        /* <DEDUP_REMOVED lines=41> */
.L_x_15981:
[----:B------:R-:W-:Y:S05]  /*b2e0*/  BSYNC B1 ;  /* 0x0000000000017941 */ /* 0x000fea0003800000 */
.L_x_15980:
        /* <DEDUP_REMOVED lines=10> */
[----:B0-----:R-:W-:Y:S02]  /*b390*/  @P0 SHF.L.U32 R30, R7, 0x10, RZ ;  /* 0x00000010071e0819 */ /* 0x001fe400000006ff */
[----:B------:R-:W-:Y:S01]  /*b3a0*/  SEL R7, RZ, 0x1, P4 ;  /* 0x00000001ff077807 */ /* 0x000fe20002000000 */
[----:B------:R-:W-:-:S04]  /*b3b0*/  FMUL.FTZ R27, R197, R28 ;  /* 0x0000001cc51b7220 */ /* 0x000fc80000410000 */
[----:B------:R-:W-:-:S07]  /*b3c0*/  @P0 FADD.FTZ R27, R27, R30 ;  /* 0x0000001e1b1b0221 */ /* 0x000fce0000010000 */
.L_x_15976:
[----:B------:R-:W-:Y:S05]  /*b3d0*/  BSYNC B0 ;  /* 0x0000000000007941 */ /* 0x000fea0003800000 */
.L_x_15974:
        /* <DEDUP_REMOVED lines=8> */
.L_x_15985:
        /* <DEDUP_REMOVED lines=12> */
.L_x_15988:
[----:B------:R-:W-:-:S07]  /*b520*/  IMAD.MOV.U32 R8, RZ, RZ, R190 ;  /* 0x000000ffff087224 */ /* 0x000fce00078e00be */
.L_x_15989:
[----:B------:R-:W-:Y:S05]  /*b530*/  BSYNC B1 ;  /* 0x0000000000017941 */ /* 0x000fea0003800000 */
.L_x_15987:
        /* <DEDUP_REMOVED lines=16> */
.L_x_15993:
[----:B------:R-:W-:Y:S05]  /*b640*/  BSYNC B2 ;  /* 0x0000000000027941 */ /* 0x000fea0003800000 */
.L_x_15992:
        /* <DEDUP_REMOVED lines=44> */
.L_x_15991:
[----:B------:R-:W-:Y:S05]  /*b910*/  BSYNC B1 ;  /* 0x0000000000017941 */ /* 0x000fea0003800000 */
.L_x_15990:
        /* <DEDUP_REMOVED lines=12> */
.L_x_15986:
[----:B------:R-:W-:Y:S05]  /*b9e0*/  BSYNC B0 ;  /* 0x0000000000007941 */ /* 0x000fea0003800000 */
.L_x_15984:
        /* <DEDUP_REMOVED lines=9> */
.L_x_15995:
        /* <DEDUP_REMOVED lines=12> */
.L_x_15998:
[----:B------:R-:W-:-:S07]  /*bb40*/  IMAD.MOV.U32 R9, RZ, RZ, R190 ;  /* 0x000000ffff097224 */ /* 0x000fce00078e00be */
.L_x_15999:
[----:B------:R-:W-:Y:S05]  /*bb50*/  BSYNC B1 ;  /* 0x0000000000017941 */ /* 0x000fea0003800000 */
.L_x_15997:
        /* <DEDUP_REMOVED lines=16> */
.L_x_16003:
[----:B------:R-:W-:Y:S05]  /*bc60*/  BSYNC B2 ;  /* 0x0000000000027941 */ /* 0x000fea0003800000 */
.L_x_16002:
        /* <DEDUP_REMOVED lines=44> */
.L_x_16001:
[----:B------:R-:W-:Y:S05]  /*bf30*/  BSYNC B1 ;  /* 0x0000000000017941 */ /* 0x000fea0003800000 */
.L_x_16000:
        /* <DEDUP_REMOVED lines=14> */
.L_x_15996:
[----:B------:R-:W-:Y:S05]  /*c020*/  BSYNC B0 ;  /* 0x0000000000007941 */ /* 0x000fea0003800000 */
.L_x_15994:
        /* <DEDUP_REMOVED lines=8> */
.L_x_16005:
        /* <DEDUP_REMOVED lines=12> */
.L_x_16008:
[----:B------:R-:W-:-:S07]  /*c170*/  IMAD.MOV.U32 R10, RZ, RZ, R190 ;  /* 0x000000ffff0a7224 */ /* 0x000fce00078e00be */
.L_x_16009:
[----:B------:R-:W-:Y:S05]  /*c180*/  BSYNC B1 ;  /* 0x0000000000017941 */ /* 0x000fea0003800000 */
.L_x_16007:
        /* <DEDUP_REMOVED lines=16> */
.L_x_16013:
[----:B------:R-:W-:Y:S05]  /*c290*/  BSYNC B2 ;  /* 0x0000000000027941 */ /* 0x000fea0003800000 */
.L_x_16012:
        /* <DEDUP_REMOVED lines=44> */
.L_x_16011:
[----:B------:R-:W-:Y:S05]  /*c560*/  BSYNC B1 ;  /* 0x0000000000017941 */ /* 0x000fea0003800000 */
.L_x_16010:
        /* <DEDUP_REMOVED lines=12> */
.L_x_16006:
[----:B------:R-:W-:Y:S05]  /*c630*/  BSYNC B0 ;  /* 0x0000000000007941 */ /* 0x000fea0003800000 */
.L_x_16004:
        /* <DEDUP_REMOVED lines=9> */
.L_x_16015:
        /* <DEDUP_REMOVED lines=12> */
.L_x_16018:
[----:B------:R-:W-:-:S07]  /*c790*/  IMAD.MOV.U32 R11, RZ, RZ, R190 ;  /* 0x000000ffff0b7224 */ /* 0x000fce00078e00be */
.L_x_16019:
[----:B------:R-:W-:Y:S05]  /*c7a0*/  BSYNC B1 ;  /* 0x0000000000017941 */ /* 0x000fea0003800000 */
.L_x_16017:
        /* <DEDUP_REMOVED lines=16> */
.L_x_16023:
[----:B------:R-:W-:Y:S05]  /*c8b0*/  BSYNC B2 ;  /* 0x0000000000027941 */ /* 0x000fea0003800000 */
.L_x_16022:
        /* <DEDUP_REMOVED lines=44> */
.L_x_16021:
[----:B------:R-:W-:Y:S05]  /*cb80*/  BSYNC B1 ;  /* 0x0000000000017941 */ /* 0x000fea0003800000 */
.L_x_16020:
        /* <DEDUP_REMOVED lines=14> */
.L_x_16016:
[----:B------:R-:W-:Y:S05]  /*cc70*/  BSYNC B0 ;  /* 0x0000000000007941 */ /* 0x000fea0003800000 */
.L_x_16014:
        /* <DEDUP_REMOVED lines=8> */
.L_x_16025:
        /* <DEDUP_REMOVED lines=12> */
.L_x_16028:
[----:B------:R-:W-:-:S07]  /*cdc0*/  IMAD.MOV.U32 R12, RZ, RZ, R190 ;  /* 0x000000ffff0c7224 */ /* 0x000fce00078e00be */
.L_x_16029:
[----:B------:R-:W-:Y:S05]  /*cdd0*/  BSYNC B1 ;  /* 0x0000000000017941 */ /* 0x000fea0003800000 */
.L_x_16027:
        /* <DEDUP_REMOVED lines=16> */
.L_x_16033:
[----:B------:R-:W-:Y:S05]  /*cee0*/  BSYNC B2 ;  /* 0x0000000000027941 */ /* 0x000fea0003800000 */
.L_x_16032:
        /* <DEDUP_REMOVED lines=44> */
.L_x_16031:
[----:B------:R-:W-:Y:S05]  /*d1b0*/  BSYNC B1 ;  /* 0x0000000000017941 */ /* 0x000fea0003800000 */
.L_x_16030:
        /* <DEDUP_REMOVED lines=8> */
[----:B------:R-:W-:-:S03]  /*d240*/  SEL R12, RZ, 0x1, P4 ;  /* 0x00000001ff0c7807 */ /* 0x000fc60002000000 */
[----:B------:R-:W-:Y:S01]  /*d250*/  FMUL.FTZ R32, R194, R33 ;  /* 0x00000021c2207220 */ /* 0x000fe20000410000 */
[----:B------:R-:W-:-:S05]  /*d260*/  @P0 SHF.L.U32 R33, R143, 0x10, RZ ;  /* 0x000000108f210819 */ /* 0x000fca00000006ff */
[----:B------:R-:W-:-:S07]  /*d270*/  @P0 FADD.FTZ R32, R33, R32 ;  /* 0x0000002021200221 */ /* 0x000fce0000010000 */
.L_x_16026:
[----:B------:R-:W-:Y:S05]  /*d280*/  BSYNC B0 ;  /* 0x0000000000007941 */ /* 0x000fea0003800000 */
.L_x_16024:
        /* <DEDUP_REMOVED lines=9> */
.L_x_16035:
        /* <DEDUP_REMOVED lines=12> */
.L_x_16038:
[----:B------:R-:W-:-:S07]  /*d3e0*/  IMAD.MOV.U32 R33, RZ, RZ, R190 ;  /* 0x000000ffff217224 */ /* 0x000fce00078e00be */
.L_x_16039:
[----:B------:R-:W-:Y:S05]  /*d3f0*/  BSYNC B1 ;  /* 0x0000000000017941 */ /* 0x000fea0003800000 */
.L_x_16037:
        /* <DEDUP_REMOVED lines=16> */
.L_x_16043:
[----:B------:R-:W-:Y:S05]  /*d500*/  BSYNC B2 ;  /* 0x0000000000027941 */ /* 0x000fea0003800000 */
.L_x_16042:
        /* <DEDUP_REMOVED lines=44> */
.L_x_16041:
[----:B------:R-:W-:Y:S05]  /*d7d0*/  BSYNC B1 ;  /* 0x0000000000017941 */ /* 0x000fea0003800000 */
.L_x_16040:
        /* <DEDUP_REMOVED lines=14> */
.L_x_16036:
[----:B------:R-:W-:Y:S05]  /*d8c0*/  BSYNC B0 ;  /* 0x0000000000007941 */ /* 0x000fea0003800000 */
.L_x_16034:
[----:B------:R-:W-:Y:S01]  /*d8d0*/  IMAD.WIDE.U32 R166, R148, 0x10, R184 ;  /* 0x0000001094a67825 */ /* 0x000fe200078e00b8 */
[----:B------:R-:W-:Y:S01]  /*d8e0*/  F2FP.BF16.F32.PACK_AB R151, R33, R32 ;  /* 0x000000202197723e */ /* 0x000fe200000010ff */
[----:B------:R-:W0:Y:S01]  /*d8f0*/  @P2 LDC.64 R164, c[0x0][0x220] ;  /* 0x00008800ffa42b82 */ /* 0x000e220000000a00 */
[----:B------:R-:W-:Y:S01]  /*d900*/  F2FP.BF16.F32.PACK_AB R150, R31, R30 ;  /* 0x0000001e1f96723e */ /* 0x000fe200000010ff */
[----:B------:R-:W-:Y:S01]  /*d910*/  BSSY B0, `(.L_x_16044) ;  /* 0x000001a000007945 */ /* 0x000fe20003800000 */
[----:B------:R-:W-:Y:S02]  /*d920*/  F2FP.BF16.F32.PACK_AB R149, R29, R28 ;  /* 0x0000001c1d95723e */ /* 0x000fe400000010ff */
[----:B------:R-:W-:-:S03]  /*d930*/  F2FP.BF16.F32.PACK_AB R148, R27, R26 ;  /* 0x0000001a1b94723e */ /* 0x000fc600000010ff */
[----:B------:R-:W1:Y:S02]  /*d940*/  @P0 LDC.64 R162, c[0x0][0x230] ;  /* 0x00008c00ffa20b82 */ /* 0x000e640000000a00 */
[----:B------:R2:W-:Y:S01]  /*d950*/  STG.E.128 desc[UR4][R166.64], R148 ;  /* 0x00000094a6007986 */ /* 0x0005e2000c101d04 */
[----:B------:R-:W-:Y:S05]  /*d960*/  @!P2 BRA `(.L_x_16045) ;  /* 0x000000000050a947 */ /* 0x000fea0003800000 */
[----:B--2---:R-:W-:Y:S01]  /*d970*/  IMAD.U32 R148, R12, 0x10000, RZ ;  /* 0x000100000c947824 */ /* 0x004fe200078e00ff */
[----:B------:R-:W2:Y:S01]  /*d980*/  LDC.64 R170, c[0x0][0x240] ;  /* 0x00009000ffaa7b82 */ /* 0x000ea20000000a00 */
[----:B------:R-:W-:Y:S02]  /*d990*/  LOP3.LUT R150, R8, 0xff, RZ, 0xc0, !PT ;  /* 0x000000ff08967812 */ /* 0x000fe400078ec0ff */
[----:B------:R-:W-:Y:S02]  /*d9a0*/  LOP3.LUT R166, R7, 0xff, RZ, 0xc0, !PT ;  /* 0x000000ff07a67812 */ /* 0x000fe400078ec0ff */
[----:B------:R-:W-:Y:S01]  /*d9b0*/  LOP3.LUT R149, R148, 0xff0000, RZ, 0xc0, !PT ;  /* 0x00ff000094957812 */ /* 0x000fe200078ec0ff */
[----:B------:R-:W-:Y:S01]  /*d9c0*/  IMAD.WIDE.U32 R150, R150, 0x10000, RZ ;  /* 0x0001000096967825 */ /* 0x000fe200078e00ff */
[----:B------:R-:W-:-:S03]  /*d9d0*/  LOP3.LUT R148, R187, 0xffff, RZ, 0xc0, !PT ;  /* 0x0000ffffbb947812 */ /* 0x000fc600078ec0ff */
[----:B------:R-:W-:Y:S01]  /*d9e0*/  IMAD.WIDE.U32 R166, R166, 0x100, RZ ;  /* 0x00000100a6a67825 */ /* 0x000fe200078e00ff */
[----:B------:R-:W-:Y:S02]  /*d9f0*/  PRMT R148, R149, 0x4210, R148 ;  /* 0x0000421095947816 */ /* 0x000fe40000000094 */
[----:B------:R-:W-:-:S04]  /*da00*/  PRMT R149, R11, 0x7104, RZ ;  /* 0x000071040b957816 */ /* 0x000fc800000000ff */
[----:B------:R-:W-:Y:S02]  /*da10*/  LOP3.LUT R149, R148, 0xff00, R149, 0xf8, !PT ;  /* 0x0000ff0094957812 */ /* 0x000fe400078ef895 */
[----:B------:R-:W-:Y:S02]  /*da20*/  LOP3.LUT R148, R9, 0xff, RZ, 0xc0, !PT ;  /* 0x000000ff09947812 */ /* 0x000fe400078ec0ff */
[----:B------:R-:W-:-:S03]  /*da30*/  LOP3.LUT R169, R149, 0xff, R10, 0xf8, !PT ;  /* 0x000000ff95a97812 */ /* 0x000fc600078ef80a */
[----:B------:R-:W-:-:S05]  /*da40*/  IMAD.WIDE.U32 R148, R148, 0x1000000, RZ ;  /* 0x0100000094947825 */ /* 0x000fca00078e00ff */
[----:B------:R-:W-:Y:S02]  /*da50*/  LOP3.LUT R169, R151, R169, R149, 0xfe, !PT ;  /* 0x000000a997a97212 */ /* 0x000fe400078efe95 */
[----:B------:R-:W-:Y:S01]  /*da60*/  LOP3.LUT R173, R166, R148, R150, 0xfe, !PT ;  /* 0x00000094a6ad7212 */ /* 0x000fe200078efe96 */
[----:B--2---:R-:W-:Y:S01]  /*da70*/  IMAD.WIDE.U32 R150, R161, 0x8, R170 ;  /* 0x00000008a1967825 */ /* 0x004fe200078e00aa */
[----:B------:R-:W-:Y:S02]  /*da80*/  LOP3.LUT R149, R169, R167, RZ, 0xfc, !PT ;  /* 0x000000a7a9957212 */ /* 0x000fe400078efcff */
[----:B------:R-:W-:-:S05]  /*da90*/  LOP3.LUT R148, R173, 0xff, R6, 0xf8, !PT ;  /* 0x000000ffad947812 */ /* 0x000fca00078ef806 */
[----:B------:R3:W-:Y:S02]  /*daa0*/  STG.E.64 desc[UR4][R150.64], R148 ;  /* 0x0000009496007986 */ /* 0x0007e4000c101b04 */
.L_x_16045:
[----:B------:R-:W-:Y:S05]  /*dab0*/  BSYNC B0 ;  /* 0x0000000000007941 */ /* 0x000fea0003800000 */
.L_x_16044:
[----:B------:R-:W-:Y:S01]  /*dac0*/  IADD3 R169, R180, 0x200, RZ ;  /* 0x00000200b4a97810 */ /* 0x000fe20007ffe0ff */
[----:B------:R-:W-:-:S04]  /*dad0*/  VIADD R172, R177, 0x200 ;  /* 0x00000200b1ac7836 */ /* 0x000fc80000000000 */
[----:B0-23--:R-:W-:-:S05]  /*dae0*/  @P2 IMAD.WIDE.U32 R148, R169, 0x10, R164 ;  /* 0x00000010a9942825 */ /* 0x00dfca00078e00a4 */
[----:B-----5:R1:W5:Y:S02]  /*daf0*/  @P2 LDG.E.128 R144, desc[UR4][R148.64] ;  /* 0x0000000494902981 */ /* 0x020364000c1e1d00 */
[----:B-1----:R-:W-:-:S05]  /*db00*/  @P0 IMAD.WIDE.U32 R148, R172, 0x10, R162 ;  /* 0x00000010ac940825 */ /* 0x002fca00078e00a2 */
        /* <DEDUP_REMOVED lines=9> */
.L_x_16047:
        /* <DEDUP_REMOVED lines=12> */
.L_x_16050:
[----:B------:R-:W-:-:S07]  /*dc60*/  MOV R6, R190 ;  /* 0x000000be00067202 */ /* 0x000fce0000000f00 */
.L_x_16051:
[----:B------:R-:W-:Y:S05]  /*dc70*/  BSYNC B1 ;  /* 0x0000000000017941 */ /* 0x000fea0003800000 */
.L_x_16049:
        /* <DEDUP_REMOVED lines=16> */
.L_x_16055:
[----:B------:R-:W-:Y:S05]  /*dd80*/  BSYNC B2 ;  /* 0x0000000000027941 */ /* 0x000fea0003800000 */
.L_x_16054:
        /* <DEDUP_REMOVED lines=44> */
.L_x_16053:
[----:B------:R-:W-:Y:S05]  /*e050*/  BSYNC B1 ;  /* 0x0000000000017941 */ /* 0x000fea0003800000 */
.L_x_16052:
[----:B------:R-:W-:Y:S01]  /*e060*/  I2FP.F32.U32 R6, R6 ;  /* 0x0000000600067245 */ /* 0x000fe20000201000 */
[----:B------:R-:W-:Y:S01]  /*e070*/  IMAD.MOV.U32 R151, RZ, RZ, 0x2f800000 ;  /* 0x2f800000ff977424 */ /* 0x000fe200078e00ff */
[----:B-----5:R-:W-:-:S03]  /*e080*/  SHF.L.U32 R148, R144, 0x10, RZ ;  /* 0x0000001090947819 */ /* 0x020fc600000006ff */
[----:B------:R-:W-:Y:S02]  /*e090*/  FFMA.FTZ R6, R6, R151, 1.1641532182693481445e-10 ;  /* 0x2f00000006067423 */ /* 0x000fe40000010097 */
[----:B------:R-:W-:-:S03]  /*e0a0*/  FMUL.FTZ R148, R148, UR13 ;  /* 0x0000000d94947c20 */ /* 0x000fc60008410000 */
[----:B------:R-:W-:Y:S01]  /*e0b0*/  FSETP.GTU.FTZ.AND P4, PT, R6, UR10, PT ;  /* 0x0000000a06007c0b */ /* 0x000fe2000bf9c000 */
[----:B------:R-:W-:Y:S01]  /*e0c0*/  FMUL.FTZ R148, R148, UR12 ;  /* 0x0000000c94947c20 */ /* 0x000fe20008410000 */
[----:B------:R-:W-:-:S04]  /*e0d0*/  @P0 IMAD.U32 R6, R140, 0x10000, RZ ;  /* 0x000100008c060824 */ /* 0x000fc800078e00ff */
[----:B------:R-:W-:-:S05]  /*e0e0*/  FSEL R161, R148, RZ, !P4 ;  /* 0x000000ff94a17208 */ /* 0x000fca0006000000 */
[----:B------:R-:W-:-:S04]  /*e0f0*/  FMUL.FTZ R161, R116, R161 ;  /* 0x000000a174a17220 */ /* 0x000fc80000410000 */
[----:B------:R-:W-:Y:S01]  /*e100*/  @P0 FADD.FTZ R161, R6, R161 ;  /* 0x000000a106a10221 */ /* 0x000fe20000010000 */
[----:B------:R-:W-:-:S07]  /*e110*/  SEL R6, RZ, 0x1, P4 ;  /* 0x00000001ff067807 */ /* 0x000fce0002000000 */
.L_x_16048:
[----:B------:R-:W-:Y:S05]  /*e120*/  BSYNC B0 ;  /* 0x0000000000007941 */ /* 0x000fea0003800000 */
.L_x_16046:
        /* <DEDUP_REMOVED lines=9> */
.L_x_16057:
        /* <DEDUP_REMOVED lines=12> */
.L_x_16060:
[----:B------:R-:W-:-:S07]  /*e280*/  MOV R7, R190 ;  /* 0x000000be00077202 */ /* 0x000fce0000000f00 */
.L_x_16061:
[----:B------:R-:W-:Y:S05]  /*e290*/  BSYNC B1 ;  /* 0x0000000000017941 */ /* 0x000fea0003800000 */
.L_x_16059:
        /* <DEDUP_REMOVED lines=16> */
.L_x_16065:
[----:B------:R-:W-:Y:S05]  /*e3a0*/  BSYNC B2 ;  /* 0x0000000000027941 */ /* 0x000fea0003800000 */
.L_x_16064:
        /* <DEDUP_REMOVED lines=44> */
.L_x_16063:
[----:B------:R-:W-:Y:S05]  /*e670*/  BSYNC B1 ;  /* 0x0000000000017941 */ /* 0x000fea0003800000 */
.L_x_16062:
        /* <DEDUP_REMOVED lines=10> */
[----:B------:R-:W-:-:S04]  /*e720*/  @P0 IMAD.U32 R7, R7, 0x10000, RZ ;  /* 0x0001000007070824 */ /* 0x000fc800078e00ff */
[----:B------:R-:W-:-:S04]  /*e730*/  FMUL.FTZ R162, R117, R162 ;  /* 0x000000a275a27220 */ /* 0x000fc80000410000 */
[----:B------:R-:W-:Y:S01]  /*e740*/  @P0 FADD.FTZ R162, R162, R7 ;  /* 0x00000007a2a20221 */ /* 0x000fe20000010000 */
[----:B------:R-:W-:-:S07]  /*e750*/  SEL R7, RZ, 0x1, P4 ;  /* 0x00000001ff077807 */ /* 0x000fce0002000000 */
.L_x_16058:
[----:B------:R-:W-:Y:S05]  /*e760*/  BSYNC B0 ;  /* 0x0000000000007941 */ /* 0x000fea0003800000 */
.L_x_16056:
        /* <DEDUP_REMOVED lines=8> */
.L_x_16067:
        /* <DEDUP_REMOVED lines=12> */
.L_x_16070:
[----:B------:R-:W-:-:S07]  /*e8b0*/  MOV R8, R190 ;  /* 0x000000be00087202 */ /* 0x000fce0000000f00 */
.L_x_16071:
[----:B------:R-:W-:Y:S05]  /*e8c0*/  BSYNC B1 ;  /* 0x0000000000017941 */ /* 0x000fea0003800000 */
.L_x_16069:
        /* <DEDUP_REMOVED lines=16> */
.L_x_16075:
[----:B------:R-:W-:Y:S05]  /*e9d0*/  BSYNC B2 ;  /* 0x0000000000027941 */ /* 0x000fea0003800000 */
.L_x_16074:
        /* <DEDUP_REMOVED lines=44> */
.L_x_16073:
[----:B------:R-:W-:Y:S05]  /*eca0*/  BSYNC B1 ;  /* 0x0000000000017941 */ /* 0x000fea0003800000 */
.L_x_16072:
        /* <DEDUP_REMOVED lines=12> */
.L_x_16068:
[----:B------:R-:W-:Y:S05]  /*ed70*/  BSYNC B0 ;  /* 0x0000000000007941 */ /* 0x000fea0003800000 */
.L_x_16066:
        /* <DEDUP_REMOVED lines=9> */
.L_x_16077:
        /* <DEDUP_REMOVED lines=12> */
.L_x_16080:
[----:B------:R-:W-:-:S07]  /*eed0*/  MOV R9, R190 ;  /* 0x000000be00097202 */ /* 0x000fce0000000f00 */
.L_x_16081:
[----:B------:R-:W-:Y:S05]  /*eee0*/  BSYNC B1 ;  /* 0x0000000000017941 */ /* 0x000fea0003800000 */
.L_x_16079:
        /* <DEDUP_REMOVED lines=16> */
.L_x_16085:
[----:B------:R-:W-:Y:S05]  /*eff0*/  BSYNC B2 ;  /* 0x0000000000027941 */ /* 0x000fea0003800000 */
.L_x_16084:
        /* <DEDUP_REMOVED lines=44> */
.L_x_16083:
[----:B------:R-:W-:Y:S05]  /*f2c0*/  BSYNC B1 ;  /* 0x0000000000017941 */ /* 0x000fea0003800000 */
.L_x_16082:
        /* <DEDUP_REMOVED lines=14> */
.L_x_16078:
[----:B------:R-:W-:Y:S05]  /*f3b0*/  BSYNC B0 ;  /* 0x0000000000007941 */ /* 0x000fea0003800000 */
.L_x_16076:
        /* <DEDUP_REMOVED lines=8> */
.L_x_16087:
        /* <DEDUP_REMOVED lines=12> */
.L_x_16090:
[----:B------:R-:W-:-:S07]  /*f500*/  MOV R10, R190 ;  /* 0x000000be000a7202 */ /* 0x000fce0000000f00 */
.L_x_16091:
[----:B------:R-:W-:Y:S05]  /*f510*/  BSYNC B1 ;  /* 0x0000000000017941 */ /* 0x000fea0003800000 */
.L_x_16089:
        /* <DEDUP_REMOVED lines=16> */
.L_x_16095:
[----:B------:R-:W-:Y:S05]  /*f620*/  BSYNC B2 ;  /* 0x0000000000027941 */ /* 0x000fea0003800000 */
.L_x_16094:
        /* <DEDUP_REMOVED lines=44> */
.L_x_16093:
[----:B------:R-:W-:Y:S05]  /*f8f0*/  BSYNC B1 ;  /* 0x0000000000017941 */ /* 0x000fea0003800000 */
.L_x_16092:
        /* <DEDUP_REMOVED lines=12> */
.L_x_16088:
[----:B------:R-:W-:Y:S05]  /*f9c0*/  BSYNC B0 ;  /* 0x0000000000007941 */ /* 0x000fea0003800000 */
.L_x_16086:
        /* <DEDUP_REMOVED lines=9> */
.L_x_16097:
        /* <DEDUP_REMOVED lines=12> */
.L_x_16100:
[----:B------:R-:W-:-:S07]  /*fb20*/  MOV R11, R190 ;  /* 0x000000be000b7202 */ /* 0x000fce0000000f00 */
.L_x_16101:
[----:B------:R-:W-:Y:S05]  /*fb30*/  BSYNC B1 ;  /* 0x0000000000017941 */ /* 0x000fea0003800000 */
.L_x_16099:
        /* <DEDUP_REMOVED lines=16> */
.L_x_16105:
[----:B------:R-:W-:Y:S05]  /*fc40*/  BSYNC B2 ;  /* 0x0000000000027941 */ /* 0x000fea0003800000 */
.L_x_16104:
        /* <DEDUP_REMOVED lines=44> */
.L_x_16103:
[----:B------:R-:W-:Y:S05]  /*ff10*/  BSYNC B1 ;  /* 0x0000000000017941 */ /* 0x000fea0003800000 */
.L_x_16102:
        /* <DEDUP_REMOVED lines=14> */
.L_x_16098:
[----:B------:R-:W-:Y:S05]  /*10000*/  BSYNC B0 ;  /* 0x0000000000007941 */ /* 0x000fea0003800000 */
.L_x_16096:
        /* <DEDUP_REMOVED lines=8> */
.L_x_16107:
        /* <DEDUP_REMOVED lines=12> */
.L_x_16110:
[----:B------:R-:W-:-:S07]  /*10150*/  MOV R12, R190 ;  /* 0x000000be000c7202 */ /* 0x000fce0000000f00 */
.L_x_16111:
[----:B------:R-:W-:Y:S05]  /*10160*/  BSYNC B1 ;  /* 0x0000000000017941 */ /* 0x000fea0003800000 */
.L_x_16109:
        /* <DEDUP_REMOVED lines=16> */
.L_x_16115:
[----:B------:R-:W-:Y:S05]  /*10270*/  BSYNC B2 ;  /* 0x0000000000027941 */ /* 0x000fea0003800000 */
.L_x_16114:
        /* <DEDUP_REMOVED lines=44> */
.L_x_16113:
[----:B------:R-:W-:Y:S05]  /*10540*/  BSYNC B1 ;  /* 0x0000000000017941 */ /* 0x000fea0003800000 */
.L_x_16112:
        /* <DEDUP_REMOVED lines=12> */
.L_x_16108:
[----:B------:R-:W-:Y:S05]  /*10610*/  BSYNC B0 ;  /* 0x0000000000007941 */ /* 0x000fea0003800000 */
.L_x_16106:
        /* <DEDUP_REMOVED lines=9> */
.L_x_16117:
        /* <DEDUP_REMOVED lines=12> */
.L_x_16120:
[----:B------:R-:W-:-:S07]  /*10770*/  MOV R168, R190 ;  /* 0x000000be00a87202 */ /* 0x000fce0000000f00 */
.L_x_16121:
[----:B------:R-:W-:Y:S05]  /*10780*/  BSYNC B1 ;  /* 0x0000000000017941 */ /* 0x000fea0003800000 */
.L_x_16119:
        /* <DEDUP_REMOVED lines=16> */
.L_x_16125:
[----:B------:R-:W-:Y:S05]  /*10890*/  BSYNC B2 ;  /* 0x0000000000027941 */ /* 0x000fea0003800000 */
.L_x_16124:
        /* <DEDUP_REMOVED lines=44> */
.L_x_16123:
[----:B------:R-:W-:Y:S05]  /*10b60*/  BSYNC B1 ;  /* 0x0000000000017941 */ /* 0x000fea0003800000 */
.L_x_16122:
        /* <DEDUP_REMOVED lines=14> */
.L_x_16118:
[----:B------:R-:W-:Y:S05]  /*10c50*/  BSYNC B0 ;  /* 0x0000000000007941 */ /* 0x000fea0003800000 */
.L_x_16116:
[----:B------:R-:W-:Y:S01]  /*10c60*/  IMAD.WIDE.U32 R170, R172, 0x10, R184 ;  /* 0x00000010acaa7825 */ /* 0x000fe200078e00b8 */
[----:B------:R-:W-:Y:S01]  /*10c70*/  F2FP.BF16.F32.PACK_AB R151, R168, R167 ;  /* 0x000000a7a897723e */ /* 0x000fe200000010ff */
[----:B------:R-:W-:Y:S01]  /*10c80*/  BSSY B0, `(.L_x_16126) ;  /* 0x000001a000007945 */ /* 0x000fe20003800000 */
[----:B------:R-:W-:Y:S02]  /*10c90*/  F2FP.BF16.F32.PACK_AB R150, R166, R165 ;  /* 0x000000a5a696723e */ /* 0x000fe400000010ff */
[----:B------:R-:W-:Y:S02]  /*10ca0*/  F2FP.BF16.F32.PACK_AB R149, R164, R163 ;  /* 0x000000a3a495723e */ /* 0x000fe400000010ff */
[----:B------:R-:W-:-:S05]  /*10cb0*/  F2FP.BF16.F32.PACK_AB R148, R162, R161 ;  /* 0x000000a1a294723e */ /* 0x000fca00000010ff */
[----:B------:R0:W-:Y:S01]  /*10cc0*/  STG.E.128 desc[UR4][R170.64], R148 ;  /* 0x00000094aa007986 */ /* 0x0001e2000c101d04 */
[----:B------:R-:W-:Y:S05]  /*10cd0*/  @!P2 BRA `(.L_x_16127) ;  /* 0x000000000050a947 */ /* 0x000fea0003800000 */
[----:B0-----:R-:W-:Y:S02]  /*10ce0*/  SHF.L.U32 R148, R12, 0x10, RZ ;  /* 0x000000100c947819 */ /* 0x001fe400000006ff */
        /* <DEDUP_REMOVED lines=19> */
.L_x_16127:
[----:B------:R-:W-:Y:S05]  /*10e20*/  BSYNC B0 ;  /* 0x0000000000007941 */ /* 0x000fea0003800000 */
.L_x_16126:
[----:B01----:R-:W0:Y:S08]  /*10e30*/  @P2 LDC.64 R150, c[0x0][0x220] ;  /* 0x00008800ff962b82 */ /* 0x003e300000000a00 */
[----:B------:R-:W1:Y:S01]  /*10e40*/  @P0 LDC.64 R148, c[0x0][0x230] ;  /* 0x00008c00ff940b82 */ /* 0x000e620000000a00 */
[----:B------:R-:W-:Y:S01]  /*10e50*/  IADD3 R182, R177, 0x280, RZ ;  /* 0x00000280b1b67810 */ /* 0x000fe20007ffe0ff */
[----:B------:R-:W-:-:S04]  /*10e60*/  VIADD R181, R180, 0x280 ;  /* 0x00000280b4b57836 */ /* 0x000fc80000000000 */
[----:B0-----:R-:W-:-:S05]  /*10e70*/  @P2 IMAD.WIDE.U32 R150, R181, 0x10, R150 ;  /* 0x00000010b5962825 */ /* 0x001fca00078e0096 */
[----:B-----5:R0:W5:Y:S01]  /*10e80*/  @P2 LDG.E.128 R144, desc[UR4][R150.64] ;  /* 0x0000000496902981 */ /* 0x020162000c1e1d00 */
[----:B-1----:R-:W-:-:S05]  /*10e90*/  @P0 IMAD.WIDE.U32 R148, R182, 0x10, R148 ;  /* 0x00000010b6940825 */ /* 0x002fca00078e0094 */
        /* <DEDUP_REMOVED lines=9> */
.L_x_16129:
        /* <DEDUP_REMOVED lines=12> */
.L_x_16132:
[----:B------:R-:W-:-:S07]  /*10ff0*/  IMAD.MOV.U32 R6, RZ, RZ, R190 ;  /* 0x000000ffff067224 */ /* 0x000fce00078e00be */
.L_x_16133:
[----:B------:R-:W-:Y:S05]  /*11000*/  BSYNC B1 ;  /* 0x0000000000017941 */ /* 0x000fea0003800000 */
.L_x_16131:
        /* <DEDUP_REMOVED lines=16> */
.L_x_16137:
[----:B------:R-:W-:Y:S05]  /*11110*/  BSYNC B2 ;  /* 0x0000000000027941 */ /* 0x000fea0003800000 */
.L_x_16136:
        /* <DEDUP_REMOVED lines=44> */
.L_x_16135:
[----:B------:R-:W-:Y:S05]  /*113e0*/  BSYNC B1 ;  /* 0x0000000000017941 */ /* 0x000fea0003800000 */
.L_x_16134:
[----:B------:R-:W-:Y:S01]  /*113f0*/  HFMA2.MMA R149, -RZ, RZ, 0.1171875, 0 ;  /* 0x2f800000ff957435 */ /* 0x000fe200000001ff */
[----:B------:R-:W-:-:S09]  /*11400*/  I2FP.F32.U32 R6, R6 ;  /* 0x0000000600067245 */ /* 0x000fd20000201000 */
[----:B------:R-:W-:Y:S01]  /*11410*/  FFMA.FTZ R6, R6, R149, 1.1641532182693481445e-10 ;  /* 0x2f00000006067423 */ /* 0x000fe20000010095 */
[----:B-----5:R-:W-:-:S04]  /*11420*/  IMAD.U32 R149, R144, 0x10000, RZ ;  /* 0x0001000090957824 */ /* 0x020fc800078e00ff */
[----:B------:R-:W-:Y:S01]  /*11430*/  FMUL.FTZ R149, R149, UR13 ;  /* 0x0000000d95957c20 */ /* 0x000fe20008410000 */
[----:B------:R-:W-:Y:S02]  /*11440*/  FSETP.GTU.FTZ.AND P4, PT, R6, UR10, PT ;  /* 0x0000000a06007c0b */ /* 0x000fe4000bf9c000 */
[----:B------:R-:W-:Y:S01]  /*11450*/  @P0 SHF.L.U32 R6, R140, 0x10, RZ ;  /* 0x000000108c060819 */ /* 0x000fe200000006ff */
[----:B------:R-:W-:-:S05]  /*11460*/  FMUL.FTZ R149, R149, UR12 ;  /* 0x0000000c95957c20 */ /* 0x000fca0008410000 */
[----:B------:R-:W-:-:S05]  /*11470*/  FSEL R169, R149, RZ, !P4 ;  /* 0x000000ff95a97208 */ /* 0x000fca0006000000 */
[----:B------:R-:W-:-:S04]  /*11480*/  FMUL.FTZ R169, R124, R169 ;  /* 0x000000a97ca97220 */ /* 0x000fc80000410000 */
[----:B------:R-:W-:Y:S01]  /*11490*/  @P0 FADD.FTZ R169, R6, R169 ;  /* 0x000000a906a90221 */ /* 0x000fe20000010000 */
[----:B------:R-:W-:-:S07]  /*114a0*/  SEL R6, RZ, 0x1, P4 ;  /* 0x00000001ff067807 */ /* 0x000fce0002000000 */
.L_x_16130:
[----:B------:R-:W-:Y:S05]  /*114b0*/  BSYNC B0 ;  /* 0x0000000000007941 */ /* 0x000fea0003800000 */
.L_x_16128:
        /* <DEDUP_REMOVED lines=9> */
.L_x_16139:
        /* <DEDUP_REMOVED lines=12> */
.L_x_16142:
[----:B------:R-:W-:-:S07]  /*11610*/  IMAD.MOV.U32 R7, RZ, RZ, R190 ;  /* 0x000000ffff077224 */ /* 0x000fce00078e00be */
.L_x_16143:
[----:B------:R-:W-:Y:S05]  /*11620*/  BSYNC B1 ;  /* 0x0000000000017941 */ /* 0x000fea0003800000 */
.L_x_16141:
        /* <DEDUP_REMOVED lines=16> */
.L_x_16147:
[----:B------:R-:W-:Y:S05]  /*11730*/  BSYNC B2 ;  /* 0x0000000000027941 */ /* 0x000fea0003800000 */
.L_x_16146:
        /* <DEDUP_REMOVED lines=44> */
.L_x_16145:
[----:B------:R-:W-:Y:S05]  /*11a00*/  BSYNC B1 ;  /* 0x0000000000017941 */ /* 0x000fea0003800000 */
.L_x_16144:
        /* <DEDUP_REMOVED lines=10> */
[----:B------:R-:W-:-:S03]  /*11ab0*/  @P0 SHF.L.U32 R7, R7, 0x10, RZ ;  /* 0x0000001007070819 */ /* 0x000fc600000006ff */
[----:B------:R-:W-:-:S04]  /*11ac0*/  FMUL.FTZ R170, R125, R148 ;  /* 0x000000947daa7220 */ /* 0x000fc80000410000 */
[----:B------:R-:W-:Y:S01]  /*11ad0*/  @P0 FADD.FTZ R170, R170, R7 ;  /* 0x00000007aaaa0221 */ /* 0x000fe20000010000 */
[----:B------:R-:W-:-:S07]  /*11ae0*/  SEL R7, RZ, 0x1, P4 ;  /* 0x00000001ff077807 */ /* 0x000fce0002000000 */
.L_x_16140:
[----:B------:R-:W-:Y:S05]  /*11af0*/  BSYNC B0 ;  /* 0x0000000000007941 */ /* 0x000fea0003800000 */
.L_x_16138:
        /* <DEDUP_REMOVED lines=8> */
.L_x_16149:
        /* <DEDUP_REMOVED lines=12> */
.L_x_16152:
[----:B------:R-:W-:-:S07]  /*11c40*/  IMAD.MOV.U32 R8, RZ, RZ, R190 ;  /* 0x000000ffff087224 */ /* 0x000fce00078e00be */
.L_x_16153:
[----:B------:R-:W-:Y:S05]  /*11c50*/  BSYNC B1 ;  /* 0x0000000000017941 */ /* 0x000fea0003800000 */
.L_x_16151:
        /* <DEDUP_REMOVED lines=16> */
.L_x_16157:
[----:B------:R-:W-:Y:S05]  /*11d60*/  BSYNC B2 ;  /* 0x0000000000027941 */ /* 0x000fea0003800000 */
.L_x_16156:
        /* <DEDUP_REMOVED lines=44> */
.L_x_16155:
[----:B------:R-:W-:Y:S05]  /*12030*/  BSYNC B1 ;  /* 0x0000000000017941 */ /* 0x000fea0003800000 */
.L_x_16154:
        /* <DEDUP_REMOVED lines=12> */
.L_x_16150:
[----:B------:R-:W-:Y:S05]  /*12100*/  BSYNC B0 ;  /* 0x0000000000007941 */ /* 0x000fea0003800000 */
.L_x_16148:
        /* <DEDUP_REMOVED lines=9> */
.L_x_16159:
        /* <DEDUP_REMOVED lines=12> */
.L_x_16162:
[----:B------:R-:W-:-:S07]  /*12260*/  IMAD.MOV.U32 R9, RZ, RZ, R190 ;  /* 0x000000ffff097224 */ /* 0x000fce00078e00be */
.L_x_16163:
[----:B------:R-:W-:Y:S05]  /*12270*/  BSYNC B1 ;  /* 0x0000000000017941 */ /* 0x000fea0003800000 */
.L_x_16161:
        /* <DEDUP_REMOVED lines=16> */
.L_x_16167:
[----:B------:R-:W-:Y:S05]  /*12380*/  BSYNC B2 ;  /* 0x0000000000027941 */ /* 0x000fea0003800000 */
.L_x_16166:
        /* <DEDUP_REMOVED lines=44> */
.L_x_16165:
[----:B------:R-:W-:Y:S05]  /*12650*/  BSYNC B1 ;  /* 0x0000000000017941 */ /* 0x000fea0003800000 */
.L_x_16164:
[----:B------:R-:W-:Y:S01]  /*12660*/  HFMA2.MMA R148, -RZ, RZ, 0.1171875, 0 ;  /* 0x2f800000ff947435 */ /* 0x000fe200000001ff */
[----:B------:R-:W-:-:S09]  /*12670*/  I2FP.F32.U32 R9, R9 ;  /* 0x0000000900097245 */ /* 0x000fd20000201000 */
[----:B------:R-:W-:Y:S01]  /*12680*/  FFMA.FTZ R9, R9, R148, 1.1641532182693481445e-10 ;  /* 0x2f00000009097423 */ /* 0x000fe20000010094 */
[----:B-----5:R-:W-:-:S04]  /*12690*/  PRMT R148, R145, 0x7632, R148 ;  /* 0x0000763291947816 */ /* 0x020fc80000000094 */
[----:B------:R-:W-:Y:S01]  /*126a0*/  FSETP.GTU.FTZ.AND P4, PT, R9, UR10, PT ;  /* 0x0000000a09007c0b */ /* 0x000fe2000bf9c000 */
[----:B------:R-:W-:Y:S01]  /*126b0*/  IMAD.U32 R148, R148, 0x10000, RZ ;  /* 0x0001000094947824 */ /* 0x000fe200078e00ff */
[----:B------:R-:W-:-:S03]  /*126c0*/  @P0 PRMT R9, R141, 0x7632, R9 ;  /* 0x000076328d090816 */ /* 0x000fc60000000009 */
[----:B------:R-:W-:Y:S01]  /*126d0*/  FMUL.FTZ R148, R148, UR13 ;  /* 0x0000000d94947c20 */ /* 0x000fe20008410000 */
[----:B------:R-:W-:-:S03]  /*126e0*/  @P0 SHF.L.U32 R9, R9, 0x10, RZ ;  /* 0x0000001009090819 */ /* 0x000fc600000006ff */
[----:B------:R-:W-:-:S05]  /*126f0*/  FMUL.FTZ R148, R148, UR12 ;  /* 0x0000000c94947c20 */ /* 0x000fca0008410000 */
[----:B------:R-:W-:-:S05]  /*12700*/  FSEL R148, R148, RZ, !P4 ;  /* 0x000000ff94947208 */ /* 0x000fca0006000000 */
[----:B------:R-:W-:-:S04]  /*12710*/  FMUL.FTZ R172, R127, R148 ;  /* 0x000000947fac7220 */ /* 0x000fc80000410000 */
[----:B------:R-:W-:Y:S01]  /*12720*/  @P0 FADD.FTZ R172, R172, R9 ;  /* 0x00000009acac0221 */ /* 0x000fe20000010000 */
[----:B------:R-:W-:-:S07]  /*12730*/  SEL R9, RZ, 0x1, P4 ;  /* 0x00000001ff097807 */ /* 0x000fce0002000000 */
.L_x_16160:
[----:B------:R-:W-:Y:S05]  /*12740*/  BSYNC B0 ;  /* 0x0000000000007941 */ /* 0x000fea0003800000 */
.L_x_16158:
        /* <DEDUP_REMOVED lines=8> */
.L_x_16169:
        /* <DEDUP_REMOVED lines=12> */
.L_x_16172:
[----:B------:R-:W-:-:S07]  /*12890*/  IMAD.MOV.U32 R10, RZ, RZ, R190 ;  /* 0x000000ffff0a7224 */ /* 0x000fce00078e00be */
.L_x_16173:
[----:B------:R-:W-:Y:S05]  /*128a0*/  BSYNC B1 ;  /* 0x0000000000017941 */ /* 0x000fea0003800000 */
.L_x_16171:
        /* <DEDUP_REMOVED lines=16> */
.L_x_16177:
[----:B------:R-:W-:Y:S05]  /*129b0*/  BSYNC B2 ;  /* 0x0000000000027941 */ /* 0x000fea0003800000 */
.L_x_16176:
        /* <DEDUP_REMOVED lines=44> */
.L_x_16175:
[----:B------:R-:W-:Y:S05]  /*12c80*/  BSYNC B1 ;  /* 0x0000000000017941 */ /* 0x000fea0003800000 */
.L_x_16174:
[----:B------:R-:W-:Y:S01]  /*12c90*/  HFMA2.MMA R149, -RZ, RZ, 0.1171875, 0 ;  /* 0x2f800000ff957435 */ /* 0x000fe200000001ff */
[----:B------:R-:W-:-:S09]  /*12ca0*/  I2FP.F32.U32 R10, R10 ;  /* 0x0000000a000a7245 */ /* 0x000fd20000201000 */
[----:B------:R-:W-:-:S05]  /*12cb0*/  FFMA.FTZ R10, R10, R149, 1.1641532182693481445e-10 ;  /* 0x2f0000000a0a7423 */ /* 0x000fca0000010095 */
[----:B------:R-:W-:Y:S01]  /*12cc0*/  FSETP.GTU.FTZ.AND P4, PT, R10, UR10, PT ;  /* 0x0000000a0a007c0b */ /* 0x000fe2000bf9c000 */
[----:B-----5:R-:W-:-:S04]  /*12cd0*/  IMAD.U32 R10, R146, 0x10000, RZ ;  /* 0x00010000920a7824 */ /* 0x020fc800078e00ff */
[----:B------:R-:W-:-:S04]  /*12ce0*/  FMUL.FTZ R10, R10, UR13 ;  /* 0x0000000d0a0a7c20 */ /* 0x000fc80008410000 */
[----:B------:R-:W-:-:S05]  /*12cf0*/  FMUL.FTZ R10, R10, UR12 ;  /* 0x0000000c0a0a7c20 */ /* 0x000fca0008410000 */
[----:B------:R-:W-:Y:S02]  /*12d00*/  FSEL R173, R10, RZ, !P4 ;  /* 0x000000ff0aad7208 */ /* 0x000fe40006000000 */
[----:B------:R-:W-:-:S03]  /*12d10*/  @P0 SHF.L.U32 R10, R142, 0x10, RZ ;  /* 0x000000108e0a0819 */ /* 0x000fc600000006ff */
[----:B------:R-:W-:-:S04]  /*12d20*/  FMUL.FTZ R173, R128, R173 ;  /* 0x000000ad80ad7220 */ /* 0x000fc80000410000 */
[----:B------:R-:W-:Y:S01]  /*12d30*/  @P0 FADD.FTZ R173, R10, R173 ;  /* 0x000000ad0aad0221 */ /* 0x000fe20000010000 */
[----:B------:R-:W-:-:S07]  /*12d40*/  SEL R10, RZ, 0x1, P4 ;  /* 0x00000001ff0a7807 */ /* 0x000fce0002000000 */
.L_x_16170:
[----:B------:R-:W-:Y:S05]  /*12d50*/  BSYNC B0 ;  /* 0x0000000000007941 */ /* 0x000fea0003800000 */
.L_x_16168:
        /* <DEDUP_REMOVED lines=9> */
.L_x_16179:
        /* <DEDUP_REMOVED lines=12> */
.L_x_16182:
[----:B------:R-:W-:-:S07]  /*12eb0*/  IMAD.MOV.U32 R11, RZ, RZ, R190 ;  /* 0x000000ffff0b7224 */ /* 0x000fce00078e00be */
.L_x_16183:
[----:B------:R-:W-:Y:S05]  /*12ec0*/  BSYNC B1 ;  /* 0x0000000000017941 */ /* 0x000fea0003800000 */
.L_x_16181:
        /* <DEDUP_REMOVED lines=16> */
.L_x_16187:
[----:B------:R-:W-:Y:S05]  /*12fd0*/  BSYNC B2 ;  /* 0x0000000000027941 */ /* 0x000fea0003800000 */
.L_x_16186:
        /* <DEDUP_REMOVED lines=44> */
.L_x_16185:
[----:B------:R-:W-:Y:S05]  /*132a0*/  BSYNC B1 ;  /* 0x0000000000017941 */ /* 0x000fea0003800000 */
.L_x_16184:
        /* <DEDUP_REMOVED lines=14> */
.L_x_16180:
[----:B------:R-:W-:Y:S05]  /*13390*/  BSYNC B0 ;  /* 0x0000000000007941 */ /* 0x000fea0003800000 */
.L_x_16178:
        /* <DEDUP_REMOVED lines=8> */
.L_x_16189:
        /* <DEDUP_REMOVED lines=12> */
.L_x_16192:
[----:B------:R-:W-:-:S07]  /*134e0*/  IMAD.MOV.U32 R12, RZ, RZ, R190 ;  /* 0x000000ffff0c7224 */ /* 0x000fce00078e00be */
.L_x_16193:
[----:B------:R-:W-:Y:S05]  /*134f0*/  BSYNC B1 ;  /* 0x0000000000017941 */ /* 0x000fea0003800000 */
.L_x_16191:
        /* <DEDUP_REMOVED lines=16> */
.L_x_16197:
[----:B------:R-:W-:Y:S05]  /*13600*/  BSYNC B2 ;  /* 0x0000000000027941 */ /* 0x000fea0003800000 */
.L_x_16196:
        /* <DEDUP_REMOVED lines=44> */
.L_x_16195:
[----:B------:R-:W-:Y:S05]  /*138d0*/  BSYNC B1 ;  /* 0x0000000000017941 */ /* 0x000fea0003800000 */
.L_x_16194:
        /* <DEDUP_REMOVED lines=12> */
.L_x_16190:
[----:B------:R-:W-:Y:S05]  /*139a0*/  BSYNC B0 ;  /* 0x0000000000007941 */ /* 0x000fea0003800000 */
.L_x_16188:
        /* <DEDUP_REMOVED lines=9> */
.L_x_16199:
        /* <DEDUP_REMOVED lines=12> */
.L_x_16202:
[----:B------:R-:W-:-:S07]  /*13b00*/  IMAD.MOV.U32 R176, RZ, RZ, R190 ;  /* 0x000000ffffb07224 */ /* 0x000fce00078e00be */
.L_x_16203:
[----:B------:R-:W-:Y:S05]  /*13b10*/  BSYNC B1 ;  /* 0x0000000000017941 */ /* 0x000fea0003800000 */
.L_x_16201:
        /* <DEDUP_REMOVED lines=16> */
.L_x_16207:
[----:B------:R-:W-:Y:S05]  /*13c20*/  BSYNC B2 ;  /* 0x0000000000027941 */ /* 0x000fea0003800000 */
.L_x_16206:
        /* <DEDUP_REMOVED lines=44> */
.L_x_16205:
[----:B------:R-:W-:Y:S05]  /*13ef0*/  BSYNC B1 ;  /* 0x0000000000017941 */ /* 0x000fea0003800000 */
.L_x_16204:
        /* <DEDUP_REMOVED lines=14> */
.L_x_16200:
[----:B------:R-:W-:Y:S05]  /*13fe0*/  BSYNC B0 ;  /* 0x0000000000007941 */ /* 0x000fea0003800000 */
.L_x_16198:
        /* <DEDUP_REMOVED lines=28> */
.L_x_16209:
[----:B------:R-:W-:Y:S05]  /*141b0*/  BSYNC B0 ;  /* 0x0000000000007941 */ /* 0x000fea0003800000 */
.L_x_16208:
[----:B01----:R-:W0:Y:S01]  /*141c0*/  @P2 LDC.64 R148, c[0x0][0x220] ;  /* 0x00008800ff942b82 */ /* 0x003e220000000a00 */
[----:B------:R-:W-:-:S07]  /*141d0*/  IADD3 R204, R180, 0x300, RZ ;  /* 0x00000300b4cc7810 */ /* 0x000fce0007ffe0ff */
[----:B------:R-:W1:Y:S01]  /*141e0*/  @P0 LDC.64 R150, c[0x0][0x230] ;  /* 0x00008c00ff960b82 */ /* 0x000e620000000a00 */
[----:B------:R-:W-:Y:S02]  /*141f0*/  VIADD R191, R177, 0x300 ;  /* 0x00000300b1bf7836 */ /* 0x000fe40000000000 */
[----:B0-----:R-:W-:-:S05]  /*14200*/  @P2 IMAD.WIDE.U32 R148, R204, 0x10, R148 ;  /* 0x00000010cc942825 */ /* 0x001fca00078e0094 */
        /* <DEDUP_REMOVED lines=11> */
.L_x_16211:
        /* <DEDUP_REMOVED lines=12> */
.L_x_16214:
[----:B------:R-:W-:-:S07]  /*14380*/  MOV R6, R190 ;  /* 0x000000be00067202 */ /* 0x000fce0000000f00 */
.L_x_16215:
[----:B------:R-:W-:Y:S05]  /*14390*/  BSYNC B1 ;  /* 0x0000000000017941 */ /* 0x000fea0003800000 */
.L_x_16213:
        /* <DEDUP_REMOVED lines=16> */
.L_x_16219:
[----:B------:R-:W-:Y:S05]  /*144a0*/  BSYNC B2 ;  /* 0x0000000000027941 */ /* 0x000fea0003800000 */
.L_x_16218:
        /* <DEDUP_REMOVED lines=44> */
.L_x_16217:
[----:B------:R-:W-:Y:S05]  /*14770*/  BSYNC B1 ;  /* 0x0000000000017941 */ /* 0x000fea0003800000 */
.L_x_16216:
[----:B------:R-:W-:Y:S01]  /*14780*/  I2FP.F32.U32 R6, R6 ;  /* 0x0000000600067245 */ /* 0x000fe20000201000 */
[----:B------:R-:W-:-:S04]  /*14790*/  IMAD.MOV.U32 R149, RZ, RZ, 0x2f800000 ;  /* 0x2f800000ff957424 */ /* 0x000fc800078e00ff */
[----:B------:R-:W-:-:S05]  /*147a0*/  FFMA.FTZ R6, R6, R149, 1.1641532182693481445e-10 ;  /* 0x2f00000006067423 */ /* 0x000fca0000010095 */
[----:B------:R-:W-:Y:S02]  /*147b0*/  FSETP.GTU.FTZ.AND P4, PT, R6, UR10, PT ;  /* 0x0000000a06007c0b */ /* 0x000fe4000bf9c000 */
[----:B-----5:R-:W-:-:S05]  /*147c0*/  SHF.L.U32 R6, R144, 0x10, RZ ;  /* 0x0000001090067819 */ /* 0x020fca00000006ff */
[----:B------:R-:W-:-:S04]  /*147d0*/  FMUL.FTZ R6, R6, UR13 ;  /* 0x0000000d06067c20 */ /* 0x000fc80008410000 */
[----:B------:R-:W-:-:S05]  /*147e0*/  FMUL.FTZ R6, R6, UR12 ;  /* 0x0000000c06067c20 */ /* 0x000fca0008410000 */
[----:B------:R-:W-:Y:S01]  /*147f0*/  FSEL R177, R6, RZ, !P4 ;  /* 0x000000ff06b17208 */ /* 0x000fe20006000000 */
[----:B------:R-:W-:-:S04]  /*14800*/  @P0 IMAD.U32 R6, R140, 0x10000, RZ ;  /* 0x000100008c060824 */ /* 0x000fc800078e00ff */
[----:B------:R-:W-:-:S04]  /*14810*/  FMUL.FTZ R177, R132, R177 ;  /* 0x000000b184b17220 */ /* 0x000fc80000410000 */
[----:B------:R-:W-:Y:S01]  /*14820*/  @P0 FADD.FTZ R177, R6, R177 ;  /* 0x000000b106b10221 */ /* 0x000fe20000010000 */
[----:B------:R-:W-:-:S07]  /*14830*/  SEL R6, RZ, 0x1, P4 ;  /* 0x00000001ff067807 */ /* 0x000fce0002000000 */
.L_x_16212:
[----:B------:R-:W-:Y:S05]  /*14840*/  BSYNC B0 ;  /* 0x0000000000007941 */ /* 0x000fea0003800000 */
.L_x_16210:
        /* <DEDUP_REMOVED lines=9> */
.L_x_16221:
        /* <DEDUP_REMOVED lines=12> */
.L_x_16224:
[----:B------:R-:W-:-:S07]  /*149a0*/  MOV R7, R190 ;  /* 0x000000be00077202 */ /* 0x000fce0000000f00 */
.L_x_16225:
[----:B------:R-:W-:Y:S05]  /*149b0*/  BSYNC B1 ;  /* 0x0000000000017941 */ /* 0x000fea0003800000 */
.L_x_16223:
        /* <DEDUP_REMOVED lines=16> */
.L_x_16229:
[----:B------:R-:W-:Y:S05]  /*14ac0*/  BSYNC B2 ;  /* 0x0000000000027941 */ /* 0x000fea0003800000 */
.L_x_16228:
        /* <DEDUP_REMOVED lines=44> */
.L_x_16227:
[----:B------:R-:W-:Y:S05]  /*14d90*/  BSYNC B1 ;  /* 0x0000000000017941 */ /* 0x000fea0003800000 */
.L_x_16226:
        /* <DEDUP_REMOVED lines=14> */
.L_x_16222:
[----:B------:R-:W-:Y:S05]  /*14e80*/  BSYNC B0 ;  /* 0x0000000000007941 */ /* 0x000fea0003800000 */
.L_x_16220:
        /* <DEDUP_REMOVED lines=8> */
.L_x_16231:
        /* <DEDUP_REMOVED lines=12> */
.L_x_16234:
[----:B------:R-:W-:-:S07]  /*14fd0*/  MOV R8, R190 ;  /* 0x000000be00087202 */ /* 0x000fce0000000f00 */
.L_x_16235:
[----:B------:R-:W-:Y:S05]  /*14fe0*/  BSYNC B1 ;  /* 0x0000000000017941 */ /* 0x000fea0003800000 */
.L_x_16233:
        /* <DEDUP_REMOVED lines=16> */
.L_x_16239:
[----:B------:R-:W-:Y:S05]  /*150f0*/  BSYNC B2 ;  /* 0x0000000000027941 */ /* 0x000fea0003800000 */
.L_x_16238:
        /* <DEDUP_REMOVED lines=44> */
.L_x_16237:
[----:B------:R-:W-:Y:S05]  /*153c0*/  BSYNC B1 ;  /* 0x0000000000017941 */ /* 0x000fea0003800000 */
.L_x_16236:
        /* <DEDUP_REMOVED lines=11> */
[----:B------:R-:W-:-:S07]  /*15480*/  SEL R8, RZ, 0x1, P4 ;  /* 0x00000001ff087807 */ /* 0x000fce0002000000 */
.L_x_16232:
[----:B------:R-:W-:Y:S05]  /*15490*/  BSYNC B0 ;  /* 0x0000000000007941 */ /* 0x000fea0003800000 */
.L_x_16230:
        /* <DEDUP_REMOVED lines=9> */
.L_x_16241:
        /* <DEDUP_REMOVED lines=12> */
.L_x_16244:
[----:B------:R-:W-:-:S07]  /*155f0*/  MOV R9, R190 ;  /* 0x000000be00097202 */ /* 0x000fce0000000f00 */
.L_x_16245:
[----:B------:R-:W-:Y:S05]  /*15600*/  BSYNC B1 ;  /* 0x0000000000017941 */ /* 0x000fea0003800000 */
.L_x_16243:
        /* <DEDUP_REMOVED lines=16> */
.L_x_16249:
[----:B------:R-:W-:Y:S05]  /*15710*/  BSYNC B2 ;  /* 0x0000000000027941 */ /* 0x000fea0003800000 */
.L_x_16248:
        /* <DEDUP_REMOVED lines=44> */
.L_x_16247:
[----:B------:R-:W-:Y:S05]  /*159e0*/  BSYNC B1 ;  /* 0x0000000000017941 */ /* 0x000fea0003800000 */
.L_x_16246:
        /* <DEDUP_REMOVED lines=14> */
.L_x_16242:
[----:B------:R-:W-:Y:S05]  /*15ad0*/  BSYNC B0 ;  /* 0x0000000000007941 */ /* 0x000fea0003800000 */
.L_x_16240:
        /* <DEDUP_REMOVED lines=8> */
.L_x_16251:
        /* <DEDUP_REMOVED lines=12> */
.L_x_16254:
[----:B------:R-:W-:-:S07]  /*15c20*/  MOV R10, R190 ;  /* 0x000000be000a7202 */ /* 0x000fce0000000f00 */
.L_x_16255:
[----:B------:R-:W-:Y:S05]  /*15c30*/  BSYNC B1 ;  /* 0x0000000000017941 */ /* 0x000fea0003800000 */
.L_x_16253:
        /* <DEDUP_REMOVED lines=16> */
.L_x_16259:
[----:B------:R-:W-:Y:S05]  /*15d40*/  BSYNC B2 ;  /* 0x0000000000027941 */ /* 0x000fea0003800000 */
.L_x_16258:
        /* <DEDUP_REMOVED lines=44> */
.L_x_16257:
[----:B------:R-:W-:Y:S05]  /*16010*/  BSYNC B1 ;  /* 0x0000000000017941 */ /* 0x000fea0003800000 */
.L_x_16256:
        /* <DEDUP_REMOVED lines=12> */
.L_x_16252:
[----:B------:R-:W-:Y:S05]  /*160e0*/  BSYNC B0 ;  /* 0x0000000000007941 */ /* 0x000fea0003800000 */
.L_x_16250:
        /* <DEDUP_REMOVED lines=9> */
.L_x_16261:
        /* <DEDUP_REMOVED lines=12> */
.L_x_16264:
[----:B------:R-:W-:-:S07]  /*16240*/  MOV R11, R190 ;  /* 0x000000be000b7202 */ /* 0x000fce0000000f00 */
.L_x_16265:
[----:B------:R-:W-:Y:S05]  /*16250*/  BSYNC B1 ;  /* 0x0000000000017941 */ /* 0x000fea0003800000 */
.L_x_16263:
        /* <DEDUP_REMOVED lines=16> */
.L_x_16269:
[----:B------:R-:W-:Y:S05]  /*16360*/  BSYNC B2 ;  /* 0x0000000000027941 */ /* 0x000fea0003800000 */
.L_x_16268:
        /* <DEDUP_REMOVED lines=37> */
[----:B------:R-:W-:-:S04]  /*165c0*/  HFMA2.MMA R149, -RZ, RZ, 0, 0 ;  /* 0x00000000ff957435 */ /* 0x000fc800000001ff */
[----:B------:R-:W-:-:S05]  /*165d0*/  IMAD.WIDE.U32 R150, R150, -0x2daee0ad, RZ ;  /* 0xd2511f5396967825 */ /* 0x000fca00078e00ff */
[----:B------:R-:W-:Y:S02]  /*165e0*/  LOP3.LUT R186, R151, UR33, R182, 0x96, !PT ;  /* 0x0000002197ba7c12 */ /* 0x000fe4000f8e96b6 */
[----:B------:R-:W-:Y:S01]  /*165f0*/  MOV R188, R150 ;  /* 0x0000009600bc7202 */ /* 0x000fe20000000f00 */
[----:B------:R-:W-:-:S04]  /*16600*/  IMAD.WIDE.U32 R150, R183, -0x326172a9, RZ ;  /* 0xcd9e8d57b7967825 */ /* 0x000fc800078e00ff */
[----:B------:R-:W-:Y:S01]  /*16610*/  IMAD.MOV.U32 R190, RZ, RZ, R150 ;  /* 0x000000ffffbe7224 */ /* 0x000fe200078e0096 */
[----:B------:R-:W-:-:S07]  /*16620*/  LOP3.LUT R189, R151, UR32, R148, 0x96, !PT ;  /* 0x0000002097bd7c12 */ /* 0x000fce000f8e9694 */
.L_x_16267:
[----:B------:R-:W-:Y:S05]  /*16630*/  BSYNC B1 ;  /* 0x0000000000017941 */ /* 0x000fea0003800000 */
.L_x_16266:
        /* <DEDUP_REMOVED lines=14> */
.L_x_16262:
[----:B------:R-:W-:Y:S05]  /*16720*/  BSYNC B0 ;  /* 0x0000000000007941 */ /* 0x000fea0003800000 */
.L_x_16260:
        /* <DEDUP_REMOVED lines=8> */
.L_x_16271:
        /* <DEDUP_REMOVED lines=12> */
.L_x_16274:
[----:B------:R-:W-:-:S07]  /*16870*/  MOV R12, R190 ;  /* 0x000000be000c7202 */ /* 0x000fce0000000f00 */
.L_x_16275:
[----:B------:R-:W-:Y:S05]  /*16880*/  BSYNC B1 ;  /* 0x0000000000017941 */ /* 0x000fea0003800000 */
.L_x_16273:
        /* <DEDUP_REMOVED lines=16> */
.L_x_16279:
[----:B------:R-:W-:Y:S05]  /*16990*/  BSYNC B2 ;  /* 0x0000000000027941 */ /* 0x000fea0003800000 */
.L_x_16278:
        /* <DEDUP_REMOVED lines=44> */
.L_x_16277:
[----:B------:R-:W-:Y:S05]  /*16c60*/  BSYNC B1 ;  /* 0x0000000000017941 */ /* 0x000fea0003800000 */
.L_x_16276:
        /* <DEDUP_REMOVED lines=12> */
.L_x_16272:
[----:B------:R-:W-:Y:S05]  /*16d30*/  BSYNC B0 ;  /* 0x0000000000007941 */ /* 0x000fea0003800000 */
.L_x_16270:
        /* <DEDUP_REMOVED lines=9> */
.L_x_16281:
        /* <DEDUP_REMOVED lines=12> */
.L_x_16284:
[----:B------:R-:W-:-:S07]  /*16e90*/  MOV R206, R190 ;  /* 0x000000be00ce7202 */ /* 0x000fce0000000f00 */
.L_x_16285:
[----:B------:R-:W-:Y:S05]  /*16ea0*/  BSYNC B1 ;  /* 0x0000000000017941 */ /* 0x000fea0003800000 */
.L_x_16283:
        /* <DEDUP_REMOVED lines=16> */
.L_x_16289:
[----:B------:R-:W-:Y:S05]  /*16fb0*/  BSYNC B2 ;  /* 0x0000000000027941 */ /* 0x000fea0003800000 */
.L_x_16288:
        /* <DEDUP_REMOVED lines=44> */
.L_x_16287:
[----:B------:R-:W-:Y:S05]  /*17280*/  BSYNC B1 ;  /* 0x0000000000017941 */ /* 0x000fea0003800000 */
.L_x_16286:
        /* <DEDUP_REMOVED lines=14> */
.L_x_16282:
[----:B------:R-:W-:Y:S05]  /*17370*/  BSYNC B0 ;  /* 0x0000000000007941 */ /* 0x000fea0003800000 */
.L_x_16280:
[----:B------:R-:W0:Y:S01]  /*17380*/  LDC.64 R148, c[0x0][0x238] ;  /* 0x00008e00ff947b82 */ /* 0x000e220000000a00 */
[----:B------:R-:W-:Y:S01]  /*17390*/  F2FP.BF16.F32.PACK_AB R151, R206, R183 ;  /* 0x000000b7ce97723e */ /* 0x000fe200000010ff */
[----:B------:R-:W-:Y:S01]  /*173a0*/  BSSY B0, `(.L_x_16290) ;  /* 0x000001b000007945 */ /* 0x000fe20003800000 */
[----:B------:R-:W-:Y:S01]  /*173b0*/  F2FP.BF16.F32.PACK_AB R150, R182, R181 ;  /* 0x000000b5b696723e */ /* 0x000fe200000010ff */
[----:B0-----:R-:W-:Y:S01]  /*173c0*/  IMAD.WIDE.U32 R184, R191, 0x10, R148 ;  /* 0x00000010bfb87825 */ /* 0x001fe200078e0094 */
[----:B------:R-:W-:Y:S02]  /*173d0*/  F2FP.BF16.F32.PACK_AB R149, R180, R179 ;  /* 0x000000b3b495723e */ /* 0x000fe400000010ff */
[----:B------:R-:W-:-:S05]  /*173e0*/  F2FP.BF16.F32.PACK_AB R148, R178, R177 ;  /* 0x000000b1b294723e */ /* 0x000fca00000010ff */
[----:B------:R0:W-:Y:S01]  /*173f0*/  STG.E.128 desc[UR4][R184.64], R148 ;  /* 0x00000094b8007986 */ /* 0x0001e2000c101d04 */
[----:B------:R-:W-:Y:S05]  /*17400*/  @!P2 BRA `(.L_x_16291) ;  /* 0x000000000050a947 */ /* 0x000fea0003800000 */
[----:B0-----:R-:W-:Y:S02]  /*17410*/  SHF.L.U32 R148, R12, 0x10, RZ ;  /* 0x000000100c947819 */ /* 0x001fe400000006ff */
[----:B------:R-:W-:Y:S02]  /*17420*/  LOP3.LUT R149, R187, 0xffff, RZ, 0xc0, !PT ;  /* 0x0000ffffbb957812 */ /* 0x000fe400078ec0ff */
[----:B------:R-:W-:Y:S02]  /*17430*/  LOP3.LUT R148, R148, 0xff0000, RZ, 0xc0, !PT ;  /* 0x00ff000094947812 */ /* 0x000fe400078ec0ff */
[----:B------:R-:W-:Y:S02]  /*17440*/  LOP3.LUT R150, R8, 0xff, RZ, 0xc0, !PT ;  /* 0x000000ff08967812 */ /* 0x000fe400078ec0ff */
[----:B------:R-:W-:Y:S02]  /*17450*/  PRMT R149, R148, 0x4210, R149 ;  /* 0x0000421094957816 */ /* 0x000fe40000000095 */
[----:B------:R-:W-:Y:S01]  /*17460*/  PRMT R148, R11, 0x7104, RZ ;  /* 0x000071040b947816 */ /* 0x000fe200000000ff */
[----:B------:R-:W-:Y:S01]  /*17470*/  IMAD.WIDE.U32 R150, R150, 0x10000, RZ ;  /* 0x0001000096967825 */ /* 0x000fe200078e00ff */
[----:B------:R-:W-:-:S02]  /*17480*/  LOP3.LUT R184, R7, 0xff, RZ, 0xc0, !PT ;  /* 0x000000ff07b87812 */ /* 0x000fc400078ec0ff */
[----:B------:R-:W-:Y:S02]  /*17490*/  LOP3.LUT R149, R149, 0xff00, R148, 0xf8, !PT ;  /* 0x0000ff0095957812 */ /* 0x000fe400078ef894 */
        /* <DEDUP_REMOVED lines=11> */
.L_x_16291:
[----:B------:R-:W-:Y:S05]  /*17550*/  BSYNC B0 ;  /* 0x0000000000007941 */ /* 0x000fea0003800000 */
.L_x_16290:
[----:B01----:R-:W-:Y:S01]  /*17560*/  FADD.FTZ R148, RZ, R158 ;  /* 0x0000009eff947221 */ /* 0x003fe20000010000 */
[----:B------:R-:W0:Y:S01]  /*17570*/  S2R R151, SR_TID.X ;  /* 0x0000000000977919 */ /* 0x000e220000002100 */
[----:B------:R-:W-:Y:S01]  /*17580*/  LOP3.LUT P0, RZ, R252, 0xff, RZ, 0xc0, !PT ;  /* 0x000000fffcff7812 */ /* 0x000fe2000780c0ff */
[----:B------:R-:W-:Y:S01]  /*17590*/  UMOV UR34, 0xffffffff ;  /* 0xffffffff00227882 */ /* 0x000fe20000000000 */
        /* <DEDUP_REMOVED lines=12> */
[----:B------:R-:W-:Y:S02]  /*17660*/  FADD.FTZ R148, R148, R23 ;  /* 0x0000001794947221 */ /* 0x000fe40000010000 */
[----:B------:R-:W-:Y:S02]  /*17670*/  @!P0 VIADD R150, R150, 0x4 ;  /* 0x0000000496968836 */ /* 0x000fe40000000000 */
        /* <DEDUP_REMOVED lines=178> */
.L_x_16306:
[----:B------:R-:W2:Y:S01]  /*181a0*/  @!P2 S2R R185, SR_CgaCtaId ;  /* 0x0000000000b9a919 */ /* 0x000ea20000008800 */
[----:B------:R-:W-:Y:S01]  /*181b0*/  SHF.R.U32.HI R184, RZ, 0x5, R151 ;  /* 0x00000005ffb87819 */ /* 0x000fe20000011697 */
[----:B-1----:R-:W-:Y:S01]  /*181c0*/  FADD.FTZ R149, R191, R149 ;  /* 0x00000095bf957221 */ /* 0x002fe20000010000 */
[----:B0-----:R-:W-:Y:S01]  /*181d0*/  @!P2 MOV R191, 0x400 ;  /* 0x0000040000bfa802 */ /* 0x001fe20000000f00 */
[----:B------:R-:W-:Y:S05]  /*181e0*/  WARPSYNC.ALL ;  /* 0x0000000000007948 */ /* 0x000fea0003800000 */
[----:B------:R-:W-:Y:S02]  /*181f0*/  LOP3.LUT R184, R184, 0x3, RZ, 0xc0, !PT ;  /* 0x00000003b8b87812 */ /* 0x000fe400078ec0ff */
[----:B--2---:R-:W-:-:S02]  /*18200*/  @!P2 LEA R185, R185, R191, 0x18 ;  /* 0x000000bfb9b9a211 */ /* 0x004fc400078ec0ff */
[----:B------:R-:W-:-:S05]  /*18210*/  @!P2 IADD3 R191, R150, R184, RZ ;  /* 0x000000b896bfa210 */ /* 0x000fca0007ffe0ff */
[----:B------:R-:W-:-:S05]  /*18220*/  @!P2 IMAD R185, R191, 0x8, R185 ;  /* 0x00000008bfb9a824 */ /* 0x000fca00078e02b9 */
[----:B------:R0:W-:Y:S02]  /*18230*/  @!P2 STS.64 [R185], R148 ;  /* 0x00000094b900a388 */ /* 0x0001e40000000a00 */
[----:B0-----:R-:W-:-:S04]  /*18240*/  LOP3.LUT R149, R151, 0x1f, RZ, 0xc0, !PT ;  /* 0x0000001f97957812 */ /* 0x001fc800078ec0ff */
[----:B------:R-:W-:Y:S01]  /*18250*/  ISETP.GT.U32.AND P3, PT, R149, 0x3, PT ;  /* 0x000000039500780c */ /* 0x000fe20003f64070 */
[----:B------:R-:W2:-:S12]  /*18260*/  LDL.LU R204, [R1+0x20] ;  /* 0x0000200001cc7983 */ /* 0x000e980000300800 */
[----:B------:R-:W-:Y:S01]  /*18270*/  @!P3 IADD3 R150, R150, R149, RZ ;  /* 0x000000959696b210 */ /* 0x000fe20007ffe0ff */
[----:B------:R-:W-:Y:S01]  /*18280*/  BSSY B0, `(.L_x_16293) ;  /* 0x000012a000007945 */ /* 0x000fe20003800000 */
[----:B------:R-:W-:Y:S01]  /*18290*/  @!P3 MOV R149, 0x400 ;  /* 0x000004000095b802 */ /* 0x000fe20000000f00 */
[----:B------:R-:W0:Y:S01]  /*182a0*/  @!P3 S2R R148, SR_CgaCtaId ;  /* 0x000000000094b919 */ /* 0x000e220000008800 */
[----:B------:R-:W-:Y:S01]  /*182b0*/  BAR.SYNC.DEFER_BLOCKING 0x0 ;  /* 0x0000000000007b1d */ /* 0x000fe20000010000 */
[----:B------:R-:W-:Y:S02]  /*182c0*/  LOP3.LUT P2, RZ, R184, 0x1f, R151, 0xf8, !PT ;  /* 0x0000001fb8ff7812 */ /* 0x000fe4000784f897 */
[----:B0-----:R-:W-:-:S05]  /*182d0*/  @!P3 LEA R148, R148, R149, 0x18 ;  /* 0x000000959494b211 */ /* 0x001fca00078ec0ff */
[----:B------:R-:W-:Y:S01]  /*182e0*/  @!P3 IMAD R150, R150, 0x8, R148 ;  /* 0x000000089696b824 */ /* 0x000fe200078e0294 */
[----:B------:R-:W-:-:S06]  /*182f0*/  CS2R R148, SRZ ;  /* 0x0000000000947805 */ /* 0x000fcc000001ff00 */
[----:B------:R0:W1:Y:S02]  /*18300*/  @!P3 LDS.64 R148, [R150] ;  /* 0x000000009694b984 */ /* 0x0000640000000a00 */
[----:B0-----:R-:W-:-:S06]  /*18310*/  HFMA2.MMA R150, -RZ, RZ, 0, 0 ;  /* 0x00000000ff967435 */ /* 0x001fcc00000001ff */
[----:B------:R-:W-:-:S05]  /*18320*/  @!P3 IMAD.MOV.U32 R150, RZ, RZ, 0x700 ;  /* 0x00000700ff96b424 */ /* 0x000fca00078e00ff */
[----:B------:R-:W0:Y:S01]  /*18330*/  SHFL.DOWN PT, R191, R150, 0x2, 0x1f ;  /* 0x08401f0096bf7f89 */ /* 0x000e2200000e0000 */
[----:B------:R-:W-:-:S03]  /*18340*/  I2FP.F32.S32 R184, R150 ;  /* 0x0000009600b87245 */ /* 0x000fc60000201400 */
[----:B-1----:R-:W1:Y:S01]  /*18350*/  SHFL.DOWN PT, R185, R148, 0x2, 0x1f ;  /* 0x08401f0094b97f89 */ /* 0x002e6200000e0000 */
[----:B0-----:R-:W-:Y:S02]  /*18360*/  IADD3 R150, R191, R150, RZ ;  /* 0x00000096bf967210 */ /* 0x001fe40007ffe0ff */
[----:B------:R-:W-:Y:S01]  /*18370*/  I2FP.F32.S32 R191, R191 ;  /* 0x000000bf00bf7245 */ /* 0x000fe20000201400 */
[----:B-1----:R-:W-:-:S04]  /*18380*/  FADD.FTZ R151, -R185, R148 ;  /* 0x00000094b9977221 */ /* 0x002fc80000010100 */
[----:B------:R-:W-:Y:S01]  /*18390*/  FMUL.FTZ R185, R185, R191 ;  /* 0x000000bfb9b97220 */ /* 0x000fe20000410000 */
        /* <DEDUP_REMOVED lines=12> */
[----:B0-----:R-:W-:Y:S01]  /*18460*/  IMAD.IADD R150, R150, 0x1, R185 ;  /* 0x0000000196967824 */ /* 0x001fe200078e02b9 */
[----:B------:R-:W-:Y:S01]  /*18470*/  I2FP.F32.S32 R185, R185 ;  /* 0x000000b900b97245 */ /* 0x000fe20000201400 */
[----:B-1----:R-:W-:-:S03]  /*18480*/  FADD.FTZ R191, R151, -R184 ;  /* 0x800000b897bf7221 */ /* 0x002fc60000010000 */
[----:B------:R-:W-:Y:S01]  /*18490*/  I2FP.F32.S32 R150, R150 ;  /* 0x0000009600967245 */ /* 0x000fe20000201400 */
[----:B------:R-:W-:Y:S01]  /*184a0*/  FMUL.FTZ R184, R184, R185 ;  /* 0x000000b9b8b87220 */ /* 0x000fe20000410000 */
[----:B------:R-:W-:-:S04]  /*184b0*/  FMUL.FTZ R191, R191, R191 ;  /* 0x000000bfbfbf7220 */ /* 0x000fc80000410000 */
[----:B------:R-:W0:Y:S01]  /*184c0*/  MUFU.RCP R150, R150 ;  /* 0x0000009600967308 */ /* 0x000e220000001000 */
[C---:B------:R-:W-:Y:S01]  /*184d0*/  FMUL.FTZ R191, R148.reuse, R191 ;  /* 0x000000bf94bf7220 */ /* 0x040fe20000410000 */
[----:B------:R-:W-:Y:S02]  /*184e0*/  FFMA.FTZ R148, R148, R151, R184 ;  /* 0x0000009794947223 */ /* 0x000fe400000100b8 */
[----:B------:R-:W1:Y:S01]  /*184f0*/  SHFL.DOWN PT, R151, R149, 0x1, 0x1f ;  /* 0x08201f0095977f89 */ /* 0x000e6200000e0000 */
[----:B------:R-:W-:Y:S01]  /*18500*/  FMUL.FTZ R191, R191, R185 ;  /* 0x000000b9bfbf7220 */ /* 0x000fe20000410000 */
[C---:B0-----:R-:W-:Y:S01]  /*18510*/  FMUL.FTZ R148, R150.reuse, R148 ;  /* 0x0000009496947220 */ /* 0x041fe20000410000 */
[----:B-1----:R-:W-:Y:S02]  /*18520*/  FADD.FTZ R151, R149, R151 ;  /* 0x0000009795977221 */ /* 0x002fe40000010000 */
[----:B------:R-:W0:Y:S02]  /*18530*/  LDC R149, c[0x0][0x2d8] ;  /* 0x0000b600ff957b82 */ /* 0x000e240000000800 */
[----:B------:R-:W-:-:S02]  /*18540*/  FFMA.FTZ R151, R150, R191, R151 ;  /* 0x000000bf96977223 */ /* 0x000fc40000010097 */
[----:B------:R-:W1:Y:S04]  /*18550*/  SHFL.IDX PT, R150, R148, RZ, 0x1f ;  /* 0x00001fff94967589 */ /* 0x000e6800000e0000 */
[----:B------:R-:W0:Y:S01]  /*18560*/  SHFL.IDX PT, R151, R151, RZ, 0x1f ;  /* 0x00001fff97977589 */ /* 0x000e2200000e0000 */
[----:B-1----:R-:W-:Y:S01]  /*18570*/  FMUL.FTZ R148, R150, R150 ;  /* 0x0000009696947220 */ /* 0x002fe20000410000 */
[----:B0-----:R-:W-:-:S04]  /*18580*/  FFMA.FTZ R151, R151, UR11, R149 ;  /* 0x0000000b97977c23 */ /* 0x001fc80008010095 */
[----:B------:R-:W-:-:S05]  /*18590*/  FSEL R148, R148, RZ, P1 ;  /* 0x000000ff94947208 */ /* 0x000fca0000800000 */
[----:B------:R-:W-:Y:S02]  /*185a0*/  FADD.FTZ R151, R151, R148 ;  /* 0x0000009497977221 */ /* 0x000fe40000010000 */
[----:B------:R-:W0:Y:S04]  /*185b0*/  @!P2 LDC.64 R148, c[0x0][0x250] ;  /* 0x00009400ff94ab82 */ /* 0x000e280000000a00 */
[----:B------:R-:W1:Y:S02]  /*185c0*/  MUFU.RSQ R151, R151 ;  /* 0x0000009700977308 */ /* 0x000e640000001400 */
[----:B-1----:R-:W-:Y:S02]  /*185d0*/  R2UR UR34, R151 ;  /* 0x00000000972272ca */ /* 0x002fe400000e0000 */
[----:B0-----:R-:W-:-:S04]  /*185e0*/  @!P2 LEA R148, P3, R0, R148, 0x2 ;  /* 0x000000940094a211 */ /* 0x001fc800078610ff */
[----:B--2---:R-:W-:-:S05]  /*185f0*/  @!P2 LEA.HI.X R149, R0, R149, R204, 0x2, P3 ;  /* 0x000000950095a211 */ /* 0x004fca00018f14cc */
[----:B------:R0:W-:Y:S02]  /*18600*/  @!P2 STG.E desc[UR4][R148.64], R150 ;  /* 0x000000969400a986 */ /* 0x0001e4000c101904 */
[----:B------:R-:W-:Y:S01]  /*18610*/  MOV R151, UR34 ;  /* 0x0000002200977c02 */ /* 0x000fe20008000f00 */
[----:B0-----:R-:W0:Y:S02]  /*18620*/  @!P2 LDC.64 R148, c[0x0][0x258] ;  /* 0x00009600ff94ab82 */ /* 0x001e240000000a00 */
[----:B0-----:R-:W-:-:S04]  /*18630*/  @!P2 LEA R148, P3, R0, R148, 0x2 ;  /* 0x000000940094a211 */ /* 0x001fc800078610ff */
[----:B------:R-:W-:-:S05]  /*18640*/  @!P2 LEA.HI.X R149, R0, R149, R204, 0x2, P3 ;  /* 0x000000950095a211 */ /* 0x000fca00018f14cc */
[----:B------:R0:W-:Y:S01]  /*18650*/  @!P2 STG.E desc[UR4][R148.64], R151 ;  /* 0x000000979400a986 */ /* 0x0001e2000c101904 */
[----:B------:R-:W-:-:S13]  /*18660*/  ISETP.GE.AND P2, PT, R207, 0x1, PT ;  /* 0x00000001cf00780c */ /* 0x000fda0003f46270 */
[----:B0-----:R-:W-:Y:S05]  /*18670*/  @!P2 BRA `(.L_x_16294) ;  /* 0x0000000c00a8a947 */ /* 0x001fea0003800000 */
[----:B------:R-:W2:Y:S01]  /*18680*/  LDL R148, [R1+0x8] ;  /* 0x0000080001947983 */ /* 0x000ea20000100800 */
[----:B------:R-:W0:Y:S03]  /*18690*/  LDC R204, c[0x0][0x218] ;  /* 0x00008600ffcc7b82 */ /* 0x000e260000000800 */
[----:B------:R-:W3:Y:S01]  /*186a0*/  LDL R149, [R1+0xc] ;  /* 0x00000c0001957983 */ /* 0x000ee20000100800 */
[----:B------:R-:W-:Y:S01]  /*186b0*/  VIADD R185, R207, 0xffffffff ;  /* 0xffffffffcfb97836 */ /* 0x000fe20000000000 */
[----:B------:R-:W-:Y:S02]  /*186c0*/  FSEL R184, R150, RZ, !P1 ;  /* 0x000000ff96b87208 */ /* 0x000fe40004800000 */
[----:B------:R-:W4:Y:S03]  /*186d0*/  LDL R252, [R1] ;  /* 0x0000000001fc7983 */ /* 0x000f260000100800 */
[C---:B------:R-:W-:Y:S01]  /*186e0*/  FADD.FTZ R159, -R184.reuse, R159 ;  /* 0x0000009fb89f7221 */ /* 0x040fe20000010100 */
[----:B------:R-:W-:Y:S01]  /*186f0*/  FADD.FTZ R160, -R184, R160 ;  /* 0x000000a0b8a07221 */ /* 0x000fe20000010100 */
[----:B------:R-:W4:Y:S02]  /*18700*/  LDL R191, [R1+0x14] ;  /* 0x0000140001bf7983 */ /* 0x000f240000100800 */
[----:B------:R-:W-:-:S02]  /*18710*/  FMUL.FTZ R159, R159, UR34 ;  /* 0x000000229f9f7c20 */ /* 0x000fc40008410000 */
[----:B------:R-:W4:Y:S01]  /*18720*/  LDL R207, [R1+0x4] ;  /* 0x0000040001cf7983 */ /* 0x000f220000100800 */
[----:B0-----:R-:W-:-:S03]  /*18730*/  IMAD R185, R185, R204, RZ ;  /* 0x000000ccb9b97224 */ /* 0x001fc600078e02ff */
[----:B------:R-:W4:Y:S01]  /*18740*/  LDL R204, [R1+0x1c] ;  /* 0x00001c0001cc7983 */ /* 0x000f220000100800 */
[----:B------:R-:W-:Y:S01]  /*18750*/  FMUL.FTZ R160, R160, UR34 ;  /* 0x00000022a0a07c20 */ /* 0x000fe20008410000 */
[----:B--2---:R-:W-:Y:S02]  /*18760*/  FFMA.FTZ R151, R148, R159, R42 ;  /* 0x0000009f94977223 */ /* 0x004fe4000001002a */
[----:B------:R-:W2:Y:S01]  /*18770*/  LDL R159, [R1+0x18] ;  /* 0x00001800019f7983 */ /* 0x000ea20000100800 */
[----:B---3--:R-:W-:-:S05]  /*18780*/  FFMA.FTZ R160, R149, R160, R43 ;  /* 0x000000a095a07223 */ /* 0x008fca000001002b */
[----:B------:R-:W-:Y:S02]  /*18790*/  F2FP.BF16.F32.PACK_AB R151, R160, R151 ;  /* 0x00000097a097723e */ /* 0x000fe400000010ff */
[----:B------:R-:W3:Y:S01]  /*187a0*/  LDL R160, [R1+0x10] ;  /* 0x0000100001a07983 */ /* 0x000ee20000100800 */
[----:B------:R-:W-:-:S04]  /*187b0*/  FADD.FTZ R155, -R184, R155 ;  /* 0x0000009bb89b7221 */ /* 0x000fc80000010100 */
[----:B------:R-:W-:Y:S01]  /*187c0*/  FMUL.FTZ R155, R155, UR34 ;  /* 0x000000229b9b7c20 */ /* 0x000fe20008410000 */
[C---:B------:R-:W-:Y:S01]  /*187d0*/  FADD.FTZ R150, -R184.reuse, R156 ;  /* 0x0000009cb8967221 */ /* 0x040fe20000010100 */
[C---:B------:R-:W-:Y:S01]  /*187e0*/  FADD.FTZ R154, -R184.reuse, R154 ;  /* 0x0000009ab89a7221 */ /* 0x040fe20000010100 */
[----:B------:R-:W-:Y:S01]  /*187f0*/  FADD.FTZ R149, -R184, R157 ;  /* 0x0000009db8957221 */ /* 0x000fe20000010100 */
[----:B----4-:R-:W-:Y:S02]  /*18800*/  FFMA.FTZ R155, R204, R155, R39 ;  /* 0x0000009bcc9b7223 */ /* 0x010fe40000010027 */
[----:B------:R-:W0:Y:S01]  /*18810*/  S2R R204, SR_TID.X ;  /* 0x0000000000cc7919 */ /* 0x000e220000002100 */
[----:B------:R-:W-:Y:S01]  /*18820*/  FMUL.FTZ R150, R150, UR34 ;  /* 0x0000002296967c20 */ /* 0x000fe20008410000 */
[----:B------:R-:W-:Y:S01]  /*18830*/  FMUL.FTZ R154, R154, UR34 ;  /* 0x000000229a9a7c20 */ /* 0x000fe20008410000 */
[----:B------:R-:W-:Y:S01]  /*18840*/  FMUL.FTZ R149, R149, UR34 ;  /* 0x0000002295957c20 */ /* 0x000fe20008410000 */
[C---:B------:R-:W-:Y:S01]  /*18850*/  FADD.FTZ R148, -R184.reuse, R158 ;  /* 0x0000009eb8947221 */ /* 0x040fe20000010100 */
[----:B------:R-:W-:-:S03]  /*18860*/  FADD.FTZ R153, -R184, R153 ;  /* 0x00000099b8997221 */ /* 0x000fc60000010100 */
[----:B------:R-:W-:Y:S01]  /*18870*/  FMUL.FTZ R148, R148, UR34 ;  /* 0x0000002294947c20 */ /* 0x000fe20008410000 */
[----:B------:R-:W-:-:S04]  /*18880*/  FMUL.FTZ R153, R153, UR34 ;  /* 0x0000002299997c20 */ /* 0x000fc80008410000 */
[----:B------:R-:W-:Y:S01]  /*18890*/  FFMA.FTZ R153, R207, R153, R41 ;  /* 0x00000099cf997223 */ /* 0x000fe20000010029 */
[C---:B------:R-:W-:Y:S01]  /*188a0*/  FADD.FTZ R23, -R184.reuse, R23 ;  /* 0x00000017b8177221 */ /* 0x040fe20000010100 */
[C---:B------:R-:W-:Y:S01]  /*188b0*/  FADD.FTZ R24, -R184.reuse, R24 ;  /* 0x00000018b8187221 */ /* 0x040fe20000010100 */
[----:B------:R-:W-:Y:S02]  /*188c0*/  FADD.FTZ R21, -R184, R21 ;  /* 0x00000015b8157221 */ /* 0x000fe40000010100 */
[----:B------:R-:W-:Y:S01]  /*188d0*/  FMUL.FTZ R23, R23, UR34 ;  /* 0x0000002217177c20 */ /* 0x000fe20008410000 */
[----:B------:R-:W-:Y:S01]  /*188e0*/  FMUL.FTZ R24, R24, UR34 ;  /* 0x0000002218187c20 */ /* 0x000fe20008410000 */
[C---:B------:R-:W-:Y:S01]  /*188f0*/  FADD.FTZ R35, -R184.reuse, R35 ;  /* 0x00000023b8237221 */ /* 0x040fe20000010100 */
[C---:B------:R-:W-:Y:S01]  /*18900*/  FADD.FTZ R152, -R184.reuse, R152 ;  /* 0x00000098b8987221 */ /* 0x040fe20000010100 */
[C---:B------:R-:W-:Y:S01]  /*18910*/  FADD.FTZ R22, -R184.reuse, R22 ;  /* 0x00000016b8167221 */ /* 0x040fe20000010100 */
[C---:B------:R-:W-:Y:S01]  /*18920*/  FADD.FTZ R25, -R184.reuse, R25 ;  /* 0x00000019b8197221 */ /* 0x040fe20000010100 */
[----:B------:R-:W-:Y:S01]  /*18930*/  FADD.FTZ R34, -R184, R34 ;  /* 0x00000022b8227221 */ /* 0x000fe20000010100 */
[----:B0-----:R-:W-:Y:S01]  /*18940*/  LOP3.LUT R204, R204, 0x7f, RZ, 0xc0, !PT ;  /* 0x0000007fcccc7812 */ /* 0x001fe200078ec0ff */
[----:B------:R-:W-:Y:S01]  /*18950*/  FFMA.FTZ R23, R242, R23, R46 ;  /* 0x00000017f2177223 */ /* 0x000fe2000001002e */
[----:B------:R-:W-:Y:S01]  /*18960*/  FFMA.FTZ R24, R243, R24, R47 ;  /* 0x00000018f3187223 */ /* 0x000fe2000001002f */
[----:B------:R-:W-:Y:S01]  /*18970*/  FMUL.FTZ R21, R21, UR34 ;  /* 0x0000002215157c20 */ /* 0x000fe20008410000 */
[----:B------:R-:W-:Y:S01]  /*18980*/  FMUL.FTZ R35, R35, UR34 ;  /* 0x0000002223237c20 */ /* 0x000fe20008410000 */
        /* <DEDUP_REMOVED lines=8> */
[C---:B------:R-:W-:Y:S01]  /*18a10*/  FADD.FTZ R19, -R184.reuse, R19 ;  /* 0x00000013b8137221 */ /* 0x040fe20000010100 */
[----:B------:R-:W-:-:S03]  /*18a20*/  FADD.FTZ R158, -R184, R167 ;  /* 0x000000a7b89e7221 */ /* 0x000fc60000010100 */
[----:B------:R-:W-:Y:S01]  /*18a30*/  FMUL.FTZ R19, R19, UR34 ;  /* 0x0000002213137c20 */ /* 0x000fe20008410000 */
[C---:B------:R-:W-:Y:S01]  /*18a40*/  FADD.FTZ R167, -R184.reuse, R175 ;  /* 0x000000afb8a77221 */ /* 0x040fe20000010100 */
[C---:B------:R-:W-:Y:S01]  /*18a50*/  FADD.FTZ R16, -R184.reuse, R16 ;  /* 0x00000010b8107221 */ /* 0x040fe20000010100 */
[----:B------:R-:W-:Y:S01]  /*18a60*/  FADD.FTZ R13, -R184, R13 ;  /* 0x0000000db80d7221 */ /* 0x000fe20000010100 */
[----:B------:R-:W-:Y:S01]  /*18a70*/  FFMA.FTZ R19, R222, R19, R58 ;  /* 0x00000013de137223 */ /* 0x000fe2000001003a */
[C---:B------:R-:W-:Y:S01]  /*18a80*/  FADD.FTZ R14, -R184.reuse, R14 ;  /* 0x0000000eb80e7221 */ /* 0x040fe20000010100 */
[C---:B------:R-:W-:Y:S01]  /*18a90*/  FADD.FTZ R17, -R184.reuse, R17 ;  /* 0x00000011b8117221 */ /* 0x040fe20000010100 */
[----:B------:R-:W-:Y:S01]  /*18aa0*/  FADD.FTZ R18, -R184, R18 ;  /* 0x00000012b8127221 */ /* 0x000fe20000010100 */
[----:B------:R-:W-:Y:S01]  /*18ab0*/  FMUL.FTZ R16, R16, UR34 ;  /* 0x0000002210107c20 */ /* 0x000fe20008410000 */
[----:B------:R-:W-:Y:S01]  /*18ac0*/  FMUL.FTZ R13, R13, UR34 ;  /* 0x000000220d0d7c20 */ /* 0x000fe20008410000 */
[----:B------:R-:W-:-:S02]  /*18ad0*/  FMUL.FTZ R14, R14, UR34 ;  /* 0x000000220e0e7c20 */ /* 0x000fc40008410000 */
[----:B------:R-:W-:Y:S01]  /*18ae0*/  FFMA.FTZ R16, R227, R16, R55 ;  /* 0x00000010e3107223 */ /* 0x000fe20000010037 */
[----:B------:R-:W-:Y:S01]  /*18af0*/  FFMA.FTZ R13, R224, R13, R52 ;  /* 0x0000000de00d7223 */ /* 0x000fe20000010034 */
[----:B------:R-:W-:Y:S01]  /*18b00*/  FFMA.FTZ R14, R225, R14, R53 ;  /* 0x0000000ee10e7223 */ /* 0x000fe20000010035 */
[----:B------:R-:W-:Y:S01]  /*18b10*/  FMUL.FTZ R167, R167, UR34 ;  /* 0x00000022a7a77c20 */ /* 0x000fe20008410000 */
[----:B--2---:R-:W-:Y:S01]  /*18b20*/  FFMA.FTZ R156, R159, R150, R38 ;  /* 0x000000969f9c7223 */ /* 0x004fe20000010026 */
[----:B------:R-:W-:Y:S01]  /*18b30*/  FFMA.FTZ R150, R252, R154, R40 ;  /* 0x0000009afc967223 */ /* 0x000fe20000010028 */
[----:B------:R-:W-:-:S03]  /*18b40*/  FFMA.FTZ R154, R191, R149, R37 ;  /* 0x00000095bf9a7223 */ /* 0x000fc60000010025 */
[----:B------:R-:W-:Y:S02]  /*18b50*/  F2FP.BF16.F32.PACK_AB R149, R155, R156 ;  /* 0x0000009c9b95723e */ /* 0x000fe400000010ff */
[----:B------:R-:W0:Y:S01]  /*18b60*/  LDC.64 R156, c[0x0][0x2b8] ;  /* 0x0000ae00ff9c7b82 */ /* 0x000e220000000a00 */
[----:B---3--:R-:W-:Y:S01]  /*18b70*/  FFMA.FTZ R148, R160, R148, R36 ;  /* 0x00000094a0947223 */ /* 0x008fe20000010024 */
[----:B------:R-:W-:-:S04]  /*18b80*/  F2FP.BF16.F32.PACK_AB R150, R153, R150 ;  /* 0x000000969996723e */ /* 0x000fc800000010ff */
[----:B------:R-:W-:Y:S02]  /*18b90*/  F2FP.BF16.F32.PACK_AB R148, R154, R148 ;  /* 0x000000949a94723e */ /* 0x000fe400000010ff */
[----:B------:R-:W-:-:S04]  /*18ba0*/  SHF.R.S32.HI R154, RZ, 0x1f, R185 ;  /* 0x0000001fff9a7819 */ /* 0x000fc800000114b9 */
[----:B------:R-:W-:-:S04]  /*18bb0*/  LEA.HI R153, R154, R185, RZ, 0x3 ;  /* 0x000000b99a997211 */ /* 0x000fc800078f18ff */
[----:B------:R-:W-:-:S05]  /*18bc0*/  LEA.HI.SX32 R153, R153, R204, 0x1d ;  /* 0x000000cc99997211 */ /* 0x000fca00078feaff */
[----:B0-----:R-:W-:-:S05]  /*18bd0*/  IMAD.WIDE.U32 R154, R153, 0x10, R156 ;  /* 0x00000010999a7825 */ /* 0x001fca00078e009c */
[----:B------:R0:W-:Y:S02]  /*18be0*/  STG.E.128 desc[UR4][R154.64], R148 ;  /* 0x000000949a007986 */ /* 0x0001e4000c101d04 */
[----:B0-----:R-:W-:Y:S01]  /*18bf0*/  FFMA.FTZ R148, R240, R21, R44 ;  /* 0x00000015f0947223 */ /* 0x001fe2000001002c */
[----:B------:R-:W-:Y:S01]  /*18c00*/  F2FP.BF16.F32.PACK_AB R149, R24, R23 ;  /* 0x000000171895723e */ /* 0x000fe200000010ff */
[----:B------:R-:W-:Y:S01]  /*18c10*/  FFMA.FTZ R21, R241, R22, R45 ;  /* 0x00000016f1157223 */ /* 0x000fe2000001002d */
[----:B------:R-:W-:Y:S02]  /*18c20*/  IADD3 R23, R153, 0x80, RZ ;  /* 0x0000008099177810 */ /* 0x000fe40007ffe0ff */
[----:B------:R-:W-:Y:S02]  /*18c30*/  F2FP.BF16.F32.PACK_AB R151, R152, R35 ;  /* 0x000000239897723e */ /* 0x000fe400000010ff */
[----:B------:R-:W-:Y:S01]  /*18c40*/  F2FP.BF16.F32.PACK_AB R150, R34, R25 ;  /* 0x000000192296723e */ /* 0x000fe200000010ff */
[----:B------:R-:W-:Y:S01]  /*18c50*/  IMAD.WIDE.U32 R22, R23, 0x10, R156 ;  /* 0x0000001017167825 */ /* 0x000fe200078e009c */
[----:B------:R-:W-:-:S05]  /*18c60*/  F2FP.BF16.F32.PACK_AB R148, R21, R148 ;  /* 0x000000941594723e */ /* 0x000fca00000010ff */
[----:B------:R0:W-:Y:S01]  /*18c70*/  STG.E.128 desc[UR4][R22.64], R148 ;  /* 0x0000009416007986 */ /* 0x0001e2000c101d04 */
[C---:B------:R-:W-:Y:S01]  /*18c80*/  FADD.FTZ R35, -R184.reuse, R166 ;  /* 0x000000a6b8237221 */ /* 0x040fe20000010100 */
[C---:B------:R-:W-:Y:S01]  /*18c90*/  FADD.FTZ R166, -R184.reuse, R174 ;  /* 0x000000aeb8a67221 */ /* 0x040fe20000010100 */
[C---:B------:R-:W-:Y:S01]  /*18ca0*/  FADD.FTZ R21, -R184.reuse, R15 ;  /* 0x0000000fb8157221 */ /* 0x040fe20000010100 */
[C---:B------:R-:W-:Y:S01]  /*18cb0*/  VIADD R155, R153.reuse, 0x200 ;  /* 0x00000200999b7836 */ /* 0x040fe20000000000 */
[----:B------:R-:W-:Y:S01]  /*18cc0*/  IADD3 R175, R153, 0x280, RZ ;  /* 0x0000028099af7810 */ /* 0x000fe20007ffe0ff */
[C---:B------:R-:W-:Y:S01]  /*18cd0*/  FADD.FTZ R25, -R184.reuse, R162 ;  /* 0x000000a2b8197221 */ /* 0x040fe20000010100 */
[C---:B------:R-:W-:Y:S01]  /*18ce0*/  FADD.FTZ R162, -R184.reuse, R177 ;  /* 0x000000b1b8a27221 */ /* 0x040fe20000010100 */
[----:B0-----:R-:W-:-:S04]  /*18cf0*/  FADD.FTZ R148, -R184, R20 ;  /* 0x00000014b8947221 */ /* 0x001fc80000010100 */
[----:B------:R-:W-:Y:S01]  /*18d00*/  FMUL.FTZ R148, R148, UR34 ;  /* 0x0000002294947c20 */ /* 0x000fe20008410000 */
[----:B------:R-:W-:-:S03]  /*18d10*/  VIADD R149, R153, 0x100 ;  /* 0x0000010099957836 */ /* 0x000fc60000000000 */
[----:B------:R-:W-:Y:S01]  /*18d20*/  FFMA.FTZ R174, R223, R148, R59 ;  /* 0x00000094dfae7223 */ /* 0x000fe2000001003b */
[C---:B------:R-:W-:Y:S01]  /*18d30*/  IADD3 R151, R153.reuse, 0x180, RZ ;  /* 0x0000018099977810 */ /* 0x040fe20007ffe0ff */
[----:B------:R-:W-:Y:S02]  /*18d40*/  VIADD R177, R153, 0x300 ;  /* 0x0000030099b17836 */ /* 0x000fe40000000000 */
[----:B------:R-:W-:Y:S01]  /*18d50*/  FMUL.FTZ R21, R21, UR34 ;  /* 0x0000002215157c20 */ /* 0x000fe20008410000 */
[----:B------:R-:W-:Y:S01]  /*18d60*/  IMAD.WIDE.U32 R152, R155, 0x10, R156 ;  /* 0x000000109b987825 */ /* 0x000fe200078e009c */
[----:B------:R-:W-:-:S03]  /*18d70*/  F2FP.BF16.F32.PACK_AB R19, R174, R19 ;  /* 0x00000013ae13723e */ /* 0x000fc600000010ff */
[----:B------:R-:W-:Y:S01]  /*18d80*/  FMUL.FTZ R174, R18, UR34 ;  /* 0x0000002212ae7c20 */ /* 0x000fe20008410000 */
[----:B------:R-:W-:-:S04]  /*18d90*/  IMAD.WIDE.U32 R154, R175, 0x10, R156 ;  /* 0x00000010af9a7825 */ /* 0x000fc800078e009c */
[----:B------:R-:W-:Y:S01]  /*18da0*/  FMUL.FTZ R175, R17, UR34 ;  /* 0x0000002211af7c20 */ /* 0x000fe20008410000 */
[----:B------:R-:W-:Y:S01]  /*18db0*/  FFMA.FTZ R17, R226, R21, R54 ;  /* 0x00000015e2117223 */ /* 0x000fe20000010036 */
[----:B------:R-:W-:Y:S01]  /*18dc0*/  FFMA.FTZ R21, R221, R174, R57 ;  /* 0x000000aedd157223 */ /* 0x000fe20000010039 */
[----:B------:R-:W-:Y:S01]  /*18dd0*/  FADD.FTZ R15, -R184, R26 ;  /* 0x0000001ab80f7221 */ /* 0x000fe20000010100 */
[----:B------:R-:W-:Y:S01]  /*18de0*/  FFMA.FTZ R18, R220, R175, R56 ;  /* 0x000000afdc127223 */ /* 0x000fe20000010038 */
[C---:B------:R-:W-:Y:S01]  /*18df0*/  FADD.FTZ R20, -R184.reuse, R27 ;  /* 0x0000001bb8147221 */ /* 0x040fe20000010100 */
[C---:B------:R-:W-:Y:S01]  /*18e00*/  FADD.FTZ R22, -R184.reuse, R28 ;  /* 0x0000001cb8167221 */ /* 0x040fe20000010100 */
[C---:B------:R-:W-:Y:S01]  /*18e10*/  FADD.FTZ R26, -R184.reuse, R30 ;  /* 0x0000001eb81a7221 */ /* 0x040fe20000010100 */
[C---:B------:R-:W-:Y:S01]  /*18e20*/  FADD.FTZ R27, -R184.reuse, R31 ;  /* 0x0000001fb81b7221 */ /* 0x040fe20000010100 */
[----:B------:R-:W-:Y:S01]  /*18e30*/  FADD.FTZ R23, -R184, R29 ;  /* 0x0000001db8177221 */ /* 0x000fe20000010100 */
[----:B------:R-:W-:-:S02]  /*18e40*/  F2FP.BF16.F32.PACK_AB R17, R16, R17 ;  /* 0x000000111011723e */ /* 0x000fc400000010ff */
[----:B------:R-:W-:Y:S01]  /*18e50*/  F2FP.BF16.F32.PACK_AB R16, R14, R13 ;  /* 0x0000000d0e10723e */ /* 0x000fe200000010ff */
[----:B------:R-:W-:Y:S01]  /*18e60*/  FMUL.FTZ R13, R22, UR34 ;  /* 0x00000022160d7c20 */ /* 0x000fe20008410000 */
[----:B------:R-:W-:Y:S01]  /*18e70*/  F2FP.BF16.F32.PACK_AB R18, R21, R18 ;  /* 0x000000121512723e */ /* 0x000fe200000010ff */
        /* <DEDUP_REMOVED lines=8> */
[C---:B------:R-:W-:Y:S01]  /*18f00*/  FADD.FTZ R31, -R184.reuse, R33 ;  /* 0x00000021b81f7221 */ /* 0x040fe20000010100 */
[----:B------:R-:W-:Y:S01]  /*18f10*/  FADD.FTZ R34, -R184, R165 ;  /* 0x000000a5b8227221 */ /* 0x000fe20000010100 */
[----:B------:R-:W-:Y:S01]  /*18f20*/  F2FP.BF16.F32.PACK_AB R22, R22, R21 ;  /* 0x000000151616723e */ /* 0x000fe200000010ff */
[----:B------:R-:W-:Y:S01]  /*18f30*/  FMUL.FTZ R23, R30, UR34 ;  /* 0x000000221e177c20 */ /* 0x000fe20008410000 */
[----:B------:R-:W-:Y:S01]  /*18f40*/  FMUL.FTZ R26, R31, UR34 ;  /* 0x000000221f1a7c20 */ /* 0x000fe20008410000 */
[----:B------:R-:W-:Y:S01]  /*18f50*/  F2FP.BF16.F32.PACK_AB R21, R14, R13 ;  /* 0x0000000d0e15723e */ /* 0x000fe200000010ff */
        /* <DEDUP_REMOVED lines=10> */
[C---:B------:R-:W-:Y:S01]  /*19000*/  FADD.FTZ R24, -R184.reuse, R161 ;  /* 0x000000a1b8187221 */ /* 0x040fe20000010100 */
[C---:B------:R-:W-:Y:S01]  /*19010*/  FADD.FTZ R29, -R184.reuse, R164 ;  /* 0x000000a4b81d7221 */ /* 0x040fe20000010100 */
[C---:B------:R-:W-:Y:S01]  /*19020*/  FADD.FTZ R28, -R184.reuse, R163 ;  /* 0x000000a3b81c7221 */ /* 0x040fe20000010100 */
[----:B------:R-:W-:Y:S01]  /*19030*/  FADD.FTZ R164, -R184, R173 ;  /* 0x000000adb8a47221 */ /* 0x000fe20000010100 */
[----:B------:R-:W-:Y:S01]  /*19040*/  F2FP.BF16.F32.PACK_AB R23, R26, R23 ;  /* 0x000000171a17723e */ /* 0x000fe200000010ff */
[----:B------:R-:W-:Y:S01]  /*19050*/  FADD.FTZ R32, -R184, R169 ;  /* 0x000000a9b8207221 */ /* 0x000fe20000010100 */
[----:B------:R-:W-:Y:S01]  /*19060*/  F2FP.BF16.F32.PACK_AB R26, R14, R13 ;  /* 0x0000000d0e1a723e */ /* 0x000fe200000010ff */
[C---:B------:R-:W-:Y:S01]  /*19070*/  FADD.FTZ R159, -R184.reuse, R171 ;  /* 0x000000abb89f7221 */ /* 0x040fe20000010100 */
[----:B------:R-:W-:Y:S01]  /*19080*/  FADD.FTZ R161, -R184, R172 ;  /* 0x000000acb8a17221 */ /* 0x000fe20000010100 */
[----:B------:R-:W-:Y:S01]  /*19090*/  F2FP.BF16.F32.PACK_AB R20, R20, R15 ;  /* 0x0000000f1414723e */ /* 0x000fe200000010ff */
[----:B------:R-:W-:Y:S01]  /*190a0*/  FMUL.FTZ R13, R24, UR34 ;  /* 0x00000022180d7c20 */ /* 0x000fe20008410000 */
[----:B------:R-:W-:Y:S01]  /*190b0*/  FMUL.FTZ R14, R25, UR34 ;  /* 0x00000022190e7c20 */ /* 0x000fe20008410000 */
[----:B------:R-:W-:Y:S01]  /*190c0*/  FADD.FTZ R169, -R184, R176 ;  /* 0x000000b0b8a97221 */ /* 0x000fe20000010100 */
[----:B------:R-:W-:Y:S01]  /*190d0*/  FMUL.FTZ R15, R28, UR34 ;  /* 0x000000221c0f7c20 */ /* 0x000fe20008410000 */
        /* <DEDUP_REMOVED lines=10> */
[----:B------:R-:W-:Y:S01]  /*19180*/  FADD.FTZ R33, -R184, R170 ;  /* 0x000000aab8217221 */ /* 0x000fe20000010100 */
[----:B------:R-:W-:Y:S01]  /*19190*/  FFMA.FTZ R13, R92, R13, R68 ;  /* 0x0000000d5c0d7223 */ /* 0x000fe20000010044 */
[----:B------:R-:W-:Y:S01]  /*191a0*/  FFMA.FTZ R14, R93, R14, R69 ;  /* 0x0000000e5d0e7223 */ /* 0x000fe20000010045 */
[C---:B------:R-:W-:Y:S01]  /*191b0*/  FADD.FTZ R170, -R184.reuse, R181 ;  /* 0x000000b5b8aa7221 */ /* 0x040fe20000010100 */
[C---:B------:R-:W-:Y:S01]  /*191c0*/  FADD.FTZ R160, -R184.reuse, R168 ;  /* 0x000000a8b8a07221 */ /* 0x040fe20000010100 */
[----:B------:R-:W-:Y:S01]  /*191d0*/  FADD.FTZ R172, -R184, R183 ;  /* 0x000000b7b8ac7221 */ /* 0x000fe20000010100 */
[----:B------:R-:W-:Y:S01]  /*191e0*/  FFMA.FTZ R29, R102, R159, R78 ;  /* 0x0000009f661d7223 */ /* 0x000fe2000001004e */
[----:B------:R-:W-:Y:S01]  /*191f0*/  FFMA.FTZ R28, R103, R28, R79 ;  /* 0x0000001c671c7223 */ /* 0x000fe2000001004f */
[----:B------:R-:W-:Y:S01]  /*19200*/  FADD.FTZ R171, -R184, R182 ;  /* 0x000000b6b8ab7221 */ /* 0x000fe20000010100 */
[----:B------:R-:W-:Y:S01]  /*19210*/  FFMA.FTZ R31, R106, R167, R82 ;  /* 0x000000a76a1f7223 */ /* 0x000fe20000010052 */
[----:B------:R-:W-:Y:S01]  /*19220*/  FFMA.FTZ R34, R107, R34, R83 ;  /* 0x000000226b227223 */ /* 0x000fe20000010053 */
        /* <DEDUP_REMOVED lines=11> */
[----:B------:R-:W-:Y:S01]  /*192e0*/  FMUL.FTZ R159, R172, UR34 ;  /* 0x00000022ac9f7c20 */ /* 0x000fe20008410000 */
        /* <DEDUP_REMOVED lines=21> */
[----:B------:R-:W-:Y:S01]  /*19440*/  IMAD.WIDE.U32 R148, R149, 0x10, R156 ;  /* 0x0000001095947825 */ /* 0x000fe200078e009c */
[----:B------:R-:W-:-:S03]  /*19450*/  F2FP.BF16.F32.PACK_AB R27, R160, R27 ;  /* 0x0000001ba01b723e */ /* 0x000fc600000010ff */
[--C-:B------:R-:W-:Y:S01]  /*19460*/  IMAD.WIDE.U32 R150, R151, 0x10, R156.reuse ;  /* 0x0000001097967825 */ /* 0x100fe200078e009c */
[----:B------:R-:W-:Y:S01]  /*19470*/  F2FP.BF16.F32.PACK_AB R28, R14, R13 ;  /* 0x0000000d0e1c723e */ /* 0x000fe200000010ff */
[----:B------:R0:W-:Y:S01]  /*19480*/  STG.E.128 desc[UR4][R148.64], R16 ;  /* 0x0000001094007986 */ /* 0x0001e2000c101d04 */
[----:B------:R-:W-:Y:S01]  /*19490*/  F2FP.BF16.F32.PACK_AB R35, R158, R35 ;  /* 0x000000239e23723e */ /* 0x000fe200000010ff */
[----:B------:R-:W-:Y:S01]  /*194a0*/  IMAD.WIDE.U32 R156, R177, 0x10, R156 ;  /* 0x00000010b19c7825 */ /* 0x000fe200078e009c */
[----:B------:R-:W-:Y:S02]  /*194b0*/  F2FP.BF16.F32.PACK_AB R34, R159, R34 ;  /* 0x000000229f22723e */ /* 0x000fe400000010ff */
[----:B------:R-:W-:Y:S02]  /*194c0*/  F2FP.BF16.F32.PACK_AB R33, R168, R33 ;  /* 0x00000021a821723e */ /* 0x000fe400000010ff */
[----:B------:R-:W-:Y:S01]  /*194d0*/  F2FP.BF16.F32.PACK_AB R32, R32, R15 ;  /* 0x0000000f2020723e */ /* 0x000fe200000010ff */
[----:B------:R0:W-:Y:S04]  /*194e0*/  STG.E.128 desc[UR4][R150.64], R20 ;  /* 0x0000001496007986 */ /* 0x0001e8000c101d04 */
[----:B------:R0:W-:Y:S04]  /*194f0*/  STG.E.128 desc[UR4][R152.64], R24 ;  /* 0x0000001898007986 */ /* 0x0001e8000c101d04 */
[----:B------:R0:W-:Y:S04]  /*19500*/  STG.E.128 desc[UR4][R154.64], R28 ;  /* 0x0000001c9a007986 */ /* 0x0001e8000c101d04 */
[----:B------:R0:W-:Y:S02]  /*19510*/  STG.E.128 desc[UR4][R156.64], R32 ;  /* 0x000000209c007986 */ /* 0x0001e4000c101d04 */
.L_x_16294:
[----:B------:R-:W-:Y:S05]  /*19520*/  BSYNC B0 ;  /* 0x0000000000007941 */ /* 0x000fea0003800000 */
.L_x_16293:
[----:B------:R-:W-:Y:S02]  /*19530*/  IADD3 R0, R0, UR14, RZ ;  /* 0x0000000e00007c10 */ /* 0x000fe4000fffe0ff */
[----:B------:R-:W-:Y:S02]  /*19540*/  SEL R252, RZ, 0x1, P0 ;  /* 0x00000001fffc7807 */ /* 0x000fe40000000000 */
[----:B------:R-:W-:-:S13]  /*19550*/  ISETP.GE.AND P2, PT, R0, UR15, PT ;  /* 0x0000000f00007c0c */ /* 0x000fda000bf46270 */
[----:B------:R-:W-:Y:S05]  /*19560*/  @!P2 BRA `(.L_x_16295) ;  /* 0xfffffe7400a4a947 */ /* 0x000fea000383ffff */
[----:B------:R-:W-:Y:S05]  /*19570*/  EXIT ;  /* 0x000000000000794d */ /* 0x000fea0003800000 */
.L_x_16292:
[----:B------:R-:W-:Y:S01]  /*19580*/  IMAD.MOV.U32 R252, RZ, RZ, R148 ;  /* 0x000000fffffc7224 */ /* 0x000fe200078e0094 */
[----:B------:R-:W-:Y:S01]  /*19590*/  MOV R185, 0x1 ;  /* 0x0000000100b97802 */ /* 0x000fe20000000f00 */
[----:B------:R-:W-:Y:S01]  /*195a0*/  IMAD.MOV.U32 R184, RZ, RZ, 0x1f ;  /* 0x0000001fffb87424 */ /* 0x000fe200078e00ff */
[----:B------:R-:W-:-:S07]  /*195b0*/  MOV R149, 0xffffffff ;  /* 0xffffffff00957802 */ /* 0x000fce0000000f00 */
[----:B-----5:R-:W-:Y:S05]  /*195c0*/  WARPSYNC.COLLECTIVE R149, `(.L_x_16296) ;  /* 0x0000000095087348 */ /* 0x020fea0003c00000 */
[----:B------:R0:W1:Y:S02]  /*195d0*/  SHFL.BFLY P3, R204, R252, R185, R184 ;  /* 0x0c0000b9fccc7389 */ /* 0x00006400000600b8 */
[----:B01---5:R-:W-:Y:S01]  /*195e0*/  ENDCOLLECTIVE ;  /* 0x000000000000791b */ /* 0x023fe20003800000 */
.L_x_16296:
[----:B------:R-:W-:Y:S02]  /*195f0*/  IMAD.MOV.U32 R185, RZ, RZ, 0x2 ;  /* 0x00000002ffb97424 */ /* 0x000fe400078e00ff */
[----:B------:R-:W-:-:S04]  /*19600*/  IMAD.MOV.U32 R149, RZ, RZ, R204 ;  /* 0x000000ffff957224 */ /* 0x000fc800078e00cc */
[----:B------:R-:W-:Y:S01]  /*19610*/  FADD.FTZ R148, R148, R149 ;  /* 0x0000009594947221 */ /* 0x000fe20000010000 */
[----:B------:R-:W-:-:S04]  /*19620*/  MOV R149, 0xffffffff ;  /* 0xffffffff00957802 */ /* 0x000fc80000000f00 */
[----:B------:R-:W-:-:S07]  /*19630*/  MOV R252, R148 ;  /* 0x0000009400fc7202 */ /* 0x000fce0000000f00 */
[----:B------:R-:W-:Y:S05]  /*19640*/  WARPSYNC.COLLECTIVE R149, `(.L_x_16297) ;  /* 0x0000000095087348 */ /* 0x000fea0003c00000 */
[----:B------:R0:W1:Y:S02]  /*19650*/  SHFL.BFLY P3, R204, R252, R185, R184 ;  /* 0x0c0000b9fccc7389 */ /* 0x00006400000600b8 */
[----:B01----:R-:W-:Y:S01]  /*19660*/  ENDCOLLECTIVE ;  /* 0x000000000000791b */ /* 0x003fe20003800000 */
.L_x_16297:
        /* <DEDUP_REMOVED lines=8> */
.L_x_16298:
[----:B------:R-:W-:Y:S01]  /*196f0*/  HFMA2.MMA R185, -RZ, RZ, 0, 4.76837158203125e-07 ;  /* 0x00000008ffb97435 */ /* 0x000fe200000001ff */
[----:B------:R-:W-:-:S04]  /*19700*/  IMAD.MOV.U32 R149, RZ, RZ, R204 ;  /* 0x000000ffff957224 */ /* 0x000fc800078e00cc */
[----:B------:R-:W-:Y:S01]  /*19710*/  FADD.FTZ R148, R148, R149 ;  /* 0x0000009594947221 */ /* 0x000fe20000010000 */
[----:B------:R-:W-:-:S04]  /*19720*/  IMAD.MOV.U32 R149, RZ, RZ, -0x1 ;  /* 0xffffffffff957424 */ /* 0x000fc800078e00ff */
[----:B------:R-:W-:-:S07]  /*19730*/  MOV R252, R148 ;  /* 0x0000009400fc7202 */ /* 0x000fce0000000f00 */
[----:B------:R-:W-:Y:S05]  /*19740*/  WARPSYNC.COLLECTIVE R149, `(.L_x_16299) ;  /* 0x0000000095087348 */ /* 0x000fea0003c00000 */
[----:B------:R0:W1:Y:S02]  /*19750*/  SHFL.BFLY P3, R204, R252, R185, R184 ;  /* 0x0c0000b9fccc7389 */ /* 0x00006400000600b8 */
[----:B01----:R-:W-:Y:S01]  /*19760*/  ENDCOLLECTIVE ;  /* 0x000000000000791b */ /* 0x003fe20003800000 */
.L_x_16299:
[----:B------:R-:W-:Y:S01]  /*19770*/  IMAD.MOV.U32 R185, RZ, RZ, 0x10 ;  /* 0x00000010ffb97424 */ /* 0x000fe200078e00ff */
[----:B------:R-:W-:-:S05]  /*19780*/  MOV R149, R204 ;  /* 0x000000cc00957202 */ /* 0x000fca0000000f00 */
[----:B------:R-:W-:Y:S01]  /*19790*/  FADD.FTZ R148, R148, R149 ;  /* 0x0000009594947221 */ /* 0x000fe20000010000 */
[----:B------:R-:W-:-:S04]  /*197a0*/  MOV R149, 0xffffffff ;  /* 0xffffffff00957802 */ /* 0x000fc80000000f00 */
[----:B------:R-:W-:-:S07]  /*197b0*/  MOV R252, R148 ;  /* 0x0000009400fc7202 */ /* 0x000fce0000000f00 */
[----:B------:R-:W-:Y:S05]  /*197c0*/  WARPSYNC.COLLECTIVE R149, `(.L_x_16300) ;  /* 0x0000000095087348 */ /* 0x000fea0003c00000 */
[----:B------:R0:W1:Y:S02]  /*197d0*/  SHFL.BFLY P3, R204, R252, R185, R184 ;  /* 0x0c0000b9fccc7389 */ /* 0x00006400000600b8 */
[----:B01----:R-:W-:Y:S01]  /*197e0*/  ENDCOLLECTIVE ;  /* 0x000000000000791b */ /* 0x003fe20003800000 */
.L_x_16300:
[----:B------:R-:W-:Y:S01]  /*197f0*/  HFMA2.MMA R185, -RZ, RZ, 0, 5.9604644775390625e-08 ;  /* 0x00000001ffb97435 */ /* 0x000fe200000001ff */
[----:B------:R-:W-:-:S05]  /*19800*/  MOV R149, R204 ;  /* 0x000000cc00957202 */ /* 0x000fca0000000f00 */
[----:B------:R-:W-:-:S04]  /*19810*/  FADD.FTZ R148, R148, R149 ;  /* 0x0000009594947221 */ /* 0x000fc80000010000 */
[----:B------:R-:W-:-:S04]  /*19820*/  FMUL.FTZ R148, R148, 0.0005580357392318546772 ;  /* 0x3a12492594947820 */ /* 0x000fc80000410000 */
[C---:B------:R-:W-:Y:S01]  /*19830*/  FADD.FTZ R149, -R148.reuse, R158 ;  /* 0x0000009e94957221 */ /* 0x040fe20000010100 */
[----:B------:R-:W-:-:S03]  /*19840*/  FADD.FTZ R191, -R148, R206 ;  /* 0x000000ce94bf7221 */ /* 0x000fc60000010100 */
[----:B------:R-:W-:Y:S01]  /*19850*/  FFMA.FTZ R204, R149, R149, RZ ;  /* 0x0000009595cc7223 */ /* 0x000fe200000100ff */
        /* <DEDUP_REMOVED lines=109> */
[----:B------:R-:W-:Y:S01]  /*19f30*/  FFMA.FTZ R191, R191, R191, R149 ;  /* 0x000000bfbfbf7223 */ /* 0x000fe20000010095 */
[----:B------:R-:W-:-:S03]  /*19f40*/  IMAD.MOV.U32 R149, RZ, RZ, -0x1 ;  /* 0xffffffffff957424 */ /* 0x000fc600078e00ff */
[----:B------:R-:W-:-:S07]  /*19f50*/  IMAD.MOV.U32 R252, RZ, RZ, R191 ;  /* 0x000000fffffc7224 */ /* 0x000fce00078e00bf */
[----:B------:R-:W-:Y:S05]  /*19f60*/  WARPSYNC.COLLECTIVE R149, `(.L_x_16301) ;  /* 0x0000000095087348 */ /* 0x000fea0003c00000 */
[----:B------:R0:W1:Y:S02]  /*19f70*/  SHFL.BFLY P3, R204, R252, R185, R184 ;  /* 0x0c0000b9fccc7389 */ /* 0x00006400000600b8 */
[----:B01----:R-:W-:Y:S01]  /*19f80*/  ENDCOLLECTIVE ;  /* 0x000000000000791b */ /* 0x003fe20003800000 */
.L_x_16301:
        /* <DEDUP_REMOVED lines=8> */
.L_x_16302:
[----:B------:R-:W-:Y:S01]  /*1a010*/  HFMA2.MMA R185, -RZ, RZ, 0, 2.384185791015625e-07 ;  /* 0x00000004ffb97435 */ /* 0x000fe200000001ff */
[----:B------:R-:W-:-:S05]  /*1a020*/  MOV R149, R204 ;  /* 0x000000cc00957202 */ /* 0x000fca0000000f00 */
[----:B------:R-:W-:Y:S01]  /*1a030*/  FADD.FTZ R191, R191, R149 ;  /* 0x00000095bfbf7221 */ /* 0x000fe20000010000 */
[----:B------:R-:W-:-:S03]  /*1a040*/  MOV R149, 0xffffffff ;  /* 0xffffffff00957802 */ /* 0x000fc60000000f00 */
[----:B------:R-:W-:-:S07]  /*1a050*/  IMAD.MOV.U32 R252, RZ, RZ, R191 ;  /* 0x000000fffffc7224 */ /* 0x000fce00078e00bf */
[----:B------:R-:W-:Y:S05]  /*1a060*/  WARPSYNC.COLLECTIVE R149, `(.L_x_16303) ;  /* 0x0000000095087348 */ /* 0x000fea0003c00000 */
[----:B------:R0:W1:Y:S02]  /*1a070*/  SHFL.BFLY P3, R204, R252, R185, R184 ;  /* 0x0c0000b9fccc7389 */ /* 0x00006400000600b8 */
[----:B01----:R-:W-:Y:S01]  /*1a080*/  ENDCOLLECTIVE ;  /* 0x000000000000791b */ /* 0x003fe20003800000 */
.L_x_16303:
        /* <DEDUP_REMOVED lines=8> */
.L_x_16304:
        /* <DEDUP_REMOVED lines=8> */
.L_x_16305:
[----:B------:R-:W-:Y:S01]  /*1a190*/  MOV R149, R204 ;  /* 0x000000cc00957202 */ /* 0x000fe20000000f00 */
[----:B------:R-:W-:Y:S06]  /*1a1a0*/  BRA `(.L_x_16306) ;  /* 0xffffffdc00fc7947 */ /* 0x000fec000383ffff */
.L_x_16307:
        /* <DEDUP_REMOVED lines=13> */
.L_x_46007:


//--------------------- .text._ZN10layer_norm13ln_fwd_kernelINS_13Kernel_traitsI13__nv_bfloat16S2_fS2_fjLj7168ELj1ELj1ELj4ELj16ENS_18Kernel_traits_baseILj7168ES2_S2_fS2_fjLj128EEEEELb0ELb0ELb0ELb0EEEvNS_9FwdParamsE --------------------------
	.section	.text._ZN10layer_norm13ln_fwd_kernelINS_13Kernel_traitsI13__nv_bfloat16S2_fS2_fjLj7168ELj1ELj1ELj4ELj16ENS_18Kernel_traits_baseILj7168ES2_S2_fS2_fjLj128EEEEELb0ELb0ELb0ELb0EEEvNS_9FwdParamsE,"ax",@progbits
	.align	128
        .global         _ZN10layer_norm13ln_fwd_kernelINS_13Kernel_traitsI13__nv_bfloat16S2_fS2_fjLj7168ELj1ELj1ELj4ELj16ENS_18Kernel_traits_baseILj7168ES2_S2_fS2_fjLj128EEEEELb0ELb0ELb0ELb0EEEvNS_9FwdParamsE
        .type           _ZN10layer_norm13ln_fwd_kernelINS_13Kernel_traitsI13__nv_bfloat16S2_fS2_fjLj7168ELj1ELj1ELj4ELj16ENS_18Kernel_traits_baseILj7168ES2_S2_fS2_fjLj128EEEEELb0ELb0ELb0ELb0EEEvNS_9FwdParamsE,@function
        .size           _ZN10layer_norm13ln_fwd_kernelINS_13Kernel_traitsI13__nv_bfloat16S2_fS2_fjLj7168ELj1ELj1ELj4ELj16ENS_18Kernel_traits_baseILj7168ES2_S2_fS2_fjLj128EEEEELb0ELb0ELb0ELb0EEEvNS_9FwdParamsE,(.L_x_46008 - _ZN10layer_norm13ln_fwd_kernelINS_13Kernel_traitsI13__nv_bfloat16S2_fS2_fjLj7168ELj1ELj1ELj4ELj16ENS_18Kernel_traits_baseILj7168ES2_S2_fS2_fjLj128EEEEELb0ELb0ELb0ELb0EEEvNS_9FwdParamsE)
        .other          _ZN10layer_norm13ln_fwd_kernelINS_13Kernel_traitsI13__nv_bfloat16S2_fS2_fjLj7168ELj1ELj1ELj4ELj16ENS_18Kernel_traits_baseILj7168ES2_S2_fS2_fjLj128EEEEELb0ELb0ELb0ELb0EEEvNS_9FwdParamsE,@"STO_CUDA_ENTRY STV_DEFAULT"
_ZN10layer_norm13ln_fwd_kernelINS_13Kernel_traitsI13__nv_bfloat16S2_fS2_fjLj7168ELj1ELj1ELj4ELj16ENS_18Kernel_traits_baseILj7168ES2_S2_fS2_fjLj128EEEEELb0ELb0ELb0ELb0EEEvNS_9FwdParamsE:
.text._ZN10layer_norm13ln_fwd_kernelINS_13Kernel_traitsI13__nv_bfloat16S2_fS2_fjLj7168ELj1ELj1ELj4ELj16ENS_18Kernel_traits_baseILj7168ES2_S2_fS2_fjLj128EEEEELb0ELb0ELb0ELb0EEEvNS_9FwdParamsE:
        /* <DEDUP_REMOVED lines=40> */
.L_x_16309:
[----:B------:R-:W-:Y:S05]  /*0280*/  BSYNC B0 ;  /* 0x0000000000007941 */ /* 0x000fea0003800000 */
.L_x_16308:
        /* <DEDUP_REMOVED lines=18> */
.L_x_16311:
[----:B------:R-:W-:Y:S05]  /*03b0*/  BSYNC B0 ;  /* 0x0000000000007941 */ /* 0x000fea0003800000 */
.L_x_16310:
        /* <DEDUP_REMOVED lines=18> */
.L_x_16313:
[----:B------:R-:W-:Y:S05]  /*04e0*/  BSYNC B0 ;  /* 0x0000000000007941 */ /* 0x000fea0003800000 */
.L_x_16312:
        /* <DEDUP_REMOVED lines=18> */
.L_x_16315:
[----:B------:R-:W-:Y:S05]  /*0610*/  BSYNC B0 ;  /* 0x0000000000007941 */ /* 0x000fea0003800000 */
.L_x_16314:
        /* <DEDUP_REMOVED lines=18> */
.L_x_16317:
[----:B------:R-:W-:Y:S05]  /*0740*/  BSYNC B0 ;  /* 0x0000000000007941 */ /* 0x000fea0003800000 */
.L_x_16316:
        /* <DEDUP_REMOVED lines=21> */
.L_x_16319:
[----:B------:R-:W-:Y:S05]  /*08a0*/  BSYNC B0 ;  /* 0x0000000000007941 */ /* 0x000fea0003800000 */
.L_x_16318:
        /* <DEDUP_REMOVED lines=16> */
.L_x_16321:
[----:B------:R-:W-:Y:S05]  /*09b0*/  BSYNC B0 ;  /* 0x0000000000007941 */ /* 0x000fea0003800000 */
.L_x_16320:
[----:B------:R-:W0:Y:S02]  /*09c0*/  S2UR UR6, SR_CTAID.X ;  /* 0x00000000000679c3 */ /* 0x000e240000002500 */
[----:B0-----:R-:W-:Y:S01]  /*09d0*/  LEA.HI R128, R0, UR6, RZ, 0x19 ;  /* 0x0000000600807c11 */ /* 0x001fe2000f8fc8ff */
[----:B------:R-:W-:-:S03]  /*09e0*/  ULDC UR6, c[0x0][0x214] ;  /* 0x0000850000067ab9 */ /* 0x000fc60000000800 */
[----:B------:R-:W-:-:S13]  /*09f0*/  ISETP.GE.AND P0, PT, R128, UR6, PT ;  /* 0x0000000680007c0c */ /* 0x000fda000bf06270 */
[----:B------:R-:W-:Y:S05]  /*0a00*/  @P0 EXIT ;  /* 0x000000000000094d */ /* 0x000fea0003800000 */
[----:B------:R-:W-:Y:S01]  /*0a10*/  SHF.R.S32.HI R60, RZ, 0x3, R60 ;  /* 0x00000003ff3c7819 */ /* 0x000fe2000001143c */
[----:B------:R-:W-:Y:S01]  /*0a20*/  ULDC.64 UR6, c[0x0][0x270] ;  /* 0x00009c0000067ab9 */ /* 0x000fe20000000a00 */
[C---:B-----5:R-:W-:Y:S01]  /*0a30*/  PRMT R176, R52.reuse, 0x7632, R176 ;  /* 0x0000763234b07816 */ /* 0x060fe200000000b0 */
[----:B------:R-:W-:Y:S01]  /*0a40*/  HFMA2.MMA R114, -RZ, RZ, 0, 5.9604644775390625e-08 ;  /* 0x00000001ff727435 */ /* 0x000fe200000001ff */
[----:B------:R-:W-:Y:S01]  /*0a50*/  SHF.L.U32 R117, R52, 0x10, RZ ;  /* 0x0000001034757819 */ /* 0x000fe200000006ff */
[----:B------:R-:W-:Y:S01]  /*0a60*/  ULDC UR14, c[0x0][0x218] ;  /* 0x00008600000e7ab9 */ /* 0x000fe20000000800 */
[C---:B------:R-:W-:Y:S01]  /*0a70*/  PRMT R175, R53.reuse, 0x7632, R175 ;  /* 0x0000763235af7816 */ /* 0x040fe200000000af */
[----:B------:R-:W-:Y:S01]  /*0a80*/  ULDC.64 UR8, c[0x0][0x230] ;  /* 0x00008c0000087ab9 */ /* 0x000fe20000000a00 */
[----:B------:R-:W-:Y:S01]  /*0a90*/  SHF.L.U32 R116, R53, 0x10, RZ ;  /* 0x0000001035747819 */ /* 0x000fe200000006ff */
[----:B------:R-:W-:Y:S01]  /*0aa0*/  ULDC.64 UR10, c[0x0][0x238] ;  /* 0x00008e00000a7ab9 */ /* 0x000fe20000000a00 */
[----:B------:R-:W-:Y:S01]  /*0ab0*/  LOP3.LUT R53, R0, 0x60, RZ, 0xc0, !PT ;  /* 0x0000006000357812 */ /* 0x000fe200078ec0ff */
[----:B------:R-:W-:Y:S01]  /*0ac0*/  ULDC.64 UR12, c[0x0][0x210] ;  /* 0x00008400000c7ab9 */ /* 0x000fe20000000a00 */
[----:B------:R-:W-:-:S02]  /*0ad0*/  LOP3.LUT R52, R60, 0x7f, RZ, 0xc0, !PT ;  /* 0x0000007f3c347812 */ /* 0x000fc400078ec0ff */
[----:B------:R-:W-:Y:S02]  /*0ae0*/  SHF.R.U32.HI R60, RZ, 0x2, R60 ;  /* 0x00000002ff3c7819 */ /* 0x000fe4000001163c */
[----:B------:R-:W-:Y:S02]  /*0af0*/  VIADDMNMX R53, R52, -R53, RZ, !PT ;  /* 0x8000003534357246 */ /* 0x000fe400078001ff */
[----:B------:R-:W-:Y:S02]  /*0b00*/  LOP3.LUT R60, R60, 0x3fffffe0, RZ, 0xc0, !PT ;  /* 0x3fffffe03c3c7812 */ /* 0x000fe400078ec0ff */
[----:B------:R-:W-:Y:S02]  /*0b10*/  VIMNMX R53, R53, 0x20, PT ;  /* 0x0000002035357848 */ /* 0x000fe40003fe0100 */
[----:B------:R-:W-:Y:S02]  /*0b20*/  PRMT R178, R54, 0x7632, R178 ;  /* 0x0000763236b27816 */ /* 0x000fe400000000b2 */
[----:B------:R-:W-:-:S02]  /*0b30*/  IADD3 R53, R53, R60, RZ ;  /* 0x0000003c35357210 */ /* 0x000fc40007ffe0ff */
[----:B------:R-:W-:Y:S02]  /*0b40*/  SHF.L.U32 R119, R54, 0x10, RZ ;  /* 0x0000001036777819 */ /* 0x000fe400000006ff */
[----:B------:R-:W-:Y:S02]  /*0b50*/  SHF.L.U32 R54, R0, 0x5, RZ ;  /* 0x0000000500367819 */ /* 0x000fe400000006ff */
[----:B------:R-:W-:Y:S02]  /*0b60*/  SHF.L.U32 R53, R53, 0x3, RZ ;  /* 0x0000000335357819 */ /* 0x000fe400000006ff */
[C---:B------:R-:W-:Y:S02]  /*0b70*/  PRMT R177, R55.reuse, 0x7632, R177 ;  /* 0x0000763237b17816 */ /* 0x040fe400000000b1 */
[----:B------:R-:W-:Y:S02]  /*0b80*/  SHF.L.U32 R118, R55, 0x10, RZ ;  /* 0x0000001037767819 */ /* 0x000fe400000006ff */
[----:B------:R-:W-:-:S02]  /*0b90*/  LOP3.LUT R55, R54, 0x3e0, RZ, 0xc0, !PT ;  /* 0x000003e036377812 */ /* 0x000fc400078ec0ff */
[----:B------:R-:W-:Y:S01]  /*0ba0*/  ISETP.NE.U32.AND P0, PT, RZ, UR6, PT ;  /* 0x00000006ff007c0c */ /* 0x000fe2000bf05070 */
[----:B------:R-:W-:Y:S01]  /*0bb0*/  ULDC.U8 UR6, c[0x0][0x2a0] ;  /* 0x0000a80000067ab9 */ /* 0x000fe20000000000 */
[----:B------:R-:W-:Y:S02]  /*0bc0*/  I2FP.F32.U32 R53, R53 ;  /* 0x0000003500357245 */ /* 0x000fe40000201000 */
[----:B------:R-:W-:Y:S02]  /*0bd0*/  ISETP.NE.AND P2, PT, RZ, UR6, PT ;  /* 0x00000006ff007c0c */ /* 0x000fe4000bf45270 */
[----:B------:R-:W-:Y:S01]  /*0be0*/  VIADDMNMX R55, R52, -R55, RZ, !PT ;  /* 0x8000003734377246 */ /* 0x000fe200078001ff */
[----:B------:R0:W1:Y:S01]  /*0bf0*/  MUFU.RCP R186, R53 ;  /* 0x0000003500ba7308 */ /* 0x0000620000001000 */
[----:B------:R-:W-:Y:S02]  /*0c00*/  PRMT R154, R32, 0x7632, R154 ;  /* 0x00007632209a7816 */ /* 0x000fe4000000009a */
[----:B------:R-:W-:-:S02]  /*0c10*/  VIMNMX R55, R55, 0x20, PT ;  /* 0x0000002037377848 */ /* 0x000fc40003fe0100 */
        /* <DEDUP_REMOVED lines=31> */
[----:B------:R-:W-:Y:S02]  /*0e10*/  IADD3 R55, R60, R55, RZ ;  /* 0x000000373c377210 */ /* 0x000fe40007ffe0ff */
        /* <DEDUP_REMOVED lines=106> */
[----:B------:R-:W-:Y:S02]  /*14c0*/  @P2 LOP3.LUT R3, R3, 0x400, RZ, 0xfc, !PT ;  /* 0x0000040003032812 */ /* 0x000fe400078efcff */
[----:B------:R-:W-:Y:S01]  /*14d0*/  ISETP.NE.AND.EX P0, PT, RZ, UR7, PT, P0 ;  /* 0x00000007ff007c0c */ /* 0x000fe2000bf05300 */
[----:B01----:R-:W-:-:S12]  /*14e0*/  ULDC UR7, c[0x0][0x290] ;  /* 0x0000a40000077ab9 */ /* 0x003fd80000000800 */
.L_x_16351:
[----:B------:R-:W0:Y:S02]  /*14f0*/  @P0 LDC.64 R112, c[0x0][0x270] ;  /* 0x00009c00ff700b82 */ /* 0x000e240000000a00 */
[----:B0-----:R-:W-:-:S06]  /*1500*/  @P0 IMAD.WIDE R112, R128, 0x2, R112 ;  /* 0x0000000280700825 */ /* 0x001fcc00078e0270 */
        /* <DEDUP_REMOVED lines=16> */
[C---:B0-----:R-:W-:Y:S01]  /*1610*/  IMAD.WIDE.U32 R56, R189.reuse, 0x10, R56 ;  /* 0x00000010bd387825 */ /* 0x041fe200078e0038 */
[----:B------:R-:W-:-:S03]  /*1620*/  LEA R112, P3, R189, UR10, 0x5 ;  /* 0x0000000abd707c11 */ /* 0x000fc6000f8628ff */
[----:B------:R-:W2:Y:S01]  /*1630*/  @P2 LDG.E.128 R48, desc[UR4][R60.64] ;  /* 0x000000043c302981 */ /* 0x000ea2000c1e1d00 */
[----:B------:R-:W-:-:S03]  /*1640*/  LEA.HI.X R113, R189, UR11, RZ, 0x5, P3 ;  /* 0x0000000bbd717c11 */ /* 0x000fc600098f2cff */
[----:B------:R-:W3:Y:S04]  /*1650*/  LDG.E.128 R56, desc[UR4][R56.64] ;  /* 0x0000000438387981 */ /* 0x000ee8000c1e1d00 */
[----:B------:R0:W4:Y:S01]  /*1660*/  @P2 LDG.E.128 R52, desc[UR4][R60.64+0x10] ;  /* 0x000010043c342981 */ /* 0x000122000c1e1d00 */
[----:B------:R-:W-:-:S04]  /*1670*/  ISETP.NE.U32.AND P2, PT, RZ, UR8, PT ;  /* 0x00000008ff007c0c */ /* 0x000fc8000bf45070 */
[----:B------:R-:W-:Y:S02]  /*1680*/  ISETP.NE.AND.EX P2, PT, RZ, UR9, PT, P2 ;  /* 0x00000009ff007c0c */ /* 0x000fe4000bf45320 */
[C---:B---3--:R-:W-:Y:S02]  /*1690*/  PRMT R161, R58.reuse, 0x7632, R161 ;  /* 0x000076323aa17816 */ /* 0x048fe400000000a1 */
[----:B------:R-:W-:Y:S02]  /*16a0*/  SHF.L.U32 R196, R58, 0x10, RZ ;  /* 0x000000103ac47819 */ /* 0x000fe400000006ff */
        /* <DEDUP_REMOVED lines=9> */
[----:B------:R-:W-:Y:S01]  /*1740*/  SHF.L.U32 R202, R58, 0x10, RZ ;  /* 0x000000103aca7819 */ /* 0x000fe200000006ff */
[-C--:B------:R-:W-:Y:S01]  /*1750*/  FMUL.FTZ R56, R160, R115.reuse ;  /* 0x00000073a0387220 */ /* 0x080fe20000410000 */
[-C--:B------:R-:W-:Y:S01]  /*1760*/  FMUL.FTZ R58, R192, R115.reuse ;  /* 0x00000073c03a7220 */ /* 0x080fe20000410000 */
[-C--:B0-----:R-:W-:Y:S01]  /*1770*/  FMUL.FTZ R60, R196, R115.reuse ;  /* 0x00000073c43c7220 */ /* 0x081fe20000410000 */
[-C--:B------:R-:W-:Y:S01]  /*1780*/  FMUL.FTZ R62, R200, R115.reuse ;  /* 0x00000073c83e7220 */ /* 0x080fe20000410000 */
[-C--:B------:R-:W-:Y:S01]  /*1790*/  FMUL.FTZ R57, R190, R115.reuse ;  /* 0x00000073be397220 */ /* 0x080fe20000410000 */
[-C--:B------:R-:W-:Y:S01]  /*17a0*/  FMUL.FTZ R59, R194, R115.reuse ;  /* 0x00000073c23b7220 */ /* 0x080fe20000410000 */
[-C--:B------:R-:W-:Y:S01]  /*17b0*/  FMUL.FTZ R61, R198, R115.reuse ;  /* 0x00000073c63d7220 */ /* 0x080fe20000410000 */
[----:B------:R-:W-:Y:S01]  /*17c0*/  FMUL.FTZ R63, R202, R115 ;  /* 0x00000073ca3f7220 */ /* 0x000fe20000410000 */
[----:B--2---:R-:W-:Y:S01]  /*17d0*/  @P2 FADD.FTZ R56, R48, R56 ;  /* 0x0000003830382221 */ /* 0x004fe20000010000 */
[----:B------:R-:W-:Y:S01]  /*17e0*/  @P2 FADD.FTZ R57, R49, R57 ;  /* 0x0000003931392221 */ /* 0x000fe20000010000 */
[----:B------:R-:W-:Y:S01]  /*17f0*/  @P2 FADD.FTZ R58, R50, R58 ;  /* 0x0000003a323a2221 */ /* 0x000fe20000010000 */
[----:B------:R-:W-:Y:S01]  /*1800*/  @P2 FADD.FTZ R59, R51, R59 ;  /* 0x0000003b333b2221 */ /* 0x000fe20000010000 */
[----:B----4-:R-:W-:Y:S01]  /*1810*/  @P2 FADD.FTZ R60, R52, R60 ;  /* 0x0000003c343c2221 */ /* 0x010fe20000010000 */
[----:B------:R-:W-:Y:S01]  /*1820*/  @P2 FADD.FTZ R61, R53, R61 ;  /* 0x0000003d353d2221 */ /* 0x000fe20000010000 */
[----:B------:R-:W-:Y:S01]  /*1830*/  @P2 FADD.FTZ R62, R54, R62 ;  /* 0x0000003e363e2221 */ /* 0x000fe20000010000 */
[----:B------:R-:W-:Y:S01]  /*1840*/  @P2 FADD.FTZ R63, R55, R63 ;  /* 0x0000003f373f2221 */ /* 0x000fe20000010000 */
[----:B------:R0:W-:Y:S04]  /*1850*/  STG.E.128 desc[UR4][R112.64], R56 ;  /* 0x0000003870007986 */ /* 0x0001e8000c101d04 */
[----:B------:R0:W-:Y:S01]  /*1860*/  STG.E.128 desc[UR4][R112.64+0x10], R60 ;  /* 0x0000103c70007986 */ /* 0x0001e2000c101d04 */
[----:B------:R-:W-:-:S07]  /*1870*/  IADD3 R161, R189, 0x80, RZ ;  /* 0x00000080bda17810 */ /* 0x000fce0007ffe0ff */
.L_x_16323:
[----:B------:R-:W-:Y:S05]  /*1880*/  BSYNC B0 ;  /* 0x0000000000007941 */ /* 0x000fea0003800000 */
.L_x_16322:
        /* <DEDUP_REMOVED lines=8> */
[C---:B-1----:R-:W-:Y:S01]  /*1910*/  IMAD.WIDE.U32 R64, R161.reuse, 0x10, R64 ;  /* 0x00000010a1407825 */ /* 0x042fe200078e0040 */
[----:B0-----:R-:W-:-:S03]  /*1920*/  LEA R112, P3, R161, UR10, 0x5 ;  /* 0x0000000aa1707c11 */ /* 0x001fc6000f8628ff */
[----:B------:R-:W2:Y:S01]  /*1930*/  @P2 LDG.E.128 R48, desc[UR4][R68.64] ;  /* 0x0000000444302981 */ /* 0x000ea2000c1e1d00 */
[----:B------:R-:W-:-:S03]  /*1940*/  LEA.HI.X R113, R161, UR11, RZ, 0x5, P3 ;  /* 0x0000000ba1717c11 */ /* 0x000fc600098f2cff */
[----:B------:R-:W3:Y:S04]  /*1950*/  LDG.E.128 R64, desc[UR4][R64.64] ;  /* 0x0000000440407981 */ /* 0x000ee8000c1e1d00 */
[----:B------:R0:W4:Y:S01]  /*1960*/  @P2 LDG.E.128 R52, desc[UR4][R68.64+0x10] ;  /* 0x0000100444342981 */ /* 0x000122000c1e1d00 */
[----:B------:R-:W-:-:S04]  /*1970*/  ISETP.NE.U32.AND P2, PT, RZ, UR8, PT ;  /* 0x00000008ff007c0c */ /* 0x000fc8000bf45070 */
[----:B------:R-:W-:Y:S02]  /*1980*/  ISETP.NE.AND.EX P2, PT, RZ, UR9, PT, P2 ;  /* 0x00000009ff007c0c */ /* 0x000fe4000bf45320 */
[----:B------:R-:W-:Y:S02]  /*1990*/  IADD3 R161, R161, 0x80, RZ ;  /* 0x00000080a1a17810 */ /* 0x000fe40007ffe0ff */
[C---:B---3--:R-:W-:Y:S02]  /*19a0*/  PRMT R191, R66.reuse, 0x7632, R191 ;  /* 0x0000763242bf7816 */ /* 0x048fe400000000bf */
[----:B------:R-:W-:Y:S02]  /*19b0*/  SHF.L.U32 R196, R66, 0x10, RZ ;  /* 0x0000001042c47819 */ /* 0x000fe400000006ff */
[----:B------:R-:W-:Y:S02]  /*19c0*/  PRMT R70, R64, 0x7632, R70 ;  /* 0x0000763240467816 */ /* 0x000fe40000000046 */
[----:B------:R-:W-:-:S02]  /*19d0*/  PRMT R71, R65, 0x7632, R71 ;  /* 0x0000763241477816 */ /* 0x000fc40000000047 */
[----:B------:R-:W-:Y:S02]  /*19e0*/  PRMT R66, R67, 0x7632, R66 ;  /* 0x0000763243427816 */ /* 0x000fe40000000042 */
[----:B------:R-:W-:Y:S02]  /*19f0*/  SHF.L.U32 R160, R64, 0x10, RZ ;  /* 0x0000001040a07819 */ /* 0x000fe400000006ff */
[----:B------:R-:W-:Y:S02]  /*1a00*/  SHF.L.U32 R192, R65, 0x10, RZ ;  /* 0x0000001041c07819 */ /* 0x000fe400000006ff */
[----:B------:R-:W-:Y:S02]  /*1a10*/  SHF.L.U32 R200, R67, 0x10, RZ ;  /* 0x0000001043c87819 */ /* 0x000fe400000006ff */
[----:B------:R-:W-:Y:S02]  /*1a20*/  SHF.L.U32 R190, R70, 0x10, RZ ;  /* 0x0000001046be7819 */ /* 0x000fe400000006ff */
[----:B------:R-:W-:-:S02]  /*1a30*/  SHF.L.U32 R194, R71, 0x10, RZ ;  /* 0x0000001047c27819 */ /* 0x000fc400000006ff */
[----:B------:R-:W-:Y:S02]  /*1a40*/  SHF.L.U32 R198, R191, 0x10, RZ ;  /* 0x00000010bfc67819 */ /* 0x000fe400000006ff */
        /* <DEDUP_REMOVED lines=18> */
[----:B------:R1:W-:Y:S02]  /*1b70*/  STG.E.128 desc[UR4][R112.64+0x10], R68 ;  /* 0x0000104470007986 */ /* 0x0003e4000c101d04 */
.L_x_16325:
[----:B------:R-:W-:Y:S05]  /*1b80*/  BSYNC B0 ;  /* 0x0000000000007941 */ /* 0x000fea0003800000 */
.L_x_16324:
[----:B------:R-:W-:Y:S01]  /*1b90*/  ISETP.GE.U32.AND P2, PT, R2, 0x180, PT ;  /* 0x000001800200780c */ /* 0x000fe20003f46070 */
[----:B------:R-:W-:-:S12]  /*1ba0*/  BSSY B0, `(.L_x_16326) ;  /* 0x000002e000007945 */ /* 0x000fd80003800000 */
[----:B------:R-:W-:Y:S05]  /*1bb0*/  @!P2 BRA `(.L_x_16327) ;  /* 0x0000000000b0a947 */ /* 0x000fea0003800000 */
[----:B------:R-:W2:Y:S01]  /*1bc0*/  LDC.64 R72, c[0x0][0x220] ;  /* 0x00008800ff487b82 */ /* 0x000ea20000000a00 */
[----:B------:R-:W-:-:S04]  /*1bd0*/  ISETP.NE.U32.AND P2, PT, RZ, UR8, PT ;  /* 0x00000008ff007c0c */ /* 0x000fc8000bf45070 */
[----:B------:R-:W-:-:S13]  /*1be0*/  ISETP.NE.AND.EX P2, PT, RZ, UR9, PT, P2 ;  /* 0x00000009ff007c0c */ /* 0x000fda000bf45320 */
[----:B------:R-:W-:-:S04]  /*1bf0*/  @P2 LEA R76, P3, R161, UR8, 0x5 ;  /* 0x00000008a14c2c11 */ /* 0x000fc8000f8628ff */
[C---:B------:R-:W-:Y:S01]  /*1c00*/  @P2 LEA.HI.X R77, R161.reuse, UR9, RZ, 0x5, P3 ;  /* 0x00000009a14d2c11 */ /* 0x040fe200098f2cff */
[C---:B--2---:R-:W-:Y:S01]  /*1c10*/  IMAD.WIDE.U32 R72, R161.reuse, 0x10, R72 ;  /* 0x00000010a1487825 */ /* 0x044fe200078e0048 */
[----:B01----:R-:W-:-:S03]  /*1c20*/  LEA R112, P3, R161, UR10, 0x5 ;  /* 0x0000000aa1707c11 */ /* 0x003fc6000f8628ff */
        /* <DEDUP_REMOVED lines=37> */
.L_x_16327:
[----:B------:R-:W-:Y:S05]  /*1e80*/  BSYNC B0 ;  /* 0x0000000000007941 */ /* 0x000fea0003800000 */
.L_x_16326:
[----:B------:R-:W-:Y:S01]  /*1e90*/  ISETP.GE.U32.AND P2, PT, R2, 0x200, PT ;  /* 0x000002000200780c */ /* 0x000fe20003f46070 */
[----:B------:R-:W-:-:S12]  /*1ea0*/  BSSY B0, `(.L_x_16328) ;  /* 0x000002e000007945 */ /* 0x000fd80003800000 */
[----:B------:R-:W-:Y:S05]  /*1eb0*/  @!P2 BRA `(.L_x_16329) ;  /* 0x0000000000b0a947 */ /* 0x000fea0003800000 */
[----:B------:R-:W3:Y:S01]  /*1ec0*/  LDC.64 R80, c[0x0][0x220] ;  /* 0x00008800ff507b82 */ /* 0x000ee20000000a00 */
[----:B------:R-:W-:-:S04]  /*1ed0*/  ISETP.NE.U32.AND P2, PT, RZ, UR8, PT ;  /* 0x00000008ff007c0c */ /* 0x000fc8000bf45070 */
[----:B------:R-:W-:-:S13]  /*1ee0*/  ISETP.NE.AND.EX P2, PT, RZ, UR9, PT, P2 ;  /* 0x00000009ff007c0c */ /* 0x000fda000bf45320 */
[----:B------:R-:W-:-:S04]  /*1ef0*/  @P2 LEA R84, P3, R161, UR8, 0x5 ;  /* 0x00000008a1542c11 */ /* 0x000fc8000f8628ff */
[C---:B------:R-:W-:Y:S01]  /*1f00*/  @P2 LEA.HI.X R85, R161.reuse, UR9, RZ, 0x5, P3 ;  /* 0x00000009a1552c11 */ /* 0x040fe200098f2cff */
[C---:B---3--:R-:W-:Y:S01]  /*1f10*/  IMAD.WIDE.U32 R80, R161.reuse, 0x10, R80 ;  /* 0x00000010a1507825 */ /* 0x048fe200078e0050 */
[----:B012---:R-:W-:-:S03]  /*1f20*/  LEA R112, P3, R161, UR10, 0x5 ;  /* 0x0000000aa1707c11 */ /* 0x007fc6000f8628ff */
        /* <DEDUP_REMOVED lines=37> */
.L_x_16329:
[----:B------:R-:W-:Y:S05]  /*2180*/  BSYNC B0 ;  /* 0x0000000000007941 */ /* 0x000fea0003800000 */
.L_x_16328:
[----:B------:R-:W-:Y:S01]  /*2190*/  ISETP.GE.U32.AND P2, PT, R2, 0x280, PT ;  /* 0x000002800200780c */ /* 0x000fe20003f46070 */
[----:B------:R-:W-:-:S12]  /*21a0*/  BSSY B0, `(.L_x_16330) ;  /* 0x000002e000007945 */ /* 0x000fd80003800000 */
[----:B------:R-:W-:Y:S05]  /*21b0*/  @!P2 BRA `(.L_x_16331) ;  /* 0x0000000000b0a947 */ /* 0x000fea0003800000 */
[----:B------:R-:W4:Y:S01]  /*21c0*/  LDC.64 R88, c[0x0][0x220] ;  /* 0x00008800ff587b82 */ /* 0x000f220000000a00 */
[----:B------:R-:W-:-:S04]  /*21d0*/  ISETP.NE.U32.AND P2, PT, RZ, UR8, PT ;  /* 0x00000008ff007c0c */ /* 0x000fc8000bf45070 */
[----:B------:R-:W-:-:S13]  /*21e0*/  ISETP.NE.AND.EX P2, PT, RZ, UR9, PT, P2 ;  /* 0x00000009ff007c0c */ /* 0x000fda000bf45320 */
[----:B------:R-:W-:-:S04]  /*21f0*/  @P2 LEA R92, P3, R161, UR8, 0x5 ;  /* 0x00000008a15c2c11 */ /* 0x000fc8000f8628ff */
[C---:B------:R-:W-:Y:S01]  /*2200*/  @P2 LEA.HI.X R93, R161.reuse, UR9, RZ, 0x5, P3 ;  /* 0x00000009a15d2c11 */ /* 0x040fe200098f2cff */
[C---:B----4-:R-:W-:Y:S01]  /*2210*/  IMAD.WIDE.U32 R88, R161.reuse, 0x10, R88 ;  /* 0x00000010a1587825 */ /* 0x050fe200078e0058 */
[----:B0123--:R-:W-:-:S03]  /*2220*/  LEA R112, P3, R161, UR10, 0x5 ;  /* 0x0000000aa1707c11 */ /* 0x00ffc6000f8628ff */
        /* <DEDUP_REMOVED lines=37> */
.L_x_16331:
[----:B------:R-:W-:Y:S05]  /*2480*/  BSYNC B0 ;  /* 0x0000000000007941 */ /* 0x000fea0003800000 */
.L_x_16330:
[----:B------:R-:W-:Y:S01]  /*2490*/  ISETP.GE.U32.AND P2, PT, R2, 0x300, PT ;  /* 0x000003000200780c */ /* 0x000fe20003f46070 */
[----:B------:R-:W-:-:S12]  /*24a0*/  BSSY B0, `(.L_x_16332) ;  /* 0x000002e000007945 */ /* 0x000fd80003800000 */
[----:B------:R-:W-:Y:S05]  /*24b0*/  @!P2 BRA `(.L_x_16333) ;  /* 0x0000000000b0a947 */ /* 0x000fea0003800000 */
[----:B------:R-:W5:Y:S01]  /*24c0*/  LDC.64 R96, c[0x0][0x220] ;  /* 0x00008800ff607b82 */ /* 0x000f620000000a00 */
[----:B------:R-:W-:-:S04]  /*24d0*/  ISETP.NE.U32.AND P2, PT, RZ, UR8, PT ;  /* 0x00000008ff007c0c */ /* 0x000fc8000bf45070 */
[----:B------:R-:W-:-:S13]  /*24e0*/  ISETP.NE.AND.EX P2, PT, RZ, UR9, PT, P2 ;  /* 0x00000009ff007c0c */ /* 0x000fda000bf45320 */
[----:B------:R-:W-:-:S04]  /*24f0*/  @P2 LEA R100, P3, R161, UR8, 0x5 ;  /* 0x00000008a1642c11 */ /* 0x000fc8000f8628ff */
[C---:B------:R-:W-:Y:S01]  /*2500*/  @P2 LEA.HI.X R101, R161.reuse, UR9, RZ, 0x5, P3 ;  /* 0x00000009a1652c11 */ /* 0x040fe200098f2cff */
[C---:B-----5:R-:W-:Y:S01]  /*2510*/  IMAD.WIDE.U32 R96, R161.reuse, 0x10, R96 ;  /* 0x00000010a1607825 */ /* 0x060fe200078e0060 */
[----:B01234-:R-:W-:-:S03]  /*2520*/  LEA R112, P3, R161, UR10, 0x5 ;  /* 0x0000000aa1707c11 */ /* 0x01ffc6000f8628ff */
        /* <DEDUP_REMOVED lines=37> */
.L_x_16333:
[----:B------:R-:W-:Y:S05]  /*2780*/  BSYNC B0 ;  /* 0x0000000000007941 */ /* 0x000fea0003800000 */
.L_x_16332:
        /* <DEDUP_REMOVED lines=46> */
.L_x_16335:
[----:B------:R-:W-:Y:S05]  /*2a70*/  BSYNC B0 ;  /* 0x0000000000007941 */ /* 0x000fea0003800000 */
.L_x_16334:
        /* <DEDUP_REMOVED lines=8> */
[----:B------:R-:W-:Y:S02]  /*2b00*/  LOP3.LUT P5, RZ, R114, 0xff, RZ, 0xc0, !PT ;  /* 0x000000ff72ff7812 */ /* 0x000fe400078ac0ff */
[----:B------:R-:W-:Y:S01]  /*2b10*/  LOP3.LUT P6, RZ, R0, 0x1f, RZ, 0xc0, !PT ;  /* 0x0000001f00ff7812 */ /* 0x000fe200078cc0ff */
[----:B------:R-:W-:-:S02]  /*2b20*/  FADD.FTZ R113, R59, R112 ;  /* 0x000000703b717221 */ /* 0x000fc40000010000 */
        /* <DEDUP_REMOVED lines=202> */
.L_x_16362:
        /* <DEDUP_REMOVED lines=18> */
[----:B------:R-:W-:Y:S02]  /*38f0*/  @!P2 MOV R114, R187 ;  /* 0x000000bb0072a202 */ /* 0x000fe40000000f00 */
[----:B------:R-:W-:Y:S01]  /*3900*/  BSSY B0, `(.L_x_16337) ;  /* 0x0000057000007945 */ /* 0x000fe20003800000 */
[----:B-1----:R-:W-:Y:S02]  /*3910*/  @!P2 LEA R161, R113, R112, 0x18 ;  /* 0x0000007071a1a211 */ /* 0x002fe400078ec0ff */
[----:B------:R-:W-:Y:S02]  /*3920*/  CS2R R112, SRZ ;  /* 0x0000000000707805 */ /* 0x000fe4000001ff00 */
[----:B------:R-:W-:Y:S02]  /*3930*/  @!P2 LEA R160, R160, R161, 0x3 ;  /* 0x000000a1a0a0a211 */ /* 0x000fe400078e18ff */
[----:B------:R-:W1:Y:S04]  /*3940*/  SHFL.DOWN PT, R161, R114, 0x2, 0x1f ;  /* 0x08401f0072a17f89 */ /* 0x000e6800000e0000 */
[----:B------:R-:W0:Y:S01]  /*3950*/  @!P2 LDS.64 R112, [R160] ;  /* 0x00000000a070a984 */ /* 0x000e220000000a00 */
[----:B------:R-:W-:-:S02]  /*3960*/  LOP3.LUT P2, RZ, R115, 0x1f, R0, 0xf8, !PT ;  /* 0x0000001f73ff7812 */ /* 0x000fc4000784f800 */
[----:B-1----:R-:W-:Y:S02]  /*3970*/  IADD3 R190, R161, R114, RZ ;  /* 0x00000072a1be7210 */ /* 0x002fe40007ffe0ff */
[----:B------:R-:W-:Y:S02]  /*3980*/  I2FP.F32.S32 R194, R161 ;  /* 0x000000a100c27245 */ /* 0x000fe40000201400 */
[----:B------:R-:W-:Y:S01]  /*3990*/  I2FP.F32.S32 R192, R190 ;  /* 0x000000be00c07245 */ /* 0x000fe20000201400 */
[----:B------:R-:W-:Y:S01]  /*39a0*/  SHFL.DOWN PT, R197, R190, 0x1, 0x1f ;  /* 0x08201f00bec57f89 */ /* 0x000fe200000e0000 */
[----:B------:R-:W-:Y:S02]  /*39b0*/  I2FP.F32.S32 R161, R114 ;  /* 0x0000007200a17245 */ /* 0x000fe40000201400 */
[----:B------:R-:W1:Y:S01]  /*39c0*/  MUFU.RCP R193, R192 ;  /* 0x000000c000c17308 */ /* 0x000e620000001000 */
[----:B0-----:R-:W0:Y:S04]  /*39d0*/  SHFL.DOWN PT, R191, R112, 0x2, 0x1f ;  /* 0x08401f0070bf7f89 */ /* 0x001e2800000e0000 */
[----:B------:R-:W2:Y:S01]  /*39e0*/  SHFL.DOWN PT, R160, R113, 0x2, 0x1f ;  /* 0x08401f0071a07f89 */ /* 0x000ea200000e0000 */
[----:B0-----:R-:W-:-:S04]  /*39f0*/  FMUL.FTZ R196, R191, R194 ;  /* 0x000000c2bfc47220 */ /* 0x001fc80000410000 */
[----:B------:R-:W-:Y:S01]  /*3a00*/  FFMA.FTZ R196, R161, R112, R196 ;  /* 0x00000070a1c47223 */ /* 0x000fe200000100c4 */
[----:B------:R-:W-:Y:S01]  /*3a10*/  FADD.FTZ R112, -R191, R112 ;  /* 0x00000070bf707221 */ /* 0x000fe20000010100 */
[----:B--2---:R-:W-:Y:S01]  /*3a20*/  FADD.FTZ R160, R160, R113 ;  /* 0x00000071a0a07221 */ /* 0x004fe20000010000 */
[-C--:B------:R-:W-:Y:S01]  /*3a30*/  IADD3 R191, R190, R197.reuse, RZ ;  /* 0x000000c5bebf7210 */ /* 0x080fe20007ffe0ff */
[----:B-1----:R-:W-:Y:S01]  /*3a40*/  FMUL.FTZ R195, R193, R196 ;  /* 0x000000c4c1c37220 */ /* 0x002fe20000410000 */
[----:B------:R-:W-:Y:S01]  /*3a50*/  FMUL.FTZ R112, R112, R112 ;  /* 0x0000007070707220 */ /* 0x000fe20000410000 */
[----:B------:R-:W-:Y:S02]  /*3a60*/  I2FP.F32.S32 R197, R197 ;  /* 0x000000c500c57245 */ /* 0x000fe40000201400 */
[----:B------:R-:W-:Y:S01]  /*3a70*/  I2FP.F32.S32 R191, R191 ;  /* 0x000000bf00bf7245 */ /* 0x000fe20000201400 */
[----:B------:R-:W0:Y:S01]  /*3a80*/  SHFL.DOWN PT, R114, R195, 0x1, 0x1f ;  /* 0x08201f00c3727f89 */ /* 0x000e2200000e0000 */
[----:B------:R-:W-:-:S04]  /*3a90*/  FMUL.FTZ R112, R112, R161 ;  /* 0x000000a170707220 */ /* 0x000fc80000410000 */
[----:B------:R-:W-:Y:S01]  /*3aa0*/  FMUL.FTZ R112, R112, R194 ;  /* 0x000000c270707220 */ /* 0x000fe20000410000 */
[----:B------:R-:W1:Y:S03]  /*3ab0*/  MUFU.RCP R191, R191 ;  /* 0x000000bf00bf7308 */ /* 0x000e660000001000 */
[----:B------:R-:W-:-:S05]  /*3ac0*/  FFMA.FTZ R112, R193, R112, R160 ;  /* 0x00000070c1707223 */ /* 0x000fca00000100a0 */
[----:B------:R-:W2:Y:S01]  /*3ad0*/  SHFL.DOWN PT, R113, R112, 0x1, 0x1f ;  /* 0x08201f0070717f89 */ /* 0x000ea200000e0000 */
[----:B0-----:R-:W-:Y:S01]  /*3ae0*/  FMUL.FTZ R161, R114, R197 ;  /* 0x000000c572a17220 */ /* 0x001fe20000410000 */
[----:B------:R-:W-:-:S03]  /*3af0*/  FADD.FTZ R114, R195, -R114 ;  /* 0x80000072c3727221 */ /* 0x000fc60000010000 */
[----:B------:R-:W-:Y:S01]  /*3b00*/  FFMA.FTZ R160, R192, R195, R161 ;  /* 0x000000c3c0a07223 */ /* 0x000fe200000100a1 */
[----:B------:R-:W-:-:S03]  /*3b10*/  FMUL.FTZ R161, R114, R114 ;  /* 0x0000007272a17220 */ /* 0x000fc60000410000 */
[----:B-1----:R-:W-:Y:S01]  /*3b20*/  FMUL.FTZ R160, R191, R160 ;  /* 0x000000a0bfa07220 */ /* 0x002fe20000410000 */
[----:B------:R-:W-:Y:S02]  /*3b30*/  FMUL.FTZ R161, R192, R161 ;  /* 0x000000a1c0a17220 */ /* 0x000fe40000410000 */
[----:B------:R-:W0:Y:S02]  /*3b40*/  LDC R192, c[0x0][0x2d8] ;  /* 0x0000b600ffc07b82 */ /* 0x000e240000000800 */
[----:B------:R-:W-:Y:S01]  /*3b50*/  FMUL.FTZ R161, R161, R197 ;  /* 0x000000c5a1a17220 */ /* 0x000fe20000410000 */
[----:B--2---:R-:W-:Y:S01]  /*3b60*/  FADD.FTZ R114, R112, R113 ;  /* 0x0000007170727221 */ /* 0x004fe20000010000 */
[----:B------:R-:W1:Y:S03]  /*3b70*/  SHFL.IDX PT, R193, R160, RZ, 0x1f ;  /* 0x00001fffa0c17589 */ /* 0x000e6600000e0000 */
[----:B------:R-:W-:Y:S01]  /*3b80*/  FFMA.FTZ R161, R191, R161, R114 ;  /* 0x000000a1bfa17223 */ /* 0x000fe20000010072 */
[----:B------:R-:W2:Y:S05]  /*3b90*/  @!P2 LDC.64 R112, c[0x0][0x258] ;  /* 0x00009600ff70ab82 */ /* 0x000eaa0000000a00 */
[----:B------:R-:W0:Y:S03]  /*3ba0*/  SHFL.IDX PT, R161, R161, RZ, 0x1f ;  /* 0x00001fffa1a17589 */ /* 0x000e2600000e0000 */
[----:B------:R-:W3:Y:S01]  /*3bb0*/  @!P2 LDC.64 R114, c[0x0][0x250] ;  /* 0x00009400ff72ab82 */ /* 0x000ee20000000a00 */
[----:B-1----:R-:W-:Y:S01]  /*3bc0*/  FMUL.FTZ R190, R193, R193 ;  /* 0x000000c1c1be7220 */ /* 0x002fe20000410000 */
[----:B--2---:R-:W-:-:S04]  /*3bd0*/  @!P2 IMAD.WIDE R112, R128, 0x4, R112 ;  /* 0x000000048070a825 */ /* 0x004fc800078e0270 */
[----:B------:R-:W-:Y:S02]  /*3be0*/  FSEL R191, R190, RZ, P3 ;  /* 0x000000ffbebf7208 */ /* 0x000fe40001800000 */
[----:B------:R-:W-:Y:S01]  /*3bf0*/  FSEL R190, R193, RZ, !P3 ;  /* 0x000000ffc1be7208 */ /* 0x000fe20005800000 */
[----:B0-----:R-:W-:Y:S01]  /*3c00*/  FFMA.FTZ R160, R161, UR7, R192 ;  /* 0x00000007a1a07c23 */ /* 0x001fe200080100c0 */
[----:B---3--:R-:W-:-:S04]  /*3c10*/  @!P2 IMAD.WIDE R114, R128, 0x4, R114 ;  /* 0x000000048072a825 */ /* 0x008fc800078e0272 */
[----:B------:R-:W-:Y:S01]  /*3c20*/  FADD.FTZ R191, R160, R191 ;  /* 0x000000bfa0bf7221 */ /* 0x000fe20000010000 */
[----:B------:R0:W-:Y:S05]  /*3c30*/  @!P2 STG.E desc[UR4][R114.64], R193 ;  /* 0x000000c17200a986 */ /* 0x0001ea000c101904 */
        /* <DEDUP_REMOVED lines=35> */
.L_x_16338:
[----:B------:R-:W-:Y:S05]  /*3e70*/  BSYNC B0 ;  /* 0x0000000000007941 */ /* 0x000fea0003800000 */
.L_x_16337:
        /* <DEDUP_REMOVED lines=35> */
.L_x_16340:
[----:B------:R-:W-:Y:S05]  /*40b0*/  BSYNC B0 ;  /* 0x0000000000007941 */ /* 0x000fea0003800000 */
.L_x_16339:
        /* <DEDUP_REMOVED lines=35> */
.L_x_16342:
[----:B------:R-:W-:Y:S05]  /*42f0*/  BSYNC B0 ;  /* 0x0000000000007941 */ /* 0x000fea0003800000 */
.L_x_16341:
        /* <DEDUP_REMOVED lines=35> */
.L_x_16344:
[----:B------:R-:W-:Y:S05]  /*4530*/  BSYNC B0 ;  /* 0x0000000000007941 */ /* 0x000fea0003800000 */
.L_x_16343:
        /* <DEDUP_REMOVED lines=35> */
.L_x_16346:
[----:B------:R-:W-:Y:S05]  /*4770*/  BSYNC B0 ;  /* 0x0000000000007941 */ /* 0x000fea0003800000 */
.L_x_16345:
        /* <DEDUP_REMOVED lines=35> */
.L_x_16348:
[----:B------:R-:W-:Y:S05]  /*49b0*/  BSYNC B0 ;  /* 0x0000000000007941 */ /* 0x000fea0003800000 */
.L_x_16347:
        /* <DEDUP_REMOVED lines=34> */
.L_x_16350:
[----:B------:R-:W-:Y:S05]  /*4be0*/  BSYNC B0 ;  /* 0x0000000000007941 */ /* 0x000fea0003800000 */
.L_x_16349:
[----:B------:R-:W-:Y:S02]  /*4bf0*/  LOP3.LUT P2, RZ, R3, 0x4, RZ, 0xc0, !PT ;  /* 0x0000000403ff7812 */ /* 0x000fe4000784c0ff */
[----:B------:R-:W-:Y:S02]  /*4c00*/  IADD3 R128, R128, UR12, RZ ;  /* 0x0000000c80807c10 */ /* 0x000fe4000fffe0ff */
[----:B01234-:R-:W-:Y:S02]  /*4c10*/  SEL R114, RZ, 0x1, P2 ;  /* 0x00000001ff727807 */ /* 0x01ffe40001000000 */
[----:B------:R-:W-:-:S13]  /*4c20*/  ISETP.GE.AND P2, PT, R128, UR13, PT ;  /* 0x0000000d80007c0c */ /* 0x000fda000bf46270 */
[----:B------:R-:W-:Y:S05]  /*4c30*/  @!P2 BRA `(.L_x_16351) ;  /* 0xffffffc8002ca947 */ /* 0x000fea000383ffff */
[----:B------:R-:W-:Y:S05]  /*4c40*/  EXIT ;  /* 0x000000000000794d */ /* 0x000fea0003800000 */
.L_x_16336:
[----:B------:R-:W-:Y:S01]  /*4c50*/  HFMA2.MMA R195, -RZ, RZ, 0, 5.9604644775390625e-08 ;  /* 0x00000001ffc37435 */ /* 0x000fe200000001ff */
[----:B------:R-:W-:Y:S02]  /*4c60*/  MOV R194, R113 ;  /* 0x0000007100c27202 */ /* 0x000fe40000000f00 */
[----:B------:R-:W-:Y:S02]  /*4c70*/  MOV R196, 0x1f ;  /* 0x0000001f00c47802 */ /* 0x000fe40000000f00 */
[----:B------:R-:W-:-:S07]  /*4c80*/  MOV R193, 0xffffffff ;  /* 0xffffffff00c17802 */ /* 0x000fce0000000f00 */
[----:B------:R-:W-:Y:S05]  /*4c90*/  WARPSYNC.COLLECTIVE R193, `(.L_x_16352) ;  /* 0x00000000c1087348 */ /* 0x000fea0003c00000 */
[----:B------:R0:W1:Y:S02]  /*4ca0*/  SHFL.BFLY P6, R192, R194, R195, R196 ;  /* 0x0c0000c3c2c07389 */ /* 0x00006400000c00c4 */
[----:B01----:R-:W-:Y:S01]  /*4cb0*/  ENDCOLLECTIVE ;  /* 0x000000000000791b */ /* 0x003fe20003800000 */
.L_x_16352:
[----:B------:R-:W-:Y:S01]  /*4cc0*/  HFMA2.MMA R195, -RZ, RZ, 0, 1.1920928955078125e-07 ;  /* 0x00000002ffc37435 */ /* 0x000fe200000001ff */
[----:B------:R-:W-:-:S05]  /*4cd0*/  MOV R112, R192 ;  /* 0x000000c000707202 */ /* 0x000fca0000000f00 */
[----:B------:R-:W-:-:S05]  /*4ce0*/  FADD.FTZ R114, R113, R112 ;  /* 0x0000007071727221 */ /* 0x000fca0000010000 */
[----:B------:R-:W-:-:S07]  /*4cf0*/  MOV R194, R114 ;  /* 0x0000007200c27202 */ /* 0x000fce0000000f00 */
[----:B------:R-:W-:Y:S05]  /*4d00*/  WARPSYNC.COLLECTIVE R193, `(.L_x_16353) ;  /* 0x00000000c1087348 */ /* 0x000fea0003c00000 */
[----:B------:R0:W1:Y:S02]  /*4d10*/  SHFL.BFLY P6, R192, R194, R195, R196 ;  /* 0x0c0000c3c2c07389 */ /* 0x00006400000c00c4 */
[----:B01----:R-:W-:Y:S01]  /*4d20*/  ENDCOLLECTIVE ;  /* 0x000000000000791b */ /* 0x003fe20003800000 */
.L_x_16353:
[----:B------:R-:W-:Y:S01]  /*4d30*/  HFMA2.MMA R195, -RZ, RZ, 0, 2.384185791015625e-07 ;  /* 0x00000004ffc37435 */ /* 0x000fe200000001ff */
[----:B------:R-:W-:-:S05]  /*4d40*/  MOV R161, R192 ;  /* 0x000000c000a17202 */ /* 0x000fca0000000f00 */
[----:B------:R-:W-:-:S05]  /*4d50*/  FADD.FTZ R161, R114, R161 ;  /* 0x000000a172a17221 */ /* 0x000fca0000010000 */
[----:B------:R-:W-:-:S07]  /*4d60*/  MOV R194, R161 ;  /* 0x000000a100c27202 */ /* 0x000fce0000000f00 */
[----:B------:R-:W-:Y:S05]  /*4d70*/  WARPSYNC.COLLECTIVE R193, `(.L_x_16354) ;  /* 0x00000000c1087348 */ /* 0x000fea0003c00000 */
[----:B------:R0:W1:Y:S02]  /*4d80*/  SHFL.BFLY P6, R192, R194, R195, R196 ;  /* 0x0c0000c3c2c07389 */ /* 0x00006400000c00c4 */
[----:B01----:R-:W-:Y:S01]  /*4d90*/  ENDCOLLECTIVE ;  /* 0x000000000000791b */ /* 0x003fe20003800000 */
.L_x_16354:
[----:B------:R-:W-:Y:S01]  /*4da0*/  HFMA2.MMA R195, -RZ, RZ, 0, 4.76837158203125e-07 ;  /* 0x00000008ffc37435 */ /* 0x000fe200000001ff */
[----:B------:R-:W-:-:S05]  /*4db0*/  MOV R112, R192 ;  /* 0x000000c000707202 */ /* 0x000fca0000000f00 */
[----:B------:R-:W-:-:S05]  /*4dc0*/  FADD.FTZ R190, R161, R112 ;  /* 0x00000070a1be7221 */ /* 0x000fca0000010000 */
[----:B------:R-:W-:-:S07]  /*4dd0*/  MOV R194, R190 ;  /* 0x000000be00c27202 */ /* 0x000fce0000000f00 */
[----:B------:R-:W-:Y:S05]  /*4de0*/  WARPSYNC.COLLECTIVE R193, `(.L_x_16355) ;  /* 0x00000000c1087348 */ /* 0x000fea0003c00000 */
[----:B------:R0:W1:Y:S02]  /*4df0*/  SHFL.BFLY P6, R192, R194, R195, R196 ;  /* 0x0c0000c3c2c07389 */ /* 0x00006400000c00c4 */
[----:B01----:R-:W-:Y:S01]  /*4e00*/  ENDCOLLECTIVE ;  /* 0x000000000000791b */ /* 0x003fe20003800000 */
.L_x_16355:
[----:B------:R-:W-:Y:S01]  /*4e10*/  HFMA2.MMA R195, -RZ, RZ, 0, 9.5367431640625e-07 ;  /* 0x00000010ffc37435 */ /* 0x000fe200000001ff */
[----:B------:R-:W-:-:S05]  /*4e20*/  MOV R191, R192 ;  /* 0x000000c000bf7202 */ /* 0x000fca0000000f00 */
[----:B------:R-:W-:-:S05]  /*4e30*/  FADD.FTZ R191, R190, R191 ;  /* 0x000000bfbebf7221 */ /* 0x000fca0000010000 */
[----:B------:R-:W-:-:S07]  /*4e40*/  MOV R194, R191 ;  /* 0x000000bf00c27202 */ /* 0x000fce0000000f00 */
[----:B------:R-:W-:Y:S05]  /*4e50*/  WARPSYNC.COLLECTIVE R193, `(.L_x_16356) ;  /* 0x00000000c1087348 */ /* 0x000fea0003c00000 */
[----:B------:R0:W1:Y:S02]  /*4e60*/  SHFL.BFLY P6, R192, R194, R195, R196 ;  /* 0x0c0000c3c2c07389 */ /* 0x00006400000c00c4 */
[----:B01----:R-:W-:Y:S01]  /*4e70*/  ENDCOLLECTIVE ;  /* 0x000000000000791b */ /* 0x003fe20003800000 */
.L_x_16356:
        /* <DEDUP_REMOVED lines=123> */
.L_x_16357:
[----:B------:R-:W-:Y:S01]  /*5630*/  HFMA2.MMA R195, -RZ, RZ, 0, 1.1920928955078125e-07 ;  /* 0x00000002ffc37435 */ /* 0x000fe200000001ff */
[----:B------:R-:W-:-:S05]  /*5640*/  MOV R114, R192 ;  /* 0x000000c000727202 */ /* 0x000fca0000000f00 */
[----:B------:R-:W-:-:S05]  /*5650*/  FADD.FTZ R114, R113, R114 ;  /* 0x0000007271727221 */ /* 0x000fca0000010000 */
[----:B------:R-:W-:-:S07]  /*5660*/  MOV R194, R114 ;  /* 0x0000007200c27202 */ /* 0x000fce0000000f00 */
[----:B------:R-:W-:Y:S05]  /*5670*/  WARPSYNC.COLLECTIVE R193, `(.L_x_16358) ;  /* 0x00000000c1087348 */ /* 0x000fea0003c00000 */
[----:B------:R0:W1:Y:S02]  /*5680*/  SHFL.BFLY P6, R192, R194, R195, R196 ;  /* 0x0c0000c3c2c07389 */ /* 0x00006400000c00c4 */
[----:B01----:R-:W-:Y:S01]  /*5690*/  ENDCOLLECTIVE ;  /* 0x000000000000791b */ /* 0x003fe20003800000 */
.L_x_16358:
[----:B------:R-:W-:Y:S01]  /*56a0*/  HFMA2.MMA R195, -RZ, RZ, 0, 2.384185791015625e-07 ;  /* 0x00000004ffc37435 */ /* 0x000fe200000001ff */
[----:B------:R-:W-:-:S05]  /*56b0*/  MOV R161, R192 ;  /* 0x000000c000a17202 */ /* 0x000fca0000000f00 */
[----:B------:R-:W-:-:S05]  /*56c0*/  FADD.FTZ R161, R114, R161 ;  /* 0x000000a172a17221 */ /* 0x000fca0000010000 */
[----:B------:R-:W-:-:S07]  /*56d0*/  MOV R194, R161 ;  /* 0x000000a100c27202 */ /* 0x000fce0000000f00 */
[----:B------:R-:W-:Y:S05]  /*56e0*/  WARPSYNC.COLLECTIVE R193, `(.L_x_16359) ;  /* 0x00000000c1087348 */ /* 0x000fea0003c00000 */
[----:B------:R0:W1:Y:S02]  /*56f0*/  SHFL.BFLY P6, R192, R194, R195, R196 ;  /* 0x0c0000c3c2c07389 */ /* 0x00006400000c00c4 */
[----:B01----:R-:W-:Y:S01]  /*5700*/  ENDCOLLECTIVE ;  /* 0x000000000000791b */ /* 0x003fe20003800000 */
.L_x_16359:
[----:B------:R-:W-:Y:S01]  /*5710*/  HFMA2.MMA R195, -RZ, RZ, 0, 4.76837158203125e-07 ;  /* 0x00000008ffc37435 */ /* 0x000fe200000001ff */
[----:B------:R-:W-:-:S05]  /*5720*/  MOV R190, R192 ;  /* 0x000000c000be7202 */ /* 0x000fca0000000f00 */
[----:B------:R-:W-:-:S05]  /*5730*/  FADD.FTZ R190, R161, R190 ;  /* 0x000000bea1be7221 */ /* 0x000fca0000010000 */
[----:B------:R-:W-:-:S07]  /*5740*/  MOV R194, R190 ;  /* 0x000000be00c27202 */ /* 0x000fce0000000f00 */
[----:B------:R-:W-:Y:S05]  /*5750*/  WARPSYNC.COLLECTIVE R193, `(.L_x_16360) ;  /* 0x00000000c1087348 */ /* 0x000fea0003c00000 */
[----:B------:R0:W1:Y:S02]  /*5760*/  SHFL.BFLY P6, R192, R194, R195, R196 ;  /* 0x0c0000c3c2c07389 */ /* 0x00006400000c00c4 */
[----:B01----:R-:W-:Y:S01]  /*5770*/  ENDCOLLECTIVE ;  /* 0x000000000000791b */ /* 0x003fe20003800000 */
.L_x_16360:
[----:B------:R-:W-:Y:S01]  /*5780*/  HFMA2.MMA R195, -RZ, RZ, 0, 9.5367431640625e-07 ;  /* 0x00000010ffc37435 */ /* 0x000fe200000001ff */
[----:B------:R-:W-:-:S05]  /*5790*/  MOV R191, R192 ;  /* 0x000000c000bf7202 */ /* 0x000fca0000000f00 */
[----:B------:R-:W-:-:S05]  /*57a0*/  FADD.FTZ R191, R190, R191 ;  /* 0x000000bfbebf7221 */ /* 0x000fca0000010000 */
[----:B------:R-:W-:-:S07]  /*57b0*/  MOV R194, R191 ;  /* 0x000000bf00c27202 */ /* 0x000fce0000000f00 */
[----:B------:R-:W-:Y:S05]  /*57c0*/  WARPSYNC.COLLECTIVE R193, `(.L_x_16361) ;  /* 0x00000000c1087348 */ /* 0x000fea0003c00000 */
[----:B------:R0:W1:Y:S02]  /*57d0*/  SHFL.BFLY P6, R192, R194, R195, R196 ;  /* 0x0c0000c3c2c07389 */ /* 0x00006400000c00c4 */
[----:B01----:R-:W-:Y:S01]  /*57e0*/  ENDCOLLECTIVE ;  /* 0x000000000000791b */ /* 0x003fe20003800000 */
.L_x_16361:
[----:B------:R-:W-:Y:S05]  /*57f0*/  BRA `(.L_x_16362) ;  /* 0xffffffdc00f47947 */ /* 0x000fea000383ffff */
.L_x_16363:
        /* <DEDUP_REMOVED lines=16> */
.L_x_46008:


//--------------------- .text._ZN10layer_norm13ln_fwd_kernelINS_13Kernel_traitsI13__nv_bfloat16S2_fS2_fjLj7168ELj1ELj1ELj4ELj16ENS_18Kernel_traits_baseILj7168ES2_S2_fS2_fjLj128EEEEELb0ELb0ELb0ELb1EEEvNS_9FwdParamsE --------------------------
	.section	.text._ZN10layer_norm13ln_fwd_kernelINS_13Kernel_traitsI13__nv_bfloat16S2_fS2_fjLj7168ELj1ELj1ELj4ELj16ENS_18Kernel_traits_baseILj7168ES2_S2_fS2_fjLj128EEEEELb0ELb0ELb0ELb1EEEvNS_9FwdParamsE,"ax",@progbits
	.align	128
        .global         _ZN10layer_norm13ln_fwd_kernelINS_13Kernel_traitsI13__nv_bfloat16S2_fS2_fjLj7168ELj1ELj1ELj4ELj16ENS_18Kernel_traits_baseILj7168ES2_S2_fS2_fjLj128EEEEELb0ELb0ELb0ELb1EEEvNS_9FwdParamsE
        .type           _ZN10layer_norm13ln_fwd_kernelINS_13Kernel_traitsI13__nv_bfloat16S2_fS2_fjLj7168ELj1ELj1ELj4ELj16ENS_18Kernel_traits_baseILj7168ES2_S2_fS2_fjLj128EEEEELb0ELb0ELb0ELb1EEEvNS_9FwdParamsE,@function
        .size           _ZN10layer_norm13ln_fwd_kernelINS_13Kernel_traitsI13__nv_bfloat16S2_fS2_fjLj7168ELj1ELj1ELj4ELj16ENS_18Kernel_traits_baseILj7168ES2_S2_fS2_fjLj128EEEEELb0ELb0ELb0ELb1EEEvNS_9FwdParamsE,(.L_x_46009 - _ZN10layer_norm13ln_fwd_kernelINS_13Kernel_traitsI13__nv_bfloat16S2_fS2_fjLj7168ELj1ELj1ELj4ELj16ENS_18Kernel_traits_baseILj7168ES2_S2_fS2_fjLj128EEEEELb0ELb0ELb0ELb1EEEvNS_9FwdParamsE)
        .other          _ZN10layer_norm13ln_fwd_kernelINS_13Kernel_traitsI13__nv_bfloat16S2_fS2_fjLj7168ELj1ELj1ELj4ELj16ENS_18Kernel_traits_baseILj7168ES2_S2_fS2_fjLj128EEEEELb0ELb0ELb0ELb1EEEvNS_9FwdParamsE,@"STO_CUDA_ENTRY STV_DEFAULT"
_ZN10layer_norm13ln_fwd_kernelINS_13Kernel_traitsI13__nv_bfloat16S2_fS2_fjLj7168ELj1ELj1ELj4ELj16ENS_18Kernel_traits_baseILj7168ES2_S2_fS2_fjLj128EEEEELb0ELb0ELb0ELb1EEEvNS_9FwdParamsE:
.text._ZN10layer_norm13ln_fwd_kernelINS_13Kernel_traitsI13__nv_bfloat16S2_fS2_fjLj7168ELj1ELj1ELj4ELj16ENS_18Kernel_traits_baseILj7168ES2_S2_fS2_fjLj128EEEEELb0ELb0ELb0ELb1EEEvNS_9FwdParamsE:
        /* <DEDUP_REMOVED lines=20> */
[----:B------:R-:W-:-:S02]  /*0140*/  ULDC.64 UR6, c[0x0][0x260] ;  /* 0x0000980000067ab9 */ /* 0x000fc40000000a00 */
[----:B------:R-:W-:Y:S02]  /*0150*/  IADD3 R2, P2, R0, UR6, RZ ;  /* 0x0000000600027c10 */ /* 0x000fe4000ff5e0ff */
[----:B------:R-:W-:Y:S02]  /*0160*/  ISETP.GE.AND P1, PT, R44, UR8, PT ;  /* 0x000000082c007c0c */ /* 0x000fe4000bf26270 */
[----:B------:R-:W-:-:S11]  /*0170*/  IADD3.X R3, RZ, UR7, RZ, P2, !PT ;  /* 0x00000007ff037c10 */ /* 0x000fd600097fe4ff */
[----:B0-----:R-:W-:Y:S05]  /*0180*/  @P1 EXIT ;  /* 0x000000000000194d */ /* 0x001fea0003800000 */
        /* <DEDUP_REMOVED lines=14> */
[C---:B------:R-:W-:Y:S01]  /*0270*/  PRMT R164, R156.reuse, 0x7632, R164 ;  /* 0x000076329ca47816 */ /* 0x040fe200000000a4 */
[----:B------:R-:W5:Y:S01]  /*0280*/  LDG.E.128 R40, desc[UR4][R2.64] ;  /* 0x0000000402287981 */ /* 0x000f62000c1e1d00 */
[----:B------:R-:W-:Y:S01]  /*0290*/  SHF.L.U32 R165, R156, 0x10, RZ ;  /* 0x000000109ca57819 */ /* 0x000fe200000006ff */
[----:B------:R-:W-:Y:S01]  /*02a0*/  ULDC.64 UR6, c[0x0][0x270] ;  /* 0x00009c0000067ab9 */ /* 0x000fe20000000a00 */
        /* <DEDUP_REMOVED lines=12> */
[C---:B------:R-:W-:Y:S01]  /*0370*/  PRMT R148, R140.reuse, 0x7632, R148 ;  /* 0x000076328c947816 */ /* 0x040fe20000000094 */
[----:B------:R-:W-:Y:S01]  /*0380*/  HFMA2.MMA R106, -RZ, RZ, 0, 5.9604644775390625e-08 ;  /* 0x00000001ff6a7435 */ /* 0x000fe200000001ff */
[----:B------:R-:W-:Y:S01]  /*0390*/  SHF.L.U32 R149, R140, 0x10, RZ ;  /* 0x000000108c957819 */ /* 0x000fe200000006ff */
[----:B------:R-:W-:Y:S01]  /*03a0*/  ULDC UR10, c[0x0][0x290] ;  /* 0x0000a400000a7ab9 */ /* 0x000fe20000000800 */
[C---:B------:R-:W-:Y:S01]  /*03b0*/  PRMT R146, R141.reuse, 0x7632, R146 ;  /* 0x000076328d927816 */ /* 0x040fe20000000092 */
[----:B------:R-:W-:Y:S01]  /*03c0*/  ULDC.64 UR8, c[0x0][0x230] ;  /* 0x00008c0000087ab9 */ /* 0x000fe20000000a00 */
[----:B------:R-:W-:Y:S01]  /*03d0*/  SHF.L.U32 R147, R141, 0x10, RZ ;  /* 0x000000108d937819 */ /* 0x000fe200000006ff */
[----:B------:R-:W-:Y:S01]  /*03e0*/  ULDC.64 UR12, c[0x0][0x210] ;  /* 0x00008400000c7ab9 */ /* 0x000fe20000000a00 */
[C---:B------:R-:W-:Y:S02]  /*03f0*/  PRMT R160, R158.reuse, 0x7632, R160 ;  /* 0x000076329ea07816 */ /* 0x040fe400000000a0 */
[----:B------:R-:W-:-:S02]  /*0400*/  SHF.L.U32 R161, R158, 0x10, RZ ;  /* 0x000000109ea17819 */ /* 0x000fc400000006ff */
[C---:B------:R-:W-:Y:S02]  /*0410*/  PRMT R152, R150.reuse, 0x7632, R152 ;  /* 0x0000763296987816 */ /* 0x040fe40000000098 */
        /* <DEDUP_REMOVED lines=15> */
[----:B0-----:R-:W-:Y:S02]  /*0510*/  SHF.L.U32 R2, R5, 0x10, RZ ;  /* 0x0000001005027819 */ /* 0x001fe400000006ff */
        /* <DEDUP_REMOVED lines=11> */
[----:B------:R-:W-:Y:S02]  /*05d0*/  SHF.L.U32 R4, R7, 0x10, RZ ;  /* 0x0000001007047819 */ /* 0x000fe400000006ff */
        /* <DEDUP_REMOVED lines=15> */
[----:B------:R-:W-:Y:S02]  /*06d0*/  MOV R126, R44 ;  /* 0x0000002c007e7202 */ /* 0x000fe40000000f00 */
[----:B------:R-:W-:Y:S02]  /*06e0*/  ISETP.NE.AND P3, PT, RZ, UR6, PT ;  /* 0x00000006ff007c0c */ /* 0x000fe4000bf65270 */
        /* <DEDUP_REMOVED lines=28> */
[----:B------:R-:W-:Y:S01]  /*08b0*/  ISETP.NE.AND.EX P0, PT, RZ, UR7, PT, P0 ;  /* 0x00000007ff007c0c */ /* 0x000fe2000bf05300 */
[----:B------:R-:W-:-:S12]  /*08c0*/  ULDC UR7, c[0x0][0x218] ;  /* 0x0000860000077ab9 */ /* 0x000fd80000000800 */
.L_x_16365:
[----:B0-----:R-:W0:Y:S01]  /*08d0*/  S2R R56, SR_TID.X ;  /* 0x0000000000387919 */ /* 0x001e220000002100 */
[----:B------:R-:W1:Y:S01]  /*08e0*/  @P0 LDC.64 R52, c[0x0][0x270] ;  /* 0x00009c00ff340b82 */ /* 0x000e620000000a00 */
[----:B------:R-:W-:Y:S01]  /*08f0*/  ISETP.NE.U32.AND P1, PT, RZ, UR8, PT ;  /* 0x00000008ff007c0c */ /* 0x000fe2000bf25070 */
[----:B------:R-:W-:-:S03]  /*0900*/  IMAD R54, R126, UR7, RZ ;  /* 0x000000077e367c24 */ /* 0x000fc6000f8e02ff */
[----:B------:R-:W-:Y:S02]  /*0910*/  ISETP.NE.AND.EX P1, PT, RZ, UR9, PT, P1 ;  /* 0x00000009ff007c0c */ /* 0x000fe4000bf25310 */
[----:B------:R-:W-:Y:S01]  /*0920*/  SHF.R.S32.HI R55, RZ, 0x1f, R54 ;  /* 0x0000001fff377819 */ /* 0x000fe20000011436 */
[----:B------:R-:W2:Y:S03]  /*0930*/  LDC.64 R112, c[0x0][0x220] ;  /* 0x00008800ff707b82 */ /* 0x000ea60000000a00 */
[----:B------:R-:W-:-:S05]  /*0940*/  LEA.HI R55, R55, R54, RZ, 0x3 ;  /* 0x0000003637377211 */ /* 0x000fca00078f18ff */
[----:B------:R-:W3:Y:S01]  /*0950*/  LDC.64 R104, c[0x0][0x238] ;  /* 0x00008e00ff687b82 */ /* 0x000ee20000000a00 */
[----:B-1----:R-:W-:Y:S01]  /*0960*/  @P0 IMAD.WIDE R58, R126, 0x2, R52 ;  /* 0x000000027e3a0825 */ /* 0x002fe200078e0234 */
[----:B------:R-:W-:-:S06]  /*0970*/  MOV R133, 0x3f800000 ;  /* 0x3f80000000857802 */ /* 0x000fcc0000000f00 */
[----:B------:R-:W1:Y:S01]  /*0980*/  @P1 LDC.64 R72, c[0x0][0x230] ;  /* 0x00008c00ff481b82 */ /* 0x000e620000000a00 */
[----:B------:R-:W4:Y:S01]  /*0990*/  @P0 LDG.E.U16 R58, desc[UR4][R58.64] ;  /* 0x000000043a3a0981 */ /* 0x000f22000c1e1500 */
[----:B0-----:R-:W-:-:S06]  /*09a0*/  LOP3.LUT R130, R56, 0x7f, RZ, 0xc0, !PT ;  /* 0x0000007f38827812 */ /* 0x001fcc00078ec0ff */
[----:B------:R-:W0:Y:S01]  /*09b0*/  @P1 LDC.64 R56, c[0x0][0x230] ;  /* 0x00008c00ff381b82 */ /* 0x000e220000000a00 */
[----:B------:R-:W-:-:S05]  /*09c0*/  LEA.HI.SX32 R130, R55, R130, 0x1d ;  /* 0x0000008237827211 */ /* 0x000fca00078feaff */
[C---:B--2---:R-:W-:Y:S01]  /*09d0*/  IMAD.WIDE.U32 R52, R130.reuse, 0x10, R112 ;  /* 0x0000001082347825 */ /* 0x044fe200078e0070 */
[----:B------:R-:W-:Y:S01]  /*09e0*/  ISETP.NE.U32.AND P2, PT, RZ, UR8, PT ;  /* 0x00000008ff007c0c */ /* 0x000fe2000bf45070 */
[----:B------:R-:W2:Y:S04]  /*09f0*/  @P1 LDC.64 R80, c[0x0][0x230] ;  /* 0x00008c00ff501b82 */ /* 0x000ea80000000a00 */
[----:B------:R-:W2:Y:S01]  /*0a00*/  LDG.E.128 R52, desc[UR4][R52.64] ;  /* 0x0000000434347981 */ /* 0x000ea2000c1e1d00 */
[----:B0-----:R-:W-:-:S05]  /*0a10*/  @P1 IMAD.WIDE.U32 R56, R130, 0x20, R56 ;  /* 0x0000002082381825 */ /* 0x001fca00078e0038 */
[----:B------:R-:W2:Y:S04]  /*0a20*/  @P1 LDG.E.128 R44, desc[UR4][R56.64] ;  /* 0x00000004382c1981 */ /* 0x000ea8000c1e1d00 */
[----:B------:R0:W2:Y:S01]  /*0a30*/  @P1 LDG.E.128 R48, desc[UR4][R56.64+0x10] ;  /* 0x0000100438301981 */ /* 0x0000a2000c1e1d00 */
[----:B------:R-:W-:Y:S02]  /*0a40*/  ISETP.NE.AND.EX P2, PT, RZ, UR9, PT, P2 ;  /* 0x00000009ff007c0c */ /* 0x000fe4000bf45320 */
[C---:B------:R-:W-:Y:S01]  /*0a50*/  IADD3 R129, R130.reuse, 0x80, RZ ;  /* 0x0000008082817810 */ /* 0x040fe20007ffe0ff */
[----:B---3--:R-:W-:-:S04]  /*0a60*/  IMAD.WIDE.U32 R60, R130, 0x20, R104 ;  /* 0x00000020823c7825 */ /* 0x008fc800078e0068 */
[----:B-1----:R-:W-:Y:S01]  /*0a70*/  @P1 IMAD.WIDE.U32 R72, R129, 0x20, R72 ;  /* 0x0000002081481825 */ /* 0x002fe200078e0048 */
[----:B----4-:R-:W-:Y:S02]  /*0a80*/  @P0 SHF.L.U32 R133, R58, 0x10, RZ ;  /* 0x000000103a850819 */ /* 0x010fe400000006ff */
[C---:B--2---:R-:W-:Y:S02]  /*0a90*/  PRMT R62, R52.reuse, 0x7632, R62 ;  /* 0x00007632343e7816 */ /* 0x044fe4000000003e */
[----:B------:R-:W-:Y:S02]  /*0aa0*/  SHF.L.U32 R58, R52, 0x10, RZ ;  /* 0x00000010343a7819 */ /* 0x000fe400000006ff */
[C---:B------:R-:W-:Y:S02]  /*0ab0*/  PRMT R52, R53.reuse, 0x7632, R52 ;  /* 0x0000763235347816 */ /* 0x040fe40000000034 */
[----:B------:R-:W-:Y:S02]  /*0ac0*/  SHF.L.U32 R64, R53, 0x10, RZ ;  /* 0x0000001035407819 */ /* 0x000fe400000006ff */
[----:B------:R-:W-:-:S02]  /*0ad0*/  PRMT R53, R54, 0x7632, R53 ;  /* 0x0000763236357816 */ /* 0x000fc40000000035 */
[----:B0-----:R-:W-:Y:S02]  /*0ae0*/  SHF.L.U32 R56, R54, 0x10, RZ ;  /* 0x0000001036387819 */ /* 0x001fe400000006ff */
[C---:B------:R-:W-:Y:S02]  /*0af0*/  PRMT R54, R55.reuse, 0x7632, R54 ;  /* 0x0000763237367816 */ /* 0x040fe40000000036 */
        /* <DEDUP_REMOVED lines=10> */
[-C--:B------:R-:W-:Y:S01]  /*0ba0*/  FMUL.FTZ R55, R66, R133.reuse ;  /* 0x0000008542377220 */ /* 0x080fe20000410000 */
[-C--:B------:R-:W-:Y:S01]  /*0bb0*/  FMUL.FTZ R57, R68, R133.reuse ;  /* 0x0000008544397220 */ /* 0x080fe20000410000 */
[----:B------:R-:W-:Y:S01]  /*0bc0*/  FMUL.FTZ R59, R74, R133 ;  /* 0x000000854a3b7220 */ /* 0x000fe20000410000 */
[----:B------:R-:W-:Y:S01]  /*0bd0*/  @P2 FADD.FTZ R52, R44, R52 ;  /* 0x000000342c342221 */ /* 0x000fe20000010000 */
[----:B------:R-:W-:Y:S01]  /*0be0*/  @P2 FADD.FTZ R54, R46, R54 ;  /* 0x000000362e362221 */ /* 0x000fe20000010000 */
[----:B------:R-:W-:Y:S01]  /*0bf0*/  @P2 FADD.FTZ R56, R48, R56 ;  /* 0x0000003830382221 */ /* 0x000fe20000010000 */
[----:B------:R-:W-:Y:S01]  /*0c00*/  @P2 FADD.FTZ R58, R50, R58 ;  /* 0x0000003a323a2221 */ /* 0x000fe20000010000 */
[----:B------:R-:W-:Y:S01]  /*0c10*/  @P2 FADD.FTZ R53, R45, R53 ;  /* 0x000000352d352221 */ /* 0x000fe20000010000 */
[----:B------:R-:W-:Y:S01]  /*0c20*/  @P2 FADD.FTZ R55, R47, R55 ;  /* 0x000000372f372221 */ /* 0x000fe20000010000 */
[----:B------:R-:W-:Y:S01]  /*0c30*/  @P2 FADD.FTZ R57, R49, R57 ;  /* 0x0000003931392221 */ /* 0x000fe20000010000 */
[----:B------:R-:W-:Y:S01]  /*0c40*/  @P2 FADD.FTZ R59, R51, R59 ;  /* 0x0000003b333b2221 */ /* 0x000fe20000010000 */
[----:B------:R-:W-:-:S02]  /*0c50*/  IMAD.WIDE.U32 R68, R129, 0x10, R112 ;  /* 0x0000001081447825 */ /* 0x000fc400078e0070 */
[----:B------:R-:W-:Y:S04]  /*0c60*/  STG.E.128 desc[UR4][R60.64], R52 ;  /* 0x000000343c007986 */ /* 0x000fe8000c101d04 */
[----:B------:R0:W-:Y:S04]  /*0c70*/  STG.E.128 desc[UR4][R60.64+0x10], R56 ;  /* 0x000010383c007986 */ /* 0x0001e8000c101d04 */
[----:B------:R-:W2:Y:S01]  /*0c80*/  LDG.E.128 R68, desc[UR4][R68.64] ;  /* 0x0000000444447981 */ /* 0x000ea2000c1e1d00 */
[----:B------:R-:W-:Y:S02]  /*0c90*/  MOV R62, R46 ;  /* 0x0000002e003e7202 */ /* 0x000fe40000000f00 */
[----:B------:R-:W-:-:S02]  /*0ca0*/  MOV R63, R47 ;  /* 0x0000002f003f7202 */ /* 0x000fc40000000f00 */
[----:B------:R-:W-:Y:S02]  /*0cb0*/  MOV R64, R48 ;  /* 0x0000003000407202 */ /* 0x000fe40000000f00 */
[----:B------:R-:W-:Y:S02]  /*0cc0*/  MOV R65, R49 ;  /* 0x0000003100417202 */ /* 0x000fe40000000f00 */
[----:B------:R-:W-:Y:S02]  /*0cd0*/  MOV R66, R50 ;  /* 0x0000003200427202 */ /* 0x000fe40000000f00 */
[----:B------:R-:W-:Y:S02]  /*0ce0*/  MOV R67, R51 ;  /* 0x0000003300437202 */ /* 0x000fe40000000f00 */
[----:B0-----:R-:W-:Y:S02]  /*0cf0*/  MOV R60, R44 ;  /* 0x0000002c003c7202 */ /* 0x001fe40000000f00 */
[----:B------:R-:W-:-:S02]  /*0d00*/  MOV R61, R45 ;  /* 0x0000002d003d7202 */ /* 0x000fc40000000f00 */
[----:B------:R-:W3:Y:S04]  /*0d10*/  @P1 LDG.E.128 R64, desc[UR4][R72.64+0x10] ;  /* 0x0000100448401981 */ /* 0x000ee8000c1e1d00 */
[----:B------:R0:W4:Y:S01]  /*0d20*/  @P1 LDG.E.128 R60, desc[UR4][R72.64] ;  /* 0x00000004483c1981 */ /* 0x000122000c1e1d00 */
[----:B------:R-:W-:Y:S01]  /*0d30*/  IADD3 R131, R130, 0x100, RZ ;  /* 0x0000010082837810 */ /* 0x000fe20007ffe0ff */
[----:B------:R-:W-:-:S04]  /*0d40*/  IMAD.WIDE.U32 R76, R129, 0x20, R104 ;  /* 0x00000020814c7825 */ /* 0x000fc800078e0068 */
[----:B------:R-:W-:Y:S01]  /*0d50*/  @P1 IMAD.WIDE.U32 R80, R131, 0x20, R80 ;  /* 0x0000002083501825 */ /* 0x000fe200078e0050 */
[C---:B--2---:R-:W-:Y:S02]  /*0d60*/  PRMT R75, R69.reuse, 0x7632, R75 ;  /* 0x00007632454b7816 */ /* 0x044fe4000000004b */
[----:B------:R-:W-:Y:S02]  /*0d70*/  SHF.L.U32 R82, R69, 0x10, RZ ;  /* 0x0000001045527819 */ /* 0x000fe400000006ff */
[C---:B------:R-:W-:Y:S02]  /*0d80*/  PRMT R69, R70.reuse, 0x7632, R69 ;  /* 0x0000763246457816 */ /* 0x040fe40000000045 */
[----:B------:R-:W-:Y:S02]  /*0d90*/  SHF.L.U32 R86, R70, 0x10, RZ ;  /* 0x0000001046567819 */ /* 0x000fe400000006ff */
[----:B------:R-:W-:Y:S02]  /*0da0*/  PRMT R74, R68, 0x7632, R74 ;  /* 0x00007632444a7816 */ /* 0x000fe4000000004a */
[----:B------:R-:W-:-:S02]  /*0db0*/  PRMT R70, R71, 0x7632, R70 ;  /* 0x0000763247467816 */ /* 0x000fc40000000046 */
[----:B------:R-:W-:Y:S02]  /*0dc0*/  SHF.L.U32 R68, R68, 0x10, RZ ;  /* 0x0000001044447819 */ /* 0x000fe400000006ff */
[----:B------:R-:W-:Y:S02]  /*0dd0*/  SHF.L.U32 R90, R71, 0x10, RZ ;  /* 0x00000010475a7819 */ /* 0x000fe400000006ff */
[----:B------:R-:W-:Y:S02]  /*0de0*/  SHF.L.U32 R78, R74, 0x10, RZ ;  /* 0x000000104a4e7819 */ /* 0x000fe400000006ff */
[----:B------:R-:W-:Y:S02]  /*0df0*/  SHF.L.U32 R84, R75, 0x10, RZ ;  /* 0x000000104b547819 */ /* 0x000fe400000006ff */
        /* <DEDUP_REMOVED lines=10> */
[----:B----4-:R-:W-:Y:S01]  /*0ea0*/  @P2 FADD.FTZ R68, R60, R68 ;  /* 0x000000443c442221 */ /* 0x010fe20000010000 */
[----:B------:R-:W-:Y:S01]  /*0eb0*/  @P2 FADD.FTZ R70, R62, R70 ;  /* 0x000000463e462221 */ /* 0x000fe20000010000 */
[----:B---3--:R-:W-:Y:S01]  /*0ec0*/  @P2 FADD.FTZ R72, R64, R72 ;  /* 0x0000004840482221 */ /* 0x008fe20000010000 */
[----:B------:R-:W-:Y:S01]  /*0ed0*/  @P2 FADD.FTZ R74, R66, R74 ;  /* 0x0000004a424a2221 */ /* 0x000fe20000010000 */
[----:B------:R-:W-:Y:S01]  /*0ee0*/  @P2 FADD.FTZ R69, R61, R69 ;  /* 0x000000453d452221 */ /* 0x000fe20000010000 */
[----:B------:R-:W-:Y:S01]  /*0ef0*/  @P2 FADD.FTZ R71, R63, R71 ;  /* 0x000000473f472221 */ /* 0x000fe20000010000 */
[----:B------:R-:W-:Y:S01]  /*0f00*/  @P2 FADD.FTZ R73, R65, R73 ;  /* 0x0000004941492221 */ /* 0x000fe20000010000 */
[----:B------:R-:W-:Y:S01]  /*0f10*/  @P2 FADD.FTZ R75, R67, R75 ;  /* 0x0000004b434b2221 */ /* 0x000fe20000010000 */
[----:B------:R-:W-:Y:S01]  /*0f20*/  IMAD.WIDE.U32 R78, R131, 0x10, R112 ;  /* 0x00000010834e7825 */ /* 0x000fe200078e0070 */
[----:B------:R-:W-:Y:S01]  /*0f30*/  @P1 MOV R44, R60 ;  /* 0x0000003c002c1202 */ /* 0x000fe20000000f00 */
[----:B------:R-:W-:Y:S01]  /*0f40*/  STG.E.128 desc[UR4][R76.64], R68 ;  /* 0x000000444c007986 */ /* 0x000fe2000c101d04 */
[----:B------:R-:W-:Y:S01]  /*0f50*/  @P1 MOV R45, R61 ;  /* 0x0000003d002d1202 */ /* 0x000fe20000000f00 */
[----:B------:R-:W0:Y:S02]  /*0f60*/  @P1 LDC.64 R88, c[0x0][0x230] ;  /* 0x00008c00ff581b82 */ /* 0x000e240000000a00 */
[----:B------:R1:W-:Y:S01]  /*0f70*/  STG.E.128 desc[UR4][R76.64+0x10], R72 ;  /* 0x000010484c007986 */ /* 0x0003e2000c101d04 */
[----:B------:R-:W-:-:S02]  /*0f80*/  @P1 MOV R46, R62 ;  /* 0x0000003e002e1202 */ /* 0x000fc40000000f00 */
[----:B------:R-:W-:Y:S02]  /*0f90*/  @P1 MOV R47, R63 ;  /* 0x0000003f002f1202 */ /* 0x000fe40000000f00 */
[----:B------:R-:W-:Y:S01]  /*0fa0*/  @P1 MOV R48, R64 ;  /* 0x0000004000301202 */ /* 0x000fe20000000f00 */
[----:B------:R-:W2:Y:S04]  /*0fb0*/  @P1 LDG.E.128 R60, desc[UR4][R80.64] ;  /* 0x00000004503c1981 */ /* 0x000ea8000c1e1d00 */
[----:B-1----:R-:W3:Y:S01]  /*0fc0*/  LDG.E.128 R76, desc[UR4][R78.64] ;  /* 0x000000044e4c7981 */ /* 0x002ee2000c1e1d00 */
[----:B------:R-:W-:Y:S02]  /*0fd0*/  @P1 MOV R49, R65 ;  /* 0x0000004100311202 */ /* 0x000fe40000000f00 */
[----:B------:R-:W-:-:S02]  /*0fe0*/  @P1 MOV R50, R66 ;  /* 0x0000004200321202 */ /* 0x000fc40000000f00 */
[----:B------:R-:W-:Y:S02]  /*0ff0*/  @P1 MOV R51, R67 ;  /* 0x0000004300331202 */ /* 0x000fe40000000f00 */
[----:B------:R1:W4:Y:S01]  /*1000*/  @P1 LDG.E.128 R64, desc[UR4][R80.64+0x10] ;  /* 0x0000100450401981 */ /* 0x000322000c1e1d00 */
[----:B------:R-:W-:Y:S01]  /*1010*/  IADD3 R132, R130, 0x180, RZ ;  /* 0x0000018082847810 */ /* 0x000fe20007ffe0ff */
[----:B------:R-:W-:-:S04]  /*1020*/  IMAD.WIDE.U32 R84, R131, 0x20, R104 ;  /* 0x0000002083547825 */ /* 0x000fc800078e0068 */
[----:B0-----:R-:W-:Y:S01]  /*1030*/  @P1 IMAD.WIDE.U32 R88, R132, 0x20, R88 ;  /* 0x0000002084581825 */ /* 0x001fe200078e0058 */
[C---:B---3--:R-:W-:Y:S02]  /*1040*/  PRMT R83, R77.reuse, 0x7632, R83 ;  /* 0x000076324d537816 */ /* 0x048fe40000000053 */
        /* <DEDUP_REMOVED lines=13> */
[-C--:B-1----:R-:W-:Y:S01]  /*1120*/  FMUL.FTZ R80, R94, R133.reuse ;  /* 0x000000855e507220 */ /* 0x082fe20000410000 */
[-C--:B------:R-:W-:Y:S01]  /*1130*/  FMUL.FTZ R82, R98, R133.reuse ;  /* 0x0000008562527220 */ /* 0x080fe20000410000 */
[-C--:B------:R-:W-:Y:S01]  /*1140*/  FMUL.FTZ R77, R86, R133.reuse ;  /* 0x00000085564d7220 */ /* 0x080fe20000410000 */
[-C--:B------:R-:W-:Y:S01]  /*1150*/  FMUL.FTZ R79, R92, R133.reuse ;  /* 0x000000855c4f7220 */ /* 0x080fe20000410000 */
[-C--:B------:R-:W-:Y:S01]  /*1160*/  FMUL.FTZ R81, R96, R133.reuse ;  /* 0x0000008560517220 */ /* 0x080fe20000410000 */
[----:B------:R-:W-:Y:S01]  /*1170*/  FMUL.FTZ R83, R100, R133 ;  /* 0x0000008564537220 */ /* 0x000fe20000410000 */
[----:B--2---:R-:W-:Y:S01]  /*1180*/  @P2 FADD.FTZ R76, R60, R76 ;  /* 0x0000004c3c4c2221 */ /* 0x004fe20000010000 */
[----:B------:R-:W-:Y:S01]  /*1190*/  @P2 FADD.FTZ R78, R62, R78 ;  /* 0x0000004e3e4e2221 */ /* 0x000fe20000010000 */
[----:B----4-:R-:W-:Y:S01]  /*11a0*/  @P2 FADD.FTZ R80, R64, R80 ;  /* 0x0000005040502221 */ /* 0x010fe20000010000 */
        /* <DEDUP_REMOVED lines=8> */
[----:B------:R-:W-:-:S02]  /*1230*/  @P1 MOV R45, R61 ;  /* 0x0000003d002d1202 */ /* 0x000fc40000000f00 */
[----:B------:R-:W-:Y:S01]  /*1240*/  @P1 MOV R46, R62 ;  /* 0x0000003e002e1202 */ /* 0x000fe20000000f00 */
[----:B------:R0:W-:Y:S01]  /*1250*/  STG.E.128 desc[UR4][R84.64+0x10], R80 ;  /* 0x0000105054007986 */ /* 0x0001e2000c101d04 */
[----:B------:R-:W-:Y:S02]  /*1260*/  @P1 MOV R47, R63 ;  /* 0x0000003f002f1202 */ /* 0x000fe40000000f00 */
[----:B------:R-:W-:Y:S01]  /*1270*/  @P1 MOV R48, R64 ;  /* 0x0000004000301202 */ /* 0x000fe20000000f00 */
[----:B------:R-:W2:Y:S01]  /*1280*/  @P1 LDG.E.128 R60, desc[UR4][R88.64] ;  /* 0x00000004583c1981 */ /* 0x000ea2000c1e1d00 */
[----:B------:R-:W-:Y:S02]  /*1290*/  @P1 MOV R49, R65 ;  /* 0x0000004100311202 */ /* 0x000fe40000000f00 */
[----:B------:R-:W-:Y:S02]  /*12a0*/  @P1 MOV R50, R66 ;  /* 0x0000004200321202 */ /* 0x000fe40000000f00 */
[----:B------:R-:W-:Y:S01]  /*12b0*/  @P1 MOV R51, R67 ;  /* 0x0000004300331202 */ /* 0x000fe20000000f00 */
[----:B------:R-:W-:Y:S01]  /*12c0*/  IMAD.WIDE.U32 R92, R132, 0x20, R104 ;  /* 0x00000020845c7825 */ /* 0x000fe200078e0068 */
[----:B------:R1:W3:Y:S01]  /*12d0*/  @P1 LDG.E.128 R64, desc[UR4][R88.64+0x10] ;  /* 0x0000100458401981 */ /* 0x0002e2000c1e1d00 */
[----:B------:R-:W-:Y:S01]  /*12e0*/  IADD3 R134, R130, 0x200, RZ ;  /* 0x0000020082867810 */ /* 0x000fe20007ffe0ff */
[----:B------:R-:W4:Y:S02]  /*12f0*/  @P1 LDC.64 R96, c[0x0][0x230] ;  /* 0x00008c00ff601b82 */ /* 0x000f240000000a00 */
[----:B0-----:R-:W2:Y:S02]  /*1300*/  LDG.E.128 R84, desc[UR4][R86.64] ;  /* 0x0000000456547981 */ /* 0x001ea4000c1e1d00 */
[----:B----4-:R-:W-:Y:S01]  /*1310*/  @P1 IMAD.WIDE.U32 R96, R134, 0x20, R96 ;  /* 0x0000002086601825 */ /* 0x010fe200078e0060 */
[----:B--2---:R-:W-:-:S02]  /*1320*/  PRMT R91, R85, 0x7632, R91 ;  /* 0x00007632555b7816 */ /* 0x004fc4000000005b */
[----:B------:R-:W-:Y:S02]  /*1330*/  SHF.L.U32 R98, R85, 0x10, RZ ;  /* 0x0000001055627819 */ /* 0x000fe400000006ff */
[C---:B------:R-:W-:Y:S02]  /*1340*/  PRMT R85, R86.reuse, 0x7632, R85 ;  /* 0x0000763256557816 */ /* 0x040fe40000000055 */
[----:B------:R-:W-:Y:S02]  /*1350*/  SHF.L.U32 R102, R86, 0x10, RZ ;  /* 0x0000001056667819 */ /* 0x000fe400000006ff */
[C---:B------:R-:W-:Y:S02]  /*1360*/  PRMT R90, R84.reuse, 0x7632, R90 ;  /* 0x00007632545a7816 */ /* 0x040fe4000000005a */
[----:B------:R-:W-:Y:S02]  /*1370*/  PRMT R86, R87, 0x7632, R86 ;  /* 0x0000763257567816 */ /* 0x000fe40000000056 */
[----:B------:R-:W-:-:S02]  /*1380*/  SHF.L.U32 R84, R84, 0x10, RZ ;  /* 0x0000001054547819 */ /* 0x000fc400000006ff */
        /* <DEDUP_REMOVED lines=13> */
[----:B------:R-:W-:Y:S01]  /*1460*/  @P2 FADD.FTZ R84, R60, R84 ;  /* 0x000000543c542221 */ /* 0x000fe20000010000 */
[----:B------:R-:W-:Y:S01]  /*1470*/  @P2 FADD.FTZ R86, R62, R86 ;  /* 0x000000563e562221 */ /* 0x000fe20000010000 */
[----:B---3--:R-:W-:Y:S01]  /*1480*/  @P2 FADD.FTZ R88, R64, R88 ;  /* 0x0000005840582221 */ /* 0x008fe20000010000 */
        /* <DEDUP_REMOVED lines=8> */
[----:B0-----:R-:W2:Y:S01]  /*1510*/  LDG.E.128 R92, desc[UR4][R94.64] ;  /* 0x000000045e5c7981 */ /* 0x001ea2000c1e1d00 */
[----:B------:R-:W-:Y:S02]  /*1520*/  @P1 MOV R44, R60 ;  /* 0x0000003c002c1202 */ /* 0x000fe40000000f00 */
[----:B------:R-:W-:-:S02]  /*1530*/  @P1 MOV R45, R61 ;  /* 0x0000003d002d1202 */ /* 0x000fc40000000f00 */
[----:B------:R-:W-:Y:S02]  /*1540*/  @P1 MOV R46, R62 ;  /* 0x0000003e002e1202 */ /* 0x000fe40000000f00 */
[----:B------:R-:W-:Y:S02]  /*1550*/  @P1 MOV R47, R63 ;  /* 0x0000003f002f1202 */ /* 0x000fe40000000f00 */
[----:B------:R-:W-:Y:S01]  /*1560*/  @P1 MOV R48, R64 ;  /* 0x0000004000301202 */ /* 0x000fe20000000f00 */
[----:B------:R-:W3:Y:S01]  /*1570*/  @P1 LDG.E.128 R60, desc[UR4][R96.64] ;  /* 0x00000004603c1981 */ /* 0x000ee2000c1e1d00 */
[----:B------:R-:W-:Y:S02]  /*1580*/  @P1 MOV R49, R65 ;  /* 0x0000004100311202 */ /* 0x000fe40000000f00 */
[----:B------:R-:W-:Y:S02]  /*1590*/  @P1 MOV R50, R66 ;  /* 0x0000004200321202 */ /* 0x000fe40000000f00 */
[----:B------:R-:W-:-:S02]  /*15a0*/  @P1 MOV R51, R67 ;  /* 0x0000004300331202 */ /* 0x000fc40000000f00 */
[----:B------:R0:W4:Y:S01]  /*15b0*/  @P1 LDG.E.128 R64, desc[UR4][R96.64+0x10] ;  /* 0x0000100460401981 */ /* 0x000122000c1e1d00 */
[----:B------:R-:W-:Y:S02]  /*15c0*/  IADD3 R135, R130, 0x280, RZ ;  /* 0x0000028082877810 */ /* 0x000fe40007ffe0ff */
[C---:B--2---:R-:W-:Y:S02]  /*15d0*/  PRMT R99, R93.reuse, 0x7632, R99 ;  /* 0x000076325d637816 */ /* 0x044fe40000000063 */
[----:B------:R-:W-:Y:S02]  /*15e0*/  SHF.L.U32 R102, R93, 0x10, RZ ;  /* 0x000000105d667819 */ /* 0x000fe400000006ff */
[C---:B------:R-:W-:Y:S02]  /*15f0*/  PRMT R93, R94.reuse, 0x7632, R93 ;  /* 0x000076325e5d7816 */ /* 0x040fe4000000005d */
[----:B------:R-:W-:Y:S02]  /*1600*/  SHF.L.U32 R108, R94, 0x10, RZ ;  /* 0x000000105e6c7819 */ /* 0x000fe400000006ff */
[----:B------:R-:W-:-:S04]  /*1610*/  PRMT R94, R95, 0x7632, R94 ;  /* 0x000076325f5e7816 */ /* 0x000fc8000000005e */
[----:B------:R-:W-:Y:S01]  /*1620*/  SHF.L.U32 R136, R94, 0x10, RZ ;  /* 0x000000105e887819 */ /* 0x000fe200000006ff */
[----:B------:R-:W-:Y:S02]  /*1630*/  FMUL.FTZ R94, R102, R133 ;  /* 0x00000085665e7220 */ /* 0x000fe40000410000 */
[----:B------:R-:W1:Y:S01]  /*1640*/  LDC.64 R102, c[0x0][0x238] ;  /* 0x00008e00ff667b82 */ /* 0x000e620000000a00 */
[C---:B------:R-:W-:Y:S02]  /*1650*/  PRMT R98, R92.reuse, 0x7632, R98 ;  /* 0x000076325c627816 */ /* 0x040fe40000000062 */
[----:B------:R-:W-:Y:S02]  /*1660*/  SHF.L.U32 R92, R92, 0x10, RZ ;  /* 0x000000105c5c7819 */ /* 0x000fe400000006ff */
[----:B------:R-:W-:Y:S02]  /*1670*/  SHF.L.U32 R114, R95, 0x10, RZ ;  /* 0x000000105f727819 */ /* 0x000fe400000006ff */
[----:B------:R-:W-:-:S02]  /*1680*/  SHF.L.U32 R100, R98, 0x10, RZ ;  /* 0x0000001062647819 */ /* 0x000fc400000006ff */
[----:B------:R-:W-:Y:S02]  /*1690*/  SHF.L.U32 R104, R99, 0x10, RZ ;  /* 0x0000001063687819 */ /* 0x000fe400000006ff */
[----:B------:R-:W-:Y:S01]  /*16a0*/  SHF.L.U32 R110, R93, 0x10, RZ ;  /* 0x000000105d6e7819 */ /* 0x000fe200000006ff */
[-C--:B------:R-:W-:Y:S01]  /*16b0*/  FMUL.FTZ R92, R92, R133.reuse ;  /* 0x000000855c5c7220 */ /* 0x080fe20000410000 */
[-C--:B0-----:R-:W-:Y:S01]  /*16c0*/  FMUL.FTZ R96, R108, R133.reuse ;  /* 0x000000856c607220 */ /* 0x081fe20000410000 */
[-C--:B------:R-:W-:Y:S01]  /*16d0*/  FMUL.FTZ R98, R114, R133.reuse ;  /* 0x0000008572627220 */ /* 0x080fe20000410000 */
[-C--:B------:R-:W-:Y:S01]  /*16e0*/  FMUL.FTZ R93, R100, R133.reuse ;  /* 0x00000085645d7220 */ /* 0x080fe20000410000 */
[-C--:B------:R-:W-:Y:S01]  /*16f0*/  FMUL.FTZ R95, R104, R133.reuse ;  /* 0x00000085685f7220 */ /* 0x080fe20000410000 */
[-C--:B------:R-:W-:Y:S01]  /*1700*/  FMUL.FTZ R97, R110, R133.reuse ;  /* 0x000000856e617220 */ /* 0x080fe20000410000 */
[----:B------:R-:W-:Y:S01]  /*1710*/  FMUL.FTZ R99, R136, R133 ;  /* 0x0000008588637220 */ /* 0x000fe20000410000 */
[----:B---3--:R-:W-:Y:S01]  /*1720*/  @P2 FADD.FTZ R92, R60, R92 ;  /* 0x0000005c3c5c2221 */ /* 0x008fe20000010000 */
[----:B------:R-:W-:Y:S01]  /*1730*/  @P2 FADD.FTZ R94, R62, R94 ;  /* 0x0000005e3e5e2221 */ /* 0x000fe20000010000 */
[----:B----4-:R-:W-:Y:S01]  /*1740*/  @P2 FADD.FTZ R96, R64, R96 ;  /* 0x0000006040602221 */ /* 0x010fe20000010000 */
[----:B------:R-:W-:Y:S01]  /*1750*/  @P2 FADD.FTZ R98, R66, R98 ;  /* 0x0000006242622221 */ /* 0x000fe20000010000 */
[----:B------:R-:W-:Y:S01]  /*1760*/  @P2 FADD.FTZ R93, R61, R93 ;  /* 0x0000005d3d5d2221 */ /* 0x000fe20000010000 */
[----:B------:R-:W-:Y:S01]  /*1770*/  @P2 FADD.FTZ R95, R63, R95 ;  /* 0x0000005f3f5f2221 */ /* 0x000fe20000010000 */
[----:B------:R-:W-:Y:S01]  /*1780*/  @P2 FADD.FTZ R97, R65, R97 ;  /* 0x0000006141612221 */ /* 0x000fe20000010000 */
[----:B------:R-:W-:Y:S01]  /*1790*/  @P2 FADD.FTZ R99, R67, R99 ;  /* 0x0000006343632221 */ /* 0x000fe20000010000 */
[----:B-1----:R-:W-:Y:S01]  /*17a0*/  IMAD.WIDE.U32 R100, R134, 0x20, R102 ;  /* 0x0000002086647825 */ /* 0x002fe200078e0066 */
[----:B------:R-:W0:Y:S04]  /*17b0*/  @P1 LDC.64 R104, c[0x0][0x230] ;  /* 0x00008c00ff681b82 */ /* 0x000e280000000a00 */
[----:B------:R-:W-:Y:S04]  /*17c0*/  STG.E.128 desc[UR4][R100.64], R92 ;  /* 0x0000005c64007986 */ /* 0x000fe8000c101d04 */
[----:B------:R1:W-:Y:S02]  /*17d0*/  STG.E.128 desc[UR4][R100.64+0x10], R96 ;  /* 0x0000106064007986 */ /* 0x0003e4000c101d04 */
[----:B-1----:R-:W-:-:S06]  /*17e0*/  IMAD.WIDE.U32 R100, R135, 0x10, R112 ;  /* 0x0000001087647825 */ /* 0x002fcc00078e0070 */
[----:B------:R-:W2:Y:S01]  /*17f0*/  LDG.E.128 R100, desc[UR4][R100.64] ;  /* 0x0000000464647981 */ /* 0x000ea2000c1e1d00 */
[----:B0-----:R-:W-:Y:S01]  /*1800*/  @P1 IMAD.WIDE.U32 R104, R135, 0x20, R104 ;  /* 0x0000002087681825 */ /* 0x001fe200078e0068 */
[----:B------:R-:W-:Y:S02]  /*1810*/  @P1 MOV R44, R60 ;  /* 0x0000003c002c1202 */ /* 0x000fe40000000f00 */
[----:B------:R-:W-:Y:S02]  /*1820*/  @P1 MOV R45, R61 ;  /* 0x0000003d002d1202 */ /* 0x000fe40000000f00 */
[----:B------:R-:W-:Y:S02]  /*1830*/  @P1 MOV R46, R62 ;  /* 0x0000003e002e1202 */ /* 0x000fe40000000f00 */
[----:B------:R-:W-:Y:S02]  /*1840*/  @P1 MOV R47, R63 ;  /* 0x0000003f002f1202 */ /* 0x000fe40000000f00 */
[----:B------:R-:W-:Y:S01]  /*1850*/  @P1 MOV R48, R64 ;  /* 0x0000004000301202 */ /* 0x000fe20000000f00 */
[----:B------:R-:W3:Y:S01]  /*1860*/  @P1 LDG.E.128 R60, desc[UR4][R104.64] ;  /* 0x00000004683c1981 */ /* 0x000ee2000c1e1d00 */
[----:B------:R-:W-:-:S02]  /*1870*/  @P1 MOV R49, R65 ;  /* 0x0000004100311202 */ /* 0x000fc40000000f00 */
[----:B------:R-:W-:Y:S02]  /*1880*/  @P1 MOV R50, R66 ;  /* 0x0000004200321202 */ /* 0x000fe40000000f00 */
[----:B------:R-:W-:Y:S02]  /*1890*/  @P1 MOV R51, R67 ;  /* 0x0000004300331202 */ /* 0x000fe40000000f00 */
[----:B------:R0:W4:Y:S01]  /*18a0*/  @P1 LDG.E.128 R64, desc[UR4][R104.64+0x10] ;  /* 0x0000100468401981 */ /* 0x000122000c1e1d00 */
[----:B------:R-:W-:Y:S02]  /*18b0*/  LOP3.LUT P4, RZ, R106, 0xff, RZ, 0xc0, !PT ;  /* 0x000000ff6aff7812 */ /* 0x000fe4000788c0ff */
[C---:B--2---:R-:W-:Y:S02]  /*18c0*/  PRMT R114, R101.reuse, 0x7632, R114 ;  /* 0x0000763265727816 */ /* 0x044fe40000000072 */
[----:B------:R-:W-:Y:S02]  /*18d0*/  SHF.L.U32 R106, R101, 0x10, RZ ;  /* 0x00000010656a7819 */ /* 0x000fe400000006ff */
[----:B------:R-:W-:-:S02]  /*18e0*/  PRMT R108, R103, 0x7632, R108 ;  /* 0x00007632676c7816 */ /* 0x000fc4000000006c */
[----:B------:R-:W-:Y:S02]  /*18f0*/  SHF.L.U32 R103, R103, 0x10, RZ ;  /* 0x0000001067677819 */ /* 0x000fe400000006ff */
[----:B------:R-:W-:Y:S02]  /*1900*/  SHF.L.U32 R114, R114, 0x10, RZ ;  /* 0x0000001072727819 */ /* 0x000fe400000006ff */
[C---:B------:R-:W-:Y:S02]  /*1910*/  PRMT R110, R102.reuse, 0x7632, R110 ;  /* 0x00007632666e7816 */ /* 0x040fe4000000006e */
[----:B------:R-:W-:Y:S01]  /*1920*/  SHF.L.U32 R136, R102, 0x10, RZ ;  /* 0x0000001066887819 */ /* 0x000fe200000006ff */
[-C--:B------:R-:W-:Y:S01]  /*1930*/  FMUL.FTZ R102, R106, R133.reuse ;  /* 0x000000856a667220 */ /* 0x080fe20000410000 */
[-C--:B------:R-:W-:Y:S01]  /*1940*/  FMUL.FTZ R106, R103, R133.reuse ;  /* 0x00000085676a7220 */ /* 0x080fe20000410000 */
[----:B------:R-:W-:Y:S02]  /*1950*/  FMUL.FTZ R103, R114, R133 ;  /* 0x0000008572677220 */ /* 0x000fe40000410000 */
[----:B------:R-:W1:Y:S01]  /*1960*/  LDC.64 R114, c[0x0][0x238] ;  /* 0x00008e00ff727b82 */ /* 0x000e620000000a00 */
[----:B------:R-:W-:-:S02]  /*1970*/  PRMT R107, R100, 0x7632, R107 ;  /* 0x00007632646b7816 */ /* 0x000fc4000000006b */
[----:B------:R-:W-:Y:S02]  /*1980*/  SHF.L.U32 R100, R100, 0x10, RZ ;  /* 0x0000001064647819 */ /* 0x000fe400000006ff */
[----:B------:R-:W-:Y:S02]  /*1990*/  SHF.L.U32 R101, R107, 0x10, RZ ;  /* 0x000000106b657819 */ /* 0x000fe400000006ff */
[----:B------:R-:W-:Y:S02]  /*19a0*/  SHF.L.U32 R110, R110, 0x10, RZ ;  /* 0x000000106e6e7819 */ /* 0x000fe400000006ff */
[----:B------:R-:W-:Y:S01]  /*19b0*/  SHF.L.U32 R108, R108, 0x10, RZ ;  /* 0x000000106c6c7819 */ /* 0x000fe200000006ff */
[-C--:B------:R-:W-:Y:S01]  /*19c0*/  FMUL.FTZ R100, R100, R133.reuse ;  /* 0x0000008564647220 */ /* 0x080fe20000410000 */
[-C--:B0-----:R-:W-:Y:S01]  /*19d0*/  FMUL.FTZ R104, R136, R133.reuse ;  /* 0x0000008588687220 */ /* 0x081fe20000410000 */
        /* <DEDUP_REMOVED lines=11> */
[----:B-1----:R-:W-:-:S05]  /*1a90*/  IMAD.WIDE.U32 R108, R135, 0x20, R114 ;  /* 0x00000020876c7825 */ /* 0x002fca00078e0072 */
[----:B------:R-:W-:Y:S04]  /*1aa0*/  STG.E.128 desc[UR4][R108.64], R100 ;  /* 0x000000646c007986 */ /* 0x000fe8000c101d04 */
[----:B------:R0:W-:Y:S01]  /*1ab0*/  STG.E.128 desc[UR4][R108.64+0x10], R104 ;  /* 0x000010686c007986 */ /* 0x0001e2000c101d04 */
[----:B------:R-:W-:Y:S01]  /*1ac0*/  IADD3 R136, R130, 0x300, RZ ;  /* 0x0000030082887810 */ /* 0x000fe20007ffe0ff */
[----:B0-----:R-:W0:Y:S04]  /*1ad0*/  @P1 LDC.64 R108, c[0x0][0x230] ;  /* 0x00008c00ff6c1b82 */ /* 0x001e280000000a00 */
[----:B------:R-:W-:Y:S01]  /*1ae0*/  IMAD.WIDE.U32 R112, R136, 0x10, R112 ;  /* 0x0000001088707825 */ /* 0x000fe200078e0070 */
[----:B------:R-:W-:-:S02]  /*1af0*/  @P1 MOV R44, R60 ;  /* 0x0000003c002c1202 */ /* 0x000fc40000000f00 */
[----:B------:R-:W-:Y:S02]  /*1b00*/  @P1 MOV R45, R61 ;  /* 0x0000003d002d1202 */ /* 0x000fe40000000f00 */
[----:B------:R-:W-:Y:S01]  /*1b10*/  @P1 MOV R46, R62 ;  /* 0x0000003e002e1202 */ /* 0x000fe20000000f00 */
[----:B------:R-:W2:Y:S01]  /*1b20*/  LDG.E.128 R112, desc[UR4][R112.64] ;  /* 0x0000000470707981 */ /* 0x000ea2000c1e1d00 */
[----:B------:R-:W-:Y:S01]  /*1b30*/  @P1 MOV R47, R63 ;  /* 0x0000003f002f1202 */ /* 0x000fe20000000f00 */
[----:B0-----:R-:W-:-:S05]  /*1b40*/  @P1 IMAD.WIDE.U32 R108, R136, 0x20, R108 ;  /* 0x00000020886c1825 */ /* 0x001fca00078e006c */
[----:B------:R-:W3:Y:S01]  /*1b50*/  @P1 LDG.E.128 R44, desc[UR4][R108.64] ;  /* 0x000000046c2c1981 */ /* 0x000ee2000c1e1d00 */
[----:B------:R-:W-:Y:S02]  /*1b60*/  @P1 MOV R48, R64 ;  /* 0x0000004000301202 */ /* 0x000fe40000000f00 */
[----:B------:R-:W-:Y:S02]  /*1b70*/  @P1 MOV R49, R65 ;  /* 0x0000004100311202 */ /* 0x000fe40000000f00 */
[----:B------:R-:W-:Y:S02]  /*1b80*/  @P1 MOV R50, R66 ;  /* 0x0000004200321202 */ /* 0x000fe40000000f00 */
[----:B------:R-:W-:-:S06]  /*1b90*/  @P1 MOV R51, R67 ;  /* 0x0000004300331202 */ /* 0x000fcc0000000f00 */
[----:B------:R0:W4:Y:S01]  /*1ba0*/  @P1 LDG.E.128 R48, desc[UR4][R108.64+0x10] ;  /* 0x000010046c301981 */ /* 0x000122000c1e1d00 */
[----:B------:R-:W-:Y:S01]  /*1bb0*/  UMOV UR6, 0xffffffff ;  /* 0xffffffff00067882 */ /* 0x000fe20000000000 */
[----:B--2---:R-:W-:-:S05]  /*1bc0*/  SHF.L.U32 R110, R112, 0x10, RZ ;  /* 0x00000010706e7819 */ /* 0x004fca00000006ff */
[----:B0-----:R-:W-:Y:S01]  /*1bd0*/  FMUL.FTZ R108, R110, R133 ;  /* 0x000000856e6c7220 */ /* 0x001fe20000410000 */
[C---:B------:R-:W-:Y:S02]  /*1be0*/  SHF.L.U32 R110, R113.reuse, 0x10, RZ ;  /* 0x00000010716e7819 */ /* 0x040fe400000006ff */
[----:B------:R-:W-:Y:S02]  /*1bf0*/  PRMT R113, R113, 0x7632, R113 ;  /* 0x0000763271717816 */ /* 0x000fe40000000071 */
[----:B---3--:R-:W-:-:S05]  /*1c00*/  @P1 MOV R60, R44 ;  /* 0x0000002c003c1202 */ /* 0x008fca0000000f00 */
[--C-:B------:R-:W-:Y:S01]  /*1c10*/  @P2 FADD.FTZ R108, R108, R60.reuse ;  /* 0x0000003c6c6c2221 */ /* 0x100fe20000010000 */
[----:B------:R-:W-:-:S04]  /*1c20*/  PRMT R60, R112, 0x7632, R60 ;  /* 0x00007632703c7816 */ /* 0x000fc8000000003c */
[----:B------:R-:W-:-:S05]  /*1c30*/  SHF.L.U32 R60, R60, 0x10, RZ ;  /* 0x000000103c3c7819 */ /* 0x000fca00000006ff */
[-C--:B------:R-:W-:Y:S01]  /*1c40*/  FMUL.FTZ R109, R60, R133.reuse ;  /* 0x000000853c6d7220 */ /* 0x080fe20000410000 */
[----:B------:R-:W-:Y:S01]  /*1c50*/  SHF.L.U32 R60, R113, 0x10, RZ ;  /* 0x00000010713c7819 */ /* 0x000fe200000006ff */
[-C--:B------:R-:W-:Y:S01]  /*1c60*/  FMUL.FTZ R110, R110, R133.reuse ;  /* 0x000000856e6e7220 */ /* 0x080fe20000410000 */
[----:B------:R-:W-:Y:S01]  /*1c70*/  @P1 MOV R62, R46 ;  /* 0x0000002e003e1202 */ /* 0x000fe20000000f00 */
[----:B------:R-:W0:Y:S02]  /*1c80*/  LDC.64 R112, c[0x0][0x238] ;  /* 0x00008e00ff707b82 */ /* 0x000e240000000a00 */
[-C--:B------:R-:W-:Y:S01]  /*1c90*/  FMUL.FTZ R111, R60, R133.reuse ;  /* 0x000000853c6f7220 */ /* 0x080fe20000410000 */
[----:B------:R-:W-:Y:S01]  /*1ca0*/  SHF.L.U32 R60, R114, 0x10, RZ ;  /* 0x00000010723c7819 */ /* 0x000fe200000006ff */
[----:B------:R-:W-:Y:S01]  /*1cb0*/  @P2 FADD.FTZ R110, R110, R62 ;  /* 0x0000003e6e6e2221 */ /* 0x000fe20000010000 */
[----:B----4-:R-:W-:Y:S02]  /*1cc0*/  @P1 MOV R64, R48 ;  /* 0x0000003000401202 */ /* 0x010fe40000000f00 */
[C---:B------:R-:W-:Y:S01]  /*1cd0*/  SHF.L.U32 R62, R115.reuse, 0x10, RZ ;  /* 0x00000010733e7819 */ /* 0x040fe200000006ff */
[----:B------:R-:W-:Y:S01]  /*1ce0*/  FMUL.FTZ R60, R60, R133 ;  /* 0x000000853c3c7220 */ /* 0x000fe20000410000 */
[----:B------:R-:W-:-:S02]  /*1cf0*/  PRMT R115, R115, 0x7632, R115 ;  /* 0x0000763273737816 */ /* 0x000fc40000000073 */
[----:B------:R-:W-:Y:S01]  /*1d00*/  @P1 MOV R63, R47 ;  /* 0x0000002f003f1202 */ /* 0x000fe20000000f00 */
[----:B------:R-:W-:Y:S01]  /*1d10*/  @P2 FADD.FTZ R60, R60, R64 ;  /* 0x000000403c3c2221 */ /* 0x000fe20000010000 */
[----:B------:R-:W-:Y:S01]  /*1d20*/  @P1 MOV R66, R50 ;  /* 0x0000003200421202 */ /* 0x000fe20000000f00 */
[----:B------:R-:W-:Y:S01]  /*1d30*/  FMUL.FTZ R62, R62, R133 ;  /* 0x000000853e3e7220 */ /* 0x000fe20000410000 */
[----:B------:R-:W-:Y:S01]  /*1d40*/  SHF.L.U32 R64, R115, 0x10, RZ ;  /* 0x0000001073407819 */ /* 0x000fe200000006ff */
[----:B------:R-:W-:Y:S01]  /*1d50*/  @P2 FADD.FTZ R111, R111, R63 ;  /* 0x0000003f6f6f2221 */ /* 0x000fe20000010000 */
[----:B------:R-:W-:Y:S01]  /*1d60*/  @P1 MOV R67, R51 ;  /* 0x0000003300431202 */ /* 0x000fe20000000f00 */
[----:B------:R-:W-:Y:S01]  /*1d70*/  @P2 FADD.FTZ R62, R62, R66 ;  /* 0x000000423e3e2221 */ /* 0x000fe20000010000 */
[----:B------:R-:W-:Y:S01]  /*1d80*/  FADD.FTZ R66, RZ, R52 ;  /* 0x00000034ff427221 */ /* 0x000fe20000010000 */
[----:B------:R-:W-:-:S04]  /*1d90*/  FMUL.FTZ R63, R64, R133 ;  /* 0x00000085403f7220 */ /* 0x000fc80000410000 */
[----:B------:R-:W-:Y:S01]  /*1da0*/  @P2 FADD.FTZ R63, R63, R67 ;  /* 0x000000433f3f2221 */ /* 0x000fe20000010000 */
[----:B------:R-:W-:-:S04]  /*1db0*/  FADD.FTZ R67, R53, R66 ;  /* 0x0000004235437221 */ /* 0x000fc80000010000 */
[----:B------:R-:W-:-:S04]  /*1dc0*/  FADD.FTZ R66, R54, R67 ;  /* 0x0000004336427221 */ /* 0x000fc80000010000 */
[----:B------:R-:W-:-:S04]  /*1dd0*/  FADD.FTZ R67, R55, R66 ;  /* 0x0000004237437221 */ /* 0x000fc80000010000 */
[----:B------:R-:W-:Y:S01]  /*1de0*/  FADD.FTZ R66, R56, R67 ;  /* 0x0000004338427221 */ /* 0x000fe20000010000 */
[----:B------:R-:W-:-:S03]  /*1df0*/  PRMT R114, R114, 0x7632, R114 ;  /* 0x0000763272727816 */ /* 0x000fc60000000072 */
[----:B------:R-:W-:Y:S01]  /*1e00*/  FADD.FTZ R67, R57, R66 ;  /* 0x0000004239437221 */ /* 0x000fe20000010000 */
[----:B------:R-:W-:Y:S02]  /*1e10*/  @P1 MOV R61, R45 ;  /* 0x0000002d003d1202 */ /* 0x000fe40000000f00 */
[----:B------:R-:W-:Y:S01]  /*1e20*/  SHF.L.U32 R114, R114, 0x10, RZ ;  /* 0x0000001072727819 */ /* 0x000fe200000006ff */
[----:B------:R-:W-:Y:S01]  /*1e30*/  FADD.FTZ R66, R58, R67 ;  /* 0x000000433a427221 */ /* 0x000fe20000010000 */
[----:B------:R-:W-:Y:S01]  /*1e40*/  @P1 MOV R65, R49 ;  /* 0x0000003100411202 */ /* 0x000fe20000000f00 */
[----:B------:R-:W-:Y:S02]  /*1e50*/  @P2 FADD.FTZ R109, R109, R61 ;  /* 0x0000003d6d6d2221 */ /* 0x000fe40000010000 */
[----:B------:R-:W-:Y:S01]  /*1e60*/  FADD.FTZ R67, R59, R66 ;  /* 0x000000423b437221 */ /* 0x000fe20000010000 */
[----:B------:R-:W-:-:S03]  /*1e70*/  FMUL.FTZ R61, R114, R133 ;  /* 0x00000085723d7220 */ /* 0x000fc60000410000 */
[----:B------:R-:W-:Y:S01]  /*1e80*/  FADD.FTZ R66, R68, R67 ;  /* 0x0000004344427221 */ /* 0x000fe20000010000 */
[----:B------:R-:W-:Y:S01]  /*1e90*/  @P2 FADD.FTZ R61, R61, R65 ;  /* 0x000000413d3d2221 */ /* 0x000fe20000010000 */
[----:B0-----:R-:W-:-:S04]  /*1ea0*/  IMAD.WIDE.U32 R64, R136, 0x20, R112 ;  /* 0x0000002088407825 */ /* 0x001fc800078e0070 */
[----:B------:R-:W-:Y:S01]  /*1eb0*/  FADD.FTZ R67, R69, R66 ;  /* 0x0000004245437221 */ /* 0x000fe20000010000 */
[----:B------:R-:W-:Y:S04]  /*1ec0*/  STG.E.128 desc[UR4][R64.64], R108 ;  /* 0x0000006c40007986 */ /* 0x000fe8000c101d04 */
        /* <DEDUP_REMOVED lines=185> */
.L_x_16376:
[----:B------:R-:W2:Y:S01]  /*2a60*/  @!P1 S2R R113, SR_CgaCtaId ;  /* 0x0000000000719919 */ /* 0x000ea20000008800 */
[----:B------:R-:W-:Y:S01]  /*2a70*/  @!P1 MOV R112, 0x400 ;  /* 0x0000040000709802 */ /* 0x000fe20000000f00 */
[----:B-1----:R-:W-:Y:S01]  /*2a80*/  FADD.FTZ R65, R115, R65 ;  /* 0x0000004173417221 */ /* 0x002fe20000010000 */
[----:B------:R-:W-:Y:S01]  /*2a90*/  LOP3.LUT R67, R67, 0x3, RZ, 0xc0, !PT ;  /* 0x0000000343437812 */ /* 0x000fe200078ec0ff */
[----:B------:R-:W1:Y:S01]  /*2aa0*/  S2R R114, SR_TID.X ;  /* 0x0000000000727919 */ /* 0x000e620000002100 */
[----:B------:R-:W-:Y:S05]  /*2ab0*/  WARPSYNC.ALL ;  /* 0x0000000000007948 */ /* 0x000fea0003800000 */
[----:B--2---:R-:W-:-:S02]  /*2ac0*/  @!P1 LEA R113, R113, R112, 0x18 ;  /* 0x0000007071719211 */ /* 0x004fc400078ec0ff */
[----:B------:R-:W-:-:S04]  /*2ad0*/  @!P1 IADD3 R112, R66, R67, RZ ;  /* 0x0000004342709210 */ /* 0x000fc80007ffe0ff */
[----:B------:R-:W-:Y:S02]  /*2ae0*/  @!P1 LEA R112, R112, R113, 0x3 ;  /* 0x0000007170709211 */ /* 0x000fe400078e18ff */
[----:B-1----:R-:W-:-:S03]  /*2af0*/  LOP3.LUT R113, R114, 0x1f, RZ, 0xc0, !PT ;  /* 0x0000001f72717812 */ /* 0x002fc600078ec0ff */
[----:B------:R1:W-:Y:S01]  /*2b00*/  @!P1 STS.64 [R112], R64 ;  /* 0x0000004070009388 */ /* 0x0003e20000000a00 */
[----:B------:R-:W-:Y:S01]  /*2b10*/  BAR.SYNC.DEFER_BLOCKING 0x0 ;  /* 0x0000000000007b1d */ /* 0x000fe20000010000 */
[----:B------:R-:W-:Y:S02]  /*2b20*/  ISETP.GT.U32.AND P2, PT, R113, 0x3, PT ;  /* 0x000000037100780c */ /* 0x000fe40003f44070 */
[----:B------:R-:W-:Y:S02]  /*2b30*/  LOP3.LUT P1, RZ, R67, 0x1f, R114, 0xf8, !PT ;  /* 0x0000001f43ff7812 */ /* 0x000fe4000782f872 */
[----:B-1----:R-:W-:-:S09]  /*2b40*/  CS2R R64, SRZ ;  /* 0x0000000000407805 */ /* 0x002fd2000001ff00 */
[----:B------:R-:W1:Y:S01]  /*2b50*/  @!P2 S2R R114, SR_CgaCtaId ;  /* 0x000000000072a919 */ /* 0x000e620000008800 */
[----:B------:R-:W-:Y:S02]  /*2b60*/  @!P2 MOV R67, 0x400 ;  /* 0x000004000043a802 */ /* 0x000fe40000000f00 */
[----:B------:R-:W-:Y:S02]  /*2b70*/  @!P2 IADD3 R66, R66, R113, RZ ;  /* 0x000000714242a210 */ /* 0x000fe40007ffe0ff */
[----:B-1----:R-:W-:Y:S02]  /*2b80*/  @!P2 LEA R67, R114, R67, 0x18 ;  /* 0x000000437243a211 */ /* 0x002fe400078ec0ff */
[----:B------:R-:W-:Y:S02]  /*2b90*/  MOV R114, RZ ;  /* 0x000000ff00727202 */ /* 0x000fe40000000f00 */
[----:B0-----:R-:W-:Y:S02]  /*2ba0*/  @!P2 LEA R115, R66, R67, 0x3 ;  /* 0x000000434273a211 */ /* 0x001fe400078e18ff */
[----:B------:R-:W-:-:S03]  /*2bb0*/  @!P2 MOV R114, 0x700 ;  /* 0x000007000072a802 */ /* 0x000fc60000000f00 */
[----:B------:R-:W0:Y:S01]  /*2bc0*/  @!P2 LDS.64 R64, [R115] ;  /* 0x000000007340a984 */ /* 0x000e220000000a00 */
[----:B------:R-:W-:-:S03]  /*2bd0*/  I2FP.F32.S32 R67, R114 ;  /* 0x0000007200437245 */ /* 0x000fc60000201400 */
[----:B------:R-:W-:Y:S04]  /*2be0*/  SHFL.DOWN PT, R133, R114, 0x2, 0x1f ;  /* 0x08401f0072857f89 */ /* 0x000fe800000e0000 */
        /* <DEDUP_REMOVED lines=13> */
[C---:B0-----:R-:W-:Y:S01]  /*2cc0*/  FMUL.FTZ R67, R113.reuse, R67 ;  /* 0x0000004371437220 */ /* 0x041fe20000410000 */
[----:B------:R-:W-:Y:S02]  /*2cd0*/  FFMA.FTZ R112, R113, R112, R115 ;  /* 0x0000007071707223 */ /* 0x000fe40000010073 */
[----:B------:R-:W0:Y:S04]  /*2ce0*/  SHFL.DOWN PT, R115, R66, 0x1, 0x1f ;  /* 0x08201f0042737f89 */ /* 0x000e2800000e0000 */
[----:B------:R-:W1:Y:S01]  /*2cf0*/  SHFL.DOWN PT, R114, R67, 0x1, 0x1f ;  /* 0x08201f0043727f89 */ /* 0x000e6200000e0000 */
[----:B0-----:R-:W-:-:S02]  /*2d00*/  IADD3 R113, R66, R115, RZ ;  /* 0x0000007342717210 */ /* 0x001fc40007ffe0ff */
[----:B------:R-:W-:Y:S01]  /*2d10*/  I2FP.F32.S32 R115, R115 ;  /* 0x0000007300737245 */ /* 0x000fe20000201400 */
[----:B-1----:R-:W-:Y:S01]  /*2d20*/  FADD.FTZ R133, R67, -R114 ;  /* 0x8000007243857221 */ /* 0x002fe20000010000 */
[----:B------:R-:W-:-:S03]  /*2d30*/  I2FP.F32.S32 R66, R113 ;  /* 0x0000007100427245 */ /* 0x000fc60000201400 */
[----:B------:R-:W-:-:S03]  /*2d40*/  FMUL.FTZ R133, R133, R133 ;  /* 0x0000008585857220 */ /* 0x000fc60000410000 */
[----:B------:R-:W0:Y:S01]  /*2d50*/  MUFU.RCP R66, R66 ;  /* 0x0000004200427308 */ /* 0x000e220000001000 */
[----:B------:R-:W-:-:S04]  /*2d60*/  FMUL.FTZ R65, R64, R133 ;  /* 0x0000008540417220 */ /* 0x000fc80000410000 */
[-C--:B------:R-:W-:Y:S01]  /*2d70*/  FMUL.FTZ R65, R65, R115.reuse ;  /* 0x0000007341417220 */ /* 0x080fe20000410000 */
[----:B------:R-:W-:-:S04]  /*2d80*/  FMUL.FTZ R115, R114, R115 ;  /* 0x0000007372737220 */ /* 0x000fc80000410000 */
[----:B------:R-:W-:Y:S02]  /*2d90*/  FFMA.FTZ R64, R64, R67, R115 ;  /* 0x0000004340407223 */ /* 0x000fe40000010073 */
[----:B------:R-:W1:Y:S02]  /*2da0*/  SHFL.DOWN PT, R115, R112, 0x1, 0x1f ;  /* 0x08201f0070737f89 */ /* 0x000e6400000e0000 */
[----:B0-----:R-:W-:-:S06]  /*2db0*/  FMUL.FTZ R67, R66, R64 ;  /* 0x0000004042437220 */ /* 0x001fcc0000410000 */
[----:B------:R-:W0:Y:S01]  /*2dc0*/  SHFL.IDX PT, R67, R67, RZ, 0x1f ;  /* 0x00001fff43437589 */ /* 0x000e2200000e0000 */
[----:B-1----:R-:W-:Y:S02]  /*2dd0*/  FADD.FTZ R113, R112, R115 ;  /* 0x0000007370717221 */ /* 0x002fe40000010000 */
[----:B------:R-:W1:Y:S02]  /*2de0*/  LDC R112, c[0x0][0x2d8] ;  /* 0x0000b600ff707b82 */ /* 0x000e640000000800 */
[----:B------:R-:W-:-:S06]  /*2df0*/  FFMA.FTZ R113, R66, R65, R113 ;  /* 0x0000004142717223 */ /* 0x000fcc0000010071 */
[----:B------:R-:W2:Y:S01]  /*2e00*/  @!P1 LDC.64 R64, c[0x0][0x250] ;  /* 0x00009400ff409b82 */ /* 0x000ea20000000a00 */
[----:B------:R-:W1:Y:S01]  /*2e10*/  SHFL.IDX PT, R113, R113, RZ, 0x1f ;  /* 0x00001fff71717589 */ /* 0x000e6200000e0000 */
[----:B0-----:R-:W-:-:S05]  /*2e20*/  FMUL.FTZ R66, R67, R67 ;  /* 0x0000004343427220 */ /* 0x001fca0000410000 */
[----:B------:R-:W-:Y:S01]  /*2e30*/  FSEL R115, R66, RZ, P3 ;  /* 0x000000ff42737208 */ /* 0x000fe20001800000 */
[----:B--2---:R-:W-:-:S04]  /*2e40*/  @!P1 IMAD.WIDE R64, R126, 0x4, R64 ;  /* 0x000000047e409825 */ /* 0x004fc800078e0240 */
[----:B-1----:R-:W-:Y:S01]  /*2e50*/  FFMA.FTZ R112, R113, UR10, R112 ;  /* 0x0000000a71707c23 */ /* 0x002fe20008010070 */
[----:B------:R0:W-:Y:S03]  /*2e60*/  @!P1 STG.E desc[UR4][R64.64], R67 ;  /* 0x0000004340009986 */ /* 0x0001e6000c101904 */
[----:B------:R-:W-:-:S06]  /*2e70*/  FADD.FTZ R66, R112, R115 ;  /* 0x0000007370427221 */ /* 0x000fcc0000010000 */
[----:B------:R-:W1:Y:S01]  /*2e80*/  MUFU.RSQ R66, R66 ;  /* 0x0000004200427308 */ /* 0x000e620000001400 */
[----:B0-----:R-:W0:Y:S02]  /*2e90*/  @!P1 LDC.64 R64, c[0x0][0x258] ;  /* 0x00009600ff409b82 */ /* 0x001e240000000a00 */
[C---:B0-----:R-:W-:Y:S01]  /*2ea0*/  @!P1 IMAD.WIDE R64, R126.reuse, 0x4, R64 ;  /* 0x000000047e409825 */ /* 0x041fe200078e0240 */
[----:B------:R-:W-:-:S04]  /*2eb0*/  IADD3 R126, R126, UR12, RZ ;  /* 0x0000000c7e7e7c10 */ /* 0x000fc8000fffe0ff */
[----:B-1----:R0:W-:Y:S01]  /*2ec0*/  @!P1 STG.E desc[UR4][R64.64], R66 ;  /* 0x0000004240009986 */ /* 0x0021e2000c101904 */
[----:B------:R-:W-:Y:S02]  /*2ed0*/  ISETP.GE.AND P1, PT, R126, UR13, PT ;  /* 0x0000000d7e007c0c */ /* 0x000fe4000bf26270 */
[----:B0-----:R-:W-:-:S05]  /*2ee0*/  FSEL R64, R67, RZ, !P3 ;  /* 0x000000ff43407208 */ /* 0x001fca0005800000 */
[--C-:B------:R-:W-:Y:S01]  /*2ef0*/  FADD.FTZ R67, R58, -R64.reuse ;  /* 0x800000403a437221 */ /* 0x100fe20000010000 */
[--C-:B------:R-:W-:Y:S01]  /*2f00*/  FADD.FTZ R59, R59, -R64.reuse ;  /* 0x800000403b3b7221 */ /* 0x100fe20000010000 */
[--C-:B------:R-:W-:Y:S01]  /*2f10*/  FADD.FTZ R65, R54, -R64.reuse ;  /* 0x8000004036417221 */ /* 0x100fe20000010000 */
[--C-:B------:R-:W-:Y:S01]  /*2f20*/  FADD.FTZ R85, R85, -R64.reuse ;  /* 0x8000004055557221 */ /* 0x100fe20000010000 */
[C---:B------:R-:W-:Y:S01]  /*2f30*/  FMUL.FTZ R58, R66.reuse, R67 ;  /* 0x00000043423a7220 */ /* 0x040fe20000410000 */
[----:B-----5:R-:W-:Y:S01]  /*2f40*/  SHF.L.U32 R67, R43, 0x10, RZ ;  /* 0x000000102b437819 */ /* 0x020fe200000006ff */
[----:B------:R-:W-:Y:S01]  /*2f50*/  FMUL.FTZ R59, R66, R59 ;  /* 0x0000003b423b7220 */ /* 0x000fe20000410000 */
[--C-:B------:R-:W-:Y:S01]  /*2f60*/  FADD.FTZ R81, R81, -R64.reuse ;  /* 0x8000004051517221 */ /* 0x100fe20000010000 */
[--C-:B------:R-:W-:Y:S01]  /*2f70*/  FADD.FTZ R83, R83, -R64.reuse ;  /* 0x8000004053537221 */ /* 0x100fe20000010000 */
[----:B------:R-:W-:Y:S01]  /*2f80*/  FADD.FTZ R87, R87, -R64 ;  /* 0x8000004057577221 */ /* 0x000fe20000010000 */
[----:B------:R-:W-:Y:S01]  /*2f90*/  FFMA.FTZ R67, R58, R67, R159 ;  /* 0x000000433a437223 */ /* 0x000fe2000001009f */
[----:B------:R-:W-:Y:S01]  /*2fa0*/  PRMT R58, R43, 0x7632, R58 ;  /* 0x000076322b3a7816 */ /* 0x000fe2000000003a */
[--C-:B------:R-:W-:Y:S01]  /*2fb0*/  FADD.FTZ R89, R89, -R64.reuse ;  /* 0x8000004059597221 */ /* 0x100fe20000010000 */
[--C-:B------:R-:W-:Y:S01]  /*2fc0*/  FADD.FTZ R95, R95, -R64.reuse ;  /* 0x800000405f5f7221 */ /* 0x100fe20000010000 */
[--C-:B------:R-:W-:Y:S01]  /*2fd0*/  FADD.FTZ R68, R68, -R64.reuse ;  /* 0x8000004044447221 */ /* 0x100fe20000010000 */
[----:B------:R-:W-:Y:S01]  /*2fe0*/  SHF.L.U32 R58, R58, 0x10, RZ ;  /* 0x000000103a3a7819 */ /* 0x000fe200000006ff */
[--C-:B------:R-:W-:Y:S01]  /*2ff0*/  FADD.FTZ R69, R69, -R64.reuse ;  /* 0x8000004045457221 */ /* 0x100fe20000010000 */
[--C-:B------:R-:W-:Y:S01]  /*3000*/  FADD.FTZ R70, R70, -R64.reuse ;  /* 0x8000004046467221 */ /* 0x100fe20000010000 */
[--C-:B------:R-:W-:Y:S01]  /*3010*/  FADD.FTZ R71, R71, -R64.reuse ;  /* 0x8000004047477221 */ /* 0x100fe20000010000 */
[----:B------:R-:W-:Y:S01]  /*3020*/  FADD.FTZ R72, R72, -R64 ;  /* 0x8000004048487221 */ /* 0x000fe20000010000 */
[----:B------:R-:W-:Y:S01]  /*3030*/  FFMA.FTZ R112, R59, R58, R158 ;  /* 0x0000003a3b707223 */ /* 0x000fe2000001009e */
[--C-:B------:R-:W-:Y:S01]  /*3040*/  FADD.FTZ R59, R57, -R64.reuse ;  /* 0x80000040393b7221 */ /* 0x100fe20000010000 */
[----:B------:R-:W-:Y:S01]  /*3050*/  PRMT R57, R42, 0x7632, R57 ;  /* 0x000076322a397816 */ /* 0x000fe20000000039 */
[--C-:B------:R-:W-:Y:S01]  /*3060*/  FADD.FTZ R73, R73, -R64.reuse ;  /* 0x8000004049497221 */ /* 0x100fe20000010000 */
[--C-:B------:R-:W-:Y:S01]  /*3070*/  FADD.FTZ R74, R74, -R64.reuse ;  /* 0x800000404a4a7221 */ /* 0x100fe20000010000 */
[--C-:B------:R-:W-:Y:S01]  /*3080*/  FADD.FTZ R75, R75, -R64.reuse ;  /* 0x800000404b4b7221 */ /* 0x100fe20000010000 */
[----:B------:R-:W-:Y:S01]  /*3090*/  SHF.L.U32 R58, R57, 0x10, RZ ;  /* 0x00000010393a7819 */ /* 0x000fe200000006ff */
[----:B------:R-:W-:Y:S01]  /*30a0*/  FMUL.FTZ R57, R66, R59 ;  /* 0x0000003b42397220 */ /* 0x000fe20000410000 */
[--C-:B------:R-:W-:Y:S01]  /*30b0*/  FADD.FTZ R59, R55, -R64.reuse ;  /* 0x80000040373b7221 */ /* 0x100fe20000010000 */
[----:B------:R-:W-:Y:S01]  /*30c0*/  PRMT R55, R41, 0x7632, R55 ;  /* 0x0000763229377816 */ /* 0x000fe20000000037 */
[----:B------:R-:W-:Y:S01]  /*30d0*/  FADD.FTZ R76, R76, -R64 ;  /* 0x800000404c4c7221 */ /* 0x000fe20000010000 */
[----:B------:R-:W-:Y:S01]  /*30e0*/  FFMA.FTZ R57, R57, R58, R160 ;  /* 0x0000003a39397223 */ /* 0x000fe200000100a0 */
[----:B------:R-:W-:Y:S01]  /*30f0*/  FMUL.FTZ R59, R66, R59 ;  /* 0x0000003b423b7220 */ /* 0x000fe20000410000 */
        /* <DEDUP_REMOVED lines=10> */
[----:B------:R-:W-:Y:S01]  /*31a0*/  FMUL.FTZ R55, R66, R55 ;  /* 0x0000003742377220 */ /* 0x000fe20000410000 */
[----:B------:R-:W-:Y:S01]  /*31b0*/  SHF.L.U32 R53, R53, 0x10, RZ ;  /* 0x0000001035357819 */ /* 0x000fe200000006ff */
[--C-:B------:R-:W-:Y:S01]  /*31c0*/  FADD.FTZ R86, R86, -R64.reuse ;  /* 0x8000004056567221 */ /* 0x100fe20000010000 */
[--C-:B------:R-:W-:Y:S01]  /*31d0*/  FADD.FTZ R88, R88, -R64.reuse ;  /* 0x8000004058587221 */ /* 0x100fe20000010000 */
[--C-:B------:R-:W-:Y:S01]  /*31e0*/  FADD.FTZ R90, R90, -R64.reuse ;  /* 0x800000405a5a7221 */ /* 0x100fe20000010000 */
[----:B------:R-:W-:Y:S01]  /*31f0*/  FADD.FTZ R91, R91, -R64 ;  /* 0x800000405b5b7221 */ /* 0x000fe20000010000 */
[----:B------:R-:W-:Y:S01]  /*3200*/  FFMA.FTZ R58, R55, R53, R164 ;  /* 0x00000035373a7223 */ /* 0x000fe200000100a4 */
[----:B------:R-:W-:Y:S01]  /*3210*/  F2FP.BF16.F32.PACK_AB R55, R112, R67 ;  /* 0x000000437037723e */ /* 0x000fe200000010ff */
[--C-:B------:R-:W-:Y:S01]  /*3220*/  FADD.FTZ R53, R56, -R64.reuse ;  /* 0x8000004038357221 */ /* 0x100fe20000010000 */
[----:B------:R-:W0:Y:S01]  /*3230*/  LDC.64 R112, c[0x0][0x2b8] ;  /* 0x0000ae00ff707b82 */ /* 0x000e220000000a00 */
[----:B------:R-:W-:Y:S01]  /*3240*/  SHF.L.U32 R67, R42, 0x10, RZ ;  /* 0x000000102a437819 */ /* 0x000fe200000006ff */
[--C-:B------:R-:W-:Y:S01]  /*3250*/  FADD.FTZ R92, R92, -R64.reuse ;  /* 0x800000405c5c7221 */ /* 0x100fe20000010000 */
[----:B------:R-:W-:Y:S01]  /*3260*/  FMUL.FTZ R56, R66, R53 ;  /* 0x0000003542387220 */ /* 0x000fe20000410000 */
[--C-:B------:R-:W-:Y:S01]  /*3270*/  FADD.FTZ R53, R52, -R64.reuse ;  /* 0x8000004034357221 */ /* 0x100fe20000010000 */
[--C-:B------:R-:W-:Y:S01]  /*3280*/  FADD.FTZ R93, R93, -R64.reuse ;  /* 0x800000405d5d7221 */ /* 0x100fe20000010000 */
[--C-:B------:R-:W-:Y:S01]  /*3290*/  FADD.FTZ R94, R94, -R64.reuse ;  /* 0x800000405e5e7221 */ /* 0x100fe20000010000 */
[----:B------:R-:W-:Y:S01]  /*32a0*/  FFMA.FTZ R54, R56, R67, R161 ;  /* 0x0000004338367223 */ /* 0x000fe200000100a1 */
[C---:B------:R-:W-:Y:S01]  /*32b0*/  FMUL.FTZ R56, R66.reuse, R65 ;  /* 0x0000004142387220 */ /* 0x040fe20000410000 */
[----:B------:R-:W-:Y:S01]  /*32c0*/  FMUL.FTZ R52, R66, R53 ;  /* 0x0000003542347220 */ /* 0x000fe20000410000 */
[----:B------:R-:W-:Y:S01]  /*32d0*/  SHF.L.U32 R65, R41, 0x10, RZ ;  /* 0x0000001029417819 */ /* 0x000fe200000006ff */
[--C-:B------:R-:W-:Y:S01]  /*32e0*/  FADD.FTZ R96, R96, -R64.reuse ;  /* 0x8000004060607221 */ /* 0x100fe20000010000 */
[----:B------:R-:W-:Y:S01]  /*32f0*/  SHF.L.U32 R53, R40, 0x10, RZ ;  /* 0x0000001028357819 */ /* 0x000fe200000006ff */
[--C-:B------:R-:W-:Y:S01]  /*3300*/  FADD.FTZ R97, R97, -R64.reuse ;  /* 0x8000004061617221 */ /* 0x100fe20000010000 */
[----:B------:R-:W-:Y:S01]  /*3310*/  F2FP.BF16.F32.PACK_AB R54, R57, R54 ;  /* 0x000000363936723e */ /* 0x000fe200000010ff */
[----:B------:R-:W-:Y:S01]  /*3320*/  FFMA.FTZ R56, R56, R65, R163 ;  /* 0x0000004138387223 */ /* 0x000fe200000100a3 */
[--C-:B------:R-:W-:Y:S01]  /*3330*/  FADD.FTZ R98, R98, -R64.reuse ;  /* 0x8000004062627221 */ /* 0x100fe20000010000 */
[----:B------:R-:W-:Y:S01]  /*3340*/  FFMA.FTZ R65, R52, R53, R165 ;  /* 0x0000003534417223 */ /* 0x000fe200000100a5 */
[--C-:B------:R-:W-:Y:S01]  /*3350*/  FADD.FTZ R99, R99, -R64.reuse ;  /* 0x8000004063637221 */ /* 0x100fe20000010000 */
[--C-:B------:R-:W-:Y:S01]  /*3360*/  FADD.FTZ R100, R100, -R64.reuse ;  /* 0x8000004064647221 */ /* 0x100fe20000010000 */
[----:B------:R-:W-:Y:S01]  /*3370*/  F2FP.BF16.F32.PACK_AB R53, R59, R56 ;  /* 0x000000383b35723e */ /* 0x000fe200000010ff */
[--C-:B------:R-:W-:Y:S01]  /*3380*/  FADD.FTZ R101, R101, -R64.reuse ;  /* 0x8000004065657221 */ /* 0x100fe20000010000 */
[----:B------:R-:W-:Y:S01]  /*3390*/  F2FP.BF16.F32.PACK_AB R52, R58, R65 ;  /* 0x000000413a34723e */ /* 0x000fe200000010ff */
[----:B------:R-:W-:Y:S01]  /*33a0*/  FADD.FTZ R102, R102, -R64 ;  /* 0x8000004066667221 */ /* 0x000fe20000010000 */
[----:B0-----:R-:W-:-:S04]  /*33b0*/  IMAD.WIDE.U32 R56, R130, 0x10, R112 ;  /* 0x0000001082387825 */ /* 0x001fc800078e0070 */
[--C-:B------:R-:W-:Y:S01]  /*33c0*/  FADD.FTZ R103, R103, -R64.reuse ;  /* 0x8000004067677221 */ /* 0x100fe20000010000 */
[--C-:B------:R-:W-:Y:S01]  /*33d0*/  FADD.FTZ R104, R104, -R64.reuse ;  /* 0x8000004068687221 */ /* 0x100fe20000010000 */
[--C-:B------:R-:W-:Y:S01]  /*33e0*/  FADD.FTZ R105, R105, -R64.reuse ;  /* 0x8000004069697221 */ /* 0x100fe20000010000 */
[--C-:B------:R-:W-:Y:S01]  /*33f0*/  FADD.FTZ R106, R106, -R64.reuse ;  /* 0x800000406a6a7221 */ /* 0x100fe20000010000 */
[----:B------:R0:W-:Y:S01]  /*3400*/  STG.E.128 desc[UR4][R56.64], R52 ;  /* 0x0000003438007986 */ /* 0x0001e2000c101d04 */
[--C-:B------:R-:W-:Y:S01]  /*3410*/  FADD.FTZ R107, R107, -R64.reuse ;  /* 0x800000406b6b7221 */ /* 0x100fe20000010000 */
        /* <DEDUP_REMOVED lines=16> */
[----:B0-----:R-:W-:Y:S01]  /*3520*/  PRMT R52, R39, 0x7632, R52 ;  /* 0x0000763227347816 */ /* 0x001fe20000000034 */
[C---:B------:R-:W-:Y:S01]  /*3530*/  FMUL.FTZ R56, R66.reuse, R85 ;  /* 0x0000005542387220 */ /* 0x040fe20000410000 */
        /* <DEDUP_REMOVED lines=42> */
[----:B------:R-:W-:Y:S01]  /*37e0*/  PRMT R52, R36, 0x7632, R52 ;  /* 0x0000763224347816 */ /* 0x000fe20000000034 */
[----:B------:R-:W-:Y:S01]  /*37f0*/  IMAD.WIDE.U32 R132, R132, 0x10, R112 ;  /* 0x0000001084847825 */ /* 0x000fe200078e0070 */
[----:B------:R-:W-:-:S02]  /*3800*/  SHF.L.U32 R66, R66, 0x10, RZ ;  /* 0x0000001042427819 */ /* 0x000fc400000006ff */
[----:B------:R-:W-:Y:S02]  /*3810*/  PRMT R61, R37, 0x7632, R61 ;  /* 0x00007632253d7816 */ /* 0x000fe4000000003d */
[----:B------:R-:W-:Y:S01]  /*3820*/  SHF.L.U32 R52, R52, 0x10, RZ ;  /* 0x0000001034347819 */ /* 0x000fe200000006ff */
[----:B------:R-:W-:Y:S01]  /*3830*/  FFMA.FTZ R55, R55, R66, R142 ;  /* 0x0000004237377223 */ /* 0x000fe2000001008e */
[----:B------:R-:W-:Y:S02]  /*3840*/  PRMT R66, R32, 0x7632, R66 ;  /* 0x0000763220427816 */ /* 0x000fe40000000042 */
[----:B------:R-:W-:Y:S01]  /*3850*/  SHF.L.U32 R61, R61, 0x10, RZ ;  /* 0x000000103d3d7819 */ /* 0x000fe200000006ff */
[----:B------:R-:W-:Y:S01]  /*3860*/  FFMA.FTZ R52, R69, R52, R156 ;  /* 0x0000003445347223 */ /* 0x000fe2000001009c */
[----:B------:R-:W-:Y:S02]  /*3870*/  PRMT R69, R33, 0x7632, R69 ;  /* 0x0000763221457816 */ /* 0x000fe40000000045 */
[----:B------:R-:W-:Y:S01]  /*3880*/  SHF.L.U32 R66, R66, 0x10, RZ ;  /* 0x0000001042427819 */ /* 0x000fe200000006ff */
[----:B------:R-:W-:Y:S01]  /*3890*/  FFMA.FTZ R61, R71, R61, R154 ;  /* 0x0000003d473d7223 */ /* 0x000fe2000001009a */
[----:B------:R-:W-:-:S02]  /*38a0*/  PRMT R71, R34, 0x7632, R71 ;  /* 0x0000763222477816 */ /* 0x000fc40000000047 */
[----:B------:R-:W-:Y:S01]  /*38b0*/  SHF.L.U32 R69, R69, 0x10, RZ ;  /* 0x0000001045457819 */ /* 0x000fe200000006ff */
[----:B------:R-:W-:Y:S01]  /*38c0*/  FFMA.FTZ R91, R77, R66, R148 ;  /* 0x000000424d5b7223 */ /* 0x000fe20000010094 */
[----:B------:R-:W-:Y:S02]  /*38d0*/  PRMT R66, R29, 0x7632, R66 ;  /* 0x000076321d427816 */ /* 0x000fe40000000042 */
[----:B------:R-:W-:Y:S01]  /*38e0*/  PRMT R53, R38, 0x7632, R53 ;  /* 0x0000763226357816 */ /* 0x000fe20000000035 */
[----:B------:R-:W-:Y:S01]  /*38f0*/  FFMA.FTZ R93, R79, R69, R146 ;  /* 0x000000454f5d7223 */ /* 0x000fe20000010092 */
[----:B------:R-:W-:Y:S02]  /*3900*/  SHF.L.U32 R71, R71, 0x10, RZ ;  /* 0x0000001047477819 */ /* 0x000fe400000006ff */
[----:B------:R-:W-:Y:S02]  /*3910*/  PRMT R69, R30, 0x7632, R69 ;  /* 0x000076321e457816 */ /* 0x000fe40000000045 */
[----:B------:R-:W-:Y:S01]  /*3920*/  SHF.L.U32 R66, R66, 0x10, RZ ;  /* 0x0000001042427819 */ /* 0x000fe200000006ff */
[----:B------:R-:W-:Y:S01]  /*3930*/  FFMA.FTZ R54, R54, R71, R144 ;  /* 0x0000004736367223 */ /* 0x000fe20000010090 */
[----:B------:R-:W-:-:S02]  /*3940*/  SHF.L.U32 R53, R53, 0x10, RZ ;  /* 0x0000001035357819 */ /* 0x000fc400000006ff */
[----:B------:R-:W-:Y:S01]  /*3950*/  PRMT R71, R31, 0x7632, R71 ;  /* 0x000076321f477816 */ /* 0x000fe20000000047 */
[----:B------:R-:W-:Y:S01]  /*3960*/  FFMA.FTZ R57, R57, R66, R138 ;  /* 0x0000004239397223 */ /* 0x000fe2000001008a */
[----:B------:R-:W-:Y:S01]  /*3970*/  SHF.L.U32 R69, R69, 0x10, RZ ;  /* 0x0000001045457819 */ /* 0x000fe200000006ff */
[----:B------:R-:W-:Y:S01]  /*3980*/  FFMA.FTZ R53, R73, R53, R152 ;  /* 0x0000003549357223 */ /* 0x000fe20000010098 */
[----:B------:R-:W-:Y:S02]  /*3990*/  PRMT R66, R28, 0x7632, R66 ;  /* 0x000076321c427816 */ /* 0x000fe40000000042 */
[----:B------:R-:W-:Y:S01]  /*39a0*/  SHF.L.U32 R114, R71, 0x10, RZ ;  /* 0x0000001047727819 */ /* 0x000fe200000006ff */
[----:B------:R-:W-:Y:S01]  /*39b0*/  FFMA.FTZ R58, R58, R69, R128 ;  /* 0x000000453a3a7223 */ /* 0x000fe20000010080 */
[----:B------:R-:W-:Y:S02]  /*39c0*/  PRMT R73, R27, 0x7632, R73 ;  /* 0x000076321b497816 */ /* 0x000fe40000000049 */
[----:B------:R-:W-:Y:S01]  /*39d0*/  PRMT R71, R26, 0x7632, R71 ;  /* 0x000076321a477816 */ /* 0x000fe20000000047 */
[----:B------:R-:W-:Y:S01]  /*39e0*/  FFMA.FTZ R59, R59, R114, R13 ;  /* 0x000000723b3b7223 */ /* 0x000fe2000001000d */
[----:B------:R-:W-:-:S02]  /*39f0*/  SHF.L.U32 R69, R66, 0x10, RZ ;  /* 0x0000001042457819 */ /* 0x000fc400000006ff */
[----:B------:R-:W-:Y:S02]  /*3a00*/  SHF.L.U32 R66, R73, 0x10, RZ ;  /* 0x0000001049427819 */ /* 0x000fe400000006ff */
[----:B------:R-:W-:Y:S01]  /*3a10*/  SHF.L.U32 R71, R71, 0x10, RZ ;  /* 0x0000001047477819 */ /* 0x000fe200000006ff */
[----:B------:R-:W-:Y:S01]  /*3a20*/  FFMA.FTZ R56, R56, R69, R140 ;  /* 0x0000004538387223 */ /* 0x000fe2000001008c */
[----:B------:R-:W-:Y:S01]  /*3a30*/  PRMT R69, R25, 0x7632, R69 ;  /* 0x0000763219457816 */ /* 0x000fe20000000045 */
[----:B------:R-:W-:Y:S01]  /*3a40*/  FFMA.FTZ R89, R89, R66, R117 ;  /* 0x0000004259597223 */ /* 0x000fe20000010075 */
[----:B------:R-:W-:Y:S01]  /*3a50*/  PRMT R66, R24, 0x7632, R66 ;  /* 0x0000763218427816 */ /* 0x000fe20000000042 */
[----:B------:R-:W-:Y:S01]  /*3a60*/  FFMA.FTZ R87, R87, R71, R116 ;  /* 0x0000004757577223 */ /* 0x000fe20000010074 */
[----:B------:R-:W-:Y:S02]  /*3a70*/  PRMT R71, R23, 0x7632, R71 ;  /* 0x0000763217477816 */ /* 0x000fe40000000047 */
[----:B------:R-:W-:-:S02]  /*3a80*/  SHF.L.U32 R66, R66, 0x10, RZ ;  /* 0x0000001042427819 */ /* 0x000fc400000006ff */
[----:B------:R-:W-:Y:S02]  /*3a90*/  SHF.L.U32 R130, R71, 0x10, RZ ;  /* 0x0000001047827819 */ /* 0x000fe400000006ff */
[----:B------:R-:W-:Y:S01]  /*3aa0*/  PRMT R71, R22, 0x7632, R71 ;  /* 0x0000763216477816 */ /* 0x000fe20000000047 */
[----:B------:R-:W-:Y:S01]  /*3ab0*/  FFMA.FTZ R83, R83, R66, R14 ;  /* 0x0000004253537223 */ /* 0x000fe2000001000e */
        /* <DEDUP_REMOVED lines=13> */
[----:B------:R-:W-:Y:S02]  /*3b90*/  SHF.L.U32 R130, R73, 0x10, RZ ;  /* 0x0000001049827819 */ /* 0x000fe400000006ff */
[----:B------:R-:W-:-:S02]  /*3ba0*/  SHF.L.U32 R73, R71, 0x10, RZ ;  /* 0x0000001047497819 */ /* 0x000fc400000006ff */
[----:B------:R-:W-:Y:S01]  /*3bb0*/  SHF.L.U32 R75, R27, 0x10, RZ ;  /* 0x000000101b4b7819 */ /* 0x000fe200000006ff */
[----:B------:R-:W-:Y:S01]  /*3bc0*/  FFMA.FTZ R71, R95, R130, R125 ;  /* 0x000000825f477223 */ /* 0x000fe2000001007d */
[----:B------:R-:W-:Y:S01]  /*3bd0*/  PRMT R69, R17, 0x7632, R69 ;  /* 0x0000763211457816 */ /* 0x000fe20000000045 */
[----:B------:R-:W-:Y:S01]  /*3be0*/  FFMA.FTZ R81, R81, R73, R124 ;  /* 0x0000004951517223 */ /* 0x000fe2000001007c */
[----:B------:R-:W-:Y:S01]  /*3bf0*/  SHF.L.U32 R73, R39, 0x10, RZ ;  /* 0x0000001027497819 */ /* 0x000fe200000006ff */
[----:B------:R-:W-:Y:S01]  /*3c00*/  FFMA.FTZ R98, R98, R75, R4 ;  /* 0x0000004b62627223 */ /* 0x000fe20000010004 */
[----:B------:R-:W-:Y:S02]  /*3c10*/  SHF.L.U32 R75, R24, 0x10, RZ ;  /* 0x00000010184b7819 */ /* 0x000fe400000006ff */
        /* <DEDUP_REMOVED lines=39> */
[----:B------:R-:W-:Y:S01]  /*3e90*/  F2FP.BF16.F32.PACK_AB R60, R52, R74 ;  /* 0x0000004a343c723e */ /* 0x000fe200000010ff */
[----:B------:R-:W-:Y:S01]  /*3ea0*/  IMAD.WIDE.U32 R76, R135, 0x10, R112 ;  /* 0x00000010874c7825 */ /* 0x000fe200078e0070 */
[----:B------:R-:W-:-:S03]  /*3eb0*/  SHF.L.U32 R114, R69, 0x10, RZ ;  /* 0x0000001045727819 */ /* 0x000fc600000006ff */
[----:B------:R-:W-:Y:S01]  /*3ec0*/  FFMA.FTZ R104, R104, R68, R7 ;  /* 0x0000004468687223 */ /* 0x000fe20000010007 */
[----:B------:R-:W-:Y:S02]  /*3ed0*/  SHF.L.U32 R68, R20, 0x10, RZ ;  /* 0x0000001014447819 */ /* 0x000fe400000006ff */
[----:B------:R-:W-:Y:S01]  /*3ee0*/  F2FP.BF16.F32.PACK_AB R55, R55, R82 ;  /* 0x000000523737723e */ /* 0x000fe200000010ff */
[----:B------:R-:W-:Y:S01]  /*3ef0*/  FFMA.FTZ R69, R111, R114, R123 ;  /* 0x000000726f457223 */ /* 0x000fe2000001007b */
[----:B------:R-:W-:Y:S01]  /*3f00*/  F2FP.BF16.F32.PACK_AB R54, R54, R80 ;  /* 0x000000503636723e */ /* 0x000fe200000010ff */
[----:B------:R-:W-:Y:S01]  /*3f10*/  FFMA.FTZ R100, R100, R68, R5 ;  /* 0x0000004464647223 */ /* 0x000fe20000010005 */
[----:B------:R-:W-:Y:S01]  /*3f20*/  FFMA.FTZ R68, R62, R75, R12 ;  /* 0x0000004b3e447223 */ /* 0x000fe2000001000c */
[----:B------:R-:W-:Y:S02]  /*3f30*/  F2FP.BF16.F32.PACK_AB R62, R53, R72 ;  /* 0x00000048353e723e */ /* 0x000fe400000010ff */
[----:B------:R-:W-:-:S02]  /*3f40*/  PRMT R53, R16, 0x7632, R53 ;  /* 0x0000763210357816 */ /* 0x000fc40000000035 */
[----:B------:R-:W-:Y:S02]  /*3f50*/  SHF.L.U32 R75, R17, 0x10, RZ ;  /* 0x00000010114b7819 */ /* 0x000fe400000006ff */
[----:B------:R-:W-:Y:S01]  /*3f60*/  SHF.L.U32 R73, R53, 0x10, RZ ;  /* 0x0000001035497819 */ /* 0x000fe200000006ff */
[----:B------:R-:W-:Y:S01]  /*3f70*/  IMAD.WIDE.U32 R52, R129, 0x10, R112 ;  /* 0x0000001081347825 */ /* 0x000fe200078e0070 */
[----:B------:R-:W-:-:S03]  /*3f80*/  SHF.L.U32 R72, R16, 0x10, RZ ;  /* 0x0000001010487819 */ /* 0x000fc600000006ff */
[----:B------:R-:W-:Y:S01]  /*3f90*/  FFMA.FTZ R110, R110, R75, R10 ;  /* 0x0000004b6e6e7223 */ /* 0x000fe2000001000a */
[----:B------:R-:W-:Y:S01]  /*3fa0*/  F2FP.BF16.F32.PACK_AB R59, R59, R90 ;  /* 0x0000005a3b3b723e */ /* 0x000fe200000010ff */
[----:B------:R-:W-:Y:S01]  /*3fb0*/  FFMA.FTZ R109, R109, R73, R122 ;  /* 0x000000496d6d7223 */ /* 0x000fe2000001007a */
[----:B------:R0:W-:Y:S01]  /*3fc0*/  STG.E.128 desc[UR4][R52.64], R60 ;  /* 0x0000003c34007986 */ /* 0x0001e2000c101d04 */
[----:B------:R-:W-:Y:S01]  /*3fd0*/  FFMA.FTZ R108, R108, R72, R9 ;  /* 0x000000486c6c7223 */ /* 0x000fe20000010009 */
[--C-:B------:R-:W-:Y:S01]  /*3fe0*/  IMAD.WIDE.U32 R72, R131, 0x10, R112.reuse ;  /* 0x0000001083487825 */ /* 0x100fe200078e0070 */
[----:B------:R-:W-:Y:S02]  /*3ff0*/  F2FP.BF16.F32.PACK_AB R58, R58, R88 ;  /* 0x000000583a3a723e */ /* 0x000fe400000010ff */
[----:B------:R-:W-:Y:S01]  /*4000*/  F2FP.BF16.F32.PACK_AB R57, R57, R86 ;  /* 0x000000563939723e */ /* 0x000fe200000010ff */
[----:B------:R-:W-:Y:S01]  /*4010*/  IMAD.WIDE.U32 R74, R134, 0x10, R112 ;  /* 0x00000010864a7825 */ /* 0x000fe200078e0070 */
[----:B------:R-:W-:-:S02]  /*4020*/  F2FP.BF16.F32.PACK_AB R56, R56, R84 ;  /* 0x000000543838723e */ /* 0x000fc400000010ff */
[----:B------:R-:W-:Y:S02]  /*4030*/  F2FP.BF16.F32.PACK_AB R67, R67, R106 ;  /* 0x0000006a4343723e */ /* 0x000fe400000010ff */
[----:B------:R-:W-:Y:S02]  /*4040*/  F2FP.BF16.F32.PACK_AB R66, R66, R104 ;  /* 0x000000684242723e */ /* 0x000fe400000010ff */
[----:B------:R-:W-:Y:S02]  /*4050*/  F2FP.BF16.F32.PACK_AB R65, R65, R102 ;  /* 0x000000664141723e */ /* 0x000fe400000010ff */
[----:B------:R-:W-:Y:S02]  /*4060*/  F2FP.BF16.F32.PACK_AB R64, R64, R100 ;  /* 0x000000644040723e */ /* 0x000fe400000010ff */
[----:B------:R-:W-:Y:S02]  /*4070*/  F2FP.BF16.F32.PACK_AB R71, R71, R68 ;  /* 0x000000444747723e */ /* 0x000fe400000010ff */
[----:B0-----:R-:W-:-:S02]  /*4080*/  F2FP.BF16.F32.PACK_AB R53, R93, R95 ;  /* 0x0000005f5d35723e */ /* 0x001fc400000010ff */
[----:B------:R-:W-:Y:S02]  /*4090*/  F2FP.BF16.F32.PACK_AB R52, R91, R97 ;  /* 0x000000615b34723e */ /* 0x000fe400000010ff */
[----:B------:R-:W-:Y:S02]  /*40a0*/  F2FP.BF16.F32.PACK_AB R63, R89, R98 ;  /* 0x00000062593f723e */ /* 0x000fe400000010ff */
[----:B------:R-:W-:Y:S01]  /*40b0*/  F2FP.BF16.F32.PACK_AB R62, R87, R96 ;  /* 0x00000060573e723e */ /* 0x000fe200000010ff */
[----:B------:R0:W-:Y:S01]  /*40c0*/  STG.E.128 desc[UR4][R72.64], R52 ;  /* 0x0000003448007986 */ /* 0x0001e2000c101d04 */
[----:B------:R-:W-:Y:S02]  /*40d0*/  F2FP.BF16.F32.PACK_AB R61, R85, R94 ;  /* 0x0000005e553d723e */ /* 0x000fe400000010ff */
[----:B------:R-:W-:Y:S01]  /*40e0*/  F2FP.BF16.F32.PACK_AB R60, R83, R92 ;  /* 0x0000005c533c723e */ /* 0x000fe200000010ff */
[----:B------:R0:W-:Y:S01]  /*40f0*/  STG.E.128 desc[UR4][R132.64], R56 ;  /* 0x0000003884007986 */ /* 0x0001e2000c101d04 */
[----:B------:R-:W-:-:S02]  /*4100*/  F2FP.BF16.F32.PACK_AB R70, R81, R70 ;  /* 0x000000465146723e */ /* 0x000fc400000010ff */
[----:B------:R-:W-:Y:S01]  /*4110*/  F2FP.BF16.F32.PACK_AB R69, R69, R110 ;  /* 0x0000006e4545723e */ /* 0x000fe200000010ff */
[----:B------:R0:W-:Y:S01]  /*4120*/  STG.E.128 desc[UR4][R74.64], R60 ;  /* 0x0000003c4a007986 */ /* 0x0001e2000c101d04 */
[----:B------:R-:W-:Y:S02]  /*4130*/  F2FP.BF16.F32.PACK_AB R68, R109, R108 ;  /* 0x0000006c6d44723e */ /* 0x000fe400000010ff */
[----:B------:R-:W-:Y:S01]  /*4140*/  SEL R106, RZ, 0x1, P4 ;  /* 0x00000001ff6a7807 */ /* 0x000fe20002000000 */
[----:B------:R0:W-:Y:S04]  /*4150*/  STG.E.128 desc[UR4][R76.64], R64 ;  /* 0x000000404c007986 */ /* 0x0001e8000c101d04 */
[----:B------:R0:W-:Y:S01]  /*4160*/  STG.E.128 desc[UR4][R78.64], R68 ;  /* 0x000000444e007986 */ /* 0x0001e2000c101d04 */
[----:B------:R-:W-:Y:S05]  /*4170*/  @!P1 BRA `(.L_x_16365) ;  /* 0xffffffc400d49947 */ /* 0x000fea000383ffff */
[----:B------:R-:W-:Y:S05]  /*4180*/  EXIT ;  /* 0x000000000000794d */ /* 0x000fea0003800000 */
.L_x_16364:
[----:B------:R-:W-:Y:S01]  /*4190*/  HFMA2.MMA R114, -RZ, RZ, 0, 5.9604644775390625e-08 ;  /* 0x00000001ff727435 */ /* 0x000fe200000001ff */
[----:B------:R-:W-:Y:S02]  /*41a0*/  MOV R133, R115 ;  /* 0x0000007300857202 */ /* 0x000fe40000000f00 */
[----:B------:R-:W-:Y:S02]  /*41b0*/  MOV R113, 0x1f ;  /* 0x0000001f00717802 */ /* 0x000fe40000000f00 */
[----:B------:R-:W-:-:S07]  /*41c0*/  MOV R112, 0xffffffff ;  /* 0xffffffff00707802 */ /* 0x000fce0000000f00 */
[----:B-----5:R-:W-:Y:S05]  /*41d0*/  WARPSYNC.COLLECTIVE R112, `(.L_x_16366) ;  /* 0x0000000070087348 */ /* 0x020fea0003c00000 */
[----:B------:R0:W1:Y:S02]  /*41e0*/  SHFL.BFLY P2, R65, R133, R114, R113 ;  /* 0x0c00007285417389 */ /* 0x0000640000040071 */
[----:B01---5:R-:W-:Y:S01]  /*41f0*/  ENDCOLLECTIVE ;  /* 0x000000000000791b */ /* 0x023fe20003800000 */
.L_x_16366:
[----:B------:R-:W-:Y:S01]  /*4200*/  HFMA2.MMA R114, -RZ, RZ, 0, 1.1920928955078125e-07 ;  /* 0x00000002ff727435 */ /* 0x000fe200000001ff */
[----:B------:R-:W-:-:S10]  /*4210*/  FADD.FTZ R133, R115, R65 ;  /* 0x0000004173857221 */ /* 0x000fd40000010000 */
[----:B------:R-:W-:Y:S05]  /*4220*/  WARPSYNC.COLLECTIVE R112, `(.L_x_16367) ;  /* 0x0000000070087348 */ /* 0x000fea0003c00000 */
[----:B------:R0:W1:Y:S02]  /*4230*/  SHFL.BFLY P2, R65, R133, R114, R113 ;  /* 0x0c00007285417389 */ /* 0x0000640000040071 */
[----:B01----:R-:W-:Y:S01]  /*4240*/  ENDCOLLECTIVE ;  /* 0x000000000000791b */ /* 0x003fe20003800000 */
.L_x_16367:
[----:B------:R-:W-:Y:S01]  /*4250*/  MOV R114, 0x4 ;  /* 0x0000000400727802 */ /* 0x000fe20000000f00 */
[----:B------:R-:W-:-:S07]  /*4260*/  FADD.FTZ R133, R133, R65 ;  /* 0x0000004185857221 */ /* 0x000fce0000010000 */
[----:B------:R-:W-:Y:S05]  /*4270*/  WARPSYNC.COLLECTIVE R112, `(.L_x_16368) ;  /* 0x0000000070087348 */ /* 0x000fea0003c00000 */
[----:B------:R0:W1:Y:S02]  /*4280*/  SHFL.BFLY P2, R65, R133, R114, R113 ;  /* 0x0c00007285417389 */ /* 0x0000640000040071 */
[----:B01----:R-:W-:Y:S01]  /*4290*/  ENDCOLLECTIVE ;  /* 0x000000000000791b */ /* 0x003fe20003800000 */
.L_x_16368:
[----:B------:R-:W-:Y:S01]  /*42a0*/  HFMA2.MMA R114, -RZ, RZ, 0, 4.76837158203125e-07 ;  /* 0x00000008ff727435 */ /* 0x000fe200000001ff */
[----:B------:R-:W-:-:S05]  /*42b0*/  FADD.FTZ R64, R133, R65 ;  /* 0x0000004185407221 */ /* 0x000fca0000010000 */
[----:B------:R-:W-:-:S07]  /*42c0*/  MOV R133, R64 ;  /* 0x0000004000857202 */ /* 0x000fce0000000f00 */
[----:B------:R-:W-:Y:S05]  /*42d0*/  WARPSYNC.COLLECTIVE R112, `(.L_x_16369) ;  /* 0x0000000070087348 */ /* 0x000fea0003c00000 */
[----:B------:R0:W1:Y:S02]  /*42e0*/  SHFL.BFLY P2, R65, R133, R114, R113 ;  /* 0x0c00007285417389 */ /* 0x0000640000040071 */
[----:B01----:R-:W-:Y:S01]  /*42f0*/  ENDCOLLECTIVE ;  /* 0x000000000000791b */ /* 0x003fe20003800000 */
.L_x_16369:
[----:B------:R-:W-:Y:S01]  /*4300*/  HFMA2.MMA R114, -RZ, RZ, 0, 9.5367431640625e-07 ;  /* 0x00000010ff727435 */ /* 0x000fe200000001ff */
[----:B------:R-:W-:-:S05]  /*4310*/  FADD.FTZ R115, R64, R65 ;  /* 0x0000004140737221 */ /* 0x000fca0000010000 */
[----:B------:R-:W-:-:S07]  /*4320*/  MOV R133, R115 ;  /* 0x0000007300857202 */ /* 0x000fce0000000f00 */
[----:B------:R-:W-:Y:S05]  /*4330*/  WARPSYNC.COLLECTIVE R112, `(.L_x_16370) ;  /* 0x0000000070087348 */ /* 0x000fea0003c00000 */
[----:B------:R0:W1:Y:S02]  /*4340*/  SHFL.BFLY P2, R65, R133, R114, R113 ;  /* 0x0c00007285417389 */ /* 0x0000640000040071 */
[----:B01----:R-:W-:Y:S01]  /*4350*/  ENDCOLLECTIVE ;  /* 0x000000000000791b */ /* 0x003fe20003800000 */
.L_x_16370:
[----:B------:R-:W-:Y:S01]  /*4360*/  HFMA2.MMA R114, -RZ, RZ, 0, 5.9604644775390625e-08 ;  /* 0x00000001ff727435 */ /* 0x000fe200000001ff */
[----:B------:R-:W-:-:S04]  /*4370*/  FADD.FTZ R64, R115, R65 ;  /* 0x0000004173407221 */ /* 0x000fc80000010000 */
[----:B------:R-:W-:-:S04]  /*4380*/  FMUL.FTZ R64, R64, 0.0005580357392318546772 ;  /* 0x3a12492540407820 */ /* 0x000fc80000410000 */
        /* <DEDUP_REMOVED lines=112> */
[----:B------:R-:W-:-:S04]  /*4a90*/  MOV R112, 0xffffffff ;  /* 0xffffffff00707802 */ /* 0x000fc80000000f00 */
[----:B------:R-:W-:-:S07]  /*4aa0*/  MOV R133, R115 ;  /* 0x0000007300857202 */ /* 0x000fce0000000f00 */
[----:B------:R-:W-:Y:S05]  /*4ab0*/  WARPSYNC.COLLECTIVE R112, `(.L_x_16371) ;  /* 0x0000000070087348 */ /* 0x000fea0003c00000 */
[----:B------:R0:W1:Y:S02]  /*4ac0*/  SHFL.BFLY P2, R65, R133, R114, R113 ;  /* 0x0c00007285417389 */ /* 0x0000640000040071 */
[----:B01----:R-:W-:Y:S01]  /*4ad0*/  ENDCOLLECTIVE ;  /* 0x000000000000791b */ /* 0x003fe20003800000 */
.L_x_16371:
[----:B------:R-:W-:Y:S01]  /*4ae0*/  HFMA2.MMA R114, -RZ, RZ, 0, 1.1920928955078125e-07 ;  /* 0x00000002ff727435 */ /* 0x000fe200000001ff */
[----:B------:R-:W-:-:S10]  /*4af0*/  FADD.FTZ R133, R115, R65 ;  /* 0x0000004173857221 */ /* 0x000fd40000010000 */
[----:B------:R-:W-:Y:S05]  /*4b00*/  WARPSYNC.COLLECTIVE R112, `(.L_x_16372) ;  /* 0x0000000070087348 */ /* 0x000fea0003c00000 */
[----:B------:R0:W1:Y:S02]  /*4b10*/  SHFL.BFLY P2, R65, R133, R114, R113 ;  /* 0x0c00007285417389 */ /* 0x0000640000040071 */
[----:B01----:R-:W-:Y:S01]  /*4b20*/  ENDCOLLECTIVE ;  /* 0x000000000000791b */ /* 0x003fe20003800000 */
.L_x_16372:
[----:B------:R-:W-:Y:S01]  /*4b30*/  MOV R114, 0x4 ;  /* 0x0000000400727802 */ /* 0x000fe20000000f00 */
[----:B------:R-:W-:-:S07]  /*4b40*/  FADD.FTZ R133, R133, R65 ;  /* 0x0000004185857221 */ /* 0x000fce0000010000 */
[----:B------:R-:W-:Y:S05]  /*4b50*/  WARPSYNC.COLLECTIVE R112, `(.L_x_16373) ;  /* 0x0000000070087348 */ /* 0x000fea0003c00000 */
[----:B------:R0:W1:Y:S02]  /*4b60*/  SHFL.BFLY P2, R65, R133, R114, R113 ;  /* 0x0c00007285417389 */ /* 0x0000640000040071 */
[----:B01----:R-:W-:Y:S01]  /*4b70*/  ENDCOLLECTIVE ;  /* 0x000000000000791b */ /* 0x003fe20003800000 */
.L_x_16373:
[----:B------:R-:W-:Y:S01]  /*4b80*/  HFMA2.MMA R114, -RZ, RZ, 0, 4.76837158203125e-07 ;  /* 0x00000008ff727435 */ /* 0x000fe200000001ff */
[----:B------:R-:W-:-:S05]  /*4b90*/  FADD.FTZ R115, R133, R65 ;  /* 0x0000004185737221 */ /* 0x000fca0000010000 */
[----:B------:R-:W-:-:S07]  /*4ba0*/  MOV R133, R115 ;  /* 0x0000007300857202 */ /* 0x000fce0000000f00 */
[----:B------:R-:W-:Y:S05]  /*4bb0*/  WARPSYNC.COLLECTIVE R112, `(.L_x_16374) ;  /* 0x0000000070087348 */ /* 0x000fea0003c00000 */
[----:B------:R0:W1:Y:S02]  /*4bc0*/  SHFL.BFLY P2, R65, R133, R114, R113 ;  /* 0x0c00007285417389 */ /* 0x0000640000040071 */
[----:B01----:R-:W-:Y:S01]  /*4bd0*/  ENDCOLLECTIVE ;  /* 0x000000000000791b */ /* 0x003fe20003800000 */
.L_x_16374:
[----:B------:R-:W-:Y:S01]  /*4be0*/  HFMA2.MMA R114, -RZ, RZ, 0, 9.5367431640625e-07 ;  /* 0x00000010ff727435 */ /* 0x000fe200000001ff */
[----:B------:R-:W-:-:S05]  /*4bf0*/  FADD.FTZ R115, R115, R65 ;  /* 0x0000004173737221 */ /* 0x000fca0000010000 */
[----:B------:R-:W-:-:S07]  /*4c00*/  MOV R133, R115 ;  /* 0x0000007300857202 */ /* 0x000fce0000000f00 */
[----:B------:R-:W-:Y:S05]  /*4c10*/  WARPSYNC.COLLECTIVE R112, `(.L_x_16375) ;  /* 0x0000000070087348 */ /* 0x000fea0003c00000 */
[----:B------:R0:W1:Y:S02]  /*4c20*/  SHFL.BFLY P2, R65, R133, R114, R113 ;  /* 0x0c00007285417389 */ /* 0x0000640000040071 */
[----:B01----:R-:W-:Y:S01]  /*4c30*/  ENDCOLLECTIVE ;  /* 0x000000000000791b */ /* 0x003fe20003800000 */
.L_x_16375:
[----:B------:R-:W-:Y:S05]  /*4c40*/  BRA `(.L_x_16376) ;  /* 0xffffffdc00847947 */ /* 0x000fea000383ffff */
.L_x_16377:
        /* <DEDUP_REMOVED lines=11> */
.L_x_46009:


//--------------------- .text._ZN10layer_norm13ln_fwd_kernelINS_13Kernel_traitsI13__nv_bfloat16S2_fS2_fjLj7168ELj1ELj1ELj4ELj16ENS_18Kernel_traits_baseILj7168ES2_S2_fS2_fjLj128EEEEELb0ELb0ELb1ELb0EEEvNS_9FwdParamsE --------------------------
	.section	.text._ZN10layer_norm13ln_fwd_kernelINS_13Kernel_traitsI13__nv_bfloat16S2_fS2_fjLj7168ELj1ELj1ELj4ELj16ENS_18Kernel_traits_baseILj7168ES2_S2_fS2_fjLj128EEEEELb0ELb0ELb1ELb0EEEvNS_9FwdParamsE,"ax",@progbits
	.align	128
        .global         _ZN10layer_norm13ln_fwd_kernelINS_13Kernel_traitsI13__nv_bfloat16S2_fS2_fjLj7168ELj1ELj1ELj4ELj16ENS_18Kernel_traits_baseILj7168ES2_S2_fS2_fjLj128EEEEELb0ELb0ELb1ELb0EEEvNS_9FwdParamsE
        .type           _ZN10layer_norm13ln_fwd_kernelINS_13Kernel_traitsI13__nv_bfloat16S2_fS2_fjLj7168ELj1ELj1ELj4ELj16ENS_18Kernel_traits_baseILj7168ES2_S2_fS2_fjLj128EEEEELb0ELb0ELb1ELb0EEEvNS_9FwdParamsE,@function
        .size           _ZN10layer_norm13ln_fwd_kernelINS_13Kernel_traitsI13__nv_bfloat16S2_fS2_fjLj7168ELj1ELj1ELj4ELj16ENS_18Kernel_traits_baseILj7168ES2_S2_fS2_fjLj128EEEEELb0ELb0ELb1ELb0EEEvNS_9FwdParamsE,(.L_x_46010 - _ZN10layer_norm13ln_fwd_kernelINS_13Kernel_traitsI13__nv_bfloat16S2_fS2_fjLj7168ELj1ELj1ELj4ELj16ENS_18Kernel_traits_baseILj7168ES2_S2_fS2_fjLj128EEEEELb0ELb0ELb1ELb0EEEvNS_9FwdParamsE)
        .other          _ZN10layer_norm13ln_fwd_kernelINS_13Kernel_traitsI13__nv_bfloat16S2_fS2_fjLj7168ELj1ELj1ELj4ELj16ENS_18Kernel_traits_baseILj7168ES2_S2_fS2_fjLj128EEEEELb0ELb0ELb1ELb0EEEvNS_9FwdParamsE,@"STO_CUDA_ENTRY STV_DEFAULT"
_ZN10layer_norm13ln_fwd_kernelINS_13Kernel_traitsI13__nv_bfloat16S2_fS2_fjLj7168ELj1ELj1ELj4ELj16ENS_18Kernel_traits_baseILj7168ES2_S2_fS2_fjLj128EEEEELb0ELb0ELb1ELb0EEEvNS_9FwdParamsE:
.text._ZN10layer_norm13ln_fwd_kernelINS_13Kernel_traitsI13__nv_bfloat16S2_fS2_fjLj7168ELj1ELj1ELj4ELj16ENS_18Kernel_traits_baseILj7168ES2_S2_fS2_fjLj128EEEEELb0ELb0ELb1ELb0EEEvNS_9FwdParamsE:
        /* <DEDUP_REMOVED lines=41> */
.L_x_16379:
[----:B------:R-:W-:Y:S05]  /*0290*/  BSYNC B0 ;  /* 0x0000000000007941 */ /* 0x000fea0003800000 */
.L_x_16378:
        /* <DEDUP_REMOVED lines=18> */
.L_x_16381:
[----:B------:R-:W-:Y:S05]  /*03c0*/  BSYNC B0 ;  /* 0x0000000000007941 */ /* 0x000fea0003800000 */
.L_x_16380:
        /* <DEDUP_REMOVED lines=18> */
.L_x_16383:
[----:B------:R-:W-:Y:S05]  /*04f0*/  BSYNC B0 ;  /* 0x0000000000007941 */ /* 0x000fea0003800000 */
.L_x_16382:
        /* <DEDUP_REMOVED lines=18> */
.L_x_16385:
[----:B------:R-:W-:Y:S05]  /*0620*/  BSYNC B0 ;  /* 0x0000000000007941 */ /* 0x000fea0003800000 */
.L_x_16384:
        /* <DEDUP_REMOVED lines=18> */
.L_x_16387:
[----:B------:R-:W-:Y:S05]  /*0750*/  BSYNC B0 ;  /* 0x0000000000007941 */ /* 0x000fea0003800000 */
.L_x_16386:
        /* <DEDUP_REMOVED lines=21> */
.L_x_16389:
[----:B------:R-:W-:Y:S05]  /*08b0*/  BSYNC B0 ;  /* 0x0000000000007941 */ /* 0x000fea0003800000 */
.L_x_16388:
        /* <DEDUP_REMOVED lines=16> */
.L_x_16391:
[----:B------:R-:W-:Y:S05]  /*09c0*/  BSYNC B0 ;  /* 0x0000000000007941 */ /* 0x000fea0003800000 */
.L_x_16390:
[----:B------:R-:W0:Y:S02]  /*09d0*/  S2UR UR6, SR_CTAID.X ;  /* 0x00000000000679c3 */ /* 0x000e240000002500 */
[----:B0-----:R-:W-:Y:S01]  /*09e0*/  LEA.HI R133, R0, UR6, RZ, 0x19 ;  /* 0x0000000600857c11 */ /* 0x001fe2000f8fc8ff */
[----:B------:R-:W-:-:S03]  /*09f0*/  ULDC UR6, c[0x0][0x214] ;  /* 0x0000850000067ab9 */ /* 0x000fc60000000800 */
[----:B------:R-:W-:-:S13]  /*0a00*/  ISETP.GE.AND P1, PT, R133, UR6, PT ;  /* 0x0000000685007c0c */ /* 0x000fda000bf26270 */
[----:B------:R-:W-:Y:S05]  /*0a10*/  @P1 EXIT ;  /* 0x000000000000194d */ /* 0x000fea0003800000 */
[----:B------:R-:W-:Y:S01]  /*0a20*/  SHF.R.S32.HI R64, RZ, 0x3, R64 ;  /* 0x00000003ff407819 */ /* 0x000fe20000011440 */
[----:B-----5:R-:W-:Y:S01]  /*0a30*/  IMAD.U32 R126, R53, 0x10000, RZ ;  /* 0x00010000357e7824 */ /* 0x020fe200078e00ff */
[C---:B------:R-:W-:Y:S01]  /*0a40*/  PRMT R182, R52.reuse, 0x7632, R182 ;  /* 0x0000763234b67816 */ /* 0x040fe200000000b6 */
[----:B------:R-:W-:Y:S01]  /*0a50*/  IMAD.U32 R6, R9, 0x10000, RZ ;  /* 0x0001000009067824 */ /* 0x000fe200078e00ff */
[----:B------:R-:W-:Y:S01]  /*0a60*/  SHF.L.U32 R125, R52, 0x10, RZ ;  /* 0x00000010347d7819 */ /* 0x000fe200000006ff */
[----:B------:R-:W-:Y:S01]  /*0a70*/  ULDC.U8 UR6, c[0x0][0x2a0] ;  /* 0x0000a80000067ab9 */ /* 0x000fe20000000000 */
[----:B------:R-:W-:Y:S01]  /*0a80*/  PRMT R184, R53, 0x7632, R184 ;  /* 0x0000763235b87816 */ /* 0x000fe200000000b8 */
[----:B------:R-:W-:Y:S01]  /*0a90*/  IMAD.U32 R140, R140, 0x10000, RZ ;  /* 0x000100008c8c7824 */ /* 0x000fe200078e00ff */
[----:B------:R-:W-:Y:S01]  /*0aa0*/  LOP3.LUT R53, R0, 0x60, RZ, 0xc0, !PT ;  /* 0x0000006000357812 */ /* 0x000fe200078ec0ff */
[----:B------:R-:W-:Y:S01]  /*0ab0*/  IMAD.U32 R149, R149, 0x10000, RZ ;  /* 0x0001000095957824 */ /* 0x000fe200078e00ff */
[----:B------:R-:W-:Y:S01]  /*0ac0*/  LOP3.LUT R52, R64, 0x7f, RZ, 0xc0, !PT ;  /* 0x0000007f40347812 */ /* 0x000fe200078ec0ff */
[----:B------:R-:W-:Y:S01]  /*0ad0*/  IMAD.MOV.U32 R118, RZ, RZ, 0x1 ;  /* 0x00000001ff767424 */ /* 0x000fe200078e00ff */
[----:B------:R-:W-:Y:S01]  /*0ae0*/  SHF.R.U32.HI R64, RZ, 0x2, R64 ;  /* 0x00000002ff407819 */ /* 0x000fe20000011640 */
[----:B------:R-:W-:Y:S01]  /*0af0*/  ULDC UR7, c[0x0][0x29c] ;  /* 0x0000a70000077ab9 */ /* 0x000fe20000000800 */
[----:B------:R-:W-:Y:S01]  /*0b00*/  VIADDMNMX R53, R52, -R53, RZ, !PT ;  /* 0x8000003534357246 */ /* 0x000fe200078001ff */
[----:B------:R-:W-:Y:S01]  /*0b10*/  ULDC UR8, c[0x0][0x290] ;  /* 0x0000a40000087ab9 */ /* 0x000fe20000000800 */
[----:B------:R-:W-:Y:S01]  /*0b20*/  LOP3.LUT R64, R64, 0x3fffffe0, RZ, 0xc0, !PT ;  /* 0x3fffffe040407812 */ /* 0x000fe200078ec0ff */
[----:B------:R-:W-:Y:S01]  /*0b30*/  ULDC.64 UR10, c[0x0][0x210] ;  /* 0x00008400000a7ab9 */ /* 0x000fe20000000a00 */
[----:B------:R-:W-:-:S02]  /*0b40*/  VIMNMX R53, R53, 0x20, PT ;  /* 0x0000002035357848 */ /* 0x000fc40003fe0100 */
[C---:B------:R-:W-:Y:S02]  /*0b50*/  PRMT R179, R56.reuse, 0x7632, R179 ;  /* 0x0000763238b37816 */ /* 0x040fe400000000b3 */
[----:B------:R-:W-:Y:S01]  /*0b60*/  SHF.L.U32 R122, R56, 0x10, RZ ;  /* 0x00000010387a7819 */ /* 0x000fe200000006ff */
[----:B------:R-:W-:Y:S01]  /*0b70*/  IMAD.IADD R53, R53, 0x1, R64 ;  /* 0x0000000135357824 */ /* 0x000fe200078e0240 */
[----:B------:R-:W-:Y:S02]  /*0b80*/  SHF.L.U32 R56, R0, 0x5, RZ ;  /* 0x0000000500387819 */ /* 0x000fe400000006ff */
[----:B------:R-:W-:Y:S02]  /*0b90*/  PRMT R178, R57, 0x7632, R178 ;  /* 0x0000763239b27816 */ /* 0x000fe400000000b2 */
[----:B------:R-:W-:Y:S02]  /*0ba0*/  SHF.L.U32 R53, R53, 0x3, RZ ;  /* 0x0000000335357819 */ /* 0x000fe400000006ff */
[----:B------:R-:W-:-:S02]  /*0bb0*/  SHF.L.U32 R121, R57, 0x10, RZ ;  /* 0x0000001039797819 */ /* 0x000fc400000006ff */
[----:B------:R-:W-:Y:S02]  /*0bc0*/  LOP3.LUT R57, R56, 0x3e0, RZ, 0xc0, !PT ;  /* 0x000003e038397812 */ /* 0x000fe400078ec0ff */
[----:B------:R-:W-:Y:S02]  /*0bd0*/  I2FP.F32.U32 R53, R53 ;  /* 0x0000003500357245 */ /* 0x000fe40000201000 */
[----:B------:R-:W-:Y:S02]  /*0be0*/  SHF.L.U32 R9, R12, 0x10, RZ ;  /* 0x000000100c097819 */ /* 0x000fe400000006ff */
[----:B------:R-:W-:Y:S01]  /*0bf0*/  SHF.L.U32 R12, R15, 0x10, RZ ;  /* 0x000000100f0c7819 */ /* 0x000fe200000006ff */
[----:B------:R0:W1:Y:S01]  /*0c00*/  MUFU.RCP R189, R53 ;  /* 0x0000003500bd7308 */ /* 0x0000620000001000 */
[----:B------:R-:W-:Y:S02]  /*0c10*/  SHF.L.U32 R15, R18, 0x10, RZ ;  /* 0x00000010120f7819 */ /* 0x000fe400000006ff */
[----:B------:R-:W-:-:S02]  /*0c20*/  ISETP.NE.AND P1, PT, RZ, UR6, PT ;  /* 0x00000006ff007c0c */ /* 0x000fc4000bf25270 */
[----:B------:R-:W-:Y:S02]  /*0c30*/  SHF.L.U32 R5, R8, 0x10, RZ ;  /* 0x0000001008057819 */ /* 0x000fe400000006ff */
[----:B------:R-:W-:Y:S02]  /*0c40*/  SHF.L.U32 R7, R10, 0x10, RZ ;  /* 0x000000100a077819 */ /* 0x000fe400000006ff */
[----:B------:R-:W-:Y:S02]  /*0c50*/  SHF.L.U32 R18, R21, 0x10, RZ ;  /* 0x0000001015127819 */ /* 0x000fe400000006ff */
[----:B------:R-:W-:Y:S02]  /*0c60*/  VIADDMNMX R57, R52, -R57, RZ, !PT ;  /* 0x8000003934397246 */ /* 0x000fe400078001ff */
[----:B------:R-:W-:Y:S02]  /*0c70*/  SHF.L.U32 R8, R11, 0x10, RZ ;  /* 0x000000100b087819 */ /* 0x000fe400000006ff */
[----:B------:R-:W-:-:S02]  /*0c80*/  SHF.L.U32 R10, R13, 0x10, RZ ;  /* 0x000000100d0a7819 */ /* 0x000fc400000006ff */
[----:B------:R-:W-:Y:S02]  /*0c90*/  SHF.L.U32 R21, R24, 0x10, RZ ;  /* 0x0000001018157819 */ /* 0x000fe400000006ff */
[----:B------:R-:W-:Y:S01]  /*0ca0*/  SHF.L.U32 R11, R14, 0x10, RZ ;  /* 0x000000100e0b7819 */ /* 0x000fe200000006ff */
[----:B------:R-:W-:Y:S01]  /*0cb0*/  IMAD.U32 R14, R17, 0x10000, RZ ;  /* 0x00010000110e7824 */ /* 0x000fe200078e00ff */
[----:B------:R-:W-:Y:S02]  /*0cc0*/  SHF.L.U32 R13, R16, 0x10, RZ ;  /* 0x00000010100d7819 */ /* 0x000fe400000006ff */
[----:B------:R-:W-:Y:S02]  /*0cd0*/  SHF.L.U32 R24, R27, 0x10, RZ ;  /* 0x000000101b187819 */ /* 0x000fe400000006ff */
[----:B------:R-:W-:Y:S02]  /*0ce0*/  SHF.L.U32 R16, R19, 0x10, RZ ;  /* 0x0000001013107819 */ /* 0x000fe400000006ff */
[----:B------:R-:W-:-:S02]  /*0cf0*/  SHF.L.U32 R27, R30, 0x10, RZ ;  /* 0x000000101e1b7819 */ /* 0x000fc400000006ff */
[----:B------:R-:W-:Y:S02]  /*0d00*/  SHF.L.U32 R17, R20, 0x10, RZ ;  /* 0x0000001014117819 */ /* 0x000fe400000006ff */
[----:B------:R-:W-:Y:S01]  /*0d10*/  SHF.L.U32 R19, R22, 0x10, RZ ;  /* 0x0000001016137819 */ /* 0x000fe200000006ff */
[----:B------:R-:W-:Y:S01]  /*0d20*/  IMAD.U32 R22, R25, 0x10000, RZ ;  /* 0x0001000019167824 */ /* 0x000fe200078e00ff */
[C---:B------:R-:W-:Y:S02]  /*0d30*/  PRMT R159, R32.reuse, 0x7632, R159 ;  /* 0x00007632209f7816 */ /* 0x040fe4000000009f */
[----:B------:R-:W-:Y:S02]  /*0d40*/  SHF.L.U32 R30, R32, 0x10, RZ ;  /* 0x00000010201e7819 */ /* 0x000fe400000006ff */
[----:B------:R-:W-:Y:S02]  /*0d50*/  VIMNMX R57, R57, 0x20, PT ;  /* 0x0000002039397848 */ /* 0x000fe40003fe0100 */
[----:B------:R-:W-:-:S02]  /*0d60*/  SHF.L.U32 R20, R23, 0x10, RZ ;  /* 0x0000001017147819 */ /* 0x000fc400000006ff */
[C---:B------:R-:W-:Y:S02]  /*0d70*/  PRMT R161, R34.reuse, 0x7632, R161 ;  /* 0x0000763222a17816 */ /* 0x040fe400000000a1 */
[----:B------:R-:W-:Y:S02]  /*0d80*/  SHF.L.U32 R32, R34, 0x10, RZ ;  /* 0x0000001022207819 */ /* 0x000fe400000006ff */
[----:B------:R-:W-:Y:S02]  /*0d90*/  SHF.L.U32 R23, R26, 0x10, RZ ;  /* 0x000000101a177819 */ /* 0x000fe400000006ff */
[----:B------:R-:W-:Y:S02]  /*0da0*/  SHF.L.U32 R25, R28, 0x10, RZ ;  /* 0x000000101c197819 */ /* 0x000fe400000006ff */
[C---:B------:R-:W-:Y:S02]  /*0db0*/  PRMT R163, R36.reuse, 0x7632, R163 ;  /* 0x0000763224a37816 */ /* 0x040fe400000000a3 */
[----:B------:R-:W-:-:S02]  /*0dc0*/  SHF.L.U32 R34, R36, 0x10, RZ ;  /* 0x0000001024227819 */ /* 0x000fc400000006ff */
[----:B------:R-:W-:Y:S01]  /*0dd0*/  SHF.L.U32 R26, R29, 0x10, RZ ;  /* 0x000000101d1a7819 */ /* 0x000fe200000006ff */
[----:B------:R-:W-:Y:S01]  /*0de0*/  IMAD.U32 R29, R33, 0x10000, RZ ;  /* 0x00010000211d7824 */ /* 0x000fe200078e00ff */
[----:B------:R-:W-:Y:S02]  /*0df0*/  SHF.L.U32 R28, R31, 0x10, RZ ;  /* 0x000000101f1c7819 */ /* 0x000fe400000006ff */
[C---:B------:R-:W-:Y:S02]  /*0e00*/  PRMT R165, R38.reuse, 0x7632, R165 ;  /* 0x0000763226a57816 */ /* 0x040fe400000000a5 */
[----:B------:R-:W-:Y:S02]  /*0e10*/  SHF.L.U32 R36, R38, 0x10, RZ ;  /* 0x0000001026247819 */ /* 0x000fe400000006ff */
[----:B------:R-:W-:Y:S02]  /*0e20*/  PRMT R167, R40, 0x7632, R167 ;  /* 0x0000763228a77816 */ /* 0x000fe400000000a7 */
[----:B------:R-:W-:-:S02]  /*0e30*/  PRMT R174, R61, 0x7632, R174 ;  /* 0x000076323dae7816 */ /* 0x000fc400000000ae */
[----:B------:R-:W-:Y:S01]  /*0e40*/  PRMT R183, R48, 0x7632, R183 ;  /* 0x0000763230b77816 */ /* 0x000fe200000000b7 */
[----:B------:R-:W-:Y:S01]  /*0e50*/  IMAD.U32 R167, R167, 0x10000, RZ ;  /* 0x00010000a7a77824 */ /* 0x000fe200078e00ff */
[----:B------:R-:W-:Y:S01]  /*0e60*/  PRMT R158, R33, 0x7632, R158 ;  /* 0x00007632219e7816 */ /* 0x000fe2000000009e */
[----:B------:R-:W-:Y:S01]  /*0e70*/  IMAD.U32 R174, R174, 0x10000, RZ ;  /* 0x00010000aeae7824 */ /* 0x000fe200078e00ff */
[----:B------:R-:W-:Y:S01]  /*0e80*/  PRMT R160, R35, 0x7632, R160 ;  /* 0x0000763223a07816 */ /* 0x000fe200000000a0 */
[----:B------:R-:W-:Y:S01]  /*0e90*/  IMAD.U32 R183, R183, 0x10000, RZ ;  /* 0x00010000b7b77824 */ /* 0x000fe200078e00ff */
[----:B------:R-:W-:Y:S02]  /*0ea0*/  SHF.L.U32 R31, R35, 0x10, RZ ;  /* 0x00000010231f7819 */ /* 0x000fe400000006ff */
[----:B------:R-:W-:Y:S02]  /*0eb0*/  PRMT R162, R37, 0x7632, R162 ;  /* 0x0000763225a27816 */ /* 0x000fe400000000a2 */
        /* <DEDUP_REMOVED lines=19> */
[----:B------:R-:W-:Y:S02]  /*0ff0*/  IADD3 R57, R64, R57, RZ ;  /* 0x0000003940397210 */ /* 0x000fe40007ffe0ff */
[----:B------:R-:W-:Y:S02]  /*1000*/  LOP3.LUT R4, R4, 0xfffffdff, RZ, 0xc0, !PT ;  /* 0xfffffdff04047812 */ /* 0x000fe400078ec0ff */
[----:B------:R-:W-:Y:S01]  /*1010*/  SHF.L.U32 R33, R37, 0x10, RZ ;  /* 0x0000001025217819 */ /* 0x000fe200000006ff */
[----:B------:R-:W-:Y:S01]  /*1020*/  IMAD.U32 R37, R41, 0x10000, RZ ;  /* 0x0001000029257824 */ /* 0x000fe200078e00ff */
[----:B------:R-:W-:Y:S02]  /*1030*/  SHF.L.U32 R35, R39, 0x10, RZ ;  /* 0x0000001027237819 */ /* 0x000fe400000006ff */
        /* <DEDUP_REMOVED lines=70> */
[----:B01----:R-:W-:-:S07]  /*14a0*/  @P1 LOP3.LUT R4, R4, 0x200, RZ, 0xfc, !PT ;  /* 0x0000020004041812 */ /* 0x003fce00078efcff */
.L_x_16533:
[----:B------:R-:W0:Y:S08]  /*14b0*/  LDC.64 R116, c[0x0][0x280] ;  /* 0x0000a000ff747b82 */ /* 0x000e300000000a00 */
[----:B------:R-:W1:Y:S01]  /*14c0*/  LDC R194, c[0x0][0x218] ;  /* 0x00008600ffc27b82 */ /* 0x000e620000000800 */
[----:B0-----:R-:W-:-:S07]  /*14d0*/  IMAD.WIDE R196, R133, 0x4, R116 ;  /* 0x0000000485c47825 */ /* 0x001fce00078e0274 */
[----:B------:R-:W0:Y:S01]  /*14e0*/  LDC.64 R116, c[0x0][0x288] ;  /* 0x0000a200ff747b82 */ /* 0x000e220000000a00 */
[----:B------:R2:W3:Y:S01]  /*14f0*/  LDG.E R119, desc[UR4][R196.64] ;  /* 0x00000004c4777981 */ /* 0x0004e2000c1e1900 */
[----:B0-----:R-:W-:-:S05]  /*1500*/  IMAD.WIDE R116, R133, 0x4, R116 ;  /* 0x0000000485747825 */ /* 0x001fca00078e0274 */
[----:B------:R0:W5:Y:S01]  /*1510*/  LDG.E R192, desc[UR4][R116.64] ;  /* 0x0000000474c07981 */ /* 0x000162000c1e1900 */
[----:B------:R-:W-:Y:S01]  /*1520*/  BSSY B0, `(.L_x_16392) ;  /* 0x000006b000007945 */ /* 0x000fe20003800000 */
[----:B--2---:R-:W-:Y:S02]  /*1530*/  SHF.R.S32.HI R196, RZ, 0x1f, R133 ;  /* 0x0000001fffc47819 */ /* 0x004fe40000011485 */
[----:B---3--:R-:W-:-:S13]  /*1540*/  ISETP.GE.AND P1, PT, R119, 0x1, PT ;  /* 0x000000017700780c */ /* 0x008fda0003f26270 */
[----:B------:R-:W-:-:S05]  /*1550*/  @P1 IADD3 R193, R119, -0x1, RZ ;  /* 0xffffffff77c11810 */ /* 0x000fca0007ffe0ff */
[-C--:B-1----:R-:W-:Y:S02]  /*1560*/  @P1 IMAD R195, R193, R194.reuse, RZ ;  /* 0x000000c2c1c31224 */ /* 0x082fe400078e02ff */
[----:B------:R-:W-:-:S03]  /*1570*/  IMAD R193, R133, R194, RZ ;  /* 0x000000c285c17224 */ /* 0x000fc600078e02ff */
[----:B------:R-:W-:Y:S02]  /*1580*/  @P1 SHF.R.S32.HI R200, RZ, 0x1f, R195 ;  /* 0x0000001fffc81819 */ /* 0x000fe400000114c3 */
[----:B------:R-:W-:Y:S02]  /*1590*/  SHF.R.S32.HI R198, RZ, 0x1f, R193 ;  /* 0x0000001fffc67819 */ /* 0x000fe400000114c1 */
[----:B------:R-:W-:Y:S01]  /*15a0*/  @P1 LEA.HI R197, R200, R195, RZ, 0x3 ;  /* 0x000000c3c8c51211 */ /* 0x000fe200078f18ff */
[----:B------:R-:W-:Y:S01]  /*15b0*/  IMAD.MOV.U32 R195, RZ, RZ, RZ ;  /* 0x000000ffffc37224 */ /* 0x000fe200078e00ff */
[----:B------:R-:W-:Y:S02]  /*15c0*/  LEA.HI R193, R198, R193, RZ, 0x3 ;  /* 0x000000c1c6c17211 */ /* 0x000fe400078f18ff */
[-C--:B------:R-:W-:Y:S02]  /*15d0*/  @P1 LEA.HI.SX32 R195, R197, R2.reuse, 0x1d ;  /* 0x00000002c5c31211 */ /* 0x080fe400078feaff */
[----:B------:R-:W-:Y:S01]  /*15e0*/  LEA.HI.SX32 R193, R193, R2, 0x1d ;  /* 0x00000002c1c17211 */ /* 0x000fe200078feaff */
[----:B0-----:R-:W-:Y:S06]  /*15f0*/  @!P0 BRA `(.L_x_16393) ;  /* 0x0000000400748947 */ /* 0x001fec0003800000 */
[----:B------:R-:W0:Y:S02]  /*1600*/  LDC.64 R116, c[0x0][0x230] ;  /* 0x00008c00ff747b82 */ /* 0x000e240000000a00 */
[----:B0-----:R-:W-:-:S04]  /*1610*/  ISETP.NE.U32.AND P2, PT, R116, RZ, PT ;  /* 0x000000ff7400720c */ /* 0x001fc80003f45070 */
[----:B------:R-:W-:-:S13]  /*1620*/  ISETP.NE.AND.EX P2, PT, R117, RZ, PT, P2 ;  /* 0x000000ff7500720c */ /* 0x000fda0003f45320 */
[----:B------:R-:W0:Y:S02]  /*1630*/  @P2 LDC.64 R198, c[0x0][0x230] ;  /* 0x00008c00ffc62b82 */ /* 0x000e240000000a00 */
[----:B0-----:R-:W-:-:S05]  /*1640*/  @P2 IMAD.WIDE.U32 R198, R193, 0x20, R198 ;  /* 0x00000020c1c62825 */ /* 0x001fca00078e00c6 */
[----:B------:R-:W2:Y:S01]  /*1650*/  @P2 LDG.E.128 R48, desc[UR4][R198.64] ;  /* 0x00000004c6302981 */ /* 0x000ea2000c1e1d00 */
[----:B------:R-:W-:-:S03]  /*1660*/  ISETP.GT.AND P3, PT, R119, RZ, PT ;  /* 0x000000ff7700720c */ /* 0x000fc60003f64270 */
[----:B------:R-:W3:Y:S10]  /*1670*/  @P2 LDG.E.128 R56, desc[UR4][R198.64+0x10] ;  /* 0x00001004c6382981 */ /* 0x000ef4000c1e1d00 */
[----:B------:R-:W-:-:S04]  /*1680*/  @!P3 ISETP.NE.U32.AND P4, PT, R116, RZ, PT ;  /* 0x000000ff7400b20c */ /* 0x000fc80003f85070 */
[----:B------:R-:W-:-:S04]  /*1690*/  @!P3 ISETP.NE.AND.EX P4, PT, R117, RZ, PT, P4 ;  /* 0x000000ff7500b20c */ /* 0x000fc80003f85340 */
[----:B--2---:R-:W-:Y:S02]  /*16a0*/  @!P3 FSEL R52, R48, RZ, P4 ;  /* 0x000000ff3034b208 */ /* 0x004fe40002000000 */
[----:B------:R-:W-:-:S04]  /*16b0*/  @!P3 ISETP.NE.U32.AND P4, PT, R116, RZ, PT ;  /* 0x000000ff7400b20c */ /* 0x000fc80003f85070 */
[----:B------:R-:W-:-:S04]  /*16c0*/  @!P3 ISETP.NE.AND.EX P4, PT, R117, RZ, PT, P4 ;  /* 0x000000ff7500b20c */ /* 0x000fc80003f85340 */
[----:B------:R-:W-:Y:S02]  /*16d0*/  @!P3 FSEL R53, R49, RZ, P4 ;  /* 0x000000ff3135b208 */ /* 0x000fe40002000000 */
        /* <DEDUP_REMOVED lines=8> */
[----:B---3--:R-:W-:Y:S02]  /*1760*/  @!P3 FSEL R60, R56, RZ, P4 ;  /* 0x000000ff383cb208 */ /* 0x008fe40002000000 */
[----:B------:R-:W-:-:S04]  /*1770*/  @!P3 ISETP.NE.U32.AND P4, PT, R116, RZ, PT ;  /* 0x000000ff7400b20c */ /* 0x000fc80003f85070 */
[----:B------:R-:W-:-:S04]  /*1780*/  @!P3 ISETP.NE.AND.EX P4, PT, R117, RZ, PT, P4 ;  /* 0x000000ff7500b20c */ /* 0x000fc80003f85340 */
[----:B------:R-:W-:Y:S02]  /*1790*/  @!P3 FSEL R61, R57, RZ, P4 ;  /* 0x000000ff393db208 */ /* 0x000fe40002000000 */
[----:B------:R-:W-:-:S04]  /*17a0*/  @!P3 ISETP.NE.U32.AND P4, PT, R116, RZ, PT ;  /* 0x000000ff7400b20c */ /* 0x000fc80003f85070 */
[----:B------:R-:W-:-:S04]  /*17b0*/  @!P3 ISETP.NE.AND.EX P4, PT, R117, RZ, PT, P4 ;  /* 0x000000ff7500b20c */ /* 0x000fc80003f85340 */
[----:B------:R-:W-:Y:S02]  /*17c0*/  @!P3 FSEL R62, R58, RZ, P4 ;  /* 0x000000ff3a3eb208 */ /* 0x000fe40002000000 */
[----:B------:R-:W-:-:S04]  /*17d0*/  @!P3 ISETP.NE.U32.AND P4, PT, R116, RZ, PT ;  /* 0x000000ff7400b20c */ /* 0x000fc80003f85070 */
[----:B------:R-:W-:Y:S02]  /*17e0*/  @!P3 ISETP.NE.AND.EX P4, PT, R117, RZ, PT, P4 ;  /* 0x000000ff7500b20c */ /* 0x000fe40003f85340 */
[----:B------:R-:W0:Y:S02]  /*17f0*/  @P1 LDC.64 R116, c[0x0][0x220] ;  /* 0x00008800ff741b82 */ /* 0x000e240000000a00 */
[----:B0-----:R-:W-:-:S05]  /*1800*/  @P1 IMAD.WIDE.U32 R116, R195, 0x10, R116 ;  /* 0x00000010c3741825 */ /* 0x001fca00078e0074 */
[----:B------:R0:W5:Y:S01]  /*1810*/  @P1 LDG.E.128 R64, desc[UR4][R116.64] ;  /* 0x0000000474401981 */ /* 0x000162000c1e1d00 */
[----:B------:R-:W-:Y:S01]  /*1820*/  BSSY B1, `(.L_x_16394) ;  /* 0x0000006000017945 */ /* 0x000fe20003800000 */
[----:B------:R-:W-:-:S03]  /*1830*/  @!P3 FSEL R63, R59, RZ, P4 ;  /* 0x000000ff3b3fb208 */ /* 0x000fc60002000000 */
[----:B------:R-:W-:Y:S05]  /*1840*/  @!P3 BRA `(.L_x_16395) ;  /* 0x00000000000cb947 */ /* 0x000fea0003800000 */
[----:B-----5:R-:W-:-:S05]  /*1850*/  SHF.L.U32 R52, R64, 0x10, RZ ;  /* 0x0000001040347819 */ /* 0x020fca00000006ff */
[----:B------:R-:W-:-:S04]  /*1860*/  FMUL.FTZ R52, R52, UR7 ;  /* 0x0000000734347c20 */ /* 0x000fc80008410000 */
[----:B------:R-:W-:-:S07]  /*1870*/  @P2 FADD.FTZ R52, R48, R52 ;  /* 0x0000003430342221 */ /* 0x000fce0000010000 */
.L_x_16395:
[----:B------:R-:W-:Y:S05]  /*1880*/  BSYNC B1 ;  /* 0x0000000000017941 */ /* 0x000fea0003800000 */
.L_x_16394:
[----:B------:R-:W-:Y:S04]  /*1890*/  BSSY B1, `(.L_x_16396) ;  /* 0x0000006000017945 */ /* 0x000fe80003800000 */
[----:B------:R-:W-:Y:S05]  /*18a0*/  @!P3 BRA `(.L_x_16397) ;  /* 0x000000000010b947 */ /* 0x000fea0003800000 */
[----:B-----5:R-:W-:-:S04]  /*18b0*/  PRMT R53, R64, 0x7632, R53 ;  /* 0x0000763240357816 */ /* 0x020fc80000000035 */
[----:B------:R-:W-:-:S05]  /*18c0*/  SHF.L.U32 R53, R53, 0x10, RZ ;  /* 0x0000001035357819 */ /* 0x000fca00000006ff */
[----:B------:R-:W-:-:S04]  /*18d0*/  FMUL.FTZ R53, R53, UR7 ;  /* 0x0000000735357c20 */ /* 0x000fc80008410000 */
[----:B------:R-:W-:-:S07]  /*18e0*/  @P2 FADD.FTZ R53, R49, R53 ;  /* 0x0000003531352221 */ /* 0x000fce0000010000 */
.L_x_16397:
[----:B------:R-:W-:Y:S05]  /*18f0*/  BSYNC B1 ;  /* 0x0000000000017941 */ /* 0x000fea0003800000 */
.L_x_16396:
[----:B------:R-:W-:Y:S04]  /*1900*/  BSSY B1, `(.L_x_16398) ;  /* 0x0000005000017945 */ /* 0x000fe80003800000 */
[----:B------:R-:W-:Y:S05]  /*1910*/  @!P3 BRA `(.L_x_16399) ;  /* 0x00000000000cb947 */ /* 0x000fea0003800000 */
[----:B-----5:R-:W-:-:S05]  /*1920*/  SHF.L.U32 R54, R65, 0x10, RZ ;  /* 0x0000001041367819 */ /* 0x020fca00000006ff */
[----:B------:R-:W-:-:S04]  /*1930*/  FMUL.FTZ R54, R54, UR7 ;  /* 0x0000000736367c20 */ /* 0x000fc80008410000 */
[----:B------:R-:W-:-:S07]  /*1940*/  @P2 FADD.FTZ R54, R50, R54 ;  /* 0x0000003632362221 */ /* 0x000fce0000010000 */
.L_x_16399:
[----:B------:R-:W-:Y:S05]  /*1950*/  BSYNC B1 ;  /* 0x0000000000017941 */ /* 0x000fea0003800000 */
.L_x_16398:
[----:B------:R-:W-:Y:S04]  /*1960*/  BSSY B1, `(.L_x_16400) ;  /* 0x0000006000017945 */ /* 0x000fe80003800000 */
[----:B------:R-:W-:Y:S05]  /*1970*/  @!P3 BRA `(.L_x_16401) ;  /* 0x000000000010b947 */ /* 0x000fea0003800000 */
[----:B-----5:R-:W-:-:S04]  /*1980*/  PRMT R55, R65, 0x7632, R55 ;  /* 0x0000763241377816 */ /* 0x020fc80000000037 */
[----:B------:R-:W-:-:S05]  /*1990*/  SHF.L.U32 R55, R55, 0x10, RZ ;  /* 0x0000001037377819 */ /* 0x000fca00000006ff */
[----:B------:R-:W-:-:S04]  /*19a0*/  FMUL.FTZ R55, R55, UR7 ;  /* 0x0000000737377c20 */ /* 0x000fc80008410000 */
[----:B------:R-:W-:-:S07]  /*19b0*/  @P2 FADD.FTZ R55, R51, R55 ;  /* 0x0000003733372221 */ /* 0x000fce0000010000 */
.L_x_16401:
[----:B------:R-:W-:Y:S05]  /*19c0*/  BSYNC B1 ;  /* 0x0000000000017941 */ /* 0x000fea0003800000 */
.L_x_16400:
[----:B------:R-:W-:Y:S04]  /*19d0*/  BSSY B1, `(.L_x_16402) ;  /* 0x0000005000017945 */ /* 0x000fe80003800000 */
[----:B------:R-:W-:Y:S05]  /*19e0*/  @!P3 BRA `(.L_x_16403) ;  /* 0x00000000000cb947 */ /* 0x000fea0003800000 */
[----:B-----5:R-:W-:-:S05]  /*19f0*/  SHF.L.U32 R60, R66, 0x10, RZ ;  /* 0x00000010423c7819 */ /* 0x020fca00000006ff */
[----:B------:R-:W-:-:S04]  /*1a00*/  FMUL.FTZ R60, R60, UR7 ;  /* 0x000000073c3c7c20 */ /* 0x000fc80008410000 */
[----:B------:R-:W-:-:S07]  /*1a10*/  @P2 FADD.FTZ R60, R56, R60 ;  /* 0x0000003c383c2221 */ /* 0x000fce0000010000 */
.L_x_16403:
[----:B------:R-:W-:Y:S05]  /*1a20*/  BSYNC B1 ;  /* 0x0000000000017941 */ /* 0x000fea0003800000 */
.L_x_16402:
[----:B------:R-:W-:Y:S04]  /*1a30*/  BSSY B1, `(.L_x_16404) ;  /* 0x0000006000017945 */ /* 0x000fe80003800000 */
[----:B------:R-:W-:Y:S05]  /*1a40*/  @!P3 BRA `(.L_x_16405) ;  /* 0x000000000010b947 */ /* 0x000fea0003800000 */
[----:B-----5:R-:W-:-:S04]  /*1a50*/  PRMT R61, R66, 0x7632, R61 ;  /* 0x00007632423d7816 */ /* 0x020fc8000000003d */
[----:B------:R-:W-:-:S05]  /*1a60*/  SHF.L.U32 R61, R61, 0x10, RZ ;  /* 0x000000103d3d7819 */ /* 0x000fca00000006ff */
[----:B------:R-:W-:-:S04]  /*1a70*/  FMUL.FTZ R61, R61, UR7 ;  /* 0x000000073d3d7c20 */ /* 0x000fc80008410000 */
[----:B------:R-:W-:-:S07]  /*1a80*/  @P2 FADD.FTZ R61, R57, R61 ;  /* 0x0000003d393d2221 */ /* 0x000fce0000010000 */
.L_x_16405:
[----:B------:R-:W-:Y:S05]  /*1a90*/  BSYNC B1 ;  /* 0x0000000000017941 */ /* 0x000fea0003800000 */
.L_x_16404:
[----:B------:R-:W-:Y:S04]  /*1aa0*/  BSSY B1, `(.L_x_16406) ;  /* 0x0000005000017945 */ /* 0x000fe80003800000 */
[----:B------:R-:W-:Y:S05]  /*1ab0*/  @!P3 BRA `(.L_x_16407) ;  /* 0x00000000000cb947 */ /* 0x000fea0003800000 */
[----:B-----5:R-:W-:-:S05]  /*1ac0*/  SHF.L.U32 R62, R67, 0x10, RZ ;  /* 0x00000010433e7819 */ /* 0x020fca00000006ff */
[----:B------:R-:W-:-:S04]  /*1ad0*/  FMUL.FTZ R62, R62, UR7 ;  /* 0x000000073e3e7c20 */ /* 0x000fc80008410000 */
[----:B------:R-:W-:-:S07]  /*1ae0*/  @P2 FADD.FTZ R62, R58, R62 ;  /* 0x0000003e3a3e2221 */ /* 0x000fce0000010000 */
.L_x_16407:
[----:B------:R-:W-:Y:S05]  /*1af0*/  BSYNC B1 ;  /* 0x0000000000017941 */ /* 0x000fea0003800000 */
.L_x_16406:
[----:B------:R-:W-:Y:S04]  /*1b00*/  BSSY B1, `(.L_x_16408) ;  /* 0x0000006000017945 */ /* 0x000fe80003800000 */
[----:B------:R-:W-:Y:S05]  /*1b10*/  @!P3 BRA `(.L_x_16409) ;  /* 0x000000000010b947 */ /* 0x000fea0003800000 */
[----:B-----5:R-:W-:-:S04]  /*1b20*/  PRMT R63, R67, 0x7632, R63 ;  /* 0x00007632433f7816 */ /* 0x020fc8000000003f */
[----:B------:R-:W-:-:S05]  /*1b30*/  SHF.L.U32 R63, R63, 0x10, RZ ;  /* 0x000000103f3f7819 */ /* 0x000fca00000006ff */
[----:B------:R-:W-:-:S04]  /*1b40*/  FMUL.FTZ R63, R63, UR7 ;  /* 0x000000073f3f7c20 */ /* 0x000fc80008410000 */
[----:B------:R-:W-:-:S07]  /*1b50*/  @P2 FADD.FTZ R63, R59, R63 ;  /* 0x0000003f3b3f2221 */ /* 0x000fce0000010000 */
.L_x_16409:
[----:B------:R-:W-:Y:S05]  /*1b60*/  BSYNC B1 ;  /* 0x0000000000017941 */ /* 0x000fea0003800000 */
.L_x_16408:
[----:B0-----:R-:W0:Y:S01]  /*1b70*/  LDC.64 R116, c[0x0][0x238] ;  /* 0x00008e00ff747b82 */ /* 0x001e220000000a00 */
[----:B------:R-:W-:Y:S02]  /*1b80*/  VIADD R195, R195, 0x80 ;  /* 0x00000080c3c37836 */ /* 0x000fe40000000000 */
[C---:B0-----:R-:W-:Y:S01]  /*1b90*/  IMAD.WIDE.U32 R116, R193.reuse, 0x20, R116 ;  /* 0x00000020c1747825 */ /* 0x041fe200078e0074 */
[----:B------:R-:W-:-:S04]  /*1ba0*/  IADD3 R193, R193, 0x80, RZ ;  /* 0x00000080c1c17810 */ /* 0x000fc80007ffe0ff */
[----:B------:R0:W-:Y:S04]  /*1bb0*/  STG.E.128 desc[UR4][R116.64], R52 ;  /* 0x0000003474007986 */ /* 0x0001e8000c101d04 */
[----:B------:R0:W-:Y:S02]  /*1bc0*/  STG.E.128 desc[UR4][R116.64+0x10], R60 ;  /* 0x0000103c74007986 */ /* 0x0001e4000c101d04 */
.L_x_16393:
[----:B------:R-:W-:Y:S05]  /*1bd0*/  BSYNC B0 ;  /* 0x0000000000007941 */ /* 0x000fea0003800000 */
.L_x_16392:
[----:B------:R-:W-:Y:S01]  /*1be0*/  LOP3.LUT P2, RZ, R4, 0x100, RZ, 0xc0, !PT ;  /* 0x0000010004ff7812 */ /* 0x000fe2000784c0ff */
[----:B------:R-:W-:-:S12]  /*1bf0*/  BSSY B0, `(.L_x_16410) ;  /* 0x000005f000007945 */ /* 0x000fd80003800000 */
[----:B------:R-:W-:Y:S05]  /*1c00*/  @!P2 BRA `(.L_x_16411) ;  /* 0x000000040074a947 */ /* 0x000fea0003800000 */
[----:B0-----:R-:W0:Y:S02]  /*1c10*/  LDC.64 R116, c[0x0][0x230] ;  /* 0x00008c00ff747b82 */ /* 0x001e240000000a00 */
        /* <DEDUP_REMOVED lines=32> */
[----:B-----5:R0:W5:Y:S01]  /*1e20*/  @P1 LDG.E.128 R64, desc[UR4][R116.64] ;  /* 0x0000000474401981 */ /* 0x020162000c1e1d00 */
[----:B------:R-:W-:Y:S01]  /*1e30*/  BSSY B1, `(.L_x_16412) ;  /* 0x0000006000017945 */ /* 0x000fe20003800000 */
[----:B------:R-:W-:-:S03]  /*1e40*/  @!P3 FSEL R75, R59, RZ, P4 ;  /* 0x000000ff3b4bb208 */ /* 0x000fc60002000000 */
[----:B------:R-:W-:Y:S05]  /*1e50*/  @!P3 BRA `(.L_x_16413) ;  /* 0x00000000000cb947 */ /* 0x000fea0003800000 */
[----:B-----5:R-:W-:-:S05]  /*1e60*/  SHF.L.U32 R68, R64, 0x10, RZ ;  /* 0x0000001040447819 */ /* 0x020fca00000006ff */
[----:B------:R-:W-:-:S04]  /*1e70*/  FMUL.FTZ R68, R68, UR7 ;  /* 0x0000000744447c20 */ /* 0x000fc80008410000 */
[----:B------:R-:W-:-:S07]  /*1e80*/  @P2 FADD.FTZ R68, R48, R68 ;  /* 0x0000004430442221 */ /* 0x000fce0000010000 */
.L_x_16413:
[----:B------:R-:W-:Y:S05]  /*1e90*/  BSYNC B1 ;  /* 0x0000000000017941 */ /* 0x000fea0003800000 */
.L_x_16412:
[----:B------:R-:W-:Y:S04]  /*1ea0*/  BSSY B1, `(.L_x_16414) ;  /* 0x0000006000017945 */ /* 0x000fe80003800000 */
[----:B------:R-:W-:Y:S05]  /*1eb0*/  @!P3 BRA `(.L_x_16415) ;  /* 0x000000000010b947 */ /* 0x000fea0003800000 */
[----:B-----5:R-:W-:-:S04]  /*1ec0*/  PRMT R69, R64, 0x7632, R69 ;  /* 0x0000763240457816 */ /* 0x020fc80000000045 */
[----:B------:R-:W-:-:S05]  /*1ed0*/  SHF.L.U32 R69, R69, 0x10, RZ ;  /* 0x0000001045457819 */ /* 0x000fca00000006ff */
[----:B------:R-:W-:-:S04]  /*1ee0*/  FMUL.FTZ R69, R69, UR7 ;  /* 0x0000000745457c20 */ /* 0x000fc80008410000 */
[----:B------:R-:W-:-:S07]  /*1ef0*/  @P2 FADD.FTZ R69, R49, R69 ;  /* 0x0000004531452221 */ /* 0x000fce0000010000 */
.L_x_16415:
[----:B------:R-:W-:Y:S05]  /*1f00*/  BSYNC B1 ;  /* 0x0000000000017941 */ /* 0x000fea0003800000 */
.L_x_16414:
[----:B------:R-:W-:Y:S04]  /*1f10*/  BSSY B1, `(.L_x_16416) ;  /* 0x0000005000017945 */ /* 0x000fe80003800000 */
[----:B------:R-:W-:Y:S05]  /*1f20*/  @!P3 BRA `(.L_x_16417) ;  /* 0x00000000000cb947 */ /* 0x000fea0003800000 */
[----:B-----5:R-:W-:-:S05]  /*1f30*/  SHF.L.U32 R70, R65, 0x10, RZ ;  /* 0x0000001041467819 */ /* 0x020fca00000006ff */
[----:B------:R-:W-:-:S04]  /*1f40*/  FMUL.FTZ R70, R70, UR7 ;  /* 0x0000000746467c20 */ /* 0x000fc80008410000 */
[----:B------:R-:W-:-:S07]  /*1f50*/  @P2 FADD.FTZ R70, R50, R70 ;  /* 0x0000004632462221 */ /* 0x000fce0000010000 */
.L_x_16417:
[----:B------:R-:W-:Y:S05]  /*1f60*/  BSYNC B1 ;  /* 0x0000000000017941 */ /* 0x000fea0003800000 */
.L_x_16416:
[----:B------:R-:W-:Y:S04]  /*1f70*/  BSSY B1, `(.L_x_16418) ;  /* 0x0000006000017945 */ /* 0x000fe80003800000 */
[----:B------:R-:W-:Y:S05]  /*1f80*/  @!P3 BRA `(.L_x_16419) ;  /* 0x000000000010b947 */ /* 0x000fea0003800000 */
[----:B-----5:R-:W-:-:S04]  /*1f90*/  PRMT R71, R65, 0x7632, R71 ;  /* 0x0000763241477816 */ /* 0x020fc80000000047 */
[----:B------:R-:W-:-:S05]  /*1fa0*/  SHF.L.U32 R71, R71, 0x10, RZ ;  /* 0x0000001047477819 */ /* 0x000fca00000006ff */
[----:B------:R-:W-:-:S04]  /*1fb0*/  FMUL.FTZ R71, R71, UR7 ;  /* 0x0000000747477c20 */ /* 0x000fc80008410000 */
[----:B------:R-:W-:-:S07]  /*1fc0*/  @P2 FADD.FTZ R71, R51, R71 ;  /* 0x0000004733472221 */ /* 0x000fce0000010000 */
.L_x_16419:
[----:B------:R-:W-:Y:S05]  /*1fd0*/  BSYNC B1 ;  /* 0x0000000000017941 */ /* 0x000fea0003800000 */
.L_x_16418:
[----:B------:R-:W-:Y:S04]  /*1fe0*/  BSSY B1, `(.L_x_16420) ;  /* 0x0000005000017945 */ /* 0x000fe80003800000 */
[----:B------:R-:W-:Y:S05]  /*1ff0*/  @!P3 BRA `(.L_x_16421) ;  /* 0x00000000000cb947 */ /* 0x000fea0003800000 */
[----:B-----5:R-:W-:-:S05]  /*2000*/  SHF.L.U32 R72, R66, 0x10, RZ ;  /* 0x0000001042487819 */ /* 0x020fca00000006ff */
[----:B------:R-:W-:-:S04]  /*2010*/  FMUL.FTZ R72, R72, UR7 ;  /* 0x0000000748487c20 */ /* 0x000fc80008410000 */
[----:B------:R-:W-:-:S07]  /*2020*/  @P2 FADD.FTZ R72, R56, R72 ;  /* 0x0000004838482221 */ /* 0x000fce0000010000 */
.L_x_16421:
[----:B------:R-:W-:Y:S05]  /*2030*/  BSYNC B1 ;  /* 0x0000000000017941 */ /* 0x000fea0003800000 */
.L_x_16420:
[----:B------:R-:W-:Y:S04]  /*2040*/  BSSY B1, `(.L_x_16422) ;  /* 0x0000006000017945 */ /* 0x000fe80003800000 */
[----:B------:R-:W-:Y:S05]  /*2050*/  @!P3 BRA `(.L_x_16423) ;  /* 0x000000000010b947 */ /* 0x000fea0003800000 */
[----:B-----5:R-:W-:-:S04]  /*2060*/  PRMT R73, R66, 0x7632, R73 ;  /* 0x0000763242497816 */ /* 0x020fc80000000049 */
[----:B------:R-:W-:-:S05]  /*2070*/  SHF.L.U32 R73, R73, 0x10, RZ ;  /* 0x0000001049497819 */ /* 0x000fca00000006ff */
[----:B------:R-:W-:-:S04]  /*2080*/  FMUL.FTZ R73, R73, UR7 ;  /* 0x0000000749497c20 */ /* 0x000fc80008410000 */
[----:B------:R-:W-:-:S07]  /*2090*/  @P2 FADD.FTZ R73, R57, R73 ;  /* 0x0000004939492221 */ /* 0x000fce0000010000 */
.L_x_16423:
[----:B------:R-:W-:Y:S05]  /*20a0*/  BSYNC B1 ;  /* 0x0000000000017941 */ /* 0x000fea0003800000 */
.L_x_16422:
[----:B------:R-:W-:Y:S04]  /*20b0*/  BSSY B1, `(.L_x_16424) ;  /* 0x0000005000017945 */ /* 0x000fe80003800000 */
[----:B------:R-:W-:Y:S05]  /*20c0*/  @!P3 BRA `(.L_x_16425) ;  /* 0x00000000000cb947 */ /* 0x000fea0003800000 */
[----:B-----5:R-:W-:-:S05]  /*20d0*/  SHF.L.U32 R74, R67, 0x10, RZ ;  /* 0x00000010434a7819 */ /* 0x020fca00000006ff */
[----:B------:R-:W-:-:S04]  /*20e0*/  FMUL.FTZ R74, R74, UR7 ;  /* 0x000000074a4a7c20 */ /* 0x000fc80008410000 */
[----:B------:R-:W-:-:S07]  /*20f0*/  @P2 FADD.FTZ R74, R58, R74 ;  /* 0x0000004a3a4a2221 */ /* 0x000fce0000010000 */
.L_x_16425:
[----:B------:R-:W-:Y:S05]  /*2100*/  BSYNC B1 ;  /* 0x0000000000017941 */ /* 0x000fea0003800000 */
.L_x_16424:
[----:B------:R-:W-:Y:S04]  /*2110*/  BSSY B1, `(.L_x_16426) ;  /* 0x0000006000017945 */ /* 0x000fe80003800000 */
[----:B------:R-:W-:Y:S05]  /*2120*/  @!P3 BRA `(.L_x_16427) ;  /* 0x000000000010b947 */ /* 0x000fea0003800000 */
[----:B-----5:R-:W-:-:S05]  /*2130*/  PRMT R75, R67, 0x7632, R75 ;  /* 0x00007632434b7816 */ /* 0x020fca000000004b */
[----:B------:R-:W-:-:S04]  /*2140*/  IMAD.U32 R75, R75, 0x10000, RZ ;  /* 0x000100004b4b7824 */ /* 0x000fc800078e00ff */
[----:B------:R-:W-:-:S04]  /*2150*/  FMUL.FTZ R75, R75, UR7 ;  /* 0x000000074b4b7c20 */ /* 0x000fc80008410000 */
[----:B------:R-:W-:-:S07]  /*2160*/  @P2 FADD.FTZ R75, R59, R75 ;  /* 0x0000004b3b4b2221 */ /* 0x000fce0000010000 */
.L_x_16427:
[----:B------:R-:W-:Y:S05]  /*2170*/  BSYNC B1 ;  /* 0x0000000000017941 */ /* 0x000fea0003800000 */
.L_x_16426:
[----:B0-----:R-:W0:Y:S01]  /*2180*/  LDC.64 R116, c[0x0][0x238] ;  /* 0x00008e00ff747b82 */ /* 0x001e220000000a00 */
[----:B------:R-:W-:Y:S01]  /*2190*/  IADD3 R195, R195, 0x80, RZ ;  /* 0x00000080c3c37810 */ /* 0x000fe20007ffe0ff */
[C---:B0-----:R-:W-:Y:S01]  /*21a0*/  IMAD.WIDE.U32 R116, R193.reuse, 0x20, R116 ;  /* 0x00000020c1747825 */ /* 0x041fe200078e0074 */
[----:B------:R-:W-:-:S04]  /*21b0*/  IADD3 R193, R193, 0x80, RZ ;  /* 0x00000080c1c17810 */ /* 0x000fc80007ffe0ff */
[----:B------:R1:W-:Y:S04]  /*21c0*/  STG.E.128 desc[UR4][R116.64], R68 ;  /* 0x0000004474007986 */ /* 0x0003e8000c101d04 */
[----:B------:R1:W-:Y:S02]  /*21d0*/  STG.E.128 desc[UR4][R116.64+0x10], R72 ;  /* 0x0000104874007986 */ /* 0x0003e4000c101d04 */
.L_x_16411:
[----:B------:R-:W-:Y:S05]  /*21e0*/  BSYNC B0 ;  /* 0x0000000000007941 */ /* 0x000fea0003800000 */
.L_x_16410:
[----:B------:R-:W-:Y:S01]  /*21f0*/  LOP3.LUT P2, RZ, R4, 0x80, RZ, 0xc0, !PT ;  /* 0x0000008004ff7812 */ /* 0x000fe2000784c0ff */
[----:B------:R-:W-:-:S12]  /*2200*/  BSSY B0, `(.L_x_16428) ;  /* 0x000005f000007945 */ /* 0x000fd80003800000 */
[----:B------:R-:W-:Y:S05]  /*2210*/  @!P2 BRA `(.L_x_16429) ;  /* 0x000000040074a947 */ /* 0x000fea0003800000 */
[----:B01----:R-:W0:Y:S02]  /*2220*/  LDC.64 R116, c[0x0][0x230] ;  /* 0x00008c00ff747b82 */ /* 0x003e240000000a00 */
        /* <DEDUP_REMOVED lines=39> */
.L_x_16431:
[----:B------:R-:W-:Y:S05]  /*24a0*/  BSYNC B1 ;  /* 0x0000000000017941 */ /* 0x000fea0003800000 */
.L_x_16430:
[----:B------:R-:W-:Y:S04]  /*24b0*/  BSSY B1, `(.L_x_16432) ;  /* 0x0000006000017945 */ /* 0x000fe80003800000 */
[----:B------:R-:W-:Y:S05]  /*24c0*/  @!P3 BRA `(.L_x_16433) ;  /* 0x000000000010b947 */ /* 0x000fea0003800000 */
[----:B-----5:R-:W-:-:S04]  /*24d0*/  PRMT R77, R64, 0x7632, R77 ;  /* 0x00007632404d7816 */ /* 0x020fc8000000004d */
[----:B------:R-:W-:-:S05]  /*24e0*/  SHF.L.U32 R77, R77, 0x10, RZ ;  /* 0x000000104d4d7819 */ /* 0x000fca00000006ff */
[----:B------:R-:W-:-:S04]  /*24f0*/  FMUL.FTZ R77, R77, UR7 ;  /* 0x000000074d4d7c20 */ /* 0x000fc80008410000 */
[----:B------:R-:W-:-:S07]  /*2500*/  @P2 FADD.FTZ R77, R49, R77 ;  /* 0x0000004d314d2221 */ /* 0x000fce0000010000 */
.L_x_16433:
[----:B------:R-:W-:Y:S05]  /*2510*/  BSYNC B1 ;  /* 0x0000000000017941 */ /* 0x000fea0003800000 */
.L_x_16432:
[----:B------:R-:W-:Y:S04]  /*2520*/  BSSY B1, `(.L_x_16434) ;  /* 0x0000005000017945 */ /* 0x000fe80003800000 */
[----:B------:R-:W-:Y:S05]  /*2530*/  @!P3 BRA `(.L_x_16435) ;  /* 0x00000000000cb947 */ /* 0x000fea0003800000 */
[----:B-----5:R-:W-:-:S05]  /*2540*/  SHF.L.U32 R78, R65, 0x10, RZ ;  /* 0x00000010414e7819 */ /* 0x020fca00000006ff */
[----:B------:R-:W-:-:S04]  /*2550*/  FMUL.FTZ R78, R78, UR7 ;  /* 0x000000074e4e7c20 */ /* 0x000fc80008410000 */
[----:B------:R-:W-:-:S07]  /*2560*/  @P2 FADD.FTZ R78, R50, R78 ;  /* 0x0000004e324e2221 */ /* 0x000fce0000010000 */
.L_x_16435:
[----:B------:R-:W-:Y:S05]  /*2570*/  BSYNC B1 ;  /* 0x0000000000017941 */ /* 0x000fea0003800000 */
.L_x_16434:
[----:B------:R-:W-:Y:S04]  /*2580*/  BSSY B1, `(.L_x_16436) ;  /* 0x0000006000017945 */ /* 0x000fe80003800000 */
[----:B------:R-:W-:Y:S05]  /*2590*/  @!P3 BRA `(.L_x_16437) ;  /* 0x000000000010b947 */ /* 0x000fea0003800000 */
[----:B-----5:R-:W-:-:S04]  /*25a0*/  PRMT R79, R65, 0x7632, R79 ;  /* 0x00007632414f7816 */ /* 0x020fc8000000004f */
[----:B------:R-:W-:-:S05]  /*25b0*/  SHF.L.U32 R79, R79, 0x10, RZ ;  /* 0x000000104f4f7819 */ /* 0x000fca00000006ff */
[----:B------:R-:W-:-:S04]  /*25c0*/  FMUL.FTZ R79, R79, UR7 ;  /* 0x000000074f4f7c20 */ /* 0x000fc80008410000 */
[----:B------:R-:W-:-:S07]  /*25d0*/  @P2 FADD.FTZ R79, R51, R79 ;  /* 0x0000004f334f2221 */ /* 0x000fce0000010000 */
.L_x_16437:
[----:B------:R-:W-:Y:S05]  /*25e0*/  BSYNC B1 ;  /* 0x0000000000017941 */ /* 0x000fea0003800000 */
.L_x_16436:
[----:B------:R-:W-:Y:S04]  /*25f0*/  BSSY B1, `(.L_x_16438) ;  /* 0x0000005000017945 */ /* 0x000fe80003800000 */
[----:B------:R-:W-:Y:S05]  /*2600*/  @!P3 BRA `(.L_x_16439) ;  /* 0x00000000000cb947 */ /* 0x000fea0003800000 */
[----:B-----5:R-:W-:-:S05]  /*2610*/  SHF.L.U32 R80, R66, 0x10, RZ ;  /* 0x0000001042507819 */ /* 0x020fca00000006ff */
[----:B------:R-:W-:-:S04]  /*2620*/  FMUL.FTZ R80, R80, UR7 ;  /* 0x0000000750507c20 */ /* 0x000fc80008410000 */
[----:B------:R-:W-:-:S07]  /*2630*/  @P2 FADD.FTZ R80, R56, R80 ;  /* 0x0000005038502221 */ /* 0x000fce0000010000 */
.L_x_16439:
[----:B------:R-:W-:Y:S05]  /*2640*/  BSYNC B1 ;  /* 0x0000000000017941 */ /* 0x000fea0003800000 */
.L_x_16438:
[----:B------:R-:W-:Y:S04]  /*2650*/  BSSY B1, `(.L_x_16440) ;  /* 0x0000006000017945 */ /* 0x000fe80003800000 */
[----:B------:R-:W-:Y:S05]  /*2660*/  @!P3 BRA `(.L_x_16441) ;  /* 0x000000000010b947 */ /* 0x000fea0003800000 */
[----:B-----5:R-:W-:-:S04]  /*2670*/  PRMT R81, R66, 0x7632, R81 ;  /* 0x0000763242517816 */ /* 0x020fc80000000051 */
[----:B------:R-:W-:-:S05]  /*2680*/  SHF.L.U32 R81, R81, 0x10, RZ ;  /* 0x0000001051517819 */ /* 0x000fca00000006ff */
[----:B------:R-:W-:-:S04]  /*2690*/  FMUL.FTZ R81, R81, UR7 ;  /* 0x0000000751517c20 */ /* 0x000fc80008410000 */
[----:B------:R-:W-:-:S07]  /*26a0*/  @P2 FADD.FTZ R81, R57, R81 ;  /* 0x0000005139512221 */ /* 0x000fce0000010000 */
.L_x_16441:
[----:B------:R-:W-:Y:S05]  /*26b0*/  BSYNC B1 ;  /* 0x0000000000017941 */ /* 0x000fea0003800000 */
.L_x_16440:
[----:B------:R-:W-:Y:S04]  /*26c0*/  BSSY B1, `(.L_x_16442) ;  /* 0x0000005000017945 */ /* 0x000fe80003800000 */
[----:B------:R-:W-:Y:S05]  /*26d0*/  @!P3 BRA `(.L_x_16443) ;  /* 0x00000000000cb947 */ /* 0x000fea0003800000 */
[----:B-----5:R-:W-:-:S04]  /*26e0*/  IMAD.U32 R82, R67, 0x10000, RZ ;  /* 0x0001000043527824 */ /* 0x020fc800078e00ff */
[----:B------:R-:W-:-:S04]  /*26f0*/  FMUL.FTZ R82, R82, UR7 ;  /* 0x0000000752527c20 */ /* 0x000fc80008410000 */
[----:B------:R-:W-:-:S07]  /*2700*/  @P2 FADD.FTZ R82, R58, R82 ;  /* 0x000000523a522221 */ /* 0x000fce0000010000 */
.L_x_16443:
[----:B------:R-:W-:Y:S05]  /*2710*/  BSYNC B1 ;  /* 0x0000000000017941 */ /* 0x000fea0003800000 */
.L_x_16442:
[----:B------:R-:W-:Y:S04]  /*2720*/  BSSY B1, `(.L_x_16444) ;  /* 0x0000006000017945 */ /* 0x000fe80003800000 */
[----:B------:R-:W-:Y:S05]  /*2730*/  @!P3 BRA `(.L_x_16445) ;  /* 0x000000000010b947 */ /* 0x000fea0003800000 */
[----:B-----5:R-:W-:-:S04]  /*2740*/  PRMT R83, R67, 0x7632, R83 ;  /* 0x0000763243537816 */ /* 0x020fc80000000053 */
[----:B------:R-:W-:-:S05]  /*2750*/  SHF.L.U32 R83, R83, 0x10, RZ ;  /* 0x0000001053537819 */ /* 0x000fca00000006ff */
[----:B------:R-:W-:-:S04]  /*2760*/  FMUL.FTZ R83, R83, UR7 ;  /* 0x0000000753537c20 */ /* 0x000fc80008410000 */
[----:B------:R-:W-:-:S07]  /*2770*/  @P2 FADD.FTZ R83, R59, R83 ;  /* 0x000000533b532221 */ /* 0x000fce0000010000 */
.L_x_16445:
[----:B------:R-:W-:Y:S05]  /*2780*/  BSYNC B1 ;  /* 0x0000000000017941 */ /* 0x000fea0003800000 */
.L_x_16444:
[----:B0-----:R-:W0:Y:S01]  /*2790*/  LDC.64 R116, c[0x0][0x238] ;  /* 0x00008e00ff747b82 */ /* 0x001e220000000a00 */
[----:B------:R-:W-:Y:S01]  /*27a0*/  IADD3 R195, R195, 0x80, RZ ;  /* 0x00000080c3c37810 */ /* 0x000fe20007ffe0ff */
[C---:B0-----:R-:W-:Y:S01]  /*27b0*/  IMAD.WIDE.U32 R116, R193.reuse, 0x20, R116 ;  /* 0x00000020c1747825 */ /* 0x041fe200078e0074 */
[----:B------:R-:W-:-:S04]  /*27c0*/  IADD3 R193, R193, 0x80, RZ ;  /* 0x00000080c1c17810 */ /* 0x000fc80007ffe0ff */
[----:B------:R2:W-:Y:S04]  /*27d0*/  STG.E.128 desc[UR4][R116.64], R76 ;  /* 0x0000004c74007986 */ /* 0x0005e8000c101d04 */
[----:B------:R2:W-:Y:S02]  /*27e0*/  STG.E.128 desc[UR4][R116.64+0x10], R80 ;  /* 0x0000105074007986 */ /* 0x0005e4000c101d04 */
.L_x_16429:
[----:B------:R-:W-:Y:S05]  /*27f0*/  BSYNC B0 ;  /* 0x0000000000007941 */ /* 0x000fea0003800000 */
.L_x_16428:
[----:B------:R-:W-:Y:S01]  /*2800*/  LOP3.LUT P2, RZ, R4, 0x40, RZ, 0xc0, !PT ;  /* 0x0000004004ff7812 */ /* 0x000fe2000784c0ff */
[----:B------:R-:W-:-:S12]  /*2810*/  BSSY B0, `(.L_x_16446) ;  /* 0x000005f000007945 */ /* 0x000fd80003800000 */
[----:B------:R-:W-:Y:S05]  /*2820*/  @!P2 BRA `(.L_x_16447) ;  /* 0x000000040074a947 */ /* 0x000fea0003800000 */
[----:B012---:R-:W0:Y:S02]  /*2830*/  LDC.64 R116, c[0x0][0x230] ;  /* 0x00008c00ff747b82 */ /* 0x007e240000000a00 */
        /* <DEDUP_REMOVED lines=39> */
.L_x_16449:
[----:B------:R-:W-:Y:S05]  /*2ab0*/  BSYNC B1 ;  /* 0x0000000000017941 */ /* 0x000fea0003800000 */
.L_x_16448:
[----:B------:R-:W-:Y:S04]  /*2ac0*/  BSSY B1, `(.L_x_16450) ;  /* 0x0000006000017945 */ /* 0x000fe80003800000 */
[----:B------:R-:W-:Y:S05]  /*2ad0*/  @!P3 BRA `(.L_x_16451) ;  /* 0x000000000010b947 */ /* 0x000fea0003800000 */
[----:B-----5:R-:W-:-:S04]  /*2ae0*/  PRMT R85, R64, 0x7632, R85 ;  /* 0x0000763240557816 */ /* 0x020fc80000000055 */
[----:B------:R-:W-:-:S05]  /*2af0*/  SHF.L.U32 R85, R85, 0x10, RZ ;  /* 0x0000001055557819 */ /* 0x000fca00000006ff */
[----:B------:R-:W-:-:S04]  /*2b00*/  FMUL.FTZ R85, R85, UR7 ;  /* 0x0000000755557c20 */ /* 0x000fc80008410000 */
[----:B------:R-:W-:-:S07]  /*2b10*/  @P2 FADD.FTZ R85, R49, R85 ;  /* 0x0000005531552221 */ /* 0x000fce0000010000 */
.L_x_16451:
[----:B------:R-:W-:Y:S05]  /*2b20*/  BSYNC B1 ;  /* 0x0000000000017941 */ /* 0x000fea0003800000 */
.L_x_16450:
[----:B------:R-:W-:Y:S04]  /*2b30*/  BSSY B1, `(.L_x_16452) ;  /* 0x0000005000017945 */ /* 0x000fe80003800000 */
[----:B------:R-:W-:Y:S05]  /*2b40*/  @!P3 BRA `(.L_x_16453) ;  /* 0x00000000000cb947 */ /* 0x000fea0003800000 */
[----:B-----5:R-:W-:-:S05]  /*2b50*/  SHF.L.U32 R86, R65, 0x10, RZ ;  /* 0x0000001041567819 */ /* 0x020fca00000006ff */
[----:B------:R-:W-:-:S04]  /*2b60*/  FMUL.FTZ R86, R86, UR7 ;  /* 0x0000000756567c20 */ /* 0x000fc80008410000 */
[----:B------:R-:W-:-:S07]  /*2b70*/  @P2 FADD.FTZ R86, R50, R86 ;  /* 0x0000005632562221 */ /* 0x000fce0000010000 */
.L_x_16453:
[----:B------:R-:W-:Y:S05]  /*2b80*/  BSYNC B1 ;  /* 0x0000000000017941 */ /* 0x000fea0003800000 */
.L_x_16452:
[----:B------:R-:W-:Y:S04]  /*2b90*/  BSSY B1, `(.L_x_16454) ;  /* 0x0000006000017945 */ /* 0x000fe80003800000 */
[----:B------:R-:W-:Y:S05]  /*2ba0*/  @!P3 BRA `(.L_x_16455) ;  /* 0x000000000010b947 */ /* 0x000fea0003800000 */
[----:B-----5:R-:W-:-:S04]  /*2bb0*/  PRMT R87, R65, 0x7632, R87 ;  /* 0x0000763241577816 */ /* 0x020fc80000000057 */
[----:B------:R-:W-:-:S05]  /*2bc0*/  SHF.L.U32 R87, R87, 0x10, RZ ;  /* 0x0000001057577819 */ /* 0x000fca00000006ff */
[----:B------:R-:W-:-:S04]  /*2bd0*/  FMUL.FTZ R87, R87, UR7 ;  /* 0x0000000757577c20 */ /* 0x000fc80008410000 */
[----:B------:R-:W-:-:S07]  /*2be0*/  @P2 FADD.FTZ R87, R51, R87 ;  /* 0x0000005733572221 */ /* 0x000fce0000010000 */
.L_x_16455:
[----:B------:R-:W-:Y:S05]  /*2bf0*/  BSYNC B1 ;  /* 0x0000000000017941 */ /* 0x000fea0003800000 */
.L_x_16454:
[----:B------:R-:W-:Y:S04]  /*2c00*/  BSSY B1, `(.L_x_16456) ;  /* 0x0000005000017945 */ /* 0x000fe80003800000 */
[----:B------:R-:W-:Y:S05]  /*2c10*/  @!P3 BRA `(.L_x_16457) ;  /* 0x00000000000cb947 */ /* 0x000fea0003800000 */
[----:B-----5:R-:W-:-:S05]  /*2c20*/  SHF.L.U32 R88, R66, 0x10, RZ ;  /* 0x0000001042587819 */ /* 0x020fca00000006ff */
[----:B------:R-:W-:-:S04]  /*2c30*/  FMUL.FTZ R88, R88, UR7 ;  /* 0x0000000758587c20 */ /* 0x000fc80008410000 */
[----:B------:R-:W-:-:S07]  /*2c40*/  @P2 FADD.FTZ R88, R56, R88 ;  /* 0x0000005838582221 */ /* 0x000fce0000010000 */
.L_x_16457:
[----:B------:R-:W-:Y:S05]  /*2c50*/  BSYNC B1 ;  /* 0x0000000000017941 */ /* 0x000fea0003800000 */
.L_x_16456:
[----:B------:R-:W-:Y:S04]  /*2c60*/  BSSY B1, `(.L_x_16458) ;  /* 0x0000006000017945 */ /* 0x000fe80003800000 */
[----:B------:R-:W-:Y:S05]  /*2c70*/  @!P3 BRA `(.L_x_16459) ;  /* 0x000000000010b947 */ /* 0x000fea0003800000 */
[----:B-----5:R-:W-:-:S05]  /*2c80*/  PRMT R89, R66, 0x7632, R89 ;  /* 0x0000763242597816 */ /* 0x020fca0000000059 */
[----:B------:R-:W-:-:S04]  /*2c90*/  IMAD.U32 R89, R89, 0x10000, RZ ;  /* 0x0001000059597824 */ /* 0x000fc800078e00ff */
[----:B------:R-:W-:-:S04]  /*2ca0*/  FMUL.FTZ R89, R89, UR7 ;  /* 0x0000000759597c20 */ /* 0x000fc80008410000 */
[----:B------:R-:W-:-:S07]  /*2cb0*/  @P2 FADD.FTZ R89, R57, R89 ;  /* 0x0000005939592221 */ /* 0x000fce0000010000 */
.L_x_16459:
[----:B------:R-:W-:Y:S05]  /*2cc0*/  BSYNC B1 ;  /* 0x0000000000017941 */ /* 0x000fea0003800000 */
.L_x_16458:
[----:B------:R-:W-:Y:S04]  /*2cd0*/  BSSY B1, `(.L_x_16460) ;  /* 0x0000005000017945 */ /* 0x000fe80003800000 */
[----:B------:R-:W-:Y:S05]  /*2ce0*/  @!P3 BRA `(.L_x_16461) ;  /* 0x00000000000cb947 */ /* 0x000fea0003800000 */
[----:B-----5:R-:W-:-:S05]  /*2cf0*/  SHF.L.U32 R90, R67, 0x10, RZ ;  /* 0x00000010435a7819 */ /* 0x020fca00000006ff */
[----:B------:R-:W-:-:S04]  /*2d00*/  FMUL.FTZ R90, R90, UR7 ;  /* 0x000000075a5a7c20 */ /* 0x000fc80008410000 */
[----:B------:R-:W-:-:S07]  /*2d10*/  @P2 FADD.FTZ R90, R58, R90 ;  /* 0x0000005a3a5a2221 */ /* 0x000fce0000010000 */
.L_x_16461:
[----:B------:R-:W-:Y:S05]  /*2d20*/  BSYNC B1 ;  /* 0x0000000000017941 */ /* 0x000fea0003800000 */
.L_x_16460:
[----:B------:R-:W-:Y:S04]  /*2d30*/  BSSY B1, `(.L_x_16462) ;  /* 0x0000006000017945 */ /* 0x000fe80003800000 */
[----:B------:R-:W-:Y:S05]  /*2d40*/  @!P3 BRA `(.L_x_16463) ;  /* 0x000000000010b947 */ /* 0x000fea0003800000 */
[----:B-----5:R-:W-:-:S04]  /*2d50*/  PRMT R91, R67, 0x7632, R91 ;  /* 0x00007632435b7816 */ /* 0x020fc8000000005b */
[----:B------:R-:W-:-:S05]  /*2d60*/  SHF.L.U32 R91, R91, 0x10, RZ ;  /* 0x000000105b5b7819 */ /* 0x000fca00000006ff */
[----:B------:R-:W-:-:S04]  /*2d70*/  FMUL.FTZ R91, R91, UR7 ;  /* 0x000000075b5b7c20 */ /* 0x000fc80008410000 */
[----:B------:R-:W-:-:S07]  /*2d80*/  @P2 FADD.FTZ R91, R59, R91 ;  /* 0x0000005b3b5b2221 */ /* 0x000fce0000010000 */
.L_x_16463:
[----:B------:R-:W-:Y:S05]  /*2d90*/  BSYNC B1 ;  /* 0x0000000000017941 */ /* 0x000fea0003800000 */
.L_x_16462:
[----:B0-----:R-:W0:Y:S01]  /*2da0*/  LDC.64 R116, c[0x0][0x238] ;  /* 0x00008e00ff747b82 */ /* 0x001e220000000a00 */
[----:B------:R-:W-:Y:S01]  /*2db0*/  IADD3 R195, R195, 0x80, RZ ;  /* 0x00000080c3c37810 */ /* 0x000fe20007ffe0ff */
[C---:B0-----:R-:W-:Y:S01]  /*2dc0*/  IMAD.WIDE.U32 R116, R193.reuse, 0x20, R116 ;  /* 0x00000020c1747825 */ /* 0x041fe200078e0074 */
[----:B------:R-:W-:-:S04]  /*2dd0*/  IADD3 R193, R193, 0x80, RZ ;  /* 0x00000080c1c17810 */ /* 0x000fc80007ffe0ff */
[----:B------:R3:W-:Y:S04]  /*2de0*/  STG.E.128 desc[UR4][R116.64], R84 ;  /* 0x0000005474007986 */ /* 0x0007e8000c101d04 */
[----:B------:R3:W-:Y:S02]  /*2df0*/  STG.E.128 desc[UR4][R116.64+0x10], R88 ;  /* 0x0000105874007986 */ /* 0x0007e4000c101d04 */
.L_x_16447:
[----:B------:R-:W-:Y:S05]  /*2e00*/  BSYNC B0 ;  /* 0x0000000000007941 */ /* 0x000fea0003800000 */
.L_x_16446:
[----:B------:R-:W-:Y:S01]  /*2e10*/  LOP3.LUT P2, RZ, R4, 0x20, RZ, 0xc0, !PT ;  /* 0x0000002004ff7812 */ /* 0x000fe2000784c0ff */
[----:B------:R-:W-:-:S12]  /*2e20*/  BSSY B0, `(.L_x_16464) ;  /* 0x000005f000007945 */ /* 0x000fd80003800000 */
[----:B------:R-:W-:Y:S05]  /*2e30*/  @!P2 BRA `(.L_x_16465) ;  /* 0x000000040074a947 */ /* 0x000fea0003800000 */
[----:B0123--:R-:W0:Y:S02]  /*2e40*/  LDC.64 R116, c[0x0][0x230] ;  /* 0x00008c00ff747b82 */ /* 0x00fe240000000a00 */
        /* <DEDUP_REMOVED lines=39> */
.L_x_16467:
[----:B------:R-:W-:Y:S05]  /*30c0*/  BSYNC B1 ;  /* 0x0000000000017941 */ /* 0x000fea0003800000 */
.L_x_16466:
[----:B------:R-:W-:Y:S04]  /*30d0*/  BSSY B1, `(.L_x_16468) ;  /* 0x0000006000017945 */ /* 0x000fe80003800000 */
[----:B------:R-:W-:Y:S05]  /*30e0*/  @!P3 BRA `(.L_x_16469) ;  /* 0x000000000010b947 */ /* 0x000fea0003800000 */
[----:B-----5:R-:W-:-:S04]  /*30f0*/  PRMT R93, R64, 0x7632, R93 ;  /* 0x00007632405d7816 */ /* 0x020fc8000000005d */
[----:B------:R-:W-:-:S05]  /*3100*/  SHF.L.U32 R93, R93, 0x10, RZ ;  /* 0x000000105d5d7819 */ /* 0x000fca00000006ff */
[----:B------:R-:W-:-:S04]  /*3110*/  FMUL.FTZ R93, R93, UR7 ;  /* 0x000000075d5d7c20 */ /* 0x000fc80008410000 */
[----:B------:R-:W-:-:S07]  /*3120*/  @P2 FADD.FTZ R93, R49, R93 ;  /* 0x0000005d315d2221 */ /* 0x000fce0000010000 */
.L_x_16469:
[----:B------:R-:W-:Y:S05]  /*3130*/  BSYNC B1 ;  /* 0x0000000000017941 */ /* 0x000fea0003800000 */
.L_x_16468:
[----:B------:R-:W-:Y:S04]  /*3140*/  BSSY B1, `(.L_x_16470) ;  /* 0x0000005000017945 */ /* 0x000fe80003800000 */
[----:B------:R-:W-:Y:S05]  /*3150*/  @!P3 BRA `(.L_x_16471) ;  /* 0x00000000000cb947 */ /* 0x000fea0003800000 */
[----:B-----5:R-:W-:-:S05]  /*3160*/  SHF.L.U32 R94, R65, 0x10, RZ ;  /* 0x00000010415e7819 */ /* 0x020fca00000006ff */
[----:B------:R-:W-:-:S04]  /*3170*/  FMUL.FTZ R94, R94, UR7 ;  /* 0x000000075e5e7c20 */ /* 0x000fc80008410000 */
[----:B------:R-:W-:-:S07]  /*3180*/  @P2 FADD.FTZ R94, R50, R94 ;  /* 0x0000005e325e2221 */ /* 0x000fce0000010000 */
.L_x_16471:
[----:B------:R-:W-:Y:S05]  /*3190*/  BSYNC B1 ;  /* 0x0000000000017941 */ /* 0x000fea0003800000 */
.L_x_16470:
[----:B------:R-:W-:Y:S04]  /*31a0*/  BSSY B1, `(.L_x_16472) ;  /* 0x0000006000017945 */ /* 0x000fe80003800000 */
[----:B------:R-:W-:Y:S05]  /*31b0*/  @!P3 BRA `(.L_x_16473) ;  /* 0x000000000010b947 */ /* 0x000fea0003800000 */
[----:B-----5:R-:W-:-:S04]  /*31c0*/  PRMT R95, R65, 0x7632, R95 ;  /* 0x00007632415f7816 */ /* 0x020fc8000000005f */
[----:B------:R-:W-:-:S05]  /*31d0*/  SHF.L.U32 R95, R95, 0x10, RZ ;  /* 0x000000105f5f7819 */ /* 0x000fca00000006ff */
[----:B------:R-:W-:-:S04]  /*31e0*/  FMUL.FTZ R95, R95, UR7 ;  /* 0x000000075f5f7c20 */ /* 0x000fc80008410000 */
[----:B------:R-:W-:-:S07]  /*31f0*/  @P2 FADD.FTZ R95, R51, R95 ;  /* 0x0000005f335f2221 */ /* 0x000fce0000010000 */
.L_x_16473:
[----:B------:R-:W-:Y:S05]  /*3200*/  BSYNC B1 ;  /* 0x0000000000017941 */ /* 0x000fea0003800000 */
.L_x_16472:
[----:B------:R-:W-:Y:S04]  /*3210*/  BSSY B1, `(.L_x_16474) ;  /* 0x0000005000017945 */ /* 0x000fe80003800000 */
[----:B------:R-:W-:Y:S05]  /*3220*/  @!P3 BRA `(.L_x_16475) ;  /* 0x00000000000cb947 */ /* 0x000fea0003800000 */
[----:B-----5:R-:W-:-:S04]  /*3230*/  IMAD.U32 R96, R66, 0x10000, RZ ;  /* 0x0001000042607824 */ /* 0x020fc800078e00ff */
[----:B------:R-:W-:-:S04]  /*3240*/  FMUL.FTZ R96, R96, UR7 ;  /* 0x0000000760607c20 */ /* 0x000fc80008410000 */
[----:B------:R-:W-:-:S07]  /*3250*/  @P2 FADD.FTZ R96, R56, R96 ;  /* 0x0000006038602221 */ /* 0x000fce0000010000 */
.L_x_16475:
[----:B------:R-:W-:Y:S05]  /*3260*/  BSYNC B1 ;  /* 0x0000000000017941 */ /* 0x000fea0003800000 */
.L_x_16474:
[----:B------:R-:W-:Y:S04]  /*3270*/  BSSY B1, `(.L_x_16476) ;  /* 0x0000006000017945 */ /* 0x000fe80003800000 */
[----:B------:R-:W-:Y:S05]  /*3280*/  @!P3 BRA `(.L_x_16477) ;  /* 0x000000000010b947 */ /* 0x000fea0003800000 */
[----:B-----5:R-:W-:-:S04]  /*3290*/  PRMT R97, R66, 0x7632, R97 ;  /* 0x0000763242617816 */ /* 0x020fc80000000061 */
[----:B------:R-:W-:-:S05]  /*32a0*/  SHF.L.U32 R97, R97, 0x10, RZ ;  /* 0x0000001061617819 */ /* 0x000fca00000006ff */
[----:B------:R-:W-:-:S04]  /*32b0*/  FMUL.FTZ R97, R97, UR7 ;  /* 0x0000000761617c20 */ /* 0x000fc80008410000 */
[----:B------:R-:W-:-:S07]  /*32c0*/  @P2 FADD.FTZ R97, R57, R97 ;  /* 0x0000006139612221 */ /* 0x000fce0000010000 */
.L_x_16477:
[----:B------:R-:W-:Y:S05]  /*32d0*/  BSYNC B1 ;  /* 0x0000000000017941 */ /* 0x000fea0003800000 */
.L_x_16476:
[----:B------:R-:W-:Y:S04]  /*32e0*/  BSSY B1, `(.L_x_16478) ;  /* 0x0000005000017945 */ /* 0x000fe80003800000 */
[----:B------:R-:W-:Y:S05]  /*32f0*/  @!P3 BRA `(.L_x_16479) ;  /* 0x00000000000cb947 */ /* 0x000fea0003800000 */
[----:B-----5:R-:W-:-:S05]  /*3300*/  SHF.L.U32 R98, R67, 0x10, RZ ;  /* 0x0000001043627819 */ /* 0x020fca00000006ff */
[----:B------:R-:W-:-:S04]  /*3310*/  FMUL.FTZ R98, R98, UR7 ;  /* 0x0000000762627c20 */ /* 0x000fc80008410000 */
[----:B------:R-:W-:-:S07]  /*3320*/  @P2 FADD.FTZ R98, R58, R98 ;  /* 0x000000623a622221 */ /* 0x000fce0000010000 */
.L_x_16479:
[----:B------:R-:W-:Y:S05]  /*3330*/  BSYNC B1 ;  /* 0x0000000000017941 */ /* 0x000fea0003800000 */
.L_x_16478:
[----:B------:R-:W-:Y:S04]  /*3340*/  BSSY B1, `(.L_x_16480) ;  /* 0x0000006000017945 */ /* 0x000fe80003800000 */
[----:B------:R-:W-:Y:S05]  /*3350*/  @!P3 BRA `(.L_x_16481) ;  /* 0x000000000010b947 */ /* 0x000fea0003800000 */
[----:B-----5:R-:W-:-:S04]  /*3360*/  PRMT R99, R67, 0x7632, R99 ;  /* 0x0000763243637816 */ /* 0x020fc80000000063 */
[----:B------:R-:W-:-:S05]  /*3370*/  SHF.L.U32 R99, R99, 0x10, RZ ;  /* 0x0000001063637819 */ /* 0x000fca00000006ff */
[----:B------:R-:W-:-:S04]  /*3380*/  FMUL.FTZ R99, R99, UR7 ;  /* 0x0000000763637c20 */ /* 0x000fc80008410000 */
[----:B------:R-:W-:-:S07]  /*3390*/  @P2 FADD.FTZ R99, R59, R99 ;  /* 0x000000633b632221 */ /* 0x000fce0000010000 */
.L_x_16481:
[----:B------:R-:W-:Y:S05]  /*33a0*/  BSYNC B1 ;  /* 0x0000000000017941 */ /* 0x000fea0003800000 */
.L_x_16480:
[----:B0-----:R-:W0:Y:S01]  /*33b0*/  LDC.64 R116, c[0x0][0x238] ;  /* 0x00008e00ff747b82 */ /* 0x001e220000000a00 */
[----:B------:R-:W-:Y:S01]  /*33c0*/  IADD3 R195, R195, 0x80, RZ ;  /* 0x00000080c3c37810 */ /* 0x000fe20007ffe0ff */
[C---:B0-----:R-:W-:Y:S01]  /*33d0*/  IMAD.WIDE.U32 R116, R193.reuse, 0x20, R116 ;  /* 0x00000020c1747825 */ /* 0x041fe200078e0074 */
[----:B------:R-:W-:-:S04]  /*33e0*/  IADD3 R193, R193, 0x80, RZ ;  /* 0x00000080c1c17810 */ /* 0x000fc80007ffe0ff */
[----:B------:R4:W-:Y:S04]  /*33f0*/  STG.E.128 desc[UR4][R116.64], R92 ;  /* 0x0000005c74007986 */ /* 0x0009e8000c101d04 */
[----:B------:R4:W-:Y:S02]  /*3400*/  STG.E.128 desc[UR4][R116.64+0x10], R96 ;  /* 0x0000106074007986 */ /* 0x0009e4000c101d04 */
.L_x_16465:
[----:B------:R-:W-:Y:S05]  /*3410*/  BSYNC B0 ;  /* 0x0000000000007941 */ /* 0x000fea0003800000 */
.L_x_16464:
[----:B------:R-:W-:Y:S01]  /*3420*/  LOP3.LUT P2, RZ, R4, 0x8, RZ, 0xc0, !PT ;  /* 0x0000000804ff7812 */ /* 0x000fe2000784c0ff */
[----:B------:R-:W-:-:S12]  /*3430*/  BSSY B0, `(.L_x_16482) ;  /* 0x000005f000007945 */ /* 0x000fd80003800000 */
[----:B------:R-:W-:Y:S05]  /*3440*/  @!P2 BRA `(.L_x_16483) ;  /* 0x000000040074a947 */ /* 0x000fea0003800000 */
[----:B01234-:R-:W0:Y:S02]  /*3450*/  LDC.64 R116, c[0x0][0x230] ;  /* 0x00008c00ff747b82 */ /* 0x01fe240000000a00 */
        /* <DEDUP_REMOVED lines=39> */
.L_x_16485:
[----:B------:R-:W-:Y:S05]  /*36d0*/  BSYNC B1 ;  /* 0x0000000000017941 */ /* 0x000fea0003800000 */
.L_x_16484:
[----:B------:R-:W-:Y:S04]  /*36e0*/  BSSY B1, `(.L_x_16486) ;  /* 0x0000006000017945 */ /* 0x000fe80003800000 */
[----:B------:R-:W-:Y:S05]  /*36f0*/  @!P3 BRA `(.L_x_16487) ;  /* 0x000000000010b947 */ /* 0x000fea0003800000 */
[----:B-----5:R-:W-:-:S04]  /*3700*/  PRMT R101, R64, 0x7632, R101 ;  /* 0x0000763240657816 */ /* 0x020fc80000000065 */
[----:B------:R-:W-:-:S05]  /*3710*/  SHF.L.U32 R101, R101, 0x10, RZ ;  /* 0x0000001065657819 */ /* 0x000fca00000006ff */
[----:B------:R-:W-:-:S04]  /*3720*/  FMUL.FTZ R101, R101, UR7 ;  /* 0x0000000765657c20 */ /* 0x000fc80008410000 */
[----:B------:R-:W-:-:S07]  /*3730*/  @P2 FADD.FTZ R101, R49, R101 ;  /* 0x0000006531652221 */ /* 0x000fce0000010000 */
.L_x_16487:
[----:B------:R-:W-:Y:S05]  /*3740*/  BSYNC B1 ;  /* 0x0000000000017941 */ /* 0x000fea0003800000 */
.L_x_16486:
[----:B------:R-:W-:Y:S04]  /*3750*/  BSSY B1, `(.L_x_16488) ;  /* 0x0000005000017945 */ /* 0x000fe80003800000 */
[----:B------:R-:W-:Y:S05]  /*3760*/  @!P3 BRA `(.L_x_16489) ;  /* 0x00000000000cb947 */ /* 0x000fea0003800000 */
[----:B-----5:R-:W-:-:S05]  /*3770*/  SHF.L.U32 R102, R65, 0x10, RZ ;  /* 0x0000001041667819 */ /* 0x020fca00000006ff */
[----:B------:R-:W-:-:S04]  /*3780*/  FMUL.FTZ R102, R102, UR7 ;  /* 0x0000000766667c20 */ /* 0x000fc80008410000 */
[----:B------:R-:W-:-:S07]  /*3790*/  @P2 FADD.FTZ R102, R50, R102 ;  /* 0x0000006632662221 */ /* 0x000fce0000010000 */
.L_x_16489:
[----:B------:R-:W-:Y:S05]  /*37a0*/  BSYNC B1 ;  /* 0x0000000000017941 */ /* 0x000fea0003800000 */
.L_x_16488:
[----:B------:R-:W-:Y:S04]  /*37b0*/  BSSY B1, `(.L_x_16490) ;  /* 0x0000006000017945 */ /* 0x000fe80003800000 */
[----:B------:R-:W-:Y:S05]  /*37c0*/  @!P3 BRA `(.L_x_16491) ;  /* 0x000000000010b947 */ /* 0x000fea0003800000 */
[----:B-----5:R-:W-:-:S05]  /*37d0*/  PRMT R103, R65, 0x7632, R103 ;  /* 0x0000763241677816 */ /* 0x020fca0000000067 */
[----:B------:R-:W-:-:S04]  /*37e0*/  IMAD.U32 R103, R103, 0x10000, RZ ;  /* 0x0001000067677824 */ /* 0x000fc800078e00ff */
[----:B------:R-:W-:-:S04]  /*37f0*/  FMUL.FTZ R103, R103, UR7 ;  /* 0x0000000767677c20 */ /* 0x000fc80008410000 */
[----:B------:R-:W-:-:S07]  /*3800*/  @P2 FADD.FTZ R103, R51, R103 ;  /* 0x0000006733672221 */ /* 0x000fce0000010000 */
.L_x_16491:
[----:B------:R-:W-:Y:S05]  /*3810*/  BSYNC B1 ;  /* 0x0000000000017941 */ /* 0x000fea0003800000 */
.L_x_16490:
[----:B------:R-:W-:Y:S04]  /*3820*/  BSSY B1, `(.L_x_16492) ;  /* 0x0000005000017945 */ /* 0x000fe80003800000 */
[----:B------:R-:W-:Y:S05]  /*3830*/  @!P3 BRA `(.L_x_16493) ;  /* 0x00000000000cb947 */ /* 0x000fea0003800000 */
[----:B-----5:R-:W-:-:S05]  /*3840*/  SHF.L.U32 R104, R66, 0x10, RZ ;  /* 0x0000001042687819 */ /* 0x020fca00000006ff */
[----:B------:R-:W-:-:S04]  /*3850*/  FMUL.FTZ R104, R104, UR7 ;  /* 0x0000000768687c20 */ /* 0x000fc80008410000 */
[----:B------:R-:W-:-:S07]  /*3860*/  @P2 FADD.FTZ R104, R56, R104 ;  /* 0x0000006838682221 */ /* 0x000fce0000010000 */
.L_x_16493:
[----:B------:R-:W-:Y:S05]  /*3870*/  BSYNC B1 ;  /* 0x0000000000017941 */ /* 0x000fea0003800000 */
.L_x_16492:
[----:B------:R-:W-:Y:S04]  /*3880*/  BSSY B1, `(.L_x_16494) ;  /* 0x0000006000017945 */ /* 0x000fe80003800000 */
[----:B------:R-:W-:Y:S05]  /*3890*/  @!P3 BRA `(.L_x_16495) ;  /* 0x000000000010b947 */ /* 0x000fea0003800000 */
[----:B-----5:R-:W-:-:S04]  /*38a0*/  PRMT R105, R66, 0x7632, R105 ;  /* 0x0000763242697816 */ /* 0x020fc80000000069 */
[----:B------:R-:W-:-:S05]  /*38b0*/  SHF.L.U32 R105, R105, 0x10, RZ ;  /* 0x0000001069697819 */ /* 0x000fca00000006ff */
[----:B------:R-:W-:-:S04]  /*38c0*/  FMUL.FTZ R105, R105, UR7 ;  /* 0x0000000769697c20 */ /* 0x000fc80008410000 */
[----:B------:R-:W-:-:S07]  /*38d0*/  @P2 FADD.FTZ R105, R57, R105 ;  /* 0x0000006939692221 */ /* 0x000fce0000010000 */
.L_x_16495:
[----:B------:R-:W-:Y:S05]  /*38e0*/  BSYNC B1 ;  /* 0x0000000000017941 */ /* 0x000fea0003800000 */
.L_x_16494:
[----:B------:R-:W-:Y:S04]  /*38f0*/  BSSY B1, `(.L_x_16496) ;  /* 0x0000005000017945 */ /* 0x000fe80003800000 */
[----:B------:R-:W-:Y:S05]  /*3900*/  @!P3 BRA `(.L_x_16497) ;  /* 0x00000000000cb947 */ /* 0x000fea0003800000 */
[----:B-----5:R-:W-:-:S05]  /*3910*/  SHF.L.U32 R106, R67, 0x10, RZ ;  /* 0x00000010436a7819 */ /* 0x020fca00000006ff */
[----:B------:R-:W-:-:S04]  /*3920*/  FMUL.FTZ R106, R106, UR7 ;  /* 0x000000076a6a7c20 */ /* 0x000fc80008410000 */
[----:B------:R-:W-:-:S07]  /*3930*/  @P2 FADD.FTZ R106, R58, R106 ;  /* 0x0000006a3a6a2221 */ /* 0x000fce0000010000 */
.L_x_16497:
[----:B------:R-:W-:Y:S05]  /*3940*/  BSYNC B1 ;  /* 0x0000000000017941 */ /* 0x000fea0003800000 */
.L_x_16496:
[----:B------:R-:W-:Y:S04]  /*3950*/  BSSY B1, `(.L_x_16498) ;  /* 0x0000006000017945 */ /* 0x000fe80003800000 */
[----:B------:R-:W-:Y:S05]  /*3960*/  @!P3 BRA `(.L_x_16499) ;  /* 0x000000000010b947 */ /* 0x000fea0003800000 */
[----:B-----5:R-:W-:-:S04]  /*3970*/  PRMT R107, R67, 0x7632, R107 ;  /* 0x00007632436b7816 */ /* 0x020fc8000000006b */
[----:B------:R-:W-:-:S05]  /*3980*/  SHF.L.U32 R107, R107, 0x10, RZ ;  /* 0x000000106b6b7819 */ /* 0x000fca00000006ff */
[----:B------:R-:W-:-:S04]  /*3990*/  FMUL.FTZ R107, R107, UR7 ;  /* 0x000000076b6b7c20 */ /* 0x000fc80008410000 */
[----:B------:R-:W-:-:S07]  /*39a0*/  @P2 FADD.FTZ R107, R59, R107 ;  /* 0x0000006b3b6b2221 */ /* 0x000fce0000010000 */
.L_x_16499:
[----:B------:R-:W-:Y:S05]  /*39b0*/  BSYNC B1 ;  /* 0x0000000000017941 */ /* 0x000fea0003800000 */
.L_x_16498:
[----:B0-----:R-:W0:Y:S01]  /*39c0*/  LDC.64 R116, c[0x0][0x238] ;  /* 0x00008e00ff747b82 */ /* 0x001e220000000a00 */
[----:B------:R-:W-:Y:S01]  /*39d0*/  IADD3 R195, R195, 0x80, RZ ;  /* 0x00000080c3c37810 */ /* 0x000fe20007ffe0ff */
[C---:B0-----:R-:W-:Y:S01]  /*39e0*/  IMAD.WIDE.U32 R116, R193.reuse, 0x20, R116 ;  /* 0x00000020c1747825 */ /* 0x041fe200078e0074 */
[----:B------:R-:W-:-:S04]  /*39f0*/  IADD3 R193, R193, 0x80, RZ ;  /* 0x00000080c1c17810 */ /* 0x000fc80007ffe0ff */
[----:B------:R0:W-:Y:S04]  /*3a00*/  STG.E.128 desc[UR4][R116.64], R100 ;  /* 0x0000006474007986 */ /* 0x0001e8000c101d04 */
[----:B------:R0:W-:Y:S02]  /*3a10*/  STG.E.128 desc[UR4][R116.64+0x10], R104 ;  /* 0x0000106874007986 */ /* 0x0001e4000c101d04 */
.L_x_16483:
[----:B------:R-:W-:Y:S05]  /*3a20*/  BSYNC B0 ;  /* 0x0000000000007941 */ /* 0x000fea0003800000 */
.L_x_16482:
[----:B------:R-:W-:Y:S01]  /*3a30*/  LOP3.LUT P2, RZ, R4, 0x4, RZ, 0xc0, !PT ;  /* 0x0000000404ff7812 */ /* 0x000fe2000784c0ff */
[----:B------:R-:W-:-:S12]  /*3a40*/  BSSY B0, `(.L_x_16500) ;  /* 0x000005d000007945 */ /* 0x000fd80003800000 */
[----:B------:R-:W-:Y:S05]  /*3a50*/  @!P2 BRA `(.L_x_16501) ;  /* 0x00000004006ca947 */ /* 0x000fea0003800000 */
[----:B------:R-:W0:Y:S08]  /*3a60*/  @P1 LDC.64 R108, c[0x0][0x220] ;  /* 0x00008800ff6c1b82 */ /* 0x000e300000000a00 */
[----:B01234-:R-:W0:Y:S01]  /*3a70*/  LDC.64 R116, c[0x0][0x230] ;  /* 0x00008c00ff747b82 */ /* 0x01fe220000000a00 */
[----:B------:R-:W-:-:S05]  /*3a80*/  @P1 IMAD.WIDE.U32 R108, R195, 0x10, R108 ;  /* 0x00000010c36c1825 */ /* 0x000fca00078e006c */
[----:B-----5:R1:W5:Y:S01]  /*3a90*/  @P1 LDG.E.128 R64, desc[UR4][R108.64] ;  /* 0x000000046c401981 */ /* 0x020362000c1e1d00 */
[----:B0-----:R-:W-:-:S04]  /*3aa0*/  ISETP.NE.U32.AND P1, PT, R116, RZ, PT ;  /* 0x000000ff7400720c */ /* 0x001fc80003f25070 */
[----:B------:R-:W-:-:S13]  /*3ab0*/  ISETP.NE.AND.EX P1, PT, R117, RZ, PT, P1 ;  /* 0x000000ff7500720c */ /* 0x000fda0003f25310 */
[----:B------:R-:W0:Y:S02]  /*3ac0*/  @P1 LDC.64 R198, c[0x0][0x230] ;  /* 0x00008c00ffc61b82 */ /* 0x000e240000000a00 */
[----:B0-----:R-:W-:-:S05]  /*3ad0*/  @P1 IMAD.WIDE.U32 R198, R193, 0x20, R198 ;  /* 0x00000020c1c61825 */ /* 0x001fca00078e00c6 */
[----:B------:R-:W2:Y:S01]  /*3ae0*/  @P1 LDG.E.128 R48, desc[UR4][R198.64] ;  /* 0x00000004c6301981 */ /* 0x000ea2000c1e1d00 */
[----:B------:R-:W-:-:S03]  /*3af0*/  ISETP.GT.AND P2, PT, R119, RZ, PT ;  /* 0x000000ff7700720c */ /* 0x000fc60003f44270 */
[----:B------:R-:W1:Y:S10]  /*3b00*/  @P1 LDG.E.128 R56, desc[UR4][R198.64+0x10] ;  /* 0x00001004c6381981 */ /* 0x000e74000c1e1d00 */
[----:B------:R-:W-:-:S04]  /*3b10*/  @!P2 ISETP.NE.U32.AND P3, PT, R116, RZ, PT ;  /* 0x000000ff7400a20c */ /* 0x000fc80003f65070 */
[----:B------:R-:W-:Y:S01]  /*3b20*/  @!P2 ISETP.NE.AND.EX P3, PT, R117, RZ, PT, P3 ;  /* 0x000000ff7500a20c */ /* 0x000fe20003f65330 */
[----:B------:R-:W-:Y:S03]  /*3b30*/  BSSY B1, `(.L_x_16502) ;  /* 0x000001b000017945 */ /* 0x000fe60003800000 */
        /* <DEDUP_REMOVED lines=9> */
[----:B-1----:R-:W-:Y:S02]  /*3bd0*/  @!P2 FSEL R108, R56, RZ, P3 ;  /* 0x000000ff386ca208 */ /* 0x002fe40001800000 */
        /* <DEDUP_REMOVED lines=11> */
[----:B------:R-:W-:Y:S01]  /*3c90*/  @!P2 FSEL R112, R48, RZ, P3 ;  /* 0x000000ff3070a208 */ /* 0x000fe20001800000 */
[----:B------:R-:W-:Y:S08]  /*3ca0*/  @!P2 BRA `(.L_x_16503) ;  /* 0x00000000000ca947 */ /* 0x000ff00003800000 */
[----:B-----5:R-:W-:-:S05]  /*3cb0*/  SHF.L.U32 R112, R64, 0x10, RZ ;  /* 0x0000001040707819 */ /* 0x020fca00000006ff */
[----:B------:R-:W-:-:S04]  /*3cc0*/  FMUL.FTZ R112, R112, UR7 ;  /* 0x0000000770707c20 */ /* 0x000fc80008410000 */
[----:B------:R-:W-:-:S07]  /*3cd0*/  @P1 FADD.FTZ R112, R48, R112 ;  /* 0x0000007030701221 */ /* 0x000fce0000010000 */
.L_x_16503:
[----:B------:R-:W-:Y:S05]  /*3ce0*/  BSYNC B1 ;  /* 0x0000000000017941 */ /* 0x000fea0003800000 */
.L_x_16502:
[----:B------:R-:W-:Y:S04]  /*3cf0*/  BSSY B1, `(.L_x_16504) ;  /* 0x0000006000017945 */ /* 0x000fe80003800000 */
[----:B------:R-:W-:Y:S05]  /*3d00*/  @!P2 BRA `(.L_x_16505) ;  /* 0x000000000010a947 */ /* 0x000fea0003800000 */
[----:B-----5:R-:W-:-:S04]  /*3d10*/  PRMT R113, R64, 0x7632, R113 ;  /* 0x0000763240717816 */ /* 0x020fc80000000071 */
[----:B------:R-:W-:-:S05]  /*3d20*/  SHF.L.U32 R113, R113, 0x10, RZ ;  /* 0x0000001071717819 */ /* 0x000fca00000006ff */
[----:B------:R-:W-:-:S04]  /*3d30*/  FMUL.FTZ R113, R113, UR7 ;  /* 0x0000000771717c20 */ /* 0x000fc80008410000 */
[----:B------:R-:W-:-:S07]  /*3d40*/  @P1 FADD.FTZ R113, R49, R113 ;  /* 0x0000007131711221 */ /* 0x000fce0000010000 */
.L_x_16505:
[----:B------:R-:W-:Y:S05]  /*3d50*/  BSYNC B1 ;  /* 0x0000000000017941 */ /* 0x000fea0003800000 */
.L_x_16504:
[----:B------:R-:W-:Y:S04]  /*3d60*/  BSSY B1, `(.L_x_16506) ;  /* 0x0000005000017945 */ /* 0x000fe80003800000 */
[----:B------:R-:W-:Y:S05]  /*3d70*/  @!P2 BRA `(.L_x_16507) ;  /* 0x00000000000ca947 */ /* 0x000fea0003800000 */
[----:B-----5:R-:W-:-:S04]  /*3d80*/  IMAD.U32 R114, R65, 0x10000, RZ ;  /* 0x0001000041727824 */ /* 0x020fc800078e00ff */
[----:B------:R-:W-:-:S04]  /*3d90*/  FMUL.FTZ R114, R114, UR7 ;  /* 0x0000000772727c20 */ /* 0x000fc80008410000 */
[----:B------:R-:W-:-:S07]  /*3da0*/  @P1 FADD.FTZ R114, R50, R114 ;  /* 0x0000007232721221 */ /* 0x000fce0000010000 */
.L_x_16507:
[----:B------:R-:W-:Y:S05]  /*3db0*/  BSYNC B1 ;  /* 0x0000000000017941 */ /* 0x000fea0003800000 */
.L_x_16506:
[----:B------:R-:W-:Y:S04]  /*3dc0*/  BSSY B1, `(.L_x_16508) ;  /* 0x0000006000017945 */ /* 0x000fe80003800000 */
[----:B------:R-:W-:Y:S05]  /*3dd0*/  @!P2 BRA `(.L_x_16509) ;  /* 0x000000000010a947 */ /* 0x000fea0003800000 */
[----:B-----5:R-:W-:-:S04]  /*3de0*/  PRMT R115, R65, 0x7632, R115 ;  /* 0x0000763241737816 */ /* 0x020fc80000000073 */
[----:B------:R-:W-:-:S05]  /*3df0*/  SHF.L.U32 R115, R115, 0x10, RZ ;  /* 0x0000001073737819 */ /* 0x000fca00000006ff */
[----:B------:R-:W-:-:S04]  /*3e00*/  FMUL.FTZ R115, R115, UR7 ;  /* 0x0000000773737c20 */ /* 0x000fc80008410000 */
[----:B------:R-:W-:-:S07]  /*3e10*/  @P1 FADD.FTZ R115, R51, R115 ;  /* 0x0000007333731221 */ /* 0x000fce0000010000 */
.L_x_16509:
[----:B------:R-:W-:Y:S05]  /*3e20*/  BSYNC B1 ;  /* 0x0000000000017941 */ /* 0x000fea0003800000 */
.L_x_16508:
[----:B------:R-:W-:Y:S04]  /*3e30*/  BSSY B1, `(.L_x_16510) ;  /* 0x0000005000017945 */ /* 0x000fe80003800000 */
[----:B------:R-:W-:Y:S05]  /*3e40*/  @!P2 BRA `(.L_x_16511) ;  /* 0x00000000000ca947 */ /* 0x000fea0003800000 */
[----:B-----5:R-:W-:-:S05]  /*3e50*/  SHF.L.U32 R108, R66, 0x10, RZ ;  /* 0x00000010426c7819 */ /* 0x020fca00000006ff */
[----:B------:R-:W-:-:S04]  /*3e60*/  FMUL.FTZ R108, R108, UR7 ;  /* 0x000000076c6c7c20 */ /* 0x000fc80008410000 */
[----:B------:R-:W-:-:S07]  /*3e70*/  @P1 FADD.FTZ R108, R56, R108 ;  /* 0x0000006c386c1221 */ /* 0x000fce0000010000 */
.L_x_16511:
[----:B------:R-:W-:Y:S05]  /*3e80*/  BSYNC B1 ;  /* 0x0000000000017941 */ /* 0x000fea0003800000 */
.L_x_16510:
[----:B------:R-:W-:Y:S04]  /*3e90*/  BSSY B1, `(.L_x_16512) ;  /* 0x0000006000017945 */ /* 0x000fe80003800000 */
[----:B------:R-:W-:Y:S05]  /*3ea0*/  @!P2 BRA `(.L_x_16513) ;  /* 0x000000000010a947 */ /* 0x000fea0003800000 */
[----:B-----5:R-:W-:-:S04]  /*3eb0*/  PRMT R109, R66, 0x7632, R109 ;  /* 0x00007632426d7816 */ /* 0x020fc8000000006d */
[----:B------:R-:W-:-:S05]  /*3ec0*/  SHF.L.U32 R109, R109, 0x10, RZ ;  /* 0x000000106d6d7819 */ /* 0x000fca00000006ff */
[----:B------:R-:W-:-:S04]  /*3ed0*/  FMUL.FTZ R109, R109, UR7 ;  /* 0x000000076d6d7c20 */ /* 0x000fc80008410000 */
[----:B------:R-:W-:-:S07]  /*3ee0*/  @P1 FADD.FTZ R109, R57, R109 ;  /* 0x0000006d396d1221 */ /* 0x000fce0000010000 */
.L_x_16513:
[----:B------:R-:W-:Y:S05]  /*3ef0*/  BSYNC B1 ;  /* 0x0000000000017941 */ /* 0x000fea0003800000 */
.L_x_16512:
[----:B------:R-:W-:Y:S04]  /*3f00*/  BSSY B1, `(.L_x_16514) ;  /* 0x0000005000017945 */ /* 0x000fe80003800000 */
[----:B------:R-:W-:Y:S05]  /*3f10*/  @!P2 BRA `(.L_x_16515) ;  /* 0x00000000000ca947 */ /* 0x000fea0003800000 */
[----:B-----5:R-:W-:-:S05]  /*3f20*/  SHF.L.U32 R110, R67, 0x10, RZ ;  /* 0x00000010436e7819 */ /* 0x020fca00000006ff */
[----:B------:R-:W-:-:S04]  /*3f30*/  FMUL.FTZ R110, R110, UR7 ;  /* 0x000000076e6e7c20 */ /* 0x000fc80008410000 */
[----:B------:R-:W-:-:S07]  /*3f40*/  @P1 FADD.FTZ R110, R58, R110 ;  /* 0x0000006e3a6e1221 */ /* 0x000fce0000010000 */
.L_x_16515:
[----:B------:R-:W-:Y:S05]  /*3f50*/  BSYNC B1 ;  /* 0x0000000000017941 */ /* 0x000fea0003800000 */
.L_x_16514:
[----:B------:R-:W-:Y:S04]  /*3f60*/  BSSY B1, `(.L_x_16516) ;  /* 0x0000006000017945 */ /* 0x000fe80003800000 */
[----:B------:R-:W-:Y:S05]  /*3f70*/  @!P2 BRA `(.L_x_16517) ;  /* 0x000000000010a947 */ /* 0x000fea0003800000 */
[----:B-----5:R-:W-:-:S04]  /*3f80*/  PRMT R111, R67, 0x7632, R111 ;  /* 0x00007632436f7816 */ /* 0x020fc8000000006f */
[----:B------:R-:W-:-:S05]  /*3f90*/  SHF.L.U32 R111, R111, 0x10, RZ ;  /* 0x000000106f6f7819 */ /* 0x000fca00000006ff */
[----:B------:R-:W-:-:S04]  /*3fa0*/  FMUL.FTZ R111, R111, UR7 ;  /* 0x000000076f6f7c20 */ /* 0x000fc80008410000 */
[----:B------:R-:W-:-:S07]  /*3fb0*/  @P1 FADD.FTZ R111, R59, R111 ;  /* 0x0000006f3b6f1221 */ /* 0x000fce0000010000 */
.L_x_16517:
[----:B------:R-:W-:Y:S05]  /*3fc0*/  BSYNC B1 ;  /* 0x0000000000017941 */ /* 0x000fea0003800000 */
.L_x_16516:
[----:B------:R-:W0:Y:S02]  /*3fd0*/  LDC.64 R116, c[0x0][0x238] ;  /* 0x00008e00ff747b82 */ /* 0x000e240000000a00 */
[----:B0-----:R-:W-:-:S05]  /*3fe0*/  IMAD.WIDE.U32 R116, R193, 0x20, R116 ;  /* 0x00000020c1747825 */ /* 0x001fca00078e0074 */
[----:B------:R0:W-:Y:S04]  /*3ff0*/  STG.E.128 desc[UR4][R116.64], R112 ;  /* 0x0000007074007986 */ /* 0x0001e8000c101d04 */
[----:B------:R0:W-:Y:S02]  /*4000*/  STG.E.128 desc[UR4][R116.64+0x10], R108 ;  /* 0x0000106c74007986 */ /* 0x0001e4000c101d04 */
.L_x_16501:
[----:B------:R-:W-:Y:S05]  /*4010*/  BSYNC B0 ;  /* 0x0000000000007941 */ /* 0x000fea0003800000 */
.L_x_16500:
        /* <DEDUP_REMOVED lines=210> */
.L_x_16544:
[----:B------:R-:W-:Y:S01]  /*4d40*/  LOP3.LUT P1, RZ, R0, 0x1f, RZ, 0xc0, !PT ;  /* 0x0000001f00ff7812 */ /* 0x000fe2000782c0ff */
[----:B------:R-:W-:Y:S05]  /*4d50*/  WARPSYNC.ALL ;  /* 0x0000000000007948 */ /* 0x000fea0003800000 */
[----:B------:R-:W-:-:S07]  /*4d60*/  LOP3.LUT R193, R193, 0x3, RZ, 0xc0, !PT ;  /* 0x00000003c1c17812 */ /* 0x000fce00078ec0ff */
[----:B------:R-:W2:Y:S01]  /*4d70*/  @!P1 S2R R118, SR_CgaCtaId ;  /* 0x0000000000769919 */ /* 0x000ea20000008800 */
[----:B------:R-:W-:-:S04]  /*4d80*/  @!P1 MOV R117, 0x400 ;  /* 0x0000040000759802 */ /* 0x000fc80000000f00 */
[----:B--2---:R-:W-:Y:S01]  /*4d90*/  @!P1 LEA R195, R118, R117, 0x18 ;  /* 0x0000007576c39211 */ /* 0x004fe200078ec0ff */
[----:B-1----:R-:W-:Y:S01]  /*4da0*/  FADD.FTZ R117, R197, R200 ;  /* 0x000000c8c5757221 */ /* 0x002fe20000010000 */
[----:B------:R-:W-:Y:S02]  /*4db0*/  @!P1 IADD3 R118, R119, R193, RZ ;  /* 0x000000c177769210 */ /* 0x000fe40007ffe0ff */
[----:B------:R-:W-:Y:S02]  /*4dc0*/  LOP3.LUT R200, R0, 0x1f, RZ, 0xc0, !PT ;  /* 0x0000001f00c87812 */ /* 0x000fe400078ec0ff */
[----:B------:R-:W-:-:S05]  /*4dd0*/  @!P1 LEA R118, R118, R195, 0x3 ;  /* 0x000000c376769211 */ /* 0x000fca00078e18ff */
[----:B------:R1:W-:Y:S01]  /*4de0*/  @!P1 STS.64 [R118], R116 ;  /* 0x0000007476009388 */ /* 0x0003e20000000a00 */
[----:B------:R-:W-:Y:S01]  /*4df0*/  ISETP.GT.U32.AND P1, PT, R200, 0x3, PT ;  /* 0x00000003c800780c */ /* 0x000fe20003f24070 */
[----:B------:R-:W-:Y:S01]  /*4e00*/  BAR.SYNC.DEFER_BLOCKING 0x0 ;  /* 0x0000000000007b1d */ /* 0x000fe20000010000 */
[----:B------:R-:W-:-:S11]  /*4e10*/  LOP3.LUT P2, RZ, R193, 0x1f, R0, 0xf8, !PT ;  /* 0x0000001fc1ff7812 */ /* 0x000fd6000784f800 */
[----:B------:R-:W-:Y:S01]  /*4e20*/  @!P1 IMAD.IADD R119, R119, 0x1, R200 ;  /* 0x0000000177779824 */ /* 0x000fe200078e02c8 */
[----:B------:R-:W-:Y:S01]  /*4e30*/  HFMA2.MMA R193, -RZ, RZ, 0, 0 ;  /* 0x00000000ffc17435 */ /* 0x000fe200000001ff */
[----:B------:R-:W-:Y:S01]  /*4e40*/  LOP3.LUT P4, RZ, R4, 0x200, RZ, 0xc0, !PT ;  /* 0x0000020004ff7812 */ /* 0x000fe2000788c0ff */
[----:B------:R-:W-:Y:S04]  /*4e50*/  BSSY B0, `(.L_x_16519) ;  /* 0x000013a000007945 */ /* 0x000fe80003800000 */
[----:B------:R-:W-:Y:S01]  /*4e60*/  @!P1 MOV R193, R190 ;  /* 0x000000be00c19202 */ /* 0x000fe20000000f00 */
[----:B-1----:R-:W1:Y:S02]  /*4e70*/  @!P2 LDC.64 R116, c[0x0][0x250] ;  /* 0x00009400ff74ab82 */ /* 0x002e640000000a00 */
[----:B-1----:R-:W-:-:S02]  /*4e80*/  @!P2 LEA R198, P3, R133, R116, 0x2 ;  /* 0x0000007485c6a211 */ /* 0x002fc400078610ff */
[----:B------:R-:W-:Y:S02]  /*4e90*/  @!P1 MOV R116, 0x400 ;  /* 0x0000040000749802 */ /* 0x000fe40000000f00 */
[----:B------:R-:W-:Y:S02]  /*4ea0*/  @!P2 LEA.HI.X R199, R133, R117, R196, 0x2, P3 ;  /* 0x0000007585c7a211 */ /* 0x000fe400018f14c4 */
[----:B------:R-:W1:Y:S02]  /*4eb0*/  @!P1 S2R R117, SR_CgaCtaId ;  /* 0x0000000000759919 */ /* 0x000e640000008800 */
[----:B-1----:R-:W-:-:S04]  /*4ec0*/  @!P1 LEA R116, R117, R116, 0x18 ;  /* 0x0000007475749211 */ /* 0x002fc800078ec0ff */
[----:B------:R-:W-:Y:S02]  /*4ed0*/  @!P1 LEA R195, R119, R116, 0x3 ;  /* 0x0000007477c39211 */ /* 0x000fe400078e18ff */
[----:B------:R-:W-:Y:S01]  /*4ee0*/  CS2R R116, SRZ ;  /* 0x0000000000747805 */ /* 0x000fe2000001ff00 */
[----:B------:R-:W1:Y:S05]  /*4ef0*/  @!P2 LDC.64 R118, c[0x0][0x258] ;  /* 0x00009600ff76ab82 */ /* 0x000e6a0000000a00 */
[----:B------:R2:W0:Y:S02]  /*4f00*/  @!P1 LDS.64 R116, [R195] ;  /* 0x00000000c3749984 */ /* 0x0004240000000a00 */
[----:B--2---:R-:W-:-:S02]  /*4f10*/  I2FP.F32.S32 R195, R193 ;  /* 0x000000c100c37245 */ /* 0x004fc40000201400 */
[----:B-1----:R-:W-:-:S04]  /*4f20*/  @!P2 LEA R118, P1, R133, R118, 0x2 ;  /* 0x000000768576a211 */ /* 0x002fc800078210ff */
[----:B------:R-:W-:Y:S02]  /*4f30*/  @!P2 LEA.HI.X R119, R133, R119, R196, 0x2, P1 ;  /* 0x000000778577a211 */ /* 0x000fe400008f14c4 */
[----:B------:R-:W1:Y:S01]  /*4f40*/  SHFL.DOWN PT, R196, R193, 0x2, 0x1f ;  /* 0x08401f00c1c47f89 */ /* 0x000e6200000e0000 */
[----:B-----5:R-:W-:-:S03]  /*4f50*/  ISETP.GE.AND P1, PT, R192, 0x1, PT ;  /* 0x00000001c000780c */ /* 0x020fc60003f26270 */
[----:B0-----:R-:W0:Y:S04]  /*4f60*/  SHFL.DOWN PT, R197, R116, 0x2, 0x1f ;  /* 0x08401f0074c57f89 */ /* 0x001e2800000e0000 */
[----:B------:R-:W2:Y:S01]  /*4f70*/  SHFL.DOWN PT, R200, R117, 0x2, 0x1f ;  /* 0x08401f0075c87f89 */ /* 0x000ea200000e0000 */
[----:B-1----:R-:W-:Y:S02]  /*4f80*/  IADD3 R201, R196, R193, RZ ;  /* 0x000000c1c4c97210 */ /* 0x002fe40007ffe0ff */
[----:B------:R-:W-:Y:S02]  /*4f90*/  I2FP.F32.S32 R196, R196 ;  /* 0x000000c400c47245 */ /* 0x000fe40000201400 */
[----:B------:R-:W-:Y:S01]  /*4fa0*/  I2FP.F32.S32 R202, R201 ;  /* 0x000000c900ca7245 */ /* 0x000fe20000201400 */
[----:B------:R-:W1:Y:S03]  /*4fb0*/  SHFL.DOWN PT, R206, R201, 0x1, 0x1f ;  /* 0x08201f00c9ce7f89 */ /* 0x000e6600000e0000 */
[----:B------:R-:W3:Y:S01]  /*4fc0*/  MUFU.RCP R203, R202 ;  /* 0x000000ca00cb7308 */ /* 0x000ee20000001000 */
[C---:B0-----:R-:W-:Y:S01]  /*4fd0*/  FMUL.FTZ R204, R197.reuse, R196 ;  /* 0x000000c4c5cc7220 */ /* 0x041fe20000410000 */
[----:B------:R-:W-:-:S03]  /*4fe0*/  FADD.FTZ R197, -R197, R116 ;  /* 0x00000074c5c57221 */ /* 0x000fc60000010100 */
[----:B------:R-:W-:Y:S01]  /*4ff0*/  FFMA.FTZ R204, R195, R116, R204 ;  /* 0x00000074c3cc7223 */ /* 0x000fe200000100cc */
[----:B------:R-:W-:Y:S01]  /*5000*/  FMUL.FTZ R197, R197, R197 ;  /* 0x000000c5c5c57220 */ /* 0x000fe20000410000 */
[----:B--2---:R-:W-:-:S03]  /*5010*/  FADD.FTZ R200, R200, R117 ;  /* 0x00000075c8c87221 */ /* 0x004fc60000010000 */
[----:B------:R-:W-:Y:S01]  /*5020*/  FMUL.FTZ R197, R197, R195 ;  /* 0x000000c3c5c57220 */ /* 0x000fe20000410000 */
[----:B---3--:R-:W-:-:S03]  /*5030*/  FMUL.FTZ R193, R203, R204 ;  /* 0x000000cccbc17220 */ /* 0x008fc60000410000 */
[----:B------:R-:W-:Y:S01]  /*5040*/  FMUL.FTZ R197, R197, R196 ;  /* 0x000000c4c5c57220 */ /* 0x000fe20000410000 */
[-C--:B-1----:R-:W-:Y:S01]  /*5050*/  IADD3 R201, R201, R206.reuse, RZ ;  /* 0x000000cec9c97210 */ /* 0x082fe20007ffe0ff */
[----:B------:R-:W0:Y:S01]  /*5060*/  SHFL.DOWN PT, R116, R193, 0x1, 0x1f ;  /* 0x08201f00c1747f89 */ /* 0x000e2200000e0000 */
[----:B------:R-:W-:Y:S01]  /*5070*/  I2FP.F32.S32 R206, R206 ;  /* 0x000000ce00ce7245 */ /* 0x000fe20000201400 */
[----:B------:R-:W-:Y:S01]  /*5080*/  FFMA.FTZ R197, R203, R197, R200 ;  /* 0x000000c5cbc57223 */ /* 0x000fe200000100c8 */
[----:B------:R-:W-:-:S04]  /*5090*/  I2FP.F32.S32 R201, R201 ;  /* 0x000000c900c97245 */ /* 0x000fc80000201400 */
[----:B------:R-:W1:Y:S02]  /*50a0*/  SHFL.DOWN PT, R196, R197, 0x1, 0x1f ;  /* 0x08201f00c5c47f89 */ /* 0x000e6400000e0000 */
[----:B------:R-:W2:Y:S01]  /*50b0*/  MUFU.RCP R201, R201 ;  /* 0x000000c900c97308 */ /* 0x000ea20000001000 */
[----:B0-----:R-:W-:Y:S01]  /*50c0*/  FADD.FTZ R117, R193, -R116 ;  /* 0x80000074c1757221 */ /* 0x001fe20000010000 */
[----:B------:R-:W-:-:S03]  /*50d0*/  FMUL.FTZ R195, R116, R206 ;  /* 0x000000ce74c37220 */ /* 0x000fc60000410000 */
[----:B------:R-:W-:Y:S01]  /*50e0*/  FMUL.FTZ R117, R117, R117 ;  /* 0x0000007575757220 */ /* 0x000fe20000410000 */
[C---:B------:R-:W-:Y:S01]  /*50f0*/  FFMA.FTZ R116, R202.reuse, R193, R195 ;  /* 0x000000c1ca747223 */ /* 0x040fe200000100c3 */
[----:B-1----:R-:W-:Y:S02]  /*5100*/  FADD.FTZ R196, R197, R196 ;  /* 0x000000c4c5c47221 */ /* 0x002fe40000010000 */
[----:B------:R-:W-:Y:S01]  /*5110*/  FMUL.FTZ R117, R202, R117 ;  /* 0x00000075ca757220 */ /* 0x000fe20000410000 */
[----:B--2---:R-:W-:Y:S01]  /*5120*/  FMUL.FTZ R116, R201, R116 ;  /* 0x00000074c9747220 */ /* 0x004fe20000410000 */
[----:B------:R-:W0:Y:S02]  /*5130*/  LDC R195, c[0x0][0x2d8] ;  /* 0x0000b600ffc37b82 */ /* 0x000e240000000800 */
[----:B------:R-:W-:Y:S02]  /*5140*/  FMUL.FTZ R117, R117, R206 ;  /* 0x000000ce75757220 */ /* 0x000fe40000410000 */
[----:B------:R-:W1:Y:S02]  /*5150*/  SHFL.IDX PT, R197, R116, RZ, 0x1f ;  /* 0x00001fff74c57589 */ /* 0x000e6400000e0000 */
[----:B------:R-:W-:-:S05]  /*5160*/  FFMA.FTZ R117, R201, R117, R196 ;  /* 0x00000075c9757223 */ /* 0x000fca00000100c4 */
        /* <DEDUP_REMOVED lines=9> */
[----:B------:R-:W-:Y:S01]  /*5200*/  IADD3 R117, R192, -0x1, RZ ;  /* 0xffffffffc0757810 */ /* 0x000fe20007ffe0ff */
[----:B------:R-:W-:Y:S01]  /*5210*/  BSSY B1, `(.L_x_16521) ;  /* 0x0000028000017945 */ /* 0x000fe20003800000 */
[----:B------:R-:W-:-:S03]  /*5220*/  LOP3.LUT R2, R0, 0x7f, RZ, 0xc0, !PT ;  /* 0x0000007f00027812 */ /* 0x000fc600078ec0ff */
[----:B------:R-:W-:Y:S01]  /*5230*/  IMAD R117, R117, R194, RZ ;  /* 0x000000c275757224 */ /* 0x000fe200078e02ff */
[----:B------:R-:W-:-:S04]  /*5240*/  FSEL R194, R197, RZ, !P4 ;  /* 0x000000ffc5c27208 */ /* 0x000fc80006000000 */
[----:B------:R-:W-:-:S04]  /*5250*/  SHF.R.S32.HI R116, RZ, 0x1f, R117 ;  /* 0x0000001fff747819 */ /* 0x000fc80000011475 */
[----:B------:R-:W-:-:S04]  /*5260*/  LEA.HI R117, R116, R117, RZ, 0x3 ;  /* 0x0000007574757211 */ /* 0x000fc800078f18ff */
[----:B-1----:R-:W-:Y:S01]  /*5270*/  LEA.HI.SX32 R197, R117, R2, 0x1d ;  /* 0x0000000275c57211 */ /* 0x002fe200078feaff */
        /* <DEDUP_REMOVED lines=33> */
.L_x_16522:
[----:B------:R-:W-:Y:S05]  /*5490*/  BSYNC B1 ;  /* 0x0000000000017941 */ /* 0x000fea0003800000 */
.L_x_16521:
        /* <DEDUP_REMOVED lines=35> */
.L_x_16524:
[----:B------:R-:W-:Y:S05]  /*56d0*/  BSYNC B1 ;  /* 0x0000000000017941 */ /* 0x000fea0003800000 */
.L_x_16523:
        /* <DEDUP_REMOVED lines=35> */
.L_x_16526:
[----:B------:R-:W-:Y:S05]  /*5910*/  BSYNC B1 ;  /* 0x0000000000017941 */ /* 0x000fea0003800000 */
.L_x_16525:
        /* <DEDUP_REMOVED lines=35> */
.L_x_16528:
[----:B------:R-:W-:Y:S05]  /*5b50*/  BSYNC B1 ;  /* 0x0000000000017941 */ /* 0x000fea0003800000 */
.L_x_16527:
        /* <DEDUP_REMOVED lines=35> */
.L_x_16530:
[----:B------:R-:W-:Y:S05]  /*5d90*/  BSYNC B1 ;  /* 0x0000000000017941 */ /* 0x000fea0003800000 */
.L_x_16529:
        /* <DEDUP_REMOVED lines=35> */
.L_x_16532:
[----:B------:R-:W-:Y:S05]  /*5fd0*/  BSYNC B1 ;  /* 0x0000000000017941 */ /* 0x000fea0003800000 */
.L_x_16531:
        /* <DEDUP_REMOVED lines=33> */
.L_x_16520:
[----:B------:R-:W-:Y:S05]  /*61f0*/  BSYNC B0 ;  /* 0x0000000000007941 */ /* 0x000fea0003800000 */
.L_x_16519:
[----:B------:R-:W-:Y:S02]  /*6200*/  LOP3.LUT P1, RZ, R4, 0x2, RZ, 0xc0, !PT ;  /* 0x0000000204ff7812 */ /* 0x000fe4000782c0ff */
[----:B------:R-:W-:Y:S02]  /*6210*/  IADD3 R133, R133, UR10, RZ ;  /* 0x0000000a85857c10 */ /* 0x000fe4000fffe0ff */
[----:B01234-:R-:W-:Y:S02]  /*6220*/  SEL R118, RZ, 0x1, P1 ;  /* 0x00000001ff767807 */ /* 0x01ffe40000800000 */
[----:B------:R-:W-:-:S13]  /*6230*/  ISETP.GE.AND P1, PT, R133, UR11, PT ;  /* 0x0000000b85007c0c */ /* 0x000fda000bf26270 */
[----:B------:R-:W-:Y:S05]  /*6240*/  @!P1 BRA `(.L_x_16533) ;  /* 0xffffffb000989947 */ /* 0x000fea000383ffff */
[----:B------:R-:W-:Y:S05]  /*6250*/  EXIT ;  /* 0x000000000000794d */ /* 0x000fea0003800000 */
.L_x_16518:
[----:B------:R-:W-:Y:S01]  /*6260*/  HFMA2.MMA R203, -RZ, RZ, 0, 5.9604644775390625e-08 ;  /* 0x00000001ffcb7435 */ /* 0x000fe200000001ff */
[----:B------:R-:W-:Y:S02]  /*6270*/  MOV R202, R117 ;  /* 0x0000007500ca7202 */ /* 0x000fe40000000f00 */
[----:B------:R-:W-:Y:S02]  /*6280*/  MOV R204, 0x1f ;  /* 0x0000001f00cc7802 */ /* 0x000fe40000000f00 */
[----:B------:R-:W-:-:S07]  /*6290*/  MOV R201, 0xffffffff ;  /* 0xffffffff00c97802 */ /* 0x000fce0000000f00 */
[----:B-----5:R-:W-:Y:S05]  /*62a0*/  WARPSYNC.COLLECTIVE R201, `(.L_x_16534) ;  /* 0x00000000c9087348 */ /* 0x020fea0003c00000 */
[----:B------:R0:W1:Y:S02]  /*62b0*/  SHFL.BFLY P6, R199, R202, R203, R204 ;  /* 0x0c0000cbcac77389 */ /* 0x00006400000c00cc */
[----:B01---5:R-:W-:Y:S01]  /*62c0*/  ENDCOLLECTIVE ;  /* 0x000000000000791b */ /* 0x023fe20003800000 */
.L_x_16534:
[----:B------:R-:W-:Y:S01]  /*62d0*/  HFMA2.MMA R203, -RZ, RZ, 0, 1.1920928955078125e-07 ;  /* 0x00000002ffcb7435 */ /* 0x000fe200000001ff */
[----:B------:R-:W-:-:S04]  /*62e0*/  IMAD.MOV.U32 R116, RZ, RZ, R199 ;  /* 0x000000ffff747224 */ /* 0x000fc800078e00c7 */
[----:B------:R-:W-:-:S05]  /*62f0*/  FADD.FTZ R118, R117, R116 ;  /* 0x0000007475767221 */ /* 0x000fca0000010000 */
[----:B------:R-:W-:-:S07]  /*6300*/  MOV R202, R118 ;  /* 0x0000007600ca7202 */ /* 0x000fce0000000f00 */
[----:B------:R-:W-:Y:S05]  /*6310*/  WARPSYNC.COLLECTIVE R201, `(.L_x_16535) ;  /* 0x00000000c9087348 */ /* 0x000fea0003c00000 */
[----:B------:R0:W1:Y:S02]  /*6320*/  SHFL.BFLY P6, R199, R202, R203, R204 ;  /* 0x0c0000cbcac77389 */ /* 0x00006400000c00cc */
[----:B01----:R-:W-:Y:S01]  /*6330*/  ENDCOLLECTIVE ;  /* 0x000000000000791b */ /* 0x003fe20003800000 */
.L_x_16535:
[----:B------:R-:W-:Y:S01]  /*6340*/  HFMA2.MMA R203, -RZ, RZ, 0, 2.384185791015625e-07 ;  /* 0x00000004ffcb7435 */ /* 0x000fe200000001ff */
[----:B------:R-:W-:-:S05]  /*6350*/  MOV R195, R199 ;  /* 0x000000c700c37202 */ /* 0x000fca0000000f00 */
[----:B------:R-:W-:-:S05]  /*6360*/  FADD.FTZ R195, R118, R195 ;  /* 0x000000c376c37221 */ /* 0x000fca0000010000 */
[----:B------:R-:W-:-:S07]  /*6370*/  MOV R202, R195 ;  /* 0x000000c300ca7202 */ /* 0x000fce0000000f00 */
[----:B------:R-:W-:Y:S05]  /*6380*/  WARPSYNC.COLLECTIVE R201, `(.L_x_16536) ;  /* 0x00000000c9087348 */ /* 0x000fea0003c00000 */
[----:B------:R0:W1:Y:S02]  /*6390*/  SHFL.BFLY P6, R199, R202, R203, R204 ;  /* 0x0c0000cbcac77389 */ /* 0x00006400000c00cc */
[----:B01----:R-:W-:Y:S01]  /*63a0*/  ENDCOLLECTIVE ;  /* 0x000000000000791b */ /* 0x003fe20003800000 */
.L_x_16536:
[----:B------:R-:W-:Y:S01]  /*63b0*/  HFMA2.MMA R203, -RZ, RZ, 0, 4.76837158203125e-07 ;  /* 0x00000008ffcb7435 */ /* 0x000fe200000001ff */
[----:B------:R-:W-:-:S05]  /*63c0*/  MOV R116, R199 ;  /* 0x000000c700747202 */ /* 0x000fca0000000f00 */
[----:B------:R-:W-:-:S05]  /*63d0*/  FADD.FTZ R197, R195, R116 ;  /* 0x00000074c3c57221 */ /* 0x000fca0000010000 */
[----:B------:R-:W-:-:S07]  /*63e0*/  MOV R202, R197 ;  /* 0x000000c500ca7202 */ /* 0x000fce0000000f00 */
[----:B------:R-:W-:Y:S05]  /*63f0*/  WARPSYNC.COLLECTIVE R201, `(.L_x_16537) ;  /* 0x00000000c9087348 */ /* 0x000fea0003c00000 */
[----:B------:R0:W1:Y:S02]  /*6400*/  SHFL.BFLY P6, R199, R202, R203, R204 ;  /* 0x0c0000cbcac77389 */ /* 0x00006400000c00cc */
[----:B01----:R-:W-:Y:S01]  /*6410*/  ENDCOLLECTIVE ;  /* 0x000000000000791b */ /* 0x003fe20003800000 */
.L_x_16537:
[----:B------:R-:W-:Y:S01]  /*6420*/  HFMA2.MMA R203, -RZ, RZ, 0, 9.5367431640625e-07 ;  /* 0x00000010ffcb7435 */ /* 0x000fe200000001ff */
[----:B------:R-:W-:-:S04]  /*6430*/  IMAD.MOV.U32 R116, RZ, RZ, R199 ;  /* 0x000000ffff747224 */ /* 0x000fc800078e00c7 */
[----:B------:R-:W-:-:S05]  /*6440*/  FADD.FTZ R198, R197, R116 ;  /* 0x00000074c5c67221 */ /* 0x000fca0000010000 */
[----:B------:R-:W-:-:S07]  /*6450*/  MOV R202, R198 ;  /* 0x000000c600ca7202 */ /* 0x000fce0000000f00 */
[----:B------:R-:W-:Y:S05]  /*6460*/  WARPSYNC.COLLECTIVE R201, `(.L_x_16538) ;  /* 0x00000000c9087348 */ /* 0x000fea0003c00000 */
[----:B------:R0:W1:Y:S02]  /*6470*/  SHFL.BFLY P6, R199, R202, R203, R204 ;  /* 0x0c0000cbcac77389 */ /* 0x00006400000c00cc */
[----:B01----:R-:W-:Y:S01]  /*6480*/  ENDCOLLECTIVE ;  /* 0x000000000000791b */ /* 0x003fe20003800000 */
.L_x_16538:
        /* <DEDUP_REMOVED lines=121> */
.L_x_16539:
[----:B------:R-:W-:Y:S01]  /*6c20*/  HFMA2.MMA R203, -RZ, RZ, 0, 1.1920928955078125e-07 ;  /* 0x00000002ffcb7435 */ /* 0x000fe200000001ff */
[----:B------:R-:W-:-:S05]  /*6c30*/  MOV R118, R199 ;  /* 0x000000c700767202 */ /* 0x000fca0000000f00 */
[----:B------:R-:W-:-:S05]  /*6c40*/  FADD.FTZ R118, R117, R118 ;  /* 0x0000007675767221 */ /* 0x000fca0000010000 */
[----:B------:R-:W-:-:S07]  /*6c50*/  MOV R202, R118 ;  /* 0x0000007600ca7202 */ /* 0x000fce0000000f00 */
[----:B------:R-:W-:Y:S05]  /*6c60*/  WARPSYNC.COLLECTIVE R201, `(.L_x_16540) ;  /* 0x00000000c9087348 */ /* 0x000fea0003c00000 */
[----:B------:R0:W1:Y:S02]  /*6c70*/  SHFL.BFLY P6, R199, R202, R203, R204 ;  /* 0x0c0000cbcac77389 */ /* 0x00006400000c00cc */
[----:B01----:R-:W-:Y:S01]  /*6c80*/  ENDCOLLECTIVE ;  /* 0x000000000000791b */ /* 0x003fe20003800000 */
.L_x_16540:
[----:B------:R-:W-:Y:S01]  /*6c90*/  HFMA2.MMA R203, -RZ, RZ, 0, 2.384185791015625e-07 ;  /* 0x00000004ffcb7435 */ /* 0x000fe200000001ff */
[----:B------:R-:W-:-:S05]  /*6ca0*/  MOV R195, R199 ;  /* 0x000000c700c37202 */ /* 0x000fca0000000f00 */
[----:B------:R-:W-:-:S04]  /*6cb0*/  FADD.FTZ R195, R118, R195 ;  /* 0x000000c376c37221 */ /* 0x000fc80000010000 */
[----:B------:R-:W-:-:S07]  /*6cc0*/  IMAD.MOV.U32 R202, RZ, RZ, R195 ;  /* 0x000000ffffca7224 */ /* 0x000fce00078e00c3 */
[----:B------:R-:W-:Y:S05]  /*6cd0*/  WARPSYNC.COLLECTIVE R201, `(.L_x_16541) ;  /* 0x00000000c9087348 */ /* 0x000fea0003c00000 */
[----:B------:R0:W1:Y:S02]  /*6ce0*/  SHFL.BFLY P6, R199, R202, R203, R204 ;  /* 0x0c0000cbcac77389 */ /* 0x00006400000c00cc */
[----:B01----:R-:W-:Y:S01]  /*6cf0*/  ENDCOLLECTIVE ;  /* 0x000000000000791b */ /* 0x003fe20003800000 */
.L_x_16541:
[----:B------:R-:W-:Y:S01]  /*6d00*/  HFMA2.MMA R203, -RZ, RZ, 0, 4.76837158203125e-07 ;  /* 0x00000008ffcb7435 */ /* 0x000fe200000001ff */
[----:B------:R-:W-:-:S05]  /*6d10*/  MOV R198, R199 ;  /* 0x000000c700c67202 */ /* 0x000fca0000000f00 */
[----:B------:R-:W-:-:S05]  /*6d20*/  FADD.FTZ R198, R195, R198 ;  /* 0x000000c6c3c67221 */ /* 0x000fca0000010000 */
[----:B------:R-:W-:-:S07]  /*6d30*/  MOV R202, R198 ;  /* 0x000000c600ca7202 */ /* 0x000fce0000000f00 */
[----:B------:R-:W-:Y:S05]  /*6d40*/  WARPSYNC.COLLECTIVE R201, `(.L_x_16542) ;  /* 0x00000000c9087348 */ /* 0x000fea0003c00000 */
[----:B------:R0:W1:Y:S02]  /*6d50*/  SHFL.BFLY P6, R199, R202, R203, R204 ;  /* 0x0c0000cbcac77389 */ /* 0x00006400000c00cc */
[----:B01----:R-:W-:Y:S01]  /*6d60*/  ENDCOLLECTIVE ;  /* 0x000000000000791b */ /* 0x003fe20003800000 */
.L_x_16542:
[----:B------:R-:W-:Y:S01]  /*6d70*/  HFMA2.MMA R203, -RZ, RZ, 0, 9.5367431640625e-07 ;  /* 0x00000010ffcb7435 */ /* 0x000fe200000001ff */
[----:B------:R-:W-:-:S05]  /*6d80*/  MOV R197, R199 ;  /* 0x000000c700c57202 */ /* 0x000fca0000000f00 */
[----:B------:R-:W-:-:S05]  /*6d90*/  FADD.FTZ R197, R198, R197 ;  /* 0x000000c5c6c57221 */ /* 0x000fca0000010000 */
[----:B------:R-:W-:-:S07]  /*6da0*/  MOV R202, R197 ;  /* 0x000000c500ca7202 */ /* 0x000fce0000000f00 */
[----:B------:R-:W-:Y:S05]  /*6db0*/  WARPSYNC.COLLECTIVE R201, `(.L_x_16543) ;  /* 0x00000000c9087348 */ /* 0x000fea0003c00000 */
[----:B------:R0:W1:Y:S02]  /*6dc0*/  SHFL.BFLY P6, R199, R202, R203, R204 ;  /* 0x0c0000cbcac77389 */ /* 0x00006400000c00cc */
[----:B01----:R-:W-:Y:S01]  /*6dd0*/  ENDCOLLECTIVE ;  /* 0x000000000000791b */ /* 0x003fe20003800000 */
.L_x_16543:
[----:B------:R-:W-:Y:S01]  /*6de0*/  MOV R200, R199 ;  /* 0x000000c700c87202 */ /* 0x000fe20000000f00 */
[----:B------:R-:W-:Y:S06]  /*6df0*/  BRA `(.L_x_16544) ;  /* 0xffffffdc00d07947 */ /* 0x000fec000383ffff */
.L_x_16545:
        /* <DEDUP_REMOVED lines=16> */
.L_x_46010:


//--------------------- .text._ZN10layer_norm13ln_fwd_kernelINS_13Kernel_traitsI13__nv_bfloat16S2_fS2_fjLj7168ELj1ELj1ELj4ELj16ENS_18Kernel_traits_baseILj7168ES2_S2_fS2_fjLj128EEEEELb0ELb0ELb1ELb1EEEvNS_9FwdParamsE --------------------------
	.section	.text._ZN10layer_norm13ln_fwd_kernelINS_13Kernel_traitsI13__nv_bfloat16S2_fS2_fjLj7168ELj1ELj1ELj4ELj16ENS_18Kernel_traits_baseILj7168ES2_S2_fS2_fjLj128EEEEELb0ELb0ELb1ELb1EEEvNS_9FwdParamsE,"ax",@progbits
	.align	128
        .global         _ZN10layer_norm13ln_fwd_kernelINS_13Kernel_traitsI13__nv_bfloat16S2_fS2_fjLj7168ELj1ELj1ELj4ELj16ENS_18Kernel_traits_baseILj7168ES2_S2_fS2_fjLj128EEEEELb0ELb0ELb1ELb1EEEvNS_9FwdParamsE
        .type           _ZN10layer_norm13ln_fwd_kernelINS_13Kernel_traitsI13__nv_bfloat16S2_fS2_fjLj7168ELj1ELj1ELj4ELj16ENS_18Kernel_traits_baseILj7168ES2_S2_fS2_fjLj128EEEEELb0ELb0ELb1ELb1EEEvNS_9FwdParamsE,@function
        .size           _ZN10layer_norm13ln_fwd_kernelINS_13Kernel_traitsI13__nv_bfloat16S2_fS2_fjLj7168ELj1ELj1ELj4ELj16ENS_18Kernel_traits_baseILj7168ES2_S2_fS2_fjLj128EEEEELb0ELb0ELb1ELb1EEEvNS_9FwdParamsE,(.L_x_46011 - _ZN10layer_norm13ln_fwd_kernelINS_13Kernel_traitsI13__nv_bfloat16S2_fS2_fjLj7168ELj1ELj1ELj4ELj16ENS_18Kernel_traits_baseILj7168ES2_S2_fS2_fjLj128EEEEELb0ELb0ELb1ELb1EEEvNS_9FwdParamsE)
        .other          _ZN10layer_norm13ln_fwd_kernelINS_13Kernel_traitsI13__nv_bfloat16S2_fS2_fjLj7168ELj1ELj1ELj4ELj16ENS_18Kernel_traits_baseILj7168ES2_S2_fS2_fjLj128EEEEELb0ELb0ELb1ELb1EEEvNS_9FwdParamsE,@"STO_CUDA_ENTRY STV_DEFAULT"
_ZN10layer_norm13ln_fwd_kernelINS_13Kernel_traitsI13__nv_bfloat16S2_fS2_fjLj7168ELj1ELj1ELj4ELj16ENS_18Kernel_traits_baseILj7168ES2_S2_fS2_fjLj128EEEEELb0ELb0ELb1ELb1EEEvNS_9FwdParamsE:
.text._ZN10layer_norm13ln_fwd_kernelINS_13Kernel_traitsI13__nv_bfloat16S2_fS2_fjLj7168ELj1ELj1ELj4ELj16ENS_18Kernel_traits_baseILj7168ES2_S2_fS2_fjLj128EEEEELb0ELb0ELb1ELb1EEEvNS_9FwdParamsE:
        /* <DEDUP_REMOVED lines=44> */
[----:B------:R-:W-:Y:S01]  /*02c0*/  @!P0 CS2R R14, SRZ ;  /* 0x00000000000e8805 */ /* 0x000fe2000001ff00 */
[----:B------:R-:W5:Y:S01]  /*02d0*/  LDG.E.128 R8, desc[UR4][R2.64] ;  /* 0x0000000402087981 */ /* 0x000f62000c1e1d00 */
[----:B------:R-:W-:Y:S01]  /*02e0*/  PRMT R182, R20, 0x7632, R182 ;  /* 0x0000763214b67816 */ /* 0x000fe200000000b6 */
[----:B------:R-:W-:Y:S01]  /*02f0*/  ULDC.U8 UR6, c[0x0][0x2a0] ;  /* 0x0000a80000067ab9 */ /* 0x000fe20000000000 */
[----:B------:R-:W-:Y:S01]  /*0300*/  PRMT R181, R21, 0x7632, R181 ;  /* 0x0000763215b57816 */ /* 0x000fe200000000b5 */
[----:B------:R0:W5:Y:S01]  /*0310*/  LDG.E.128 R4, desc[UR4][R2.64+0x800] ;  /* 0x0008000402047981 */ /* 0x000162000c1e1d00 */
[----:B------:R-:W-:Y:S01]  /*0320*/  PRMT R180, R22, 0x7632, R180 ;  /* 0x0000763216b47816 */ /* 0x000fe200000000b4 */
[----:B------:R-:W-:Y:S01]  /*0330*/  HFMA2.MMA R0, -RZ, RZ, 0, 5.9604644775390625e-08 ;  /* 0x00000001ff007435 */ /* 0x000fe200000001ff */
        /* <DEDUP_REMOVED lines=28> */
[----:B------:R-:W-:-:S02]  /*0500*/  SHF.R.U32.HI R153, RZ, 0x5, R132 ;  /* 0x00000005ff997819 */ /* 0x000fc40000011684 */
        /* <DEDUP_REMOVED lines=28> */
[C---:B------:R-:W-:Y:S02]  /*06d0*/  LOP3.LUT R101, R132.reuse, 0x1f, RZ, 0xc0, !PT ;  /* 0x0000001f84657812 */ /* 0x040fe400078ec0ff */
[----:B------:R-:W-:-:S02]  /*06e0*/  LOP3.LUT R100, R132, 0x7f, RZ, 0xc0, !PT ;  /* 0x0000007f84647812 */ /* 0x000fc400078ec0ff */
        /* <DEDUP_REMOVED lines=28> */
[----:B------:R-:W-:Y:S02]  /*08b0*/  LOP3.LUT R153, R153, 0x3, RZ, 0xc0, !PT ;  /* 0x0000000399997812 */ /* 0x000fe400078ec0ff */
[----:B------:R-:W-:-:S02]  /*08c0*/  IADD3 R154, R103, 0x4, RZ ;  /* 0x00000004679a7810 */ /* 0x000fc40007ffe0ff */
[----:B------:R-:W-:Y:S01]  /*08d0*/  ISETP.NE.AND P4, PT, RZ, UR6, PT ;  /* 0x00000006ff007c0c */ /* 0x000fe2000bf85270 */
[----:B------:R-:W-:Y:S01]  /*08e0*/  ULDC UR6, c[0x0][0x290] ;  /* 0x0000a40000067ab9 */ /* 0x000fe20000000800 */
[----:B--2---:R-:W-:Y:S02]  /*08f0*/  PRMT R152, R24, 0x7632, R152 ;  /* 0x0000763218987816 */ /* 0x004fe40000000098 */
[----:B------:R-:W-:Y:S02]  /*0900*/  PRMT R151, R25, 0x7632, R151 ;  /* 0x0000763219977816 */ /* 0x000fe40000000097 */
[----:B---3--:R-:W-:Y:S02]  /*0910*/  PRMT R150, R30, 0x7632, R150 ;  /* 0x000076321e967816 */ /* 0x008fe40000000096 */
[----:B------:R-:W-:Y:S02]  /*0920*/  PRMT R149, R29, 0x7632, R149 ;  /* 0x000076321d957816 */ /* 0x000fe40000000095 */
[----:B----4-:R-:W-:-:S02]  /*0930*/  PRMT R148, R32, 0x7632, R148 ;  /* 0x0000763220947816 */ /* 0x010fc40000000094 */
[----:B------:R-:W-:Y:S02]  /*0940*/  PRMT R147, R33, 0x7632, R147 ;  /* 0x0000763221937816 */ /* 0x000fe40000000093 */
[----:B------:R-:W-:Y:S02]  /*0950*/  PRMT R146, R34, 0x7632, R146 ;  /* 0x0000763222927816 */ /* 0x000fe40000000092 */
[----:B------:R-:W-:Y:S02]  /*0960*/  PRMT R145, R36, 0x7632, R145 ;  /* 0x0000763224917816 */ /* 0x000fe40000000091 */
[----:B------:R-:W-:Y:S02]  /*0970*/  PRMT R144, R37, 0x7632, R144 ;  /* 0x0000763225907816 */ /* 0x000fe40000000090 */
[----:B------:R-:W-:Y:S02]  /*0980*/  PRMT R143, R38, 0x7632, R143 ;  /* 0x00007632268f7816 */ /* 0x000fe4000000008f */
[----:B------:R-:W-:-:S02]  /*0990*/  PRMT R142, R40, 0x7632, R142 ;  /* 0x00007632288e7816 */ /* 0x000fc4000000008e */
[----:B------:R-:W-:Y:S02]  /*09a0*/  PRMT R141, R41, 0x7632, R141 ;  /* 0x00007632298d7816 */ /* 0x000fe4000000008d */
[C---:B0-----:R-:W-:Y:S02]  /*09b0*/  PRMT R2, R42.reuse, 0x7632, R2 ;  /* 0x000076322a027816 */ /* 0x041fe40000000002 */
        /* <DEDUP_REMOVED lines=24> */
[----:B------:R-:W-:-:S07]  /*0b40*/  SHF.L.U32 R42, R2, 0x10, RZ ;  /* 0x00000010022a7819 */ /* 0x000fce00000006ff */
.L_x_16661:
[----:B------:R-:W0:Y:S08]  /*0b50*/  LDC.64 R94, c[0x0][0x230] ;  /* 0x00008c00ff5e7b82 */ /* 0x000e300000000a00 */
[----:B-1----:R-:W1:Y:S08]  /*0b60*/  LDC.64 R2, c[0x0][0x280] ;  /* 0x0000a000ff027b82 */ /* 0x002e700000000a00 */
[----:B------:R-:W2:Y:S01]  /*0b70*/  LDC R183, c[0x0][0x218] ;  /* 0x00008600ffb77b82 */ /* 0x000ea20000000800 */
[----:B0-----:R-:W-:-:S04]  /*0b80*/  ISETP.NE.U32.AND P0, PT, R94, RZ, PT ;  /* 0x000000ff5e00720c */ /* 0x001fc80003f05070 */
[----:B------:R-:W-:Y:S01]  /*0b90*/  ISETP.NE.AND.EX P0, PT, R95, RZ, PT, P0 ;  /* 0x000000ff5f00720c */ /* 0x000fe20003f05300 */
[----:B-1----:R-:W-:-:S06]  /*0ba0*/  IMAD.WIDE R2, R102, 0x4, R2 ;  /* 0x0000000466027825 */ /* 0x002fcc00078e0202 */
[----:B------:R-:W3:Y:S01]  /*0bb0*/  LDG.E R3, desc[UR4][R2.64] ;  /* 0x0000000402037981 */ /* 0x000ee2000c1e1900 */
[----:B--2---:R-:W-:-:S05]  /*0bc0*/  IMAD R24, R102, R183, RZ ;  /* 0x000000b766187224 */ /* 0x004fca00078e02ff */
[----:B------:R-:W0:Y:S01]  /*0bd0*/  @P0 LDC.64 R32, c[0x0][0x230] ;  /* 0x00008c00ff200b82 */ /* 0x000e220000000a00 */
[----:B------:R-:W-:-:S04]  /*0be0*/  SHF.R.S32.HI R25, RZ, 0x1f, R24 ;  /* 0x0000001fff197819 */ /* 0x000fc80000011418 */
[----:B------:R-:W-:-:S04]  /*0bf0*/  LEA.HI R25, R25, R24, RZ, 0x3 ;  /* 0x0000001819197211 */ /* 0x000fc800078f18ff */
[----:B------:R-:W-:Y:S02]  /*0c00*/  LEA.HI.SX32 R91, R25, R100, 0x1d ;  /* 0x00000064195b7211 */ /* 0x000fe400078feaff */
[----:B------:R-:W1:Y:S03]  /*0c10*/  LDC.64 R24, c[0x0][0x288] ;  /* 0x0000a200ff187b82 */ /* 0x000e660000000a00 */
[----:B0-----:R-:W-:-:S05]  /*0c20*/  @P0 IMAD.WIDE.U32 R32, R91, 0x20, R32 ;  /* 0x000000205b200825 */ /* 0x001fca00078e0020 */
[----:B------:R-:W2:Y:S04]  /*0c30*/  @P0 LDG.E.128 R12, desc[UR4][R32.64] ;  /* 0x00000004200c0981 */ /* 0x000ea8000c1e1d00 */
[----:B------:R0:W4:Y:S01]  /*0c40*/  @P0 LDG.E.128 R16, desc[UR4][R32.64+0x10] ;  /* 0x0000100420100981 */ /* 0x000122000c1e1d00 */
[----:B------:R-:W-:Y:S01]  /*0c50*/  MOV R92, RZ ;  /* 0x000000ff005c7202 */ /* 0x000fe20000000f00 */
[----:B-1----:R-:W-:Y:S01]  /*0c60*/  IMAD.WIDE R24, R102, 0x4, R24 ;  /* 0x0000000466187825 */ /* 0x002fe200078e0218 */
[----:B0-----:R-:W0:Y:S04]  /*0c70*/  @P0 LDC.64 R32, c[0x0][0x230] ;  /* 0x00008c00ff200b82 */ /* 0x001e280000000a00 */
[----:B-----5:R1:W5:Y:S01]  /*0c80*/  LDG.E R185, desc[UR4][R24.64] ;  /* 0x0000000418b97981 */ /* 0x020362000c1e1900 */
[----:B------:R-:W-:Y:S01]  /*0c90*/  IADD3 R55, R91, 0x80, RZ ;  /* 0x000000805b377810 */ /* 0x000fe20007ffe0ff */
[----:B------:R-:W-:Y:S04]  /*0ca0*/  BSSY B0, `(.L_x_16546) ;  /* 0x000002a000007945 */ /* 0x000fe80003800000 */
[----:B0-----:R-:W-:Y:S01]  /*0cb0*/  @P0 IMAD.WIDE.U32 R32, R55, 0x20, R32 ;  /* 0x0000002037200825 */ /* 0x001fe200078e0020 */
[----:B---3--:R-:W-:-:S02]  /*0cc0*/  ISETP.GE.AND P5, PT, R3, 0x1, PT ;  /* 0x000000010300780c */ /* 0x008fc40003fa6270 */
[----:B------:R-:W-:-:S11]  /*0cd0*/  ISETP.GT.AND P6, PT, R3, RZ, PT ;  /* 0x000000ff0300720c */ /* 0x000fd60003fc4270 */
[----:B------:R-:W-:Y:S01]  /*0ce0*/  @P5 IADD3 R2, R3, -0x1, RZ ;  /* 0xffffffff03025810 */ /* 0x000fe20007ffe0ff */
[----:B------:R-:W1:Y:S01]  /*0cf0*/  @P5 LDC.64 R36, c[0x0][0x220] ;  /* 0x00008800ff245b82 */ /* 0x000e620000000a00 */
[C---:B------:R-:W-:Y:S02]  /*0d00*/  @!P6 ISETP.NE.U32.AND P1, PT, R94.reuse, RZ, PT ;  /* 0x000000ff5e00e20c */ /* 0x040fe40003f25070 */
[----:B------:R-:W-:Y:S01]  /*0d10*/  @!P6 ISETP.NE.U32.AND P3, PT, R94, RZ, PT ;  /* 0x000000ff5e00e20c */ /* 0x000fe20003f65070 */
[----:B------:R-:W-:Y:S01]  /*0d20*/  @P5 IMAD R2, R2, R183, RZ ;  /* 0x000000b702025224 */ /* 0x000fe200078e02ff */
[C---:B------:R-:W-:Y:S02]  /*0d30*/  @!P6 ISETP.NE.AND.EX P1, PT, R95.reuse, RZ, PT, P1 ;  /* 0x000000ff5f00e20c */ /* 0x040fe40003f25310 */
[----:B------:R-:W-:Y:S02]  /*0d40*/  @!P6 ISETP.NE.AND.EX P3, PT, R95, RZ, PT, P3 ;  /* 0x000000ff5f00e20c */ /* 0x000fe40003f65330 */
[----:B------:R-:W-:-:S02]  /*0d50*/  @P5 SHF.R.S32.HI R3, RZ, 0x1f, R2 ;  /* 0x0000001fff035819 */ /* 0x000fc40000011402 */
[----:B------:R-:W-:Y:S02]  /*0d60*/  @!P6 ISETP.NE.U32.AND P2, PT, R94, RZ, PT ;  /* 0x000000ff5e00e20c */ /* 0x000fe40003f45070 */
[----:B------:R-:W-:Y:S02]  /*0d70*/  @P5 LEA.HI R3, R3, R2, RZ, 0x3 ;  /* 0x0000000203035211 */ /* 0x000fe400078f18ff */
[----:B------:R-:W-:Y:S02]  /*0d80*/  @!P6 ISETP.NE.AND.EX P2, PT, R95, RZ, PT, P2 ;  /* 0x000000ff5f00e20c */ /* 0x000fe40003f45320 */
[----:B------:R-:W-:Y:S02]  /*0d90*/  @P5 LEA.HI.SX32 R92, R3, R100, 0x1d ;  /* 0x00000064035c5211 */ /* 0x000fe400078feaff */
[----:B------:R-:W0:Y:S01]  /*0da0*/  LDC.64 R2, c[0x0][0x238] ;  /* 0x00008e00ff027b82 */ /* 0x000e220000000a00 */
[----:B--2---:R-:W-:Y:S02]  /*0db0*/  @!P6 FSEL R49, R13, RZ, P1 ;  /* 0x000000ff0d31e208 */ /* 0x004fe40000800000 */
[----:B------:R-:W-:-:S02]  /*0dc0*/  @!P6 FSEL R50, R14, RZ, P3 ;  /* 0x000000ff0e32e208 */ /* 0x000fc40001800000 */
[----:B------:R-:W-:Y:S01]  /*0dd0*/  @!P6 ISETP.NE.U32.AND P1, PT, R94, RZ, PT ;  /* 0x000000ff5e00e20c */ /* 0x000fe20003f25070 */
[----:B-1----:R-:W-:Y:S01]  /*0de0*/  @P5 IMAD.WIDE.U32 R24, R92, 0x10, R36 ;  /* 0x000000105c185825 */ /* 0x002fe200078e0024 */
[----:B------:R-:W-:Y:S02]  /*0df0*/  @!P6 ISETP.NE.U32.AND P3, PT, R94, RZ, PT ;  /* 0x000000ff5e00e20c */ /* 0x000fe40003f65070 */
[C---:B------:R-:W-:Y:S02]  /*0e00*/  @!P6 ISETP.NE.AND.EX P1, PT, R95.reuse, RZ, PT, P1 ;  /* 0x000000ff5f00e20c */ /* 0x040fe40003f25310 */
[----:B------:R-:W-:Y:S01]  /*0e10*/  @!P6 ISETP.NE.AND.EX P3, PT, R95, RZ, PT, P3 ;  /* 0x000000ff5f00e20c */ /* 0x000fe20003f65330 */
[----:B------:R0:W5:Y:S01]  /*0e20*/  @P5 LDG.E.128 R20, desc[UR4][R24.64] ;  /* 0x0000000418145981 */ /* 0x000162000c1e1d00 */
[----:B------:R-:W-:Y:S02]  /*0e30*/  @!P6 FSEL R51, R15, RZ, P2 ;  /* 0x000000ff0f33e208 */ /* 0x000fe40001000000 */
[----:B----4-:R-:W-:-:S02]  /*0e40*/  @!P6 FSEL R44, R16, RZ, P1 ;  /* 0x000000ff102ce208 */ /* 0x010fc40000800000 */
[----:B------:R-:W-:Y:S02]  /*0e50*/  @!P6 FSEL R45, R17, RZ, P3 ;  /* 0x000000ff112de208 */ /* 0x000fe40001800000 */
[C---:B------:R-:W-:Y:S02]  /*0e60*/  @!P6 ISETP.NE.U32.AND P2, PT, R94.reuse, RZ, PT ;  /* 0x000000ff5e00e20c */ /* 0x040fe40003f45070 */
[C---:B------:R-:W-:Y:S02]  /*0e70*/  @!P6 ISETP.NE.U32.AND P1, PT, R94.reuse, RZ, PT ;  /* 0x000000ff5e00e20c */ /* 0x040fe40003f25070 */
[----:B------:R-:W-:Y:S01]  /*0e80*/  @!P6 ISETP.NE.U32.AND P3, PT, R94, RZ, PT ;  /* 0x000000ff5e00e20c */ /* 0x000fe20003f65070 */
[----:B0-----:R-:W-:Y:S01]  /*0e90*/  IMAD.WIDE.U32 R24, R91, 0x20, R2 ;  /* 0x000000205b187825 */ /* 0x001fe200078e0002 */
[C---:B------:R-:W-:Y:S02]  /*0ea0*/  @!P6 ISETP.NE.AND.EX P2, PT, R95.reuse, RZ, PT, P2 ;  /* 0x000000ff5f00e20c */ /* 0x040fe40003f45320 */
[----:B------:R-:W-:-:S02]  /*0eb0*/  @!P6 ISETP.NE.AND.EX P1, PT, R95, RZ, PT, P1 ;  /* 0x000000ff5f00e20c */ /* 0x000fc40003f25310 */
[----:B------:R-:W-:Y:S02]  /*0ec0*/  @!P6 ISETP.NE.AND.EX P3, PT, R95, RZ, PT, P3 ;  /* 0x000000ff5f00e20c */ /* 0x000fe40003f65330 */
[----:B------:R-:W-:Y:S02]  /*0ed0*/  @!P6 FSEL R46, R18, RZ, P1 ;  /* 0x000000ff122ee208 */ /* 0x000fe40000800000 */
[----:B------:R-:W-:Y:S02]  /*0ee0*/  @!P6 FSEL R47, R19, RZ, P3 ;  /* 0x000000ff132fe208 */ /* 0x000fe40001800000 */
[----:B------:R-:W-:Y:S01]  /*0ef0*/  @!P6 FSEL R48, R12, RZ, P2 ;  /* 0x000000ff0c30e208 */ /* 0x000fe20001000000 */
[----:B------:R-:W-:Y:S06]  /*0f00*/  @!P6 BRA `(.L_x_16547) ;  /* 0x00000000000ce947 */ /* 0x000fec0003800000 */
[----:B-----5:R-:W-:-:S05]  /*0f10*/  SHF.L.U32 R48, R20, 0x10, RZ ;  /* 0x0000001014307819 */ /* 0x020fca00000006ff */
[----:B------:R-:W-:-:S04]  /*0f20*/  FMUL.FTZ R48, R48, UR7 ;  /* 0x0000000730307c20 */ /* 0x000fc80008410000 */
[----:B------:R-:W-:-:S07]  /*0f30*/  @P0 FADD.FTZ R48, R12, R48 ;  /* 0x000000300c300221 */ /* 0x000fce0000010000 */
.L_x_16547:
[----:B------:R-:W-:Y:S05]  /*0f40*/  BSYNC B0 ;  /* 0x0000000000007941 */ /* 0x000fea0003800000 */
.L_x_16546:
[----:B------:R-:W-:Y:S04]  /*0f50*/  BSSY B0, `(.L_x_16548) ;  /* 0x0000006000007945 */ /* 0x000fe80003800000 */
[----:B------:R-:W-:Y:S05]  /*0f60*/  @!P6 BRA `(.L_x_16549) ;  /* 0x000000000010e947 */ /* 0x000fea0003800000 */
[----:B-----5:R-:W-:-:S04]  /*0f70*/  PRMT R36, R20, 0x7632, R36 ;  /* 0x0000763214247816 */ /* 0x020fc80000000024 */
[----:B------:R-:W-:-:S05]  /*0f80*/  SHF.L.U32 R36, R36, 0x10, RZ ;  /* 0x0000001024247819 */ /* 0x000fca00000006ff */
[----:B------:R-:W-:-:S04]  /*0f90*/  FMUL.FTZ R49, R36, UR7 ;  /* 0x0000000724317c20 */ /* 0x000fc80008410000 */
[----:B------:R-:W-:-:S07]  /*0fa0*/  @P0 FADD.FTZ R49, R13, R49 ;  /* 0x000000310d310221 */ /* 0x000fce0000010000 */
.L_x_16549:
[----:B------:R-:W-:Y:S05]  /*0fb0*/  BSYNC B0 ;  /* 0x0000000000007941 */ /* 0x000fea0003800000 */
.L_x_16548:
[----:B------:R-:W-:Y:S04]  /*0fc0*/  BSSY B0, `(.L_x_16550) ;  /* 0x0000005000007945 */ /* 0x000fe80003800000 */
[----:B------:R-:W-:Y:S05]  /*0fd0*/  @!P6 BRA `(.L_x_16551) ;  /* 0x00000000000ce947 */ /* 0x000fea0003800000 */
[----:B-----5:R-:W-:-:S05]  /*0fe0*/  SHF.L.U32 R50, R21, 0x10, RZ ;  /* 0x0000001015327819 */ /* 0x020fca00000006ff */
[----:B------:R-:W-:-:S04]  /*0ff0*/  FMUL.FTZ R50, R50, UR7 ;  /* 0x0000000732327c20 */ /* 0x000fc80008410000 */
[----:B------:R-:W-:-:S07]  /*1000*/  @P0 FADD.FTZ R50, R14, R50 ;  /* 0x000000320e320221 */ /* 0x000fce0000010000 */
.L_x_16551:
[----:B------:R-:W-:Y:S05]  /*1010*/  BSYNC B0 ;  /* 0x0000000000007941 */ /* 0x000fea0003800000 */
.L_x_16550:
[----:B------:R-:W-:Y:S04]  /*1020*/  BSSY B0, `(.L_x_16552) ;  /* 0x0000006000007945 */ /* 0x000fe80003800000 */
[----:B------:R-:W-:Y:S05]  /*1030*/  @!P6 BRA `(.L_x_16553) ;  /* 0x000000000010e947 */ /* 0x000fea0003800000 */
[----:B-----5:R-:W-:-:S04]  /*1040*/  PRMT R36, R21, 0x7632, R36 ;  /* 0x0000763215247816 */ /* 0x020fc80000000024 */
[----:B------:R-:W-:-:S05]  /*1050*/  SHF.L.U32 R36, R36, 0x10, RZ ;  /* 0x0000001024247819 */ /* 0x000fca00000006ff */
[----:B------:R-:W-:-:S04]  /*1060*/  FMUL.FTZ R51, R36, UR7 ;  /* 0x0000000724337c20 */ /* 0x000fc80008410000 */
[----:B------:R-:W-:-:S07]  /*1070*/  @P0 FADD.FTZ R51, R15, R51 ;  /* 0x000000330f330221 */ /* 0x000fce0000010000 */
.L_x_16553:
[----:B------:R-:W-:Y:S05]  /*1080*/  BSYNC B0 ;  /* 0x0000000000007941 */ /* 0x000fea0003800000 */
.L_x_16552:
[----:B------:R-:W-:Y:S04]  /*1090*/  BSSY B0, `(.L_x_16554) ;  /* 0x0000005000007945 */ /* 0x000fe80003800000 */
[----:B------:R-:W-:Y:S05]  /*10a0*/  @!P6 BRA `(.L_x_16555) ;  /* 0x00000000000ce947 */ /* 0x000fea0003800000 */
[----:B-----5:R-:W-:-:S05]  /*10b0*/  SHF.L.U32 R44, R22, 0x10, RZ ;  /* 0x00000010162c7819 */ /* 0x020fca00000006ff */
[----:B------:R-:W-:-:S04]  /*10c0*/  FMUL.FTZ R44, R44, UR7 ;  /* 0x000000072c2c7c20 */ /* 0x000fc80008410000 */
[----:B------:R-:W-:-:S07]  /*10d0*/  @P0 FADD.FTZ R44, R16, R44 ;  /* 0x0000002c102c0221 */ /* 0x000fce0000010000 */
.L_x_16555:
[----:B------:R-:W-:Y:S05]  /*10e0*/  BSYNC B0 ;  /* 0x0000000000007941 */ /* 0x000fea0003800000 */
.L_x_16554:
[----:B------:R-:W-:Y:S04]  /*10f0*/  BSSY B0, `(.L_x_16556) ;  /* 0x0000006000007945 */ /* 0x000fe80003800000 */
[----:B------:R-:W-:Y:S05]  /*1100*/  @!P6 BRA `(.L_x_16557) ;  /* 0x000000000010e947 */ /* 0x000fea0003800000 */
[----:B-----5:R-:W-:-:S04]  /*1110*/  PRMT R36, R22, 0x7632, R36 ;  /* 0x0000763216247816 */ /* 0x020fc80000000024 */
[----:B------:R-:W-:-:S05]  /*1120*/  SHF.L.U32 R36, R36, 0x10, RZ ;  /* 0x0000001024247819 */ /* 0x000fca00000006ff */
[----:B------:R-:W-:-:S04]  /*1130*/  FMUL.FTZ R45, R36, UR7 ;  /* 0x00000007242d7c20 */ /* 0x000fc80008410000 */
[----:B------:R-:W-:-:S07]  /*1140*/  @P0 FADD.FTZ R45, R17, R45 ;  /* 0x0000002d112d0221 */ /* 0x000fce0000010000 */
.L_x_16557:
[----:B------:R-:W-:Y:S05]  /*1150*/  BSYNC B0 ;  /* 0x0000000000007941 */ /* 0x000fea0003800000 */
.L_x_16556:
[----:B------:R-:W-:Y:S04]  /*1160*/  BSSY B0, `(.L_x_16558) ;  /* 0x0000005000007945 */ /* 0x000fe80003800000 */
[----:B------:R-:W-:Y:S05]  /*1170*/  @!P6 BRA `(.L_x_16559) ;  /* 0x00000000000ce947 */ /* 0x000fea0003800000 */
[----:B-----5:R-:W-:-:S05]  /*1180*/  SHF.L.U32 R46, R23, 0x10, RZ ;  /* 0x00000010172e7819 */ /* 0x020fca00000006ff */
[----:B------:R-:W-:-:S04]  /*1190*/  FMUL.FTZ R46, R46, UR7 ;  /* 0x000000072e2e7c20 */ /* 0x000fc80008410000 */
[----:B------:R-:W-:-:S07]  /*11a0*/  @P0 FADD.FTZ R46, R18, R46 ;  /* 0x0000002e122e0221 */ /* 0x000fce0000010000 */
.L_x_16559:
[----:B------:R-:W-:Y:S05]  /*11b0*/  BSYNC B0 ;  /* 0x0000000000007941 */ /* 0x000fea0003800000 */
.L_x_16558:
[----:B------:R-:W-:Y:S04]  /*11c0*/  BSSY B0, `(.L_x_16560) ;  /* 0x0000006000007945 */ /* 0x000fe80003800000 */
[----:B------:R-:W-:Y:S05]  /*11d0*/  @!P6 BRA `(.L_x_16561) ;  /* 0x000000000010e947 */ /* 0x000fea0003800000 */
[----:B-----5:R-:W-:-:S04]  /*11e0*/  PRMT R36, R23, 0x7632, R36 ;  /* 0x0000763217247816 */ /* 0x020fc80000000024 */
[----:B------:R-:W-:-:S05]  /*11f0*/  SHF.L.U32 R36, R36, 0x10, RZ ;  /* 0x0000001024247819 */ /* 0x000fca00000006ff */
[----:B------:R-:W-:-:S04]  /*1200*/  FMUL.FTZ R47, R36, UR7 ;  /* 0x00000007242f7c20 */ /* 0x000fc80008410000 */
[----:B------:R-:W-:-:S07]  /*1210*/  @P0 FADD.FTZ R47, R19, R47 ;  /* 0x0000002f132f0221 */ /* 0x000fce0000010000 */
.L_x_16561:
[----:B------:R-:W-:Y:S05]  /*1220*/  BSYNC B0 ;  /* 0x0000000000007941 */ /* 0x000fea0003800000 */
.L_x_16560:
[----:B------:R0:W-:Y:S01]  /*1230*/  STG.E.128 desc[UR4][R24.64], R48 ;  /* 0x0000003018007986 */ /* 0x0001e2000c101d04 */
[----:B------:R-:W1:Y:S03]  /*1240*/  @P5 LDC.64 R36, c[0x0][0x220] ;  /* 0x00008800ff245b82 */ /* 0x000e660000000a00 */
[----:B------:R0:W-:Y:S04]  /*1250*/  STG.E.128 desc[UR4][R24.64+0x10], R44 ;  /* 0x0000102c18007986 */ /* 0x0001e8000c101d04 */
[----:B------:R-:W2:Y:S01]  /*1260*/  @P0 LDG.E.128 R12, desc[UR4][R32.64] ;  /* 0x00000004200c0981 */ /* 0x000ea2000c1e1d00 */
[C---:B------:R-:W-:Y:S01]  /*1270*/  @!P6 ISETP.NE.U32.AND P2, PT, R94.reuse, RZ, PT ;  /* 0x000000ff5e00e20c */ /* 0x040fe20003f45070 */
[----:B------:R-:W3:Y:S02]  /*1280*/  @P0 LDC.64 R40, c[0x0][0x230] ;  /* 0x00008c00ff280b82 */ /* 0x000ee40000000a00 */
[----:B------:R4:W2:Y:S01]  /*1290*/  @P0 LDG.E.128 R16, desc[UR4][R32.64+0x10] ;  /* 0x0000100420100981 */ /* 0x0008a2000c1e1d00 */
[----:B------:R-:W-:-:S02]  /*12a0*/  @!P6 ISETP.NE.U32.AND P3, PT, R94, RZ, PT ;  /* 0x000000ff5e00e20c */ /* 0x000fc40003f65070 */
[C---:B------:R-:W-:Y:S02]  /*12b0*/  @!P6 ISETP.NE.AND.EX P2, PT, R95.reuse, RZ, PT, P2 ;  /* 0x000000ff5f00e20c */ /* 0x040fe40003f45320 */
[C---:B------:R-:W-:Y:S02]  /*12c0*/  @!P6 ISETP.NE.AND.EX P3, PT, R95.reuse, RZ, PT, P3 ;  /* 0x000000ff5f00e20c */ /* 0x040fe40003f65330 */
[----:B------:R-:W-:Y:S02]  /*12d0*/  @!P6 ISETP.NE.U32.AND P1, PT, R94, RZ, PT ;  /* 0x000000ff5e00e20c */ /* 0x000fe40003f25070 */
[----:B------:R-:W-:Y:S02]  /*12e0*/  @P5 IADD3 R53, R92, 0x80, RZ ;  /* 0x000000805c355810 */ /* 0x000fe40007ffe0ff */
[----:B------:R-:W-:-:S03]  /*12f0*/  @!P6 ISETP.NE.AND.EX P1, PT, R95, RZ, PT, P1 ;  /* 0x000000ff5f00e20c */ /* 0x000fc60003f25310 */
[----:B-1----:R-:W-:Y:S01]  /*1300*/  @P5 IMAD.WIDE.U32 R36, R53, 0x10, R36 ;  /* 0x0000001035245825 */ /* 0x002fe200078e0024 */
[----:B------:R-:W-:Y:S01]  /*1310*/  IADD3 R63, R91, 0x100, RZ ;  /* 0x000001005b3f7810 */ /* 0x000fe20007ffe0ff */
[----:B------:R-:W-:Y:S02]  /*1320*/  BSSY B0, `(.L_x_16562) ;  /* 0x000001a000007945 */ /* 0x000fe40003800000 */
[----:B----4-:R-:W-:Y:S01]  /*1330*/  IMAD.WIDE.U32 R32, R55, 0x20, R2 ;  /* 0x0000002037207825 */ /* 0x010fe200078e0002 */
[----:B-----5:R3:W5:Y:S03]  /*1340*/  @P5 LDG.E.128 R20, desc[UR4][R36.64] ;  /* 0x0000000424145981 */ /* 0x020766000c1e1d00 */
[----:B---3--:R-:W-:Y:S01]  /*1350*/  @P0 IMAD.WIDE.U32 R36, R63, 0x20, R40 ;  /* 0x000000203f240825 */ /* 0x008fe200078e0028 */
[----:B--2---:R-:W-:Y:S02]  /*1360*/  @!P6 FSEL R57, R13, RZ, P2 ;  /* 0x000000ff0d39e208 */ /* 0x004fe40001000000 */
[----:B------:R-:W-:-:S02]  /*1370*/  @!P6 FSEL R58, R14, RZ, P3 ;  /* 0x000000ff0e3ae208 */ /* 0x000fc40001800000 */
[C---:B------:R-:W-:Y:S02]  /*1380*/  @!P6 ISETP.NE.U32.AND P2, PT, R94.reuse, RZ, PT ;  /* 0x000000ff5e00e20c */ /* 0x040fe40003f45070 */
[----:B------:R-:W-:Y:S02]  /*1390*/  @!P6 ISETP.NE.U32.AND P3, PT, R94, RZ, PT ;  /* 0x000000ff5e00e20c */ /* 0x000fe40003f65070 */
[C---:B------:R-:W-:Y:S02]  /*13a0*/  @!P6 ISETP.NE.AND.EX P2, PT, R95.reuse, RZ, PT, P2 ;  /* 0x000000ff5f00e20c */ /* 0x040fe40003f45320 */
[----:B------:R-:W-:Y:S02]  /*13b0*/  @!P6 ISETP.NE.AND.EX P3, PT, R95, RZ, PT, P3 ;  /* 0x000000ff5f00e20c */ /* 0x000fe40003f65330 */
[----:B------:R-:W-:Y:S02]  /*13c0*/  @!P6 FSEL R59, R15, RZ, P1 ;  /* 0x000000ff0f3be208 */ /* 0x000fe40000800000 */
[----:B------:R-:W-:-:S02]  /*13d0*/  @!P6 FSEL R52, R16, RZ, P2 ;  /* 0x000000ff1034e208 */ /* 0x000fc40001000000 */
[----:B------:R-:W-:Y:S02]  /*13e0*/  @!P6 FSEL R53, R17, RZ, P3 ;  /* 0x000000ff1135e208 */ /* 0x000fe40001800000 */
[C---:B------:R-:W-:Y:S02]  /*13f0*/  @!P6 ISETP.NE.U32.AND P1, PT, R94.reuse, RZ, PT ;  /* 0x000000ff5e00e20c */ /* 0x040fe40003f25070 */
[C---:B------:R-:W-:Y:S02]  /*1400*/  @!P6 ISETP.NE.U32.AND P2, PT, R94.reuse, RZ, PT ;  /* 0x000000ff5e00e20c */ /* 0x040fe40003f45070 */
[----:B------:R-:W-:Y:S02]  /*1410*/  @!P6 ISETP.NE.U32.AND P3, PT, R94, RZ, PT ;  /* 0x000000ff5e00e20c */ /* 0x000fe40003f65070 */
[C---:B------:R-:W-:Y:S02]  /*1420*/  @!P6 ISETP.NE.AND.EX P1, PT, R95.reuse, RZ, PT, P1 ;  /* 0x000000ff5f00e20c */ /* 0x040fe40003f25310 */
[----:B------:R-:W-:-:S02]  /*1430*/  @!P6 ISETP.NE.AND.EX P2, PT, R95, RZ, PT, P2 ;  /* 0x000000ff5f00e20c */ /* 0x000fc40003f45320 */
[----:B------:R-:W-:Y:S02]  /*1440*/  @!P6 ISETP.NE.AND.EX P3, PT, R95, RZ, PT, P3 ;  /* 0x000000ff5f00e20c */ /* 0x000fe40003f65330 */
[----:B------:R-:W-:Y:S02]  /*1450*/  @!P6 FSEL R54, R18, RZ, P2 ;  /* 0x000000ff1236e208 */ /* 0x000fe40001000000 */
[----:B------:R-:W-:Y:S02]  /*1460*/  @!P6 FSEL R55, R19, RZ, P3 ;  /* 0x000000ff1337e208 */ /* 0x000fe40001800000 */
[----:B------:R-:W-:Y:S01]  /*1470*/  @!P6 FSEL R56, R12, RZ, P1 ;  /* 0x000000ff0c38e208 */ /* 0x000fe20000800000 */
[----:B0-----:R-:W-:Y:S06]  /*1480*/  @!P6 BRA `(.L_x_16563) ;  /* 0x00000000000ce947 */ /* 0x001fec0003800000 */
[----:B-----5:R-:W-:-:S05]  /*1490*/  SHF.L.U32 R56, R20, 0x10, RZ ;  /* 0x0000001014387819 */ /* 0x020fca00000006ff */
[----:B------:R-:W-:-:S04]  /*14a0*/  FMUL.FTZ R56, R56, UR7 ;  /* 0x0000000738387c20 */ /* 0x000fc80008410000 */
[----:B------:R-:W-:-:S07]  /*14b0*/  @P0 FADD.FTZ R56, R12, R56 ;  /* 0x000000380c380221 */ /* 0x000fce0000010000 */
.L_x_16563:
[----:B------:R-:W-:Y:S05]  /*14c0*/  BSYNC B0 ;  /* 0x0000000000007941 */ /* 0x000fea0003800000 */
.L_x_16562:
[----:B------:R-:W-:Y:S04]  /*14d0*/  BSSY B0, `(.L_x_16564) ;  /* 0x0000006000007945 */ /* 0x000fe80003800000 */
[----:B------:R-:W-:Y:S05]  /*14e0*/  @!P6 BRA `(.L_x_16565) ;  /* 0x000000000010e947 */ /* 0x000fea0003800000 */
[----:B-----5:R-:W-:-:S04]  /*14f0*/  PRMT R24, R20, 0x7632, R24 ;  /* 0x0000763214187816 */ /* 0x020fc80000000018 */
[----:B------:R-:W-:-:S05]  /*1500*/  SHF.L.U32 R24, R24, 0x10, RZ ;  /* 0x0000001018187819 */ /* 0x000fca00000006ff */
[----:B------:R-:W-:-:S04]  /*1510*/  FMUL.FTZ R57, R24, UR7 ;  /* 0x0000000718397c20 */ /* 0x000fc80008410000 */
[----:B------:R-:W-:-:S07]  /*1520*/  @P0 FADD.FTZ R57, R13, R57 ;  /* 0x000000390d390221 */ /* 0x000fce0000010000 */
.L_x_16565:
[----:B------:R-:W-:Y:S05]  /*1530*/  BSYNC B0 ;  /* 0x0000000000007941 */ /* 0x000fea0003800000 */
.L_x_16564:
[----:B------:R-:W-:Y:S04]  /*1540*/  BSSY B0, `(.L_x_16566) ;  /* 0x0000005000007945 */ /* 0x000fe80003800000 */
[----:B------:R-:W-:Y:S05]  /*1550*/  @!P6 BRA `(.L_x_16567) ;  /* 0x00000000000ce947 */ /* 0x000fea0003800000 */
[----:B-----5:R-:W-:-:S05]  /*1560*/  SHF.L.U32 R58, R21, 0x10, RZ ;  /* 0x00000010153a7819 */ /* 0x020fca00000006ff */
[----:B------:R-:W-:-:S04]  /*1570*/  FMUL.FTZ R58, R58, UR7 ;  /* 0x000000073a3a7c20 */ /* 0x000fc80008410000 */
[----:B------:R-:W-:-:S07]  /*1580*/  @P0 FADD.FTZ R58, R14, R58 ;  /* 0x0000003a0e3a0221 */ /* 0x000fce0000010000 */
.L_x_16567:
[----:B------:R-:W-:Y:S05]  /*1590*/  BSYNC B0 ;  /* 0x0000000000007941 */ /* 0x000fea0003800000 */
.L_x_16566:
[----:B------:R-:W-:Y:S04]  /*15a0*/  BSSY B0, `(.L_x_16568) ;  /* 0x0000006000007945 */ /* 0x000fe80003800000 */
[----:B------:R-:W-:Y:S05]  /*15b0*/  @!P6 BRA `(.L_x_16569) ;  /* 0x000000000010e947 */ /* 0x000fea0003800000 */
[----:B-----5:R-:W-:-:S04]  /*15c0*/  PRMT R24, R21, 0x7632, R24 ;  /* 0x0000763215187816 */ /* 0x020fc80000000018 */
[----:B------:R-:W-:-:S05]  /*15d0*/  SHF.L.U32 R24, R24, 0x10, RZ ;  /* 0x0000001018187819 */ /* 0x000fca00000006ff */
[----:B------:R-:W-:-:S04]  /*15e0*/  FMUL.FTZ R59, R24, UR7 ;  /* 0x00000007183b7c20 */ /* 0x000fc80008410000 */
[----:B------:R-:W-:-:S07]  /*15f0*/  @P0 FADD.FTZ R59, R15, R59 ;  /* 0x0000003b0f3b0221 */ /* 0x000fce0000010000 */
.L_x_16569:
[----:B------:R-:W-:Y:S05]  /*1600*/  BSYNC B0 ;  /* 0x0000000000007941 */ /* 0x000fea0003800000 */
.L_x_16568:
[----:B------:R-:W-:Y:S04]  /*1610*/  BSSY B0, `(.L_x_16570) ;  /* 0x0000005000007945 */ /* 0x000fe80003800000 */
[----:B------:R-:W-:Y:S05]  /*1620*/  @!P6 BRA `(.L_x_16571) ;  /* 0x00000000000ce947 */ /* 0x000fea0003800000 */
[----:B-----5:R-:W-:-:S05]  /*1630*/  SHF.L.U32 R52, R22, 0x10, RZ ;  /* 0x0000001016347819 */ /* 0x020fca00000006ff */
[----:B------:R-:W-:-:S04]  /*1640*/  FMUL.FTZ R52, R52, UR7 ;  /* 0x0000000734347c20 */ /* 0x000fc80008410000 */
[----:B------:R-:W-:-:S07]  /*1650*/  @P0 FADD.FTZ R52, R16, R52 ;  /* 0x0000003410340221 */ /* 0x000fce0000010000 */
.L_x_16571:
[----:B------:R-:W-:Y:S05]  /*1660*/  BSYNC B0 ;  /* 0x0000000000007941 */ /* 0x000fea0003800000 */
.L_x_16570:
[----:B------:R-:W-:Y:S04]  /*1670*/  BSSY B0, `(.L_x_16572) ;  /* 0x0000006000007945 */ /* 0x000fe80003800000 */
[----:B------:R-:W-:Y:S05]  /*1680*/  @!P6 BRA `(.L_x_16573) ;  /* 0x000000000010e947 */ /* 0x000fea0003800000 */
[----:B-----5:R-:W-:-:S04]  /*1690*/  PRMT R24, R22, 0x7632, R24 ;  /* 0x0000763216187816 */ /* 0x020fc80000000018 */
[----:B------:R-:W-:-:S05]  /*16a0*/  SHF.L.U32 R24, R24, 0x10, RZ ;  /* 0x0000001018187819 */ /* 0x000fca00000006ff */
[----:B------:R-:W-:-:S04]  /*16b0*/  FMUL.FTZ R53, R24, UR7 ;  /* 0x0000000718357c20 */ /* 0x000fc80008410000 */
[----:B------:R-:W-:-:S07]  /*16c0*/  @P0 FADD.FTZ R53, R17, R53 ;  /* 0x0000003511350221 */ /* 0x000fce0000010000 */
.L_x_16573:
[----:B------:R-:W-:Y:S05]  /*16d0*/  BSYNC B0 ;  /* 0x0000000000007941 */ /* 0x000fea0003800000 */
.L_x_16572:
[----:B------:R-:W-:Y:S04]  /*16e0*/  BSSY B0, `(.L_x_16574) ;  /* 0x0000005000007945 */ /* 0x000fe80003800000 */
[----:B------:R-:W-:Y:S05]  /*16f0*/  @!P6 BRA `(.L_x_16575) ;  /* 0x00000000000ce947 */ /* 0x000fea0003800000 */
[----:B-----5:R-:W-:-:S05]  /*1700*/  SHF.L.U32 R54, R23, 0x10, RZ ;  /* 0x0000001017367819 */ /* 0x020fca00000006ff */
[----:B------:R-:W-:-:S04]  /*1710*/  FMUL.FTZ R54, R54, UR7 ;  /* 0x0000000736367c20 */ /* 0x000fc80008410000 */
[----:B------:R-:W-:-:S07]  /*1720*/  @P0 FADD.FTZ R54, R18, R54 ;  /* 0x0000003612360221 */ /* 0x000fce0000010000 */
.L_x_16575:
[----:B------:R-:W-:Y:S05]  /*1730*/  BSYNC B0 ;  /* 0x0000000000007941 */ /* 0x000fea0003800000 */
.L_x_16574:
[----:B------:R-:W-:Y:S04]  /*1740*/  BSSY B0, `(.L_x_16576) ;  /* 0x0000006000007945 */ /* 0x000fe80003800000 */
[----:B------:R-:W-:Y:S05]  /*1750*/  @!P6 BRA `(.L_x_16577) ;  /* 0x000000000010e947 */ /* 0x000fea0003800000 */
[----:B-----5:R-:W-:-:S04]  /*1760*/  PRMT R24, R23, 0x7632, R24 ;  /* 0x0000763217187816 */ /* 0x020fc80000000018 */
[----:B------:R-:W-:-:S05]  /*1770*/  SHF.L.U32 R24, R24, 0x10, RZ ;  /* 0x0000001018187819 */ /* 0x000fca00000006ff */
[----:B------:R-:W-:-:S04]  /*1780*/  FMUL.FTZ R55, R24, UR7 ;  /* 0x0000000718377c20 */ /* 0x000fc80008410000 */
[----:B------:R-:W-:-:S07]  /*1790*/  @P0 FADD.FTZ R55, R19, R55 ;  /* 0x0000003713370221 */ /* 0x000fce0000010000 */
.L_x_16577:
[----:B------:R-:W-:Y:S05]  /*17a0*/  BSYNC B0 ;  /* 0x0000000000007941 */ /* 0x000fea0003800000 */
.L_x_16576:
[----:B------:R-:W-:Y:S01]  /*17b0*/  STG.E.128 desc[UR4][R32.64], R56 ;  /* 0x0000003820007986 */ /* 0x000fe2000c101d04 */
[----:B------:R-:W0:Y:S03]  /*17c0*/  @P5 LDC.64 R40, c[0x0][0x220] ;  /* 0x00008800ff285b82 */ /* 0x000e260000000a00 */
[----:B------:R1:W-:Y:S04]  /*17d0*/  STG.E.128 desc[UR4][R32.64+0x10], R52 ;  /* 0x0000103420007986 */ /* 0x0003e8000c101d04 */
[----:B------:R-:W2:Y:S01]  /*17e0*/  @P0 LDG.E.128 R12, desc[UR4][R36.64] ;  /* 0x00000004240c0981 */ /* 0x000ea2000c1e1d00 */
[C---:B------:R-:W-:Y:S01]  /*17f0*/  @!P6 ISETP.NE.U32.AND P2, PT, R94.reuse, RZ, PT ;  /* 0x000000ff5e00e20c */ /* 0x040fe20003f45070 */
[----:B------:R-:W3:Y:S02]  /*1800*/  @P0 LDC.64 R24, c[0x0][0x230] ;  /* 0x00008c00ff180b82 */ /* 0x000ee40000000a00 */
[----:B------:R-:W4:Y:S01]  /*1810*/  @P0 LDG.E.128 R16, desc[UR4][R36.64+0x10] ;  /* 0x0000100424100981 */ /* 0x000f22000c1e1d00 */
[----:B------:R-:W-:-:S02]  /*1820*/  @!P6 ISETP.NE.U32.AND P3, PT, R94, RZ, PT ;  /* 0x000000ff5e00e20c */ /* 0x000fc40003f65070 */
[C---:B------:R-:W-:Y:S02]  /*1830*/  @!P6 ISETP.NE.AND.EX P2, PT, R95.reuse, RZ, PT, P2 ;  /* 0x000000ff5f00e20c */ /* 0x040fe40003f45320 */
[C---:B------:R-:W-:Y:S02]  /*1840*/  @!P6 ISETP.NE.AND.EX P3, PT, R95.reuse, RZ, PT, P3 ;  /* 0x000000ff5f00e20c */ /* 0x040fe40003f65330 */
[----:B------:R-:W-:Y:S02]  /*1850*/  @!P6 ISETP.NE.U32.AND P1, PT, R94, RZ, PT ;  /* 0x000000ff5e00e20c */ /* 0x000fe40003f25070 */
[----:B------:R-:W-:Y:S02]  /*1860*/  @P5 IADD3 R61, R92, 0x100, RZ ;  /* 0x000001005c3d5810 */ /* 0x000fe40007ffe0ff */
[----:B------:R-:W-:-:S03]  /*1870*/  @!P6 ISETP.NE.AND.EX P1, PT, R95, RZ, PT, P1 ;  /* 0x000000ff5f00e20c */ /* 0x000fc60003f25310 */
[----:B0-----:R-:W-:Y:S01]  /*1880*/  @P5 IMAD.WIDE.U32 R40, R61, 0x10, R40 ;  /* 0x000000103d285825 */ /* 0x001fe200078e0028 */
[----:B------:R-:W-:Y:S01]  /*1890*/  IADD3 R71, R91, 0x180, RZ ;  /* 0x000001805b477810 */ /* 0x000fe20007ffe0ff */
[----:B------:R-:W-:Y:S02]  /*18a0*/  BSSY B0, `(.L_x_16578) ;  /* 0x000001a000007945 */ /* 0x000fe40003800000 */
[----:B-1----:R-:W-:Y:S01]  /*18b0*/  IMAD.WIDE.U32 R32, R63, 0x20, R2 ;  /* 0x000000203f207825 */ /* 0x002fe200078e0002 */
        /* <DEDUP_REMOVED lines=9> */
[----:B----4-:R-:W-:-:S02]  /*1950*/  @!P6 FSEL R60, R16, RZ, P2 ;  /* 0x000000ff103ce208 */ /* 0x010fc40001000000 */
        /* <DEDUP_REMOVED lines=14> */
.L_x_16579:
[----:B------:R-:W-:Y:S05]  /*1a40*/  BSYNC B0 ;  /* 0x0000000000007941 */ /* 0x000fea0003800000 */
.L_x_16578:
[----:B------:R-:W-:Y:S04]  /*1a50*/  BSSY B0, `(.L_x_16580) ;  /* 0x0000006000007945 */ /* 0x000fe80003800000 */
[----:B------:R-:W-:Y:S05]  /*1a60*/  @!P6 BRA `(.L_x_16581) ;  /* 0x000000000010e947 */ /* 0x000fea0003800000 */
[----:B-----5:R-:W-:-:S04]  /*1a70*/  PRMT R24, R20, 0x7632, R24 ;  /* 0x0000763214187816 */ /* 0x020fc80000000018 */
[----:B------:R-:W-:-:S05]  /*1a80*/  SHF.L.U32 R24, R24, 0x10, RZ ;  /* 0x0000001018187819 */ /* 0x000fca00000006ff */
[----:B------:R-:W-:-:S04]  /*1a90*/  FMUL.FTZ R65, R24, UR7 ;  /* 0x0000000718417c20 */ /* 0x000fc80008410000 */
[----:B------:R-:W-:-:S07]  /*1aa0*/  @P0 FADD.FTZ R65, R13, R65 ;  /* 0x000000410d410221 */ /* 0x000fce0000010000 */
.L_x_16581:
[----:B------:R-:W-:Y:S05]  /*1ab0*/  BSYNC B0 ;  /* 0x0000000000007941 */ /* 0x000fea0003800000 */
.L_x_16580:
[----:B------:R-:W-:Y:S04]  /*1ac0*/  BSSY B0, `(.L_x_16582) ;  /* 0x0000005000007945 */ /* 0x000fe80003800000 */
[----:B------:R-:W-:Y:S05]  /*1ad0*/  @!P6 BRA `(.L_x_16583) ;  /* 0x00000000000ce947 */ /* 0x000fea0003800000 */
[----:B-----5:R-:W-:-:S05]  /*1ae0*/  SHF.L.U32 R66, R21, 0x10, RZ ;  /* 0x0000001015427819 */ /* 0x020fca00000006ff */
[----:B------:R-:W-:-:S04]  /*1af0*/  FMUL.FTZ R66, R66, UR7 ;  /* 0x0000000742427c20 */ /* 0x000fc80008410000 */
[----:B------:R-:W-:-:S07]  /*1b00*/  @P0 FADD.FTZ R66, R14, R66 ;  /* 0x000000420e420221 */ /* 0x000fce0000010000 */
.L_x_16583:
[----:B------:R-:W-:Y:S05]  /*1b10*/  BSYNC B0 ;  /* 0x0000000000007941 */ /* 0x000fea0003800000 */
.L_x_16582:
[----:B------:R-:W-:Y:S04]  /*1b20*/  BSSY B0, `(.L_x_16584) ;  /* 0x0000006000007945 */ /* 0x000fe80003800000 */
[----:B------:R-:W-:Y:S05]  /*1b30*/  @!P6 BRA `(.L_x_16585) ;  /* 0x000000000010e947 */ /* 0x000fea0003800000 */
[----:B-----5:R-:W-:-:S04]  /*1b40*/  PRMT R24, R21, 0x7632, R24 ;  /* 0x0000763215187816 */ /* 0x020fc80000000018 */
[----:B------:R-:W-:-:S05]  /*1b50*/  SHF.L.U32 R24, R24, 0x10, RZ ;  /* 0x0000001018187819 */ /* 0x000fca00000006ff */
[----:B------:R-:W-:-:S04]  /*1b60*/  FMUL.FTZ R67, R24, UR7 ;  /* 0x0000000718437c20 */ /* 0x000fc80008410000 */
[----:B------:R-:W-:-:S07]  /*1b70*/  @P0 FADD.FTZ R67, R15, R67 ;  /* 0x000000430f430221 */ /* 0x000fce0000010000 */
.L_x_16585:
[----:B------:R-:W-:Y:S05]  /*1b80*/  BSYNC B0 ;  /* 0x0000000000007941 */ /* 0x000fea0003800000 */
.L_x_16584:
[----:B------:R-:W-:Y:S04]  /*1b90*/  BSSY B0, `(.L_x_16586) ;  /* 0x0000005000007945 */ /* 0x000fe80003800000 */
[----:B------:R-:W-:Y:S05]  /*1ba0*/  @!P6 BRA `(.L_x_16587) ;  /* 0x00000000000ce947 */ /* 0x000fea0003800000 */
[----:B-----5:R-:W-:-:S05]  /*1bb0*/  SHF.L.U32 R60, R22, 0x10, RZ ;  /* 0x00000010163c7819 */ /* 0x020fca00000006ff */
[----:B------:R-:W-:-:S04]  /*1bc0*/  FMUL.FTZ R60, R60, UR7 ;  /* 0x000000073c3c7c20 */ /* 0x000fc80008410000 */
[----:B------:R-:W-:-:S07]  /*1bd0*/  @P0 FADD.FTZ R60, R16, R60 ;  /* 0x0000003c103c0221 */ /* 0x000fce0000010000 */
.L_x_16587:
[----:B------:R-:W-:Y:S05]  /*1be0*/  BSYNC B0 ;  /* 0x0000000000007941 */ /* 0x000fea0003800000 */
.L_x_16586:
[----:B------:R-:W-:Y:S04]  /*1bf0*/  BSSY B0, `(.L_x_16588) ;  /* 0x0000006000007945 */ /* 0x000fe80003800000 */
[----:B------:R-:W-:Y:S05]  /*1c00*/  @!P6 BRA `(.L_x_16589) ;  /* 0x000000000010e947 */ /* 0x000fea0003800000 */
[----:B-----5:R-:W-:-:S04]  /*1c10*/  PRMT R24, R22, 0x7632, R24 ;  /* 0x0000763216187816 */ /* 0x020fc80000000018 */
[----:B------:R-:W-:-:S05]  /*1c20*/  SHF.L.U32 R24, R24, 0x10, RZ ;  /* 0x0000001018187819 */ /* 0x000fca00000006ff */
[----:B------:R-:W-:-:S04]  /*1c30*/  FMUL.FTZ R61, R24, UR7 ;  /* 0x00000007183d7c20 */ /* 0x000fc80008410000 */
[----:B------:R-:W-:-:S07]  /*1c40*/  @P0 FADD.FTZ R61, R17, R61 ;  /* 0x0000003d113d0221 */ /* 0x000fce0000010000 */
.L_x_16589:
[----:B------:R-:W-:Y:S05]  /*1c50*/  BSYNC B0 ;  /* 0x0000000000007941 */ /* 0x000fea0003800000 */
.L_x_16588:
[----:B------:R-:W-:Y:S04]  /*1c60*/  BSSY B0, `(.L_x_16590) ;  /* 0x0000005000007945 */ /* 0x000fe80003800000 */
[----:B------:R-:W-:Y:S05]  /*1c70*/  @!P6 BRA `(.L_x_16591) ;  /* 0x00000000000ce947 */ /* 0x000fea0003800000 */
[----:B-----5:R-:W-:-:S05]  /*1c80*/  SHF.L.U32 R62, R23, 0x10, RZ ;  /* 0x00000010173e7819 */ /* 0x020fca00000006ff */
[----:B------:R-:W-:-:S04]  /*1c90*/  FMUL.FTZ R62, R62, UR7 ;  /* 0x000000073e3e7c20 */ /* 0x000fc80008410000 */
[----:B------:R-:W-:-:S07]  /*1ca0*/  @P0 FADD.FTZ R62, R18, R62 ;  /* 0x0000003e123e0221 */ /* 0x000fce0000010000 */
.L_x_16591:
[----:B------:R-:W-:Y:S05]  /*1cb0*/  BSYNC B0 ;  /* 0x0000000000007941 */ /* 0x000fea0003800000 */
.L_x_16590:
[----:B------:R-:W-:Y:S04]  /*1cc0*/  BSSY B0, `(.L_x_16592) ;  /* 0x0000006000007945 */ /* 0x000fe80003800000 */
[----:B------:R-:W-:Y:S05]  /*1cd0*/  @!P6 BRA `(.L_x_16593) ;  /* 0x000000000010e947 */ /* 0x000fea0003800000 */
[----:B-----5:R-:W-:-:S04]  /*1ce0*/  PRMT R24, R23, 0x7632, R24 ;  /* 0x0000763217187816 */ /* 0x020fc80000000018 */
[----:B------:R-:W-:-:S05]  /*1cf0*/  SHF.L.U32 R24, R24, 0x10, RZ ;  /* 0x0000001018187819 */ /* 0x000fca00000006ff */
[----:B------:R-:W-:-:S04]  /*1d00*/  FMUL.FTZ R63, R24, UR7 ;  /* 0x00000007183f7c20 */ /* 0x000fc80008410000 */
[----:B------:R-:W-:-:S07]  /*1d10*/  @P0 FADD.FTZ R63, R19, R63 ;  /* 0x0000003f133f0221 */ /* 0x000fce0000010000 */
.L_x_16593:
[----:B------:R-:W-:Y:S05]  /*1d20*/  BSYNC B0 ;  /* 0x0000000000007941 */ /* 0x000fea0003800000 */
.L_x_16592:
[----:B------:R-:W0:Y:S01]  /*1d30*/  @P5 LDC.64 R24, c[0x0][0x220] ;  /* 0x00008800ff185b82 */ /* 0x000e220000000a00 */
[----:B------:R-:W-:Y:S04]  /*1d40*/  STG.E.128 desc[UR4][R32.64], R64 ;  /* 0x0000004020007986 */ /* 0x000fe8000c101d04 */
[----:B------:R1:W-:Y:S01]  /*1d50*/  STG.E.128 desc[UR4][R32.64+0x10], R60 ;  /* 0x0000103c20007986 */ /* 0x0003e2000c101d04 */
[----:B------:R-:W-:Y:S02]  /*1d60*/  @P5 IADD3 R69, R92, 0x180, RZ ;  /* 0x000001805c455810 */ /* 0x000fe40007ffe0ff */
[C---:B------:R-:W-:Y:S01]  /*1d70*/  @!P6 ISETP.NE.U32.AND P2, PT, R94.reuse, RZ, PT ;  /* 0x000000ff5e00e20c */ /* 0x040fe20003f45070 */
[----:B------:R-:W2:Y:S01]  /*1d80*/  @P0 LDG.E.128 R12, desc[UR4][R40.64] ;  /* 0x00000004280c0981 */ /* 0x000ea2000c1e1d00 */
[----:B------:R-:W-:Y:S01]  /*1d90*/  @!P6 ISETP.NE.U32.AND P3, PT, R94, RZ, PT ;  /* 0x000000ff5e00e20c */ /* 0x000fe20003f65070 */
[----:B------:R-:W3:Y:S02]  /*1da0*/  @P0 LDC.64 R36, c[0x0][0x230] ;  /* 0x00008c00ff240b82 */ /* 0x000ee40000000a00 */
[----:B------:R-:W4:Y:S01]  /*1db0*/  @P0 LDG.E.128 R16, desc[UR4][R40.64+0x10] ;  /* 0x0000100428100981 */ /* 0x000f22000c1e1d00 */
[----:B------:R-:W-:-:S02]  /*1dc0*/  @!P6 ISETP.NE.AND.EX P2, PT, R95, RZ, PT, P2 ;  /* 0x000000ff5f00e20c */ /* 0x000fc40003f45320 */
[----:B------:R-:W-:Y:S02]  /*1dd0*/  @!P6 ISETP.NE.AND.EX P3, PT, R95, RZ, PT, P3 ;  /* 0x000000ff5f00e20c */ /* 0x000fe40003f65330 */
[----:B------:R-:W-:-:S04]  /*1de0*/  @!P6 ISETP.NE.U32.AND P1, PT, R94, RZ, PT ;  /* 0x000000ff5e00e20c */ /* 0x000fc80003f25070 */
[----:B------:R-:W-:Y:S01]  /*1df0*/  @!P6 ISETP.NE.AND.EX P1, PT, R95, RZ, PT, P1 ;  /* 0x000000ff5f00e20c */ /* 0x000fe20003f25310 */
[----:B0-----:R-:W-:-:S05]  /*1e00*/  @P5 IMAD.WIDE.U32 R24, R69, 0x10, R24 ;  /* 0x0000001045185825 */ /* 0x001fca00078e0018 */
[----:B-----5:R0:W5:Y:S01]  /*1e10*/  @P5 LDG.E.128 R20, desc[UR4][R24.64] ;  /* 0x0000000418145981 */ /* 0x020162000c1e1d00 */
[----:B------:R-:W-:Y:S01]  /*1e20*/  IADD3 R79, R91, 0x200, RZ ;  /* 0x000002005b4f7810 */ /* 0x000fe20007ffe0ff */
[----:B------:R-:W-:Y:S01]  /*1e30*/  BSSY B0, `(.L_x_16594) ;  /* 0x0000019000007945 */ /* 0x000fe20003800000 */
[----:B-1----:R-:W-:-:S04]  /*1e40*/  IMAD.WIDE.U32 R32, R71, 0x20, R2 ;  /* 0x0000002047207825 */ /* 0x002fc800078e0002 */
[----:B---3--:R-:W-:Y:S01]  /*1e50*/  @P0 IMAD.WIDE.U32 R36, R79, 0x20, R36 ;  /* 0x000000204f240825 */ /* 0x008fe200078e0024 */
[----:B--2---:R-:W-:Y:S02]  /*1e60*/  @!P6 FSEL R73, R13, RZ, P2 ;  /* 0x000000ff0d49e208 */ /* 0x004fe40001000000 */
[----:B------:R-:W-:Y:S02]  /*1e70*/  @!P6 FSEL R74, R14, RZ, P3 ;  /* 0x000000ff0e4ae208 */ /* 0x000fe40001800000 */
[C---:B------:R-:W-:Y:S02]  /*1e80*/  @!P6 ISETP.NE.U32.AND P2, PT, R94.reuse, RZ, PT ;  /* 0x000000ff5e00e20c */ /* 0x040fe40003f45070 */
[----:B------:R-:W-:Y:S02]  /*1e90*/  @!P6 ISETP.NE.U32.AND P3, PT, R94, RZ, PT ;  /* 0x000000ff5e00e20c */ /* 0x000fe40003f65070 */
[C---:B------:R-:W-:Y:S02]  /*1ea0*/  @!P6 ISETP.NE.AND.EX P2, PT, R95.reuse, RZ, PT, P2 ;  /* 0x000000ff5f00e20c */ /* 0x040fe40003f45320 */
[----:B------:R-:W-:-:S02]  /*1eb0*/  @!P6 ISETP.NE.AND.EX P3, PT, R95, RZ, PT, P3 ;  /* 0x000000ff5f00e20c */ /* 0x000fc40003f65330 */
[----:B------:R-:W-:Y:S02]  /*1ec0*/  @!P6 FSEL R75, R15, RZ, P1 ;  /* 0x000000ff0f4be208 */ /* 0x000fe40000800000 */
[----:B----4-:R-:W-:Y:S02]  /*1ed0*/  @!P6 FSEL R68, R16, RZ, P2 ;  /* 0x000000ff1044e208 */ /* 0x010fe40001000000 */
[----:B------:R-:W-:Y:S02]  /*1ee0*/  @!P6 FSEL R69, R17, RZ, P3 ;  /* 0x000000ff1145e208 */ /* 0x000fe40001800000 */
[C---:B------:R-:W-:Y:S02]  /*1ef0*/  @!P6 ISETP.NE.U32.AND P1, PT, R94.reuse, RZ, PT ;  /* 0x000000ff5e00e20c */ /* 0x040fe40003f25070 */
[C---:B------:R-:W-:Y:S02]  /*1f00*/  @!P6 ISETP.NE.U32.AND P2, PT, R94.reuse, RZ, PT ;  /* 0x000000ff5e00e20c */ /* 0x040fe40003f45070 */
[----:B------:R-:W-:-:S02]  /*1f10*/  @!P6 ISETP.NE.U32.AND P3, PT, R94, RZ, PT ;  /* 0x000000ff5e00e20c */ /* 0x000fc40003f65070 */
[C---:B------:R-:W-:Y:S02]  /*1f20*/  @!P6 ISETP.NE.AND.EX P1, PT, R95.reuse, RZ, PT, P1 ;  /* 0x000000ff5f00e20c */ /* 0x040fe40003f25310 */
[C---:B------:R-:W-:Y:S02]  /*1f30*/  @!P6 ISETP.NE.AND.EX P2, PT, R95.reuse, RZ, PT, P2 ;  /* 0x000000ff5f00e20c */ /* 0x040fe40003f45320 */
        /* <DEDUP_REMOVED lines=8> */
.L_x_16595:
[----:B------:R-:W-:Y:S05]  /*1fc0*/  BSYNC B0 ;  /* 0x0000000000007941 */ /* 0x000fea0003800000 */
.L_x_16594:
[----:B------:R-:W-:Y:S04]  /*1fd0*/  BSSY B0, `(.L_x_16596) ;  /* 0x0000006000007945 */ /* 0x000fe80003800000 */
[----:B------:R-:W-:Y:S05]  /*1fe0*/  @!P6 BRA `(.L_x_16597) ;  /* 0x000000000010e947 */ /* 0x000fea0003800000 */
[----:B-----5:R-:W-:-:S04]  /*1ff0*/  PRMT R24, R20, 0x7632, R24 ;  /* 0x0000763214187816 */ /* 0x020fc80000000018 */
[----:B------:R-:W-:-:S05]  /*2000*/  SHF.L.U32 R24, R24, 0x10, RZ ;  /* 0x0000001018187819 */ /* 0x000fca00000006ff */
[----:B------:R-:W-:-:S04]  /*2010*/  FMUL.FTZ R73, R24, UR7 ;  /* 0x0000000718497c20 */ /* 0x000fc80008410000 */
[----:B------:R-:W-:-:S07]  /*2020*/  @P0 FADD.FTZ R73, R13, R73 ;  /* 0x000000490d490221 */ /* 0x000fce0000010000 */
.L_x_16597:
[----:B------:R-:W-:Y:S05]  /*2030*/  BSYNC B0 ;  /* 0x0000000000007941 */ /* 0x000fea0003800000 */
.L_x_16596:
[----:B------:R-:W-:Y:S04]  /*2040*/  BSSY B0, `(.L_x_16598) ;  /* 0x0000005000007945 */ /* 0x000fe80003800000 */
[----:B------:R-:W-:Y:S05]  /*2050*/  @!P6 BRA `(.L_x_16599) ;  /* 0x00000000000ce947 */ /* 0x000fea0003800000 */
[----:B-----5:R-:W-:-:S05]  /*2060*/  SHF.L.U32 R74, R21, 0x10, RZ ;  /* 0x00000010154a7819 */ /* 0x020fca00000006ff */
[----:B------:R-:W-:-:S04]  /*2070*/  FMUL.FTZ R74, R74, UR7 ;  /* 0x000000074a4a7c20 */ /* 0x000fc80008410000 */
[----:B------:R-:W-:-:S07]  /*2080*/  @P0 FADD.FTZ R74, R14, R74 ;  /* 0x0000004a0e4a0221 */ /* 0x000fce0000010000 */
.L_x_16599:
[----:B------:R-:W-:Y:S05]  /*2090*/  BSYNC B0 ;  /* 0x0000000000007941 */ /* 0x000fea0003800000 */
.L_x_16598:
[----:B------:R-:W-:Y:S04]  /*20a0*/  BSSY B0, `(.L_x_16600) ;  /* 0x0000006000007945 */ /* 0x000fe80003800000 */
[----:B------:R-:W-:Y:S05]  /*20b0*/  @!P6 BRA `(.L_x_16601) ;  /* 0x000000000010e947 */ /* 0x000fea0003800000 */
[----:B-----5:R-:W-:-:S04]  /*20c0*/  PRMT R24, R21, 0x7632, R24 ;  /* 0x0000763215187816 */ /* 0x020fc80000000018 */
[----:B------:R-:W-:-:S05]  /*20d0*/  SHF.L.U32 R24, R24, 0x10, RZ ;  /* 0x0000001018187819 */ /* 0x000fca00000006ff */
[----:B------:R-:W-:-:S04]  /*20e0*/  FMUL.FTZ R75, R24, UR7 ;  /* 0x00000007184b7c20 */ /* 0x000fc80008410000 */
[----:B------:R-:W-:-:S07]  /*20f0*/  @P0 FADD.FTZ R75, R15, R75 ;  /* 0x0000004b0f4b0221 */ /* 0x000fce0000010000 */
.L_x_16601:
[----:B------:R-:W-:Y:S05]  /*2100*/  BSYNC B0 ;  /* 0x0000000000007941 */ /* 0x000fea0003800000 */
.L_x_16600:
[----:B------:R-:W-:Y:S04]  /*2110*/  BSSY B0, `(.L_x_16602) ;  /* 0x0000005000007945 */ /* 0x000fe80003800000 */
[----:B------:R-:W-:Y:S05]  /*2120*/  @!P6 BRA `(.L_x_16603) ;  /* 0x00000000000ce947 */ /* 0x000fea0003800000 */
[----:B-----5:R-:W-:-:S05]  /*2130*/  SHF.L.U32 R68, R22, 0x10, RZ ;  /* 0x0000001016447819 */ /* 0x020fca00000006ff */
[----:B------:R-:W-:-:S04]  /*2140*/  FMUL.FTZ R68, R68, UR7 ;  /* 0x0000000744447c20 */ /* 0x000fc80008410000 */
[----:B------:R-:W-:-:S07]  /*2150*/  @P0 FADD.FTZ R68, R16, R68 ;  /* 0x0000004410440221 */ /* 0x000fce0000010000 */
.L_x_16603:
[----:B------:R-:W-:Y:S05]  /*2160*/  BSYNC B0 ;  /* 0x0000000000007941 */ /* 0x000fea0003800000 */
.L_x_16602:
[----:B------:R-:W-:Y:S04]  /*2170*/  BSSY B0, `(.L_x_16604) ;  /* 0x0000006000007945 */ /* 0x000fe80003800000 */
[----:B------:R-:W-:Y:S05]  /*2180*/  @!P6 BRA `(.L_x_16605) ;  /* 0x000000000010e947 */ /* 0x000fea0003800000 */
[----:B-----5:R-:W-:-:S04]  /*2190*/  PRMT R24, R22, 0x7632, R24 ;  /* 0x0000763216187816 */ /* 0x020fc80000000018 */
[----:B------:R-:W-:-:S05]  /*21a0*/  SHF.L.U32 R24, R24, 0x10, RZ ;  /* 0x0000001018187819 */ /* 0x000fca00000006ff */
[----:B------:R-:W-:-:S04]  /*21b0*/  FMUL.FTZ R69, R24, UR7 ;  /* 0x0000000718457c20 */ /* 0x000fc80008410000 */
[----:B------:R-:W-:-:S07]  /*21c0*/  @P0 FADD.FTZ R69, R17, R69 ;  /* 0x0000004511450221 */ /* 0x000fce0000010000 */
.L_x_16605:
[----:B------:R-:W-:Y:S05]  /*21d0*/  BSYNC B0 ;  /* 0x0000000000007941 */ /* 0x000fea0003800000 */
.L_x_16604:
[----:B------:R-:W-:Y:S04]  /*21e0*/  BSSY B0, `(.L_x_16606) ;  /* 0x0000005000007945 */ /* 0x000fe80003800000 */
[----:B------:R-:W-:Y:S05]  /*21f0*/  @!P6 BRA `(.L_x_16607) ;  /* 0x00000000000ce947 */ /* 0x000fea0003800000 */
[----:B-----5:R-:W-:-:S05]  /*2200*/  SHF.L.U32 R70, R23, 0x10, RZ ;  /* 0x0000001017467819 */ /* 0x020fca00000006ff */
[----:B------:R-:W-:-:S04]  /*2210*/  FMUL.FTZ R70, R70, UR7 ;  /* 0x0000000746467c20 */ /* 0x000fc80008410000 */
[----:B------:R-:W-:-:S07]  /*2220*/  @P0 FADD.FTZ R70, R18, R70 ;  /* 0x0000004612460221 */ /* 0x000fce0000010000 */
.L_x_16607:
[----:B------:R-:W-:Y:S05]  /*2230*/  BSYNC B0 ;  /* 0x0000000000007941 */ /* 0x000fea0003800000 */
.L_x_16606:
[----:B------:R-:W-:Y:S04]  /*2240*/  BSSY B0, `(.L_x_16608) ;  /* 0x0000006000007945 */ /* 0x000fe80003800000 */
[----:B------:R-:W-:Y:S05]  /*2250*/  @!P6 BRA `(.L_x_16609) ;  /* 0x000000000010e947 */ /* 0x000fea0003800000 */
[----:B-----5:R-:W-:-:S04]  /*2260*/  PRMT R24, R23, 0x7632, R24 ;  /* 0x0000763217187816 */ /* 0x020fc80000000018 */
[----:B------:R-:W-:-:S05]  /*2270*/  SHF.L.U32 R24, R24, 0x10, RZ ;  /* 0x0000001018187819 */ /* 0x000fca00000006ff */
[----:B------:R-:W-:-:S04]  /*2280*/  FMUL.FTZ R71, R24, UR7 ;  /* 0x0000000718477c20 */ /* 0x000fc80008410000 */
[----:B------:R-:W-:-:S07]  /*2290*/  @P0 FADD.FTZ R71, R19, R71 ;  /* 0x0000004713470221 */ /* 0x000fce0000010000 */
.L_x_16609:
[----:B------:R-:W-:Y:S05]  /*22a0*/  BSYNC B0 ;  /* 0x0000000000007941 */ /* 0x000fea0003800000 */
.L_x_16608:
[----:B------:R-:W0:Y:S01]  /*22b0*/  @P5 LDC.64 R24, c[0x0][0x220] ;  /* 0x00008800ff185b82 */ /* 0x000e220000000a00 */
[----:B------:R1:W-:Y:S04]  /*22c0*/  STG.E.128 desc[UR4][R32.64], R72 ;  /* 0x0000004820007986 */ /* 0x0003e8000c101d04 */
[----:B------:R1:W-:Y:S01]  /*22d0*/  STG.E.128 desc[UR4][R32.64+0x10], R68 ;  /* 0x0000104420007986 */ /* 0x0003e2000c101d04 */
[----:B------:R-:W-:Y:S02]  /*22e0*/  @P5 IADD3 R77, R92, 0x200, RZ ;  /* 0x000002005c4d5810 */ /* 0x000fe40007ffe0ff */
[C---:B------:R-:W-:Y:S01]  /*22f0*/  @!P6 ISETP.NE.U32.AND P2, PT, R94.reuse, RZ, PT ;  /* 0x000000ff5e00e20c */ /* 0x040fe20003f45070 */
[----:B------:R-:W2:Y:S01]  /*2300*/  @P0 LDG.E.128 R12, desc[UR4][R36.64] ;  /* 0x00000004240c0981 */ /* 0x000ea2000c1e1d00 */
[----:B------:R-:W-:Y:S01]  /*2310*/  @!P6 ISETP.NE.U32.AND P3, PT, R94, RZ, PT ;  /* 0x000000ff5e00e20c */ /* 0x000fe20003f65070 */
[----:B------:R-:W3:Y:S02]  /*2320*/  @P0 LDC.64 R40, c[0x0][0x230] ;  /* 0x00008c00ff280b82 */ /* 0x000ee40000000a00 */
[----:B------:R4:W2:Y:S01]  /*2330*/  @P0 LDG.E.128 R16, desc[UR4][R36.64+0x10] ;  /* 0x0000100424100981 */ /* 0x0008a2000c1e1d00 */
        /* <DEDUP_REMOVED lines=8> */
[----:B----4-:R-:W-:-:S04]  /*23c0*/  IMAD.WIDE.U32 R36, R79, 0x20, R2 ;  /* 0x000000204f247825 */ /* 0x010fc800078e0002 */
        /* <DEDUP_REMOVED lines=8> */
[----:B------:R-:W-:Y:S02]  /*2450*/  @!P6 FSEL R76, R16, RZ, P2 ;  /* 0x000000ff104ce208 */ /* 0x000fe40001000000 */
        /* <DEDUP_REMOVED lines=10> */
[----:B-1----:R-:W-:Y:S06]  /*2500*/  @!P6 BRA `(.L_x_16611) ;  /* 0x00000000000ce947 */ /* 0x002fec0003800000 */
[----:B-----5:R-:W-:-:S05]  /*2510*/  SHF.L.U32 R80, R20, 0x10, RZ ;  /* 0x0000001014507819 */ /* 0x020fca00000006ff */
[----:B------:R-:W-:-:S04]  /*2520*/  FMUL.FTZ R80, R80, UR7 ;  /* 0x0000000750507c20 */ /* 0x000fc80008410000 */
[----:B------:R-:W-:-:S07]  /*2530*/  @P0 FADD.FTZ R80, R12, R80 ;  /* 0x000000500c500221 */ /* 0x000fce0000010000 */
.L_x_16611:
[----:B------:R-:W-:Y:S05]  /*2540*/  BSYNC B0 ;  /* 0x0000000000007941 */ /* 0x000fea0003800000 */
.L_x_16610:
[----:B------:R-:W-:Y:S04]  /*2550*/  BSSY B0, `(.L_x_16612) ;  /* 0x0000006000007945 */ /* 0x000fe80003800000 */
[----:B------:R-:W-:Y:S05]  /*2560*/  @!P6 BRA `(.L_x_16613) ;  /* 0x000000000010e947 */ /* 0x000fea0003800000 */
[----:B-----5:R-:W-:-:S04]  /*2570*/  PRMT R24, R20, 0x7632, R24 ;  /* 0x0000763214187816 */ /* 0x020fc80000000018 */
[----:B------:R-:W-:-:S05]  /*2580*/  SHF.L.U32 R24, R24, 0x10, RZ ;  /* 0x0000001018187819 */ /* 0x000fca00000006ff */
[----:B------:R-:W-:-:S04]  /*2590*/  FMUL.FTZ R81, R24, UR7 ;  /* 0x0000000718517c20 */ /* 0x000fc80008410000 */
[----:B------:R-:W-:-:S07]  /*25a0*/  @P0 FADD.FTZ R81, R13, R81 ;  /* 0x000000510d510221 */ /* 0x000fce0000010000 */
.L_x_16613:
[----:B------:R-:W-:Y:S05]  /*25b0*/  BSYNC B0 ;  /* 0x0000000000007941 */ /* 0x000fea0003800000 */
.L_x_16612:
[----:B------:R-:W-:Y:S04]  /*25c0*/  BSSY B0, `(.L_x_16614) ;  /* 0x0000005000007945 */ /* 0x000fe80003800000 */
[----:B------:R-:W-:Y:S05]  /*25d0*/  @!P6 BRA `(.L_x_16615) ;  /* 0x00000000000ce947 */ /* 0x000fea0003800000 */
[----:B-----5:R-:W-:-:S05]  /*25e0*/  SHF.L.U32 R82, R21, 0x10, RZ ;  /* 0x0000001015527819 */ /* 0x020fca00000006ff */
[----:B------:R-:W-:-:S04]  /*25f0*/  FMUL.FTZ R82, R82, UR7 ;  /* 0x0000000752527c20 */ /* 0x000fc80008410000 */
[----:B------:R-:W-:-:S07]  /*2600*/  @P0 FADD.FTZ R82, R14, R82 ;  /* 0x000000520e520221 */ /* 0x000fce0000010000 */
.L_x_16615:
[----:B------:R-:W-:Y:S05]  /*2610*/  BSYNC B0 ;  /* 0x0000000000007941 */ /* 0x000fea0003800000 */
.L_x_16614:
[----:B------:R-:W-:Y:S04]  /*2620*/  BSSY B0, `(.L_x_16616) ;  /* 0x0000006000007945 */ /* 0x000fe80003800000 */
[----:B------:R-:W-:Y:S05]  /*2630*/  @!P6 BRA `(.L_x_16617) ;  /* 0x000000000010e947 */ /* 0x000fea0003800000 */
[----:B-----5:R-:W-:-:S04]  /*2640*/  PRMT R24, R21, 0x7632, R24 ;  /* 0x0000763215187816 */ /* 0x020fc80000000018 */
[----:B------:R-:W-:-:S05]  /*2650*/  SHF.L.U32 R24, R24, 0x10, RZ ;  /* 0x0000001018187819 */ /* 0x000fca00000006ff */
[----:B------:R-:W-:-:S04]  /*2660*/  FMUL.FTZ R83, R24, UR7 ;  /* 0x0000000718537c20 */ /* 0x000fc80008410000 */
[----:B------:R-:W-:-:S07]  /*2670*/  @P0 FADD.FTZ R83, R15, R83 ;  /* 0x000000530f530221 */ /* 0x000fce0000010000 */
.L_x_16617:
[----:B------:R-:W-:Y:S05]  /*2680*/  BSYNC B0 ;  /* 0x0000000000007941 */ /* 0x000fea0003800000 */
.L_x_16616:
[----:B------:R-:W-:Y:S04]  /*2690*/  BSSY B0, `(.L_x_16618) ;  /* 0x0000005000007945 */ /* 0x000fe80003800000 */
[----:B------:R-:W-:Y:S05]  /*26a0*/  @!P6 BRA `(.L_x_16619) ;  /* 0x00000000000ce947 */ /* 0x000fea0003800000 */
[----:B-----5:R-:W-:-:S05]  /*26b0*/  SHF.L.U32 R76, R22, 0x10, RZ ;  /* 0x00000010164c7819 */ /* 0x020fca00000006ff */
[----:B------:R-:W-:-:S04]  /*26c0*/  FMUL.FTZ R76, R76, UR7 ;  /* 0x000000074c4c7c20 */ /* 0x000fc80008410000 */
[----:B------:R-:W-:-:S07]  /*26d0*/  @P0 FADD.FTZ R76, R16, R76 ;  /* 0x0000004c104c0221 */ /* 0x000fce0000010000 */
.L_x_16619:
[----:B------:R-:W-:Y:S05]  /*26e0*/  BSYNC B0 ;  /* 0x0000000000007941 */ /* 0x000fea0003800000 */
.L_x_16618:
[----:B------:R-:W-:Y:S04]  /*26f0*/  BSSY B0, `(.L_x_16620) ;  /* 0x0000006000007945 */ /* 0x000fe80003800000 */
[----:B------:R-:W-:Y:S05]  /*2700*/  @!P6 BRA `(.L_x_16621) ;  /* 0x000000000010e947 */ /* 0x000fea0003800000 */
[----:B-----5:R-:W-:-:S04]  /*2710*/  PRMT R24, R22, 0x7632, R24 ;  /* 0x0000763216187816 */ /* 0x020fc80000000018 */
[----:B------:R-:W-:-:S05]  /*2720*/  SHF.L.U32 R24, R24, 0x10, RZ ;  /* 0x0000001018187819 */ /* 0x000fca00000006ff */
[----:B------:R-:W-:-:S04]  /*2730*/  FMUL.FTZ R77, R24, UR7 ;  /* 0x00000007184d7c20 */ /* 0x000fc80008410000 */
[----:B------:R-:W-:-:S07]  /*2740*/  @P0 FADD.FTZ R77, R17, R77 ;  /* 0x0000004d114d0221 */ /* 0x000fce0000010000 */
.L_x_16621:
[----:B------:R-:W-:Y:S05]  /*2750*/  BSYNC B0 ;  /* 0x0000000000007941 */ /* 0x000fea0003800000 */
.L_x_16620:
[----:B------:R-:W-:Y:S04]  /*2760*/  BSSY B0, `(.L_x_16622) ;  /* 0x0000005000007945 */ /* 0x000fe80003800000 */
[----:B------:R-:W-:Y:S05]  /*2770*/  @!P6 BRA `(.L_x_16623) ;  /* 0x00000000000ce947 */ /* 0x000fea0003800000 */
[----:B-----5:R-:W-:-:S05]  /*2780*/  SHF.L.U32 R78, R23, 0x10, RZ ;  /* 0x00000010174e7819 */ /* 0x020fca00000006ff */
[----:B------:R-:W-:-:S04]  /*2790*/  FMUL.FTZ R78, R78, UR7 ;  /* 0x000000074e4e7c20 */ /* 0x000fc80008410000 */
[----:B------:R-:W-:-:S07]  /*27a0*/  @P0 FADD.FTZ R78, R18, R78 ;  /* 0x0000004e124e0221 */ /* 0x000fce0000010000 */
.L_x_16623:
[----:B------:R-:W-:Y:S05]  /*27b0*/  BSYNC B0 ;  /* 0x0000000000007941 */ /* 0x000fea0003800000 */
.L_x_16622:
[----:B------:R-:W-:Y:S04]  /*27c0*/  BSSY B0, `(.L_x_16624) ;  /* 0x0000006000007945 */ /* 0x000fe80003800000 */
[----:B------:R-:W-:Y:S05]  /*27d0*/  @!P6 BRA `(.L_x_16625) ;  /* 0x000000000010e947 */ /* 0x000fea0003800000 */
[----:B-----5:R-:W-:-:S04]  /*27e0*/  PRMT R24, R23, 0x7632, R24 ;  /* 0x0000763217187816 */ /* 0x020fc80000000018 */
[----:B------:R-:W-:-:S05]  /*27f0*/  SHF.L.U32 R24, R24, 0x10, RZ ;  /* 0x0000001018187819 */ /* 0x000fca00000006ff */
[----:B------:R-:W-:-:S04]  /*2800*/  FMUL.FTZ R79, R24, UR7 ;  /* 0x00000007184f7c20 */ /* 0x000fc80008410000 */
[----:B------:R-:W-:-:S07]  /*2810*/  @P0 FADD.FTZ R79, R19, R79 ;  /* 0x0000004f134f0221 */ /* 0x000fce0000010000 */
.L_x_16625:
[----:B------:R-:W-:Y:S05]  /*2820*/  BSYNC B0 ;  /* 0x0000000000007941 */ /* 0x000fea0003800000 */
.L_x_16624:
        /* <DEDUP_REMOVED lines=8> */
[----:B------:R-:W-:Y:S02]  /*28b0*/  @P5 IADD3 R85, R92, 0x280, RZ ;  /* 0x000002805c555810 */ /* 0x000fe40007ffe0ff */
[C---:B------:R-:W-:Y:S02]  /*28c0*/  @!P6 ISETP.NE.AND.EX P2, PT, R95.reuse, RZ, PT, P2 ;  /* 0x000000ff5f00e20c */ /* 0x040fe40003f45320 */
[----:B------:R-:W-:Y:S02]  /*28d0*/  @!P6 ISETP.NE.AND.EX P3, PT, R95, RZ, PT, P3 ;  /* 0x000000ff5f00e20c */ /* 0x000fe40003f65330 */
[----:B------:R-:W-:Y:S01]  /*28e0*/  @!P6 ISETP.NE.U32.AND P1, PT, R94, RZ, PT ;  /* 0x000000ff5e00e20c */ /* 0x000fe20003f25070 */
[----:B-1----:R-:W-:-:S03]  /*28f0*/  @P5 IMAD.WIDE.U32 R24, R85, 0x10, R24 ;  /* 0x0000001055185825 */ /* 0x002fc600078e0018 */
[----:B------:R-:W-:Y:S02]  /*2900*/  @!P6 ISETP.NE.AND.EX P1, PT, R95, RZ, PT, P1 ;  /* 0x000000ff5f00e20c */ /* 0x000fe40003f25310 */
[----:B----4-:R-:W-:Y:S01]  /*2910*/  IADD3 R41, R91, 0x300, RZ ;  /* 0x000003005b297810 */ /* 0x010fe20007ffe0ff */
[----:B------:R-:W-:Y:S01]  /*2920*/  BSSY B0, `(.L_x_16626) ;  /* 0x000001a000007945 */ /* 0x000fe20003800000 */
[----:B-----5:R1:W5:Y:S03]  /*2930*/  @P5 LDG.E.128 R20, desc[UR4][R24.64] ;  /* 0x0000000418145981 */ /* 0x020366000c1e1d00 */
[----:B---3--:R-:W-:-:S04]  /*2940*/  @P0 IMAD.WIDE.U32 R32, R41, 0x20, R32 ;  /* 0x0000002029200825 */ /* 0x008fc800078e0020 */
[----:B-1----:R-:W-:Y:S01]  /*2950*/  IMAD.WIDE.U32 R24, R93, 0x20, R2 ;  /* 0x000000205d187825 */ /* 0x002fe200078e0002 */
        /* <DEDUP_REMOVED lines=22> */
.L_x_16627:
[----:B------:R-:W-:Y:S05]  /*2ac0*/  BSYNC B0 ;  /* 0x0000000000007941 */ /* 0x000fea0003800000 */
.L_x_16626:
[----:B------:R-:W-:Y:S04]  /*2ad0*/  BSSY B0, `(.L_x_16628) ;  /* 0x0000006000007945 */ /* 0x000fe80003800000 */
[----:B------:R-:W-:Y:S05]  /*2ae0*/  @!P6 BRA `(.L_x_16629) ;  /* 0x000000000010e947 */ /* 0x000fea0003800000 */
[----:B-----5:R-:W-:-:S04]  /*2af0*/  PRMT R36, R20, 0x7632, R36 ;  /* 0x0000763214247816 */ /* 0x020fc80000000024 */
[----:B------:R-:W-:-:S05]  /*2b00*/  SHF.L.U32 R36, R36, 0x10, RZ ;  /* 0x0000001024247819 */ /* 0x000fca00000006ff */
[----:B------:R-:W-:-:S04]  /*2b10*/  FMUL.FTZ R85, R36, UR7 ;  /* 0x0000000724557c20 */ /* 0x000fc80008410000 */
[----:B------:R-:W-:-:S07]  /*2b20*/  @P0 FADD.FTZ R85, R13, R85 ;  /* 0x000000550d550221 */ /* 0x000fce0000010000 */
.L_x_16629:
[----:B------:R-:W-:Y:S05]  /*2b30*/  BSYNC B0 ;  /* 0x0000000000007941 */ /* 0x000fea0003800000 */
.L_x_16628:
[----:B------:R-:W-:Y:S04]  /*2b40*/  BSSY B0, `(.L_x_16630) ;  /* 0x0000005000007945 */ /* 0x000fe80003800000 */
[----:B------:R-:W-:Y:S05]  /*2b50*/  @!P6 BRA `(.L_x_16631) ;  /* 0x00000000000ce947 */ /* 0x000fea0003800000 */
[----:B-----5:R-:W-:-:S05]  /*2b60*/  SHF.L.U32 R86, R21, 0x10, RZ ;  /* 0x0000001015567819 */ /* 0x020fca00000006ff */
[----:B------:R-:W-:-:S04]  /*2b70*/  FMUL.FTZ R86, R86, UR7 ;  /* 0x0000000756567c20 */ /* 0x000fc80008410000 */
[----:B------:R-:W-:-:S07]  /*2b80*/  @P0 FADD.FTZ R86, R14, R86 ;  /* 0x000000560e560221 */ /* 0x000fce0000010000 */
.L_x_16631:
[----:B------:R-:W-:Y:S05]  /*2b90*/  BSYNC B0 ;  /* 0x0000000000007941 */ /* 0x000fea0003800000 */
.L_x_16630:
[----:B------:R-:W-:Y:S04]  /*2ba0*/  BSSY B0, `(.L_x_16632) ;  /* 0x0000006000007945 */ /* 0x000fe80003800000 */
[----:B------:R-:W-:Y:S05]  /*2bb0*/  @!P6 BRA `(.L_x_16633) ;  /* 0x000000000010e947 */ /* 0x000fea0003800000 */
[----:B-----5:R-:W-:-:S04]  /*2bc0*/  PRMT R36, R21, 0x7632, R36 ;  /* 0x0000763215247816 */ /* 0x020fc80000000024 */
[----:B------:R-:W-:-:S05]  /*2bd0*/  SHF.L.U32 R36, R36, 0x10, RZ ;  /* 0x0000001024247819 */ /* 0x000fca00000006ff */
[----:B------:R-:W-:-:S04]  /*2be0*/  FMUL.FTZ R87, R36, UR7 ;  /* 0x0000000724577c20 */ /* 0x000fc80008410000 */
[----:B------:R-:W-:-:S07]  /*2bf0*/  @P0 FADD.FTZ R87, R15, R87 ;  /* 0x000000570f570221 */ /* 0x000fce0000010000 */
.L_x_16633:
[----:B------:R-:W-:Y:S05]  /*2c00*/  BSYNC B0 ;  /* 0x0000000000007941 */ /* 0x000fea0003800000 */
.L_x_16632:
[----:B------:R-:W-:Y:S04]  /*2c10*/  BSSY B0, `(.L_x_16634) ;  /* 0x0000005000007945 */ /* 0x000fe80003800000 */
[----:B------:R-:W-:Y:S05]  /*2c20*/  @!P6 BRA `(.L_x_16635) ;  /* 0x00000000000ce947 */ /* 0x000fea0003800000 */
[----:B-----5:R-:W-:-:S05]  /*2c30*/  SHF.L.U32 R88, R22, 0x10, RZ ;  /* 0x0000001016587819 */ /* 0x020fca00000006ff */
[----:B------:R-:W-:-:S04]  /*2c40*/  FMUL.FTZ R88, R88, UR7 ;  /* 0x0000000758587c20 */ /* 0x000fc80008410000 */
[----:B------:R-:W-:-:S07]  /*2c50*/  @P0 FADD.FTZ R88, R16, R88 ;  /* 0x0000005810580221 */ /* 0x000fce0000010000 */
.L_x_16635:
[----:B------:R-:W-:Y:S05]  /*2c60*/  BSYNC B0 ;  /* 0x0000000000007941 */ /* 0x000fea0003800000 */
.L_x_16634:
[----:B------:R-:W-:Y:S04]  /*2c70*/  BSSY B0, `(.L_x_16636) ;  /* 0x0000006000007945 */ /* 0x000fe80003800000 */
[----:B------:R-:W-:Y:S05]  /*2c80*/  @!P6 BRA `(.L_x_16637) ;  /* 0x000000000010e947 */ /* 0x000fea0003800000 */
[----:B-----5:R-:W-:-:S04]  /*2c90*/  PRMT R36, R22, 0x7632, R36 ;  /* 0x0000763216247816 */ /* 0x020fc80000000024 */
[----:B------:R-:W-:-:S05]  /*2ca0*/  SHF.L.U32 R36, R36, 0x10, RZ ;  /* 0x0000001024247819 */ /* 0x000fca00000006ff */
[----:B------:R-:W-:-:S04]  /*2cb0*/  FMUL.FTZ R89, R36, UR7 ;  /* 0x0000000724597c20 */ /* 0x000fc80008410000 */
[----:B------:R-:W-:-:S07]  /*2cc0*/  @P0 FADD.FTZ R89, R17, R89 ;  /* 0x0000005911590221 */ /* 0x000fce0000010000 */
.L_x_16637:
[----:B------:R-:W-:Y:S05]  /*2cd0*/  BSYNC B0 ;  /* 0x0000000000007941 */ /* 0x000fea0003800000 */
.L_x_16636:
[----:B------:R-:W-:Y:S04]  /*2ce0*/  BSSY B0, `(.L_x_16638) ;  /* 0x0000005000007945 */ /* 0x000fe80003800000 */
[----:B------:R-:W-:Y:S05]  /*2cf0*/  @!P6 BRA `(.L_x_16639) ;  /* 0x00000000000ce947 */ /* 0x000fea0003800000 */
[----:B-----5:R-:W-:-:S05]  /*2d00*/  SHF.L.U32 R90, R23, 0x10, RZ ;  /* 0x00000010175a7819 */ /* 0x020fca00000006ff */
[----:B------:R-:W-:-:S04]  /*2d10*/  FMUL.FTZ R90, R90, UR7 ;  /* 0x000000075a5a7c20 */ /* 0x000fc80008410000 */
[----:B------:R-:W-:-:S07]  /*2d20*/  @P0 FADD.FTZ R90, R18, R90 ;  /* 0x0000005a125a0221 */ /* 0x000fce0000010000 */
.L_x_16639:
[----:B------:R-:W-:Y:S05]  /*2d30*/  BSYNC B0 ;  /* 0x0000000000007941 */ /* 0x000fea0003800000 */
.L_x_16638:
[----:B------:R-:W-:Y:S04]  /*2d40*/  BSSY B0, `(.L_x_16640) ;  /* 0x0000006000007945 */ /* 0x000fe80003800000 */
[----:B------:R-:W-:Y:S05]  /*2d50*/  @!P6 BRA `(.L_x_16641) ;  /* 0x000000000010e947 */ /* 0x000fea0003800000 */
[----:B-----5:R-:W-:-:S04]  /*2d60*/  PRMT R36, R23, 0x7632, R36 ;  /* 0x0000763217247816 */ /* 0x020fc80000000024 */
[----:B------:R-:W-:-:S05]  /*2d70*/  SHF.L.U32 R36, R36, 0x10, RZ ;  /* 0x0000001024247819 */ /* 0x000fca00000006ff */
[----:B------:R-:W-:-:S04]  /*2d80*/  FMUL.FTZ R91, R36, UR7 ;  /* 0x00000007245b7c20 */ /* 0x000fc80008410000 */
[----:B------:R-:W-:-:S07]  /*2d90*/  @P0 FADD.FTZ R91, R19, R91 ;  /* 0x0000005b135b0221 */ /* 0x000fce0000010000 */
.L_x_16641:
[----:B------:R-:W-:Y:S05]  /*2da0*/  BSYNC B0 ;  /* 0x0000000000007941 */ /* 0x000fea0003800000 */
.L_x_16640:
[----:B------:R0:W-:Y:S01]  /*2db0*/  STG.E.128 desc[UR4][R24.64], R84 ;  /* 0x0000005418007986 */ /* 0x0001e2000c101d04 */
[----:B------:R-:W1:Y:S03]  /*2dc0*/  @P5 LDC.64 R36, c[0x0][0x220] ;  /* 0x00008800ff245b82 */ /* 0x000e660000000a00 */
[----:B------:R0:W-:Y:S04]  /*2dd0*/  STG.E.128 desc[UR4][R24.64+0x10], R88 ;  /* 0x0000105818007986 */ /* 0x0001e8000c101d04 */
[----:B------:R-:W2:Y:S04]  /*2de0*/  @P0 LDG.E.128 R12, desc[UR4][R32.64] ;  /* 0x00000004200c0981 */ /* 0x000ea8000c1e1d00 */
[----:B------:R-:W3:Y:S01]  /*2df0*/  @P0 LDG.E.128 R16, desc[UR4][R32.64+0x10] ;  /* 0x0000100420100981 */ /* 0x000ee2000c1e1d00 */
[----:B------:R-:W-:-:S02]  /*2e00*/  @P5 IADD3 R93, R92, 0x300, RZ ;  /* 0x000003005c5d5810 */ /* 0x000fc40007ffe0ff */
[C---:B------:R-:W-:Y:S02]  /*2e10*/  @!P6 ISETP.NE.U32.AND P2, PT, R94.reuse, RZ, PT ;  /* 0x000000ff5e00e20c */ /* 0x040fe40003f45070 */
[C---:B------:R-:W-:Y:S02]  /*2e20*/  @!P6 ISETP.NE.U32.AND P1, PT, R94.reuse, RZ, PT ;  /* 0x000000ff5e00e20c */ /* 0x040fe40003f25070 */
[----:B------:R-:W-:Y:S01]  /*2e30*/  @!P6 ISETP.NE.U32.AND P3, PT, R94, RZ, PT ;  /* 0x000000ff5e00e20c */ /* 0x000fe20003f65070 */
[----:B-1----:R-:W-:-:S05]  /*2e40*/  @P5 IMAD.WIDE.U32 R36, R93, 0x10, R36 ;  /* 0x000000105d245825 */ /* 0x002fca00078e0024 */
[----:B-----5:R0:W5:Y:S01]  /*2e50*/  @P5 LDG.E.128 R20, desc[UR4][R36.64] ;  /* 0x0000000424145981 */ /* 0x020162000c1e1d00 */
[----:B------:R-:W-:Y:S01]  /*2e60*/  @!P6 ISETP.NE.U32.AND P5, PT, R94, RZ, PT ;  /* 0x000000ff5e00e20c */ /* 0x000fe20003fa5070 */
[----:B------:R-:W-:Y:S01]  /*2e70*/  BSSY B0, `(.L_x_16642) ;  /* 0x0000019000007945 */ /* 0x000fe20003800000 */
[C---:B------:R-:W-:Y:S02]  /*2e80*/  @!P6 ISETP.NE.AND.EX P2, PT, R95.reuse, RZ, PT, P2 ;  /* 0x000000ff5f00e20c */ /* 0x040fe40003f45320 */
[C---:B------:R-:W-:Y:S02]  /*2e90*/  @!P6 ISETP.NE.AND.EX P1, PT, R95.reuse, RZ, PT, P1 ;  /* 0x000000ff5f00e20c */ /* 0x040fe40003f25310 */
[C---:B------:R-:W-:Y:S02]  /*2ea0*/  @!P6 ISETP.NE.AND.EX P5, PT, R95.reuse, RZ, PT, P5 ;  /* 0x000000ff5f00e20c */ /* 0x040fe40003fa5350 */
[----:B------:R-:W-:Y:S02]  /*2eb0*/  @!P6 ISETP.NE.AND.EX P3, PT, R95, RZ, PT, P3 ;  /* 0x000000ff5f00e20c */ /* 0x000fe40003f65330 */
[----:B--2---:R-:W-:-:S02]  /*2ec0*/  @!P6 FSEL R97, R13, RZ, P2 ;  /* 0x000000ff0d61e208 */ /* 0x004fc40001000000 */
[----:B------:R-:W-:Y:S02]  /*2ed0*/  @!P6 FSEL R98, R14, RZ, P1 ;  /* 0x000000ff0e62e208 */ /* 0x000fe40000800000 */
[----:B------:R-:W-:Y:S02]  /*2ee0*/  @!P6 FSEL R99, R15, RZ, P5 ;  /* 0x000000ff0f63e208 */ /* 0x000fe40002800000 */
[----:B---3--:R-:W-:Y:S02]  /*2ef0*/  @!P6 FSEL R92, R16, RZ, P3 ;  /* 0x000000ff105ce208 */ /* 0x008fe40001800000 */
[C---:B------:R-:W-:Y:S02]  /*2f00*/  @!P6 ISETP.NE.U32.AND P2, PT, R94.reuse, RZ, PT ;  /* 0x000000ff5e00e20c */ /* 0x040fe40003f45070 */
[C---:B------:R-:W-:Y:S02]  /*2f10*/  @!P6 ISETP.NE.U32.AND P1, PT, R94.reuse, RZ, PT ;  /* 0x000000ff5e00e20c */ /* 0x040fe40003f25070 */
[----:B------:R-:W-:-:S02]  /*2f20*/  @!P6 ISETP.NE.U32.AND P5, PT, R94, RZ, PT ;  /* 0x000000ff5e00e20c */ /* 0x000fc40003fa5070 */
[----:B------:R-:W-:Y:S02]  /*2f30*/  @!P6 ISETP.NE.U32.AND P3, PT, R94, RZ, PT ;  /* 0x000000ff5e00e20c */ /* 0x000fe40003f65070 */
[C---:B------:R-:W-:Y:S02]  /*2f40*/  @!P6 ISETP.NE.AND.EX P2, PT, R95.reuse, RZ, PT, P2 ;  /* 0x000000ff5f00e20c */ /* 0x040fe40003f45320 */
[C---:B------:R-:W-:Y:S02]  /*2f50*/  @!P6 ISETP.NE.AND.EX P1, PT, R95.reuse, RZ, PT, P1 ;  /* 0x000000ff5f00e20c */ /* 0x040fe40003f25310 */
[C---:B------:R-:W-:Y:S02]  /*2f60*/  @!P6 ISETP.NE.AND.EX P5, PT, R95.reuse, RZ, PT, P5 ;  /* 0x000000ff5f00e20c */ /* 0x040fe40003fa5350 */
[----:B------:R-:W-:Y:S02]  /*2f70*/  @!P6 ISETP.NE.AND.EX P3, PT, R95, RZ, PT, P3 ;  /* 0x000000ff5f00e20c */ /* 0x000fe40003f65330 */
[----:B------:R-:W-:-:S02]  /*2f80*/  @!P6 FSEL R93, R17, RZ, P2 ;  /* 0x000000ff115de208 */ /* 0x000fc40001000000 */
[----:B------:R-:W-:Y:S02]  /*2f90*/  @!P6 FSEL R94, R18, RZ, P1 ;  /* 0x000000ff125ee208 */ /* 0x000fe40000800000 */
[----:B------:R-:W-:Y:S02]  /*2fa0*/  @!P6 FSEL R95, R19, RZ, P5 ;  /* 0x000000ff135fe208 */ /* 0x000fe40002800000 */
[----:B------:R-:W-:Y:S01]  /*2fb0*/  @!P6 FSEL R96, R12, RZ, P3 ;  /* 0x000000ff0c60e208 */ /* 0x000fe20001800000 */
[----:B0-----:R-:W-:Y:S06]  /*2fc0*/  @!P6 BRA `(.L_x_16643) ;  /* 0x00000000000ce947 */ /* 0x001fec0003800000 */
[----:B-----5:R-:W-:-:S05]  /*2fd0*/  SHF.L.U32 R96, R20, 0x10, RZ ;  /* 0x0000001014607819 */ /* 0x020fca00000006ff */
[----:B------:R-:W-:-:S04]  /*2fe0*/  FMUL.FTZ R96, R96, UR7 ;  /* 0x0000000760607c20 */ /* 0x000fc80008410000 */
[----:B------:R-:W-:-:S07]  /*2ff0*/  @P0 FADD.FTZ R96, R12, R96 ;  /* 0x000000600c600221 */ /* 0x000fce0000010000 */
.L_x_16643:
[----:B------:R-:W-:Y:S05]  /*3000*/  BSYNC B0 ;  /* 0x0000000000007941 */ /* 0x000fea0003800000 */
.L_x_16642:
[----:B------:R-:W-:Y:S04]  /*3010*/  BSSY B0, `(.L_x_16644) ;  /* 0x0000006000007945 */ /* 0x000fe80003800000 */
[----:B------:R-:W-:Y:S05]  /*3020*/  @!P6 BRA `(.L_x_16645) ;  /* 0x000000000010e947 */ /* 0x000fea0003800000 */
[----:B-----5:R-:W-:-:S04]  /*3030*/  PRMT R24, R20, 0x7632, R24 ;  /* 0x0000763214187816 */ /* 0x020fc80000000018 */
[----:B------:R-:W-:-:S05]  /*3040*/  SHF.L.U32 R24, R24, 0x10, RZ ;  /* 0x0000001018187819 */ /* 0x000fca00000006ff */
[----:B------:R-:W-:-:S04]  /*3050*/  FMUL.FTZ R97, R24, UR7 ;  /* 0x0000000718617c20 */ /* 0x000fc80008410000 */
[----:B------:R-:W-:-:S07]  /*3060*/  @P0 FADD.FTZ R97, R13, R97 ;  /* 0x000000610d610221 */ /* 0x000fce0000010000 */
.L_x_16645:
[----:B------:R-:W-:Y:S05]  /*3070*/  BSYNC B0 ;  /* 0x0000000000007941 */ /* 0x000fea0003800000 */
.L_x_16644:
[----:B------:R-:W-:Y:S04]  /*3080*/  BSSY B0, `(.L_x_16646) ;  /* 0x0000005000007945 */ /* 0x000fe80003800000 */
[----:B------:R-:W-:Y:S05]  /*3090*/  @!P6 BRA `(.L_x_16647) ;  /* 0x00000000000ce947 */ /* 0x000fea0003800000 */
[----:B-----5:R-:W-:-:S05]  /*30a0*/  SHF.L.U32 R98, R21, 0x10, RZ ;  /* 0x0000001015627819 */ /* 0x020fca00000006ff */
[----:B------:R-:W-:-:S04]  /*30b0*/  FMUL.FTZ R98, R98, UR7 ;  /* 0x0000000762627c20 */ /* 0x000fc80008410000 */
[----:B------:R-:W-:-:S07]  /*30c0*/  @P0 FADD.FTZ R98, R14, R98 ;  /* 0x000000620e620221 */ /* 0x000fce0000010000 */
.L_x_16647:
[----:B------:R-:W-:Y:S05]  /*30d0*/  BSYNC B0 ;  /* 0x0000000000007941 */ /* 0x000fea0003800000 */
.L_x_16646:
[----:B------:R-:W-:Y:S04]  /*30e0*/  BSSY B0, `(.L_x_16648) ;  /* 0x0000006000007945 */ /* 0x000fe80003800000 */
[----:B------:R-:W-:Y:S05]  /*30f0*/  @!P6 BRA `(.L_x_16649) ;  /* 0x000000000010e947 */ /* 0x000fea0003800000 */
[----:B-----5:R-:W-:-:S04]  /*3100*/  PRMT R24, R21, 0x7632, R24 ;  /* 0x0000763215187816 */ /* 0x020fc80000000018 */
[----:B------:R-:W-:-:S05]  /*3110*/  SHF.L.U32 R24, R24, 0x10, RZ ;  /* 0x0000001018187819 */ /* 0x000fca00000006ff */
[----:B------:R-:W-:-:S04]  /*3120*/  FMUL.FTZ R99, R24, UR7 ;  /* 0x0000000718637c20 */ /* 0x000fc80008410000 */
[----:B------:R-:W-:-:S07]  /*3130*/  @P0 FADD.FTZ R99, R15, R99 ;  /* 0x000000630f630221 */ /* 0x000fce0000010000 */
.L_x_16649:
[----:B------:R-:W-:Y:S05]  /*3140*/  BSYNC B0 ;  /* 0x0000000000007941 */ /* 0x000fea0003800000 */
.L_x_16648:
[----:B------:R-:W-:Y:S04]  /*3150*/  BSSY B0, `(.L_x_16650) ;  /* 0x0000005000007945 */ /* 0x000fe80003800000 */
[----:B------:R-:W-:Y:S05]  /*3160*/  @!P6 BRA `(.L_x_16651) ;  /* 0x00000000000ce947 */ /* 0x000fea0003800000 */
[----:B-----5:R-:W-:-:S05]  /*3170*/  SHF.L.U32 R92, R22, 0x10, RZ ;  /* 0x00000010165c7819 */ /* 0x020fca00000006ff */
[----:B------:R-:W-:-:S04]  /*3180*/  FMUL.FTZ R92, R92, UR7 ;  /* 0x000000075c5c7c20 */ /* 0x000fc80008410000 */
[----:B------:R-:W-:-:S07]  /*3190*/  @P0 FADD.FTZ R92, R16, R92 ;  /* 0x0000005c105c0221 */ /* 0x000fce0000010000 */
.L_x_16651:
[----:B------:R-:W-:Y:S05]  /*31a0*/  BSYNC B0 ;  /* 0x0000000000007941 */ /* 0x000fea0003800000 */
.L_x_16650:
[----:B------:R-:W-:Y:S04]  /*31b0*/  BSSY B0, `(.L_x_16652) ;  /* 0x0000006000007945 */ /* 0x000fe80003800000 */
[----:B------:R-:W-:Y:S05]  /*31c0*/  @!P6 BRA `(.L_x_16653) ;  /* 0x000000000010e947 */ /* 0x000fea0003800000 */
[----:B-----5:R-:W-:-:S04]  /*31d0*/  PRMT R24, R22, 0x7632, R24 ;  /* 0x0000763216187816 */ /* 0x020fc80000000018 */
[----:B------:R-:W-:-:S05]  /*31e0*/  SHF.L.U32 R24, R24, 0x10, RZ ;  /* 0x0000001018187819 */ /* 0x000fca00000006ff */
[----:B------:R-:W-:-:S04]  /*31f0*/  FMUL.FTZ R93, R24, UR7 ;  /* 0x00000007185d7c20 */ /* 0x000fc80008410000 */
[----:B------:R-:W-:-:S07]  /*3200*/  @P0 FADD.FTZ R93, R17, R93 ;  /* 0x0000005d115d0221 */ /* 0x000fce0000010000 */
.L_x_16653:
[----:B------:R-:W-:Y:S05]  /*3210*/  BSYNC B0 ;  /* 0x0000000000007941 */ /* 0x000fea0003800000 */
.L_x_16652:
[----:B------:R-:W-:Y:S04]  /*3220*/  BSSY B0, `(.L_x_16654) ;  /* 0x0000005000007945 */ /* 0x000fe80003800000 */
[----:B------:R-:W-:Y:S05]  /*3230*/  @!P6 BRA `(.L_x_16655) ;  /* 0x00000000000ce947 */ /* 0x000fea0003800000 */
[----:B-----5:R-:W-:-:S05]  /*3240*/  SHF.L.U32 R94, R23, 0x10, RZ ;  /* 0x00000010175e7819 */ /* 0x020fca00000006ff */
[----:B------:R-:W-:-:S04]  /*3250*/  FMUL.FTZ R94, R94, UR7 ;  /* 0x000000075e5e7c20 */ /* 0x000fc80008410000 */
[----:B------:R-:W-:-:S07]  /*3260*/  @P0 FADD.FTZ R94, R18, R94 ;  /* 0x0000005e125e0221 */ /* 0x000fce0000010000 */
.L_x_16655:
[----:B------:R-:W-:Y:S05]  /*3270*/  BSYNC B0 ;  /* 0x0000000000007941 */ /* 0x000fea0003800000 */
.L_x_16654:
[----:B------:R-:W-:Y:S04]  /*3280*/  BSSY B0, `(.L_x_16656) ;  /* 0x0000006000007945 */ /* 0x000fe80003800000 */
[----:B------:R-:W-:Y:S05]  /*3290*/  @!P6 BRA `(.L_x_16657) ;  /* 0x000000000010e947 */ /* 0x000fea0003800000 */
[----:B-----5:R-:W-:-:S04]  /*32a0*/  PRMT R24, R23, 0x7632, R24 ;  /* 0x0000763217187816 */ /* 0x020fc80000000018 */
[----:B------:R-:W-:-:S05]  /*32b0*/  SHF.L.U32 R24, R24, 0x10, RZ ;  /* 0x0000001018187819 */ /* 0x000fca00000006ff */
[----:B------:R-:W-:-:S04]  /*32c0*/  FMUL.FTZ R95, R24, UR7 ;  /* 0x00000007185f7c20 */ /* 0x000fc80008410000 */
[----:B------:R-:W-:-:S07]  /*32d0*/  @P0 FADD.FTZ R95, R19, R95 ;  /* 0x0000005f135f0221 */ /* 0x000fce0000010000 */
.L_x_16657:
[----:B------:R-:W-:Y:S05]  /*32e0*/  BSYNC B0 ;  /* 0x0000000000007941 */ /* 0x000fea0003800000 */
.L_x_16656:
[----:B------:R-:W-:Y:S01]  /*32f0*/  FADD.FTZ R24, RZ, R48 ;  /* 0x00000030ff187221 */ /* 0x000fe20000010000 */
[----:B------:R-:W-:Y:S01]  /*3300*/  IMAD.WIDE.U32 R2, R41, 0x20, R2 ;  /* 0x0000002029027825 */ /* 0x000fe200078e0002 */
[----:B------:R-:W-:Y:S01]  /*3310*/  LOP3.LUT P0, RZ, R0, 0xff, RZ, 0xc0, !PT ;  /* 0x000000ff00ff7812 */ /* 0x000fe2000780c0ff */
[----:B------:R-:W-:Y:S02]  /*3320*/  UMOV UR10, 0xffffffff ;  /* 0xffffffff000a7882 */ /* 0x000fe40000000000 */
[----:B------:R-:W-:Y:S01]  /*3330*/  FADD.FTZ R25, R24, R49 ;  /* 0x0000003118197221 */ /* 0x000fe20000010000 */
[----:B------:R-:W-:Y:S01]  /*3340*/  SHF.R.S32.HI R32, RZ, 0x1f, R102 ;  /* 0x0000001fff207819 */ /* 0x000fe20000011466 */
[----:B------:R0:W-:Y:S02]  /*3350*/  STG.E.128 desc[UR4][R2.64], R96 ;  /* 0x0000006002007986 */ /* 0x0001e4000c101d04 */
[----:B------:R-:W-:Y:S02]  /*3360*/  FADD.FTZ R24, R25, R50 ;  /* 0x0000003219187221 */ /* 0x000fe40000010000 */
[----:B------:R0:W-:Y:S02]  /*3370*/  STG.E.128 desc[UR4][R2.64+0x10], R92 ;  /* 0x0000105c02007986 */ /* 0x0001e4000c101d04 */
        /* <DEDUP_REMOVED lines=51> */
[----:B------:R-:W-:-:S03]  /*36b0*/  SEL R24, R154, R103, !P0 ;  /* 0x000000679a187207 */ /* 0x000fc60004000000 */
        /* <DEDUP_REMOVED lines=135> */
.L_x_16672:
        /* <DEDUP_REMOVED lines=20> */
[----:B------:R1:W-:Y:S01]  /*4070*/  @!P1 LDS.64 R2, [R24] ;  /* 0x0000000018029984 */ /* 0x0003e20000000a00 */
[----:B------:R-:W-:-:S03]  /*4080*/  LOP3.LUT P1, RZ, R153, 0x1f, R132, 0xf8, !PT ;  /* 0x0000001f99ff7812 */ /* 0x000fc6000782f884 */
[----:B------:R-:W2:Y:S01]  /*4090*/  SHFL.DOWN PT, R25, R0, 0x2, 0x1f ;  /* 0x08401f0000197f89 */ /* 0x000ea200000e0000 */
[-C--:B-1----:R-:W-:Y:S02]  /*40a0*/  I2FP.F32.S32 R24, R0.reuse ;  /* 0x0000000000187245 */ /* 0x082fe40000201400 */
[----:B--2---:R-:W-:Y:S02]  /*40b0*/  IADD3 R37, R25, R0, RZ ;  /* 0x0000000019257210 */ /* 0x004fe40007ffe0ff */
[----:B------:R-:W-:Y:S02]  /*40c0*/  I2FP.F32.S32 R186, R25 ;  /* 0x0000001900ba7245 */ /* 0x000fe40000201400 */
[----:B0-----:R-:W-:Y:S01]  /*40d0*/  I2FP.F32.S32 R40, R37 ;  /* 0x0000002500287245 */ /* 0x001fe20000201400 */
        /* <DEDUP_REMOVED lines=22> */
[C---:B------:R-:W-:Y:S02]  /*4240*/  FFMA.FTZ R0, R40.reuse, R25, R41 ;  /* 0x0000001928007223 */ /* 0x040fe40000010029 */
[----:B------:R-:W1:Y:S01]  /*4250*/  @!P1 LDC.64 R24, c[0x0][0x258] ;  /* 0x00009600ff189b82 */ /* 0x000e620000000a00 */
[----:B------:R-:W-:Y:S01]  /*4260*/  FMUL.FTZ R3, R40, R3 ;  /* 0x0000000328037220 */ /* 0x000fe20000410000 */
[----:B0-----:R-:W-:Y:S01]  /*4270*/  FMUL.FTZ R0, R37, R0 ;  /* 0x0000000025007220 */ /* 0x001fe20000410000 */
[----:B--2---:R-:W-:Y:S02]  /*4280*/  FADD.FTZ R2, R33, R2 ;  /* 0x0000000221027221 */ /* 0x004fe40000010000 */
[----:B------:R-:W-:Y:S02]  /*4290*/  FMUL.FTZ R3, R3, R188 ;  /* 0x000000bc03037220 */ /* 0x000fe40000410000 */
[----:B------:R-:W0:Y:S01]  /*42a0*/  SHFL.IDX PT, R41, R0, RZ, 0x1f ;  /* 0x00001fff00297589 */ /* 0x000e2200000e0000 */
[----:B------:R-:W2:Y:S01]  /*42b0*/  LDC R40, c[0x0][0x2d8] ;  /* 0x0000b600ff287b82 */ /* 0x000ea20000000800 */
[----:B------:R-:W-:-:S06]  /*42c0*/  FFMA.FTZ R37, R37, R3, R2 ;  /* 0x0000000325257223 */ /* 0x000fcc0000010002 */
[----:B------:R-:W2:Y:S01]  /*42d0*/  SHFL.IDX PT, R37, R37, RZ, 0x1f ;  /* 0x00001fff25257589 */ /* 0x000ea200000e0000 */
[----:B------:R-:W3:Y:S01]  /*42e0*/  @!P1 LDC.64 R2, c[0x0][0x250] ;  /* 0x00009400ff029b82 */ /* 0x000ee20000000a00 */
[----:B-1----:R-:W-:-:S04]  /*42f0*/  @!P1 LEA R24, P3, R102, R24, 0x2 ;  /* 0x0000001866189211 */ /* 0x002fc800078610ff */
[----:B------:R-:W-:Y:S01]  /*4300*/  @!P1 LEA.HI.X R25, R102, R25, R32, 0x2, P3 ;  /* 0x0000001966199211 */ /* 0x000fe200018f1420 */
[----:B0-----:R-:W-:-:S05]  /*4310*/  FMUL.FTZ R33, R41, R41 ;  /* 0x0000002929217220 */ /* 0x001fca0000410000 */
[----:B------:R-:W-:Y:S01]  /*4320*/  FSEL R36, R33, RZ, P4 ;  /* 0x000000ff21247208 */ /* 0x000fe20002000000 */
[----:B--2---:R-:W-:Y:S01]  /*4330*/  FFMA.FTZ R33, R37, UR6, R40 ;  /* 0x0000000625217c23 */ /* 0x004fe20008010028 */
[----:B---3--:R-:W-:-:S03]  /*4340*/  @!P1 LEA R2, P2, R102, R2, 0x2 ;  /* 0x0000000266029211 */ /* 0x008fc600078410ff */
[----:B------:R-:W-:Y:S01]  /*4350*/  FADD.FTZ R33, R33, R36 ;  /* 0x0000002421217221 */ /* 0x000fe20000010000 */
[----:B------:R-:W-:-:S05]  /*4360*/  @!P1 LEA.HI.X R3, R102, R3, R32, 0x2, P2 ;  /* 0x0000000366039211 */ /* 0x000fca00010f1420 */
[----:B------:R-:W0:Y:S01]  /*4370*/  MUFU.RSQ R33, R33 ;  /* 0x0000002100217308 */ /* 0x000e220000001400 */
[----:B------:R1:W-:Y:S04]  /*4380*/  @!P1 STG.E desc[UR4][R2.64], R41 ;  /* 0x0000002902009986 */ /* 0x0003e8000c101904 */
[----:B0-----:R1:W-:Y:S01]  /*4390*/  @!P1 STG.E desc[UR4][R24.64], R33 ;  /* 0x0000002118009986 */ /* 0x0013e2000c101904 */
[----:B------:R-:W-:-:S13]  /*43a0*/  ISETP.GE.AND P1, PT, R185, 0x1, PT ;  /* 0x00000001b900780c */ /* 0x000fda0003f26270 */
[----:B-1----:R-:W-:Y:S05]  /*43b0*/  @!P1 BRA `(.L_x_16660) ;  /* 0x0000001000349947 */ /* 0x002fea0003800000 */
        /* <DEDUP_REMOVED lines=60> */
[----:B------:R-:W-:Y:S01]  /*4780*/  SHF.L.U32 R84, R3, 0x10, RZ ;  /* 0x0000001003547819 */ /* 0x000fe200000006ff */
[C---:B------:R-:W-:Y:S01]  /*4790*/  FMUL.FTZ R87, R33.reuse, R32 ;  /* 0x0000002021577220 */ /* 0x040fe20000410000 */
[C---:B------:R-:W-:Y:S01]  /*47a0*/  FMUL.FTZ R82, R33.reuse, R36 ;  /* 0x0000002421527220 */ /* 0x040fe20000410000 */
[C---:B------:R-:W-:Y:S01]  /*47b0*/  FMUL.FTZ R2, R33.reuse, R72 ;  /* 0x0000004821027220 */ /* 0x040fe20000410000 */
[C---:B------:R-:W-:Y:S01]  /*47c0*/  SHF.L.U32 R54, R10.reuse, 0x10, RZ ;  /* 0x000000100a367819 */ /* 0x040fe200000006ff */
        /* <DEDUP_REMOVED lines=89> */
[----:B------:R-:W-:-:S02]  /*4d60*/  PRMT R48, R4, 0x7632, R48 ;  /* 0x0000763204307816 */ /* 0x000fc40000000030 */
[----:B------:R-:W-:Y:S02]  /*4d70*/  SHF.L.U32 R82, R6, 0x10, RZ ;  /* 0x0000001006527819 */ /* 0x000fe400000006ff */
[----:B------:R-:W-:Y:S02]  /*4d80*/  SHF.L.U32 R83, R80, 0x10, RZ ;  /* 0x0000001050537819 */ /* 0x000fe400000006ff */
        /* <DEDUP_REMOVED lines=10> */
[----:B------:R-:W-:-:S02]  /*4e30*/  SHF.L.U32 R47, R27, 0x10, RZ ;  /* 0x000000101b2f7819 */ /* 0x000fc400000006ff */
        /* <DEDUP_REMOVED lines=8> */
[----:B------:R-:W0:Y:S01]  /*4ec0*/  LDC.64 R40, c[0x0][0x2b8] ;  /* 0x0000ae00ff287b82 */ /* 0x000e220000000a00 */
        /* <DEDUP_REMOVED lines=12> */
[----:B------:R-:W-:-:S02]  /*4f90*/  SHF.L.U32 R37, R29, 0x10, RZ ;  /* 0x000000101d257819 */ /* 0x000fc400000006ff */
[----:B------:R-:W-:Y:S01]  /*4fa0*/  SHF.L.U32 R46, R46, 0x10, RZ ;  /* 0x000000102e2e7819 */ /* 0x000fe200000006ff */
[----:B------:R-:W-:Y:S01]  /*4fb0*/  FFMA.FTZ R96, R45, R47, R112 ;  /* 0x0000002f2d607223 */ /* 0x000fe20000010070 */
[----:B------:R-:W-:Y:S01]  /*4fc0*/  LEA.HI.SX32 R183, R183, R100, 0x1d ;  /* 0x00000064b7b77211 */ /* 0x000fe200078feaff */
[----:B------:R-:W-:Y:S01]  /*4fd0*/  FFMA.FTZ R81, R25, R37, R118 ;  /* 0x0000002519517223 */ /* 0x000fe20000010076 */
[----:B------:R-:W-:Y:S01]  /*4fe0*/  SHF.L.U32 R2, R2, 0x10, RZ ;  /* 0x0000001002027819 */ /* 0x000fe200000006ff */
[----:B------:R-:W-:Y:S01]  /*4ff0*/  FFMA.FTZ R187, R44, R46, R163 ;  /* 0x0000002e2cbb7223 */ /* 0x000fe200000100a3 */
[----:B------:R-:W-:Y:S01]  /*5000*/  SHF.L.U32 R3, R39, 0x10, RZ ;  /* 0x0000001027037819 */ /* 0x000fe200000006ff */
[----:B0-----:R-:W-:Y:S01]  /*5010*/  IMAD.WIDE.U32 R36, R183, 0x10, R40 ;  /* 0x00000010b7247825 */ /* 0x001fe200078e0028 */
[----:B------:R-:W-:-:S03]  /*5020*/  F2FP.BF16.F32.PACK_AB R45, R85, R78 ;  /* 0x0000004e552d723e */ /* 0x000fc600000010ff */
[----:B------:R-:W-:Y:S01]  /*5030*/  FFMA.FTZ R85, R53, R2, R158 ;  /* 0x0000000235557223 */ /* 0x000fe2000001009e */
[----:B------:R-:W-:Y:S01]  /*5040*/  F2FP.BF16.F32.PACK_AB R47, R86, R89 ;  /* 0x00000059562f723e */ /* 0x000fe200000010ff */
[----:B------:R-:W-:Y:S01]  /*5050*/  FFMA.FTZ R78, R49, R3, R108 ;  /* 0x00000003314e7223 */ /* 0x000fe2000001006c */
[----:B------:R-:W-:Y:S02]  /*5060*/  F2FP.BF16.F32.PACK_AB R46, R87, R84 ;  /* 0x00000054572e723e */ /* 0x000fe400000010ff */
[----:B------:R-:W-:Y:S02]  /*5070*/  F2FP.BF16.F32.PACK_AB R44, R54, R33 ;  /* 0x00000021362c723e */ /* 0x000fe400000010ff */
[----:B------:R-:W-:Y:S02]  /*5080*/  SHF.L.U32 R32, R43, 0x10, RZ ;  /* 0x000000102b207819 */ /* 0x000fe400000006ff */
[C---:B------:R-:W-:Y:S01]  /*5090*/  IADD3 R53, R183.reuse, 0x280, RZ ;  /* 0x00000280b7357810 */ /* 0x040fe20007ffe0ff */
[----:B------:R0:W-:Y:S01]  /*50a0*/  STG.E.128 desc[UR4][R36.64], R44 ;  /* 0x0000002c24007986 */ /* 0x0001e2000c101d04 */
[----:B------:R-:W-:Y:S01]  /*50b0*/  IADD3 R49, R183, 0x80, RZ ;  /* 0x00000080b7317810 */ /* 0x000fe20007ffe0ff */
[----:B------:R-:W-:Y:S01]  /*50c0*/  FFMA.FTZ R84, R55, R32, R104 ;  /* 0x0000002037547223 */ /* 0x000fe20000010068 */
[----:B------:R-:W-:-:S02]  /*50d0*/  F2FP.BF16.F32.PACK_AB R55, R95, R52 ;  /* 0x000000345f37723e */ /* 0x000fc400000010ff */
[----:B------:R-:W-:Y:S01]  /*50e0*/  F2FP.BF16.F32.PACK_AB R54, R93, R188 ;  /* 0x000000bc5d36723e */ /* 0x000fe200000010ff */
[----:B------:R-:W-:Y:S01]  /*50f0*/  IMAD.WIDE.U32 R48, R49, 0x10, R40 ;  /* 0x0000001031307825 */ /* 0x000fe200078e0028 */
[----:B------:R-:W-:Y:S02]  /*5100*/  F2FP.BF16.F32.PACK_AB R52, R83, R80 ;  /* 0x000000505334723e */ /* 0x000fe400000010ff */
[----:B------:R-:W-:Y:S02]  /*5110*/  PRMT R25, R43, 0x7632, R25 ;  /* 0x000076322b197816 */ /* 0x000fe40000000019 */
[----:B------:R-:W-:Y:S02]  /*5120*/  IADD3 R3, R183, 0x100, RZ ;  /* 0x00000100b7037810 */ /* 0x000fe40007ffe0ff */
[----:B------:R-:W-:Y:S02]  /*5130*/  SHF.L.U32 R25, R25, 0x10, RZ ;  /* 0x0000001019197819 */ /* 0x000fe400000006ff */
[----:B------:R-:W-:Y:S01]  /*5140*/  IADD3 R33, R183, 0x200, RZ ;  /* 0x00000200b7217810 */ /* 0x000fe20007ffe0ff */
[----:B------:R-:W-:-:S04]  /*5150*/  IMAD.WIDE.U32 R2, R3, 0x10, R40 ;  /* 0x0000001003027825 */ /* 0x000fc800078e0028 */
[----:B0-----:R-:W-:Y:S01]  /*5160*/  FFMA.FTZ R44, R134, R75, R123 ;  /* 0x0000004b862c7223 */ /* 0x001fe2000001007b */
[----:B------:R-:W-:Y:S01]  /*5170*/  FFMA.FTZ R45, R133, R76, R122 ;  /* 0x0000004c852d7223 */ /* 0x000fe2000001007a */
[----:B------:R-:W-:Y:S01]  /*5180*/  IMAD.WIDE.U32 R36, R53, 0x10, R40 ;  /* 0x0000001035247825 */ /* 0x000fe200078e0028 */
[----:B------:R-:W-:-:S03]  /*5190*/  F2FP.BF16.F32.PACK_AB R53, R91, R82 ;  /* 0x000000525b35723e */ /* 0x000fc600000010ff */
[----:B------:R-:W-:Y:S01]  /*51a0*/  FFMA.FTZ R76, R151, R77, R174 ;  /* 0x0000004d974c7223 */ /* 0x000fe200000100ae */
[----:B------:R-:W-:Y:S01]  /*51b0*/  FFMA.FTZ R75, R152, R74, R173 ;  /* 0x0000004a984b7223 */ /* 0x000fe200000100ad */
[----:B------:R-:W-:Y:S01]  /*51c0*/  FFMA.FTZ R87, R24, R25, R155 ;  /* 0x0000001918577223 */ /* 0x000fe2000001009b */
[----:B------:R-:W-:Y:S01]  /*51d0*/  FFMA.FTZ R74, R30, R72, R117 ;  /* 0x000000481e4a7223 */ /* 0x000fe20000010075 */
[----:B------:R0:W-:Y:S01]  /*51e0*/  STG.E.128 desc[UR4][R48.64], R52 ;  /* 0x0000003430007986 */ /* 0x0001e2000c101d04 */
[----:B------:R-:W-:Y:S01]  /*51f0*/  IADD3 R25, R183, 0x180, RZ ;  /* 0x00000180b7197810 */ /* 0x000fe20007ffe0ff */
[----:B------:R-:W-:Y:S01]  /*5200*/  FFMA.FTZ R72, R149, R51, R168 ;  /* 0x0000003395487223 */ /* 0x000fe200000100a8 */
[----:B------:R-:W-:Y:S01]  /*5210*/  F2FP.BF16.F32.PACK_AB R45, R76, R45 ;  /* 0x0000002d4c2d723e */ /* 0x000fe200000010ff */
[----:B------:R-:W-:Y:S01]  /*5220*/  FFMA.FTZ R76, R146, R71, R165 ;  /* 0x00000047924c7223 */ /* 0x000fe200000100a5 */
[----:B------:R-:W-:Y:S01]  /*5230*/  F2FP.BF16.F32.PACK_AB R44, R75, R44 ;  /* 0x0000002c4b2c723e */ /* 0x000fe200000010ff */
[----:B------:R-:W-:Y:S01]  /*5240*/  FFMA.FTZ R75, R34, R50, R113 ;  /* 0x00000032224b7223 */ /* 0x000fe20000010071 */
[----:B------:R-:W-:Y:S01]  /*5250*/  FFMA.FTZ R71, R42, R65, R157 ;  /* 0x000000412a477223 */ /* 0x000fe2000001009d */
[----:B------:R-:W-:Y:S01]  /*5260*/  IADD3 R183, R183, 0x300, RZ ;  /* 0x00000300b7b77810 */ /* 0x000fe20007ffe0ff */
[----:B------:R-:W-:Y:S01]  /*5270*/  FFMA.FTZ R65, R142, R61, R159 ;  /* 0x0000003d8e417223 */ /* 0x000fe2000001009f */
[----:B------:R-:W-:Y:S01]  /*5280*/  F2FP.BF16.F32.PACK_AB R47, R99, R90 ;  /* 0x0000005a632f723e */ /* 0x000fe200000010ff */
[----:B------:R-:W-:Y:S01]  /*5290*/  IMAD.WIDE.U32 R24, R25, 0x10, R40 ;  /* 0x0000001019187825 */ /* 0x000fe200078e0028 */
[----:B------:R-:W-:-:S02]  /*52a0*/  F2FP.BF16.F32.PACK_AB R46, R97, R88 ;  /* 0x00000058612e723e */ /* 0x000fc400000010ff */
[----:B------:R-:W-:Y:S01]  /*52b0*/  F2FP.BF16.F32.PACK_AB R51, R185, R94 ;  /* 0x0000005eb933723e */ /* 0x000fe200000010ff */
[----:B------:R-:W-:Y:S01]  /*52c0*/  IMAD.WIDE.U32 R32, R33, 0x10, R40 ;  /* 0x0000001021207825 */ /* 0x000fe200078e0028 */
[----:B------:R-:W-:Y:S01]  /*52d0*/  F2FP.BF16.F32.PACK_AB R50, R73, R74 ;  /* 0x0000004a4932723e */ /* 0x000fe200000010ff */
[----:B------:R1:W-:Y:S02]  /*52e0*/  STG.E.128 desc[UR4][R2.64], R44 ;  /* 0x0000002c02007986 */ /* 0x0003e4000c101d04 */
[----:B0-----:R-:W-:Y:S01]  /*52f0*/  FFMA.FTZ R52, R136, R66, R115 ;  /* 0x0000004288347223 */ /* 0x001fe20000010073 */
        /* <DEDUP_REMOVED lines=9> */
[----:B------:R-:W-:Y:S01]  /*5390*/  F2FP.BF16.F32.PACK_AB R49, R72, R81 ;  /* 0x000000514831723e */ /* 0x000fe200000010ff */
[----:B------:R-:W-:Y:S01]  /*53a0*/  IMAD.WIDE.U32 R40, R183, 0x10, R40 ;  /* 0x00000010b7287825 */ /* 0x000fe200078e0028 */
        /* <DEDUP_REMOVED lines=12> */
[----:B------:R-:W-:-:S05]  /*5470*/  F2FP.BF16.F32.PACK_AB R60, R65, R60 ;  /* 0x0000003c413c723e */ /* 0x000fca00000010ff */
[----:B------:R1:W-:Y:S02]  /*5480*/  STG.E.128 desc[UR4][R40.64], R60 ;  /* 0x0000003c28007986 */ /* 0x0003e4000c101d04 */
.L_x_16660:
[----:B------:R-:W-:Y:S05]  /*5490*/  BSYNC B0 ;  /* 0x0000000000007941 */ /* 0x000fea0003800000 */
.L_x_16659:
[----:B------:R-:W-:Y:S02]  /*54a0*/  IADD3 R102, R102, UR8, RZ ;  /* 0x0000000866667c10 */ /* 0x000fe4000fffe0ff */
[----:B------:R-:W-:Y:S02]  /*54b0*/  SEL R0, RZ, 0x1, P0 ;  /* 0x00000001ff007807 */ /* 0x000fe40000000000 */
[----:B------:R-:W-:-:S13]  /*54c0*/  ISETP.GE.AND P1, PT, R102, UR9, PT ;  /* 0x0000000966007c0c */ /* 0x000fda000bf26270 */
[----:B------:R-:W-:Y:S05]  /*54d0*/  @!P1 BRA `(.L_x_16661) ;  /* 0xffffffb4009c9947 */ /* 0x000fea000383ffff */
[----:B------:R-:W-:Y:S05]  /*54e0*/  EXIT ;  /* 0x000000000000794d */ /* 0x000fea0003800000 */
.L_x_16658:
[----:B------:R-:W-:Y:S01]  /*54f0*/  HFMA2.MMA R187, -RZ, RZ, 0, 5.9604644775390625e-08 ;  /* 0x00000001ffbb7435 */ /* 0x000fe200000001ff */
[----:B------:R-:W-:Y:S02]  /*5500*/  MOV R186, R0 ;  /* 0x0000000000ba7202 */ /* 0x000fe40000000f00 */
[----:B------:R-:W-:Y:S02]  /*5510*/  MOV R188, 0x1f ;  /* 0x0000001f00bc7802 */ /* 0x000fe40000000f00 */
[----:B------:R-:W-:-:S07]  /*5520*/  MOV R41, 0xffffffff ;  /* 0xffffffff00297802 */ /* 0x000fce0000000f00 */
[----:B-----5:R-:W-:Y:S05]  /*5530*/  WARPSYNC.COLLECTIVE R41, `(.L_x_16662) ;  /* 0x0000000029087348 */ /* 0x020fea0003c00000 */
[----:B------:R0:W1:Y:S02]  /*5540*/  SHFL.BFLY P1, R37, R186, R187, R188 ;  /* 0x0c0000bbba257389 */ /* 0x00006400000200bc */
[----:B01---5:R-:W-:Y:S01]  /*5550*/  ENDCOLLECTIVE ;  /* 0x000000000000791b */ /* 0x023fe20003800000 */
.L_x_16662:
[----:B------:R-:W-:Y:S01]  /*5560*/  HFMA2.MMA R187, -RZ, RZ, 0, 1.1920928955078125e-07 ;  /* 0x00000002ffbb7435 */ /* 0x000fe200000001ff */
[----:B------:R-:W-:-:S05]  /*5570*/  MOV R3, R37 ;  /* 0x0000002500037202 */ /* 0x000fca0000000f00 */
[----:B------:R-:W-:-:S05]  /*5580*/  FADD.FTZ R3, R0, R3 ;  /* 0x0000000300037221 */ /* 0x000fca0000010000 */
[----:B------:R-:W-:-:S07]  /*5590*/  MOV R186, R3 ;  /* 0x0000000300ba7202 */ /* 0x000fce0000000f00 */
[----:B------:R-:W-:Y:S05]  /*55a0*/  WARPSYNC.COLLECTIVE R41, `(.L_x_16663) ;  /* 0x0000000029087348 */ /* 0x000fea0003c00000 */
[----:B------:R0:W1:Y:S02]  /*55b0*/  SHFL.BFLY P1, R37, R186, R187, R188 ;  /* 0x0c0000bbba257389 */ /* 0x00006400000200bc */
[----:B01----:R-:W-:Y:S01]  /*55c0*/  ENDCOLLECTIVE ;  /* 0x000000000000791b */ /* 0x003fe20003800000 */
.L_x_16663:
[----:B------:R-:W-:Y:S01]  /*55d0*/  HFMA2.MMA R187, -RZ, RZ, 0, 2.384185791015625e-07 ;  /* 0x00000004ffbb7435 */ /* 0x000fe200000001ff */
[----:B------:R-:W-:-:S05]  /*55e0*/  MOV R2, R37 ;  /* 0x0000002500027202 */ /* 0x000fca0000000f00 */
[----:B------:R-:W-:-:S05]  /*55f0*/  FADD.FTZ R25, R3, R2 ;  /* 0x0000000203197221 */ /* 0x000fca0000010000 */
[----:B------:R-:W-:-:S07]  /*5600*/  MOV R186, R25 ;  /* 0x0000001900ba7202 */ /* 0x000fce0000000f00 */
[----:B------:R-:W-:Y:S05]  /*5610*/  WARPSYNC.COLLECTIVE R41, `(.L_x_16664) ;  /* 0x0000000029087348 */ /* 0x000fea0003c00000 */
[----:B------:R0:W1:Y:S02]  /*5620*/  SHFL.BFLY P1, R37, R186, R187, R188 ;  /* 0x0c0000bbba257389 */ /* 0x00006400000200bc */
[----:B01----:R-:W-:Y:S01]  /*5630*/  ENDCOLLECTIVE ;  /* 0x000000000000791b */ /* 0x003fe20003800000 */
.L_x_16664:
[----:B------:R-:W-:Y:S01]  /*5640*/  HFMA2.MMA R187, -RZ, RZ, 0, 4.76837158203125e-07 ;  /* 0x00000008ffbb7435 */ /* 0x000fe200000001ff */
[----:B------:R-:W-:-:S05]  /*5650*/  MOV R2, R37 ;  /* 0x0000002500027202 */ /* 0x000fca0000000f00 */
[----:B------:R-:W-:-:S05]  /*5660*/  FADD.FTZ R33, R25, R2 ;  /* 0x0000000219217221 */ /* 0x000fca0000010000 */
[----:B------:R-:W-:-:S07]  /*5670*/  MOV R186, R33 ;  /* 0x0000002100ba7202 */ /* 0x000fce0000000f00 */
[----:B------:R-:W-:Y:S05]  /*5680*/  WARPSYNC.COLLECTIVE R41, `(.L_x_16665) ;  /* 0x0000000029087348 */ /* 0x000fea0003c00000 */
[----:B------:R0:W1:Y:S02]  /*5690*/  SHFL.BFLY P1, R37, R186, R187, R188 ;  /* 0x0c0000bbba257389 */ /* 0x00006400000200bc */
[----:B01----:R-:W-:Y:S01]  /*56a0*/  ENDCOLLECTIVE ;  /* 0x000000000000791b */ /* 0x003fe20003800000 */
.L_x_16665:
[----:B------:R-:W-:Y:S01]  /*56b0*/  HFMA2.MMA R187, -RZ, RZ, 0, 9.5367431640625e-07 ;  /* 0x00000010ffbb7435 */ /* 0x000fe200000001ff */
[----:B------:R-:W-:-:S05]  /*56c0*/  MOV R2, R37 ;  /* 0x0000002500027202 */ /* 0x000fca0000000f00 */
[----:B------:R-:W-:-:S05]  /*56d0*/  FADD.FTZ R36, R33, R2 ;  /* 0x0000000221247221 */ /* 0x000fca0000010000 */
[----:B------:R-:W-:-:S07]  /*56e0*/  MOV R186, R36 ;  /* 0x0000002400ba7202 */ /* 0x000fce0000000f00 */
[----:B------:R-:W-:Y:S05]  /*56f0*/  WARPSYNC.COLLECTIVE R41, `(.L_x_16666) ;  /* 0x0000000029087348 */ /* 0x000fea0003c00000 */
[----:B------:R0:W1:Y:S02]  /*5700*/  SHFL.BFLY P1, R37, R186, R187, R188 ;  /* 0x0c0000bbba257389 */ /* 0x00006400000200bc */
[----:B01----:R-:W-:Y:S01]  /*5710*/  ENDCOLLECTIVE ;  /* 0x000000000000791b */ /* 0x003fe20003800000 */
.L_x_16666:
        /* <DEDUP_REMOVED lines=119> */
.L_x_16667:
[----:B------:R-:W-:Y:S01]  /*5e90*/  HFMA2.MMA R187, -RZ, RZ, 0, 1.1920928955078125e-07 ;  /* 0x00000002ffbb7435 */ /* 0x000fe200000001ff */
[----:B------:R-:W-:-:S05]  /*5ea0*/  MOV R3, R37 ;  /* 0x0000002500037202 */ /* 0x000fca0000000f00 */
[----:B------:R-:W-:-:S05]  /*5eb0*/  FADD.FTZ R3, R0, R3 ;  /* 0x0000000300037221 */ /* 0x000fca0000010000 */
[----:B------:R-:W-:-:S07]  /*5ec0*/  MOV R186, R3 ;  /* 0x0000000300ba7202 */ /* 0x000fce0000000f00 */
[----:B------:R-:W-:Y:S05]  /*5ed0*/  WARPSYNC.COLLECTIVE R41, `(.L_x_16668) ;  /* 0x0000000029087348 */ /* 0x000fea0003c00000 */
[----:B------:R0:W1:Y:S02]  /*5ee0*/  SHFL.BFLY P1, R37, R186, R187, R188 ;  /* 0x0c0000bbba257389 */ /* 0x00006400000200bc */
[----:B01----:R-:W-:Y:S01]  /*5ef0*/  ENDCOLLECTIVE ;  /* 0x000000000000791b */ /* 0x003fe20003800000 */
.L_x_16668:
[----:B------:R-:W-:Y:S01]  /*5f00*/  HFMA2.MMA R187, -RZ, RZ, 0, 2.384185791015625e-07 ;  /* 0x00000004ffbb7435 */ /* 0x000fe200000001ff */
[----:B------:R-:W-:-:S05]  /*5f10*/  MOV R36, R37 ;  /* 0x0000002500247202 */ /* 0x000fca0000000f00 */
[----:B------:R-:W-:-:S05]  /*5f20*/  FADD.FTZ R36, R3, R36 ;  /* 0x0000002403247221 */ /* 0x000fca0000010000 */
[----:B------:R-:W-:-:S07]  /*5f30*/  MOV R186, R36 ;  /* 0x0000002400ba7202 */ /* 0x000fce0000000f00 */
[----:B------:R-:W-:Y:S05]  /*5f40*/  WARPSYNC.COLLECTIVE R41, `(.L_x_16669) ;  /* 0x0000000029087348 */ /* 0x000fea0003c00000 */
[----:B------:R0:W1:Y:S02]  /*5f50*/  SHFL.BFLY P1, R37, R186, R187, R188 ;  /* 0x0c0000bbba257389 */ /* 0x00006400000200bc */
[----:B01----:R-:W-:Y:S01]  /*5f60*/  ENDCOLLECTIVE ;  /* 0x000000000000791b */ /* 0x003fe20003800000 */
.L_x_16669:
[----:B------:R-:W-:Y:S01]  /*5f70*/  HFMA2.MMA R187, -RZ, RZ, 0, 4.76837158203125e-07 ;  /* 0x00000008ffbb7435 */ /* 0x000fe200000001ff */
[----:B------:R-:W-:-:S05]  /*5f80*/  MOV R25, R37 ;  /* 0x0000002500197202 */ /* 0x000fca0000000f00 */
[----:B------:R-:W-:-:S05]  /*5f90*/  FADD.FTZ R25, R36, R25 ;  /* 0x0000001924197221 */ /* 0x000fca0000010000 */
[----:B------:R-:W-:-:S07]  /*5fa0*/  MOV R186, R25 ;  /* 0x0000001900ba7202 */ /* 0x000fce0000000f00 */
[----:B------:R-:W-:Y:S05]  /*5fb0*/  WARPSYNC.COLLECTIVE R41, `(.L_x_16670) ;  /* 0x0000000029087348 */ /* 0x000fea0003c00000 */
[----:B------:R0:W1:Y:S02]  /*5fc0*/  SHFL.BFLY P1, R37, R186, R187, R188 ;  /* 0x0c0000bbba257389 */ /* 0x00006400000200bc */
[----:B01----:R-:W-:Y:S01]  /*5fd0*/  ENDCOLLECTIVE ;  /* 0x000000000000791b */ /* 0x003fe20003800000 */
.L_x_16670:
[----:B------:R-:W-:Y:S01]  /*5fe0*/  HFMA2.MMA R187, -RZ, RZ, 0, 9.5367431640625e-07 ;  /* 0x00000010ffbb7435 */ /* 0x000fe200000001ff */
[----:B------:R-:W-:-:S05]  /*5ff0*/  MOV R40, R37 ;  /* 0x0000002500287202 */ /* 0x000fca0000000f00 */
[----:B------:R-:W-:-:S05]  /*6000*/  FADD.FTZ R40, R25, R40 ;  /* 0x0000002819287221 */ /* 0x000fca0000010000 */
[----:B------:R-:W-:-:S07]  /*6010*/  MOV R186, R40 ;  /* 0x0000002800ba7202 */ /* 0x000fce0000000f00 */
[----:B------:R-:W-:Y:S05]  /*6020*/  WARPSYNC.COLLECTIVE R41, `(.L_x_16671) ;  /* 0x0000000029087348 */ /* 0x000fea0003c00000 */
[----:B------:R0:W1:Y:S02]  /*6030*/  SHFL.BFLY P1, R37, R186, R187, R188 ;  /* 0x0c0000bbba257389 */ /* 0x00006400000200bc */
[----:B01----:R-:W-:Y:S01]  /*6040*/  ENDCOLLECTIVE ;  /* 0x000000000000791b */ /* 0x003fe20003800000 */
.L_x_16671:
[----:B------:R-:W-:Y:S01]  /*6050*/  MOV R33, R37 ;  /* 0x0000002500217202 */ /* 0x000fe20000000f00 */
[----:B------:R-:W-:Y:S06]  /*6060*/  BRA `(.L_x_16672) ;  /* 0xffffffdc00b07947 */ /* 0x000fec000383ffff */
.L_x_16673:
        /* <DEDUP_REMOVED lines=9> */
.L_x_46011:


//--------------------- .text._ZN10layer_norm13ln_fwd_kernelINS_13Kernel_traitsI13__nv_bfloat16S2_fS2_fjLj7168ELj1ELj1ELj4ELj16ENS_18Kernel_traits_baseILj7168ES2_S2_fS2_fjLj128EEEEELb0ELb1ELb0ELb0EEEvNS_9FwdParamsE --------------------------
	.section	.text._ZN10layer_norm13ln_fwd_kernelINS_13Kernel_traitsI13__nv_bfloat16S2_fS2_fjLj7168ELj1ELj1ELj4ELj16ENS_18Kernel_traits_baseILj7168ES2_S2_fS2_fjLj128EEEEELb0ELb1ELb0ELb0EEEvNS_9FwdParamsE,"ax",@progbits
	.align	128
        .global         _ZN10layer_norm13ln_fwd_kernelINS_13Kernel_traitsI13__nv_bfloat16S2_fS2_fjLj7168ELj1ELj1ELj4ELj16ENS_18Kernel_traits_baseILj7168ES2_S2_fS2_fjLj128EEEEELb0ELb1ELb0ELb0EEEvNS_9FwdParamsE
        .type           _ZN10layer_norm13ln_fwd_kernelINS_13Kernel_traitsI13__nv_bfloat16S2_fS2_fjLj7168ELj1ELj1ELj4ELj16ENS_18Kernel_traits_baseILj7168ES2_S2_fS2_fjLj128EEEEELb0ELb1ELb0ELb0EEEvNS_9FwdParamsE,@function
        .size           _ZN10layer_norm13ln_fwd_kernelINS_13Kernel_traitsI13__nv_bfloat16S2_fS2_fjLj7168ELj1ELj1ELj4ELj16ENS_18Kernel_traits_baseILj7168ES2_S2_fS2_fjLj128EEEEELb0ELb1ELb0ELb0EEEvNS_9FwdParamsE,(.L_x_46012 - _ZN10layer_norm13ln_fwd_kernelINS_13Kernel_traitsI13__nv_bfloat16S2_fS2_fjLj7168ELj1ELj1ELj4ELj16ENS_18Kernel_traits_baseILj7168ES2_S2_fS2_fjLj128EEEEELb0ELb1ELb0ELb0EEEvNS_9FwdParamsE)
        .other          _ZN10layer_norm13ln_fwd_kernelINS_13Kernel_traitsI13__nv_bfloat16S2_fS2_fjLj7168ELj1ELj1ELj4ELj16ENS_18Kernel_traits_baseILj7168ES2_S2_fS2_fjLj128EEEEELb0ELb1ELb0ELb0EEEvNS_9FwdParamsE,@"STO_CUDA_ENTRY STV_DEFAULT"
_ZN10layer_norm13ln_fwd_kernelINS_13Kernel_traitsI13__nv_bfloat16S2_fS2_fjLj7168ELj1ELj1ELj4ELj16ENS_18Kernel_traits_baseILj7168ES2_S2_fS2_fjLj128EEEEELb0ELb1ELb0ELb0EEEvNS_9FwdParamsE:
.text._ZN10layer_norm13ln_fwd_kernelINS_13Kernel_traitsI13__nv_bfloat16S2_fS2_fjLj7168ELj1ELj1ELj4ELj16ENS_18Kernel_traits_baseILj7168ES2_S2_fS2_fjLj128EEEEELb0ELb1ELb0ELb0EEEvNS_9FwdParamsE:
        /* <DEDUP_REMOVED lines=48> */
.L_x_16675:
[----:B------:R-:W-:Y:S05]  /*0300*/  BSYNC B0 ;  /* 0x0000000000007941 */ /* 0x000fea0003800000 */
.L_x_16674:
        /* <DEDUP_REMOVED lines=26> */
.L_x_16677:
[----:B------:R-:W-:Y:S05]  /*04b0*/  BSYNC B0 ;  /* 0x0000000000007941 */ /* 0x000fea0003800000 */
.L_x_16676:
        /* <DEDUP_REMOVED lines=26> */
.L_x_16679:
[----:B------:R-:W-:Y:S05]  /*0660*/  BSYNC B0 ;  /* 0x0000000000007941 */ /* 0x000fea0003800000 */
.L_x_16678:
        /* <DEDUP_REMOVED lines=26> */
.L_x_16681:
[----:B------:R-:W-:Y:S05]  /*0810*/  BSYNC B0 ;  /* 0x0000000000007941 */ /* 0x000fea0003800000 */
.L_x_16680:
        /* <DEDUP_REMOVED lines=26> */
.L_x_16683:
[----:B------:R-:W-:Y:S05]  /*09c0*/  BSYNC B0 ;  /* 0x0000000000007941 */ /* 0x000fea0003800000 */
.L_x_16682:
        /* <DEDUP_REMOVED lines=29> */
.L_x_16685:
[----:B------:R-:W-:Y:S05]  /*0ba0*/  BSYNC B0 ;  /* 0x0000000000007941 */ /* 0x000fea0003800000 */
.L_x_16684:
        /* <DEDUP_REMOVED lines=28> */
.L_x_16687:
[----:B------:R-:W-:Y:S05]  /*0d70*/  BSYNC B0 ;  /* 0x0000000000007941 */ /* 0x000fea0003800000 */
.L_x_16686:
[----:B------:R-:W0:Y:S02]  /*0d80*/  S2UR UR6, SR_CTAID.X ;  /* 0x00000000000679c3 */ /* 0x000e240000002500 */
[----:B0-----:R-:W-:Y:S01]  /*0d90*/  LEA.HI R243, R119, UR6, RZ, 0x19 ;  /* 0x0000000677f37c11 */ /* 0x001fe2000f8fc8ff */
[----:B------:R-:W-:-:S03]  /*0da0*/  ULDC UR6, c[0x0][0x214] ;  /* 0x0000850000067ab9 */ /* 0x000fc60000000800 */
[----:B------:R-:W-:-:S13]  /*0db0*/  ISETP.GE.AND P1, PT, R243, UR6, PT ;  /* 0x00000006f3007c0c */ /* 0x000fda000bf26270 */
[----:B------:R-:W-:Y:S05]  /*0dc0*/  @P1 EXIT ;  /* 0x000000000000194d */ /* 0x000fea0003800000 */
[----:B------:R-:W-:Y:S01]  /*0dd0*/  SHF.R.S32.HI R88, RZ, 0x3, R88 ;  /* 0x00000003ff587819 */ /* 0x000fe20000011458 */
[----:B------:R-:W-:Y:S01]  /*0de0*/  ULDC.64 UR6, c[0x0][0x270] ;  /* 0x00009c0000067ab9 */ /* 0x000fe20000000a00 */
[----:B------:R-:W-:Y:S01]  /*0df0*/  SHF.L.U32 R124, R48, 0x10, RZ ;  /* 0x00000010307c7819 */ /* 0x000fe200000006ff */
[----:B------:R-:W-:Y:S01]  /*0e00*/  HFMA2.MMA R113, -RZ, RZ, 0, 5.9604644775390625e-08 ;  /* 0x00000001ff717435 */ /* 0x000fe200000001ff */
[----:B------:R-:W-:Y:S01]  /*0e10*/  SHF.L.U32 R125, R49, 0x10, RZ ;  /* 0x00000010317d7819 */ /* 0x000fe200000006ff */
[----:B------:R-:W-:Y:S01]  /*0e20*/  UISETP.NE.U32.AND UP0, UPT, UR6, URZ, UPT ;  /* 0x0000003f0600728c */ /* 0x000fe2000bf05070 */
[----:B------:R-:W-:Y:S01]  /*0e30*/  LOP3.LUT R49, R119, 0x60, RZ, 0xc0, !PT ;  /* 0x0000006077317812 */ /* 0x000fe200078ec0ff */
[----:B------:R-:W-:Y:S01]  /*0e40*/  ULDC UR13, c[0x0][0x218] ;  /* 0x00008600000d7ab9 */ /* 0x000fe20000000800 */
[----:B------:R-:W-:Y:S01]  /*0e50*/  LOP3.LUT R48, R88, 0x7f, RZ, 0xc0, !PT ;  /* 0x0000007f58307812 */ /* 0x000fe200078ec0ff */
[----:B------:R-:W-:Y:S01]  /*0e60*/  ULDC.U8 UR6, c[0x0][0x2a0] ;  /* 0x0000a80000067ab9 */ /* 0x000fe20000000000 */
[----:B------:R-:W-:Y:S01]  /*0e70*/  SHF.R.U32.HI R88, RZ, 0x2, R88 ;  /* 0x00000002ff587819 */ /* 0x000fe20000011658 */
[----:B------:R-:W-:Y:S01]  /*0e80*/  UISETP.NE.AND.EX UP0, UPT, UR7, URZ, UPT, UP0 ;  /* 0x0000003f0700728c */ /* 0x000fe2000bf05300 */
[----:B------:R-:W-:Y:S01]  /*0e90*/  VIADDMNMX R49, R48, -R49, RZ, !PT ;  /* 0x8000003130317246 */ /* 0x000fe200078001ff */
[----:B------:R-:W-:Y:S01]  /*0ea0*/  ULDC UR12, c[0x0][0x290] ;  /* 0x0000a400000c7ab9 */ /* 0x000fe20000000800 */
[----:B------:R-:W-:Y:S01]  /*0eb0*/  LOP3.LUT R88, R88, 0x3fffffe0, RZ, 0xc0, !PT ;  /* 0x3fffffe058587812 */ /* 0x000fe200078ec0ff */
[----:B------:R-:W-:Y:S01]  /*0ec0*/  ULDC.64 UR8, c[0x0][0x230] ;  /* 0x00008c0000087ab9 */ /* 0x000fe20000000a00 */
[----:B------:R-:W-:Y:S01]  /*0ed0*/  VIMNMX R49, R49, 0x20, PT ;  /* 0x0000002031317848 */ /* 0x000fe20003fe0100 */
[----:B------:R-:W-:Y:S01]  /*0ee0*/  UISETP.NE.AND UP1, UPT, UR6, URZ, UPT ;  /* 0x0000003f0600728c */ /* 0x000fe2000bf25270 */
[----:B------:R-:W-:Y:S01]  /*0ef0*/  SHF.L.U32 R126, R50, 0x10, RZ ;  /* 0x00000010327e7819 */ /* 0x000fe200000006ff */
[----:B------:R-:W-:Y:S01]  /*0f00*/  ULDC.64 UR10, c[0x0][0x238] ;  /* 0x00008e00000a7ab9 */ /* 0x000fe20000000a00 */
[----:B------:R-:W-:Y:S01]  /*0f10*/  IADD3 R49, R49, R88, RZ ;  /* 0x0000005831317210 */ /* 0x000fe20007ffe0ff */
[----:B------:R-:W-:Y:S01]  /*0f20*/  ULDC.64 UR14, c[0x0][0x210] ;  /* 0x00008400000e7ab9 */ /* 0x000fe20000000a00 */
[----:B------:R-:W-:-:S02]  /*0f30*/  SHF.L.U32 R50, R119, 0x5, RZ ;  /* 0x0000000577327819 */ /* 0x000fc400000006ff */
[----:B------:R-:W-:Y:S02]  /*0f40*/  SHF.L.U32 R49, R49, 0x3, RZ ;  /* 0x0000000331317819 */ /* 0x000fe400000006ff */
[----:B------:R-:W-:Y:S02]  /*0f50*/  SHF.L.U32 R127, R51, 0x10, RZ ;  /* 0x00000010337f7819 */ /* 0x000fe400000006ff */
[----:B------:R-:W-:Y:S02]  /*0f60*/  LOP3.LUT R51, R50, 0x3e0, RZ, 0xc0, !PT ;  /* 0x000003e032337812 */ /* 0x000fe400078ec0ff */
[----:B------:R-:W-:Y:S02]  /*0f70*/  I2FP.F32.U32 R49, R49 ;  /* 0x0000003100317245 */ /* 0x000fe40000201000 */
[----:B------:R-:W-:Y:S02]  /*0f80*/  VIADDMNMX R51, R48, -R51, RZ, !PT ;  /* 0x8000003330337246 */ /* 0x000fe400078001ff */
[----:B------:R0:W1:Y:S01]  /*0f90*/  MUFU.RCP R242, R49 ;  /* 0x0000003100f27308 */ /* 0x0000620000001000 */
        /* <DEDUP_REMOVED lines=9> */
[----:B------:R-:W-:Y:S02]  /*1030*/  VIMNMX R51, R51, 0x20, PT ;  /* 0x0000002033337848 */ /* 0x000fe40003fe0100 */
        /* <DEDUP_REMOVED lines=16> */
[----:B-----5:R-:W-:Y:S02]  /*1140*/  PRMT R208, R76, 0x7632, R208 ;  /* 0x000076324cd07816 */ /* 0x020fe400000000d0 */
        /* <DEDUP_REMOVED lines=27> */
[----:B------:R-:W-:-:S02]  /*1300*/  IADD3 R241, R88, R51, RZ ;  /* 0x0000003358f17210 */ /* 0x000fc40007ffe0ff */
        /* <DEDUP_REMOVED lines=140> */
.L_x_16717:
        /* <DEDUP_REMOVED lines=24> */
[----:B------:R-:W3:Y:S04]  /*1d50*/  LDG.E.128 R56, desc[UR4][R56.64] ;  /* 0x0000000438387981 */ /* 0x000ee8000c1e1d00 */
[----:B------:R0:W4:Y:S01]  /*1d60*/  @P1 LDG.E.128 R52, desc[UR4][R60.64+0x10] ;  /* 0x000010043c341981 */ /* 0x000122000c1e1d00 */
[----:B------:R-:W-:-:S04]  /*1d70*/  LEA R244, P1, R240, UR10, 0x5 ;  /* 0x0000000af0f47c11 */ /* 0x000fc8000f8228ff */
[----:B------:R-:W-:Y:S02]  /*1d80*/  LEA.HI.X R245, R240, UR11, RZ, 0x5, P1 ;  /* 0x0000000bf0f57c11 */ /* 0x000fe400088f2cff */
[----:B------:R-:W-:-:S04]  /*1d90*/  ISETP.NE.U32.AND P1, PT, RZ, UR8, PT ;  /* 0x00000008ff007c0c */ /* 0x000fc8000bf25070 */
[----:B------:R-:W-:Y:S02]  /*1da0*/  ISETP.NE.AND.EX P1, PT, RZ, UR9, PT, P1 ;  /* 0x00000009ff007c0c */ /* 0x000fe4000bf25310 */
[C---:B---3--:R-:W-:Y:S02]  /*1db0*/  SHF.L.U32 R63, R56.reuse, 0x10, RZ ;  /* 0x00000010383f7819 */ /* 0x048fe400000006ff */
[C---:B------:R-:W-:Y:S02]  /*1dc0*/  SHF.L.U32 R115, R57.reuse, 0x10, RZ ;  /* 0x0000001039737819 */ /* 0x040fe400000006ff */
[----:B------:R-:W-:Y:S02]  /*1dd0*/  PRMT R114, R57, 0x7632, R114 ;  /* 0x0000763239727816 */ /* 0x000fe40000000072 */
[----:B------:R-:W-:Y:S02]  /*1de0*/  PRMT R62, R56, 0x7632, R62 ;  /* 0x00007632383e7816 */ /* 0x000fe4000000003e */
[----:B------:R-:W-:-:S02]  /*1df0*/  PRMT R246, R58, 0x7632, R246 ;  /* 0x000076323af67816 */ /* 0x000fc400000000f6 */
[----:B0-----:R-:W-:Y:S01]  /*1e00*/  PRMT R60, R59, 0x7632, R60 ;  /* 0x000076323b3c7816 */ /* 0x001fe2000000003c */
[-C--:B------:R-:W-:Y:S01]  /*1e10*/  FMUL.FTZ R57, R63, R112.reuse ;  /* 0x000000703f397220 */ /* 0x080fe20000410000 */
[----:B------:R-:W-:Y:S01]  /*1e20*/  SHF.L.U32 R247, R58, 0x10, RZ ;  /* 0x000000103af77819 */ /* 0x000fe200000006ff */
[----:B------:R-:W-:Y:S01]  /*1e30*/  FMUL.FTZ R58, R115, R112 ;  /* 0x00000070733a7220 */ /* 0x000fe20000410000 */
        /* <DEDUP_REMOVED lines=26> */
[----:B------:R-:W-:-:S03]  /*1fe0*/  @P1 FADD.FTZ R63, R55, R63 ;  /* 0x0000003f373f1221 */ /* 0x000fc60000010000 */
[----:B------:R0:W-:Y:S04]  /*1ff0*/  STG.E.128 desc[UR4][R244.64], R56 ;  /* 0x00000038f4007986 */ /* 0x0001e8000c101d04 */
[----:B------:R0:W-:Y:S01]  /*2000*/  STG.E.128 desc[UR4][R244.64+0x10], R60 ;  /* 0x0000103cf4007986 */ /* 0x0001e2000c101d04 */
[----:B------:R-:W-:-:S07]  /*2010*/  IADD3 R114, R240, 0x80, RZ ;  /* 0x00000080f0727810 */ /* 0x000fce0007ffe0ff */
.L_x_16689:
[----:B------:R-:W-:Y:S05]  /*2020*/  BSYNC B0 ;  /* 0x0000000000007941 */ /* 0x000fea0003800000 */
.L_x_16688:
        /* <DEDUP_REMOVED lines=10> */
[----:B------:R-:W3:Y:S04]  /*20d0*/  LDG.E.128 R64, desc[UR4][R64.64] ;  /* 0x0000000440407981 */ /* 0x000ee8000c1e1d00 */
[----:B------:R1:W4:Y:S01]  /*20e0*/  @P1 LDG.E.128 R52, desc[UR4][R68.64+0x10] ;  /* 0x0000100444341981 */ /* 0x000322000c1e1d00 */
[----:B0-----:R-:W-:-:S04]  /*20f0*/  LEA R244, P1, R114, UR10, 0x5 ;  /* 0x0000000a72f47c11 */ /* 0x001fc8000f8228ff */
[----:B------:R-:W-:Y:S02]  /*2100*/  LEA.HI.X R245, R114, UR11, RZ, 0x5, P1 ;  /* 0x0000000b72f57c11 */ /* 0x000fe400088f2cff */
[----:B------:R-:W-:-:S04]  /*2110*/  ISETP.NE.U32.AND P1, PT, RZ, UR8, PT ;  /* 0x00000008ff007c0c */ /* 0x000fc8000bf25070 */
[----:B------:R-:W-:Y:S02]  /*2120*/  ISETP.NE.AND.EX P1, PT, RZ, UR9, PT, P1 ;  /* 0x00000009ff007c0c */ /* 0x000fe4000bf25310 */
[----:B------:R-:W-:Y:S02]  /*2130*/  IADD3 R114, R114, 0x80, RZ ;  /* 0x0000008072727810 */ /* 0x000fe40007ffe0ff */
[C---:B---3--:R-:W-:Y:S02]  /*2140*/  SHF.L.U32 R71, R64.reuse, 0x10, RZ ;  /* 0x0000001040477819 */ /* 0x048fe400000006ff */
[C---:B------:R-:W-:Y:S02]  /*2150*/  SHF.L.U32 R247, R65.reuse, 0x10, RZ ;  /* 0x0000001041f77819 */ /* 0x040fe400000006ff */
[----:B------:R-:W-:Y:S02]  /*2160*/  PRMT R70, R64, 0x7632, R70 ;  /* 0x0000763240467816 */ /* 0x000fe40000000046 */
[----:B------:R-:W-:-:S02]  /*2170*/  PRMT R115, R65, 0x7632, R115 ;  /* 0x0000763241737816 */ /* 0x000fc40000000073 */
[C---:B------:R-:W-:Y:S02]  /*2180*/  PRMT R246, R66.reuse, 0x7632, R246 ;  /* 0x0000763242f67816 */ /* 0x040fe400000000f6 */
[----:B-1----:R-:W-:Y:S01]  /*2190*/  PRMT R68, R67, 0x7632, R68 ;  /* 0x0000763243447816 */ /* 0x002fe20000000044 */
[-C--:B------:R-:W-:Y:S01]  /*21a0*/  FMUL.FTZ R65, R71, R112.reuse ;  /* 0x0000007047417220 */ /* 0x080fe20000410000 */
[----:B------:R-:W-:Y:S01]  /*21b0*/  SHF.L.U32 R249, R66, 0x10, RZ ;  /* 0x0000001042f97819 */ /* 0x000fe200000006ff */
[----:B------:R-:W-:Y:S01]  /*21c0*/  FMUL.FTZ R66, R247, R112 ;  /* 0x00000070f7427220 */ /* 0x000fe20000410000 */
[----:B------:R-:W-:Y:S02]  /*21d0*/  SHF.L.U32 R251, R67, 0x10, RZ ;  /* 0x0000001043fb7819 */ /* 0x000fe400000006ff */
[----:B------:R-:W-:Y:S02]  /*21e0*/  SHF.L.U32 R69, R70, 0x10, RZ ;  /* 0x0000001046457819 */ /* 0x000fe400000006ff */
[----:B------:R-:W-:-:S02]  /*21f0*/  SHF.L.U32 R115, R115, 0x10, RZ ;  /* 0x0000001073737819 */ /* 0x000fc400000006ff */
[----:B------:R-:W-:Y:S02]  /*2200*/  SHF.L.U32 R71, R246, 0x10, RZ ;  /* 0x00000010f6477819 */ /* 0x000fe400000006ff */
        /* <DEDUP_REMOVED lines=24> */
[----:B------:R1:W-:Y:S02]  /*2390*/  STG.E.128 desc[UR4][R244.64+0x10], R68 ;  /* 0x00001044f4007986 */ /* 0x0003e4000c101d04 */
.L_x_16691:
[----:B------:R-:W-:Y:S05]  /*23a0*/  BSYNC B0 ;  /* 0x0000000000007941 */ /* 0x000fea0003800000 */
.L_x_16690:
        /* <DEDUP_REMOVED lines=8> */
[----:B--2---:R-:W-:-:S04]  /*2430*/  IMAD.WIDE.U32 R72, R114, 0x10, R72 ;  /* 0x0000001072487825 */ /* 0x004fc800078e0048 */
[----:B------:R-:W2:Y:S04]  /*2440*/  @P1 LDG.E.128 R48, desc[UR4][R76.64] ;  /* 0x000000044c301981 */ /* 0x000ea8000c1e1d00 */
[----:B------:R-:W3:Y:S04]  /*2450*/  LDG.E.128 R72, desc[UR4][R72.64] ;  /* 0x0000000448487981 */ /* 0x000ee8000c1e1d00 */
[----:B------:R4:W5:Y:S01]  /*2460*/  @P1 LDG.E.128 R52, desc[UR4][R76.64+0x10] ;  /* 0x000010044c341981 */ /* 0x000962000c1e1d00 */
[----:B01----:R-:W-:-:S04]  /*2470*/  LEA R244, P1, R114, UR10, 0x5 ;  /* 0x0000000a72f47c11 */ /* 0x003fc8000f8228ff */
        /* <DEDUP_REMOVED lines=9> */
[----:B----4-:R-:W-:Y:S01]  /*2510*/  PRMT R76, R75, 0x7632, R76 ;  /* 0x000076324b4c7816 */ /* 0x010fe2000000004c */
        /* <DEDUP_REMOVED lines=24> */
[----:B-----5:R-:W-:Y:S01]  /*26a0*/  @P1 FADD.FTZ R76, R52, R76 ;  /* 0x0000004c344c1221 */ /* 0x020fe20000010000 */
[----:B------:R-:W-:Y:S01]  /*26b0*/  @P1 FADD.FTZ R78, R54, R78 ;  /* 0x0000004e364e1221 */ /* 0x000fe20000010000 */
[----:B------:R-:W-:Y:S01]  /*26c0*/  @P1 FADD.FTZ R73, R49, R73 ;  /* 0x0000004931491221 */ /* 0x000fe20000010000 */
[----:B------:R-:W-:Y:S01]  /*26d0*/  @P1 FADD.FTZ R75, R51, R75 ;  /* 0x0000004b334b1221 */ /* 0x000fe20000010000 */
[----:B------:R-:W-:Y:S01]  /*26e0*/  @P1 FADD.FTZ R77, R53, R77 ;  /* 0x0000004d354d1221 */ /* 0x000fe20000010000 */
[----:B------:R-:W-:-:S03]  /*26f0*/  @P1 FADD.FTZ R79, R55, R79 ;  /* 0x0000004f374f1221 */ /* 0x000fc60000010000 */
[----:B------:R2:W-:Y:S04]  /*2700*/  STG.E.128 desc[UR4][R244.64], R72 ;  /* 0x00000048f4007986 */ /* 0x0005e8000c101d04 */
[----:B------:R2:W-:Y:S02]  /*2710*/  STG.E.128 desc[UR4][R244.64+0x10], R76 ;  /* 0x0000104cf4007986 */ /* 0x0005e4000c101d04 */
.L_x_16693:
[----:B------:R-:W-:Y:S05]  /*2720*/  BSYNC B0 ;  /* 0x0000000000007941 */ /* 0x000fea0003800000 */
.L_x_16692:
        /* <DEDUP_REMOVED lines=8> */
[----:B---3--:R-:W-:-:S04]  /*27b0*/  IMAD.WIDE.U32 R80, R114, 0x10, R80 ;  /* 0x0000001072507825 */ /* 0x008fc800078e0050 */
[----:B------:R-:W3:Y:S04]  /*27c0*/  @P1 LDG.E.128 R48, desc[UR4][R84.64] ;  /* 0x0000000454301981 */ /* 0x000ee8000c1e1d00 */
[----:B------:R-:W4:Y:S04]  /*27d0*/  LDG.E.128 R80, desc[UR4][R80.64] ;  /* 0x0000000450507981 */ /* 0x000f28000c1e1d00 */
[----:B------:R5:W3:Y:S01]  /*27e0*/  @P1 LDG.E.128 R52, desc[UR4][R84.64+0x10] ;  /* 0x0000100454341981 */ /* 0x000ae2000c1e1d00 */
[----:B012---:R-:W-:-:S04]  /*27f0*/  LEA R244, P1, R114, UR10, 0x5 ;  /* 0x0000000a72f47c11 */ /* 0x007fc8000f8228ff */
[----:B------:R-:W-:Y:S02]  /*2800*/  LEA.HI.X R245, R114, UR11, RZ, 0x5, P1 ;  /* 0x0000000b72f57c11 */ /* 0x000fe400088f2cff */
[----:B------:R-:W-:-:S04]  /*2810*/  ISETP.NE.U32.AND P1, PT, RZ, UR8, PT ;  /* 0x00000008ff007c0c */ /* 0x000fc8000bf25070 */
[----:B------:R-:W-:Y:S02]  /*2820*/  ISETP.NE.AND.EX P1, PT, RZ, UR9, PT, P1 ;  /* 0x00000009ff007c0c */ /* 0x000fe4000bf25310 */
[----:B------:R-:W-:Y:S02]  /*2830*/  IADD3 R114, R114, 0x80, RZ ;  /* 0x0000008072727810 */ /* 0x000fe40007ffe0ff */
[C---:B----4-:R-:W-:Y:S02]  /*2840*/  SHF.L.U32 R87, R80.reuse, 0x10, RZ ;  /* 0x0000001050577819 */ /* 0x050fe400000006ff */
[C---:B------:R-:W-:Y:S02]  /*2850*/  SHF.L.U32 R247, R81.reuse, 0x10, RZ ;  /* 0x0000001051f77819 */ /* 0x040fe400000006ff */
[----:B------:R-:W-:Y:S02]  /*2860*/  PRMT R86, R80, 0x7632, R86 ;  /* 0x0000763250567816 */ /* 0x000fe40000000056 */
[----:B------:R-:W-:-:S02]  /*2870*/  PRMT R115, R81, 0x7632, R115 ;  /* 0x0000763251737816 */ /* 0x000fc40000000073 */
[C---:B------:R-:W-:Y:S02]  /*2880*/  PRMT R246, R82.reuse, 0x7632, R246 ;  /* 0x0000763252f67816 */ /* 0x040fe400000000f6 */
[----:B-----5:R-:W-:Y:S01]  /*2890*/  PRMT R84, R83, 0x7632, R84 ;  /* 0x0000763253547816 */ /* 0x020fe20000000054 */
        /* <DEDUP_REMOVED lines=22> */
[----:B---3--:R-:W-:Y:S01]  /*2a00*/  @P1 FADD.FTZ R80, R48, R80 ;  /* 0x0000005030501221 */ /* 0x008fe20000010000 */
[----:B------:R-:W-:Y:S01]  /*2a10*/  @P1 FADD.FTZ R82, R50, R82 ;  /* 0x0000005232521221 */ /* 0x000fe20000010000 */
[----:B------:R-:W-:Y:S01]  /*2a20*/  @P1 FADD.FTZ R84, R52, R84 ;  /* 0x0000005434541221 */ /* 0x000fe20000010000 */
[----:B------:R-:W-:Y:S01]  /*2a30*/  @P1 FADD.FTZ R86, R54, R86 ;  /* 0x0000005636561221 */ /* 0x000fe20000010000 */
[----:B------:R-:W-:Y:S01]  /*2a40*/  @P1 FADD.FTZ R81, R49, R81 ;  /* 0x0000005131511221 */ /* 0x000fe20000010000 */
[----:B------:R-:W-:Y:S01]  /*2a50*/  @P1 FADD.FTZ R83, R51, R83 ;  /* 0x0000005333531221 */ /* 0x000fe20000010000 */
[----:B------:R-:W-:Y:S01]  /*2a60*/  @P1 FADD.FTZ R85, R53, R85 ;  /* 0x0000005535551221 */ /* 0x000fe20000010000 */
[----:B------:R-:W-:-:S03]  /*2a70*/  @P1 FADD.FTZ R87, R55, R87 ;  /* 0x0000005737571221 */ /* 0x000fc60000010000 */
[----:B------:R3:W-:Y:S04]  /*2a80*/  STG.E.128 desc[UR4][R244.64], R80 ;  /* 0x00000050f4007986 */ /* 0x0007e8000c101d04 */
[----:B------:R3:W-:Y:S02]  /*2a90*/  STG.E.128 desc[UR4][R244.64+0x10], R84 ;  /* 0x00001054f4007986 */ /* 0x0007e4000c101d04 */
.L_x_16695:
[----:B------:R-:W-:Y:S05]  /*2aa0*/  BSYNC B0 ;  /* 0x0000000000007941 */ /* 0x000fea0003800000 */
.L_x_16694:
        /* <DEDUP_REMOVED lines=8> */
[----:B----4-:R-:W-:-:S04]  /*2b30*/  IMAD.WIDE.U32 R88, R114, 0x10, R88 ;  /* 0x0000001072587825 */ /* 0x010fc800078e0058 */
[----:B------:R-:W4:Y:S04]  /*2b40*/  @P1 LDG.E.128 R48, desc[UR4][R92.64] ;  /* 0x000000045c301981 */ /* 0x000f28000c1e1d00 */
[----:B------:R-:W5:Y:S04]  /*2b50*/  LDG.E.128 R88, desc[UR4][R88.64] ;  /* 0x0000000458587981 */ /* 0x000f68000c1e1d00 */
[----:B------:R5:W4:Y:S01]  /*2b60*/  @P1 LDG.E.128 R52, desc[UR4][R92.64+0x10] ;  /* 0x000010045c341981 */ /* 0x000b22000c1e1d00 */
[----:B0123--:R-:W-:-:S04]  /*2b70*/  LEA R244, P1, R114, UR10, 0x5 ;  /* 0x0000000a72f47c11 */ /* 0x00ffc8000f8228ff */
[----:B------:R-:W-:Y:S02]  /*2b80*/  LEA.HI.X R245, R114, UR11, RZ, 0x5, P1 ;  /* 0x0000000b72f57c11 */ /* 0x000fe400088f2cff */
[----:B------:R-:W-:-:S04]  /*2b90*/  ISETP.NE.U32.AND P1, PT, RZ, UR8, PT ;  /* 0x00000008ff007c0c */ /* 0x000fc8000bf25070 */
[----:B------:R-:W-:Y:S02]  /*2ba0*/  ISETP.NE.AND.EX P1, PT, RZ, UR9, PT, P1 ;  /* 0x00000009ff007c0c */ /* 0x000fe4000bf25310 */
[----:B------:R-:W-:Y:S02]  /*2bb0*/  IADD3 R114, R114, 0x80, RZ ;  /* 0x0000008072727810 */ /* 0x000fe40007ffe0ff */
[C---:B-----5:R-:W-:Y:S02]  /*2bc0*/  SHF.L.U32 R95, R88.reuse, 0x10, RZ ;  /* 0x00000010585f7819 */ /* 0x060fe400000006ff */
[C---:B------:R-:W-:Y:S02]  /*2bd0*/  SHF.L.U32 R247, R89.reuse, 0x10, RZ ;  /* 0x0000001059f77819 */ /* 0x040fe400000006ff */
[----:B------:R-:W-:Y:S02]  /*2be0*/  PRMT R94, R88, 0x7632, R94 ;  /* 0x00007632585e7816 */ /* 0x000fe4000000005e */
[----:B------:R-:W-:-:S02]  /*2bf0*/  PRMT R115, R89, 0x7632, R115 ;  /* 0x0000763259737816 */ /* 0x000fc40000000073 */
[C---:B------:R-:W-:Y:S02]  /*2c00*/  PRMT R246, R90.reuse, 0x7632, R246 ;  /* 0x000076325af67816 */ /* 0x040fe400000000f6 */
[----:B------:R-:W-:Y:S01]  /*2c10*/  PRMT R92, R91, 0x7632, R92 ;  /* 0x000076325b5c7816 */ /* 0x000fe2000000005c */
        /* <DEDUP_REMOVED lines=22> */
[----:B----4-:R-:W-:Y:S01]  /*2d80*/  @P1 FADD.FTZ R88, R48, R88 ;  /* 0x0000005830581221 */ /* 0x010fe20000010000 */
        /* <DEDUP_REMOVED lines=9> */
.L_x_16697:
[----:B------:R-:W-:Y:S05]  /*2e20*/  BSYNC B0 ;  /* 0x0000000000007941 */ /* 0x000fea0003800000 */
.L_x_16696:
        /* <DEDUP_REMOVED lines=8> */
[----:B-----5:R-:W-:-:S04]  /*2eb0*/  IMAD.WIDE.U32 R96, R114, 0x10, R96 ;  /* 0x0000001072607825 */ /* 0x020fc800078e0060 */
[----:B------:R-:W5:Y:S04]  /*2ec0*/  @P1 LDG.E.128 R48, desc[UR4][R100.64] ;  /* 0x0000000464301981 */ /* 0x000f68000c1e1d00 */
[----:B------:R-:W5:Y:S04]  /*2ed0*/  LDG.E.128 R96, desc[UR4][R96.64] ;  /* 0x0000000460607981 */ /* 0x000f68000c1e1d00 */
[----:B------:R5:W5:Y:S01]  /*2ee0*/  @P1 LDG.E.128 R52, desc[UR4][R100.64+0x10] ;  /* 0x0000100464341981 */ /* 0x000b62000c1e1d00 */
[----:B01234-:R-:W-:-:S04]  /*2ef0*/  LEA R244, P1, R114, UR10, 0x5 ;  /* 0x0000000a72f47c11 */ /* 0x01ffc8000f8228ff */
        /* <DEDUP_REMOVED lines=42> */
.L_x_16699:
[----:B------:R-:W-:Y:S05]  /*31a0*/  BSYNC B0 ;  /* 0x0000000000007941 */ /* 0x000fea0003800000 */
.L_x_16698:
        /* <DEDUP_REMOVED lines=16> */
[----:B-----5:R-:W-:Y:S02]  /*32b0*/  SHF.L.U32 R111, R104, 0x10, RZ ;  /* 0x00000010686f7819 */ /* 0x020fe400000006ff */
[C---:B------:R-:W-:Y:S02]  /*32c0*/  PRMT R114, R105.reuse, 0x7632, R114 ;  /* 0x0000763269727816 */ /* 0x040fe40000000072 */
[----:B------:R-:W-:Y:S02]  /*32d0*/  SHF.L.U32 R115, R105, 0x10, RZ ;  /* 0x0000001069737819 */ /* 0x000fe400000006ff */
[----:B------:R-:W-:Y:S02]  /*32e0*/  PRMT R246, R106, 0x7632, R246 ;  /* 0x000076326af67816 */ /* 0x000fe400000000f6 */
[----:B------:R-:W-:-:S02]  /*32f0*/  PRMT R110, R104, 0x7632, R110 ;  /* 0x00007632686e7816 */ /* 0x000fc4000000006e */
[----:B------:R-:W-:Y:S01]  /*3300*/  PRMT R108, R107, 0x7632, R108 ;  /* 0x000076326b6c7816 */ /* 0x000fe2000000006c */
        /* <DEDUP_REMOVED lines=32> */
.L_x_16701:
[----:B------:R-:W-:Y:S05]  /*3510*/  BSYNC B0 ;  /* 0x0000000000007941 */ /* 0x000fea0003800000 */
.L_x_16700:
[----:B------:R-:W-:Y:S01]  /*3520*/  FADD.FTZ R112, RZ, R56 ;  /* 0x00000038ff707221 */ /* 0x000fe20000010000 */
        /* <DEDUP_REMOVED lines=21> */
[----:B01234-:R-:W-:-:S04]  /*3680*/  FADD.FTZ R245, R65, R112 ;  /* 0x0000007041f57221 */ /* 0x01ffc80000010000 */
        /* <DEDUP_REMOVED lines=188> */
.L_x_16728:
        /* <DEDUP_REMOVED lines=21> */
[----:B-1----:R-:W-:-:S04]  /*43a0*/  @!P1 LEA R113, R113, R112, 0x18 ;  /* 0x0000007071719211 */ /* 0x002fc800078ec0ff */
[----:B------:R-:W-:Y:S02]  /*43b0*/  @!P1 LEA R246, R244, R113, 0x3 ;  /* 0x00000071f4f69211 */ /* 0x000fe400078e18ff */
[----:B------:R-:W-:Y:S02]  /*43c0*/  CS2R R112, SRZ ;  /* 0x0000000000707805 */ /* 0x000fe4000001ff00 */
[----:B--2---:R-:W-:Y:S02]  /*43d0*/  IADD3 R251, R245, R250, RZ ;  /* 0x000000faf5fb7210 */ /* 0x004fe40007ffe0ff */
[----:B------:R-:W-:Y:S02]  /*43e0*/  I2FP.F32.S32 R245, R245 ;  /* 0x000000f500f57245 */ /* 0x000fe40000201400 */
[----:B------:R-:W-:Y:S01]  /*43f0*/  I2FP.F32.S32 R115, R251 ;  /* 0x000000fb00737245 */ /* 0x000fe20000201400 */
[----:B------:R-:W0:Y:S01]  /*4400*/  @!P1 LDS.64 R112, [R246] ;  /* 0x00000000f6709984 */ /* 0x000e220000000a00 */
[----:B------:R-:W-:-:S02]  /*4410*/  PLOP3.LUT P1, PT, PT, PT, UP1, 0x40, 0x0 ;  /* 0x000000000000781c */ /* 0x000fc40003f2e818 */
[----:B------:R-:W1:Y:S01]  /*4420*/  MUFU.RCP R244, R115 ;  /* 0x0000007300f47308 */ /* 0x000e620000001000 */
[----:B------:R-:W-:Y:S04]  /*4430*/  SHFL.DOWN PT, R248, R251, 0x1, 0x1f ;  /* 0x08201f00fbf87f89 */ /* 0x000fe800000e0000 */
[----:B0-----:R-:W0:Y:S02]  /*4440*/  SHFL.DOWN PT, R249, R112, 0x2, 0x1f ;  /* 0x08401f0070f97f89 */ /* 0x001e2400000e0000 */
[C---:B0-----:R-:W-:Y:S01]  /*4450*/  FADD.FTZ R250, -R249.reuse, R112 ;  /* 0x00000070f9fa7221 */ /* 0x041fe20000010100 */
[----:B------:R-:W-:-:S03]  /*4460*/  FMUL.FTZ R246, R249, R245 ;  /* 0x000000f5f9f67220 */ /* 0x000fc60000410000 */
[----:B------:R-:W-:Y:S01]  /*4470*/  FMUL.FTZ R250, R250, R250 ;  /* 0x000000fafafa7220 */ /* 0x000fe20000410000 */
[----:B------:R-:W-:Y:S01]  /*4480*/  FFMA.FTZ R246, R247, R112, R246 ;  /* 0x00000070f7f67223 */ /* 0x000fe200000100f6 */
[----:B------:R-:W-:Y:S02]  /*4490*/  IADD3 R112, R251, R248, RZ ;  /* 0x000000f8fb707210 */ /* 0x000fe40007ffe0ff */
[----:B------:R-:W-:Y:S01]  /*44a0*/  FMUL.FTZ R250, R250, R247 ;  /* 0x000000f7fafa7220 */ /* 0x000fe20000410000 */
[----:B-1----:R-:W-:Y:S01]  /*44b0*/  FMUL.FTZ R246, R244, R246 ;  /* 0x000000f6f4f67220 */ /* 0x002fe20000410000 */
[----:B------:R-:W-:Y:S02]  /*44c0*/  I2FP.F32.S32 R112, R112 ;  /* 0x0000007000707245 */ /* 0x000fe40000201400 */
[----:B------:R-:W-:Y:S01]  /*44d0*/  FMUL.FTZ R251, R250, R245 ;  /* 0x000000f5fafb7220 */ /* 0x000fe20000410000 */
[----:B------:R-:W-:Y:S01]  /*44e0*/  I2FP.F32.S32 R248, R248 ;  /* 0x000000f800f87245 */ /* 0x000fe20000201400 */
[----:B------:R-:W0:Y:S02]  /*44f0*/  SHFL.DOWN PT, R250, R113, 0x2, 0x1f ;  /* 0x08401f0071fa7f89 */ /* 0x000e2400000e0000 */
[----:B------:R-:W1:Y:S02]  /*4500*/  MUFU.RCP R112, R112 ;  /* 0x0000007000707308 */ /* 0x000e640000001000 */
[----:B------:R-:W2:Y:S01]  /*4510*/  SHFL.DOWN PT, R249, R246, 0x1, 0x1f ;  /* 0x08201f00f6f97f89 */ /* 0x000ea200000e0000 */
[----:B0-----:R-:W-:-:S04]  /*4520*/  FADD.FTZ R250, R250, R113 ;  /* 0x00000071fafa7221 */ /* 0x001fc80000010000 */
[----:B------:R-:W-:Y:S01]  /*4530*/  FFMA.FTZ R244, R244, R251, R250 ;  /* 0x000000fbf4f47223 */ /* 0x000fe200000100fa */
[----:B--2---:R-:W-:-:S04]  /*4540*/  FMUL.FTZ R252, R249, R248 ;  /* 0x000000f8f9fc7220 */ /* 0x004fc80000410000 */
[----:B------:R-:W0:Y:S01]  /*4550*/  SHFL.DOWN PT, R251, R244, 0x1, 0x1f ;  /* 0x08201f00f4fb7f89 */ /* 0x000e2200000e0000 */
[----:B------:R-:W-:Y:S01]  /*4560*/  FFMA.FTZ R247, R115, R246, R252 ;  /* 0x000000f673f77223 */ /* 0x000fe200000100fc */
[----:B------:R-:W-:-:S03]  /*4570*/  FADD.FTZ R246, R246, -R249 ;  /* 0x800000f9f6f67221 */ /* 0x000fc60000010000 */
[----:B-1----:R-:W-:Y:S01]  /*4580*/  FMUL.FTZ R252, R112, R247 ;  /* 0x000000f770fc7220 */ /* 0x002fe20000410000 */
[----:B------:R-:W-:-:S04]  /*4590*/  FMUL.FTZ R246, R246, R246 ;  /* 0x000000f6f6f67220 */ /* 0x000fc80000410000 */
[----:B------:R-:W-:Y:S01]  /*45a0*/  FMUL.FTZ R115, R115, R246 ;  /* 0x000000f673737220 */ /* 0x000fe20000410000 */
[----:B------:R-:W1:Y:S03]  /*45b0*/  SHFL.IDX PT, R245, R252, RZ, 0x1f ;  /* 0x00001ffffcf57589 */ /* 0x000e6600000e0000 */
[----:B------:R-:W-:Y:S01]  /*45c0*/  FMUL.FTZ R115, R115, R248 ;  /* 0x000000f873737220 */ /* 0x000fe20000410000 */
[----:B0-----:R-:W-:-:S04]  /*45d0*/  FADD.FTZ R251, R244, R251 ;  /* 0x000000fbf4fb7221 */ /* 0x001fc80000010000 */
[----:B------:R-:W-:Y:S02]  /*45e0*/  FFMA.FTZ R251, R112, R115, R251 ;  /* 0x0000007370fb7223 */ /* 0x000fe400000100fb */
[----:B------:R-:W0:Y:S04]  /*45f0*/  LDC R112, c[0x0][0x2d8] ;  /* 0x0000b600ff707b82 */ /* 0x000e280000000800 */
[----:B------:R-:W0:Y:S01]  /*4600*/  SHFL.IDX PT, R251, R251, RZ, 0x1f ;  /* 0x00001ffffbfb7589 */ /* 0x000e2200000e0000 */
[----:B-1----:R-:W-:-:S05]  /*4610*/  FMUL.FTZ R247, R245, R245 ;  /* 0x000000f5f5f77220 */ /* 0x002fca0000410000 */
[----:B------:R-:W-:Y:S02]  /*4620*/  FSEL R247, R247, RZ, !P1 ;  /* 0x000000fff7f77208 */ /* 0x000fe40004800000 */
[----:B------:R-:W-:-:S13]  /*4630*/  LOP3.LUT P1, RZ, R114, 0x1f, R119, 0xf8, !PT ;  /* 0x0000001f72ff7812 */ /* 0x000fda000782f877 */
[----:B------:R-:W1:Y:S01]  /*4640*/  @!P1 LDC.64 R114, c[0x0][0x250] ;  /* 0x00009400ff729b82 */ /* 0x000e620000000a00 */
[----:B0-----:R-:W-:-:S04]  /*4650*/  FFMA.FTZ R112, R251, UR12, R112 ;  /* 0x0000000cfb707c23 */ /* 0x001fc80008010070 */
[----:B------:R-:W-:-:S03]  /*4660*/  FADD.FTZ R247, R112, R247 ;  /* 0x000000f770f77221 */ /* 0x000fc60000010000 */
[----:B------:R-:W0:Y:S03]  /*4670*/  @!P1 LDC.64 R112, c[0x0][0x258] ;  /* 0x00009600ff709b82 */ /* 0x000e260000000a00 */
[----:B------:R-:W2:Y:S01]  /*4680*/  MUFU.RSQ R247, R247 ;  /* 0x000000f700f77308 */ /* 0x000ea20000001400 */
[----:B-1----:R-:W-:-:S05]  /*4690*/  @!P1 IMAD.WIDE R114, R243, 0x4, R114 ;  /* 0x00000004f3729825 */ /* 0x002fca00078e0272 */
[----:B------:R1:W-:Y:S01]  /*46a0*/  @!P1 STG.E desc[UR4][R114.64], R245 ;  /* 0x000000f572009986 */ /* 0x0003e2000c101904 */
[----:B--2---:R-:W-:Y:S01]  /*46b0*/  R2UR UR6, R247 ;  /* 0x00000000f70672ca */ /* 0x004fe200000e0000 */
[----:B0-----:R-:W-:-:S12]  /*46c0*/  @!P1 IMAD.WIDE R112, R243, 0x4, R112 ;  /* 0x00000004f3709825 */ /* 0x001fd800078e0270 */
[----:B------:R-:W-:-:S05]  /*46d0*/  MOV R249, UR6 ;  /* 0x0000000600f97c02 */ /* 0x000fca0008000f00 */
[----:B------:R1:W-:Y:S01]  /*46e0*/  @!P1 STG.E desc[UR4][R112.64], R249 ;  /* 0x000000f970009986 */ /* 0x0003e2000c101904 */
[----:B------:R-:W-:-:S04]  /*46f0*/  PLOP3.LUT P1, PT, PT, PT, UP1, 0x40, 0x0 ;  /* 0x000000000000781c */ /* 0x000fc80003f2e818 */
[----:B------:R-:W-:-:S04]  /*4700*/  FSEL R244, R245, RZ, P1 ;  /* 0x000000fff5f47208 */ /* 0x000fc80000800000 */
[----:B------:R-:W-:Y:S01]  /*4710*/  R2UR UR7, R244 ;  /* 0x00000000f40772ca */ /* 0x000fe200000e0000 */
[----:B------:R-:W-:-:S14]  /*4720*/  @!P0 BRA `(.L_x_16704) ;  /* 0x0000000000808947 */ /* 0x000fdc0003800000 */
[----:B-1----:R-:W-:Y:S01]  /*4730*/  FADD.FTZ R112, R56, -UR7 ;  /* 0x8000000738707e21 */ /* 0x002fe20008010000 */
        /* <DEDUP_REMOVED lines=31> */
.L_x_16704:
[----:B------:R-:W-:Y:S05]  /*4930*/  BSYNC B0 ;  /* 0x0000000000007941 */ /* 0x000fea0003800000 */
.L_x_16703:
        /* <DEDUP_REMOVED lines=35> */
.L_x_16706:
[----:B------:R-:W-:Y:S05]  /*4b70*/  BSYNC B0 ;  /* 0x0000000000007941 */ /* 0x000fea0003800000 */
.L_x_16705:
        /* <DEDUP_REMOVED lines=35> */
.L_x_16708:
[----:B------:R-:W-:Y:S05]  /*4db0*/  BSYNC B0 ;  /* 0x0000000000007941 */ /* 0x000fea0003800000 */
.L_x_16707:
        /* <DEDUP_REMOVED lines=35> */
.L_x_16710:
[----:B------:R-:W-:Y:S05]  /*4ff0*/  BSYNC B0 ;  /* 0x0000000000007941 */ /* 0x000fea0003800000 */
.L_x_16709:
        /* <DEDUP_REMOVED lines=35> */
.L_x_16712:
[----:B------:R-:W-:Y:S05]  /*5230*/  BSYNC B0 ;  /* 0x0000000000007941 */ /* 0x000fea0003800000 */
.L_x_16711:
        /* <DEDUP_REMOVED lines=35> */
.L_x_16714:
[----:B------:R-:W-:Y:S05]  /*5470*/  BSYNC B0 ;  /* 0x0000000000007941 */ /* 0x000fea0003800000 */
.L_x_16713:
        /* <DEDUP_REMOVED lines=34> */
.L_x_16716:
[----:B------:R-:W-:Y:S05]  /*56a0*/  BSYNC B0 ;  /* 0x0000000000007941 */ /* 0x000fea0003800000 */
.L_x_16715:
[----:B------:R-:W-:Y:S02]  /*56b0*/  LOP3.LUT P1, RZ, R117, 0x2, RZ, 0xc0, !PT ;  /* 0x0000000275ff7812 */ /* 0x000fe4000782c0ff */
[----:B------:R-:W-:Y:S02]  /*56c0*/  IADD3 R243, R243, UR14, RZ ;  /* 0x0000000ef3f37c10 */ /* 0x000fe4000fffe0ff */
[----:B01234-:R-:W-:Y:S02]  /*56d0*/  SEL R113, RZ, 0x1, P1 ;  /* 0x00000001ff717807 */ /* 0x01ffe40000800000 */
[----:B------:R-:W-:-:S13]  /*56e0*/  ISETP.GE.AND P1, PT, R243, UR15, PT ;  /* 0x0000000ff3007c0c */ /* 0x000fda000bf26270 */
[----:B------:R-:W-:Y:S05]  /*56f0*/  @!P1 BRA `(.L_x_16717) ;  /* 0xffffffc400349947 */ /* 0x000fea000383ffff */
[----:B------:R-:W-:Y:S05]  /*5700*/  EXIT ;  /* 0x000000000000794d */ /* 0x000fea0003800000 */
.L_x_16702:
[----:B------:R-:W-:Y:S01]  /*5710*/  HFMA2.MMA R114, -RZ, RZ, 0, 5.9604644775390625e-08 ;  /* 0x00000001ff727435 */ /* 0x000fe200000001ff */
[----:B------:R-:W-:Y:S02]  /*5720*/  MOV R252, R115 ;  /* 0x0000007300fc7202 */ /* 0x000fe40000000f00 */
[----:B------:R-:W-:Y:S02]  /*5730*/  MOV R247, 0x1f ;  /* 0x0000001f00f77802 */ /* 0x000fe40000000f00 */
[----:B------:R-:W-:-:S07]  /*5740*/  MOV R244, 0xffffffff ;  /* 0xffffffff00f47802 */ /* 0x000fce0000000f00 */
[----:B------:R-:W-:Y:S05]  /*5750*/  WARPSYNC.COLLECTIVE R244, `(.L_x_16718) ;  /* 0x00000000f4087348 */ /* 0x000fea0003c00000 */
[----:B------:R0:W1:Y:S02]  /*5760*/  SHFL.BFLY P6, R251, R252, R114, R247 ;  /* 0x0c000072fcfb7389 */ /* 0x00006400000c00f7 */
[----:B01----:R-:W-:Y:S01]  /*5770*/  ENDCOLLECTIVE ;  /* 0x000000000000791b */ /* 0x003fe20003800000 */
.L_x_16718:
[----:B------:R-:W-:Y:S01]  /*5780*/  HFMA2.MMA R114, -RZ, RZ, 0, 1.1920928955078125e-07 ;  /* 0x00000002ff727435 */ /* 0x000fe200000001ff */
[----:B------:R-:W-:-:S05]  /*5790*/  MOV R112, R251 ;  /* 0x000000fb00707202 */ /* 0x000fca0000000f00 */
[----:B------:R-:W-:-:S05]  /*57a0*/  FADD.FTZ R246, R115, R112 ;  /* 0x0000007073f67221 */ /* 0x000fca0000010000 */
[----:B------:R-:W-:-:S07]  /*57b0*/  MOV R252, R246 ;  /* 0x000000f600fc7202 */ /* 0x000fce0000000f00 */
[----:B------:R-:W-:Y:S05]  /*57c0*/  WARPSYNC.COLLECTIVE R244, `(.L_x_16719) ;  /* 0x00000000f4087348 */ /* 0x000fea0003c00000 */
[----:B------:R0:W1:Y:S02]  /*57d0*/  SHFL.BFLY P6, R251, R252, R114, R247 ;  /* 0x0c000072fcfb7389 */ /* 0x00006400000c00f7 */
[----:B01----:R-:W-:Y:S01]  /*57e0*/  ENDCOLLECTIVE ;  /* 0x000000000000791b */ /* 0x003fe20003800000 */
.L_x_16719:
[----:B------:R-:W-:Y:S01]  /*57f0*/  HFMA2.MMA R114, -RZ, RZ, 0, 2.384185791015625e-07 ;  /* 0x00000004ff727435 */ /* 0x000fe200000001ff */
[----:B------:R-:W-:-:S05]  /*5800*/  MOV R113, R251 ;  /* 0x000000fb00717202 */ /* 0x000fca0000000f00 */
[----:B------:R-:W-:-:S05]  /*5810*/  FADD.FTZ R248, R246, R113 ;  /* 0x00000071f6f87221 */ /* 0x000fca0000010000 */
[----:B------:R-:W-:-:S07]  /*5820*/  MOV R252, R248 ;  /* 0x000000f800fc7202 */ /* 0x000fce0000000f00 */
[----:B------:R-:W-:Y:S05]  /*5830*/  WARPSYNC.COLLECTIVE R244, `(.L_x_16720) ;  /* 0x00000000f4087348 */ /* 0x000fea0003c00000 */
[----:B------:R0:W1:Y:S02]  /*5840*/  SHFL.BFLY P6, R251, R252, R114, R247 ;  /* 0x0c000072fcfb7389 */ /* 0x00006400000c00f7 */
[----:B01----:R-:W-:Y:S01]  /*5850*/  ENDCOLLECTIVE ;  /* 0x000000000000791b */ /* 0x003fe20003800000 */
.L_x_16720:
[----:B------:R-:W-:Y:S01]  /*5860*/  HFMA2.MMA R114, -RZ, RZ, 0, 4.76837158203125e-07 ;  /* 0x00000008ff727435 */ /* 0x000fe200000001ff */
[----:B------:R-:W-:-:S05]  /*5870*/  MOV R113, R251 ;  /* 0x000000fb00717202 */ /* 0x000fca0000000f00 */
[----:B------:R-:W-:-:S05]  /*5880*/  FADD.FTZ R249, R248, R113 ;  /* 0x00000071f8f97221 */ /* 0x000fca0000010000 */
[----:B------:R-:W-:-:S07]  /*5890*/  MOV R252, R249 ;  /* 0x000000f900fc7202 */ /* 0x000fce0000000f00 */
[----:B------:R-:W-:Y:S05]  /*58a0*/  WARPSYNC.COLLECTIVE R244, `(.L_x_16721) ;  /* 0x00000000f4087348 */ /* 0x000fea0003c00000 */
[----:B------:R0:W1:Y:S02]  /*58b0*/  SHFL.BFLY P6, R251, R252, R114, R247 ;  /* 0x0c000072fcfb7389 */ /* 0x00006400000c00f7 */
[----:B01----:R-:W-:Y:S01]  /*58c0*/  ENDCOLLECTIVE ;  /* 0x000000000000791b */ /* 0x003fe20003800000 */
.L_x_16721:
[----:B------:R-:W-:Y:S01]  /*58d0*/  HFMA2.MMA R114, -RZ, RZ, 0, 9.5367431640625e-07 ;  /* 0x00000010ff727435 */ /* 0x000fe200000001ff */
[----:B------:R-:W-:-:S05]  /*58e0*/  MOV R112, R251 ;  /* 0x000000fb00707202 */ /* 0x000fca0000000f00 */
[----:B------:R-:W-:-:S05]  /*58f0*/  FADD.FTZ R250, R249, R112 ;  /* 0x00000070f9fa7221 */ /* 0x000fca0000010000 */
[----:B------:R-:W-:-:S07]  /*5900*/  MOV R252, R250 ;  /* 0x000000fa00fc7202 */ /* 0x000fce0000000f00 */
[----:B------:R-:W-:Y:S05]  /*5910*/  WARPSYNC.COLLECTIVE R244, `(.L_x_16722) ;  /* 0x00000000f4087348 */ /* 0x000fea0003c00000 */
[----:B------:R0:W1:Y:S02]  /*5920*/  SHFL.BFLY P6, R251, R252, R114, R247 ;  /* 0x0c000072fcfb7389 */ /* 0x00006400000c00f7 */
[----:B01----:R-:W-:Y:S01]  /*5930*/  ENDCOLLECTIVE ;  /* 0x000000000000791b */ /* 0x003fe20003800000 */
.L_x_16722:
[----:B------:R-:W-:Y:S02]  /*5940*/  MOV R113, R251 ;  /* 0x000000fb00717202 */ /* 0x000fe40000000f00 */
[----:B------:R-:W-:-:S03]  /*5950*/  ISETP.GT.U32.AND P6, PT, R118, 0xff, PT ;  /* 0x000000ff7600780c */ /* 0x000fc60003fc4070 */
[----:B------:R-:W-:-:S04]  /*5960*/  FADD.FTZ R113, R250, R113 ;  /* 0x00000071fa717221 */ /* 0x000fc80000010000 */
        /* <DEDUP_REMOVED lines=114> */
[----:B------:R-:W-:-:S04]  /*6090*/  HFMA2.MMA R114, -RZ, RZ, 0, 5.9604644775390625e-08 ;  /* 0x00000001ff727435 */ /* 0x000fc800000001ff */
[----:B------:R-:W-:-:S07]  /*60a0*/  MOV R252, R113 ;  /* 0x0000007100fc7202 */ /* 0x000fce0000000f00 */
[----:B------:R-:W-:Y:S05]  /*60b0*/  WARPSYNC.COLLECTIVE R244, `(.L_x_16723) ;  /* 0x00000000f4087348 */ /* 0x000fea0003c00000 */
[----:B------:R0:W1:Y:S02]  /*60c0*/  SHFL.BFLY P6, R251, R252, R114, R247 ;  /* 0x0c000072fcfb7389 */ /* 0x00006400000c00f7 */
[----:B01----:R-:W-:Y:S01]  /*60d0*/  ENDCOLLECTIVE ;  /* 0x000000000000791b */ /* 0x003fe20003800000 */
.L_x_16723:
[----:B------:R-:W-:Y:S01]  /*60e0*/  HFMA2.MMA R114, -RZ, RZ, 0, 1.1920928955078125e-07 ;  /* 0x00000002ff727435 */ /* 0x000fe200000001ff */
[----:B------:R-:W-:-:S05]  /*60f0*/  MOV R246, R251 ;  /* 0x000000fb00f67202 */ /* 0x000fca0000000f00 */
[----:B------:R-:W-:-:S05]  /*6100*/  FADD.FTZ R246, R113, R246 ;  /* 0x000000f671f67221 */ /* 0x000fca0000010000 */
[----:B------:R-:W-:-:S07]  /*6110*/  MOV R252, R246 ;  /* 0x000000f600fc7202 */ /* 0x000fce0000000f00 */
[----:B------:R-:W-:Y:S05]  /*6120*/  WARPSYNC.COLLECTIVE R244, `(.L_x_16724) ;  /* 0x00000000f4087348 */ /* 0x000fea0003c00000 */
[----:B------:R0:W1:Y:S02]  /*6130*/  SHFL.BFLY P6, R251, R252, R114, R247 ;  /* 0x0c000072fcfb7389 */ /* 0x00006400000c00f7 */
[----:B01----:R-:W-:Y:S01]  /*6140*/  ENDCOLLECTIVE ;  /* 0x000000000000791b */ /* 0x003fe20003800000 */
.L_x_16724:
[----:B------:R-:W-:Y:S01]  /*6150*/  HFMA2.MMA R114, -RZ, RZ, 0, 2.384185791015625e-07 ;  /* 0x00000004ff727435 */ /* 0x000fe200000001ff */
[----:B------:R-:W-:-:S05]  /*6160*/  MOV R115, R251 ;  /* 0x000000fb00737202 */ /* 0x000fca0000000f00 */
[----:B------:R-:W-:-:S05]  /*6170*/  FADD.FTZ R115, R246, R115 ;  /* 0x00000073f6737221 */ /* 0x000fca0000010000 */
[----:B------:R-:W-:-:S07]  /*6180*/  MOV R252, R115 ;  /* 0x0000007300fc7202 */ /* 0x000fce0000000f00 */
[----:B------:R-:W-:Y:S05]  /*6190*/  WARPSYNC.COLLECTIVE R244, `(.L_x_16725) ;  /* 0x00000000f4087348 */ /* 0x000fea0003c00000 */
[----:B------:R0:W1:Y:S02]  /*61a0*/  SHFL.BFLY P6, R251, R252, R114, R247 ;  /* 0x0c000072fcfb7389 */ /* 0x00006400000c00f7 */
[----:B01----:R-:W-:Y:S01]  /*61b0*/  ENDCOLLECTIVE ;  /* 0x000000000000791b */ /* 0x003fe20003800000 */
.L_x_16725:
[----:B------:R-:W-:Y:S01]  /*61c0*/  HFMA2.MMA R114, -RZ, RZ, 0, 4.76837158203125e-07 ;  /* 0x00000008ff727435 */ /* 0x000fe200000001ff */
[----:B------:R-:W-:-:S05]  /*61d0*/  MOV R248, R251 ;  /* 0x000000fb00f87202 */ /* 0x000fca0000000f00 */
[----:B------:R-:W-:-:S05]  /*61e0*/  FADD.FTZ R248, R115, R248 ;  /* 0x000000f873f87221 */ /* 0x000fca0000010000 */
[----:B------:R-:W-:-:S07]  /*61f0*/  MOV R252, R248 ;  /* 0x000000f800fc7202 */ /* 0x000fce0000000f00 */
[----:B------:R-:W-:Y:S05]  /*6200*/  WARPSYNC.COLLECTIVE R244, `(.L_x_16726) ;  /* 0x00000000f4087348 */ /* 0x000fea0003c00000 */
[----:B------:R0:W1:Y:S02]  /*6210*/  SHFL.BFLY P6, R251, R252, R114, R247 ;  /* 0x0c000072fcfb7389 */ /* 0x00006400000c00f7 */
[----:B01----:R-:W-:Y:S01]  /*6220*/  ENDCOLLECTIVE ;  /* 0x000000000000791b */ /* 0x003fe20003800000 */
.L_x_16726:
[----:B------:R-:W-:Y:S01]  /*6230*/  HFMA2.MMA R114, -RZ, RZ, 0, 9.5367431640625e-07 ;  /* 0x00000010ff727435 */ /* 0x000fe200000001ff */
[----:B------:R-:W-:-:S05]  /*6240*/  MOV R249, R251 ;  /* 0x000000fb00f97202 */ /* 0x000fca0000000f00 */
[----:B------:R-:W-:-:S05]  /*6250*/  FADD.FTZ R249, R248, R249 ;  /* 0x000000f9f8f97221 */ /* 0x000fca0000010000 */
[----:B------:R-:W-:-:S07]  /*6260*/  MOV R252, R249 ;  /* 0x000000f900fc7202 */ /* 0x000fce0000000f00 */
[----:B------:R-:W-:Y:S05]  /*6270*/  WARPSYNC.COLLECTIVE R244, `(.L_x_16727) ;  /* 0x00000000f4087348 */ /* 0x000fea0003c00000 */
[----:B------:R0:W1:Y:S02]  /*6280*/  SHFL.BFLY P6, R251, R252, R114, R247 ;  /* 0x0c000072fcfb7389 */ /* 0x00006400000c00f7 */
[----:B01----:R-:W-:Y:S01]  /*6290*/  ENDCOLLECTIVE ;  /* 0x000000000000791b */ /* 0x003fe20003800000 */
.L_x_16727:
[----:B------:R-:W-:Y:S02]  /*62a0*/  MOV R250, R251 ;  /* 0x000000fb00fa7202 */ /* 0x000fe40000000f00 */
[----:B------:R-:W-:Y:S01]  /*62b0*/  SHF.R.U32.HI R251, RZ, 0x5, R119 ;  /* 0x00000005fffb7819 */ /* 0x000fe20000011677 */
[----:B------:R-:W-:Y:S06]  /*62c0*/  BRA `(.L_x_16728) ;  /* 0xffffffdc00e07947 */ /* 0x000fec000383ffff */
.L_x_16729:
        /* <DEDUP_REMOVED lines=11> */
.L_x_46012:


//--------------------- .text._ZN10layer_norm13ln_fwd_kernelINS_13Kernel_traitsI13__nv_bfloat16S2_fS2_fjLj7168ELj1ELj1ELj4ELj16ENS_18Kernel_traits_baseILj7168ES2_S2_fS2_fjLj128EEEEELb0ELb1ELb0ELb1EEEvNS_9FwdParamsE --------------------------
	.section	.text._ZN10layer_norm13ln_fwd_kernelINS_13Kernel_traitsI13__nv_bfloat16S2_fS2_fjLj7168ELj1ELj1ELj4ELj16ENS_18Kernel_traits_baseILj7168ES2_S2_fS2_fjLj128EEEEELb0ELb1ELb0ELb1EEEvNS_9FwdParamsE,"ax",@progbits
	.align	128
        .global         _ZN10layer_norm13ln_fwd_kernelINS_13Kernel_traitsI13__nv_bfloat16S2_fS2_fjLj7168ELj1ELj1ELj4ELj16ENS_18Kernel_traits_baseILj7168ES2_S2_fS2_fjLj128EEEEELb0ELb1ELb0ELb1EEEvNS_9FwdParamsE
        .type           _ZN10layer_norm13ln_fwd_kernelINS_13Kernel_traitsI13__nv_bfloat16S2_fS2_fjLj7168ELj1ELj1ELj4ELj16ENS_18Kernel_traits_baseILj7168ES2_S2_fS2_fjLj128EEEEELb0ELb1ELb0ELb1EEEvNS_9FwdParamsE,@function
        .size           _ZN10layer_norm13ln_fwd_kernelINS_13Kernel_traitsI13__nv_bfloat16S2_fS2_fjLj7168ELj1ELj1ELj4ELj16ENS_18Kernel_traits_baseILj7168ES2_S2_fS2_fjLj128EEEEELb0ELb1ELb0ELb1EEEvNS_9FwdParamsE,(.L_x_46013 - _ZN10layer_norm13ln_fwd_kernelINS_13Kernel_traitsI13__nv_bfloat16S2_fS2_fjLj7168ELj1ELj1ELj4ELj16ENS_18Kernel_traits_baseILj7168ES2_S2_fS2_fjLj128EEEEELb0ELb1ELb0ELb1EEEvNS_9FwdParamsE)
        .other          _ZN10layer_norm13ln_fwd_kernelINS_13Kernel_traitsI13__nv_bfloat16S2_fS2_fjLj7168ELj1ELj1ELj4ELj16ENS_18Kernel_traits_baseILj7168ES2_S2_fS2_fjLj128EEEEELb0ELb1ELb0ELb1EEEvNS_9FwdParamsE,@"STO_CUDA_ENTRY STV_DEFAULT"
_ZN10layer_norm13ln_fwd_kernelINS_13Kernel_traitsI13__nv_bfloat16S2_fS2_fjLj7168ELj1ELj1ELj4ELj16ENS_18Kernel_traits_baseILj7168ES2_S2_fS2_fjLj128EEEEELb0ELb1ELb0ELb1EEEvNS_9FwdParamsE:
.text._ZN10layer_norm13ln_fwd_kernelINS_13Kernel_traitsI13__nv_bfloat16S2_fS2_fjLj7168ELj1ELj1ELj4ELj16ENS_18Kernel_traits_baseILj7168ES2_S2_fS2_fjLj128EEEEELb0ELb1ELb0ELb1EEEvNS_9FwdParamsE:
[----:B------:R-:W-:Y:S01]  /*0000*/  LDC R1, c[0x0][0x28] ;  /* 0x00000a00ff017b82 */ /* 0x000fe20000000800 */
[----:B------:R-:W0:Y:S01]  /*0010*/  S2R R158, SR_TID.X ;  /* 0x00000000009e7919 */ /* 0x000e220000002100 */
[----:B------:R-:W-:Y:S01]  /*0020*/  ULDC.64 UR8, c[0x0][0x2c8] ;  /* 0x0000b20000087ab9 */ /* 0x000fe20000000a00 */
[----:B------:R-:W-:Y:S01]  /*0030*/  ULDC.64 UR4, c[0x0][0x208] ;  /* 0x0000820000047ab9 */ /* 0x000fe20000000a00 */
[----:B------:R-:W-:-:S04]  /*0040*/  ISETP.NE.U32.AND P0, PT, RZ, UR8, PT ;  /* 0x00000008ff007c0c */ /* 0x000fc8000bf05070 */
[----:B------:R-:W1:Y:S01]  /*0050*/  S2UR UR6, SR_CTAID.X ;  /* 0x00000000000679c3 */ /* 0x000e620000002500 */
[----:B------:R-:W-:Y:S01]  /*0060*/  ULDC UR10, c[0x0][0x214] ;  /* 0x00008500000a7ab9 */ /* 0x000fe20000000800 */
[----:B------:R-:W-:Y:S02]  /*0070*/  ISETP.NE.AND.EX P0, PT, RZ, UR9, PT, P0 ;  /* 0x00000009ff007c0c */ /* 0x000fe4000bf05300 */
[----:B0-----:R-:W-:-:S04]  /*0080*/  SHF.L.U32 R0, R158, 0x4, RZ ;  /* 0x000000049e007819 */ /* 0x001fc800000006ff */
[----:B------:R-:W-:Y:S02]  /*0090*/  LOP3.LUT R6, R0, 0x7f0, RZ, 0xc0, !PT ;  /* 0x000007f000067812 */ /* 0x000fe400078ec0ff */
[----:B------:R-:W-:Y:S02]  /*00a0*/  LOP3.LUT R0, R158, 0x7f, RZ, 0xc0, !PT ;  /* 0x0000007f9e007812 */ /* 0x000fe400078ec0ff */
[----:B------:R-:W-:Y:S02]  /*00b0*/  IADD3 R2, P1, R6, UR8, RZ ;  /* 0x0000000806027c10 */ /* 0x000fe4000ff3e0ff */
[----:B------:R-:W-:Y:S02]  /*00c0*/  SHF.L.U32 R4, R0, 0x4, RZ ;  /* 0x0000000400047819 */ /* 0x000fe400000006ff */
[----:B------:R-:W-:Y:S02]  /*00d0*/  IADD3.X R3, RZ, UR9, RZ, P1, !PT ;  /* 0x00000009ff037c10 */ /* 0x000fe40008ffe4ff */
[----:B------:R-:W-:-:S03]  /*00e0*/  @P0 IADD3 R28, P1, R4, UR8, RZ ;  /* 0x00000008041c0c10 */ /* 0x000fc6000ff3e0ff */
[----:B------:R0:W5:Y:S01]  /*00f0*/  @P0 LDG.E.128 R8, desc[UR4][R2.64] ;  /* 0x0000000402080981 */ /* 0x000162000c1e1d00 */
[----:B------:R-:W-:Y:S01]  /*0100*/  @P0 IADD3.X R29, RZ, UR9, RZ, P1, !PT ;  /* 0x00000009ff1d0c10 */ /* 0x000fe20008ffe4ff */
[----:B------:R-:W-:Y:S02]  /*0110*/  ULDC.64 UR8, c[0x0][0x278] ;  /* 0x00009e0000087ab9 */ /* 0x000fe40000000a00 */
[----:B------:R0:W5:Y:S04]  /*0120*/  @P0 LDG.E.128 R12, desc[UR4][R2.64+0x800] ;  /* 0x00080004020c0981 */ /* 0x000168000c1e1d00 */
[----:B------:R0:W5:Y:S04]  /*0130*/  @P0 LDG.E.128 R16, desc[UR4][R2.64+0x1000] ;  /* 0x0010000402100981 */ /* 0x000168000c1e1d00 */
[----:B------:R0:W5:Y:S04]  /*0140*/  @P0 LDG.E.128 R88, desc[UR4][R2.64+0x1800] ;  /* 0x0018000402580981 */ /* 0x000168000c1e1d00 */
[----:B------:R0:W5:Y:S04]  /*0150*/  @P0 LDG.E.128 R20, desc[UR4][R2.64+0x2000] ;  /* 0x0020000402140981 */ /* 0x000168000c1e1d00 */
[----:B------:R0:W5:Y:S01]  /*0160*/  @P0 LDG.E.128 R24, desc[UR4][R2.64+0x2800] ;  /* 0x0028000402180981 */ /* 0x000162000c1e1d00 */
[----:B-1----:R-:W-:Y:S01]  /*0170*/  LEA.HI R158, R158, UR6, RZ, 0x19 ;  /* 0x000000069e9e7c11 */ /* 0x002fe2000f8fc8ff */
[----:B------:R-:W-:Y:S01]  /*0180*/  ULDC.64 UR6, c[0x0][0x260] ;  /* 0x0000980000067ab9 */ /* 0x000fe20000000a00 */
[----:B------:R-:W-:Y:S01]  /*0190*/  IADD3 R84, P4, R6, UR8, RZ ;  /* 0x0000000806547c10 */ /* 0x000fe2000ff9e0ff */
[----:B------:R-:W5:Y:S01]  /*01a0*/  @P0 LDG.E.128 R28, desc[UR4][R28.64+0x3000] ;  /* 0x003000041c1c0981 */ /* 0x000f62000c1e1d00 */
[----:B------:R-:W-:-:S02]  /*01b0*/  ISETP.GE.AND P1, PT, R158, UR10, PT ;  /* 0x0000000a9e007c0c */ /* 0x000fc4000bf26270 */
[----:B------:R-:W-:Y:S02]  /*01c0*/  IADD3 R4, P3, R4, UR8, RZ ;  /* 0x0000000804047c10 */ /* 0x000fe4000ff7e0ff */
[----:B------:R-:W-:Y:S02]  /*01d0*/  IADD3 R6, P2, R6, UR6, RZ ;  /* 0x0000000606067c10 */ /* 0x000fe4000ff5e0ff */
[----:B------:R-:W-:Y:S02]  /*01e0*/  IADD3.X R85, RZ, UR9, RZ, P4, !PT ;  /* 0x00000009ff557c10 */ /* 0x000fe4000a7fe4ff */
[----:B------:R-:W-:Y:S02]  /*01f0*/  IADD3.X R5, RZ, UR9, RZ, P3, !PT ;  /* 0x00000009ff057c10 */ /* 0x000fe40009ffe4ff */
[----:B------:R-:W-:-:S03]  /*0200*/  IADD3.X R7, RZ, UR7, RZ, P2, !PT ;  /* 0x00000007ff077c10 */ /* 0x000fc600097fe4ff */
[----:B0-----:R-:W-:Y:S05]  /*0210*/  @P1 EXIT ;  /* 0x000000000000194d */ /* 0x001fea0003800000 */
[----:B------:R-:W2:Y:S01]  /*0220*/  LDG.E.128 R84, desc[UR4][R84.64+0x3000] ;  /* 0x0030000454547981 */ /* 0x000ea2000c1e1d00 */
        /* <DEDUP_REMOVED lines=15> */
[----:B------:R-:W-:Y:S01]  /*0320*/  PRMT R163, R12, 0x7632, R163 ;  /* 0x000076320ca37816 */ /* 0x000fe200000000a3 */
[----:B------:R-:W-:Y:S01]  /*0330*/  ULDC.64 UR6, c[0x0][0x270] ;  /* 0x00009c0000067ab9 */ /* 0x000fe20000000a00 */
[----:B------:R-:W-:Y:S01]  /*0340*/  PRMT R164, R13, 0x7632, R164 ;  /* 0x000076320da47816 */ /* 0x000fe200000000a4 */
[----:B------:R-:W5:Y:S01]  /*0350*/  LDG.E.128 R52, desc[UR4][R6.64+0x800] ;  /* 0x0008000406347981 */ /* 0x000f62000c1e1d00 */
[----:B------:R-:W-:-:S03]  /*0360*/  PRMT R169, R18, 0x7632, R169 ;  /* 0x0000763212a97816 */ /* 0x000fc600000000a9 */
[----:B------:R-:W5:Y:S01]  /*0370*/  LDG.E.128 R48, desc[UR4][R6.64+0x1000] ;  /* 0x0010000406307981 */ /* 0x000f62000c1e1d00 */
[----:B------:R-:W-:-:S03]  /*0380*/  PRMT R170, R19, 0x7632, R170 ;  /* 0x0000763213aa7816 */ /* 0x000fc600000000aa */
[----:B------:R-:W5:Y:S01]  /*0390*/  LDG.E.128 R44, desc[UR4][R6.64+0x1800] ;  /* 0x00180004062c7981 */ /* 0x000f62000c1e1d00 */
[----:B------:R-:W-:-:S03]  /*03a0*/  PRMT R175, R20, 0x7632, R175 ;  /* 0x0000763214af7816 */ /* 0x000fc600000000af */
[----:B------:R-:W5:Y:S01]  /*03b0*/  LDG.E.128 R40, desc[UR4][R6.64+0x2000] ;  /* 0x0020000406287981 */ /* 0x000f62000c1e1d00 */
[----:B------:R-:W-:-:S03]  /*03c0*/  PRMT R178, R21, 0x7632, R178 ;  /* 0x0000763215b27816 */ /* 0x000fc600000000b2 */
[----:B------:R-:W5:Y:S04]  /*03d0*/  LDG.E.128 R36, desc[UR4][R6.64+0x2800] ;  /* 0x0028000406247981 */ /* 0x000f68000c1e1d00 */
[----:B------:R0:W5:Y:S01]  /*03e0*/  LDG.E.128 R32, desc[UR4][R6.64+0x3000] ;  /* 0x0030000406207981 */ /* 0x000162000c1e1d00 */
[----:B------:R-:W-:Y:S01]  /*03f0*/  PRMT R179, R22, 0x7632, R179 ;  /* 0x0000763216b37816 */ /* 0x000fe200000000b3 */
[----:B------:R-:W-:Y:S01]  /*0400*/  HFMA2.MMA R194, -RZ, RZ, 0, 5.9604644775390625e-08 ;  /* 0x00000001ffc27435 */ /* 0x000fe200000001ff */
[----:B------:R-:W-:Y:S01]  /*0410*/  PRMT R180, R23, 0x7632, R180 ;  /* 0x0000763217b47816 */ /* 0x000fe200000000b4 */
[----:B------:R-:W5:Y:S01]  /*0420*/  LDG.E.128 R80, desc[UR4][R4.64] ;  /* 0x0000000404507981 */ /* 0x000f62000c1e1d00 */
[----:B------:R-:W-:Y:S01]  /*0430*/  PRMT R159, R8, 0x7632, R159 ;  /* 0x00007632089f7816 */ /* 0x000fe2000000009f */
[----:B------:R-:W-:Y:S01]  /*0440*/  ULDC UR10, c[0x0][0x290] ;  /* 0x0000a400000a7ab9 */ /* 0x000fe20000000800 */
[----:B------:R-:W-:Y:S01]  /*0450*/  ULDC.64 UR8, c[0x0][0x230] ;  /* 0x00008c0000087ab9 */ /* 0x000fe20000000a00 */
[----:B------:R-:W5:Y:S01]  /*0460*/  LDG.E.128 R76, desc[UR4][R4.64+0x800] ;  /* 0x00080004044c7981 */ /* 0x000f62000c1e1d00 */
[----:B------:R-:W-:Y:S01]  /*0470*/  ULDC.64 UR12, c[0x0][0x210] ;  /* 0x00008400000c7ab9 */ /* 0x000fe20000000a00 */
[----:B0-----:R-:W-:-:S02]  /*0480*/  SHF.L.U32 R6, R12, 0x10, RZ ;  /* 0x000000100c067819 */ /* 0x001fc400000006ff */
[----:B------:R-:W-:Y:S01]  /*0490*/  SHF.L.U32 R7, R13, 0x10, RZ ;  /* 0x000000100d077819 */ /* 0x000fe200000006ff */
[----:B------:R-:W5:Y:S01]  /*04a0*/  LDG.E.128 R72, desc[UR4][R4.64+0x1000] ;  /* 0x0010000404487981 */ /* 0x000f62000c1e1d00 */
[----:B------:R-:W-:Y:S02]  /*04b0*/  SHF.L.U32 R12, R18, 0x10, RZ ;  /* 0x00000010120c7819 */ /* 0x000fe400000006ff */
[----:B------:R-:W-:Y:S01]  /*04c0*/  SHF.L.U32 R13, R19, 0x10, RZ ;  /* 0x00000010130d7819 */ /* 0x000fe200000006ff */
[----:B------:R-:W5:Y:S01]  /*04d0*/  LDG.E.128 R68, desc[UR4][R4.64+0x1800] ;  /* 0x0018000404447981 */ /* 0x000f62000c1e1d00 */
[----:B------:R-:W-:Y:S02]  /*04e0*/  SHF.L.U32 R18, R20, 0x10, RZ ;  /* 0x0000001014127819 */ /* 0x000fe400000006ff */
[----:B------:R-:W-:Y:S01]  /*04f0*/  SHF.L.U32 R19, R21, 0x10, RZ ;  /* 0x0000001015137819 */ /* 0x000fe200000006ff */
[----:B------:R-:W5:Y:S01]  /*0500*/  LDG.E.128 R64, desc[UR4][R4.64+0x2000] ;  /* 0x0020000404407981 */ /* 0x000f62000c1e1d00 */
[----:B------:R-:W-:-:S02]  /*0510*/  SHF.L.U32 R20, R22, 0x10, RZ ;  /* 0x0000001016147819 */ /* 0x000fc400000006ff */
[----:B------:R-:W-:Y:S01]  /*0520*/  SHF.L.U32 R21, R23, 0x10, RZ ;  /* 0x0000001017157819 */ /* 0x000fe200000006ff */
[----:B------:R0:W5:Y:S01]  /*0530*/  LDG.E.128 R60, desc[UR4][R4.64+0x2800] ;  /* 0x00280004043c7981 */ /* 0x000162000c1e1d00 */
        /* <DEDUP_REMOVED lines=11> */
[C---:B------:R-:W-:Y:S02]  /*05f0*/  PRMT R181, R24.reuse, 0x7632, R181 ;  /* 0x0000763218b57816 */ /* 0x040fe400000000b5 */
        /* <DEDUP_REMOVED lines=11> */
[----:B------:R-:W-:Y:S01]  /*06b0*/  ISETP.NE.U32.AND P0, PT, RZ, UR6, PT ;  /* 0x00000006ff007c0c */ /* 0x000fe2000bf05070 */
[----:B------:R-:W-:Y:S01]  /*06c0*/  ULDC.U8 UR6, c[0x0][0x2a0] ;  /* 0x0000a80000067ab9 */ /* 0x000fe20000000000 */
[----:B------:R-:W-:Y:S02]  /*06d0*/  SHF.L.U32 R2, R8, 0x10, RZ ;  /* 0x0000001008027819 */ /* 0x000fe400000006ff */
[----:B------:R-:W-:Y:S02]  /*06e0*/  SHF.L.U32 R3, R9, 0x10, RZ ;  /* 0x0000001009037819 */ /* 0x000fe400000006ff */
[----:B0-----:R-:W-:Y:S02]  /*06f0*/  SHF.L.U32 R4, R10, 0x10, RZ ;  /* 0x000000100a047819 */ /* 0x001fe400000006ff */
        /* <DEDUP_REMOVED lines=42> */
[----:B------:R-:W-:Y:S01]  /*09a0*/  ISETP.NE.AND.EX P0, PT, RZ, UR7, PT, P0 ;  /* 0x00000007ff007c0c */ /* 0x000fe2000bf05300 */
[----:B------:R-:W-:Y:S01]  /*09b0*/  ULDC UR7, c[0x0][0x218] ;  /* 0x0000860000077ab9 */ /* 0x000fe20000000800 */
[----:B--2---:R-:W-:-:S02]  /*09c0*/  PRMT R189, R84, 0x7632, R189 ;  /* 0x0000763254bd7816 */ /* 0x004fc400000000bd */
[----:B------:R-:W-:Y:S02]  /*09d0*/  PRMT R190, R85, 0x7632, R190 ;  /* 0x0000763255be7816 */ /* 0x000fe400000000be */
[----:B------:R-:W-:Y:S02]  /*09e0*/  PRMT R191, R86, 0x7632, R191 ;  /* 0x0000763256bf7816 */ /* 0x000fe400000000bf */
[----:B------:R-:W-:Y:S02]  /*09f0*/  PRMT R192, R87, 0x7632, R192 ;  /* 0x0000763257c07816 */ /* 0x000fe400000000c0 */
[----:B------:R-:W-:Y:S02]  /*0a00*/  SHF.L.U32 R30, R84, 0x10, RZ ;  /* 0x00000010541e7819 */ /* 0x000fe400000006ff */
[----:B------:R-:W-:Y:S02]  /*0a10*/  SHF.L.U32 R31, R85, 0x10, RZ ;  /* 0x00000010551f7819 */ /* 0x000fe400000006ff */
[----:B------:R-:W-:-:S02]  /*0a20*/  SHF.L.U32 R156, R86, 0x10, RZ ;  /* 0x00000010569c7819 */ /* 0x000fc400000006ff */
[----:B------:R-:W-:Y:S02]  /*0a30*/  SHF.L.U32 R157, R87, 0x10, RZ ;  /* 0x00000010579d7819 */ /* 0x000fe400000006ff */
[----:B------:R-:W-:Y:S02]  /*0a40*/  SHF.L.U32 R189, R189, 0x10, RZ ;  /* 0x00000010bdbd7819 */ /* 0x000fe400000006ff */
[----:B------:R-:W-:Y:S02]  /*0a50*/  SHF.L.U32 R190, R190, 0x10, RZ ;  /* 0x00000010bebe7819 */ /* 0x000fe400000006ff */
[----:B------:R-:W-:Y:S02]  /*0a60*/  SHF.L.U32 R191, R191, 0x10, RZ ;  /* 0x00000010bfbf7819 */ /* 0x000fe400000006ff */
[----:B------:R-:W-:-:S07]  /*0a70*/  SHF.L.U32 R192, R192, 0x10, RZ ;  /* 0x00000010c0c07819 */ /* 0x000fce00000006ff */
.L_x_16731:
[----:B0-----:R-:W0:Y:S01]  /*0a80*/  LDC.64 R148, c[0x0][0x220] ;  /* 0x00008800ff947b82 */ /* 0x001e220000000a00 */
[----:B------:R-:W-:Y:S01]  /*0a90*/  IMAD R92, R158, UR7, RZ ;  /* 0x000000079e5c7c24 */ /* 0x000fe2000f8e02ff */
[----:B------:R-:W-:-:S04]  /*0aa0*/  ISETP.NE.U32.AND P2, PT, RZ, UR8, PT ;  /* 0x00000008ff007c0c */ /* 0x000fc8000bf45070 */
[----:B------:R-:W-:Y:S02]  /*0ab0*/  SHF.R.S32.HI R93, RZ, 0x1f, R92 ;  /* 0x0000001fff5d7819 */ /* 0x000fe4000001145c */
[----:B------:R-:W1:Y:S02]  /*0ac0*/  @P0 LDC.64 R96, c[0x0][0x270] ;  /* 0x00009c00ff600b82 */ /* 0x000e640000000a00 */
[----:B------:R-:W-:Y:S02]  /*0ad0*/  LEA.HI R93, R93, R92, RZ, 0x3 ;  /* 0x0000005c5d5d7211 */ /* 0x000fe400078f18ff */
[----:B------:R-:W-:Y:S02]  /*0ae0*/  ISETP.NE.AND.EX P2, PT, RZ, UR9, PT, P2 ;  /* 0x00000009ff007c0c */ /* 0x000fe4000bf45320 */
[----:B------:R-:W-:Y:S02]  /*0af0*/  LEA.HI.SX32 R193, R93, R0, 0x1d ;  /* 0x000000005dc17211 */ /* 0x000fe400078feaff */
[----:B------:R-:W-:Y:S01]  /*0b00*/  MOV R196, 0x3f800000 ;  /* 0x3f80000000c47802 */ /* 0x000fe20000000f00 */
[----:B------:R-:W2:Y:S02]  /*0b10*/  LDC.64 R176, c[0x0][0x238] ;  /* 0x00008e00ffb07b82 */ /* 0x000ea40000000a00 */
[----:B0-----:R-:W-:-:S06]  /*0b20*/  IMAD.WIDE.U32 R92, R193, 0x10, R148 ;  /* 0x00000010c15c7825 */ /* 0x001fcc00078e0094 */
[----:B------:R-:W0:Y:S01]  /*0b30*/  @P2 LDC.64 R98, c[0x0][0x230] ;  /* 0x00008c00ff622b82 */ /* 0x000e220000000a00 */
[----:B------:R-:W3:Y:S01]  /*0b40*/  LDG.E.128 R92, desc[UR4][R92.64] ;  /* 0x000000045c5c7981 */ /* 0x000ee2000c1e1d00 */
[----:B-1----:R-:W-:Y:S01]  /*0b50*/  @P0 IMAD.WIDE R96, R158, 0x2, R96 ;  /* 0x000000029e600825 */ /* 0x002fe200078e0260 */
[----:B------:R-:W-:-:S05]  /*0b60*/  ISETP.NE.U32.AND P1, PT, RZ, UR8, PT ;  /* 0x00000008ff007c0c */ /* 0x000fca000bf25070 */
[----:B------:R-:W1:Y:S01]  /*0b70*/  @P2 LDC.64 R114, c[0x0][0x230] ;  /* 0x00008c00ff722b82 */ /* 0x000e620000000a00 */
[----:B------:R-:W4:Y:S01]  /*0b80*/  @P0 LDG.E.U16 R96, desc[UR4][R96.64] ;  /* 0x0000000460600981 */ /* 0x000f22000c1e1500 */
[----:B0-----:R-:W-:-:S05]  /*0b90*/  @P2 IMAD.WIDE.U32 R98, R193, 0x20, R98 ;  /* 0x00000020c1622825 */ /* 0x001fca00078e0062 */
[----:B------:R-:W4:Y:S04]  /*0ba0*/  @P2 LDG.E.128 R84, desc[UR4][R98.64] ;  /* 0x0000000462542981 */ /* 0x000f28000c1e1d00 */
[----:B------:R0:W4:Y:S01]  /*0bb0*/  @P2 LDG.E.128 R88, desc[UR4][R98.64+0x10] ;  /* 0x0000100462582981 */ /* 0x000122000c1e1d00 */
[----:B------:R-:W-:Y:S02]  /*0bc0*/  ISETP.NE.AND.EX P1, PT, RZ, UR9, PT, P1 ;  /* 0x00000009ff007c0c */ /* 0x000fe4000bf25310 */
[----:B0----5:R-:W-:Y:S02]  /*0bd0*/  SHF.L.U32 R98, R83, 0x10, RZ ;  /* 0x0000001053627819 */ /* 0x021fe400000006ff */
[----:B------:R-:W-:-:S04]  /*0be0*/  PRMT R99, R82, 0x7632, R99 ;  /* 0x0000763252637816 */ /* 0x000fc80000000063 */
[----:B------:R-:W-:Y:S02]  /*0bf0*/  SHF.L.U32 R106, R99, 0x10, RZ ;  /* 0x00000010636a7819 */ /* 0x000fe400000006ff */
[C---:B------:R-:W-:Y:S01]  /*0c00*/  IADD3 R195, R193.reuse, 0x80, RZ ;  /* 0x00000080c1c37810 */ /* 0x040fe20007ffe0ff */
[----:B--2---:R-:W-:-:S04]  /*0c10*/  IMAD.WIDE.U32 R112, R193, 0x20, R176 ;  /* 0x00000020c1707825 */ /* 0x004fc800078e00b0 */
[----:B------:R-:W-:-:S04]  /*0c20*/  IMAD.WIDE.U32 R108, R195, 0x10, R148 ;  /* 0x00000010c36c7825 */ /* 0x000fc800078e0094 */
[----:B-1----:R-:W-:Y:S01]  /*0c30*/  @P2 IMAD.WIDE.U32 R114, R195, 0x20, R114 ;  /* 0x00000020c3722825 */ /* 0x002fe200078e0072 */
[C---:B---3--:R-:W-:Y:S02]  /*0c40*/  PRMT R97, R93.reuse, 0x7632, R97 ;  /* 0x000076325d617816 */ /* 0x048fe40000000061 */
[----:B------:R-:W-:Y:S02]  /*0c50*/  SHF.L.U32 R93, R93, 0x10, RZ ;  /* 0x000000105d5d7819 */ /* 0x000fe400000006ff */
[----:B------:R-:W-:Y:S02]  /*0c60*/  PRMT R103, R94, 0x7632, R103 ;  /* 0x000076325e677816 */ /* 0x000fe40000000067 */
[----:B----4-:R-:W-:Y:S02]  /*0c70*/  @P0 SHF.L.U32 R196, R96, 0x10, RZ ;  /* 0x0000001060c40819 */ /* 0x010fe400000006ff */
[----:B------:R-:W-:Y:S02]  /*0c80*/  SHF.L.U32 R105, R94, 0x10, RZ ;  /* 0x000000105e697819 */ /* 0x000fe400000006ff */
[----:B------:R-:W-:Y:S01]  /*0c90*/  PRMT R107, R95, 0x7632, R107 ;  /* 0x000076325f6b7816 */ /* 0x000fe2000000006b */
[----:B------:R-:W-:Y:S01]  /*0ca0*/  FMUL.FTZ R93, R93, R196 ;  /* 0x000000c45d5d7220 */ /* 0x000fe20000410000 */
[----:B------:R-:W-:-:S02]  /*0cb0*/  SHF.L.U32 R95, R95, 0x10, RZ ;  /* 0x000000105f5f7819 */ /* 0x000fc400000006ff */
[----:B------:R-:W-:Y:S02]  /*0cc0*/  SHF.L.U32 R94, R81, 0x10, RZ ;  /* 0x00000010515e7819 */ /* 0x000fe400000006ff */
[C---:B------:R-:W-:Y:S01]  /*0cd0*/  SHF.L.U32 R101, R92.reuse, 0x10, RZ ;  /* 0x000000105c657819 */ /* 0x040fe200000006ff */
[----:B------:R-:W-:Y:S01]  /*0ce0*/  FMUL.FTZ R95, R95, R196 ;  /* 0x000000c45f5f7220 */ /* 0x000fe20000410000 */
[----:B------:R-:W-:Y:S01]  /*0cf0*/  PRMT R100, R92, 0x7632, R100 ;  /* 0x000076325c647816 */ /* 0x000fe20000000064 */
[----:B------:R-:W-:Y:S01]  /*0d00*/  FMUL.FTZ R94, R93, R94 ;  /* 0x0000005e5d5e7220 */ /* 0x000fe20000410000 */
[C---:B------:R-:W-:Y:S01]  /*0d10*/  SHF.L.U32 R92, R80.reuse, 0x10, RZ ;  /* 0x00000010505c7819 */ /* 0x040fe200000006ff */
[----:B------:R-:W-:Y:S01]  /*0d20*/  FMUL.FTZ R101, R101, R196 ;  /* 0x000000c465657220 */ /* 0x000fe20000410000 */
[----:B------:R-:W-:Y:S01]  /*0d30*/  PRMT R93, R80, 0x7632, R93 ;  /* 0x00007632505d7816 */ /* 0x000fe2000000005d */
[----:B------:R-:W-:Y:S01]  /*0d40*/  FMUL.FTZ R98, R95, R98 ;  /* 0x000000625f627220 */ /* 0x000fe20000410000 */
[----:B------:R-:W-:Y:S01]  /*0d50*/  PRMT R95, R81, 0x7632, R95 ;  /* 0x00007632515f7816 */ /* 0x000fe2000000005f */
[----:B------:R-:W-:Y:S01]  /*0d60*/  FMUL.FTZ R92, R101, R92 ;  /* 0x0000005c655c7220 */ /* 0x000fe20000410000 */
[----:B------:R-:W-:-:S02]  /*0d70*/  SHF.L.U32 R102, R93, 0x10, RZ ;  /* 0x000000105d667819 */ /* 0x000fc400000006ff */
[----:B------:R-:W-:Y:S02]  /*0d80*/  SHF.L.U32 R97, R97, 0x10, RZ ;  /* 0x0000001061617819 */ /* 0x000fe400000006ff */
[----:B------:R-:W-:Y:S02]  /*0d90*/  PRMT R101, R83, 0x7632, R101 ;  /* 0x0000763253657816 */ /* 0x000fe40000000065 */
[----:B------:R-:W-:Y:S02]  /*0da0*/  SHF.L.U32 R93, R100, 0x10, RZ ;  /* 0x00000010645d7819 */ /* 0x000fe400000006ff */
[----:B------:R-:W-:Y:S02]  /*0db0*/  SHF.L.U32 R103, R103, 0x10, RZ ;  /* 0x0000001067677819 */ /* 0x000fe400000006ff */
[----:B------:R-:W-:Y:S01]  /*0dc0*/  SHF.L.U32 R107, R107, 0x10, RZ ;  /* 0x000000106b6b7819 */ /* 0x000fe200000006ff */
[-C--:B------:R-:W-:Y:S01]  /*0dd0*/  FMUL.FTZ R97, R97, R196.reuse ;  /* 0x000000c461617220 */ /* 0x080fe20000410000 */
[----:B------:R-:W-:Y:S01]  /*0de0*/  SHF.L.U32 R104, R95, 0x10, RZ ;  /* 0x000000105f687819 */ /* 0x000fe200000006ff */
[-C--:B------:R-:W-:Y:S01]  /*0df0*/  FMUL.FTZ R105, R105, R196.reuse ;  /* 0x000000c469697220 */ /* 0x080fe20000410000 */
[----:B------:R-:W-:Y:S01]  /*0e00*/  SHF.L.U32 R96, R82, 0x10, RZ ;  /* 0x0000001052607819 */ /* 0x000fe200000006ff */
[-C--:B------:R-:W-:Y:S01]  /*0e10*/  FMUL.FTZ R93, R93, R196.reuse ;  /* 0x000000c45d5d7220 */ /* 0x080fe20000410000 */
[----:B------:R-:W-:Y:S01]  /*0e20*/  SHF.L.U32 R100, R101, 0x10, RZ ;  /* 0x0000001065647819 */ /* 0x000fe200000006ff */
[-C--:B------:R-:W-:Y:S01]  /*0e30*/  FMUL.FTZ R103, R103, R196.reuse ;  /* 0x000000c467677220 */ /* 0x080fe20000410000 */
        /* <DEDUP_REMOVED lines=23> */
[----:B------:R-:W-:Y:S01]  /*0fb0*/  MOV R106, R90 ;  /* 0x0000005a006a7202 */ /* 0x000fe20000000f00 */
[----:B------:R-:W3:Y:S01]  /*0fc0*/  @P2 LDG.E.128 R100, desc[UR4][R114.64] ;  /* 0x0000000472642981 */ /* 0x000ee2000c1e1d00 */
[----:B------:R-:W-:-:S06]  /*0fd0*/  MOV R107, R91 ;  /* 0x0000005b006b7202 */ /* 0x000fcc0000000f00 */
[----:B------:R1:W4:Y:S02]  /*0fe0*/  @P2 LDG.E.128 R104, desc[UR4][R114.64+0x10] ;  /* 0x0000100472682981 */ /* 0x000324000c1e1d00 */
[----:B-1----:R-:W-:Y:S02]  /*0ff0*/  SHF.L.U32 R114, R79, 0x10, RZ ;  /* 0x000000104f727819 */ /* 0x002fe400000006ff */
[C---:B------:R-:W-:Y:S02]  /*1000*/  PRMT R115, R78.reuse, 0x7632, R115 ;  /* 0x000076324e737816 */ /* 0x040fe40000000073 */
[----:B0-----:R-:W-:Y:S02]  /*1010*/  SHF.L.U32 R112, R78, 0x10, RZ ;  /* 0x000000104e707819 */ /* 0x001fe400000006ff */
[----:B------:R-:W-:Y:S02]  /*1020*/  SHF.L.U32 R122, R115, 0x10, RZ ;  /* 0x00000010737a7819 */ /* 0x000fe400000006ff */
[----:B------:R-:W-:-:S02]  /*1030*/  IADD3 R197, R193, 0x100, RZ ;  /* 0x00000100c1c57810 */ /* 0x000fc40007ffe0ff */
[C---:B--2---:R-:W-:Y:S02]  /*1040*/  PRMT R118, R109.reuse, 0x7632, R118 ;  /* 0x000076326d767816 */ /* 0x044fe40000000076 */
[----:B------:R-:W-:Y:S02]  /*1050*/  SHF.L.U32 R109, R109, 0x10, RZ ;  /* 0x000000106d6d7819 */ /* 0x000fe400000006ff */
[C---:B------:R-:W-:Y:S02]  /*1060*/  PRMT R119, R110.reuse, 0x7632, R119 ;  /* 0x000076326e777816 */ /* 0x040fe40000000077 */
[----:B------:R-:W-:Y:S01]  /*1070*/  SHF.L.U32 R121, R110, 0x10, RZ ;  /* 0x000000106e797819 */ /* 0x000fe200000006ff */
[----:B------:R-:W-:Y:S01]  /*1080*/  FMUL.FTZ R109, R109, R196 ;  /* 0x000000c46d6d7220 */ /* 0x000fe20000410000 */
[----:B------:R-:W-:Y:S02]  /*1090*/  PRMT R123, R111, 0x7632, R123 ;  /* 0x000076326f7b7816 */ /* 0x000fe4000000007b */
[----:B------:R-:W-:-:S02]  /*10a0*/  SHF.L.U32 R110, R77, 0x10, RZ ;  /* 0x000000104d6e7819 */ /* 0x000fc400000006ff */
[C---:B------:R-:W-:Y:S02]  /*10b0*/  SHF.L.U32 R117, R108.reuse, 0x10, RZ ;  /* 0x000000106c757819 */ /* 0x040fe400000006ff */
[----:B------:R-:W-:Y:S01]  /*10c0*/  SHF.L.U32 R111, R111, 0x10, RZ ;  /* 0x000000106f6f7819 */ /* 0x000fe200000006ff */
[----:B------:R-:W-:Y:S01]  /*10d0*/  FMUL.FTZ R110, R109, R110 ;  /* 0x0000006e6d6e7220 */ /* 0x000fe20000410000 */
[----:B------:R-:W-:Y:S01]  /*10e0*/  PRMT R113, R108, 0x7632, R113 ;  /* 0x000076326c717816 */ /* 0x000fe20000000071 */
[-C--:B------:R-:W-:Y:S01]  /*10f0*/  FMUL.FTZ R117, R117, R196.reuse ;  /* 0x000000c475757220 */ /* 0x080fe20000410000 */
[C---:B------:R-:W-:Y:S01]  /*1100*/  SHF.L.U32 R108, R76.reuse, 0x10, RZ ;  /* 0x000000104c6c7819 */ /* 0x040fe200000006ff */
[----:B------:R-:W-:Y:S01]  /*1110*/  FMUL.FTZ R111, R111, R196 ;  /* 0x000000c46f6f7220 */ /* 0x000fe20000410000 */
[----:B------:R-:W-:Y:S02]  /*1120*/  PRMT R109, R76, 0x7632, R109 ;  /* 0x000076324c6d7816 */ /* 0x000fe4000000006d */
[----:B------:R-:W-:Y:S01]  /*1130*/  SHF.L.U32 R113, R113, 0x10, RZ ;  /* 0x0000001071717819 */ /* 0x000fe200000006ff */
[----:B------:R-:W-:Y:S01]  /*1140*/  FMUL.FTZ R108, R117, R108 ;  /* 0x0000006c756c7220 */ /* 0x000fe20000410000 */
[----:B------:R-:W-:Y:S01]  /*1150*/  FMUL.FTZ R114, R111, R114 ;  /* 0x000000726f727220 */ /* 0x000fe20000410000 */
[----:B------:R-:W-:-:S02]  /*1160*/  SHF.L.U32 R116, R109, 0x10, RZ ;  /* 0x000000106d747819 */ /* 0x000fc400000006ff */
[----:B------:R-:W-:Y:S02]  /*1170*/  PRMT R111, R77, 0x7632, R111 ;  /* 0x000076324d6f7816 */ /* 0x000fe4000000006f */
        /* <DEDUP_REMOVED lines=16> */
[----:B------:R-:W-:-:S04]  /*1280*/  IMAD.WIDE.U32 R120, R195, 0x20, R176 ;  /* 0x00000020c3787825 */ /* 0x000fc800078e00b0 */
        /* <DEDUP_REMOVED lines=9> */
[----:B------:R-:W0:Y:S01]  /*1320*/  @P2 LDC.64 R122, c[0x0][0x230] ;  /* 0x00008c00ff7a2b82 */ /* 0x000e220000000a00 */
[----:B------:R-:W-:Y:S04]  /*1330*/  STG.E.128 desc[UR4][R120.64], R108 ;  /* 0x0000006c78007986 */ /* 0x000fe8000c101d04 */
[----:B------:R1:W-:Y:S04]  /*1340*/  STG.E.128 desc[UR4][R120.64+0x10], R112 ;  /* 0x0000107078007986 */ /* 0x0003e8000c101d04 */
[----:B------:R-:W2:Y:S01]  /*1350*/  LDG.E.128 R116, desc[UR4][R116.64] ;  /* 0x0000000474747981 */ /* 0x000ea2000c1e1d00 */
[----:B------:R-:W-:-:S02]  /*1360*/  @P2 MOV R84, R100 ;  /* 0x0000006400542202 */ /* 0x000fc40000000f00 */
[----:B------:R-:W-:Y:S02]  /*1370*/  @P2 MOV R85, R101 ;  /* 0x0000006500552202 */ /* 0x000fe40000000f00 */
[----:B------:R-:W-:Y:S02]  /*1380*/  @P2 MOV R86, R102 ;  /* 0x0000006600562202 */ /* 0x000fe40000000f00 */
[----:B------:R-:W-:Y:S02]  /*1390*/  @P2 MOV R87, R103 ;  /* 0x0000006700572202 */ /* 0x000fe40000000f00 */
[----:B------:R-:W-:Y:S02]  /*13a0*/  @P2 MOV R88, R104 ;  /* 0x0000006800582202 */ /* 0x000fe40000000f00 */
[----:B------:R-:W-:Y:S01]  /*13b0*/  @P2 MOV R89, R105 ;  /* 0x0000006900592202 */ /* 0x000fe20000000f00 */
[----:B0-----:R-:W-:Y:S01]  /*13c0*/  @P2 IMAD.WIDE.U32 R122, R197, 0x20, R122 ;  /* 0x00000020c57a2825 */ /* 0x001fe200078e007a */
[----:B------:R-:W-:-:S02]  /*13d0*/  @P2 MOV R90, R106 ;  /* 0x0000006a005a2202 */ /* 0x000fc40000000f00 */
[----:B------:R-:W-:Y:S02]  /*13e0*/  @P2 MOV R91, R107 ;  /* 0x0000006b005b2202 */ /* 0x000fe40000000f00 */
[----:B------:R-:W3:Y:S04]  /*13f0*/  @P2 LDG.E.128 R100, desc[UR4][R122.64] ;  /* 0x000000047a642981 */ /* 0x000ee8000c1e1d00 */
[----:B------:R0:W4:Y:S02]  /*1400*/  @P2 LDG.E.128 R104, desc[UR4][R122.64+0x10] ;  /* 0x000010047a682981 */ /* 0x000124000c1e1d00 */
[----:B0-----:R-:W-:Y:S02]  /*1410*/  SHF.L.U32 R122, R75, 0x10, RZ ;  /* 0x000000104b7a7819 */ /* 0x001fe400000006ff */
[----:B------:R-:W-:-:S02]  /*1420*/  PRMT R123, R74, 0x7632, R123 ;  /* 0x000076324a7b7816 */ /* 0x000fc4000000007b */
[----:B-1----:R-:W-:Y:S02]  /*1430*/  SHF.L.U32 R120, R74, 0x10, RZ ;  /* 0x000000104a787819 */ /* 0x002fe400000006ff */
[----:B------:R-:W-:Y:S02]  /*1440*/  SHF.L.U32 R130, R123, 0x10, RZ ;  /* 0x000000107b827819 */ /* 0x000fe400000006ff */
[----:B------:R-:W-:Y:S02]  /*1450*/  IADD3 R199, R193, 0x180, RZ ;  /* 0x00000180c1c77810 */ /* 0x000fe40007ffe0ff */
[C---:B--2---:R-:W-:Y:S02]  /*1460*/  PRMT R126, R117.reuse, 0x7632, R126 ;  /* 0x00007632757e7816 */ /* 0x044fe4000000007e */
[----:B------:R-:W-:Y:S02]  /*1470*/  SHF.L.U32 R117, R117, 0x10, RZ ;  /* 0x0000001075757819 */ /* 0x000fe400000006ff */
[----:B------:R-:W-:-:S02]  /*1480*/  PRMT R127, R118, 0x7632, R127 ;  /* 0x00007632767f7816 */ /* 0x000fc4000000007f */
[----:B------:R-:W-:Y:S01]  /*1490*/  SHF.L.U32 R129, R118, 0x10, RZ ;  /* 0x0000001076817819 */ /* 0x000fe200000006ff */
[----:B------:R-:W-:Y:S01]  /*14a0*/  FMUL.FTZ R117, R117, R196 ;  /* 0x000000c475757220 */ /* 0x000fe20000410000 */
[----:B------:R-:W-:Y:S02]  /*14b0*/  PRMT R131, R119, 0x7632, R131 ;  /* 0x0000763277837816 */ /* 0x000fe40000000083 */
[----:B------:R-:W-:Y:S02]  /*14c0*/  SHF.L.U32 R118, R73, 0x10, RZ ;  /* 0x0000001049767819 */ /* 0x000fe400000006ff */
[C---:B------:R-:W-:Y:S02]  /*14d0*/  SHF.L.U32 R125, R116.reuse, 0x10, RZ ;  /* 0x00000010747d7819 */ /* 0x040fe400000006ff */
[----:B------:R-:W-:Y:S01]  /*14e0*/  SHF.L.U32 R119, R119, 0x10, RZ ;  /* 0x0000001077777819 */ /* 0x000fe200000006ff */
[----:B------:R-:W-:Y:S01]  /*14f0*/  FMUL.FTZ R118, R117, R118 ;  /* 0x0000007675767220 */ /* 0x000fe20000410000 */
[----:B------:R-:W-:Y:S01]  /*1500*/  PRMT R121, R116, 0x7632, R121 ;  /* 0x0000763274797816 */ /* 0x000fe20000000079 */
[-C--:B------:R-:W-:Y:S01]  /*1510*/  FMUL.FTZ R125, R125, R196.reuse ;  /* 0x000000c47d7d7220 */ /* 0x080fe20000410000 */
[C---:B------:R-:W-:Y:S01]  /*1520*/  SHF.L.U32 R116, R72.reuse, 0x10, RZ ;  /* 0x0000001048747819 */ /* 0x040fe200000006ff */
[----:B------:R-:W-:Y:S01]  /*1530*/  FMUL.FTZ R119, R119, R196 ;  /* 0x000000c477777220 */ /* 0x000fe20000410000 */
[----:B------:R-:W-:-:S02]  /*1540*/  PRMT R117, R72, 0x7632, R117 ;  /* 0x0000763248757816 */ /* 0x000fc40000000075 */
[----:B------:R-:W-:Y:S01]  /*1550*/  SHF.L.U32 R121, R121, 0x10, RZ ;  /* 0x0000001079797819 */ /* 0x000fe200000006ff */
[----:B------:R-:W-:Y:S01]  /*1560*/  FMUL.FTZ R116, R125, R116 ;  /* 0x000000747d747220 */ /* 0x000fe20000410000 */
[----:B------:R-:W-:Y:S01]  /*1570*/  FMUL.FTZ R122, R119, R122 ;  /* 0x0000007a777a7220 */ /* 0x000fe20000410000 */
[----:B------:R-:W-:Y:S02]  /*1580*/  SHF.L.U32 R124, R117, 0x10, RZ ;  /* 0x00000010757c7819 */ /* 0x000fe400000006ff */
[----:B------:R-:W-:Y:S02]  /*1590*/  PRMT R119, R73, 0x7632, R119 ;  /* 0x0000763249777816 */ /* 0x000fe40000000077 */
[----:B------:R-:W-:Y:S02]  /*15a0*/  PRMT R125, R75, 0x7632, R125 ;  /* 0x000076324b7d7816 */ /* 0x000fe4000000007d */
[----:B------:R-:W-:Y:S02]  /*15b0*/  SHF.L.U32 R117, R126, 0x10, RZ ;  /* 0x000000107e757819 */ /* 0x000fe400000006ff */
[----:B------:R-:W-:-:S02]  /*15c0*/  SHF.L.U32 R127, R127, 0x10, RZ ;  /* 0x000000107f7f7819 */ /* 0x000fc400000006ff */
        /* <DEDUP_REMOVED lines=103> */
[----:B------:R0:W4:Y:S01]  /*1c40*/  @P2 LDG.E.128 R104, desc[UR4][R136.64+0x10] ;  /* 0x0000100488682981 */ /* 0x000122000c1e1d00 */
[----:B-1----:R-:W-:Y:S02]  /*1c50*/  SHF.L.U32 R138, R67, 0x10, RZ ;  /* 0x00000010438a7819 */ /* 0x002fe400000006ff */
[C---:B0-----:R-:W-:Y:S02]  /*1c60*/  PRMT R137, R66.reuse, 0x7632, R137 ;  /* 0x0000763242897816 */ /* 0x041fe40000000089 */
[----:B------:R-:W-:-:S02]  /*1c70*/  SHF.L.U32 R136, R66, 0x10, RZ ;  /* 0x0000001042887819 */ /* 0x000fc400000006ff */
[----:B------:R-:W-:Y:S02]  /*1c80*/  SHF.L.U32 R146, R137, 0x10, RZ ;  /* 0x0000001089927819 */ /* 0x000fe400000006ff */
[----:B------:R-:W-:Y:S02]  /*1c90*/  IADD3 R203, R193, 0x280, RZ ;  /* 0x00000280c1cb7810 */ /* 0x000fe40007ffe0ff */
[C---:B--2---:R-:W-:Y:S02]  /*1ca0*/  PRMT R142, R133.reuse, 0x7632, R142 ;  /* 0x00007632858e7816 */ /* 0x044fe4000000008e */
[----:B------:R-:W-:Y:S02]  /*1cb0*/  SHF.L.U32 R133, R133, 0x10, RZ ;  /* 0x0000001085857819 */ /* 0x000fe400000006ff */
[C---:B------:R-:W-:Y:S02]  /*1cc0*/  PRMT R143, R134.reuse, 0x7632, R143 ;  /* 0x00007632868f7816 */ /* 0x040fe4000000008f */
[----:B------:R-:W-:Y:S01]  /*1cd0*/  SHF.L.U32 R145, R134, 0x10, RZ ;  /* 0x0000001086917819 */ /* 0x000fe200000006ff */
[----:B------:R-:W-:Y:S01]  /*1ce0*/  FMUL.FTZ R133, R133, R196 ;  /* 0x000000c485857220 */ /* 0x000fe20000410000 */
[----:B------:R-:W-:-:S02]  /*1cf0*/  PRMT R147, R135, 0x7632, R147 ;  /* 0x0000763287937816 */ /* 0x000fc40000000093 */
        /* <DEDUP_REMOVED lines=56> */
[----:B0-----:R-:W-:-:S04]  /*2080*/  PRMT R145, R62, 0x7632, R145 ;  /* 0x000076323e917816 */ /* 0x001fc80000000091 */
[----:B------:R-:W-:Y:S02]  /*2090*/  SHF.L.U32 R198, R145, 0x10, RZ ;  /* 0x0000001091c67819 */ /* 0x000fe400000006ff */
[----:B------:R-:W-:Y:S02]  /*20a0*/  SHF.L.U32 R144, R62, 0x10, RZ ;  /* 0x000000103e907819 */ /* 0x000fe400000006ff */
[----:B------:R-:W-:-:S05]  /*20b0*/  IADD3 R205, R193, 0x300, RZ ;  /* 0x00000300c1cd7810 */ /* 0x000fca0007ffe0ff */
[----:B------:R-:W-:Y:S01]  /*20c0*/  IMAD.WIDE.U32 R148, R205, 0x10, R148 ;  /* 0x00000010cd947825 */ /* 0x000fe200078e0094 */
[C---:B--2---:R-:W-:Y:S02]  /*20d0*/  PRMT R152, R141.reuse, 0x7632, R152 ;  /* 0x000076328d987816 */ /* 0x044fe40000000098 */
[----:B------:R-:W-:Y:S02]  /*20e0*/  SHF.L.U32 R141, R141, 0x10, RZ ;  /* 0x000000108d8d7819 */ /* 0x000fe400000006ff */
[----:B------:R-:W-:Y:S02]  /*20f0*/  SHF.L.U32 R151, R140, 0x10, RZ ;  /* 0x000000108c977819 */ /* 0x000fe400000006ff */
[C---:B------:R-:W-:Y:S02]  /*2100*/  PRMT R153, R142.reuse, 0x7632, R153 ;  /* 0x000076328e997816 */ /* 0x040fe40000000099 */
[----:B------:R-:W-:Y:S01]  /*2110*/  SHF.L.U32 R155, R142, 0x10, RZ ;  /* 0x000000108e9b7819 */ /* 0x000fe200000006ff */
[----:B------:R-:W-:Y:S01]  /*2120*/  FMUL.FTZ R141, R141, R196 ;  /* 0x000000c48d8d7220 */ /* 0x000fe20000410000 */
[----:B------:R-:W-:-:S02]  /*2130*/  PRMT R200, R143, 0x7632, R200 ;  /* 0x000076328fc87816 */ /* 0x000fc400000000c8 */
[----:B------:R-:W-:Y:S02]  /*2140*/  SHF.L.U32 R142, R61, 0x10, RZ ;  /* 0x000000103d8e7819 */ /* 0x000fe400000006ff */
[----:B------:R-:W-:Y:S02]  /*2150*/  SHF.L.U32 R143, R143, 0x10, RZ ;  /* 0x000000108f8f7819 */ /* 0x000fe400000006ff */
[----:B------:R-:W-:Y:S01]  /*2160*/  PRMT R147, R140, 0x7632, R147 ;  /* 0x000076328c937816 */ /* 0x000fe20000000093 */
[----:B------:R-:W-:Y:S01]  /*2170*/  FMUL.FTZ R151, R151, R196 ;  /* 0x000000c497977220 */ /* 0x000fe20000410000 */
[C---:B------:R-:W-:Y:S01]  /*2180*/  SHF.L.U32 R140, R60.reuse, 0x10, RZ ;  /* 0x000000103c8c7819 */ /* 0x040fe200000006ff */
[----:B------:R-:W-:Y:S01]  /*2190*/  FMUL.FTZ R142, R141, R142 ;  /* 0x0000008e8d8e7220 */ /* 0x000fe20000410000 */
[----:B------:R-:W-:Y:S01]  /*21a0*/  FMUL.FTZ R143, R143, R196 ;  /* 0x000000c48f8f7220 */ /* 0x000fe20000410000 */
[----:B------:R-:W-:Y:S02]  /*21b0*/  PRMT R141, R60, 0x7632, R141 ;  /* 0x000076323c8d7816 */ /* 0x000fe4000000008d */
[----:B------:R-:W-:Y:S01]  /*21c0*/  FMUL.FTZ R140, R151, R140 ;  /* 0x0000008c978c7220 */ /* 0x000fe20000410000 */
[----:B------:R-:W-:-:S02]  /*21d0*/  SHF.L.U32 R147, R147, 0x10, RZ ;  /* 0x0000001093937819 */ /* 0x000fc400000006ff */
[----:B------:R-:W-:Y:S01]  /*21e0*/  SHF.L.U32 R153, R153, 0x10, RZ ;  /* 0x0000001099997819 */ /* 0x000fe200000006ff */
[----:B------:R-:W-:Y:S01]  /*21f0*/  FMUL.FTZ R146, R143, R146 ;  /* 0x000000928f927220 */ /* 0x000fe20000410000 */
[----:B------:R-:W-:Y:S02]  /*2200*/  PRMT R151, R63, 0x7632, R151 ;  /* 0x000076323f977816 */ /* 0x000fe40000000097 */
[----:B------:R-:W-:Y:S02]  /*2210*/  SHF.L.U32 R145, R200, 0x10, RZ ;  /* 0x00000010c8917819 */ /* 0x000fe400000006ff */
[----:B------:R-:W-:Y:S02]  /*2220*/  SHF.L.U32 R150, R141, 0x10, RZ ;  /* 0x000000108d967819 */ /* 0x000fe400000006ff */
[----:B------:R-:W-:Y:S02]  /*2230*/  PRMT R143, R61, 0x7632, R143 ;  /* 0x000076323d8f7816 */ /* 0x000fe4000000008f */
[----:B------:R-:W-:Y:S01]  /*2240*/  SHF.L.U32 R141, R152, 0x10, RZ ;  /* 0x00000010988d7819 */ /* 0x000fe200000006ff */
[-C--:B------:R-:W-:Y:S01]  /*2250*/  FMUL.FTZ R147, R147, R196.reuse ;  /* 0x000000c493937220 */ /* 0x080fe20000410000 */
[----:B------:R-:W-:Y:S01]  /*2260*/  SHF.L.U32 R152, R151, 0x10, RZ ;  /* 0x0000001097987819 */ /* 0x000fe200000006ff */
[-C--:B------:R-:W-:Y:S01]  /*2270*/  FMUL.FTZ R153, R153, R196.reuse ;  /* 0x000000c499997220 */ /* 0x080fe20000410000 */
[-C--:B------:R-:W-:Y:S01]  /*2280*/  FMUL.FTZ R151, R145, R196.reuse ;  /* 0x000000c491977220 */ /* 0x080fe20000410000 */
[----:B------:R-:W-:Y:S01]  /*2290*/  SHF.L.U32 R154, R143, 0x10, RZ ;  /* 0x000000108f9a7819 */ /* 0x000fe200000006ff */
[----:B------:R-:W-:Y:S01]  /*22a0*/  FMUL.FTZ R143, R141, R196 ;  /* 0x000000c48d8f7220 */ /* 0x000fe20000410000 */
[----:B------:R-:W-:Y:S01]  /*22b0*/  FMUL.FTZ R141, R147, R150 ;  /* 0x00000096938d7220 */ /* 0x000fe20000410000 */
[----:B------:R-:W-:Y:S01]  /*22c0*/  FMUL.FTZ R155, R155, R196 ;  /* 0x000000c49b9b7220 */ /* 0x000fe20000410000 */
[----:B------:R-:W-:Y:S01]  /*22d0*/  FMUL.FTZ R145, R153, R198 ;  /* 0x000000c699917220 */ /* 0x000fe20000410000 */
[----:B------:R-:W-:-:S02]  /*22e0*/  FMUL.FTZ R147, R151, R152 ;  /* 0x0000009897937220 */ /* 0x000fc40000410000 */
[----:B------:R-:W0:Y:S01]  /*22f0*/  @P2 LDC.64 R152, c[0x0][0x230] ;  /* 0x00008c00ff982b82 */ /* 0x000e220000000a00 */
        /* <DEDUP_REMOVED lines=14> */
[----:B------:R-:W-:Y:S01]  /*23e0*/  @P2 MOV R84, R100 ;  /* 0x0000006400542202 */ /* 0x000fe20000000f00 */
[----:B0-----:R-:W-:Y:S01]  /*23f0*/  @P2 IMAD.WIDE.U32 R152, R205, 0x20, R152 ;  /* 0x00000020cd982825 */ /* 0x001fe200078e0098 */
[----:B------:R-:W-:-:S02]  /*2400*/  @P2 MOV R85, R101 ;  /* 0x0000006500552202 */ /* 0x000fc40000000f00 */
[----:B------:R-:W-:Y:S02]  /*2410*/  @P2 MOV R86, R102 ;  /* 0x0000006600562202 */ /* 0x000fe40000000f00 */
[----:B------:R-:W-:Y:S02]  /*2420*/  @P2 MOV R87, R103 ;  /* 0x0000006700572202 */ /* 0x000fe40000000f00 */
[----:B------:R-:W-:Y:S02]  /*2430*/  @P2 MOV R88, R104 ;  /* 0x0000006800582202 */ /* 0x000fe40000000f00 */
[----:B------:R-:W-:Y:S02]  /*2440*/  @P2 MOV R89, R105 ;  /* 0x0000006900592202 */ /* 0x000fe40000000f00 */
[----:B------:R-:W-:Y:S01]  /*2450*/  @P2 MOV R90, R106 ;  /* 0x0000006a005a2202 */ /* 0x000fe20000000f00 */
[----:B------:R-:W3:Y:S01]  /*2460*/  @P2 LDG.E.128 R84, desc[UR4][R152.64] ;  /* 0x0000000498542981 */ /* 0x000ee2000c1e1d00 */
[----:B------:R-:W-:-:S06]  /*2470*/  @P2 MOV R91, R107 ;  /* 0x0000006b005b2202 */ /* 0x000fcc0000000f00 */
[----:B------:R0:W4:Y:S01]  /*2480*/  @P2 LDG.E.128 R88, desc[UR4][R152.64+0x10] ;  /* 0x0000100498582981 */ /* 0x000122000c1e1d00 */
[----:B-1----:R-:W-:-:S04]  /*2490*/  FADD.FTZ R154, RZ, R92 ;  /* 0x0000005cff9a7221 */ /* 0x002fc80000010000 */
        /* <DEDUP_REMOVED lines=39> */
[----:B------:R-:W-:Y:S01]  /*2710*/  IMAD.WIDE.U32 R176, R205, 0x20, R176 ;  /* 0x00000020cdb07825 */ /* 0x000fe200078e00b0 */
[----:B------:R-:W-:Y:S01]  /*2720*/  UMOV UR6, 0xffffffff ;  /* 0xffffffff00067882 */ /* 0x000fe20000000000 */
[C---:B--2---:R-:W-:Y:S02]  /*2730*/  PRMT R152, R148.reuse, 0x7632, R152 ;  /* 0x0000763294987816 */ /* 0x044fe40000000098 */
[----:B------:R-:W-:Y:S02]  /*2740*/  SHF.L.U32 R153, R148, 0x10, RZ ;  /* 0x0000001094997819 */ /* 0x000fe400000006ff */
[C---:B------:R-:W-:Y:S02]  /*2750*/  SHF.L.U32 R155, R149.reuse, 0x10, RZ ;  /* 0x00000010959b7819 */ /* 0x040fe400000006ff */
[----:B------:R-:W-:Y:S02]  /*2760*/  PRMT R148, R149, 0x7632, R148 ;  /* 0x0000763295947816 */ /* 0x000fe40000000094 */
[----:B------:R-:W-:-:S02]  /*2770*/  PRMT R154, R150, 0x7632, R154 ;  /* 0x00007632969a7816 */ /* 0x000fc4000000009a */
[----:B------:R-:W-:Y:S02]  /*2780*/  SHF.L.U32 R209, R151, 0x10, RZ ;  /* 0x0000001097d17819 */ /* 0x000fe400000006ff */
[----:B------:R-:W-:Y:S01]  /*2790*/  SHF.L.U32 R207, R150, 0x10, RZ ;  /* 0x0000001096cf7819 */ /* 0x000fe200000006ff */
[-C--:B------:R-:W-:Y:S01]  /*27a0*/  FMUL.FTZ R150, R155, R196.reuse ;  /* 0x000000c49b967220 */ /* 0x080fe20000410000 */
[----:B------:R-:W-:Y:S02]  /*27b0*/  PRMT R198, R151, 0x7632, R198 ;  /* 0x0000763297c67816 */ /* 0x000fe400000000c6 */
[----:B------:R-:W-:Y:S02]  /*27c0*/  SHF.L.U32 R149, R152, 0x10, RZ ;  /* 0x0000001098957819 */ /* 0x000fe400000006ff */
[----:B------:R-:W-:Y:S01]  /*27d0*/  SHF.L.U32 R151, R148, 0x10, RZ ;  /* 0x0000001094977819 */ /* 0x000fe200000006ff */
[----:B------:R-:W-:Y:S01]  /*27e0*/  FADD.FTZ R148, R140, R211 ;  /* 0x000000d38c947221 */ /* 0x000fe20000010000 */
[----:B------:R-:W-:Y:S01]  /*27f0*/  SHF.L.U32 R155, R154, 0x10, RZ ;  /* 0x000000109a9b7819 */ /* 0x000fe200000006ff */
[-C--:B------:R-:W-:Y:S01]  /*2800*/  FMUL.FTZ R154, R209, R196.reuse ;  /* 0x000000c4d19a7220 */ /* 0x080fe20000410000 */
[----:B------:R-:W-:Y:S01]  /*2810*/  SHF.L.U32 R209, R198, 0x10, RZ ;  /* 0x00000010c6d17819 */ /* 0x000fe200000006ff */
[-C--:B------:R-:W-:Y:S01]  /*2820*/  FMUL.FTZ R198, R149, R196.reuse ;  /* 0x000000c495c67220 */ /* 0x080fe20000410000 */
[----:B------:R-:W-:Y:S01]  /*2830*/  FADD.FTZ R149, R141, R148 ;  /* 0x000000948d957221 */ /* 0x000fe20000010000 */
[-C--:B------:R-:W-:Y:S01]  /*2840*/  FMUL.FTZ R153, R153, R196.reuse ;  /* 0x000000c499997220 */ /* 0x080fe20000410000 */
[-C--:B------:R-:W-:Y:S01]  /*2850*/  FMUL.FTZ R207, R207, R196.reuse ;  /* 0x000000c4cfcf7220 */ /* 0x080fe20000410000 */
[-C--:B------:R-:W-:Y:S01]  /*2860*/  FMUL.FTZ R151, R151, R196.reuse ;  /* 0x000000c497977220 */ /* 0x080fe20000410000 */
[-C--:B------:R-:W-:Y:S01]  /*2870*/  FMUL.FTZ R200, R155, R196.reuse ;  /* 0x000000c49bc87220 */ /* 0x080fe20000410000 */
[----:B------:R-:W-:Y:S01]  /*2880*/  FMUL.FTZ R209, R209, R196 ;  /* 0x000000c4d1d17220 */ /* 0x000fe20000410000 */
[----:B------:R-:W-:Y:S01]  /*2890*/  FADD.FTZ R196, R142, R149 ;  /* 0x000000958ec47221 */ /* 0x000fe20000010000 */
[----:B---3--:R-:W-:Y:S01]  /*28a0*/  @P2 MOV R100, R84 ;  /* 0x0000005400642202 */ /* 0x008fe20000000f00 */
[----:B------:R-:W-:-:S02]  /*28b0*/  FMUL.FTZ R148, R30, R153 ;  /* 0x000000991e947220 */ /* 0x000fc40000410000 */
[----:B------:R-:W-:Y:S01]  /*28c0*/  FADD.FTZ R149, R143, R196 ;  /* 0x000000c48f957221 */ /* 0x000fe20000010000 */
[----:B----4-:R-:W-:Y:S01]  /*28d0*/  @P2 MOV R104, R88 ;  /* 0x0000005800682202 */ /* 0x010fe20000000f00 */
[----:B------:R-:W-:Y:S01]  /*28e0*/  FMUL.FTZ R152, R156, R207 ;  /* 0x000000cf9c987220 */ /* 0x000fe20000410000 */
[----:B------:R-:W-:Y:S01]  /*28f0*/  @P1 FADD.FTZ R148, R148, R100 ;  /* 0x0000006494941221 */ /* 0x000fe20000010000 */
[----:B------:R-:W-:Y:S02]  /*2900*/  FADD.FTZ R100, R144, R149 ;  /* 0x0000009590647221 */ /* 0x000fe40000010000 */
[----:B------:R-:W-:Y:S02]  /*2910*/  @P1 FADD.FTZ R152, R152, R104 ;  /* 0x0000006898981221 */ /* 0x000fe40000010000 */
[----:B------:R-:W0:Y:S01]  /*2920*/  S2R R104, SR_TID.X ;  /* 0x0000000000687919 */ /* 0x000e220000002100 */
[----:B------:R-:W-:Y:S01]  /*2930*/  FADD.FTZ R153, R145, R100 ;  /* 0x0000006491997221 */ /* 0x000fe20000010000 */
[----:B------:R-:W-:Y:S01]  /*2940*/  @P2 MOV R101, R85 ;  /* 0x0000005500652202 */ /* 0x000fe20000000f00 */
[----:B------:R-:W-:-:S02]  /*2950*/  FMUL.FTZ R149, R189, R198 ;  /* 0x000000c6bd957220 */ /* 0x000fc40000410000 */
[----:B------:R-:W-:Y:S02]  /*2960*/  FADD.FTZ R100, R146, R153 ;  /* 0x0000009992647221 */ /* 0x000fe40000010000 */
[----:B------:R-:W-:Y:S02]  /*2970*/  @P1 FADD.FTZ R149, R149, R101 ;  /* 0x0000006595951221 */ /* 0x000fe40000010000 */
[----:B------:R-:W-:Y:S01]  /*2980*/  FADD.FTZ R101, R147, R100 ;  /* 0x0000006493657221 */ /* 0x000fe20000010000 */
[----:B------:R-:W-:Y:S01]  /*2990*/  @P2 MOV R102, R86 ;  /* 0x0000005600662202 */ /* 0x000fe20000000f00 */
[----:B------:R-:W-:Y:S01]  /*29a0*/  FMUL.FTZ R150, R31, R150 ;  /* 0x000000961f967220 */ /* 0x000fe20000410000 */
        /* <DEDUP_REMOVED lines=8> */
[----:B------:R-:W-:Y:S01]  /*2a30*/  FADD.FTZ R100, R148, R101 ;  /* 0x0000006594647221 */ /* 0x000fe20000010000 */
[----:B------:R-:W-:Y:S01]  /*2a40*/  @P1 FADD.FTZ R150, R150, R102 ;  /* 0x0000006696961221 */ /* 0x000fe20000010000 */
[----:B------:R-:W-:Y:S01]  /*2a50*/  @P1 FADD.FTZ R154, R154, R106 ;  /* 0x0000006a9a9a1221 */ /* 0x000fe20000010000 */
[----:B------:R-:W-:Y:S01]  /*2a60*/  @P1 FADD.FTZ R151, R151, R103 ;  /* 0x0000006797971221 */ /* 0x000fe20000010000 */
[----:B------:R-:W-:Y:S01]  /*2a70*/  @P1 FADD.FTZ R153, R153, R105 ;  /* 0x0000006999991221 */ /* 0x000fe20000010000 */
[----:B------:R-:W-:Y:S01]  /*2a80*/  @P1 FADD.FTZ R155, R155, R107 ;  /* 0x0000006b9b9b1221 */ /* 0x000fe20000010000 */
[----:B------:R-:W-:-:S02]  /*2a90*/  FADD.FTZ R101, R149, R100 ;  /* 0x0000006495657221 */ /* 0x000fc40000010000 */
[----:B------:R1:W-:Y:S02]  /*2aa0*/  STG.E.128 desc[UR4][R176.64], R148 ;  /* 0x00000094b0007986 */ /* 0x0003e4000c101d04 */
[----:B------:R-:W-:Y:S02]  /*2ab0*/  FADD.FTZ R100, R150, R101 ;  /* 0x0000006596647221 */ /* 0x000fe40000010000 */
[----:B------:R1:W-:Y:S02]  /*2ac0*/  STG.E.128 desc[UR4][R176.64+0x10], R152 ;  /* 0x00001098b0007986 */ /* 0x0003e4000c101d04 */
[----:B------:R-:W-:Y:S01]  /*2ad0*/  FADD.FTZ R101, R151, R100 ;  /* 0x0000006497657221 */ /* 0x000fe20000010000 */
[----:B------:R-:W-:-:S03]  /*2ae0*/  LOP3.LUT P1, RZ, R194, 0xff, RZ, 0xc0, !PT ;  /* 0x000000ffc2ff7812 */ /* 0x000fc6000782c0ff */
        /* <DEDUP_REMOVED lines=8> */
[----:B-1----:R-:W-:Y:S09]  /*2b70*/  BRA.DIV UR6, `(.L_x_16730) ;  /* 0x0000001e06d87947 */ /* 0x002ff2000b800000 */
        /* <DEDUP_REMOVED lines=132> */
.L_x_16742:
        /* <DEDUP_REMOVED lines=12> */
[----:B------:R-:W-:Y:S02]  /*3480*/  @!P4 MOV R102, 0x400 ;  /* 0x000004000066c802 */ /* 0x000fe40000000f00 */
[----:B0-----:R-:W-:Y:S02]  /*3490*/  MOV R107, RZ ;  /* 0x000000ff006b7202 */ /* 0x001fe40000000f00 */
[----:B------:R-:W-:Y:S01]  /*34a0*/  @!P2 STS.64 [R106], R100 ;  /* 0x000000646a00a388 */ /* 0x000fe20000000a00 */
[----:B------:R-:W-:Y:S01]  /*34b0*/  @!P4 MOV R107, 0x700 ;  /* 0x00000700006bc802 */ /* 0x000fe20000000f00 */
[----:B------:R-:W-:Y:S03]  /*34c0*/  BAR.SYNC.DEFER_BLOCKING 0x0 ;  /* 0x0000000000007b1d */ /* 0x000fe60000010000 */
[----:B------:R-:W-:-:S02]  /*34d0*/  I2FP.F32.S32 R207, R107 ;  /* 0x0000006b00cf7245 */ /* 0x000fc40000201400 */
[----:B------:R-:W-:Y:S02]  /*34e0*/  LOP3.LUT P2, RZ, R105, 0x1f, R104, 0xf8, !PT ;  /* 0x0000001f69ff7812 */ /* 0x000fe4000784f868 */
[----:B---3--:R-:W-:Y:S02]  /*34f0*/  @!P4 LEA R177, R177, R102, 0x18 ;  /* 0x00000066b1b1c211 */ /* 0x008fe400078ec0ff */
[----:B------:R-:W-:Y:S01]  /*3500*/  CS2R R102, SRZ ;  /* 0x0000000000667805 */ /* 0x000fe2000001ff00 */
[----:B------:R-:W0:Y:S01]  /*3510*/  SHFL.DOWN PT, R194, R107, 0x2, 0x1f ;  /* 0x08401f006bc27f89 */ /* 0x000e2200000e0000 */
[----:B------:R-:W-:-:S05]  /*3520*/  @!P4 LEA R176, R176, R177, 0x3 ;  /* 0x000000b1b0b0c211 */ /* 0x000fca00078e18ff */
[----:B------:R-:W-:Y:S01]  /*3530*/  @!P4 LDS.64 R102, [R176] ;  /* 0x00000000b066c984 */ /* 0x000fe20000000a00 */
[----:B0-----:R-:W-:Y:S02]  /*3540*/  IADD3 R101, R194, R107, RZ ;  /* 0x0000006bc2657210 */ /* 0x001fe40007ffe0ff */
[----:B------:R-:W-:Y:S02]  /*3550*/  I2FP.F32.S32 R194, R194 ;  /* 0x000000c200c27245 */ /* 0x000fe40000201400 */
[----:B------:R-:W-:Y:S01]  /*3560*/  I2FP.F32.S32 R106, R101 ;  /* 0x00000065006a7245 */ /* 0x000fe20000201400 */
[----:B------:R-:W0:Y:S03]  /*3570*/  SHFL.DOWN PT, R198, R101, 0x1, 0x1f ;  /* 0x08201f0065c67f89 */ /* 0x000e2600000e0000 */
[----:B------:R-:W1:Y:S01]  /*3580*/  MUFU.RCP R196, R106 ;  /* 0x0000006a00c47308 */ /* 0x000e620000001000 */
[----:B0-----:R-:W-:-:S02]  /*3590*/  IADD3 R107, R101, R198, RZ ;  /* 0x000000c6656b7210 */ /* 0x001fc40007ffe0ff */
[----:B------:R-:W-:Y:S01]  /*35a0*/  I2FP.F32.S32 R198, R198 ;  /* 0x000000c600c67245 */ /* 0x000fe20000201400 */
[----:B------:R-:W0:Y:S01]  /*35b0*/  SHFL.DOWN PT, R177, R102, 0x2, 0x1f ;  /* 0x08401f0066b17f89 */ /* 0x000e2200000e0000 */
[----:B------:R-:W-:-:S06]  /*35c0*/  I2FP.F32.S32 R107, R107 ;  /* 0x0000006b006b7245 */ /* 0x000fcc0000201400 */
[----:B------:R-:W2:Y:S01]  /*35d0*/  MUFU.RCP R107, R107 ;  /* 0x0000006b006b7308 */ /* 0x000ea20000001000 */
[----:B0-----:R-:W-:-:S04]  /*35e0*/  FMUL.FTZ R100, R177, R194 ;  /* 0x000000c2b1647220 */ /* 0x001fc80000410000 */
[----:B------:R-:W-:Y:S01]  /*35f0*/  FFMA.FTZ R209, R207, R102, R100 ;  /* 0x00000066cfd17223 */ /* 0x000fe20000010064 */
[----:B------:R-:W-:Y:S01]  /*3600*/  FADD.FTZ R102, -R177, R102 ;  /* 0x00000066b1667221 */ /* 0x000fe20000010100 */
[----:B------:R-:W0:Y:S02]  /*3610*/  SHFL.DOWN PT, R100, R103, 0x2, 0x1f ;  /* 0x08401f0067647f89 */ /* 0x000e2400000e0000 */
[----:B-1----:R-:W-:Y:S01]  /*3620*/  FMUL.FTZ R209, R196, R209 ;  /* 0x000000d1c4d17220 */ /* 0x002fe20000410000 */
[----:B------:R-:W-:-:S04]  /*3630*/  FMUL.FTZ R102, R102, R102 ;  /* 0x0000006666667220 */ /* 0x000fc80000410000 */
[----:B------:R-:W1:Y:S01]  /*3640*/  SHFL.DOWN PT, R176, R209, 0x1, 0x1f ;  /* 0x08201f00d1b07f89 */ /* 0x000e6200000e0000 */
[----:B------:R-:W-:-:S04]  /*3650*/  FMUL.FTZ R102, R102, R207 ;  /* 0x000000cf66667220 */ /* 0x000fc80000410000 */
[----:B------:R-:W-:Y:S01]  /*3660*/  FMUL.FTZ R102, R102, R194 ;  /* 0x000000c266667220 */ /* 0x000fe20000410000 */
[----:B0-----:R-:W-:-:S04]  /*3670*/  FADD.FTZ R101, R100, R103 ;  /* 0x0000006764657221 */ /* 0x001fc80000010000 */
[----:B------:R-:W-:Y:S01]  /*3680*/  FFMA.FTZ R102, R196, R102, R101 ;  /* 0x00000066c4667223 */ /* 0x000fe20000010065 */
[----:B-1----:R-:W-:Y:S01]  /*3690*/  FMUL.FTZ R177, R176, R198 ;  /* 0x000000c6b0b17220 */ /* 0x002fe20000410000 */
[----:B------:R-:W-:-:S03]  /*36a0*/  FADD.FTZ R176, R209, -R176 ;  /* 0x800000b0d1b07221 */ /* 0x000fc60000010000 */
[----:B------:R-:W0:Y:S01]  /*36b0*/  SHFL.DOWN PT, R103, R102, 0x1, 0x1f ;  /* 0x08201f0066677f89 */ /* 0x000e2200000e0000 */
[----:B------:R-:W-:Y:S01]  /*36c0*/  FFMA.FTZ R100, R106, R209, R177 ;  /* 0x000000d16a647223 */ /* 0x000fe200000100b1 */
[----:B------:R-:W-:-:S03]  /*36d0*/  FMUL.FTZ R177, R176, R176 ;  /* 0x000000b0b0b17220 */ /* 0x000fc60000410000 */
[----:B--2---:R-:W-:Y:S01]  /*36e0*/  FMUL.FTZ R101, R107, R100 ;  /* 0x000000646b657220 */ /* 0x004fe20000410000 */
[----:B------:R-:W-:-:S04]  /*36f0*/  FMUL.FTZ R177, R106, R177 ;  /* 0x000000b16ab17220 */ /* 0x000fc80000410000 */
[----:B------:R-:W-:Y:S01]  /*3700*/  FMUL.FTZ R177, R177, R198 ;  /* 0x000000c6b1b17220 */ /* 0x000fe20000410000 */
[----:B------:R-:W1:Y:S01]  /*3710*/  SHFL.IDX PT, R101, R101, RZ, 0x1f ;  /* 0x00001fff65657589 */ /* 0x000e6200000e0000 */
[----:B0-----:R-:W-:-:S04]  /*3720*/  FADD.FTZ R100, R102, R103 ;  /* 0x0000006766647221 */ /* 0x001fc80000010000 */
[----:B------:R-:W-:Y:S01]  /*3730*/  FFMA.FTZ R177, R107, R177, R100 ;  /* 0x000000b16bb17223 */ /* 0x000fe20000010064 */
[----:B------:R-:W-:-:S05]  /*3740*/  SHF.L.U32 R107, R59, 0x10, RZ ;  /* 0x000000103b6b7819 */ /* 0x000fca00000006ff */
[----:B------:R-:W0:Y:S01]  /*3750*/  SHFL.IDX PT, R177, R177, RZ, 0x1f ;  /* 0x00001fffb1b17589 */ /* 0x000e2200000e0000 */
[----:B-1----:R-:W-:-:S05]  /*3760*/  FSEL R103, R101, RZ, !P3 ;  /* 0x000000ff65677208 */ /* 0x002fca0005800000 */
[--C-:B------:R-:W-:Y:S01]  /*3770*/  FADD.FTZ R106, R94, -R103.reuse ;  /* 0x800000675e6a7221 */ /* 0x100fe20000010000 */
[--C-:B------:R-:W-:Y:S01]  /*3780*/  FADD.FTZ R194, R95, -R103.reuse ;  /* 0x800000675fc27221 */ /* 0x100fe20000010000 */
[----:B------:R-:W0:Y:S01]  /*3790*/  LDC R94, c[0x0][0x2d8] ;  /* 0x0000b600ff5e7b82 */ /* 0x000e220000000800 */
[----:B------:R-:W-:Y:S01]  /*37a0*/  FMUL.FTZ R95, R101, R101 ;  /* 0x00000065655f7220 */ /* 0x000fe20000410000 */
[--C-:B------:R-:W-:Y:S01]  /*37b0*/  FADD.FTZ R100, R92, -R103.reuse ;  /* 0x800000675c647221 */ /* 0x100fe20000010000 */
[--C-:B------:R-:W-:Y:S01]  /*37c0*/  FADD.FTZ R102, R93, -R103.reuse ;  /* 0x800000675d667221 */ /* 0x100fe20000010000 */
[--C-:B------:R-:W-:Y:S01]  /*37d0*/  FADD.FTZ R196, R97, -R103.reuse ;  /* 0x8000006761c47221 */ /* 0x100fe20000010000 */
[--C-:B------:R-:W-:Y:S01]  /*37e0*/  FADD.FTZ R228, R99, -R103.reuse ;  /* 0x8000006763e47221 */ /* 0x100fe20000010000 */
[----:B------:R-:W-:Y:S01]  /*37f0*/  FSEL R95, R95, RZ, P3 ;  /* 0x000000ff5f5f7208 */ /* 0x000fe20001800000 */
[----:B------:R-:W-:Y:S01]  /*3800*/  FADD.FTZ R226, R96, -R103 ;  /* 0x8000006760e27221 */ /* 0x000fe20000010000 */
[----:B------:R-:W1:Y:S01]  /*3810*/  @!P2 LDC.64 R92, c[0x0][0x250] ;  /* 0x00009400ff5cab82 */ /* 0x000e620000000a00 */
        /* <DEDUP_REMOVED lines=15> */
[----:B0-----:R-:W-:Y:S01]  /*3910*/  FFMA.FTZ R94, R177, UR10, R94 ;  /* 0x0000000ab15e7c23 */ /* 0x001fe2000801005e */
[--C-:B------:R-:W-:Y:S01]  /*3920*/  FADD.FTZ R116, R116, -R103.reuse ;  /* 0x8000006774747221 */ /* 0x100fe20000010000 */
[--C-:B------:R-:W-:Y:S01]  /*3930*/  FADD.FTZ R117, R117, -R103.reuse ;  /* 0x8000006775757221 */ /* 0x100fe20000010000 */
[----:B------:R-:W-:Y:S01]  /*3940*/  FADD.FTZ R118, R118, -R103 ;  /* 0x8000006776767221 */ /* 0x000fe20000010000 */
[----:B------:R-:W-:Y:S01]  /*3950*/  FADD.FTZ R95, R94, R95 ;  /* 0x0000005f5e5f7221 */ /* 0x000fe20000010000 */
[--C-:B------:R-:W-:Y:S01]  /*3960*/  FADD.FTZ R119, R119, -R103.reuse ;  /* 0x8000006777777221 */ /* 0x100fe20000010000 */
[--C-:B------:R-:W-:Y:S01]  /*3970*/  FADD.FTZ R202, R121, -R103.reuse ;  /* 0x8000006779ca7221 */ /* 0x100fe20000010000 */
[----:B------:R-:W-:Y:S01]  /*3980*/  FADD.FTZ R216, R123, -R103 ;  /* 0x800000677bd87221 */ /* 0x000fe20000010000 */
[----:B------:R-:W0:Y:S01]  /*3990*/  MUFU.RSQ R97, R95 ;  /* 0x0000005f00617308 */ /* 0x000e220000001400 */
[----:B-1----:R-:W-:-:S04]  /*39a0*/  @!P2 IMAD.WIDE R92, R158, 0x4, R92 ;  /* 0x000000049e5ca825 */ /* 0x002fc800078e025c */
[--C-:B------:R-:W-:Y:S01]  /*39b0*/  FADD.FTZ R124, R124, -R103.reuse ;  /* 0x800000677c7c7221 */ /* 0x100fe20000010000 */
[--C-:B------:R-:W-:Y:S01]  /*39c0*/  FADD.FTZ R125, R125, -R103.reuse ;  /* 0x800000677d7d7221 */ /* 0x100fe20000010000 */
[--C-:B------:R-:W-:Y:S01]  /*39d0*/  FADD.FTZ R126, R126, -R103.reuse ;  /* 0x800000677e7e7221 */ /* 0x100fe20000010000 */
[--C-:B------:R-:W-:Y:S01]  /*39e0*/  FADD.FTZ R114, R127, -R103.reuse ;  /* 0x800000677f727221 */ /* 0x100fe20000010000 */
[----:B------:R1:W-:Y:S01]  /*39f0*/  @!P2 STG.E desc[UR4][R92.64], R101 ;  /* 0x000000655c00a986 */ /* 0x0003e2000c101904 */
        /* <DEDUP_REMOVED lines=11> */
[----:B------:R-:W-:Y:S01]  /*3ab0*/  FMUL.FTZ R99, R97, R226 ;  /* 0x000000e261637220 */ /* 0x000fe20000410000 */
[----:B-1----:R-:W-:Y:S01]  /*3ac0*/  PRMT R92, R57, 0x7632, R92 ;  /* 0x00007632395c7816 */ /* 0x002fe2000000005c */
[----:B------:R-:W-:Y:S01]  /*3ad0*/  FMUL.FTZ R93, R97, R194 ;  /* 0x000000c2615d7220 */ /* 0x000fe20000410000 */
[----:B------:R-:W-:Y:S01]  /*3ae0*/  FFMA.FTZ R226, R95, R105, R162 ;  /* 0x000000695fe27223 */ /* 0x000fe200000100a2 */
[----:B------:R-:W-:Y:S01]  /*3af0*/  PRMT R95, R58, 0x7632, R95 ;  /* 0x000076323a5f7816 */ /* 0x000fe2000000005f */
[C---:B------:R-:W-:Y:S01]  /*3b00*/  FMUL.FTZ R228, R97.reuse, R196 ;  /* 0x000000c461e47220 */ /* 0x040fe20000410000 */
[C---:B------:R-:W-:Y:S01]  /*3b10*/  FMUL.FTZ R102, R97.reuse, R102 ;  /* 0x0000006661667220 */ /* 0x040fe20000410000 */
[----:B------:R-:W-:Y:S01]  /*3b20*/  FMUL.FTZ R196, R97, R106 ;  /* 0x0000006a61c47220 */ /* 0x000fe20000410000 */
[----:B------:R-:W-:Y:S01]  /*3b30*/  SHF.L.U32 R101, R95, 0x10, RZ ;  /* 0x000000105f657819 */ /* 0x000fe200000006ff */
[----:B------:R-:W-:Y:S01]  /*3b40*/  FMUL.FTZ R113, R97, R206 ;  /* 0x000000ce61717220 */ /* 0x000fe20000410000 */
[----:B------:R-:W-:Y:S01]  /*3b50*/  SHF.L.U32 R95, R92, 0x10, RZ ;  /* 0x000000105c5f7819 */ /* 0x000fe200000006ff */
[----:B------:R-:W-:Y:S01]  /*3b60*/  FADD.FTZ R210, R139, -R103 ;  /* 0x800000678bd27221 */ /* 0x000fe20000010000 */
[----:B------:R-:W-:Y:S01]  /*3b70*/  PRMT R92, R56, 0x7632, R92 ;  /* 0x00007632385c7816 */ /* 0x000fe2000000005c */
[----:B------:R-:W-:Y:S01]  /*3b80*/  FFMA.FTZ R106, R228, R101, R161 ;  /* 0x00000065e46a7223 */ /* 0x000fe200000100a1 */
[--C-:B------:R-:W-:Y:S01]  /*3b90*/  FADD.FTZ R140, R140, -R103.reuse ;  /* 0x800000678c8c7221 */ /* 0x100fe20000010000 */
[----:B------:R-:W-:Y:S01]  /*3ba0*/  FFMA.FTZ R194, R93, R95, R160 ;  /* 0x0000005f5dc27223 */ /* 0x000fe200000100a0 */
[----:B------:R-:W-:Y:S01]  /*3bb0*/  SHF.L.U32 R95, R56, 0x10, RZ ;  /* 0x00000010385f7819 */ /* 0x000fe200000006ff */
[----:B------:R-:W-:Y:S01]  /*3bc0*/  FMUL.FTZ R93, R97, R100 ;  /* 0x00000064615d7220 */ /* 0x000fe20000410000 */
[----:B------:R-:W-:Y:S01]  /*3bd0*/  SHF.L.U32 R92, R92, 0x10, RZ ;  /* 0x000000105c5c7819 */ /* 0x000fe200000006ff */
[--C-:B------:R-:W-:Y:S01]  /*3be0*/  FADD.FTZ R94, R141, -R103.reuse ;  /* 0x800000678d5e7221 */ /* 0x100fe20000010000 */
[----:B------:R-:W-:Y:S01]  /*3bf0*/  FADD.FTZ R142, R142, -R103 ;  /* 0x800000678e8e7221 */ /* 0x000fe20000010000 */
[----:B------:R-:W-:Y:S01]  /*3c00*/  FFMA.FTZ R100, R93, R95, R2 ;  /* 0x0000005f5d647223 */ /* 0x000fe20000010002 */
[----:B------:R-:W-:Y:S01]  /*3c10*/  PRMT R95, R55, 0x7632, R95 ;  /* 0x00007632375f7816 */ /* 0x000fe2000000005f */
[----:B------:R-:W-:Y:S01]  /*3c20*/  FFMA.FTZ R101, R102, R92, R159 ;  /* 0x0000005c66657223 */ /* 0x000fe2000001009f */
[----:B------:R-:W-:Y:S01]  /*3c30*/  PRMT R92, R54, 0x7632, R92 ;  /* 0x00007632365c7816 */ /* 0x000fe2000000005c */
[--C-:B------:R-:W-:Y:S01]  /*3c40*/  FADD.FTZ R98, R143, -R103.reuse ;  /* 0x800000678f627221 */ /* 0x100fe20000010000 */
[----:B------:R-:W-:Y:S01]  /*3c50*/  SHF.L.U32 R102, R95, 0x10, RZ ;  /* 0x000000105f667819 */ /* 0x000fe200000006ff */
[--C-:B------:R-:W-:Y:S01]  /*3c60*/  FADD.FTZ R144, R144, -R103.reuse ;  /* 0x8000006790907221 */ /* 0x100fe20000010000 */
[----:B------:R-:W-:Y:S01]  /*3c70*/  SHF.L.U32 R95, R92, 0x10, RZ ;  /* 0x000000105c5f7819 */ /* 0x000fe200000006ff */
[--C-:B------:R-:W-:Y:S01]  /*3c80*/  FADD.FTZ R138, R145, -R103.reuse ;  /* 0x80000067918a7221 */ /* 0x100fe20000010000 */
[----:B------:R-:W-:Y:S01]  /*3c90*/  PRMT R92, R53, 0x7632, R92 ;  /* 0x00007632355c7816 */ /* 0x000fe2000000005c */
        /* <DEDUP_REMOVED lines=9> */
[----:B------:R-:W-:Y:S01]  /*3d30*/  SHF.L.U32 R103, R58, 0x10, RZ ;  /* 0x000000103a677819 */ /* 0x000fe200000006ff */
[----:B------:R-:W-:Y:S01]  /*3d40*/  FFMA.FTZ R102, R113, R102, R166 ;  /* 0x0000006671667223 */ /* 0x000fe200000100a6 */
[----:B------:R-:W-:Y:S01]  /*3d50*/  SHF.L.U32 R92, R92, 0x10, RZ ;  /* 0x000000105c5c7819 */ /* 0x000fe200000006ff */
[----:B------:R-:W-:Y:S01]  /*3d60*/  FMUL.FTZ R113, R97, R176 ;  /* 0x000000b061717220 */ /* 0x000fe20000410000 */
[----:B------:R-:W-:Y:S01]  /*3d70*/  SHF.L.U32 R93, R54, 0x10, RZ ;  /* 0x00000010365d7819 */ /* 0x000fe200000006ff */
[----:B------:R-:W-:Y:S01]  /*3d80*/  FFMA.FTZ R99, R99, R103, R4 ;  /* 0x0000006763637223 */ /* 0x000fe20000010004 */
[----:B------:R-:W-:Y:S01]  /*3d90*/  SHF.L.U32 R105, R57, 0x10, RZ ;  /* 0x0000001039697819 */ /* 0x000fe200000006ff */
[----:B------:R-:W-:Y:S01]  /*3da0*/  FMUL.FTZ R103, R97, R200 ;  /* 0x000000c861677220 */ /* 0x000fe20000410000 */
[----:B------:R-:W-:Y:S01]  /*3db0*/  FFMA.FTZ R113, R113, R92, R164 ;  /* 0x0000005c71717223 */ /* 0x000fe200000100a4 */
[----:B------:R-:W-:Y:S01]  /*3dc0*/  PRMT R92, R52, 0x7632, R92 ;  /* 0x00007632345c7816 */ /* 0x000fe2000000005c */
[----:B------:R-:W-:Y:S01]  /*3dd0*/  FMUL.FTZ R115, R97, R108 ;  /* 0x0000006c61737220 */ /* 0x000fe20000410000 */
[----:B------:R-:W-:Y:S01]  /*3de0*/  FFMA.FTZ R103, R103, R93, R8 ;  /* 0x0000005d67677223 */ /* 0x000fe20000010008 */
[----:B------:R-:W-:Y:S01]  /*3df0*/  FFMA.FTZ R105, R196, R105, R3 ;  /* 0x00000069c4697223 */ /* 0x000fe20000010003 */
[----:B------:R-:W-:Y:S01]  /*3e00*/  SHF.L.U32 R93, R52, 0x10, RZ ;  /* 0x00000010345d7819 */ /* 0x000fe200000006ff */
[C---:B------:R-:W-:Y:S01]  /*3e10*/  FMUL.FTZ R196, R97.reuse, R204 ;  /* 0x000000cc61c47220 */ /* 0x040fe20000410000 */
[----:B------:R-:W-:Y:S01]  /*3e20*/  SHF.L.U32 R92, R92, 0x10, RZ ;  /* 0x000000105c5c7819 */ /* 0x000fe200000006ff */
[C---:B------:R-:W-:Y:S01]  /*3e30*/  FMUL.FTZ R200, R97.reuse, R109 ;  /* 0x0000006d61c87220 */ /* 0x040fe20000410000 */
[----:B------:R-:W-:Y:S01]  /*3e40*/  FMUL.FTZ R110, R97, R110 ;  /* 0x0000006e616e7220 */ /* 0x000fe20000410000 */
[----:B------:R-:W-:Y:S01]  /*3e50*/  FFMA.FTZ R196, R196, R95, R165 ;  /* 0x0000005fc4c47223 */ /* 0x000fe200000100a5 */
[----:B------:R-:W-:Y:S01]  /*3e60*/  FFMA.FTZ R115, R115, R93, R6 ;  /* 0x0000005d73737223 */ /* 0x000fe20000010006 */
[----:B------:R-:W-:Y:S01]  /*3e70*/  SHF.L.U32 R95, R53, 0x10, RZ ;  /* 0x00000010355f7819 */ /* 0x000fe200000006ff */
[----:B------:R-:W-:Y:S01]  /*3e80*/  FFMA.FTZ R200, R200, R92, R163 ;  /* 0x0000005cc8c87223 */ /* 0x000fe200000100a3 */
[----:B------:R-:W-:Y:S01]  /*3e90*/  PRMT R93, R51, 0x7632, R93 ;  /* 0x00007632335d7816 */ /* 0x000fe2000000005d */
[----:B------:R-:W-:Y:S01]  /*3ea0*/  FMUL.FTZ R131, R97, R198 ;  /* 0x000000c661837220 */ /* 0x000fe20000410000 */
[----:B------:R-:W-:Y:S01]  /*3eb0*/  PRMT R92, R50, 0x7632, R92 ;  /* 0x00007632325c7816 */ /* 0x000fe2000000005c */
[----:B------:R-:W-:Y:S01]  /*3ec0*/  FFMA.FTZ R108, R110, R95, R7 ;  /* 0x0000005f6e6c7223 */ /* 0x000fe20000010007 */
[----:B------:R-:W-:Y:S01]  /*3ed0*/  SHF.L.U32 R176, R93, 0x10, RZ ;  /* 0x000000105db07819 */ /* 0x000fe200000006ff */
[C---:B------:R-:W-:Y:S01]  /*3ee0*/  FMUL.FTZ R93, R97.reuse, R216 ;  /* 0x000000d8615d7220 */ /* 0x040fe20000410000 */
[----:B------:R-:W-:Y:S01]  /*3ef0*/  SHF.L.U32 R92, R92, 0x10, RZ ;  /* 0x000000105c5c7819 */ /* 0x000fe200000006ff */
[----:B------:R-:W-:Y:S01]  /*3f00*/  FMUL.FTZ R198, R97, R202 ;  /* 0x000000ca61c67220 */ /* 0x000fe20000410000 */
[----:B------:R-:W-:Y:S01]  /*3f10*/  PRMT R95, R49, 0x7632, R95 ;  /* 0x00007632315f7816 */ /* 0x000fe2000000005f */
[----:B------:R-:W-:Y:S01]  /*3f20*/  FFMA.FTZ R176, R93, R176, R170 ;  /* 0x000000b05db07223 */ /* 0x000fe200000100aa */
[----:B------:R-:W-:Y:S01]  /*3f30*/  SHF.L.U32 R93, R50, 0x10, RZ ;  /* 0x00000010325d7819 */ /* 0x000fe200000006ff */
[----:B------:R-:W-:Y:S01]  /*3f40*/  FFMA.FTZ R198, R198, R92, R169 ;  /* 0x0000005cc6c67223 */ /* 0x000fe200000100a9 */
[----:B------:R-:W-:Y:S01]  /*3f50*/  SHF.L.U32 R95, R95, 0x10, RZ ;  /* 0x000000105f5f7819 */ /* 0x000fe200000006ff */
[----:B------:R-:W-:Y:S01]  /*3f60*/  FMUL.FTZ R119, R97, R119 ;  /* 0x0000007761777220 */ /* 0x000fe20000410000 */
[C---:B------:R-:W-:Y:S01]  /*3f70*/  PRMT R92, R48.reuse, 0x7632, R92 ;  /* 0x00007632305c7816 */ /* 0x040fe2000000005c */
[----:B------:R-:W-:Y:S01]  /*3f80*/  FFMA.FTZ R131, R131, R93, R12 ;  /* 0x0000005d83837223 */ /* 0x000fe2000001000c */
[----:B------:R-:W-:Y:S01]  /*3f90*/  SHF.L.U32 R93, R48, 0x10, RZ ;  /* 0x00000010305d7819 */ /* 0x000fe200000006ff */
        /* <DEDUP_REMOVED lines=9> */
[----:B------:R-:W-:Y:S01]  /*4030*/  FFMA.FTZ R135, R135, R93, R10 ;  /* 0x0000005d87877223 */ /* 0x000fe2000001000a */
[C---:B------:R-:W-:Y:S01]  /*4040*/  FMUL.FTZ R95, R97.reuse, R208 ;  /* 0x000000d0615f7220 */ /* 0x040fe20000410000 */
[----:B------:R-:W-:Y:S01]  /*4050*/  SHF.L.U32 R92, R46, 0x10, RZ ;  /* 0x000000102e5c7819 */ /* 0x000fe200000006ff */
        /* <DEDUP_REMOVED lines=8> */
[C---:B------:R-:W-:Y:S01]  /*40e0*/  FMUL.FTZ R126, R97.reuse, R126 ;  /* 0x0000007e617e7220 */ /* 0x040fe20000410000 */
[----:B------:R-:W-:Y:S01]  /*40f0*/  SHF.L.U32 R95, R92, 0x10, RZ ;  /* 0x000000105c5f7819 */ /* 0x000fe200000006ff */
[----:B------:R-:W-:Y:S01]  /*4100*/  FMUL.FTZ R145, R97, R136 ;  /* 0x0000008861917220 */ /* 0x000fe20000410000 */
[----:B------:R-:W-:Y:S01]  /*4110*/  SHF.L.U32 R93, R45, 0x10, RZ ;  /* 0x000000102d5d7819 */ /* 0x000fe200000006ff */
[----:B------:R-:W-:Y:S01]  /*4120*/  FMUL.FTZ R142, R97, R142 ;  /* 0x0000008e618e7220 */ /* 0x000fe20000410000 */
[C---:B------:R-:W-:Y:S01]  /*4130*/  PRMT R92, R44.reuse, 0x7632, R92 ;  /* 0x000076322c5c7816 */ /* 0x040fe2000000005c */
[----:B------:R-:W-:Y:S01]  /*4140*/  FFMA.FTZ R141, R141, R95, R172 ;  /* 0x0000005f8d8d7223 */ /* 0x000fe200000100ac */
[----:B------:R-:W-:Y:S01]  /*4150*/  SHF.L.U32 R95, R44, 0x10, RZ ;  /* 0x000000102c5f7819 */ /* 0x000fe200000006ff */
[----:B------:R-:W-:Y:S01]  /*4160*/  FFMA.FTZ R126, R126, R93, R15 ;  /* 0x0000005d7e7e7223 */ /* 0x000fe2000001000f */
[----:B------:R-:W-:Y:S01]  /*4170*/  SHF.L.U32 R143, R92, 0x10, RZ ;  /* 0x000000105c8f7819 */ /* 0x000fe200000006ff */
[C---:B------:R-:W-:Y:S01]  /*4180*/  FMUL.FTZ R93, R97.reuse, R124 ;  /* 0x0000007c615d7220 */ /* 0x040fe20000410000 */
[C---:B------:R-:W-:Y:S01]  /*4190*/  FMUL.FTZ R92, R97.reuse, R125 ;  /* 0x0000007d615c7220 */ /* 0x040fe20000410000 */
[C---:B------:R-:W-:Y:S01]  /*41a0*/  FMUL.FTZ R110, R97.reuse, R138 ;  /* 0x0000008a616e7220 */ /* 0x040fe20000410000 */
[----:B------:R-:W-:Y:S01]  /*41b0*/  FMUL.FTZ R147, R97, R112 ;  /* 0x0000007061937220 */ /* 0x000fe20000410000 */
[----:B------:R-:W-:Y:S01]  /*41c0*/  FFMA.FTZ R124, R93, R95, R14 ;  /* 0x0000005f5d7c7223 */ /* 0x000fe2000001000e */
[----:B------:R-:W-:Y:S01]  /*41d0*/  FFMA.FTZ R143, R92, R143, R171 ;  /* 0x0000008f5c8f7223 */ /* 0x000fe200000100ab */
[----:B------:R-:W-:Y:S01]  /*41e0*/  PRMT R95, R43, 0x7632, R95 ;  /* 0x000076322b5f7816 */ /* 0x000fe2000000005f */
[C---:B------:R-:W-:Y:S01]  /*41f0*/  FMUL.FTZ R153, R97.reuse, R98 ;  /* 0x0000006261997220 */ /* 0x040fe20000410000 */
[----:B------:R-:W-:Y:S01]  /*4200*/  PRMT R92, R42, 0x7632, R92 ;  /* 0x000076322a5c7816 */ /* 0x000fe2000000005c */
[----:B------:R-:W-:Y:S01]  /*4210*/  FMUL.FTZ R146, R97, R146 ;  /* 0x0000009261927220 */ /* 0x000fe20000410000 */
[----:B------:R-:W-:Y:S01]  /*4220*/  SHF.L.U32 R109, R95, 0x10, RZ ;  /* 0x000000105f6d7819 */ /* 0x000fe200000006ff */
[C---:B------:R-:W-:Y:S01]  /*4230*/  FMUL.FTZ R95, R97.reuse, R210 ;  /* 0x000000d2615f7220 */ /* 0x040fe20000410000 */
[----:B------:R-:W-:Y:S01]  /*4240*/  SHF.L.U32 R206, R92, 0x10, RZ ;  /* 0x000000105cce7819 */ /* 0x000fe200000006ff */
[----:B------:R-:W-:Y:S01]  /*4250*/  FMUL.FTZ R117, R97, R222 ;  /* 0x000000de61757220 */ /* 0x000fe20000410000 */
[----:B------:R-:W-:Y:S01]  /*4260*/  PRMT R92, R41, 0x7632, R92 ;  /* 0x00007632295c7816 */ /* 0x000fe2000000005c */
[----:B------:R-:W-:Y:S01]  /*4270*/  FFMA.FTZ R136, R95, R109, R180 ;  /* 0x0000006d5f887223 */ /* 0x000fe200000100b4 */
[----:B------:R-:W-:Y:S01]  /*4280*/  SHF.L.U32 R93, R42, 0x10, RZ ;  /* 0x000000102a5d7819 */ /* 0x000fe200000006ff */
[----:B------:R-:W-:Y:S01]  /*4290*/  FMUL.FTZ R230, R97, R230 ;  /* 0x000000e661e67220 */ /* 0x000fe20000410000 */
[----:B------:R-:W-:Y:S01]  /*42a0*/  SHF.L.U32 R95, R41, 0x10, RZ ;  /* 0x00000010295f7819 */ /* 0x000fe200000006ff */
[C---:B------:R-:W-:Y:S01]  /*42b0*/  FMUL.FTZ R214, R97.reuse, R214 ;  /* 0x000000d661d67220 */ /* 0x040fe20000410000 */
[----:B------:R-:W-:Y:S01]  /*42c0*/  SHF.L.U32 R109, R92, 0x10, RZ ;  /* 0x000000105c6d7819 */ /* 0x000fe200000006ff */
[----:B------:R-:W-:Y:S01]  /*42d0*/  FMUL.FTZ R92, R97, R134 ;  /* 0x00000086615c7220 */ /* 0x000fe20000410000 */
[----:B------:R-:W-:Y:S01]  /*42e0*/  FFMA.FTZ R145, R145, R93, R20 ;  /* 0x0000005d91917223 */ /* 0x000fe20000010014 */
[----:B------:R-:W-:Y:S01]  /*42f0*/  SHF.L.U32 R134, R40, 0x10, RZ ;  /* 0x0000001028867819 */ /* 0x000fe200000006ff */
[----:B------:R-:W-:Y:S01]  /*4300*/  FMUL.FTZ R93, R97, R132 ;  /* 0x00000084615d7220 */ /* 0x000fe20000410000 */
[----:B------:R-:W-:Y:S01]  /*4310*/  FFMA.FTZ R132, R92, R95, R19 ;  /* 0x0000005f5c847223 */ /* 0x000fe20000010013 */
[----:B------:R-:W-:Y:S01]  /*4320*/  PRMT R92, R40, 0x7632, R92 ;  /* 0x00007632285c7816 */ /* 0x000fe2000000005c */
[----:B------:R-:W-:Y:S01]  /*4330*/  FFMA.FTZ R147, R147, R109, R178 ;  /* 0x0000006d93937223 */ /* 0x000fe200000100b2 */
        /* <DEDUP_REMOVED lines=9> */
[C---:B------:R-:W-:Y:S01]  /*43d0*/  PRMT R92, R38.reuse, 0x7632, R92 ;  /* 0x00007632265c7816 */ /* 0x040fe2000000005c */
[----:B------:R-:W-:Y:S01]  /*43e0*/  FFMA.FTZ R208, R95, R208, R184 ;  /* 0x000000d05fd07223 */ /* 0x000fe200000100b8 */
        /* <DEDUP_REMOVED lines=8> */
[----:B------:R-:W-:Y:S01]  /*4470*/  SHF.L.U32 R98, R34, 0x10, RZ ;  /* 0x0000001022627819 */ /* 0x000fe200000006ff */
        /* <DEDUP_REMOVED lines=16> */
[----:B------:R-:W0:Y:S01]  /*4580*/  @!P2 LDC.64 R94, c[0x0][0x258] ;  /* 0x00009600ff5eab82 */ /* 0x000e220000000a00 */
[----:B------:R-:W-:Y:S01]  /*4590*/  SHF.L.U32 R109, R35, 0x10, RZ ;  /* 0x00000010236d7819 */ /* 0x000fe200000006ff */
[----:B------:R-:W-:Y:S01]  /*45a0*/  FFMA.FTZ R152, R93, R98, R28 ;  /* 0x000000625d987223 */ /* 0x000fe2000001001c */
[----:B------:R-:W-:Y:S01]  /*45b0*/  SHF.L.U32 R127, R51, 0x10, RZ ;  /* 0x00000010337f7819 */ /* 0x000fe200000006ff */
[----:B------:R-:W-:Y:S01]  /*45c0*/  FFMA.FTZ R209, R146, R92, R187 ;  /* 0x0000005c92d17223 */ /* 0x000fe200000100bb */
[----:B------:R-:W-:Y:S01]  /*45d0*/  SHF.L.U32 R129, R49, 0x10, RZ ;  /* 0x0000001031817819 */ /* 0x000fe200000006ff */
[----:B------:R-:W-:Y:S01]  /*45e0*/  FFMA.FTZ R144, R144, R109, R29 ;  /* 0x0000006d90907223 */ /* 0x000fe2000001001d */
[----:B------:R-:W-:Y:S01]  /*45f0*/  PRMT R109, R33, 0x7632, R109 ;  /* 0x00007632216d7816 */ /* 0x000fe2000000006d */
[----:B------:R-:W1:Y:S01]  /*4600*/  LDC.64 R92, c[0x0][0x2b8] ;  /* 0x0000ae00ff5c7b82 */ /* 0x000e620000000a00 */
[----:B------:R-:W-:Y:S01]  /*4610*/  FFMA.FTZ R211, R117, R110, R188 ;  /* 0x0000006e75d37223 */ /* 0x000fe200000100bc */
[C---:B------:R-:W-:Y:S01]  /*4620*/  PRMT R98, R32.reuse, 0x7632, R98 ;  /* 0x0000763220627816 */ /* 0x040fe20000000062 */
[C---:B------:R-:W-:Y:S01]  /*4630*/  FMUL.FTZ R118, R97.reuse, R118 ;  /* 0x0000007661767220 */ /* 0x040fe20000410000 */
[----:B------:R-:W-:Y:S01]  /*4640*/  SHF.L.U32 R110, R32, 0x10, RZ ;  /* 0x00000010206e7819 */ /* 0x000fe200000006ff */
[----:B------:R-:W-:Y:S01]  /*4650*/  FMUL.FTZ R120, R97, R120 ;  /* 0x0000007861787220 */ /* 0x000fe20000410000 */
[----:B------:R-:W-:Y:S01]  /*4660*/  SHF.L.U32 R114, R109, 0x10, RZ ;  /* 0x000000106d727819 */ /* 0x000fe200000006ff */
[----:B------:R-:W-:Y:S01]  /*4670*/  FMUL.FTZ R109, R97, R148 ;  /* 0x00000094616d7220 */ /* 0x000fe20000410000 */
[----:B------:R-:W-:Y:S01]  /*4680*/  SHF.L.U32 R125, R43, 0x10, RZ ;  /* 0x000000102b7d7819 */ /* 0x000fe200000006ff */
[----:B------:R-:W-:Y:S01]  /*4690*/  FFMA.FTZ R111, R214, R111, R9 ;  /* 0x0000006fd66f7223 */ /* 0x000fe20000010009 */
[C---:B------:R-:W-:Y:S01]  /*46a0*/  FMUL.FTZ R218, R97.reuse, R218 ;  /* 0x000000da61da7220 */ /* 0x040fe20000410000 */
[----:B------:R-:W-:Y:S01]  /*46b0*/  FMUL.FTZ R122, R97, R122 ;  /* 0x0000007a617a7220 */ /* 0x000fe20000410000 */
[----:B------:R-:W-:Y:S01]  /*46c0*/  SHF.L.U32 R149, R39, 0x10, RZ ;  /* 0x0000001027957819 */ /* 0x000fe200000006ff */
[----:B------:R-:W-:Y:S01]  /*46d0*/  FMUL.FTZ R220, R97, R220 ;  /* 0x000000dc61dc7220 */ /* 0x000fe20000410000 */
[----:B------:R-:W-:Y:S01]  /*46e0*/  SHF.L.U32 R112, R33, 0x10, RZ ;  /* 0x0000001021707819 */ /* 0x000fe200000006ff */
[----:B------:R-:W-:Y:S01]  /*46f0*/  FMUL.FTZ R150, R97, R150 ;  /* 0x0000009661967220 */ /* 0x000fe20000410000 */
[----:B------:R-:W-:Y:S01]  /*4700*/  SHF.L.U32 R98, R98, 0x10, RZ ;  /* 0x0000001062627819 */ /* 0x000fe200000006ff */
[----:B0-----:R-:W-:-:S04]  /*4710*/  @!P2 IMAD.WIDE R94, R158, 0x4, R94 ;  /* 0x000000049e5ea825 */ /* 0x001fc800078e025e */
[C---:B------:R-:W-:Y:S01]  /*4720*/  FMUL.FTZ R117, R97.reuse, R104 ;  /* 0x0000006861757220 */ /* 0x040fe20000410000 */
[----:B------:R-:W-:Y:S01]  /*4730*/  FFMA.FTZ R127, R212, R127, R13 ;  /* 0x0000007fd47f7223 */ /* 0x000fe2000001000d */
[----:B------:R-:W-:Y:S01]  /*4740*/  FFMA.FTZ R129, R118, R129, R11 ;  /* 0x0000008176817223 */ /* 0x000fe2000001000b */
[----:B------:R-:W-:Y:S01]  /*4750*/  FMUL.FTZ R96, R97, R96 ;  /* 0x0000006061607220 */ /* 0x000fe20000410000 */
[----:B------:R-:W-:Y:S01]  /*4760*/  F2FP.BF16.F32.PACK_AB R104, R101, R100 ;  /* 0x000000646568723e */ /* 0x000fe200000010ff */
[----:B------:R-:W-:Y:S01]  /*4770*/  FFMA.FTZ R139, R120, R139, R173 ;  /* 0x0000008b788b7223 */ /* 0x000fe200000100ad */
[----:B------:R-:W-:Y:S01]  /*4780*/  FFMA.FTZ R146, R109, R110, R26 ;  /* 0x0000006e6d927223 */ /* 0x000fe2000001001a */
[----:B------:R-:W-:Y:S01]  /*4790*/  F2FP.BF16.F32.PACK_AB R107, R226, R107 ;  /* 0x0000006be26b723e */ /* 0x000fe200000010ff */
[----:B-1----:R-:W-:Y:S01]  /*47a0*/  IMAD.WIDE.U32 R100, R193, 0x10, R92 ;  /* 0x00000010c1647825 */ /* 0x002fe200078e005c */
        /* <DEDUP_REMOVED lines=9> */
[----:B------:R-:W-:Y:S01]  /*4840*/  IMAD.WIDE.U32 R122, R195, 0x10, R92 ;  /* 0x00000010c37a7825 */ /* 0x000fe200078e005c */
[----:B------:R-:W-:-:S03]  /*4850*/  F2FP.BF16.F32.PACK_AB R110, R196, R103 ;  /* 0x00000067c46e723e */ /* 0x000fc600000010ff */
[----:B------:R-:W-:Y:S01]  /*4860*/  FFMA.FTZ R177, R96, R98, R185 ;  /* 0x0000006260b17223 */ /* 0x000fe200000100b9 */
[----:B------:R-:W-:Y:S01]  /*4870*/  F2FP.BF16.F32.PACK_AB R108, R200, R115 ;  /* 0x00000073c86c723e */ /* 0x000fe200000010ff */
[----:B------:R0:W-:Y:S01]  /*4880*/  @!P2 STG.E desc[UR4][R94.64], R97 ;  /* 0x000000615e00a986 */ /* 0x0001e2000c101904 */
[--C-:B------:R-:W-:Y:S01]  /*4890*/  IMAD.WIDE.U32 R112, R197, 0x10, R92.reuse ;  /* 0x00000010c5707825 */ /* 0x100fe200078e005c */
[----:B------:R-:W-:Y:S02]  /*48a0*/  F2FP.BF16.F32.PACK_AB R99, R130, R137 ;  /* 0x000000898263723e */ /* 0x000fe400000010ff */
[----:B------:R1:W-:Y:S01]  /*48b0*/  STG.E.128 desc[UR4][R100.64], R104 ;  /* 0x0000006864007986 */ /* 0x0003e2000c101d04 */
[--C-:B------:R-:W-:Y:S01]  /*48c0*/  IMAD.WIDE.U32 R114, R199, 0x10, R92.reuse ;  /* 0x00000010c7727825 */ /* 0x100fe200078e005c */
[----:B------:R-:W-:Y:S02]  /*48d0*/  F2FP.BF16.F32.PACK_AB R98, R139, R128 ;  /* 0x000000808b62723e */ /* 0x000fe400000010ff */
[----:B------:R-:W-:Y:S01]  /*48e0*/  F2FP.BF16.F32.PACK_AB R96, R143, R124 ;  /* 0x0000007c8f60723e */ /* 0x000fe200000010ff */
[--C-:B------:R-:W-:Y:S01]  /*48f0*/  IMAD.WIDE.U32 R116, R201, 0x10, R92.reuse ;  /* 0x00000010c9747825 */ /* 0x100fe200078e005c */
[----:B------:R-:W-:Y:S01]  /*4900*/  F2FP.BF16.F32.PACK_AB R103, R136, R125 ;  /* 0x0000007d8867723e */ /* 0x000fe200000010ff */
[----:B------:R2:W-:Y:S01]  /*4910*/  STG.E.128 desc[UR4][R122.64], R108 ;  /* 0x0000006c7a007986 */ /* 0x0005e2000c101d04 */
[----:B0-----:R-:W-:Y:S01]  /*4920*/  F2FP.BF16.F32.PACK_AB R95, R176, R127 ;  /* 0x0000007fb05f723e */ /* 0x001fe200000010ff */
[----:B------:R-:W-:Y:S01]  /*4930*/  IMAD.WIDE.U32 R118, R203, 0x10, R92 ;  /* 0x00000010cb767825 */ /* 0x000fe200078e005c */
[----:B------:R-:W-:-:S02]  /*4940*/  F2FP.BF16.F32.PACK_AB R94, R198, R131 ;  /* 0x00000083c65e723e */ /* 0x000fc400000010ff */
[----:B------:R-:W-:Y:S01]  /*4950*/  F2FP.BF16.F32.PACK_AB R97, R141, R126 ;  /* 0x0000007e8d61723e */ /* 0x000fe200000010ff */
[----:B------:R-:W-:Y:S01]  /*4960*/  IMAD.WIDE.U32 R120, R205, 0x10, R92 ;  /* 0x00000010cd787825 */ /* 0x000fe200078e005c */
[----:B------:R-:W-:Y:S02]  /*4970*/  F2FP.BF16.F32.PACK_AB R93, R202, R129 ;  /* 0x00000081ca5d723e */ /* 0x000fe400000010ff */
[----:B------:R-:W-:Y:S02]  /*4980*/  F2FP.BF16.F32.PACK_AB R92, R204, R135 ;  /* 0x00000087cc5c723e */ /* 0x000fe400000010ff */
[----:B------:R-:W-:Y:S02]  /*4990*/  F2FP.BF16.F32.PACK_AB R102, R206, R145 ;  /* 0x00000091ce66723e */ /* 0x000fe400000010ff */
[----:B-1----:R-:W-:Y:S01]  /*49a0*/  F2FP.BF16.F32.PACK_AB R101, R147, R132 ;  /* 0x000000849365723e */ /* 0x002fe200000010ff */
        /* <DEDUP_REMOVED lines=8> */
[----:B--2---:R-:W-:Y:S02]  /*4a30*/  F2FP.BF16.F32.PACK_AB R111, R211, R144 ;  /* 0x00000090d36f723e */ /* 0x004fe400000010ff */
[----:B------:R-:W-:Y:S01]  /*4a40*/  F2FP.BF16.F32.PACK_AB R110, R209, R152 ;  /* 0x00000098d16e723e */ /* 0x000fe200000010ff */
[----:B------:R0:W-:Y:S01]  /*4a50*/  STG.E.128 desc[UR4][R118.64], R104 ;  /* 0x0000006876007986 */ /* 0x0001e2000c101d04 */
[----:B------:R-:W-:-:S02]  /*4a60*/  F2FP.BF16.F32.PACK_AB R109, R207, R150 ;  /* 0x00000096cf6d723e */ /* 0x000fc400000010ff */
[----:B------:R-:W-:Y:S02]  /*4a70*/  F2FP.BF16.F32.PACK_AB R108, R177, R146 ;  /* 0x00000092b16c723e */ /* 0x000fe400000010ff */
[----:B------:R-:W-:Y:S02]  /*4a80*/  IADD3 R158, R158, UR12, RZ ;  /* 0x0000000c9e9e7c10 */ /* 0x000fe4000fffe0ff */
[----:B------:R-:W-:Y:S01]  /*4a90*/  SEL R194, RZ, 0x1, P1 ;  /* 0x00000001ffc27807 */ /* 0x000fe20000800000 */
[----:B------:R0:W-:Y:S01]  /*4aa0*/  STG.E.128 desc[UR4][R120.64], R108 ;  /* 0x0000006c78007986 */ /* 0x0001e2000c101d04 */
[----:B------:R-:W-:-:S13]  /*4ab0*/  ISETP.GE.AND P2, PT, R158, UR13, PT ;  /* 0x0000000d9e007c0c */ /* 0x000fda000bf46270 */
[----:B------:R-:W-:Y:S05]  /*4ac0*/  @!P2 BRA `(.L_x_16731) ;  /* 0xffffffbc00eca947 */ /* 0x000fea000383ffff */
[----:B------:R-:W-:Y:S05]  /*4ad0*/  EXIT ;  /* 0x000000000000794d */ /* 0x000fea0003800000 */
.L_x_16730:
[----:B------:R-:W-:Y:S01]  /*4ae0*/  HFMA2.MMA R198, -RZ, RZ, 0, 5.9604644775390625e-08 ;  /* 0x00000001ffc67435 */ /* 0x000fe200000001ff */
[----:B------:R-:W-:Y:S02]  /*4af0*/  MOV R207, R101 ;  /* 0x0000006500cf7202 */ /* 0x000fe40000000f00 */
[----:B------:R-:W-:Y:S02]  /*4b00*/  MOV R209, 0x1f ;  /* 0x0000001f00d17802 */ /* 0x000fe40000000f00 */
[----:B------:R-:W-:-:S07]  /*4b10*/  MOV R196, 0xffffffff ;  /* 0xffffffff00c47802 */ /* 0x000fce0000000f00 */
[----:B------:R-:W-:Y:S05]  /*4b20*/  WARPSYNC.COLLECTIVE R196, `(.L_x_16732) ;  /* 0x00000000c4087348 */ /* 0x000fea0003c00000 */
[----:B------:R0:W1:Y:S02]  /*4b30*/  SHFL.BFLY P4, R177, R207, R198, R209 ;  /* 0x0c0000c6cfb17389 */ /* 0x00006400000800d1 */
[----:B01----:R-:W-:Y:S01]  /*4b40*/  ENDCOLLECTIVE ;  /* 0x000000000000791b */ /* 0x003fe20003800000 */
.L_x_16732:
[----:B------:R-:W-:Y:S01]  /*4b50*/  HFMA2.MMA R198, -RZ, RZ, 0, 1.1920928955078125e-07 ;  /* 0x00000002ffc67435 */ /* 0x000fe200000001ff */
[----:B------:R-:W-:-:S05]  /*4b60*/  MOV R100, R177 ;  /* 0x000000b100647202 */ /* 0x000fca0000000f00 */
[----:B------:R-:W-:-:S05]  /*4b70*/  FADD.FTZ R105, R101, R100 ;  /* 0x0000006465697221 */ /* 0x000fca0000010000 */
[----:B------:R-:W-:-:S07]  /*4b80*/  MOV R207, R105 ;  /* 0x0000006900cf7202 */ /* 0x000fce0000000f00 */
[----:B------:R-:W-:Y:S05]  /*4b90*/  WARPSYNC.COLLECTIVE R196, `(.L_x_16733) ;  /* 0x00000000c4087348 */ /* 0x000fea0003c00000 */
[----:B------:R0:W1:Y:S02]  /*4ba0*/  SHFL.BFLY P4, R177, R207, R198, R209 ;  /* 0x0c0000c6cfb17389 */ /* 0x00006400000800d1 */
[----:B01----:R-:W-:Y:S01]  /*4bb0*/  ENDCOLLECTIVE ;  /* 0x000000000000791b */ /* 0x003fe20003800000 */
.L_x_16733:
[----:B------:R-:W-:Y:S01]  /*4bc0*/  HFMA2.MMA R198, -RZ, RZ, 0, 2.384185791015625e-07 ;  /* 0x00000004ffc67435 */ /* 0x000fe200000001ff */
[----:B------:R-:W-:-:S05]  /*4bd0*/  MOV R100, R177 ;  /* 0x000000b100647202 */ /* 0x000fca0000000f00 */
[----:B------:R-:W-:-:S05]  /*4be0*/  FADD.FTZ R106, R105, R100 ;  /* 0x00000064696a7221 */ /* 0x000fca0000010000 */
[----:B------:R-:W-:-:S07]  /*4bf0*/  MOV R207, R106 ;  /* 0x0000006a00cf7202 */ /* 0x000fce0000000f00 */
[----:B------:R-:W-:Y:S05]  /*4c00*/  WARPSYNC.COLLECTIVE R196, `(.L_x_16734) ;  /* 0x00000000c4087348 */ /* 0x000fea0003c00000 */
[----:B------:R0:W1:Y:S02]  /*4c10*/  SHFL.BFLY P4, R177, R207, R198, R209 ;  /* 0x0c0000c6cfb17389 */ /* 0x00006400000800d1 */
[----:B01----:R-:W-:Y:S01]  /*4c20*/  ENDCOLLECTIVE ;  /* 0x000000000000791b */ /* 0x003fe20003800000 */
.L_x_16734:
[----:B------:R-:W-:Y:S01]  /*4c30*/  HFMA2.MMA R198, -RZ, RZ, 0, 4.76837158203125e-07 ;  /* 0x00000008ffc67435 */ /* 0x000fe200000001ff */
[----:B------:R-:W-:-:S05]  /*4c40*/  MOV R107, R177 ;  /* 0x000000b1006b7202 */ /* 0x000fca0000000f00 */
[----:B------:R-:W-:-:S05]  /*4c50*/  FADD.FTZ R107, R106, R107 ;  /* 0x0000006b6a6b7221 */ /* 0x000fca0000010000 */
[----:B------:R-:W-:-:S07]  /*4c60*/  MOV R207, R107 ;  /* 0x0000006b00cf7202 */ /* 0x000fce0000000f00 */
[----:B------:R-:W-:Y:S05]  /*4c70*/  WARPSYNC.COLLECTIVE R196, `(.L_x_16735) ;  /* 0x00000000c4087348 */ /* 0x000fea0003c00000 */
[----:B------:R0:W1:Y:S02]  /*4c80*/  SHFL.BFLY P4, R177, R207, R198, R209 ;  /* 0x0c0000c6cfb17389 */ /* 0x00006400000800d1 */
[----:B01----:R-:W-:Y:S01]  /*4c90*/  ENDCOLLECTIVE ;  /* 0x000000000000791b */ /* 0x003fe20003800000 */
.L_x_16735:
[----:B------:R-:W-:Y:S01]  /*4ca0*/  HFMA2.MMA R198, -RZ, RZ, 0, 9.5367431640625e-07 ;  /* 0x00000010ffc67435 */ /* 0x000fe200000001ff */
[----:B------:R-:W-:-:S05]  /*4cb0*/  MOV R100, R177 ;  /* 0x000000b100647202 */ /* 0x000fca0000000f00 */
[----:B------:R-:W-:-:S05]  /*4cc0*/  FADD.FTZ R176, R107, R100 ;  /* 0x000000646bb07221 */ /* 0x000fca0000010000 */
[----:B------:R-:W-:-:S07]  /*4cd0*/  MOV R207, R176 ;  /* 0x000000b000cf7202 */ /* 0x000fce0000000f00 */
[----:B------:R-:W-:Y:S05]  /*4ce0*/  WARPSYNC.COLLECTIVE R196, `(.L_x_16736) ;  /* 0x00000000c4087348 */ /* 0x000fea0003c00000 */
[----:B------:R0:W1:Y:S02]  /*4cf0*/  SHFL.BFLY P4, R177, R207, R198, R209 ;  /* 0x0c0000c6cfb17389 */ /* 0x00006400000800d1 */
[----:B01----:R-:W-:Y:S01]  /*4d00*/  ENDCOLLECTIVE ;  /* 0x000000000000791b */ /* 0x003fe20003800000 */
.L_x_16736:
        /* <DEDUP_REMOVED lines=115> */
[----:B------:R-:W-:-:S07]  /*5440*/  MOV R207, R101 ;  /* 0x0000006500cf7202 */ /* 0x000fce0000000f00 */
[----:B------:R-:W-:Y:S05]  /*5450*/  WARPSYNC.COLLECTIVE R196, `(.L_x_16737) ;  /* 0x00000000c4087348 */ /* 0x000fea0003c00000 */
[----:B------:R0:W1:Y:S02]  /*5460*/  SHFL.BFLY P4, R177, R207, R198, R209 ;  /* 0x0c0000c6cfb17389 */ /* 0x00006400000800d1 */
[----:B01----:R-:W-:Y:S01]  /*5470*/  ENDCOLLECTIVE ;  /* 0x000000000000791b */ /* 0x003fe20003800000 */
.L_x_16737:
[----:B------:R-:W-:Y:S01]  /*5480*/  HFMA2.MMA R198, -RZ, RZ, 0, 1.1920928955078125e-07 ;  /* 0x00000002ffc67435 */ /* 0x000fe200000001ff */
[----:B------:R-:W-:-:S05]  /*5490*/  MOV R106, R177 ;  /* 0x000000b1006a7202 */ /* 0x000fca0000000f00 */
[----:B------:R-:W-:-:S05]  /*54a0*/  FADD.FTZ R106, R101, R106 ;  /* 0x0000006a656a7221 */ /* 0x000fca0000010000 */
[----:B------:R-:W-:-:S07]  /*54b0*/  MOV R207, R106 ;  /* 0x0000006a00cf7202 */ /* 0x000fce0000000f00 */
[----:B------:R-:W-:Y:S05]  /*54c0*/  WARPSYNC.COLLECTIVE R196, `(.L_x_16738) ;  /* 0x00000000c4087348 */ /* 0x000fea0003c00000 */
[----:B------:R0:W1:Y:S02]  /*54d0*/  SHFL.BFLY P4, R177, R207, R198, R209 ;  /* 0x0c0000c6cfb17389 */ /* 0x00006400000800d1 */
[----:B01----:R-:W-:Y:S01]  /*54e0*/  ENDCOLLECTIVE ;  /* 0x000000000000791b */ /* 0x003fe20003800000 */
.L_x_16738:
[----:B------:R-:W-:Y:S01]  /*54f0*/  HFMA2.MMA R198, -RZ, RZ, 0, 2.384185791015625e-07 ;  /* 0x00000004ffc67435 */ /* 0x000fe200000001ff */
[----:B------:R-:W-:-:S05]  /*5500*/  MOV R105, R177 ;  /* 0x000000b100697202 */ /* 0x000fca0000000f00 */
[----:B------:R-:W-:-:S05]  /*5510*/  FADD.FTZ R105, R106, R105 ;  /* 0x000000696a697221 */ /* 0x000fca0000010000 */
[----:B------:R-:W-:-:S07]  /*5520*/  MOV R207, R105 ;  /* 0x0000006900cf7202 */ /* 0x000fce0000000f00 */
[----:B------:R-:W-:Y:S05]  /*5530*/  WARPSYNC.COLLECTIVE R196, `(.L_x_16739) ;  /* 0x00000000c4087348 */ /* 0x000fea0003c00000 */
[----:B------:R0:W1:Y:S02]  /*5540*/  SHFL.BFLY P4, R177, R207, R198, R209 ;  /* 0x0c0000c6cfb17389 */ /* 0x00006400000800d1 */
[----:B01----:R-:W-:Y:S01]  /*5550*/  ENDCOLLECTIVE ;  /* 0x000000000000791b */ /* 0x003fe20003800000 */
.L_x_16739:
[----:B------:R-:W-:Y:S01]  /*5560*/  HFMA2.MMA R198, -RZ, RZ, 0, 4.76837158203125e-07 ;  /* 0x00000008ffc67435 */ /* 0x000fe200000001ff */
[----:B------:R-:W-:-:S05]  /*5570*/  MOV R176, R177 ;  /* 0x000000b100b07202 */ /* 0x000fca0000000f00 */
[----:B------:R-:W-:-:S05]  /*5580*/  FADD.FTZ R176, R105, R176 ;  /* 0x000000b069b07221 */ /* 0x000fca0000010000 */
[----:B------:R-:W-:-:S07]  /*5590*/  MOV R207, R176 ;  /* 0x000000b000cf7202 */ /* 0x000fce0000000f00 */
[----:B------:R-:W-:Y:S05]  /*55a0*/  WARPSYNC.COLLECTIVE R196, `(.L_x_16740) ;  /* 0x00000000c4087348 */ /* 0x000fea0003c00000 */
[----:B------:R0:W1:Y:S02]  /*55b0*/  SHFL.BFLY P4, R177, R207, R198, R209 ;  /* 0x0c0000c6cfb17389 */ /* 0x00006400000800d1 */
[----:B01----:R-:W-:Y:S01]  /*55c0*/  ENDCOLLECTIVE ;  /* 0x000000000000791b */ /* 0x003fe20003800000 */
.L_x_16740:
[----:B------:R-:W-:Y:S01]  /*55d0*/  HFMA2.MMA R198, -RZ, RZ, 0, 9.5367431640625e-07 ;  /* 0x00000010ffc67435 */ /* 0x000fe200000001ff */
[----:B------:R-:W-:-:S05]  /*55e0*/  MOV R107, R177 ;  /* 0x000000b1006b7202 */ /* 0x000fca0000000f00 */
[----:B------:R-:W-:-:S05]  /*55f0*/  FADD.FTZ R107, R176, R107 ;  /* 0x0000006bb06b7221 */ /* 0x000fca0000010000 */
[----:B------:R-:W-:-:S07]  /*5600*/  MOV R207, R107 ;  /* 0x0000006b00cf7202 */ /* 0x000fce0000000f00 */
[----:B------:R-:W-:Y:S05]  /*5610*/  WARPSYNC.COLLECTIVE R196, `(.L_x_16741) ;  /* 0x00000000c4087348 */ /* 0x000fea0003c00000 */
[----:B------:R0:W1:Y:S02]  /*5620*/  SHFL.BFLY P4, R177, R207, R198, R209 ;  /* 0x0c0000c6cfb17389 */ /* 0x00006400000800d1 */
[----:B01----:R-:W-:Y:S01]  /*5630*/  ENDCOLLECTIVE ;  /* 0x000000000000791b */ /* 0x003fe20003800000 */
.L_x_16741:
[----:B------:R-:W-:Y:S01]  /*5640*/  MOV R194, R177 ;  /* 0x000000b100c27202 */ /* 0x000fe20000000f00 */
[----:B------:R-:W-:Y:S06]  /*5650*/  BRA `(.L_x_16742) ;  /* 0xffffffdc00587947 */ /* 0x000fec000383ffff */
.L_x_16743:
        /* <DEDUP_REMOVED lines=10> */
.L_x_46013:


//--------------------- .text._ZN10layer_norm13ln_fwd_kernelINS_13Kernel_traitsI13__nv_bfloat16S2_fS2_fjLj7168ELj1ELj1ELj4ELj16ENS_18Kernel_traits_baseILj7168ES2_S2_fS2_fjLj128EEEEELb0ELb1ELb1ELb0EEEvNS_9FwdParamsE --------------------------
	.section	.text._ZN10layer_norm13ln_fwd_kernelINS_13Kernel_traitsI13__nv_bfloat16S2_fS2_fjLj7168ELj1ELj1ELj4ELj16ENS_18Kernel_traits_baseILj7168ES2_S2_fS2_fjLj128EEEEELb0ELb1ELb1ELb0EEEvNS_9FwdParamsE,"ax",@progbits
	.align	128
        .global         _ZN10layer_norm13ln_fwd_kernelINS_13Kernel_traitsI13__nv_bfloat16S2_fS2_fjLj7168ELj1ELj1ELj4ELj16ENS_18Kernel_traits_baseILj7168ES2_S2_fS2_fjLj128EEEEELb0ELb1ELb1ELb0EEEvNS_9FwdParamsE
        .type           _ZN10layer_norm13ln_fwd_kernelINS_13Kernel_traitsI13__nv_bfloat16S2_fS2_fjLj7168ELj1ELj1ELj4ELj16ENS_18Kernel_traits_baseILj7168ES2_S2_fS2_fjLj128EEEEELb0ELb1ELb1ELb0EEEvNS_9FwdParamsE,@function
        .size           _ZN10layer_norm13ln_fwd_kernelINS_13Kernel_traitsI13__nv_bfloat16S2_fS2_fjLj7168ELj1ELj1ELj4ELj16ENS_18Kernel_traits_baseILj7168ES2_S2_fS2_fjLj128EEEEELb0ELb1ELb1ELb0EEEvNS_9FwdParamsE,(.L_x_46014 - _ZN10layer_norm13ln_fwd_kernelINS_13Kernel_traitsI13__nv_bfloat16S2_fS2_fjLj7168ELj1ELj1ELj4ELj16ENS_18Kernel_traits_baseILj7168ES2_S2_fS2_fjLj128EEEEELb0ELb1ELb1ELb0EEEvNS_9FwdParamsE)
        .other          _ZN10layer_norm13ln_fwd_kernelINS_13Kernel_traitsI13__nv_bfloat16S2_fS2_fjLj7168ELj1ELj1ELj4ELj16ENS_18Kernel_traits_baseILj7168ES2_S2_fS2_fjLj128EEEEELb0ELb1ELb1ELb0EEEvNS_9FwdParamsE,@"STO_CUDA_ENTRY STV_DEFAULT"
_ZN10layer_norm13ln_fwd_kernelINS_13Kernel_traitsI13__nv_bfloat16S2_fS2_fjLj7168ELj1ELj1ELj4ELj16ENS_18Kernel_traits_baseILj7168ES2_S2_fS2_fjLj128EEEEELb0ELb1ELb1ELb0EEEvNS_9FwdParamsE:
.text._ZN10layer_norm13ln_fwd_kernelINS_13Kernel_traitsI13__nv_bfloat16S2_fS2_fjLj7168ELj1ELj1ELj4ELj16ENS_18Kernel_traits_baseILj7168ES2_S2_fS2_fjLj128EEEEELb0ELb1ELb1ELb0EEEvNS_9FwdParamsE:
[----:B------:R-:W0:Y:S01]  /*0000*/  LDC R1, c[0x0][0x28] ;  /* 0x00000a00ff017b82 */ /* 0x000e220000000800 */
[----:B------:R-:W1:Y:S07]  /*0010*/  S2R R0, SR_TID.X ;  /* 0x0000000000007919 */ /* 0x000e6e0000002100 */
[----:B------:R-:W2:Y:S01]  /*0020*/  LDC R3, c[0x0][0x218] ;  /* 0x00008600ff037b82 */ /* 0x000ea20000000800 */
[----:B------:R-:W-:Y:S01]  /*0030*/  LOP3.LUT R4, R4, 0xfffffeff, RZ, 0xc0, !PT ;  /* 0xfffffeff04047812 */ /* 0x000fe200078ec0ff */
[----:B------:R-:W-:Y:S01]  /*0040*/  ULDC.64 UR4, c[0x0][0x208] ;  /* 0x0000820000047ab9 */ /* 0x000fe20000000a00 */
[----:B------:R-:W-:Y:S01]  /*0050*/  BSSY B0, `(.L_x_16744) ;  /* 0x000002d000007945 */ /* 0x000fe20003800000 */
[----:B0-----:R-:W-:-:S02]  /*0060*/  IADD3 R1, R1, -0x8, RZ ;  /* 0xfffffff801017810 */ /* 0x001fc40007ffe0ff */
[----:B--2---:R-:W-:-:S04]  /*0070*/  SHF.R.S32.HI R84, RZ, 0x1f, R3 ;  /* 0x0000001fff547819 */ /* 0x004fc80000011403 */
[----:B------:R-:W-:Y:S02]  /*0080*/  LEA.HI R84, R84, R3, RZ, 0x3 ;  /* 0x0000000354547211 */ /* 0x000fe400078f18ff */
[----:B-1----:R-:W-:-:S04]  /*0090*/  LOP3.LUT R2, R0, 0x7f, RZ, 0xc0, !PT ;  /* 0x0000007f00027812 */ /* 0x002fc800078ec0ff */
        /* <DEDUP_REMOVED lines=40> */
.L_x_16745:
[----:B------:R-:W-:Y:S05]  /*0320*/  BSYNC B0 ;  /* 0x0000000000007941 */ /* 0x000fea0003800000 */
.L_x_16744:
        /* <DEDUP_REMOVED lines=26> */
.L_x_16747:
[----:B------:R-:W-:Y:S05]  /*04d0*/  BSYNC B0 ;  /* 0x0000000000007941 */ /* 0x000fea0003800000 */
.L_x_16746:
        /* <DEDUP_REMOVED lines=26> */
.L_x_16749:
[----:B------:R-:W-:Y:S05]  /*0680*/  BSYNC B0 ;  /* 0x0000000000007941 */ /* 0x000fea0003800000 */
.L_x_16748:
        /* <DEDUP_REMOVED lines=26> */
.L_x_16751:
[----:B------:R-:W-:Y:S05]  /*0830*/  BSYNC B0 ;  /* 0x0000000000007941 */ /* 0x000fea0003800000 */
.L_x_16750:
        /* <DEDUP_REMOVED lines=26> */
.L_x_16753:
[----:B------:R-:W-:Y:S05]  /*09e0*/  BSYNC B0 ;  /* 0x0000000000007941 */ /* 0x000fea0003800000 */
.L_x_16752:
        /* <DEDUP_REMOVED lines=29> */
.L_x_16755:
[----:B------:R-:W-:Y:S05]  /*0bc0*/  BSYNC B0 ;  /* 0x0000000000007941 */ /* 0x000fea0003800000 */
.L_x_16754:
        /* <DEDUP_REMOVED lines=28> */
.L_x_16757:
[----:B------:R-:W-:Y:S05]  /*0d90*/  BSYNC B0 ;  /* 0x0000000000007941 */ /* 0x000fea0003800000 */
.L_x_16756:
[----:B------:R-:W0:Y:S02]  /*0da0*/  S2UR UR6, SR_CTAID.X ;  /* 0x00000000000679c3 */ /* 0x000e240000002500 */
[----:B0-----:R-:W-:Y:S01]  /*0db0*/  LEA.HI R59, R0, UR6, RZ, 0x19 ;  /* 0x00000006003b7c11 */ /* 0x001fe2000f8fc8ff */
[----:B------:R-:W-:-:S03]  /*0dc0*/  ULDC UR6, c[0x0][0x214] ;  /* 0x0000850000067ab9 */ /* 0x000fc60000000800 */
[----:B------:R-:W-:-:S13]  /*0dd0*/  ISETP.GE.AND P1, PT, R59, UR6, PT ;  /* 0x000000063b007c0c */ /* 0x000fda000bf26270 */
[----:B------:R-:W-:Y:S05]  /*0de0*/  @P1 EXIT ;  /* 0x000000000000194d */ /* 0x000fea0003800000 */
[----:B------:R-:W-:Y:S01]  /*0df0*/  SHF.R.S32.HI R84, RZ, 0x3, R84 ;  /* 0x00000003ff547819 */ /* 0x000fe20000011454 */
[----:B------:R-:W-:Y:S01]  /*0e00*/  HFMA2.MMA R118, -RZ, RZ, 0, 5.9604644775390625e-08 ;  /* 0x00000001ff767435 */ /* 0x000fe200000001ff */
[----:B-----5:R-:W-:Y:S01]  /*0e10*/  PRMT R173, R48, 0x7632, R173 ;  /* 0x0000763230ad7816 */ /* 0x020fe200000000ad */
        /* <DEDUP_REMOVED lines=12> */
[----:B------:R-:W-:Y:S01]  /*0ee0*/  ULDC.U8 UR6, c[0x0][0x2a0] ;  /* 0x0000a80000067ab9 */ /* 0x000fe20000000000 */
[----:B------:R-:W-:Y:S01]  /*0ef0*/  VIADDMNMX R49, R48, -R49, RZ, !PT ;  /* 0x8000003130317246 */ /* 0x000fe200078001ff */
        /* <DEDUP_REMOVED lines=9> */
[----:B------:R-:W-:Y:S01]  /*0f90*/  VIMNMX R49, R49, 0x20, PT ;  /* 0x0000002031317848 */ /* 0x000fe20003fe0100 */
        /* <DEDUP_REMOVED lines=10> */
[----:B------:R-:W-:Y:S01]  /*1040*/  UISETP.NE.AND UP0, UPT, UR6, URZ, UPT ;  /* 0x0000003f0600728c */ /* 0x000fe2000bf05270 */
[----:B------:R-:W-:Y:S01]  /*1050*/  SHF.L.U32 R12, R14, 0x10, RZ ;  /* 0x000000100e0c7819 */ /* 0x000fe200000006ff */
[----:B------:R-:W-:Y:S01]  /*1060*/  ULDC UR7, c[0x0][0x29c] ;  /* 0x0000a70000077ab9 */ /* 0x000fe20000000800 */
[----:B------:R-:W-:Y:S01]  /*1070*/  SHF.L.U32 R19, R21, 0x10, RZ ;  /* 0x0000001015137819 */ /* 0x000fe200000006ff */
[----:B------:R-:W-:Y:S01]  /*1080*/  ULDC UR6, c[0x0][0x290] ;  /* 0x0000a40000067ab9 */ /* 0x000fe20000000800 */
[----:B------:R-:W-:Y:S01]  /*1090*/  IADD3 R49, R49, R84, RZ ;  /* 0x0000005431317210 */ /* 0x000fe20007ffe0ff */
[----:B------:R-:W-:Y:S01]  /*10a0*/  ULDC.64 UR8, c[0x0][0x210] ;  /* 0x0000840000087ab9 */ /* 0x000fe20000000a00 */
[----:B------:R-:W-:Y:S01]  /*10b0*/  SHF.L.U32 R14, R16, 0x10, RZ ;  /* 0x00000010100e7819 */ /* 0x000fe200000006ff */
[----:B------:R-:W-:Y:S01]  /*10c0*/  IMAD.U32 R16, R18, 0x10000, RZ ;  /* 0x0001000012107824 */ /* 0x000fe200078e00ff */
[----:B------:R-:W-:-:S02]  /*10d0*/  SHF.L.U32 R21, R23, 0x10, RZ ;  /* 0x0000001017157819 */ /* 0x000fc400000006ff */
[----:B------:R-:W-:Y:S02]  /*10e0*/  SHF.L.U32 R23, R25, 0x10, RZ ;  /* 0x0000001019177819 */ /* 0x000fe400000006ff */
[----:B------:R-:W-:Y:S02]  /*10f0*/  SHF.L.U32 R18, R20, 0x10, RZ ;  /* 0x0000001014127819 */ /* 0x000fe400000006ff */
[----:B------:R-:W-:Y:S01]  /*1100*/  SHF.L.U32 R25, R27, 0x10, RZ ;  /* 0x000000101b197819 */ /* 0x000fe200000006ff */
[----:B------:R-:W-:Y:S01]  /*1110*/  IMAD.U32 R27, R28, 0x10000, RZ ;  /* 0x000100001c1b7824 */ /* 0x000fe200078e00ff */
[C---:B------:R-:W-:Y:S02]  /*1120*/  PRMT R165, R50.reuse, 0x7632, R165 ;  /* 0x0000763232a57816 */ /* 0x040fe400000000a5 */
[----:B------:R-:W-:Y:S02]  /*1130*/  SHF.L.U32 R167, R50, 0x10, RZ ;  /* 0x0000001032a77819 */ /* 0x000fe400000006ff */
[----:B------:R-:W-:Y:S01]  /*1140*/  SHF.L.U32 R20, R22, 0x10, RZ ;  /* 0x0000001016147819 */ /* 0x000fe200000006ff */
[----:B------:R-:W-:Y:S01]  /*1150*/  IMAD.U32 R22, R24, 0x10000, RZ ;  /* 0x0001000018167824 */ /* 0x000fe200078e00ff */
[----:B------:R-:W-:-:S02]  /*1160*/  PRMT R142, R28, 0x7632, R142 ;  /* 0x000076321c8e7816 */ /* 0x000fc4000000008e */
[----:B------:R-:W-:Y:S02]  /*1170*/  SHF.L.U32 R50, R0, 0x5, RZ ;  /* 0x0000000500327819 */ /* 0x000fe400000006ff */
[----:B------:R-:W-:Y:S02]  /*1180*/  SHF.L.U32 R49, R49, 0x3, RZ ;  /* 0x0000000331317819 */ /* 0x000fe400000006ff */
[C---:B------:R-:W-:Y:S02]  /*1190*/  PRMT R143, R29.reuse, 0x7632, R143 ;  /* 0x000076321d8f7816 */ /* 0x040fe4000000008f */
[----:B------:R-:W-:Y:S02]  /*11a0*/  SHF.L.U32 R28, R29, 0x10, RZ ;  /* 0x000000101d1c7819 */ /* 0x000fe400000006ff */
[----:B------:R-:W-:Y:S02]  /*11b0*/  SHF.L.U32 R24, R26, 0x10, RZ ;  /* 0x000000101a187819 */ /* 0x000fe400000006ff */
[----:B------:R-:W-:-:S02]  /*11c0*/  PRMT R144, R30, 0x7632, R144 ;  /* 0x000076321e907816 */ /* 0x000fc40000000090 */
[----:B------:R-:W-:Y:S02]  /*11d0*/  SHF.L.U32 R29, R30, 0x10, RZ ;  /* 0x000000101e1d7819 */ /* 0x000fe400000006ff */
[C---:B------:R-:W-:Y:S01]  /*11e0*/  PRMT R141, R51.reuse, 0x7632, R141 ;  /* 0x00007632338d7816 */ /* 0x040fe2000000008d */
[----:B------:R-:W-:Y:S01]  /*11f0*/  IMAD.U32 R144, R144, 0x10000, RZ ;  /* 0x0001000090907824 */ /* 0x000fe200078e00ff */
[----:B------:R-:W-:Y:S02]  /*1200*/  SHF.L.U32 R26, R51, 0x10, RZ ;  /* 0x00000010331a7819 */ /* 0x000fe400000006ff */
[C---:B------:R-:W-:Y:S02]  /*1210*/  PRMT R145, R31.reuse, 0x7632, R145 ;  /* 0x000076321f917816 */ /* 0x040fe40000000091 */
[----:B------:R-:W-:Y:S02]  /*1220*/  SHF.L.U32 R30, R31, 0x10, RZ ;  /* 0x000000101f1e7819 */ /* 0x000fe400000006ff */
[----:B------:R-:W-:-:S02]  /*1230*/  PRMT R146, R32, 0x7632, R146 ;  /* 0x0000763220927816 */ /* 0x000fc40000000092 */
[----:B------:R-:W-:Y:S02]  /*1240*/  SHF.L.U32 R31, R32, 0x10, RZ ;  /* 0x00000010201f7819 */ /* 0x000fe400000006ff */
[----:B------:R-:W-:Y:S02]  /*1250*/  LOP3.LUT R51, R50, 0x3e0, RZ, 0xc0, !PT ;  /* 0x000003e032337812 */ /* 0x000fe400078ec0ff */
[----:B------:R-:W-:Y:S02]  /*1260*/  I2FP.F32.U32 R49, R49 ;  /* 0x0000003100317245 */ /* 0x000fe40000201000 */
[C---:B------:R-:W-:Y:S02]  /*1270*/  PRMT R147, R33.reuse, 0x7632, R147 ;  /* 0x0000763221937816 */ /* 0x040fe40000000093 */
[----:B------:R-:W-:Y:S01]  /*1280*/  SHF.L.U32 R32, R33, 0x10, RZ ;  /* 0x0000001021207819 */ /* 0x000fe200000006ff */
[C---:B------:R-:W-:Y:S01]  /*1290*/  IMAD.U32 R33, R34.reuse, 0x10000, RZ ;  /* 0x0001000022217824 */ /* 0x040fe200078e00ff */
[----:B------:R-:W-:Y:S01]  /*12a0*/  PRMT R148, R34, 0x7632, R148 ;  /* 0x0000763222947816 */ /* 0x000fe20000000094 */
[----:B------:R0:W1:Y:S01]  /*12b0*/  MUFU.RCP R154, R49 ;  /* 0x00000031009a7308 */ /* 0x0000620000001000 */
[----:B------:R-:W-:-:S02]  /*12c0*/  PRMT R149, R35, 0x7632, R149 ;  /* 0x0000763223957816 */ /* 0x000fc40000000095 */
[----:B------:R-:W-:Y:S02]  /*12d0*/  SHF.L.U32 R34, R35, 0x10, RZ ;  /* 0x0000001023227819 */ /* 0x000fe400000006ff */
[C---:B------:R-:W-:Y:S02]  /*12e0*/  PRMT R150, R36.reuse, 0x7632, R150 ;  /* 0x0000763224967816 */ /* 0x040fe40000000096 */
[----:B------:R-:W-:Y:S02]  /*12f0*/  SHF.L.U32 R35, R36, 0x10, RZ ;  /* 0x0000001024237819 */ /* 0x000fe400000006ff */
[----:B------:R-:W-:Y:S01]  /*1300*/  VIADDMNMX R51, R48, -R51, RZ, !PT ;  /* 0x8000003330337246 */ /* 0x000fe200078001ff */
[----:B------:R-:W-:Y:S01]  /*1310*/  IMAD.U32 R150, R150, 0x10000, RZ ;  /* 0x0001000096967824 */ /* 0x000fe200078e00ff */
[C---:B------:R-:W-:Y:S02]  /*1320*/  PRMT R151, R37.reuse, 0x7632, R151 ;  /* 0x0000763225977816 */ /* 0x040fe40000000097 */
[----:B------:R-:W-:-:S02]  /*1330*/  SHF.L.U32 R36, R37, 0x10, RZ ;  /* 0x0000001025247819 */ /* 0x000fc400000006ff */
[C---:B------:R-:W-:Y:S02]  /*1340*/  PRMT R152, R38.reuse, 0x7632, R152 ;  /* 0x0000763226987816 */ /* 0x040fe40000000098 */
[----:B------:R-:W-:Y:S02]  /*1350*/  SHF.L.U32 R37, R38, 0x10, RZ ;  /* 0x0000001026257819 */ /* 0x000fe400000006ff */
[C---:B------:R-:W-:Y:S02]  /*1360*/  PRMT R153, R39.reuse, 0x7632, R153 ;  /* 0x0000763227997816 */ /* 0x040fe40000000099 */
[----:B------:R-:W-:Y:S01]  /*1370*/  SHF.L.U32 R38, R39, 0x10, RZ ;  /* 0x0000001027267819 */ /* 0x000fe200000006ff */
[C---:B------:R-:W-:Y:S01]  /*1380*/  IMAD.U32 R39, R40.reuse, 0x10000, RZ ;  /* 0x0001000028277824 */ /* 0x040fe200078e00ff */
[----:B------:R-:W-:Y:S02]  /*1390*/  PRMT R155, R40, 0x7632, R155 ;  /* 0x00007632289b7816 */ /* 0x000fe4000000009b */
[----:B------:R-:W-:-:S02]  /*13a0*/  VIMNMX R51, R51, 0x20, PT ;  /* 0x0000002033337848 */ /* 0x000fc40003fe0100 */
[----:B------:R-:W-:Y:S02]  /*13b0*/  SHF.L.U32 R5, R80, 0x10, RZ ;  /* 0x0000001050057819 */ /* 0x000fe400000006ff */
[C---:B------:R-:W-:Y:S02]  /*13c0*/  PRMT R156, R41.reuse, 0x7632, R156 ;  /* 0x00007632299c7816 */ /* 0x040fe4000000009c */
[----:B------:R-:W-:Y:S01]  /*13d0*/  SHF.L.U32 R40, R41, 0x10, RZ ;  /* 0x0000001029287819 */ /* 0x000fe200000006ff */
[----:B------:R2:W-:Y:S01]  /*13e0*/  STL [R1], R5 ;  /* 0x0000000501007387 */ /* 0x0005e20000100800 */
[----:B------:R-:W-:Y:S02]  /*13f0*/  SHF.L.U32 R172, R177, 0x10, RZ ;  /* 0x00000010b1ac7819 */ /* 0x000fe400000006ff */
[C---:B------:R-:W-:Y:S02]  /*1400*/  PRMT R157, R42.reuse, 0x7632, R157 ;  /* 0x000076322a9d7816 */ /* 0x040fe4000000009d */
[----:B------:R-:W-:-:S02]  /*1410*/  SHF.L.U32 R41, R42, 0x10, RZ ;  /* 0x000000102a297819 */ /* 0x000fc400000006ff */
[----:B------:R-:W-:Y:S02]  /*1420*/  SHF.L.U32 R185, R190, 0x10, RZ ;  /* 0x00000010beb97819 */ /* 0x000fe400000006ff */
[----:B------:R-:W-:Y:S02]  /*1430*/  PRMT R177, R55, 0x7632, R177 ;  /* 0x0000763237b17816 */ /* 0x000fe400000000b1 */
[C---:B------:R-:W-:Y:S02]  /*1440*/  PRMT R158, R43.reuse, 0x7632, R158 ;  /* 0x000076322b9e7816 */ /* 0x040fe4000000009e */
[----:B------:R-:W-:Y:S01]  /*1450*/  SHF.L.U32 R42, R43, 0x10, RZ ;  /* 0x000000102b2a7819 */ /* 0x000fe200000006ff */
[----:B------:R-:W-:Y:S01]  /*1460*/  IMAD.U32 R177, R177, 0x10000, RZ ;  /* 0x00010000b1b17824 */ /* 0x000fe200078e00ff */
[----:B------:R-:W-:Y:S01]  /*1470*/  PRMT R190, R52, 0x7632, R190 ;  /* 0x0000763234be7816 */ /* 0x000fe200000000be */
[----:B------:R-:W-:Y:S01]  /*1480*/  IMAD.U32 R158, R158, 0x10000, RZ ;  /* 0x000100009e9e7824 */ /* 0x000fe200078e00ff */
[----:B------:R-:W-:-:S02]  /*1490*/  PRMT R186, R53, 0x7632, R186 ;  /* 0x0000763235ba7816 */ /* 0x000fc400000000ba */
[----:B------:R-:W-:Y:S02]  /*14a0*/  PRMT R182, R54, 0x7632, R182 ;  /* 0x0000763236b67816 */ /* 0x000fe400000000b6 */
[C---:B------:R-:W-:Y:S02]  /*14b0*/  PRMT R159, R44.reuse, 0x7632, R159 ;  /* 0x000076322c9f7816 */ /* 0x040fe4000000009f */
[----:B------:R-:W-:Y:S01]  /*14c0*/  SHF.L.U32 R43, R44, 0x10, RZ ;  /* 0x000000102c2b7819 */ /* 0x000fe200000006ff */
[C---:B------:R-:W-:Y:S01]  /*14d0*/  IMAD.U32 R44, R45.reuse, 0x10000, RZ ;  /* 0x000100002d2c7824 */ /* 0x040fe200078e00ff */
[----:B------:R-:W-:Y:S02]  /*14e0*/  PRMT R160, R45, 0x7632, R160 ;  /* 0x000076322da07816 */ /* 0x000fe400000000a0 */
[----:B------:R-:W-:Y:S02]  /*14f0*/  PRMT R161, R46, 0x7632, R161 ;  /* 0x000076322ea17816 */ /* 0x000fe400000000a1 */
[----:B------:R-:W-:-:S02]  /*1500*/  PRMT R164, R47, 0x7632, R164 ;  /* 0x000076322fa47816 */ /* 0x000fc400000000a4 */
[----:B------:R-:W-:Y:S02]  /*1510*/  IADD3 R225, R84, R51, RZ ;  /* 0x0000003354e17210 */ /* 0x000fe40007ffe0ff */
[----:B------:R-:W-:Y:S01]  /*1520*/  SHF.L.U32 R226, R193, 0x10, RZ ;  /* 0x00000010c1e27819 */ /* 0x000fe200000006ff */
[----:B------:R-:W-:Y:S01]  /*1530*/  IMAD.U32 R193, R188, 0x10000, RZ ;  /* 0x00010000bcc17824 */ /* 0x000fe200078e00ff */
[----:B------:R-:W-:Y:S02]  /*1540*/  SHF.L.U32 R45, R46, 0x10, RZ ;  /* 0x000000102e2d7819 */ /* 0x000fe400000006ff */
[----:B------:R-:W-:Y:S02]  /*1550*/  SHF.L.U32 R227, R192, 0x10, RZ ;  /* 0x00000010c0e37819 */ /* 0x000fe400000006ff */
[----:B------:R-:W-:Y:S02]  /*1560*/  SHF.L.U32 R197, R194, 0x10, RZ ;  /* 0x00000010c2c57819 */ /* 0x000fe400000006ff */
[----:B------:R-:W-:-:S02]  /*1570*/  SHF.L.U32 R181, R191, 0x10, RZ ;  /* 0x00000010bfb57819 */ /* 0x000fc400000006ff */
[----:B--2---:R-:W-:Y:S02]  /*1580*/  SHF.L.U32 R5, R179, 0x10, RZ ;  /* 0x00000010b3057819 */ /* 0x004fe400000006ff */
        /* <DEDUP_REMOVED lines=98> */
[----:B01----:R-:W-:-:S07]  /*1bb0*/  SHF.L.U32 R225, R225, 0x3, RZ ;  /* 0x00000003e1e17819 */ /* 0x003fce00000006ff */
.L_x_16899:
[----:B------:R-:W0:Y:S08]  /*1bc0*/  LDC.64 R116, c[0x0][0x280] ;  /* 0x0000a000ff747b82 */ /* 0x000e300000000a00 */
        /* <DEDUP_REMOVED lines=12> */
[----:B------:R-:W-:Y:S02]  /*1c90*/  LEA.HI R163, R180, R163, RZ, 0x3 ;  /* 0x000000a3b4a37211 */ /* 0x000fe400078f18ff */
[----:B------:R-:W-:Y:S02]  /*1ca0*/  @P1 SHF.R.S32.HI R180, RZ, 0x1f, R219 ;  /* 0x0000001fffb41819 */ /* 0x000fe400000114db */
[----:B------:R-:W-:Y:S02]  /*1cb0*/  LEA.HI.SX32 R163, R163, R2, 0x1d ;  /* 0x00000002a3a37211 */ /* 0x000fe400078feaff */
[----:B------:R-:W-:Y:S01]  /*1cc0*/  @P1 LEA.HI R219, R180, R219, RZ, 0x3 ;  /* 0x000000dbb4db1211 */ /* 0x000fe200078f18ff */
[----:B------:R-:W-:-:S03]  /*1cd0*/  IMAD.MOV.U32 R180, RZ, RZ, RZ ;  /* 0x000000ffffb47224 */ /* 0x000fc600078e00ff */
[----:B------:R-:W-:Y:S01]  /*1ce0*/  @P1 LEA.HI.SX32 R180, R219, R2, 0x1d ;  /* 0x00000002dbb41211 */ /* 0x000fe200078feaff */
[----:B0-----:R-:W-:Y:S06]  /*1cf0*/  @!P0 BRA `(.L_x_16759) ;  /* 0x0000000400988947 */ /* 0x001fec0003800000 */
[----:B------:R-:W0:Y:S01]  /*1d00*/  LDC.64 R116, c[0x0][0x230] ;  /* 0x00008c00ff747b82 */ /* 0x000e220000000a00 */
[----:B------:R-:W-:-:S07]  /*1d10*/  ISETP.GT.AND P3, PT, R119, RZ, PT ;  /* 0x000000ff7700720c */ /* 0x000fce0003f64270 */
[----:B------:R-:W1:Y:S01]  /*1d20*/  @P1 LDC.64 R58, c[0x0][0x220] ;  /* 0x00008800ff3a1b82 */ /* 0x000e620000000a00 */
[----:B0-----:R-:W-:-:S04]  /*1d30*/  ISETP.NE.U32.AND P2, PT, R116, RZ, PT ;  /* 0x000000ff7400720c */ /* 0x001fc80003f45070 */
[----:B------:R-:W-:-:S13]  /*1d40*/  ISETP.NE.AND.EX P2, PT, R117, RZ, PT, P2 ;  /* 0x000000ff7500720c */ /* 0x000fda0003f45320 */
[----:B------:R-:W0:Y:S02]  /*1d50*/  @P2 LDC.64 R56, c[0x0][0x230] ;  /* 0x00008c00ff382b82 */ /* 0x000e240000000a00 */
[----:B0-----:R-:W-:-:S05]  /*1d60*/  @P2 IMAD.WIDE.U32 R56, R163, 0x20, R56 ;  /* 0x00000020a3382825 */ /* 0x001fca00078e0038 */
[----:B------:R-:W2:Y:S01]  /*1d70*/  @P2 LDG.E.128 R48, desc[UR4][R56.64] ;  /* 0x0000000438302981 */ /* 0x000ea2000c1e1d00 */
[----:B------:R-:W-:-:S03]  /*1d80*/  @!P3 ISETP.NE.U32.AND P4, PT, R116, RZ, PT ;  /* 0x000000ff7400b20c */ /* 0x000fc60003f85070 */
[----:B------:R-:W3:Y:S01]  /*1d90*/  @P2 LDG.E.128 R52, desc[UR4][R56.64+0x10] ;  /* 0x0000100438342981 */ /* 0x000ee2000c1e1d00 */
[----:B------:R-:W-:Y:S01]  /*1da0*/  @!P3 ISETP.NE.AND.EX P4, PT, R117, RZ, PT, P4 ;  /* 0x000000ff7500b20c */ /* 0x000fe20003f85340 */
[----:B-1----:R-:W-:-:S05]  /*1db0*/  @P1 IMAD.WIDE.U32 R58, R180, 0x10, R58 ;  /* 0x00000010b43a1825 */ /* 0x002fca00078e003a */
[----:B------:R0:W5:Y:S01]  /*1dc0*/  @P1 LDG.E.128 R60, desc[UR4][R58.64] ;  /* 0x000000043a3c1981 */ /* 0x000162000c1e1d00 */
[----:B------:R-:W-:Y:S01]  /*1dd0*/  BSSY B1, `(.L_x_16760) ;  /* 0x000001d000017945 */ /* 0x000fe20003800000 */
        /* <DEDUP_REMOVED lines=15> */
[----:B0-----:R-:W-:Y:S02]  /*1ed0*/  @!P3 FSEL R58, R54, RZ, P4 ;  /* 0x000000ff363ab208 */ /* 0x001fe40002000000 */
[----:B------:R-:W-:-:S04]  /*1ee0*/  @!P3 ISETP.NE.U32.AND P4, PT, R116, RZ, PT ;  /* 0x000000ff7400b20c */ /* 0x000fc80003f85070 */
[----:B------:R-:W-:-:S04]  /*1ef0*/  @!P3 ISETP.NE.AND.EX P4, PT, R117, RZ, PT, P4 ;  /* 0x000000ff7500b20c */ /* 0x000fc80003f85340 */
[----:B------:R-:W-:Y:S02]  /*1f00*/  @!P3 FSEL R59, R55, RZ, P4 ;  /* 0x000000ff373bb208 */ /* 0x000fe40002000000 */
[----:B------:R-:W-:-:S04]  /*1f10*/  @!P3 ISETP.NE.U32.AND P4, PT, R116, RZ, PT ;  /* 0x000000ff7400b20c */ /* 0x000fc80003f85070 */
[----:B------:R-:W-:-:S04]  /*1f20*/  @!P3 ISETP.NE.AND.EX P4, PT, R117, RZ, PT, P4 ;  /* 0x000000ff7500b20c */ /* 0x000fc80003f85340 */
[----:B------:R-:W-:Y:S01]  /*1f30*/  @!P3 FSEL R64, R48, RZ, P4 ;  /* 0x000000ff3040b208 */ /* 0x000fe20002000000 */
[----:B------:R-:W-:Y:S08]  /*1f40*/  @!P3 BRA `(.L_x_16761) ;  /* 0x000000000014b947 */ /* 0x000ff00003800000 */
[----:B------:R-:W2:Y:S01]  /*1f50*/  LDL R251, [R1] ;  /* 0x0000000001fb7983 */ /* 0x000ea20000100800 */
[----:B-----5:R-:W-:-:S05]  /*1f60*/  SHF.L.U32 R64, R60, 0x10, RZ ;  /* 0x000000103c407819 */ /* 0x020fca00000006ff */
[----:B------:R-:W-:-:S04]  /*1f70*/  FMUL.FTZ R64, R64, UR7 ;  /* 0x0000000740407c20 */ /* 0x000fc80008410000 */
[----:B--2---:R-:W-:-:S04]  /*1f80*/  FMUL.FTZ R64, R251, R64 ;  /* 0x00000040fb407220 */ /* 0x004fc80000410000 */
[----:B------:R-:W-:-:S07]  /*1f90*/  @P2 FADD.FTZ R64, R48, R64 ;  /* 0x0000004030402221 */ /* 0x000fce0000010000 */
.L_x_16761:
[----:B------:R-:W-:Y:S05]  /*1fa0*/  BSYNC B1 ;  /* 0x0000000000017941 */ /* 0x000fea0003800000 */
.L_x_16760:
[----:B------:R-:W-:Y:S04]  /*1fb0*/  BSSY B1, `(.L_x_16762) ;  /* 0x0000007000017945 */ /* 0x000fe80003800000 */
[----:B------:R-:W-:Y:S05]  /*1fc0*/  @!P3 BRA `(.L_x_16763) ;  /* 0x000000000014b947 */ /* 0x000fea0003800000 */
[----:B-----5:R-:W-:-:S04]  /*1fd0*/  PRMT R65, R60, 0x7632, R65 ;  /* 0x000076323c417816 */ /* 0x020fc80000000041 */
[----:B------:R-:W-:-:S05]  /*1fe0*/  SHF.L.U32 R65, R65, 0x10, RZ ;  /* 0x0000001041417819 */ /* 0x000fca00000006ff */
[----:B------:R-:W-:-:S04]  /*1ff0*/  FMUL.FTZ R65, R65, UR7 ;  /* 0x0000000741417c20 */ /* 0x000fc80008410000 */
[----:B------:R-:W-:-:S04]  /*2000*/  FMUL.FTZ R65, R224, R65 ;  /* 0x00000041e0417220 */ /* 0x000fc80000410000 */
[----:B------:R-:W-:-:S07]  /*2010*/  @P2 FADD.FTZ R65, R49, R65 ;  /* 0x0000004131412221 */ /* 0x000fce0000010000 */
.L_x_16763:
[----:B------:R-:W-:Y:S05]  /*2020*/  BSYNC B1 ;  /* 0x0000000000017941 */ /* 0x000fea0003800000 */
.L_x_16762:
[----:B------:R-:W-:Y:S04]  /*2030*/  BSSY B1, `(.L_x_16764) ;  /* 0x0000006000017945 */ /* 0x000fe80003800000 */
[----:B------:R-:W-:Y:S05]  /*2040*/  @!P3 BRA `(.L_x_16765) ;  /* 0x000000000010b947 */ /* 0x000fea0003800000 */
[----:B-----5:R-:W-:-:S05]  /*2050*/  SHF.L.U32 R66, R61, 0x10, RZ ;  /* 0x000000103d427819 */ /* 0x020fca00000006ff */
[----:B------:R-:W-:-:S04]  /*2060*/  FMUL.FTZ R117, R66, UR7 ;  /* 0x0000000742757c20 */ /* 0x000fc80008410000 */
[----:B------:R-:W-:-:S04]  /*2070*/  FMUL.FTZ R66, R250, R117 ;  /* 0x00000075fa427220 */ /* 0x000fc80000410000 */
[----:B------:R-:W-:-:S07]  /*2080*/  @P2 FADD.FTZ R66, R50, R66 ;  /* 0x0000004232422221 */ /* 0x000fce0000010000 */
.L_x_16765:
[----:B------:R-:W-:Y:S05]  /*2090*/  BSYNC B1 ;  /* 0x0000000000017941 */ /* 0x000fea0003800000 */
.L_x_16764:
[----:B------:R-:W-:Y:S04]  /*20a0*/  BSSY B1, `(.L_x_16766) ;  /* 0x0000007000017945 */ /* 0x000fe80003800000 */
[----:B------:R-:W-:Y:S05]  /*20b0*/  @!P3 BRA `(.L_x_16767) ;  /* 0x000000000014b947 */ /* 0x000fea0003800000 */
[----:B-----5:R-:W-:-:S04]  /*20c0*/  PRMT R67, R61, 0x7632, R67 ;  /* 0x000076323d437816 */ /* 0x020fc80000000043 */
[----:B------:R-:W-:-:S05]  /*20d0*/  SHF.L.U32 R67, R67, 0x10, RZ ;  /* 0x0000001043437819 */ /* 0x000fca00000006ff */
[----:B------:R-:W-:-:S04]  /*20e0*/  FMUL.FTZ R116, R67, UR7 ;  /* 0x0000000743747c20 */ /* 0x000fc80008410000 */
[----:B------:R-:W-:-:S04]  /*20f0*/  FMUL.FTZ R67, R223, R116 ;  /* 0x00000074df437220 */ /* 0x000fc80000410000 */
[----:B------:R-:W-:-:S07]  /*2100*/  @P2 FADD.FTZ R67, R51, R67 ;  /* 0x0000004333432221 */ /* 0x000fce0000010000 */
.L_x_16767:
[----:B------:R-:W-:Y:S05]  /*2110*/  BSYNC B1 ;  /* 0x0000000000017941 */ /* 0x000fea0003800000 */
.L_x_16766:
[----:B------:R-:W-:Y:S04]  /*2120*/  BSSY B1, `(.L_x_16768) ;  /* 0x0000006000017945 */ /* 0x000fe80003800000 */
[----:B------:R-:W-:Y:S05]  /*2130*/  @!P3 BRA `(.L_x_16769) ;  /* 0x000000000010b947 */ /* 0x000fea0003800000 */
[----:B-----5:R-:W-:-:S05]  /*2140*/  SHF.L.U32 R56, R62, 0x10, RZ ;  /* 0x000000103e387819 */ /* 0x020fca00000006ff */
[----:B------:R-:W-:-:S04]  /*2150*/  FMUL.FTZ R56, R56, UR7 ;  /* 0x0000000738387c20 */ /* 0x000fc80008410000 */
[----:B------:R-:W-:-:S04]  /*2160*/  FMUL.FTZ R56, R249, R56 ;  /* 0x00000038f9387220 */ /* 0x000fc80000410000 */
[----:B------:R-:W-:-:S07]  /*2170*/  @P2 FADD.FTZ R56, R52, R56 ;  /* 0x0000003834382221 */ /* 0x000fce0000010000 */
.L_x_16769:
[----:B------:R-:W-:Y:S05]  /*2180*/  BSYNC B1 ;  /* 0x0000000000017941 */ /* 0x000fea0003800000 */
.L_x_16768:
[----:B------:R-:W-:Y:S04]  /*2190*/  BSSY B1, `(.L_x_16770) ;  /* 0x0000007000017945 */ /* 0x000fe80003800000 */
[----:B------:R-:W-:Y:S05]  /*21a0*/  @!P3 BRA `(.L_x_16771) ;  /* 0x000000000014b947 */ /* 0x000fea0003800000 */
[----:B-----5:R-:W-:-:S04]  /*21b0*/  PRMT R57, R62, 0x7632, R57 ;  /* 0x000076323e397816 */ /* 0x020fc80000000039 */
[----:B------:R-:W-:-:S05]  /*21c0*/  SHF.L.U32 R57, R57, 0x10, RZ ;  /* 0x0000001039397819 */ /* 0x000fca00000006ff */
[----:B------:R-:W-:-:S04]  /*21d0*/  FMUL.FTZ R57, R57, UR7 ;  /* 0x0000000739397c20 */ /* 0x000fc80008410000 */
[----:B------:R-:W-:-:S04]  /*21e0*/  FMUL.FTZ R57, R222, R57 ;  /* 0x00000039de397220 */ /* 0x000fc80000410000 */
[----:B------:R-:W-:-:S07]  /*21f0*/  @P2 FADD.FTZ R57, R53, R57 ;  /* 0x0000003935392221 */ /* 0x000fce0000010000 */
.L_x_16771:
[----:B------:R-:W-:Y:S05]  /*2200*/  BSYNC B1 ;  /* 0x0000000000017941 */ /* 0x000fea0003800000 */
.L_x_16770:
[----:B------:R-:W-:Y:S04]  /*2210*/  BSSY B1, `(.L_x_16772) ;  /* 0x0000006000017945 */ /* 0x000fe80003800000 */
[----:B------:R-:W-:Y:S05]  /*2220*/  @!P3 BRA `(.L_x_16773) ;  /* 0x000000000010b947 */ /* 0x000fea0003800000 */
[----:B-----5:R-:W-:-:S04]  /*2230*/  IMAD.U32 R58, R63, 0x10000, RZ ;  /* 0x000100003f3a7824 */ /* 0x020fc800078e00ff */
[----:B------:R-:W-:-:S04]  /*2240*/  FMUL.FTZ R117, R58, UR7 ;  /* 0x000000073a757c20 */ /* 0x000fc80008410000 */
[----:B------:R-:W-:-:S04]  /*2250*/  FMUL.FTZ R58, R248, R117 ;  /* 0x00000075f83a7220 */ /* 0x000fc80000410000 */
[----:B------:R-:W-:-:S07]  /*2260*/  @P2 FADD.FTZ R58, R54, R58 ;  /* 0x0000003a363a2221 */ /* 0x000fce0000010000 */
.L_x_16773:
[----:B------:R-:W-:Y:S05]  /*2270*/  BSYNC B1 ;  /* 0x0000000000017941 */ /* 0x000fea0003800000 */
.L_x_16772:
[----:B------:R-:W-:Y:S04]  /*2280*/  BSSY B1, `(.L_x_16774) ;  /* 0x0000007000017945 */ /* 0x000fe80003800000 */
[----:B------:R-:W-:Y:S05]  /*2290*/  @!P3 BRA `(.L_x_16775) ;  /* 0x000000000014b947 */ /* 0x000fea0003800000 */
[----:B-----5:R-:W-:-:S04]  /*22a0*/  PRMT R59, R63, 0x7632, R59 ;  /* 0x000076323f3b7816 */ /* 0x020fc8000000003b */
[----:B------:R-:W-:-:S05]  /*22b0*/  SHF.L.U32 R59, R59, 0x10, RZ ;  /* 0x000000103b3b7819 */ /* 0x000fca00000006ff */
[----:B------:R-:W-:-:S04]  /*22c0*/  FMUL.FTZ R116, R59, UR7 ;  /* 0x000000073b747c20 */ /* 0x000fc80008410000 */
[----:B------:R-:W-:-:S04]  /*22d0*/  FMUL.FTZ R59, R221, R116 ;  /* 0x00000074dd3b7220 */ /* 0x000fc80000410000 */
[----:B------:R-:W-:-:S07]  /*22e0*/  @P2 FADD.FTZ R59, R55, R59 ;  /* 0x0000003b373b2221 */ /* 0x000fce0000010000 */
.L_x_16775:
[----:B------:R-:W-:Y:S05]  /*22f0*/  BSYNC B1 ;  /* 0x0000000000017941 */ /* 0x000fea0003800000 */
.L_x_16774:
[----:B------:R-:W0:Y:S01]  /*2300*/  LDC.64 R116, c[0x0][0x238] ;  /* 0x00008e00ff747b82 */ /* 0x000e220000000a00 */
[----:B------:R-:W-:Y:S01]  /*2310*/  IADD3 R180, R180, 0x80, RZ ;  /* 0x00000080b4b47810 */ /* 0x000fe20007ffe0ff */
[C---:B0-----:R-:W-:Y:S01]  /*2320*/  IMAD.WIDE.U32 R116, R163.reuse, 0x20, R116 ;  /* 0x00000020a3747825 */ /* 0x041fe200078e0074 */
[----:B------:R-:W-:-:S04]  /*2330*/  IADD3 R163, R163, 0x80, RZ ;  /* 0x00000080a3a37810 */ /* 0x000fc80007ffe0ff */
[----:B------:R0:W-:Y:S04]  /*2340*/  STG.E.128 desc[UR4][R116.64], R64 ;  /* 0x0000004074007986 */ /* 0x0001e8000c101d04 */
[----:B------:R0:W-:Y:S02]  /*2350*/  STG.E.128 desc[UR4][R116.64+0x10], R56 ;  /* 0x0000103874007986 */ /* 0x0001e4000c101d04 */
.L_x_16759:
[----:B------:R-:W-:Y:S05]  /*2360*/  BSYNC B0 ;  /* 0x0000000000007941 */ /* 0x000fea0003800000 */
.L_x_16758:
[----:B------:R-:W-:Y:S01]  /*2370*/  LOP3.LUT P2, RZ, R4, 0x100, RZ, 0xc0, !PT ;  /* 0x0000010004ff7812 */ /* 0x000fe2000784c0ff */
[----:B------:R-:W-:-:S12]  /*2380*/  BSSY B0, `(.L_x_16776) ;  /* 0x0000067000007945 */ /* 0x000fd80003800000 */
[----:B------:R-:W-:Y:S05]  /*2390*/  @!P2 BRA `(.L_x_16777) ;  /* 0x000000040094a947 */ /* 0x000fea0003800000 */
[----:B0-----:R-:W0:Y:S01]  /*23a0*/  LDC.64 R116, c[0x0][0x230] ;  /* 0x00008c00ff747b82 */ /* 0x001e220000000a00 */
        /* <DEDUP_REMOVED lines=11> */
[----:B-----5:R0:W5:Y:S01]  /*2460*/  @P1 LDG.E.128 R60, desc[UR4][R70.64] ;  /* 0x00000004463c1981 */ /* 0x020162000c1e1d00 */
        /* <DEDUP_REMOVED lines=26> */
[----:B------:R-:W-:-:S04]  /*2610*/  FMUL.FTZ R72, R247, R72 ;  /* 0x00000048f7487220 */ /* 0x000fc80000410000 */
[----:B------:R-:W-:-:S07]  /*2620*/  @P2 FADD.FTZ R72, R48, R72 ;  /* 0x0000004830482221 */ /* 0x000fce0000010000 */
.L_x_16779:
[----:B------:R-:W-:Y:S05]  /*2630*/  BSYNC B1 ;  /* 0x0000000000017941 */ /* 0x000fea0003800000 */
.L_x_16778:
[----:B------:R-:W-:Y:S04]  /*2640*/  BSSY B1, `(.L_x_16780) ;  /* 0x0000007000017945 */ /* 0x000fe80003800000 */
[----:B------:R-:W-:Y:S05]  /*2650*/  @!P3 BRA `(.L_x_16781) ;  /* 0x000000000014b947 */ /* 0x000fea0003800000 */
[----:B-----5:R-:W-:-:S04]  /*2660*/  PRMT R73, R60, 0x7632, R73 ;  /* 0x000076323c497816 */ /* 0x020fc80000000049 */
[----:B------:R-:W-:-:S05]  /*2670*/  SHF.L.U32 R73, R73, 0x10, RZ ;  /* 0x0000001049497819 */ /* 0x000fca00000006ff */
[----:B------:R-:W-:-:S04]  /*2680*/  FMUL.FTZ R73, R73, UR7 ;  /* 0x0000000749497c20 */ /* 0x000fc80008410000 */
[----:B------:R-:W-:-:S04]  /*2690*/  FMUL.FTZ R73, R220, R73 ;  /* 0x00000049dc497220 */ /* 0x000fc80000410000 */
[----:B------:R-:W-:-:S07]  /*26a0*/  @P2 FADD.FTZ R73, R49, R73 ;  /* 0x0000004931492221 */ /* 0x000fce0000010000 */
.L_x_16781:
[----:B------:R-:W-:Y:S05]  /*26b0*/  BSYNC B1 ;  /* 0x0000000000017941 */ /* 0x000fea0003800000 */
.L_x_16780:
[----:B------:R-:W-:Y:S04]  /*26c0*/  BSSY B1, `(.L_x_16782) ;  /* 0x0000006000017945 */ /* 0x000fe80003800000 */
[----:B------:R-:W-:Y:S05]  /*26d0*/  @!P3 BRA `(.L_x_16783) ;  /* 0x000000000010b947 */ /* 0x000fea0003800000 */
[----:B-----5:R-:W-:-:S05]  /*26e0*/  SHF.L.U32 R74, R61, 0x10, RZ ;  /* 0x000000103d4a7819 */ /* 0x020fca00000006ff */
[----:B------:R-:W-:-:S04]  /*26f0*/  FMUL.FTZ R117, R74, UR7 ;  /* 0x000000074a757c20 */ /* 0x000fc80008410000 */
[----:B------:R-:W-:-:S04]  /*2700*/  FMUL.FTZ R74, R246, R117 ;  /* 0x00000075f64a7220 */ /* 0x000fc80000410000 */
[----:B------:R-:W-:-:S07]  /*2710*/  @P2 FADD.FTZ R74, R50, R74 ;  /* 0x0000004a324a2221 */ /* 0x000fce0000010000 */
.L_x_16783:
[----:B------:R-:W-:Y:S05]  /*2720*/  BSYNC B1 ;  /* 0x0000000000017941 */ /* 0x000fea0003800000 */
.L_x_16782:
[----:B------:R-:W-:Y:S04]  /*2730*/  BSSY B1, `(.L_x_16784) ;  /* 0x0000007000017945 */ /* 0x000fe80003800000 */
[----:B------:R-:W-:Y:S05]  /*2740*/  @!P3 BRA `(.L_x_16785) ;  /* 0x000000000014b947 */ /* 0x000fea0003800000 */
[----:B-----5:R-:W-:-:S05]  /*2750*/  PRMT R75, R61, 0x7632, R75 ;  /* 0x000076323d4b7816 */ /* 0x020fca000000004b */
[----:B------:R-:W-:-:S04]  /*2760*/  IMAD.U32 R75, R75, 0x10000, RZ ;  /* 0x000100004b4b7824 */ /* 0x000fc800078e00ff */
[----:B------:R-:W-:-:S04]  /*2770*/  FMUL.FTZ R75, R75, UR7 ;  /* 0x000000074b4b7c20 */ /* 0x000fc80008410000 */
[----:B------:R-:W-:-:S04]  /*2780*/  FMUL.FTZ R75, R218, R75 ;  /* 0x0000004bda4b7220 */ /* 0x000fc80000410000 */
[----:B------:R-:W-:-:S07]  /*2790*/  @P2 FADD.FTZ R75, R51, R75 ;  /* 0x0000004b334b2221 */ /* 0x000fce0000010000 */
.L_x_16785:
[----:B------:R-:W-:Y:S05]  /*27a0*/  BSYNC B1 ;  /* 0x0000000000017941 */ /* 0x000fea0003800000 */
.L_x_16784:
[----:B------:R-:W-:Y:S04]  /*27b0*/  BSSY B1, `(.L_x_16786) ;  /* 0x0000006000017945 */ /* 0x000fe80003800000 */
[----:B------:R-:W-:Y:S05]  /*27c0*/  @!P3 BRA `(.L_x_16787) ;  /* 0x000000000010b947 */ /* 0x000fea0003800000 */
[----:B-----5:R-:W-:-:S05]  /*27d0*/  SHF.L.U32 R68, R62, 0x10, RZ ;  /* 0x000000103e447819 */ /* 0x020fca00000006ff */
[----:B------:R-:W-:-:S04]  /*27e0*/  FMUL.FTZ R68, R68, UR7 ;  /* 0x0000000744447c20 */ /* 0x000fc80008410000 */
[----:B------:R-:W-:-:S04]  /*27f0*/  FMUL.FTZ R68, R245, R68 ;  /* 0x00000044f5447220 */ /* 0x000fc80000410000 */
[----:B------:R-:W-:-:S07]  /*2800*/  @P2 FADD.FTZ R68, R52, R68 ;  /* 0x0000004434442221 */ /* 0x000fce0000010000 */
.L_x_16787:
[----:B------:R-:W-:Y:S05]  /*2810*/  BSYNC B1 ;  /* 0x0000000000017941 */ /* 0x000fea0003800000 */
.L_x_16786:
[----:B------:R-:W-:Y:S04]  /*2820*/  BSSY B1, `(.L_x_16788) ;  /* 0x0000007000017945 */ /* 0x000fe80003800000 */
[----:B------:R-:W-:Y:S05]  /*2830*/  @!P3 BRA `(.L_x_16789) ;  /* 0x000000000014b947 */ /* 0x000fea0003800000 */
[----:B-----5:R-:W-:-:S04]  /*2840*/  PRMT R69, R62, 0x7632, R69 ;  /* 0x000076323e457816 */ /* 0x020fc80000000045 */
[----:B------:R-:W-:-:S05]  /*2850*/  SHF.L.U32 R69, R69, 0x10, RZ ;  /* 0x0000001045457819 */ /* 0x000fca00000006ff */
[----:B------:R-:W-:-:S04]  /*2860*/  FMUL.FTZ R116, R69, UR7 ;  /* 0x0000000745747c20 */ /* 0x000fc80008410000 */
[----:B------:R-:W-:-:S04]  /*2870*/  FMUL.FTZ R69, R217, R116 ;  /* 0x00000074d9457220 */ /* 0x000fc80000410000 */
[----:B------:R-:W-:-:S07]  /*2880*/  @P2 FADD.FTZ R69, R53, R69 ;  /* 0x0000004535452221 */ /* 0x000fce0000010000 */
.L_x_16789:
[----:B------:R-:W-:Y:S05]  /*2890*/  BSYNC B1 ;  /* 0x0000000000017941 */ /* 0x000fea0003800000 */
.L_x_16788:
[----:B------:R-:W-:Y:S04]  /*28a0*/  BSSY B1, `(.L_x_16790) ;  /* 0x0000006000017945 */ /* 0x000fe80003800000 */
[----:B------:R-:W-:Y:S05]  /*28b0*/  @!P3 BRA `(.L_x_16791) ;  /* 0x000000000010b947 */ /* 0x000fea0003800000 */
[----:B-----5:R-:W-:-:S05]  /*28c0*/  SHF.L.U32 R70, R63, 0x10, RZ ;  /* 0x000000103f467819 */ /* 0x020fca00000006ff */
[----:B------:R-:W-:-:S04]  /*28d0*/  FMUL.FTZ R117, R70, UR7 ;  /* 0x0000000746757c20 */ /* 0x000fc80008410000 */
[----:B------:R-:W-:-:S04]  /*28e0*/  FMUL.FTZ R70, R244, R117 ;  /* 0x00000075f4467220 */ /* 0x000fc80000410000 */
[----:B------:R-:W-:-:S07]  /*28f0*/  @P2 FADD.FTZ R70, R54, R70 ;  /* 0x0000004636462221 */ /* 0x000fce0000010000 */
.L_x_16791:
[----:B------:R-:W-:Y:S05]  /*2900*/  BSYNC B1 ;  /* 0x0000000000017941 */ /* 0x000fea0003800000 */
.L_x_16790:
[----:B------:R-:W-:Y:S04]  /*2910*/  BSSY B1, `(.L_x_16792) ;  /* 0x0000007000017945 */ /* 0x000fe80003800000 */
[----:B------:R-:W-:Y:S05]  /*2920*/  @!P3 BRA `(.L_x_16793) ;  /* 0x000000000014b947 */ /* 0x000fea0003800000 */
[----:B-----5:R-:W-:-:S04]  /*2930*/  PRMT R71, R63, 0x7632, R71 ;  /* 0x000076323f477816 */ /* 0x020fc80000000047 */
[----:B------:R-:W-:-:S05]  /*2940*/  SHF.L.U32 R71, R71, 0x10, RZ ;  /* 0x0000001047477819 */ /* 0x000fca00000006ff */
[----:B------:R-:W-:-:S04]  /*2950*/  FMUL.FTZ R71, R71, UR7 ;  /* 0x0000000747477c20 */ /* 0x000fc80008410000 */
[----:B------:R-:W-:-:S04]  /*2960*/  FMUL.FTZ R71, R216, R71 ;  /* 0x00000047d8477220 */ /* 0x000fc80000410000 */
[----:B------:R-:W-:-:S07]  /*2970*/  @P2 FADD.FTZ R71, R55, R71 ;  /* 0x0000004737472221 */ /* 0x000fce0000010000 */
.L_x_16793:
[----:B------:R-:W-:Y:S05]  /*2980*/  BSYNC B1 ;  /* 0x0000000000017941 */ /* 0x000fea0003800000 */
.L_x_16792:
[----:B------:R-:W0:Y:S01]  /*2990*/  LDC.64 R116, c[0x0][0x238] ;  /* 0x00008e00ff747b82 */ /* 0x000e220000000a00 */
[----:B------:R-:W-:Y:S01]  /*29a0*/  IADD3 R180, R180, 0x80, RZ ;  /* 0x00000080b4b47810 */ /* 0x000fe20007ffe0ff */
[C---:B0-----:R-:W-:Y:S01]  /*29b0*/  IMAD.WIDE.U32 R116, R163.reuse, 0x20, R116 ;  /* 0x00000020a3747825 */ /* 0x041fe200078e0074 */
[----:B------:R-:W-:-:S04]  /*29c0*/  IADD3 R163, R163, 0x80, RZ ;  /* 0x00000080a3a37810 */ /* 0x000fc80007ffe0ff */
[----:B------:R1:W-:Y:S04]  /*29d0*/  STG.E.128 desc[UR4][R116.64], R72 ;  /* 0x0000004874007986 */ /* 0x0003e8000c101d04 */
[----:B------:R1:W-:Y:S02]  /*29e0*/  STG.E.128 desc[UR4][R116.64+0x10], R68 ;  /* 0x0000104474007986 */ /* 0x0003e4000c101d04 */
.L_x_16777:
[----:B------:R-:W-:Y:S05]  /*29f0*/  BSYNC B0 ;  /* 0x0000000000007941 */ /* 0x000fea0003800000 */
.L_x_16776:
[----:B------:R-:W-:Y:S01]  /*2a00*/  LOP3.LUT P2, RZ, R4, 0x80, RZ, 0xc0, !PT ;  /* 0x0000008004ff7812 */ /* 0x000fe2000784c0ff */
[----:B------:R-:W-:-:S12]  /*2a10*/  BSSY B0, `(.L_x_16794) ;  /* 0x0000067000007945 */ /* 0x000fd80003800000 */
[----:B------:R-:W-:Y:S05]  /*2a20*/  @!P2 BRA `(.L_x_16795) ;  /* 0x000000040094a947 */ /* 0x000fea0003800000 */
[----:B01----:R-:W0:Y:S01]  /*2a30*/  LDC.64 R116, c[0x0][0x230] ;  /* 0x00008c00ff747b82 */ /* 0x003e220000000a00 */
        /* <DEDUP_REMOVED lines=36> */
[----:B-----5:R-:W-:-:S04]  /*2c80*/  IMAD.U32 R80, R60, 0x10000, RZ ;  /* 0x000100003c507824 */ /* 0x020fc800078e00ff */
[----:B------:R-:W-:-:S04]  /*2c90*/  FMUL.FTZ R80, R80, UR7 ;  /* 0x0000000750507c20 */ /* 0x000fc80008410000 */
[----:B------:R-:W-:-:S04]  /*2ca0*/  FMUL.FTZ R80, R243, R80 ;  /* 0x00000050f3507220 */ /* 0x000fc80000410000 */
[----:B------:R-:W-:-:S07]  /*2cb0*/  @P2 FADD.FTZ R80, R48, R80 ;  /* 0x0000005030502221 */ /* 0x000fce0000010000 */
.L_x_16797:
[----:B------:R-:W-:Y:S05]  /*2cc0*/  BSYNC B1 ;  /* 0x0000000000017941 */ /* 0x000fea0003800000 */
.L_x_16796:
[----:B------:R-:W-:Y:S04]  /*2cd0*/  BSSY B1, `(.L_x_16798) ;  /* 0x0000007000017945 */ /* 0x000fe80003800000 */
[----:B------:R-:W-:Y:S05]  /*2ce0*/  @!P3 BRA `(.L_x_16799) ;  /* 0x000000000014b947 */ /* 0x000fea0003800000 */
[----:B-----5:R-:W-:-:S04]  /*2cf0*/  PRMT R81, R60, 0x7632, R81 ;  /* 0x000076323c517816 */ /* 0x020fc80000000051 */
[----:B------:R-:W-:-:S05]  /*2d00*/  SHF.L.U32 R81, R81, 0x10, RZ ;  /* 0x0000001051517819 */ /* 0x000fca00000006ff */
[----:B------:R-:W-:-:S04]  /*2d10*/  FMUL.FTZ R116, R81, UR7 ;  /* 0x0000000751747c20 */ /* 0x000fc80008410000 */
[----:B------:R-:W-:-:S04]  /*2d20*/  FMUL.FTZ R81, R215, R116 ;  /* 0x00000074d7517220 */ /* 0x000fc80000410000 */
[----:B------:R-:W-:-:S07]  /*2d30*/  @P2 FADD.FTZ R81, R49, R81 ;  /* 0x0000005131512221 */ /* 0x000fce0000010000 */
.L_x_16799:
[----:B------:R-:W-:Y:S05]  /*2d40*/  BSYNC B1 ;  /* 0x0000000000017941 */ /* 0x000fea0003800000 */
.L_x_16798:
[----:B------:R-:W-:Y:S04]  /*2d50*/  BSSY B1, `(.L_x_16800) ;  /* 0x0000006000017945 */ /* 0x000fe80003800000 */
[----:B------:R-:W-:Y:S05]  /*2d60*/  @!P3 BRA `(.L_x_16801) ;  /* 0x000000000010b947 */ /* 0x000fea0003800000 */
[----:B-----5:R-:W-:-:S05]  /*2d70*/  SHF.L.U32 R82, R61, 0x10, RZ ;  /* 0x000000103d527819 */ /* 0x020fca00000006ff */
[----:B------:R-:W-:-:S04]  /*2d80*/  FMUL.FTZ R117, R82, UR7 ;  /* 0x0000000752757c20 */ /* 0x000fc80008410000 */
[----:B------:R-:W-:-:S04]  /*2d90*/  FMUL.FTZ R82, R242, R117 ;  /* 0x00000075f2527220 */ /* 0x000fc80000410000 */
[----:B------:R-:W-:-:S07]  /*2da0*/  @P2 FADD.FTZ R82, R50, R82 ;  /* 0x0000005232522221 */ /* 0x000fce0000010000 */
.L_x_16801:
[----:B------:R-:W-:Y:S05]  /*2db0*/  BSYNC B1 ;  /* 0x0000000000017941 */ /* 0x000fea0003800000 */
.L_x_16800:
[----:B------:R-:W-:Y:S04]  /*2dc0*/  BSSY B1, `(.L_x_16802) ;  /* 0x0000007000017945 */ /* 0x000fe80003800000 */
[----:B------:R-:W-:Y:S05]  /*2dd0*/  @!P3 BRA `(.L_x_16803) ;  /* 0x000000000014b947 */ /* 0x000fea0003800000 */
[----:B-----5:R-:W-:-:S04]  /*2de0*/  PRMT R83, R61, 0x7632, R83 ;  /* 0x000076323d537816 */ /* 0x020fc80000000053 */
[----:B------:R-:W-:-:S05]  /*2df0*/  SHF.L.U32 R83, R83, 0x10, RZ ;  /* 0x0000001053537819 */ /* 0x000fca00000006ff */
[----:B------:R-:W-:-:S04]  /*2e00*/  FMUL.FTZ R83, R83, UR7 ;  /* 0x0000000753537c20 */ /* 0x000fc80008410000 */
[----:B------:R-:W-:-:S04]  /*2e10*/  FMUL.FTZ R83, R214, R83 ;  /* 0x00000053d6537220 */ /* 0x000fc80000410000 */
[----:B------:R-:W-:-:S07]  /*2e20*/  @P2 FADD.FTZ R83, R51, R83 ;  /* 0x0000005333532221 */ /* 0x000fce0000010000 */
.L_x_16803:
[----:B------:R-:W-:Y:S05]  /*2e30*/  BSYNC B1 ;  /* 0x0000000000017941 */ /* 0x000fea0003800000 */
.L_x_16802:
[----:B------:R-:W-:Y:S04]  /*2e40*/  BSSY B1, `(.L_x_16804) ;  /* 0x0000006000017945 */ /* 0x000fe80003800000 */
[----:B------:R-:W-:Y:S05]  /*2e50*/  @!P3 BRA `(.L_x_16805) ;  /* 0x000000000010b947 */ /* 0x000fea0003800000 */
[----:B-----5:R-:W-:-:S05]  /*2e60*/  SHF.L.U32 R76, R62, 0x10, RZ ;  /* 0x000000103e4c7819 */ /* 0x020fca00000006ff */
[----:B------:R-:W-:-:S04]  /*2e70*/  FMUL.FTZ R76, R76, UR7 ;  /* 0x000000074c4c7c20 */ /* 0x000fc80008410000 */
[----:B------:R-:W-:-:S04]  /*2e80*/  FMUL.FTZ R76, R241, R76 ;  /* 0x0000004cf14c7220 */ /* 0x000fc80000410000 */
[----:B------:R-:W-:-:S07]  /*2e90*/  @P2 FADD.FTZ R76, R52, R76 ;  /* 0x0000004c344c2221 */ /* 0x000fce0000010000 */
.L_x_16805:
[----:B------:R-:W-:Y:S05]  /*2ea0*/  BSYNC B1 ;  /* 0x0000000000017941 */ /* 0x000fea0003800000 */
.L_x_16804:
[----:B------:R-:W-:Y:S04]  /*2eb0*/  BSSY B1, `(.L_x_16806) ;  /* 0x0000007000017945 */ /* 0x000fe80003800000 */
[----:B------:R-:W-:Y:S05]  /*2ec0*/  @!P3 BRA `(.L_x_16807) ;  /* 0x000000000014b947 */ /* 0x000fea0003800000 */
[----:B-----5:R-:W-:-:S04]  /*2ed0*/  PRMT R77, R62, 0x7632, R77 ;  /* 0x000076323e4d7816 */ /* 0x020fc8000000004d */
[----:B------:R-:W-:-:S05]  /*2ee0*/  SHF.L.U32 R77, R77, 0x10, RZ ;  /* 0x000000104d4d7819 */ /* 0x000fca00000006ff */
[----:B------:R-:W-:-:S04]  /*2ef0*/  FMUL.FTZ R116, R77, UR7 ;  /* 0x000000074d747c20 */ /* 0x000fc80008410000 */
[----:B------:R-:W-:-:S04]  /*2f00*/  FMUL.FTZ R77, R213, R116 ;  /* 0x00000074d54d7220 */ /* 0x000fc80000410000 */
[----:B------:R-:W-:-:S07]  /*2f10*/  @P2 FADD.FTZ R77, R53, R77 ;  /* 0x0000004d354d2221 */ /* 0x000fce0000010000 */
.L_x_16807:
[----:B------:R-:W-:Y:S05]  /*2f20*/  BSYNC B1 ;  /* 0x0000000000017941 */ /* 0x000fea0003800000 */
.L_x_16806:
[----:B------:R-:W-:Y:S04]  /*2f30*/  BSSY B1, `(.L_x_16808) ;  /* 0x0000006000017945 */ /* 0x000fe80003800000 */
[----:B------:R-:W-:Y:S05]  /*2f40*/  @!P3 BRA `(.L_x_16809) ;  /* 0x000000000010b947 */ /* 0x000fea0003800000 */
[----:B-----5:R-:W-:-:S05]  /*2f50*/  SHF.L.U32 R78, R63, 0x10, RZ ;  /* 0x000000103f4e7819 */ /* 0x020fca00000006ff */
[----:B------:R-:W-:-:S04]  /*2f60*/  FMUL.FTZ R117, R78, UR7 ;  /* 0x000000074e757c20 */ /* 0x000fc80008410000 */
[----:B------:R-:W-:-:S04]  /*2f70*/  FMUL.FTZ R78, R240, R117 ;  /* 0x00000075f04e7220 */ /* 0x000fc80000410000 */
[----:B------:R-:W-:-:S07]  /*2f80*/  @P2 FADD.FTZ R78, R54, R78 ;  /* 0x0000004e364e2221 */ /* 0x000fce0000010000 */
.L_x_16809:
[----:B------:R-:W-:Y:S05]  /*2f90*/  BSYNC B1 ;  /* 0x0000000000017941 */ /* 0x000fea0003800000 */
.L_x_16808:
[----:B------:R-:W-:Y:S04]  /*2fa0*/  BSSY B1, `(.L_x_16810) ;  /* 0x0000007000017945 */ /* 0x000fe80003800000 */
[----:B------:R-:W-:Y:S05]  /*2fb0*/  @!P3 BRA `(.L_x_16811) ;  /* 0x000000000014b947 */ /* 0x000fea0003800000 */
[----:B-----5:R-:W-:-:S05]  /*2fc0*/  PRMT R79, R63, 0x7632, R79 ;  /* 0x000076323f4f7816 */ /* 0x020fca000000004f */
[----:B------:R-:W-:-:S04]  /*2fd0*/  IMAD.U32 R79, R79, 0x10000, RZ ;  /* 0x000100004f4f7824 */ /* 0x000fc800078e00ff */
[----:B------:R-:W-:-:S04]  /*2fe0*/  FMUL.FTZ R79, R79, UR7 ;  /* 0x000000074f4f7c20 */ /* 0x000fc80008410000 */
[----:B------:R-:W-:-:S04]  /*2ff0*/  FMUL.FTZ R79, R212, R79 ;  /* 0x0000004fd44f7220 */ /* 0x000fc80000410000 */
[----:B------:R-:W-:-:S07]  /*3000*/  @P2 FADD.FTZ R79, R55, R79 ;  /* 0x0000004f374f2221 */ /* 0x000fce0000010000 */
.L_x_16811:
[----:B------:R-:W-:Y:S05]  /*3010*/  BSYNC B1 ;  /* 0x0000000000017941 */ /* 0x000fea0003800000 */
.L_x_16810:
[----:B------:R-:W0:Y:S01]  /*3020*/  LDC.64 R116, c[0x0][0x238] ;  /* 0x00008e00ff747b82 */ /* 0x000e220000000a00 */
[----:B------:R-:W-:Y:S01]  /*3030*/  IADD3 R180, R180, 0x80, RZ ;  /* 0x00000080b4b47810 */ /* 0x000fe20007ffe0ff */
[C---:B0-----:R-:W-:Y:S01]  /*3040*/  IMAD.WIDE.U32 R116, R163.reuse, 0x20, R116 ;  /* 0x00000020a3747825 */ /* 0x041fe200078e0074 */
[----:B------:R-:W-:-:S04]  /*3050*/  IADD3 R163, R163, 0x80, RZ ;  /* 0x00000080a3a37810 */ /* 0x000fc80007ffe0ff */
[----:B------:R2:W-:Y:S04]  /*3060*/  STG.E.128 desc[UR4][R116.64], R80 ;  /* 0x0000005074007986 */ /* 0x0005e8000c101d04 */
[----:B------:R2:W-:Y:S02]  /*3070*/  STG.E.128 desc[UR4][R116.64+0x10], R76 ;  /* 0x0000104c74007986 */ /* 0x0005e4000c101d04 */
.L_x_16795:
[----:B------:R-:W-:Y:S05]  /*3080*/  BSYNC B0 ;  /* 0x0000000000007941 */ /* 0x000fea0003800000 */
.L_x_16794:
[----:B------:R-:W-:Y:S01]  /*3090*/  LOP3.LUT P2, RZ, R4, 0x40, RZ, 0xc0, !PT ;  /* 0x0000004004ff7812 */ /* 0x000fe2000784c0ff */
[----:B------:R-:W-:-:S12]  /*30a0*/  BSSY B0, `(.L_x_16812) ;  /* 0x0000067000007945 */ /* 0x000fd80003800000 */
[----:B------:R-:W-:Y:S05]  /*30b0*/  @!P2 BRA `(.L_x_16813) ;  /* 0x000000040094a947 */ /* 0x000fea0003800000 */
[----:B012---:R-:W0:Y:S01]  /*30c0*/  LDC.64 R116, c[0x0][0x230] ;  /* 0x00008c00ff747b82 */ /* 0x007e220000000a00 */
        /* <DEDUP_REMOVED lines=40> */
.L_x_16815:
[----:B------:R-:W-:Y:S05]  /*3350*/  BSYNC B1 ;  /* 0x0000000000017941 */ /* 0x000fea0003800000 */
.L_x_16814:
[----:B------:R-:W-:Y:S04]  /*3360*/  BSSY B1, `(.L_x_16816) ;  /* 0x0000007000017945 */ /* 0x000fe80003800000 */
[----:B------:R-:W-:Y:S05]  /*3370*/  @!P3 BRA `(.L_x_16817) ;  /* 0x000000000014b947 */ /* 0x000fea0003800000 */
[----:B-----5:R-:W-:-:S04]  /*3380*/  PRMT R89, R60, 0x7632, R89 ;  /* 0x000076323c597816 */ /* 0x020fc80000000059 */
[----:B------:R-:W-:-:S05]  /*3390*/  SHF.L.U32 R89, R89, 0x10, RZ ;  /* 0x0000001059597819 */ /* 0x000fca00000006ff */
[----:B------:R-:W-:-:S04]  /*33a0*/  FMUL.FTZ R116, R89, UR7 ;  /* 0x0000000759747c20 */ /* 0x000fc80008410000 */
[----:B------:R-:W-:-:S04]  /*33b0*/  FMUL.FTZ R89, R211, R116 ;  /* 0x00000074d3597220 */ /* 0x000fc80000410000 */
[----:B------:R-:W-:-:S07]  /*33c0*/  @P2 FADD.FTZ R89, R49, R89 ;  /* 0x0000005931592221 */ /* 0x000fce0000010000 */
.L_x_16817:
[----:B------:R-:W-:Y:S05]  /*33d0*/  BSYNC B1 ;  /* 0x0000000000017941 */ /* 0x000fea0003800000 */
.L_x_16816:
[----:B------:R-:W-:Y:S04]  /*33e0*/  BSSY B1, `(.L_x_16818) ;  /* 0x0000006000017945 */ /* 0x000fe80003800000 */
[----:B------:R-:W-:Y:S05]  /*33f0*/  @!P3 BRA `(.L_x_16819) ;  /* 0x000000000010b947 */ /* 0x000fea0003800000 */
[----:B-----5:R-:W-:-:S05]  /*3400*/  SHF.L.U32 R90, R61, 0x10, RZ ;  /* 0x000000103d5a7819 */ /* 0x020fca00000006ff */
[----:B------:R-:W-:-:S04]  /*3410*/  FMUL.FTZ R117, R90, UR7 ;  /* 0x000000075a757c20 */ /* 0x000fc80008410000 */
[----:B------:R-:W-:-:S04]  /*3420*/  FMUL.FTZ R90, R238, R117 ;  /* 0x00000075ee5a7220 */ /* 0x000fc80000410000 */
[----:B------:R-:W-:-:S07]  /*3430*/  @P2 FADD.FTZ R90, R50, R90 ;  /* 0x0000005a325a2221 */ /* 0x000fce0000010000 */
.L_x_16819:
[----:B------:R-:W-:Y:S05]  /*3440*/  BSYNC B1 ;  /* 0x0000000000017941 */ /* 0x000fea0003800000 */
.L_x_16818:
[----:B------:R-:W-:Y:S04]  /*3450*/  BSSY B1, `(.L_x_16820) ;  /* 0x0000007000017945 */ /* 0x000fe80003800000 */
[----:B------:R-:W-:Y:S05]  /*3460*/  @!P3 BRA `(.L_x_16821) ;  /* 0x000000000014b947 */ /* 0x000fea0003800000 */
[----:B-----5:R-:W-:-:S04]  /*3470*/  PRMT R91, R61, 0x7632, R91 ;  /* 0x000076323d5b7816 */ /* 0x020fc8000000005b */
[----:B------:R-:W-:-:S05]  /*3480*/  SHF.L.U32 R91, R91, 0x10, RZ ;  /* 0x000000105b5b7819 */ /* 0x000fca00000006ff */
[----:B------:R-:W-:-:S04]  /*3490*/  FMUL.FTZ R91, R91, UR7 ;  /* 0x000000075b5b7c20 */ /* 0x000fc80008410000 */
[----:B------:R-:W-:-:S04]  /*34a0*/  FMUL.FTZ R91, R210, R91 ;  /* 0x0000005bd25b7220 */ /* 0x000fc80000410000 */
[----:B------:R-:W-:-:S07]  /*34b0*/  @P2 FADD.FTZ R91, R51, R91 ;  /* 0x0000005b335b2221 */ /* 0x000fce0000010000 */
.L_x_16821:
[----:B------:R-:W-:Y:S05]  /*34c0*/  BSYNC B1 ;  /* 0x0000000000017941 */ /* 0x000fea0003800000 */
.L_x_16820:
[----:B------:R-:W-:Y:S04]  /*34d0*/  BSSY B1, `(.L_x_16822) ;  /* 0x0000006000017945 */ /* 0x000fe80003800000 */
[----:B------:R-:W-:Y:S05]  /*34e0*/  @!P3 BRA `(.L_x_16823) ;  /* 0x000000000010b947 */ /* 0x000fea0003800000 */
[----:B-----5:R-:W-:-:S04]  /*34f0*/  IMAD.U32 R84, R62, 0x10000, RZ ;  /* 0x000100003e547824 */ /* 0x020fc800078e00ff */
[----:B------:R-:W-:-:S04]  /*3500*/  FMUL.FTZ R84, R84, UR7 ;  /* 0x0000000754547c20 */ /* 0x000fc80008410000 */
[----:B------:R-:W-:-:S04]  /*3510*/  FMUL.FTZ R84, R237, R84 ;  /* 0x00000054ed547220 */ /* 0x000fc80000410000 */
[----:B------:R-:W-:-:S07]  /*3520*/  @P2 FADD.FTZ R84, R52, R84 ;  /* 0x0000005434542221 */ /* 0x000fce0000010000 */
.L_x_16823:
[----:B------:R-:W-:Y:S05]  /*3530*/  BSYNC B1 ;  /* 0x0000000000017941 */ /* 0x000fea0003800000 */
.L_x_16822:
[----:B------:R-:W-:Y:S04]  /*3540*/  BSSY B1, `(.L_x_16824) ;  /* 0x0000007000017945 */ /* 0x000fe80003800000 */
[----:B------:R-:W-:Y:S05]  /*3550*/  @!P3 BRA `(.L_x_16825) ;  /* 0x000000000014b947 */ /* 0x000fea0003800000 */
[----:B-----5:R-:W-:-:S04]  /*3560*/  PRMT R85, R62, 0x7632, R85 ;  /* 0x000076323e557816 */ /* 0x020fc80000000055 */
[----:B------:R-:W-:-:S05]  /*3570*/  SHF.L.U32 R85, R85, 0x10, RZ ;  /* 0x0000001055557819 */ /* 0x000fca00000006ff */
[----:B------:R-:W-:-:S04]  /*3580*/  FMUL.FTZ R116, R85, UR7 ;  /* 0x0000000755747c20 */ /* 0x000fc80008410000 */
[----:B------:R-:W-:-:S04]  /*3590*/  FMUL.FTZ R85, R209, R116 ;  /* 0x00000074d1557220 */ /* 0x000fc80000410000 */
[----:B------:R-:W-:-:S07]  /*35a0*/  @P2 FADD.FTZ R85, R53, R85 ;  /* 0x0000005535552221 */ /* 0x000fce0000010000 */
.L_x_16825:
[----:B------:R-:W-:Y:S05]  /*35b0*/  BSYNC B1 ;  /* 0x0000000000017941 */ /* 0x000fea0003800000 */
.L_x_16824:
[----:B------:R-:W-:Y:S04]  /*35c0*/  BSSY B1, `(.L_x_16826) ;  /* 0x0000006000017945 */ /* 0x000fe80003800000 */
[----:B------:R-:W-:Y:S05]  /*35d0*/  @!P3 BRA `(.L_x_16827) ;  /* 0x000000000010b947 */ /* 0x000fea0003800000 */
[----:B-----5:R-:W-:-:S05]  /*35e0*/  SHF.L.U32 R86, R63, 0x10, RZ ;  /* 0x000000103f567819 */ /* 0x020fca00000006ff */
[----:B------:R-:W-:-:S04]  /*35f0*/  FMUL.FTZ R117, R86, UR7 ;  /* 0x0000000756757c20 */ /* 0x000fc80008410000 */
[----:B------:R-:W-:-:S04]  /*3600*/  FMUL.FTZ R86, R236, R117 ;  /* 0x00000075ec567220 */ /* 0x000fc80000410000 */
[----:B------:R-:W-:-:S07]  /*3610*/  @P2 FADD.FTZ R86, R54, R86 ;  /* 0x0000005636562221 */ /* 0x000fce0000010000 */
.L_x_16827:
[----:B------:R-:W-:Y:S05]  /*3620*/  BSYNC B1 ;  /* 0x0000000000017941 */ /* 0x000fea0003800000 */
.L_x_16826:
[----:B------:R-:W-:Y:S04]  /*3630*/  BSSY B1, `(.L_x_16828) ;  /* 0x0000007000017945 */ /* 0x000fe80003800000 */
[----:B------:R-:W-:Y:S05]  /*3640*/  @!P3 BRA `(.L_x_16829) ;  /* 0x000000000014b947 */ /* 0x000fea0003800000 */
[----:B-----5:R-:W-:-:S04]  /*3650*/  PRMT R87, R63, 0x7632, R87 ;  /* 0x000076323f577816 */ /* 0x020fc80000000057 */
[----:B------:R-:W-:-:S05]  /*3660*/  SHF.L.U32 R87, R87, 0x10, RZ ;  /* 0x0000001057577819 */ /* 0x000fca00000006ff */
[----:B------:R-:W-:-:S04]  /*3670*/  FMUL.FTZ R87, R87, UR7 ;  /* 0x0000000757577c20 */ /* 0x000fc80008410000 */
[----:B------:R-:W-:-:S04]  /*3680*/  FMUL.FTZ R87, R208, R87 ;  /* 0x00000057d0577220 */ /* 0x000fc80000410000 */
[----:B------:R-:W-:-:S07]  /*3690*/  @P2 FADD.FTZ R87, R55, R87 ;  /* 0x0000005737572221 */ /* 0x000fce0000010000 */
.L_x_16829:
[----:B------:R-:W-:Y:S05]  /*36a0*/  BSYNC B1 ;  /* 0x0000000000017941 */ /* 0x000fea0003800000 */
.L_x_16828:
[----:B------:R-:W0:Y:S01]  /*36b0*/  LDC.64 R116, c[0x0][0x238] ;  /* 0x00008e00ff747b82 */ /* 0x000e220000000a00 */
[----:B------:R-:W-:Y:S01]  /*36c0*/  IADD3 R180, R180, 0x80, RZ ;  /* 0x00000080b4b47810 */ /* 0x000fe20007ffe0ff */
[C---:B0-----:R-:W-:Y:S01]  /*36d0*/  IMAD.WIDE.U32 R116, R163.reuse, 0x20, R116 ;  /* 0x00000020a3747825 */ /* 0x041fe200078e0074 */
[----:B------:R-:W-:-:S04]  /*36e0*/  IADD3 R163, R163, 0x80, RZ ;  /* 0x00000080a3a37810 */ /* 0x000fc80007ffe0ff */
[----:B------:R3:W-:Y:S04]  /*36f0*/  STG.E.128 desc[UR4][R116.64], R88 ;  /* 0x0000005874007986 */ /* 0x0007e8000c101d04 */
[----:B------:R3:W-:Y:S02]  /*3700*/  STG.E.128 desc[UR4][R116.64+0x10], R84 ;  /* 0x0000105474007986 */ /* 0x0007e4000c101d04 */
.L_x_16813:
[----:B------:R-:W-:Y:S05]  /*3710*/  BSYNC B0 ;  /* 0x0000000000007941 */ /* 0x000fea0003800000 */
.L_x_16812:
[----:B------:R-:W-:Y:S01]  /*3720*/  LOP3.LUT P2, RZ, R4, 0x20, RZ, 0xc0, !PT ;  /* 0x0000002004ff7812 */ /* 0x000fe2000784c0ff */
[----:B------:R-:W-:-:S12]  /*3730*/  BSSY B0, `(.L_x_16830) ;  /* 0x0000067000007945 */ /* 0x000fd80003800000 */
[----:B------:R-:W-:Y:S05]  /*3740*/  @!P2 BRA `(.L_x_16831) ;  /* 0x000000040094a947 */ /* 0x000fea0003800000 */
[----:B0123--:R-:W0:Y:S01]  /*3750*/  LDC.64 R116, c[0x0][0x230] ;  /* 0x00008c00ff747b82 */ /* 0x00fe220000000a00 */
        /* <DEDUP_REMOVED lines=40> */
.L_x_16833:
[----:B------:R-:W-:Y:S05]  /*39e0*/  BSYNC B1 ;  /* 0x0000000000017941 */ /* 0x000fea0003800000 */
.L_x_16832:
[----:B------:R-:W-:Y:S04]  /*39f0*/  BSSY B1, `(.L_x_16834) ;  /* 0x0000007000017945 */ /* 0x000fe80003800000 */
[----:B------:R-:W-:Y:S05]  /*3a00*/  @!P3 BRA `(.L_x_16835) ;  /* 0x000000000014b947 */ /* 0x000fea0003800000 */
[----:B-----5:R-:W-:-:S05]  /*3a10*/  PRMT R97, R60, 0x7632, R97 ;  /* 0x000076323c617816 */ /* 0x020fca0000000061 */
[----:B------:R-:W-:-:S04]  /*3a20*/  IMAD.U32 R97, R97, 0x10000, RZ ;  /* 0x0001000061617824 */ /* 0x000fc800078e00ff */
[----:B------:R-:W-:-:S04]  /*3a30*/  FMUL.FTZ R116, R97, UR7 ;  /* 0x0000000761747c20 */ /* 0x000fc80008410000 */
[----:B------:R-:W-:-:S04]  /*3a40*/  FMUL.FTZ R97, R207, R116 ;  /* 0x00000074cf617220 */ /* 0x000fc80000410000 */
[----:B------:R-:W-:-:S07]  /*3a50*/  @P2 FADD.FTZ R97, R49, R97 ;  /* 0x0000006131612221 */ /* 0x000fce0000010000 */
.L_x_16835:
[----:B------:R-:W-:Y:S05]  /*3a60*/  BSYNC B1 ;  /* 0x0000000000017941 */ /* 0x000fea0003800000 */
.L_x_16834:
[----:B------:R-:W-:Y:S04]  /*3a70*/  BSSY B1, `(.L_x_16836) ;  /* 0x0000006000017945 */ /* 0x000fe80003800000 */
[----:B------:R-:W-:Y:S05]  /*3a80*/  @!P3 BRA `(.L_x_16837) ;  /* 0x000000000010b947 */ /* 0x000fea0003800000 */
[----:B-----5:R-:W-:-:S05]  /*3a90*/  SHF.L.U32 R98, R61, 0x10, RZ ;  /* 0x000000103d627819 */ /* 0x020fca00000006ff */
[----:B------:R-:W-:-:S04]  /*3aa0*/  FMUL.FTZ R117, R98, UR7 ;  /* 0x0000000762757c20 */ /* 0x000fc80008410000 */
[----:B------:R-:W-:-:S04]  /*3ab0*/  FMUL.FTZ R98, R234, R117 ;  /* 0x00000075ea627220 */ /* 0x000fc80000410000 */
[----:B------:R-:W-:-:S07]  /*3ac0*/  @P2 FADD.FTZ R98, R50, R98 ;  /* 0x0000006232622221 */ /* 0x000fce0000010000 */
.L_x_16837:
[----:B------:R-:W-:Y:S05]  /*3ad0*/  BSYNC B1 ;  /* 0x0000000000017941 */ /* 0x000fea0003800000 */
.L_x_16836:
[----:B------:R-:W-:Y:S04]  /*3ae0*/  BSSY B1, `(.L_x_16838) ;  /* 0x0000007000017945 */ /* 0x000fe80003800000 */
[----:B------:R-:W-:Y:S05]  /*3af0*/  @!P3 BRA `(.L_x_16839) ;  /* 0x000000000014b947 */ /* 0x000fea0003800000 */
[----:B-----5:R-:W-:-:S04]  /*3b00*/  PRMT R99, R61, 0x7632, R99 ;  /* 0x000076323d637816 */ /* 0x020fc80000000063 */
[----:B------:R-:W-:-:S05]  /*3b10*/  SHF.L.U32 R99, R99, 0x10, RZ ;  /* 0x0000001063637819 */ /* 0x000fca00000006ff */
[----:B------:R-:W-:-:S04]  /*3b20*/  FMUL.FTZ R99, R99, UR7 ;  /* 0x0000000763637c20 */ /* 0x000fc80008410000 */
[----:B------:R-:W-:-:S04]  /*3b30*/  FMUL.FTZ R99, R206, R99 ;  /* 0x00000063ce637220 */ /* 0x000fc80000410000 */
[----:B------:R-:W-:-:S07]  /*3b40*/  @P2 FADD.FTZ R99, R51, R99 ;  /* 0x0000006333632221 */ /* 0x000fce0000010000 */
.L_x_16839:
[----:B------:R-:W-:Y:S05]  /*3b50*/  BSYNC B1 ;  /* 0x0000000000017941 */ /* 0x000fea0003800000 */
.L_x_16838:
[----:B------:R-:W-:Y:S04]  /*3b60*/  BSSY B1, `(.L_x_16840) ;  /* 0x0000006000017945 */ /* 0x000fe80003800000 */
[----:B------:R-:W-:Y:S05]  /*3b70*/  @!P3 BRA `(.L_x_16841) ;  /* 0x000000000010b947 */ /* 0x000fea0003800000 */
[----:B-----5:R-:W-:-:S05]  /*3b80*/  SHF.L.U32 R92, R62, 0x10, RZ ;  /* 0x000000103e5c7819 */ /* 0x020fca00000006ff */
[----:B------:R-:W-:-:S04]  /*3b90*/  FMUL.FTZ R92, R92, UR7 ;  /* 0x000000075c5c7c20 */ /* 0x000fc80008410000 */
[----:B------:R-:W-:-:S04]  /*3ba0*/  FMUL.FTZ R92, R233, R92 ;  /* 0x0000005ce95c7220 */ /* 0x000fc80000410000 */
[----:B------:R-:W-:-:S07]  /*3bb0*/  @P2 FADD.FTZ R92, R52, R92 ;  /* 0x0000005c345c2221 */ /* 0x000fce0000010000 */
.L_x_16841:
[----:B------:R-:W-:Y:S05]  /*3bc0*/  BSYNC B1 ;  /* 0x0000000000017941 */ /* 0x000fea0003800000 */
.L_x_16840:
[----:B------:R-:W-:Y:S04]  /*3bd0*/  BSSY B1, `(.L_x_16842) ;  /* 0x0000007000017945 */ /* 0x000fe80003800000 */
[----:B------:R-:W-:Y:S05]  /*3be0*/  @!P3 BRA `(.L_x_16843) ;  /* 0x000000000014b947 */ /* 0x000fea0003800000 */
[----:B-----5:R-:W-:-:S04]  /*3bf0*/  PRMT R93, R62, 0x7632, R93 ;  /* 0x000076323e5d7816 */ /* 0x020fc8000000005d */
[----:B------:R-:W-:-:S05]  /*3c00*/  SHF.L.U32 R93, R93, 0x10, RZ ;  /* 0x000000105d5d7819 */ /* 0x000fca00000006ff */
[----:B------:R-:W-:-:S04]  /*3c10*/  FMUL.FTZ R116, R93, UR7 ;  /* 0x000000075d747c20 */ /* 0x000fc80008410000 */
[----:B------:R-:W-:-:S04]  /*3c20*/  FMUL.FTZ R93, R205, R116 ;  /* 0x00000074cd5d7220 */ /* 0x000fc80000410000 */
[----:B------:R-:W-:-:S07]  /*3c30*/  @P2 FADD.FTZ R93, R53, R93 ;  /* 0x0000005d355d2221 */ /* 0x000fce0000010000 */
.L_x_16843:
[----:B------:R-:W-:Y:S05]  /*3c40*/  BSYNC B1 ;  /* 0x0000000000017941 */ /* 0x000fea0003800000 */
.L_x_16842:
[----:B------:R-:W-:Y:S04]  /*3c50*/  BSSY B1, `(.L_x_16844) ;  /* 0x0000006000017945 */ /* 0x000fe80003800000 */
[----:B------:R-:W-:Y:S05]  /*3c60*/  @!P3 BRA `(.L_x_16845) ;  /* 0x000000000010b947 */ /* 0x000fea0003800000 */
[----:B-----5:R-:W-:-:S05]  /*3c70*/  SHF.L.U32 R94, R63, 0x10, RZ ;  /* 0x000000103f5e7819 */ /* 0x020fca00000006ff */
[----:B------:R-:W-:-:S04]  /*3c80*/  FMUL.FTZ R117, R94, UR7 ;  /* 0x000000075e757c20 */ /* 0x000fc80008410000 */
[----:B------:R-:W-:-:S04]  /*3c90*/  FMUL.FTZ R94, R232, R117 ;  /* 0x00000075e85e7220 */ /* 0x000fc80000410000 */
[----:B------:R-:W-:-:S07]  /*3ca0*/  @P2 FADD.FTZ R94, R54, R94 ;  /* 0x0000005e365e2221 */ /* 0x000fce0000010000 */
.L_x_16845:
[----:B------:R-:W-:Y:S05]  /*3cb0*/  BSYNC B1 ;  /* 0x0000000000017941 */ /* 0x000fea0003800000 */
.L_x_16844:
[----:B------:R-:W-:Y:S04]  /*3cc0*/  BSSY B1, `(.L_x_16846) ;  /* 0x0000007000017945 */ /* 0x000fe80003800000 */
[----:B------:R-:W-:Y:S05]  /*3cd0*/  @!P3 BRA `(.L_x_16847) ;  /* 0x000000000014b947 */ /* 0x000fea0003800000 */
[----:B-----5:R-:W-:-:S04]  /*3ce0*/  PRMT R95, R63, 0x7632, R95 ;  /* 0x000076323f5f7816 */ /* 0x020fc8000000005f */
[----:B------:R-:W-:-:S05]  /*3cf0*/  SHF.L.U32 R95, R95, 0x10, RZ ;  /* 0x000000105f5f7819 */ /* 0x000fca00000006ff */
[----:B------:R-:W-:-:S04]  /*3d00*/  FMUL.FTZ R95, R95, UR7 ;  /* 0x000000075f5f7c20 */ /* 0x000fc80008410000 */
[----:B------:R-:W-:-:S04]  /*3d10*/  FMUL.FTZ R95, R204, R95 ;  /* 0x0000005fcc5f7220 */ /* 0x000fc80000410000 */
[----:B------:R-:W-:-:S07]  /*3d20*/  @P2 FADD.FTZ R95, R55, R95 ;  /* 0x0000005f375f2221 */ /* 0x000fce0000010000 */
.L_x_16847:
[----:B------:R-:W-:Y:S05]  /*3d30*/  BSYNC B1 ;  /* 0x0000000000017941 */ /* 0x000fea0003800000 */
.L_x_16846:
[----:B------:R-:W0:Y:S01]  /*3d40*/  LDC.64 R116, c[0x0][0x238] ;  /* 0x00008e00ff747b82 */ /* 0x000e220000000a00 */
[----:B------:R-:W-:Y:S02]  /*3d50*/  VIADD R180, R180, 0x80 ;  /* 0x00000080b4b47836 */ /* 0x000fe40000000000 */
[C---:B0-----:R-:W-:Y:S01]  /*3d60*/  IMAD.WIDE.U32 R116, R163.reuse, 0x20, R116 ;  /* 0x00000020a3747825 */ /* 0x041fe200078e0074 */
[----:B------:R-:W-:-:S04]  /*3d70*/  IADD3 R163, R163, 0x80, RZ ;  /* 0x00000080a3a37810 */ /* 0x000fc80007ffe0ff */
[----:B------:R4:W-:Y:S04]  /*3d80*/  STG.E.128 desc[UR4][R116.64], R96 ;  /* 0x0000006074007986 */ /* 0x0009e8000c101d04 */
[----:B------:R4:W-:Y:S02]  /*3d90*/  STG.E.128 desc[UR4][R116.64+0x10], R92 ;  /* 0x0000105c74007986 */ /* 0x0009e4000c101d04 */
.L_x_16831:
[----:B------:R-:W-:Y:S05]  /*3da0*/  BSYNC B0 ;  /* 0x0000000000007941 */ /* 0x000fea0003800000 */
.L_x_16830:
[----:B------:R-:W-:Y:S01]  /*3db0*/  LOP3.LUT P2, RZ, R4, 0x8, RZ, 0xc0, !PT ;  /* 0x0000000804ff7812 */ /* 0x000fe2000784c0ff */
[----:B------:R-:W-:-:S12]  /*3dc0*/  BSSY B0, `(.L_x_16848) ;  /* 0x0000067000007945 */ /* 0x000fd80003800000 */
[----:B------:R-:W-:Y:S05]  /*3dd0*/  @!P2 BRA `(.L_x_16849) ;  /* 0x000000040094a947 */ /* 0x000fea0003800000 */
[----:B01234-:R-:W0:Y:S01]  /*3de0*/  LDC.64 R116, c[0x0][0x230] ;  /* 0x00008c00ff747b82 */ /* 0x01fe220000000a00 */
        /* <DEDUP_REMOVED lines=40> */
.L_x_16851:
[----:B------:R-:W-:Y:S05]  /*4070*/  BSYNC B1 ;  /* 0x0000000000017941 */ /* 0x000fea0003800000 */
.L_x_16850:
[----:B------:R-:W-:Y:S04]  /*4080*/  BSSY B1, `(.L_x_16852) ;  /* 0x0000007000017945 */ /* 0x000fe80003800000 */
[----:B------:R-:W-:Y:S05]  /*4090*/  @!P3 BRA `(.L_x_16853) ;  /* 0x000000000014b947 */ /* 0x000fea0003800000 */
[----:B-----5:R-:W-:-:S04]  /*40a0*/  PRMT R105, R60, 0x7632, R105 ;  /* 0x000076323c697816 */ /* 0x020fc80000000069 */
[----:B------:R-:W-:-:S05]  /*40b0*/  SHF.L.U32 R105, R105, 0x10, RZ ;  /* 0x0000001069697819 */ /* 0x000fca00000006ff */
[----:B------:R-:W-:-:S04]  /*40c0*/  FMUL.FTZ R116, R105, UR7 ;  /* 0x0000000769747c20 */ /* 0x000fc80008410000 */
[----:B------:R-:W-:-:S04]  /*40d0*/  FMUL.FTZ R105, R203, R116 ;  /* 0x00000074cb697220 */ /* 0x000fc80000410000 */
[----:B------:R-:W-:-:S07]  /*40e0*/  @P2 FADD.FTZ R105, R49, R105 ;  /* 0x0000006931692221 */ /* 0x000fce0000010000 */
.L_x_16853:
[----:B------:R-:W-:Y:S05]  /*40f0*/  BSYNC B1 ;  /* 0x0000000000017941 */ /* 0x000fea0003800000 */
.L_x_16852:
[----:B------:R-:W-:Y:S04]  /*4100*/  BSSY B1, `(.L_x_16854) ;  /* 0x0000006000017945 */ /* 0x000fe80003800000 */
[----:B------:R-:W-:Y:S05]  /*4110*/  @!P3 BRA `(.L_x_16855) ;  /* 0x000000000010b947 */ /* 0x000fea0003800000 */
[----:B-----5:R-:W-:-:S05]  /*4120*/  SHF.L.U32 R106, R61, 0x10, RZ ;  /* 0x000000103d6a7819 */ /* 0x020fca00000006ff */
[----:B------:R-:W-:-:S04]  /*4130*/  FMUL.FTZ R117, R106, UR7 ;  /* 0x000000076a757c20 */ /* 0x000fc80008410000 */
[----:B------:R-:W-:-:S04]  /*4140*/  FMUL.FTZ R106, R230, R117 ;  /* 0x00000075e66a7220 */ /* 0x000fc80000410000 */
[----:B------:R-:W-:-:S07]  /*4150*/  @P2 FADD.FTZ R106, R50, R106 ;  /* 0x0000006a326a2221 */ /* 0x000fce0000010000 */
.L_x_16855:
[----:B------:R-:W-:Y:S05]  /*4160*/  BSYNC B1 ;  /* 0x0000000000017941 */ /* 0x000fea0003800000 */
.L_x_16854:
[----:B------:R-:W-:Y:S04]  /*4170*/  BSSY B1, `(.L_x_16856) ;  /* 0x0000007000017945 */ /* 0x000fe80003800000 */
[----:B------:R-:W-:Y:S05]  /*4180*/  @!P3 BRA `(.L_x_16857) ;  /* 0x000000000014b947 */ /* 0x000fea0003800000 */
[----:B-----5:R-:W-:-:S04]  /*4190*/  PRMT R107, R61, 0x7632, R107 ;  /* 0x000076323d6b7816 */ /* 0x020fc8000000006b */
[----:B------:R-:W-:-:S05]  /*41a0*/  SHF.L.U32 R107, R107, 0x10, RZ ;  /* 0x000000106b6b7819 */ /* 0x000fca00000006ff */
[----:B------:R-:W-:-:S04]  /*41b0*/  FMUL.FTZ R107, R107, UR7 ;  /* 0x000000076b6b7c20 */ /* 0x000fc80008410000 */
[----:B------:R-:W-:-:S04]  /*41c0*/  FMUL.FTZ R107, R202, R107 ;  /* 0x0000006bca6b7220 */ /* 0x000fc80000410000 */
[----:B------:R-:W-:-:S07]  /*41d0*/  @P2 FADD.FTZ R107, R51, R107 ;  /* 0x0000006b336b2221 */ /* 0x000fce0000010000 */
.L_x_16857:
[----:B------:R-:W-:Y:S05]  /*41e0*/  BSYNC B1 ;  /* 0x0000000000017941 */ /* 0x000fea0003800000 */
.L_x_16856:
[----:B------:R-:W-:Y:S04]  /*41f0*/  BSSY B1, `(.L_x_16858) ;  /* 0x0000006000017945 */ /* 0x000fe80003800000 */
[----:B------:R-:W-:Y:S05]  /*4200*/  @!P3 BRA `(.L_x_16859) ;  /* 0x000000000010b947 */ /* 0x000fea0003800000 */
[----:B-----5:R-:W-:-:S05]  /*4210*/  SHF.L.U32 R100, R62, 0x10, RZ ;  /* 0x000000103e647819 */ /* 0x020fca00000006ff */
[----:B------:R-:W-:-:S04]  /*4220*/  FMUL.FTZ R100, R100, UR7 ;  /* 0x0000000764647c20 */ /* 0x000fc80008410000 */
[----:B------:R-:W-:-:S04]  /*4230*/  FMUL.FTZ R100, R229, R100 ;  /* 0x00000064e5647220 */ /* 0x000fc80000410000 */
[----:B------:R-:W-:-:S07]  /*4240*/  @P2 FADD.FTZ R100, R52, R100 ;  /* 0x0000006434642221 */ /* 0x000fce0000010000 */
.L_x_16859:
[----:B------:R-:W-:Y:S05]  /*4250*/  BSYNC B1 ;  /* 0x0000000000017941 */ /* 0x000fea0003800000 */
.L_x_16858:
[----:B------:R-:W-:Y:S04]  /*4260*/  BSSY B1, `(.L_x_16860) ;  /* 0x0000007000017945 */ /* 0x000fe80003800000 */
[----:B------:R-:W-:Y:S05]  /*4270*/  @!P3 BRA `(.L_x_16861) ;  /* 0x000000000014b947 */ /* 0x000fea0003800000 */
[----:B-----5:R-:W-:-:S05]  /*4280*/  PRMT R101, R62, 0x7632, R101 ;  /* 0x000076323e657816 */ /* 0x020fca0000000065 */
[----:B------:R-:W-:-:S04]  /*4290*/  IMAD.U32 R101, R101, 0x10000, RZ ;  /* 0x0001000065657824 */ /* 0x000fc800078e00ff */
[----:B------:R-:W-:-:S04]  /*42a0*/  FMUL.FTZ R116, R101, UR7 ;  /* 0x0000000765747c20 */ /* 0x000fc80008410000 */
[----:B------:R-:W-:-:S04]  /*42b0*/  FMUL.FTZ R101, R201, R116 ;  /* 0x00000074c9657220 */ /* 0x000fc80000410000 */
[----:B------:R-:W-:-:S07]  /*42c0*/  @P2 FADD.FTZ R101, R53, R101 ;  /* 0x0000006535652221 */ /* 0x000fce0000010000 */
.L_x_16861:
[----:B------:R-:W-:Y:S05]  /*42d0*/  BSYNC B1 ;  /* 0x0000000000017941 */ /* 0x000fea0003800000 */
.L_x_16860:
[----:B------:R-:W-:Y:S04]  /*42e0*/  BSSY B1, `(.L_x_16862) ;  /* 0x0000006000017945 */ /* 0x000fe80003800000 */
[----:B------:R-:W-:Y:S05]  /*42f0*/  @!P3 BRA `(.L_x_16863) ;  /* 0x000000000010b947 */ /* 0x000fea0003800000 */
[----:B-----5:R-:W-:-:S05]  /*4300*/  SHF.L.U32 R102, R63, 0x10, RZ ;  /* 0x000000103f667819 */ /* 0x020fca00000006ff */
[----:B------:R-:W-:-:S04]  /*4310*/  FMUL.FTZ R117, R102, UR7 ;  /* 0x0000000766757c20 */ /* 0x000fc80008410000 */
[----:B------:R-:W-:-:S04]  /*4320*/  FMUL.FTZ R102, R228, R117 ;  /* 0x00000075e4667220 */ /* 0x000fc80000410000 */
[----:B------:R-:W-:-:S07]  /*4330*/  @P2 FADD.FTZ R102, R54, R102 ;  /* 0x0000006636662221 */ /* 0x000fce0000010000 */
.L_x_16863:
[----:B------:R-:W-:Y:S05]  /*4340*/  BSYNC B1 ;  /* 0x0000000000017941 */ /* 0x000fea0003800000 */
.L_x_16862:
[----:B------:R-:W-:Y:S04]  /*4350*/  BSSY B1, `(.L_x_16864) ;  /* 0x0000007000017945 */ /* 0x000fe80003800000 */
[----:B------:R-:W-:Y:S05]  /*4360*/  @!P3 BRA `(.L_x_16865) ;  /* 0x000000000014b947 */ /* 0x000fea0003800000 */
[----:B-----5:R-:W-:-:S04]  /*4370*/  PRMT R103, R63, 0x7632, R103 ;  /* 0x000076323f677816 */ /* 0x020fc80000000067 */
[----:B------:R-:W-:-:S05]  /*4380*/  SHF.L.U32 R103, R103, 0x10, RZ ;  /* 0x0000001067677819 */ /* 0x000fca00000006ff */
[----:B------:R-:W-:-:S04]  /*4390*/  FMUL.FTZ R103, R103, UR7 ;  /* 0x0000000767677c20 */ /* 0x000fc80008410000 */
[----:B------:R-:W-:-:S04]  /*43a0*/  FMUL.FTZ R103, R200, R103 ;  /* 0x00000067c8677220 */ /* 0x000fc80000410000 */
[----:B------:R-:W-:-:S07]  /*43b0*/  @P2 FADD.FTZ R103, R55, R103 ;  /* 0x0000006737672221 */ /* 0x000fce0000010000 */
.L_x_16865:
[----:B------:R-:W-:Y:S05]  /*43c0*/  BSYNC B1 ;  /* 0x0000000000017941 */ /* 0x000fea0003800000 */
.L_x_16864:
[----:B------:R-:W0:Y:S01]  /*43d0*/  LDC.64 R116, c[0x0][0x238] ;  /* 0x00008e00ff747b82 */ /* 0x000e220000000a00 */
[----:B------:R-:W-:Y:S01]  /*43e0*/  IADD3 R180, R180, 0x80, RZ ;  /* 0x00000080b4b47810 */ /* 0x000fe20007ffe0ff */
[C---:B0-----:R-:W-:Y:S01]  /*43f0*/  IMAD.WIDE.U32 R116, R163.reuse, 0x20, R116 ;  /* 0x00000020a3747825 */ /* 0x041fe200078e0074 */
[----:B------:R-:W-:-:S04]  /*4400*/  IADD3 R163, R163, 0x80, RZ ;  /* 0x00000080a3a37810 */ /* 0x000fc80007ffe0ff */
[----:B------:R0:W-:Y:S04]  /*4410*/  STG.E.128 desc[UR4][R116.64], R104 ;  /* 0x0000006874007986 */ /* 0x0001e8000c101d04 */
[----:B------:R0:W-:Y:S02]  /*4420*/  STG.E.128 desc[UR4][R116.64+0x10], R100 ;  /* 0x0000106474007986 */ /* 0x0001e4000c101d04 */
.L_x_16849:
[----:B------:R-:W-:Y:S05]  /*4430*/  BSYNC B0 ;  /* 0x0000000000007941 */ /* 0x000fea0003800000 */
.L_x_16848:
        /* <DEDUP_REMOVED lines=9> */
[----:B-1----:R-:W0:Y:S02]  /*44d0*/  @P1 LDC.64 R108, c[0x0][0x230] ;  /* 0x00008c00ff6c1b82 */ /* 0x002e240000000a00 */
[----:B0-----:R-:W-:-:S05]  /*44e0*/  @P1 IMAD.WIDE.U32 R108, R163, 0x20, R108 ;  /* 0x00000020a36c1825 */ /* 0x001fca00078e006c */
[----:B------:R-:W2:Y:S01]  /*44f0*/  @P1 LDG.E.128 R48, desc[UR4][R108.64] ;  /* 0x000000046c301981 */ /* 0x000ea2000c1e1d00 */
[----:B------:R-:W-:-:S03]  /*4500*/  ISETP.GT.AND P2, PT, R119, RZ, PT ;  /* 0x000000ff7700720c */ /* 0x000fc60003f44270 */
[----:B------:R-:W3:Y:S10]  /*4510*/  @P1 LDG.E.128 R52, desc[UR4][R108.64+0x10] ;  /* 0x000010046c341981 */ /* 0x000ef4000c1e1d00 */
        /* <DEDUP_REMOVED lines=30> */
.L_x_16869:
[----:B------:R-:W-:Y:S05]  /*4700*/  BSYNC B1 ;  /* 0x0000000000017941 */ /* 0x000fea0003800000 */
.L_x_16868:
[----:B------:R-:W-:Y:S04]  /*4710*/  BSSY B1, `(.L_x_16870) ;  /* 0x0000007000017945 */ /* 0x000fe80003800000 */
[----:B------:R-:W-:Y:S05]  /*4720*/  @!P2 BRA `(.L_x_16871) ;  /* 0x000000000014a947 */ /* 0x000fea0003800000 */
[----:B-----5:R-:W-:-:S04]  /*4730*/  PRMT R113, R60, 0x7632, R113 ;  /* 0x000076323c717816 */ /* 0x020fc80000000071 */
[----:B------:R-:W-:-:S05]  /*4740*/  SHF.L.U32 R113, R113, 0x10, RZ ;  /* 0x0000001071717819 */ /* 0x000fca00000006ff */
[----:B------:R-:W-:-:S04]  /*4750*/  FMUL.FTZ R116, R113, UR7 ;  /* 0x0000000771747c20 */ /* 0x000fc80008410000 */
[----:B------:R-:W-:-:S04]  /*4760*/  FMUL.FTZ R113, R199, R116 ;  /* 0x00000074c7717220 */ /* 0x000fc80000410000 */
[----:B------:R-:W-:-:S07]  /*4770*/  @P1 FADD.FTZ R113, R49, R113 ;  /* 0x0000007131711221 */ /* 0x000fce0000010000 */
.L_x_16871:
[----:B------:R-:W-:Y:S05]  /*4780*/  BSYNC B1 ;  /* 0x0000000000017941 */ /* 0x000fea0003800000 */
.L_x_16870:
[----:B------:R-:W-:Y:S04]  /*4790*/  BSSY B1, `(.L_x_16872) ;  /* 0x0000006000017945 */ /* 0x000fe80003800000 */
[----:B------:R-:W-:Y:S05]  /*47a0*/  @!P2 BRA `(.L_x_16873) ;  /* 0x000000000010a947 */ /* 0x000fea0003800000 */
[----:B-----5:R-:W-:-:S04]  /*47b0*/  IMAD.U32 R114, R61, 0x10000, RZ ;  /* 0x000100003d727824 */ /* 0x020fc800078e00ff */
[----:B------:R-:W-:-:S04]  /*47c0*/  FMUL.FTZ R117, R114, UR7 ;  /* 0x0000000772757c20 */ /* 0x000fc80008410000 */
[----:B------:R-:W-:-:S04]  /*47d0*/  FMUL.FTZ R114, R226, R117 ;  /* 0x00000075e2727220 */ /* 0x000fc80000410000 */
[----:B------:R-:W-:-:S07]  /*47e0*/  @P1 FADD.FTZ R114, R50, R114 ;  /* 0x0000007232721221 */ /* 0x000fce0000010000 */
.L_x_16873:
[----:B------:R-:W-:Y:S05]  /*47f0*/  BSYNC B1 ;  /* 0x0000000000017941 */ /* 0x000fea0003800000 */
.L_x_16872:
[----:B------:R-:W-:Y:S04]  /*4800*/  BSSY B1, `(.L_x_16874) ;  /* 0x0000007000017945 */ /* 0x000fe80003800000 */
[----:B------:R-:W-:Y:S05]  /*4810*/  @!P2 BRA `(.L_x_16875) ;  /* 0x000000000014a947 */ /* 0x000fea0003800000 */
[----:B-----5:R-:W-:-:S04]  /*4820*/  PRMT R115, R61, 0x7632, R115 ;  /* 0x000076323d737816 */ /* 0x020fc80000000073 */
[----:B------:R-:W-:-:S05]  /*4830*/  SHF.L.U32 R115, R115, 0x10, RZ ;  /* 0x0000001073737819 */ /* 0x000fca00000006ff */
[----:B------:R-:W-:-:S04]  /*4840*/  FMUL.FTZ R115, R115, UR7 ;  /* 0x0000000773737c20 */ /* 0x000fc80008410000 */
[----:B------:R-:W-:-:S04]  /*4850*/  FMUL.FTZ R115, R198, R115 ;  /* 0x00000073c6737220 */ /* 0x000fc80000410000 */
[----:B------:R-:W-:-:S07]  /*4860*/  @P1 FADD.FTZ R115, R51, R115 ;  /* 0x0000007333731221 */ /* 0x000fce0000010000 */
.L_x_16875:
[----:B------:R-:W-:Y:S05]  /*4870*/  BSYNC B1 ;  /* 0x0000000000017941 */ /* 0x000fea0003800000 */
.L_x_16874:
[----:B------:R-:W-:Y:S04]  /*4880*/  BSSY B1, `(.L_x_16876) ;  /* 0x0000006000017945 */ /* 0x000fe80003800000 */
[----:B------:R-:W-:Y:S05]  /*4890*/  @!P2 BRA `(.L_x_16877) ;  /* 0x000000000010a947 */ /* 0x000fea0003800000 */
[----:B-----5:R-:W-:-:S05]  /*48a0*/  SHF.L.U32 R108, R62, 0x10, RZ ;  /* 0x000000103e6c7819 */ /* 0x020fca00000006ff */
[----:B------:R-:W-:-:S04]  /*48b0*/  FMUL.FTZ R108, R108, UR7 ;  /* 0x000000076c6c7c20 */ /* 0x000fc80008410000 */
[----:B------:R-:W-:-:S04]  /*48c0*/  FMUL.FTZ R108, R197, R108 ;  /* 0x0000006cc56c7220 */ /* 0x000fc80000410000 */
[----:B------:R-:W-:-:S07]  /*48d0*/  @P1 FADD.FTZ R108, R52, R108 ;  /* 0x0000006c346c1221 */ /* 0x000fce0000010000 */
.L_x_16877:
[----:B------:R-:W-:Y:S05]  /*48e0*/  BSYNC B1 ;  /* 0x0000000000017941 */ /* 0x000fea0003800000 */
.L_x_16876:
[----:B------:R-:W-:Y:S04]  /*48f0*/  BSSY B1, `(.L_x_16878) ;  /* 0x0000007000017945 */ /* 0x000fe80003800000 */
[----:B------:R-:W-:Y:S05]  /*4900*/  @!P2 BRA `(.L_x_16879) ;  /* 0x000000000014a947 */ /* 0x000fea0003800000 */
[----:B-----5:R-:W-:-:S04]  /*4910*/  PRMT R109, R62, 0x7632, R109 ;  /* 0x000076323e6d7816 */ /* 0x020fc8000000006d */
[----:B------:R-:W-:-:S05]  /*4920*/  SHF.L.U32 R109, R109, 0x10, RZ ;  /* 0x000000106d6d7819 */ /* 0x000fca00000006ff */
[----:B------:R-:W-:-:S04]  /*4930*/  FMUL.FTZ R109, R109, UR7 ;  /* 0x000000076d6d7c20 */ /* 0x000fc80008410000 */
[----:B------:R-:W-:-:S04]  /*4940*/  FMUL.FTZ R109, R196, R109 ;  /* 0x0000006dc46d7220 */ /* 0x000fc80000410000 */
[----:B------:R-:W-:-:S07]  /*4950*/  @P1 FADD.FTZ R109, R53, R109 ;  /* 0x0000006d356d1221 */ /* 0x000fce0000010000 */
.L_x_16879:
[----:B------:R-:W-:Y:S05]  /*4960*/  BSYNC B1 ;  /* 0x0000000000017941 */ /* 0x000fea0003800000 */
.L_x_16878:
[----:B------:R-:W-:Y:S04]  /*4970*/  BSSY B1, `(.L_x_16880) ;  /* 0x0000006000017945 */ /* 0x000fe80003800000 */
[----:B------:R-:W-:Y:S05]  /*4980*/  @!P2 BRA `(.L_x_16881) ;  /* 0x000000000010a947 */ /* 0x000fea0003800000 */
[----:B-----5:R-:W-:-:S05]  /*4990*/  SHF.L.U32 R110, R63, 0x10, RZ ;  /* 0x000000103f6e7819 */ /* 0x020fca00000006ff */
[----:B------:R-:W-:-:S04]  /*49a0*/  FMUL.FTZ R110, R110, UR7 ;  /* 0x000000076e6e7c20 */ /* 0x000fc80008410000 */
[----:B------:R-:W-:-:S04]  /*49b0*/  FMUL.FTZ R110, R195, R110 ;  /* 0x0000006ec36e7220 */ /* 0x000fc80000410000 */
[----:B------:R-:W-:-:S07]  /*49c0*/  @P1 FADD.FTZ R110, R54, R110 ;  /* 0x0000006e366e1221 */ /* 0x000fce0000010000 */
.L_x_16881:
[----:B------:R-:W-:Y:S05]  /*49d0*/  BSYNC B1 ;  /* 0x0000000000017941 */ /* 0x000fea0003800000 */
.L_x_16880:
[----:B------:R-:W-:Y:S04]  /*49e0*/  BSSY B1, `(.L_x_16882) ;  /* 0x0000007000017945 */ /* 0x000fe80003800000 */
[----:B------:R-:W-:Y:S05]  /*49f0*/  @!P2 BRA `(.L_x_16883) ;  /* 0x000000000014a947 */ /* 0x000fea0003800000 */
[----:B-----5:R-:W-:-:S04]  /*4a00*/  PRMT R111, R63, 0x7632, R111 ;  /* 0x000076323f6f7816 */ /* 0x020fc8000000006f */
[----:B------:R-:W-:-:S05]  /*4a10*/  SHF.L.U32 R111, R111, 0x10, RZ ;  /* 0x000000106f6f7819 */ /* 0x000fca00000006ff */
[----:B------:R-:W-:-:S04]  /*4a20*/  FMUL.FTZ R111, R111, UR7 ;  /* 0x000000076f6f7c20 */ /* 0x000fc80008410000 */
[----:B------:R-:W-:-:S04]  /*4a30*/  FMUL.FTZ R111, R194, R111 ;  /* 0x0000006fc26f7220 */ /* 0x000fc80000410000 */
[----:B------:R-:W-:-:S07]  /*4a40*/  @P1 FADD.FTZ R111, R55, R111 ;  /* 0x0000006f376f1221 */ /* 0x000fce0000010000 */
.L_x_16883:
[----:B------:R-:W-:Y:S05]  /*4a50*/  BSYNC B1 ;  /* 0x0000000000017941 */ /* 0x000fea0003800000 */
.L_x_16882:
[----:B------:R-:W0:Y:S02]  /*4a60*/  LDC.64 R116, c[0x0][0x238] ;  /* 0x00008e00ff747b82 */ /* 0x000e240000000a00 */
[----:B0-----:R-:W-:-:S05]  /*4a70*/  IMAD.WIDE.U32 R116, R163, 0x20, R116 ;  /* 0x00000020a3747825 */ /* 0x001fca00078e0074 */
[----:B------:R0:W-:Y:S04]  /*4a80*/  STG.E.128 desc[UR4][R116.64], R112 ;  /* 0x0000007074007986 */ /* 0x0001e8000c101d04 */
[----:B------:R0:W-:Y:S02]  /*4a90*/  STG.E.128 desc[UR4][R116.64+0x10], R108 ;  /* 0x0000106c74007986 */ /* 0x0001e4000c101d04 */
.L_x_16867:
[----:B------:R-:W-:Y:S05]  /*4aa0*/  BSYNC B0 ;  /* 0x0000000000007941 */ /* 0x000fea0003800000 */
.L_x_16866:
        /* <DEDUP_REMOVED lines=17> */
[----:B------:R-:W-:Y:S02]  /*4bc0*/  ISETP.GT.U32.AND P5, PT, R3, 0x37f, PT ;  /* 0x0000037f0300780c */ /* 0x000fe40003fa4070 */
[----:B------:R-:W-:Y:S01]  /*4bd0*/  SHF.R.S32.HI R163, RZ, 0x1f, R47 ;  /* 0x0000001fffa37819 */ /* 0x000fe2000001142f */
[----:B------:R-:W-:Y:S01]  /*4be0*/  FADD.FTZ R116, R58, R117 ;  /* 0x000000753a747221 */ /* 0x000fe20000010000 */
[----:B------:R-:W-:-:S02]  /*4bf0*/  @P6 LOP3.LUT R4, R4, 0x2, RZ, 0xfc, !PT ;  /* 0x0000000204046812 */ /* 0x000fc400078efcff */
        /* <DEDUP_REMOVED lines=190> */
.L_x_16910:
[----:B------:R-:W-:Y:S01]  /*57e0*/  LOP3.LUT P1, RZ, R0, 0x1f, RZ, 0xc0, !PT ;  /* 0x0000001f00ff7812 */ /* 0x000fe2000782c0ff */
[----:B-1----:R-:W-:Y:S01]  /*57f0*/  FADD.FTZ R117, R219, R251 ;  /* 0x000000fbdb757221 */ /* 0x002fe20000010000 */
[----:B------:R-:W-:Y:S01]  /*5800*/  LOP3.LUT R118, R252, 0x3, RZ, 0xc0, !PT ;  /* 0x00000003fc767812 */ /* 0x000fe200078ec0ff */
[----:B------:R-:W-:Y:S05]  /*5810*/  WARPSYNC.ALL ;  /* 0x0000000000007948 */ /* 0x000fea0003800000 */
[----:B------:R-:W-:-:S05]  /*5820*/  LOP3.LUT R252, R0, 0x1f, RZ, 0xc0, !PT ;  /* 0x0000001f00fc7812 */ /* 0x000fca00078ec0ff */
[----:B------:R-:W1:Y:S01]  /*5830*/  @!P1 S2R R180, SR_CgaCtaId ;  /* 0x0000000000b49919 */ /* 0x000e620000008800 */
[----:B0-----:R-:W-:-:S04]  /*5840*/  @!P1 MOV R219, 0x400 ;  /* 0x0000040000db9802 */ /* 0x001fc80000000f00 */
[----:B-1----:R-:W-:Y:S01]  /*5850*/  @!P1 LEA R219, R180, R219, 0x18 ;  /* 0x000000dbb4db9211 */ /* 0x002fe200078ec0ff */
[----:B------:R-:W-:-:S05]  /*5860*/  @!P1 IMAD.IADD R180, R119, 0x1, R118 ;  /* 0x0000000177b49824 */ /* 0x000fca00078e0276 */
[----:B------:R-:W-:-:S05]  /*5870*/  @!P1 LEA R180, R180, R219, 0x3 ;  /* 0x000000dbb4b49211 */ /* 0x000fca00078e18ff */
[----:B------:R0:W-:Y:S01]  /*5880*/  @!P1 STS.64 [R180], R116 ;  /* 0x00000074b4009388 */ /* 0x0001e20000000a00 */
[----:B------:R-:W-:-:S13]  /*5890*/  ISETP.GT.U32.AND P1, PT, R252, 0x3, PT ;  /* 0x00000003fc00780c */ /* 0x000fda0003f24070 */
[----:B0-----:R-:W0:Y:S01]  /*58a0*/  @!P1 S2R R117, SR_CgaCtaId ;  /* 0x0000000000759919 */ /* 0x001e220000008800 */
[----:B------:R-:W-:Y:S01]  /*58b0*/  @!P1 MOV R116, 0x400 ;  /* 0x0000040000749802 */ /* 0x000fe20000000f00 */
[----:B------:R-:W-:Y:S01]  /*58c0*/  HFMA2.MMA R251, -RZ, RZ, 0, 0 ;  /* 0x00000000fffb7435 */ /* 0x000fe200000001ff */
[----:B------:R-:W-:Y:S01]  /*58d0*/  @!P1 IADD3 R119, R119, R252, RZ ;  /* 0x000000fc77779210 */ /* 0x000fe20007ffe0ff */
[----:B------:R-:W-:Y:S04]  /*58e0*/  BAR.SYNC.DEFER_BLOCKING 0x0 ;  /* 0x0000000000007b1d */ /* 0x000fe80000010000 */
[----:B------:R-:W-:Y:S02]  /*58f0*/  @!P1 MOV R251, R225 ;  /* 0x000000e100fb9202 */ /* 0x000fe40000000f00 */
[----:B------:R-:W-:Y:S03]  /*5900*/  BSSY B0, `(.L_x_16885) ;  /* 0x000013d000007945 */ /* 0x000fe60003800000 */
[----:B------:R-:W1:Y:S01]  /*5910*/  SHFL.DOWN PT, R252, R251, 0x2, 0x1f ;  /* 0x08401f00fbfc7f89 */ /* 0x000e6200000e0000 */
[----:B0-----:R-:W-:-:S04]  /*5920*/  @!P1 LEA R116, R117, R116, 0x18 ;  /* 0x0000007475749211 */ /* 0x001fc800078ec0ff */
[----:B------:R-:W-:Y:S02]  /*5930*/  @!P1 LEA R180, R119, R116, 0x3 ;  /* 0x0000007477b49211 */ /* 0x000fe400078e18ff */
[----:B------:R-:W-:-:S06]  /*5940*/  CS2R R116, SRZ ;  /* 0x0000000000747805 */ /* 0x000fcc000001ff00 */
[----:B------:R0:W2:Y:S01]  /*5950*/  @!P1 LDS.64 R116, [R180] ;  /* 0x00000000b4749984 */ /* 0x0000a20000000a00 */
[----:B------:R-:W-:Y:S02]  /*5960*/  PLOP3.LUT P1, PT, PT, PT, UP0, 0x40, 0x0 ;  /* 0x000000000000781c */ /* 0x000fe40003f2e808 */
[-C--:B0-----:R-:W-:Y:S02]  /*5970*/  I2FP.F32.S32 R180, R251.reuse ;  /* 0x000000fb00b47245 */ /* 0x081fe40000201400 */
[----:B-1----:R-:W-:Y:S02]  /*5980*/  IADD3 R251, R252, R251, RZ ;  /* 0x000000fbfcfb7210 */ /* 0x002fe40007ffe0ff */
[----:B------:R-:W-:Y:S01]  /*5990*/  I2FP.F32.S32 R252, R252 ;  /* 0x000000fc00fc7245 */ /* 0x000fe20000201400 */
[----:B--2---:R-:W0:Y:S02]  /*59a0*/  SHFL.DOWN PT, R219, R116, 0x2, 0x1f ;  /* 0x08401f0074db7f89 */ /* 0x004e2400000e0000 */
        /* <DEDUP_REMOVED lines=21> */
[----:B------:R-:W-:Y:S01]  /*5b00*/  FMUL.FTZ R252, R116, R252 ;  /* 0x000000fc74fc7220 */ /* 0x000fe20000410000 */
[----:B------:R-:W0:Y:S01]  /*5b10*/  MUFU.RCP R117, R251 ;  /* 0x000000fb00757308 */ /* 0x000e220000001000 */
[----:B------:R-:W1:Y:S02]  /*5b20*/  SHFL.DOWN PT, R116, R119, 0x1, 0x1f ;  /* 0x08201f0077747f89 */ /* 0x000e6400000e0000 */
[----:B------:R-:W-:Y:S01]  /*5b30*/  FMUL.FTZ R252, R252, R219 ;  /* 0x000000dbfcfc7220 */ /* 0x000fe20000410000 */
[----:B0-----:R-:W-:-:S05]  /*5b40*/  FMUL.FTZ R180, R117, R180 ;  /* 0x000000b475b47220 */ /* 0x001fca0000410000 */
[----:B------:R-:W-:Y:S01]  /*5b50*/  SHFL.IDX PT, R219, R180, RZ, 0x1f ;  /* 0x00001fffb4db7589 */ /* 0x000fe200000e0000 */
[----:B-1----:R-:W-:-:S04]  /*5b60*/  FADD.FTZ R116, R119, R116 ;  /* 0x0000007477747221 */ /* 0x002fc80000010000 */
[----:B------:R-:W-:Y:S02]  /*5b70*/  FFMA.FTZ R252, R117, R252, R116 ;  /* 0x000000fc75fc7223 */ /* 0x000fe40000010074 */
[----:B------:R-:W0:Y:S03]  /*5b80*/  LDC R116, c[0x0][0x2d8] ;  /* 0x0000b600ff747b82 */ /* 0x000e260000000800 */
        /* <DEDUP_REMOVED lines=15> */
[----:B------:R-:W-:-:S05]  /*5c80*/  MOV R163, UR10 ;  /* 0x0000000a00a37c02 */ /* 0x000fca0008000f00 */
[----:B------:R1:W-:Y:S01]  /*5c90*/  @!P1 STG.E desc[UR4][R118.64], R163 ;  /* 0x000000a376009986 */ /* 0x0003e2000c101904 */
[----:B-----5:R-:W-:-:S13]  /*5ca0*/  ISETP.GE.AND P1, PT, R162, 0x1, PT ;  /* 0x00000001a200780c */ /* 0x020fda0003f26270 */
[----:B-1----:R-:W-:Y:S05]  /*5cb0*/  @!P1 BRA `(.L_x_16886) ;  /* 0x0000001000049947 */ /* 0x002fea0003800000 */
[----:B------:R-:W0:Y:S01]  /*5cc0*/  LDC R251, c[0x0][0x218] ;  /* 0x00008600fffb7b82 */ /* 0x000e220000000800 */
[----:B------:R-:W-:Y:S01]  /*5cd0*/  IADD3 R162, R162, -0x1, RZ ;  /* 0xffffffffa2a27810 */ /* 0x000fe20007ffe0ff */
[----:B------:R-:W-:Y:S01]  /*5ce0*/  BSSY B1, `(.L_x_16887) ;  /* 0x0000029000017945 */ /* 0x000fe20003800000 */
[----:B------:R-:W-:Y:S02]  /*5cf0*/  PLOP3.LUT P1, PT, PT, PT, UP0, 0x40, 0x0 ;  /* 0x000000000000781c */ /* 0x000fe40003f2e808 */
[----:B------:R-:W-:Y:S02]  /*5d00*/  LOP3.LUT R2, R0, 0x7f, RZ, 0xc0, !PT ;  /* 0x0000007f00027812 */ /* 0x000fe400078ec0ff */
[----:B------:R-:W-:Y:S01]  /*5d10*/  FSEL R219, R219, RZ, P1 ;  /* 0x000000ffdbdb7208 */ /* 0x000fe20000800000 */
[----:B0-----:R-:W-:-:S05]  /*5d20*/  IMAD R162, R162, R251, RZ ;  /* 0x000000fba2a27224 */ /* 0x001fca00078e02ff */
[----:B------:R-:W-:-:S04]  /*5d30*/  SHF.R.S32.HI R117, RZ, 0x1f, R162 ;  /* 0x0000001fff757819 */ /* 0x000fc800000114a2 */
[----:B------:R-:W-:-:S04]  /*5d40*/  LEA.HI R117, R117, R162, RZ, 0x3 ;  /* 0x000000a275757211 */ /* 0x000fc800078f18ff */
        /* <DEDUP_REMOVED lines=8> */
[----:B------:R-:W-:Y:S01]  /*5dd0*/  FADD.FTZ R162, R56, -R219 ;  /* 0x800000db38a27221 */ /* 0x000fe20000010000 */
[----:B------:R-:W-:Y:S01]  /*5de0*/  FMUL.FTZ R118, R118, UR10 ;  /* 0x0000000a76767c20 */ /* 0x000fe20008410000 */
[----:B------:R-:W-:Y:S01]  /*5df0*/  FFMA.FTZ R116, R193, R116, R192 ;  /* 0x00000074c1747223 */ /* 0x000fe200000100c0 */
[----:B------:R-:W-:Y:S01]  /*5e00*/  FFMA.FTZ R117, R191, R117, R190 ;  /* 0x00000075bf757223 */ /* 0x000fe200000100be */
[----:B------:R-:W-:Y:S01]  /*5e10*/  FMUL.FTZ R119, R119, UR10 ;  /* 0x0000000a77777c20 */ /* 0x000fe20008410000 */
[----:B------:R-:W-:Y:S01]  /*5e20*/  FMUL.FTZ R162, R162, UR10 ;  /* 0x0000000aa2a27c20 */ /* 0x000fe20008410000 */
[----:B------:R-:W-:-:S02]  /*5e30*/  FFMA.FTZ R118, R189, R118, R188 ;  /* 0x00000076bd767223 */ /* 0x000fc400000100bc */
[----:B------:R-:W-:Y:S01]  /*5e40*/  F2FP.BF16.F32.PACK_AB R116, R117, R116 ;  /* 0x000000747574723e */ /* 0x000fe200000010ff */
[----:B------:R-:W-:Y:S01]  /*5e50*/  FADD.FTZ R117, R57, -R219 ;  /* 0x800000db39757221 */ /* 0x000fe20000010000 */
[----:B------:R-:W-:Y:S01]  /*5e60*/  FFMA.FTZ R119, R187, R119, R186 ;  /* 0x00000077bb777223 */ /* 0x000fe200000100ba */
[----:B------:R-:W-:Y:S02]  /*5e70*/  FFMA.FTZ R162, R185, R162, R184 ;  /* 0x000000a2b9a27223 */ /* 0x000fe400000100b8 */
[----:B------:R-:W-:-:S04]  /*5e80*/  FMUL.FTZ R117, R117, UR10 ;  /* 0x0000000a75757c20 */ /* 0x000fc80008410000 */
[----:B------:R-:W-:Y:S01]  /*5e90*/  FFMA.FTZ R163, R183, R117, R182 ;  /* 0x00000075b7a37223 */ /* 0x000fe200000100b6 */
[----:B------:R-:W-:Y:S01]  /*5ea0*/  F2FP.BF16.F32.PACK_AB R117, R119, R118 ;  /* 0x000000767775723e */ /* 0x000fe200000010ff */
[----:B------:R-:W-:-:S03]  /*5eb0*/  FADD.FTZ R119, R58, -R219 ;  /* 0x800000db3a777221 */ /* 0x000fc60000010000 */
[----:B------:R-:W-:Y:S01]  /*5ec0*/  F2FP.BF16.F32.PACK_AB R118, R163, R162 ;  /* 0x000000a2a376723e */ /* 0x000fe200000010ff */
[----:B------:R-:W-:Y:S01]  /*5ed0*/  FADD.FTZ R163, R59, -R219 ;  /* 0x800000db3ba37221 */ /* 0x000fe20000010000 */
[----:B------:R-:W-:-:S03]  /*5ee0*/  FMUL.FTZ R162, R119, UR10 ;  /* 0x0000000a77a27c20 */ /* 0x000fc60008410000 */
[----:B------:R-:W-:Y:S01]  /*5ef0*/  FMUL.FTZ R163, R163, UR10 ;  /* 0x0000000aa3a37c20 */ /* 0x000fe20008410000 */
[----:B------:R-:W-:-:S03]  /*5f00*/  FFMA.FTZ R119, R181, R162, R179 ;  /* 0x000000a2b5777223 */ /* 0x000fc600000100b3 */
[----:B------:R-:W-:-:S05]  /*5f10*/  FFMA.FTZ R162, R178, R163, R177 ;  /* 0x000000a3b2a27223 */ /* 0x000fca00000100b1 */
[----:B------:R-:W-:Y:S02]  /*5f20*/  F2FP.BF16.F32.PACK_AB R119, R162, R119 ;  /* 0x00000077a277723e */ /* 0x000fe400000010ff */
[----:B------:R-:W0:Y:S02]  /*5f30*/  LDC.64 R162, c[0x0][0x2b8] ;  /* 0x0000ae00ffa27b82 */ /* 0x000e240000000a00 */
[C---:B0-----:R-:W-:Y:S01]  /*5f40*/  IMAD.WIDE.U32 R162, R180.reuse, 0x10, R162 ;  /* 0x00000010b4a27825 */ /* 0x041fe200078e00a2 */
[----:B------:R-:W-:-:S04]  /*5f50*/  IADD3 R180, R180, 0x80, RZ ;  /* 0x00000080b4b47810 */ /* 0x000fc80007ffe0ff */
[----:B------:R0:W-:Y:S03]  /*5f60*/  STG.E.128 desc[UR4][R162.64], R116 ;  /* 0x00000074a2007986 */ /* 0x0001e6000c101d04 */
.L_x_16888:
[----:B------:R-:W-:Y:S05]  /*5f70*/  BSYNC B1 ;  /* 0x0000000000017941 */ /* 0x000fea0003800000 */
.L_x_16887:
        /* <DEDUP_REMOVED lines=35> */
.L_x_16890:
[----:B------:R-:W-:Y:S05]  /*61b0*/  BSYNC B1 ;  /* 0x0000000000017941 */ /* 0x000fea0003800000 */
.L_x_16889:
        /* <DEDUP_REMOVED lines=35> */
.L_x_16892:
[----:B------:R-:W-:Y:S05]  /*63f0*/  BSYNC B1 ;  /* 0x0000000000017941 */ /* 0x000fea0003800000 */
.L_x_16891:
[----:B------:R-:W-:Y:S01]  /*6400*/  LOP3.LUT P1, RZ, R4, 0x40, RZ, 0xc0, !PT ;  /* 0x0000004004ff7812 */ /* 0x000fe2000782c0ff */
[----:B------:R-:W-:-:S12]  /*6410*/  BSSY B1, `(.L_x_16893) ;  /* 0x0000022000017945 */ /* 0x000fd80003800000 */
[----:B------:R-:W-:Y:S05]  /*6420*/  @!P1 BRA `(.L_x_16894) ;  /* 0x0000000000809947 */ /* 0x000fea0003800000 */
[--C-:B012---:R-:W-:Y:S01]  /*6430*/  FADD.FTZ R116, R88, -R219.reuse ;  /* 0x800000db58747221 */ /* 0x107fe20000010000 */
        /* <DEDUP_REMOVED lines=31> */
.L_x_16894:
[----:B------:R-:W-:Y:S05]  /*6630*/  BSYNC B1 ;  /* 0x0000000000017941 */ /* 0x000fea0003800000 */
.L_x_16893:
[----:B------:R-:W-:Y:S01]  /*6640*/  LOP3.LUT P1, RZ, R4, 0x20, RZ, 0xc0, !PT ;  /* 0x0000002004ff7812 */ /* 0x000fe2000782c0ff */
[----:B------:R-:W-:-:S12]  /*6650*/  BSSY B1, `(.L_x_16895) ;  /* 0x0000022000017945 */ /* 0x000fd80003800000 */
[----:B------:R-:W-:Y:S05]  /*6660*/  @!P1 BRA `(.L_x_16896) ;  /* 0x0000000000809947 */ /* 0x000fea0003800000 */
[--C-:B0123--:R-:W-:Y:S01]  /*6670*/  FADD.FTZ R116, R96, -R219.reuse ;  /* 0x800000db60747221 */ /* 0x10ffe20000010000 */
        /* <DEDUP_REMOVED lines=28> */
[----:B0-----:R-:W-:-:S04]  /*6840*/  IMAD.WIDE.U32 R162, R180, 0x10, R162 ;  /* 0x00000010b4a27825 */ /* 0x001fc800078e00a2 */
[----:B------:R-:W-:Y:S01]  /*6850*/  VIADD R180, R180, 0x80 ;  /* 0x00000080b4b47836 */ /* 0x000fe20000000000 */
[----:B------:R4:W-:Y:S06]  /*6860*/  STG.E.128 desc[UR4][R162.64], R116 ;  /* 0x00000074a2007986 */ /* 0x0009ec000c101d04 */
.L_x_16896:
[----:B------:R-:W-:Y:S05]  /*6870*/  BSYNC B1 ;  /* 0x0000000000017941 */ /* 0x000fea0003800000 */
.L_x_16895:
        /* <DEDUP_REMOVED lines=12> */
[----:B------:R-:W-:Y:S01]  /*6940*/  FADD.FTZ R118, R101, -R219 ;  /* 0x800000db65767221 */ /* 0x000fe20000010000 */
[----:B------:R-:W-:Y:S01]  /*6950*/  FFMA.FTZ R252, R134, R119, R156 ;  /* 0x0000007786fc7223 */ /* 0x000fe2000001009c */
[----:B------:R-:W-:Y:S01]  /*6960*/  FFMA.FTZ R162, R20, R162, R41 ;  /* 0x000000a214a27223 */ /* 0x000fe20000010029 */
[----:B------:R-:W-:Y:S01]  /*6970*/  FFMA.FTZ R116, R18, R116, R39 ;  /* 0x0000007412747223 */ /* 0x000fe20000010027 */
[----:B------:R-:W-:-:S04]  /*6980*/  FMUL.FTZ R118, R118, UR10 ;  /* 0x0000000a76767c20 */ /* 0x000fc80008410000 */
[----:B------:R-:W-:Y:S01]  /*6990*/  FFMA.FTZ R119, R135, R118, R157 ;  /* 0x0000007687777223 */ /* 0x000fe2000001009d */
[----:B------:R-:W-:Y:S01]  /*69a0*/  F2FP.BF16.F32.PACK_AB R116, R117, R116 ;  /* 0x000000747574723e */ /* 0x000fe200000010ff */
[----:B------:R-:W-:-:S03]  /*69b0*/  FADD.FTZ R117, R106, -R219 ;  /* 0x800000db6a757221 */ /* 0x000fc60000010000 */
[----:B------:R-:W-:Y:S01]  /*69c0*/  F2FP.BF16.F32.PACK_AB R118, R119, R162 ;  /* 0x000000a27776723e */ /* 0x000fe200000010ff */
[--C-:B------:R-:W-:Y:S01]  /*69d0*/  FADD.FTZ R119, R102, -R219.reuse ;  /* 0x800000db66777221 */ /* 0x100fe20000010000 */
[----:B------:R-:W-:Y:S01]  /*69e0*/  FADD.FTZ R162, R103, -R219 ;  /* 0x800000db67a27221 */ /* 0x000fe20000010000 */
[----:B------:R-:W-:Y:S02]  /*69f0*/  FMUL.FTZ R117, R117, UR10 ;  /* 0x0000000a75757c20 */ /* 0x000fe40008410000 */
[----:B------:R-:W-:Y:S01]  /*6a00*/  FMUL.FTZ R119, R119, UR10 ;  /* 0x0000000a77777c20 */ /* 0x000fe20008410000 */
[----:B------:R-:W-:Y:S01]  /*6a10*/  FMUL.FTZ R163, R162, UR10 ;  /* 0x0000000aa2a37c20 */ /* 0x000fe20008410000 */
[----:B------:R-:W-:Y:S02]  /*6a20*/  FFMA.FTZ R117, R19, R117, R40 ;  /* 0x0000007513757223 */ /* 0x000fe40000010028 */
[----:B------:R-:W-:Y:S01]  /*6a30*/  FFMA.FTZ R119, R21, R119, R42 ;  /* 0x0000007715777223 */ /* 0x000fe2000001002a */
[----:B------:R-:W-:-:S02]  /*6a40*/  FFMA.FTZ R162, R136, R163, R158 ;  /* 0x000000a388a27223 */ /* 0x000fc4000001009e */
[----:B------:R-:W-:-:S03]  /*6a50*/  F2FP.BF16.F32.PACK_AB R117, R252, R117 ;  /* 0x00000075fc75723e */ /* 0x000fc600000010ff */
[----:B------:R-:W-:Y:S02]  /*6a60*/  F2FP.BF16.F32.PACK_AB R119, R162, R119 ;  /* 0x00000077a277723e */ /* 0x000fe400000010ff */
[----:B------:R-:W0:Y:S02]  /*6a70*/  LDC.64 R162, c[0x0][0x2b8] ;  /* 0x0000ae00ffa27b82 */ /* 0x000e240000000a00 */
[C---:B0-----:R-:W-:Y:S01]  /*6a80*/  IMAD.WIDE.U32 R162, R180.reuse, 0x10, R162 ;  /* 0x00000010b4a27825 */ /* 0x041fe200078e00a2 */
[----:B------:R-:W-:-:S04]  /*6a90*/  IADD3 R180, R180, 0x80, RZ ;  /* 0x00000080b4b47810 */ /* 0x000fc80007ffe0ff */
[----:B------:R0:W-:Y:S03]  /*6aa0*/  STG.E.128 desc[UR4][R162.64], R116 ;  /* 0x00000074a2007986 */ /* 0x0001e6000c101d04 */
.L_x_16898:
[----:B------:R-:W-:Y:S05]  /*6ab0*/  BSYNC B1 ;  /* 0x0000000000017941 */ /* 0x000fea0003800000 */
.L_x_16897:
        /* <DEDUP_REMOVED lines=15> */
[----:B------:R-:W-:Y:S02]  /*6bb0*/  F2FP.BF16.F32.PACK_AB R116, R117, R116 ;  /* 0x000000747574723e */ /* 0x000fe400000010ff */
[----:B------:R-:W-:Y:S01]  /*6bc0*/  F2FP.BF16.F32.PACK_AB R117, R118, R119 ;  /* 0x000000777675723e */ /* 0x000fe200000010ff */
[--C-:B------:R-:W-:Y:S01]  /*6bd0*/  FADD.FTZ R118, R109, -R219.reuse ;  /* 0x800000db6d767221 */ /* 0x100fe20000010000 */
[----:B------:R-:W-:Y:S01]  /*6be0*/  FMUL.FTZ R162, R162, UR10 ;  /* 0x0000000aa2a27c20 */ /* 0x000fe20008410000 */
[--C-:B------:R-:W-:Y:S01]  /*6bf0*/  FADD.FTZ R119, R110, -R219.reuse ;  /* 0x800000db6e777221 */ /* 0x100fe20000010000 */
[----:B------:R-:W-:Y:S01]  /*6c00*/  FADD.FTZ R219, R111, -R219 ;  /* 0x800000db6fdb7221 */ /* 0x000fe20000010000 */
[----:B------:R-:W-:Y:S01]  /*6c10*/  FMUL.FTZ R118, R118, UR10 ;  /* 0x0000000a76767c20 */ /* 0x000fe20008410000 */
[----:B------:R-:W-:Y:S01]  /*6c20*/  FFMA.FTZ R162, R24, R162, R45 ;  /* 0x000000a218a27223 */ /* 0x000fe2000001002d */
[----:B------:R-:W-:Y:S01]  /*6c30*/  FMUL.FTZ R119, R119, UR10 ;  /* 0x0000000a77777c20 */ /* 0x000fe20008410000 */
[----:B------:R-:W-:Y:S01]  /*6c40*/  FMUL.FTZ R219, R219, UR10 ;  /* 0x0000000adbdb7c20 */ /* 0x000fe20008410000 */
[----:B------:R-:W-:-:S02]  /*6c50*/  FFMA.FTZ R163, R139, R118, R161 ;  /* 0x000000768ba37223 */ /* 0x000fc400000100a1 */
[----:B------:R-:W-:Y:S01]  /*6c60*/  FFMA.FTZ R119, R25, R119, R46 ;  /* 0x0000007719777223 */ /* 0x000fe2000001002e */
[----:B------:R-:W-:Y:S02]  /*6c70*/  FFMA.FTZ R252, R140, R219, R164 ;  /* 0x000000db8cfc7223 */ /* 0x000fe400000100a4 */
[----:B------:R-:W-:Y:S02]  /*6c80*/  F2FP.BF16.F32.PACK_AB R118, R163, R162 ;  /* 0x000000a2a376723e */ /* 0x000fe400000010ff */
[----:B------:R-:W0:Y:S01]  /*6c90*/  LDC.64 R162, c[0x0][0x2b8] ;  /* 0x0000ae00ffa27b82 */ /* 0x000e220000000a00 */
[----:B------:R-:W-:Y:S01]  /*6ca0*/  F2FP.BF16.F32.PACK_AB R119, R252, R119 ;  /* 0x00000077fc77723e */ /* 0x000fe200000010ff */
[----:B0-----:R-:W-:-:S05]  /*6cb0*/  IMAD.WIDE.U32 R162, R180, 0x10, R162 ;  /* 0x00000010b4a27825 */ /* 0x001fca00078e00a2 */
[----:B------:R0:W-:Y:S02]  /*6cc0*/  STG.E.128 desc[UR4][R162.64], R116 ;  /* 0x00000074a2007986 */ /* 0x0001e4000c101d04 */
.L_x_16886:
[----:B------:R-:W-:Y:S05]  /*6cd0*/  BSYNC B0 ;  /* 0x0000000000007941 */ /* 0x000fea0003800000 */
.L_x_16885:
[----:B------:R-:W-:Y:S02]  /*6ce0*/  LOP3.LUT P1, RZ, R4, 0x2, RZ, 0xc0, !PT ;  /* 0x0000000204ff7812 */ /* 0x000fe4000782c0ff */
[----:B------:R-:W-:Y:S02]  /*6cf0*/  IADD3 R47, R47, UR8, RZ ;  /* 0x000000082f2f7c10 */ /* 0x000fe4000fffe0ff */
[----:B01234-:R-:W-:Y:S02]  /*6d00*/  SEL R118, RZ, 0x1, P1 ;  /* 0x00000001ff767807 */ /* 0x01ffe40000800000 */
[----:B------:R-:W-:-:S13]  /*6d10*/  ISETP.GE.AND P1, PT, R47, UR9, PT ;  /* 0x000000092f007c0c */ /* 0x000fda000bf26270 */
[----:B------:R-:W-:Y:S05]  /*6d20*/  @!P1 BRA `(.L_x_16899) ;  /* 0xffffffac00a49947 */ /* 0x000fea000383ffff */
[----:B------:R-:W-:Y:S05]  /*6d30*/  EXIT ;  /* 0x000000000000794d */ /* 0x000fea0003800000 */
.L_x_16884:
[----:B------:R-:W-:Y:S01]  /*6d40*/  HFMA2.MMA R117, -RZ, RZ, 0, 5.9604644775390625e-08 ;  /* 0x00000001ff757435 */ /* 0x000fe200000001ff */
[----:B------:R-:W-:Y:S02]  /*6d50*/  MOV R219, R116 ;  /* 0x0000007400db7202 */ /* 0x000fe40000000f00 */
[----:B------:R-:W-:Y:S02]  /*6d60*/  MOV R118, 0x1f ;  /* 0x0000001f00767802 */ /* 0x000fe40000000f00 */
[----:B------:R-:W-:-:S07]  /*6d70*/  MOV R180, 0xffffffff ;  /* 0xffffffff00b47802 */ /* 0x000fce0000000f00 */
[----:B-----5:R-:W-:Y:S05]  /*6d80*/  WARPSYNC.COLLECTIVE R180, `(.L_x_16900) ;  /* 0x00000000b4087348 */ /* 0x020fea0003c00000 */
[----:B------:R0:W1:Y:S02]  /*6d90*/  SHFL.BFLY P6, R251, R219, R117, R118 ;  /* 0x0c000075dbfb7389 */ /* 0x00006400000c0076 */
[----:B01---5:R-:W-:Y:S01]  /*6da0*/  ENDCOLLECTIVE ;  /* 0x000000000000791b */ /* 0x023fe20003800000 */
.L_x_16900:
[----:B------:R-:W-:Y:S01]  /*6db0*/  HFMA2.MMA R117, -RZ, RZ, 0, 1.1920928955078125e-07 ;  /* 0x00000002ff757435 */ /* 0x000fe200000001ff */
[----:B------:R-:W-:-:S04]  /*6dc0*/  FADD.FTZ R116, R116, R251 ;  /* 0x000000fb74747221 */ /* 0x000fc80000010000 */
[----:B------:R-:W-:-:S07]  /*6dd0*/  IMAD.MOV.U32 R219, RZ, RZ, R116 ;  /* 0x000000ffffdb7224 */ /* 0x000fce00078e0074 */
[----:B------:R-:W-:Y:S05]  /*6de0*/  WARPSYNC.COLLECTIVE R180, `(.L_x_16901) ;  /* 0x00000000b4087348 */ /* 0x000fea0003c00000 */
[----:B------:R0:W1:Y:S02]  /*6df0*/  SHFL.BFLY P6, R251, R219, R117, R118 ;  /* 0x0c000075dbfb7389 */ /* 0x00006400000c0076 */
[----:B01----:R-:W-:Y:S01]  /*6e00*/  ENDCOLLECTIVE ;  /* 0x000000000000791b */ /* 0x003fe20003800000 */
.L_x_16901:
[----:B------:R-:W-:Y:S01]  /*6e10*/  HFMA2.MMA R117, -RZ, RZ, 0, 2.384185791015625e-07 ;  /* 0x00000004ff757435 */ /* 0x000fe200000001ff */
[----:B------:R-:W-:-:S05]  /*6e20*/  FADD.FTZ R116, R116, R251 ;  /* 0x000000fb74747221 */ /* 0x000fca0000010000 */
[----:B------:R-:W-:-:S07]  /*6e30*/  MOV R219, R116 ;  /* 0x0000007400db7202 */ /* 0x000fce0000000f00 */
[----:B------:R-:W-:Y:S05]  /*6e40*/  WARPSYNC.COLLECTIVE R180, `(.L_x_16902) ;  /* 0x00000000b4087348 */ /* 0x000fea0003c00000 */
[----:B------:R0:W1:Y:S02]  /*6e50*/  SHFL.BFLY P6, R251, R219, R117, R118 ;  /* 0x0c000075dbfb7389 */ /* 0x00006400000c0076 */
[----:B01----:R-:W-:Y:S01]  /*6e60*/  ENDCOLLECTIVE ;  /* 0x000000000000791b */ /* 0x003fe20003800000 */
.L_x_16902:
[----:B------:R-:W-:Y:S01]  /*6e70*/  HFMA2.MMA R117, -RZ, RZ, 0, 4.76837158203125e-07 ;  /* 0x00000008ff757435 */ /* 0x000fe200000001ff */
[----:B------:R-:W-:-:S05]  /*6e80*/  FADD.FTZ R116, R116, R251 ;  /* 0x000000fb74747221 */ /* 0x000fca0000010000 */
[----:B------:R-:W-:-:S07]  /*6e90*/  MOV R219, R116 ;  /* 0x0000007400db7202 */ /* 0x000fce0000000f00 */
[----:B------:R-:W-:Y:S05]  /*6ea0*/  WARPSYNC.COLLECTIVE R180, `(.L_x_16903) ;  /* 0x00000000b4087348 */ /* 0x000fea0003c00000 */
[----:B------:R0:W1:Y:S02]  /*6eb0*/  SHFL.BFLY P6, R251, R219, R117, R118 ;  /* 0x0c000075dbfb7389 */ /* 0x00006400000c0076 */
[----:B01----:R-:W-:Y:S01]  /*6ec0*/  ENDCOLLECTIVE ;  /* 0x000000000000791b */ /* 0x003fe20003800000 */
.L_x_16903:
[----:B------:R-:W-:Y:S02]  /*6ed0*/  IMAD.MOV.U32 R117, RZ, RZ, 0x10 ;  /* 0x00000010ff757424 */ /* 0x000fe400078e00ff */
[----:B------:R-:W-:-:S05]  /*6ee0*/  FADD.FTZ R116, R116, R251 ;  /* 0x000000fb74747221 */ /* 0x000fca0000010000 */
[----:B------:R-:W-:-:S07]  /*6ef0*/  MOV R219, R116 ;  /* 0x0000007400db7202 */ /* 0x000fce0000000f00 */
[----:B------:R-:W-:Y:S05]  /*6f00*/  WARPSYNC.COLLECTIVE R180, `(.L_x_16904) ;  /* 0x00000000b4087348 */ /* 0x000fea0003c00000 */
[----:B------:R0:W1:Y:S02]  /*6f10*/  SHFL.BFLY P6, R251, R219, R117, R118 ;  /* 0x0c000075dbfb7389 */ /* 0x00006400000c0076 */
[----:B01----:R-:W-:Y:S01]  /*6f20*/  ENDCOLLECTIVE ;  /* 0x000000000000791b */ /* 0x003fe20003800000 */
.L_x_16904:
        /* <DEDUP_REMOVED lines=117> */
[----:B------:R-:W-:-:S10]  /*7680*/  MOV R118, 0x1f ;  /* 0x0000001f00767802 */ /* 0x000fd40000000f00 */
[----:B------:R-:W-:Y:S05]  /*7690*/  WARPSYNC.COLLECTIVE R180, `(.L_x_16905) ;  /* 0x00000000b4087348 */ /* 0x000fea0003c00000 */
[----:B------:R0:W1:Y:S02]  /*76a0*/  SHFL.BFLY P6, R251, R219, R117, R118 ;  /* 0x0c000075dbfb7389 */ /* 0x00006400000c0076 */
[----:B01----:R-:W-:Y:S01]  /*76b0*/  ENDCOLLECTIVE ;  /* 0x000000000000791b */ /* 0x003fe20003800000 */
.L_x_16905:
[----:B------:R-:W-:Y:S01]  /*76c0*/  HFMA2.MMA R117, -RZ, RZ, 0, 1.1920928955078125e-07 ;  /* 0x00000002ff757435 */ /* 0x000fe200000001ff */
[----:B------:R-:W-:-:S10]  /*76d0*/  FADD.FTZ R219, R219, R251 ;  /* 0x000000fbdbdb7221 */ /* 0x000fd40000010000 */
[----:B------:R-:W-:Y:S05]  /*76e0*/  WARPSYNC.COLLECTIVE R180, `(.L_x_16906) ;  /* 0x00000000b4087348 */ /* 0x000fea0003c00000 */
[----:B------:R0:W1:Y:S02]  /*76f0*/  SHFL.BFLY P6, R251, R219, R117, R118 ;  /* 0x0c000075dbfb7389 */ /* 0x00006400000c0076 */
[----:B01----:R-:W-:Y:S01]  /*7700*/  ENDCOLLECTIVE ;  /* 0x000000000000791b */ /* 0x003fe20003800000 */
.L_x_16906:
[----:B------:R-:W-:Y:S01]  /*7710*/  MOV R117, 0x4 ;  /* 0x0000000400757802 */ /* 0x000fe20000000f00 */
[----:B------:R-:W-:-:S07]  /*7720*/  FADD.FTZ R219, R219, R251 ;  /* 0x000000fbdbdb7221 */ /* 0x000fce0000010000 */
[----:B------:R-:W-:Y:S05]  /*7730*/  WARPSYNC.COLLECTIVE R180, `(.L_x_16907) ;  /* 0x00000000b4087348 */ /* 0x000fea0003c00000 */
[----:B------:R0:W1:Y:S02]  /*7740*/  SHFL.BFLY P6, R251, R219, R117, R118 ;  /* 0x0c000075dbfb7389 */ /* 0x00006400000c0076 */
[----:B01----:R-:W-:Y:S01]  /*7750*/  ENDCOLLECTIVE ;  /* 0x000000000000791b */ /* 0x003fe20003800000 */
.L_x_16907:
[----:B------:R-:W-:Y:S01]  /*7760*/  HFMA2.MMA R117, -RZ, RZ, 0, 4.76837158203125e-07 ;  /* 0x00000008ff757435 */ /* 0x000fe200000001ff */
[----:B------:R-:W-:-:S10]  /*7770*/  FADD.FTZ R219, R219, R251 ;  /* 0x000000fbdbdb7221 */ /* 0x000fd40000010000 */
[----:B------:R-:W-:Y:S05]  /*7780*/  WARPSYNC.COLLECTIVE R180, `(.L_x_16908) ;  /* 0x00000000b4087348 */ /* 0x000fea0003c00000 */
[----:B------:R0:W1:Y:S02]  /*7790*/  SHFL.BFLY P6, R251, R219, R117, R118 ;  /* 0x0c000075dbfb7389 */ /* 0x00006400000c0076 */
[----:B01----:R-:W-:Y:S01]  /*77a0*/  ENDCOLLECTIVE ;  /* 0x000000000000791b */ /* 0x003fe20003800000 */
.L_x_16908:
[----:B------:R-:W-:Y:S01]  /*77b0*/  MOV R117, 0x10 ;  /* 0x0000001000757802 */ /* 0x000fe20000000f00 */
[----:B------:R-:W-:-:S07]  /*77c0*/  FADD.FTZ R219, R219, R251 ;  /* 0x000000fbdbdb7221 */ /* 0x000fce0000010000 */
[----:B------:R-:W-:Y:S05]  /*77d0*/  WARPSYNC.COLLECTIVE R180, `(.L_x_16909) ;  /* 0x00000000b4087348 */ /* 0x000fea0003c00000 */
[----:B------:R0:W1:Y:S02]  /*77e0*/  SHFL.BFLY P6, R251, R219, R117, R118 ;  /* 0x0c000075dbfb7389 */ /* 0x00006400000c0076 */
[----:B01----:R-:W-:Y:S01]  /*77f0*/  ENDCOLLECTIVE ;  /* 0x000000000000791b */ /* 0x003fe20003800000 */
.L_x_16909:
[----:B------:R-:W-:Y:S05]  /*7800*/  BRA `(.L_x_16910) ;  /* 0xffffffdc00f47947 */ /* 0x000fea000383ffff */
.L_x_16911:
        /* <DEDUP_REMOVED lines=15> */
.L_x_46014:


//--------------------- .text._ZN10layer_norm13ln_fwd_kernelINS_13Kernel_traitsI13__nv_bfloat16S2_fS2_fjLj7168ELj1ELj1ELj4ELj16ENS_18Kernel_traits_baseILj7168ES2_S2_fS2_fjLj128EEEEELb0ELb1ELb1ELb1EEEvNS_9FwdParamsE --------------------------
	.section	.text._ZN10layer_norm13ln_fwd_kernelINS_13Kernel_traitsI13__nv_bfloat16S2_fS2_fjLj7168ELj1ELj1ELj4ELj16ENS_18Kernel_traits_baseILj7168ES2_S2_fS2_fjLj128EEEEELb0ELb1ELb1ELb1EEEvNS_9FwdParamsE,"ax",@progbits
	.align	128
        .global         _ZN10layer_norm13ln_fwd_kernelINS_13Kernel_traitsI13__nv_bfloat16S2_fS2_fjLj7168ELj1ELj1ELj4ELj16ENS_18Kernel_traits_baseILj7168ES2_S2_fS2_fjLj128EEEEELb0ELb1ELb1ELb1EEEvNS_9FwdParamsE
        .type           _ZN10layer_norm13ln_fwd_kernelINS_13Kernel_traitsI13__nv_bfloat16S2_fS2_fjLj7168ELj1ELj1ELj4ELj16ENS_18Kernel_traits_baseILj7168ES2_S2_fS2_fjLj128EEEEELb0ELb1ELb1ELb1EEEvNS_9FwdParamsE,@function
        .size           _ZN10layer_norm13ln_fwd_kernelINS_13Kernel_traitsI13__nv_bfloat16S2_fS2_fjLj7168ELj1ELj1ELj4ELj16ENS_18Kernel_traits_baseILj7168ES2_S2_fS2_fjLj128EEEEELb0ELb1ELb1ELb1EEEvNS_9FwdParamsE,(.L_x_46015 - _ZN10layer_norm13ln_fwd_kernelINS_13Kernel_traitsI13__nv_bfloat16S2_fS2_fjLj7168ELj1ELj1ELj4ELj16ENS_18Kernel_traits_baseILj7168ES2_S2_fS2_fjLj128EEEEELb0ELb1ELb1ELb1EEEvNS_9FwdParamsE)
        .other          _ZN10layer_norm13ln_fwd_kernelINS_13Kernel_traitsI13__nv_bfloat16S2_fS2_fjLj7168ELj1ELj1ELj4ELj16ENS_18Kernel_traits_baseILj7168ES2_S2_fS2_fjLj128EEEEELb0ELb1ELb1ELb1EEEvNS_9FwdParamsE,@"STO_CUDA_ENTRY STV_DEFAULT"
_ZN10layer_norm13ln_fwd_kernelINS_13Kernel_traitsI13__nv_bfloat16S2_fS2_fjLj7168ELj1ELj1ELj4ELj16ENS_18Kernel_traits_baseILj7168ES2_S2_fS2_fjLj128EEEEELb0ELb1ELb1ELb1EEEvNS_9FwdParamsE:
.text._ZN10layer_norm13ln_fwd_kernelINS_13Kernel_traitsI13__nv_bfloat16S2_fS2_fjLj7168ELj1ELj1ELj4ELj16ENS_18Kernel_traits_baseILj7168ES2_S2_fS2_fjLj128EEEEELb0ELb1ELb1ELb1EEEvNS_9FwdParamsE:
        /* <DEDUP_REMOVED lines=22> */
[----:B------:R-:W-:-:S03]  /*0160*/  ULDC UR6, c[0x0][0x214] ;  /* 0x0000850000067ab9 */ /* 0x000fc60000000800 */
[----:B------:R-:W-:Y:S01]  /*0170*/  ISETP.GE.AND P1, PT, R64, UR6, PT ;  /* 0x0000000640007c0c */ /* 0x000fe2000bf26270 */
[----:B------:R-:W-:Y:S01]  /*0180*/  ULDC.64 UR6, c[0x0][0x260] ;  /* 0x0000980000067ab9 */ /* 0x000fe20000000a00 */
[----:B------:R-:W-:-:S04]  /*0190*/  LEA R14, P2, R156, UR8, 0x4 ;  /* 0x000000089c0e7c11 */ /* 0x000fc8000f8420ff */
[----:B------:R-:W-:Y:S02]  /*01a0*/  IADD3.X R15, RZ, UR9, RZ, P2, !PT ;  /* 0x00000009ff0f7c10 */ /* 0x000fe400097fe4ff */
[----:B------:R-:W-:-:S04]  /*01b0*/  IADD3 R2, P2, R2, UR6, RZ ;  /* 0x0000000602027c10 */ /* 0x000fc8000ff5e0ff */
[----:B------:R-:W-:Y:S01]  /*01c0*/  IADD3.X R3, RZ, UR7, RZ, P2, !PT ;  /* 0x00000007ff037c10 */ /* 0x000fe200097fe4ff */
[----:B0-----:R-:W-:Y:S08]  /*01d0*/  @P1 EXIT ;  /* 0x000000000000194d */ /* 0x001ff00003800000 */
        /* <DEDUP_REMOVED lines=27> */
[----:B------:R-:W5:Y:S01]  /*0390*/  LDG.E.128 R36, desc[UR4][R2.64+0x800] ;  /* 0x0008000402247981 */ /* 0x000f62000c1e1d00 */
[----:B------:R-:W-:Y:S01]  /*03a0*/  PRMT R160, R18, 0x7632, R160 ;  /* 0x0000763212a07816 */ /* 0x000fe200000000a0 */
[----:B------:R-:W-:Y:S01]  /*03b0*/  ULDC UR7, c[0x0][0x29c] ;  /* 0x0000a70000077ab9 */ /* 0x000fe20000000800 */
[----:B------:R-:W-:Y:S01]  /*03c0*/  PRMT R161, R19, 0x7632, R161 ;  /* 0x0000763213a17816 */ /* 0x000fe200000000a1 */
[----:B------:R-:W5:Y:S01]  /*03d0*/  LDG.E.128 R40, desc[UR4][R2.64+0x1000] ;  /* 0x0010000402287981 */ /* 0x000f62000c1e1d00 */
[----:B------:R-:W-:-:S02]  /*03e0*/  PRMT R162, R20, 0x7632, R162 ;  /* 0x0000763214a27816 */ /* 0x000fc400000000a2 */
[----:B------:R-:W-:Y:S01]  /*03f0*/  SHF.R.U32.HI R190, RZ, 0x5, R157 ;  /* 0x00000005ffbe7819 */ /* 0x000fe2000001169d */
[----:B------:R-:W5:Y:S01]  /*0400*/  LDG.E.128 R44, desc[UR4][R2.64+0x1800] ;  /* 0x00180004022c7981 */ /* 0x000f62000c1e1d00 */
[----:B------:R-:W-:-:S03]  /*0410*/  PRMT R163, R21, 0x7632, R163 ;  /* 0x0000763215a37816 */ /* 0x000fc600000000a3 */
[----:B------:R0:W5:Y:S01]  /*0420*/  LDG.E.128 R48, desc[UR4][R2.64+0x2000] ;  /* 0x0020000402307981 */ /* 0x000162000c1e1d00 */
[----:B------:R-:W-:Y:S01]  /*0430*/  PRMT R164, R22, 0x7632, R164 ;  /* 0x0000763216a47816 */ /* 0x000fe200000000a4 */
[----:B------:R-:W-:Y:S01]  /*0440*/  HFMA2.MMA R206, -RZ, RZ, 0, 5.9604644775390625e-08 ;  /* 0x00000001ffce7435 */ /* 0x000fe200000001ff */
[----:B------:R-:W-:Y:S01]  /*0450*/  PRMT R165, R23, 0x7632, R165 ;  /* 0x0000763217a57816 */ /* 0x000fe200000000a5 */
[----:B------:R-:W-:Y:S01]  /*0460*/  ULDC.64 UR8, c[0x0][0x210] ;  /* 0x0000840000087ab9 */ /* 0x000fe20000000a00 */
        /* <DEDUP_REMOVED lines=80> */
[----:B------:R-:W-:Y:S02]  /*0970*/  IADD3 R192, R3, 0x4, RZ ;  /* 0x0000000403c07810 */ /* 0x000fe40007ffe0ff */
[----:B------:R-:W-:Y:S01]  /*0980*/  ISETP.NE.AND P4, PT, RZ, UR6, PT ;  /* 0x00000006ff007c0c */ /* 0x000fe2000bf85270 */
[----:B------:R-:W-:Y:S01]  /*0990*/  ULDC UR6, c[0x0][0x290] ;  /* 0x0000a40000067ab9 */ /* 0x000fe20000000800 */
[----:B--2---:R-:W-:-:S02]  /*09a0*/  PRMT R191, R123, 0x7632, R191 ;  /* 0x000076327bbf7816 */ /* 0x004fc400000000bf */
[----:B------:R-:W-:Y:S02]  /*09b0*/  SHF.L.U32 R123, R123, 0x10, RZ ;  /* 0x000000107b7b7819 */ /* 0x000fe400000006ff */
[C---:B---3--:R-:W-:Y:S02]  /*09c0*/  PRMT R193, R127.reuse, 0x7632, R193 ;  /* 0x000076327fc17816 */ /* 0x048fe400000000c1 */
[----:B------:R-:W-:Y:S02]  /*09d0*/  SHF.L.U32 R127, R127, 0x10, RZ ;  /* 0x000000107f7f7819 */ /* 0x000fe400000006ff */
[C---:B----4-:R-:W-:Y:S02]  /*09e0*/  PRMT R194, R131.reuse, 0x7632, R194 ;  /* 0x0000763283c27816 */ /* 0x050fe400000000c2 */
        /* <DEDUP_REMOVED lines=33> */
.L_x_17027:
[----:B0-----:R-:W0:Y:S08]  /*0c00*/  LDC.64 R114, c[0x0][0x230] ;  /* 0x00008c00ff727b82 */ /* 0x001e300000000a00 */
[----:B------:R-:W1:Y:S08]  /*0c10*/  LDC.64 R66, c[0x0][0x280] ;  /* 0x0000a000ff427b82 */ /* 0x000e700000000a00 */
[----:B------:R-:W2:Y:S01]  /*0c20*/  LDC R207, c[0x0][0x218] ;  /* 0x00008600ffcf7b82 */ /* 0x000ea20000000800 */
[----:B0-----:R-:W-:-:S07]  /*0c30*/  ISETP.NE.U32.AND P0, PT, R114, RZ, PT ;  /* 0x000000ff7200720c */ /* 0x001fce0003f05070 */
[----:B------:R-:W0:Y:S01]  /*0c40*/  LDC.64 R174, c[0x0][0x238] ;  /* 0x00008e00ffae7b82 */ /* 0x000e220000000a00 */
[----:B------:R-:W-:Y:S01]  /*0c50*/  ISETP.NE.AND.EX P0, PT, R115, RZ, PT, P0 ;  /* 0x000000ff7300720c */ /* 0x000fe20003f05300 */
[----:B-1----:R-:W-:-:S05]  /*0c60*/  IMAD.WIDE R66, R2, 0x4, R66 ;  /* 0x0000000402427825 */ /* 0x002fca00078e0242 */
[----:B------:R-:W3:Y:S01]  /*0c70*/  LDG.E R71, desc[UR4][R66.64] ;  /* 0x0000000442477981 */ /* 0x000ee2000c1e1900 */
[----:B--2---:R-:W-:-:S06]  /*0c80*/  IMAD R64, R2, R207, RZ ;  /* 0x000000cf02407224 */ /* 0x004fcc00078e02ff */
[----:B------:R-:W1:Y:S01]  /*0c90*/  @P0 LDC.64 R68, c[0x0][0x230] ;  /* 0x00008c00ff440b82 */ /* 0x000e620000000a00 */
[----:B------:R-:W-:-:S04]  /*0ca0*/  SHF.R.S32.HI R65, RZ, 0x1f, R64 ;  /* 0x0000001fff417819 */ /* 0x000fc80000011440 */
[----:B------:R-:W-:-:S03]  /*0cb0*/  LEA.HI R65, R65, R64, RZ, 0x3 ;  /* 0x0000004041417211 */ /* 0x000fc600078f18ff */
[----:B------:R-:W2:Y:S01]  /*0cc0*/  @P0 LDC.64 R72, c[0x0][0x230] ;  /* 0x00008c00ff480b82 */ /* 0x000ea20000000a00 */
[----:B------:R-:W-:-:S07]  /*0cd0*/  LEA.HI.SX32 R113, R65, R156, 0x1d ;  /* 0x0000009c41717211 */ /* 0x000fce00078feaff */
[----:B------:R-:W4:Y:S01]  /*0ce0*/  LDC.64 R64, c[0x0][0x288] ;  /* 0x0000a200ff407b82 */ /* 0x000f220000000a00 */
[----:B-1----:R-:W-:-:S05]  /*0cf0*/  @P0 IMAD.WIDE.U32 R68, R113, 0x20, R68 ;  /* 0x0000002071440825 */ /* 0x002fca00078e0044 */
[----:B------:R-:W3:Y:S04]  /*0d00*/  @P0 LDG.E.128 R52, desc[UR4][R68.64] ;  /* 0x0000000444340981 */ /* 0x000ee8000c1e1d00 */
[----:B------:R1:W3:Y:S01]  /*0d10*/  @P0 LDG.E.128 R56, desc[UR4][R68.64+0x10] ;  /* 0x0000100444380981 */ /* 0x0002e2000c1e1d00 */
[----:B------:R-:W-:Y:S01]  /*0d20*/  MOV R176, RZ ;  /* 0x000000ff00b07202 */ /* 0x000fe20000000f00 */
[----:B----4-:R-:W-:-:S05]  /*0d30*/  IMAD.WIDE R64, R2, 0x4, R64 ;  /* 0x0000000402407825 */ /* 0x010fca00078e0240 */
[----:B-----5:R4:W5:Y:S01]  /*0d40*/  LDG.E R204, desc[UR4][R64.64] ;  /* 0x0000000440cc7981 */ /* 0x020962000c1e1900 */
[C---:B------:R-:W-:Y:S01]  /*0d50*/  IADD3 R85, R113.reuse, 0x80, RZ ;  /* 0x0000008071557810 */ /* 0x040fe20007ffe0ff */
[----:B------:R-:W-:Y:S01]  /*0d60*/  BSSY B0, `(.L_x_16912) ;  /* 0x000002b000007945 */ /* 0x000fe20003800000 */
[----:B0-----:R-:W-:-:S04]  /*0d70*/  IMAD.WIDE.U32 R76, R113, 0x20, R174 ;  /* 0x00000020714c7825 */ /* 0x001fc800078e00ae */
[----:B--2---:R-:W-:Y:S01]  /*0d80*/  @P0 IMAD.WIDE.U32 R72, R85, 0x20, R72 ;  /* 0x0000002055480825 */ /* 0x004fe200078e0048 */
[C---:B---3--:R-:W-:Y:S02]  /*0d90*/  ISETP.GE.AND P5, PT, R71.reuse, 0x1, PT ;  /* 0x000000014700780c */ /* 0x048fe40003fa6270 */
[----:B------:R-:W-:-:S11]  /*0da0*/  ISETP.GT.AND P6, PT, R71, RZ, PT ;  /* 0x000000ff4700720c */ /* 0x000fd60003fc4270 */
[----:B------:R-:W-:Y:S01]  /*0db0*/  @P5 IADD3 R70, R71, -0x1, RZ ;  /* 0xffffffff47465810 */ /* 0x000fe20007ffe0ff */
[----:B------:R-:W0:Y:S01]  /*0dc0*/  @P5 LDC.64 R66, c[0x0][0x220] ;  /* 0x00008800ff425b82 */ /* 0x000e220000000a00 */
        /* <DEDUP_REMOVED lines=10> */
[----:B-1----:R-:W-:Y:S02]  /*0e70*/  @!P6 FSEL R69, R53, RZ, P1 ;  /* 0x000000ff3545e208 */ /* 0x002fe40000800000 */
[----:B------:R-:W-:-:S02]  /*0e80*/  @!P6 FSEL R70, R54, RZ, P3 ;  /* 0x000000ff3646e208 */ /* 0x000fc40001800000 */
[----:B------:R-:W-:Y:S01]  /*0e90*/  @!P6 ISETP.NE.U32.AND P1, PT, R114, RZ, PT ;  /* 0x000000ff7200e20c */ /* 0x000fe20003f25070 */
[----:B0-----:R-:W-:Y:S01]  /*0ea0*/  @P5 IMAD.WIDE.U32 R66, R176, 0x10, R66 ;  /* 0x00000010b0425825 */ /* 0x001fe200078e0042 */
        /* <DEDUP_REMOVED lines=13> */
[----:B0-----:R-:W-:Y:S02]  /*0f80*/  @!P6 FSEL R66, R58, RZ, P1 ;  /* 0x000000ff3a42e208 */ /* 0x001fe40000800000 */
[----:B------:R-:W-:Y:S02]  /*0f90*/  @!P6 FSEL R67, R59, RZ, P3 ;  /* 0x000000ff3b43e208 */ /* 0x000fe40001800000 */
[----:B------:R-:W-:Y:S01]  /*0fa0*/  @!P6 FSEL R68, R52, RZ, P2 ;  /* 0x000000ff3444e208 */ /* 0x000fe20001000000 */
[----:B------:R-:W-:Y:S06]  /*0fb0*/  @!P6 BRA `(.L_x_16913) ;  /* 0x000000000014e947 */ /* 0x000fec0003800000 */
[----:B-----5:R-:W-:Y:S02]  /*0fc0*/  SHF.L.U32 R68, R60, 0x10, RZ ;  /* 0x000000103c447819 */ /* 0x020fe400000006ff */
[----:B------:R-:W-:-:S03]  /*0fd0*/  SHF.L.U32 R75, R120, 0x10, RZ ;  /* 0x00000010784b7819 */ /* 0x000fc600000006ff */
[----:B------:R-:W-:-:S04]  /*0fe0*/  FMUL.FTZ R68, R68, UR7 ;  /* 0x0000000744447c20 */ /* 0x000fc80008410000 */
[----:B------:R-:W-:-:S04]  /*0ff0*/  FMUL.FTZ R68, R68, R75 ;  /* 0x0000004b44447220 */ /* 0x000fc80000410000 */
[----:B------:R-:W-:-:S07]  /*1000*/  @P0 FADD.FTZ R68, R52, R68 ;  /* 0x0000004434440221 */ /* 0x000fce0000010000 */
.L_x_16913:
[----:B------:R-:W-:Y:S05]  /*1010*/  BSYNC B0 ;  /* 0x0000000000007941 */ /* 0x000fea0003800000 */
.L_x_16912:
[----:B------:R-:W-:Y:S04]  /*1020*/  BSSY B0, `(.L_x_16914) ;  /* 0x0000009000007945 */ /* 0x000fe80003800000 */
[----:B------:R-:W-:Y:S05]  /*1030*/  @!P6 BRA `(.L_x_16915) ;  /* 0x00000000001ce947 */ /* 0x000fea0003800000 */
[----:B-----5:R-:W-:Y:S02]  /*1040*/  PRMT R69, R60, 0x7632, R69 ;  /* 0x000076323c457816 */ /* 0x020fe40000000045 */
[----:B------:R-:W-:Y:S02]  /*1050*/  PRMT R74, R120, 0x7632, R74 ;  /* 0x00007632784a7816 */ /* 0x000fe4000000004a */
[----:B------:R-:W-:Y:S02]  /*1060*/  SHF.L.U32 R69, R69, 0x10, RZ ;  /* 0x0000001045457819 */ /* 0x000fe400000006ff */
[----:B------:R-:W-:-:S03]  /*1070*/  SHF.L.U32 R74, R74, 0x10, RZ ;  /* 0x000000104a4a7819 */ /* 0x000fc600000006ff */
[----:B------:R-:W-:-:S04]  /*1080*/  FMUL.FTZ R69, R69, UR7 ;  /* 0x0000000745457c20 */ /* 0x000fc80008410000 */
[----:B------:R-:W-:-:S04]  /*1090*/  FMUL.FTZ R69, R69, R74 ;  /* 0x0000004a45457220 */ /* 0x000fc80000410000 */
[----:B------:R-:W-:-:S07]  /*10a0*/  @P0 FADD.FTZ R69, R53, R69 ;  /* 0x0000004535450221 */ /* 0x000fce0000010000 */
.L_x_16915:
[----:B------:R-:W-:Y:S05]  /*10b0*/  BSYNC B0 ;  /* 0x0000000000007941 */ /* 0x000fea0003800000 */
.L_x_16914:
[----:B------:R-:W-:Y:S04]  /*10c0*/  BSSY B0, `(.L_x_16916) ;  /* 0x0000007000007945 */ /* 0x000fe80003800000 */
[----:B------:R-:W-:Y:S05]  /*10d0*/  @!P6 BRA `(.L_x_16917) ;  /* 0x000000000014e947 */ /* 0x000fea0003800000 */
[----:B-----5:R-:W-:Y:S02]  /*10e0*/  SHF.L.U32 R70, R61, 0x10, RZ ;  /* 0x000000103d467819 */ /* 0x020fe400000006ff */
[----:B------:R-:W-:-:S03]  /*10f0*/  SHF.L.U32 R75, R121, 0x10, RZ ;  /* 0x00000010794b7819 */ /* 0x000fc600000006ff */
[----:B------:R-:W-:-:S04]  /*1100*/  FMUL.FTZ R70, R70, UR7 ;  /* 0x0000000746467c20 */ /* 0x000fc80008410000 */
[----:B------:R-:W-:-:S04]  /*1110*/  FMUL.FTZ R70, R70, R75 ;  /* 0x0000004b46467220 */ /* 0x000fc80000410000 */
[----:B------:R-:W-:-:S07]  /*1120*/  @P0 FADD.FTZ R70, R54, R70 ;  /* 0x0000004636460221 */ /* 0x000fce0000010000 */
.L_x_16917:
[----:B------:R-:W-:Y:S05]  /*1130*/  BSYNC B0 ;  /* 0x0000000000007941 */ /* 0x000fea0003800000 */
.L_x_16916:
        /* <DEDUP_REMOVED lines=9> */
.L_x_16919:
[----:B------:R-:W-:Y:S05]  /*11d0*/  BSYNC B0 ;  /* 0x0000000000007941 */ /* 0x000fea0003800000 */
.L_x_16918:
[----:B------:R-:W-:Y:S04]  /*11e0*/  BSSY B0, `(.L_x_16920) ;  /* 0x0000007000007945 */ /* 0x000fe80003800000 */
[----:B------:R-:W-:Y:S05]  /*11f0*/  @!P6 BRA `(.L_x_16921) ;  /* 0x000000000014e947 */ /* 0x000fea0003800000 */
[----:B-----5:R-:W-:Y:S02]  /*1200*/  SHF.L.U32 R64, R62, 0x10, RZ ;  /* 0x000000103e407819 */ /* 0x020fe400000006ff */
[----:B------:R-:W-:-:S03]  /*1210*/  SHF.L.U32 R75, R122, 0x10, RZ ;  /* 0x000000107a4b7819 */ /* 0x000fc600000006ff */
[----:B------:R-:W-:-:S04]  /*1220*/  FMUL.FTZ R64, R64, UR7 ;  /* 0x0000000740407c20 */ /* 0x000fc80008410000 */
[----:B------:R-:W-:-:S04]  /*1230*/  FMUL.FTZ R64, R64, R75 ;  /* 0x0000004b40407220 */ /* 0x000fc80000410000 */
[----:B------:R-:W-:-:S07]  /*1240*/  @P0 FADD.FTZ R64, R56, R64 ;  /* 0x0000004038400221 */ /* 0x000fce0000010000 */
.L_x_16921:
[----:B------:R-:W-:Y:S05]  /*1250*/  BSYNC B0 ;  /* 0x0000000000007941 */ /* 0x000fea0003800000 */
.L_x_16920:
        /* <DEDUP_REMOVED lines=9> */
.L_x_16923:
[----:B------:R-:W-:Y:S05]  /*12f0*/  BSYNC B0 ;  /* 0x0000000000007941 */ /* 0x000fea0003800000 */
.L_x_16922:
[----:B------:R-:W-:Y:S04]  /*1300*/  BSSY B0, `(.L_x_16924) ;  /* 0x0000006000007945 */ /* 0x000fe80003800000 */
[----:B------:R-:W-:Y:S05]  /*1310*/  @!P6 BRA `(.L_x_16925) ;  /* 0x000000000010e947 */ /* 0x000fea0003800000 */
[----:B-----5:R-:W-:-:S05]  /*1320*/  SHF.L.U32 R66, R63, 0x10, RZ ;  /* 0x000000103f427819 */ /* 0x020fca00000006ff */
[----:B------:R-:W-:-:S04]  /*1330*/  FMUL.FTZ R66, R66, UR7 ;  /* 0x0000000742427c20 */ /* 0x000fc80008410000 */
[----:B------:R-:W-:-:S04]  /*1340*/  FMUL.FTZ R66, R123, R66 ;  /* 0x000000427b427220 */ /* 0x000fc80000410000 */
[----:B------:R-:W-:-:S07]  /*1350*/  @P0 FADD.FTZ R66, R58, R66 ;  /* 0x000000423a420221 */ /* 0x000fce0000010000 */
.L_x_16925:
[----:B------:R-:W-:Y:S05]  /*1360*/  BSYNC B0 ;  /* 0x0000000000007941 */ /* 0x000fea0003800000 */
.L_x_16924:
[----:B------:R-:W-:Y:S04]  /*1370*/  BSSY B0, `(.L_x_16926) ;  /* 0x0000007000007945 */ /* 0x000fe80003800000 */
[----:B------:R-:W-:Y:S05]  /*1380*/  @!P6 BRA `(.L_x_16927) ;  /* 0x000000000014e947 */ /* 0x000fea0003800000 */
[----:B-----5:R-:W-:-:S04]  /*1390*/  PRMT R67, R63, 0x7632, R67 ;  /* 0x000076323f437816 */ /* 0x020fc80000000043 */
[----:B------:R-:W-:-:S05]  /*13a0*/  SHF.L.U32 R67, R67, 0x10, RZ ;  /* 0x0000001043437819 */ /* 0x000fca00000006ff */
[----:B------:R-:W-:-:S04]  /*13b0*/  FMUL.FTZ R74, R67, UR7 ;  /* 0x00000007434a7c20 */ /* 0x000fc80008410000 */
[----:B------:R-:W-:-:S04]  /*13c0*/  FMUL.FTZ R67, R191, R74 ;  /* 0x0000004abf437220 */ /* 0x000fc80000410000 */
[----:B------:R-:W-:-:S07]  /*13d0*/  @P0 FADD.FTZ R67, R59, R67 ;  /* 0x000000433b430221 */ /* 0x000fce0000010000 */
.L_x_16927:
[----:B------:R-:W-:Y:S05]  /*13e0*/  BSYNC B0 ;  /* 0x0000000000007941 */ /* 0x000fea0003800000 */
.L_x_16926:
[----:B------:R-:W-:Y:S01]  /*13f0*/  STG.E.128 desc[UR4][R76.64], R68 ;  /* 0x000000444c007986 */ /* 0x000fe2000c101d04 */
[----:B------:R-:W0:Y:S03]  /*1400*/  @P5 LDC.64 R74, c[0x0][0x220] ;  /* 0x00008800ff4a5b82 */ /* 0x000e260000000a00 */
[----:B------:R1:W-:Y:S04]  /*1410*/  STG.E.128 desc[UR4][R76.64+0x10], R64 ;  /* 0x000010404c007986 */ /* 0x0003e8000c101d04 */
[----:B------:R-:W1:Y:S01]  /*1420*/  @P0 LDG.E.128 R52, desc[UR4][R72.64] ;  /* 0x0000000448340981 */ /* 0x000e62000c1e1d00 */
[C---:B------:R-:W-:Y:S01]  /*1430*/  @!P6 ISETP.NE.U32.AND P2, PT, R114.reuse, RZ, PT ;  /* 0x000000ff7200e20c */ /* 0x040fe20003f45070 */
[----:B------:R-:W2:Y:S02]  /*1440*/  @P0 LDC.64 R80, c[0x0][0x230] ;  /* 0x00008c00ff500b82 */ /* 0x000ea40000000a00 */
[----:B------:R-:W3:Y:S01]  /*1450*/  @P0 LDG.E.128 R56, desc[UR4][R72.64+0x10] ;  /* 0x0000100448380981 */ /* 0x000ee2000c1e1d00 */
        /* <DEDUP_REMOVED lines=9> */
[----:B------:R-:W-:Y:S01]  /*14f0*/  IMAD.WIDE.U32 R84, R85, 0x20, R174 ;  /* 0x0000002055547825 */ /* 0x000fe200078e00ae */
[----:B-----5:R0:W5:Y:S03]  /*1500*/  @P5 LDG.E.128 R60, desc[UR4][R74.64] ;  /* 0x000000044a3c5981 */ /* 0x020166000c1e1d00 */
[----:B--2---:R-:W-:Y:S01]  /*1510*/  @P0 IMAD.WIDE.U32 R80, R93, 0x20, R80 ;  /* 0x000000205d500825 */ /* 0x004fe200078e0050 */
[----:B-1----:R-:W-:Y:S02]  /*1520*/  @!P6 FSEL R77, R53, RZ, P2 ;  /* 0x000000ff354de208 */ /* 0x002fe40001000000 */
[----:B------:R-:W-:-:S02]  /*1530*/  @!P6 FSEL R78, R54, RZ, P3 ;  /* 0x000000ff364ee208 */ /* 0x000fc40001800000 */
[C---:B------:R-:W-:Y:S02]  /*1540*/  @!P6 ISETP.NE.U32.AND P2, PT, R114.reuse, RZ, PT ;  /* 0x000000ff7200e20c */ /* 0x040fe40003f45070 */
[----:B------:R-:W-:Y:S02]  /*1550*/  @!P6 ISETP.NE.U32.AND P3, PT, R114, RZ, PT ;  /* 0x000000ff7200e20c */ /* 0x000fe40003f65070 */
[C---:B------:R-:W-:Y:S02]  /*1560*/  @!P6 ISETP.NE.AND.EX P2, PT, R115.reuse, RZ, PT, P2 ;  /* 0x000000ff7300e20c */ /* 0x040fe40003f45320 */
[----:B------:R-:W-:Y:S02]  /*1570*/  @!P6 ISETP.NE.AND.EX P3, PT, R115, RZ, PT, P3 ;  /* 0x000000ff7300e20c */ /* 0x000fe40003f65330 */
[----:B------:R-:W-:Y:S02]  /*1580*/  @!P6 FSEL R79, R55, RZ, P1 ;  /* 0x000000ff374fe208 */ /* 0x000fe40000800000 */
[----:B---3--:R-:W-:-:S02]  /*1590*/  @!P6 FSEL R72, R56, RZ, P2 ;  /* 0x000000ff3848e208 */ /* 0x008fc40001000000 */
        /* <DEDUP_REMOVED lines=16> */
.L_x_16929:
[----:B------:R-:W-:Y:S05]  /*16a0*/  BSYNC B0 ;  /* 0x0000000000007941 */ /* 0x000fea0003800000 */
.L_x_16928:
        /* <DEDUP_REMOVED lines=9> */
.L_x_16931:
[----:B------:R-:W-:Y:S05]  /*1740*/  BSYNC B0 ;  /* 0x0000000000007941 */ /* 0x000fea0003800000 */
.L_x_16930:
[----:B------:R-:W-:Y:S04]  /*1750*/  BSSY B0, `(.L_x_16932) ;  /* 0x0000007000007945 */ /* 0x000fe80003800000 */
[----:B------:R-:W-:Y:S05]  /*1760*/  @!P6 BRA `(.L_x_16933) ;  /* 0x000000000014e947 */ /* 0x000fea0003800000 */
[----:B-----5:R-:W-:Y:S02]  /*1770*/  SHF.L.U32 R82, R61, 0x10, RZ ;  /* 0x000000103d527819 */ /* 0x020fe400000006ff */
[----:B------:R-:W-:-:S03]  /*1780*/  SHF.L.U32 R78, R125, 0x10, RZ ;  /* 0x000000107d4e7819 */ /* 0x000fc600000006ff */
[----:B------:R-:W-:-:S04]  /*1790*/  FMUL.FTZ R83, R82, UR7 ;  /* 0x0000000752537c20 */ /* 0x000fc80008410000 */
[----:B------:R-:W-:-:S04]  /*17a0*/  FMUL.FTZ R78, R83, R78 ;  /* 0x0000004e534e7220 */ /* 0x000fc80000410000 */
[----:B------:R-:W-:-:S07]  /*17b0*/  @P0 FADD.FTZ R78, R54, R78 ;  /* 0x0000004e364e0221 */ /* 0x000fce0000010000 */
.L_x_16933:
[----:B------:R-:W-:Y:S05]  /*17c0*/  BSYNC B0 ;  /* 0x0000000000007941 */ /* 0x000fea0003800000 */
.L_x_16932:
        /* <DEDUP_REMOVED lines=9> */
.L_x_16935:
[----:B------:R-:W-:Y:S05]  /*1860*/  BSYNC B0 ;  /* 0x0000000000007941 */ /* 0x000fea0003800000 */
.L_x_16934:
[----:B------:R-:W-:Y:S04]  /*1870*/  BSSY B0, `(.L_x_16936) ;  /* 0x0000007000007945 */ /* 0x000fe80003800000 */
[----:B------:R-:W-:Y:S05]  /*1880*/  @!P6 BRA `(.L_x_16937) ;  /* 0x000000000014e947 */ /* 0x000fea0003800000 */
[----:B-----5:R-:W-:Y:S02]  /*1890*/  SHF.L.U32 R82, R62, 0x10, RZ ;  /* 0x000000103e527819 */ /* 0x020fe400000006ff */
[----:B------:R-:W-:-:S03]  /*18a0*/  SHF.L.U32 R72, R126, 0x10, RZ ;  /* 0x000000107e487819 */ /* 0x000fc600000006ff */
[----:B------:R-:W-:-:S04]  /*18b0*/  FMUL.FTZ R83, R82, UR7 ;  /* 0x0000000752537c20 */ /* 0x000fc80008410000 */
[----:B------:R-:W-:-:S04]  /*18c0*/  FMUL.FTZ R72, R83, R72 ;  /* 0x0000004853487220 */ /* 0x000fc80000410000 */
[----:B------:R-:W-:-:S07]  /*18d0*/  @P0 FADD.FTZ R72, R56, R72 ;  /* 0x0000004838480221 */ /* 0x000fce0000010000 */
.L_x_16937:
[----:B------:R-:W-:Y:S05]  /*18e0*/  BSYNC B0 ;  /* 0x0000000000007941 */ /* 0x000fea0003800000 */
.L_x_16936:
        /* <DEDUP_REMOVED lines=9> */
.L_x_16939:
[----:B------:R-:W-:Y:S05]  /*1980*/  BSYNC B0 ;  /* 0x0000000000007941 */ /* 0x000fea0003800000 */
.L_x_16938:
[----:B------:R-:W-:Y:S04]  /*1990*/  BSSY B0, `(.L_x_16940) ;  /* 0x0000006000007945 */ /* 0x000fe80003800000 */
[----:B------:R-:W-:Y:S05]  /*19a0*/  @!P6 BRA `(.L_x_16941) ;  /* 0x000000000010e947 */ /* 0x000fea0003800000 */
[----:B-----5:R-:W-:-:S05]  /*19b0*/  SHF.L.U32 R74, R63, 0x10, RZ ;  /* 0x000000103f4a7819 */ /* 0x020fca00000006ff */
[----:B------:R-:W-:-:S04]  /*19c0*/  FMUL.FTZ R74, R74, UR7 ;  /* 0x000000074a4a7c20 */ /* 0x000fc80008410000 */
[----:B------:R-:W-:-:S04]  /*19d0*/  FMUL.FTZ R74, R127, R74 ;  /* 0x0000004a7f4a7220 */ /* 0x000fc80000410000 */
[----:B------:R-:W-:-:S07]  /*19e0*/  @P0 FADD.FTZ R74, R58, R74 ;  /* 0x0000004a3a4a0221 */ /* 0x000fce0000010000 */
.L_x_16941:
[----:B------:R-:W-:Y:S05]  /*19f0*/  BSYNC B0 ;  /* 0x0000000000007941 */ /* 0x000fea0003800000 */
.L_x_16940:
[----:B------:R-:W-:Y:S04]  /*1a00*/  BSSY B0, `(.L_x_16942) ;  /* 0x0000007000007945 */ /* 0x000fe80003800000 */
[----:B------:R-:W-:Y:S05]  /*1a10*/  @!P6 BRA `(.L_x_16943) ;  /* 0x000000000014e947 */ /* 0x000fea0003800000 */
[----:B-----5:R-:W-:-:S04]  /*1a20*/  PRMT R75, R63, 0x7632, R75 ;  /* 0x000076323f4b7816 */ /* 0x020fc8000000004b */
[----:B------:R-:W-:-:S05]  /*1a30*/  SHF.L.U32 R75, R75, 0x10, RZ ;  /* 0x000000104b4b7819 */ /* 0x000fca00000006ff */
[----:B------:R-:W-:-:S04]  /*1a40*/  FMUL.FTZ R82, R75, UR7 ;  /* 0x000000074b527c20 */ /* 0x000fc80008410000 */
[----:B------:R-:W-:-:S04]  /*1a50*/  FMUL.FTZ R75, R193, R82 ;  /* 0x00000052c14b7220 */ /* 0x000fc80000410000 */
[----:B------:R-:W-:-:S07]  /*1a60*/  @P0 FADD.FTZ R75, R59, R75 ;  /* 0x0000004b3b4b0221 */ /* 0x000fce0000010000 */
.L_x_16943:
[----:B------:R-:W-:Y:S05]  /*1a70*/  BSYNC B0 ;  /* 0x0000000000007941 */ /* 0x000fea0003800000 */
.L_x_16942:
        /* <DEDUP_REMOVED lines=43> */
.L_x_16945:
[----:B------:R-:W-:Y:S05]  /*1d30*/  BSYNC B0 ;  /* 0x0000000000007941 */ /* 0x000fea0003800000 */
.L_x_16944:
        /* <DEDUP_REMOVED lines=9> */
.L_x_16947:
[----:B------:R-:W-:Y:S05]  /*1dd0*/  BSYNC B0 ;  /* 0x0000000000007941 */ /* 0x000fea0003800000 */
.L_x_16946:
[----:B------:R-:W-:Y:S04]  /*1de0*/  BSSY B0, `(.L_x_16948) ;  /* 0x0000007000007945 */ /* 0x000fe80003800000 */
[----:B------:R-:W-:Y:S05]  /*1df0*/  @!P6 BRA `(.L_x_16949) ;  /* 0x000000000014e947 */ /* 0x000fea0003800000 */
[----:B-----5:R-:W-:Y:S02]  /*1e00*/  SHF.L.U32 R90, R61, 0x10, RZ ;  /* 0x000000103d5a7819 */ /* 0x020fe400000006ff */
[----:B------:R-:W-:-:S03]  /*1e10*/  SHF.L.U32 R86, R129, 0x10, RZ ;  /* 0x0000001081567819 */ /* 0x000fc600000006ff */
[----:B------:R-:W-:-:S04]  /*1e20*/  FMUL.FTZ R91, R90, UR7 ;  /* 0x000000075a5b7c20 */ /* 0x000fc80008410000 */
[----:B------:R-:W-:-:S04]  /*1e30*/  FMUL.FTZ R86, R91, R86 ;  /* 0x000000565b567220 */ /* 0x000fc80000410000 */
[----:B------:R-:W-:-:S07]  /*1e40*/  @P0 FADD.FTZ R86, R54, R86 ;  /* 0x0000005636560221 */ /* 0x000fce0000010000 */
.L_x_16949:
[----:B------:R-:W-:Y:S05]  /*1e50*/  BSYNC B0 ;  /* 0x0000000000007941 */ /* 0x000fea0003800000 */
.L_x_16948:
        /* <DEDUP_REMOVED lines=9> */
.L_x_16951:
[----:B------:R-:W-:Y:S05]  /*1ef0*/  BSYNC B0 ;  /* 0x0000000000007941 */ /* 0x000fea0003800000 */
.L_x_16950:
[----:B------:R-:W-:Y:S04]  /*1f00*/  BSSY B0, `(.L_x_16952) ;  /* 0x0000007000007945 */ /* 0x000fe80003800000 */
[----:B------:R-:W-:Y:S05]  /*1f10*/  @!P6 BRA `(.L_x_16953) ;  /* 0x000000000014e947 */ /* 0x000fea0003800000 */
[----:B-----5:R-:W-:Y:S02]  /*1f20*/  SHF.L.U32 R90, R62, 0x10, RZ ;  /* 0x000000103e5a7819 */ /* 0x020fe400000006ff */
[----:B------:R-:W-:-:S03]  /*1f30*/  SHF.L.U32 R80, R130, 0x10, RZ ;  /* 0x0000001082507819 */ /* 0x000fc600000006ff */
[----:B------:R-:W-:-:S04]  /*1f40*/  FMUL.FTZ R91, R90, UR7 ;  /* 0x000000075a5b7c20 */ /* 0x000fc80008410000 */
[----:B------:R-:W-:-:S04]  /*1f50*/  FMUL.FTZ R80, R91, R80 ;  /* 0x000000505b507220 */ /* 0x000fc80000410000 */
[----:B------:R-:W-:-:S07]  /*1f60*/  @P0 FADD.FTZ R80, R56, R80 ;  /* 0x0000005038500221 */ /* 0x000fce0000010000 */
.L_x_16953:
[----:B------:R-:W-:Y:S05]  /*1f70*/  BSYNC B0 ;  /* 0x0000000000007941 */ /* 0x000fea0003800000 */
.L_x_16952:
        /* <DEDUP_REMOVED lines=9> */
.L_x_16955:
[----:B------:R-:W-:Y:S05]  /*2010*/  BSYNC B0 ;  /* 0x0000000000007941 */ /* 0x000fea0003800000 */
.L_x_16954:
[----:B------:R-:W-:Y:S04]  /*2020*/  BSSY B0, `(.L_x_16956) ;  /* 0x0000006000007945 */ /* 0x000fe80003800000 */
[----:B------:R-:W-:Y:S05]  /*2030*/  @!P6 BRA `(.L_x_16957) ;  /* 0x000000000010e947 */ /* 0x000fea0003800000 */
[----:B-----5:R-:W-:-:S05]  /*2040*/  SHF.L.U32 R82, R63, 0x10, RZ ;  /* 0x000000103f527819 */ /* 0x020fca00000006ff */
[----:B------:R-:W-:-:S04]  /*2050*/  FMUL.FTZ R82, R82, UR7 ;  /* 0x0000000752527c20 */ /* 0x000fc80008410000 */
[----:B------:R-:W-:-:S04]  /*2060*/  FMUL.FTZ R82, R131, R82 ;  /* 0x0000005283527220 */ /* 0x000fc80000410000 */
[----:B------:R-:W-:-:S07]  /*2070*/  @P0 FADD.FTZ R82, R58, R82 ;  /* 0x000000523a520221 */ /* 0x000fce0000010000 */
.L_x_16957:
[----:B------:R-:W-:Y:S05]  /*2080*/  BSYNC B0 ;  /* 0x0000000000007941 */ /* 0x000fea0003800000 */
.L_x_16956:
[----:B------:R-:W-:Y:S04]  /*2090*/  BSSY B0, `(.L_x_16958) ;  /* 0x0000007000007945 */ /* 0x000fe80003800000 */
[----:B------:R-:W-:Y:S05]  /*20a0*/  @!P6 BRA `(.L_x_16959) ;  /* 0x000000000014e947 */ /* 0x000fea0003800000 */
[----:B-----5:R-:W-:-:S04]  /*20b0*/  PRMT R83, R63, 0x7632, R83 ;  /* 0x000076323f537816 */ /* 0x020fc80000000053 */
[----:B------:R-:W-:-:S05]  /*20c0*/  SHF.L.U32 R83, R83, 0x10, RZ ;  /* 0x0000001053537819 */ /* 0x000fca00000006ff */
[----:B------:R-:W-:-:S04]  /*20d0*/  FMUL.FTZ R83, R83, UR7 ;  /* 0x0000000753537c20 */ /* 0x000fc80008410000 */
[----:B------:R-:W-:-:S04]  /*20e0*/  FMUL.FTZ R83, R194, R83 ;  /* 0x00000053c2537220 */ /* 0x000fc80000410000 */
[----:B------:R-:W-:-:S07]  /*20f0*/  @P0 FADD.FTZ R83, R59, R83 ;  /* 0x000000533b530221 */ /* 0x000fce0000010000 */
.L_x_16959:
[----:B------:R-:W-:Y:S05]  /*2100*/  BSYNC B0 ;  /* 0x0000000000007941 */ /* 0x000fea0003800000 */
.L_x_16958:
        /* <DEDUP_REMOVED lines=43> */
.L_x_16961:
[----:B------:R-:W-:Y:S05]  /*23c0*/  BSYNC B0 ;  /* 0x0000000000007941 */ /* 0x000fea0003800000 */
.L_x_16960:
        /* <DEDUP_REMOVED lines=9> */
.L_x_16963:
[----:B------:R-:W-:Y:S05]  /*2460*/  BSYNC B0 ;  /* 0x0000000000007941 */ /* 0x000fea0003800000 */
.L_x_16962:
[----:B------:R-:W-:Y:S04]  /*2470*/  BSSY B0, `(.L_x_16964) ;  /* 0x0000007000007945 */ /* 0x000fe80003800000 */
[----:B------:R-:W-:Y:S05]  /*2480*/  @!P6 BRA `(.L_x_16965) ;  /* 0x000000000014e947 */ /* 0x000fea0003800000 */
[----:B-----5:R-:W-:Y:S02]  /*2490*/  SHF.L.U32 R98, R61, 0x10, RZ ;  /* 0x000000103d627819 */ /* 0x020fe400000006ff */
[----:B------:R-:W-:-:S03]  /*24a0*/  SHF.L.U32 R94, R133, 0x10, RZ ;  /* 0x00000010855e7819 */ /* 0x000fc600000006ff */
[----:B------:R-:W-:-:S04]  /*24b0*/  FMUL.FTZ R99, R98, UR7 ;  /* 0x0000000762637c20 */ /* 0x000fc80008410000 */
[----:B------:R-:W-:-:S04]  /*24c0*/  FMUL.FTZ R94, R99, R94 ;  /* 0x0000005e635e7220 */ /* 0x000fc80000410000 */
[----:B------:R-:W-:-:S07]  /*24d0*/  @P0 FADD.FTZ R94, R54, R94 ;  /* 0x0000005e365e0221 */ /* 0x000fce0000010000 */
.L_x_16965:
[----:B------:R-:W-:Y:S05]  /*24e0*/  BSYNC B0 ;  /* 0x0000000000007941 */ /* 0x000fea0003800000 */
.L_x_16964:
        /* <DEDUP_REMOVED lines=9> */
.L_x_16967:
[----:B------:R-:W-:Y:S05]  /*2580*/  BSYNC B0 ;  /* 0x0000000000007941 */ /* 0x000fea0003800000 */
.L_x_16966:
[----:B------:R-:W-:Y:S04]  /*2590*/  BSSY B0, `(.L_x_16968) ;  /* 0x0000007000007945 */ /* 0x000fe80003800000 */
[----:B------:R-:W-:Y:S05]  /*25a0*/  @!P6 BRA `(.L_x_16969) ;  /* 0x000000000014e947 */ /* 0x000fea0003800000 */
[----:B-----5:R-:W-:Y:S02]  /*25b0*/  SHF.L.U32 R98, R62, 0x10, RZ ;  /* 0x000000103e627819 */ /* 0x020fe400000006ff */
[----:B------:R-:W-:-:S03]  /*25c0*/  SHF.L.U32 R88, R134, 0x10, RZ ;  /* 0x0000001086587819 */ /* 0x000fc600000006ff */
[----:B------:R-:W-:-:S04]  /*25d0*/  FMUL.FTZ R99, R98, UR7 ;  /* 0x0000000762637c20 */ /* 0x000fc80008410000 */
[----:B------:R-:W-:-:S04]  /*25e0*/  FMUL.FTZ R88, R99, R88 ;  /* 0x0000005863587220 */ /* 0x000fc80000410000 */
[----:B------:R-:W-:-:S07]  /*25f0*/  @P0 FADD.FTZ R88, R56, R88 ;  /* 0x0000005838580221 */ /* 0x000fce0000010000 */
.L_x_16969:
[----:B------:R-:W-:Y:S05]  /*2600*/  BSYNC B0 ;  /* 0x0000000000007941 */ /* 0x000fea0003800000 */
.L_x_16968:
        /* <DEDUP_REMOVED lines=9> */
.L_x_16971:
[----:B------:R-:W-:Y:S05]  /*26a0*/  BSYNC B0 ;  /* 0x0000000000007941 */ /* 0x000fea0003800000 */
.L_x_16970:
[----:B------:R-:W-:Y:S04]  /*26b0*/  BSSY B0, `(.L_x_16972) ;  /* 0x0000006000007945 */ /* 0x000fe80003800000 */
[----:B------:R-:W-:Y:S05]  /*26c0*/  @!P6 BRA `(.L_x_16973) ;  /* 0x000000000010e947 */ /* 0x000fea0003800000 */
[----:B-----5:R-:W-:-:S05]  /*26d0*/  SHF.L.U32 R90, R63, 0x10, RZ ;  /* 0x000000103f5a7819 */ /* 0x020fca00000006ff */
[----:B------:R-:W-:-:S04]  /*26e0*/  FMUL.FTZ R90, R90, UR7 ;  /* 0x000000075a5a7c20 */ /* 0x000fc80008410000 */
[----:B------:R-:W-:-:S04]  /*26f0*/  FMUL.FTZ R90, R135, R90 ;  /* 0x0000005a875a7220 */ /* 0x000fc80000410000 */
[----:B------:R-:W-:-:S07]  /*2700*/  @P0 FADD.FTZ R90, R58, R90 ;  /* 0x0000005a3a5a0221 */ /* 0x000fce0000010000 */
.L_x_16973:
[----:B------:R-:W-:Y:S05]  /*2710*/  BSYNC B0 ;  /* 0x0000000000007941 */ /* 0x000fea0003800000 */
.L_x_16972:
[----:B------:R-:W-:Y:S04]  /*2720*/  BSSY B0, `(.L_x_16974) ;  /* 0x0000007000007945 */ /* 0x000fe80003800000 */
[----:B------:R-:W-:Y:S05]  /*2730*/  @!P6 BRA `(.L_x_16975) ;  /* 0x000000000014e947 */ /* 0x000fea0003800000 */
[----:B-----5:R-:W-:-:S04]  /*2740*/  PRMT R91, R63, 0x7632, R91 ;  /* 0x000076323f5b7816 */ /* 0x020fc8000000005b */
[----:B------:R-:W-:-:S05]  /*2750*/  SHF.L.U32 R91, R91, 0x10, RZ ;  /* 0x000000105b5b7819 */ /* 0x000fca00000006ff */
[----:B------:R-:W-:-:S04]  /*2760*/  FMUL.FTZ R98, R91, UR7 ;  /* 0x000000075b627c20 */ /* 0x000fc80008410000 */
[----:B------:R-:W-:-:S04]  /*2770*/  FMUL.FTZ R91, R195, R98 ;  /* 0x00000062c35b7220 */ /* 0x000fc80000410000 */
[----:B------:R-:W-:-:S07]  /*2780*/  @P0 FADD.FTZ R91, R59, R91 ;  /* 0x0000005b3b5b0221 */ /* 0x000fce0000010000 */
.L_x_16975:
[----:B------:R-:W-:Y:S05]  /*2790*/  BSYNC B0 ;  /* 0x0000000000007941 */ /* 0x000fea0003800000 */
.L_x_16974:
        /* <DEDUP_REMOVED lines=43> */
.L_x_16977:
[----:B------:R-:W-:Y:S05]  /*2a50*/  BSYNC B0 ;  /* 0x0000000000007941 */ /* 0x000fea0003800000 */
.L_x_16976:
        /* <DEDUP_REMOVED lines=9> */
.L_x_16979:
[----:B------:R-:W-:Y:S05]  /*2af0*/  BSYNC B0 ;  /* 0x0000000000007941 */ /* 0x000fea0003800000 */
.L_x_16978:
[----:B------:R-:W-:Y:S04]  /*2b00*/  BSSY B0, `(.L_x_16980) ;  /* 0x0000007000007945 */ /* 0x000fe80003800000 */
[----:B------:R-:W-:Y:S05]  /*2b10*/  @!P6 BRA `(.L_x_16981) ;  /* 0x000000000014e947 */ /* 0x000fea0003800000 */
[----:B-----5:R-:W-:Y:S02]  /*2b20*/  SHF.L.U32 R106, R61, 0x10, RZ ;  /* 0x000000103d6a7819 */ /* 0x020fe400000006ff */
[----:B------:R-:W-:-:S03]  /*2b30*/  SHF.L.U32 R102, R137, 0x10, RZ ;  /* 0x0000001089667819 */ /* 0x000fc600000006ff */
[----:B------:R-:W-:-:S04]  /*2b40*/  FMUL.FTZ R107, R106, UR7 ;  /* 0x000000076a6b7c20 */ /* 0x000fc80008410000 */
[----:B------:R-:W-:-:S04]  /*2b50*/  FMUL.FTZ R102, R107, R102 ;  /* 0x000000666b667220 */ /* 0x000fc80000410000 */
[----:B------:R-:W-:-:S07]  /*2b60*/  @P0 FADD.FTZ R102, R54, R102 ;  /* 0x0000006636660221 */ /* 0x000fce0000010000 */
.L_x_16981:
[----:B------:R-:W-:Y:S05]  /*2b70*/  BSYNC B0 ;  /* 0x0000000000007941 */ /* 0x000fea0003800000 */
.L_x_16980:
        /* <DEDUP_REMOVED lines=9> */
.L_x_16983:
[----:B------:R-:W-:Y:S05]  /*2c10*/  BSYNC B0 ;  /* 0x0000000000007941 */ /* 0x000fea0003800000 */
.L_x_16982:
[----:B------:R-:W-:Y:S04]  /*2c20*/  BSSY B0, `(.L_x_16984) ;  /* 0x0000007000007945 */ /* 0x000fe80003800000 */
[----:B------:R-:W-:Y:S05]  /*2c30*/  @!P6 BRA `(.L_x_16985) ;  /* 0x000000000014e947 */ /* 0x000fea0003800000 */
[----:B-----5:R-:W-:Y:S02]  /*2c40*/  SHF.L.U32 R106, R62, 0x10, RZ ;  /* 0x000000103e6a7819 */ /* 0x020fe400000006ff */
[----:B------:R-:W-:-:S03]  /*2c50*/  SHF.L.U32 R96, R138, 0x10, RZ ;  /* 0x000000108a607819 */ /* 0x000fc600000006ff */
[----:B------:R-:W-:-:S04]  /*2c60*/  FMUL.FTZ R107, R106, UR7 ;  /* 0x000000076a6b7c20 */ /* 0x000fc80008410000 */
[----:B------:R-:W-:-:S04]  /*2c70*/  FMUL.FTZ R96, R107, R96 ;  /* 0x000000606b607220 */ /* 0x000fc80000410000 */
[----:B------:R-:W-:-:S07]  /*2c80*/  @P0 FADD.FTZ R96, R56, R96 ;  /* 0x0000006038600221 */ /* 0x000fce0000010000 */
.L_x_16985:
[----:B------:R-:W-:Y:S05]  /*2c90*/  BSYNC B0 ;  /* 0x0000000000007941 */ /* 0x000fea0003800000 */
.L_x_16984:
        /* <DEDUP_REMOVED lines=9> */
.L_x_16987:
[----:B------:R-:W-:Y:S05]  /*2d30*/  BSYNC B0 ;  /* 0x0000000000007941 */ /* 0x000fea0003800000 */
.L_x_16986:
[----:B------:R-:W-:Y:S04]  /*2d40*/  BSSY B0, `(.L_x_16988) ;  /* 0x0000006000007945 */ /* 0x000fe80003800000 */
[----:B------:R-:W-:Y:S05]  /*2d50*/  @!P6 BRA `(.L_x_16989) ;  /* 0x000000000010e947 */ /* 0x000fea0003800000 */
[----:B-----5:R-:W-:-:S05]  /*2d60*/  SHF.L.U32 R98, R63, 0x10, RZ ;  /* 0x000000103f627819 */ /* 0x020fca00000006ff */
[----:B------:R-:W-:-:S04]  /*2d70*/  FMUL.FTZ R98, R98, UR7 ;  /* 0x0000000762627c20 */ /* 0x000fc80008410000 */
[----:B------:R-:W-:-:S04]  /*2d80*/  FMUL.FTZ R98, R139, R98 ;  /* 0x000000628b627220 */ /* 0x000fc80000410000 */
[----:B------:R-:W-:-:S07]  /*2d90*/  @P0 FADD.FTZ R98, R58, R98 ;  /* 0x000000623a620221 */ /* 0x000fce0000010000 */
.L_x_16989:
[----:B------:R-:W-:Y:S05]  /*2da0*/  BSYNC B0 ;  /* 0x0000000000007941 */ /* 0x000fea0003800000 */
.L_x_16988:
[----:B------:R-:W-:Y:S04]  /*2db0*/  BSSY B0, `(.L_x_16990) ;  /* 0x0000007000007945 */ /* 0x000fe80003800000 */
[----:B------:R-:W-:Y:S05]  /*2dc0*/  @!P6 BRA `(.L_x_16991) ;  /* 0x000000000014e947 */ /* 0x000fea0003800000 */
[----:B-----5:R-:W-:-:S04]  /*2dd0*/  PRMT R99, R63, 0x7632, R99 ;  /* 0x000076323f637816 */ /* 0x020fc80000000063 */
[----:B------:R-:W-:-:S05]  /*2de0*/  SHF.L.U32 R99, R99, 0x10, RZ ;  /* 0x0000001063637819 */ /* 0x000fca00000006ff */
[----:B------:R-:W-:-:S04]  /*2df0*/  FMUL.FTZ R99, R99, UR7 ;  /* 0x0000000763637c20 */ /* 0x000fc80008410000 */
[----:B------:R-:W-:-:S04]  /*2e00*/  FMUL.FTZ R99, R196, R99 ;  /* 0x00000063c4637220 */ /* 0x000fc80000410000 */
[----:B------:R-:W-:-:S07]  /*2e10*/  @P0 FADD.FTZ R99, R59, R99 ;  /* 0x000000633b630221 */ /* 0x000fce0000010000 */
.L_x_16991:
[----:B------:R-:W-:Y:S05]  /*2e20*/  BSYNC B0 ;  /* 0x0000000000007941 */ /* 0x000fea0003800000 */
.L_x_16990:
        /* <DEDUP_REMOVED lines=43> */
.L_x_16993:
[----:B------:R-:W-:Y:S05]  /*30e0*/  BSYNC B0 ;  /* 0x0000000000007941 */ /* 0x000fea0003800000 */
.L_x_16992:
        /* <DEDUP_REMOVED lines=9> */
.L_x_16995:
[----:B------:R-:W-:Y:S05]  /*3180*/  BSYNC B0 ;  /* 0x0000000000007941 */ /* 0x000fea0003800000 */
.L_x_16994:
[----:B------:R-:W-:Y:S04]  /*3190*/  BSSY B0, `(.L_x_16996) ;  /* 0x0000007000007945 */ /* 0x000fe80003800000 */
[----:B------:R-:W-:Y:S05]  /*31a0*/  @!P6 BRA `(.L_x_16997) ;  /* 0x000000000014e947 */ /* 0x000fea0003800000 */
[----:B-----5:R-:W-:Y:S02]  /*31b0*/  SHF.L.U32 R118, R61, 0x10, RZ ;  /* 0x000000103d767819 */ /* 0x020fe400000006ff */
[----:B------:R-:W-:-:S03]  /*31c0*/  SHF.L.U32 R110, R141, 0x10, RZ ;  /* 0x000000108d6e7819 */ /* 0x000fc600000006ff */
[----:B------:R-:W-:-:S04]  /*31d0*/  FMUL.FTZ R119, R118, UR7 ;  /* 0x0000000776777c20 */ /* 0x000fc80008410000 */
[----:B------:R-:W-:-:S04]  /*31e0*/  FMUL.FTZ R110, R119, R110 ;  /* 0x0000006e776e7220 */ /* 0x000fc80000410000 */
[----:B------:R-:W-:-:S07]  /*31f0*/  @P0 FADD.FTZ R110, R54, R110 ;  /* 0x0000006e366e0221 */ /* 0x000fce0000010000 */
.L_x_16997:
[----:B------:R-:W-:Y:S05]  /*3200*/  BSYNC B0 ;  /* 0x0000000000007941 */ /* 0x000fea0003800000 */
.L_x_16996:
        /* <DEDUP_REMOVED lines=9> */
.L_x_16999:
[----:B------:R-:W-:Y:S05]  /*32a0*/  BSYNC B0 ;  /* 0x0000000000007941 */ /* 0x000fea0003800000 */
.L_x_16998:
[----:B------:R-:W-:Y:S04]  /*32b0*/  BSSY B0, `(.L_x_17000) ;  /* 0x0000007000007945 */ /* 0x000fe80003800000 */
[----:B------:R-:W-:Y:S05]  /*32c0*/  @!P6 BRA `(.L_x_17001) ;  /* 0x000000000014e947 */ /* 0x000fea0003800000 */
[----:B-----5:R-:W-:Y:S02]  /*32d0*/  SHF.L.U32 R118, R62, 0x10, RZ ;  /* 0x000000103e767819 */ /* 0x020fe400000006ff */
[----:B------:R-:W-:-:S03]  /*32e0*/  SHF.L.U32 R104, R142, 0x10, RZ ;  /* 0x000000108e687819 */ /* 0x000fc600000006ff */
[----:B------:R-:W-:-:S04]  /*32f0*/  FMUL.FTZ R119, R118, UR7 ;  /* 0x0000000776777c20 */ /* 0x000fc80008410000 */
[----:B------:R-:W-:-:S04]  /*3300*/  FMUL.FTZ R104, R119, R104 ;  /* 0x0000006877687220 */ /* 0x000fc80000410000 */
[----:B------:R-:W-:-:S07]  /*3310*/  @P0 FADD.FTZ R104, R56, R104 ;  /* 0x0000006838680221 */ /* 0x000fce0000010000 */
.L_x_17001:
[----:B------:R-:W-:Y:S05]  /*3320*/  BSYNC B0 ;  /* 0x0000000000007941 */ /* 0x000fea0003800000 */
.L_x_17000:
        /* <DEDUP_REMOVED lines=9> */
.L_x_17003:
[----:B------:R-:W-:Y:S05]  /*33c0*/  BSYNC B0 ;  /* 0x0000000000007941 */ /* 0x000fea0003800000 */
.L_x_17002:
[----:B------:R-:W-:Y:S04]  /*33d0*/  BSSY B0, `(.L_x_17004) ;  /* 0x0000006000007945 */ /* 0x000fe80003800000 */
[----:B------:R-:W-:Y:S05]  /*33e0*/  @!P6 BRA `(.L_x_17005) ;  /* 0x000000000010e947 */ /* 0x000fea0003800000 */
[----:B-----5:R-:W-:-:S05]  /*33f0*/  SHF.L.U32 R106, R63, 0x10, RZ ;  /* 0x000000103f6a7819 */ /* 0x020fca00000006ff */
[----:B------:R-:W-:-:S04]  /*3400*/  FMUL.FTZ R106, R106, UR7 ;  /* 0x000000076a6a7c20 */ /* 0x000fc80008410000 */
[----:B------:R-:W-:-:S04]  /*3410*/  FMUL.FTZ R106, R143, R106 ;  /* 0x0000006a8f6a7220 */ /* 0x000fc80000410000 */
[----:B------:R-:W-:-:S07]  /*3420*/  @P0 FADD.FTZ R106, R58, R106 ;  /* 0x0000006a3a6a0221 */ /* 0x000fce0000010000 */
.L_x_17005:
[----:B------:R-:W-:Y:S05]  /*3430*/  BSYNC B0 ;  /* 0x0000000000007941 */ /* 0x000fea0003800000 */
.L_x_17004:
[----:B------:R-:W-:Y:S04]  /*3440*/  BSSY B0, `(.L_x_17006) ;  /* 0x0000007000007945 */ /* 0x000fe80003800000 */
[----:B------:R-:W-:Y:S05]  /*3450*/  @!P6 BRA `(.L_x_17007) ;  /* 0x000000000014e947 */ /* 0x000fea0003800000 */
[----:B-----5:R-:W-:-:S04]  /*3460*/  PRMT R107, R63, 0x7632, R107 ;  /* 0x000076323f6b7816 */ /* 0x020fc8000000006b */
[----:B------:R-:W-:-:S05]  /*3470*/  SHF.L.U32 R107, R107, 0x10, RZ ;  /* 0x000000106b6b7819 */ /* 0x000fca00000006ff */
[----:B------:R-:W-:-:S04]  /*3480*/  FMUL.FTZ R118, R107, UR7 ;  /* 0x000000076b767c20 */ /* 0x000fc80008410000 */
[----:B------:R-:W-:-:S04]  /*3490*/  FMUL.FTZ R107, R197, R118 ;  /* 0x00000076c56b7220 */ /* 0x000fc80000410000 */
[----:B------:R-:W-:-:S07]  /*34a0*/  @P0 FADD.FTZ R107, R59, R107 ;  /* 0x0000006b3b6b0221 */ /* 0x000fce0000010000 */
.L_x_17007:
[----:B------:R-:W-:Y:S05]  /*34b0*/  BSYNC B0 ;  /* 0x0000000000007941 */ /* 0x000fea0003800000 */
.L_x_17006:
[----:B------:R-:W-:Y:S01]  /*34c0*/  STG.E.128 desc[UR4][R112.64], R108 ;  /* 0x0000006c70007986 */ /* 0x000fe2000c101d04 */
[----:B------:R-:W0:Y:S03]  /*34d0*/  @P5 LDC.64 R118, c[0x0][0x220] ;  /* 0x00008800ff765b82 */ /* 0x000e260000000a00 */
[----:B------:R1:W-:Y:S04]  /*34e0*/  STG.E.128 desc[UR4][R112.64+0x10], R104 ;  /* 0x0000106870007986 */ /* 0x0003e8000c101d04 */
[----:B------:R-:W2:Y:S04]  /*34f0*/  @P0 LDG.E.128 R52, desc[UR4][R116.64] ;  /* 0x0000000474340981 */ /* 0x000ea8000c1e1d00 */
[----:B------:R2:W1:Y:S01]  /*3500*/  @P0 LDG.E.128 R56, desc[UR4][R116.64+0x10] ;  /* 0x0000100474380981 */ /* 0x000462000c1e1d00 */
[----:B------:R-:W-:-:S02]  /*3510*/  @P5 IADD3 R177, R176, 0x300, RZ ;  /* 0x00000300b0b15810 */ /* 0x000fc40007ffe0ff */
[C---:B------:R-:W-:Y:S02]  /*3520*/  @!P6 ISETP.NE.U32.AND P2, PT, R114.reuse, RZ, PT ;  /* 0x000000ff7200e20c */ /* 0x040fe40003f45070 */
[C---:B------:R-:W-:Y:S02]  /*3530*/  @!P6 ISETP.NE.U32.AND P1, PT, R114.reuse, RZ, PT ;  /* 0x000000ff7200e20c */ /* 0x040fe40003f25070 */
[----:B------:R-:W-:Y:S01]  /*3540*/  @!P6 ISETP.NE.U32.AND P3, PT, R114, RZ, PT ;  /* 0x000000ff7200e20c */ /* 0x000fe20003f65070 */
[----:B0-----:R-:W-:-:S05]  /*3550*/  @P5 IMAD.WIDE.U32 R176, R177, 0x10, R118 ;  /* 0x00000010b1b05825 */ /* 0x001fca00078e0076 */
        /* <DEDUP_REMOVED lines=10> */
[----:B-1----:R-:W-:Y:S02]  /*3600*/  @!P6 FSEL R112, R56, RZ, P3 ;  /* 0x000000ff3870e208 */ /* 0x002fe40001800000 */
        /* <DEDUP_REMOVED lines=13> */
[----:B-----5:R-:W-:Y:S02]  /*36e0*/  SHF.L.U32 R176, R60, 0x10, RZ ;  /* 0x000000103cb07819 */ /* 0x020fe400000006ff */
[----:B------:R-:W-:-:S03]  /*36f0*/  SHF.L.U32 R116, R144, 0x10, RZ ;  /* 0x0000001090747819 */ /* 0x000fc600000006ff */
[----:B------:R-:W-:-:S04]  /*3700*/  FMUL.FTZ R177, R176, UR7 ;  /* 0x00000007b0b17c20 */ /* 0x000fc80008410000 */
[----:B------:R-:W-:-:S04]  /*3710*/  FMUL.FTZ R116, R177, R116 ;  /* 0x00000074b1747220 */ /* 0x000fc80000410000 */
[----:B------:R-:W-:-:S07]  /*3720*/  @P0 FADD.FTZ R116, R52, R116 ;  /* 0x0000007434740221 */ /* 0x000fce0000010000 */
.L_x_17009:
[----:B------:R-:W-:Y:S05]  /*3730*/  BSYNC B0 ;  /* 0x0000000000007941 */ /* 0x000fea0003800000 */
.L_x_17008:
        /* <DEDUP_REMOVED lines=9> */
.L_x_17011:
[----:B------:R-:W-:Y:S05]  /*37d0*/  BSYNC B0 ;  /* 0x0000000000007941 */ /* 0x000fea0003800000 */
.L_x_17010:
[----:B------:R-:W-:Y:S04]  /*37e0*/  BSSY B0, `(.L_x_17012) ;  /* 0x0000007000007945 */ /* 0x000fe80003800000 */
[----:B------:R-:W-:Y:S05]  /*37f0*/  @!P6 BRA `(.L_x_17013) ;  /* 0x000000000014e947 */ /* 0x000fea0003800000 */
[----:B-----5:R-:W-:Y:S02]  /*3800*/  SHF.L.U32 R176, R61, 0x10, RZ ;  /* 0x000000103db07819 */ /* 0x020fe400000006ff */
[----:B------:R-:W-:-:S03]  /*3810*/  SHF.L.U32 R118, R145, 0x10, RZ ;  /* 0x0000001091767819 */ /* 0x000fc600000006ff */
[----:B------:R-:W-:-:S04]  /*3820*/  FMUL.FTZ R177, R176, UR7 ;  /* 0x00000007b0b17c20 */ /* 0x000fc80008410000 */
[----:B------:R-:W-:-:S04]  /*3830*/  FMUL.FTZ R118, R177, R118 ;  /* 0x00000076b1767220 */ /* 0x000fc80000410000 */
[----:B------:R-:W-:-:S07]  /*3840*/  @P0 FADD.FTZ R118, R54, R118 ;  /* 0x0000007636760221 */ /* 0x000fce0000010000 */
.L_x_17013:
[----:B------:R-:W-:Y:S05]  /*3850*/  BSYNC B0 ;  /* 0x0000000000007941 */ /* 0x000fea0003800000 */
.L_x_17012:
        /* <DEDUP_REMOVED lines=9> */
.L_x_17015:
[----:B------:R-:W-:Y:S05]  /*38f0*/  BSYNC B0 ;  /* 0x0000000000007941 */ /* 0x000fea0003800000 */
.L_x_17014:
[----:B------:R-:W-:Y:S04]  /*3900*/  BSSY B0, `(.L_x_17016) ;  /* 0x0000007000007945 */ /* 0x000fe80003800000 */
[----:B------:R-:W-:Y:S05]  /*3910*/  @!P6 BRA `(.L_x_17017) ;  /* 0x000000000014e947 */ /* 0x000fea0003800000 */
[----:B-----5:R-:W-:Y:S02]  /*3920*/  SHF.L.U32 R176, R62, 0x10, RZ ;  /* 0x000000103eb07819 */ /* 0x020fe400000006ff */
[----:B------:R-:W-:-:S03]  /*3930*/  SHF.L.U32 R112, R146, 0x10, RZ ;  /* 0x0000001092707819 */ /* 0x000fc600000006ff */
[----:B------:R-:W-:-:S04]  /*3940*/  FMUL.FTZ R177, R176, UR7 ;  /* 0x00000007b0b17c20 */ /* 0x000fc80008410000 */
[----:B------:R-:W-:-:S04]  /*3950*/  FMUL.FTZ R112, R177, R112 ;  /* 0x00000070b1707220 */ /* 0x000fc80000410000 */
[----:B------:R-:W-:-:S07]  /*3960*/  @P0 FADD.FTZ R112, R56, R112 ;  /* 0x0000007038700221 */ /* 0x000fce0000010000 */
.L_x_17017:
[----:B------:R-:W-:Y:S05]  /*3970*/  BSYNC B0 ;  /* 0x0000000000007941 */ /* 0x000fea0003800000 */
.L_x_17016:
        /* <DEDUP_REMOVED lines=9> */
.L_x_17019:
[----:B------:R-:W-:Y:S05]  /*3a10*/  BSYNC B0 ;  /* 0x0000000000007941 */ /* 0x000fea0003800000 */
.L_x_17018:
[----:B------:R-:W-:Y:S04]  /*3a20*/  BSSY B0, `(.L_x_17020) ;  /* 0x0000006000007945 */ /* 0x000fe80003800000 */
[----:B------:R-:W-:Y:S05]  /*3a30*/  @!P6 BRA `(.L_x_17021) ;  /* 0x000000000010e947 */ /* 0x000fea0003800000 */
[----:B-----5:R-:W-:-:S05]  /*3a40*/  SHF.L.U32 R114, R63, 0x10, RZ ;  /* 0x000000103f727819 */ /* 0x020fca00000006ff */
[----:B------:R-:W-:-:S04]  /*3a50*/  FMUL.FTZ R114, R114, UR7 ;  /* 0x0000000772727c20 */ /* 0x000fc80008410000 */
[----:B------:R-:W-:-:S04]  /*3a60*/  FMUL.FTZ R114, R147, R114 ;  /* 0x0000007293727220 */ /* 0x000fc80000410000 */
[----:B------:R-:W-:-:S07]  /*3a70*/  @P0 FADD.FTZ R114, R58, R114 ;  /* 0x000000723a720221 */ /* 0x000fce0000010000 */
.L_x_17021:
[----:B------:R-:W-:Y:S05]  /*3a80*/  BSYNC B0 ;  /* 0x0000000000007941 */ /* 0x000fea0003800000 */
.L_x_17020:
[----:B------:R-:W-:Y:S04]  /*3a90*/  BSSY B0, `(.L_x_17022) ;  /* 0x0000007000007945 */ /* 0x000fe80003800000 */
[----:B------:R-:W-:Y:S05]  /*3aa0*/  @!P6 BRA `(.L_x_17023) ;  /* 0x000000000014e947 */ /* 0x000fea0003800000 */
[----:B-----5:R-:W-:-:S04]  /*3ab0*/  PRMT R115, R63, 0x7632, R115 ;  /* 0x000076323f737816 */ /* 0x020fc80000000073 */
[----:B------:R-:W-:-:S05]  /*3ac0*/  SHF.L.U32 R115, R115, 0x10, RZ ;  /* 0x0000001073737819 */ /* 0x000fca00000006ff */
[----:B------:R-:W-:-:S04]  /*3ad0*/  FMUL.FTZ R115, R115, UR7 ;  /* 0x0000000773737c20 */ /* 0x000fc80008410000 */
[----:B------:R-:W-:-:S04]  /*3ae0*/  FMUL.FTZ R115, R198, R115 ;  /* 0x00000073c6737220 */ /* 0x000fc80000410000 */
[----:B------:R-:W-:-:S07]  /*3af0*/  @P0 FADD.FTZ R115, R59, R115 ;  /* 0x000000733b730221 */ /* 0x000fce0000010000 */
.L_x_17023:
[----:B------:R-:W-:Y:S05]  /*3b00*/  BSYNC B0 ;  /* 0x0000000000007941 */ /* 0x000fea0003800000 */
.L_x_17022:
[----:B------:R-:W-:Y:S01]  /*3b10*/  FADD.FTZ R176, RZ, R68 ;  /* 0x00000044ffb07221 */ /* 0x000fe20000010000 */
[----:B------:R-:W-:Y:S01]  /*3b20*/  IMAD.WIDE.U32 R174, R209, 0x20, R174 ;  /* 0x00000020d1ae7825 */ /* 0x000fe200078e00ae */
[----:B------:R-:W-:Y:S01]  /*3b30*/  UMOV UR10, 0xffffffff ;  /* 0xffffffff000a7882 */ /* 0x000fe20000000000 */
[----:B------:R-:W-:Y:S02]  /*3b40*/  LOP3.LUT P0, RZ, R206, 0xff, RZ, 0xc0, !PT ;  /* 0x000000ffceff7812 */ /* 0x000fe4000780c0ff */
        /* <DEDUP_REMOVED lines=192> */
.L_x_17038:
        /* <DEDUP_REMOVED lines=19> */
[----:B------:R1:W-:Y:S02]  /*4880*/  @!P1 LDS.64 R174, [R177] ;  /* 0x00000000b1ae9984 */ /* 0x0003e40000000a00 */
[----:B------:R-:W-:Y:S02]  /*4890*/  @!P1 MOV R176, 0x700 ;  /* 0x0000070000b09802 */ /* 0x000fe40000000f00 */
[----:B------:R-:W-:-:S03]  /*48a0*/  LOP3.LUT P1, RZ, R190, 0x1f, R157, 0xf8, !PT ;  /* 0x0000001fbeff7812 */ /* 0x000fc6000782f89d */
[----:B------:R-:W2:Y:S01]  /*48b0*/  SHFL.DOWN PT, R209, R176, 0x2, 0x1f ;  /* 0x08401f00b0d17f89 */ /* 0x000ea200000e0000 */
[-C--:B-1----:R-:W-:Y:S02]  /*48c0*/  I2FP.F32.S32 R177, R176.reuse ;  /* 0x000000b000b17245 */ /* 0x082fe40000201400 */
[----:B--2---:R-:W-:Y:S02]  /*48d0*/  IADD3 R210, R209, R176, RZ ;  /* 0x000000b0d1d27210 */ /* 0x004fe40007ffe0ff */
[----:B------:R-:W-:Y:S02]  /*48e0*/  I2FP.F32.S32 R214, R209 ;  /* 0x000000d100d67245 */ /* 0x000fe40000201400 */
[----:B------:R-:W-:Y:S01]  /*48f0*/  I2FP.F32.S32 R212, R210 ;  /* 0x000000d200d47245 */ /* 0x000fe20000201400 */
[----:B------:R-:W1:Y:S03]  /*4900*/  SHFL.DOWN PT, R215, R210, 0x1, 0x1f ;  /* 0x08201f00d2d77f89 */ /* 0x000e6600000e0000 */
[----:B------:R-:W2:Y:S01]  /*4910*/  MUFU.RCP R213, R212 ;  /* 0x000000d400d57308 */ /* 0x000ea20000001000 */
[----:B0-----:R-:W0:Y:S04]  /*4920*/  SHFL.DOWN PT, R211, R174, 0x2, 0x1f ;  /* 0x08401f00aed37f89 */ /* 0x001e2800000e0000 */
[----:B------:R-:W3:Y:S01]  /*4930*/  SHFL.DOWN PT, R208, R175, 0x2, 0x1f ;  /* 0x08401f00afd07f89 */ /* 0x000ee200000e0000 */
[----:B-1----:R-:W-:-:S02]  /*4940*/  IADD3 R210, R210, R215, RZ ;  /* 0x000000d7d2d27210 */ /* 0x002fc40007ffe0ff */
[----:B------:R-:W-:Y:S01]  /*4950*/  I2FP.F32.S32 R215, R215 ;  /* 0x000000d700d77245 */ /* 0x000fe20000201400 */
[C---:B0-----:R-:W-:Y:S01]  /*4960*/  FMUL.FTZ R216, R211.reuse, R214 ;  /* 0x000000d6d3d87220 */ /* 0x041fe20000410000 */
[----:B------:R-:W-:Y:S01]  /*4970*/  FADD.FTZ R211, -R211, R174 ;  /* 0x000000aed3d37221 */ /* 0x000fe20000010100 */
[----:B------:R-:W-:Y:S02]  /*4980*/  I2FP.F32.S32 R210, R210 ;  /* 0x000000d200d27245 */ /* 0x000fe40000201400 */
[----:B------:R-:W-:Y:S01]  /*4990*/  FFMA.FTZ R216, R177, R174, R216 ;  /* 0x000000aeb1d87223 */ /* 0x000fe200000100d8 */
[----:B------:R-:W-:Y:S01]  /*49a0*/  FMUL.FTZ R211, R211, R211 ;  /* 0x000000d3d3d37220 */ /* 0x000fe20000410000 */
[----:B---3--:R-:W-:Y:S02]  /*49b0*/  FADD.FTZ R208, R208, R175 ;  /* 0x000000afd0d07221 */ /* 0x008fe40000010000 */
[----:B--2---:R-:W-:Y:S01]  /*49c0*/  FMUL.FTZ R209, R213, R216 ;  /* 0x000000d8d5d17220 */ /* 0x004fe20000410000 */
        /* <DEDUP_REMOVED lines=12> */
[----:B--2---:R-:W-:Y:S01]  /*4a90*/  FADD.FTZ R175, R208, R175 ;  /* 0x000000afd0af7221 */ /* 0x004fe20000010000 */
[----:B------:R-:W0:Y:S01]  /*4aa0*/  LDC R212, c[0x0][0x2d8] ;  /* 0x0000b600ffd47b82 */ /* 0x000e220000000800 */
[----:B------:R-:W-:-:S03]  /*4ab0*/  FMUL.FTZ R177, R177, R215 ;  /* 0x000000d7b1b17220 */ /* 0x000fc60000410000 */
[----:B------:R-:W1:Y:S01]  /*4ac0*/  SHFL.IDX PT, R211, R211, RZ, 0x1f ;  /* 0x00001fffd3d37589 */ /* 0x000e6200000e0000 */
[----:B------:R-:W-:-:S03]  /*4ad0*/  FFMA.FTZ R210, R210, R177, R175 ;  /* 0x000000b1d2d27223 */ /* 0x000fc600000100af */
[----:B------:R-:W2:Y:S02]  /*4ae0*/  @!P1 LDC.64 R174, c[0x0][0x250] ;  /* 0x00009400ffae9b82 */ /* 0x000ea40000000a00 */
[----:B------:R-:W0:Y:S06]  /*4af0*/  SHFL.IDX PT, R213, R210, RZ, 0x1f ;  /* 0x00001fffd2d57589 */ /* 0x000e2c00000e0000 */
[----:B------:R-:W3:Y:S01]  /*4b00*/  @!P1 LDC.64 R176, c[0x0][0x258] ;  /* 0x00009600ffb09b82 */ /* 0x000ee20000000a00 */
[----:B-1----:R-:W-:Y:S01]  /*4b10*/  FMUL.FTZ R208, R211, R211 ;  /* 0x000000d3d3d07220 */ /* 0x002fe20000410000 */
[----:B--2---:R-:W-:-:S04]  /*4b20*/  @!P1 LEA R174, P2, R2, R174, 0x2 ;  /* 0x000000ae02ae9211 */ /* 0x004fc800078410ff */
[----:B------:R-:W-:Y:S01]  /*4b30*/  FSEL R209, R208, RZ, P4 ;  /* 0x000000ffd0d17208 */ /* 0x000fe20002000000 */
[----:B0-----:R-:W-:Y:S01]  /*4b40*/  FFMA.FTZ R208, R213, UR6, R212 ;  /* 0x00000006d5d07c23 */ /* 0x001fe200080100d4 */
[----:B------:R-:W-:-:S03]  /*4b50*/  @!P1 LEA.HI.X R175, R2, R175, R206, 0x2, P2 ;  /* 0x000000af02af9211 */ /* 0x000fc600010f14ce */
[----:B------:R-:W-:Y:S01]  /*4b60*/  FADD.FTZ R209, R208, R209 ;  /* 0x000000d1d0d17221 */ /* 0x000fe20000010000 */
[C---:B---3--:R-:W-:Y:S01]  /*4b70*/  @!P1 LEA R176, P3, R2.reuse, R176, 0x2 ;  /* 0x000000b002b09211 */ /* 0x048fe200078610ff */
[----:B------:R0:W-:Y:S03]  /*4b80*/  @!P1 STG.E desc[UR4][R174.64], R211 ;  /* 0x000000d3ae009986 */ /* 0x0001e6000c101904 */
[----:B------:R-:W-:Y:S01]  /*4b90*/  @!P1 LEA.HI.X R177, R2, R177, R206, 0x2, P3 ;  /* 0x000000b102b19211 */ /* 0x000fe200018f14ce */
[----:B------:R-:W1:Y:S04]  /*4ba0*/  MUFU.RSQ R209, R209 ;  /* 0x000000d100d17308 */ /* 0x000e680000001400 */
[----:B-1----:R0:W-:Y:S01]  /*4bb0*/  @!P1 STG.E desc[UR4][R176.64], R209 ;  /* 0x000000d1b0009986 */ /* 0x0021e2000c101904 */
[----:B------:R-:W-:-:S13]  /*4bc0*/  ISETP.GE.AND P1, PT, R204, 0x1, PT ;  /* 0x00000001cc00780c */ /* 0x000fda0003f26270 */
[----:B0-----:R-:W-:Y:S05]  /*4bd0*/  @!P1 BRA `(.L_x_17026) ;  /* 0x0000001000889947 */ /* 0x001fea0003800000 */
[----:B------:R-:W-:Y:S02]  /*4be0*/  FSEL R174, R211, RZ, !P4 ;  /* 0x000000ffd3ae7208 */ /* 0x000fe40006000000 */
[----:B------:R-:W-:-:S03]  /*4bf0*/  IADD3 R204, R204, -0x1, RZ ;  /* 0xffffffffcccc7810 */ /* 0x000fc60007ffe0ff */
[C---:B------:R-:W-:Y:S01]  /*4c00*/  FADD.FTZ R74, -R174.reuse, R74 ;  /* 0x0000004aae4a7221 */ /* 0x040fe20000010100 */
[C---:B------:R-:W-:Y:S01]  /*4c10*/  FADD.FTZ R176, -R174.reuse, R69 ;  /* 0x00000045aeb07221 */ /* 0x040fe20000010100 */
[C---:B------:R-:W-:Y:S01]  /*4c20*/  FADD.FTZ R64, -R174.reuse, R64 ;  /* 0x00000040ae407221 */ /* 0x040fe20000010100 */
[C---:B------:R-:W-:Y:S01]  /*4c30*/  FADD.FTZ R218, -R174.reuse, R85 ;  /* 0x00000055aeda7221 */ /* 0x040fe20000010100 */
[----:B------:R-:W-:Y:S01]  /*4c40*/  PRMT R69, R35, 0x7632, R69 ;  /* 0x0000763223457816 */ /* 0x000fe20000000045 */
[C---:B------:R-:W-:Y:S01]  /*4c50*/  FADD.FTZ R66, -R174.reuse, R66 ;  /* 0x00000042ae427221 */ /* 0x040fe20000010100 */
[C---:B------:R-:W-:Y:S01]  /*4c60*/  FADD.FTZ R208, -R174.reuse, R67 ;  /* 0x00000043aed07221 */ /* 0x040fe20000010100 */
[C---:B------:R-:W-:Y:S01]  /*4c70*/  FMUL.FTZ R85, R209.reuse, R74 ;  /* 0x0000004ad1557220 */ /* 0x040fe20000410000 */
[C---:B------:R-:W-:Y:S01]  /*4c80*/  FADD.FTZ R206, -R174.reuse, R65 ;  /* 0x00000041aece7221 */ /* 0x040fe20000010100 */
[----:B------:R-:W-:Y:S01]  /*4c90*/  FADD.FTZ R80, -R174, R80 ;  /* 0x00000050ae507221 */ /* 0x000fe20000010100 */
[----:B------:R-:W-:Y:S01]  /*4ca0*/  SHF.L.U32 R74, R34, 0x10, RZ ;  /* 0x00000010224a7819 */ /* 0x000fe200000006ff */
[C---:B------:R-:W-:Y:S01]  /*4cb0*/  FADD.FTZ R65, -R174.reuse, R116 ;  /* 0x00000074ae417221 */ /* 0x040fe20000010100 */
[----:B------:R-:W-:Y:S01]  /*4cc0*/  FMUL.FTZ R64, R209, R64 ;  /* 0x00000040d1407220 */ /* 0x000fe20000410000 */
[C---:B------:R-:W-:Y:S01]  /*4cd0*/  FADD.FTZ R210, -R174.reuse, R77 ;  /* 0x0000004daed27221 */ /* 0x040fe20000010100 */
[----:B------:R-:W-:Y:S01]  /*4ce0*/  SHF.L.U32 R69, R69, 0x10, RZ ;  /* 0x0000001045457819 */ /* 0x000fe200000006ff */
[----:B------:R-:W-:Y:S01]  /*4cf0*/  FADD.FTZ R70, -R174, R70 ;  /* 0x00000046ae467221 */ /* 0x000fe20000010100 */
[C---:B------:R-:W-:Y:S01]  /*4d00*/  FMUL.FTZ R77, R209.reuse, R66 ;  /* 0x00000042d14d7220 */ /* 0x040fe20000410000 */
[----:B------:R-:W-:Y:S01]  /*4d10*/  FMUL.FTZ R208, R209, R208 ;  /* 0x000000d0d1d07220 */ /* 0x000fe20000410000 */
[----:B------:R-:W-:Y:S01]  /*4d20*/  SHF.L.U32 R67, R35, 0x10, RZ ;  /* 0x0000001023437819 */ /* 0x000fe200000006ff */
[C---:B------:R-:W-:Y:S01]  /*4d30*/  FMUL.FTZ R66, R209.reuse, R80 ;  /* 0x00000050d1427220 */ /* 0x040fe20000410000 */
[----:B------:R-:W-:Y:S01]  /*4d40*/  FMUL.FTZ R80, R209, R65 ;  /* 0x00000041d1507220 */ /* 0x000fe20000410000 */
[----:B------:R-:W-:Y:S01]  /*4d50*/  FFMA.FTZ R64, R64, R74, R29 ;  /* 0x0000004a40407223 */ /* 0x000fe2000001001d */
[----:B------:R-:W-:Y:S01]  /*4d60*/  FADD.FTZ R214, -R174, R73 ;  /* 0x00000049aed67221 */ /* 0x000fe20000010100 */
[----:B------:R-:W-:Y:S01]  /*4d70*/  PRMT R65, R33, 0x7632, R65 ;  /* 0x0000763221417816 */ /* 0x000fe20000000041 */
[----:B------:R-:W-:Y:S01]  /*4d80*/  FMUL.FTZ R73, R209, R70 ;  /* 0x00000046d1497220 */ /* 0x000fe20000410000 */
[----:B------:R-:W-:Y:S01]  /*4d90*/  SHF.L.U32 R74, R33, 0x10, RZ ;  /* 0x00000010214a7819 */ /* 0x000fe200000006ff */
[----:B------:R-:W-:Y:S01]  /*4da0*/  FFMA.FTZ R208, R208, R69, R161 ;  /* 0x00000045d0d07223 */ /* 0x000fe200000100a1 */
[----:B------:R-:W-:Y:S01]  /*4db0*/  PRMT R69, R32, 0x7632, R69 ;  /* 0x0000763220457816 */ /* 0x000fe20000000045 */
[----:B------:R-:W-:Y:S01]  /*4dc0*/  FADD.FTZ R72, -R174, R72 ;  /* 0x00000048ae487221 */ /* 0x000fe20000010100 */
[----:B------:R-:W-:Y:S01]  /*4dd0*/  FFMA.FTZ R67, R77, R67, R28 ;  /* 0x000000434d437223 */ /* 0x000fe2000001001c */
[----:B------:R-:W-:Y:S01]  /*4de0*/  SHF.L.U32 R77, R65, 0x10, RZ ;  /* 0x00000010414d7819 */ /* 0x000fe200000006ff */
[----:B------:R-:W-:-:S02]  /*4df0*/  IMAD R207, R204, R207, RZ ;  /* 0x000000cfcccf7224 */ /* 0x000fc400078e02ff */
[C---:B------:R-:W-:Y:S01]  /*4e00*/  FADD.FTZ R78, -R174.reuse, R78 ;  /* 0x0000004eae4e7221 */ /* 0x040fe20000010100 */
[----:B------:R-:W-:Y:S01]  /*4e10*/  FFMA.FTZ R65, R73, R74, R30 ;  /* 0x0000004a49417223 */ /* 0x000fe2000001001e */
[----:B------:R-:W-:Y:S01]  /*4e20*/  FADD.FTZ R204, -R174, R71 ;  /* 0x00000047aecc7221 */ /* 0x000fe20000010100 */
[----:B------:R-:W-:Y:S01]  /*4e30*/  PRMT R70, R34, 0x7632, R70 ;  /* 0x0000763222467816 */ /* 0x000fe20000000046 */
[----:B------:R-:W-:Y:S01]  /*4e40*/  FMUL.FTZ R71, R209, R176 ;  /* 0x000000b0d1477220 */ /* 0x000fe20000410000 */
[----:B------:R-:W-:Y:S01]  /*4e50*/  SHF.L.U32 R69, R69, 0x10, RZ ;  /* 0x0000001045457819 */ /* 0x000fe200000006ff */
[C---:B------:R-:W-:Y:S01]  /*4e60*/  FMUL.FTZ R72, R209.reuse, R72 ;  /* 0x00000048d1487220 */ /* 0x040fe20000410000 */
[----:B------:R-:W-:Y:S01]  /*4e70*/  SHF.L.U32 R74, R38, 0x10, RZ ;  /* 0x00000010264a7819 */ /* 0x000fe200000006ff */
[C---:B------:R-:W-:Y:S01]  /*4e80*/  FADD.FTZ R222, -R174.reuse, R81 ;  /* 0x00000051aede7221 */ /* 0x040fe20000010100 */
[C---:B------:R-:W-:Y:S01]  /*4e90*/  FMUL.FTZ R81, R209.reuse, R78 ;  /* 0x0000004ed1517220 */ /* 0x040fe20000410000 */
[----:B------:R-:W-:Y:S01]  /*4ea0*/  FADD.FTZ R216, -R174, R75 ;  /* 0x0000004baed87221 */ /* 0x000fe20000010100 */
[----:B------:R-:W-:Y:S01]  /*4eb0*/  SHF.L.U32 R78, R70, 0x10, RZ ;  /* 0x00000010464e7819 */ /* 0x000fe200000006ff */
[----:B------:R-:W-:Y:S01]  /*4ec0*/  FADD.FTZ R82, -R174, R82 ;  /* 0x00000052ae527221 */ /* 0x000fe20000010100 */
[----:B------:R-:W-:Y:S01]  /*4ed0*/  FMUL.FTZ R75, R209, R206 ;  /* 0x000000ced14b7220 */ /* 0x000fe20000410000 */
[----:B------:R-:W-:Y:S01]  /*4ee0*/  FFMA.FTZ R71, R71, R69, R158 ;  /* 0x0000004547477223 */ /* 0x000fe2000001009e */
[----:B------:R-:W-:Y:S01]  /*4ef0*/  FFMA.FTZ R72, R72, R74, R25 ;  /* 0x0000004a48487223 */ /* 0x000fe20000010019 */
[----:B------:R-:W-:Y:S01]  /*4f00*/  FADD.FTZ R68, -R174, R68 ;  /* 0x00000044ae447221 */ /* 0x000fe20000010100 */
[----:B------:R-:W-:Y:S01]  /*4f10*/  PRMT R69, R38, 0x7632, R69 ;  /* 0x0000763226457816 */ /* 0x000fe20000000045 */
[C---:B------:R-:W-:Y:S01]  /*4f20*/  FADD.FTZ R76, -R174.reuse, R76 ;  /* 0x0000004cae4c7221 */ /* 0x040fe20000010100 */
[----:B------:R-:W-:Y:S01]  /*4f30*/  PRMT R74, R37, 0x7632, R74 ;  /* 0x00007632254a7816 */ /* 0x000fe2000000004a */
[----:B------:R-:W-:Y:S01]  /*4f40*/  FADD.FTZ R238, -R174, R97 ;  /* 0x00000061aeee7221 */ /* 0x000fe20000010100 */
        /* <DEDUP_REMOVED lines=8> */
[----:B------:R-:W-:Y:S01]  /*4fd0*/  FFMA.FTZ R204, R204, R77, R159 ;  /* 0x0000004dcccc7223 */ /* 0x000fe2000001009f */
[----:B------:R-:W-:Y:S01]  /*4fe0*/  PRMT R69, R36, 0x7632, R69 ;  /* 0x0000763224457816 */ /* 0x000fe20000000045 */
[----:B------:R-:W-:Y:S01]  /*4ff0*/  FFMA.FTZ R68, R68, R70, R31 ;  /* 0x0000004644447223 */ /* 0x000fe2000001001f */
[----:B------:R-:W-:Y:S01]  /*5000*/  SHF.L.U32 R74, R36, 0x10, RZ ;  /* 0x00000010244a7819 */ /* 0x000fe200000006ff */
[----:B------:R-:W-:Y:S01]  /*5010*/  FADD.FTZ R212, -R174, R79 ;  /* 0x0000004faed47221 */ /* 0x000fe20000010100 */
[----:B------:R-:W-:Y:S01]  /*5020*/  SHF.L.U32 R77, R39, 0x10, RZ ;  /* 0x00000010274d7819 */ /* 0x000fe200000006ff */
[----:B------:R-:W-:Y:S01]  /*5030*/  FMUL.FTZ R79, R209, R210 ;  /* 0x000000d2d14f7220 */ /* 0x000fe20000410000 */
[----:B------:R-:W-:Y:S01]  /*5040*/  SHF.R.S32.HI R70, RZ, 0x1f, R207 ;  /* 0x0000001fff467819 */ /* 0x000fe200000114cf */
[----:B------:R-:W-:Y:S01]  /*5050*/  FFMA.FTZ R76, R76, R74, R27 ;  /* 0x0000004a4c4c7223 */ /* 0x000fe2000001001b */
[----:B------:R-:W-:Y:S01]  /*5060*/  SHF.L.U32 R69, R69, 0x10, RZ ;  /* 0x0000001045457819 */ /* 0x000fe200000006ff */
[----:B------:R-:W-:Y:S01]  /*5070*/  FADD.FTZ R116, -R174, R117 ;  /* 0x00000075ae747221 */ /* 0x000fe20000010100 */
[----:B------:R-:W-:Y:S01]  /*5080*/  PRMT R74, R43, 0x7632, R74 ;  /* 0x000076322b4a7816 */ /* 0x000fe2000000004a */
[----:B------:R-:W-:Y:S01]  /*5090*/  FMUL.FTZ R212, R209, R212 ;  /* 0x000000d4d1d47220 */ /* 0x000fe20000410000 */
[----:B------:R-:W-:Y:S01]  /*50a0*/  LEA.HI R207, R70, R207, RZ, 0x3 ;  /* 0x000000cf46cf7211 */ /* 0x000fe200078f18ff */
[----:B------:R-:W-:Y:S01]  /*50b0*/  FFMA.FTZ R70, R85, R77, R24 ;  /* 0x0000004d55467223 */ /* 0x000fe20000010018 */
[----:B------:R-:W-:Y:S01]  /*50c0*/  FFMA.FTZ R117, R79, R69, R162 ;  /* 0x000000454f757223 */ /* 0x000fe200000100a2 */
[----:B------:R-:W-:Y:S01]  /*50d0*/  SHF.L.U32 R77, R37, 0x10, RZ ;  /* 0x00000010254d7819 */ /* 0x000fe200000006ff */
[----:B------:R-:W-:Y:S01]  /*50e0*/  FFMA.FTZ R212, R212, R78, R163 ;  /* 0x0000004ed4d47223 */ /* 0x000fe200000100a3 */
[----:B------:R-:W-:Y:S01]  /*50f0*/  SHF.L.U32 R79, R74, 0x10, RZ ;  /* 0x000000104a4f7819 */ /* 0x000fe200000006ff */
[----:B------:R-:W-:Y:S01]  /*5100*/  FADD.FTZ R224, -R174, R83 ;  /* 0x00000053aee07221 */ /* 0x000fe20000010100 */
[C---:B------:R-:W-:Y:S01]  /*5110*/  SHF.L.U32 R74, R42.reuse, 0x10, RZ ;  /* 0x000000102a4a7819 */ /* 0x040fe200000006ff */
[----:B------:R-:W-:Y:S01]  /*5120*/  FFMA.FTZ R77, R81, R77, R26 ;  /* 0x0000004d514d7223 */ /* 0x000fe2000001001a */
[----:B------:R-:W-:Y:S01]  /*5130*/  PRMT R69, R42, 0x7632, R69 ;  /* 0x000076322a457816 */ /* 0x000fe20000000045 */
[----:B------:R-:W-:Y:S01]  /*5140*/  FADD.FTZ R220, -R174, R87 ;  /* 0x00000057aedc7221 */ /* 0x000fe20000010100 */
[----:B------:R-:W-:Y:S01]  /*5150*/  SHF.L.U32 R78, R43, 0x10, RZ ;  /* 0x000000102b4e7819 */ /* 0x000fe200000006ff */
[----:B------:R-:W-:Y:S01]  /*5160*/  FFMA.FTZ R74, R66, R74, R21 ;  /* 0x0000004a424a7223 */ /* 0x000fe20000010015 */
[----:B------:R-:W-:Y:S01]  /*5170*/  SHF.L.U32 R81, R69, 0x10, RZ ;  /* 0x0000001045517819 */ /* 0x000fe200000006ff */
[----:B------:R-:W-:Y:S01]  /*5180*/  FMUL.FTZ R224, R209, R224 ;  /* 0x000000e0d1e07220 */ /* 0x000fe20000410000 */
[----:B------:R-:W-:Y:S01]  /*5190*/  PRMT R69, R41, 0x7632, R69 ;  /* 0x0000763229457816 */ /* 0x000fe20000000045 */
[----:B------:R-:W-:Y:S01]  /*51a0*/  FFMA.FTZ R97, R97, R78, R20 ;  /* 0x0000004e61617223 */ /* 0x000fe20000010014 */
[----:B------:R-:W-:Y:S01]  /*51b0*/  PRMT R66, R40, 0x7632, R66 ;  /* 0x0000763228427816 */ /* 0x000fe20000000042 */
[C---:B------:R-:W-:Y:S01]  /*51c0*/  FADD.FTZ R90, -R174.reuse, R90 ;  /* 0x0000005aae5a7221 */ /* 0x040fe20000010100 */
[----:B------:R-:W-:Y:S01]  /*51d0*/  SHF.L.U32 R69, R69, 0x10, RZ ;  /* 0x0000001045457819 */ /* 0x000fe200000006ff */
[----:B------:R-:W-:Y:S01]  /*51e0*/  FADD.FTZ R232, -R174, R91 ;  /* 0x0000005baee87221 */ /* 0x000fe20000010100 */
[----:B------:R-:W-:Y:S01]  /*51f0*/  PRMT R78, R47, 0x7632, R78 ;  /* 0x000076322f4e7816 */ /* 0x000fe2000000004e */
[C---:B------:R-:W-:Y:S01]  /*5200*/  FMUL.FTZ R87, R209.reuse, R218 ;  /* 0x000000dad1577220 */ /* 0x040fe20000410000 */
        /* <DEDUP_REMOVED lines=31> */
[----:B------:R-:W-:Y:S01]  /*5400*/  FADD.FTZ R174, -R174, R115 ;  /* 0x00000073aeae7221 */ /* 0x000fe20000010100 */
[----:B------:R-:W-:Y:S01]  /*5410*/  SHF.L.U32 R79, R47, 0x10, RZ ;  /* 0x000000102f4f7819 */ /* 0x000fe200000006ff */
        /* <DEDUP_REMOVED lines=8> */
[----:B------:R-:W-:Y:S01]  /*54a0*/  FFMA.FTZ R232, R232, R78, R173 ;  /* 0x0000004ee8e87223 */ /* 0x000fe200000100ad */
[----:B------:R-:W-:Y:S01]  /*54b0*/  SHF.L.U32 R79, R69, 0x10, RZ ;  /* 0x00000010454f7819 */ /* 0x000fe200000006ff */
[C---:B------:R-:W-:Y:S01]  /*54c0*/  FMUL.FTZ R95, R209.reuse, R94 ;  /* 0x0000005ed15f7220 */ /* 0x040fe20000410000 */
[----:B------:R-:W-:Y:S01]  /*54d0*/  SHF.L.U32 R78, R66, 0x10, RZ ;  /* 0x00000010424e7819 */ /* 0x000fe200000006ff */
[----:B------:R-:W-:Y:S01]  /*54e0*/  FMUL.FTZ R228, R209, R228 ;  /* 0x000000e4d1e47220 */ /* 0x000fe20000410000 */
[----:B------:R-:W-:Y:S01]  /*54f0*/  SHF.L.U32 R69, R45, 0x10, RZ ;  /* 0x000000102d457819 */ /* 0x000fe200000006ff */
[C---:B------:R-:W-:Y:S01]  /*5500*/  FMUL.FTZ R93, R209.reuse, R226 ;  /* 0x000000e2d15d7220 */ /* 0x040fe20000410000 */
[----:B------:R-:W-:Y:S01]  /*5510*/  PRMT R66, R44, 0x7632, R66 ;  /* 0x000076322c427816 */ /* 0x000fe20000000042 */
[----:B------:R-:W-:Y:S01]  /*5520*/  FMUL.FTZ R84, R209, R84 ;  /* 0x00000054d1547220 */ /* 0x000fe20000410000 */
[----:B------:R-:W-:Y:S01]  /*5530*/  SHF.L.U32 R94, R40, 0x10, RZ ;  /* 0x00000010285e7819 */ /* 0x000fe200000006ff */
        /* <DEDUP_REMOVED lines=8> */
[----:B------:R-:W-:Y:S01]  /*55c0*/  FFMA.FTZ R94, R84, R94, R23 ;  /* 0x0000005e545e7223 */ /* 0x000fe20000010017 */
[----:B------:R-:W-:Y:S01]  /*55d0*/  SHF.L.U32 R84, R78, 0x10, RZ ;  /* 0x000000104e547819 */ /* 0x000fe200000006ff */
[C---:B------:R-:W-:Y:S01]  /*55e0*/  FMUL.FTZ R240, R209.reuse, R240 ;  /* 0x000000f0d1f07220 */ /* 0x040fe20000410000 */
[----:B------:R-:W-:Y:S01]  /*55f0*/  FMUL.FTZ R99, R209, R230 ;  /* 0x000000e6d1637220 */ /* 0x000fe20000410000 */
[----:B------:R-:W-:Y:S01]  /*5600*/  FFMA.FTZ R107, R107, R66, R180 ;  /* 0x000000426b6b7223 */ /* 0x000fe200000100b4 */
[----:B------:R-:W-:Y:S01]  /*5610*/  PRMT R66, R48, 0x7632, R66 ;  /* 0x0000763230427816 */ /* 0x000fe20000000042 */
[----:B------:R-:W-:Y:S01]  /*5620*/  FFMA.FTZ R240, R240, R84, R181 ;  /* 0x00000054f0f07223 */ /* 0x000fe200000100b5 */
[----:B------:R-:W-:Y:S01]  /*5630*/  FFMA.FTZ R99, R99, R79, R172 ;  /* 0x0000004f63637223 */ /* 0x000fe200000100ac */
[----:B------:R-:W0:Y:S01]  /*5640*/  LDC.64 R84, c[0x0][0x2b8] ;  /* 0x0000ae00ff547b82 */ /* 0x000e220000000a00 */
[----:B------:R-:W-:Y:S01]  /*5650*/  SHF.L.U32 R79, R51, 0x10, RZ ;  /* 0x00000010334f7819 */ /* 0x000fe200000006ff */
[C---:B------:R-:W-:Y:S01]  /*5660*/  FMUL.FTZ R103, R209.reuse, R234 ;  /* 0x000000ead1677220 */ /* 0x040fe20000410000 */
[----:B------:R-:W-:Y:S01]  /*5670*/  SHF.L.U32 R66, R66, 0x10, RZ ;  /* 0x0000001042427819 */ /* 0x000fe200000006ff */
[----:B------:R-:W-:Y:S01]  /*5680*/  FMUL.FTZ R109, R209, R98 ;  /* 0x00000062d16d7220 */ /* 0x000fe20000410000 */
[----:B------:R-:W-:Y:S01]  /*5690*/  PRMT R69, R49, 0x7632, R69 ;  /* 0x0000763231457816 */ /* 0x000fe20000000045 */
[----:B------:R-:W-:Y:S01]  /*56a0*/  FMUL.FTZ R96, R209, R96 ;  /* 0x00000060d1607220 */ /* 0x000fe20000410000 */
[----:B------:R-:W-:Y:S01]  /*56b0*/  PRMT R73, R39, 0x7632, R73 ;  /* 0x0000763227497816 */ /* 0x000fe20000000049 */
[----:B------:R-:W-:Y:S01]  /*56c0*/  FFMA.FTZ R109, R109, R79, R12 ;  /* 0x0000004f6d6d7223 */ /* 0x000fe2000001000c */
[----:B------:R-:W-:Y:S01]  /*56d0*/  SHF.L.U32 R78, R50, 0x10, RZ ;  /* 0x00000010324e7819 */ /* 0x000fe200000006ff */
[----:B------:R-:W-:Y:S01]  /*56e0*/  FFMA.FTZ R103, R103, R66, R178 ;  /* 0x0000004267677223 */ /* 0x000fe200000100b2 */
[----:B------:R-:W-:Y:S01]  /*56f0*/  SHF.L.U32 R79, R69, 0x10, RZ ;  /* 0x00000010454f7819 */ /* 0x000fe200000006ff */
[----:B------:R-:W-:Y:S01]  /*5700*/  FMUL.FTZ R236, R209, R236 ;  /* 0x000000ecd1ec7220 */ /* 0x000fe20000410000 */
[----:B------:R-:W-:Y:S01]  /*5710*/  F2FP.BF16.F32.PACK_AB R66, R75, R64 ;  /* 0x000000404b42723e */ /* 0x000fe200000010ff */
[----:B------:R-:W-:Y:S01]  /*5720*/  FMUL.FTZ R216, R209, R216 ;  /* 0x000000d8d1d87220 */ /* 0x000fe20000410000 */
[----:B------:R-:W-:Y:S01]  /*5730*/  F2FP.BF16.F32.PACK_AB R64, R71, R68 ;  /* 0x000000444740723e */ /* 0x000fe200000010ff */
        /* <DEDUP_REMOVED lines=10> */
[----:B------:R-:W-:Y:S01]  /*57e0*/  FFMA.FTZ R73, R216, R73, R165 ;  /* 0x00000049d8497223 */ /* 0x000fe200000100a5 */
[----:B------:R-:W-:Y:S01]  /*57f0*/  FMUL.FTZ R83, R209, R214 ;  /* 0x000000d6d1537220 */ /* 0x000fe20000410000 */
[----:B------:R-:W-:Y:S01]  /*5800*/  LEA.HI.SX32 R207, R207, R156, 0x1d ;  /* 0x0000009ccfcf7211 */ /* 0x000fe200078feaff */
[----:B------:R-:W-:Y:S01]  /*5810*/  FFMA.FTZ R105, R105, R78, R14 ;  /* 0x0000004e69697223 */ /* 0x000fe2000001000e */
[----:B------:R-:W-:Y:S01]  /*5820*/  FFMA.FTZ R100, R100, R69, R15 ;  /* 0x0000004564647223 */ /* 0x000fe2000001000f */
[----:B------:R-:W-:Y:S01]  /*5830*/  SHF.L.U32 R78, R155, 0x10, RZ ;  /* 0x000000109b4e7819 */ /* 0x000fe200000006ff */
[----:B------:R-:W-:Y:S01]  /*5840*/  FFMA.FTZ R174, R174, R79, R189 ;  /* 0x0000004faeae7223 */ /* 0x000fe200000100bd */
[----:B------:R-:W-:Y:S01]  /*5850*/  FMUL.FTZ R113, R209, R114 ;  /* 0x00000072d1717220 */ /* 0x000fe20000410000 */
[----:B------:R-:W-:Y:S01]  /*5860*/  FFMA.FTZ R83, R83, R82, R164 ;  /* 0x0000005253537223 */ /* 0x000fe200000100a4 */
[----:B------:R-:W-:Y:S01]  /*5870*/  PRMT R69, R151, 0x7632, R69 ;  /* 0x0000763297457816 */ /* 0x000fe20000000045 */
[----:B------:R-:W-:Y:S01]  /*5880*/  FMUL.FTZ R91, R209, R222 ;  /* 0x000000ded15b7220 */ /* 0x000fe20000410000 */
[----:B------:R-:W-:Y:S01]  /*5890*/  F2FP.BF16.F32.PACK_AB R79, R73, R70 ;  /* 0x00000046494f723e */ /* 0x000fe200000010ff */
[----:B------:R-:W-:Y:S01]  /*58a0*/  FFMA.FTZ R113, R113, R78, R4 ;  /* 0x0000004e71717223 */ /* 0x000fe20000010004 */
[----:B------:R-:W-:Y:S01]  /*58b0*/  IADD3 R73, R207, 0x80, RZ ;  /* 0x00000080cf497810 */ /* 0x000fe20007ffe0ff */
[----:B------:R-:W-:Y:S01]  /*58c0*/  FFMA.FTZ R81, R91, R81, R168 ;  /* 0x000000515b517223 */ /* 0x000fe200000100a8 */
[----:B------:R-:W-:Y:S01]  /*58d0*/  SHF.L.U32 R75, R69, 0x10, RZ ;  /* 0x00000010454b7819 */ /* 0x000fe200000006ff */
[----:B0-----:R-:W-:Y:S01]  /*58e0*/  IMAD.WIDE.U32 R68, R207, 0x10, R84 ;  /* 0x00000010cf447825 */ /* 0x001fe200078e0054 */
[----:B------:R-:W-:-:S03]  /*58f0*/  F2FP.BF16.F32.PACK_AB R67, R208, R67 ;  /* 0x00000043d043723e */ /* 0x000fc600000010ff */
[C---:B------:R-:W-:Y:S01]  /*5900*/  FMUL.FTZ R104, R209.reuse, R104 ;  /* 0x00000068d1687220 */ /* 0x040fe20000410000 */
[----:B------:R-:W-:Y:S01]  /*5910*/  F2FP.BF16.F32.PACK_AB R65, R204, R65 ;  /* 0x00000041cc41723e */ /* 0x000fe200000010ff */
[----:B------:R-:W-:Y:S01]  /*5920*/  FMUL.FTZ R246, R209, R246 ;  /* 0x000000f6d1f67220 */ /* 0x000fe20000410000 */
[----:B------:R-:W-:Y:S01]  /*5930*/  F2FP.BF16.F32.PACK_AB R78, R83, R72 ;  /* 0x00000048534e723e */ /* 0x000fe200000010ff */
[----:B------:R-:W-:Y:S01]  /*5940*/  IMAD.WIDE.U32 R72, R73, 0x10, R84 ;  /* 0x0000001049487825 */ /* 0x000fe200078e0054 */
[----:B------:R-:W-:-:S03]  /*5950*/  F2FP.BF16.F32.PACK_AB R77, R212, R77 ;  /* 0x0000004dd44d723e */ /* 0x000fc600000010ff */
[----:B------:R-:W-:Y:S01]  /*5960*/  FMUL.FTZ R89, R209, R86 ;  /* 0x00000056d1597220 */ /* 0x000fe20000410000 */
[----:B------:R-:W-:Y:S01]  /*5970*/  F2FP.BF16.F32.PACK_AB R76, R117, R76 ;  /* 0x0000004c754c723e */ /* 0x000fe200000010ff */
[----:B------:R-:W-:Y:S01]  /*5980*/  FMUL.FTZ R88, R209, R88 ;  /* 0x00000058d1587220 */ /* 0x000fe20000410000 */
[----:B------:R-:W-:Y:S01]  /*5990*/  SHF.L.U32 R82, R41, 0x10, RZ ;  /* 0x0000001029527819 */ /* 0x000fe200000006ff */
[----:B------:R0:W-:Y:S01]  /*59a0*/  STG.E.128 desc[UR4][R68.64], R64 ;  /* 0x0000004044007986 */ /* 0x0001e2000c101d04 */
[----:B------:R-:W-:Y:S01]  /*59b0*/  SHF.L.U32 R98, R46, 0x10, RZ ;  /* 0x000000102e627819 */ /* 0x000fe200000006ff */
[----:B------:R-:W-:Y:S01]  /*59c0*/  FMUL.FTZ R92, R209, R92 ;  /* 0x0000005cd15c7220 */ /* 0x000fe20000410000 */
[----:B------:R-:W-:Y:S01]  /*59d0*/  SHF.L.U32 R102, R44, 0x10, RZ ;  /* 0x000000102c667819 */ /* 0x000fe200000006ff */
[----:B------:R1:W-:Y:S01]  /*59e0*/  STG.E.128 desc[UR4][R72.64], R76 ;  /* 0x0000004c48007986 */ /* 0x0003e2000c101d04 */
[----:B------:R-:W-:Y:S01]  /*59f0*/  FFMA.FTZ R82, R89, R82, R22 ;  /* 0x0000005259527223 */ /* 0x000fe20000010016 */
[----:B------:R-:W-:Y:S01]  /*5a00*/  FFMA.FTZ R98, R88, R98, R17 ;  /* 0x0000006258627223 */ /* 0x000fe20000010011 */
[----:B------:R-:W-:Y:S01]  /*5a10*/  SHF.L.U32 R86, R151, 0x10, RZ ;  /* 0x0000001097567819 */ /* 0x000fe200000006ff */
        /* <DEDUP_REMOVED lines=13> */
[----:B------:R-:W-:Y:S01]  /*5af0*/  FMUL.FTZ R252, R209, R252 ;  /* 0x000000fcd1fc7220 */ /* 0x000fe20000410000 */
[----:B-1----:R-:W-:Y:S01]  /*5b00*/  FFMA.FTZ R78, R150, R104, R9 ;  /* 0x00000068964e7223 */ /* 0x002fe20000010009 */
[C---:B------:R-:W-:Y:S01]  /*5b10*/  IADD3 R93, R207.reuse, 0x100, RZ ;  /* 0x00000100cf5d7810 */ /* 0x040fe20007ffe0ff */
[----:B------:R-:W-:Y:S01]  /*5b20*/  FFMA.FTZ R102, R92, R102, R19 ;  /* 0x000000665c667223 */ /* 0x000fe20000010013 */
[----:B------:R-:W-:Y:S01]  /*5b30*/  IADD3 R91, R207, 0x180, RZ ;  /* 0x00000180cf5b7810 */ /* 0x000fe20007ffe0ff */
[----:B------:R-:W-:Y:S01]  /*5b40*/  FFMA.FTZ R111, R111, R86, R8 ;  /* 0x000000566f6f7223 */ /* 0x000fe20000010008 */
[----:B------:R-:W-:Y:S01]  /*5b50*/  IADD3 R89, R207, 0x200, RZ ;  /* 0x00000200cf597810 */ /* 0x000fe20007ffe0ff */
[----:B------:R-:W-:Y:S01]  /*5b60*/  FFMA.FTZ R248, R248, R75, R185 ;  /* 0x0000004bf8f87223 */ /* 0x000fe200000100b9 */
[----:B------:R-:W-:Y:S01]  /*5b70*/  F2FP.BF16.F32.PACK_AB R78, R81, R78 ;  /* 0x0000004e514e723e */ /* 0x000fe200000010ff */
[----:B------:R-:W-:Y:S01]  /*5b80*/  FFMA.FTZ R108, R108, R71, R11 ;  /* 0x000000476c6c7223 */ /* 0x000fe2000001000b */
[----:B------:R-:W-:Y:S01]  /*5b90*/  IADD3 R87, R207, 0x280, RZ ;  /* 0x00000280cf577810 */ /* 0x000fe20007ffe0ff */
[----:B------:R-:W-:Y:S01]  /*5ba0*/  FFMA.FTZ R77, R149, R110, R10 ;  /* 0x0000006e954d7223 */ /* 0x000fe2000001000a */
[----:B------:R-:W-:Y:S01]  /*5bb0*/  F2FP.BF16.F32.PACK_AB R67, R224, R97 ;  /* 0x00000061e043723e */ /* 0x000fe200000010ff */
[----:B------:R-:W-:Y:S01]  /*5bc0*/  FFMA.FTZ R244, R200, R244, R183 ;  /* 0x000000f4c8f47223 */ /* 0x000fe200000100b7 */
        /* <DEDUP_REMOVED lines=15> */
[----:B------:R-:W-:Y:S01]  /*5cc0*/  F2FP.BF16.F32.PACK_AB R68, R175, R102 ;  /* 0x00000066af44723e */ /* 0x000fe200000010ff */
[----:B------:R0:W-:Y:S01]  /*5cd0*/  STG.E.128 desc[UR4][R92.64], R64 ;  /* 0x000000405c007986 */ /* 0x0001e2000c101d04 */
[----:B------:R-:W-:Y:S01]  /*5ce0*/  F2FP.BF16.F32.PACK_AB R75, R240, R109 ;  /* 0x0000006df04b723e */ /* 0x000fe200000010ff */
[--C-:B------:R-:W-:Y:S01]  /*5cf0*/  IMAD.WIDE.U32 R88, R89, 0x10, R84.reuse ;  /* 0x0000001059587825 */ /* 0x100fe200078e0054 */
[----:B------:R-:W-:Y:S01]  /*5d00*/  F2FP.BF16.F32.PACK_AB R74, R107, R96 ;  /* 0x000000606b4a723e */ /* 0x000fe200000010ff */
[----:B------:R0:W-:Y:S01]  /*5d10*/  STG.E.128 desc[UR4][R90.64], R68 ;  /* 0x000000445a007986 */ /* 0x0001e2000c101d04 */
        /* <DEDUP_REMOVED lines=8> */
[----:B------:R-:W-:Y:S02]  /*5da0*/  F2FP.BF16.F32.PACK_AB R83, R174, R113 ;  /* 0x00000071ae53723e */ /* 0x000fe400000010ff */
[----:B------:R-:W-:Y:S01]  /*5db0*/  F2FP.BF16.F32.PACK_AB R82, R99, R82 ;  /* 0x000000526352723e */ /* 0x000fe200000010ff */
[----:B------:R0:W-:Y:S01]  /*5dc0*/  STG.E.128 desc[UR4][R86.64], R76 ;  /* 0x0000004c56007986 */ /* 0x0001e2000c101d04 */
[----:B------:R-:W-:-:S02]  /*5dd0*/  F2FP.BF16.F32.PACK_AB R81, R97, R118 ;  /* 0x000000766151723e */ /* 0x000fc400000010ff */
[----:B------:R-:W-:-:S05]  /*5de0*/  F2FP.BF16.F32.PACK_AB R80, R95, R80 ;  /* 0x000000505f50723e */ /* 0x000fca00000010ff */
[----:B------:R0:W-:Y:S02]  /*5df0*/  STG.E.128 desc[UR4][R84.64], R80 ;  /* 0x0000005054007986 */ /* 0x0001e4000c101d04 */
.L_x_17026:
[----:B------:R-:W-:Y:S05]  /*5e00*/  BSYNC B0 ;  /* 0x0000000000007941 */ /* 0x000fea0003800000 */
.L_x_17025:
[----:B------:R-:W-:Y:S02]  /*5e10*/  IADD3 R2, R2, UR8, RZ ;  /* 0x0000000802027c10 */ /* 0x000fe4000fffe0ff */
[----:B------:R-:W-:Y:S02]  /*5e20*/  SEL R206, RZ, 0x1, P0 ;  /* 0x00000001ffce7807 */ /* 0x000fe40000000000 */
[----:B------:R-:W-:-:S13]  /*5e30*/  ISETP.GE.AND P1, PT, R2, UR9, PT ;  /* 0x0000000902007c0c */ /* 0x000fda000bf26270 */
[----:B------:R-:W-:Y:S05]  /*5e40*/  @!P1 BRA `(.L_x_17027) ;  /* 0xffffffac006c9947 */ /* 0x000fea000383ffff */
[----:B------:R-:W-:Y:S05]  /*5e50*/  EXIT ;  /* 0x000000000000794d */ /* 0x000fea0003800000 */
.L_x_17024:
[----:B------:R-:W-:Y:S01]  /*5e60*/  HFMA2.MMA R214, -RZ, RZ, 0, 5.9604644775390625e-08 ;  /* 0x00000001ffd67435 */ /* 0x000fe200000001ff */
[----:B------:R-:W-:Y:S02]  /*5e70*/  MOV R215, R176 ;  /* 0x000000b000d77202 */ /* 0x000fe40000000f00 */
[----:B------:R-:W-:Y:S02]  /*5e80*/  MOV R217, 0x1f ;  /* 0x0000001f00d97802 */ /* 0x000fe40000000f00 */
[----:B------:R-:W-:-:S07]  /*5e90*/  MOV R212, 0xffffffff ;  /* 0xffffffff00d47802 */ /* 0x000fce0000000f00 */
[----:B-----5:R-:W-:Y:S05]  /*5ea0*/  WARPSYNC.COLLECTIVE R212, `(.L_x_17028) ;  /* 0x00000000d4087348 */ /* 0x020fea0003c00000 */
[----:B------:R0:W1:Y:S02]  /*5eb0*/  SHFL.BFLY P1, R213, R215, R214, R217 ;  /* 0x0c0000d6d7d57389 */ /* 0x00006400000200d9 */
[----:B01---5:R-:W-:Y:S01]  /*5ec0*/  ENDCOLLECTIVE ;  /* 0x000000000000791b */ /* 0x023fe20003800000 */
.L_x_17028:
[----:B------:R-:W-:Y:S01]  /*5ed0*/  HFMA2.MMA R214, -RZ, RZ, 0, 1.1920928955078125e-07 ;  /* 0x00000002ffd67435 */ /* 0x000fe200000001ff */
[----:B------:R-:W-:-:S05]  /*5ee0*/  MOV R175, R213 ;  /* 0x000000d500af7202 */ /* 0x000fca0000000f00 */
[----:B------:R-:W-:-:S05]  /*5ef0*/  FADD.FTZ R208, R176, R175 ;  /* 0x000000afb0d07221 */ /* 0x000fca0000010000 */
[----:B------:R-:W-:-:S07]  /*5f00*/  MOV R215, R208 ;  /* 0x000000d000d77202 */ /* 0x000fce0000000f00 */
[----:B------:R-:W-:Y:S05]  /*5f10*/  WARPSYNC.COLLECTIVE R212, `(.L_x_17029) ;  /* 0x00000000d4087348 */ /* 0x000fea0003c00000 */
[----:B------:R0:W1:Y:S02]  /*5f20*/  SHFL.BFLY P1, R213, R215, R214, R217 ;  /* 0x0c0000d6d7d57389 */ /* 0x00006400000200d9 */
[----:B01----:R-:W-:Y:S01]  /*5f30*/  ENDCOLLECTIVE ;  /* 0x000000000000791b */ /* 0x003fe20003800000 */
.L_x_17029:
[----:B------:R-:W-:Y:S01]  /*5f40*/  HFMA2.MMA R214, -RZ, RZ, 0, 2.384185791015625e-07 ;  /* 0x00000004ffd67435 */ /* 0x000fe200000001ff */
[----:B------:R-:W-:-:S05]  /*5f50*/  MOV R175, R213 ;  /* 0x000000d500af7202 */ /* 0x000fca0000000f00 */
[----:B------:R-:W-:-:S05]  /*5f60*/  FADD.FTZ R209, R208, R175 ;  /* 0x000000afd0d17221 */ /* 0x000fca0000010000 */
[----:B------:R-:W-:-:S07]  /*5f70*/  MOV R215, R209 ;  /* 0x000000d100d77202 */ /* 0x000fce0000000f00 */
[----:B------:R-:W-:Y:S05]  /*5f80*/  WARPSYNC.COLLECTIVE R212, `(.L_x_17030) ;  /* 0x00000000d4087348 */ /* 0x000fea0003c00000 */
[----:B------:R0:W1:Y:S02]  /*5f90*/  SHFL.BFLY P1, R213, R215, R214, R217 ;  /* 0x0c0000d6d7d57389 */ /* 0x00006400000200d9 */
[----:B01----:R-:W-:Y:S01]  /*5fa0*/  ENDCOLLECTIVE ;  /* 0x000000000000791b */ /* 0x003fe20003800000 */
.L_x_17030:
[----:B------:R-:W-:Y:S01]  /*5fb0*/  HFMA2.MMA R214, -RZ, RZ, 0, 4.76837158203125e-07 ;  /* 0x00000008ffd67435 */ /* 0x000fe200000001ff */
[----:B------:R-:W-:-:S05]  /*5fc0*/  MOV R174, R213 ;  /* 0x000000d500ae7202 */ /* 0x000fca0000000f00 */
[----:B------:R-:W-:-:S05]  /*5fd0*/  FADD.FTZ R210, R209, R174 ;  /* 0x000000aed1d27221 */ /* 0x000fca0000010000 */
[----:B------:R-:W-:-:S07]  /*5fe0*/  MOV R215, R210 ;  /* 0x000000d200d77202 */ /* 0x000fce0000000f00 */
[----:B------:R-:W-:Y:S05]  /*5ff0*/  WARPSYNC.COLLECTIVE R212, `(.L_x_17031) ;  /* 0x00000000d4087348 */ /* 0x000fea0003c00000 */
[----:B------:R0:W1:Y:S02]  /*6000*/  SHFL.BFLY P1, R213, R215, R214, R217 ;  /* 0x0c0000d6d7d57389 */ /* 0x00006400000200d9 */
[----:B01----:R-:W-:Y:S01]  /*6010*/  ENDCOLLECTIVE ;  /* 0x000000000000791b */ /* 0x003fe20003800000 */
.L_x_17031:
[----:B------:R-:W-:Y:S01]  /*6020*/  HFMA2.MMA R214, -RZ, RZ, 0, 9.5367431640625e-07 ;  /* 0x00000010ffd67435 */ /* 0x000fe200000001ff */
[----:B------:R-:W-:-:S05]  /*6030*/  MOV R175, R213 ;  /* 0x000000d500af7202 */ /* 0x000fca0000000f00 */
[----:B------:R-:W-:-:S05]  /*6040*/  FADD.FTZ R211, R210, R175 ;  /* 0x000000afd2d37221 */ /* 0x000fca0000010000 */
[----:B------:R-:W-:-:S07]  /*6050*/  MOV R215, R211 ;  /* 0x000000d300d77202 */ /* 0x000fce0000000f00 */
[----:B------:R-:W-:Y:S05]  /*6060*/  WARPSYNC.COLLECTIVE R212, `(.L_x_17032) ;  /* 0x00000000d4087348 */ /* 0x000fea0003c00000 */
[----:B------:R0:W1:Y:S02]  /*6070*/  SHFL.BFLY P1, R213, R215, R214, R217 ;  /* 0x0c0000d6d7d57389 */ /* 0x00006400000200d9 */
[----:B01----:R-:W-:Y:S01]  /*6080*/  ENDCOLLECTIVE ;  /* 0x000000000000791b */ /* 0x003fe20003800000 */
.L_x_17032:
        /* <DEDUP_REMOVED lines=120> */
.L_x_17033:
[----:B------:R-:W-:Y:S01]  /*6810*/  HFMA2.MMA R214, -RZ, RZ, 0, 1.1920928955078125e-07 ;  /* 0x00000002ffd67435 */ /* 0x000fe200000001ff */
[----:B------:R-:W-:-:S05]  /*6820*/  MOV R176, R213 ;  /* 0x000000d500b07202 */ /* 0x000fca0000000f00 */
[----:B------:R-:W-:-:S05]  /*6830*/  FADD.FTZ R176, R175, R176 ;  /* 0x000000b0afb07221 */ /* 0x000fca0000010000 */
[----:B------:R-:W-:-:S07]  /*6840*/  MOV R215, R176 ;  /* 0x000000b000d77202 */ /* 0x000fce0000000f00 */
[----:B------:R-:W-:Y:S05]  /*6850*/  WARPSYNC.COLLECTIVE R212, `(.L_x_17034) ;  /* 0x00000000d4087348 */ /* 0x000fea0003c00000 */
[----:B------:R0:W1:Y:S02]  /*6860*/  SHFL.BFLY P1, R213, R215, R214, R217 ;  /* 0x0c0000d6d7d57389 */ /* 0x00006400000200d9 */
[----:B01----:R-:W-:Y:S01]  /*6870*/  ENDCOLLECTIVE ;  /* 0x000000000000791b */ /* 0x003fe20003800000 */
.L_x_17034:
[----:B------:R-:W-:Y:S01]  /*6880*/  HFMA2.MMA R214, -RZ, RZ, 0, 2.384185791015625e-07 ;  /* 0x00000004ffd67435 */ /* 0x000fe200000001ff */
[----:B------:R-:W-:-:S05]  /*6890*/  MOV R209, R213 ;  /* 0x000000d500d17202 */ /* 0x000fca0000000f00 */
[----:B------:R-:W-:-:S05]  /*68a0*/  FADD.FTZ R209, R176, R209 ;  /* 0x000000d1b0d17221 */ /* 0x000fca0000010000 */
[----:B------:R-:W-:-:S07]  /*68b0*/  MOV R215, R209 ;  /* 0x000000d100d77202 */ /* 0x000fce0000000f00 */
[----:B------:R-:W-:Y:S05]  /*68c0*/  WARPSYNC.COLLECTIVE R212, `(.L_x_17035) ;  /* 0x00000000d4087348 */ /* 0x000fea0003c00000 */
[----:B------:R0:W1:Y:S02]  /*68d0*/  SHFL.BFLY P1, R213, R215, R214, R217 ;  /* 0x0c0000d6d7d57389 */ /* 0x00006400000200d9 */
[----:B01----:R-:W-:Y:S01]  /*68e0*/  ENDCOLLECTIVE ;  /* 0x000000000000791b */ /* 0x003fe20003800000 */
.L_x_17035:
[----:B------:R-:W-:Y:S01]  /*68f0*/  HFMA2.MMA R214, -RZ, RZ, 0, 4.76837158203125e-07 ;  /* 0x00000008ffd67435 */ /* 0x000fe200000001ff */
[----:B------:R-:W-:-:S05]  /*6900*/  MOV R208, R213 ;  /* 0x000000d500d07202 */ /* 0x000fca0000000f00 */
[----:B------:R-:W-:-:S05]  /*6910*/  FADD.FTZ R208, R209, R208 ;  /* 0x000000d0d1d07221 */ /* 0x000fca0000010000 */
[----:B------:R-:W-:-:S07]  /*6920*/  MOV R215, R208 ;  /* 0x000000d000d77202 */ /* 0x000fce0000000f00 */
[----:B------:R-:W-:Y:S05]  /*6930*/  WARPSYNC.COLLECTIVE R212, `(.L_x_17036) ;  /* 0x00000000d4087348 */ /* 0x000fea0003c00000 */
[----:B------:R0:W1:Y:S02]  /*6940*/  SHFL.BFLY P1, R213, R215, R214, R217 ;  /* 0x0c0000d6d7d57389 */ /* 0x00006400000200d9 */
[----:B01----:R-:W-:Y:S01]  /*6950*/  ENDCOLLECTIVE ;  /* 0x000000000000791b */ /* 0x003fe20003800000 */
.L_x_17036:
[----:B------:R-:W-:Y:S01]  /*6960*/  HFMA2.MMA R214, -RZ, RZ, 0, 9.5367431640625e-07 ;  /* 0x00000010ffd67435 */ /* 0x000fe200000001ff */
[----:B------:R-:W-:-:S05]  /*6970*/  MOV R211, R213 ;  /* 0x000000d500d37202 */ /* 0x000fca0000000f00 */
[----:B------:R-:W-:-:S05]  /*6980*/  FADD.FTZ R211, R208, R211 ;  /* 0x000000d3d0d37221 */ /* 0x000fca0000010000 */
[----:B------:R-:W-:-:S07]  /*6990*/  MOV R215, R211 ;  /* 0x000000d300d77202 */ /* 0x000fce0000000f00 */
[----:B------:R-:W-:Y:S05]  /*69a0*/  WARPSYNC.COLLECTIVE R212, `(.L_x_17037) ;  /* 0x00000000d4087348 */ /* 0x000fea0003c00000 */
[----:B------:R0:W1:Y:S02]  /*69b0*/  SHFL.BFLY P1, R213, R215, R214, R217 ;  /* 0x0c0000d6d7d57389 */ /* 0x00006400000200d9 */
[----:B01----:R-:W-:Y:S01]  /*69c0*/  ENDCOLLECTIVE ;  /* 0x000000000000791b */ /* 0x003fe20003800000 */
.L_x_17037:
[----:B------:R-:W-:Y:S01]  /*69d0*/  MOV R210, R213 ;  /* 0x000000d500d27202 */ /* 0x000fe20000000f00 */
[----:B------:R-:W-:Y:S06]  /*69e0*/  BRA `(.L_x_17038) ;  /* 0xffffffdc00587947 */ /* 0x000fec000383ffff */
.L_x_17039:
        /* <DEDUP_REMOVED lines=9> */
.L_x_46015:


//--------------------- .text._ZN10layer_norm13ln_fwd_kernelINS_13Kernel_traitsI13__nv_bfloat16S2_fS2_fjLj7168ELj1ELj1ELj4ELj16ENS_18Kernel_traits_baseILj7168ES2_S2_fS2_fjLj128EEEEELb1ELb0ELb0ELb0EEEvNS_9FwdParamsE --------------------------
	.section	.text._ZN10layer_norm13ln_fwd_kernelINS_13Kernel_traitsI13__nv_bfloat16S2_fS2_fjLj7168ELj1ELj1ELj4ELj16ENS_18Kernel_traits_baseILj7168ES2_S2_fS2_fjLj128EEEEELb1ELb0ELb0ELb0EEEvNS_9FwdParamsE,"ax",@progbits
	.align	128
        .global         _ZN10layer_norm13ln_fwd_kernelINS_13Kernel_traitsI13__nv_bfloat16S2_fS2_fjLj7168ELj1ELj1ELj4ELj16ENS_18Kernel_traits_baseILj7168ES2_S2_fS2_fjLj128EEEEELb1ELb0ELb0ELb0EEEvNS_9FwdParamsE
        .type           _ZN10layer_norm13ln_fwd_kernelINS_13Kernel_traitsI13__nv_bfloat16S2_fS2_fjLj7168ELj1ELj1ELj4ELj16ENS_18Kernel_traits_baseILj7168ES2_S2_fS2_fjLj128EEEEELb1ELb0ELb0ELb0EEEvNS_9FwdParamsE,@function
        .size           _ZN10layer_norm13ln_fwd_kernelINS_13Kernel_traitsI13__nv_bfloat16S2_fS2_fjLj7168ELj1ELj1ELj4ELj16ENS_18Kernel_traits_baseILj7168ES2_S2_fS2_fjLj128EEEEELb1ELb0ELb0ELb0EEEvNS_9FwdParamsE,(.L_x_46016 - _ZN10layer_norm13ln_fwd_kernelINS_13Kernel_traitsI13__nv_bfloat16S2_fS2_fjLj7168ELj1ELj1ELj4ELj16ENS_18Kernel_traits_baseILj7168ES2_S2_fS2_fjLj128EEEEELb1ELb0ELb0ELb0EEEvNS_9FwdParamsE)
        .other          _ZN10layer_norm13ln_fwd_kernelINS_13Kernel_traitsI13__nv_bfloat16S2_fS2_fjLj7168ELj1ELj1ELj4ELj16ENS_18Kernel_traits_baseILj7168ES2_S2_fS2_fjLj128EEEEELb1ELb0ELb0ELb0EEEvNS_9FwdParamsE,@"STO_CUDA_ENTRY STV_DEFAULT"
_ZN10layer_norm13ln_fwd_kernelINS_13Kernel_traitsI13__nv_bfloat16S2_fS2_fjLj7168ELj1ELj1ELj4ELj16ENS_18Kernel_traits_baseILj7168ES2_S2_fS2_fjLj128EEEEELb1ELb0ELb0ELb0EEEvNS_9FwdParamsE:
.text._ZN10layer_norm13ln_fwd_kernelINS_13Kernel_traitsI13__nv_bfloat16S2_fS2_fjLj7168ELj1ELj1ELj4ELj16ENS_18Kernel_traits_baseILj7168ES2_S2_fS2_fjLj128EEEEELb1ELb0ELb0ELb0EEEvNS_9FwdParamsE:
        /* <DEDUP_REMOVED lines=30> */
[C---:B------:R-:W-:Y:S01]  /*01e0*/  VIADD R117, R216.reuse, 0x3c6ef372 ;  /* 0x3c6ef372d8757836 */ /* 0x040fe20000000000 */
[----:B------:R-:W-:Y:S01]  /*01f0*/  SHF.R.U32.HI R120, RZ, 0x2, R81 ;  /* 0x00000002ff787819 */ /* 0x000fe20000011651 */
[----:B------:R-:W-:Y:S01]  /*0200*/  VIADD R47, R217, 0x32370b8f ;  /* 0x32370b8fd92f7836 */ /* 0x000fe20000000000 */
[----:B-1----:R-:W-:Y:S01]  /*0210*/  SHF.R.S32.HI R81, RZ, 0x1f, R0 ;  /* 0x0000001fff517819 */ /* 0x002fe20000011400 */
[----:B------:R-:W-:Y:S01]  /*0220*/  IMAD.WIDE.U32 R2, R121, -0x2daee0ad, RZ ;  /* 0xd2511f5379027825 */ /* 0x000fe200078e00ff */
[----:B------:R-:W-:Y:S02]  /*0230*/  LOP3.LUT R6, R5, R120, R216, 0x96, !PT ;  /* 0x0000007805067212 */ /* 0x000fe400078e96d8 */
[----:B------:R-:W-:Y:S01]  /*0240*/  LEA.HI R81, R81, R0, RZ, 0x3 ;  /* 0x0000000051517211 */ /* 0x000fe200078f18ff */
[----:B------:R-:W-:Y:S01]  /*0250*/  VIADD R46, R216, 0xdaa66d2b ;  /* 0xdaa66d2bd82e7836 */ /* 0x000fe20000000000 */
[----:B------:R-:W-:Y:S01]  /*0260*/  LOP3.LUT R3, R3, R217, RZ, 0x3c, !PT ;  /* 0x000000d903037212 */ /* 0x000fe200078e3cff */
[----:B------:R-:W-:Y:S01]  /*0270*/  IMAD.WIDE.U32 R6, R6, -0x2daee0ad, RZ ;  /* 0xd2511f5306067825 */ /* 0x000fe200078e00ff */
[----:B------:R-:W-:-:S02]  /*0280*/  LEA.HI.SX32 R42, R81, R42, 0x1d ;  /* 0x0000002a512a7211 */ /* 0x000fc400078feaff */
[C---:B------:R-:W-:Y:S01]  /*0290*/  IADD3 R116, R217.reuse, 0x76cf5d0a, RZ ;  /* 0x76cf5d0ad9747810 */ /* 0x040fe20007ffe0ff */
[----:B------:R-:W-:Y:S01]  /*02a0*/  VIADD R44, R217, 0xed9eba14 ;  /* 0xed9eba14d92c7836 */ /* 0x000fe20000000000 */
[----:B------:R-:W-:Y:S01]  /*02b0*/  LOP3.LUT R8, R7, R2, R119, 0x96, !PT ;  /* 0x0000000207087212 */ /* 0x000fe200078e9677 */
[----:B------:R-:W-:Y:S01]  /*02c0*/  IMAD.WIDE.U32 R2, R3, -0x326172a9, RZ ;  /* 0xcd9e8d5703027825 */ /* 0x000fe200078e00ff */
[C---:B------:R-:W-:Y:S02]  /*02d0*/  LOP3.LUT P6, RZ, R42.reuse, 0xffffff80, RZ, 0xc0, !PT ;  /* 0xffffff802aff7812 */ /* 0x040fe400078cc0ff */
[----:B------:R-:W-:Y:S01]  /*02e0*/  ISETP.GE.U32.AND P5, PT, R42, 0x100, PT ;  /* 0x000001002a00780c */ /* 0x000fe20003fa6070 */
[----:B------:R-:W-:Y:S01]  /*02f0*/  IMAD.WIDE.U32 R8, R8, -0x326172a9, RZ ;  /* 0xcd9e8d5708087825 */ /* 0x000fe200078e00ff */
[----:B------:R-:W-:Y:S02]  /*0300*/  LOP3.LUT R3, R3, R118, R4, 0x96, !PT ;  /* 0x0000007603037212 */ /* 0x000fe400078e9604 */
[----:B------:R-:W-:Y:S01]  /*0310*/  ISETP.GE.U32.AND P4, PT, R42, 0x180, PT ;  /* 0x000001802a00780c */ /* 0x000fe20003f86070 */
[----:B------:R-:W-:Y:S01]  /*0320*/  VIADD R43, R217, 0xa9066899 ;  /* 0xa9066899d92b7836 */ /* 0x000fe20000000000 */
[----:B------:R-:W-:Y:S01]  /*0330*/  LOP3.LUT R4, R9, R2, R117, 0x96, !PT ;  /* 0x0000000209047212 */ /* 0x000fe200078e9675 */
[----:B------:R-:W-:Y:S01]  /*0340*/  IMAD.WIDE.U32 R2, R3, -0x2daee0ad, RZ ;  /* 0xd2511f5303027825 */ /* 0x000fe200078e00ff */
[----:B------:R-:W-:-:S02]  /*0350*/  IADD3 R45, R216, 0x78dde6e4, RZ ;  /* 0x78dde6e4d82d7810 */ /* 0x000fc40007ffe0ff */
[----:B------:R-:W-:Y:S01]  /*0360*/  ISETP.GE.U32.AND P3, PT, R42, 0x200, PT ;  /* 0x000002002a00780c */ /* 0x000fe20003f66070 */
[----:B------:R-:W-:Y:S01]  /*0370*/  IMAD.WIDE.U32 R4, R4, -0x2daee0ad, RZ ;  /* 0xd2511f5304047825 */ /* 0x000fe200078e00ff */
[----:B------:R-:W-:Y:S02]  /*0380*/  LOP3.LUT R3, R3, R6, R116, 0x96, !PT ;  /* 0x0000000603037212 */ /* 0x000fe400078e9674 */
[----:B------:R-:W-:Y:S01]  /*0390*/  @P6 LOP3.LUT R36, R36, 0x8, RZ, 0xfc, !PT ;  /* 0x0000000824246812 */ /* 0x000fe200078efcff */
[----:B------:R-:W-:Y:S01]  /*03a0*/  VIADD R40, R216, 0xb54cda56 ;  /* 0xb54cda56d8287836 */ /* 0x000fe20000000000 */
[----:B------:R-:W-:Y:S01]  /*03b0*/  LOP3.LUT R6, R5, R2, R47, 0x96, !PT ;  /* 0x0000000205067212 */ /* 0x000fe200078e962f */
[----:B------:R-:W-:Y:S01]  /*03c0*/  IMAD.WIDE.U32 R2, R3, -0x326172a9, RZ ;  /* 0xcd9e8d5703027825 */ /* 0x000fe200078e00ff */
[----:B------:R-:W-:Y:S02]  /*03d0*/  LOP3.LUT R36, R36, 0xfffffbff, RZ, 0xc0, !PT ;  /* 0xfffffbff24247812 */ /* 0x000fe400078ec0ff */
[----:B------:R-:W-:Y:S01]  /*03e0*/  ISETP.GE.U32.AND P2, PT, R42, 0x280, PT ;  /* 0x000002802a00780c */ /* 0x000fe20003f46070 */
[----:B------:R-:W-:Y:S01]  /*03f0*/  IMAD.WIDE.U32 R6, R6, -0x326172a9, RZ ;  /* 0xcd9e8d5706067825 */ /* 0x000fe200078e00ff */
[----:B------:R-:W-:-:S02]  /*0400*/  LOP3.LUT R3, R3, R8, R46, 0x96, !PT ;  /* 0x0000000803037212 */ /* 0x000fc400078e962e */
[----:B------:R-:W-:Y:S01]  /*0410*/  @P5 LOP3.LUT R36, R36, 0x400, RZ, 0xfc, !PT ;  /* 0x0000040024245812 */ /* 0x000fe200078efcff */
[----:B------:R-:W-:Y:S01]  /*0420*/  VIADD R39, R217, 0x646e171e ;  /* 0x646e171ed9277836 */ /* 0x000fe20000000000 */
[----:B------:R-:W-:Y:S01]  /*0430*/  LOP3.LUT R28, R7, R2, R45, 0x96, !PT ;  /* 0x00000002071c7212 */ /* 0x000fe200078e962d */
[----:B------:R-:W-:Y:S01]  /*0440*/  IMAD.WIDE.U32 R2, R3, -0x2daee0ad, RZ ;  /* 0xd2511f5303027825 */ /* 0x000fe200078e00ff */
[----:B------:R-:W-:Y:S02]  /*0450*/  LOP3.LUT R36, R36, 0xfffffdff, RZ, 0xc0, !PT ;  /* 0xfffffdff24247812 */ /* 0x000fe400078ec0ff */
[----:B------:R-:W-:Y:S01]  /*0460*/  IADD3 R41, R216, 0x1715609d, RZ ;  /* 0x1715609dd8297810 */ /* 0x000fe20007ffe0ff */
[----:B------:R-:W-:Y:S01]  /*0470*/  IMAD.WIDE.U32 R28, R28, -0x2daee0ad, RZ ;  /* 0xd2511f531c1c7825 */ /* 0x000fe200078e00ff */
[----:B------:R-:W-:Y:S02]  /*0480*/  @P4 LOP3.LUT R36, R36, 0x200, RZ, 0xfc, !PT ;  /* 0x0000020024244812 */ /* 0x000fe400078efcff */
[----:B------:R-:W-:-:S02]  /*0490*/  LOP3.LUT R3, R3, R4, R44, 0x96, !PT ;  /* 0x0000000403037212 */ /* 0x000fc400078e962c */
[----:B------:R-:W-:Y:S02]  /*04a0*/  LOP3.LUT R36, R36, 0xfffffeff, RZ, 0xc0, !PT ;  /* 0xfffffeff24247812 */ /* 0x000fe400078ec0ff */
[----:B------:R-:W-:Y:S01]  /*04b0*/  LOP3.LUT R30, R29, R2, R43, 0x96, !PT ;  /* 0x000000021d1e7212 */ /* 0x000fe200078e962b */
[----:B------:R-:W-:Y:S01]  /*04c0*/  IMAD.WIDE.U32 R2, R3, -0x326172a9, RZ ;  /* 0xcd9e8d5703027825 */ /* 0x000fe200078e00ff */
[----:B------:R-:W-:-:S03]  /*04d0*/  @P3 LOP3.LUT R36, R36, 0x100, RZ, 0xfc, !PT ;  /* 0x0000010024243812 */ /* 0x000fc600078efcff */
[----:B------:R-:W-:Y:S01]  /*04e0*/  IMAD.WIDE.U32 R30, R30, -0x326172a9, RZ ;  /* 0xcd9e8d571e1e7825 */ /* 0x000fe200078e00ff */
[----:B------:R-:W-:Y:S02]  /*04f0*/  LOP3.LUT R3, R3, R6, R41, 0x96, !PT ;  /* 0x0000000603037212 */ /* 0x000fe400078e9629 */
[----:B------:R-:W-:Y:S02]  /*0500*/  LOP3.LUT R36, R36, 0xffffff7f, RZ, 0xc0, !PT ;  /* 0xffffff7f24247812 */ /* 0x000fe400078ec0ff */
[----:B------:R-:W-:Y:S01]  /*0510*/  LOP3.LUT R82, R31, R2, R40, 0x96, !PT ;  /* 0x000000021f527212 */ /* 0x000fe200078e9628 */
[----:B------:R-:W-:Y:S01]  /*0520*/  IMAD.WIDE.U32 R2, R3, -0x2daee0ad, RZ ;  /* 0xd2511f5303027825 */ /* 0x000fe200078e00ff */
        /* <DEDUP_REMOVED lines=18> */
.L_x_17041:
[----:B------:R-:W-:Y:S05]  /*0650*/  BSYNC B0 ;  /* 0x0000000000007941 */ /* 0x000fea0003800000 */
.L_x_17040:
        /* <DEDUP_REMOVED lines=18> */
.L_x_17043:
[----:B------:R-:W-:Y:S05]  /*0780*/  BSYNC B0 ;  /* 0x0000000000007941 */ /* 0x000fea0003800000 */
.L_x_17042:
        /* <DEDUP_REMOVED lines=18> */
.L_x_17045:
[----:B------:R-:W-:Y:S05]  /*08b0*/  BSYNC B0 ;  /* 0x0000000000007941 */ /* 0x000fea0003800000 */
.L_x_17044:
        /* <DEDUP_REMOVED lines=18> */
.L_x_17047:
[----:B------:R-:W-:Y:S05]  /*09e0*/  BSYNC B0 ;  /* 0x0000000000007941 */ /* 0x000fea0003800000 */
.L_x_17046:
        /* <DEDUP_REMOVED lines=18> */
.L_x_17049:
[----:B------:R-:W-:Y:S05]  /*0b10*/  BSYNC B0 ;  /* 0x0000000000007941 */ /* 0x000fea0003800000 */
.L_x_17048:
[----:B------:R-:W-:Y:S01]  /*0b20*/  ISETP.GE.U32.AND P0, PT, R42, 0x300, PT ;  /* 0x000003002a00780c */ /* 0x000fe20003f06070 */
[----:B------:R-:W-:Y:S01]  /*0b30*/  IMAD.WIDE.U32 R82, R82, -0x2daee0ad, RZ ;  /* 0xd2511f5352527825 */ /* 0x000fe200078e00ff */
[----:B------:R-:W-:Y:S01]  /*0b40*/  LOP3.LUT R210, R3, R28, R39, 0x96, !PT ;  /* 0x0000001c03d27212 */ /* 0x000fe200078e9627 */
[----:B------:R-:W-:Y:S01]  /*0b50*/  BSSY B0, `(.L_x_17050) ;  /* 0x0000018000007945 */ /* 0x000fe20003800000 */
[----:B------:R-:W-:Y:S01]  /*0b60*/  LOP3.LUT R36, R36, 0xffffffbf, RZ, 0xc0, !PT ;  /* 0xffffffbf24247812 */ /* 0x000fe200078ec0ff */
[----:B------:R-:W-:Y:S02]  /*0b70*/  VIADD R37, R217, 0x1fd5c5a3 ;  /* 0x1fd5c5a3d9257836 */ /* 0x000fe40000000000 */
[----:B------:R-:W-:Y:S02]  /*0b80*/  VIADD R35, R216, 0x5384540f ;  /* 0x5384540fd8237836 */ /* 0x000fe40000000000 */
[----:B------:R-:W-:Y:S01]  /*0b90*/  IMAD.WIDE.U32 R210, R210, -0x326172a9, RZ ;  /* 0xcd9e8d57d2d27825 */ /* 0x000fe200078e00ff */
[----:B------:R-:W-:-:S03]  /*0ba0*/  LOP3.LUT R85, R83, R2, R37, 0x96, !PT ;  /* 0x0000000253557212 */ /* 0x000fc600078e9625 */
        /* <DEDUP_REMOVED lines=18> */
.L_x_17051:
[----:B------:R-:W-:Y:S05]  /*0cd0*/  BSYNC B0 ;  /* 0x0000000000007941 */ /* 0x000fea0003800000 */
.L_x_17050:
        /* <DEDUP_REMOVED lines=22> */
.L_x_17053:
[----:B------:R-:W-:Y:S05]  /*0e40*/  BSYNC B0 ;  /* 0x0000000000007941 */ /* 0x000fea0003800000 */
.L_x_17052:
[----:B------:R-:W-:Y:S01]  /*0e50*/  ULDC UR6, c[0x0][0x214] ;  /* 0x0000850000067ab9 */ /* 0x000fe20000000800 */
[----:B------:R-:W-:Y:S02]  /*0e60*/  LOP3.LUT R82, R29, R82, R32, 0x96, !PT ;  /* 0x000000521d527212 */ /* 0x000fe400078e9620 */
[----:B------:R-:W-:-:S13]  /*0e70*/  ISETP.GE.AND P0, PT, R38, UR6, PT ;  /* 0x0000000626007c0c */ /* 0x000fda000bf06270 */
[----:B------:R-:W-:Y:S05]  /*0e80*/  @P0 EXIT ;  /* 0x000000000000094d */ /* 0x000fea0003800000 */
[----:B------:R-:W-:Y:S01]  /*0e90*/  SHF.R.S32.HI R81, RZ, 0x3, R81 ;  /* 0x00000003ff517819 */ /* 0x000fe20000011451 */
[C---:B-----5:R-:W-:Y:S01]  /*0ea0*/  IMAD.U32 R142, R50.reuse, 0x10000, RZ ;  /* 0x00010000328e7824 */ /* 0x060fe200078e00ff */
[----:B------:R-:W-:Y:S01]  /*0eb0*/  PRMT R178, R50, 0x7632, R178 ;  /* 0x0000763232b27816 */ /* 0x000fe200000000b2 */
[----:B------:R-:W-:Y:S01]  /*0ec0*/  IMAD.SHL.U32 R50, R123, 0x20, RZ ;  /* 0x000000207b327824 */ /* 0x000fe200078e00ff */
[C---:B------:R-:W-:Y:S01]  /*0ed0*/  PRMT R174, R48.reuse, 0x7632, R174 ;  /* 0x0000763230ae7816 */ /* 0x040fe200000000ae */
[C---:B------:R-:W-:Y:S01]  /*0ee0*/  IMAD.U32 R141, R49.reuse, 0x10000, RZ ;  /* 0x00010000318d7824 */ /* 0x040fe200078e00ff */
[----:B------:R-:W-:Y:S01]  /*0ef0*/  SHF.L.U32 R140, R48, 0x10, RZ ;  /* 0x00000010308c7819 */ /* 0x000fe200000006ff */
[----:B------:R-:W-:Y:S01]  /*0f00*/  ULDC.64 UR6, c[0x0][0x270] ;  /* 0x00009c0000067ab9 */ /* 0x000fe20000000a00 */
[----:B------:R-:W-:Y:S01]  /*0f10*/  PRMT R176, R49, 0x7632, R176 ;  /* 0x0000763231b07816 */ /* 0x000fe200000000b0 */
        /* <DEDUP_REMOVED lines=10> */
[----:B------:R-:W-:Y:S01]  /*0fc0*/  VIADD R143, R216, 0x8ff34781 ;  /* 0x8ff34781d88f7836 */ /* 0x000fe20000000000 */
[----:B------:R-:W-:Y:S01]  /*0fd0*/  VIADDMNMX R49, R48, -R49, RZ, !PT ;  /* 0x8000003130317246 */ /* 0x000fe200078001ff */
[----:B------:R-:W-:Y:S01]  /*0fe0*/  IMAD.HI.U32 R206, R82, -0x326172a9, RZ ;  /* 0xcd9e8d5752ce7827 */ /* 0x000fe200078e00ff */
[----:B------:R-:W-:Y:S01]  /*0ff0*/  SHF.R.U32.HI R81, RZ, 0x2, R81 ;  /* 0x00000002ff517819 */ /* 0x000fe20000011651 */
[----:B------:R-:W-:Y:S01]  /*1000*/  ULDC UR14, c[0x0][0x218] ;  /* 0x00008600000e7ab9 */ /* 0x000fe20000000800 */
[----:B------:R-:W-:Y:S01]  /*1010*/  VIADDMNMX R51, R48, -R51, RZ, !PT ;  /* 0x8000003330337246 */ /* 0x000fe200078001ff */
[----:B------:R-:W-:Y:S01]  /*1020*/  IMAD R50, R84, -0x2daee0ad, RZ ;  /* 0xd2511f5354327824 */ /* 0x000fe200078e02ff */
[----:B------:R-:W-:Y:S01]  /*1030*/  ISETP.NE.U32.AND P0, PT, RZ, UR6, PT ;  /* 0x00000006ff007c0c */ /* 0x000fe2000bf05070 */
[----:B------:R-:W-:Y:S01]  /*1040*/  ULDC.U8 UR6, c[0x0][0x2a0] ;  /* 0x0000a80000067ab9 */ /* 0x000fe20000000000 */
[----:B------:R-:W-:Y:S01]  /*1050*/  LOP3.LUT R48, R81, 0x3fffffe0, RZ, 0xc0, !PT ;  /* 0x3fffffe051307812 */ /* 0x000fe200078ec0ff */
[----:B------:R-:W-:Y:S01]  /*1060*/  IMAD.HI.U32 R207, R210, -0x2daee0ad, RZ ;  /* 0xd2511f53d2cf7827 */ /* 0x000fe200078e00ff */
[----:B------:R-:W-:Y:S01]  /*1070*/  VIMNMX R49, R49, 0x20, PT ;  /* 0x0000002031317848 */ /* 0x000fe20003fe0100 */
[----:B------:R-:W-:Y:S01]  /*1080*/  ULDC.64 UR8, c[0x0][0x238] ;  /* 0x00008e0000087ab9 */ /* 0x000fe20000000a00 */
[----:B------:R-:W-:Y:S01]  /*1090*/  ISETP.NE.AND.EX P0, PT, RZ, UR7, PT, P0 ;  /* 0x00000007ff007c0c */ /* 0x000fe2000bf05300 */
[----:B------:R-:W-:Y:S01]  /*10a0*/  VIADD R204, R217, 0x96a522ad ;  /* 0x96a522add9cc7836 */ /* 0x000fe20000000000 */
[----:B------:R-:W-:Y:S01]  /*10b0*/  LOP3.LUT R36, R36, 0xffffffef, RZ, 0xc0, !PT ;  /* 0xffffffef24247812 */ /* 0x000fe200078ec0ff */
[----:B------:R-:W-:Y:S01]  /*10c0*/  IMAD.IADD R49, R49, 0x1, R48 ;  /* 0x0000000131317824 */ /* 0x000fe200078e0230 */
[----:B------:R-:W-:Y:S01]  /*10d0*/  VIMNMX R51, R51, 0x20, PT ;  /* 0x0000002033337848 */ /* 0x000fe20003fe0100 */
[----:B------:R-:W-:Y:S01]  /*10e0*/  IMAD.U32 R21, R19, 0x10000, RZ ;  /* 0x0001000013157824 */ /* 0x000fe200078e00ff */
[----:B------:R-:W-:Y:S01]  /*10f0*/  SHF.L.U32 R28, R27, 0x10, RZ ;  /* 0x000000101b1c7819 */ /* 0x000fe200000006ff */
[----:B------:R-:W-:Y:S01]  /*1100*/  IMAD.SHL.U32 R49, R49, 0x8, RZ ;  /* 0x0000000831317824 */ /* 0x000fe200078e00ff */
[----:B------:R-:W-:Y:S01]  /*1110*/  PRMT R177, R52, 0x7632, R177 ;  /* 0x0000763234b17816 */ /* 0x000fe200000000b1 */
[----:B------:R-:W-:Y:S01]  /*1120*/  IMAD R52, R85, -0x326172a9, RZ ;  /* 0xcd9e8d5755347824 */ /* 0x000fe200078e02ff */
[----:B------:R-:W-:Y:S01]  /*1130*/  SHF.L.U32 R27, R22, 0x10, RZ ;  /* 0x00000010161b7819 */ /* 0x000fe200000006ff */
[----:B------:R-:W-:Y:S01]  /*1140*/  IMAD.U32 R22, R18, 0x10000, RZ ;  /* 0x0001000012167824 */ /* 0x000fe200078e00ff */
[----:B------:R-:W-:Y:S01]  /*1150*/  I2FP.F32.U32 R49, R49 ;  /* 0x0000003100317245 */ /* 0x000fe20000201000 */
[----:B------:R-:W-:Y:S01]  /*1160*/  IMAD.U32 R29, R20, 0x10000, RZ ;  /* 0x00010000141d7824 */ /* 0x000fe200078e00ff */
[----:B------:R-:W-:Y:S01]  /*1170*/  @P0 LOP3.LUT R36, R36, 0x10, RZ, 0xfc, !PT ;  /* 0x0000001024240812 */ /* 0x000fe200078efcff */
[----:B------:R-:W-:Y:S01]  /*1180*/  IMAD.U32 R19, R13, 0x10000, RZ ;  /* 0x000100000d137824 */ /* 0x000fe200078e00ff */
[----:B------:R-:W-:Y:S01]  /*1190*/  ISETP.NE.AND P0, PT, RZ, UR6, PT ;  /* 0x00000006ff007c0c */ /* 0x000fe2000bf05270 */
[----:B------:R0:W1:Y:S01]  /*11a0*/  MUFU.RCP R213, R49 ;  /* 0x0000003100d57308 */ /* 0x0000620000001000 */
[----:B------:R-:W-:Y:S01]  /*11b0*/  PRMT R200, R77, 0x7632, R200 ;  /* 0x000076324dc87816 */ /* 0x000fe200000000c8 */
[----:B------:R-:W-:Y:S01]  /*11c0*/  IMAD.U32 R18, R14, 0x10000, RZ ;  /* 0x000100000e127824 */ /* 0x000fe200078e00ff */
[----:B------:R-:W-:Y:S01]  /*11d0*/  PRMT R198, R78, 0x7632, R198 ;  /* 0x000076324ec67816 */ /* 0x000fe200000000c6 */
[----:B------:R-:W-:Y:S01]  /*11e0*/  IMAD.U32 R13, R11, 0x10000, RZ ;  /* 0x000100000b0d7824 */ /* 0x000fe200078e00ff */
[----:B------:R-:W-:Y:S01]  /*11f0*/  PRMT R194, R72, 0x7632, R194 ;  /* 0x0000763248c27816 */ /* 0x000fe200000000c2 */
        /* <DEDUP_REMOVED lines=80> */
[----:B------:R-:W-:Y:S01]  /*1700*/  IMAD R210, R210, -0x2daee0ad, RZ ;  /* 0xd2511f53d2d27824 */ /* 0x000fe200078e02ff */
[----:B------:R-:W-:Y:S01]  /*1710*/  SHF.L.U32 R146, R53, 0x10, RZ ;  /* 0x0000001035927819 */ /* 0x000fe200000006ff */
[----:B------:R-:W-:Y:S01]  /*1720*/  IMAD.MOV.U32 R113, RZ, RZ, 0x1 ;  /* 0x00000001ff717424 */ /* 0x000fe200078e00ff */
[----:B------:R-:W-:Y:S01]  /*1730*/  SHF.L.U32 R161, R55, 0x10, RZ ;  /* 0x0000001037a17819 */ /* 0x000fe200000006ff */
[----:B------:R-:W-:Y:S01]  /*1740*/  IMAD.MOV.U32 R208, RZ, RZ, RZ ;  /* 0x000000ffffd07224 */ /* 0x000fe200078e00ff */
        /* <DEDUP_REMOVED lines=46> */
[----:B------:R-:W-:Y:S01]  /*1a30*/  @P0 LOP3.LUT R36, R36, 0x800, RZ, 0xfc, !PT ;  /* 0x0000080024240812 */ /* 0x000fe200078efcff */
[----:B01----:R-:W-:-:S06]  /*1a40*/  ULDC.64 UR12, c[0x0][0x210] ;  /* 0x00008400000c7ab9 */ /* 0x003fcc0000000a00 */
.L_x_17475:
[C---:B------:R-:W-:Y:S02]  /*1a50*/  LOP3.LUT P1, RZ, R36.reuse, 0x10, RZ, 0xc0, !PT ;  /* 0x0000001024ff7812 */ /* 0x040fe4000782c0ff */
[----:B------:R-:W-:-:S11]  /*1a60*/  LOP3.LUT P0, RZ, R36, 0x8, RZ, 0xc0, !PT ;  /* 0x0000000824ff7812 */ /* 0x000fd6000780c0ff */
[----:B------:R-:W0:Y:S02]  /*1a70*/  @P1 LDC.64 R114, c[0x0][0x270] ;  /* 0x00009c00ff721b82 */ /* 0x000e240000000a00 */
[----:B0-----:R-:W-:-:S06]  /*1a80*/  @P1 IMAD.WIDE R218, R38, 0x2, R114 ;  /* 0x0000000226da1825 */ /* 0x001fcc00078e0272 */
[----:B------:R-:W2:Y:S01]  /*1a90*/  @P1 LDG.E.U16 R218, desc[UR4][R218.64] ;  /* 0x00000004dada1981 */ /* 0x000ea2000c1e1500 */
[----:B------:R-:W-:Y:S01]  /*1aa0*/  IMAD R112, R38, UR14, RZ ;  /* 0x0000000e26707c24 */ /* 0x000fe2000f8e02ff */
[----:B------:R-:W-:Y:S01]  /*1ab0*/  LOP3.LUT R214, R123, 0x7f, RZ, 0xc0, !PT ;  /* 0x0000007f7bd67812 */ /* 0x000fe200078ec0ff */
[----:B------:R-:W-:Y:S03]  /*1ac0*/  BSSY B0, `(.L_x_17054) ;  /* 0x00002db000007945 */ /* 0x000fe60003800000 */
[----:B------:R-:W-:-:S04]  /*1ad0*/  SHF.R.S32.HI R115, RZ, 0x1f, R112 ;  /* 0x0000001fff737819 */ /* 0x000fc80000011470 */
[----:B------:R-:W-:Y:S01]  /*1ae0*/  LEA.HI R115, R115, R112, RZ, 0x3 ;  /* 0x0000007073737211 */ /* 0x000fe200078f18ff */
[----:B------:R-:W-:-:S03]  /*1af0*/  IMAD.MOV.U32 R112, RZ, RZ, 0x3f800000 ;  /* 0x3f800000ff707424 */ /* 0x000fc600078e00ff */
[----:B------:R-:W-:-:S04]  /*1b00*/  LEA.HI.SX32 R214, R115, R214, 0x1d ;  /* 0x000000d673d67211 */ /* 0x000fc800078feaff */
[----:B------:R-:W-:Y:S01]  /*1b10*/  MOV R114, R214 ;  /* 0x000000d600727202 */ /* 0x000fe20000000f00 */
[----:B--2---:R-:W-:Y:S01]  /*1b20*/  @P1 IMAD.U32 R112, R218, 0x10000, RZ ;  /* 0x00010000da701824 */ /* 0x004fe200078e00ff */
[----:B------:R-:W-:Y:S06]  /*1b30*/  @!P0 BRA `(.L_x_17055) ;  /* 0x0000002c004c8947 */ /* 0x000fec0003800000 */
[----:B------:R-:W0:Y:S08]  /*1b40*/  LDC.64 R58, c[0x0][0x220] ;  /* 0x00008800ff3a7b82 */ /* 0x000e300000000a00 */
[----:B------:R-:W1:Y:S01]  /*1b50*/  LDC.64 R56, c[0x0][0x230] ;  /* 0x00008c00ff387b82 */ /* 0x000e620000000a00 */
[----:B0-----:R-:W-:-:S05]  /*1b60*/  IMAD.WIDE.U32 R58, R214, 0x10, R58 ;  /* 0x00000010d63a7825 */ /* 0x001fca00078e003a */
[----:B------:R0:W5:Y:S01]  /*1b70*/  LDG.E.128 R60, desc[UR4][R58.64] ;  /* 0x000000043a3c7981 */ /* 0x000162000c1e1d00 */
[----:B-1----:R-:W-:-:S04]  /*1b80*/  ISETP.NE.U32.AND P0, PT, R56, RZ, PT ;  /* 0x000000ff3800720c */ /* 0x002fc80003f05070 */
[----:B------:R-:W-:-:S13]  /*1b90*/  ISETP.NE.AND.EX P0, PT, R57, RZ, PT, P0 ;  /* 0x000000ff3900720c */ /* 0x000fda0003f05300 */
[----:B------:R-:W-:-:S04]  /*1ba0*/  @P0 LEA R114, P1, R214, R56, 0x5 ;  /* 0x00000038d6720211 */ /* 0x000fc800078228ff */
[----:B------:R-:W-:-:S05]  /*1bb0*/  @P0 LEA.HI.X R115, R214, R57, RZ, 0x5, P1 ;  /* 0x00000039d6730211 */ /* 0x000fca00008f2cff */
[----:B------:R0:W5:Y:S04]  /*1bc0*/  @P0 LDG.E.128 R48, desc[UR4][R114.64] ;  /* 0x0000000472300981 */ /* 0x000168000c1e1d00 */
[----:B------:R0:W5:Y:S01]  /*1bd0*/  @P0 LDG.E.128 R52, desc[UR4][R114.64+0x10] ;  /* 0x0000100472340981 */ /* 0x000162000c1e1d00 */
        /* <DEDUP_REMOVED lines=12> */
.L_x_17057:
[----:B------:R-:W-:-:S07]  /*1ca0*/  IMAD.MOV.U32 R220, RZ, RZ, R212 ;  /* 0x000000ffffdc7224 */ /* 0x000fce00078e00d4 */
.L_x_17058:
[----:B------:R-:W-:Y:S05]  /*1cb0*/  BSYNC B1 ;  /* 0x0000000000017941 */ /* 0x000fea0003800000 */
.L_x_17056:
        /* <DEDUP_REMOVED lines=16> */
.L_x_17062:
[----:B------:R-:W-:Y:S05]  /*1dc0*/  BSYNC B2 ;  /* 0x0000000000027941 */ /* 0x000fea0003800000 */
.L_x_17061:
        /* <DEDUP_REMOVED lines=44> */
.L_x_17060:
[----:B------:R-:W-:Y:S05]  /*2090*/  BSYNC B1 ;  /* 0x0000000000017941 */ /* 0x000fea0003800000 */
.L_x_17059:
[----:B------:R-:W0:Y:S01]  /*20a0*/  LDC R222, c[0x0][0x294] ;  /* 0x0000a500ffde7b82 */ /* 0x000e220000000800 */
[----:B------:R-:W-:Y:S01]  /*20b0*/  I2FP.F32.U32 R58, R220 ;  /* 0x000000dc003a7245 */ /* 0x000fe20000201000 */
[----:B------:R-:W-:Y:S01]  /*20c0*/  IMAD.MOV.U32 R223, RZ, RZ, 0x2f800000 ;  /* 0x2f800000ffdf7424 */ /* 0x000fe200078e00ff */
[----:B------:R-:W-:Y:S01]  /*20d0*/  LOP3.LUT R36, R36, 0xfffffffb, RZ, 0xc0, !PT ;  /* 0xfffffffb24247812 */ /* 0x000fe200078ec0ff */
[----:B-----5:R-:W-:Y:S01]  /*20e0*/  IMAD.U32 R115, R60, 0x10000, RZ ;  /* 0x000100003c737824 */ /* 0x020fe200078e00ff */
[----:B------:R-:W-:Y:S01]  /*20f0*/  ISETP.NE.U32.AND P0, PT, R56, RZ, PT ;  /* 0x000000ff3800720c */ /* 0x000fe20003f05070 */
[----:B------:R-:W-:Y:S01]  /*2100*/  FFMA.FTZ R59, R58, R223, 1.1641532182693481445e-10 ;  /* 0x2f0000003a3b7423 */ /* 0x000fe200000100df */
[----:B------:R-:W-:Y:S01]  /*2110*/  BSSY B1, `(.L_x_17063) ;  /* 0x0000016000017945 */ /* 0x000fe20003800000 */
[----:B------:R-:W1:Y:S01]  /*2120*/  LDC R215, c[0x0][0x298] ;  /* 0x0000a600ffd77b82 */ /* 0x000e620000000800 */
[----:B------:R-:W-:Y:S01]  /*2130*/  FMUL.FTZ R58, R115, R112 ;  /* 0x00000070733a7220 */ /* 0x000fe20000410000 */
[----:B------:R-:W-:-:S02]  /*2140*/  ISETP.NE.AND.EX P0, PT, R57, RZ, PT, P0 ;  /* 0x000000ff3900720c */ /* 0x000fc40003f05300 */
[----:B------:R-:W-:Y:S02]  /*2150*/  PRMT R60, R60, 0x7632, R60 ;  /* 0x000076323c3c7816 */ /* 0x000fe4000000003c */
[----:B------:R-:W-:Y:S02]  /*2160*/  IADD3 R114, R218, 0x1, RZ ;  /* 0x00000001da727810 */ /* 0x000fe40007ffe0ff */
        /* <DEDUP_REMOVED lines=15> */
.L_x_17064:
[----:B------:R-:W-:-:S07]  /*2260*/  IMAD.MOV.U32 R57, RZ, RZ, R212 ;  /* 0x000000ffff397224 */ /* 0x000fce00078e00d4 */
.L_x_17065:
[----:B------:R-:W-:Y:S05]  /*2270*/  BSYNC B1 ;  /* 0x0000000000017941 */ /* 0x000fea0003800000 */
.L_x_17063:
        /* <DEDUP_REMOVED lines=16> */
.L_x_17069:
[----:B------:R-:W-:Y:S05]  /*2380*/  BSYNC B2 ;  /* 0x0000000000027941 */ /* 0x000fea0003800000 */
.L_x_17068:
        /* <DEDUP_REMOVED lines=44> */
.L_x_17067:
[----:B------:R-:W-:Y:S05]  /*2650*/  BSYNC B1 ;  /* 0x0000000000017941 */ /* 0x000fea0003800000 */
.L_x_17066:
[----:B------:R-:W-:Y:S01]  /*2660*/  I2FP.F32.U32 R58, R57 ;  /* 0x00000039003a7245 */ /* 0x000fe20000201000 */
[----:B------:R-:W-:Y:S01]  /*2670*/  BSSY B1, `(.L_x_17070) ;  /* 0x0000016000017945 */ /* 0x000fe20003800000 */
[----:B------:R-:W-:Y:S01]  /*2680*/  SHF.L.U32 R59, R60, 0x10, RZ ;  /* 0x000000103c3b7819 */ /* 0x000fe200000006ff */
[----:B------:R-:W-:Y:S01]  /*2690*/  VIADD R218, R114, 0x1 ;  /* 0x0000000172da7836 */ /* 0x000fe20000000000 */
[----:B------:R-:W-:Y:S01]  /*26a0*/  LOP3.LUT R36, R36, 0xfffffffd, RZ, 0xc0, !PT ;  /* 0xfffffffd24247812 */ /* 0x000fe200078ec0ff */
[----:B------:R-:W-:Y:S02]  /*26b0*/  FFMA.FTZ R57, R58, R223, 1.1641532182693481445e-10 ;  /* 0x2f0000003a397423 */ /* 0x000fe400000100df */
[----:B------:R-:W-:-:S03]  /*26c0*/  FMUL.FTZ R58, R59, R112 ;  /* 0x000000703b3a7220 */ /* 0x000fc60000410000 */
        /* <DEDUP_REMOVED lines=15> */
.L_x_17071:
[----:B------:R-:W-:-:S07]  /*27c0*/  IMAD.MOV.U32 R60, RZ, RZ, R212 ;  /* 0x000000ffff3c7224 */ /* 0x000fce00078e00d4 */
.L_x_17072:
[----:B------:R-:W-:Y:S05]  /*27d0*/  BSYNC B1 ;  /* 0x0000000000017941 */ /* 0x000fea0003800000 */
.L_x_17070:
        /* <DEDUP_REMOVED lines=16> */
.L_x_17076:
[----:B------:R-:W-:Y:S05]  /*28e0*/  BSYNC B2 ;  /* 0x0000000000027941 */ /* 0x000fea0003800000 */
.L_x_17075:
        /* <DEDUP_REMOVED lines=44> */
.L_x_17074:
[----:B------:R-:W-:Y:S05]  /*2bb0*/  BSYNC B1 ;  /* 0x0000000000017941 */ /* 0x000fea0003800000 */
.L_x_17073:
        /* <DEDUP_REMOVED lines=21> */
.L_x_17078:
[----:B------:R-:W-:-:S07]  /*2d10*/  MOV R209, R212 ;  /* 0x000000d400d17202 */ /* 0x000fce0000000f00 */
.L_x_17079:
[----:B------:R-:W-:Y:S05]  /*2d20*/  BSYNC B1 ;  /* 0x0000000000017941 */ /* 0x000fea0003800000 */
.L_x_17077:
        /* <DEDUP_REMOVED lines=16> */
.L_x_17083:
[----:B------:R-:W-:Y:S05]  /*2e30*/  BSYNC B2 ;  /* 0x0000000000027941 */ /* 0x000fea0003800000 */
.L_x_17082:
        /* <DEDUP_REMOVED lines=44> */
.L_x_17081:
[----:B------:R-:W-:Y:S05]  /*3100*/  BSYNC B1 ;  /* 0x0000000000017941 */ /* 0x000fea0003800000 */
.L_x_17080:
        /* <DEDUP_REMOVED lines=20> */
.L_x_17085:
[----:B------:R-:W-:-:S07]  /*3250*/  IMAD.MOV.U32 R209, RZ, RZ, R212 ;  /* 0x000000ffffd17224 */ /* 0x000fce00078e00d4 */
.L_x_17086:
[----:B------:R-:W-:Y:S05]  /*3260*/  BSYNC B1 ;  /* 0x0000000000017941 */ /* 0x000fea0003800000 */
.L_x_17084:
        /* <DEDUP_REMOVED lines=16> */
.L_x_17090:
[----:B------:R-:W-:Y:S05]  /*3370*/  BSYNC B2 ;  /* 0x0000000000027941 */ /* 0x000fea0003800000 */
.L_x_17089:
        /* <DEDUP_REMOVED lines=44> */
.L_x_17088:
[----:B------:R-:W-:Y:S05]  /*3640*/  BSYNC B1 ;  /* 0x0000000000017941 */ /* 0x000fea0003800000 */
.L_x_17087:
        /* <DEDUP_REMOVED lines=21> */
.L_x_17092:
[----:B------:R-:W-:-:S07]  /*37a0*/  IMAD.MOV.U32 R61, RZ, RZ, R212 ;  /* 0x000000ffff3d7224 */ /* 0x000fce00078e00d4 */
.L_x_17093:
[----:B------:R-:W-:Y:S05]  /*37b0*/  BSYNC B1 ;  /* 0x0000000000017941 */ /* 0x000fea0003800000 */
.L_x_17091:
        /* <DEDUP_REMOVED lines=16> */
.L_x_17097:
[----:B------:R-:W-:Y:S05]  /*38c0*/  BSYNC B2 ;  /* 0x0000000000027941 */ /* 0x000fea0003800000 */
.L_x_17096:
        /* <DEDUP_REMOVED lines=44> */
.L_x_17095:
[----:B------:R-:W-:Y:S05]  /*3b90*/  BSYNC B1 ;  /* 0x0000000000017941 */ /* 0x000fea0003800000 */
.L_x_17094:
        /* <DEDUP_REMOVED lines=20> */
.L_x_17099:
[----:B------:R-:W-:-:S07]  /*3ce0*/  MOV R62, R212 ;  /* 0x000000d4003e7202 */ /* 0x000fce0000000f00 */
.L_x_17100:
[----:B------:R-:W-:Y:S05]  /*3cf0*/  BSYNC B1 ;  /* 0x0000000000017941 */ /* 0x000fea0003800000 */
.L_x_17098:
        /* <DEDUP_REMOVED lines=16> */
.L_x_17104:
[----:B------:R-:W-:Y:S05]  /*3e00*/  BSYNC B2 ;  /* 0x0000000000027941 */ /* 0x000fea0003800000 */
.L_x_17103:
        /* <DEDUP_REMOVED lines=44> */
.L_x_17102:
[----:B------:R-:W-:Y:S05]  /*40d0*/  BSYNC B1 ;  /* 0x0000000000017941 */ /* 0x000fea0003800000 */
.L_x_17101:
[----:B------:R-:W-:Y:S01]  /*40e0*/  I2FP.F32.U32 R62, R62 ;  /* 0x0000003e003e7245 */ /* 0x000fe20000201000 */
[C---:B------:R-:W-:Y:S01]  /*40f0*/  IMAD.U32 R209, R63.reuse, 0x10000, RZ ;  /* 0x000100003fd17824 */ /* 0x040fe200078e00ff */
[----:B------:R-:W-:Y:S01]  /*4100*/  ISETP.NE.AND P6, PT, R114, 0x1, PT ;  /* 0x000000017200780c */ /* 0x000fe20003fc5270 */
[----:B------:R-:W-:Y:S01]  /*4110*/  BSSY B1, `(.L_x_17105) ;  /* 0x0000013000017945 */ /* 0x000fe20003800000 */
[----:B------:R-:W-:Y:S01]  /*4120*/  PRMT R63, R63, 0x7632, R63 ;  /* 0x000076323f3f7816 */ /* 0x000fe2000000003f */
        /* <DEDUP_REMOVED lines=16> */
.L_x_17106:
[----:B------:R-:W-:-:S07]  /*4230*/  IMAD.MOV.U32 R226, RZ, RZ, R212 ;  /* 0x000000ffffe27224 */ /* 0x000fce00078e00d4 */
.L_x_17107:
[----:B------:R-:W-:Y:S05]  /*4240*/  BSYNC B1 ;  /* 0x0000000000017941 */ /* 0x000fea0003800000 */
.L_x_17105:
        /* <DEDUP_REMOVED lines=18> */
.L_x_17111:
[----:B------:R-:W-:Y:S05]  /*4370*/  BSYNC B2 ;  /* 0x0000000000027941 */ /* 0x000fea0003800000 */
.L_x_17110:
        /* <DEDUP_REMOVED lines=44> */
.L_x_17109:
[----:B------:R-:W-:Y:S05]  /*4640*/  BSYNC B1 ;  /* 0x0000000000017941 */ /* 0x000fea0003800000 */
.L_x_17108:
[----:B------:R-:W-:Y:S02]  /*4650*/  SEL R220, RZ, 0x1, P1 ;  /* 0x00000001ffdc7807 */ /* 0x000fe40000800000 */
[----:B------:R-:W-:Y:S02]  /*4660*/  LEA R224, P1, R214, UR8, 0x5 ;  /* 0x00000008d6e07c11 */ /* 0x000fe4000f8228ff */
[----:B------:R-:W-:Y:S01]  /*4670*/  I2FP.F32.U32 R114, R226 ;  /* 0x000000e200727245 */ /* 0x000fe20000201000 */
[----:B------:R-:W-:Y:S01]  /*4680*/  IMAD.WIDE.U32 R220, R220, 0x10000, RZ ;  /* 0x00010000dcdc7825 */ /* 0x000fe200078e00ff */
[----:B------:R-:W-:Y:S02]  /*4690*/  SHF.L.U32 R63, R63, 0x10, RZ ;  /* 0x000000103f3f7819 */ /* 0x000fe400000006ff */
[----:B------:R-:W-:Y:S01]  /*46a0*/  LEA.HI.X R225, R214, UR9, RZ, 0x5, P1 ;  /* 0x00000009d6e17c11 */ /* 0x000fe200088f2cff */
[----:B------:R-:W-:Y:S01]  /*46b0*/  FFMA.FTZ R223, R114, R223, 1.1641532182693481445e-10 ;  /* 0x2f00000072df7423 */ /* 0x000fe200000100df */
[----:B------:R-:W-:Y:S01]  /*46c0*/  LEA R218, P1, R214, UR10, 0x3 ;  /* 0x0000000ad6da7c11 */ /* 0x000fe2000f8218ff */
[----:B------:R-:W-:Y:S01]  /*46d0*/  FMUL.FTZ R114, R63, R112 ;  /* 0x000000703f727220 */ /* 0x000fe20000410000 */
[----:B------:R-:W-:Y:S01]  /*46e0*/  SEL R233, RZ, 0x10000, P5 ;  /* 0x00010000ffe97807 */ /* 0x000fe20002800000 */
[----:B------:R0:W-:Y:S01]  /*46f0*/  STG.E.128 desc[UR4][R224.64], R56 ;  /* 0x00000038e0007986 */ /* 0x0001e2000c101d04 */
[----:B------:R-:W-:Y:S01]  /*4700*/  LOP3.LUT P5, RZ, R36, 0x2, RZ, 0xc0, !PT ;  /* 0x0000000224ff7812 */ /* 0x000fe200078ac0ff */
[----:B------:R-:W-:Y:S01]  /*4710*/  FMUL.FTZ R114, R114, R215 ;  /* 0x000000d772727220 */ /* 0x000fe20000410000 */
[----:B------:R-:W-:-:S02]  /*4720*/  LEA.HI.X R219, R214, UR11, RZ, 0x3, P1 ;  /* 0x0000000bd6db7c11 */ /* 0x000fc400088f1cff */
[----:B------:R-:W-:Y:S02]  /*4730*/  FSETP.GTU.FTZ.AND P1, PT, R223, R222, PT ;  /* 0x000000dedf00720b */ /* 0x000fe40003f3c000 */
[----:B------:R-:W-:Y:S02]  /*4740*/  SEL R115, RZ, 0x1, P2 ;  /* 0x00000001ff737807 */ /* 0x000fe40001000000 */
[----:B------:R-:W-:Y:S02]  /*4750*/  SEL R227, RZ, 0x1, P5 ;  /* 0x00000001ffe37807 */ /* 0x000fe40002800000 */
[----:B------:R-:W-:Y:S01]  /*4760*/  SEL R228, RZ, 0x100, P4 ;  /* 0x00000100ffe47807 */ /* 0x000fe20002000000 */
[----:B------:R-:W-:Y:S01]  /*4770*/  IMAD.WIDE.U32 R222, R115, 0x1000000, RZ ;  /* 0x0100000073de7825 */ /* 0x000fe200078e00ff */
[----:B------:R-:W-:Y:S02]  /*4780*/  SEL R215, RZ, 0x1000000, P1 ;  /* 0x01000000ffd77807 */ /* 0x000fe40000800000 */
[----:B------:R-:W-:Y:S01]  /*4790*/  FSEL R63, R114, RZ, !P1 ;  /* 0x000000ff723f7208 */ /* 0x000fe20004800000 */
[----:B------:R-:W-:Y:S01]  /*47a0*/  IMAD.WIDE.U32 R114, R227, 0x100, RZ ;  /* 0x00000100e3727825 */ /* 0x000fe200078e00ff */
[----:B------:R-:W-:-:S02]  /*47b0*/  LOP3.LUT P6, RZ, R36, 0x4, RZ, 0xc0, !PT ;  /* 0x0000000424ff7812 */ /* 0x000fc400078cc0ff */
[----:B------:R-:W-:Y:S01]  /*47c0*/  SEL R231, RZ, 0x1, P3 ;  /* 0x00000001ffe77807 */ /* 0x000fe20001800000 */
[----:B------:R-:W-:Y:S01]  /*47d0*/  @P0 FADD.FTZ R63, R55, R63 ;  /* 0x0000003f373f0221 */ /* 0x000fe20000010000 */
[----:B------:R-:W-:Y:S02]  /*47e0*/  LOP3.LUT R215, R228, R215, R233, 0xfe, !PT ;  /* 0x000000d7e4d77212 */ /* 0x000fe400078efee9 */
[----:B------:R-:W-:Y:S02]  /*47f0*/  SEL R229, RZ, 0x1, P6 ;  /* 0x00000001ffe57807 */ /* 0x000fe40003000000 */
[----:B------:R-:W-:Y:S01]  /*4800*/  LOP3.LUT R220, R114, R222, R220, 0xfe, !PT ;  /* 0x000000de72dc7212 */ /* 0x000fe200078efedc */
[----:B------:R0:W-:Y:S01]  /*4810*/  STG.E.128 desc[UR4][R224.64+0x10], R60 ;  /* 0x0000103ce0007986 */ /* 0x0001e2000c101d04 */
[----:B------:R-:W-:Y:S01]  /*4820*/  LOP3.LUT R223, R223, R215, R231, 0xfe, !PT ;  /* 0x000000d7dfdf7212 */ /* 0x000fe200078efee7 */
[----:B------:R-:W-:Y:S01]  /*4830*/  VIADD R114, R214, 0x80 ;  /* 0x00000080d6727836 */ /* 0x000fe20000000000 */
[----:B------:R-:W-:-:S02]  /*4840*/  LOP3.LUT R220, R220, R229, RZ, 0xfc, !PT ;  /* 0x000000e5dcdc7212 */ /* 0x000fc400078efcff */
[----:B------:R-:W-:-:S05]  /*4850*/  LOP3.LUT R221, R115, R223, R221, 0xfe, !PT ;  /* 0x000000df73dd7212 */ /* 0x000fca00078efedd */
[----:B------:R0:W-:Y:S02]  /*4860*/  STG.E.64 desc[UR4][R218.64], R220 ;  /* 0x000000dcda007986 */ /* 0x0001e4000c101b04 */
.L_x_17055:
[----:B------:R-:W-:Y:S05]  /*4870*/  BSYNC B0 ;  /* 0x0000000000007941 */ /* 0x000fea0003800000 */
.L_x_17054:
[----:B------:R-:W-:Y:S01]  /*4880*/  LOP3.LUT P0, RZ, R36, 0x400, RZ, 0xc0, !PT ;  /* 0x0000040024ff7812 */ /* 0x000fe2000780c0ff */
[----:B------:R-:W-:-:S12]  /*4890*/  BSSY B0, `(.L_x_17112) ;  /* 0x00002d5000007945 */ /* 0x000fd80003800000 */
[----:B------:R-:W-:Y:S05]  /*48a0*/  @!P0 BRA `(.L_x_17113) ;  /* 0x0000002c004c8947 */ /* 0x000fea0003800000 */
[----:B------:R-:W1:Y:S08]  /*48b0*/  LDC.64 R66, c[0x0][0x220] ;  /* 0x00008800ff427b82 */ /* 0x000e700000000a00 */
[----:B------:R-:W2:Y:S01]  /*48c0*/  LDC.64 R64, c[0x0][0x230] ;  /* 0x00008c00ff407b82 */ /* 0x000ea20000000a00 */
[----:B-1----:R-:W-:-:S05]  /*48d0*/  IMAD.WIDE.U32 R66, R114, 0x10, R66 ;  /* 0x0000001072427825 */ /* 0x002fca00078e0042 */
[----:B------:R1:W5:Y:S01]  /*48e0*/  LDG.E.128 R68, desc[UR4][R66.64] ;  /* 0x0000000442447981 */ /* 0x000362000c1e1d00 */
[----:B--2---:R-:W-:-:S04]  /*48f0*/  ISETP.NE.U32.AND P0, PT, R64, RZ, PT ;  /* 0x000000ff4000720c */ /* 0x004fc80003f05070 */
[----:B------:R-:W-:-:S13]  /*4900*/  ISETP.NE.AND.EX P0, PT, R65, RZ, PT, P0 ;  /* 0x000000ff4100720c */ /* 0x000fda0003f05300 */
[----:B0-----:R-:W-:-:S04]  /*4910*/  @P0 LEA R218, P1, R114, R64, 0x5 ;  /* 0x0000004072da0211 */ /* 0x001fc800078228ff */
[----:B------:R-:W-:-:S05]  /*4920*/  @P0 LEA.HI.X R219, R114, R65, RZ, 0x5, P1 ;  /* 0x0000004172db0211 */ /* 0x000fca00008f2cff */
[----:B------:R1:W5:Y:S04]  /*4930*/  @P0 LDG.E.128 R48, desc[UR4][R218.64] ;  /* 0x00000004da300981 */ /* 0x000368000c1e1d00 */
[----:B------:R1:W5:Y:S01]  /*4940*/  @P0 LDG.E.128 R52, desc[UR4][R218.64+0x10] ;  /* 0x00001004da340981 */ /* 0x000362000c1e1d00 */
        /* <DEDUP_REMOVED lines=12> */
.L_x_17115:
[----:B------:R-:W-:-:S07]  /*4a10*/  MOV R222, R212 ;  /* 0x000000d400de7202 */ /* 0x000fce0000000f00 */
.L_x_17116:
[----:B------:R-:W-:Y:S05]  /*4a20*/  BSYNC B1 ;  /* 0x0000000000017941 */ /* 0x000fea0003800000 */
.L_x_17114:
        /* <DEDUP_REMOVED lines=16> */
.L_x_17120:
[----:B------:R-:W-:Y:S05]  /*4b30*/  BSYNC B2 ;  /* 0x0000000000027941 */ /* 0x000fea0003800000 */
.L_x_17119:
        /* <DEDUP_REMOVED lines=44> */
.L_x_17118:
[----:B------:R-:W-:Y:S05]  /*4e00*/  BSYNC B1 ;  /* 0x0000000000017941 */ /* 0x000fea0003800000 */
.L_x_17117:
[----:B------:R-:W0:Y:S01]  /*4e10*/  LDC R215, c[0x0][0x294] ;  /* 0x0000a500ffd77b82 */ /* 0x000e220000000800 */
[----:B------:R-:W-:Y:S01]  /*4e20*/  I2FP.F32.U32 R67, R222 ;  /* 0x000000de00437245 */ /* 0x000fe20000201000 */
[----:B------:R-:W-:Y:S01]  /*4e30*/  IMAD.MOV.U32 R224, RZ, RZ, 0x2f800000 ;  /* 0x2f800000ffe07424 */ /* 0x000fe200078e00ff */
[----:B-----5:R-:W-:Y:S01]  /*4e40*/  SHF.L.U32 R209, R68, 0x10, RZ ;  /* 0x0000001044d17819 */ /* 0x020fe200000006ff */
[----:B------:R-:W-:Y:S01]  /*4e50*/  BSSY B1, `(.L_x_17121) ;  /* 0x0000019000017945 */ /* 0x000fe20003800000 */
[----:B------:R-:W-:Y:S01]  /*4e60*/  LOP3.LUT R36, R36, 0xfffffffb, RZ, 0xc0, !PT ;  /* 0xfffffffb24247812 */ /* 0x000fe200078ec0ff */
[----:B------:R-:W-:Y:S01]  /*4e70*/  FFMA.FTZ R66, R67, R224, 1.1641532182693481445e-10 ;  /* 0x2f00000043427423 */ /* 0x000fe200000100e0 */
[----:B------:R-:W-:Y:S01]  /*4e80*/  ISETP.NE.U32.AND P0, PT, R64, RZ, PT ;  /* 0x000000ff4000720c */ /* 0x000fe20003f05070 */
[----:B------:R-:W1:Y:S01]  /*4e90*/  LDC R115, c[0x0][0x298] ;  /* 0x0000a600ff737b82 */ /* 0x000e620000000800 */
[----:B------:R-:W-:Y:S01]  /*4ea0*/  FMUL.FTZ R218, R209, R112 ;  /* 0x00000070d1da7220 */ /* 0x000fe20000410000 */
[----:B------:R-:W-:Y:S01]  /*4eb0*/  PRMT R68, R68, 0x7632, R68 ;  /* 0x0000763244447816 */ /* 0x000fe20000000044 */
[----:B------:R-:W-:Y:S01]  /*4ec0*/  VIADD R209, R220, 0x1 ;  /* 0x00000001dcd17836 */ /* 0x000fe20000000000 */
[----:B------:R-:W-:-:S02]  /*4ed0*/  ISETP.NE.AND.EX P0, PT, R65, RZ, PT, P0 ;  /* 0x000000ff4100720c */ /* 0x000fc40003f05300 */
        /* <DEDUP_REMOVED lines=15> */
.L_x_17122:
[----:B------:R-:W-:-:S07]  /*4fd0*/  IMAD.MOV.U32 R65, RZ, RZ, R212 ;  /* 0x000000ffff417224 */ /* 0x000fce00078e00d4 */
.L_x_17123:
[----:B------:R-:W-:Y:S05]  /*4fe0*/  BSYNC B1 ;  /* 0x0000000000017941 */ /* 0x000fea0003800000 */
.L_x_17121:
        /* <DEDUP_REMOVED lines=16> */
.L_x_17127:
[----:B------:R-:W-:Y:S05]  /*50f0*/  BSYNC B2 ;  /* 0x0000000000027941 */ /* 0x000fea0003800000 */
.L_x_17126:
        /* <DEDUP_REMOVED lines=44> */
.L_x_17125:
[----:B------:R-:W-:Y:S05]  /*53c0*/  BSYNC B1 ;  /* 0x0000000000017941 */ /* 0x000fea0003800000 */
.L_x_17124:
        /* <DEDUP_REMOVED lines=22> */
.L_x_17129:
[----:B------:R-:W-:-:S07]  /*5530*/  MOV R68, R212 ;  /* 0x000000d400447202 */ /* 0x000fce0000000f00 */
.L_x_17130:
[----:B------:R-:W-:Y:S05]  /*5540*/  BSYNC B1 ;  /* 0x0000000000017941 */ /* 0x000fea0003800000 */
.L_x_17128:
        /* <DEDUP_REMOVED lines=16> */
.L_x_17134:
[----:B------:R-:W-:Y:S05]  /*5650*/  BSYNC B2 ;  /* 0x0000000000027941 */ /* 0x000fea0003800000 */
.L_x_17133:
        /* <DEDUP_REMOVED lines=44> */
.L_x_17132:
[----:B------:R-:W-:Y:S05]  /*5920*/  BSYNC B1 ;  /* 0x0000000000017941 */ /* 0x000fea0003800000 */
.L_x_17131:
        /* <DEDUP_REMOVED lines=21> */
.L_x_17136:
[----:B------:R-:W-:-:S07]  /*5a80*/  IMAD.MOV.U32 R209, RZ, RZ, R212 ;  /* 0x000000ffffd17224 */ /* 0x000fce00078e00d4 */
.L_x_17137:
[----:B------:R-:W-:Y:S05]  /*5a90*/  BSYNC B1 ;  /* 0x0000000000017941 */ /* 0x000fea0003800000 */
.L_x_17135:
        /* <DEDUP_REMOVED lines=16> */
.L_x_17141:
[----:B------:R-:W-:Y:S05]  /*5ba0*/  BSYNC B2 ;  /* 0x0000000000027941 */ /* 0x000fea0003800000 */
.L_x_17140:
        /* <DEDUP_REMOVED lines=41> */
[----:B------:R-:W-:Y:S01]  /*5e40*/  MOV R212, R220 ;  /* 0x000000dc00d47202 */ /* 0x000fe20000000f00 */
[----:B------:R-:W-:Y:S01]  /*5e50*/  IMAD.MOV.U32 R210, RZ, RZ, R68 ;  /* 0x000000ffffd27224 */ /* 0x000fe200078e0044 */
[----:B------:R-:W-:-:S07]  /*5e60*/  LOP3.LUT R207, R69, R218, R204, 0x96, !PT ;  /* 0x000000da45cf7212 */ /* 0x000fce00078e96cc */
.L_x_17139:
[----:B------:R-:W-:Y:S05]  /*5e70*/  BSYNC B1 ;  /* 0x0000000000017941 */ /* 0x000fea0003800000 */
.L_x_17138:
        /* <DEDUP_REMOVED lines=20> */
.L_x_17143:
[----:B------:R-:W-:-:S07]  /*5fc0*/  IMAD.MOV.U32 R209, RZ, RZ, R212 ;  /* 0x000000ffffd17224 */ /* 0x000fce00078e00d4 */
.L_x_17144:
[----:B------:R-:W-:Y:S05]  /*5fd0*/  BSYNC B1 ;  /* 0x0000000000017941 */ /* 0x000fea0003800000 */
.L_x_17142:
        /* <DEDUP_REMOVED lines=16> */
.L_x_17148:
[----:B------:R-:W-:Y:S05]  /*60e0*/  BSYNC B2 ;  /* 0x0000000000027941 */ /* 0x000fea0003800000 */
.L_x_17147:
        /* <DEDUP_REMOVED lines=44> */
.L_x_17146:
[----:B------:R-:W-:Y:S05]  /*63b0*/  BSYNC B1 ;  /* 0x0000000000017941 */ /* 0x000fea0003800000 */
.L_x_17145:
        /* <DEDUP_REMOVED lines=21> */
.L_x_17150:
[----:B------:R-:W-:-:S07]  /*6510*/  MOV R69, R212 ;  /* 0x000000d400457202 */ /* 0x000fce0000000f00 */
.L_x_17151:
[----:B------:R-:W-:Y:S05]  /*6520*/  BSYNC B1 ;  /* 0x0000000000017941 */ /* 0x000fea0003800000 */
.L_x_17149:
        /* <DEDUP_REMOVED lines=16> */
.L_x_17155:
[----:B------:R-:W-:Y:S05]  /*6630*/  BSYNC B2 ;  /* 0x0000000000027941 */ /* 0x000fea0003800000 */
.L_x_17154:
        /* <DEDUP_REMOVED lines=44> */
.L_x_17153:
[----:B------:R-:W-:Y:S05]  /*6900*/  BSYNC B1 ;  /* 0x0000000000017941 */ /* 0x000fea0003800000 */
.L_x_17152:
        /* <DEDUP_REMOVED lines=20> */
.L_x_17157:
[----:B------:R-:W-:-:S07]  /*6a50*/  IMAD.MOV.U32 R70, RZ, RZ, R212 ;  /* 0x000000ffff467224 */ /* 0x000fce00078e00d4 */
.L_x_17158:
[----:B------:R-:W-:Y:S05]  /*6a60*/  BSYNC B1 ;  /* 0x0000000000017941 */ /* 0x000fea0003800000 */
.L_x_17156:
        /* <DEDUP_REMOVED lines=16> */
.L_x_17162:
[----:B------:R-:W-:Y:S05]  /*6b70*/  BSYNC B2 ;  /* 0x0000000000027941 */ /* 0x000fea0003800000 */
.L_x_17161:
        /* <DEDUP_REMOVED lines=44> */
.L_x_17160:
[----:B------:R-:W-:Y:S05]  /*6e40*/  BSYNC B1 ;  /* 0x0000000000017941 */ /* 0x000fea0003800000 */
.L_x_17159:
[----:B------:R-:W-:Y:S01]  /*6e50*/  I2FP.F32.U32 R209, R70 ;  /* 0x0000004600d17245 */ /* 0x000fe20000201000 */
[----:B------:R-:W-:Y:S01]  /*6e60*/  BSSY B1, `(.L_x_17163) ;  /* 0x0000015000017945 */ /* 0x000fe20003800000 */
[----:B------:R-:W-:Y:S02]  /*6e70*/  SHF.L.U32 R219, R71, 0x10, RZ ;  /* 0x0000001047db7819 */ /* 0x000fe400000006ff */
[C---:B------:R-:W-:Y:S01]  /*6e80*/  ISETP.NE.AND P6, PT, R220.reuse, 0x1, PT ;  /* 0x00000001dc00780c */ /* 0x040fe20003fc5270 */
[----:B------:R-:W-:Y:S01]  /*6e90*/  FFMA.FTZ R70, R209, R224, 1.1641532182693481445e-10 ;  /* 0x2f000000d1467423 */ /* 0x000fe200000100e0 */
[----:B------:R-:W-:Y:S01]  /*6ea0*/  PRMT R71, R71, 0x7632, R71 ;  /* 0x0000763247477816 */ /* 0x000fe20000000047 */
[----:B------:R-:W-:Y:S01]  /*6eb0*/  FMUL.FTZ R218, R219, R112 ;  /* 0x00000070dbda7220 */ /* 0x000fe20000410000 */
[----:B------:R-:W-:Y:S02]  /*6ec0*/  VIADD R209, R220, 0x1 ;  /* 0x00000001dcd17836 */ /* 0x000fe40000000000 */
        /* <DEDUP_REMOVED lines=13> */
.L_x_17164:
[----:B------:R-:W-:-:S07]  /*6fa0*/  IMAD.MOV.U32 R225, RZ, RZ, R212 ;  /* 0x000000ffffe17224 */ /* 0x000fce00078e00d4 */
.L_x_17165:
[----:B------:R-:W-:Y:S05]  /*6fb0*/  BSYNC B1 ;  /* 0x0000000000017941 */ /* 0x000fea0003800000 */
.L_x_17163:
        /* <DEDUP_REMOVED lines=18> */
.L_x_17169:
[----:B------:R-:W-:Y:S05]  /*70e0*/  BSYNC B2 ;  /* 0x0000000000027941 */ /* 0x000fea0003800000 */
.L_x_17168:
[----:B------:R-:W-:Y:S01]  /*70f0*/  IMAD.HI.U32 R207, R122, -0x326172a9, RZ ;  /* 0xcd9e8d577acf7827 */ /* 0x000fe200078e00ff */
[----:B------:R-:W-:-:S03]  /*7100*/  LOP3.LUT R209, R209, R208, R217, 0x96, !PT ;  /* 0x000000d0d1d17212 */ /* 0x000fc600078e96d9 */
[----:B------:R-:W-:Y:S01]  /*7110*/  IMAD R221, R122, -0x326172a9, RZ ;  /* 0xcd9e8d577add7824 */ /* 0x000fe200078e02ff */
[----:B------:R-:W-:Y:S01]  /*7120*/  LOP3.LUT R207, R207, R120, R216, 0x96, !PT ;  /* 0x00000078cfcf7212 */ /* 0x000fe200078e96d8 */
[----:B------:R-:W-:Y:S01]  /*7130*/  IMAD.WIDE.U32 R218, R209, -0x326172a9, RZ ;  /* 0xcd9e8d57d1da7825 */ /* 0x000fe200078e00ff */
[----:B------:R-:W-:-:S03]  /*7140*/  HFMA2.MMA R209, -RZ, RZ, 0, 0 ;  /* 0x00000000ffd17435 */ /* 0x000fc600000001ff */
        /* <DEDUP_REMOVED lines=38> */
.L_x_17167:
[----:B------:R-:W-:Y:S05]  /*73b0*/  BSYNC B1 ;  /* 0x0000000000017941 */ /* 0x000fea0003800000 */
.L_x_17166:
[----:B------:R-:W-:Y:S01]  /*73c0*/  SEL R223, RZ, 0x1, P1 ;  /* 0x00000001ffdf7807 */ /* 0x000fe20000800000 */
[----:B------:R-:W-:Y:S01]  /*73d0*/  IMAD.U32 R71, R71, 0x10000, RZ ;  /* 0x0001000047477824 */ /* 0x000fe200078e00ff */
[C---:B------:R-:W-:Y:S02]  /*73e0*/  LEA R226, P1, R114.reuse, UR8, 0x5 ;  /* 0x0000000872e27c11 */ /* 0x040fe4000f8228ff */
[----:B------:R-:W-:Y:S01]  /*73f0*/  I2FP.F32.U32 R221, R225 ;  /* 0x000000e100dd7245 */ /* 0x000fe20000201000 */
[----:B------:R-:W-:Y:S01]  /*7400*/  FMUL.FTZ R220, R71, R112 ;  /* 0x0000007047dc7220 */ /* 0x000fe20000410000 */
[C---:B------:R-:W-:Y:S02]  /*7410*/  LEA.HI.X R227, R114.reuse, UR9, RZ, 0x5, P1 ;  /* 0x0000000972e37c11 */ /* 0x040fe400088f2cff */
[----:B------:R-:W-:Y:S01]  /*7420*/  LEA R218, P1, R114, UR10, 0x3 ;  /* 0x0000000a72da7c11 */ /* 0x000fe2000f8218ff */
[----:B------:R-:W-:Y:S01]  /*7430*/  FFMA.FTZ R224, R221, R224, 1.1641532182693481445e-10 ;  /* 0x2f000000dde07423 */ /* 0x000fe200000100e0 */
[----:B------:R-:W-:Y:S01]  /*7440*/  SEL R233, RZ, 0x10000, P5 ;  /* 0x00010000ffe97807 */ /* 0x000fe20002800000 */
[----:B------:R-:W-:Y:S01]  /*7450*/  FMUL.FTZ R220, R220, R115 ;  /* 0x00000073dcdc7220 */ /* 0x000fe20000410000 */
[----:B------:R-:W-:Y:S01]  /*7460*/  LOP3.LUT P5, RZ, R36, 0x2, RZ, 0xc0, !PT ;  /* 0x0000000224ff7812 */ /* 0x000fe200078ac0ff */
[----:B------:R1:W-:Y:S01]  /*7470*/  STG.E.128 desc[UR4][R226.64], R64 ;  /* 0x00000040e2007986 */ /* 0x0003e2000c101d04 */
[C---:B------:R-:W-:Y:S01]  /*7480*/  LEA.HI.X R219, R114.reuse, UR11, RZ, 0x3, P1 ;  /* 0x0000000b72db7c11 */ /* 0x040fe200088f1cff */
[----:B------:R-:W-:Y:S01]  /*7490*/  VIADD R114, R114, 0x80 ;  /* 0x0000008072727836 */ /* 0x000fe20000000000 */
[----:B------:R-:W-:-:S02]  /*74a0*/  FSETP.GTU.FTZ.AND P1, PT, R224, R215, PT ;  /* 0x000000d7e000720b */ /* 0x000fc40003f3c000 */
        /* <DEDUP_REMOVED lines=9> */
[----:B------:R-:W-:Y:S01]  /*7540*/  IMAD.WIDE.U32 R220, R228, 0x100, RZ ;  /* 0x00000100e4dc7825 */ /* 0x000fe200078e00ff */
[----:B------:R-:W-:-:S03]  /*7550*/  LOP3.LUT R115, R230, R115, R233, 0xfe, !PT ;  /* 0x00000073e6737212 */ /* 0x000fc600078efee9 */
[----:B------:R-:W-:Y:S01]  /*7560*/  @P0 FADD.FTZ R71, R55, R71 ;  /* 0x0000004737470221 */ /* 0x000fe20000010000 */
[----:B------:R-:W-:Y:S02]  /*7570*/  SEL R229, RZ, 0x1, P6 ;  /* 0x00000001ffe57807 */ /* 0x000fe40003000000 */
[----:B------:R-:W-:Y:S02]  /*7580*/  LOP3.LUT R220, R220, R224, R222, 0xfe, !PT ;  /* 0x000000e0dcdc7212 */ /* 0x000fe400078efede */
[----:B------:R-:W-:Y:S01]  /*7590*/  LOP3.LUT R225, R225, R115, R231, 0xfe, !PT ;  /* 0x00000073e1e17212 */ /* 0x000fe200078efee7 */
[----:B------:R1:W-:Y:S01]  /*75a0*/  STG.E.128 desc[UR4][R226.64+0x10], R68 ;  /* 0x00001044e2007986 */ /* 0x0003e2000c101d04 */
[----:B------:R-:W-:Y:S02]  /*75b0*/  LOP3.LUT R220, R220, R229, RZ, 0xfc, !PT ;  /* 0x000000e5dcdc7212 */ /* 0x000fe400078efcff */
[----:B------:R-:W-:-:S05]  /*75c0*/  LOP3.LUT R221, R221, R225, R223, 0xfe, !PT ;  /* 0x000000e1dddd7212 */ /* 0x000fca00078efedf */
[----:B------:R1:W-:Y:S02]  /*75d0*/  STG.E.64 desc[UR4][R218.64], R220 ;  /* 0x000000dcda007986 */ /* 0x0003e4000c101b04 */
.L_x_17113:
[----:B------:R-:W-:Y:S05]  /*75e0*/  BSYNC B0 ;  /* 0x0000000000007941 */ /* 0x000fea0003800000 */
.L_x_17112:
[----:B------:R-:W-:Y:S01]  /*75f0*/  LOP3.LUT P0, RZ, R36, 0x200, RZ, 0xc0, !PT ;  /* 0x0000020024ff7812 */ /* 0x000fe2000780c0ff */
[----:B------:R-:W-:-:S12]  /*7600*/  BSSY B0, `(.L_x_17170) ;  /* 0x00002d5000007945 */ /* 0x000fd80003800000 */
[----:B------:R-:W-:Y:S05]  /*7610*/  @!P0 BRA `(.L_x_17171) ;  /* 0x0000002c004c8947 */ /* 0x000fea0003800000 */
[----:B------:R-:W2:Y:S08]  /*7620*/  LDC.64 R76, c[0x0][0x220] ;  /* 0x00008800ff4c7b82 */ /* 0x000eb00000000a00 */
[----:B------:R-:W3:Y:S01]  /*7630*/  LDC.64 R72, c[0x0][0x230] ;  /* 0x00008c00ff487b82 */ /* 0x000ee20000000a00 */
[----:B--2---:R-:W-:-:S06]  /*7640*/  IMAD.WIDE.U32 R76, R114, 0x10, R76 ;  /* 0x00000010724c7825 */ /* 0x004fcc00078e004c */
[----:B------:R-:W5:Y:S01]  /*7650*/  LDG.E.128 R76, desc[UR4][R76.64] ;  /* 0x000000044c4c7981 */ /* 0x000f62000c1e1d00 */
[----:B---3--:R-:W-:-:S04]  /*7660*/  ISETP.NE.U32.AND P0, PT, R72, RZ, PT ;  /* 0x000000ff4800720c */ /* 0x008fc80003f05070 */
[----:B------:R-:W-:-:S13]  /*7670*/  ISETP.NE.AND.EX P0, PT, R73, RZ, PT, P0 ;  /* 0x000000ff4900720c */ /* 0x000fda0003f05300 */
[----:B------:R-:W-:-:S04]  /*7680*/  @P0 LEA R74, P1, R114, R72, 0x5 ;  /* 0x00000048724a0211 */ /* 0x000fc800078228ff */
[----:B------:R-:W-:-:S05]  /*7690*/  @P0 LEA.HI.X R75, R114, R73, RZ, 0x5, P1 ;  /* 0x00000049724b0211 */ /* 0x000fca00008f2cff */
[----:B------:R2:W5:Y:S04]  /*76a0*/  @P0 LDG.E.128 R48, desc[UR4][R74.64] ;  /* 0x000000044a300981 */ /* 0x000568000c1e1d00 */
[----:B------:R2:W5:Y:S01]  /*76b0*/  @P0 LDG.E.128 R52, desc[UR4][R74.64+0x10] ;  /* 0x000010044a340981 */ /* 0x000562000c1e1d00 */
[C---:B------:R-:W-:Y:S01]  /*76c0*/  ISETP.NE.AND P0, PT, R209.reuse, 0x1, PT ;  /* 0x00000001d100780c */ /* 0x040fe20003f05270 */
[----:B------:R-:W-:Y:S01]  /*76d0*/  BSSY B1, `(.L_x_17172) ;  /* 0x000000c000017945 */ /* 0x000fe20003800000 */
[----:B01----:R-:W-:-:S11]  /*76e0*/  IADD3 R218, R209, 0x1, RZ ;  /* 0x00000001d1da7810 */ /* 0x003fd60007ffe0ff */
[----:B--2---:R-:W-:Y:S05]  /*76f0*/  @!P0 BRA `(.L_x_17173) ;  /* 0x0000000000208947 */ /* 0x004fea0003800000 */
        /* <DEDUP_REMOVED lines=8> */
.L_x_17173:
[----:B------:R-:W-:-:S07]  /*7780*/  IMAD.MOV.U32 R222, RZ, RZ, R212 ;  /* 0x000000ffffde7224 */ /* 0x000fce00078e00d4 */
.L_x_17174:
[----:B------:R-:W-:Y:S05]  /*7790*/  BSYNC B1 ;  /* 0x0000000000017941 */ /* 0x000fea0003800000 */
.L_x_17172:
        /* <DEDUP_REMOVED lines=16> */
.L_x_17178:
[----:B------:R-:W-:Y:S05]  /*78a0*/  BSYNC B2 ;  /* 0x0000000000027941 */ /* 0x000fea0003800000 */
.L_x_17177:
        /* <DEDUP_REMOVED lines=44> */
.L_x_17176:
[----:B------:R-:W-:Y:S05]  /*7b70*/  BSYNC B1 ;  /* 0x0000000000017941 */ /* 0x000fea0003800000 */
.L_x_17175:
[----:B------:R-:W0:Y:S01]  /*7b80*/  LDC R215, c[0x0][0x294] ;  /* 0x0000a500ffd77b82 */ /* 0x000e220000000800 */
[----:B------:R-:W-:Y:S01]  /*7b90*/  HFMA2.MMA R224, -RZ, RZ, 0.1171875, 0 ;  /* 0x2f800000ffe07435 */ /* 0x000fe200000001ff */
[----:B------:R-:W-:Y:S01]  /*7ba0*/  I2FP.F32.U32 R75, R222 ;  /* 0x000000de004b7245 */ /* 0x000fe20000201000 */
[----:B-----5:R-:W-:Y:S01]  /*7bb0*/  IMAD.U32 R209, R76, 0x10000, RZ ;  /* 0x000100004cd17824 */ /* 0x020fe200078e00ff */
[----:B------:R-:W-:Y:S01]  /*7bc0*/  LOP3.LUT R36, R36, 0xfffffffb, RZ, 0xc0, !PT ;  /* 0xfffffffb24247812 */ /* 0x000fe200078ec0ff */
[----:B------:R-:W-:Y:S01]  /*7bd0*/  BSSY B1, `(.L_x_17179) ;  /* 0x0000018000017945 */ /* 0x000fe20003800000 */
[----:B------:R-:W-:Y:S01]  /*7be0*/  ISETP.NE.U32.AND P0, PT, R72, RZ, PT ;  /* 0x000000ff4800720c */ /* 0x000fe20003f05070 */
[----:B------:R-:W-:Y:S01]  /*7bf0*/  FMUL.FTZ R220, R209, R112 ;  /* 0x00000070d1dc7220 */ /* 0x000fe20000410000 */
[----:B------:R-:W1:Y:S01]  /*7c00*/  LDC R115, c[0x0][0x298] ;  /* 0x0000a600ff737b82 */ /* 0x000e620000000800 */
[----:B------:R-:W-:Y:S01]  /*7c10*/  PRMT R76, R76, 0x7632, R76 ;  /* 0x000076324c4c7816 */ /* 0x000fe2000000004c */
[----:B------:R-:W-:-:S02]  /*7c20*/  VIADD R209, R218, 0x1 ;  /* 0x00000001dad17836 */ /* 0x000fc40000000000 */
[----:B------:R-:W-:Y:S01]  /*7c30*/  FFMA.FTZ R74, R75, R224, 1.1641532182693481445e-10 ;  /* 0x2f0000004b4a7423 */ /* 0x000fe200000100e0 */
[----:B------:R-:W-:-:S04]  /*7c40*/  ISETP.NE.AND.EX P0, PT, R73, RZ, PT, P0 ;  /* 0x000000ff4900720c */ /* 0x000fc80003f05300 */
        /* <DEDUP_REMOVED lines=15> */
.L_x_17180:
[----:B------:R-:W-:-:S07]  /*7d40*/  MOV R73, R212 ;  /* 0x000000d400497202 */ /* 0x000fce0000000f00 */
.L_x_17181:
[----:B------:R-:W-:Y:S05]  /*7d50*/  BSYNC B1 ;  /* 0x0000000000017941 */ /* 0x000fea0003800000 */
.L_x_17179:
        /* <DEDUP_REMOVED lines=16> */
.L_x_17185:
[----:B------:R-:W-:Y:S05]  /*7e60*/  BSYNC B2 ;  /* 0x0000000000027941 */ /* 0x000fea0003800000 */
.L_x_17184:
        /* <DEDUP_REMOVED lines=44> */
.L_x_17183:
[----:B------:R-:W-:Y:S05]  /*8130*/  BSYNC B1 ;  /* 0x0000000000017941 */ /* 0x000fea0003800000 */
.L_x_17182:
[----:B------:R-:W-:Y:S01]  /*8140*/  I2FP.F32.U32 R73, R73 ;  /* 0x0000004900497245 */ /* 0x000fe20000201000 */
[----:B------:R-:W-:Y:S01]  /*8150*/  IMAD.U32 R75, R76, 0x10000, RZ ;  /* 0x000100004c4b7824 */ /* 0x000fe200078e00ff */
        /* <DEDUP_REMOVED lines=20> */
.L_x_17187:
[----:B------:R-:W-:-:S07]  /*82a0*/  IMAD.MOV.U32 R76, RZ, RZ, R212 ;  /* 0x000000ffff4c7224 */ /* 0x000fce00078e00d4 */
.L_x_17188:
[----:B------:R-:W-:Y:S05]  /*82b0*/  BSYNC B1 ;  /* 0x0000000000017941 */ /* 0x000fea0003800000 */
.L_x_17186:
        /* <DEDUP_REMOVED lines=16> */
.L_x_17192:
[----:B------:R-:W-:Y:S05]  /*83c0*/  BSYNC B2 ;  /* 0x0000000000027941 */ /* 0x000fea0003800000 */
.L_x_17191:
        /* <DEDUP_REMOVED lines=44> */
.L_x_17190:
[----:B------:R-:W-:Y:S05]  /*8690*/  BSYNC B1 ;  /* 0x0000000000017941 */ /* 0x000fea0003800000 */
.L_x_17189:
        /* <DEDUP_REMOVED lines=21> */
.L_x_17194:
[----:B------:R-:W-:-:S07]  /*87f0*/  IMAD.MOV.U32 R209, RZ, RZ, R212 ;  /* 0x000000ffffd17224 */ /* 0x000fce00078e00d4 */
.L_x_17195:
[----:B------:R-:W-:Y:S05]  /*8800*/  BSYNC B1 ;  /* 0x0000000000017941 */ /* 0x000fea0003800000 */
.L_x_17193:
        /* <DEDUP_REMOVED lines=16> */
.L_x_17199:
[----:B------:R-:W-:Y:S05]  /*8910*/  BSYNC B2 ;  /* 0x0000000000027941 */ /* 0x000fea0003800000 */
.L_x_17198:
        /* <DEDUP_REMOVED lines=42> */
[----:B------:R-:W-:Y:S01]  /*8bc0*/  LOP3.LUT R207, R77, R218, R204, 0x96, !PT ;  /* 0x000000da4dcf7212 */ /* 0x000fe200078e96cc */
[----:B------:R-:W-:-:S07]  /*8bd0*/  IMAD.MOV.U32 R210, RZ, RZ, R76 ;  /* 0x000000ffffd27224 */ /* 0x000fce00078e004c */
.L_x_17197:
[----:B------:R-:W-:Y:S05]  /*8be0*/  BSYNC B1 ;  /* 0x0000000000017941 */ /* 0x000fea0003800000 */
.L_x_17196:
        /* <DEDUP_REMOVED lines=20> */
.L_x_17201:
[----:B------:R-:W-:-:S07]  /*8d30*/  MOV R209, R212 ;  /* 0x000000d400d17202 */ /* 0x000fce0000000f00 */
.L_x_17202:
[----:B------:R-:W-:Y:S05]  /*8d40*/  BSYNC B1 ;  /* 0x0000000000017941 */ /* 0x000fea0003800000 */
.L_x_17200:
        /* <DEDUP_REMOVED lines=16> */
.L_x_17206:
[----:B------:R-:W-:Y:S05]  /*8e50*/  BSYNC B2 ;  /* 0x0000000000027941 */ /* 0x000fea0003800000 */
.L_x_17205:
        /* <DEDUP_REMOVED lines=44> */
.L_x_17204:
[----:B------:R-:W-:Y:S05]  /*9120*/  BSYNC B1 ;  /* 0x0000000000017941 */ /* 0x000fea0003800000 */
.L_x_17203:
        /* <DEDUP_REMOVED lines=21> */
.L_x_17208:
[----:B------:R-:W-:-:S07]  /*9280*/  MOV R77, R212 ;  /* 0x000000d4004d7202 */ /* 0x000fce0000000f00 */
.L_x_17209:
[----:B------:R-:W-:Y:S05]  /*9290*/  BSYNC B1 ;  /* 0x0000000000017941 */ /* 0x000fea0003800000 */
.L_x_17207:
        /* <DEDUP_REMOVED lines=16> */
.L_x_17213:
[----:B------:R-:W-:Y:S05]  /*93a0*/  BSYNC B2 ;  /* 0x0000000000027941 */ /* 0x000fea0003800000 */
.L_x_17212:
        /* <DEDUP_REMOVED lines=44> */
.L_x_17211:
[----:B------:R-:W-:Y:S05]  /*9670*/  BSYNC B1 ;  /* 0x0000000000017941 */ /* 0x000fea0003800000 */
.L_x_17210:
        /* <DEDUP_REMOVED lines=20> */
.L_x_17215:
[----:B------:R-:W-:-:S07]  /*97c0*/  MOV R78, R212 ;  /* 0x000000d4004e7202 */ /* 0x000fce0000000f00 */
.L_x_17216:
[----:B------:R-:W-:Y:S05]  /*97d0*/  BSYNC B1 ;  /* 0x0000000000017941 */ /* 0x000fea0003800000 */
.L_x_17214:
        /* <DEDUP_REMOVED lines=16> */
.L_x_17220:
[----:B------:R-:W-:Y:S05]  /*98e0*/  BSYNC B2 ;  /* 0x0000000000027941 */ /* 0x000fea0003800000 */
.L_x_17219:
        /* <DEDUP_REMOVED lines=44> */
.L_x_17218:
[----:B------:R-:W-:Y:S05]  /*9bb0*/  BSYNC B1 ;  /* 0x0000000000017941 */ /* 0x000fea0003800000 */
.L_x_17217:
[----:B------:R-:W-:Y:S01]  /*9bc0*/  I2FP.F32.U32 R209, R78 ;  /* 0x0000004e00d17245 */ /* 0x000fe20000201000 */
[C---:B------:R-:W-:Y:S01]  /*9bd0*/  IMAD.U32 R219, R79.reuse, 0x10000, RZ ;  /* 0x000100004fdb7824 */ /* 0x040fe200078e00ff */
[C---:B------:R-:W-:Y:S01]  /*9be0*/  ISETP.NE.AND P6, PT, R220.reuse, 0x1, PT ;  /* 0x00000001dc00780c */ /* 0x040fe20003fc5270 */
        /* <DEDUP_REMOVED lines=18> */
.L_x_17222:
[----:B------:R-:W-:-:S07]  /*9d10*/  MOV R225, R212 ;  /* 0x000000d400e17202 */ /* 0x000fce0000000f00 */
.L_x_17223:
[----:B------:R-:W-:Y:S05]  /*9d20*/  BSYNC B1 ;  /* 0x0000000000017941 */ /* 0x000fea0003800000 */
.L_x_17221:
        /* <DEDUP_REMOVED lines=18> */
.L_x_17227:
[----:B------:R-:W-:Y:S05]  /*9e50*/  BSYNC B2 ;  /* 0x0000000000027941 */ /* 0x000fea0003800000 */
.L_x_17226:
        /* <DEDUP_REMOVED lines=44> */
.L_x_17225:
[----:B------:R-:W-:Y:S05]  /*a120*/  BSYNC B1 ;  /* 0x0000000000017941 */ /* 0x000fea0003800000 */
.L_x_17224:
        /* <DEDUP_REMOVED lines=31> */
[----:B------:R-:W-:Y:S02]  /*a320*/  LOP3.LUT R221, R221, R225, R223, 0xfe, !PT ;  /* 0x000000e1dddd7212 */ /* 0x000fe400078efedf */
[----:B------:R-:W-:-:S03]  /*a330*/  IADD3 R114, R114, 0x80, RZ ;  /* 0x0000008072727810 */ /* 0x000fc60007ffe0ff */
[----:B------:R2:W-:Y:S04]  /*a340*/  STG.E.64 desc[UR4][R218.64], R220 ;  /* 0x000000dcda007986 */ /* 0x0005e8000c101b04 */
.L_x_17171:
[----:B------:R-:W-:Y:S05]  /*a350*/  BSYNC B0 ;  /* 0x0000000000007941 */ /* 0x000fea0003800000 */
.L_x_17170:
[----:B------:R-:W-:Y:S01]  /*a360*/  LOP3.LUT P0, RZ, R36, 0x100, RZ, 0xc0, !PT ;  /* 0x0000010024ff7812 */ /* 0x000fe2000780c0ff */
[----:B------:R-:W-:-:S12]  /*a370*/  BSSY B0, `(.L_x_17228) ;  /* 0x00002d5000007945 */ /* 0x000fd80003800000 */
[----:B------:R-:W-:Y:S05]  /*a380*/  @!P0 BRA `(.L_x_17229) ;  /* 0x0000002c004c8947 */ /* 0x000fea0003800000 */
[----:B------:R-:W3:Y:S08]  /*a390*/  LDC.64 R84, c[0x0][0x220] ;  /* 0x00008800ff547b82 */ /* 0x000ef00000000a00 */
[----:B------:R-:W4:Y:S01]  /*a3a0*/  LDC.64 R80, c[0x0][0x230] ;  /* 0x00008c00ff507b82 */ /* 0x000f220000000a00 */
[----:B---3--:R-:W-:-:S06]  /*a3b0*/  IMAD.WIDE.U32 R84, R114, 0x10, R84 ;  /* 0x0000001072547825 */ /* 0x008fcc00078e0054 */
[----:B------:R-:W5:Y:S01]  /*a3c0*/  LDG.E.128 R84, desc[UR4][R84.64] ;  /* 0x0000000454547981 */ /* 0x000f62000c1e1d00 */
[----:B----4-:R-:W-:-:S04]  /*a3d0*/  ISETP.NE.U32.AND P0, PT, R80, RZ, PT ;  /* 0x000000ff5000720c */ /* 0x010fc80003f05070 */
[----:B------:R-:W-:-:S13]  /*a3e0*/  ISETP.NE.AND.EX P0, PT, R81, RZ, PT, P0 ;  /* 0x000000ff5100720c */ /* 0x000fda0003f05300 */
[----:B------:R-:W-:-:S04]  /*a3f0*/  @P0 LEA R82, P1, R114, R80, 0x5 ;  /* 0x0000005072520211 */ /* 0x000fc800078228ff */
[----:B------:R-:W-:-:S05]  /*a400*/  @P0 LEA.HI.X R83, R114, R81, RZ, 0x5, P1 ;  /* 0x0000005172530211 */ /* 0x000fca00008f2cff */
[----:B------:R3:W5:Y:S04]  /*a410*/  @P0 LDG.E.128 R48, desc[UR4][R82.64] ;  /* 0x0000000452300981 */ /* 0x000768000c1e1d00 */
[----:B------:R3:W5:Y:S01]  /*a420*/  @P0 LDG.E.128 R52, desc[UR4][R82.64+0x10] ;  /* 0x0000100452340981 */ /* 0x000762000c1e1d00 */
[C---:B------:R-:W-:Y:S01]  /*a430*/  ISETP.NE.AND P0, PT, R209.reuse, 0x1, PT ;  /* 0x00000001d100780c */ /* 0x040fe20003f05270 */
[----:B------:R-:W-:Y:S01]  /*a440*/  BSSY B1, `(.L_x_17230) ;  /* 0x000000c000017945 */ /* 0x000fe20003800000 */
[----:B012---:R-:W-:-:S11]  /*a450*/  VIADD R218, R209, 0x1 ;  /* 0x00000001d1da7836 */ /* 0x007fd60000000000 */
[----:B---3--:R-:W-:Y:S05]  /*a460*/  @!P0 BRA `(.L_x_17231) ;  /* 0x0000000000208947 */ /* 0x008fea0003800000 */
        /* <DEDUP_REMOVED lines=8> */
.L_x_17231:
[----:B------:R-:W-:-:S07]  /*a4f0*/  IMAD.MOV.U32 R222, RZ, RZ, R212 ;  /* 0x000000ffffde7224 */ /* 0x000fce00078e00d4 */
.L_x_17232:
[----:B------:R-:W-:Y:S05]  /*a500*/  BSYNC B1 ;  /* 0x0000000000017941 */ /* 0x000fea0003800000 */
.L_x_17230:
        /* <DEDUP_REMOVED lines=16> */
.L_x_17236:
[----:B------:R-:W-:Y:S05]  /*a610*/  BSYNC B2 ;  /* 0x0000000000027941 */ /* 0x000fea0003800000 */
.L_x_17235:
        /* <DEDUP_REMOVED lines=44> */
.L_x_17234:
[----:B------:R-:W-:Y:S05]  /*a8e0*/  BSYNC B1 ;  /* 0x0000000000017941 */ /* 0x000fea0003800000 */
.L_x_17233:
        /* <DEDUP_REMOVED lines=9> */
[----:B------:R-:W-:Y:S02]  /*a980*/  PRMT R84, R84, 0x7632, R84 ;  /* 0x0000763254547816 */ /* 0x000fe40000000054 */
[----:B------:R-:W-:Y:S01]  /*a990*/  FFMA.FTZ R82, R83, R224, 1.1641532182693481445e-10 ;  /* 0x2f00000053527423 */ /* 0x000fe200000100e0 */
[----:B------:R-:W-:-:S02]  /*a9a0*/  ISETP.NE.AND.EX P0, PT, R81, RZ, PT, P0 ;  /* 0x000000ff5100720c */ /* 0x000fc40003f05300 */
        /* <DEDUP_REMOVED lines=16> */
.L_x_17238:
[----:B------:R-:W-:-:S07]  /*aab0*/  MOV R81, R212 ;  /* 0x000000d400517202 */ /* 0x000fce0000000f00 */
.L_x_17239:
[----:B------:R-:W-:Y:S05]  /*aac0*/  BSYNC B1 ;  /* 0x0000000000017941 */ /* 0x000fea0003800000 */
.L_x_17237:
        /* <DEDUP_REMOVED lines=16> */
.L_x_17243:
[----:B------:R-:W-:Y:S05]  /*abd0*/  BSYNC B2 ;  /* 0x0000000000027941 */ /* 0x000fea0003800000 */
.L_x_17242:
        /* <DEDUP_REMOVED lines=44> */
.L_x_17241:
[----:B------:R-:W-:Y:S05]  /*aea0*/  BSYNC B1 ;  /* 0x0000000000017941 */ /* 0x000fea0003800000 */
.L_x_17240:
        /* <DEDUP_REMOVED lines=22> */
.L_x_17245:
[----:B------:R-:W-:-:S07]  /*b010*/  MOV R84, R212 ;  /* 0x000000d400547202 */ /* 0x000fce0000000f00 */
.L_x_17246:
[----:B------:R-:W-:Y:S05]  /*b020*/  BSYNC B1 ;  /* 0x0000000000017941 */ /* 0x000fea0003800000 */
.L_x_17244:
        /* <DEDUP_REMOVED lines=16> */
.L_x_17250:
[----:B------:R-:W-:Y:S05]  /*b130*/  BSYNC B2 ;  /* 0x0000000000027941 */ /* 0x000fea0003800000 */
.L_x_17249:
        /* <DEDUP_REMOVED lines=44> */
.L_x_17248:
[----:B------:R-:W-:Y:S05]  /*b400*/  BSYNC B1 ;  /* 0x0000000000017941 */ /* 0x000fea0003800000 */
.L_x_17247:
        /* <DEDUP_REMOVED lines=21> */
.L_x_17252:
[----:B------:R-:W-:-:S07]  /*b560*/  MOV R209, R212 ;  /* 0x000000d400d17202 */ /* 0x000fce0000000f00 */
.L_x_17253:
[----:B------:R-:W-:Y:S05]  /*b570*/  BSYNC B1 ;  /* 0x0000000000017941 */ /* 0x000fea0003800000 */
.L_x_17251:
        /* <DEDUP_REMOVED lines=16> */
.L_x_17257:
[----:B------:R-:W-:Y:S05]  /*b680*/  BSYNC B2 ;  /* 0x0000000000027941 */ /* 0x000fea0003800000 */
.L_x_17256:
        /* <DEDUP_REMOVED lines=41> */
[----:B------:R-:W-:Y:S01]  /*b920*/  MOV R212, R220 ;  /* 0x000000dc00d47202 */ /* 0x000fe20000000f00 */
[----:B------:R-:W-:Y:S01]  /*b930*/  IMAD.MOV.U32 R210, RZ, RZ, R84 ;  /* 0x000000ffffd27224 */ /* 0x000fe200078e0054 */
[----:B------:R-:W-:-:S07]  /*b940*/  LOP3.LUT R207, R85, R218, R204, 0x96, !PT ;  /* 0x000000da55cf7212 */ /* 0x000fce00078e96cc */
.L_x_17255:
[----:B------:R-:W-:Y:S05]  /*b950*/  BSYNC B1 ;  /* 0x0000000000017941 */ /* 0x000fea0003800000 */
.L_x_17254:
        /* <DEDUP_REMOVED lines=20> */
.L_x_17259:
[----:B------:R-:W-:-:S07]  /*baa0*/  MOV R209, R212 ;  /* 0x000000d400d17202 */ /* 0x000fce0000000f00 */
.L_x_17260:
[----:B------:R-:W-:Y:S05]  /*bab0*/  BSYNC B1 ;  /* 0x0000000000017941 */ /* 0x000fea0003800000 */
.L_x_17258:
        /* <DEDUP_REMOVED lines=16> */
.L_x_17264:
[----:B------:R-:W-:Y:S05]  /*bbc0*/  BSYNC B2 ;  /* 0x0000000000027941 */ /* 0x000fea0003800000 */
.L_x_17263:
        /* <DEDUP_REMOVED lines=44> */
.L_x_17262:
[----:B------:R-:W-:Y:S05]  /*be90*/  BSYNC B1 ;  /* 0x0000000000017941 */ /* 0x000fea0003800000 */
.L_x_17261:
        /* <DEDUP_REMOVED lines=21> */
.L_x_17266:
[----:B------:R-:W-:-:S07]  /*bff0*/  MOV R85, R212 ;  /* 0x000000d400557202 */ /* 0x000fce0000000f00 */
.L_x_17267:
[----:B------:R-:W-:Y:S05]  /*c000*/  BSYNC B1 ;  /* 0x0000000000017941 */ /* 0x000fea0003800000 */
.L_x_17265:
        /* <DEDUP_REMOVED lines=16> */
.L_x_17271:
[----:B------:R-:W-:Y:S05]  /*c110*/  BSYNC B2 ;  /* 0x0000000000027941 */ /* 0x000fea0003800000 */
.L_x_17270:
        /* <DEDUP_REMOVED lines=44> */
.L_x_17269:
[----:B------:R-:W-:Y:S05]  /*c3e0*/  BSYNC B1 ;  /* 0x0000000000017941 */ /* 0x000fea0003800000 */
.L_x_17268:
        /* <DEDUP_REMOVED lines=20> */
.L_x_17273:
[----:B------:R-:W-:-:S07]  /*c530*/  MOV R86, R212 ;  /* 0x000000d400567202 */ /* 0x000fce0000000f00 */
.L_x_17274:
[----:B------:R-:W-:Y:S05]  /*c540*/  BSYNC B1 ;  /* 0x0000000000017941 */ /* 0x000fea0003800000 */
.L_x_17272:
        /* <DEDUP_REMOVED lines=16> */
.L_x_17278:
[----:B------:R-:W-:Y:S05]  /*c650*/  BSYNC B2 ;  /* 0x0000000000027941 */ /* 0x000fea0003800000 */
.L_x_17277:
        /* <DEDUP_REMOVED lines=44> */
.L_x_17276:
[----:B------:R-:W-:Y:S05]  /*c920*/  BSYNC B1 ;  /* 0x0000000000017941 */ /* 0x000fea0003800000 */
.L_x_17275:
        /* <DEDUP_REMOVED lines=21> */
.L_x_17280:
[----:B------:R-:W-:-:S07]  /*ca80*/  MOV R225, R212 ;  /* 0x000000d400e17202 */ /* 0x000fce0000000f00 */
.L_x_17281:
[----:B------:R-:W-:Y:S05]  /*ca90*/  BSYNC B1 ;  /* 0x0000000000017941 */ /* 0x000fea0003800000 */
.L_x_17279:
        /* <DEDUP_REMOVED lines=18> */
.L_x_17285:
[----:B------:R-:W-:Y:S05]  /*cbc0*/  BSYNC B2 ;  /* 0x0000000000027941 */ /* 0x000fea0003800000 */
.L_x_17284:
        /* <DEDUP_REMOVED lines=44> */
.L_x_17283:
[----:B------:R-:W-:Y:S05]  /*ce90*/  BSYNC B1 ;  /* 0x0000000000017941 */ /* 0x000fea0003800000 */
.L_x_17282:
        /* <DEDUP_REMOVED lines=34> */
.L_x_17229:
[----:B------:R-:W-:Y:S05]  /*d0c0*/  BSYNC B0 ;  /* 0x0000000000007941 */ /* 0x000fea0003800000 */
.L_x_17228:
[----:B------:R-:W-:Y:S01]  /*d0d0*/  LOP3.LUT P0, RZ, R36, 0x80, RZ, 0xc0, !PT ;  /* 0x0000008024ff7812 */ /* 0x000fe2000780c0ff */
[----:B------:R-:W-:-:S12]  /*d0e0*/  BSSY B0, `(.L_x_17286) ;  /* 0x00002d5000007945 */ /* 0x000fd80003800000 */
[----:B------:R-:W-:Y:S05]  /*d0f0*/  @!P0 BRA `(.L_x_17287) ;  /* 0x0000002c004c8947 */ /* 0x000fea0003800000 */
[----:B------:R-:W4:Y:S08]  /*d100*/  LDC.64 R92, c[0x0][0x220] ;  /* 0x00008800ff5c7b82 */ /* 0x000f300000000a00 */
[----:B------:R-:W0:Y:S01]  /*d110*/  LDC.64 R88, c[0x0][0x230] ;  /* 0x00008c00ff587b82 */ /* 0x000e220000000a00 */
[----:B----4-:R-:W-:-:S06]  /*d120*/  IMAD.WIDE.U32 R92, R114, 0x10, R92 ;  /* 0x00000010725c7825 */ /* 0x010fcc00078e005c */
[----:B------:R-:W5:Y:S01]  /*d130*/  LDG.E.128 R92, desc[UR4][R92.64] ;  /* 0x000000045c5c7981 */ /* 0x000f62000c1e1d00 */
[----:B0-----:R-:W-:-:S04]  /*d140*/  ISETP.NE.U32.AND P0, PT, R88, RZ, PT ;  /* 0x000000ff5800720c */ /* 0x001fc80003f05070 */
[----:B------:R-:W-:-:S13]  /*d150*/  ISETP.NE.AND.EX P0, PT, R89, RZ, PT, P0 ;  /* 0x000000ff5900720c */ /* 0x000fda0003f05300 */
[----:B------:R-:W-:-:S04]  /*d160*/  @P0 LEA R90, P1, R114, R88, 0x5 ;  /* 0x00000058725a0211 */ /* 0x000fc800078228ff */
[----:B------:R-:W-:-:S05]  /*d170*/  @P0 LEA.HI.X R91, R114, R89, RZ, 0x5, P1 ;  /* 0x00000059725b0211 */ /* 0x000fca00008f2cff */
[----:B------:R0:W5:Y:S04]  /*d180*/  @P0 LDG.E.128 R48, desc[UR4][R90.64] ;  /* 0x000000045a300981 */ /* 0x000168000c1e1d00 */
[----:B------:R0:W5:Y:S01]  /*d190*/  @P0 LDG.E.128 R52, desc[UR4][R90.64+0x10] ;  /* 0x000010045a340981 */ /* 0x000162000c1e1d00 */
[C---:B------:R-:W-:Y:S01]  /*d1a0*/  ISETP.NE.AND P0, PT, R209.reuse, 0x1, PT ;  /* 0x00000001d100780c */ /* 0x040fe20003f05270 */
[----:B------:R-:W-:Y:S01]  /*d1b0*/  BSSY B1, `(.L_x_17288) ;  /* 0x000000c000017945 */ /* 0x000fe20003800000 */
[----:B-123--:R-:W-:-:S11]  /*d1c0*/  VIADD R218, R209, 0x1 ;  /* 0x00000001d1da7836 */ /* 0x00efd60000000000 */
        /* <DEDUP_REMOVED lines=9> */
.L_x_17289:
[----:B------:R-:W-:-:S07]  /*d260*/  IMAD.MOV.U32 R222, RZ, RZ, R212 ;  /* 0x000000ffffde7224 */ /* 0x000fce00078e00d4 */
.L_x_17290:
[----:B------:R-:W-:Y:S05]  /*d270*/  BSYNC B1 ;  /* 0x0000000000017941 */ /* 0x000fea0003800000 */
.L_x_17288:
        /* <DEDUP_REMOVED lines=16> */
.L_x_17294:
[----:B------:R-:W-:Y:S05]  /*d380*/  BSYNC B2 ;  /* 0x0000000000027941 */ /* 0x000fea0003800000 */
.L_x_17293:
        /* <DEDUP_REMOVED lines=44> */
.L_x_17292:
[----:B------:R-:W-:Y:S05]  /*d650*/  BSYNC B1 ;  /* 0x0000000000017941 */ /* 0x000fea0003800000 */
.L_x_17291:
        /* <DEDUP_REMOVED lines=28> */
.L_x_17296:
[----:B------:R-:W-:-:S07]  /*d820*/  MOV R89, R212 ;  /* 0x000000d400597202 */ /* 0x000fce0000000f00 */
.L_x_17297:
[----:B------:R-:W-:Y:S05]  /*d830*/  BSYNC B1 ;  /* 0x0000000000017941 */ /* 0x000fea0003800000 */
.L_x_17295:
        /* <DEDUP_REMOVED lines=16> */
.L_x_17301:
[----:B------:R-:W-:Y:S05]  /*d940*/  BSYNC B2 ;  /* 0x0000000000027941 */ /* 0x000fea0003800000 */
.L_x_17300:
        /* <DEDUP_REMOVED lines=44> */
.L_x_17299:
[----:B------:R-:W-:Y:S05]  /*dc10*/  BSYNC B1 ;  /* 0x0000000000017941 */ /* 0x000fea0003800000 */
.L_x_17298:
        /* <DEDUP_REMOVED lines=22> */
.L_x_17303:
[----:B------:R-:W-:-:S07]  /*dd80*/  MOV R92, R212 ;  /* 0x000000d4005c7202 */ /* 0x000fce0000000f00 */
.L_x_17304:
[----:B------:R-:W-:Y:S05]  /*dd90*/  BSYNC B1 ;  /* 0x0000000000017941 */ /* 0x000fea0003800000 */
.L_x_17302:
        /* <DEDUP_REMOVED lines=16> */
.L_x_17308:
[----:B------:R-:W-:Y:S05]  /*dea0*/  BSYNC B2 ;  /* 0x0000000000027941 */ /* 0x000fea0003800000 */
.L_x_17307:
        /* <DEDUP_REMOVED lines=44> */
.L_x_17306:
[----:B------:R-:W-:Y:S05]  /*e170*/  BSYNC B1 ;  /* 0x0000000000017941 */ /* 0x000fea0003800000 */
.L_x_17305:
        /* <DEDUP_REMOVED lines=21> */
.L_x_17310:
[----:B------:R-:W-:-:S07]  /*e2d0*/  MOV R209, R212 ;  /* 0x000000d400d17202 */ /* 0x000fce0000000f00 */
.L_x_17311:
[----:B------:R-:W-:Y:S05]  /*e2e0*/  BSYNC B1 ;  /* 0x0000000000017941 */ /* 0x000fea0003800000 */
.L_x_17309:
        /* <DEDUP_REMOVED lines=16> */
.L_x_17315:
[----:B------:R-:W-:Y:S05]  /*e3f0*/  BSYNC B2 ;  /* 0x0000000000027941 */ /* 0x000fea0003800000 */
.L_x_17314:
        /* <DEDUP_REMOVED lines=44> */
.L_x_17313:
[----:B------:R-:W-:Y:S05]  /*e6c0*/  BSYNC B1 ;  /* 0x0000000000017941 */ /* 0x000fea0003800000 */
.L_x_17312:
        /* <DEDUP_REMOVED lines=20> */
.L_x_17317:
[----:B------:R-:W-:-:S07]  /*e810*/  MOV R209, R212 ;  /* 0x000000d400d17202 */ /* 0x000fce0000000f00 */
.L_x_17318:
[----:B------:R-:W-:Y:S05]  /*e820*/  BSYNC B1 ;  /* 0x0000000000017941 */ /* 0x000fea0003800000 */
.L_x_17316:
        /* <DEDUP_REMOVED lines=16> */
.L_x_17322:
[----:B------:R-:W-:Y:S05]  /*e930*/  BSYNC B2 ;  /* 0x0000000000027941 */ /* 0x000fea0003800000 */
.L_x_17321:
        /* <DEDUP_REMOVED lines=44> */
.L_x_17320:
[----:B------:R-:W-:Y:S05]  /*ec00*/  BSYNC B1 ;  /* 0x0000000000017941 */ /* 0x000fea0003800000 */
.L_x_17319:
        /* <DEDUP_REMOVED lines=21> */
.L_x_17324:
[----:B------:R-:W-:-:S07]  /*ed60*/  MOV R93, R212 ;  /* 0x000000d4005d7202 */ /* 0x000fce0000000f00 */
.L_x_17325:
[----:B------:R-:W-:Y:S05]  /*ed70*/  BSYNC B1 ;  /* 0x0000000000017941 */ /* 0x000fea0003800000 */
.L_x_17323:
        /* <DEDUP_REMOVED lines=16> */
.L_x_17329:
[----:B------:R-:W-:Y:S05]  /*ee80*/  BSYNC B2 ;  /* 0x0000000000027941 */ /* 0x000fea0003800000 */
.L_x_17328:
        /* <DEDUP_REMOVED lines=44> */
.L_x_17327:
[----:B------:R-:W-:Y:S05]  /*f150*/  BSYNC B1 ;  /* 0x0000000000017941 */ /* 0x000fea0003800000 */
.L_x_17326:
        /* <DEDUP_REMOVED lines=20> */
.L_x_17331:
[----:B------:R-:W-:-:S07]  /*f2a0*/  MOV R94, R212 ;  /* 0x000000d4005e7202 */ /* 0x000fce0000000f00 */
.L_x_17332:
[----:B------:R-:W-:Y:S05]  /*f2b0*/  BSYNC B1 ;  /* 0x0000000000017941 */ /* 0x000fea0003800000 */
.L_x_17330:
        /* <DEDUP_REMOVED lines=16> */
.L_x_17336:
[----:B------:R-:W-:Y:S05]  /*f3c0*/  BSYNC B2 ;  /* 0x0000000000027941 */ /* 0x000fea0003800000 */
.L_x_17335:
        /* <DEDUP_REMOVED lines=44> */
.L_x_17334:
[----:B------:R-:W-:Y:S05]  /*f690*/  BSYNC B1 ;  /* 0x0000000000017941 */ /* 0x000fea0003800000 */
.L_x_17333:
        /* <DEDUP_REMOVED lines=21> */
.L_x_17338:
[----:B------:R-:W-:-:S07]  /*f7f0*/  MOV R225, R212 ;  /* 0x000000d400e17202 */ /* 0x000fce0000000f00 */
.L_x_17339:
[----:B------:R-:W-:Y:S05]  /*f800*/  BSYNC B1 ;  /* 0x0000000000017941 */ /* 0x000fea0003800000 */
.L_x_17337:
        /* <DEDUP_REMOVED lines=18> */
.L_x_17343:
[----:B------:R-:W-:Y:S05]  /*f930*/  BSYNC B2 ;  /* 0x0000000000027941 */ /* 0x000fea0003800000 */
.L_x_17342:
        /* <DEDUP_REMOVED lines=44> */
.L_x_17341:
[----:B------:R-:W-:Y:S05]  /*fc00*/  BSYNC B1 ;  /* 0x0000000000017941 */ /* 0x000fea0003800000 */
.L_x_17340:
        /* <DEDUP_REMOVED lines=34> */
.L_x_17287:
[----:B------:R-:W-:Y:S05]  /*fe30*/  BSYNC B0 ;  /* 0x0000000000007941 */ /* 0x000fea0003800000 */
.L_x_17286:
[----:B------:R-:W-:Y:S01]  /*fe40*/  LOP3.LUT P0, RZ, R36, 0x40, RZ, 0xc0, !PT ;  /* 0x0000004024ff7812 */ /* 0x000fe2000780c0ff */
[----:B------:R-:W-:-:S12]  /*fe50*/  BSSY B0, `(.L_x_17344) ;  /* 0x00002d5000007945 */ /* 0x000fd80003800000 */
[----:B------:R-:W-:Y:S05]  /*fe60*/  @!P0 BRA `(.L_x_17345) ;  /* 0x0000002c004c8947 */ /* 0x000fea0003800000 */
[----:B------:R-:W0:Y:S08]  /*fe70*/  LDC.64 R100, c[0x0][0x220] ;  /* 0x00008800ff647b82 */ /* 0x000e300000000a00 */
[----:B------:R-:W1:Y:S01]  /*fe80*/  LDC.64 R96, c[0x0][0x230] ;  /* 0x00008c00ff607b82 */ /* 0x000e620000000a00 */
[----:B0-----:R-:W-:-:S06]  /*fe90*/  IMAD.WIDE.U32 R100, R114, 0x10, R100 ;  /* 0x0000001072647825 */ /* 0x001fcc00078e0064 */
[----:B------:R-:W5:Y:S01]  /*fea0*/  LDG.E.128 R100, desc[UR4][R100.64] ;  /* 0x0000000464647981 */ /* 0x000f62000c1e1d00 */
        /* <DEDUP_REMOVED lines=8> */
[----:B--234-:R-:W-:-:S11]  /*ff30*/  VIADD R218, R209, 0x1 ;  /* 0x00000001d1da7836 */ /* 0x01cfd60000000000 */
        /* <DEDUP_REMOVED lines=9> */
.L_x_17347:
[----:B------:R-:W-:-:S07]  /*ffd0*/  IMAD.MOV.U32 R222, RZ, RZ, R212 ;  /* 0x000000ffffde7224 */ /* 0x000fce00078e00d4 */
.L_x_17348:
[----:B------:R-:W-:Y:S05]  /*ffe0*/  BSYNC B1 ;  /* 0x0000000000017941 */ /* 0x000fea0003800000 */
.L_x_17346:
        /* <DEDUP_REMOVED lines=16> */
.L_x_17352:
[----:B------:R-:W-:Y:S05]  /*100f0*/  BSYNC B2 ;  /* 0x0000000000027941 */ /* 0x000fea0003800000 */
.L_x_17351:
        /* <DEDUP_REMOVED lines=44> */
.L_x_17350:
[----:B------:R-:W-:Y:S05]  /*103c0*/  BSYNC B1 ;  /* 0x0000000000017941 */ /* 0x000fea0003800000 */
.L_x_17349:
        /* <DEDUP_REMOVED lines=28> */
.L_x_17354:
[----:B------:R-:W-:-:S07]  /*10590*/  MOV R97, R212 ;  /* 0x000000d400617202 */ /* 0x000fce0000000f00 */
.L_x_17355:
[----:B------:R-:W-:Y:S05]  /*105a0*/  BSYNC B1 ;  /* 0x0000000000017941 */ /* 0x000fea0003800000 */
.L_x_17353:
        /* <DEDUP_REMOVED lines=16> */
.L_x_17359:
[----:B------:R-:W-:Y:S05]  /*106b0*/  BSYNC B2 ;  /* 0x0000000000027941 */ /* 0x000fea0003800000 */
.L_x_17358:
        /* <DEDUP_REMOVED lines=44> */
.L_x_17357:
[----:B------:R-:W-:Y:S05]  /*10980*/  BSYNC B1 ;  /* 0x0000000000017941 */ /* 0x000fea0003800000 */
.L_x_17356:
        /* <DEDUP_REMOVED lines=22> */
.L_x_17361:
[----:B------:R-:W-:-:S07]  /*10af0*/  MOV R100, R212 ;  /* 0x000000d400647202 */ /* 0x000fce0000000f00 */
.L_x_17362:
[----:B------:R-:W-:Y:S05]  /*10b00*/  BSYNC B1 ;  /* 0x0000000000017941 */ /* 0x000fea0003800000 */
.L_x_17360:
        /* <DEDUP_REMOVED lines=16> */
.L_x_17366:
[----:B------:R-:W-:Y:S05]  /*10c10*/  BSYNC B2 ;  /* 0x0000000000027941 */ /* 0x000fea0003800000 */
.L_x_17365:
        /* <DEDUP_REMOVED lines=44> */
.L_x_17364:
[----:B------:R-:W-:Y:S05]  /*10ee0*/  BSYNC B1 ;  /* 0x0000000000017941 */ /* 0x000fea0003800000 */
.L_x_17363:
        /* <DEDUP_REMOVED lines=21> */
.L_x_17368:
[----:B------:R-:W-:-:S07]  /*11040*/  MOV R209, R212 ;  /* 0x000000d400d17202 */ /* 0x000fce0000000f00 */
.L_x_17369:
[----:B------:R-:W-:Y:S05]  /*11050*/  BSYNC B1 ;  /* 0x0000000000017941 */ /* 0x000fea0003800000 */
.L_x_17367:
        /* <DEDUP_REMOVED lines=16> */
.L_x_17373:
[----:B------:R-:W-:Y:S05]  /*11160*/  BSYNC B2 ;  /* 0x0000000000027941 */ /* 0x000fea0003800000 */
.L_x_17372:
        /* <DEDUP_REMOVED lines=44> */
.L_x_17371:
[----:B------:R-:W-:Y:S05]  /*11430*/  BSYNC B1 ;  /* 0x0000000000017941 */ /* 0x000fea0003800000 */
.L_x_17370:
        /* <DEDUP_REMOVED lines=20> */
.L_x_17375:
[----:B------:R-:W-:-:S07]  /*11580*/  MOV R209, R212 ;  /* 0x000000d400d17202 */ /* 0x000fce0000000f00 */
.L_x_17376:
[----:B------:R-:W-:Y:S05]  /*11590*/  BSYNC B1 ;  /* 0x0000000000017941 */ /* 0x000fea0003800000 */
.L_x_17374:
        /* <DEDUP_REMOVED lines=16> */
.L_x_17380:
[----:B------:R-:W-:Y:S05]  /*116a0*/  BSYNC B2 ;  /* 0x0000000000027941 */ /* 0x000fea0003800000 */
.L_x_17379:
        /* <DEDUP_REMOVED lines=44> */
.L_x_17378:
[----:B------:R-:W-:Y:S05]  /*11970*/  BSYNC B1 ;  /* 0x0000000000017941 */ /* 0x000fea0003800000 */
.L_x_17377:
        /* <DEDUP_REMOVED lines=21> */
.L_x_17382:
[----:B------:R-:W-:-:S07]  /*11ad0*/  MOV R101, R212 ;  /* 0x000000d400657202 */ /* 0x000fce0000000f00 */
.L_x_17383:
[----:B------:R-:W-:Y:S05]  /*11ae0*/  BSYNC B1 ;  /* 0x0000000000017941 */ /* 0x000fea0003800000 */
.L_x_17381:
        /* <DEDUP_REMOVED lines=16> */
.L_x_17387:
[----:B------:R-:W-:Y:S05]  /*11bf0*/  BSYNC B2 ;  /* 0x0000000000027941 */ /* 0x000fea0003800000 */
.L_x_17386:
        /* <DEDUP_REMOVED lines=44> */
.L_x_17385:
[----:B------:R-:W-:Y:S05]  /*11ec0*/  BSYNC B1 ;  /* 0x0000000000017941 */ /* 0x000fea0003800000 */
.L_x_17384:
        /* <DEDUP_REMOVED lines=20> */
.L_x_17389:
[----:B------:R-:W-:-:S07]  /*12010*/  MOV R102, R212 ;  /* 0x000000d400667202 */ /* 0x000fce0000000f00 */
.L_x_17390:
[----:B------:R-:W-:Y:S05]  /*12020*/  BSYNC B1 ;  /* 0x0000000000017941 */ /* 0x000fea0003800000 */
.L_x_17388:
        /* <DEDUP_REMOVED lines=16> */
.L_x_17394:
[----:B------:R-:W-:Y:S05]  /*12130*/  BSYNC B2 ;  /* 0x0000000000027941 */ /* 0x000fea0003800000 */
.L_x_17393:
        /* <DEDUP_REMOVED lines=44> */
.L_x_17392:
[----:B------:R-:W-:Y:S05]  /*12400*/  BSYNC B1 ;  /* 0x0000000000017941 */ /* 0x000fea0003800000 */
.L_x_17391:
        /* <DEDUP_REMOVED lines=21> */
.L_x_17396:
[----:B------:R-:W-:-:S07]  /*12560*/  MOV R225, R212 ;  /* 0x000000d400e17202 */ /* 0x000fce0000000f00 */
.L_x_17397:
[----:B------:R-:W-:Y:S05]  /*12570*/  BSYNC B1 ;  /* 0x0000000000017941 */ /* 0x000fea0003800000 */
.L_x_17395:
        /* <DEDUP_REMOVED lines=18> */
.L_x_17401:
[----:B------:R-:W-:Y:S05]  /*126a0*/  BSYNC B2 ;  /* 0x0000000000027941 */ /* 0x000fea0003800000 */
.L_x_17400:
        /* <DEDUP_REMOVED lines=44> */
.L_x_17399:
[----:B------:R-:W-:Y:S05]  /*12970*/  BSYNC B1 ;  /* 0x0000000000017941 */ /* 0x000fea0003800000 */
.L_x_17398:
        /* <DEDUP_REMOVED lines=34> */
.L_x_17345:
[----:B------:R-:W-:Y:S05]  /*12ba0*/  BSYNC B0 ;  /* 0x0000000000007941 */ /* 0x000fea0003800000 */
.L_x_17344:
[----:B------:R-:W-:Y:S01]  /*12bb0*/  LOP3.LUT P0, RZ, R36, 0x20, RZ, 0xc0, !PT ;  /* 0x0000002024ff7812 */ /* 0x000fe2000780c0ff */
[----:B------:R-:W-:-:S12]  /*12bc0*/  BSSY B0, `(.L_x_17402) ;  /* 0x00002d4000007945 */ /* 0x000fd80003800000 */
[----:B------:R-:W-:Y:S05]  /*12bd0*/  @!P0 BRA `(.L_x_17403) ;  /* 0x0000002c00488947 */ /* 0x000fea0003800000 */
[----:B------:R-:W0:Y:S08]  /*12be0*/  LDC.64 R106, c[0x0][0x220] ;  /* 0x00008800ff6a7b82 */ /* 0x000e300000000a00 */
[----:B------:R-:W1:Y:S01]  /*12bf0*/  LDC.64 R104, c[0x0][0x230] ;  /* 0x00008c00ff687b82 */ /* 0x000e620000000a00 */
[----:B0-----:R-:W-:-:S05]  /*12c00*/  IMAD.WIDE.U32 R106, R114, 0x10, R106 ;  /* 0x00000010726a7825 */ /* 0x001fca00078e006a */
[----:B------:R0:W5:Y:S01]  /*12c10*/  LDG.E.128 R108, desc[UR4][R106.64] ;  /* 0x000000046a6c7981 */ /* 0x000162000c1e1d00 */
[----:B-1----:R-:W-:-:S04]  /*12c20*/  ISETP.NE.U32.AND P0, PT, R104, RZ, PT ;  /* 0x000000ff6800720c */ /* 0x002fc80003f05070 */
[----:B------:R-:W-:-:S13]  /*12c30*/  ISETP.NE.AND.EX P0, PT, R105, RZ, PT, P0 ;  /* 0x000000ff6900720c */ /* 0x000fda0003f05300 */
[----:B--234-:R-:W-:-:S04]  /*12c40*/  @P0 LEA R218, P1, R114, R104, 0x5 ;  /* 0x0000006872da0211 */ /* 0x01cfc800078228ff */
[----:B------:R-:W-:-:S05]  /*12c50*/  @P0 LEA.HI.X R219, R114, R105, RZ, 0x5, P1 ;  /* 0x0000006972db0211 */ /* 0x000fca00008f2cff */
[----:B------:R0:W5:Y:S04]  /*12c60*/  @P0 LDG.E.128 R48, desc[UR4][R218.64] ;  /* 0x00000004da300981 */ /* 0x000168000c1e1d00 */
[----:B------:R0:W5:Y:S01]  /*12c70*/  @P0 LDG.E.128 R52, desc[UR4][R218.64+0x10] ;  /* 0x00001004da340981 */ /* 0x000162000c1e1d00 */
        /* <DEDUP_REMOVED lines=12> */
.L_x_17405:
[----:B------:R-:W-:-:S07]  /*12d40*/  IMAD.MOV.U32 R222, RZ, RZ, R212 ;  /* 0x000000ffffde7224 */ /* 0x000fce00078e00d4 */
.L_x_17406:
[----:B------:R-:W-:Y:S05]  /*12d50*/  BSYNC B1 ;  /* 0x0000000000017941 */ /* 0x000fea0003800000 */
.L_x_17404:
        /* <DEDUP_REMOVED lines=16> */
.L_x_17410:
[----:B------:R-:W-:Y:S05]  /*12e60*/  BSYNC B2 ;  /* 0x0000000000027941 */ /* 0x000fea0003800000 */
.L_x_17409:
        /* <DEDUP_REMOVED lines=44> */
.L_x_17408:
[----:B------:R-:W-:Y:S05]  /*13130*/  BSYNC B1 ;  /* 0x0000000000017941 */ /* 0x000fea0003800000 */
.L_x_17407:
        /* <DEDUP_REMOVED lines=28> */
.L_x_17412:
[----:B------:R-:W-:-:S07]  /*13300*/  MOV R105, R212 ;  /* 0x000000d400697202 */ /* 0x000fce0000000f00 */
.L_x_17413:
[----:B------:R-:W-:Y:S05]  /*13310*/  BSYNC B1 ;  /* 0x0000000000017941 */ /* 0x000fea0003800000 */
.L_x_17411:
        /* <DEDUP_REMOVED lines=16> */
.L_x_17417:
[----:B------:R-:W-:Y:S05]  /*13420*/  BSYNC B2 ;  /* 0x0000000000027941 */ /* 0x000fea0003800000 */
.L_x_17416:
        /* <DEDUP_REMOVED lines=44> */
.L_x_17415:
[----:B------:R-:W-:Y:S05]  /*136f0*/  BSYNC B1 ;  /* 0x0000000000017941 */ /* 0x000fea0003800000 */
.L_x_17414:
        /* <DEDUP_REMOVED lines=22> */
.L_x_17419:
[----:B------:R-:W-:-:S07]  /*13860*/  MOV R108, R212 ;  /* 0x000000d4006c7202 */ /* 0x000fce0000000f00 */
.L_x_17420:
[----:B------:R-:W-:Y:S05]  /*13870*/  BSYNC B1 ;  /* 0x0000000000017941 */ /* 0x000fea0003800000 */
.L_x_17418:
        /* <DEDUP_REMOVED lines=16> */
.L_x_17424:
[----:B------:R-:W-:Y:S05]  /*13980*/  BSYNC B2 ;  /* 0x0000000000027941 */ /* 0x000fea0003800000 */
.L_x_17423:
        /* <DEDUP_REMOVED lines=44> */
.L_x_17422:
[----:B------:R-:W-:Y:S05]  /*13c50*/  BSYNC B1 ;  /* 0x0000000000017941 */ /* 0x000fea0003800000 */
.L_x_17421:
        /* <DEDUP_REMOVED lines=21> */
.L_x_17426:
[----:B------:R-:W-:-:S07]  /*13db0*/  MOV R209, R212 ;  /* 0x000000d400d17202 */ /* 0x000fce0000000f00 */
.L_x_17427:
[----:B------:R-:W-:Y:S05]  /*13dc0*/  BSYNC B1 ;  /* 0x0000000000017941 */ /* 0x000fea0003800000 */
.L_x_17425:
        /* <DEDUP_REMOVED lines=16> */
.L_x_17431:
[----:B------:R-:W-:Y:S05]  /*13ed0*/  BSYNC B2 ;  /* 0x0000000000027941 */ /* 0x000fea0003800000 */
.L_x_17430:
        /* <DEDUP_REMOVED lines=44> */
.L_x_17429:
[----:B------:R-:W-:Y:S05]  /*141a0*/  BSYNC B1 ;  /* 0x0000000000017941 */ /* 0x000fea0003800000 */
.L_x_17428:
        /* <DEDUP_REMOVED lines=20> */
.L_x_17433:
[----:B------:R-:W-:-:S07]  /*142f0*/  MOV R209, R212 ;  /* 0x000000d400d17202 */ /* 0x000fce0000000f00 */
.L_x_17434:
[----:B------:R-:W-:Y:S05]  /*14300*/  BSYNC B1 ;  /* 0x0000000000017941 */ /* 0x000fea0003800000 */
.L_x_17432:
        /* <DEDUP_REMOVED lines=16> */
.L_x_17438:
[----:B------:R-:W-:Y:S05]  /*14410*/  BSYNC B2 ;  /* 0x0000000000027941 */ /* 0x000fea0003800000 */
.L_x_17437:
        /* <DEDUP_REMOVED lines=44> */
.L_x_17436:
[----:B------:R-:W-:Y:S05]  /*146e0*/  BSYNC B1 ;  /* 0x0000000000017941 */ /* 0x000fea0003800000 */
.L_x_17435:
        /* <DEDUP_REMOVED lines=21> */
.L_x_17440:
[----:B------:R-:W-:-:S07]  /*14840*/  MOV R109, R212 ;  /* 0x000000d4006d7202 */ /* 0x000fce0000000f00 */
.L_x_17441:
[----:B------:R-:W-:Y:S05]  /*14850*/  BSYNC B1 ;  /* 0x0000000000017941 */ /* 0x000fea0003800000 */
.L_x_17439:
        /* <DEDUP_REMOVED lines=16> */
.L_x_17445:
[----:B------:R-:W-:Y:S05]  /*14960*/  BSYNC B2 ;  /* 0x0000000000027941 */ /* 0x000fea0003800000 */
.L_x_17444:
        /* <DEDUP_REMOVED lines=44> */
.L_x_17443:
[----:B------:R-:W-:Y:S05]  /*14c30*/  BSYNC B1 ;  /* 0x0000000000017941 */ /* 0x000fea0003800000 */
.L_x_17442:
        /* <DEDUP_REMOVED lines=20> */
.L_x_17447:
[----:B------:R-:W-:-:S07]  /*14d80*/  MOV R110, R212 ;  /* 0x000000d4006e7202 */ /* 0x000fce0000000f00 */
.L_x_17448:
[----:B------:R-:W-:Y:S05]  /*14d90*/  BSYNC B1 ;  /* 0x0000000000017941 */ /* 0x000fea0003800000 */
.L_x_17446:
        /* <DEDUP_REMOVED lines=16> */
.L_x_17452:
[----:B------:R-:W-:Y:S05]  /*14ea0*/  BSYNC B2 ;  /* 0x0000000000027941 */ /* 0x000fea0003800000 */
.L_x_17451:
        /* <DEDUP_REMOVED lines=44> */
.L_x_17450:
[----:B------:R-:W-:Y:S05]  /*15170*/  BSYNC B1 ;  /* 0x0000000000017941 */ /* 0x000fea0003800000 */
.L_x_17449:
        /* <DEDUP_REMOVED lines=21> */
.L_x_17454:
[----:B------:R-:W-:-:S07]  /*152d0*/  MOV R111, R212 ;  /* 0x000000d4006f7202 */ /* 0x000fce0000000f00 */
.L_x_17455:
[----:B------:R-:W-:Y:S05]  /*152e0*/  BSYNC B1 ;  /* 0x0000000000017941 */ /* 0x000fea0003800000 */
.L_x_17453:
        /* <DEDUP_REMOVED lines=18> */
.L_x_17459:
[----:B------:R-:W-:Y:S05]  /*15410*/  BSYNC B2 ;  /* 0x0000000000027941 */ /* 0x000fea0003800000 */
.L_x_17458:
        /* <DEDUP_REMOVED lines=44> */
.L_x_17457:
[----:B------:R-:W-:Y:S05]  /*156e0*/  BSYNC B1 ;  /* 0x0000000000017941 */ /* 0x000fea0003800000 */
.L_x_17456:
        /* <DEDUP_REMOVED lines=16> */
[----:B------:R-:W-:Y:S01]  /*157f0*/  FSEL R111, R112, RZ, !P1 ;  /* 0x000000ff706f7208 */ /* 0x000fe20004800000 */
[----:B------:R-:W-:Y:S01]  /*15800*/  IMAD.WIDE.U32 R224, R222, 0x1000000, RZ ;  /* 0x01000000dee07825 */ /* 0x000fe200078e00ff */
[----:B------:R-:W-:Y:S02]  /*15810*/  SEL R228, RZ, 0x100, P4 ;  /* 0x00000100ffe47807 */ /* 0x000fe40002000000 */
[----:B------:R-:W-:Y:S01]  /*15820*/  SEL R112, RZ, 0x1000000, P1 ;  /* 0x01000000ff707807 */ /* 0x000fe20000800000 */
[----:B------:R-:W-:Y:S01]  /*15830*/  IMAD.WIDE.U32 R222, R223, 0x10000, RZ ;  /* 0x00010000dfde7825 */ /* 0x000fe200078e00ff */
[----:B------:R-:W-:-:S03]  /*15840*/  LOP3.LUT P6, RZ, R36, 0x4, RZ, 0xc0, !PT ;  /* 0x0000000424ff7812 */ /* 0x000fc600078cc0ff */
[----:B------:R-:W-:Y:S01]  /*15850*/  @P0 FADD.FTZ R111, R55, R111 ;  /* 0x0000006f376f0221 */ /* 0x000fe20000010000 */
[----:B------:R-:W-:Y:S01]  /*15860*/  SEL R229, RZ, 0x1, P3 ;  /* 0x00000001ffe57807 */ /* 0x000fe20001800000 */
[----:B------:R-:W-:Y:S01]  /*15870*/  IMAD.WIDE.U32 R114, R226, 0x100, RZ ;  /* 0x00000100e2727825 */ /* 0x000fe200078e00ff */
[----:B------:R-:W-:Y:S02]  /*15880*/  LOP3.LUT R112, R228, R112, R231, 0xfe, !PT ;  /* 0x00000070e4707212 */ /* 0x000fe400078efee7 */
[----:B------:R-:W-:Y:S01]  /*15890*/  SEL R227, RZ, 0x1, P6 ;  /* 0x00000001ffe37807 */ /* 0x000fe20003000000 */
[----:B------:R0:W-:Y:S01]  /*158a0*/  STG.E.128 desc[UR4][R220.64+0x10], R108 ;  /* 0x0000106cdc007986 */ /* 0x0001e2000c101d04 */
[----:B------:R-:W-:Y:S02]  /*158b0*/  LOP3.LUT R114, R114, R224, R222, 0xfe, !PT ;  /* 0x000000e072727212 */ /* 0x000fe400078efede */
[----:B------:R-:W-:Y:S02]  /*158c0*/  LOP3.LUT R225, R225, R112, R229, 0xfe, !PT ;  /* 0x00000070e1e17212 */ /* 0x000fe400078efee5 */
[----:B------:R-:W-:-:S02]  /*158d0*/  LOP3.LUT R114, R114, R227, RZ, 0xfc, !PT ;  /* 0x000000e372727212 */ /* 0x000fc400078efcff */
[----:B------:R-:W-:-:S05]  /*158e0*/  LOP3.LUT R115, R115, R225, R223, 0xfe, !PT ;  /* 0x000000e173737212 */ /* 0x000fca00078efedf */
[----:B------:R0:W-:Y:S02]  /*158f0*/  STG.E.64 desc[UR4][R218.64], R114 ;  /* 0x00000072da007986 */ /* 0x0001e4000c101b04 */
.L_x_17403:
[----:B------:R-:W-:Y:S05]  /*15900*/  BSYNC B0 ;  /* 0x0000000000007941 */ /* 0x000fea0003800000 */
.L_x_17402:
[----:B------:R-:W-:Y:S01]  /*15910*/  FADD.FTZ R112, RZ, R56 ;  /* 0x00000038ff707221 */ /* 0x000fe20000010000 */
[----:B------:R-:W-:Y:S01]  /*15920*/  LOP3.LUT P0, RZ, R36, 0x8, RZ, 0xc0, !PT ;  /* 0x0000000824ff7812 */ /* 0x000fe2000780c0ff */
[----:B------:R-:W-:Y:S01]  /*15930*/  UMOV UR6, 0xffffffff ;  /* 0xffffffff00067882 */ /* 0x000fe20000000000 */
[C---:B------:R-:W-:Y:S01]  /*15940*/  ISETP.GT.U32.AND P4, PT, R42.reuse, 0xff, PT ;  /* 0x000000ff2a00780c */ /* 0x040fe20003f84070 */
[----:B0-----:R-:W-:Y:S01]  /*15950*/  FADD.FTZ R115, R57, R112 ;  /* 0x0000007039737221 */ /* 0x001fe20000010000 */
        /* <DEDUP_REMOVED lines=61> */
[----:B-1234-:R-:W-:Y:S01]  /*15d30*/  FADD.FTZ R219, R107, R112 ;  /* 0x000000706bdb7221 */ /* 0x01efe20000010000 */
        /* <DEDUP_REMOVED lines=142> */
.L_x_17486:
        /* <DEDUP_REMOVED lines=68> */
[----:B---3--:R-:W-:-:S04]  /*16a60*/  @!P0 IMAD.WIDE R114, R38, 0x4, R114 ;  /* 0x0000000426728825 */ /* 0x008fc800078e0272 */
[----:B------:R-:W-:Y:S01]  /*16a70*/  FADD.FTZ R218, R215, R218 ;  /* 0x000000dad7da7221 */ /* 0x000fe20000010000 */
[----:B------:R-:W-:Y:S01]  /*16a80*/  FSEL R215, R223, RZ, !P2 ;  /* 0x000000ffdfd77208 */ /* 0x000fe20005000000 */
[----:B------:R0:W-:Y:S02]  /*16a90*/  @!P0 STG.E desc[UR4][R114.64], R223 ;  /* 0x000000df72008986 */ /* 0x0001e4000c101904 */
        /* <DEDUP_REMOVED lines=35> */
.L_x_17462:
[----:B------:R-:W-:Y:S05]  /*16cd0*/  BSYNC B0 ;  /* 0x0000000000007941 */ /* 0x000fea0003800000 */
.L_x_17461:
        /* <DEDUP_REMOVED lines=35> */
.L_x_17464:
[----:B------:R-:W-:Y:S05]  /*16f10*/  BSYNC B0 ;  /* 0x0000000000007941 */ /* 0x000fea0003800000 */
.L_x_17463:
        /* <DEDUP_REMOVED lines=35> */
.L_x_17466:
[----:B------:R-:W-:Y:S05]  /*17150*/  BSYNC B0 ;  /* 0x0000000000007941 */ /* 0x000fea0003800000 */
.L_x_17465:
        /* <DEDUP_REMOVED lines=35> */
.L_x_17468:
[----:B------:R-:W-:Y:S05]  /*17390*/  BSYNC B0 ;  /* 0x0000000000007941 */ /* 0x000fea0003800000 */
.L_x_17467:
        /* <DEDUP_REMOVED lines=35> */
.L_x_17470:
[----:B------:R-:W-:Y:S05]  /*175d0*/  BSYNC B0 ;  /* 0x0000000000007941 */ /* 0x000fea0003800000 */
.L_x_17469:
        /* <DEDUP_REMOVED lines=35> */
.L_x_17472:
[----:B------:R-:W-:Y:S05]  /*17810*/  BSYNC B0 ;  /* 0x0000000000007941 */ /* 0x000fea0003800000 */
.L_x_17471:
        /* <DEDUP_REMOVED lines=34> */
.L_x_17474:
[----:B------:R-:W-:Y:S05]  /*17a40*/  BSYNC B0 ;  /* 0x0000000000007941 */ /* 0x000fea0003800000 */
.L_x_17473:
[----:B------:R-:W-:Y:S01]  /*17a50*/  LOP3.LUT P0, RZ, R36, 0x1, RZ, 0xc0, !PT ;  /* 0x0000000124ff7812 */ /* 0x000fe2000780c0ff */
[----:B------:R-:W-:-:S03]  /*17a60*/  VIADD R38, R38, UR12 ;  /* 0x0000000c26267c36 */ /* 0x000fc60008000000 */
[----:B01234-:R-:W-:Y:S02]  /*17a70*/  SEL R113, RZ, 0x1, P0 ;  /* 0x00000001ff717807 */ /* 0x01ffe40000000000 */
[----:B------:R-:W-:-:S13]  /*17a80*/  ISETP.GE.AND P0, PT, R38, UR13, PT ;  /* 0x0000000d26007c0c */ /* 0x000fda000bf06270 */
[----:B------:R-:W-:Y:S05]  /*17a90*/  @!P0 BRA `(.L_x_17475) ;  /* 0xfffffe9c00ec8947 */ /* 0x000fea000383ffff */
[----:B------:R-:W-:Y:S05]  /*17aa0*/  EXIT ;  /* 0x000000000000794d */ /* 0x000fea0003800000 */
.L_x_17460:
[----:B------:R-:W-:Y:S01]  /*17ab0*/  HFMA2.MMA R226, -RZ, RZ, 0, 1.847743988037109375e-06 ;  /* 0x0000001fffe27435 */ /* 0x000fe200000001ff */
[----:B------:R-:W-:Y:S01]  /*17ac0*/  MOV R224, R115 ;  /* 0x0000007300e07202 */ /* 0x000fe20000000f00 */
[----:B------:R-:W-:Y:S02]  /*17ad0*/  IMAD.MOV.U32 R225, RZ, RZ, 0x1 ;  /* 0x00000001ffe17424 */ /* 0x000fe400078e00ff */
[----:B------:R-:W-:-:S07]  /*17ae0*/  IMAD.MOV.U32 R223, RZ, RZ, -0x1 ;  /* 0xffffffffffdf7424 */ /* 0x000fce00078e00ff */
[----:B------:R-:W-:Y:S05]  /*17af0*/  WARPSYNC.COLLECTIVE R223, `(.L_x_17476) ;  /* 0x00000000df087348 */ /* 0x000fea0003c00000 */
[----:B------:R0:W1:Y:S02]  /*17b00*/  SHFL.BFLY P6, R222, R224, R225, R226 ;  /* 0x0c0000e1e0de7389 */ /* 0x00006400000c00e2 */
[----:B01----:R-:W-:Y:S01]  /*17b10*/  ENDCOLLECTIVE ;  /* 0x000000000000791b */ /* 0x003fe20003800000 */
.L_x_17476:
[----:B------:R-:W-:Y:S01]  /*17b20*/  HFMA2.MMA R225, -RZ, RZ, 0, 1.1920928955078125e-07 ;  /* 0x00000002ffe17435 */ /* 0x000fe200000001ff */
[----:B------:R-:W-:-:S05]  /*17b30*/  MOV R112, R222 ;  /* 0x000000de00707202 */ /* 0x000fca0000000f00 */
[----:B------:R-:W-:-:S04]  /*17b40*/  FADD.FTZ R218, R115, R112 ;  /* 0x0000007073da7221 */ /* 0x000fc80000010000 */
[----:B------:R-:W-:-:S07]  /*17b50*/  IMAD.MOV.U32 R224, RZ, RZ, R218 ;  /* 0x000000ffffe07224 */ /* 0x000fce00078e00da */
[----:B------:R-:W-:Y:S05]  /*17b60*/  WARPSYNC.COLLECTIVE R223, `(.L_x_17477) ;  /* 0x00000000df087348 */ /* 0x000fea0003c00000 */
[----:B------:R0:W1:Y:S02]  /*17b70*/  SHFL.BFLY P6, R222, R224, R225, R226 ;  /* 0x0c0000e1e0de7389 */ /* 0x00006400000c00e2 */
[----:B01----:R-:W-:Y:S01]  /*17b80*/  ENDCOLLECTIVE ;  /* 0x000000000000791b */ /* 0x003fe20003800000 */
.L_x_17477:
[----:B------:R-:W-:Y:S02]  /*17b90*/  IMAD.MOV.U32 R225, RZ, RZ, 0x4 ;  /* 0x00000004ffe17424 */ /* 0x000fe400078e00ff */
[----:B------:R-:W-:-:S04]  /*17ba0*/  IMAD.MOV.U32 R113, RZ, RZ, R222 ;  /* 0x000000ffff717224 */ /* 0x000fc800078e00de */
[----:B------:R-:W-:-:S05]  /*17bb0*/  FADD.FTZ R219, R218, R113 ;  /* 0x00000071dadb7221 */ /* 0x000fca0000010000 */
[----:B------:R-:W-:-:S07]  /*17bc0*/  MOV R224, R219 ;  /* 0x000000db00e07202 */ /* 0x000fce0000000f00 */
[----:B------:R-:W-:Y:S05]  /*17bd0*/  WARPSYNC.COLLECTIVE R223, `(.L_x_17478) ;  /* 0x00000000df087348 */ /* 0x000fea0003c00000 */
[----:B------:R0:W1:Y:S02]  /*17be0*/  SHFL.BFLY P6, R222, R224, R225, R226 ;  /* 0x0c0000e1e0de7389 */ /* 0x00006400000c00e2 */
[----:B01----:R-:W-:Y:S01]  /*17bf0*/  ENDCOLLECTIVE ;  /* 0x000000000000791b */ /* 0x003fe20003800000 */
.L_x_17478:
[----:B------:R-:W-:Y:S01]  /*17c00*/  HFMA2.MMA R225, -RZ, RZ, 0, 4.76837158203125e-07 ;  /* 0x00000008ffe17435 */ /* 0x000fe200000001ff */
[----:B------:R-:W-:-:S05]  /*17c10*/  MOV R112, R222 ;  /* 0x000000de00707202 */ /* 0x000fca0000000f00 */
[----:B------:R-:W-:-:S04]  /*17c20*/  FADD.FTZ R220, R219, R112 ;  /* 0x00000070dbdc7221 */ /* 0x000fc80000010000 */
[----:B------:R-:W-:-:S07]  /*17c30*/  IMAD.MOV.U32 R224, RZ, RZ, R220 ;  /* 0x000000ffffe07224 */ /* 0x000fce00078e00dc */
[----:B------:R-:W-:Y:S05]  /*17c40*/  WARPSYNC.COLLECTIVE R223, `(.L_x_17479) ;  /* 0x00000000df087348 */ /* 0x000fea0003c00000 */
[----:B------:R0:W1:Y:S02]  /*17c50*/  SHFL.BFLY P6, R222, R224, R225, R226 ;  /* 0x0c0000e1e0de7389 */ /* 0x00006400000c00e2 */
[----:B01----:R-:W-:Y:S01]  /*17c60*/  ENDCOLLECTIVE ;  /* 0x000000000000791b */ /* 0x003fe20003800000 */
.L_x_17479:
[----:B------:R-:W-:Y:S02]  /*17c70*/  IMAD.MOV.U32 R225, RZ, RZ, 0x10 ;  /* 0x00000010ffe17424 */ /* 0x000fe400078e00ff */
[----:B------:R-:W-:-:S04]  /*17c80*/  IMAD.MOV.U32 R113, RZ, RZ, R222 ;  /* 0x000000ffff717224 */ /* 0x000fc800078e00de */
[----:B------:R-:W-:-:S05]  /*17c90*/  FADD.FTZ R221, R220, R113 ;  /* 0x00000071dcdd7221 */ /* 0x000fca0000010000 */
[----:B------:R-:W-:-:S07]  /*17ca0*/  MOV R224, R221 ;  /* 0x000000dd00e07202 */ /* 0x000fce0000000f00 */
[----:B------:R-:W-:Y:S05]  /*17cb0*/  WARPSYNC.COLLECTIVE R223, `(.L_x_17480) ;  /* 0x00000000df087348 */ /* 0x000fea0003c00000 */
[----:B------:R0:W1:Y:S02]  /*17cc0*/  SHFL.BFLY P6, R222, R224, R225, R226 ;  /* 0x0c0000e1e0de7389 */ /* 0x00006400000c00e2 */
[----:B01----:R-:W-:Y:S01]  /*17cd0*/  ENDCOLLECTIVE ;  /* 0x000000000000791b */ /* 0x003fe20003800000 */
.L_x_17480:
        /* <DEDUP_REMOVED lines=122> */
.L_x_17481:
[----:B------:R-:W-:Y:S02]  /*18480*/  IMAD.MOV.U32 R225, RZ, RZ, 0x2 ;  /* 0x00000002ffe17424 */ /* 0x000fe400078e00ff */
[----:B------:R-:W-:-:S04]  /*18490*/  IMAD.MOV.U32 R218, RZ, RZ, R222 ;  /* 0x000000ffffda7224 */ /* 0x000fc800078e00de */
[----:B------:R-:W-:-:S05]  /*184a0*/  FADD.FTZ R218, R113, R218 ;  /* 0x000000da71da7221 */ /* 0x000fca0000010000 */
[----:B------:R-:W-:-:S07]  /*184b0*/  MOV R224, R218 ;  /* 0x000000da00e07202 */ /* 0x000fce0000000f00 */
[----:B------:R-:W-:Y:S05]  /*184c0*/  WARPSYNC.COLLECTIVE R223, `(.L_x_17482) ;  /* 0x00000000df087348 */ /* 0x000fea0003c00000 */
[----:B------:R0:W1:Y:S02]  /*184d0*/  SHFL.BFLY P6, R222, R224, R225, R226 ;  /* 0x0c0000e1e0de7389 */ /* 0x00006400000c00e2 */
[----:B01----:R-:W-:Y:S01]  /*184e0*/  ENDCOLLECTIVE ;  /* 0x000000000000791b */ /* 0x003fe20003800000 */
.L_x_17482:
[----:B------:R-:W-:Y:S01]  /*184f0*/  HFMA2.MMA R225, -RZ, RZ, 0, 2.384185791015625e-07 ;  /* 0x00000004ffe17435 */ /* 0x000fe200000001ff */
[----:B------:R-:W-:-:S05]  /*18500*/  MOV R115, R222 ;  /* 0x000000de00737202 */ /* 0x000fca0000000f00 */
[----:B------:R-:W-:-:S04]  /*18510*/  FADD.FTZ R115, R218, R115 ;  /* 0x00000073da737221 */ /* 0x000fc80000010000 */
[----:B------:R-:W-:-:S07]  /*18520*/  IMAD.MOV.U32 R224, RZ, RZ, R115 ;  /* 0x000000ffffe07224 */ /* 0x000fce00078e0073 */
[----:B------:R-:W-:Y:S05]  /*18530*/  WARPSYNC.COLLECTIVE R223, `(.L_x_17483) ;  /* 0x00000000df087348 */ /* 0x000fea0003c00000 */
[----:B------:R0:W1:Y:S02]  /*18540*/  SHFL.BFLY P6, R222, R224, R225, R226 ;  /* 0x0c0000e1e0de7389 */ /* 0x00006400000c00e2 */
[----:B01----:R-:W-:Y:S01]  /*18550*/  ENDCOLLECTIVE ;  /* 0x000000000000791b */ /* 0x003fe20003800000 */
.L_x_17483:
[----:B------:R-:W-:Y:S02]  /*18560*/  IMAD.MOV.U32 R225, RZ, RZ, 0x8 ;  /* 0x00000008ffe17424 */ /* 0x000fe400078e00ff */
[----:B------:R-:W-:-:S04]  /*18570*/  IMAD.MOV.U32 R220, RZ, RZ, R222 ;  /* 0x000000ffffdc7224 */ /* 0x000fc800078e00de */
[----:B------:R-:W-:-:S05]  /*18580*/  FADD.FTZ R220, R115, R220 ;  /* 0x000000dc73dc7221 */ /* 0x000fca0000010000 */
[----:B------:R-:W-:-:S07]  /*18590*/  MOV R224, R220 ;  /* 0x000000dc00e07202 */ /* 0x000fce0000000f00 */
[----:B------:R-:W-:Y:S05]  /*185a0*/  WARPSYNC.COLLECTIVE R223, `(.L_x_17484) ;  /* 0x00000000df087348 */ /* 0x000fea0003c00000 */
[----:B------:R0:W1:Y:S02]  /*185b0*/  SHFL.BFLY P6, R222, R224, R225, R226 ;  /* 0x0c0000e1e0de7389 */ /* 0x00006400000c00e2 */
[----:B01----:R-:W-:Y:S01]  /*185c0*/  ENDCOLLECTIVE ;  /* 0x000000000000791b */ /* 0x003fe20003800000 */
.L_x_17484:
[----:B------:R-:W-:Y:S01]  /*185d0*/  HFMA2.MMA R225, -RZ, RZ, 0, 9.5367431640625e-07 ;  /* 0x00000010ffe17435 */ /* 0x000fe200000001ff */
[----:B------:R-:W-:-:S05]  /*185e0*/  MOV R219, R222 ;  /* 0x000000de00db7202 */ /* 0x000fca0000000f00 */
[----:B------:R-:W-:-:S04]  /*185f0*/  FADD.FTZ R219, R220, R219 ;  /* 0x000000dbdcdb7221 */ /* 0x000fc80000010000 */
[----:B------:R-:W-:-:S07]  /*18600*/  IMAD.MOV.U32 R224, RZ, RZ, R219 ;  /* 0x000000ffffe07224 */ /* 0x000fce00078e00db */
[----:B------:R-:W-:Y:S05]  /*18610*/  WARPSYNC.COLLECTIVE R223, `(.L_x_17485) ;  /* 0x00000000df087348 */ /* 0x000fea0003c00000 */
[----:B------:R0:W1:Y:S02]  /*18620*/  SHFL.BFLY P6, R222, R224, R225, R226 ;  /* 0x0c0000e1e0de7389 */ /* 0x00006400000c00e2 */
[----:B01----:R-:W-:Y:S01]  /*18630*/  ENDCOLLECTIVE ;  /* 0x000000000000791b */ /* 0x003fe20003800000 */
.L_x_17485:
[----:B------:R-:W-:Y:S05]  /*18640*/  BRA `(.L_x_17486) ;  /* 0xffffffdc00f47947 */ /* 0x000fea000383ffff */
.L_x_17487:
        /* <DEDUP_REMOVED lines=11> */
.L_x_46016:


//--------------------- .text._ZN10layer_norm13ln_fwd_kernelINS_13Kernel_traitsI13__nv_bfloat16S2_fS2_fjLj7168ELj1ELj1ELj4ELj16ENS_18Kernel_traits_baseILj7168ES2_S2_fS2_fjLj128EEEEELb1ELb0ELb0ELb1EEEvNS_9FwdParamsE --------------------------
	.section	.text._ZN10layer_norm13ln_fwd_kernelINS_13Kernel_traitsI13__nv_bfloat16S2_fS2_fjLj7168ELj1ELj1ELj4ELj16ENS_18Kernel_traits_baseILj7168ES2_S2_fS2_fjLj128EEEEELb1ELb0ELb0ELb1EEEvNS_9FwdParamsE,"ax",@progbits
	.align	128
        .global         _ZN10layer_norm13ln_fwd_kernelINS_13Kernel_traitsI13__nv_bfloat16S2_fS2_fjLj7168ELj1ELj1ELj4ELj16ENS_18Kernel_traits_baseILj7168ES2_S2_fS2_fjLj128EEEEELb1ELb0ELb0ELb1EEEvNS_9FwdParamsE
        .type           _ZN10layer_norm13ln_fwd_kernelINS_13Kernel_traitsI13__nv_bfloat16S2_fS2_fjLj7168ELj1ELj1ELj4ELj16ENS_18Kernel_traits_baseILj7168ES2_S2_fS2_fjLj128EEEEELb1ELb0ELb0ELb1EEEvNS_9FwdParamsE,@function
        .size           _ZN10layer_norm13ln_fwd_kernelINS_13Kernel_traitsI13__nv_bfloat16S2_fS2_fjLj7168ELj1ELj1ELj4ELj16ENS_18Kernel_traits_baseILj7168ES2_S2_fS2_fjLj128EEEEELb1ELb0ELb0ELb1EEEvNS_9FwdParamsE,(.L_x_46017 - _ZN10layer_norm13ln_fwd_kernelINS_13Kernel_traitsI13__nv_bfloat16S2_fS2_fjLj7168ELj1ELj1ELj4ELj16ENS_18Kernel_traits_baseILj7168ES2_S2_fS2_fjLj128EEEEELb1ELb0ELb0ELb1EEEvNS_9FwdParamsE)
        .other          _ZN10layer_norm13ln_fwd_kernelINS_13Kernel_traitsI13__nv_bfloat16S2_fS2_fjLj7168ELj1ELj1ELj4ELj16ENS_18Kernel_traits_baseILj7168ES2_S2_fS2_fjLj128EEEEELb1ELb0ELb0ELb1EEEvNS_9FwdParamsE,@"STO_CUDA_ENTRY STV_DEFAULT"
_ZN10layer_norm13ln_fwd_kernelINS_13Kernel_traitsI13__nv_bfloat16S2_fS2_fjLj7168ELj1ELj1ELj4ELj16ENS_18Kernel_traits_baseILj7168ES2_S2_fS2_fjLj128EEEEELb1ELb0ELb0ELb1EEEvNS_9FwdParamsE:
.text._ZN10layer_norm13ln_fwd_kernelINS_13Kernel_traitsI13__nv_bfloat16S2_fS2_fjLj7168ELj1ELj1ELj4ELj16ENS_18Kernel_traits_baseILj7168ES2_S2_fS2_fjLj128EEEEELb1ELb0ELb0ELb1EEEvNS_9FwdParamsE:
        /* <DEDUP_REMOVED lines=59> */
[----:B------:R-:W-:-:S02]  /*03b0*/  SHF.R.U64 R147, R200, 0x2, R201 ;  /* 0x00000002c8937819 */ /* 0x000fc400000012c9 */
[----:B------:R-:W-:Y:S02]  /*03c0*/  @!P0 CS2R R28, SRZ ;  /* 0x00000000001c8805 */ /* 0x000fe4000001ff00 */
[----:B------:R-:W-:Y:S02]  /*03d0*/  SHF.R.U32.HI R149, RZ, 0x2, R201 ;  /* 0x00000002ff957819 */ /* 0x000fe400000116c9 */
[----:B------:R-:W-:Y:S02]  /*03e0*/  @!P0 CS2R R30, SRZ ;  /* 0x00000000001e8805 */ /* 0x000fe4000001ff00 */
[----:B------:R-:W-:Y:S01]  /*03f0*/  @!P0 CS2R R32, SRZ ;  /* 0x0000000000208805 */ /* 0x000fe2000001ff00 */
        /* <DEDUP_REMOVED lines=17> */
[----:B------:R-:W-:Y:S01]  /*0510*/  ISETP.NE.U32.AND P0, PT, RZ, UR6, PT ;  /* 0x00000006ff007c0c */ /* 0x000fe2000bf05070 */
[----:B------:R-:W-:Y:S01]  /*0520*/  ULDC.U8 UR6, c[0x0][0x2a0] ;  /* 0x0000a80000067ab9 */ /* 0x000fe20000000000 */
[----:B------:R-:W-:Y:S01]  /*0530*/  PRMT R148, R20, 0x7632, R148 ;  /* 0x0000763214947816 */ /* 0x000fe20000000094 */
[----:B------:R-:W-:Y:S01]  /*0540*/  IMAD.WIDE.U32 R10, R10, -0x2daee0ad, RZ ;  /* 0xd2511f530a0a7825 */ /* 0x000fe200078e00ff */
[----:B------:R-:W-:Y:S01]  /*0550*/  LOP3.LUT R13, R17, R14, R5, 0x96, !PT ;  /* 0x0000000e110d7212 */ /* 0x000fe200078e9605 */
[----:B------:R-:W-:Y:S01]  /*0560*/  HFMA2.MMA R190, -RZ, RZ, 0, 5.9604644775390625e-08 ;  /* 0x00000001ffbe7435 */ /* 0x000fe200000001ff */
[----:B------:R-:W-:Y:S01]  /*0570*/  ISETP.NE.AND.EX P0, PT, RZ, UR7, PT, P0 ;  /* 0x00000007ff007c0c */ /* 0x000fe2000bf05300 */
[----:B------:R-:W-:Y:S01]  /*0580*/  IMAD.U32 R136, R41, 0x10000, RZ ;  /* 0x0001000029887824 */ /* 0x000fe200078e00ff */
[----:B------:R-:W-:Y:S01]  /*0590*/  LOP3.LUT R14, R11, R12, R6, 0x96, !PT ;  /* 0x0000000c0b0e7212 */ /* 0x000fe200078e9606 */
[----:B------:R-:W-:Y:S01]  /*05a0*/  IMAD.WIDE.U32 R12, R13, -0x2daee0ad, RZ ;  /* 0xd2511f530d0c7825 */ /* 0x000fe200078e00ff */
[----:B------:R-:W-:Y:S01]  /*05b0*/  PRMT R150, R21, 0x7632, R150 ;  /* 0x0000763215967816 */ /* 0x000fe20000000096 */
[----:B------:R-:W-:Y:S01]  /*05c0*/  ULDC UR7, c[0x0][0x218] ;  /* 0x0000860000077ab9 */ /* 0x000fe20000000800 */
[----:B------:R-:W-:Y:S01]  /*05d0*/  PRMT R152, R22, 0x7632, R152 ;  /* 0x0000763216987816 */ /* 0x000fe20000000098 */
[----:B------:R-:W-:Y:S01]  /*05e0*/  IMAD.WIDE.U32 R14, R14, -0x326172a9, RZ ;  /* 0xcd9e8d570e0e7825 */ /* 0x000fe200078e00ff */
[----:B------:R-:W-:Y:S01]  /*05f0*/  LOP3.LUT R18, R13, R10, R7, 0x96, !PT ;  /* 0x0000000a0d127212 */ /* 0x000fe200078e9607 */
[----:B------:R-:W-:Y:S01]  /*0600*/  ULDC UR8, c[0x0][0x290] ;  /* 0x0000a40000087ab9 */ /* 0x000fe20000000800 */
[----:B------:R-:W-:Y:S01]  /*0610*/  LOP3.LUT R185, R185, 0xffffffef, RZ, 0xc0, !PT ;  /* 0xffffffefb9b97812 */ /* 0x000fe200078ec0ff */
        /* <DEDUP_REMOVED lines=14> */
[----:B------:R-:W-:Y:S01]  /*0700*/  PRMT R155, R25, 0x7632, R155 ;  /* 0x00007632199b7816 */ /* 0x000fe2000000009b */
[----:B------:R-:W-:Y:S01]  /*0710*/  IMAD.WIDE.U32 R50, R50, -0x326172a9, RZ ;  /* 0xcd9e8d5732327825 */ /* 0x000fe200078e00ff */
[----:B------:R-:W-:Y:S02]  /*0720*/  LOP3.LUT R52, R49, R16, R11, 0x96, !PT ;  /* 0x0000001031347212 */ /* 0x000fe400078e960b */
[----:B------:R-:W-:Y:S01]  /*0730*/  PRMT R156, R26, 0x7632, R156 ;  /* 0x000076321a9c7816 */ /* 0x000fe2000000009c */
[----:B------:R-:W-:Y:S01]  /*0740*/  VIADD R13, R144, 0xb54cda56 ;  /* 0xb54cda56900d7836 */ /* 0x000fe20000000000 */
[----:B------:R-:W-:Y:S01]  /*0750*/  LOP3.LUT R18, R51, R18, R12, 0x96, !PT ;  /* 0x0000001233127212 */ /* 0x000fe200078e960c */
[----:B------:R-:W-:Y:S01]  /*0760*/  IMAD.WIDE.U32 R52, R52, -0x326172a9, RZ ;  /* 0xcd9e8d5734347825 */ /* 0x000fe200078e00ff */
[----:B------:R-:W-:Y:S02]  /*0770*/  @P0 LOP3.LUT R185, R185, 0x10, RZ, 0xfc, !PT ;  /* 0x00000010b9b90812 */ /* 0x000fe400078efcff */
[----:B------:R-:W-:Y:S01]  /*0780*/  PRMT R157, R27, 0x7632, R157 ;  /* 0x000076321b9d7816 */ /* 0x000fe2000000009d */
[----:B------:R-:W-:Y:S01]  /*0790*/  IMAD.WIDE.U32 R18, R18, -0x2daee0ad, RZ ;  /* 0xd2511f5312127825 */ /* 0x000fe200078e00ff */
[----:B------:R-:W-:-:S02]  /*07a0*/  LOP3.LUT R49, R53, R50, R13, 0x96, !PT ;  /* 0x0000003235317212 */ /* 0x000fc400078e960d */
[----:B------:R-:W-:Y:S01]  /*07b0*/  ISETP.NE.AND P0, PT, RZ, UR6, PT ;  /* 0x00000006ff007c0c */ /* 0x000fe2000bf05270 */
[----:B------:R-:W-:Y:S01]  /*07c0*/  VIADD R14, R145, 0x646e171e ;  /* 0x646e171e910e7836 */ /* 0x000fe20000000000 */
[----:B------:R-:W-:Y:S01]  /*07d0*/  PRMT R158, R28, 0x7632, R158 ;  /* 0x000076321c9e7816 */ /* 0x000fe2000000009e */
[C---:B------:R-:W-:Y:S01]  /*07e0*/  VIADD R16, R144.reuse, 0x5384540f ;  /* 0x5384540f90107836 */ /* 0x040fe20000000000 */
        /* <DEDUP_REMOVED lines=9> */
[----:B------:R-:W-:Y:S01]  /*0880*/  VIADD R140, R144, 0x8ff34781 ;  /* 0x8ff34781908c7836 */ /* 0x000fe20000000000 */
[----:B------:R-:W-:Y:S01]  /*0890*/  LOP3.LUT R52, R51, R52, R16, 0x96, !PT ;  /* 0x0000003433347212 */ /* 0x000fe200078e9610 */
[----:B------:R-:W-:Y:S01]  /*08a0*/  IMAD.HI.U32 R49, R53, -0x326172a9, RZ ;  /* 0xcd9e8d5735317827 */ /* 0x000fe200078e00ff */
[----:B------:R-:W-:Y:S02]  /*08b0*/  PRMT R166, R32, 0x7632, R166 ;  /* 0x0000763220a67816 */ /* 0x000fe400000000a6 */
[----:B------:R-:W-:Y:S01]  /*08c0*/  PRMT R167, R33, 0x7632, R167 ;  /* 0x0000763221a77816 */ /* 0x000fe200000000a7 */
[----:B------:R-:W-:Y:S01]  /*08d0*/  IMAD.HI.U32 R19, R52, -0x2daee0ad, RZ ;  /* 0xd2511f5334137827 */ /* 0x000fe200078e00ff */
[----:B------:R-:W-:Y:S02]  /*08e0*/  LOP3.LUT R49, R49, R50, R17, 0x96, !PT ;  /* 0x0000003231317212 */ /* 0x000fe400078e9611 */
        /* <DEDUP_REMOVED lines=23> */
[----:B------:R-:W-:Y:S01]  /*0a60*/  IMAD.WIDE.U32 R142, R49, -0x2daee0ad, RZ ;  /* 0xd2511f53318e7825 */ /* 0x000fe200078e00ff */
[----:B------:R-:W-:-:S02]  /*0a70*/  PRMT R173, R39, 0x7632, R173 ;  /* 0x0000763227ad7816 */ /* 0x000fc400000000ad */
[----:B------:R-:W-:Y:S01]  /*0a80*/  PRMT R175, R45, 0x7632, R175 ;  /* 0x000076322daf7816 */ /* 0x000fe200000000af */
[----:B------:R-:W-:Y:S01]  /*0a90*/  IMAD.U32 R34, R35, 0x10000, RZ ;  /* 0x0001000023227824 */ /* 0x000fe200078e00ff */
[----:B------:R-:W-:Y:S01]  /*0aa0*/  PRMT R179, R47, 0x7632, R179 ;  /* 0x000076322fb37816 */ /* 0x000fe200000000b3 */
[----:B------:R-:W-:Y:S01]  /*0ab0*/  IMAD R40, R53, -0x326172a9, RZ ;  /* 0xcd9e8d5735287824 */ /* 0x000fe200078e02ff */
[----:B------:R-:W-:Y:S01]  /*0ac0*/  PRMT R183, R43, 0x7632, R183 ;  /* 0x000076322bb77816 */ /* 0x000fe200000000b7 */
[----:B------:R-:W-:Y:S01]  /*0ad0*/  IMAD.HI.U32 R41, R48, -0x326172a9, RZ ;  /* 0xcd9e8d5730297827 */ /* 0x000fe200078e00ff */
[----:B------:R-:W-:Y:S02]  /*0ae0*/  IADD3 R139, R145, -0x695add53, RZ ;  /* 0x96a522ad918b7810 */ /* 0x000fe40007ffe0ff */
        /* <DEDUP_REMOVED lines=9> */
[----:B------:R-:W-:Y:S01]  /*0b80*/  IMAD.MOV.U32 R151, RZ, RZ, RZ ;  /* 0x000000ffff977224 */ /* 0x000fe200078e00ff */
[----:B------:R-:W-:Y:S01]  /*0b90*/  LOP3.LUT R185, R185, 0xffffffdf, RZ, 0xc0, !PT ;  /* 0xffffffdfb9b97812 */ /* 0x000fe200078ec0ff */
[----:B------:R-:W-:Y:S01]  /*0ba0*/  IMAD.U32 R150, R150, 0x10000, RZ ;  /* 0x0001000096967824 */ /* 0x000fe200078e00ff */
[----:B------:R-:W-:Y:S01]  /*0bb0*/  SHF.L.U32 R36, R37, 0x10, RZ ;  /* 0x0000001025247819 */ /* 0x000fe200000006ff */
        /* <DEDUP_REMOVED lines=31> */
[----:B------:R-:W-:-:S02]  /*0db0*/  SHF.L.U32 R170, R170, 0x10, RZ ;  /* 0x00000010aaaa7819 */ /* 0x000fc400000006ff */
[----:B------:R-:W-:Y:S02]  /*0dc0*/  SHF.L.U32 R172, R172, 0x10, RZ ;  /* 0x00000010acac7819 */ /* 0x000fe400000006ff */
[----:B------:R-:W-:Y:S02]  /*0dd0*/  SHF.L.U32 R174, R174, 0x10, RZ ;  /* 0x00000010aeae7819 */ /* 0x000fe400000006ff */
[----:B------:R-:W-:Y:S02]  /*0de0*/  SHF.L.U32 R178, R178, 0x10, RZ ;  /* 0x00000010b2b27819 */ /* 0x000fe400000006ff */
[----:B------:R-:W-:Y:S02]  /*0df0*/  SHF.L.U32 R180, R180, 0x10, RZ ;  /* 0x00000010b4b47819 */ /* 0x000fe400000006ff */
[----:B------:R-:W-:-:S07]  /*0e00*/  SHF.L.U32 R182, R182, 0x10, RZ ;  /* 0x00000010b6b67819 */ /* 0x000fce00000006ff */
.L_x_17881:
[----:B0-----:R-:W0:Y:S01]  /*0e10*/  LDC.64 R52, c[0x0][0x230] ;  /* 0x00008c00ff347b82 */ /* 0x001e220000000a00 */
[----:B------:R-:W-:Y:S01]  /*0e20*/  LOP3.LUT P2, RZ, R185, 0x10, RZ, 0xc0, !PT ;  /* 0x00000010b9ff7812 */ /* 0x000fe2000784c0ff */
[----:B------:R-:W-:-:S05]  /*0e30*/  IMAD R40, R2, UR7, RZ ;  /* 0x0000000702287c24 */ /* 0x000fca000f8e02ff */
[----:B------:R-:W-:Y:S01]  /*0e40*/  SHF.R.S32.HI R41, RZ, 0x1f, R40 ;  /* 0x0000001fff297819 */ /* 0x000fe20000011428 */
[----:B------:R-:W1:Y:S03]  /*0e50*/  LDC.64 R128, c[0x0][0x220] ;  /* 0x00008800ff807b82 */ /* 0x000e660000000a00 */
[----:B------:R-:W-:Y:S02]  /*0e60*/  LEA.HI R41, R41, R40, RZ, 0x3 ;  /* 0x0000002829297211 */ /* 0x000fe400078f18ff */
[----:B------:R-:W-:-:S03]  /*0e70*/  LOP3.LUT R40, R0, 0x7f, RZ, 0xc0, !PT ;  /* 0x0000007f00287812 */ /* 0x000fc600078ec0ff */
[----:B------:R-:W2:Y:S01]  /*0e80*/  @P2 LDC.64 R44, c[0x0][0x270] ;  /* 0x00009c00ff2c2b82 */ /* 0x000ea20000000a00 */
[----:B------:R-:W-:Y:S02]  /*0e90*/  LEA.HI.SX32 R195, R41, R40, 0x1d ;  /* 0x0000002829c37211 */ /* 0x000fe400078feaff */
[----:B0-----:R-:W-:-:S04]  /*0ea0*/  ISETP.NE.U32.AND P1, PT, R52, RZ, PT ;  /* 0x000000ff3400720c */ /* 0x001fc80003f25070 */
[----:B------:R-:W-:Y:S01]  /*0eb0*/  ISETP.NE.AND.EX P1, PT, R53, RZ, PT, P1 ;  /* 0x000000ff3500720c */ /* 0x000fe20003f25310 */
[----:B--2---:R-:W-:-:S12]  /*0ec0*/  @P2 IMAD.WIDE R44, R2, 0x2, R44 ;  /* 0x00000002022c2825 */ /* 0x004fd800078e022c */
[----:B------:R-:W0:Y:S01]  /*0ed0*/  @P1 LDC.64 R46, c[0x0][0x230] ;  /* 0x00008c00ff2e1b82 */ /* 0x000e220000000a00 */
[C---:B-1----:R-:W-:Y:S01]  /*0ee0*/  IMAD.WIDE.U32 R40, R195.reuse, 0x10, R128 ;  /* 0x00000010c3287825 */ /* 0x042fe200078e0080 */
[----:B------:R-:W2:Y:S05]  /*0ef0*/  @P2 LDG.E.U16 R44, desc[UR4][R44.64] ;  /* 0x000000042c2c2981 */ /* 0x000eaa000c1e1500 */
[----:B------:R-:W5:Y:S01]  /*0f00*/  LDG.E.128 R40, desc[UR4][R40.64] ;  /* 0x0000000428287981 */ /* 0x000f62000c1e1d00 */
[----:B0-----:R-:W-:-:S05]  /*0f10*/  @P1 IMAD.WIDE.U32 R46, R195, 0x20, R46 ;  /* 0x00000020c32e1825 */ /* 0x001fca00078e002e */
[----:B------:R0:W5:Y:S04]  /*0f20*/  @P1 LDG.E.128 R96, desc[UR4][R46.64] ;  /* 0x000000042e601981 */ /* 0x000168000c1e1d00 */
[----:B------:R0:W5:Y:S01]  /*0f30*/  @P1 LDG.E.128 R92, desc[UR4][R46.64+0x10] ;  /* 0x000010042e5c1981 */ /* 0x000162000c1e1d00 */
[C---:B------:R-:W-:Y:S01]  /*0f40*/  ISETP.NE.AND P0, PT, R200.reuse, 0x1, PT ;  /* 0x00000001c800780c */ /* 0x040fe20003f05270 */
[----:B------:R-:W-:Y:S01]  /*0f50*/  BSSY B0, `(.L_x_17488) ;  /* 0x000000e000007945 */ /* 0x000fe20003800000 */
[----:B------:R-:W-:Y:S02]  /*0f60*/  MOV R192, 0x3f800000 ;  /* 0x3f80000000c07802 */ /* 0x000fe40000000f00 */
[----:B------:R-:W-:Y:S01]  /*0f70*/  IADD3 R48, R200, 0x1, RZ ;  /* 0x00000001c8307810 */ /* 0x000fe20007ffe0ff */
[----:B--2---:R-:W-:-:S08]  /*0f80*/  @P2 IMAD.U32 R192, R44, 0x10000, RZ ;  /* 0x000100002cc02824 */ /* 0x004fd000078e00ff */
        /* <DEDUP_REMOVED lines=9> */
.L_x_17489:
[----:B------:R-:W-:-:S07]  /*1020*/  MOV R54, R184 ;  /* 0x000000b800367202 */ /* 0x000fce0000000f00 */
.L_x_17490:
[----:B------:R-:W-:Y:S05]  /*1030*/  BSYNC B0 ;  /* 0x0000000000007941 */ /* 0x000fea0003800000 */
.L_x_17488:
        /* <DEDUP_REMOVED lines=16> */
.L_x_17494:
[----:B------:R-:W-:Y:S05]  /*1140*/  BSYNC B1 ;  /* 0x0000000000017941 */ /* 0x000fea0003800000 */
.L_x_17493:
        /* <DEDUP_REMOVED lines=44> */
.L_x_17492:
[----:B------:R-:W-:Y:S05]  /*1410*/  BSYNC B0 ;  /* 0x0000000000007941 */ /* 0x000fea0003800000 */
.L_x_17491:
[----:B------:R-:W0:Y:S01]  /*1420*/  LDC R196, c[0x0][0x294] ;  /* 0x0000a500ffc47b82 */ /* 0x000e220000000800 */
[----:B------:R-:W-:Y:S01]  /*1430*/  I2FP.F32.U32 R45, R54 ;  /* 0x00000036002d7245 */ /* 0x000fe20000201000 */
[----:B------:R-:W-:Y:S01]  /*1440*/  IMAD.MOV.U32 R198, RZ, RZ, 0x2f800000 ;  /* 0x2f800000ffc67424 */ /* 0x000fe200078e00ff */
[----:B-----5:R-:W-:Y:S01]  /*1450*/  SHF.L.U32 R47, R40, 0x10, RZ ;  /* 0x00000010282f7819 */ /* 0x020fe200000006ff */
[----:B------:R-:W-:Y:S01]  /*1460*/  BSSY B0, `(.L_x_17495) ;  /* 0x0000019000007945 */ /* 0x000fe20003800000 */
[----:B------:R-:W-:Y:S01]  /*1470*/  ISETP.NE.U32.AND P0, PT, R52, RZ, PT ;  /* 0x000000ff3400720c */ /* 0x000fe20003f05070 */
[----:B------:R-:W-:Y:S01]  /*1480*/  FFMA.FTZ R45, R45, R198, 1.1641532182693481445e-10 ;  /* 0x2f0000002d2d7423 */ /* 0x000fe200000100c6 */
[C---:B------:R-:W-:Y:S01]  /*1490*/  ISETP.NE.AND P2, PT, R48.reuse, 0x1, PT ;  /* 0x000000013000780c */ /* 0x040fe20003f45270 */
[----:B------:R-:W1:Y:S01]  /*14a0*/  LDC R194, c[0x0][0x298] ;  /* 0x0000a600ffc27b82 */ /* 0x000e620000000800 */
[----:B------:R-:W-:Y:S01]  /*14b0*/  FMUL.FTZ R47, R47, R192 ;  /* 0x000000c02f2f7220 */ /* 0x000fe20000410000 */
[----:B------:R-:W-:Y:S01]  /*14c0*/  ISETP.NE.AND.EX P0, PT, R53, RZ, PT, P0 ;  /* 0x000000ff3500720c */ /* 0x000fe20003f05300 */
[----:B------:R-:W-:Y:S01]  /*14d0*/  VIADD R44, R48, 0x1 ;  /* 0x00000001302c7836 */ /* 0x000fe20000000000 */
[----:B------:R-:W-:-:S02]  /*14e0*/  LOP3.LUT R185, R185, 0xfffffff7, RZ, 0xc0, !PT ;  /* 0xfffffff7b9b97812 */ /* 0x000fc400078ec0ff */
[----:B------:R-:W-:Y:S02]  /*14f0*/  PRMT R40, R40, 0x7632, R40 ;  /* 0x0000763228287816 */ /* 0x000fe40000000028 */
        /* <DEDUP_REMOVED lines=14> */
.L_x_17496:
[----:B------:R-:W-:-:S07]  /*15e0*/  IMAD.MOV.U32 R52, RZ, RZ, R184 ;  /* 0x000000ffff347224 */ /* 0x000fce00078e00b8 */
.L_x_17497:
[----:B------:R-:W-:Y:S05]  /*15f0*/  BSYNC B0 ;  /* 0x0000000000007941 */ /* 0x000fea0003800000 */
.L_x_17495:
        /* <DEDUP_REMOVED lines=16> */
.L_x_17501:
[----:B------:R-:W-:Y:S05]  /*1700*/  BSYNC B1 ;  /* 0x0000000000017941 */ /* 0x000fea0003800000 */
.L_x_17500:
        /* <DEDUP_REMOVED lines=44> */
.L_x_17499:
[----:B------:R-:W-:Y:S05]  /*19d0*/  BSYNC B0 ;  /* 0x0000000000007941 */ /* 0x000fea0003800000 */
.L_x_17498:
[----:B------:R-:W-:Y:S01]  /*19e0*/  I2FP.F32.U32 R45, R52 ;  /* 0x00000034002d7245 */ /* 0x000fe20000201000 */
[----:B------:R-:W-:Y:S01]  /*19f0*/  BSSY B0, `(.L_x_17502) ;  /* 0x0000016000007945 */ /* 0x000fe20003800000 */
[----:B------:R-:W-:Y:S01]  /*1a00*/  SHF.L.U32 R47, R40, 0x10, RZ ;  /* 0x00000010282f7819 */ /* 0x000fe200000006ff */
[C---:B------:R-:W-:Y:S01]  /*1a10*/  VIADD R46, R44.reuse, 0x1 ;  /* 0x000000012c2e7836 */ /* 0x040fe20000000000 */
[----:B------:R-:W-:Y:S01]  /*1a20*/  ISETP.NE.AND P2, PT, R44, 0x1, PT ;  /* 0x000000012c00780c */ /* 0x000fe20003f45270 */
[----:B------:R-:W-:Y:S01]  /*1a30*/  FFMA.FTZ R45, R45, R198, 1.1641532182693481445e-10 ;  /* 0x2f0000002d2d7423 */ /* 0x000fe200000100c6 */
[----:B------:R-:W-:Y:S01]  /*1a40*/  LOP3.LUT R185, R185, 0xfffffffb, RZ, 0xc0, !PT ;  /* 0xfffffffbb9b97812 */ /* 0x000fe200078ec0ff */
[----:B------:R-:W-:-:S03]  /*1a50*/  FMUL.FTZ R47, R47, R192 ;  /* 0x000000c02f2f7220 */ /* 0x000fc60000410000 */
        /* <DEDUP_REMOVED lines=14> */
.L_x_17503:
[----:B------:R-:W-:-:S07]  /*1b40*/  IMAD.MOV.U32 R40, RZ, RZ, R184 ;  /* 0x000000ffff287224 */ /* 0x000fce00078e00b8 */
.L_x_17504:
[----:B------:R-:W-:Y:S05]  /*1b50*/  BSYNC B0 ;  /* 0x0000000000007941 */ /* 0x000fea0003800000 */
.L_x_17502:
        /* <DEDUP_REMOVED lines=16> */
.L_x_17508:
[----:B------:R-:W-:Y:S05]  /*1c60*/  BSYNC B1 ;  /* 0x0000000000017941 */ /* 0x000fea0003800000 */
.L_x_17507:
        /* <DEDUP_REMOVED lines=44> */
.L_x_17506:
[----:B------:R-:W-:Y:S05]  /*1f30*/  BSYNC B0 ;  /* 0x0000000000007941 */ /* 0x000fea0003800000 */
.L_x_17505:
[----:B------:R-:W-:Y:S01]  /*1f40*/  I2FP.F32.U32 R45, R40 ;  /* 0x00000028002d7245 */ /* 0x000fe20000201000 */
[----:B------:R-:W-:Y:S01]  /*1f50*/  BSSY B0, `(.L_x_17509) ;  /* 0x0000017000007945 */ /* 0x000fe20003800000 */
[----:B------:R-:W-:Y:S01]  /*1f60*/  SHF.L.U32 R47, R41, 0x10, RZ ;  /* 0x00000010292f7819 */ /* 0x000fe200000006ff */
[----:B------:R-:W-:Y:S01]  /*1f70*/  VIADD R40, R46, 0x1 ;  /* 0x000000012e287836 */ /* 0x000fe20000000000 */
[----:B------:R-:W-:Y:S01]  /*1f80*/  LOP3.LUT R185, R185, 0xfffffffd, RZ, 0xc0, !PT ;  /* 0xfffffffdb9b97812 */ /* 0x000fe200078ec0ff */
[----:B------:R-:W-:Y:S01]  /*1f90*/  FFMA.FTZ R45, R45, R198, 1.1641532182693481445e-10 ;  /* 0x2f0000002d2d7423 */ /* 0x000fe200000100c6 */
[----:B------:R-:W-:Y:S01]  /*1fa0*/  PRMT R50, R41, 0x7632, R50 ;  /* 0x0000763229327816 */ /* 0x000fe20000000032 */
        /* <DEDUP_REMOVED lines=16> */
.L_x_17510:
[----:B------:R-:W-:-:S07]  /*20b0*/  IMAD.MOV.U32 R51, RZ, RZ, R184 ;  /* 0x000000ffff337224 */ /* 0x000fce00078e00b8 */
.L_x_17511:
[----:B------:R-:W-:Y:S05]  /*20c0*/  BSYNC B0 ;  /* 0x0000000000007941 */ /* 0x000fea0003800000 */
.L_x_17509:
        /* <DEDUP_REMOVED lines=16> */
.L_x_17515:
[----:B------:R-:W-:Y:S05]  /*21d0*/  BSYNC B1 ;  /* 0x0000000000017941 */ /* 0x000fea0003800000 */
.L_x_17514:
        /* <DEDUP_REMOVED lines=44> */
.L_x_17513:
[----:B------:R-:W-:Y:S05]  /*24a0*/  BSYNC B0 ;  /* 0x0000000000007941 */ /* 0x000fea0003800000 */
.L_x_17512:
        /* <DEDUP_REMOVED lines=20> */
.L_x_17517:
[----:B------:R-:W-:-:S07]  /*25f0*/  IMAD.MOV.U32 R50, RZ, RZ, R184 ;  /* 0x000000ffff327224 */ /* 0x000fce00078e00b8 */
.L_x_17518:
[----:B------:R-:W-:Y:S05]  /*2600*/  BSYNC B0 ;  /* 0x0000000000007941 */ /* 0x000fea0003800000 */
.L_x_17516:
        /* <DEDUP_REMOVED lines=16> */
.L_x_17522:
[----:B------:R-:W-:Y:S05]  /*2710*/  BSYNC B1 ;  /* 0x0000000000017941 */ /* 0x000fea0003800000 */
.L_x_17521:
        /* <DEDUP_REMOVED lines=44> */
.L_x_17520:
[----:B------:R-:W-:Y:S05]  /*29e0*/  BSYNC B0 ;  /* 0x0000000000007941 */ /* 0x000fea0003800000 */
.L_x_17519:
        /* <DEDUP_REMOVED lines=21> */
.L_x_17524:
[----:B------:R-:W-:-:S07]  /*2b40*/  IMAD.MOV.U32 R50, RZ, RZ, R184 ;  /* 0x000000ffff327224 */ /* 0x000fce00078e00b8 */
.L_x_17525:
[----:B------:R-:W-:Y:S05]  /*2b50*/  BSYNC B0 ;  /* 0x0000000000007941 */ /* 0x000fea0003800000 */
.L_x_17523:
        /* <DEDUP_REMOVED lines=16> */
.L_x_17529:
[----:B------:R-:W-:Y:S05]  /*2c60*/  BSYNC B1 ;  /* 0x0000000000017941 */ /* 0x000fea0003800000 */
.L_x_17528:
        /* <DEDUP_REMOVED lines=44> */
.L_x_17527:
[----:B------:R-:W-:Y:S05]  /*2f30*/  BSYNC B0 ;  /* 0x0000000000007941 */ /* 0x000fea0003800000 */
.L_x_17526:
        /* <DEDUP_REMOVED lines=20> */
.L_x_17531:
[----:B------:R-:W-:-:S07]  /*3080*/  IMAD.MOV.U32 R42, RZ, RZ, R184 ;  /* 0x000000ffff2a7224 */ /* 0x000fce00078e00b8 */
.L_x_17532:
[----:B------:R-:W-:Y:S05]  /*3090*/  BSYNC B0 ;  /* 0x0000000000007941 */ /* 0x000fea0003800000 */
.L_x_17530:
        /* <DEDUP_REMOVED lines=16> */
.L_x_17536:
[----:B------:R-:W-:Y:S05]  /*31a0*/  BSYNC B1 ;  /* 0x0000000000017941 */ /* 0x000fea0003800000 */
.L_x_17535:
        /* <DEDUP_REMOVED lines=44> */
.L_x_17534:
[----:B------:R-:W-:Y:S05]  /*3470*/  BSYNC B0 ;  /* 0x0000000000007941 */ /* 0x000fea0003800000 */
.L_x_17533:
        /* <DEDUP_REMOVED lines=21> */
.L_x_17538:
[----:B------:R-:W-:-:S07]  /*35d0*/  IMAD.MOV.U32 R49, RZ, RZ, R184 ;  /* 0x000000ffff317224 */ /* 0x000fce00078e00b8 */
.L_x_17539:
[----:B------:R-:W-:Y:S05]  /*35e0*/  BSYNC B0 ;  /* 0x0000000000007941 */ /* 0x000fea0003800000 */
.L_x_17537:
        /* <DEDUP_REMOVED lines=18> */
.L_x_17543:
[----:B------:R-:W-:Y:S05]  /*3710*/  BSYNC B1 ;  /* 0x0000000000017941 */ /* 0x000fea0003800000 */
.L_x_17542:
        /* <DEDUP_REMOVED lines=44> */
.L_x_17541:
[----:B------:R-:W-:Y:S05]  /*39e0*/  BSYNC B0 ;  /* 0x0000000000007941 */ /* 0x000fea0003800000 */
.L_x_17540:
[----:B------:R-:W-:Y:S01]  /*39f0*/  I2FP.F32.U32 R41, R49 ;  /* 0x0000003100297245 */ /* 0x000fe20000201000 */
[----:B------:R-:W0:Y:S01]  /*3a00*/  LDC.64 R160, c[0x0][0x238] ;  /* 0x00008e00ffa07b82 */ /* 0x000e220000000a00 */
[----:B------:R-:W-:Y:S01]  /*3a10*/  SEL R50, RZ, 0x10000, P5 ;  /* 0x00010000ff327807 */ /* 0x000fe20002800000 */
[----:B------:R-:W-:Y:S01]  /*3a20*/  VIADD R191, R195, 0x80 ;  /* 0x00000080c3bf7836 */ /* 0x000fe20000000000 */
[----:B------:R-:W-:Y:S01]  /*3a30*/  SEL R53, RZ, 0x100, P4 ;  /* 0x00000100ff357807 */ /* 0x000fe20002000000 */
[----:B------:R-:W-:Y:S01]  /*3a40*/  FFMA.FTZ R43, R41, R198, 1.1641532182693481445e-10 ;  /* 0x2f000000292b7423 */ /* 0x000fe200000100c6 */
[C---:B------:R-:W-:Y:S02]  /*3a50*/  LOP3.LUT P5, RZ, R185.reuse, 0x4, RZ, 0xc0, !PT ;  /* 0x00000004b9ff7812 */ /* 0x040fe400078ac0ff */
[----:B------:R-:W-:Y:S01]  /*3a60*/  LOP3.LUT P4, RZ, R185, 0x2, RZ, 0xc0, !PT ;  /* 0x00000002b9ff7812 */ /* 0x000fe2000788c0ff */
[----:B------:R-:W1:Y:S01]  /*3a70*/  @P1 LDC.64 R40, c[0x0][0x230] ;  /* 0x00008c00ff281b82 */ /* 0x000e620000000a00 */
[----:B------:R-:W-:-:S02]  /*3a80*/  SHF.L.U32 R45, R48, 0x10, RZ ;  /* 0x00000010302d7819 */ /* 0x000fc400000006ff */
[----:B------:R-:W-:Y:S02]  /*3a90*/  SEL R46, RZ, 0x1, P2 ;  /* 0x00000001ff2e7807 */ /* 0x000fe40001000000 */
[----:B------:R-:W-:Y:S01]  /*3aa0*/  SEL R42, RZ, 0x1, P4 ;  /* 0x00000001ff2a7807 */ /* 0x000fe20002000000 */
[----:B------:R-:W-:Y:S01]  /*3ab0*/  FMUL.FTZ R49, R45, R192 ;  /* 0x000000c02d317220 */ /* 0x000fe20000410000 */
[----:B------:R-:W-:Y:S01]  /*3ac0*/  SEL R44, RZ, 0x1, P5 ;  /* 0x00000001ff2c7807 */ /* 0x000fe20002800000 */
[----:B------:R-:W2:Y:S01]  /*3ad0*/  LDC.64 R162, c[0x0][0x240] ;  /* 0x00009000ffa27b82 */ /* 0x000ea20000000a00 */
[----:B------:R-:W-:Y:S01]  /*3ae0*/  FSETP.GTU.FTZ.AND P2, PT, R43, R196, PT ;  /* 0x000000c42b00720b */ /* 0x000fe20003f5c000 */
[----:B------:R-:W-:-:S04]  /*3af0*/  IMAD.WIDE.U32 R46, R46, 0x1000000, RZ ;  /* 0x010000002e2e7825 */ /* 0x000fc800078e00ff */
[----:B------:R-:W-:Y:S01]  /*3b00*/  FMUL.FTZ R49, R49, R194 ;  /* 0x000000c231317220 */ /* 0x000fe20000410000 */
[----:B------:R-:W-:Y:S01]  /*3b10*/  LOP3.LUT P6, RZ, R185, 0x8, RZ, 0xc0, !PT ;  /* 0x00000008b9ff7812 */ /* 0x000fe200078cc0ff */
[----:B------:R-:W-:Y:S01]  /*3b20*/  IMAD.WIDE.U32 R42, R42, 0x10000, RZ ;  /* 0x000100002a2a7825 */ /* 0x000fe200078e00ff */
[----:B------:R-:W-:Y:S02]  /*3b30*/  SEL R48, RZ, 0x1000000, P2 ;  /* 0x01000000ff307807 */ /* 0x000fe40001000000 */
[----:B------:R-:W-:Y:S01]  /*3b40*/  SEL R51, RZ, 0x1, P6 ;  /* 0x00000001ff337807 */ /* 0x000fe20003000000 */
[----:B------:R-:W-:Y:S01]  /*3b50*/  IMAD.WIDE.U32 R44, R44, 0x100, RZ ;  /* 0x000001002c2c7825 */ /* 0x000fe200078e00ff */
[----:B------:R-:W-:Y:S02]  /*3b60*/  LOP3.LUT R53, R53, R48, R50, 0xfe, !PT ;  /* 0x0000003035357212 */ /* 0x000fe400078efe32 */
[----:B------:R-:W-:Y:S02]  /*3b70*/  FSEL R87, R49, RZ, !P2 ;  /* 0x000000ff31577208 */ /* 0x000fe40005000000 */
[----:B------:R-:W-:-:S02]  /*3b80*/  LOP3.LUT R44, R44, R46, R42, 0xfe, !PT ;  /* 0x0000002e2c2c7212 */ /* 0x000fc400078efe2a */
[----:B------:R-:W-:Y:S01]  /*3b90*/  SEL R46, RZ, 0x1, P3 ;  /* 0x00000001ff2e7807 */ /* 0x000fe20001800000 */
[----:B------:R-:W-:Y:S01]  /*3ba0*/  @P0 FADD.FTZ R87, R95, R87 ;  /* 0x000000575f570221 */ /* 0x000fe20000010000 */
[----:B------:R-:W-:Y:S01]  /*3bb0*/  LOP3.LUT R44, R44, R51, RZ, 0xfc, !PT ;  /* 0x000000332c2c7212 */ /* 0x000fe200078efcff */
[----:B-1----:R-:W-:Y:S01]  /*3bc0*/  @P1 IMAD.WIDE.U32 R50, R191, 0x20, R40 ;  /* 0x00000020bf321825 */ /* 0x002fe200078e0028 */
[----:B------:R-:W-:-:S03]  /*3bd0*/  LOP3.LUT R49, R47, R53, R46, 0xfe, !PT ;  /* 0x000000352f317212 */ /* 0x000fc600078efe2e */
[----:B0-----:R-:W-:Y:S01]  /*3be0*/  IMAD.WIDE.U32 R46, R195, 0x20, R160 ;  /* 0x00000020c32e7825 */ /* 0x001fe200078e00a0 */
[----:B------:R-:W-:-:S03]  /*3bf0*/  LOP3.LUT R45, R45, R49, R43, 0xfe, !PT ;  /* 0x000000312d2d7212 */ /* 0x000fc600078efe2b */
[----:B--2---:R-:W-:Y:S01]  /*3c00*/  IMAD.WIDE.U32 R48, R195, 0x8, R162 ;  /* 0x00000008c3307825 */ /* 0x004fe200078e00a2 */
[----:B------:R0:W-:Y:S03]  /*3c10*/  STG.E.128 desc[UR4][R46.64], R88 ;  /* 0x000000582e007986 */ /* 0x0001e6000c101d04 */
[----:B------:R-:W-:Y:S01]  /*3c20*/  IMAD.WIDE.U32 R40, R191, 0x10, R128 ;  /* 0x00000010bf287825 */ /* 0x000fe200078e0080 */
[----:B------:R0:W-:Y:S04]  /*3c30*/  STG.E.128 desc[UR4][R46.64+0x10], R84 ;  /* 0x000010542e007986 */ /* 0x0001e8000c101d04 */
[----:B------:R0:W-:Y:S04]  /*3c40*/  STG.E.64 desc[UR4][R48.64], R44 ;  /* 0x0000002c30007986 */ /* 0x0001e8000c101b04 */
[----:B------:R0:W5:Y:S04]  /*3c50*/  @P1 LDG.E.128 R96, desc[UR4][R50.64] ;  /* 0x0000000432601981 */ /* 0x000168000c1e1d00 */
        /* <DEDUP_REMOVED lines=14> */
.L_x_17545:
[----:B------:R-:W-:-:S07]  /*3d40*/  MOV R53, R184 ;  /* 0x000000b800357202 */ /* 0x000fce0000000f00 */
.L_x_17546:
[----:B------:R-:W-:Y:S05]  /*3d50*/  BSYNC B0 ;  /* 0x0000000000007941 */ /* 0x000fea0003800000 */
.L_x_17544:
        /* <DEDUP_REMOVED lines=16> */
.L_x_17550:
[----:B------:R-:W-:Y:S05]  /*3e60*/  BSYNC B1 ;  /* 0x0000000000017941 */ /* 0x000fea0003800000 */
.L_x_17549:
        /* <DEDUP_REMOVED lines=44> */
.L_x_17548:
[----:B------:R-:W-:Y:S05]  /*4130*/  BSYNC B0 ;  /* 0x0000000000007941 */ /* 0x000fea0003800000 */
.L_x_17547:
[----:B------:R-:W-:Y:S01]  /*4140*/  I2FP.F32.U32 R45, R53 ;  /* 0x00000035002d7245 */ /* 0x000fe20000201000 */
[----:B-----5:R-:W-:Y:S01]  /*4150*/  IMAD.U32 R47, R40, 0x10000, RZ ;  /* 0x00010000282f7824 */ /* 0x020fe200078e00ff */
[----:B------:R-:W-:Y:S01]  /*4160*/  ISETP.NE.AND P2, PT, R52, 0x1, PT ;  /* 0x000000013400780c */ /* 0x000fe20003f45270 */
[----:B------:R-:W-:Y:S01]  /*4170*/  BSSY B0, `(.L_x_17551) ;  /* 0x0000015000007945 */ /* 0x000fe20003800000 */
[----:B------:R-:W-:Y:S01]  /*4180*/  LOP3.LUT R185, R185, 0xfffffff7, RZ, 0xc0, !PT ;  /* 0xfffffff7b9b97812 */ /* 0x000fe200078ec0ff */
[----:B------:R-:W-:Y:S01]  /*4190*/  FFMA.FTZ R45, R45, R198, 1.1641532182693481445e-10 ;  /* 0x2f0000002d2d7423 */ /* 0x000fe200000100c6 */
[----:B------:R-:W-:Y:S01]  /*41a0*/  FMUL.FTZ R47, R47, R192 ;  /* 0x000000c02f2f7220 */ /* 0x000fe20000410000 */
[----:B------:R-:W-:Y:S02]  /*41b0*/  PRMT R40, R40, 0x7632, R40 ;  /* 0x0000763228287816 */ /* 0x000fe40000000028 */
[----:B------:R-:W-:Y:S01]  /*41c0*/  IADD3 R44, R52, 0x1, RZ ;  /* 0x00000001342c7810 */ /* 0x000fe20007ffe0ff */
        /* <DEDUP_REMOVED lines=14> */
.L_x_17552:
[----:B------:R-:W-:-:S07]  /*42b0*/  MOV R54, R184 ;  /* 0x000000b800367202 */ /* 0x000fce0000000f00 */
.L_x_17553:
[----:B------:R-:W-:Y:S05]  /*42c0*/  BSYNC B0 ;  /* 0x0000000000007941 */ /* 0x000fea0003800000 */
.L_x_17551:
        /* <DEDUP_REMOVED lines=16> */
.L_x_17557:
[----:B------:R-:W-:Y:S05]  /*43d0*/  BSYNC B1 ;  /* 0x0000000000017941 */ /* 0x000fea0003800000 */
.L_x_17556:
        /* <DEDUP_REMOVED lines=44> */
.L_x_17555:
[----:B------:R-:W-:Y:S05]  /*46a0*/  BSYNC B0 ;  /* 0x0000000000007941 */ /* 0x000fea0003800000 */
.L_x_17554:
[----:B------:R-:W-:Y:S01]  /*46b0*/  I2FP.F32.U32 R45, R54 ;  /* 0x00000036002d7245 */ /* 0x000fe20000201000 */
[----:B------:R-:W-:Y:S01]  /*46c0*/  IMAD.U32 R47, R40, 0x10000, RZ ;  /* 0x00010000282f7824 */ /* 0x000fe200078e00ff */
[C---:B------:R-:W-:Y:S01]  /*46d0*/  ISETP.NE.AND P2, PT, R44.reuse, 0x1, PT ;  /* 0x000000012c00780c */ /* 0x040fe20003f45270 */
[----:B------:R-:W-:Y:S01]  /*46e0*/  BSSY B0, `(.L_x_17558) ;  /* 0x0000014000007945 */ /* 0x000fe20003800000 */
[----:B------:R-:W-:Y:S01]  /*46f0*/  LOP3.LUT R185, R185, 0xfffffffb, RZ, 0xc0, !PT ;  /* 0xfffffffbb9b97812 */ /* 0x000fe200078ec0ff */
[----:B------:R-:W-:Y:S01]  /*4700*/  FFMA.FTZ R45, R45, R198, 1.1641532182693481445e-10 ;  /* 0x2f0000002d2d7423 */ /* 0x000fe200000100c6 */
[----:B------:R-:W-:Y:S01]  /*4710*/  FMUL.FTZ R47, R47, R192 ;  /* 0x000000c02f2f7220 */ /* 0x000fe20000410000 */
[----:B------:R-:W-:-:S03]  /*4720*/  IADD3 R46, R44, 0x1, RZ ;  /* 0x000000012c2e7810 */ /* 0x000fc60007ffe0ff */
        /* <DEDUP_REMOVED lines=14> */
.L_x_17559:
[----:B------:R-:W-:-:S07]  /*4810*/  MOV R40, R184 ;  /* 0x000000b800287202 */ /* 0x000fce0000000f00 */
.L_x_17560:
[----:B------:R-:W-:Y:S05]  /*4820*/  BSYNC B0 ;  /* 0x0000000000007941 */ /* 0x000fea0003800000 */
.L_x_17558:
        /* <DEDUP_REMOVED lines=16> */
.L_x_17564:
[----:B------:R-:W-:Y:S05]  /*4930*/  BSYNC B1 ;  /* 0x0000000000017941 */ /* 0x000fea0003800000 */
.L_x_17563:
        /* <DEDUP_REMOVED lines=44> */
.L_x_17562:
[----:B------:R-:W-:Y:S05]  /*4c00*/  BSYNC B0 ;  /* 0x0000000000007941 */ /* 0x000fea0003800000 */
.L_x_17561:
[----:B------:R-:W-:Y:S01]  /*4c10*/  I2FP.F32.U32 R45, R40 ;  /* 0x00000028002d7245 */ /* 0x000fe20000201000 */
[----:B------:R-:W-:Y:S01]  /*4c20*/  IMAD.U32 R47, R41, 0x10000, RZ ;  /* 0x00010000292f7824 */ /* 0x000fe200078e00ff */
[----:B------:R-:W-:Y:S01]  /*4c30*/  LOP3.LUT R185, R185, 0xfffffffd, RZ, 0xc0, !PT ;  /* 0xfffffffdb9b97812 */ /* 0x000fe200078ec0ff */
[----:B------:R-:W-:Y:S01]  /*4c40*/  BSSY B0, `(.L_x_17565) ;  /* 0x0000015000007945 */ /* 0x000fe20003800000 */
[----:B------:R-:W-:Y:S01]  /*4c50*/  PRMT R52, R41, 0x7632, R52 ;  /* 0x0000763229347816 */ /* 0x000fe20000000034 */
        /* <DEDUP_REMOVED lines=18> */
.L_x_17566:
[----:B------:R-:W-:-:S07]  /*4d80*/  MOV R53, R184 ;  /* 0x000000b800357202 */ /* 0x000fce0000000f00 */
.L_x_17567:
[----:B------:R-:W-:Y:S05]  /*4d90*/  BSYNC B0 ;  /* 0x0000000000007941 */ /* 0x000fea0003800000 */
.L_x_17565:
        /* <DEDUP_REMOVED lines=16> */
.L_x_17571:
[----:B------:R-:W-:Y:S05]  /*4ea0*/  BSYNC B1 ;  /* 0x0000000000017941 */ /* 0x000fea0003800000 */
.L_x_17570:
        /* <DEDUP_REMOVED lines=44> */
.L_x_17569:
[----:B------:R-:W-:Y:S05]  /*5170*/  BSYNC B0 ;  /* 0x0000000000007941 */ /* 0x000fea0003800000 */
.L_x_17568:
        /* <DEDUP_REMOVED lines=20> */
.L_x_17573:
[----:B------:R-:W-:-:S07]  /*52c0*/  MOV R52, R184 ;  /* 0x000000b800347202 */ /* 0x000fce0000000f00 */
.L_x_17574:
[----:B------:R-:W-:Y:S05]  /*52d0*/  BSYNC B0 ;  /* 0x0000000000007941 */ /* 0x000fea0003800000 */
.L_x_17572:
        /* <DEDUP_REMOVED lines=16> */
.L_x_17578:
[----:B------:R-:W-:Y:S05]  /*53e0*/  BSYNC B1 ;  /* 0x0000000000017941 */ /* 0x000fea0003800000 */
.L_x_17577:
        /* <DEDUP_REMOVED lines=44> */
.L_x_17576:
[----:B------:R-:W-:Y:S05]  /*56b0*/  BSYNC B0 ;  /* 0x0000000000007941 */ /* 0x000fea0003800000 */
.L_x_17575:
        /* <DEDUP_REMOVED lines=21> */
.L_x_17580:
[----:B------:R-:W-:-:S07]  /*5810*/  MOV R52, R184 ;  /* 0x000000b800347202 */ /* 0x000fce0000000f00 */
.L_x_17581:
[----:B------:R-:W-:Y:S05]  /*5820*/  BSYNC B0 ;  /* 0x0000000000007941 */ /* 0x000fea0003800000 */
.L_x_17579:
        /* <DEDUP_REMOVED lines=16> */
.L_x_17585:
[----:B------:R-:W-:Y:S05]  /*5930*/  BSYNC B1 ;  /* 0x0000000000017941 */ /* 0x000fea0003800000 */
.L_x_17584:
        /* <DEDUP_REMOVED lines=44> */
.L_x_17583:
[----:B------:R-:W-:Y:S05]  /*5c00*/  BSYNC B0 ;  /* 0x0000000000007941 */ /* 0x000fea0003800000 */
.L_x_17582:
        /* <DEDUP_REMOVED lines=20> */
.L_x_17587:
[----:B------:R-:W-:-:S07]  /*5d50*/  MOV R42, R184 ;  /* 0x000000b8002a7202 */ /* 0x000fce0000000f00 */
.L_x_17588:
[----:B------:R-:W-:Y:S05]  /*5d60*/  BSYNC B0 ;  /* 0x0000000000007941 */ /* 0x000fea0003800000 */
.L_x_17586:
        /* <DEDUP_REMOVED lines=16> */
.L_x_17592:
[----:B------:R-:W-:Y:S05]  /*5e70*/  BSYNC B1 ;  /* 0x0000000000017941 */ /* 0x000fea0003800000 */
.L_x_17591:
        /* <DEDUP_REMOVED lines=44> */
.L_x_17590:
[----:B------:R-:W-:Y:S05]  /*6140*/  BSYNC B0 ;  /* 0x0000000000007941 */ /* 0x000fea0003800000 */
.L_x_17589:
        /* <DEDUP_REMOVED lines=21> */
.L_x_17594:
[----:B------:R-:W-:-:S07]  /*62a0*/  MOV R51, R184 ;  /* 0x000000b800337202 */ /* 0x000fce0000000f00 */
.L_x_17595:
[----:B------:R-:W-:Y:S05]  /*62b0*/  BSYNC B0 ;  /* 0x0000000000007941 */ /* 0x000fea0003800000 */
.L_x_17593:
        /* <DEDUP_REMOVED lines=18> */
.L_x_17599:
[----:B------:R-:W-:Y:S05]  /*63e0*/  BSYNC B1 ;  /* 0x0000000000017941 */ /* 0x000fea0003800000 */
.L_x_17598:
[C---:B------:R-:W-:Y:S01]  /*63f0*/  IMAD.HI.U32 R40, R146.reuse, -0x326172a9, RZ ;  /* 0xcd9e8d5792287827 */ /* 0x040fe200078e00ff */
[----:B------:R-:W-:Y:S01]  /*6400*/  LOP3.LUT R41, R41, R151, R145, 0x96, !PT ;  /* 0x0000009729297212 */ /* 0x000fe200078e9691 */
[----:B------:R-:W-:Y:S02]  /*6410*/  HFMA2.MMA R54, -RZ, RZ, 0, 0 ;  /* 0x00000000ff367435 */ /* 0x000fe400000001ff */
        /* <DEDUP_REMOVED lines=41> */
.L_x_17597:
[----:B------:R-:W-:Y:S05]  /*66b0*/  BSYNC B0 ;  /* 0x0000000000007941 */ /* 0x000fea0003800000 */
.L_x_17596:
[----:B------:R-:W-:Y:S01]  /*66c0*/  I2FP.F32.U32 R41, R51 ;  /* 0x0000003300297245 */ /* 0x000fe20000201000 */
[----:B------:R-:W-:Y:S01]  /*66d0*/  IMAD.U32 R45, R50, 0x10000, RZ ;  /* 0x00010000322d7824 */ /* 0x000fe200078e00ff */
[----:B------:R-:W-:Y:S02]  /*66e0*/  SEL R48, RZ, 0x10000, P5 ;  /* 0x00010000ff307807 */ /* 0x000fe40002800000 */
[----:B------:R-:W-:Y:S01]  /*66f0*/  SEL R53, RZ, 0x100, P4 ;  /* 0x00000100ff357807 */ /* 0x000fe20002000000 */
[----:B------:R-:W-:Y:S01]  /*6700*/  FFMA.FTZ R43, R41, R198, 1.1641532182693481445e-10 ;  /* 0x2f000000292b7423 */ /* 0x000fe200000100c6 */
[C---:B------:R-:W-:Y:S01]  /*6710*/  LOP3.LUT P5, RZ, R185.reuse, 0x4, RZ, 0xc0, !PT ;  /* 0x00000004b9ff7812 */ /* 0x040fe200078ac0ff */
[----:B------:R-:W0:Y:S01]  /*6720*/  @P1 LDC.64 R40, c[0x0][0x230] ;  /* 0x00008c00ff281b82 */ /* 0x000e220000000a00 */
[----:B------:R-:W-:Y:S01]  /*6730*/  LOP3.LUT P4, RZ, R185, 0x2, RZ, 0xc0, !PT ;  /* 0x00000002b9ff7812 */ /* 0x000fe2000788c0ff */
[----:B------:R-:W-:Y:S01]  /*6740*/  FMUL.FTZ R49, R45, R192 ;  /* 0x000000c02d317220 */ /* 0x000fe20000410000 */
[----:B------:R-:W-:-:S02]  /*6750*/  SEL R46, RZ, 0x1, P2 ;  /* 0x00000001ff2e7807 */ /* 0x000fc40001000000 */
[----:B------:R-:W-:Y:S01]  /*6760*/  SEL R44, RZ, 0x1, P4 ;  /* 0x00000001ff2c7807 */ /* 0x000fe20002000000 */
[----:B------:R-:W-:Y:S01]  /*6770*/  FMUL.FTZ R49, R49, R194 ;  /* 0x000000c231317220 */ /* 0x000fe20000410000 */
[----:B------:R-:W-:Y:S01]  /*6780*/  SEL R42, RZ, 0x1, P5 ;  /* 0x00000001ff2a7807 */ /* 0x000fe20002800000 */
[----:B------:R-:W-:Y:S01]  /*6790*/  IMAD.WIDE.U32 R46, R46, 0x1000000, RZ ;  /* 0x010000002e2e7825 */ /* 0x000fe200078e00ff */
[----:B------:R-:W-:Y:S02]  /*67a0*/  FSETP.GTU.FTZ.AND P2, PT, R43, R196, PT ;  /* 0x000000c42b00720b */ /* 0x000fe40003f5c000 */
[----:B------:R-:W-:Y:S01]  /*67b0*/  LOP3.LUT P6, RZ, R185, 0x8, RZ, 0xc0, !PT ;  /* 0x00000008b9ff7812 */ /* 0x000fe200078cc0ff */
[----:B------:R-:W-:Y:S01]  /*67c0*/  IMAD.WIDE.U32 R44, R44, 0x10000, RZ ;  /* 0x000100002c2c7825 */ /* 0x000fe200078e00ff */
[----:B------:R-:W-:Y:S02]  /*67d0*/  SEL R50, RZ, 0x1000000, P2 ;  /* 0x01000000ff327807 */ /* 0x000fe40001000000 */
[----:B------:R-:W-:Y:S01]  /*67e0*/  SEL R51, RZ, 0x1, P6 ;  /* 0x00000001ff337807 */ /* 0x000fe20003000000 */
[----:B------:R-:W-:Y:S01]  /*67f0*/  IMAD.WIDE.U32 R42, R42, 0x100, RZ ;  /* 0x000001002a2a7825 */ /* 0x000fe200078e00ff */
[----:B------:R-:W-:-:S02]  /*6800*/  LOP3.LUT R53, R53, R50, R48, 0xfe, !PT ;  /* 0x0000003235357212 */ /* 0x000fc400078efe30 */
[----:B------:R-:W-:Y:S01]  /*6810*/  FSEL R79, R49, RZ, !P2 ;  /* 0x000000ff314f7208 */ /* 0x000fe20005000000 */
[----:B------:R-:W-:Y:S01]  /*6820*/  IMAD.WIDE.U32 R48, R191, 0x20, R160 ;  /* 0x00000020bf307825 */ /* 0x000fe200078e00a0 */
[----:B------:R-:W-:Y:S02]  /*6830*/  LOP3.LUT R44, R42, R46, R44, 0xfe, !PT ;  /* 0x0000002e2a2c7212 */ /* 0x000fe400078efe2c */
[----:B------:R-:W-:Y:S01]  /*6840*/  SEL R46, RZ, 0x1, P3 ;  /* 0x00000001ff2e7807 */ /* 0x000fe20001800000 */
[----:B------:R-:W-:Y:S01]  /*6850*/  @P0 FADD.FTZ R79, R95, R79 ;  /* 0x0000004f5f4f0221 */ /* 0x000fe20000010000 */
[----:B------:R-:W-:Y:S01]  /*6860*/  IADD3 R193, R195, 0x100, RZ ;  /* 0x00000100c3c17810 */ /* 0x000fe20007ffe0ff */
[----:B------:R1:W-:Y:S01]  /*6870*/  STG.E.128 desc[UR4][R48.64], R80 ;  /* 0x0000005030007986 */ /* 0x0003e2000c101d04 */
[----:B------:R-:W-:Y:S02]  /*6880*/  LOP3.LUT R47, R47, R53, R46, 0xfe, !PT ;  /* 0x000000352f2f7212 */ /* 0x000fe400078efe2e */
[----:B------:R-:W-:Y:S01]  /*6890*/  LOP3.LUT R44, R44, R51, RZ, 0xfc, !PT ;  /* 0x000000332c2c7212 */ /* 0x000fe200078efcff */
[----:B0-----:R-:W-:Y:S01]  /*68a0*/  @P1 IMAD.WIDE.U32 R50, R193, 0x20, R40 ;  /* 0x00000020c1321825 */ /* 0x001fe200078e0028 */
[----:B------:R-:W-:Y:S01]  /*68b0*/  LOP3.LUT R45, R43, R47, R45, 0xfe, !PT ;  /* 0x0000002f2b2d7212 */ /* 0x000fe200078efe2d */
[----:B------:R1:W-:Y:S02]  /*68c0*/  STG.E.128 desc[UR4][R48.64+0x10], R76 ;  /* 0x0000104c30007986 */ /* 0x0003e4000c101d04 */
[----:B------:R-:W-:-:S04]  /*68d0*/  IMAD.WIDE.U32 R46, R191, 0x8, R162 ;  /* 0x00000008bf2e7825 */ /* 0x000fc800078e00a2 */
[----:B------:R-:W-:Y:S01]  /*68e0*/  IMAD.WIDE.U32 R40, R193, 0x10, R128 ;  /* 0x00000010c1287825 */ /* 0x000fe200078e0080 */
[----:B------:R1:W-:Y:S04]  /*68f0*/  STG.E.64 desc[UR4][R46.64], R44 ;  /* 0x0000002c2e007986 */ /* 0x0003e8000c101b04 */
[----:B------:R1:W5:Y:S04]  /*6900*/  @P1 LDG.E.128 R96, desc[UR4][R50.64] ;  /* 0x0000000432601981 */ /* 0x000368000c1e1d00 */
        /* <DEDUP_REMOVED lines=14> */
.L_x_17601:
[----:B------:R-:W-:-:S07]  /*69f0*/  IMAD.MOV.U32 R53, RZ, RZ, R184 ;  /* 0x000000ffff357224 */ /* 0x000fce00078e00b8 */
.L_x_17602:
[----:B------:R-:W-:Y:S05]  /*6a00*/  BSYNC B0 ;  /* 0x0000000000007941 */ /* 0x000fea0003800000 */
.L_x_17600:
        /* <DEDUP_REMOVED lines=16> */
.L_x_17606:
[----:B------:R-:W-:Y:S05]  /*6b10*/  BSYNC B1 ;  /* 0x0000000000017941 */ /* 0x000fea0003800000 */
.L_x_17605:
        /* <DEDUP_REMOVED lines=44> */
.L_x_17604:
[----:B------:R-:W-:Y:S05]  /*6de0*/  BSYNC B0 ;  /* 0x0000000000007941 */ /* 0x000fea0003800000 */
.L_x_17603:
[----:B------:R-:W-:Y:S01]  /*6df0*/  I2FP.F32.U32 R45, R53 ;  /* 0x00000035002d7245 */ /* 0x000fe20000201000 */
[----:B------:R-:W-:Y:S01]  /*6e00*/  BSSY B0, `(.L_x_17607) ;  /* 0x0000017000007945 */ /* 0x000fe20003800000 */
[----:B-----5:R-:W-:Y:S01]  /*6e10*/  SHF.L.U32 R47, R40, 0x10, RZ ;  /* 0x00000010282f7819 */ /* 0x020fe200000006ff */
[C---:B------:R-:W-:Y:S01]  /*6e20*/  VIADD R44, R52.reuse, 0x1 ;  /* 0x00000001342c7836 */ /* 0x040fe20000000000 */
        /* <DEDUP_REMOVED lines=19> */
.L_x_17608:
[----:B------:R-:W-:-:S07]  /*6f60*/  IMAD.MOV.U32 R53, RZ, RZ, R184 ;  /* 0x000000ffff357224 */ /* 0x000fce00078e00b8 */
.L_x_17609:
[----:B------:R-:W-:Y:S05]  /*6f70*/  BSYNC B0 ;  /* 0x0000000000007941 */ /* 0x000fea0003800000 */
.L_x_17607:
        /* <DEDUP_REMOVED lines=16> */
.L_x_17613:
[----:B------:R-:W-:Y:S05]  /*7080*/  BSYNC B1 ;  /* 0x0000000000017941 */ /* 0x000fea0003800000 */
.L_x_17612:
        /* <DEDUP_REMOVED lines=44> */
.L_x_17611:
[----:B------:R-:W-:Y:S05]  /*7350*/  BSYNC B0 ;  /* 0x0000000000007941 */ /* 0x000fea0003800000 */
.L_x_17610:
        /* <DEDUP_REMOVED lines=22> */
.L_x_17615:
[----:B------:R-:W-:-:S07]  /*74c0*/  IMAD.MOV.U32 R40, RZ, RZ, R184 ;  /* 0x000000ffff287224 */ /* 0x000fce00078e00b8 */
.L_x_17616:
[----:B------:R-:W-:Y:S05]  /*74d0*/  BSYNC B0 ;  /* 0x0000000000007941 */ /* 0x000fea0003800000 */
.L_x_17614:
        /* <DEDUP_REMOVED lines=16> */
.L_x_17620:
[----:B------:R-:W-:Y:S05]  /*75e0*/  BSYNC B1 ;  /* 0x0000000000017941 */ /* 0x000fea0003800000 */
.L_x_17619:
        /* <DEDUP_REMOVED lines=44> */
.L_x_17618:
[----:B------:R-:W-:Y:S05]  /*78b0*/  BSYNC B0 ;  /* 0x0000000000007941 */ /* 0x000fea0003800000 */
.L_x_17617:
        /* <DEDUP_REMOVED lines=23> */
.L_x_17622:
[----:B------:R-:W-:-:S07]  /*7a30*/  IMAD.MOV.U32 R51, RZ, RZ, R184 ;  /* 0x000000ffff337224 */ /* 0x000fce00078e00b8 */
.L_x_17623:
[----:B------:R-:W-:Y:S05]  /*7a40*/  BSYNC B0 ;  /* 0x0000000000007941 */ /* 0x000fea0003800000 */
.L_x_17621:
        /* <DEDUP_REMOVED lines=16> */
.L_x_17627:
[----:B------:R-:W-:Y:S05]  /*7b50*/  BSYNC B1 ;  /* 0x0000000000017941 */ /* 0x000fea0003800000 */
.L_x_17626:
        /* <DEDUP_REMOVED lines=44> */
.L_x_17625:
[----:B------:R-:W-:Y:S05]  /*7e20*/  BSYNC B0 ;  /* 0x0000000000007941 */ /* 0x000fea0003800000 */
.L_x_17624:
        /* <DEDUP_REMOVED lines=20> */
.L_x_17629:
[----:B------:R-:W-:-:S07]  /*7f70*/  IMAD.MOV.U32 R50, RZ, RZ, R184 ;  /* 0x000000ffff327224 */ /* 0x000fce00078e00b8 */
.L_x_17630:
[----:B------:R-:W-:Y:S05]  /*7f80*/  BSYNC B0 ;  /* 0x0000000000007941 */ /* 0x000fea0003800000 */
.L_x_17628:
        /* <DEDUP_REMOVED lines=16> */
.L_x_17634:
[----:B------:R-:W-:Y:S05]  /*8090*/  BSYNC B1 ;  /* 0x0000000000017941 */ /* 0x000fea0003800000 */
.L_x_17633:
        /* <DEDUP_REMOVED lines=44> */
.L_x_17632:
[----:B------:R-:W-:Y:S05]  /*8360*/  BSYNC B0 ;  /* 0x0000000000007941 */ /* 0x000fea0003800000 */
.L_x_17631:
        /* <DEDUP_REMOVED lines=21> */
.L_x_17636:
[----:B------:R-:W-:-:S07]  /*84c0*/  IMAD.MOV.U32 R50, RZ, RZ, R184 ;  /* 0x000000ffff327224 */ /* 0x000fce00078e00b8 */
.L_x_17637:
[----:B------:R-:W-:Y:S05]  /*84d0*/  BSYNC B0 ;  /* 0x0000000000007941 */ /* 0x000fea0003800000 */
.L_x_17635:
        /* <DEDUP_REMOVED lines=16> */
.L_x_17641:
[----:B------:R-:W-:Y:S05]  /*85e0*/  BSYNC B1 ;  /* 0x0000000000017941 */ /* 0x000fea0003800000 */
.L_x_17640:
        /* <DEDUP_REMOVED lines=44> */
.L_x_17639:
[----:B------:R-:W-:Y:S05]  /*88b0*/  BSYNC B0 ;  /* 0x0000000000007941 */ /* 0x000fea0003800000 */
.L_x_17638:
        /* <DEDUP_REMOVED lines=20> */
.L_x_17643:
[----:B------:R-:W-:-:S07]  /*8a00*/  IMAD.MOV.U32 R42, RZ, RZ, R184 ;  /* 0x000000ffff2a7224 */ /* 0x000fce00078e00b8 */
.L_x_17644:
[----:B------:R-:W-:Y:S05]  /*8a10*/  BSYNC B0 ;  /* 0x0000000000007941 */ /* 0x000fea0003800000 */
.L_x_17642:
        /* <DEDUP_REMOVED lines=16> */
.L_x_17648:
[----:B------:R-:W-:Y:S05]  /*8b20*/  BSYNC B1 ;  /* 0x0000000000017941 */ /* 0x000fea0003800000 */
.L_x_17647:
        /* <DEDUP_REMOVED lines=44> */
.L_x_17646:
[----:B------:R-:W-:Y:S05]  /*8df0*/  BSYNC B0 ;  /* 0x0000000000007941 */ /* 0x000fea0003800000 */
.L_x_17645:
        /* <DEDUP_REMOVED lines=21> */
.L_x_17650:
[----:B------:R-:W-:-:S07]  /*8f50*/  IMAD.MOV.U32 R49, RZ, RZ, R184 ;  /* 0x000000ffff317224 */ /* 0x000fce00078e00b8 */
.L_x_17651:
[----:B------:R-:W-:Y:S05]  /*8f60*/  BSYNC B0 ;  /* 0x0000000000007941 */ /* 0x000fea0003800000 */
.L_x_17649:
        /* <DEDUP_REMOVED lines=18> */
.L_x_17655:
[----:B------:R-:W-:Y:S05]  /*9090*/  BSYNC B1 ;  /* 0x0000000000017941 */ /* 0x000fea0003800000 */
.L_x_17654:
        /* <DEDUP_REMOVED lines=44> */
.L_x_17653:
[----:B------:R-:W-:Y:S05]  /*9360*/  BSYNC B0 ;  /* 0x0000000000007941 */ /* 0x000fea0003800000 */
.L_x_17652:
[----:B------:R-:W-:Y:S01]  /*9370*/  I2FP.F32.U32 R41, R49 ;  /* 0x0000003100297245 */ /* 0x000fe20000201000 */
[----:B------:R-:W-:Y:S01]  /*9380*/  VIADD R199, R195, 0x180 ;  /* 0x00000180c3c77836 */ /* 0x000fe20000000000 */
[----:B------:R-:W-:Y:S02]  /*9390*/  SEL R50, RZ, 0x10000, P5 ;  /* 0x00010000ff327807 */ /* 0x000fe40002800000 */
[----:B------:R-:W-:Y:S01]  /*93a0*/  SEL R53, RZ, 0x100, P4 ;  /* 0x00000100ff357807 */ /* 0x000fe20002000000 */
[----:B------:R-:W-:Y:S01]  /*93b0*/  FFMA.FTZ R43, R41, R198, 1.1641532182693481445e-10 ;  /* 0x2f000000292b7423 */ /* 0x000fe200000100c6 */
[C---:B------:R-:W-:Y:S01]  /*93c0*/  LOP3.LUT P5, RZ, R185.reuse, 0x4, RZ, 0xc0, !PT ;  /* 0x00000004b9ff7812 */ /* 0x040fe200078ac0ff */
[----:B------:R-:W0:Y:S01]  /*93d0*/  @P1 LDC.64 R40, c[0x0][0x230] ;  /* 0x00008c00ff281b82 */ /* 0x000e220000000a00 */
[----:B------:R-:W-:Y:S02]  /*93e0*/  LOP3.LUT P4, RZ, R185, 0x2, RZ, 0xc0, !PT ;  /* 0x00000002b9ff7812 */ /* 0x000fe4000788c0ff */
[----:B------:R-:W-:-:S02]  /*93f0*/  SHF.L.U32 R45, R48, 0x10, RZ ;  /* 0x00000010302d7819 */ /* 0x000fc400000006ff */
[----:B------:R-:W-:Y:S02]  /*9400*/  SEL R46, RZ, 0x1, P2 ;  /* 0x00000001ff2e7807 */ /* 0x000fe40001000000 */
[----:B------:R-:W-:Y:S01]  /*9410*/  SEL R44, RZ, 0x1, P4 ;  /* 0x00000001ff2c7807 */ /* 0x000fe20002000000 */
[----:B------:R-:W-:Y:S01]  /*9420*/  FMUL.FTZ R49, R45, R192 ;  /* 0x000000c02d317220 */ /* 0x000fe20000410000 */
[----:B------:R-:W-:Y:S01]  /*9430*/  SEL R42, RZ, 0x1, P5 ;  /* 0x00000001ff2a7807 */ /* 0x000fe20002800000 */
[----:B------:R-:W-:Y:S01]  /*9440*/  IMAD.WIDE.U32 R46, R46, 0x1000000, RZ ;  /* 0x010000002e2e7825 */ /* 0x000fe200078e00ff */
[----:B------:R-:W-:-:S03]  /*9450*/  FSETP.GTU.FTZ.AND P2, PT, R43, R196, PT ;  /* 0x000000c42b00720b */ /* 0x000fc60003f5c000 */
[----:B------:R-:W-:Y:S01]  /*9460*/  FMUL.FTZ R49, R49, R194 ;  /* 0x000000c231317220 */ /* 0x000fe20000410000 */
[----:B------:R-:W-:Y:S01]  /*9470*/  LOP3.LUT P6, RZ, R185, 0x8, RZ, 0xc0, !PT ;  /* 0x00000008b9ff7812 */ /* 0x000fe200078cc0ff */
[----:B------:R-:W-:Y:S01]  /*9480*/  IMAD.WIDE.U32 R44, R44, 0x10000, RZ ;  /* 0x000100002c2c7825 */ /* 0x000fe200078e00ff */
[----:B------:R-:W-:Y:S02]  /*9490*/  SEL R48, RZ, 0x1000000, P2 ;  /* 0x01000000ff307807 */ /* 0x000fe40001000000 */
[----:B------:R-:W-:Y:S01]  /*94a0*/  SEL R51, RZ, 0x1, P6 ;  /* 0x00000001ff337807 */ /* 0x000fe20003000000 */
[----:B------:R-:W-:Y:S01]  /*94b0*/  IMAD.WIDE.U32 R42, R42, 0x100, RZ ;  /* 0x000001002a2a7825 */ /* 0x000fe200078e00ff */
[----:B------:R-:W-:Y:S02]  /*94c0*/  LOP3.LUT R53, R53, R48, R50, 0xfe, !PT ;  /* 0x0000003035357212 */ /* 0x000fe400078efe32 */
[----:B------:R-:W-:Y:S01]  /*94d0*/  FSEL R71, R49, RZ, !P2 ;  /* 0x000000ff31477208 */ /* 0x000fe20005000000 */
[----:B------:R-:W-:Y:S01]  /*94e0*/  IMAD.WIDE.U32 R48, R193, 0x20, R160 ;  /* 0x00000020c1307825 */ /* 0x000fe200078e00a0 */
[----:B------:R-:W-:-:S02]  /*94f0*/  LOP3.LUT R44, R42, R46, R44, 0xfe, !PT ;  /* 0x0000002e2a2c7212 */ /* 0x000fc400078efe2c */
[----:B------:R-:W-:Y:S01]  /*9500*/  SEL R46, RZ, 0x1, P3 ;  /* 0x00000001ff2e7807 */ /* 0x000fe20001800000 */
[----:B------:R-:W-:Y:S01]  /*9510*/  @P0 FADD.FTZ R71, R95, R71 ;  /* 0x000000475f470221 */ /* 0x000fe20000010000 */
[----:B------:R-:W-:Y:S01]  /*9520*/  LOP3.LUT R44, R44, R51, RZ, 0xfc, !PT ;  /* 0x000000332c2c7212 */ /* 0x000fe200078efcff */
[----:B0-----:R-:W-:Y:S01]  /*9530*/  @P1 IMAD.WIDE.U32 R50, R199, 0x20, R40 ;  /* 0x00000020c7321825 */ /* 0x001fe200078e0028 */
[----:B------:R-:W-:Y:S01]  /*9540*/  LOP3.LUT R47, R47, R53, R46, 0xfe, !PT ;  /* 0x000000352f2f7212 */ /* 0x000fe200078efe2e */
[----:B------:R0:W-:Y:S02]  /*9550*/  STG.E.128 desc[UR4][R48.64], R72 ;  /* 0x0000004830007986 */ /* 0x0001e4000c101d04 */
[----:B------:R-:W-:Y:S01]  /*9560*/  IMAD.WIDE.U32 R40, R199, 0x10, R128 ;  /* 0x00000010c7287825 */ /* 0x000fe200078e0080 */
[----:B------:R-:W-:Y:S01]  /*9570*/  LOP3.LUT R45, R43, R47, R45, 0xfe, !PT ;  /* 0x0000002f2b2d7212 */ /* 0x000fe200078efe2d */
[----:B------:R0:W-:Y:S02]  /*9580*/  STG.E.128 desc[UR4][R48.64+0x10], R68 ;  /* 0x0000104430007986 */ /* 0x0001e4000c101d04 */
[----:B------:R-:W-:-:S05]  /*9590*/  IMAD.WIDE.U32 R46, R193, 0x8, R162 ;  /* 0x00000008c12e7825 */ /* 0x000fca00078e00a2 */
        /* <DEDUP_REMOVED lines=16> */
.L_x_17657:
[----:B------:R-:W-:-:S07]  /*96a0*/  MOV R53, R184 ;  /* 0x000000b800357202 */ /* 0x000fce0000000f00 */
.L_x_17658:
[----:B------:R-:W-:Y:S05]  /*96b0*/  BSYNC B0 ;  /* 0x0000000000007941 */ /* 0x000fea0003800000 */
.L_x_17656:
        /* <DEDUP_REMOVED lines=16> */
.L_x_17662:
[----:B------:R-:W-:Y:S05]  /*97c0*/  BSYNC B1 ;  /* 0x0000000000017941 */ /* 0x000fea0003800000 */
.L_x_17661:
        /* <DEDUP_REMOVED lines=44> */
.L_x_17660:
[----:B------:R-:W-:Y:S05]  /*9a90*/  BSYNC B0 ;  /* 0x0000000000007941 */ /* 0x000fea0003800000 */
.L_x_17659:
        /* <DEDUP_REMOVED lines=23> */
.L_x_17664:
[----:B------:R-:W-:-:S07]  /*9c10*/  MOV R53, R184 ;  /* 0x000000b800357202 */ /* 0x000fce0000000f00 */
.L_x_17665:
[----:B------:R-:W-:Y:S05]  /*9c20*/  BSYNC B0 ;  /* 0x0000000000007941 */ /* 0x000fea0003800000 */
.L_x_17663:
        /* <DEDUP_REMOVED lines=16> */
.L_x_17669:
[----:B------:R-:W-:Y:S05]  /*9d30*/  BSYNC B1 ;  /* 0x0000000000017941 */ /* 0x000fea0003800000 */
.L_x_17668:
        /* <DEDUP_REMOVED lines=44> */
.L_x_17667:
[----:B------:R-:W-:Y:S05]  /*a000*/  BSYNC B0 ;  /* 0x0000000000007941 */ /* 0x000fea0003800000 */
.L_x_17666:
        /* <DEDUP_REMOVED lines=22> */
.L_x_17671:
[----:B------:R-:W-:-:S07]  /*a170*/  MOV R40, R184 ;  /* 0x000000b800287202 */ /* 0x000fce0000000f00 */
.L_x_17672:
[----:B------:R-:W-:Y:S05]  /*a180*/  BSYNC B0 ;  /* 0x0000000000007941 */ /* 0x000fea0003800000 */
.L_x_17670:
        /* <DEDUP_REMOVED lines=16> */
.L_x_17676:
[----:B------:R-:W-:Y:S05]  /*a290*/  BSYNC B1 ;  /* 0x0000000000017941 */ /* 0x000fea0003800000 */
.L_x_17675:
        /* <DEDUP_REMOVED lines=44> */
.L_x_17674:
[----:B------:R-:W-:Y:S05]  /*a560*/  BSYNC B0 ;  /* 0x0000000000007941 */ /* 0x000fea0003800000 */
.L_x_17673:
        /* <DEDUP_REMOVED lines=23> */
.L_x_17678:
[----:B------:R-:W-:-:S07]  /*a6e0*/  MOV R51, R184 ;  /* 0x000000b800337202 */ /* 0x000fce0000000f00 */
.L_x_17679:
[----:B------:R-:W-:Y:S05]  /*a6f0*/  BSYNC B0 ;  /* 0x0000000000007941 */ /* 0x000fea0003800000 */
.L_x_17677:
        /* <DEDUP_REMOVED lines=16> */
.L_x_17683:
[----:B------:R-:W-:Y:S05]  /*a800*/  BSYNC B1 ;  /* 0x0000000000017941 */ /* 0x000fea0003800000 */
.L_x_17682:
        /* <DEDUP_REMOVED lines=44> */
.L_x_17681:
[----:B------:R-:W-:Y:S05]  /*aad0*/  BSYNC B0 ;  /* 0x0000000000007941 */ /* 0x000fea0003800000 */
.L_x_17680:
        /* <DEDUP_REMOVED lines=20> */
.L_x_17685:
[----:B------:R-:W-:-:S07]  /*ac20*/  MOV R50, R184 ;  /* 0x000000b800327202 */ /* 0x000fce0000000f00 */
.L_x_17686:
[----:B------:R-:W-:Y:S05]  /*ac30*/  BSYNC B0 ;  /* 0x0000000000007941 */ /* 0x000fea0003800000 */
.L_x_17684:
        /* <DEDUP_REMOVED lines=16> */
.L_x_17690:
[----:B------:R-:W-:Y:S05]  /*ad40*/  BSYNC B1 ;  /* 0x0000000000017941 */ /* 0x000fea0003800000 */
.L_x_17689:
        /* <DEDUP_REMOVED lines=44> */
.L_x_17688:
[----:B------:R-:W-:Y:S05]  /*b010*/  BSYNC B0 ;  /* 0x0000000000007941 */ /* 0x000fea0003800000 */
.L_x_17687:
        /* <DEDUP_REMOVED lines=21> */
.L_x_17692:
[----:B------:R-:W-:-:S07]  /*b170*/  MOV R50, R184 ;  /* 0x000000b800327202 */ /* 0x000fce0000000f00 */
.L_x_17693:
[----:B------:R-:W-:Y:S05]  /*b180*/  BSYNC B0 ;  /* 0x0000000000007941 */ /* 0x000fea0003800000 */
.L_x_17691:
        /* <DEDUP_REMOVED lines=16> */
.L_x_17697:
[----:B------:R-:W-:Y:S05]  /*b290*/  BSYNC B1 ;  /* 0x0000000000017941 */ /* 0x000fea0003800000 */
.L_x_17696:
        /* <DEDUP_REMOVED lines=44> */
.L_x_17695:
[----:B------:R-:W-:Y:S05]  /*b560*/  BSYNC B0 ;  /* 0x0000000000007941 */ /* 0x000fea0003800000 */
.L_x_17694:
        /* <DEDUP_REMOVED lines=20> */
.L_x_17699:
[----:B------:R-:W-:-:S07]  /*b6b0*/  MOV R42, R184 ;  /* 0x000000b8002a7202 */ /* 0x000fce0000000f00 */
.L_x_17700:
[----:B------:R-:W-:Y:S05]  /*b6c0*/  BSYNC B0 ;  /* 0x0000000000007941 */ /* 0x000fea0003800000 */
.L_x_17698:
        /* <DEDUP_REMOVED lines=16> */
.L_x_17704:
[----:B------:R-:W-:Y:S05]  /*b7d0*/  BSYNC B1 ;  /* 0x0000000000017941 */ /* 0x000fea0003800000 */
.L_x_17703:
        /* <DEDUP_REMOVED lines=44> */
.L_x_17702:
[----:B------:R-:W-:Y:S05]  /*baa0*/  BSYNC B0 ;  /* 0x0000000000007941 */ /* 0x000fea0003800000 */
.L_x_17701:
        /* <DEDUP_REMOVED lines=21> */
.L_x_17706:
[----:B------:R-:W-:-:S07]  /*bc00*/  MOV R49, R184 ;  /* 0x000000b800317202 */ /* 0x000fce0000000f00 */
.L_x_17707:
[----:B------:R-:W-:Y:S05]  /*bc10*/  BSYNC B0 ;  /* 0x0000000000007941 */ /* 0x000fea0003800000 */
.L_x_17705:
        /* <DEDUP_REMOVED lines=18> */
.L_x_17711:
[----:B------:R-:W-:Y:S05]  /*bd40*/  BSYNC B1 ;  /* 0x0000000000017941 */ /* 0x000fea0003800000 */
.L_x_17710:
        /* <DEDUP_REMOVED lines=44> */
.L_x_17709:
[----:B------:R-:W-:Y:S05]  /*c010*/  BSYNC B0 ;  /* 0x0000000000007941 */ /* 0x000fea0003800000 */
.L_x_17708:
        /* <DEDUP_REMOVED lines=51> */
.L_x_17713:
[----:B------:R-:W-:-:S07]  /*c350*/  IMAD.MOV.U32 R53, RZ, RZ, R184 ;  /* 0x000000ffff357224 */ /* 0x000fce00078e00b8 */
.L_x_17714:
[----:B------:R-:W-:Y:S05]  /*c360*/  BSYNC B0 ;  /* 0x0000000000007941 */ /* 0x000fea0003800000 */
.L_x_17712:
        /* <DEDUP_REMOVED lines=16> */
.L_x_17718:
[----:B------:R-:W-:Y:S05]  /*c470*/  BSYNC B1 ;  /* 0x0000000000017941 */ /* 0x000fea0003800000 */
.L_x_17717:
        /* <DEDUP_REMOVED lines=44> */
.L_x_17716:
[----:B------:R-:W-:Y:S05]  /*c740*/  BSYNC B0 ;  /* 0x0000000000007941 */ /* 0x000fea0003800000 */
.L_x_17715:
        /* <DEDUP_REMOVED lines=23> */
.L_x_17720:
[----:B------:R-:W-:-:S07]  /*c8c0*/  IMAD.MOV.U32 R53, RZ, RZ, R184 ;  /* 0x000000ffff357224 */ /* 0x000fce00078e00b8 */
.L_x_17721:
[----:B------:R-:W-:Y:S05]  /*c8d0*/  BSYNC B0 ;  /* 0x0000000000007941 */ /* 0x000fea0003800000 */
.L_x_17719:
        /* <DEDUP_REMOVED lines=16> */
.L_x_17725:
[----:B------:R-:W-:Y:S05]  /*c9e0*/  BSYNC B1 ;  /* 0x0000000000017941 */ /* 0x000fea0003800000 */
.L_x_17724:
        /* <DEDUP_REMOVED lines=44> */
.L_x_17723:
[----:B------:R-:W-:Y:S05]  /*ccb0*/  BSYNC B0 ;  /* 0x0000000000007941 */ /* 0x000fea0003800000 */
.L_x_17722:
        /* <DEDUP_REMOVED lines=22> */
.L_x_17727:
[----:B------:R-:W-:-:S07]  /*ce20*/  IMAD.MOV.U32 R40, RZ, RZ, R184 ;  /* 0x000000ffff287224 */ /* 0x000fce00078e00b8 */
.L_x_17728:
[----:B------:R-:W-:Y:S05]  /*ce30*/  BSYNC B0 ;  /* 0x0000000000007941 */ /* 0x000fea0003800000 */
.L_x_17726:
        /* <DEDUP_REMOVED lines=16> */
.L_x_17732:
[----:B------:R-:W-:Y:S05]  /*cf40*/  BSYNC B1 ;  /* 0x0000000000017941 */ /* 0x000fea0003800000 */
.L_x_17731:
        /* <DEDUP_REMOVED lines=44> */
.L_x_17730:
[----:B------:R-:W-:Y:S05]  /*d210*/  BSYNC B0 ;  /* 0x0000000000007941 */ /* 0x000fea0003800000 */
.L_x_17729:
        /* <DEDUP_REMOVED lines=23> */
.L_x_17734:
[----:B------:R-:W-:-:S07]  /*d390*/  IMAD.MOV.U32 R51, RZ, RZ, R184 ;  /* 0x000000ffff337224 */ /* 0x000fce00078e00b8 */
.L_x_17735:
[----:B------:R-:W-:Y:S05]  /*d3a0*/  BSYNC B0 ;  /* 0x0000000000007941 */ /* 0x000fea0003800000 */
.L_x_17733:
        /* <DEDUP_REMOVED lines=16> */
.L_x_17739:
[----:B------:R-:W-:Y:S05]  /*d4b0*/  BSYNC B1 ;  /* 0x0000000000017941 */ /* 0x000fea0003800000 */
.L_x_17738:
        /* <DEDUP_REMOVED lines=44> */
.L_x_17737:
[----:B------:R-:W-:Y:S05]  /*d780*/  BSYNC B0 ;  /* 0x0000000000007941 */ /* 0x000fea0003800000 */
.L_x_17736:
        /* <DEDUP_REMOVED lines=20> */
.L_x_17741:
[----:B------:R-:W-:-:S07]  /*d8d0*/  IMAD.MOV.U32 R50, RZ, RZ, R184 ;  /* 0x000000ffff327224 */ /* 0x000fce00078e00b8 */
.L_x_17742:
[----:B------:R-:W-:Y:S05]  /*d8e0*/  BSYNC B0 ;  /* 0x0000000000007941 */ /* 0x000fea0003800000 */
.L_x_17740:
        /* <DEDUP_REMOVED lines=16> */
.L_x_17746:
[----:B------:R-:W-:Y:S05]  /*d9f0*/  BSYNC B1 ;  /* 0x0000000000017941 */ /* 0x000fea0003800000 */
.L_x_17745:
        /* <DEDUP_REMOVED lines=44> */
.L_x_17744:
[----:B------:R-:W-:Y:S05]  /*dcc0*/  BSYNC B0 ;  /* 0x0000000000007941 */ /* 0x000fea0003800000 */
.L_x_17743:
        /* <DEDUP_REMOVED lines=21> */
.L_x_17748:
[----:B------:R-:W-:-:S07]  /*de20*/  IMAD.MOV.U32 R50, RZ, RZ, R184 ;  /* 0x000000ffff327224 */ /* 0x000fce00078e00b8 */
.L_x_17749:
[----:B------:R-:W-:Y:S05]  /*de30*/  BSYNC B0 ;  /* 0x0000000000007941 */ /* 0x000fea0003800000 */
.L_x_17747:
        /* <DEDUP_REMOVED lines=16> */
.L_x_17753:
[----:B------:R-:W-:Y:S05]  /*df40*/  BSYNC B1 ;  /* 0x0000000000017941 */ /* 0x000fea0003800000 */
.L_x_17752:
        /* <DEDUP_REMOVED lines=44> */
.L_x_17751:
[----:B------:R-:W-:Y:S05]  /*e210*/  BSYNC B0 ;  /* 0x0000000000007941 */ /* 0x000fea0003800000 */
.L_x_17750:
        /* <DEDUP_REMOVED lines=20> */
.L_x_17755:
[----:B------:R-:W-:-:S07]  /*e360*/  IMAD.MOV.U32 R42, RZ, RZ, R184 ;  /* 0x000000ffff2a7224 */ /* 0x000fce00078e00b8 */
.L_x_17756:
[----:B------:R-:W-:Y:S05]  /*e370*/  BSYNC B0 ;  /* 0x0000000000007941 */ /* 0x000fea0003800000 */
.L_x_17754:
        /* <DEDUP_REMOVED lines=16> */
.L_x_17760:
[----:B------:R-:W-:Y:S05]  /*e480*/  BSYNC B1 ;  /* 0x0000000000017941 */ /* 0x000fea0003800000 */
.L_x_17759:
        /* <DEDUP_REMOVED lines=44> */
.L_x_17758:
[----:B------:R-:W-:Y:S05]  /*e750*/  BSYNC B0 ;  /* 0x0000000000007941 */ /* 0x000fea0003800000 */
.L_x_17757:
        /* <DEDUP_REMOVED lines=21> */
.L_x_17762:
[----:B------:R-:W-:-:S07]  /*e8b0*/  IMAD.MOV.U32 R49, RZ, RZ, R184 ;  /* 0x000000ffff317224 */ /* 0x000fce00078e00b8 */
.L_x_17763:
[----:B------:R-:W-:Y:S05]  /*e8c0*/  BSYNC B0 ;  /* 0x0000000000007941 */ /* 0x000fea0003800000 */
.L_x_17761:
        /* <DEDUP_REMOVED lines=18> */
.L_x_17767:
[----:B------:R-:W-:Y:S05]  /*e9f0*/  BSYNC B1 ;  /* 0x0000000000017941 */ /* 0x000fea0003800000 */
.L_x_17766:
        /* <DEDUP_REMOVED lines=44> */
.L_x_17765:
[----:B------:R-:W-:Y:S05]  /*ecc0*/  BSYNC B0 ;  /* 0x0000000000007941 */ /* 0x000fea0003800000 */
.L_x_17764:
        /* <DEDUP_REMOVED lines=51> */
.L_x_17769:
[----:B------:R-:W-:-:S07]  /*f000*/  MOV R131, R184 ;  /* 0x000000b800837202 */ /* 0x000fce0000000f00 */
.L_x_17770:
[----:B------:R-:W-:Y:S05]  /*f010*/  BSYNC B0 ;  /* 0x0000000000007941 */ /* 0x000fea0003800000 */
.L_x_17768:
        /* <DEDUP_REMOVED lines=16> */
.L_x_17774:
[----:B------:R-:W-:Y:S05]  /*f120*/  BSYNC B1 ;  /* 0x0000000000017941 */ /* 0x000fea0003800000 */
.L_x_17773:
        /* <DEDUP_REMOVED lines=44> */
.L_x_17772:
[----:B------:R-:W-:Y:S05]  /*f3f0*/  BSYNC B0 ;  /* 0x0000000000007941 */ /* 0x000fea0003800000 */
.L_x_17771:
        /* <DEDUP_REMOVED lines=23> */
.L_x_17776:
[----:B------:R-:W-:-:S07]  /*f570*/  MOV R49, R184 ;  /* 0x000000b800317202 */ /* 0x000fce0000000f00 */
.L_x_17777:
[----:B------:R-:W-:Y:S05]  /*f580*/  BSYNC B0 ;  /* 0x0000000000007941 */ /* 0x000fea0003800000 */
.L_x_17775:
        /* <DEDUP_REMOVED lines=16> */
.L_x_17781:
[----:B------:R-:W-:Y:S05]  /*f690*/  BSYNC B1 ;  /* 0x0000000000017941 */ /* 0x000fea0003800000 */
.L_x_17780:
        /* <DEDUP_REMOVED lines=44> */
.L_x_17779:
[----:B------:R-:W-:Y:S05]  /*f960*/  BSYNC B0 ;  /* 0x0000000000007941 */ /* 0x000fea0003800000 */
.L_x_17778:
        /* <DEDUP_REMOVED lines=22> */
.L_x_17783:
[----:B------:R-:W-:-:S07]  /*fad0*/  MOV R40, R184 ;  /* 0x000000b800287202 */ /* 0x000fce0000000f00 */
.L_x_17784:
[----:B------:R-:W-:Y:S05]  /*fae0*/  BSYNC B0 ;  /* 0x0000000000007941 */ /* 0x000fea0003800000 */
.L_x_17782:
        /* <DEDUP_REMOVED lines=16> */
.L_x_17788:
[----:B------:R-:W-:Y:S05]  /*fbf0*/  BSYNC B1 ;  /* 0x0000000000017941 */ /* 0x000fea0003800000 */
.L_x_17787:
        /* <DEDUP_REMOVED lines=44> */
.L_x_17786:
[----:B------:R-:W-:Y:S05]  /*fec0*/  BSYNC B0 ;  /* 0x0000000000007941 */ /* 0x000fea0003800000 */
.L_x_17785:
        /* <DEDUP_REMOVED lines=23> */
.L_x_17790:
[----:B------:R-:W-:-:S07]  /*10040*/  MOV R176, R184 ;  /* 0x000000b800b07202 */ /* 0x000fce0000000f00 */
.L_x_17791:
[----:B------:R-:W-:Y:S05]  /*10050*/  BSYNC B0 ;  /* 0x0000000000007941 */ /* 0x000fea0003800000 */
.L_x_17789:
        /* <DEDUP_REMOVED lines=16> */
.L_x_17795:
[----:B------:R-:W-:Y:S05]  /*10160*/  BSYNC B1 ;  /* 0x0000000000017941 */ /* 0x000fea0003800000 */
.L_x_17794:
        /* <DEDUP_REMOVED lines=44> */
.L_x_17793:
[----:B------:R-:W-:Y:S05]  /*10430*/  BSYNC B0 ;  /* 0x0000000000007941 */ /* 0x000fea0003800000 */
.L_x_17792:
        /* <DEDUP_REMOVED lines=20> */
.L_x_17797:
[----:B------:R-:W-:-:S07]  /*10580*/  MOV R176, R184 ;  /* 0x000000b800b07202 */ /* 0x000fce0000000f00 */
.L_x_17798:
[----:B------:R-:W-:Y:S05]  /*10590*/  BSYNC B0 ;  /* 0x0000000000007941 */ /* 0x000fea0003800000 */
.L_x_17796:
        /* <DEDUP_REMOVED lines=16> */
.L_x_17802:
[----:B------:R-:W-:Y:S05]  /*106a0*/  BSYNC B1 ;  /* 0x0000000000017941 */ /* 0x000fea0003800000 */
.L_x_17801:
        /* <DEDUP_REMOVED lines=44> */
.L_x_17800:
[----:B------:R-:W-:Y:S05]  /*10970*/  BSYNC B0 ;  /* 0x0000000000007941 */ /* 0x000fea0003800000 */
.L_x_17799:
        /* <DEDUP_REMOVED lines=21> */
.L_x_17804:
[----:B------:R-:W-:-:S07]  /*10ad0*/  MOV R45, R184 ;  /* 0x000000b8002d7202 */ /* 0x000fce0000000f00 */
.L_x_17805:
[----:B------:R-:W-:Y:S05]  /*10ae0*/  BSYNC B0 ;  /* 0x0000000000007941 */ /* 0x000fea0003800000 */
.L_x_17803:
        /* <DEDUP_REMOVED lines=16> */
.L_x_17809:
[----:B------:R-:W-:Y:S05]  /*10bf0*/  BSYNC B1 ;  /* 0x0000000000017941 */ /* 0x000fea0003800000 */
.L_x_17808:
        /* <DEDUP_REMOVED lines=44> */
.L_x_17807:
[----:B------:R-:W-:Y:S05]  /*10ec0*/  BSYNC B0 ;  /* 0x0000000000007941 */ /* 0x000fea0003800000 */
.L_x_17806:
        /* <DEDUP_REMOVED lines=20> */
.L_x_17811:
[----:B------:R-:W-:-:S07]  /*11010*/  MOV R42, R184 ;  /* 0x000000b8002a7202 */ /* 0x000fce0000000f00 */
.L_x_17812:
[----:B------:R-:W-:Y:S05]  /*11020*/  BSYNC B0 ;  /* 0x0000000000007941 */ /* 0x000fea0003800000 */
.L_x_17810:
        /* <DEDUP_REMOVED lines=16> */
.L_x_17816:
[----:B------:R-:W-:Y:S05]  /*11130*/  BSYNC B1 ;  /* 0x0000000000017941 */ /* 0x000fea0003800000 */
.L_x_17815:
        /* <DEDUP_REMOVED lines=44> */
.L_x_17814:
[----:B------:R-:W-:Y:S05]  /*11400*/  BSYNC B0 ;  /* 0x0000000000007941 */ /* 0x000fea0003800000 */
.L_x_17813:
        /* <DEDUP_REMOVED lines=21> */
.L_x_17818:
[----:B------:R-:W-:-:S07]  /*11560*/  MOV R176, R184 ;  /* 0x000000b800b07202 */ /* 0x000fce0000000f00 */
.L_x_17819:
[----:B------:R-:W-:Y:S05]  /*11570*/  BSYNC B0 ;  /* 0x0000000000007941 */ /* 0x000fea0003800000 */
.L_x_17817:
        /* <DEDUP_REMOVED lines=18> */
.L_x_17823:
[----:B------:R-:W-:Y:S05]  /*116a0*/  BSYNC B1 ;  /* 0x0000000000017941 */ /* 0x000fea0003800000 */
.L_x_17822:
        /* <DEDUP_REMOVED lines=44> */
.L_x_17821:
[----:B------:R-:W-:Y:S05]  /*11970*/  BSYNC B0 ;  /* 0x0000000000007941 */ /* 0x000fea0003800000 */
.L_x_17820:
[----:B------:R-:W-:Y:S01]  /*11980*/  I2FP.F32.U32 R41, R176 ;  /* 0x000000b000297245 */ /* 0x000fe20000201000 */
[----:B------:R-:W-:Y:S01]  /*11990*/  IMAD.U32 R47, R47, 0x10000, RZ ;  /* 0x000100002f2f7824 */ /* 0x000fe200078e00ff */
[----:B------:R-:W-:Y:S02]  /*119a0*/  SEL R186, RZ, 0x10000, P5 ;  /* 0x00010000ffba7807 */ /* 0x000fe40002800000 */
[----:B------:R-:W-:Y:S01]  /*119b0*/  SEL R189, RZ, 0x100, P4 ;  /* 0x00000100ffbd7807 */ /* 0x000fe20002000000 */
[----:B------:R-:W-:Y:S01]  /*119c0*/  FFMA.FTZ R43, R41, R198, 1.1641532182693481445e-10 ;  /* 0x2f000000292b7423 */ /* 0x000fe200000100c6 */
[----:B------:R-:W-:Y:S01]  /*119d0*/  LOP3.LUT P5, RZ, R185, 0x4, RZ, 0xc0, !PT ;  /* 0x00000004b9ff7812 */ /* 0x000fe200078ac0ff */
[----:B------:R-:W-:Y:S01]  /*119e0*/  FMUL.FTZ R47, R47, R192 ;  /* 0x000000c02f2f7220 */ /* 0x000fe20000410000 */
[----:B------:R-:W-:Y:S01]  /*119f0*/  LOP3.LUT P4, RZ, R185, 0x2, RZ, 0xc0, !PT ;  /* 0x00000002b9ff7812 */ /* 0x000fe2000788c0ff */
[----:B------:R-:W0:Y:S01]  /*11a00*/  @P1 LDC.64 R40, c[0x0][0x230] ;  /* 0x00008c00ff281b82 */ /* 0x000e220000000a00 */
[----:B------:R-:W-:Y:S01]  /*11a10*/  SEL R177, RZ, 0x1, P2 ;  /* 0x00000001ffb17807 */ /* 0x000fe20001000000 */
[----:B------:R-:W-:Y:S01]  /*11a20*/  FMUL.FTZ R47, R47, R194 ;  /* 0x000000c22f2f7220 */ /* 0x000fe20000410000 */
[----:B------:R-:W-:-:S02]  /*11a30*/  SEL R130, RZ, 0x1, P4 ;  /* 0x00000001ff827807 */ /* 0x000fc40002000000 */
[----:B------:R-:W-:Y:S01]  /*11a40*/  SEL R42, RZ, 0x1, P5 ;  /* 0x00000001ff2a7807 */ /* 0x000fe20002800000 */
[----:B------:R-:W-:Y:S01]  /*11a50*/  IMAD.WIDE.U32 R176, R177, 0x1000000, RZ ;  /* 0x01000000b1b07825 */ /* 0x000fe200078e00ff */
[----:B------:R-:W-:Y:S02]  /*11a60*/  FSETP.GTU.FTZ.AND P2, PT, R43, R196, PT ;  /* 0x000000c42b00720b */ /* 0x000fe40003f5c000 */
[----:B------:R-:W-:Y:S01]  /*11a70*/  LOP3.LUT P6, RZ, R185, 0x8, RZ, 0xc0, !PT ;  /* 0x00000008b9ff7812 */ /* 0x000fe200078cc0ff */
[----:B------:R-:W-:Y:S01]  /*11a80*/  IMAD.WIDE.U32 R130, R130, 0x10000, RZ ;  /* 0x0001000082827825 */ /* 0x000fe200078e00ff */
[----:B------:R-:W-:Y:S02]  /*11a90*/  SEL R187, RZ, 0x1000000, P2 ;  /* 0x01000000ffbb7807 */ /* 0x000fe40001000000 */
[----:B------:R-:W-:Y:S01]  /*11aa0*/  FSEL R47, R47, RZ, !P2 ;  /* 0x000000ff2f2f7208 */ /* 0x000fe20005000000 */
[----:B------:R-:W-:Y:S01]  /*11ab0*/  IMAD.WIDE.U32 R42, R42, 0x100, RZ ;  /* 0x000001002a2a7825 */ /* 0x000fe200078e00ff */
[----:B------:R-:W-:-:S02]  /*11ac0*/  LOP3.LUT R189, R189, R187, R186, 0xfe, !PT ;  /* 0x000000bbbdbd7212 */ /* 0x000fc400078efeba */
[----:B------:R-:W-:Y:S01]  /*11ad0*/  SEL R187, RZ, 0x1, P6 ;  /* 0x00000001ffbb7807 */ /* 0x000fe20003000000 */
[----:B------:R-:W-:Y:S01]  /*11ae0*/  @P0 FADD.FTZ R47, R95, R47 ;  /* 0x0000002f5f2f0221 */ /* 0x000fe20000010000 */
[----:B------:R-:W-:Y:S02]  /*11af0*/  LOP3.LUT R42, R42, R176, R130, 0xfe, !PT ;  /* 0x000000b02a2a7212 */ /* 0x000fe400078efe82 */
[----:B------:R-:W-:Y:S02]  /*11b00*/  SEL R176, RZ, 0x1, P3 ;  /* 0x00000001ffb07807 */ /* 0x000fe40001800000 */
[----:B------:R-:W-:Y:S02]  /*11b10*/  IADD3 R197, R195, 0x300, RZ ;  /* 0x00000300c3c57810 */ /* 0x000fe40007ffe0ff */
[----:B------:R-:W-:Y:S02]  /*11b20*/  LOP3.LUT R177, R177, R189, R176, 0xfe, !PT ;  /* 0x000000bdb1b17212 */ /* 0x000fe400078efeb0 */
[----:B------:R-:W-:Y:S01]  /*11b30*/  LOP3.LUT R42, R42, R187, RZ, 0xfc, !PT ;  /* 0x000000bb2a2a7212 */ /* 0x000fe200078efcff */
[----:B------:R-:W-:Y:S01]  /*11b40*/  IMAD.WIDE.U32 R186, R203, 0x20, R160 ;  /* 0x00000020cbba7825 */ /* 0x000fe200078e00a0 */
[----:B------:R-:W-:-:S03]  /*11b50*/  LOP3.LUT R43, R43, R177, R131, 0xfe, !PT ;  /* 0x000000b12b2b7212 */ /* 0x000fc600078efe83 */
[----:B------:R-:W-:Y:S01]  /*11b60*/  IMAD.WIDE.U32 R176, R203, 0x8, R162 ;  /* 0x00000008cbb07825 */ /* 0x000fe200078e00a2 */
[----:B------:R1:W-:Y:S03]  /*11b70*/  STG.E.128 desc[UR4][R186.64], R48 ;  /* 0x00000030ba007986 */ /* 0x0003e6000c101d04 */
[C---:B------:R-:W-:Y:S01]  /*11b80*/  IMAD.WIDE.U32 R128, R197.reuse, 0x10, R128 ;  /* 0x00000010c5807825 */ /* 0x040fe200078e0080 */
[----:B------:R1:W-:Y:S03]  /*11b90*/  STG.E.128 desc[UR4][R186.64+0x10], R44 ;  /* 0x0000102cba007986 */ /* 0x0003e6000c101d04 */
[----:B0-----:R-:W-:Y:S01]  /*11ba0*/  @P1 IMAD.WIDE.U32 R40, R197, 0x20, R40 ;  /* 0x00000020c5281825 */ /* 0x001fe200078e0028 */
[----:B------:R1:W-:Y:S04]  /*11bb0*/  STG.E.64 desc[UR4][R176.64], R42 ;  /* 0x0000002ab0007986 */ /* 0x0003e8000c101b04 */
[----:B------:R-:W5:Y:S04]  /*11bc0*/  LDG.E.128 R128, desc[UR4][R128.64] ;  /* 0x0000000480807981 */ /* 0x000f68000c1e1d00 */
        /* <DEDUP_REMOVED lines=14> */
.L_x_17825:
[----:B------:R-:W-:-:S07]  /*11cb0*/  IMAD.MOV.U32 R186, RZ, RZ, R184 ;  /* 0x000000ffffba7224 */ /* 0x000fce00078e00b8 */
.L_x_17826:
[----:B------:R-:W-:Y:S05]  /*11cc0*/  BSYNC B0 ;  /* 0x0000000000007941 */ /* 0x000fea0003800000 */
.L_x_17824:
        /* <DEDUP_REMOVED lines=16> */
.L_x_17830:
[----:B------:R-:W-:Y:S05]  /*11dd0*/  BSYNC B1 ;  /* 0x0000000000017941 */ /* 0x000fea0003800000 */
.L_x_17829:
        /* <DEDUP_REMOVED lines=44> */
.L_x_17828:
[----:B------:R-:W-:Y:S05]  /*120a0*/  BSYNC B0 ;  /* 0x0000000000007941 */ /* 0x000fea0003800000 */
.L_x_17827:
        /* <DEDUP_REMOVED lines=23> */
.L_x_17832:
[----:B------:R-:W-:-:S07]  /*12220*/  IMAD.MOV.U32 R41, RZ, RZ, R184 ;  /* 0x000000ffff297224 */ /* 0x000fce00078e00b8 */
.L_x_17833:
[----:B------:R-:W-:Y:S05]  /*12230*/  BSYNC B0 ;  /* 0x0000000000007941 */ /* 0x000fea0003800000 */
.L_x_17831:
        /* <DEDUP_REMOVED lines=16> */
.L_x_17837:
[----:B------:R-:W-:Y:S05]  /*12340*/  BSYNC B1 ;  /* 0x0000000000017941 */ /* 0x000fea0003800000 */
.L_x_17836:
        /* <DEDUP_REMOVED lines=44> */
.L_x_17835:
[----:B------:R-:W-:Y:S05]  /*12610*/  BSYNC B0 ;  /* 0x0000000000007941 */ /* 0x000fea0003800000 */
.L_x_17834:
        /* <DEDUP_REMOVED lines=22> */
.L_x_17839:
[----:B------:R-:W-:-:S07]  /*12780*/  IMAD.MOV.U32 R128, RZ, RZ, R184 ;  /* 0x000000ffff807224 */ /* 0x000fce00078e00b8 */
.L_x_17840:
[----:B------:R-:W-:Y:S05]  /*12790*/  BSYNC B0 ;  /* 0x0000000000007941 */ /* 0x000fea0003800000 */
.L_x_17838:
        /* <DEDUP_REMOVED lines=16> */
.L_x_17844:
[----:B------:R-:W-:Y:S05]  /*128a0*/  BSYNC B1 ;  /* 0x0000000000017941 */ /* 0x000fea0003800000 */
.L_x_17843:
        /* <DEDUP_REMOVED lines=44> */
.L_x_17842:
[----:B------:R-:W-:Y:S05]  /*12b70*/  BSYNC B0 ;  /* 0x0000000000007941 */ /* 0x000fea0003800000 */
.L_x_17841:
        /* <DEDUP_REMOVED lines=21> */
.L_x_17846:
[----:B------:R-:W-:-:S07]  /*12cd0*/  IMAD.MOV.U32 R188, RZ, RZ, R184 ;  /* 0x000000ffffbc7224 */ /* 0x000fce00078e00b8 */
.L_x_17847:
[----:B------:R-:W-:Y:S05]  /*12ce0*/  BSYNC B0 ;  /* 0x0000000000007941 */ /* 0x000fea0003800000 */
.L_x_17845:
        /* <DEDUP_REMOVED lines=16> */
.L_x_17851:
[----:B------:R-:W-:Y:S05]  /*12df0*/  BSYNC B1 ;  /* 0x0000000000017941 */ /* 0x000fea0003800000 */
.L_x_17850:
        /* <DEDUP_REMOVED lines=44> */
.L_x_17849:
[----:B------:R-:W-:Y:S05]  /*130c0*/  BSYNC B0 ;  /* 0x0000000000007941 */ /* 0x000fea0003800000 */
.L_x_17848:
        /* <DEDUP_REMOVED lines=20> */
.L_x_17853:
[----:B------:R-:W-:-:S07]  /*13210*/  IMAD.MOV.U32 R188, RZ, RZ, R184 ;  /* 0x000000ffffbc7224 */ /* 0x000fce00078e00b8 */
.L_x_17854:
[----:B------:R-:W-:Y:S05]  /*13220*/  BSYNC B0 ;  /* 0x0000000000007941 */ /* 0x000fea0003800000 */
.L_x_17852:
        /* <DEDUP_REMOVED lines=16> */
.L_x_17858:
[----:B------:R-:W-:Y:S05]  /*13330*/  BSYNC B1 ;  /* 0x0000000000017941 */ /* 0x000fea0003800000 */
.L_x_17857:
        /* <DEDUP_REMOVED lines=44> */
.L_x_17856:
[----:B------:R-:W-:Y:S05]  /*13600*/  BSYNC B0 ;  /* 0x0000000000007941 */ /* 0x000fea0003800000 */
.L_x_17855:
        /* <DEDUP_REMOVED lines=21> */
.L_x_17860:
[----:B------:R-:W-:-:S07]  /*13760*/  IMAD.MOV.U32 R129, RZ, RZ, R184 ;  /* 0x000000ffff817224 */ /* 0x000fce00078e00b8 */
.L_x_17861:
[----:B------:R-:W-:Y:S05]  /*13770*/  BSYNC B0 ;  /* 0x0000000000007941 */ /* 0x000fea0003800000 */
.L_x_17859:
        /* <DEDUP_REMOVED lines=16> */
.L_x_17865:
[----:B------:R-:W-:Y:S05]  /*13880*/  BSYNC B1 ;  /* 0x0000000000017941 */ /* 0x000fea0003800000 */
.L_x_17864:
        /* <DEDUP_REMOVED lines=44> */
.L_x_17863:
[----:B------:R-:W-:Y:S05]  /*13b50*/  BSYNC B0 ;  /* 0x0000000000007941 */ /* 0x000fea0003800000 */
.L_x_17862:
        /* <DEDUP_REMOVED lines=20> */
.L_x_17867:
[----:B------:R-:W-:-:S07]  /*13ca0*/  IMAD.MOV.U32 R130, RZ, RZ, R184 ;  /* 0x000000ffff827224 */ /* 0x000fce00078e00b8 */
.L_x_17868:
[----:B------:R-:W-:Y:S05]  /*13cb0*/  BSYNC B0 ;  /* 0x0000000000007941 */ /* 0x000fea0003800000 */
.L_x_17866:
        /* <DEDUP_REMOVED lines=16> */
.L_x_17872:
[----:B------:R-:W-:Y:S05]  /*13dc0*/  BSYNC B1 ;  /* 0x0000000000017941 */ /* 0x000fea0003800000 */
.L_x_17871:
        /* <DEDUP_REMOVED lines=44> */
.L_x_17870:
[----:B------:R-:W-:Y:S05]  /*14090*/  BSYNC B0 ;  /* 0x0000000000007941 */ /* 0x000fea0003800000 */
.L_x_17869:
        /* <DEDUP_REMOVED lines=21> */
.L_x_17874:
[----:B------:R-:W-:-:S07]  /*141f0*/  IMAD.MOV.U32 R202, RZ, RZ, R184 ;  /* 0x000000ffffca7224 */ /* 0x000fce00078e00b8 */
.L_x_17875:
[----:B------:R-:W-:Y:S05]  /*14200*/  BSYNC B0 ;  /* 0x0000000000007941 */ /* 0x000fea0003800000 */
.L_x_17873:
        /* <DEDUP_REMOVED lines=18> */
.L_x_17879:
[----:B------:R-:W-:Y:S05]  /*14330*/  BSYNC B1 ;  /* 0x0000000000017941 */ /* 0x000fea0003800000 */
.L_x_17878:
        /* <DEDUP_REMOVED lines=44> */
.L_x_17877:
[----:B------:R-:W-:Y:S05]  /*14600*/  BSYNC B0 ;  /* 0x0000000000007941 */ /* 0x000fea0003800000 */
.L_x_17876:
[----:B------:R-:W-:Y:S01]  /*14610*/  FADD.FTZ R176, RZ, R88 ;  /* 0x00000058ffb07221 */ /* 0x000fe20000010000 */
[----:B------:R-:W-:Y:S01]  /*14620*/  SHF.L.U32 R131, R131, 0x10, RZ ;  /* 0x0000001083837819 */ /* 0x000fe200000006ff */
[----:B------:R-:W-:Y:S01]  /*14630*/  IMAD.WIDE.U32 R160, R197, 0x20, R160 ;  /* 0x00000020c5a07825 */ /* 0x000fe200078e00a0 */
[----:B------:R-:W-:-:S03]  /*14640*/  SEL R204, RZ, 0x10000, P5 ;  /* 0x00010000ffcc7807 */ /* 0x000fc60002800000 */
[----:B------:R-:W-:Y:S01]  /*14650*/  FADD.FTZ R177, R89, R176 ;  /* 0x000000b059b17221 */ /* 0x000fe20000010000 */
[----:B------:R-:W-:Y:S01]  /*14660*/  LOP3.LUT P5, RZ, R185, 0x2, RZ, 0xc0, !PT ;  /* 0x00000002b9ff7812 */ /* 0x000fe200078ac0ff */
[----:B------:R-:W-:Y:S01]  /*14670*/  FMUL.FTZ R131, R131, R192 ;  /* 0x000000c083837220 */ /* 0x000fe20000410000 */
[----:B------:R-:W-:Y:S01]  /*14680*/  SEL R188, RZ, 0x1, P2 ;  /* 0x00000001ffbc7807 */ /* 0x000fe20001000000 */
[----:B------:R-:W-:Y:S01]  /*14690*/  FADD.FTZ R176, R90, R177 ;  /* 0x000000b15ab07221 */ /* 0x000fe20000010000 */
[----:B------:R-:W-:Y:S01]  /*146a0*/  SEL R186, RZ, 0x1, P1 ;  /* 0x00000001ffba7807 */ /* 0x000fe20000800000 */
[----:B------:R-:W-:Y:S01]  /*146b0*/  FMUL.FTZ R131, R131, R194 ;  /* 0x000000c283837220 */ /* 0x000fe20000410000 */
[----:B------:R-:W-:Y:S01]  /*146c0*/  SEL R205, RZ, 0x100, P4 ;  /* 0x00000100ffcd7807 */ /* 0x000fe20002000000 */
[----:B------:R-:W-:Y:S01]  /*146d0*/  FADD.FTZ R177, R91, R176 ;  /* 0x000000b05bb17221 */ /* 0x000fe20000010000 */
[----:B------:R-:W-:Y:S01]  /*146e0*/  IMAD.WIDE.U32 R188, R188, 0x1000000, RZ ;  /* 0x01000000bcbc7825 */ /* 0x000fe200078e00ff */
[----:B------:R-:W-:Y:S01]  /*146f0*/  LOP3.LUT P6, RZ, R185, 0x4, RZ, 0xc0, !PT ;  /* 0x00000004b9ff7812 */ /* 0x000fe200078cc0ff */
[----:B------:R0:W-:Y:S02]  /*14700*/  STG.E.128 desc[UR4][R160.64], R40 ;  /* 0x00000028a0007986 */ /* 0x0001e4000c101d04 */
[----:B------:R-:W-:Y:S01]  /*14710*/  FADD.FTZ R176, R84, R177 ;  /* 0x000000b154b07221 */ /* 0x000fe20000010000 */
[----:B------:R-:W-:Y:S01]  /*14720*/  IMAD.WIDE.U32 R162, R197, 0x8, R162 ;  /* 0x00000008c5a27825 */ /* 0x000fe200078e00a2 */
[----:B------:R-:W-:-:S03]  /*14730*/  UMOV UR6, 0xffffffff ;  /* 0xffffffff00067882 */ /* 0x000fc60000000000 */
        /* <DEDUP_REMOVED lines=39> */
[----:B------:R-:W-:-:S03]  /*149b0*/  FADD.FTZ R176, R50, R187 ;  /* 0x000000bb32b07221 */ /* 0x000fc60000010000 */
[----:B------:R-:W-:Y:S01]  /*149c0*/  FSETP.GTU.FTZ.AND P1, PT, R177, R196, PT ;  /* 0x000000c4b100720b */ /* 0x000fe20003f3c000 */
[----:B------:R-:W-:Y:S01]  /*149d0*/  FADD.FTZ R187, R51, R176 ;  /* 0x000000b033bb7221 */ /* 0x000fe20000010000 */
[----:B------:R-:W-:Y:S02]  /*149e0*/  SEL R176, RZ, 0x1, P5 ;  /* 0x00000001ffb07807 */ /* 0x000fe40002800000 */
[----:B------:R-:W-:Y:S01]  /*149f0*/  SEL R209, RZ, 0x1000000, P1 ;  /* 0x01000000ffd17807 */ /* 0x000fe20000800000 */
[----:B------:R-:W-:Y:S01]  /*14a00*/  FADD.FTZ R192, R44, R187 ;  /* 0x000000bb2cc07221 */ /* 0x000fe20000010000 */
[----:B------:R-:W-:Y:S01]  /*14a10*/  IMAD.WIDE.U32 R186, R186, 0x10000, RZ ;  /* 0x00010000baba7825 */ /* 0x000fe200078e00ff */
[----:B------:R-:W-:-:S03]  /*14a20*/  FSEL R131, R131, RZ, !P1 ;  /* 0x000000ff83837208 */ /* 0x000fc60004800000 */
[----:B------:R-:W-:Y:S01]  /*14a30*/  FADD.FTZ R207, R45, R192 ;  /* 0x000000c02dcf7221 */ /* 0x000fe20000010000 */
[----:B------:R-:W-:Y:S01]  /*14a40*/  IMAD.WIDE.U32 R176, R176, 0x100, RZ ;  /* 0x00000100b0b07825 */ /* 0x000fe200078e00ff */
[----:B------:R-:W-:-:S03]  /*14a50*/  LOP3.LUT R209, R205, R209, R204, 0xfe, !PT ;  /* 0x000000d1cdd17212 */ /* 0x000fc600078efecc */
[----:B------:R-:W-:Y:S01]  /*14a60*/  @P0 FADD.FTZ R131, R95, R131 ;  /* 0x000000835f830221 */ /* 0x000fe20000010000 */
[----:B------:R-:W-:Y:S01]  /*14a70*/  FADD.FTZ R192, R46, R207 ;  /* 0x000000cf2ec07221 */ /* 0x000fe20000010000 */
[----:B------:R-:W-:Y:S02]  /*14a80*/  SEL R207, RZ, 0x1, P6 ;  /* 0x00000001ffcf7807 */ /* 0x000fe40003000000 */
[----:B------:R-:W-:Y:S01]  /*14a90*/  LOP3.LUT R176, R176, R188, R186, 0xfe, !PT ;  /* 0x000000bcb0b07212 */ /* 0x000fe200078efeba */
[----:B------:R-:W-:Y:S01]  /*14aa0*/  FADD.FTZ R205, R47, R192 ;  /* 0x000000c02fcd7221 */ /* 0x000fe20000010000 */
[----:B------:R-:W-:Y:S01]  /*14ab0*/  SEL R188, RZ, 0x1, P3 ;  /* 0x00000001ffbc7807 */ /* 0x000fe20001800000 */
[----:B------:R0:W-:Y:S01]  /*14ac0*/  STG.E.128 desc[UR4][R160.64+0x10], R128 ;  /* 0x00001080a0007986 */ /* 0x0001e2000c101d04 */
[----:B------:R-:W-:Y:S01]  /*14ad0*/  LOP3.LUT R176, R176, R207, RZ, 0xfc, !PT ;  /* 0x000000cfb0b07212 */ /* 0x000fe200078efcff */
[----:B------:R-:W-:Y:S01]  /*14ae0*/  FADD.FTZ R186, R40, R205 ;  /* 0x000000cd28ba7221 */ /* 0x000fe20000010000 */
[----:B------:R-:W-:-:S02]  /*14af0*/  LOP3.LUT R205, R189, R209, R188, 0xfe, !PT ;  /* 0x000000d1bdcd7212 */ /* 0x000fc400078efebc */
[----:B------:R-:W-:Y:S01]  /*14b00*/  LOP3.LUT P0, RZ, R190, 0xff, RZ, 0xc0, !PT ;  /* 0x000000ffbeff7812 */ /* 0x000fe2000780c0ff */
[----:B------:R-:W-:Y:S01]  /*14b10*/  FADD.FTZ R189, R41, R186 ;  /* 0x000000ba29bd7221 */ /* 0x000fe20000010000 */
[----:B------:R-:W-:Y:S02]  /*14b20*/  LOP3.LUT R177, R177, R205, R187, 0xfe, !PT ;  /* 0x000000cdb1b17212 */ /* 0x000fe400078efebb */
[----:B------:R-:W-:Y:S01]  /*14b30*/  LOP3.LUT P1, RZ, R0, 0x1f, RZ, 0xc0, !PT ;  /* 0x0000001f00ff7812 */ /* 0x000fe2000782c0ff */
[----:B------:R-:W-:Y:S02]  /*14b40*/  FADD.FTZ R186, R42, R189 ;  /* 0x000000bd2aba7221 */ /* 0x000fe40000010000 */
[----:B------:R0:W-:Y:S02]  /*14b50*/  STG.E.64 desc[UR4][R162.64], R176 ;  /* 0x000000b0a2007986 */ /* 0x0001e4000c101b04 */
[----:B------:R-:W-:Y:S01]  /*14b60*/  FADD.FTZ R187, R43, R186 ;  /* 0x000000ba2bbb7221 */ /* 0x000fe20000010000 */
[----:B------:R-:W-:-:S03]  /*14b70*/  SHF.R.U32.HI R186, RZ, 0x5, R0 ;  /* 0x00000005ffba7819 */ /* 0x000fc60000011600 */
[----:B------:R-:W-:Y:S01]  /*14b80*/  FADD.FTZ R188, R128, R187 ;  /* 0x000000bb80bc7221 */ /* 0x000fe20000010000 */
[----:B------:R-:W-:-:S03]  /*14b90*/  LOP3.LUT R187, R186, 0x7fffffc, RZ, 0xc0, !PT ;  /* 0x07fffffcbabb7812 */ /* 0x000fc600078ec0ff */
[----:B------:R-:W-:Y:S02]  /*14ba0*/  FADD.FTZ R189, R129, R188 ;  /* 0x000000bc81bd7221 */ /* 0x000fe40000010000 */
[----:B------:R-:W-:Y:S02]  /*14bb0*/  @!P0 VIADD R187, R187, 0x4 ;  /* 0x00000004bbbb8836 */ /* 0x000fe40000000000 */
        /* <DEDUP_REMOVED lines=17> */
[----:B------:R-:W-:Y:S01]  /*14cd0*/  FADD.FTZ R176, R85, -R160 ;  /* 0x800000a055b07221 */ /* 0x000fe20000010000 */
[----:B------:R-:W-:-:S04]  /*14ce0*/  FFMA.FTZ R161, R161, R161, RZ ;  /* 0x000000a1a1a17223 */ /* 0x000fc800000100ff */
        /* <DEDUP_REMOVED lines=116> */
.L_x_17892:
        /* <DEDUP_REMOVED lines=20> */
[----:B------:R-:W-:Y:S01]  /*15570*/  I2FP.F32.S32 R205, R177 ;  /* 0x000000b100cd7245 */ /* 0x000fe20000201400 */
[----:B------:R-:W0:Y:S02]  /*15580*/  SHFL.DOWN PT, R188, R177, 0x2, 0x1f ;  /* 0x08401f00b1bc7f89 */ /* 0x000e2400000e0000 */
[----:B------:R-:W-:Y:S01]  /*15590*/  @!P2 IMAD R187, R187, 0x8, R162 ;  /* 0x00000008bbbba824 */ /* 0x000fe200078e02a2 */
[----:B------:R-:W-:-:S06]  /*155a0*/  CS2R R162, SRZ ;  /* 0x0000000000a27805 */ /* 0x000fcc000001ff00 */
[----:B------:R-:W-:Y:S01]  /*155b0*/  @!P2 LDS.64 R162, [R187] ;  /* 0x00000000bba2a984 */ /* 0x000fe20000000a00 */
[----:B0-----:R-:W-:Y:S02]  /*155c0*/  IADD3 R161, R188, R177, RZ ;  /* 0x000000b1bca17210 */ /* 0x001fe40007ffe0ff */
[----:B------:R-:W-:Y:S02]  /*155d0*/  I2FP.F32.S32 R188, R188 ;  /* 0x000000bc00bc7245 */ /* 0x000fe40000201400 */
[----:B------:R-:W-:Y:S01]  /*155e0*/  I2FP.F32.S32 R176, R161 ;  /* 0x000000a100b07245 */ /* 0x000fe20000201400 */
[----:B------:R-:W0:Y:S03]  /*155f0*/  SHFL.DOWN PT, R192, R161, 0x1, 0x1f ;  /* 0x08201f00a1c07f89 */ /* 0x000e2600000e0000 */
[----:B------:R-:W1:Y:S01]  /*15600*/  MUFU.RCP R190, R176 ;  /* 0x000000b000be7308 */ /* 0x000e620000001000 */
[----:B0-----:R-:W-:Y:S01]  /*15610*/  IMAD.IADD R177, R161, 0x1, R192 ;  /* 0x00000001a1b17824 */ /* 0x001fe200078e02c0 */
[----:B------:R-:W-:Y:S01]  /*15620*/  I2FP.F32.S32 R192, R192 ;  /* 0x000000c000c07245 */ /* 0x000fe20000201400 */
[----:B------:R-:W0:Y:S03]  /*15630*/  SHFL.DOWN PT, R189, R162, 0x2, 0x1f ;  /* 0x08401f00a2bd7f89 */ /* 0x000e2600000e0000 */
        /* <DEDUP_REMOVED lines=13> */
[----:B-1----:R-:W-:-:S04]  /*15710*/  FMUL.FTZ R189, R194, R192 ;  /* 0x000000c0c2bd7220 */ /* 0x002fc80000410000 */
[----:B------:R-:W0:Y:S01]  /*15720*/  SHFL.DOWN PT, R163, R190, 0x1, 0x1f ;  /* 0x08201f00bea37f89 */ /* 0x000e2200000e0000 */
[----:B------:R-:W-:Y:S01]  /*15730*/  FFMA.FTZ R160, R176, R187, R189 ;  /* 0x000000bbb0a07223 */ /* 0x000fe200000100bd */
[----:B------:R-:W-:-:S03]  /*15740*/  FADD.FTZ R187, R187, -R194 ;  /* 0x800000c2bbbb7221 */ /* 0x000fc60000010000 */
[----:B--2---:R-:W-:Y:S01]  /*15750*/  FMUL.FTZ R161, R177, R160 ;  /* 0x000000a0b1a17220 */ /* 0x004fe20000410000 */
[----:B------:R-:W-:-:S04]  /*15760*/  FMUL.FTZ R187, R187, R187 ;  /* 0x000000bbbbbb7220 */ /* 0x000fc80000410000 */
[----:B------:R-:W-:Y:S01]  /*15770*/  FMUL.FTZ R187, R176, R187 ;  /* 0x000000bbb0bb7220 */ /* 0x000fe20000410000 */
[----:B------:R-:W1:Y:S03]  /*15780*/  SHFL.IDX PT, R161, R161, RZ, 0x1f ;  /* 0x00001fffa1a17589 */ /* 0x000e6600000e0000 */
[----:B------:R-:W-:Y:S01]  /*15790*/  FMUL.FTZ R187, R187, R192 ;  /* 0x000000c0bbbb7220 */ /* 0x000fe20000410000 */
[----:B0-----:R-:W-:-:S04]  /*157a0*/  FADD.FTZ R160, R190, R163 ;  /* 0x000000a3bea07221 */ /* 0x001fc80000010000 */
[----:B------:R-:W-:-:S05]  /*157b0*/  FFMA.FTZ R187, R177, R187, R160 ;  /* 0x000000bbb1bb7223 */ /* 0x000fca00000100a0 */
[----:B------:R-:W0:Y:S01]  /*157c0*/  SHFL.IDX PT, R188, R187, RZ, 0x1f ;  /* 0x00001fffbbbc7589 */ /* 0x000e2200000e0000 */
[----:B-1----:R-:W-:-:S05]  /*157d0*/  FSEL R162, R161, RZ, !P3 ;  /* 0x000000ffa1a27208 */ /* 0x002fca0005800000 */
[--C-:B------:R-:W-:Y:S01]  /*157e0*/  FADD.FTZ R232, R84, -R162.reuse ;  /* 0x800000a254e87221 */ /* 0x100fe20000010000 */
        /* <DEDUP_REMOVED lines=8> */
[--C-:B------:R-:W-:Y:S01]  /*15870*/  FADD.FTZ R60, R56, -R162.reuse ;  /* 0x800000a2383c7221 */ /* 0x100fe20000010000 */
[--C-:B------:R-:W-:Y:S01]  /*15880*/  FADD.FTZ R62, R57, -R162.reuse ;  /* 0x800000a2393e7221 */ /* 0x100fe20000010000 */
[--C-:B------:R-:W-:Y:S01]  /*15890*/  FADD.FTZ R214, R54, -R162.reuse ;  /* 0x800000a236d67221 */ /* 0x100fe20000010000 */
[----:B------:R-:W1:Y:S01]  /*158a0*/  @!P1 LDC.64 R56, c[0x0][0x250] ;  /* 0x00009400ff389b82 */ /* 0x000e620000000a00 */
[--C-:B------:R-:W-:Y:S01]  /*158b0*/  FADD.FTZ R54, R50, -R162.reuse ;  /* 0x800000a232367221 */ /* 0x100fe20000010000 */
[--C-:B------:R-:W-:Y:S01]  /*158c0*/  FADD.FTZ R50, R41, -R162.reuse ;  /* 0x800000a229327221 */ /* 0x100fe20000010000 */
[--C-:B------:R-:W-:Y:S01]  /*158d0*/  FADD.FTZ R234, R86, -R162.reuse ;  /* 0x800000a256ea7221 */ /* 0x100fe20000010000 */
[----:B------:R-:W-:Y:S01]  /*158e0*/  PRMT R41, R127, 0x7632, R41 ;  /* 0x000076327f297816 */ /* 0x000fe20000000029 */
[--C-:B------:R-:W-:Y:S01]  /*158f0*/  FADD.FTZ R236, R87, -R162.reuse ;  /* 0x800000a257ec7221 */ /* 0x100fe20000010000 */
[--C-:B------:R-:W-:Y:S01]  /*15900*/  FADD.FTZ R212, R44, -R162.reuse ;  /* 0x800000a22cd47221 */ /* 0x100fe20000010000 */
[--C-:B------:R-:W-:Y:S01]  /*15910*/  FADD.FTZ R220, R45, -R162.reuse ;  /* 0x800000a22ddc7221 */ /* 0x100fe20000010000 */
[--C-:B------:R-:W-:Y:S01]  /*15920*/  FADD.FTZ R230, R46, -R162.reuse ;  /* 0x800000a22ee67221 */ /* 0x100fe20000010000 */
[--C-:B------:R-:W-:Y:S01]  /*15930*/  FADD.FTZ R44, R43, -R162.reuse ;  /* 0x800000a22b2c7221 */ /* 0x100fe20000010000 */
[----:B------:R-:W-:Y:S01]  /*15940*/  SHF.L.U32 R45, R127, 0x10, RZ ;  /* 0x000000107f2d7819 */ /* 0x000fe200000006ff */
[--C-:B------:R-:W-:Y:S01]  /*15950*/  FADD.FTZ R46, R47, -R162.reuse ;  /* 0x800000a22f2e7221 */ /* 0x100fe20000010000 */
[----:B------:R-:W-:Y:S01]  /*15960*/  IMAD.U32 R47, R41, 0x10000, RZ ;  /* 0x00010000292f7824 */ /* 0x000fe200078e00ff */
[----:B------:R-:W-:Y:S01]  /*15970*/  PRMT R41, R126, 0x7632, R41 ;  /* 0x000076327e297816 */ /* 0x000fe20000000029 */
[--C-:B------:R-:W-:Y:S01]  /*15980*/  FADD.FTZ R176, R90, -R162.reuse ;  /* 0x800000a25ab07221 */ /* 0x100fe20000010000 */
[----:B0-----:R-:W-:Y:S01]  /*15990*/  FFMA.FTZ R59, R188, UR8, R81 ;  /* 0x00000008bc3b7c23 */ /* 0x001fe20008010051 */
[----:B------:R-:W-:Y:S01]  /*159a0*/  FSEL R188, R61, RZ, P3 ;  /* 0x000000ff3dbc7208 */ /* 0x000fe20001800000 */
[--C-:B------:R-:W-:Y:S01]  /*159b0*/  FADD.FTZ R228, R85, -R162.reuse ;  /* 0x800000a255e47221 */ /* 0x100fe20000010000 */
[--C-:B------:R-:W-:Y:S01]  /*159c0*/  FADD.FTZ R206, R52, -R162.reuse ;  /* 0x800000a234ce7221 */ /* 0x100fe20000010000 */
[--C-:B------:R-:W-:Y:S01]  /*159d0*/  FADD.FTZ R222, R55, -R162.reuse ;  /* 0x800000a237de7221 */ /* 0x100fe20000010000 */
[----:B------:R-:W-:Y:S01]  /*159e0*/  FADD.FTZ R52, R48, -R162 ;  /* 0x800000a230347221 */ /* 0x000fe20000010000 */
[----:B------:R-:W-:Y:S01]  /*159f0*/  FADD.FTZ R59, R59, R188 ;  /* 0x000000bc3b3b7221 */ /* 0x000fe20000010000 */
[--C-:B------:R-:W-:Y:S01]  /*15a00*/  FADD.FTZ R188, R51, -R162.reuse ;  /* 0x800000a233bc7221 */ /* 0x100fe20000010000 */
[----:B------:R-:W-:Y:S01]  /*15a10*/  FADD.FTZ R48, R49, -R162 ;  /* 0x800000a231307221 */ /* 0x000fe20000010000 */
[----:B-1----:R-:W-:Y:S01]  /*15a20*/  @!P1 IMAD.WIDE R56, R2, 0x4, R56 ;  /* 0x0000000402389825 */ /* 0x002fe200078e0238 */
[----:B------:R0:W1:Y:S03]  /*15a30*/  MUFU.RSQ R51, R59 ;  /* 0x0000003b00337308 */ /* 0x0000660000001400 */
[--C-:B------:R-:W-:Y:S01]  /*15a40*/  FADD.FTZ R192, R53, -R162.reuse ;  /* 0x800000a235c07221 */ /* 0x100fe20000010000 */
[--C-:B------:R-:W-:Y:S01]  /*15a50*/  FADD.FTZ R90, R91, -R162.reuse ;  /* 0x800000a25b5a7221 */ /* 0x100fe20000010000 */
[----:B------:R-:W-:Y:S01]  /*15a60*/  IMAD.U32 R55, R41, 0x10000, RZ ;  /* 0x0001000029377824 */ /* 0x000fe200078e00ff */
[----:B------:R2:W-:Y:S01]  /*15a70*/  @!P1 STG.E desc[UR4][R56.64], R161 ;  /* 0x000000a138009986 */ /* 0x0005e2000c101904 */
[--C-:B------:R-:W-:Y:S01]  /*15a80*/  FADD.FTZ R88, R88, -R162.reuse ;  /* 0x800000a258587221 */ /* 0x100fe20000010000 */
[--C-:B------:R-:W-:Y:S01]  /*15a90*/  FADD.FTZ R160, R89, -R162.reuse ;  /* 0x800000a259a07221 */ /* 0x100fe20000010000 */
[--C-:B------:R-:W-:Y:S01]  /*15aa0*/  FADD.FTZ R210, R78, -R162.reuse ;  /* 0x800000a24ed27221 */ /* 0x100fe20000010000 */
[--C-:B------:R-:W-:Y:S01]  /*15ab0*/  FADD.FTZ R218, R79, -R162.reuse ;  /* 0x800000a24fda7221 */ /* 0x100fe20000010000 */
[--C-:B------:R-:W-:Y:S01]  /*15ac0*/  FADD.FTZ R86, R83, -R162.reuse ;  /* 0x800000a253567221 */ /* 0x100fe20000010000 */
[----:B0-----:R-:W-:Y:S01]  /*15ad0*/  PRMT R59, R122, 0x7632, R59 ;  /* 0x000076327a3b7816 */ /* 0x001fe2000000003b */
[--C-:B------:R-:W-:Y:S01]  /*15ae0*/  FADD.FTZ R82, R82, -R162.reuse ;  /* 0x800000a252527221 */ /* 0x100fe20000010000 */
[--C-:B------:R-:W-:Y:S01]  /*15af0*/  FADD.FTZ R198, R68, -R162.reuse ;  /* 0x800000a244c67221 */ /* 0x100fe20000010000 */
[--C-:B------:R-:W-:Y:S01]  /*15b00*/  FADD.FTZ R68, R65, -R162.reuse ;  /* 0x800000a241447221 */ /* 0x100fe20000010000 */
[----:B------:R-:W-:Y:S01]  /*15b10*/  SHF.L.U32 R65, R59, 0x10, RZ ;  /* 0x000000103b417819 */ /* 0x000fe200000006ff */
[--C-:B------:R-:W-:Y:S01]  /*15b20*/  FADD.FTZ R80, R80, -R162.reuse ;  /* 0x800000a250507221 */ /* 0x100fe20000010000 */
[----:B------:R-:W-:Y:S01]  /*15b30*/  FADD.FTZ R208, R71, -R162 ;  /* 0x800000a247d07221 */ /* 0x000fe20000010000 */
[C---:B-1----:R-:W-:Y:S01]  /*15b40*/  FMUL.FTZ R43, R51.reuse, R234 ;  /* 0x000000ea332b7220 */ /* 0x042fe20000410000 */
[C---:B------:R-:W-:Y:S01]  /*15b50*/  FMUL.FTZ R236, R51.reuse, R236 ;  /* 0x000000ec33ec7220 */ /* 0x040fe20000410000 */
[C---:B------:R-:W-:Y:S01]  /*15b60*/  FMUL.FTZ R232, R51.reuse, R232 ;  /* 0x000000e833e87220 */ /* 0x040fe20000410000 */
[----:B------:R-:W-:Y:S01]  /*15b70*/  FMUL.FTZ R49, R51, R176 ;  /* 0x000000b033317220 */ /* 0x000fe20000410000 */
[----:B------:R-:W-:Y:S01]  /*15b80*/  FFMA.FTZ R234, R43, R45, R22 ;  /* 0x0000002d2bea7223 */ /* 0x000fe20000010016 */
[----:B------:R-:W-:Y:S01]  /*15b90*/  FFMA.FTZ R43, R236, R47, R153 ;  /* 0x0000002fec2b7223 */ /* 0x000fe20000010099 */
[----:B------:R-:W-:Y:S01]  /*15ba0*/  SHF.L.U32 R47, R126, 0x10, RZ ;  /* 0x000000107e2f7819 */ /* 0x000fe200000006ff */
[----:B------:R-:W-:Y:S01]  /*15bb0*/  FMUL.FTZ R53, R51, R228 ;  /* 0x000000e433357220 */ /* 0x000fe20000410000 */
[----:B------:R-:W-:Y:S01]  /*15bc0*/  SHF.L.U32 R45, R125, 0x10, RZ ;  /* 0x000000107d2d7819 */ /* 0x000fe200000006ff */
[C---:B------:R-:W-:Y:S01]  /*15bd0*/  FMUL.FTZ R88, R51.reuse, R88 ;  /* 0x0000005833587220 */ /* 0x040fe20000410000 */
[----:B------:R-:W-:Y:S01]  /*15be0*/  FMUL.FTZ R86, R51, R86 ;  /* 0x0000005633567220 */ /* 0x000fe20000410000 */
[----:B------:R-:W-:Y:S01]  /*15bf0*/  FFMA.FTZ R41, R232, R47, R21 ;  /* 0x0000002fe8297223 */ /* 0x000fe20000010015 */
[----:B------:R-:W-:Y:S01]  /*15c00*/  PRMT R47, R125, 0x7632, R47 ;  /* 0x000076327d2f7816 */ /* 0x000fe2000000002f */
[----:B------:R-:W-:Y:S01]  /*15c10*/  FFMA.FTZ R49, R49, R45, R20 ;  /* 0x0000002d31317223 */ /* 0x000fe20000010014 */
[----:B--2---:R-:W-:Y:S01]  /*15c20*/  FFMA.FTZ R56, R53, R55, R152 ;  /* 0x0000003735387223 */ /* 0x004fe20000010098 */
[C---:B------:R-:W-:Y:S01]  /*15c30*/  PRMT R45, R124.reuse, 0x7632, R45 ;  /* 0x000076327c2d7816 */ /* 0x040fe2000000002d */
[----:B------:R-:W-:Y:S01]  /*15c40*/  FMUL.FTZ R55, R51, R90 ;  /* 0x0000005a33377220 */ /* 0x000fe20000410000 */
[----:B------:R-:W-:Y:S01]  /*15c50*/  SHF.L.U32 R57, R47, 0x10, RZ ;  /* 0x000000102f397819 */ /* 0x000fe200000006ff */
[----:B------:R-:W-:-:S02]  /*15c60*/  IMAD.U32 R53, R124, 0x10000, RZ ;  /* 0x000100007c357824 */ /* 0x000fc400078e00ff */
[----:B------:R-:W-:Y:S01]  /*15c70*/  FMUL.FTZ R59, R51, R82 ;  /* 0x00000052333b7220 */ /* 0x000fe20000410000 */
[----:B------:R-:W-:Y:S02]  /*15c80*/  IMAD.U32 R47, R45, 0x10000, RZ ;  /* 0x000100002d2f7824 */ /* 0x000fe400078e00ff */
[----:B------:R-:W-:Y:S01]  /*15c90*/  FMUL.FTZ R45, R51, R160 ;  /* 0x000000a0332d7220 */ /* 0x000fe20000410000 */
[----:B------:R-:W-:Y:S01]  /*15ca0*/  FFMA.FTZ R90, R55, R57, R150 ;  /* 0x00000039375a7223 */ /* 0x000fe20000010096 */
[----:B------:R-:W-:Y:S01]  /*15cb0*/  PRMT R55, R123, 0x7632, R55 ;  /* 0x000076327b377816 */ /* 0x000fe20000000037 */
[----:B------:R-:W-:Y:S01]  /*15cc0*/  FFMA.FTZ R53, R88, R53, R19 ;  /* 0x0000003558357223 */ /* 0x000fe20000010013 */
[----:B------:R-:W-:Y:S01]  /*15cd0*/  FFMA.FTZ R88, R45, R47, R148 ;  /* 0x0000002f2d587223 */ /* 0x000fe20000010094 */
[----:B------:R-:W-:Y:S01]  /*15ce0*/  SHF.L.U32 R45, R123, 0x10, RZ ;  /* 0x000000107b2d7819 */ /* 0x000fe200000006ff */
[----:B------:R-:W-:Y:S01]  /*15cf0*/  FMUL.FTZ R160, R51, R218 ;  /* 0x000000da33a07220 */ /* 0x000fe20000410000 */
[----:B------:R-:W-:-:S02]  /*15d00*/  IMAD.U32 R47, R55, 0x10000, RZ ;  /* 0x00010000372f7824 */ /* 0x000fc400078e00ff */
[C---:B------:R-:W-:Y:S01]  /*15d10*/  FMUL.FTZ R55, R51.reuse, R210 ;  /* 0x000000d233377220 */ /* 0x040fe20000410000 */
[----:B------:R-:W-:Y:S01]  /*15d20*/  FMUL.FTZ R80, R51, R80 ;  /* 0x0000005033507220 */ /* 0x000fe20000410000 */
[----:B------:R-:W-:Y:S01]  /*15d30*/  FADD.FTZ R78, R66, -R162 ;  /* 0x800000a2424e7221 */ /* 0x000fe20000010000 */
[----:B------:R-:W-:Y:S01]  /*15d40*/  FFMA.FTZ R160, R160, R47, R157 ;  /* 0x0000002fa0a07223 */ /* 0x000fe2000001009d */
[----:B------:R-:W-:Y:S01]  /*15d50*/  FFMA.FTZ R55, R55, R45, R26 ;  /* 0x0000002d37377223 */ /* 0x000fe2000001001a */
[C---:B------:R-:W-:Y:S01]  /*15d60*/  PRMT R45, R121.reuse, 0x7632, R45 ;  /* 0x00007632792d7816 */ /* 0x040fe2000000002d */
[----:B------:R-:W-:Y:S02]  /*15d70*/  IMAD.U32 R47, R121, 0x10000, RZ ;  /* 0x00010000792f7824 */ /* 0x000fe400078e00ff */
[--C-:B------:R-:W-:Y:S01]  /*15d80*/  FADD.FTZ R66, R67, -R162.reuse ;  /* 0x800000a243427221 */ /* 0x100fe20000010000 */
[--C-:B------:R-:W-:Y:S01]  /*15d90*/  FADD.FTZ R196, R76, -R162.reuse ;  /* 0x800000a24cc47221 */ /* 0x100fe20000010000 */
[----:B------:R-:W-:Y:S01]  /*15da0*/  FADD.FTZ R74, R74, -R162 ;  /* 0x800000a24a4a7221 */ /* 0x000fe20000010000 */
[----:B------:R-:W-:Y:S01]  /*15db0*/  IMAD.U32 R61, R45, 0x10000, RZ ;  /* 0x000100002d3d7824 */ /* 0x000fe200078e00ff */
[----:B------:R-:W-:Y:S01]  /*15dc0*/  PRMT R45, R120, 0x7632, R45 ;  /* 0x00007632782d7816 */ /* 0x000fe2000000002d */
[----:B------:R-:W-:Y:S01]  /*15dd0*/  FFMA.FTZ R59, R59, R47, R24 ;  /* 0x0000002f3b3b7223 */ /* 0x000fe20000010018 */
[----:B------:R-:W-:Y:S01]  /*15de0*/  FADD.FTZ R76, R75, -R162 ;  /* 0x800000a24b4c7221 */ /* 0x000fe20000010000 */
[----:B------:R-:W-:Y:S01]  /*15df0*/  FFMA.FTZ R86, R86, R61, R155 ;  /* 0x0000003d56567223 */ /* 0x000fe2000001009b */
[----:B------:R-:W-:Y:S01]  /*15e00*/  SHF.L.U32 R61, R120, 0x10, RZ ;  /* 0x00000010783d7819 */ /* 0x000fe200000006ff */
[----:B------:R-:W-:-:S02]  /*15e10*/  IMAD.U32 R47, R45, 0x10000, RZ ;  /* 0x000100002d2f7824 */ /* 0x000fc400078e00ff */
[C---:B------:R-:W-:Y:S01]  /*15e20*/  FMUL.FTZ R45, R51.reuse, R84 ;  /* 0x00000054332d7220 */ /* 0x040fe20000410000 */
[----:B------:R-:W-:Y:S01]  /*15e30*/  FMUL.FTZ R84, R51, R208 ;  /* 0x000000d033547220 */ /* 0x000fe20000410000 */
[----:B------:R-:W-:Y:S01]  /*15e40*/  FADD.FTZ R73, R73, -R162 ;  /* 0x800000a249497221 */ /* 0x000fe20000010000 */
[----:B------:R-:W-:Y:S01]  /*15e50*/  FFMA.FTZ R61, R80, R61, R23 ;  /* 0x0000003d503d7223 */ /* 0x000fe20000010017 */
[----:B------:R-:W-:Y:S01]  /*15e60*/  FFMA.FTZ R80, R45, R47, R154 ;  /* 0x0000002f2d507223 */ /* 0x000fe2000001009a */
[----:B------:R-:W-:Y:S01]  /*15e70*/  PRMT R47, R119, 0x7632, R47 ;  /* 0x00007632772f7816 */ /* 0x000fe2000000002f */
[--C-:B------:R-:W-:Y:S01]  /*15e80*/  FADD.FTZ R202, R69, -R162.reuse ;  /* 0x800000a245ca7221 */ /* 0x100fe20000010000 */
[----:B------:R-:W-:Y:S01]  /*15e90*/  PRMT R45, R118, 0x7632, R45 ;  /* 0x00007632762d7816 */ /* 0x000fe2000000002d */
[--C-:B------:R-:W-:Y:S01]  /*15ea0*/  FADD.FTZ R186, R77, -R162.reuse ;  /* 0x800000a24dba7221 */ /* 0x100fe20000010000 */
[----:B------:R-:W-:Y:S01]  /*15eb0*/  SHF.L.U32 R67, R47, 0x10, RZ ;  /* 0x000000102f437819 */ /* 0x000fe200000006ff */
[----:B------:R-:W-:Y:S01]  /*15ec0*/  FMUL.FTZ R73, R51, R73 ;  /* 0x0000004933497220 */ /* 0x000fe20000410000 */
[----:B------:R-:W-:Y:S01]  /*15ed0*/  FADD.FTZ R224, R63, -R162 ;  /* 0x800000a23fe07221 */ /* 0x000fe20000010000 */
[----:B------:R-:W-:Y:S01]  /*15ee0*/  IMAD.U32 R176, R45, 0x10000, RZ ;  /* 0x000100002db07824 */ /* 0x000fe200078e00ff */
[----:B------:R-:W-:Y:S01]  /*15ef0*/  PRMT R45, R117, 0x7632, R45 ;  /* 0x00007632752d7816 */ /* 0x000fe2000000002d */
[----:B------:R-:W-:Y:S01]  /*15f00*/  FFMA.FTZ R84, R84, R67, R165 ;  /* 0x0000004354547223 */ /* 0x000fe200000100a5 */
[C---:B------:R-:W-:Y:S01]  /*15f10*/  FMUL.FTZ R67, R51.reuse, R74 ;  /* 0x0000004a33437220 */ /* 0x040fe20000410000 */
[C---:B------:R-:W-:Y:S01]  /*15f20*/  FMUL.FTZ R74, R51.reuse, R76 ;  /* 0x0000004c334a7220 */ /* 0x040fe20000410000 */
[----:B------:R-:W-:Y:S01]  /*15f30*/  FMUL.FTZ R47, R51, R202 ;  /* 0x000000ca332f7220 */ /* 0x000fe20000410000 */
[----:B------:R-:W-:-:S02]  /*15f40*/  IMAD.U32 R45, R45, 0x10000, RZ ;  /* 0x000100002d2d7824 */ /* 0x000fc400078e00ff */
[----:B------:R-:W-:Y:S01]  /*15f50*/  FMUL.FTZ R63, R51, R186 ;  /* 0x000000ba333f7220 */ /* 0x000fe20000410000 */
[----:B------:R-:W-:Y:S01]  /*15f60*/  FADD.FTZ R72, R72, -R162 ;  /* 0x800000a248487221 */ /* 0x000fe20000010000 */
[----:B------:R-:W-:Y:S01]  /*15f70*/  FFMA.FTZ R176, R47, R176, R164 ;  /* 0x000000b02fb07223 */ /* 0x000fe200000100a4 */
[----:B------:R-:W-:Y:S01]  /*15f80*/  FFMA.FTZ R74, R74, R45, R159 ;  /* 0x0000002d4a4a7223 */ /* 0x000fe2000001009f */
[C---:B------:R-:W-:Y:S01]  /*15f90*/  PRMT R45, R116.reuse, 0x7632, R45 ;  /* 0x00007632742d7816 */ /* 0x040fe2000000002d */
        /* <DEDUP_REMOVED lines=13> */
[----:B------:R-:W-:Y:S01]  /*16070*/  FMUL.FTZ R190, R51, R190 ;  /* 0x000000be33be7220 */ /* 0x000fe20000410000 */
[----:B------:R-:W-:Y:S01]  /*16080*/  IMAD.U32 R76, R45, 0x10000, RZ ;  /* 0x000100002d4c7824 */ /* 0x000fe200078e00ff */
[----:B------:R-:W-:Y:S01]  /*16090*/  SHF.L.U32 R45, R113, 0x10, RZ ;  /* 0x00000010712d7819 */ /* 0x000fe200000006ff */
[----:B------:R-:W-:Y:S02]  /*160a0*/  IMAD.U32 R47, R47, 0x10000, RZ ;  /* 0x000100002f2f7824 */ /* 0x000fe400078e00ff */
[----:B------:R-:W-:Y:S01]  /*160b0*/  FMUL.FTZ R224, R51, R224 ;  /* 0x000000e033e07220 */ /* 0x000fe20000410000 */
[----:B------:R-:W-:Y:S01]  /*160c0*/  FFMA.FTZ R71, R71, R72, R34 ;  /* 0x0000004847477223 */ /* 0x000fe20000010022 */
[----:B------:R-:W-:Y:S01]  /*160d0*/  FFMA.FTZ R73, R190, R73, R33 ;  /* 0x00000049be497223 */ /* 0x000fe20000010021 */
[----:B------:R-:W-:Y:S01]  /*160e0*/  FFMA.FTZ R75, R75, R45, R32 ;  /* 0x0000002d4b4b7223 */ /* 0x000fe20000010020 */
[----:B------:R-:W-:Y:S01]  /*160f0*/  PRMT R45, R112, 0x7632, R45 ;  /* 0x00007632702d7816 */ /* 0x000fe2000000002d */
[----:B------:R-:W-:Y:S01]  /*16100*/  FFMA.FTZ R72, R224, R47, R169 ;  /* 0x0000002fe0487223 */ /* 0x000fe200000100a9 */
[----:B------:R-:W-:Y:S01]  /*16110*/  FMUL.FTZ R47, R51, R194 ;  /* 0x000000c2332f7220 */ /* 0x000fe20000410000 */
[----:B------:R-:W-:Y:S01]  /*16120*/  FADD.FTZ R64, R64, -R162 ;  /* 0x800000a240407221 */ /* 0x000fe20000010000 */
[----:B------:R-:W-:-:S02]  /*16130*/  IMAD.U32 R77, R112, 0x10000, RZ ;  /* 0x00010000704d7824 */ /* 0x000fc400078e00ff */
[----:B------:R-:W-:Y:S01]  /*16140*/  FMUL.FTZ R79, R51, R214 ;  /* 0x000000d6334f7220 */ /* 0x000fe20000410000 */
[----:B------:R-:W-:Y:S02]  /*16150*/  IMAD.U32 R190, R45, 0x10000, RZ ;  /* 0x000100002dbe7824 */ /* 0x000fe400078e00ff */
[----:B------:R-:W-:Y:S01]  /*16160*/  FMUL.FTZ R45, R51, R68 ;  /* 0x00000044332d7220 */ /* 0x000fe20000410000 */
[----:B------:R-:W-:Y:S01]  /*16170*/  FFMA.FTZ R76, R47, R76, R168 ;  /* 0x0000004c2f4c7223 */ /* 0x000fe200000100a8 */
[----:B------:R-:W-:Y:S01]  /*16180*/  PRMT R47, R113, 0x7632, R47 ;  /* 0x00007632712f7816 */ /* 0x000fe2000000002f */
[----:B------:R-:W-:Y:S01]  /*16190*/  FMUL.FTZ R64, R51, R64 ;  /* 0x0000004033407220 */ /* 0x000fe20000410000 */
[----:B------:R-:W-:Y:S01]  /*161a0*/  FFMA.FTZ R190, R45, R190, R166 ;  /* 0x000000be2dbe7223 */ /* 0x000fe200000100a6 */
        /* <DEDUP_REMOVED lines=11> */
[----:B------:R-:W-:Y:S01]  /*16260*/  IMAD.U32 R64, R45, 0x10000, RZ ;  /* 0x000100002d407824 */ /* 0x000fe200078e00ff */
[----:B------:R-:W-:Y:S01]  /*16270*/  PRMT R47, R111, 0x7632, R47 ;  /* 0x000076326f2f7816 */ /* 0x000fe2000000002f */
[----:B------:R-:W-:Y:S01]  /*16280*/  FMUL.FTZ R194, R51, R222 ;  /* 0x000000de33c27220 */ /* 0x000fe20000410000 */
[----:B------:R-:W-:Y:S01]  /*16290*/  PRMT R45, R108, 0x7632, R45 ;  /* 0x000076326c2d7816 */ /* 0x000fe2000000002d */
[----:B------:R-:W-:Y:S01]  /*162a0*/  FFMA.FTZ R57, R196, R57, R25 ;  /* 0x00000039c4397223 */ /* 0x000fe20000010019 */
[----:B------:R-:W-:Y:S01]  /*162b0*/  FADD.FTZ R58, R58, -R162 ;  /* 0x800000a23a3a7221 */ /* 0x000fe20000010000 */
[----:B------:R-:W-:-:S02]  /*162c0*/  IMAD.U32 R47, R47, 0x10000, RZ ;  /* 0x000100002f2f7824 */ /* 0x000fc400078e00ff */
[----:B------:R-:W-:Y:S01]  /*162d0*/  FFMA.FTZ R82, R63, R65, R156 ;  /* 0x000000413f527223 */ /* 0x000fe2000001009c */
[----:B------:R-:W-:Y:S02]  /*162e0*/  IMAD.U32 R196, R45, 0x10000, RZ ;  /* 0x000100002dc47824 */ /* 0x000fe400078e00ff */
[----:B------:R-:W-:Y:S01]  /*162f0*/  FMUL.FTZ R45, R51, R62 ;  /* 0x0000003e332d7220 */ /* 0x000fe20000410000 */
[----:B------:R-:W-:Y:S01]  /*16300*/  SHF.L.U32 R65, R119, 0x10, RZ ;  /* 0x0000001077417819 */ /* 0x000fe200000006ff */
[----:B------:R-:W-:Y:S01]  /*16310*/  FMUL.FTZ R63, R51, R226 ;  /* 0x000000e2333f7220 */ /* 0x000fe20000410000 */
[----:B------:R-:W-:Y:S01]  /*16320*/  FFMA.FTZ R194, R194, R47, R173 ;  /* 0x0000002fc2c27223 */ /* 0x000fe200000100ad */
[----:B------:R-:W-:Y:S02]  /*16330*/  IMAD.U32 R47, R109, 0x10000, RZ ;  /* 0x000100006d2f7824 */ /* 0x000fe400078e00ff */
[----:B------:R-:W-:Y:S01]  /*16340*/  FMUL.FTZ R83, R51, R58 ;  /* 0x0000003a33537220 */ /* 0x000fe20000410000 */
[----:B------:R-:W-:Y:S01]  /*16350*/  FFMA.FTZ R196, R45, R196, R170 ;  /* 0x000000c42dc47223 */ /* 0x000fe200000100aa */
[----:B------:R-:W-:Y:S01]  /*16360*/  PRMT R45, R106, 0x7632, R45 ;  /* 0x000076326a2d7816 */ /* 0x000fe2000000002d */
[----:B------:R-:W-:Y:S01]  /*16370*/  FFMA.FTZ R63, R63, R65, R30 ;  /* 0x000000413f3f7223 */ /* 0x000fe2000001001e */
[----:B------:R-:W-:-:S02]  /*16380*/  IMAD.U32 R65, R118, 0x10000, RZ ;  /* 0x0001000076417824 */ /* 0x000fc400078e00ff */
[----:B------:R-:W-:Y:S01]  /*16390*/  FMUL.FTZ R198, R51, R198 ;  /* 0x000000c633c67220 */ /* 0x000fe20000410000 */
[----:B------:R-:W-:Y:S01]  /*163a0*/  FFMA.FTZ R83, R83, R47, R36 ;  /* 0x0000002f53537223 */ /* 0x000fe20000010024 */
[----:B------:R-:W-:Y:S01]  /*163b0*/  PRMT R47, R107, 0x7632, R47 ;  /* 0x000076326b2f7816 */ /* 0x000fe2000000002f */
[----:B------:R-:W-:Y:S01]  /*163c0*/  IMAD.U32 R202, R45, 0x10000, RZ ;  /* 0x000100002dca7824 */ /* 0x000fe200078e00ff */
[----:B------:R-:W-:Y:S01]  /*163d0*/  PRMT R45, R105, 0x7632, R45 ;  /* 0x00007632692d7816 */ /* 0x000fe2000000002d */
[----:B------:R-:W-:Y:S01]  /*163e0*/  FFMA.FTZ R65, R198, R65, R29 ;  /* 0x00000041c6417223 */ /* 0x000fe2000001001d */
[----:B------:R-:W-:Y:S01]  /*163f0*/  SHF.L.U32 R198, R47, 0x10, RZ ;  /* 0x000000102fc67819 */ /* 0x000fe200000006ff */
[C---:B------:R-:W-:Y:S01]  /*16400*/  FMUL.FTZ R46, R51.reuse, R46 ;  /* 0x0000002e332e7220 */ /* 0x040fe20000410000 */
[----:B------:R-:W-:Y:S01]  /*16410*/  FMUL.FTZ R188, R51, R188 ;  /* 0x000000bc33bc7220 */ /* 0x000fe20000410000 */
[----:B------:R-:W-:Y:S02]  /*16420*/  IMAD.U32 R45, R45, 0x10000, RZ ;  /* 0x000100002d2d7824 */ /* 0x000fe400078e00ff */
[--C-:B------:R-:W-:Y:S01]  /*16430*/  FADD.FTZ R204, R129, -R162.reuse ;  /* 0x800000a281cc7221 */ /* 0x100fe20000010000 */
[----:B------:R-:W-:Y:S01]  /*16440*/  FFMA.FTZ R198, R46, R198, R179 ;  /* 0x000000c62ec67223 */ /* 0x000fe200000100b3 */
[----:B------:R-:W-:Y:S01]  /*16450*/  SHF.L.U32 R46, R105, 0x10, RZ ;  /* 0x00000010692e7819 */ /* 0x000fe200000006ff */
[C---:B------:R-:W-:Y:S01]  /*16460*/  FMUL.FTZ R91, R51.reuse, R54 ;  /* 0x00000036335b7220 */ /* 0x040fe20000410000 */
[----:B------:R-:W-:Y:S01]  /*16470*/  SHF.L.U32 R129, R104, 0x10, RZ ;  /* 0x0000001068817819 */ /* 0x000fe200000006ff */
[----:B------:R-:W-:Y:S01]  /*16480*/  FFMA.FTZ R188, R188, R45, R175 ;  /* 0x0000002dbcbc7223 */ /* 0x000fe200000100af */
[C---:B------:R-:W-:Y:S01]  /*16490*/  FMUL.FTZ R52, R51.reuse, R52 ;  /* 0x0000003433347220 */ /* 0x040fe20000410000 */
[----:B------:R-:W-:Y:S01]  /*164a0*/  PRMT R45, R104, 0x7632, R45 ;  /* 0x00007632682d7816 */ /* 0x000fe2000000002d */
[--C-:B------:R-:W-:Y:S01]  /*164b0*/  FADD.FTZ R130, R130, -R162.reuse ;  /* 0x800000a282827221 */ /* 0x100fe20000010000 */
[----:B------:R-:W-:Y:S01]  /*164c0*/  FMUL.FTZ R47, R51, R220 ;  /* 0x000000dc332f7220 */ /* 0x000fe20000410000 */
[--C-:B------:R-:W-:Y:S01]  /*164d0*/  FADD.FTZ R40, R40, -R162.reuse ;  /* 0x800000a228287221 */ /* 0x100fe20000010000 */
[--C-:B------:R-:W-:Y:S01]  /*164e0*/  FADD.FTZ R42, R42, -R162.reuse ;  /* 0x800000a22a2a7221 */ /* 0x100fe20000010000 */
[----:B------:R-:W-:Y:S01]  /*164f0*/  FADD.FTZ R128, R128, -R162 ;  /* 0x800000a280807221 */ /* 0x000fe20000010000 */
[----:B------:R-:W-:Y:S01]  /*16500*/  FFMA.FTZ R91, R91, R46, R132 ;  /* 0x0000002e5b5b7223 */ /* 0x000fe20000010084 */
[----:B------:R-:W-:Y:S01]  /*16510*/  FADD.FTZ R162, R131, -R162 ;  /* 0x800000a283a27221 */ /* 0x000fe20000010000 */
[----:B------:R-:W-:Y:S01]  /*16520*/  FFMA.FTZ R129, R52, R129, R39 ;  /* 0x0000008134817223 */ /* 0x000fe20000010027 */
[----:B------:R-:W-:Y:S01]  /*16530*/  SHF.L.U32 R46, R45, 0x10, RZ ;  /* 0x000000102d2e7819 */ /* 0x000fe200000006ff */
[----:B------:R-:W-:-:S02]  /*16540*/  IMAD.U32 R52, R103, 0x10000, RZ ;  /* 0x0001000067347824 */ /* 0x000fc400078e00ff */
[C---:B------:R-:W-:Y:S01]  /*16550*/  FMUL.FTZ R45, R51.reuse, R48 ;  /* 0x00000030332d7220 */ /* 0x040fe20000410000 */
[----:B------:R-:W-:Y:S01]  /*16560*/  FMUL.FTZ R131, R51, R130 ;  /* 0x0000008233837220 */ /* 0x000fe20000410000 */
[----:B------:R-:W-:Y:S01]  /*16570*/  FFMA.FTZ R202, R47, R202, R178 ;  /* 0x000000ca2fca7223 */ /* 0x000fe200000100b2 */
[----:B------:R-:W-:Y:S01]  /*16580*/  PRMT R47, R103, 0x7632, R47 ;  /* 0x00007632672f7816 */ /* 0x000fe2000000002f */
[----:B------:R-:W-:Y:S01]  /*16590*/  FMUL.FTZ R130, R51, R162 ;  /* 0x000000a233827220 */ /* 0x000fe20000410000 */
[----:B------:R-:W-:Y:S01]  /*165a0*/  SHF.L.U32 R58, R107, 0x10, RZ ;  /* 0x000000106b3a7819 */ /* 0x000fe200000006ff */
[----:B------:R-:W-:Y:S01]  /*165b0*/  FMUL.FTZ R87, R51, R230 ;  /* 0x000000e633577220 */ /* 0x000fe20000410000 */
[----:B------:R-:W-:Y:S01]  /*165c0*/  FFMA.FTZ R162, R45, R46, R174 ;  /* 0x0000002e2da27223 */ /* 0x000fe200000100ae */
[----:B------:R-:W-:Y:S01]  /*165d0*/  FFMA.FTZ R131, R131, R52, R138 ;  /* 0x0000003483837223 */ /* 0x000fe2000001008a */
[----:B------:R-:W-:Y:S01]  /*165e0*/  PRMT R52, R102, 0x7632, R52 ;  /* 0x0000763266347816 */ /* 0x000fe20000000034 */
[----:B------:R-:W-:Y:S01]  /*165f0*/  IMAD.U32 R48, R47, 0x10000, RZ ;  /* 0x000100002f307824 */ /* 0x000fe200078e00ff */
[----:B------:R-:W-:Y:S01]  /*16600*/  PRMT R45, R101, 0x7632, R45 ;  /* 0x00007632652d7816 */ /* 0x000fe2000000002d */
[----:B------:R-:W-:Y:S01]  /*16610*/  FFMA.FTZ R87, R87, R58, R134 ;  /* 0x0000003a57577223 */ /* 0x000fe20000010086 */
[----:B------:R-:W-:Y:S01]  /*16620*/  SHF.L.U32 R58, R52, 0x10, RZ ;  /* 0x00000010343a7819 */ /* 0x000fe200000006ff */
[----:B------:R-:W-:Y:S01]  /*16630*/  FFMA.FTZ R130, R130, R48, R183 ;  /* 0x0000003082827223 */ /* 0x000fe200000100b7 */
[----:B------:R-:W-:Y:S01]  /*16640*/  SHF.L.U32 R54, R102, 0x10, RZ ;  /* 0x0000001066367819 */ /* 0x000fe200000006ff */
[----:B------:R-:W-:-:S02]  /*16650*/  IMAD.U32 R52, R45, 0x10000, RZ ;  /* 0x000100002d347824 */ /* 0x000fc400078e00ff */
[C---:B------:R-:W-:Y:S01]  /*16660*/  FMUL.FTZ R128, R51.reuse, R128 ;  /* 0x0000008033807220 */ /* 0x040fe20000410000 */
[C---:B------:R-:W-:Y:S01]  /*16670*/  FMUL.FTZ R45, R51.reuse, R42 ;  /* 0x0000002a332d7220 */ /* 0x040fe20000410000 */
[----:B------:R-:W-:Y:S01]  /*16680*/  FMUL.FTZ R44, R51, R44 ;  /* 0x0000002c332c7220 */ /* 0x000fe20000410000 */
[----:B------:R-:W-:Y:S01]  /*16690*/  IMAD.U32 R48, R101, 0x10000, RZ ;  /* 0x0001000065307824 */ /* 0x000fe200078e00ff */
[----:B------:R-:W0:Y:S01]  /*166a0*/  @!P1 LDC.64 R46, c[0x0][0x258] ;  /* 0x00009600ff2e9b82 */ /* 0x000e220000000a00 */
[----:B------:R-:W-:Y:S01]  /*166b0*/  FFMA.FTZ R177, R128, R54, R137 ;  /* 0x0000003680b17223 */ /* 0x000fe20000010089 */
[----:B------:R-:W-:Y:S01]  /*166c0*/  FFMA.FTZ R163, R44, R52, R181 ;  /* 0x000000342ca37223 */ /* 0x000fe200000100b5 */
[----:B------:R-:W-:Y:S01]  /*166d0*/  FFMA.FTZ R128, R45, R48, R136 ;  /* 0x000000302d807223 */ /* 0x000fe20000010088 */
[----:B------:R-:W-:Y:S01]  /*166e0*/  PRMT R52, R100, 0x7632, R52 ;  /* 0x0000763264347816 */ /* 0x000fe20000000034 */
[C---:B------:R-:W-:Y:S01]  /*166f0*/  FMUL.FTZ R161, R51.reuse, R204 ;  /* 0x000000cc33a17220 */ /* 0x040fe20000410000 */
[----:B------:R-:W-:Y:S01]  /*16700*/  F2FP.BF16.F32.PACK_AB R42, R56, R41 ;  /* 0x00000029382a723e */ /* 0x000fe200000010ff */
[----:B------:R-:W-:Y:S01]  /*16710*/  FMUL.FTZ R85, R51, R192 ;  /* 0x000000c033557220 */ /* 0x000fe20000410000 */
[----:B------:R-:W1:Y:S01]  /*16720*/  LDC.64 R44, c[0x0][0x2b8] ;  /* 0x0000ae00ff2c7b82 */ /* 0x000e620000000a00 */
[----:B------:R-:W-:Y:S01]  /*16730*/  SHF.L.U32 R54, R100, 0x10, RZ ;  /* 0x0000001064367819 */ /* 0x000fe200000006ff */
[----:B------:R-:W-:-:S02]  /*16740*/  IMAD.U32 R56, R52, 0x10000, RZ ;  /* 0x0001000034387824 */ /* 0x000fc400078e00ff */
[----:B------:R-:W-:Y:S01]  /*16750*/  FMUL.FTZ R52, R51, R40 ;  /* 0x0000002833347220 */ /* 0x000fe20000410000 */
[----:B------:R-:W-:Y:S01]  /*16760*/  FFMA.FTZ R204, R161, R58, R182 ;  /* 0x0000003aa1cc7223 */ /* 0x000fe200000100b6 */
[----:B------:R-:W-:Y:S01]  /*16770*/  LEA R48, P2, R195, UR10, 0x4 ;  /* 0x0000000ac3307c11 */ /* 0x000fe2000f8420ff */
[C---:B------:R-:W-:Y:S01]  /*16780*/  FMUL.FTZ R161, R51.reuse, R50 ;  /* 0x0000003233a17220 */ /* 0x040fe20000410000 */
[----:B------:R-:W-:Y:S01]  /*16790*/  F2FP.BF16.F32.PACK_AB R40, R88, R53 ;  /* 0x000000355828723e */ /* 0x000fe200000010ff */
[----:B------:R-:W-:Y:S01]  /*167a0*/  FMUL.FTZ R192, R51, R70 ;  /* 0x0000004633c07220 */ /* 0x000fe20000410000 */
[----:B------:R-:W-:Y:S01]  /*167b0*/  FFMA.FTZ R88, R52, R54, R135 ;  /* 0x0000003634587223 */ /* 0x000fe20000010087 */
[----:B------:R-:W-:Y:S01]  /*167c0*/  FFMA.FTZ R70, R85, R66, R172 ;  /* 0x0000004255467223 */ /* 0x000fe200000100ac */
[----:B------:R-:W-:Y:S01]  /*167d0*/  F2FP.BF16.F32.PACK_AB R41, R90, R49 ;  /* 0x000000315a29723e */ /* 0x000fe200000010ff */
[----:B------:R-:W-:Y:S01]  /*167e0*/  FFMA.FTZ R161, R161, R56, R180 ;  /* 0x00000038a1a17223 */ /* 0x000fe200000100b4 */
[----:B------:R-:W-:Y:S01]  /*167f0*/  F2FP.BF16.F32.PACK_AB R54, R82, R57 ;  /* 0x000000395236723e */ /* 0x000fe200000010ff */
[----:B------:R-:W-:Y:S01]  /*16800*/  FMUL.FTZ R206, R51, R206 ;  /* 0x000000ce33ce7220 */ /* 0x000fe20000410000 */
[----:B------:R-:W-:Y:S01]  /*16810*/  SHF.L.U32 R81, R110, 0x10, RZ ;  /* 0x000000106e517819 */ /* 0x000fe200000006ff */
[----:B0-----:R-:W-:Y:S01]  /*16820*/  @!P1 IMAD.WIDE R46, R2, 0x4, R46 ;  /* 0x00000004022e9825 */ /* 0x001fe200078e022e */
[----:B------:R-:W-:-:S03]  /*16830*/  SHF.L.U32 R85, R108, 0x10, RZ ;  /* 0x000000106c557819 */ /* 0x000fc600000006ff */
[----:B------:R-:W-:Y:S01]  /*16840*/  FMUL.FTZ R60, R51, R60 ;  /* 0x0000003c333c7220 */ /* 0x000fe20000410000 */
[----:B------:R-:W-:Y:S01]  /*16850*/  F2FP.BF16.F32.PACK_AB R43, R43, R234 ;  /* 0x000000ea2b2b723e */ /* 0x000fe200000010ff */
[----:B------:R-:W-:Y:S01]  /*16860*/  IMAD.U32 R89, R106, 0x10000, RZ ;  /* 0x000100006a597824 */ /* 0x000fe200078e00ff */
[----:B------:R-:W-:Y:S01]  /*16870*/  LEA.HI.X R49, R195, UR11, RZ, 0x4, P2 ;  /* 0x0000000bc3317c11 */ /* 0x000fe200090f24ff */
[----:B------:R-:W-:Y:S01]  /*16880*/  FMUL.FTZ R212, R51, R212 ;  /* 0x000000d433d47220 */ /* 0x000fe20000410000 */
[----:B------:R-:W-:Y:S01]  /*16890*/  F2FP.BF16.F32.PACK_AB R57, R74, R67 ;  /* 0x000000434a39723e */ /* 0x000fe200000010ff */
[----:B-1----:R-:W-:Y:S01]  /*168a0*/  IMAD.WIDE.U32 R66, R191, 0x10, R44 ;  /* 0x00000010bf427825 */ /* 0x002fe200078e002c */
[----:B------:R-:W-:Y:S01]  /*168b0*/  F2FP.BF16.F32.PACK_AB R55, R160, R55 ;  /* 0x00000037a037723e */ /* 0x000fe200000010ff */
[----:B------:R0:W-:Y:S01]  /*168c0*/  @!P1 STG.E desc[UR4][R46.64], R51 ;  /* 0x000000332e009986 */ /* 0x0001e2000c101904 */
[----:B------:R-:W-:Y:S01]  /*168d0*/  F2FP.BF16.F32.PACK_AB R53, R86, R59 ;  /* 0x0000003b5635723e */ /* 0x000fe200000010ff */
[----:B------:R-:W-:Y:S01]  /*168e0*/  FFMA.FTZ R81, R206, R81, R37 ;  /* 0x00000051ce517223 */ /* 0x000fe20000010025 */
[----:B------:R-:W-:Y:S01]  /*168f0*/  F2FP.BF16.F32.PACK_AB R52, R80, R61 ;  /* 0x0000003d5034723e */ /* 0x000fe200000010ff */
[----:B------:R-:W-:Y:S01]  /*16900*/  FFMA.FTZ R192, R192, R64, R171 ;  /* 0x00000040c0c07223 */ /* 0x000fe200000100ab */
[----:B------:R-:W-:Y:S01]  /*16910*/  F2FP.BF16.F32.PACK_AB R56, R186, R69 ;  /* 0x00000045ba38723e */ /* 0x000fe200000010ff */
[----:B------:R-:W-:Y:S01]  /*16920*/  IMAD.WIDE.U32 R68, R193, 0x10, R44 ;  /* 0x00000010c1447825 */ /* 0x000fe200078e002c */
[----:B------:R-:W-:-:S03]  /*16930*/  F2FP.BF16.F32.PACK_AB R59, R84, R63 ;  /* 0x0000003f543b723e */ /* 0x000fc600000010ff */
[----:B------:R-:W-:Y:S01]  /*16940*/  FFMA.FTZ R85, R60, R85, R35 ;  /* 0x000000553c557223 */ /* 0x000fe20000010023 */
[----:B------:R-:W-:Y:S01]  /*16950*/  F2FP.BF16.F32.PACK_AB R58, R176, R65 ;  /* 0x00000041b03a723e */ /* 0x000fe200000010ff */
[----:B------:R1:W-:Y:S01]  /*16960*/  STG.E.128 desc[UR4][R48.64], R40 ;  /* 0x0000002830007986 */ /* 0x0003e2000c101d04 */
[----:B------:R-:W-:Y:S01]  /*16970*/  FFMA.FTZ R89, R212, R89, R133 ;  /* 0x00000059d4597223 */ /* 0x000fe20000010085 */
[--C-:B------:R-:W-:Y:S01]  /*16980*/  IMAD.WIDE.U32 R60, R199, 0x10, R44.reuse ;  /* 0x00000010c73c7825 */ /* 0x100fe200078e002c */
[----:B0-----:R-:W-:Y:S01]  /*16990*/  F2FP.BF16.F32.PACK_AB R47, R194, R79 ;  /* 0x0000004fc22f723e */ /* 0x001fe200000010ff */
[----:B------:R-:W-:Y:S01]  /*169a0*/  STG.E.128 desc[UR4][R66.64], R52 ;  /* 0x0000003442007986 */ /* 0x000fe2000c101d04 */
[----:B------:R-:W-:Y:S01]  /*169b0*/  F2FP.BF16.F32.PACK_AB R46, R70, R81 ;  /* 0x00000051462e723e */ /* 0x000fe200000010ff */
[--C-:B------:R-:W-:Y:S01]  /*169c0*/  IMAD.WIDE.U32 R62, R201, 0x10, R44.reuse ;  /* 0x00000010c93e7825 */ /* 0x100fe200078e002c */
[----:B------:R-:W-:Y:S01]  /*169d0*/  F2FP.BF16.F32.PACK_AB R51, R198, R87 ;  /* 0x00000057c633723e */ /* 0x000fe200000010ff */
[----:B------:R0:W-:Y:S01]  /*169e0*/  STG.E.128 desc[UR4][R68.64], R56 ;  /* 0x0000003844007986 */ /* 0x0001e2000c101d04 */
[----:B------:R-:W-:Y:S01]  /*169f0*/  F2FP.BF16.F32.PACK_AB R50, R202, R89 ;  /* 0x00000059ca32723e */ /* 0x000fe200000010ff */
[----:B------:R-:W-:Y:S01]  /*16a00*/  IMAD.WIDE.U32 R64, R203, 0x10, R44 ;  /* 0x00000010cb407825 */ /* 0x000fe200078e002c */
[----:B------:R-:W-:-:S02]  /*16a10*/  F2FP.BF16.F32.PACK_AB R45, R192, R83 ;  /* 0x00000053c02d723e */ /* 0x000fc400000010ff */
[----:B------:R-:W-:Y:S02]  /*16a20*/  F2FP.BF16.F32.PACK_AB R44, R196, R85 ;  /* 0x00000055c42c723e */ /* 0x000fe400000010ff */
[----:B------:R-:W-:Y:S02]  /*16a30*/  IADD3 R2, R2, UR12, RZ ;  /* 0x0000000c02027c10 */ /* 0x000fe4000fffe0ff */
[----:B-1----:R-:W-:Y:S02]  /*16a40*/  F2FP.BF16.F32.PACK_AB R43, R72, R71 ;  /* 0x00000047482b723e */ /* 0x002fe400000010ff */
[----:B------:R-:W-:Y:S02]  /*16a50*/  F2FP.BF16.F32.PACK_AB R42, R76, R73 ;  /* 0x000000494c2a723e */ /* 0x000fe400000010ff */
[----:B------:R-:W-:Y:S02]  /*16a60*/  F2FP.BF16.F32.PACK_AB R41, R78, R75 ;  /* 0x0000004b4e29723e */ /* 0x000fe400000010ff */
[----:B------:R-:W-:-:S02]  /*16a70*/  F2FP.BF16.F32.PACK_AB R40, R190, R77 ;  /* 0x0000004dbe28723e */ /* 0x000fc400000010ff */
[----:B0-----:R-:W-:Y:S02]  /*16a80*/  LEA R56, P1, R197, UR10, 0x4 ;  /* 0x0000000ac5387c11 */ /* 0x001fe4000f8220ff */
[----:B------:R-:W-:Y:S01]  /*16a90*/  F2FP.BF16.F32.PACK_AB R49, R188, R91 ;  /* 0x0000005bbc31723e */ /* 0x000fe200000010ff */
[----:B------:R0:W-:Y:S01]  /*16aa0*/  STG.E.128 desc[UR4][R60.64], R40 ;  /* 0x000000283c007986 */ /* 0x0001e2000c101d04 */
[----:B------:R-:W-:Y:S02]  /*16ab0*/  F2FP.BF16.F32.PACK_AB R48, R162, R129 ;  /* 0x00000081a230723e */ /* 0x000fe400000010ff */
[----:B------:R-:W-:Y:S01]  /*16ac0*/  F2FP.BF16.F32.PACK_AB R55, R130, R131 ;  /* 0x000000838237723e */ /* 0x000fe200000010ff */
[----:B------:R0:W-:Y:S01]  /*16ad0*/  STG.E.128 desc[UR4][R62.64], R44 ;  /* 0x0000002c3e007986 */ /* 0x0001e2000c101d04 */
[----:B------:R-:W-:Y:S02]  /*16ae0*/  F2FP.BF16.F32.PACK_AB R54, R204, R177 ;  /* 0x000000b1cc36723e */ /* 0x000fe400000010ff */
[----:B------:R-:W-:Y:S01]  /*16af0*/  F2FP.BF16.F32.PACK_AB R53, R163, R128 ;  /* 0x00000080a335723e */ /* 0x000fe200000010ff */
[----:B------:R0:W-:Y:S01]  /*16b00*/  STG.E.128 desc[UR4][R64.64], R48 ;  /* 0x0000003040007986 */ /* 0x0001e2000c101d04 */
[----:B------:R-:W-:-:S02]  /*16b10*/  LEA.HI.X R57, R197, UR11, RZ, 0x4, P1 ;  /* 0x0000000bc5397c11 */ /* 0x000fc400088f24ff */
[----:B------:R-:W-:Y:S02]  /*16b20*/  F2FP.BF16.F32.PACK_AB R52, R161, R88 ;  /* 0x00000058a134723e */ /* 0x000fe400000010ff */
[----:B------:R-:W-:Y:S02]  /*16b30*/  ISETP.GE.AND P1, PT, R2, UR13, PT ;  /* 0x0000000d02007c0c */ /* 0x000fe4000bf26270 */
[----:B------:R-:W-:Y:S01]  /*16b40*/  SEL R190, RZ, 0x1, P0 ;  /* 0x00000001ffbe7807 */ /* 0x000fe20000000000 */
[----:B------:R0:W-:Y:S10]  /*16b50*/  STG.E.128 desc[UR4][R56.64], R52 ;  /* 0x0000003438007986 */ /* 0x0001f4000c101d04 */
[----:B------:R-:W-:Y:S05]  /*16b60*/  @!P1 BRA `(.L_x_17881) ;  /* 0xfffffea000a89947 */ /* 0x000fea000383ffff */
[----:B------:R-:W-:Y:S05]  /*16b70*/  EXIT ;  /* 0x000000000000794d */ /* 0x000fea0003800000 */
.L_x_17880:
[----:B------:R-:W-:Y:S01]  /*16b80*/  IMAD.MOV.U32 R192, RZ, RZ, R188 ;  /* 0x000000ffffc07224 */ /* 0x000fe200078e00bc */
[----:B------:R-:W-:Y:S01]  /*16b90*/  MOV R194, 0x1 ;  /* 0x0000000100c27802 */ /* 0x000fe20000000f00 */
[----:B------:R-:W-:Y:S01]  /*16ba0*/  IMAD.MOV.U32 R205, RZ, RZ, 0x1f ;  /* 0x0000001fffcd7424 */ /* 0x000fe200078e00ff */
[----:B------:R-:W-:-:S07]  /*16bb0*/  MOV R189, 0xffffffff ;  /* 0xffffffff00bd7802 */ /* 0x000fce0000000f00 */
[----:B------:R-:W-:Y:S05]  /*16bc0*/  WARPSYNC.COLLECTIVE R189, `(.L_x_17882) ;  /* 0x00000000bd087348 */ /* 0x000fea0003c00000 */
[----:B------:R0:W1:Y:S02]  /*16bd0*/  SHFL.BFLY P2, R190, R192, R194, R205 ;  /* 0x0c0000c2c0be7389 */ /* 0x00006400000400cd */
[----:B01----:R-:W-:Y:S01]  /*16be0*/  ENDCOLLECTIVE ;  /* 0x000000000000791b */ /* 0x003fe20003800000 */
.L_x_17882:
[----:B------:R-:W-:Y:S02]  /*16bf0*/  IMAD.MOV.U32 R194, RZ, RZ, 0x2 ;  /* 0x00000002ffc27424 */ /* 0x000fe400078e00ff */
[----:B------:R-:W-:-:S04]  /*16c00*/  IMAD.MOV.U32 R161, RZ, RZ, R190 ;  /* 0x000000ffffa17224 */ /* 0x000fc800078e00be */
[----:B------:R-:W-:-:S05]  /*16c10*/  FADD.FTZ R162, R188, R161 ;  /* 0x000000a1bca27221 */ /* 0x000fca0000010000 */
[----:B------:R-:W-:-:S07]  /*16c20*/  MOV R192, R162 ;  /* 0x000000a200c07202 */ /* 0x000fce0000000f00 */
[----:B------:R-:W-:Y:S05]  /*16c30*/  WARPSYNC.COLLECTIVE R189, `(.L_x_17883) ;  /* 0x00000000bd087348 */ /* 0x000fea0003c00000 */
[----:B------:R0:W1:Y:S02]  /*16c40*/  SHFL.BFLY P2, R190, R192, R194, R205 ;  /* 0x0c0000c2c0be7389 */ /* 0x00006400000400cd */
[----:B01----:R-:W-:Y:S01]  /*16c50*/  ENDCOLLECTIVE ;  /* 0x000000000000791b */ /* 0x003fe20003800000 */
.L_x_17883:
[----:B------:R-:W-:Y:S01]  /*16c60*/  HFMA2.MMA R194, -RZ, RZ, 0, 2.384185791015625e-07 ;  /* 0x00000004ffc27435 */ /* 0x000fe200000001ff */
[----:B------:R-:W-:-:S05]  /*16c70*/  MOV R161, R190 ;  /* 0x000000be00a17202 */ /* 0x000fca0000000f00 */
[----:B------:R-:W-:-:S04]  /*16c80*/  FADD.FTZ R163, R162, R161 ;  /* 0x000000a1a2a37221 */ /* 0x000fc80000010000 */
[----:B------:R-:W-:-:S07]  /*16c90*/  IMAD.MOV.U32 R192, RZ, RZ, R163 ;  /* 0x000000ffffc07224 */ /* 0x000fce00078e00a3 */
[----:B------:R-:W-:Y:S05]  /*16ca0*/  WARPSYNC.COLLECTIVE R189, `(.L_x_17884) ;  /* 0x00000000bd087348 */ /* 0x000fea0003c00000 */
[----:B------:R0:W1:Y:S02]  /*16cb0*/  SHFL.BFLY P2, R190, R192, R194, R205 ;  /* 0x0c0000c2c0be7389 */ /* 0x00006400000400cd */
[----:B01----:R-:W-:Y:S01]  /*16cc0*/  ENDCOLLECTIVE ;  /* 0x000000000000791b */ /* 0x003fe20003800000 */
.L_x_17884:
[----:B------:R-:W-:Y:S02]  /*16cd0*/  IMAD.MOV.U32 R194, RZ, RZ, 0x8 ;  /* 0x00000008ffc27424 */ /* 0x000fe400078e00ff */
[----:B------:R-:W-:-:S04]  /*16ce0*/  IMAD.MOV.U32 R160, RZ, RZ, R190 ;  /* 0x000000ffffa07224 */ /* 0x000fc800078e00be */
[----:B------:R-:W-:-:S05]  /*16cf0*/  FADD.FTZ R176, R163, R160 ;  /* 0x000000a0a3b07221 */ /* 0x000fca0000010000 */
[----:B------:R-:W-:-:S07]  /*16d00*/  MOV R192, R176 ;  /* 0x000000b000c07202 */ /* 0x000fce0000000f00 */
[----:B------:R-:W-:Y:S05]  /*16d10*/  WARPSYNC.COLLECTIVE R189, `(.L_x_17885) ;  /* 0x00000000bd087348 */ /* 0x000fea0003c00000 */
[----:B------:R0:W1:Y:S02]  /*16d20*/  SHFL.BFLY P2, R190, R192, R194, R205 ;  /* 0x0c0000c2c0be7389 */ /* 0x00006400000400cd */
[----:B01----:R-:W-:Y:S01]  /*16d30*/  ENDCOLLECTIVE ;  /* 0x000000000000791b */ /* 0x003fe20003800000 */
.L_x_17885:
[----:B------:R-:W-:Y:S01]  /*16d40*/  HFMA2.MMA R194, -RZ, RZ, 0, 9.5367431640625e-07 ;  /* 0x00000010ffc27435 */ /* 0x000fe200000001ff */
[----:B------:R-:W-:-:S05]  /*16d50*/  MOV R161, R190 ;  /* 0x000000be00a17202 */ /* 0x000fca0000000f00 */
[----:B------:R-:W-:-:S04]  /*16d60*/  FADD.FTZ R177, R176, R161 ;  /* 0x000000a1b0b17221 */ /* 0x000fc80000010000 */
[----:B------:R-:W-:-:S07]  /*16d70*/  IMAD.MOV.U32 R192, RZ, RZ, R177 ;  /* 0x000000ffffc07224 */ /* 0x000fce00078e00b1 */
[----:B------:R-:W-:Y:S05]  /*16d80*/  WARPSYNC.COLLECTIVE R189, `(.L_x_17886) ;  /* 0x00000000bd087348 */ /* 0x000fea0003c00000 */
[----:B------:R0:W1:Y:S02]  /*16d90*/  SHFL.BFLY P2, R190, R192, R194, R205 ;  /* 0x0c0000c2c0be7389 */ /* 0x00006400000400cd */
[----:B01----:R-:W-:Y:S01]  /*16da0*/  ENDCOLLECTIVE ;  /* 0x000000000000791b */ /* 0x003fe20003800000 */
.L_x_17886:
[----:B------:R-:W-:Y:S02]  /*16db0*/  IMAD.MOV.U32 R194, RZ, RZ, 0x1 ;  /* 0x00000001ffc27424 */ /* 0x000fe400078e00ff */
[----:B------:R-:W-:-:S04]  /*16dc0*/  IMAD.MOV.U32 R160, RZ, RZ, R190 ;  /* 0x000000ffffa07224 */ /* 0x000fc800078e00be */
        /* <DEDUP_REMOVED lines=118> */
.L_x_17887:
[----:B------:R-:W-:Y:S01]  /*17530*/  HFMA2.MMA R194, -RZ, RZ, 0, 1.1920928955078125e-07 ;  /* 0x00000002ffc27435 */ /* 0x000fe200000001ff */
[----:B------:R-:W-:-:S05]  /*17540*/  MOV R162, R190 ;  /* 0x000000be00a27202 */ /* 0x000fca0000000f00 */
[----:B------:R-:W-:-:S04]  /*17550*/  FADD.FTZ R162, R161, R162 ;  /* 0x000000a2a1a27221 */ /* 0x000fc80000010000 */
[----:B------:R-:W-:-:S07]  /*17560*/  IMAD.MOV.U32 R192, RZ, RZ, R162 ;  /* 0x000000ffffc07224 */ /* 0x000fce00078e00a2 */
[----:B------:R-:W-:Y:S05]  /*17570*/  WARPSYNC.COLLECTIVE R189, `(.L_x_17888) ;  /* 0x00000000bd087348 */ /* 0x000fea0003c00000 */
[----:B------:R0:W1:Y:S02]  /*17580*/  SHFL.BFLY P2, R190, R192, R194, R205 ;  /* 0x0c0000c2c0be7389 */ /* 0x00006400000400cd */
[----:B01----:R-:W-:Y:S01]  /*17590*/  ENDCOLLECTIVE ;  /* 0x000000000000791b */ /* 0x003fe20003800000 */
.L_x_17888:
[----:B------:R-:W-:Y:S02]  /*175a0*/  IMAD.MOV.U32 R194, RZ, RZ, 0x4 ;  /* 0x00000004ffc27424 */ /* 0x000fe400078e00ff */
[----:B------:R-:W-:-:S04]  /*175b0*/  IMAD.MOV.U32 R163, RZ, RZ, R190 ;  /* 0x000000ffffa37224 */ /* 0x000fc800078e00be */
[----:B------:R-:W-:-:S05]  /*175c0*/  FADD.FTZ R163, R162, R163 ;  /* 0x000000a3a2a37221 */ /* 0x000fca0000010000 */
[----:B------:R-:W-:-:S07]  /*175d0*/  MOV R192, R163 ;  /* 0x000000a300c07202 */ /* 0x000fce0000000f00 */
[----:B------:R-:W-:Y:S05]  /*175e0*/  WARPSYNC.COLLECTIVE R189, `(.L_x_17889) ;  /* 0x00000000bd087348 */ /* 0x000fea0003c00000 */
[----:B------:R0:W1:Y:S02]  /*175f0*/  SHFL.BFLY P2, R190, R192, R194, R205 ;  /* 0x0c0000c2c0be7389 */ /* 0x00006400000400cd */
[----:B01----:R-:W-:Y:S01]  /*17600*/  ENDCOLLECTIVE ;  /* 0x000000000000791b */ /* 0x003fe20003800000 */
.L_x_17889:
[----:B------:R-:W-:Y:S01]  /*17610*/  HFMA2.MMA R194, -RZ, RZ, 0, 4.76837158203125e-07 ;  /* 0x00000008ffc27435 */ /* 0x000fe200000001ff */
[----:B------:R-:W-:-:S05]  /*17620*/  MOV R176, R190 ;  /* 0x000000be00b07202 */ /* 0x000fca0000000f00 */
[----:B------:R-:W-:-:S04]  /*17630*/  FADD.FTZ R176, R163, R176 ;  /* 0x000000b0a3b07221 */ /* 0x000fc80000010000 */
[----:B------:R-:W-:-:S07]  /*17640*/  IMAD.MOV.U32 R192, RZ, RZ, R176 ;  /* 0x000000ffffc07224 */ /* 0x000fce00078e00b0 */
[----:B------:R-:W-:Y:S05]  /*17650*/  WARPSYNC.COLLECTIVE R189, `(.L_x_17890) ;  /* 0x00000000bd087348 */ /* 0x000fea0003c00000 */
[----:B------:R0:W1:Y:S02]  /*17660*/  SHFL.BFLY P2, R190, R192, R194, R205 ;  /* 0x0c0000c2c0be7389 */ /* 0x00006400000400cd */
[----:B01----:R-:W-:Y:S01]  /*17670*/  ENDCOLLECTIVE ;  /* 0x000000000000791b */ /* 0x003fe20003800000 */
.L_x_17890:
[----:B------:R-:W-:Y:S02]  /*17680*/  IMAD.MOV.U32 R194, RZ, RZ, 0x10 ;  /* 0x00000010ffc27424 */ /* 0x000fe400078e00ff */
[----:B------:R-:W-:-:S04]  /*17690*/  IMAD.MOV.U32 R177, RZ, RZ, R190 ;  /* 0x000000ffffb17224 */ /* 0x000fc800078e00be */
[----:B------:R-:W-:-:S05]  /*176a0*/  FADD.FTZ R177, R176, R177 ;  /* 0x000000b1b0b17221 */ /* 0x000fca0000010000 */
[----:B------:R-:W-:-:S07]  /*176b0*/  MOV R192, R177 ;  /* 0x000000b100c07202 */ /* 0x000fce0000000f00 */
[----:B------:R-:W-:Y:S05]  /*176c0*/  WARPSYNC.COLLECTIVE R189, `(.L_x_17891) ;  /* 0x00000000bd087348 */ /* 0x000fea0003c00000 */
[----:B------:R0:W1:Y:S02]  /*176d0*/  SHFL.BFLY P2, R190, R192, R194, R205 ;  /* 0x0c0000c2c0be7389 */ /* 0x00006400000400cd */
[----:B01----:R-:W-:Y:S01]  /*176e0*/  ENDCOLLECTIVE ;  /* 0x000000000000791b */ /* 0x003fe20003800000 */
.L_x_17891:
[----:B------:R-:W-:Y:S01]  /*176f0*/  MOV R188, R190 ;  /* 0x000000be00bc7202 */ /* 0x000fe20000000f00 */
[----:B------:R-:W-:Y:S06]  /*17700*/  BRA `(.L_x_17892) ;  /* 0xffffffdc00487947 */ /* 0x000fec000383ffff */
.L_x_17893:
        /* <DEDUP_REMOVED lines=15> */
.L_x_46017:


//--------------------- .text._ZN10layer_norm13ln_fwd_kernelINS_13Kernel_traitsI13__nv_bfloat16S2_fS2_fjLj7168ELj1ELj1ELj4ELj16ENS_18Kernel_traits_baseILj7168ES2_S2_fS2_fjLj128EEEEELb1ELb0ELb1ELb0EEEvNS_9FwdParamsE --------------------------
	.section	.text._ZN10layer_norm13ln_fwd_kernelINS_13Kernel_traitsI13__nv_bfloat16S2_fS2_fjLj7168ELj1ELj1ELj4ELj16ENS_18Kernel_traits_baseILj7168ES2_S2_fS2_fjLj128EEEEELb1ELb0ELb1ELb0EEEvNS_9FwdParamsE,"ax",@progbits
	.align	128
        .global         _ZN10layer_norm13ln_fwd_kernelINS_13Kernel_traitsI13__nv_bfloat16S2_fS2_fjLj7168ELj1ELj1ELj4ELj16ENS_18Kernel_traits_baseILj7168ES2_S2_fS2_fjLj128EEEEELb1ELb0ELb1ELb0EEEvNS_9FwdParamsE
        .type           _ZN10layer_norm13ln_fwd_kernelINS_13Kernel_traitsI13__nv_bfloat16S2_fS2_fjLj7168ELj1ELj1ELj4ELj16ENS_18Kernel_traits_baseILj7168ES2_S2_fS2_fjLj128EEEEELb1ELb0ELb1ELb0EEEvNS_9FwdParamsE,@function
        .size           _ZN10layer_norm13ln_fwd_kernelINS_13Kernel_traitsI13__nv_bfloat16S2_fS2_fjLj7168ELj1ELj1ELj4ELj16ENS_18Kernel_traits_baseILj7168ES2_S2_fS2_fjLj128EEEEELb1ELb0ELb1ELb0EEEvNS_9FwdParamsE,(.L_x_46018 - _ZN10layer_norm13ln_fwd_kernelINS_13Kernel_traitsI13__nv_bfloat16S2_fS2_fjLj7168ELj1ELj1ELj4ELj16ENS_18Kernel_traits_baseILj7168ES2_S2_fS2_fjLj128EEEEELb1ELb0ELb1ELb0EEEvNS_9FwdParamsE)
        .other          _ZN10layer_norm13ln_fwd_kernelINS_13Kernel_traitsI13__nv_bfloat16S2_fS2_fjLj7168ELj1ELj1ELj4ELj16ENS_18Kernel_traits_baseILj7168ES2_S2_fS2_fjLj128EEEEELb1ELb0ELb1ELb0EEEvNS_9FwdParamsE,@"STO_CUDA_ENTRY STV_DEFAULT"
_ZN10layer_norm13ln_fwd_kernelINS_13Kernel_traitsI13__nv_bfloat16S2_fS2_fjLj7168ELj1ELj1ELj4ELj16ENS_18Kernel_traits_baseILj7168ES2_S2_fS2_fjLj128EEEEELb1ELb0ELb1ELb0EEEvNS_9FwdParamsE:
.text._ZN10layer_norm13ln_fwd_kernelINS_13Kernel_traitsI13__nv_bfloat16S2_fS2_fjLj7168ELj1ELj1ELj4ELj16ENS_18Kernel_traits_baseILj7168ES2_S2_fS2_fjLj128EEEEELb1ELb0ELb1ELb0EEEvNS_9FwdParamsE:
        /* <DEDUP_REMOVED lines=19> */
[----:B------:R-:W-:-:S02]  /*0130*/  LOP3.LUT R129, R0, 0x7f, RZ, 0xc0, !PT ;  /* 0x0000007f00817812 */ /* 0x000fc400078ec0ff */
[----:B------:R-:W-:Y:S01]  /*0140*/  LOP3.LUT R127, R127, 0xfffffeff, RZ, 0xc0, !PT ;  /* 0xfffffeff7f7f7812 */ /* 0x000fe200078ec0ff */
[----:B------:R-:W-:Y:S01]  /*0150*/  BSSY B0, `(.L_x_17894) ;  /* 0x0000057000007945 */ /* 0x000fe20003800000 */
[----:B------:R-:W-:Y:S02]  /*0160*/  LEA.HI R128, R0, UR8, RZ, 0x19 ;  /* 0x0000000800807c11 */ /* 0x000fe4000f8fc8ff */
[----:B--2---:R-:W-:Y:S02]  /*0170*/  @P0 R2UR UR4, R2 ;  /* 0x00000000020402ca */ /* 0x004fe400000e0000 */
[----:B------:R-:W-:Y:S02]  /*0180*/  @P0 R2UR UR5, R3 ;  /* 0x00000000030502ca */ /* 0x000fe400000e0000 */
[----:B---3--:R-:W-:-:S05]  /*0190*/  @P0 IADD3 R56, P1, R4, R9, RZ ;  /* 0x0000000904380210 */ /* 0x008fca0007f3e0ff */
        /* <DEDUP_REMOVED lines=30> */
[----:B-1----:R-:W-:Y:S02]  /*0380*/  SHF.R.S32.HI R5, RZ, 0x1f, R62 ;  /* 0x0000001fff057819 */ /* 0x002fe4000001143e */
[----:B------:R-:W-:Y:S01]  /*0390*/  LOP3.LUT R8, R3, UR22, R6, 0x96, !PT ;  /* 0x0000001603087c12 */ /* 0x000fe2000f8e9606 */
[----:B------:R-:W-:Y:S01]  /*03a0*/  UIADD3 UR24, UR5, -0x56f99767, URZ ;  /* 0xa906689905187890 */ /* 0x000fe2000fffe03f */
[----:B------:R-:W-:Y:S01]  /*03b0*/  MOV R3, R129 ;  /* 0x0000008100037202 */ /* 0x000fe20000000f00 */
[----:B------:R-:W-:Y:S01]  /*03c0*/  IMAD.WIDE.U32 R6, R7, -0x2daee0ad, RZ ;  /* 0xd2511f5307067825 */ /* 0x000fe200078e00ff */
[----:B------:R-:W-:Y:S02]  /*03d0*/  LEA.HI R62, R5, R62, RZ, 0x3 ;  /* 0x0000003e053e7211 */ /* 0x000fe400078f18ff */
[----:B------:R-:W-:-:S02]  /*03e0*/  LOP3.LUT R5, R3, 0x7f, RZ, 0x3c, !PT ;  /* 0x0000007f03057812 */ /* 0x000fc400078e3cff */
        /* <DEDUP_REMOVED lines=9> */
[C---:B------:R-:W-:Y:S02]  /*0480*/  LOP3.LUT P0, RZ, R2.reuse, 0xffffff80, RZ, 0xc0, !PT ;  /* 0xffffff8002ff7812 */ /* 0x040fe4000780c0ff */
        /* <DEDUP_REMOVED lines=10> */
[----:B------:R-:W-:Y:S02]  /*0530*/  UIADD3 UR27, UR4, 0x5384540f, URZ ;  /* 0x5384540f041b7890 */ /* 0x000fe4000fffe03f */
        /* <DEDUP_REMOVED lines=24> */
.L_x_17895:
[----:B------:R-:W-:Y:S05]  /*06c0*/  BSYNC B0 ;  /* 0x0000000000007941 */ /* 0x000fea0003800000 */
.L_x_17894:
        /* <DEDUP_REMOVED lines=18> */
.L_x_17897:
[----:B------:R-:W-:Y:S05]  /*07f0*/  BSYNC B0 ;  /* 0x0000000000007941 */ /* 0x000fea0003800000 */
.L_x_17896:
        /* <DEDUP_REMOVED lines=18> */
.L_x_17899:
[----:B------:R-:W-:Y:S05]  /*0920*/  BSYNC B0 ;  /* 0x0000000000007941 */ /* 0x000fea0003800000 */
.L_x_17898:
        /* <DEDUP_REMOVED lines=18> */
.L_x_17901:
[----:B------:R-:W-:Y:S05]  /*0a50*/  BSYNC B0 ;  /* 0x0000000000007941 */ /* 0x000fea0003800000 */
.L_x_17900:
        /* <DEDUP_REMOVED lines=18> */
.L_x_17903:
[----:B------:R-:W-:Y:S05]  /*0b80*/  BSYNC B0 ;  /* 0x0000000000007941 */ /* 0x000fea0003800000 */
.L_x_17902:
        /* <DEDUP_REMOVED lines=25> */
.L_x_17905:
[----:B------:R-:W-:Y:S05]  /*0d20*/  BSYNC B0 ;  /* 0x0000000000007941 */ /* 0x000fea0003800000 */
.L_x_17904:
        /* <DEDUP_REMOVED lines=20> */
.L_x_17907:
[----:B------:R-:W-:Y:S05]  /*0e70*/  BSYNC B0 ;  /* 0x0000000000007941 */ /* 0x000fea0003800000 */
.L_x_17906:
[----:B------:R-:W-:Y:S01]  /*0e80*/  ULDC UR8, c[0x0][0x214] ;  /* 0x0000850000087ab9 */ /* 0x000fe20000000800 */
[----:B------:R-:W-:Y:S02]  /*0e90*/  LOP3.LUT R57, R57, UR30, R58, 0x96, !PT ;  /* 0x0000001e39397c12 */ /* 0x000fe4000f8e963a */
[----:B------:R-:W-:-:S13]  /*0ea0*/  ISETP.GE.AND P1, PT, R128, UR8, PT ;  /* 0x0000000880007c0c */ /* 0x000fda000bf26270 */
[----:B------:R-:W-:Y:S05]  /*0eb0*/  @P1 EXIT ;  /* 0x000000000000194d */ /* 0x000fea0003800000 */
[----:B------:R-:W-:Y:S01]  /*0ec0*/  SHF.L.U32 R3, R4, 0x10, RZ ;  /* 0x0000001004037819 */ /* 0x000fe200000006ff */
[----:B------:R-:W-:Y:S01]  /*0ed0*/  IMAD.U32 R4, R5, 0x10000, RZ ;  /* 0x0001000005047824 */ /* 0x000fe200078e00ff */
[----:B------:R-:W-:Y:S01]  /*0ee0*/  SHF.R.S32.HI R62, RZ, 0x3, R62 ;  /* 0x00000003ff3e7819 */ /* 0x000fe2000001143e */
[----:B------:R-:W-:Y:S01]  /*0ef0*/  IMAD.U32 R5, R6, 0x10000, RZ ;  /* 0x0001000006057824 */ /* 0x000fe200078e00ff */
[----:B------:R-:W-:Y:S01]  /*0f00*/  SHF.L.U32 R6, R7, 0x10, RZ ;  /* 0x0000001007067819 */ /* 0x000fe200000006ff */
[----:B------:R-:W-:Y:S01]  /*0f10*/  IMAD.U32 R7, R8, 0x10000, RZ ;  /* 0x0001000008077824 */ /* 0x000fe200078e00ff */
[----:B-----5:R-:W-:Y:S01]  /*0f20*/  PRMT R141, R48, 0x7632, R141 ;  /* 0x00007632308d7816 */ /* 0x020fe2000000008d */
        /* <DEDUP_REMOVED lines=21> */
[----:B------:R-:W-:Y:S01]  /*1080*/  LOP3.LUT R48, R62, 0x7f, RZ, 0xc0, !PT ;  /* 0x0000007f3e307812 */ /* 0x000fe200078ec0ff */
[----:B------:R-:W-:Y:S01]  /*1090*/  IMAD.U32 R133, R49, 0x10000, RZ ;  /* 0x0001000031857824 */ /* 0x000fe200078e00ff */
[----:B------:R-:W-:Y:S01]  /*10a0*/  LOP3.LUT R49, R0, 0x60, RZ, 0xc0, !PT ;  /* 0x0000006000317812 */ /* 0x000fe200078ec0ff */
[----:B------:R-:W-:Y:S01]  /*10b0*/  IMAD.U32 R23, R24, 0x10000, RZ ;  /* 0x0001000018177824 */ /* 0x000fe200078e00ff */
[----:B------:R-:W-:Y:S01]  /*10c0*/  SHF.L.U32 R24, R25, 0x10, RZ ;  /* 0x0000001019187819 */ /* 0x000fe200000006ff */
[----:B------:R-:W-:Y:S01]  /*10d0*/  IMAD.U32 R25, R26, 0x10000, RZ ;  /* 0x000100001a197824 */ /* 0x000fe200078e00ff */
[----:B------:R-:W-:Y:S01]  /*10e0*/  VIADDMNMX R49, R48, -R49, RZ, !PT ;  /* 0x8000003130317246 */ /* 0x000fe200078001ff */
[----:B------:R-:W-:Y:S01]  /*10f0*/  IMAD.U32 R26, R27, 0x10000, RZ ;  /* 0x000100001b1a7824 */ /* 0x000fe200078e00ff */
[----:B------:R-:W-:Y:S01]  /*1100*/  SHF.R.U32.HI R62, RZ, 0x2, R62 ;  /* 0x00000002ff3e7819 */ /* 0x000fe2000001163e */
[----:B------:R-:W-:Y:S01]  /*1110*/  IMAD.U32 R27, R29, 0x10000, RZ ;  /* 0x000100001d1b7824 */ /* 0x000fe200078e00ff */
[----:B------:R-:W-:Y:S01]  /*1120*/  SHF.L.U32 R29, R31, 0x10, RZ ;  /* 0x000000101f1d7819 */ /* 0x000fe200000006ff */
[----:B------:R-:W-:Y:S01]  /*1130*/  IMAD.U32 R31, R33, 0x10000, RZ ;  /* 0x00010000211f7824 */ /* 0x000fe200078e00ff */
[----:B------:R-:W-:Y:S01]  /*1140*/  PRMT R158, R37, 0x7632, R158 ;  /* 0x00007632259e7816 */ /* 0x000fe2000000009e */
[----:B------:R-:W-:Y:S01]  /*1150*/  IMAD.U32 R33, R35, 0x10000, RZ ;  /* 0x0001000023217824 */ /* 0x000fe200078e00ff */
[----:B------:R-:W-:Y:S01]  /*1160*/  SHF.L.U32 R35, R37, 0x10, RZ ;  /* 0x0000001025237819 */ /* 0x000fe200000006ff */
[----:B------:R-:W-:Y:S01]  /*1170*/  IMAD.U32 R37, R39, 0x10000, RZ ;  /* 0x0001000027257824 */ /* 0x000fe200078e00ff */
[----:B------:R-:W-:Y:S01]  /*1180*/  LOP3.LUT R62, R62, 0x3fffffe0, RZ, 0xc0, !PT ;  /* 0x3fffffe03e3e7812 */ /* 0x000fe200078ec0ff */
[----:B------:R-:W-:Y:S01]  /*1190*/  IMAD.U32 R124, R53, 0x10000, RZ ;  /* 0x00010000357c7824 */ /* 0x000fe200078e00ff */
[----:B------:R-:W-:Y:S01]  /*11a0*/  VIMNMX R49, R49, 0x20, PT ;  /* 0x0000002031317848 */ /* 0x000fe20003fe0100 */
[----:B------:R-:W-:Y:S01]  /*11b0*/  IMAD.U32 R136, R50, 0x10000, RZ ;  /* 0x0001000032887824 */ /* 0x000fe200078e00ff */
[----:B------:R-:W-:Y:S01]  /*11c0*/  PRMT R156, R39, 0x7632, R156 ;  /* 0x00007632279c7816 */ /* 0x000fe2000000009c */
[C---:B------:R-:W-:Y:S01]  /*11d0*/  IMAD.U32 R39, R41.reuse, 0x10000, RZ ;  /* 0x0001000029277824 */ /* 0x040fe200078e00ff */
[----:B------:R-:W-:Y:S01]  /*11e0*/  PRMT R154, R41, 0x7632, R154 ;  /* 0x00007632299a7816 */ /* 0x000fe2000000009a */
[----:B------:R-:W-:Y:S01]  /*11f0*/  IMAD.HI.U32 R195, R57, -0x326172a9, RZ ;  /* 0xcd9e8d5739c37827 */ /* 0x000fe200078e00ff */
[C---:B------:R-:W-:Y:S01]  /*1200*/  PRMT R152, R43.reuse, 0x7632, R152 ;  /* 0x000076322b987816 */ /* 0x040fe20000000098 */
[----:B------:R-:W-:Y:S01]  /*1210*/  HFMA2.MMA R168, -RZ, RZ, 0, 0 ;  /* 0x00000000ffa87435 */ /* 0x000fe200000001ff */
[----:B------:R-:W-:Y:S01]  /*1220*/  SHF.L.U32 R41, R43, 0x10, RZ ;  /* 0x000000102b297819 */ /* 0x000fe200000006ff */
[C---:B------:R-:W-:Y:S01]  /*1230*/  IMAD.U32 R43, R45.reuse, 0x10000, RZ ;  /* 0x000100002d2b7824 */ /* 0x040fe200078e00ff */
[----:B------:R-:W-:Y:S01]  /*1240*/  PRMT R150, R45, 0x7632, R150 ;  /* 0x000076322d967816 */ /* 0x000fe20000000096 */
[----:B------:R-:W-:Y:S01]  /*1250*/  IMAD.U32 R45, R47, 0x10000, RZ ;  /* 0x000100002f2d7824 */ /* 0x000fe200078e00ff */
[----:B------:R-:W-:Y:S01]  /*1260*/  IADD3 R49, R49, R62, RZ ;  /* 0x0000003e31317210 */ /* 0x000fe20007ffe0ff */
[----:B------:R-:W-:Y:S01]  /*1270*/  IMAD.HI.U32 R193, R170, -0x2daee0ad, RZ ;  /* 0xd2511f53aac17827 */ /* 0x000fe200078e00ff */
[----:B------:R-:W-:Y:S01]  /*1280*/  PRMT R148, R47, 0x7632, R148 ;  /* 0x000076322f947816 */ /* 0x000fe20000000094 */
[----:B------:R-:W-:Y:S01]  /*1290*/  ULDC.U8 UR8, c[0x0][0x2a0] ;  /* 0x0000a80000087ab9 */ /* 0x000fe20000000000 */
[----:B------:R-:W-:Y:S01]  /*12a0*/  PRMT R146, R121, 0x7632, R146 ;  /* 0x0000763279927816 */ /* 0x000fe20000000092 */
[----:B------:R-:W-:Y:S01]  /*12b0*/  IMAD.SHL.U32 R49, R49, 0x8, RZ ;  /* 0x0000000831317824 */ /* 0x000fe200078e00ff */
[----:B------:R-:W-:Y:S01]  /*12c0*/  SHF.L.U32 R47, R121, 0x10, RZ ;  /* 0x00000010792f7819 */ /* 0x000fe200000006ff */
[C---:B------:R-:W-:Y:S01]  /*12d0*/  IMAD.U32 R121, R123.reuse, 0x10000, RZ ;  /* 0x000100007b797824 */ /* 0x040fe200078e00ff */
[----:B------:R-:W-:Y:S01]  /*12e0*/  PRMT R143, R123, 0x7632, R143 ;  /* 0x000076327b8f7816 */ /* 0x000fe2000000008f */
[----:B------:R-:W-:Y:S01]  /*12f0*/  IMAD.U32 R125, R54, 0x10000, RZ ;  /* 0x00010000367d7824 */ /* 0x000fe200078e00ff */
[C---:B------:R-:W-:Y:S01]  /*1300*/  PRMT R144, R52.reuse, 0x7632, R144 ;  /* 0x0000763234907816 */ /* 0x040fe20000000090 */
[----:B------:R-:W-:Y:S01]  /*1310*/  IMAD.U32 R197, R51, 0x10000, RZ ;  /* 0x0001000033c57824 */ /* 0x000fe200078e00ff */
[----:B------:R-:W-:Y:S01]  /*1320*/  SHF.L.U32 R123, R52, 0x10, RZ ;  /* 0x00000010347b7819 */ /* 0x000fe200000006ff */
[----:B------:R-:W-:Y:S01]  /*1330*/  IMAD.U32 R198, R198, 0x10000, RZ ;  /* 0x00010000c6c67824 */ /* 0x000fe200078e00ff */
[----:B------:R-:W-:Y:S01]  /*1340*/  SHF.L.U32 R52, R0, 0x5, RZ ;  /* 0x0000000500347819 */ /* 0x000fe200000006ff */
[----:B------:R-:W-:Y:S01]  /*1350*/  IMAD.U32 R196, R196, 0x10000, RZ ;  /* 0x00010000c4c47824 */ /* 0x000fe200078e00ff */
[----:B------:R-:W-:Y:S01]  /*1360*/  PRMT R142, R53, 0x7632, R142 ;  /* 0x00007632358e7816 */ /* 0x000fe2000000008e */
[----:B------:R-:W-:Y:S01]  /*1370*/  IMAD.U32 R187, R187, 0x10000, RZ ;  /* 0x00010000bbbb7824 */ /* 0x000fe200078e00ff */
[----:B------:R-:W-:Y:S01]  /*1380*/  LOP3.LUT R53, R52, 0x3e0, RZ, 0xc0, !PT ;  /* 0x000003e034357812 */ /* 0x000fe200078ec0ff */
[----:B------:R-:W-:Y:S01]  /*1390*/  IMAD.U32 R185, R185, 0x10000, RZ ;  /* 0x00010000b9b97824 */ /* 0x000fe200078e00ff */
[----:B------:R-:W-:Y:S01]  /*13a0*/  I2FP.F32.U32 R49, R49 ;  /* 0x0000003100317245 */ /* 0x000fe20000201000 */
[----:B------:R-:W-:Y:S01]  /*13b0*/  IMAD.U32 R192, R192, 0x10000, RZ ;  /* 0x00010000c0c07824 */ /* 0x000fe200078e00ff */
[----:B------:R-:W-:Y:S01]  /*13c0*/  VIADDMNMX R53, R48, -R53, RZ, !PT ;  /* 0x8000003530357246 */ /* 0x000fe200078001ff */
[----:B------:R-:W-:Y:S01]  /*13d0*/  IMAD R48, R63, -0x2daee0ad, RZ ;  /* 0xd2511f533f307824 */ /* 0x000fe200078e02ff */
[----:B------:R0:W1:Y:S01]  /*13e0*/  MUFU.RCP R208, R49 ;  /* 0x0000003100d07308 */ /* 0x0000620000001000 */
[----:B------:R-:W-:Y:S01]  /*13f0*/  PRMT R137, R50, 0x7632, R137 ;  /* 0x0000763232897816 */ /* 0x000fe20000000089 */
[----:B------:R-:W-:Y:S01]  /*1400*/  IMAD R50, R64, -0x326172a9, RZ ;  /* 0xcd9e8d5740327824 */ /* 0x000fe200078e02ff */
[----:B------:R-:W-:Y:S01]  /*1410*/  VIMNMX R53, R53, 0x20, PT ;  /* 0x0000002035357848 */ /* 0x000fe20003fe0100 */
[----:B------:R-:W-:Y:S01]  /*1420*/  IMAD.U32 R190, R190, 0x10000, RZ ;  /* 0x00010000bebe7824 */ /* 0x000fe200078e00ff */
[----:B------:R-:W-:Y:S01]  /*1430*/  PRMT R167, R28, 0x7632, R167 ;  /* 0x000076321ca77816 */ /* 0x000fe200000000a7 */
[----:B------:R-:W-:Y:S01]  /*1440*/  IMAD.U32 R181, R181, 0x10000, RZ ;  /* 0x00010000b5b57824 */ /* 0x000fe200078e00ff */
[----:B------:R-:W-:Y:S01]  /*1450*/  PRMT R163, R32, 0x7632, R163 ;  /* 0x0000763220a37816 */ /* 0x000fe200000000a3 */
[----:B------:R-:W-:Y:S01]  /*1460*/  IMAD.IADD R53, R62, 0x1, R53 ;  /* 0x000000013e357824 */ /* 0x000fe200078e0235 */
[----:B------:R-:W-:Y:S01]  /*1470*/  PRMT R161, R34, 0x7632, R161 ;  /* 0x0000763222a17816 */ /* 0x000fe200000000a1 */
[----:B------:R-:W-:Y:S01]  /*1480*/  IMAD.U32 R32, R32, 0x10000, RZ ;  /* 0x0001000020207824 */ /* 0x000fe200078e00ff */
[C---:B------:R-:W-:Y:S01]  /*1490*/  PRMT R157, R38.reuse, 0x7632, R157 ;  /* 0x00007632269d7816 */ /* 0x040fe2000000009d */
[----:B------:R-:W-:Y:S01]  /*14a0*/  IMAD.U32 R38, R38, 0x10000, RZ ;  /* 0x0001000026267824 */ /* 0x000fe200078e00ff */
        /* <DEDUP_REMOVED lines=12> */
[C---:B------:R-:W-:Y:S01]  /*1570*/  PRMT R159, R36.reuse, 0x7632, R159 ;  /* 0x00007632249f7816 */ /* 0x040fe2000000009f */
        /* <DEDUP_REMOVED lines=19> */
[----:B------:R-:W-:Y:S01]  /*16b0*/  LOP3.LUT R195, R195, UR31, R50, 0x96, !PT ;  /* 0x0000001fc3c37c12 */ /* 0x000fe2000f8e9632 */
[----:B------:R-:W-:Y:S01]  /*16c0*/  IMAD R170, R170, -0x2daee0ad, RZ ;  /* 0xd2511f53aaaa7824 */ /* 0x000fe200078e02ff */
[----:B------:R-:W-:Y:S01]  /*16d0*/  LOP3.LUT R193, R193, UR32, R48, 0x96, !PT ;  /* 0x00000020c1c17c12 */ /* 0x000fe2000f8e9630 */
[----:B------:R-:W-:Y:S01]  /*16e0*/  IMAD.MOV.U32 R216, RZ, RZ, 0x1 ;  /* 0x00000001ffd87424 */ /* 0x000fe200078e00ff */
        /* <DEDUP_REMOVED lines=43> */
[----:B------:R-:W-:Y:S01]  /*19a0*/  IMAD.SHL.U32 R207, R53, 0x8, RZ ;  /* 0x0000000835cf7824 */ /* 0x000fe200078e00ff */
[----:B------:R-:W-:Y:S01]  /*19b0*/  UISETP.NE.AND UP0, UPT, UR8, URZ, UPT ;  /* 0x0000003f0800728c */ /* 0x000fe2000bf05270 */
[----:B------:R-:W-:Y:S01]  /*19c0*/  ULDC.64 UR10, c[0x0][0x298] ;  /* 0x0000a600000a7ab9 */ /* 0x000fe20000000a00 */
[----:B01----:R-:W-:-:S09]  /*19d0*/  ULDC.64 UR14, c[0x0][0x210] ;  /* 0x00008400000e7ab9 */ /* 0x003fd20000000a00 */
.L_x_18453:
        /* <DEDUP_REMOVED lines=10> */
[----:B------:R-:W-:Y:S02]  /*1a80*/  SHF.R.S32.HI R214, RZ, 0x1f, R128 ;  /* 0x0000001fffd67819 */ /* 0x000fe40000011480 */
[----:B------:R-:W-:-:S04]  /*1a90*/  SHF.R.S32.HI R211, RZ, 0x1f, R210 ;  /* 0x0000001fffd37819 */ /* 0x000fc800000114d2 */
        /* <DEDUP_REMOVED lines=9> */
[----:B0-----:R-:W-:Y:S06]  /*1b30*/  @!P0 BRA `(.L_x_17909) ;  /* 0x0000003000508947 */ /* 0x001fec0003800000 */
[----:B------:R-:W0:Y:S08]  /*1b40*/  LDC.64 R116, c[0x0][0x230] ;  /* 0x00008c00ff747b82 */ /* 0x000e300000000a00 */
[----:B------:R-:W1:Y:S01]  /*1b50*/  @P1 LDC.64 R54, c[0x0][0x220] ;  /* 0x00008800ff361b82 */ /* 0x000e620000000a00 */
[----:B0-----:R-:W-:-:S04]  /*1b60*/  ISETP.NE.U32.AND P2, PT, R116, RZ, PT ;  /* 0x000000ff7400720c */ /* 0x001fc80003f45070 */
[----:B------:R-:W-:-:S13]  /*1b70*/  ISETP.NE.AND.EX P2, PT, R117, RZ, PT, P2 ;  /* 0x000000ff7500720c */ /* 0x000fda0003f45320 */
[----:B------:R-:W0:Y:S01]  /*1b80*/  @P2 LDC.64 R64, c[0x0][0x230] ;  /* 0x00008c00ff402b82 */ /* 0x000e220000000a00 */
[----:B-1----:R-:W-:-:S05]  /*1b90*/  @P1 IMAD.WIDE.U32 R54, R219, 0x10, R54 ;  /* 0x00000010db361825 */ /* 0x002fca00078e0036 */
[----:B------:R1:W5:Y:S01]  /*1ba0*/  @P1 LDG.E.128 R56, desc[UR6][R54.64] ;  /* 0x0000000636381981 */ /* 0x000362000c1e1d00 */
[----:B0-----:R-:W-:-:S05]  /*1bb0*/  @P2 IMAD.WIDE.U32 R64, R218, 0x20, R64 ;  /* 0x00000020da402825 */ /* 0x001fca00078e0040 */
[----:B------:R-:W2:Y:S01]  /*1bc0*/  @P2 LDG.E.128 R48, desc[UR6][R64.64] ;  /* 0x0000000640302981 */ /* 0x000ea2000c1e1d00 */
[----:B------:R-:W-:-:S03]  /*1bd0*/  ISETP.GT.AND P3, PT, R217, RZ, PT ;  /* 0x000000ffd900720c */ /* 0x000fc60003f64270 */
[----:B------:R1:W5:Y:S01]  /*1be0*/  @P2 LDG.E.128 R60, desc[UR6][R64.64+0x10] ;  /* 0x00001006403c2981 */ /* 0x000362000c1e1d00 */
[----:B------:R-:W-:Y:S09]  /*1bf0*/  BSSY B1, `(.L_x_17910) ;  /* 0x000005c000017945 */ /* 0x000ff20003800000 */
[----:B------:R-:W-:-:S04]  /*1c00*/  @!P3 ISETP.NE.U32.AND P4, PT, R116, RZ, PT ;  /* 0x000000ff7400b20c */ /* 0x000fc80003f85070 */
[----:B------:R-:W-:Y:S01]  /*1c10*/  @!P3 ISETP.NE.AND.EX P4, PT, R117, RZ, PT, P4 ;  /* 0x000000ff7500b20c */ /* 0x000fe20003f85340 */
[----:B------:R-:W-:-:S03]  /*1c20*/  @!P3 IMAD.MOV.U32 R66, RZ, RZ, R191 ;  /* 0x000000ffff42b224 */ /* 0x000fc600078e00bf */
[----:B--2---:R-:W-:Y:S01]  /*1c30*/  @!P3 FSEL R52, R48, RZ, P4 ;  /* 0x000000ff3034b208 */ /* 0x004fe20002000000 */
[----:B-1----:R-:W-:Y:S08]  /*1c40*/  @!P3 BRA `(.L_x_17911) ;  /* 0x000000040058b947 */ /* 0x002ff00003800000 */
        /* <DEDUP_REMOVED lines=12> */
.L_x_17913:
[----:B------:R-:W-:-:S07]  /*1d10*/  MOV R118, R172 ;  /* 0x000000ac00767202 */ /* 0x000fce0000000f00 */
.L_x_17914:
[----:B------:R-:W-:Y:S05]  /*1d20*/  BSYNC B2 ;  /* 0x0000000000027941 */ /* 0x000fea0003800000 */
.L_x_17912:
        /* <DEDUP_REMOVED lines=16> */
.L_x_17918:
[----:B------:R-:W-:Y:S05]  /*1e30*/  BSYNC B3 ;  /* 0x0000000000037941 */ /* 0x000fea0003800000 */
.L_x_17917:
        /* <DEDUP_REMOVED lines=44> */
.L_x_17916:
[----:B------:R-:W-:Y:S05]  /*2100*/  BSYNC B2 ;  /* 0x0000000000027941 */ /* 0x000fea0003800000 */
.L_x_17915:
        /* <DEDUP_REMOVED lines=8> */
[----:B------:R-:W-:-:S05]  /*2190*/  FSEL R52, R53, RZ, !P4 ;  /* 0x000000ff35347208 */ /* 0x000fca0006000000 */
[----:B------:R-:W-:-:S07]  /*21a0*/  @P2 FADD.FTZ R52, R48, R52 ;  /* 0x0000003430342221 */ /* 0x000fce0000010000 */
.L_x_17911:
[----:B------:R-:W-:Y:S05]  /*21b0*/  BSYNC B1 ;  /* 0x0000000000017941 */ /* 0x000fea0003800000 */
.L_x_17910:
[----:B------:R-:W-:Y:S01]  /*21c0*/  @!P3 ISETP.NE.U32.AND P4, PT, R116, RZ, PT ;  /* 0x000000ff7400b20c */ /* 0x000fe20003f85070 */
[----:B------:R-:W-:Y:S01]  /*21d0*/  BSSY B1, `(.L_x_17919) ;  /* 0x000005c000017945 */ /* 0x000fe20003800000 */
[----:B------:R-:W-:Y:S02]  /*21e0*/  @!P3 IMAD.MOV.U32 R55, RZ, RZ, R66 ;  /* 0x000000ffff37b224 */ /* 0x000fe400078e0042 */
[----:B------:R-:W-:-:S04]  /*21f0*/  @!P3 ISETP.NE.AND.EX P4, PT, R117, RZ, PT, P4 ;  /* 0x000000ff7500b20c */ /* 0x000fc80003f85340 */
[----:B------:R-:W-:Y:S01]  /*2200*/  @!P3 FSEL R53, R49, RZ, P4 ;  /* 0x000000ff3135b208 */ /* 0x000fe20002000000 */
[----:B------:R-:W-:Y:S08]  /*2210*/  @!P3 BRA `(.L_x_17920) ;  /* 0x00000004005cb947 */ /* 0x000ff00003800000 */
        /* <DEDUP_REMOVED lines=12> */
.L_x_17922:
[----:B------:R-:W-:-:S07]  /*22e0*/  MOV R53, R172 ;  /* 0x000000ac00357202 */ /* 0x000fce0000000f00 */
.L_x_17923:
[----:B------:R-:W-:Y:S05]  /*22f0*/  BSYNC B2 ;  /* 0x0000000000027941 */ /* 0x000fea0003800000 */
.L_x_17921:
        /* <DEDUP_REMOVED lines=16> */
.L_x_17927:
[----:B------:R-:W-:Y:S05]  /*2400*/  BSYNC B3 ;  /* 0x0000000000037941 */ /* 0x000fea0003800000 */
.L_x_17926:
        /* <DEDUP_REMOVED lines=44> */
.L_x_17925:
[----:B------:R-:W-:Y:S05]  /*26d0*/  BSYNC B2 ;  /* 0x0000000000027941 */ /* 0x000fea0003800000 */
.L_x_17924:
        /* <DEDUP_REMOVED lines=9> */
[----:B------:R-:W-:-:S05]  /*2770*/  FSEL R53, R54, RZ, !P4 ;  /* 0x000000ff36357208 */ /* 0x000fca0006000000 */
[----:B------:R-:W-:-:S07]  /*2780*/  @P2 FADD.FTZ R53, R49, R53 ;  /* 0x0000003531352221 */ /* 0x000fce0000010000 */
.L_x_17920:
[----:B------:R-:W-:Y:S05]  /*2790*/  BSYNC B1 ;  /* 0x0000000000017941 */ /* 0x000fea0003800000 */
.L_x_17919:
        /* <DEDUP_REMOVED lines=18> */
.L_x_17931:
[----:B------:R-:W-:-:S07]  /*28c0*/  MOV R191, R172 ;  /* 0x000000ac00bf7202 */ /* 0x000fce0000000f00 */
.L_x_17932:
[----:B------:R-:W-:Y:S05]  /*28d0*/  BSYNC B2 ;  /* 0x0000000000027941 */ /* 0x000fea0003800000 */
.L_x_17930:
        /* <DEDUP_REMOVED lines=16> */
.L_x_17936:
[----:B------:R-:W-:Y:S05]  /*29e0*/  BSYNC B3 ;  /* 0x0000000000037941 */ /* 0x000fea0003800000 */
.L_x_17935:
        /* <DEDUP_REMOVED lines=44> */
.L_x_17934:
[----:B------:R-:W-:Y:S05]  /*2cb0*/  BSYNC B2 ;  /* 0x0000000000027941 */ /* 0x000fea0003800000 */
.L_x_17933:
        /* <DEDUP_REMOVED lines=10> */
.L_x_17929:
[----:B------:R-:W-:Y:S05]  /*2d60*/  BSYNC B1 ;  /* 0x0000000000017941 */ /* 0x000fea0003800000 */
.L_x_17928:
        /* <DEDUP_REMOVED lines=18> */
.L_x_17940:
[----:B------:R-:W-:-:S07]  /*2e90*/  MOV R55, R172 ;  /* 0x000000ac00377202 */ /* 0x000fce0000000f00 */
.L_x_17941:
[----:B------:R-:W-:Y:S05]  /*2ea0*/  BSYNC B2 ;  /* 0x0000000000027941 */ /* 0x000fea0003800000 */
.L_x_17939:
        /* <DEDUP_REMOVED lines=16> */
.L_x_17945:
[----:B------:R-:W-:Y:S05]  /*2fb0*/  BSYNC B3 ;  /* 0x0000000000037941 */ /* 0x000fea0003800000 */
.L_x_17944:
        /* <DEDUP_REMOVED lines=44> */
.L_x_17943:
[----:B------:R-:W-:Y:S05]  /*3280*/  BSYNC B2 ;  /* 0x0000000000027941 */ /* 0x000fea0003800000 */
.L_x_17942:
        /* <DEDUP_REMOVED lines=11> */
.L_x_17938:
[----:B------:R-:W-:Y:S05]  /*3340*/  BSYNC B1 ;  /* 0x0000000000017941 */ /* 0x000fea0003800000 */
.L_x_17937:
[----:B------:R-:W-:Y:S01]  /*3350*/  @!P3 ISETP.NE.U32.AND P4, PT, R116, RZ, PT ;  /* 0x000000ff7400b20c */ /* 0x000fe20003f85070 */
[----:B------:R-:W-:Y:S01]  /*3360*/  BSSY B1, `(.L_x_17946) ;  /* 0x000005b000017945 */ /* 0x000fe20003800000 */
[----:B------:R-:W-:Y:S02]  /*3370*/  @!P3 IMAD.MOV.U32 R66, RZ, RZ, R65 ;  /* 0x000000ffff42b224 */ /* 0x000fe400078e0041 */
[----:B------:R-:W-:-:S04]  /*3380*/  @!P3 ISETP.NE.AND.EX P4, PT, R117, RZ, PT, P4 ;  /* 0x000000ff7500b20c */ /* 0x000fc80003f85340 */
[----:B-----5:R-:W-:Y:S01]  /*3390*/  @!P3 FSEL R64, R60, RZ, P4 ;  /* 0x000000ff3c40b208 */ /* 0x020fe20002000000 */
        /* <DEDUP_REMOVED lines=13> */
.L_x_17949:
[----:B------:R-:W-:-:S07]  /*3470*/  MOV R191, R172 ;  /* 0x000000ac00bf7202 */ /* 0x000fce0000000f00 */
.L_x_17950:
[----:B------:R-:W-:Y:S05]  /*3480*/  BSYNC B2 ;  /* 0x0000000000027941 */ /* 0x000fea0003800000 */
.L_x_17948:
        /* <DEDUP_REMOVED lines=16> */
.L_x_17954:
[----:B------:R-:W-:Y:S05]  /*3590*/  BSYNC B3 ;  /* 0x0000000000037941 */ /* 0x000fea0003800000 */
.L_x_17953:
        /* <DEDUP_REMOVED lines=44> */
.L_x_17952:
[----:B------:R-:W-:Y:S05]  /*3860*/  BSYNC B2 ;  /* 0x0000000000027941 */ /* 0x000fea0003800000 */
.L_x_17951:
[----:B------:R-:W-:Y:S01]  /*3870*/  I2FP.F32.U32 R64, R191 ;  /* 0x000000bf00407245 */ /* 0x000fe20000201000 */
[----:B------:R-:W-:Y:S01]  /*3880*/  IMAD.MOV.U32 R67, RZ, RZ, 0x2f800000 ;  /* 0x2f800000ff437424 */ /* 0x000fe200078e00ff */
        /* <DEDUP_REMOVED lines=8> */
.L_x_17947:
[----:B------:R-:W-:Y:S05]  /*3910*/  BSYNC B1 ;  /* 0x0000000000017941 */ /* 0x000fea0003800000 */
.L_x_17946:
        /* <DEDUP_REMOVED lines=18> */
.L_x_17958:
[----:B------:R-:W-:-:S07]  /*3a40*/  MOV R65, R172 ;  /* 0x000000ac00417202 */ /* 0x000fce0000000f00 */
.L_x_17959:
[----:B------:R-:W-:Y:S05]  /*3a50*/  BSYNC B2 ;  /* 0x0000000000027941 */ /* 0x000fea0003800000 */
.L_x_17957:
        /* <DEDUP_REMOVED lines=16> */
.L_x_17963:
[----:B------:R-:W-:Y:S05]  /*3b60*/  BSYNC B3 ;  /* 0x0000000000037941 */ /* 0x000fea0003800000 */
.L_x_17962:
        /* <DEDUP_REMOVED lines=44> */
.L_x_17961:
[----:B------:R-:W-:Y:S05]  /*3e30*/  BSYNC B2 ;  /* 0x0000000000027941 */ /* 0x000fea0003800000 */
.L_x_17960:
[----:B------:R-:W-:Y:S01]  /*3e40*/  PRMT R66, R58, 0x7632, R66 ;  /* 0x000076323a427816 */ /* 0x000fe20000000042 */
        /* <DEDUP_REMOVED lines=10> */
.L_x_17956:
[----:B------:R-:W-:Y:S05]  /*3ef0*/  BSYNC B1 ;  /* 0x0000000000017941 */ /* 0x000fea0003800000 */
.L_x_17955:
        /* <DEDUP_REMOVED lines=18> */
.L_x_17967:
[----:B------:R-:W-:-:S07]  /*4020*/  MOV R191, R172 ;  /* 0x000000ac00bf7202 */ /* 0x000fce0000000f00 */
.L_x_17968:
[----:B------:R-:W-:Y:S05]  /*4030*/  BSYNC B2 ;  /* 0x0000000000027941 */ /* 0x000fea0003800000 */
.L_x_17966:
        /* <DEDUP_REMOVED lines=16> */
.L_x_17972:
[----:B------:R-:W-:Y:S05]  /*4140*/  BSYNC B3 ;  /* 0x0000000000037941 */ /* 0x000fea0003800000 */
.L_x_17971:
        /* <DEDUP_REMOVED lines=44> */
.L_x_17970:
[----:B------:R-:W-:Y:S05]  /*4410*/  BSYNC B2 ;  /* 0x0000000000027941 */ /* 0x000fea0003800000 */
.L_x_17969:
        /* <DEDUP_REMOVED lines=10> */
.L_x_17965:
[----:B------:R-:W-:Y:S05]  /*44c0*/  BSYNC B1 ;  /* 0x0000000000017941 */ /* 0x000fea0003800000 */
.L_x_17964:
        /* <DEDUP_REMOVED lines=18> */
.L_x_17976:
[----:B------:R-:W-:-:S07]  /*45f0*/  MOV R67, R172 ;  /* 0x000000ac00437202 */ /* 0x000fce0000000f00 */
.L_x_17977:
[----:B------:R-:W-:Y:S05]  /*4600*/  BSYNC B2 ;  /* 0x0000000000027941 */ /* 0x000fea0003800000 */
.L_x_17975:
        /* <DEDUP_REMOVED lines=16> */
.L_x_17981:
[----:B------:R-:W-:Y:S05]  /*4710*/  BSYNC B3 ;  /* 0x0000000000037941 */ /* 0x000fea0003800000 */
.L_x_17980:
        /* <DEDUP_REMOVED lines=44> */
.L_x_17979:
[----:B------:R-:W-:Y:S05]  /*49e0*/  BSYNC B2 ;  /* 0x0000000000027941 */ /* 0x000fea0003800000 */
.L_x_17978:
        /* <DEDUP_REMOVED lines=11> */
.L_x_17974:
[----:B------:R-:W-:Y:S05]  /*4aa0*/  BSYNC B1 ;  /* 0x0000000000017941 */ /* 0x000fea0003800000 */
.L_x_17973:
[----:B------:R-:W0:Y:S01]  /*4ab0*/  LDC.64 R116, c[0x0][0x238] ;  /* 0x00008e00ff747b82 */ /* 0x000e220000000a00 */
[----:B------:R-:W-:Y:S01]  /*4ac0*/  BSSY B1, `(.L_x_17982) ;  /* 0x0000019000017945 */ /* 0x000fe20003800000 */
[----:B0-----:R-:W-:-:S05]  /*4ad0*/  IMAD.WIDE.U32 R116, R218, 0x20, R116 ;  /* 0x00000020da747825 */ /* 0x001fca00078e0074 */
[----:B------:R0:W-:Y:S04]  /*4ae0*/  STG.E.128 desc[UR6][R116.64], R52 ;  /* 0x0000003474007986 */ /* 0x0001e8000c101d06 */
[----:B------:R0:W-:Y:S01]  /*4af0*/  STG.E.128 desc[UR6][R116.64+0x10], R64 ;  /* 0x0000104074007986 */ /* 0x0001e2000c101d06 */
[----:B------:R-:W-:Y:S05]  /*4b00*/  @!P1 BRA `(.L_x_17983) ;  /* 0x0000000000509947 */ /* 0x000fea0003800000 */
[----:B------:R-:W-:Y:S01]  /*4b10*/  IMAD.U32 R119, R205, 0x10000, RZ ;  /* 0x00010000cd777824 */ /* 0x000fe200078e00ff */
[----:B0-----:R-:W0:Y:S01]  /*4b20*/  LDC.64 R116, c[0x0][0x240] ;  /* 0x00009000ff747b82 */ /* 0x001e220000000a00 */
        /* <DEDUP_REMOVED lines=18> */
.L_x_17983:
[----:B------:R-:W-:Y:S05]  /*4c50*/  BSYNC B1 ;  /* 0x0000000000017941 */ /* 0x000fea0003800000 */
.L_x_17982:
[----:B------:R-:W-:Y:S01]  /*4c60*/  VIADD R218, R218, 0x80 ;  /* 0x00000080dada7836 */ /* 0x000fe20000000000 */
[----:B------:R-:W-:-:S07]  /*4c70*/  IADD3 R219, R219, 0x80, RZ ;  /* 0x00000080dbdb7810 */ /* 0x000fce0007ffe0ff */
.L_x_17909:
[----:B------:R-:W-:Y:S05]  /*4c80*/  BSYNC B0 ;  /* 0x0000000000007941 */ /* 0x000fea0003800000 */
.L_x_17908:
[----:B------:R-:W-:Y:S01]  /*4c90*/  LOP3.LUT P2, RZ, R127, 0x100, RZ, 0xc0, !PT ;  /* 0x000001007fff7812 */ /* 0x000fe2000784c0ff */
[----:B------:R-:W-:-:S12]  /*4ca0*/  BSSY B0, `(.L_x_17984) ;  /* 0x0000316000007945 */ /* 0x000fd80003800000 */
[----:B------:R-:W-:Y:S05]  /*4cb0*/  @!P2 BRA `(.L_x_17985) ;  /* 0x000000300050a947 */ /* 0x000fea0003800000 */
[----:B01----:R-:W0:Y:S08]  /*4cc0*/  LDC.64 R116, c[0x0][0x230] ;  /* 0x00008c00ff747b82 */ /* 0x003e300000000a00 */
        /* <DEDUP_REMOVED lines=28> */
.L_x_17989:
[----:B------:R-:W-:-:S07]  /*4e90*/  MOV R118, R172 ;  /* 0x000000ac00767202 */ /* 0x000fce0000000f00 */
.L_x_17990:
[----:B------:R-:W-:Y:S05]  /*4ea0*/  BSYNC B2 ;  /* 0x0000000000027941 */ /* 0x000fea0003800000 */
.L_x_17988:
        /* <DEDUP_REMOVED lines=16> */
.L_x_17994:
[----:B------:R-:W-:Y:S05]  /*4fb0*/  BSYNC B3 ;  /* 0x0000000000037941 */ /* 0x000fea0003800000 */
.L_x_17993:
        /* <DEDUP_REMOVED lines=44> */
.L_x_17992:
[----:B------:R-:W-:Y:S05]  /*5280*/  BSYNC B2 ;  /* 0x0000000000027941 */ /* 0x000fea0003800000 */
.L_x_17991:
        /* <DEDUP_REMOVED lines=10> */
.L_x_17987:
[----:B------:R-:W-:Y:S05]  /*5330*/  BSYNC B1 ;  /* 0x0000000000017941 */ /* 0x000fea0003800000 */
.L_x_17986:
        /* <DEDUP_REMOVED lines=18> */
.L_x_17998:
[----:B------:R-:W-:-:S07]  /*5460*/  MOV R69, R172 ;  /* 0x000000ac00457202 */ /* 0x000fce0000000f00 */
.L_x_17999:
[----:B------:R-:W-:Y:S05]  /*5470*/  BSYNC B2 ;  /* 0x0000000000027941 */ /* 0x000fea0003800000 */
.L_x_17997:
        /* <DEDUP_REMOVED lines=16> */
.L_x_18003:
[----:B------:R-:W-:Y:S05]  /*5580*/  BSYNC B3 ;  /* 0x0000000000037941 */ /* 0x000fea0003800000 */
.L_x_18002:
        /* <DEDUP_REMOVED lines=44> */
.L_x_18001:
[----:B------:R-:W-:Y:S05]  /*5850*/  BSYNC B2 ;  /* 0x0000000000027941 */ /* 0x000fea0003800000 */
.L_x_18000:
        /* <DEDUP_REMOVED lines=11> */
.L_x_17996:
[----:B------:R-:W-:Y:S05]  /*5910*/  BSYNC B1 ;  /* 0x0000000000017941 */ /* 0x000fea0003800000 */
.L_x_17995:
        /* <DEDUP_REMOVED lines=18> */
.L_x_18007:
[----:B------:R-:W-:-:S07]  /*5a40*/  MOV R191, R172 ;  /* 0x000000ac00bf7202 */ /* 0x000fce0000000f00 */
.L_x_18008:
[----:B------:R-:W-:Y:S05]  /*5a50*/  BSYNC B2 ;  /* 0x0000000000027941 */ /* 0x000fea0003800000 */
.L_x_18006:
        /* <DEDUP_REMOVED lines=16> */
.L_x_18012:
[----:B------:R-:W-:Y:S05]  /*5b60*/  BSYNC B3 ;  /* 0x0000000000037941 */ /* 0x000fea0003800000 */
.L_x_18011:
        /* <DEDUP_REMOVED lines=44> */
.L_x_18010:
[----:B------:R-:W-:Y:S05]  /*5e30*/  BSYNC B2 ;  /* 0x0000000000027941 */ /* 0x000fea0003800000 */
.L_x_18009:
        /* <DEDUP_REMOVED lines=10> */
.L_x_18005:
[----:B------:R-:W-:Y:S05]  /*5ee0*/  BSYNC B1 ;  /* 0x0000000000017941 */ /* 0x000fea0003800000 */
.L_x_18004:
        /* <DEDUP_REMOVED lines=18> */
.L_x_18016:
[----:B------:R-:W-:-:S07]  /*6010*/  MOV R71, R172 ;  /* 0x000000ac00477202 */ /* 0x000fce0000000f00 */
.L_x_18017:
[----:B------:R-:W-:Y:S05]  /*6020*/  BSYNC B2 ;  /* 0x0000000000027941 */ /* 0x000fea0003800000 */
.L_x_18015:
        /* <DEDUP_REMOVED lines=16> */
.L_x_18021:
[----:B------:R-:W-:Y:S05]  /*6130*/  BSYNC B3 ;  /* 0x0000000000037941 */ /* 0x000fea0003800000 */
.L_x_18020:
        /* <DEDUP_REMOVED lines=44> */
.L_x_18019:
[----:B------:R-:W-:Y:S05]  /*6400*/  BSYNC B2 ;  /* 0x0000000000027941 */ /* 0x000fea0003800000 */
.L_x_18018:
        /* <DEDUP_REMOVED lines=11> */
.L_x_18014:
[----:B------:R-:W-:Y:S05]  /*64c0*/  BSYNC B1 ;  /* 0x0000000000017941 */ /* 0x000fea0003800000 */
.L_x_18013:
        /* <DEDUP_REMOVED lines=18> */
.L_x_18025:
[----:B------:R-:W-:-:S07]  /*65f0*/  MOV R191, R172 ;  /* 0x000000ac00bf7202 */ /* 0x000fce0000000f00 */
.L_x_18026:
[----:B------:R-:W-:Y:S05]  /*6600*/  BSYNC B2 ;  /* 0x0000000000027941 */ /* 0x000fea0003800000 */
.L_x_18024:
        /* <DEDUP_REMOVED lines=16> */
.L_x_18030:
[----:B------:R-:W-:Y:S05]  /*6710*/  BSYNC B3 ;  /* 0x0000000000037941 */ /* 0x000fea0003800000 */
.L_x_18029:
        /* <DEDUP_REMOVED lines=44> */
.L_x_18028:
[----:B------:R-:W-:Y:S05]  /*69e0*/  BSYNC B2 ;  /* 0x0000000000027941 */ /* 0x000fea0003800000 */
.L_x_18027:
        /* <DEDUP_REMOVED lines=10> */
.L_x_18023:
[----:B------:R-:W-:Y:S05]  /*6a90*/  BSYNC B1 ;  /* 0x0000000000017941 */ /* 0x000fea0003800000 */
.L_x_18022:
        /* <DEDUP_REMOVED lines=18> */
.L_x_18034:
[----:B------:R-:W-:-:S07]  /*6bc0*/  MOV R73, R172 ;  /* 0x000000ac00497202 */ /* 0x000fce0000000f00 */
.L_x_18035:
[----:B------:R-:W-:Y:S05]  /*6bd0*/  BSYNC B2 ;  /* 0x0000000000027941 */ /* 0x000fea0003800000 */
.L_x_18033:
        /* <DEDUP_REMOVED lines=16> */
.L_x_18039:
[----:B------:R-:W-:Y:S05]  /*6ce0*/  BSYNC B3 ;  /* 0x0000000000037941 */ /* 0x000fea0003800000 */
.L_x_18038:
        /* <DEDUP_REMOVED lines=44> */
.L_x_18037:
[----:B------:R-:W-:Y:S05]  /*6fb0*/  BSYNC B2 ;  /* 0x0000000000027941 */ /* 0x000fea0003800000 */
.L_x_18036:
        /* <DEDUP_REMOVED lines=11> */
.L_x_18032:
[----:B------:R-:W-:Y:S05]  /*7070*/  BSYNC B1 ;  /* 0x0000000000017941 */ /* 0x000fea0003800000 */
.L_x_18031:
        /* <DEDUP_REMOVED lines=18> */
.L_x_18043:
[----:B------:R-:W-:-:S07]  /*71a0*/  MOV R191, R172 ;  /* 0x000000ac00bf7202 */ /* 0x000fce0000000f00 */
.L_x_18044:
[----:B------:R-:W-:Y:S05]  /*71b0*/  BSYNC B2 ;  /* 0x0000000000027941 */ /* 0x000fea0003800000 */
.L_x_18042:
        /* <DEDUP_REMOVED lines=16> */
.L_x_18048:
[----:B------:R-:W-:Y:S05]  /*72c0*/  BSYNC B3 ;  /* 0x0000000000037941 */ /* 0x000fea0003800000 */
.L_x_18047:
        /* <DEDUP_REMOVED lines=44> */
.L_x_18046:
[----:B------:R-:W-:Y:S05]  /*7590*/  BSYNC B2 ;  /* 0x0000000000027941 */ /* 0x000fea0003800000 */
.L_x_18045:
        /* <DEDUP_REMOVED lines=10> */
.L_x_18041:
[----:B------:R-:W-:Y:S05]  /*7640*/  BSYNC B1 ;  /* 0x0000000000017941 */ /* 0x000fea0003800000 */
.L_x_18040:
        /* <DEDUP_REMOVED lines=18> */
.L_x_18052:
[----:B------:R-:W-:-:S07]  /*7770*/  MOV R75, R172 ;  /* 0x000000ac004b7202 */ /* 0x000fce0000000f00 */
.L_x_18053:
[----:B------:R-:W-:Y:S05]  /*7780*/  BSYNC B2 ;  /* 0x0000000000027941 */ /* 0x000fea0003800000 */
.L_x_18051:
        /* <DEDUP_REMOVED lines=16> */
.L_x_18057:
[----:B------:R-:W-:Y:S05]  /*7890*/  BSYNC B3 ;  /* 0x0000000000037941 */ /* 0x000fea0003800000 */
.L_x_18056:
        /* <DEDUP_REMOVED lines=44> */
.L_x_18055:
[----:B------:R-:W-:Y:S05]  /*7b60*/  BSYNC B2 ;  /* 0x0000000000027941 */ /* 0x000fea0003800000 */
.L_x_18054:
        /* <DEDUP_REMOVED lines=11> */
.L_x_18050:
[----:B------:R-:W-:Y:S05]  /*7c20*/  BSYNC B1 ;  /* 0x0000000000017941 */ /* 0x000fea0003800000 */
.L_x_18049:
        /* <DEDUP_REMOVED lines=26> */
.L_x_18059:
[----:B------:R-:W-:Y:S05]  /*7dd0*/  BSYNC B1 ;  /* 0x0000000000017941 */ /* 0x000fea0003800000 */
.L_x_18058:
[----:B------:R-:W-:Y:S01]  /*7de0*/  VIADD R218, R218, 0x80 ;  /* 0x00000080dada7836 */ /* 0x000fe20000000000 */
[----:B------:R-:W-:-:S07]  /*7df0*/  IADD3 R219, R219, 0x80, RZ ;  /* 0x00000080dbdb7810 */ /* 0x000fce0007ffe0ff */
.L_x_17985:
[----:B------:R-:W-:Y:S05]  /*7e00*/  BSYNC B0 ;  /* 0x0000000000007941 */ /* 0x000fea0003800000 */
.L_x_17984:
        /* <DEDUP_REMOVED lines=32> */
.L_x_18065:
[----:B------:R-:W-:-:S07]  /*8010*/  MOV R118, R172 ;  /* 0x000000ac00767202 */ /* 0x000fce0000000f00 */
.L_x_18066:
[----:B------:R-:W-:Y:S05]  /*8020*/  BSYNC B2 ;  /* 0x0000000000027941 */ /* 0x000fea0003800000 */
.L_x_18064:
        /* <DEDUP_REMOVED lines=16> */
.L_x_18070:
[----:B------:R-:W-:Y:S05]  /*8130*/  BSYNC B3 ;  /* 0x0000000000037941 */ /* 0x000fea0003800000 */
.L_x_18069:
        /* <DEDUP_REMOVED lines=44> */
.L_x_18068:
[----:B------:R-:W-:Y:S05]  /*8400*/  BSYNC B2 ;  /* 0x0000000000027941 */ /* 0x000fea0003800000 */
.L_x_18067:
        /* <DEDUP_REMOVED lines=10> */
.L_x_18063:
[----:B------:R-:W-:Y:S05]  /*84b0*/  BSYNC B1 ;  /* 0x0000000000017941 */ /* 0x000fea0003800000 */
.L_x_18062:
        /* <DEDUP_REMOVED lines=18> */
.L_x_18074:
[----:B------:R-:W-:-:S07]  /*85e0*/  MOV R77, R172 ;  /* 0x000000ac004d7202 */ /* 0x000fce0000000f00 */
.L_x_18075:
[----:B------:R-:W-:Y:S05]  /*85f0*/  BSYNC B2 ;  /* 0x0000000000027941 */ /* 0x000fea0003800000 */
.L_x_18073:
        /* <DEDUP_REMOVED lines=16> */
.L_x_18079:
[----:B------:R-:W-:Y:S05]  /*8700*/  BSYNC B3 ;  /* 0x0000000000037941 */ /* 0x000fea0003800000 */
.L_x_18078:
        /* <DEDUP_REMOVED lines=44> */
.L_x_18077:
[----:B------:R-:W-:Y:S05]  /*89d0*/  BSYNC B2 ;  /* 0x0000000000027941 */ /* 0x000fea0003800000 */
.L_x_18076:
        /* <DEDUP_REMOVED lines=11> */
.L_x_18072:
[----:B------:R-:W-:Y:S05]  /*8a90*/  BSYNC B1 ;  /* 0x0000000000017941 */ /* 0x000fea0003800000 */
.L_x_18071:
        /* <DEDUP_REMOVED lines=18> */
.L_x_18083:
[----:B------:R-:W-:-:S07]  /*8bc0*/  MOV R191, R172 ;  /* 0x000000ac00bf7202 */ /* 0x000fce0000000f00 */
.L_x_18084:
[----:B------:R-:W-:Y:S05]  /*8bd0*/  BSYNC B2 ;  /* 0x0000000000027941 */ /* 0x000fea0003800000 */
.L_x_18082:
        /* <DEDUP_REMOVED lines=16> */
.L_x_18088:
[----:B------:R-:W-:Y:S05]  /*8ce0*/  BSYNC B3 ;  /* 0x0000000000037941 */ /* 0x000fea0003800000 */
.L_x_18087:
        /* <DEDUP_REMOVED lines=44> */
.L_x_18086:
[----:B------:R-:W-:Y:S05]  /*8fb0*/  BSYNC B2 ;  /* 0x0000000000027941 */ /* 0x000fea0003800000 */
.L_x_18085:
        /* <DEDUP_REMOVED lines=10> */
.L_x_18081:
[----:B------:R-:W-:Y:S05]  /*9060*/  BSYNC B1 ;  /* 0x0000000000017941 */ /* 0x000fea0003800000 */
.L_x_18080:
        /* <DEDUP_REMOVED lines=18> */
.L_x_18092:
[----:B------:R-:W-:-:S07]  /*9190*/  MOV R79, R172 ;  /* 0x000000ac004f7202 */ /* 0x000fce0000000f00 */
.L_x_18093:
[----:B------:R-:W-:Y:S05]  /*91a0*/  BSYNC B2 ;  /* 0x0000000000027941 */ /* 0x000fea0003800000 */
.L_x_18091:
        /* <DEDUP_REMOVED lines=16> */
.L_x_18097:
[----:B------:R-:W-:Y:S05]  /*92b0*/  BSYNC B3 ;  /* 0x0000000000037941 */ /* 0x000fea0003800000 */
.L_x_18096:
        /* <DEDUP_REMOVED lines=44> */
.L_x_18095:
[----:B------:R-:W-:Y:S05]  /*9580*/  BSYNC B2 ;  /* 0x0000000000027941 */ /* 0x000fea0003800000 */
.L_x_18094:
        /* <DEDUP_REMOVED lines=11> */
.L_x_18090:
[----:B------:R-:W-:Y:S05]  /*9640*/  BSYNC B1 ;  /* 0x0000000000017941 */ /* 0x000fea0003800000 */
.L_x_18089:
        /* <DEDUP_REMOVED lines=18> */
.L_x_18101:
[----:B------:R-:W-:-:S07]  /*9770*/  MOV R191, R172 ;  /* 0x000000ac00bf7202 */ /* 0x000fce0000000f00 */
.L_x_18102:
[----:B------:R-:W-:Y:S05]  /*9780*/  BSYNC B2 ;  /* 0x0000000000027941 */ /* 0x000fea0003800000 */
.L_x_18100:
        /* <DEDUP_REMOVED lines=16> */
.L_x_18106:
[----:B------:R-:W-:Y:S05]  /*9890*/  BSYNC B3 ;  /* 0x0000000000037941 */ /* 0x000fea0003800000 */
.L_x_18105:
        /* <DEDUP_REMOVED lines=44> */
.L_x_18104:
[----:B------:R-:W-:Y:S05]  /*9b60*/  BSYNC B2 ;  /* 0x0000000000027941 */ /* 0x000fea0003800000 */
.L_x_18103:
        /* <DEDUP_REMOVED lines=10> */
.L_x_18099:
[----:B------:R-:W-:Y:S05]  /*9c10*/  BSYNC B1 ;  /* 0x0000000000017941 */ /* 0x000fea0003800000 */
.L_x_18098:
        /* <DEDUP_REMOVED lines=18> */
.L_x_18110:
[----:B------:R-:W-:-:S07]  /*9d40*/  MOV R81, R172 ;  /* 0x000000ac00517202 */ /* 0x000fce0000000f00 */
.L_x_18111:
[----:B------:R-:W-:Y:S05]  /*9d50*/  BSYNC B2 ;  /* 0x0000000000027941 */ /* 0x000fea0003800000 */
.L_x_18109:
        /* <DEDUP_REMOVED lines=16> */
.L_x_18115:
[----:B------:R-:W-:Y:S05]  /*9e60*/  BSYNC B3 ;  /* 0x0000000000037941 */ /* 0x000fea0003800000 */
.L_x_18114:
        /* <DEDUP_REMOVED lines=44> */
.L_x_18113:
[----:B------:R-:W-:Y:S05]  /*a130*/  BSYNC B2 ;  /* 0x0000000000027941 */ /* 0x000fea0003800000 */
.L_x_18112:
        /* <DEDUP_REMOVED lines=11> */
.L_x_18108:
[----:B------:R-:W-:Y:S05]  /*a1f0*/  BSYNC B1 ;  /* 0x0000000000017941 */ /* 0x000fea0003800000 */
.L_x_18107:
        /* <DEDUP_REMOVED lines=18> */
.L_x_18119:
[----:B------:R-:W-:-:S07]  /*a320*/  MOV R191, R172 ;  /* 0x000000ac00bf7202 */ /* 0x000fce0000000f00 */
.L_x_18120:
[----:B------:R-:W-:Y:S05]  /*a330*/  BSYNC B2 ;  /* 0x0000000000027941 */ /* 0x000fea0003800000 */
.L_x_18118:
        /* <DEDUP_REMOVED lines=16> */
.L_x_18124:
[----:B------:R-:W-:Y:S05]  /*a440*/  BSYNC B3 ;  /* 0x0000000000037941 */ /* 0x000fea0003800000 */
.L_x_18123:
        /* <DEDUP_REMOVED lines=44> */
.L_x_18122:
[----:B------:R-:W-:Y:S05]  /*a710*/  BSYNC B2 ;  /* 0x0000000000027941 */ /* 0x000fea0003800000 */
.L_x_18121:
        /* <DEDUP_REMOVED lines=10> */
.L_x_18117:
[----:B------:R-:W-:Y:S05]  /*a7c0*/  BSYNC B1 ;  /* 0x0000000000017941 */ /* 0x000fea0003800000 */
.L_x_18116:
        /* <DEDUP_REMOVED lines=18> */
.L_x_18128:
[----:B------:R-:W-:-:S07]  /*a8f0*/  MOV R83, R172 ;  /* 0x000000ac00537202 */ /* 0x000fce0000000f00 */
.L_x_18129:
[----:B------:R-:W-:Y:S05]  /*a900*/  BSYNC B2 ;  /* 0x0000000000027941 */ /* 0x000fea0003800000 */
.L_x_18127:
        /* <DEDUP_REMOVED lines=16> */
.L_x_18133:
[----:B------:R-:W-:Y:S05]  /*aa10*/  BSYNC B3 ;  /* 0x0000000000037941 */ /* 0x000fea0003800000 */
.L_x_18132:
        /* <DEDUP_REMOVED lines=44> */
.L_x_18131:
[----:B------:R-:W-:Y:S05]  /*ace0*/  BSYNC B2 ;  /* 0x0000000000027941 */ /* 0x000fea0003800000 */
.L_x_18130:
        /* <DEDUP_REMOVED lines=11> */
.L_x_18126:
[----:B------:R-:W-:Y:S05]  /*ada0*/  BSYNC B1 ;  /* 0x0000000000017941 */ /* 0x000fea0003800000 */
.L_x_18125:
        /* <DEDUP_REMOVED lines=26> */
.L_x_18135:
[----:B------:R-:W-:Y:S05]  /*af50*/  BSYNC B1 ;  /* 0x0000000000017941 */ /* 0x000fea0003800000 */
.L_x_18134:
[----:B------:R-:W-:Y:S01]  /*af60*/  VIADD R218, R218, 0x80 ;  /* 0x00000080dada7836 */ /* 0x000fe20000000000 */
[----:B------:R-:W-:-:S07]  /*af70*/  IADD3 R219, R219, 0x80, RZ ;  /* 0x00000080dbdb7810 */ /* 0x000fce0007ffe0ff */
.L_x_18061:
[----:B------:R-:W-:Y:S05]  /*af80*/  BSYNC B0 ;  /* 0x0000000000007941 */ /* 0x000fea0003800000 */
.L_x_18060:
        /* <DEDUP_REMOVED lines=32> */
.L_x_18141:
[----:B------:R-:W-:-:S07]  /*b190*/  MOV R118, R172 ;  /* 0x000000ac00767202 */ /* 0x000fce0000000f00 */
.L_x_18142:
[----:B------:R-:W-:Y:S05]  /*b1a0*/  BSYNC B2 ;  /* 0x0000000000027941 */ /* 0x000fea0003800000 */
.L_x_18140:
        /* <DEDUP_REMOVED lines=16> */
.L_x_18146:
[----:B------:R-:W-:Y:S05]  /*b2b0*/  BSYNC B3 ;  /* 0x0000000000037941 */ /* 0x000fea0003800000 */
.L_x_18145:
        /* <DEDUP_REMOVED lines=44> */
.L_x_18144:
[----:B------:R-:W-:Y:S05]  /*b580*/  BSYNC B2 ;  /* 0x0000000000027941 */ /* 0x000fea0003800000 */
.L_x_18143:
        /* <DEDUP_REMOVED lines=10> */
.L_x_18139:
[----:B------:R-:W-:Y:S05]  /*b630*/  BSYNC B1 ;  /* 0x0000000000017941 */ /* 0x000fea0003800000 */
.L_x_18138:
        /* <DEDUP_REMOVED lines=18> */
.L_x_18150:
[----:B------:R-:W-:-:S07]  /*b760*/  MOV R85, R172 ;  /* 0x000000ac00557202 */ /* 0x000fce0000000f00 */
.L_x_18151:
[----:B------:R-:W-:Y:S05]  /*b770*/  BSYNC B2 ;  /* 0x0000000000027941 */ /* 0x000fea0003800000 */
.L_x_18149:
        /* <DEDUP_REMOVED lines=16> */
.L_x_18155:
[----:B------:R-:W-:Y:S05]  /*b880*/  BSYNC B3 ;  /* 0x0000000000037941 */ /* 0x000fea0003800000 */
.L_x_18154:
        /* <DEDUP_REMOVED lines=44> */
.L_x_18153:
[----:B------:R-:W-:Y:S05]  /*bb50*/  BSYNC B2 ;  /* 0x0000000000027941 */ /* 0x000fea0003800000 */
.L_x_18152:
        /* <DEDUP_REMOVED lines=11> */
.L_x_18148:
[----:B------:R-:W-:Y:S05]  /*bc10*/  BSYNC B1 ;  /* 0x0000000000017941 */ /* 0x000fea0003800000 */
.L_x_18147:
        /* <DEDUP_REMOVED lines=18> */
.L_x_18159:
[----:B------:R-:W-:-:S07]  /*bd40*/  MOV R191, R172 ;  /* 0x000000ac00bf7202 */ /* 0x000fce0000000f00 */
.L_x_18160:
[----:B------:R-:W-:Y:S05]  /*bd50*/  BSYNC B2 ;  /* 0x0000000000027941 */ /* 0x000fea0003800000 */
.L_x_18158:
        /* <DEDUP_REMOVED lines=16> */
.L_x_18164:
[----:B------:R-:W-:Y:S05]  /*be60*/  BSYNC B3 ;  /* 0x0000000000037941 */ /* 0x000fea0003800000 */
.L_x_18163:
        /* <DEDUP_REMOVED lines=44> */
.L_x_18162:
[----:B------:R-:W-:Y:S05]  /*c130*/  BSYNC B2 ;  /* 0x0000000000027941 */ /* 0x000fea0003800000 */
.L_x_18161:
        /* <DEDUP_REMOVED lines=10> */
.L_x_18157:
[----:B------:R-:W-:Y:S05]  /*c1e0*/  BSYNC B1 ;  /* 0x0000000000017941 */ /* 0x000fea0003800000 */
.L_x_18156:
        /* <DEDUP_REMOVED lines=18> */
.L_x_18168:
[----:B------:R-:W-:-:S07]  /*c310*/  MOV R87, R172 ;  /* 0x000000ac00577202 */ /* 0x000fce0000000f00 */
.L_x_18169:
[----:B------:R-:W-:Y:S05]  /*c320*/  BSYNC B2 ;  /* 0x0000000000027941 */ /* 0x000fea0003800000 */
.L_x_18167:
        /* <DEDUP_REMOVED lines=16> */
.L_x_18173:
[----:B------:R-:W-:Y:S05]  /*c430*/  BSYNC B3 ;  /* 0x0000000000037941 */ /* 0x000fea0003800000 */
.L_x_18172:
        /* <DEDUP_REMOVED lines=44> */
.L_x_18171:
[----:B------:R-:W-:Y:S05]  /*c700*/  BSYNC B2 ;  /* 0x0000000000027941 */ /* 0x000fea0003800000 */
.L_x_18170:
        /* <DEDUP_REMOVED lines=11> */
.L_x_18166:
[----:B------:R-:W-:Y:S05]  /*c7c0*/  BSYNC B1 ;  /* 0x0000000000017941 */ /* 0x000fea0003800000 */
.L_x_18165:
        /* <DEDUP_REMOVED lines=18> */
.L_x_18177:
[----:B------:R-:W-:-:S07]  /*c8f0*/  MOV R191, R172 ;  /* 0x000000ac00bf7202 */ /* 0x000fce0000000f00 */
.L_x_18178:
[----:B------:R-:W-:Y:S05]  /*c900*/  BSYNC B2 ;  /* 0x0000000000027941 */ /* 0x000fea0003800000 */
.L_x_18176:
        /* <DEDUP_REMOVED lines=16> */
.L_x_18182:
[----:B------:R-:W-:Y:S05]  /*ca10*/  BSYNC B3 ;  /* 0x0000000000037941 */ /* 0x000fea0003800000 */
.L_x_18181:
        /* <DEDUP_REMOVED lines=44> */
.L_x_18180:
[----:B------:R-:W-:Y:S05]  /*cce0*/  BSYNC B2 ;  /* 0x0000000000027941 */ /* 0x000fea0003800000 */
.L_x_18179:
        /* <DEDUP_REMOVED lines=10> */
.L_x_18175:
[----:B------:R-:W-:Y:S05]  /*cd90*/  BSYNC B1 ;  /* 0x0000000000017941 */ /* 0x000fea0003800000 */
.L_x_18174:
        /* <DEDUP_REMOVED lines=18> */
.L_x_18186:
[----:B------:R-:W-:-:S07]  /*cec0*/  MOV R89, R172 ;  /* 0x000000ac00597202 */ /* 0x000fce0000000f00 */
.L_x_18187:
[----:B------:R-:W-:Y:S05]  /*ced0*/  BSYNC B2 ;  /* 0x0000000000027941 */ /* 0x000fea0003800000 */
.L_x_18185:
        /* <DEDUP_REMOVED lines=16> */
.L_x_18191:
[----:B------:R-:W-:Y:S05]  /*cfe0*/  BSYNC B3 ;  /* 0x0000000000037941 */ /* 0x000fea0003800000 */
.L_x_18190:
        /* <DEDUP_REMOVED lines=44> */
.L_x_18189:
[----:B------:R-:W-:Y:S05]  /*d2b0*/  BSYNC B2 ;  /* 0x0000000000027941 */ /* 0x000fea0003800000 */
.L_x_18188:
        /* <DEDUP_REMOVED lines=11> */
.L_x_18184:
[----:B------:R-:W-:Y:S05]  /*d370*/  BSYNC B1 ;  /* 0x0000000000017941 */ /* 0x000fea0003800000 */
.L_x_18183:
        /* <DEDUP_REMOVED lines=18> */
.L_x_18195:
[----:B------:R-:W-:-:S07]  /*d4a0*/  MOV R191, R172 ;  /* 0x000000ac00bf7202 */ /* 0x000fce0000000f00 */
.L_x_18196:
[----:B------:R-:W-:Y:S05]  /*d4b0*/  BSYNC B2 ;  /* 0x0000000000027941 */ /* 0x000fea0003800000 */
.L_x_18194:
        /* <DEDUP_REMOVED lines=16> */
.L_x_18200:
[----:B------:R-:W-:Y:S05]  /*d5c0*/  BSYNC B3 ;  /* 0x0000000000037941 */ /* 0x000fea0003800000 */
.L_x_18199:
        /* <DEDUP_REMOVED lines=44> */
.L_x_18198:
[----:B------:R-:W-:Y:S05]  /*d890*/  BSYNC B2 ;  /* 0x0000000000027941 */ /* 0x000fea0003800000 */
.L_x_18197:
        /* <DEDUP_REMOVED lines=10> */
.L_x_18193:
[----:B------:R-:W-:Y:S05]  /*d940*/  BSYNC B1 ;  /* 0x0000000000017941 */ /* 0x000fea0003800000 */
.L_x_18192:
        /* <DEDUP_REMOVED lines=18> */
.L_x_18204:
[----:B------:R-:W-:-:S07]  /*da70*/  MOV R91, R172 ;  /* 0x000000ac005b7202 */ /* 0x000fce0000000f00 */
.L_x_18205:
[----:B------:R-:W-:Y:S05]  /*da80*/  BSYNC B2 ;  /* 0x0000000000027941 */ /* 0x000fea0003800000 */
.L_x_18203:
        /* <DEDUP_REMOVED lines=16> */
.L_x_18209:
[----:B------:R-:W-:Y:S05]  /*db90*/  BSYNC B3 ;  /* 0x0000000000037941 */ /* 0x000fea0003800000 */
.L_x_18208:
        /* <DEDUP_REMOVED lines=44> */
.L_x_18207:
[----:B------:R-:W-:Y:S05]  /*de60*/  BSYNC B2 ;  /* 0x0000000000027941 */ /* 0x000fea0003800000 */
.L_x_18206:
        /* <DEDUP_REMOVED lines=11> */
.L_x_18202:
[----:B------:R-:W-:Y:S05]  /*df20*/  BSYNC B1 ;  /* 0x0000000000017941 */ /* 0x000fea0003800000 */
.L_x_18201:
        /* <DEDUP_REMOVED lines=26> */
.L_x_18211:
[----:B------:R-:W-:Y:S05]  /*e0d0*/  BSYNC B1 ;  /* 0x0000000000017941 */ /* 0x000fea0003800000 */
.L_x_18210:
[----:B------:R-:W-:Y:S01]  /*e0e0*/  VIADD R218, R218, 0x80 ;  /* 0x00000080dada7836 */ /* 0x000fe20000000000 */
[----:B------:R-:W-:-:S07]  /*e0f0*/  IADD3 R219, R219, 0x80, RZ ;  /* 0x00000080dbdb7810 */ /* 0x000fce0007ffe0ff */
.L_x_18137:
[----:B------:R-:W-:Y:S05]  /*e100*/  BSYNC B0 ;  /* 0x0000000000007941 */ /* 0x000fea0003800000 */
.L_x_18136:
        /* <DEDUP_REMOVED lines=32> */
.L_x_18217:
[----:B------:R-:W-:-:S07]  /*e310*/  MOV R118, R172 ;  /* 0x000000ac00767202 */ /* 0x000fce0000000f00 */
.L_x_18218:
[----:B------:R-:W-:Y:S05]  /*e320*/  BSYNC B2 ;  /* 0x0000000000027941 */ /* 0x000fea0003800000 */
.L_x_18216:
        /* <DEDUP_REMOVED lines=16> */
.L_x_18222:
[----:B------:R-:W-:Y:S05]  /*e430*/  BSYNC B3 ;  /* 0x0000000000037941 */ /* 0x000fea0003800000 */
.L_x_18221:
        /* <DEDUP_REMOVED lines=44> */
.L_x_18220:
[----:B------:R-:W-:Y:S05]  /*e700*/  BSYNC B2 ;  /* 0x0000000000027941 */ /* 0x000fea0003800000 */
.L_x_18219:
        /* <DEDUP_REMOVED lines=10> */
.L_x_18215:
[----:B------:R-:W-:Y:S05]  /*e7b0*/  BSYNC B1 ;  /* 0x0000000000017941 */ /* 0x000fea0003800000 */
.L_x_18214:
        /* <DEDUP_REMOVED lines=18> */
.L_x_18226:
[----:B------:R-:W-:-:S07]  /*e8e0*/  MOV R93, R172 ;  /* 0x000000ac005d7202 */ /* 0x000fce0000000f00 */
.L_x_18227:
[----:B------:R-:W-:Y:S05]  /*e8f0*/  BSYNC B2 ;  /* 0x0000000000027941 */ /* 0x000fea0003800000 */
.L_x_18225:
        /* <DEDUP_REMOVED lines=16> */
.L_x_18231:
[----:B------:R-:W-:Y:S05]  /*ea00*/  BSYNC B3 ;  /* 0x0000000000037941 */ /* 0x000fea0003800000 */
.L_x_18230:
        /* <DEDUP_REMOVED lines=44> */
.L_x_18229:
[----:B------:R-:W-:Y:S05]  /*ecd0*/  BSYNC B2 ;  /* 0x0000000000027941 */ /* 0x000fea0003800000 */
.L_x_18228:
        /* <DEDUP_REMOVED lines=11> */
.L_x_18224:
[----:B------:R-:W-:Y:S05]  /*ed90*/  BSYNC B1 ;  /* 0x0000000000017941 */ /* 0x000fea0003800000 */
.L_x_18223:
        /* <DEDUP_REMOVED lines=18> */
.L_x_18235:
[----:B------:R-:W-:-:S07]  /*eec0*/  MOV R191, R172 ;  /* 0x000000ac00bf7202 */ /* 0x000fce0000000f00 */
.L_x_18236:
[----:B------:R-:W-:Y:S05]  /*eed0*/  BSYNC B2 ;  /* 0x0000000000027941 */ /* 0x000fea0003800000 */
.L_x_18234:
        /* <DEDUP_REMOVED lines=16> */
.L_x_18240:
[----:B------:R-:W-:Y:S05]  /*efe0*/  BSYNC B3 ;  /* 0x0000000000037941 */ /* 0x000fea0003800000 */
.L_x_18239:
        /* <DEDUP_REMOVED lines=44> */
.L_x_18238:
[----:B------:R-:W-:Y:S05]  /*f2b0*/  BSYNC B2 ;  /* 0x0000000000027941 */ /* 0x000fea0003800000 */
.L_x_18237:
        /* <DEDUP_REMOVED lines=10> */
.L_x_18233:
[----:B------:R-:W-:Y:S05]  /*f360*/  BSYNC B1 ;  /* 0x0000000000017941 */ /* 0x000fea0003800000 */
.L_x_18232:
        /* <DEDUP_REMOVED lines=18> */
.L_x_18244:
[----:B------:R-:W-:-:S07]  /*f490*/  MOV R95, R172 ;  /* 0x000000ac005f7202 */ /* 0x000fce0000000f00 */
.L_x_18245:
[----:B------:R-:W-:Y:S05]  /*f4a0*/  BSYNC B2 ;  /* 0x0000000000027941 */ /* 0x000fea0003800000 */
.L_x_18243:
        /* <DEDUP_REMOVED lines=16> */
.L_x_18249:
[----:B------:R-:W-:Y:S05]  /*f5b0*/  BSYNC B3 ;  /* 0x0000000000037941 */ /* 0x000fea0003800000 */
.L_x_18248:
        /* <DEDUP_REMOVED lines=44> */
.L_x_18247:
[----:B------:R-:W-:Y:S05]  /*f880*/  BSYNC B2 ;  /* 0x0000000000027941 */ /* 0x000fea0003800000 */
.L_x_18246:
        /* <DEDUP_REMOVED lines=11> */
.L_x_18242:
[----:B------:R-:W-:Y:S05]  /*f940*/  BSYNC B1 ;  /* 0x0000000000017941 */ /* 0x000fea0003800000 */
.L_x_18241:
        /* <DEDUP_REMOVED lines=18> */
.L_x_18253:
[----:B------:R-:W-:-:S07]  /*fa70*/  MOV R191, R172 ;  /* 0x000000ac00bf7202 */ /* 0x000fce0000000f00 */
.L_x_18254:
[----:B------:R-:W-:Y:S05]  /*fa80*/  BSYNC B2 ;  /* 0x0000000000027941 */ /* 0x000fea0003800000 */
.L_x_18252:
        /* <DEDUP_REMOVED lines=16> */
.L_x_18258:
[----:B------:R-:W-:Y:S05]  /*fb90*/  BSYNC B3 ;  /* 0x0000000000037941 */ /* 0x000fea0003800000 */
.L_x_18257:
        /* <DEDUP_REMOVED lines=44> */
.L_x_18256:
[----:B------:R-:W-:Y:S05]  /*fe60*/  BSYNC B2 ;  /* 0x0000000000027941 */ /* 0x000fea0003800000 */
.L_x_18255:
[----:B------:R-:W-:Y:S01]  /*fe70*/  HFMA2.MMA R97, -RZ, RZ, 0.1171875, 0 ;  /* 0x2f800000ff617435 */ /* 0x000fe200000001ff */
[----:B------:R-:W-:Y:S01]  /*fe80*/  I2FP.F32.U32 R96, R191 ;  /* 0x000000bf00607245 */ /* 0x000fe20000201000 */
[----:B------:R-:W-:-:S04]  /*fe90*/  IMAD.U32 R99, R58, 0x10000, RZ ;  /* 0x000100003a637824 */ /* 0x000fc800078e00ff */
[----:B------:R-:W-:-:S04]  /*fea0*/  FMUL.FTZ R99, R99, UR11 ;  /* 0x0000000b63637c20 */ /* 0x000fc80008410000 */
[----:B------:R-:W-:Y:S01]  /*feb0*/  FFMA.FTZ R96, R96, R97, 1.1641532182693481445e-10 ;  /* 0x2f00000060607423 */ /* 0x000fe20000010061 */
[----:B------:R-:W-:-:S04]  /*fec0*/  FMUL.FTZ R99, R99, UR10 ;  /* 0x0000000a63637c20 */ /* 0x000fc80008410000 */
[----:B------:R-:W-:-:S04]  /*fed0*/  FSETP.GTU.FTZ.AND P4, PT, R96, UR9, PT ;  /* 0x0000000960007c0b */ /* 0x000fc8000bf9c000 */
[----:B------:R-:W-:Y:S02]  /*fee0*/  FSEL R96, R99, RZ, !P4 ;  /* 0x000000ff63607208 */ /* 0x000fe40006000000 */
[----:B------:R-:W-:-:S03]  /*fef0*/  SEL R203, RZ, 0x1, P4 ;  /* 0x00000001ffcb7807 */ /* 0x000fc60002000000 */
[----:B------:R-:W-:-:S07]  /*ff00*/  @P2 FADD.FTZ R96, R60, R96 ;  /* 0x000000603c602221 */ /* 0x000fce0000010000 */
.L_x_18251:
[----:B------:R-:W-:Y:S05]  /*ff10*/  BSYNC B1 ;  /* 0x0000000000017941 */ /* 0x000fea0003800000 */
.L_x_18250:
[----:B------:R-:W-:Y:S01]  /*ff20*/  @!P3 ISETP.NE.U32.AND P4, PT, R116, RZ, PT ;  /* 0x000000ff7400b20c */ /* 0x000fe20003f85070 */
[----:B------:R-:W-:Y:S01]  /*ff30*/  BSSY B1, `(.L_x_18259) ;  /* 0x000005c000017945 */ /* 0x000fe20003800000 */
[----:B------:R-:W-:Y:S02]  /*ff40*/  @!P3 MOV R99, R98 ;  /* 0x000000620063b202 */ /* 0x000fe40000000f00 */
        /* <DEDUP_REMOVED lines=15> */
.L_x_18262:
[----:B------:R-:W-:-:S07]  /*10040*/  IMAD.MOV.U32 R97, RZ, RZ, R172 ;  /* 0x000000ffff617224 */ /* 0x000fce00078e00ac */
.L_x_18263:
[----:B------:R-:W-:Y:S05]  /*10050*/  BSYNC B2 ;  /* 0x0000000000027941 */ /* 0x000fea0003800000 */
.L_x_18261:
        /* <DEDUP_REMOVED lines=16> */
.L_x_18267:
[----:B------:R-:W-:Y:S05]  /*10160*/  BSYNC B3 ;  /* 0x0000000000037941 */ /* 0x000fea0003800000 */
.L_x_18266:
        /* <DEDUP_REMOVED lines=44> */
.L_x_18265:
[----:B------:R-:W-:Y:S05]  /*10430*/  BSYNC B2 ;  /* 0x0000000000027941 */ /* 0x000fea0003800000 */
.L_x_18264:
[----:B------:R-:W-:Y:S01]  /*10440*/  HFMA2.MMA R118, -RZ, RZ, 0.1171875, 0 ;  /* 0x2f800000ff767435 */ /* 0x000fe200000001ff */
[----:B------:R-:W-:Y:S02]  /*10450*/  PRMT R98, R58, 0x7632, R98 ;  /* 0x000076323a627816 */ /* 0x000fe40000000062 */
[----:B------:R-:W-:-:S03]  /*10460*/  I2FP.F32.U32 R97, R97 ;  /* 0x0000006100617245 */ /* 0x000fc60000201000 */
[----:B------:R-:W-:-:S04]  /*10470*/  IMAD.U32 R98, R98, 0x10000, RZ ;  /* 0x0001000062627824 */ /* 0x000fc800078e00ff */
[----:B------:R-:W-:Y:S01]  /*10480*/  FFMA.FTZ R97, R97, R118, 1.1641532182693481445e-10 ;  /* 0x2f00000061617423 */ /* 0x000fe20000010076 */
[----:B------:R-:W-:-:S04]  /*10490*/  FMUL.FTZ R98, R98, UR11 ;  /* 0x0000000b62627c20 */ /* 0x000fc80008410000 */
[----:B------:R-:W-:Y:S01]  /*104a0*/  FMUL.FTZ R98, R98, UR10 ;  /* 0x0000000a62627c20 */ /* 0x000fe20008410000 */
[----:B------:R-:W-:-:S04]  /*104b0*/  FSETP.GTU.FTZ.AND P4, PT, R97, UR9, PT ;  /* 0x0000000961007c0b */ /* 0x000fc8000bf9c000 */
[----:B------:R-:W-:Y:S02]  /*104c0*/  FSEL R97, R98, RZ, !P4 ;  /* 0x000000ff62617208 */ /* 0x000fe40006000000 */
[----:B------:R-:W-:-:S03]  /*104d0*/  SEL R204, RZ, 0x1, P4 ;  /* 0x00000001ffcc7807 */ /* 0x000fc60002000000 */
[----:B------:R-:W-:-:S07]  /*104e0*/  @P2 FADD.FTZ R97, R61, R97 ;  /* 0x000000613d612221 */ /* 0x000fce0000010000 */
.L_x_18260:
[----:B------:R-:W-:Y:S05]  /*104f0*/  BSYNC B1 ;  /* 0x0000000000017941 */ /* 0x000fea0003800000 */
.L_x_18259:
        /* <DEDUP_REMOVED lines=18> */
.L_x_18271:
[----:B------:R-:W-:-:S07]  /*10620*/  IMAD.MOV.U32 R191, RZ, RZ, R172 ;  /* 0x000000ffffbf7224 */ /* 0x000fce00078e00ac */
.L_x_18272:
[----:B------:R-:W-:Y:S05]  /*10630*/  BSYNC B2 ;  /* 0x0000000000027941 */ /* 0x000fea0003800000 */
.L_x_18270:
        /* <DEDUP_REMOVED lines=16> */
.L_x_18276:
[----:B------:R-:W-:Y:S05]  /*10740*/  BSYNC B3 ;  /* 0x0000000000037941 */ /* 0x000fea0003800000 */
.L_x_18275:
        /* <DEDUP_REMOVED lines=44> */
.L_x_18274:
[----:B------:R-:W-:Y:S05]  /*10a10*/  BSYNC B2 ;  /* 0x0000000000027941 */ /* 0x000fea0003800000 */
.L_x_18273:
        /* <DEDUP_REMOVED lines=10> */
.L_x_18269:
[----:B------:R-:W-:Y:S05]  /*10ac0*/  BSYNC B1 ;  /* 0x0000000000017941 */ /* 0x000fea0003800000 */
.L_x_18268:
        /* <DEDUP_REMOVED lines=18> */
.L_x_18280:
[----:B------:R-:W-:-:S07]  /*10bf0*/  IMAD.MOV.U32 R99, RZ, RZ, R172 ;  /* 0x000000ffff637224 */ /* 0x000fce00078e00ac */
.L_x_18281:
[----:B------:R-:W-:Y:S05]  /*10c00*/  BSYNC B2 ;  /* 0x0000000000027941 */ /* 0x000fea0003800000 */
.L_x_18279:
        /* <DEDUP_REMOVED lines=16> */
.L_x_18285:
[----:B------:R-:W-:Y:S05]  /*10d10*/  BSYNC B3 ;  /* 0x0000000000037941 */ /* 0x000fea0003800000 */
.L_x_18284:
        /* <DEDUP_REMOVED lines=44> */
.L_x_18283:
[----:B------:R-:W-:Y:S05]  /*10fe0*/  BSYNC B2 ;  /* 0x0000000000027941 */ /* 0x000fea0003800000 */
.L_x_18282:
        /* <DEDUP_REMOVED lines=11> */
.L_x_18278:
[----:B------:R-:W-:Y:S05]  /*110a0*/  BSYNC B1 ;  /* 0x0000000000017941 */ /* 0x000fea0003800000 */
.L_x_18277:
[----:B------:R-:W0:Y:S01]  /*110b0*/  LDC.64 R116, c[0x0][0x238] ;  /* 0x00008e00ff747b82 */ /* 0x000e220000000a00 */
[----:B------:R-:W-:Y:S01]  /*110c0*/  BSSY B1, `(.L_x_18286) ;  /* 0x0000019000017945 */ /* 0x000fe20003800000 */
[----:B0-----:R-:W-:-:S05]  /*110d0*/  IMAD.WIDE.U32 R116, R218, 0x20, R116 ;  /* 0x00000020da747825 */ /* 0x001fca00078e0074 */
[----:B------:R0:W-:Y:S04]  /*110e0*/  STG.E.128 desc[UR6][R116.64], R92 ;  /* 0x0000005c74007986 */ /* 0x0001e8000c101d06 */
[----:B------:R0:W-:Y:S01]  /*110f0*/  STG.E.128 desc[UR6][R116.64+0x10], R96 ;  /* 0x0000106074007986 */ /* 0x0001e2000c101d06 */
[----:B------:R-:W-:Y:S05]  /*11100*/  @!P1 BRA `(.L_x_18287) ;  /* 0x0000000000509947 */ /* 0x000fea0003800000 */
[----:B------:R-:W-:Y:S01]  /*11110*/  SHF.L.U32 R119, R205, 0x10, RZ ;  /* 0x00000010cd777819 */ /* 0x000fe200000006ff */
[----:B0-----:R-:W0:Y:S01]  /*11120*/  LDC.64 R116, c[0x0][0x240] ;  /* 0x00009000ff747b82 */ /* 0x001e220000000a00 */
        /* <DEDUP_REMOVED lines=18> */
.L_x_18287:
[----:B------:R-:W-:Y:S05]  /*11250*/  BSYNC B1 ;  /* 0x0000000000017941 */ /* 0x000fea0003800000 */
.L_x_18286:
[----:B------:R-:W-:Y:S01]  /*11260*/  VIADD R218, R218, 0x80 ;  /* 0x00000080dada7836 */ /* 0x000fe20000000000 */
[----:B------:R-:W-:-:S07]  /*11270*/  IADD3 R219, R219, 0x80, RZ ;  /* 0x00000080dbdb7810 */ /* 0x000fce0007ffe0ff */
.L_x_18213:
[----:B------:R-:W-:Y:S05]  /*11280*/  BSYNC B0 ;  /* 0x0000000000007941 */ /* 0x000fea0003800000 */
.L_x_18212:
        /* <DEDUP_REMOVED lines=32> */
.L_x_18293:
[----:B------:R-:W-:-:S07]  /*11490*/  MOV R118, R172 ;  /* 0x000000ac00767202 */ /* 0x000fce0000000f00 */
.L_x_18294:
[----:B------:R-:W-:Y:S05]  /*114a0*/  BSYNC B2 ;  /* 0x0000000000027941 */ /* 0x000fea0003800000 */
.L_x_18292:
        /* <DEDUP_REMOVED lines=16> */
.L_x_18298:
[----:B------:R-:W-:Y:S05]  /*115b0*/  BSYNC B3 ;  /* 0x0000000000037941 */ /* 0x000fea0003800000 */
.L_x_18297:
        /* <DEDUP_REMOVED lines=40> */
[----:B------:R-:W-:Y:S01]  /*11840*/  HFMA2.MMA R106, -RZ, RZ, 0, 0 ;  /* 0x00000000ff6a7435 */ /* 0x000fe200000001ff */
[----:B------:R-:W-:Y:S01]  /*11850*/  MOV R172, R104 ;  /* 0x0000006800ac7202 */ /* 0x000fe20000000f00 */
[----:B------:R-:W-:Y:S01]  /*11860*/  IMAD.MOV.U32 R170, RZ, RZ, R100 ;  /* 0x000000ffffaa7224 */ /* 0x000fe200078e0064 */
[----:B------:R-:W-:-:S08]  /*11870*/  LOP3.LUT R193, R101, UR32, R102, 0x96, !PT ;  /* 0x0000002065c17c12 */ /* 0x000fd0000f8e9666 */
.L_x_18296:
[----:B------:R-:W-:Y:S05]  /*11880*/  BSYNC B2 ;  /* 0x0000000000027941 */ /* 0x000fea0003800000 */
.L_x_18295:
        /* <DEDUP_REMOVED lines=10> */
.L_x_18291:
[----:B------:R-:W-:Y:S05]  /*11930*/  BSYNC B1 ;  /* 0x0000000000017941 */ /* 0x000fea0003800000 */
.L_x_18290:
        /* <DEDUP_REMOVED lines=18> */
.L_x_18302:
[----:B------:R-:W-:-:S07]  /*11a60*/  MOV R101, R172 ;  /* 0x000000ac00657202 */ /* 0x000fce0000000f00 */
.L_x_18303:
[----:B------:R-:W-:Y:S05]  /*11a70*/  BSYNC B2 ;  /* 0x0000000000027941 */ /* 0x000fea0003800000 */
.L_x_18301:
        /* <DEDUP_REMOVED lines=16> */
.L_x_18307:
[----:B------:R-:W-:Y:S05]  /*11b80*/  BSYNC B3 ;  /* 0x0000000000037941 */ /* 0x000fea0003800000 */
.L_x_18306:
        /* <DEDUP_REMOVED lines=44> */
.L_x_18305:
[----:B------:R-:W-:Y:S05]  /*11e50*/  BSYNC B2 ;  /* 0x0000000000027941 */ /* 0x000fea0003800000 */
.L_x_18304:
        /* <DEDUP_REMOVED lines=11> */
.L_x_18300:
[----:B------:R-:W-:Y:S05]  /*11f10*/  BSYNC B1 ;  /* 0x0000000000017941 */ /* 0x000fea0003800000 */
.L_x_18299:
        /* <DEDUP_REMOVED lines=18> */
.L_x_18311:
[----:B------:R-:W-:-:S07]  /*12040*/  MOV R191, R172 ;  /* 0x000000ac00bf7202 */ /* 0x000fce0000000f00 */
.L_x_18312:
[----:B------:R-:W-:Y:S05]  /*12050*/  BSYNC B2 ;  /* 0x0000000000027941 */ /* 0x000fea0003800000 */
.L_x_18310:
        /* <DEDUP_REMOVED lines=16> */
.L_x_18316:
[----:B------:R-:W-:Y:S05]  /*12160*/  BSYNC B3 ;  /* 0x0000000000037941 */ /* 0x000fea0003800000 */
.L_x_18315:
        /* <DEDUP_REMOVED lines=44> */
.L_x_18314:
[----:B------:R-:W-:Y:S05]  /*12430*/  BSYNC B2 ;  /* 0x0000000000027941 */ /* 0x000fea0003800000 */
.L_x_18313:
        /* <DEDUP_REMOVED lines=10> */
.L_x_18309:
[----:B------:R-:W-:Y:S05]  /*124e0*/  BSYNC B1 ;  /* 0x0000000000017941 */ /* 0x000fea0003800000 */
.L_x_18308:
        /* <DEDUP_REMOVED lines=18> */
.L_x_18320:
[----:B------:R-:W-:-:S07]  /*12610*/  MOV R103, R172 ;  /* 0x000000ac00677202 */ /* 0x000fce0000000f00 */
.L_x_18321:
[----:B------:R-:W-:Y:S05]  /*12620*/  BSYNC B2 ;  /* 0x0000000000027941 */ /* 0x000fea0003800000 */
.L_x_18319:
        /* <DEDUP_REMOVED lines=16> */
.L_x_18325:
[----:B------:R-:W-:Y:S05]  /*12730*/  BSYNC B3 ;  /* 0x0000000000037941 */ /* 0x000fea0003800000 */
.L_x_18324:
        /* <DEDUP_REMOVED lines=44> */
.L_x_18323:
[----:B------:R-:W-:Y:S05]  /*12a00*/  BSYNC B2 ;  /* 0x0000000000027941 */ /* 0x000fea0003800000 */
.L_x_18322:
        /* <DEDUP_REMOVED lines=11> */
.L_x_18318:
[----:B------:R-:W-:Y:S05]  /*12ac0*/  BSYNC B1 ;  /* 0x0000000000017941 */ /* 0x000fea0003800000 */
.L_x_18317:
        /* <DEDUP_REMOVED lines=18> */
.L_x_18329:
[----:B------:R-:W-:-:S07]  /*12bf0*/  MOV R191, R172 ;  /* 0x000000ac00bf7202 */ /* 0x000fce0000000f00 */
.L_x_18330:
[----:B------:R-:W-:Y:S05]  /*12c00*/  BSYNC B2 ;  /* 0x0000000000027941 */ /* 0x000fea0003800000 */
.L_x_18328:
        /* <DEDUP_REMOVED lines=16> */
.L_x_18334:
[----:B------:R-:W-:Y:S05]  /*12d10*/  BSYNC B3 ;  /* 0x0000000000037941 */ /* 0x000fea0003800000 */
.L_x_18333:
        /* <DEDUP_REMOVED lines=44> */
.L_x_18332:
[----:B------:R-:W-:Y:S05]  /*12fe0*/  BSYNC B2 ;  /* 0x0000000000027941 */ /* 0x000fea0003800000 */
.L_x_18331:
        /* <DEDUP_REMOVED lines=10> */
.L_x_18327:
[----:B------:R-:W-:Y:S05]  /*13090*/  BSYNC B1 ;  /* 0x0000000000017941 */ /* 0x000fea0003800000 */
.L_x_18326:
        /* <DEDUP_REMOVED lines=18> */
.L_x_18338:
[----:B------:R-:W-:-:S07]  /*131c0*/  MOV R105, R172 ;  /* 0x000000ac00697202 */ /* 0x000fce0000000f00 */
.L_x_18339:
[----:B------:R-:W-:Y:S05]  /*131d0*/  BSYNC B2 ;  /* 0x0000000000027941 */ /* 0x000fea0003800000 */
.L_x_18337:
        /* <DEDUP_REMOVED lines=16> */
.L_x_18343:
[----:B------:R-:W-:Y:S05]  /*132e0*/  BSYNC B3 ;  /* 0x0000000000037941 */ /* 0x000fea0003800000 */
.L_x_18342:
        /* <DEDUP_REMOVED lines=44> */
.L_x_18341:
[----:B------:R-:W-:Y:S05]  /*135b0*/  BSYNC B2 ;  /* 0x0000000000027941 */ /* 0x000fea0003800000 */
.L_x_18340:
        /* <DEDUP_REMOVED lines=11> */
.L_x_18336:
[----:B------:R-:W-:Y:S05]  /*13670*/  BSYNC B1 ;  /* 0x0000000000017941 */ /* 0x000fea0003800000 */
.L_x_18335:
        /* <DEDUP_REMOVED lines=18> */
.L_x_18347:
[----:B------:R-:W-:-:S07]  /*137a0*/  MOV R191, R172 ;  /* 0x000000ac00bf7202 */ /* 0x000fce0000000f00 */
.L_x_18348:
[----:B------:R-:W-:Y:S05]  /*137b0*/  BSYNC B2 ;  /* 0x0000000000027941 */ /* 0x000fea0003800000 */
.L_x_18346:
        /* <DEDUP_REMOVED lines=16> */
.L_x_18352:
[----:B------:R-:W-:Y:S05]  /*138c0*/  BSYNC B3 ;  /* 0x0000000000037941 */ /* 0x000fea0003800000 */
.L_x_18351:
        /* <DEDUP_REMOVED lines=44> */
.L_x_18350:
[----:B------:R-:W-:Y:S05]  /*13b90*/  BSYNC B2 ;  /* 0x0000000000027941 */ /* 0x000fea0003800000 */
.L_x_18349:
        /* <DEDUP_REMOVED lines=10> */
.L_x_18345:
[----:B------:R-:W-:Y:S05]  /*13c40*/  BSYNC B1 ;  /* 0x0000000000017941 */ /* 0x000fea0003800000 */
.L_x_18344:
        /* <DEDUP_REMOVED lines=18> */
.L_x_18356:
[----:B------:R-:W-:-:S07]  /*13d70*/  MOV R107, R172 ;  /* 0x000000ac006b7202 */ /* 0x000fce0000000f00 */
.L_x_18357:
[----:B------:R-:W-:Y:S05]  /*13d80*/  BSYNC B2 ;  /* 0x0000000000027941 */ /* 0x000fea0003800000 */
.L_x_18355:
        /* <DEDUP_REMOVED lines=16> */
.L_x_18361:
[----:B------:R-:W-:Y:S05]  /*13e90*/  BSYNC B3 ;  /* 0x0000000000037941 */ /* 0x000fea0003800000 */
.L_x_18360:
        /* <DEDUP_REMOVED lines=44> */
.L_x_18359:
[----:B------:R-:W-:Y:S05]  /*14160*/  BSYNC B2 ;  /* 0x0000000000027941 */ /* 0x000fea0003800000 */
.L_x_18358:
        /* <DEDUP_REMOVED lines=11> */
.L_x_18354:
[----:B------:R-:W-:Y:S05]  /*14220*/  BSYNC B1 ;  /* 0x0000000000017941 */ /* 0x000fea0003800000 */
.L_x_18353:
        /* <DEDUP_REMOVED lines=26> */
.L_x_18363:
[----:B------:R-:W-:Y:S05]  /*143d0*/  BSYNC B1 ;  /* 0x0000000000017941 */ /* 0x000fea0003800000 */
.L_x_18362:
[----:B------:R-:W-:Y:S01]  /*143e0*/  IADD3 R218, R218, 0x80, RZ ;  /* 0x00000080dada7810 */ /* 0x000fe20007ffe0ff */
[----:B------:R-:W-:-:S07]  /*143f0*/  VIADD R219, R219, 0x80 ;  /* 0x00000080dbdb7836 */ /* 0x000fce0000000000 */
.L_x_18289:
[----:B------:R-:W-:Y:S05]  /*14400*/  BSYNC B0 ;  /* 0x0000000000007941 */ /* 0x000fea0003800000 */
.L_x_18288:
        /* <DEDUP_REMOVED lines=16> */
[----:B------:R-:W-:Y:S02]  /*14510*/  @!P3 ISETP.NE.AND.EX P4, PT, R117, RZ, PT, P4 ;  /* 0x000000ff7500b20c */ /* 0x000fe40003f85340 */
[----:B------:R-:W-:Y:S02]  /*14520*/  @!P3 MOV R114, R191 ;  /* 0x000000bf0072b202 */ /* 0x000fe40000000f00 */
        /* <DEDUP_REMOVED lines=14> */
.L_x_18369:
[----:B------:R-:W-:-:S07]  /*14610*/  IMAD.MOV.U32 R118, RZ, RZ, R172 ;  /* 0x000000ffff767224 */ /* 0x000fce00078e00ac */
.L_x_18370:
[----:B------:R-:W-:Y:S05]  /*14620*/  BSYNC B2 ;  /* 0x0000000000027941 */ /* 0x000fea0003800000 */
.L_x_18368:
        /* <DEDUP_REMOVED lines=16> */
.L_x_18374:
[----:B------:R-:W-:Y:S05]  /*14730*/  BSYNC B3 ;  /* 0x0000000000037941 */ /* 0x000fea0003800000 */
.L_x_18373:
        /* <DEDUP_REMOVED lines=44> */
.L_x_18372:
[----:B------:R-:W-:Y:S05]  /*14a00*/  BSYNC B2 ;  /* 0x0000000000027941 */ /* 0x000fea0003800000 */
.L_x_18371:
        /* <DEDUP_REMOVED lines=9> */
[----:B------:R-:W-:-:S07]  /*14aa0*/  @P2 FADD.FTZ R108, R48, R108 ;  /* 0x0000006c306c2221 */ /* 0x000fce0000010000 */
.L_x_18367:
[----:B------:R-:W-:Y:S05]  /*14ab0*/  BSYNC B1 ;  /* 0x0000000000017941 */ /* 0x000fea0003800000 */
.L_x_18366:
        /* <DEDUP_REMOVED lines=18> */
.L_x_18378:
[----:B------:R-:W-:-:S07]  /*14be0*/  IMAD.MOV.U32 R109, RZ, RZ, R172 ;  /* 0x000000ffff6d7224 */ /* 0x000fce00078e00ac */
.L_x_18379:
[----:B------:R-:W-:Y:S05]  /*14bf0*/  BSYNC B2 ;  /* 0x0000000000027941 */ /* 0x000fea0003800000 */
.L_x_18377:
        /* <DEDUP_REMOVED lines=16> */
.L_x_18383:
[----:B------:R-:W-:Y:S05]  /*14d00*/  BSYNC B3 ;  /* 0x0000000000037941 */ /* 0x000fea0003800000 */
.L_x_18382:
        /* <DEDUP_REMOVED lines=44> */
.L_x_18381:
[----:B------:R-:W-:Y:S05]  /*14fd0*/  BSYNC B2 ;  /* 0x0000000000027941 */ /* 0x000fea0003800000 */
.L_x_18380:
        /* <DEDUP_REMOVED lines=11> */
.L_x_18376:
[----:B------:R-:W-:Y:S05]  /*15090*/  BSYNC B1 ;  /* 0x0000000000017941 */ /* 0x000fea0003800000 */
.L_x_18375:
        /* <DEDUP_REMOVED lines=18> */
.L_x_18387:
[----:B------:R-:W-:-:S07]  /*151c0*/  IMAD.MOV.U32 R191, RZ, RZ, R172 ;  /* 0x000000ffffbf7224 */ /* 0x000fce00078e00ac */
.L_x_18388:
[----:B------:R-:W-:Y:S05]  /*151d0*/  BSYNC B2 ;  /* 0x0000000000027941 */ /* 0x000fea0003800000 */
.L_x_18386:
        /* <DEDUP_REMOVED lines=16> */
.L_x_18392:
[----:B------:R-:W-:Y:S05]  /*152e0*/  BSYNC B3 ;  /* 0x0000000000037941 */ /* 0x000fea0003800000 */
.L_x_18391:
        /* <DEDUP_REMOVED lines=44> */
.L_x_18390:
[----:B------:R-:W-:Y:S05]  /*155b0*/  BSYNC B2 ;  /* 0x0000000000027941 */ /* 0x000fea0003800000 */
.L_x_18389:
        /* <DEDUP_REMOVED lines=10> */
.L_x_18385:
[----:B------:R-:W-:Y:S05]  /*15660*/  BSYNC B1 ;  /* 0x0000000000017941 */ /* 0x000fea0003800000 */
.L_x_18384:
        /* <DEDUP_REMOVED lines=18> */
.L_x_18396:
[----:B------:R-:W-:-:S07]  /*15790*/  IMAD.MOV.U32 R111, RZ, RZ, R172 ;  /* 0x000000ffff6f7224 */ /* 0x000fce00078e00ac */
.L_x_18397:
[----:B------:R-:W-:Y:S05]  /*157a0*/  BSYNC B2 ;  /* 0x0000000000027941 */ /* 0x000fea0003800000 */
.L_x_18395:
        /* <DEDUP_REMOVED lines=16> */
.L_x_18401:
[----:B------:R-:W-:Y:S05]  /*158b0*/  BSYNC B3 ;  /* 0x0000000000037941 */ /* 0x000fea0003800000 */
.L_x_18400:
        /* <DEDUP_REMOVED lines=44> */
.L_x_18399:
[----:B------:R-:W-:Y:S05]  /*15b80*/  BSYNC B2 ;  /* 0x0000000000027941 */ /* 0x000fea0003800000 */
.L_x_18398:
        /* <DEDUP_REMOVED lines=11> */
.L_x_18394:
[----:B------:R-:W-:Y:S05]  /*15c40*/  BSYNC B1 ;  /* 0x0000000000017941 */ /* 0x000fea0003800000 */
.L_x_18393:
[----:B------:R-:W-:Y:S01]  /*15c50*/  @!P3 ISETP.NE.U32.AND P4, PT, R116, RZ, PT ;  /* 0x000000ff7400b20c */ /* 0x000fe20003f85070 */
[----:B------:R-:W-:Y:S01]  /*15c60*/  BSSY B1, `(.L_x_18402) ;  /* 0x000005b000017945 */ /* 0x000fe20003800000 */
[----:B------:R-:W-:Y:S02]  /*15c70*/  @!P3 MOV R114, R113 ;  /* 0x000000710072b202 */ /* 0x000fe40000000f00 */
        /* <DEDUP_REMOVED lines=15> */
.L_x_18405:
[----:B------:R-:W-:-:S07]  /*15d70*/  IMAD.MOV.U32 R191, RZ, RZ, R172 ;  /* 0x000000ffffbf7224 */ /* 0x000fce00078e00ac */
.L_x_18406:
[----:B------:R-:W-:Y:S05]  /*15d80*/  BSYNC B2 ;  /* 0x0000000000027941 */ /* 0x000fea0003800000 */
.L_x_18404:
        /* <DEDUP_REMOVED lines=16> */
.L_x_18410:
[----:B------:R-:W-:Y:S05]  /*15e90*/  BSYNC B3 ;  /* 0x0000000000037941 */ /* 0x000fea0003800000 */
.L_x_18409:
        /* <DEDUP_REMOVED lines=44> */
.L_x_18408:
[----:B------:R-:W-:Y:S05]  /*16160*/  BSYNC B2 ;  /* 0x0000000000027941 */ /* 0x000fea0003800000 */
.L_x_18407:
        /* <DEDUP_REMOVED lines=10> */
.L_x_18403:
[----:B------:R-:W-:Y:S05]  /*16210*/  BSYNC B1 ;  /* 0x0000000000017941 */ /* 0x000fea0003800000 */
.L_x_18402:
        /* <DEDUP_REMOVED lines=18> */
.L_x_18414:
[----:B------:R-:W-:-:S07]  /*16340*/  IMAD.MOV.U32 R113, RZ, RZ, R172 ;  /* 0x000000ffff717224 */ /* 0x000fce00078e00ac */
.L_x_18415:
[----:B------:R-:W-:Y:S05]  /*16350*/  BSYNC B2 ;  /* 0x0000000000027941 */ /* 0x000fea0003800000 */
.L_x_18413:
        /* <DEDUP_REMOVED lines=16> */
.L_x_18419:
[----:B------:R-:W-:Y:S05]  /*16460*/  BSYNC B3 ;  /* 0x0000000000037941 */ /* 0x000fea0003800000 */
.L_x_18418:
        /* <DEDUP_REMOVED lines=44> */
.L_x_18417:
[----:B------:R-:W-:Y:S05]  /*16730*/  BSYNC B2 ;  /* 0x0000000000027941 */ /* 0x000fea0003800000 */
.L_x_18416:
        /* <DEDUP_REMOVED lines=11> */
.L_x_18412:
[----:B------:R-:W-:Y:S05]  /*167f0*/  BSYNC B1 ;  /* 0x0000000000017941 */ /* 0x000fea0003800000 */
.L_x_18411:
        /* <DEDUP_REMOVED lines=18> */
.L_x_18423:
[----:B------:R-:W-:-:S07]  /*16920*/  IMAD.MOV.U32 R191, RZ, RZ, R172 ;  /* 0x000000ffffbf7224 */ /* 0x000fce00078e00ac */
.L_x_18424:
[----:B------:R-:W-:Y:S05]  /*16930*/  BSYNC B2 ;  /* 0x0000000000027941 */ /* 0x000fea0003800000 */
.L_x_18422:
        /* <DEDUP_REMOVED lines=16> */
.L_x_18428:
[----:B------:R-:W-:Y:S05]  /*16a40*/  BSYNC B3 ;  /* 0x0000000000037941 */ /* 0x000fea0003800000 */
.L_x_18427:
        /* <DEDUP_REMOVED lines=44> */
.L_x_18426:
[----:B------:R-:W-:Y:S05]  /*16d10*/  BSYNC B2 ;  /* 0x0000000000027941 */ /* 0x000fea0003800000 */
.L_x_18425:
        /* <DEDUP_REMOVED lines=10> */
.L_x_18421:
[----:B------:R-:W-:Y:S05]  /*16dc0*/  BSYNC B1 ;  /* 0x0000000000017941 */ /* 0x000fea0003800000 */
.L_x_18420:
        /* <DEDUP_REMOVED lines=18> */
.L_x_18432:
[----:B------:R-:W-:-:S07]  /*16ef0*/  IMAD.MOV.U32 R115, RZ, RZ, R172 ;  /* 0x000000ffff737224 */ /* 0x000fce00078e00ac */
.L_x_18433:
[----:B------:R-:W-:Y:S05]  /*16f00*/  BSYNC B2 ;  /* 0x0000000000027941 */ /* 0x000fea0003800000 */
.L_x_18431:
        /* <DEDUP_REMOVED lines=16> */
.L_x_18437:
[----:B------:R-:W-:Y:S05]  /*17010*/  BSYNC B3 ;  /* 0x0000000000037941 */ /* 0x000fea0003800000 */
.L_x_18436:
        /* <DEDUP_REMOVED lines=44> */
.L_x_18435:
[----:B------:R-:W-:Y:S05]  /*172e0*/  BSYNC B2 ;  /* 0x0000000000027941 */ /* 0x000fea0003800000 */
.L_x_18434:
        /* <DEDUP_REMOVED lines=11> */
.L_x_18430:
[----:B------:R-:W-:Y:S05]  /*173a0*/  BSYNC B1 ;  /* 0x0000000000017941 */ /* 0x000fea0003800000 */
.L_x_18429:
[----:B------:R-:W0:Y:S02]  /*173b0*/  LDC.64 R116, c[0x0][0x238] ;  /* 0x00008e00ff747b82 */ /* 0x000e240000000a00 */
[----:B0-----:R-:W-:-:S05]  /*173c0*/  IMAD.WIDE.U32 R116, R218, 0x20, R116 ;  /* 0x00000020da747825 */ /* 0x001fca00078e0074 */
[----:B------:R2:W-:Y:S04]  /*173d0*/  STG.E.128 desc[UR6][R116.64], R108 ;  /* 0x0000006c74007986 */ /* 0x0005e8000c101d06 */
[----:B------:R2:W-:Y:S01]  /*173e0*/  STG.E.128 desc[UR6][R116.64+0x10], R112 ;  /* 0x0000107074007986 */ /* 0x0005e2000c101d06 */
[----:B------:R-:W-:Y:S05]  /*173f0*/  @!P1 BRA `(.L_x_18365) ;  /* 0x0000000000509947 */ /* 0x000fea0003800000 */
[----:B------:R-:W-:Y:S01]  /*17400*/  SHF.L.U32 R119, R205, 0x10, RZ ;  /* 0x00000010cd777819 */ /* 0x000fe200000006ff */
[----:B--2---:R-:W0:Y:S01]  /*17410*/  LDC.64 R116, c[0x0][0x240] ;  /* 0x00009000ff747b82 */ /* 0x004e220000000a00 */
        /* <DEDUP_REMOVED lines=18> */
.L_x_18365:
[----:B------:R-:W-:Y:S05]  /*17540*/  BSYNC B0 ;  /* 0x0000000000007941 */ /* 0x000fea0003800000 */
.L_x_18364:
[----:B0123--:R-:W-:Y:S01]  /*17550*/  FADD.FTZ R116, RZ, R52 ;  /* 0x00000034ff747221 */ /* 0x00ffe20000010000 */
[C---:B------:R-:W-:Y:S01]  /*17560*/  ISETP.GT.U32.AND P1, PT, R2.reuse, 0xff, PT ;  /* 0x000000ff0200780c */ /* 0x040fe20003f24070 */
        /* <DEDUP_REMOVED lines=9> */
[----:B------:R-:W-:-:S02]  /*17600*/  LOP3.LUT P6, RZ, R0, 0x1f, RZ, 0xc0, !PT ;  /* 0x0000001f00ff7812 */ /* 0x000fc400078cc0ff */
        /* <DEDUP_REMOVED lines=57> */
[----:B------:R-:W-:Y:S02]  /*179a0*/  FADD.FTZ R116, R112, R211 ;  /* 0x000000d370747221 */ /* 0x000fe40000010000 */
[----:B------:R-:W-:Y:S01]  /*179b0*/  @!P5 VIADD R118, R118, 0x4 ;  /* 0x000000047676d836 */ /* 0x000fe20000000000 */
        /* <DEDUP_REMOVED lines=139> */
.L_x_18464:
        /* <DEDUP_REMOVED lines=8> */
[----:B0-----:R-:W-:-:S03]  /*182f0*/  LOP3.LUT R213, R0, 0x1f, RZ, 0xc0, !PT ;  /* 0x0000001f00d57812 */ /* 0x001fc600078ec0ff */
[----:B------:R-:W-:-:S05]  /*18300*/  @!P1 IMAD R210, R210, 0x8, R211 ;  /* 0x00000008d2d29824 */ /* 0x000fca00078e02d3 */
[----:B------:R0:W-:Y:S01]  /*18310*/  @!P1 STS.64 [R210], R116 ;  /* 0x00000074d2009388 */ /* 0x0001e20000000a00 */
[----:B------:R-:W-:Y:S01]  /*18320*/  ISETP.GT.U32.AND P1, PT, R213, 0x3, PT ;  /* 0x00000003d500780c */ /* 0x000fe20003f24070 */
[----:B------:R-:W-:Y:S01]  /*18330*/  BAR.SYNC.DEFER_BLOCKING 0x0 ;  /* 0x0000000000007b1d */ /* 0x000fe20000010000 */
[----:B------:R-:W-:Y:S01]  /*18340*/  LOP3.LUT P2, RZ, R119, 0x1f, R0, 0xf8, !PT ;  /* 0x0000001f77ff7812 */ /* 0x000fe2000784f800 */
[----:B------:R-:W-:-:S10]  /*18350*/  IMAD.MOV.U32 R212, RZ, RZ, RZ ;  /* 0x000000ffffd47224 */ /* 0x000fd400078e00ff */
[----:B------:R-:W-:Y:S01]  /*18360*/  @!P1 IADD3 R118, R118, R213, RZ ;  /* 0x000000d576769210 */ /* 0x000fe20007ffe0ff */
[----:B------:R-:W-:Y:S01]  /*18370*/  @!P1 IMAD.MOV.U32 R212, RZ, RZ, R207 ;  /* 0x000000ffffd49224 */ /* 0x000fe200078e00cf */
[----:B------:R-:W-:Y:S04]  /*18380*/  BSSY B0, `(.L_x_18439) ;  /* 0x000013b000007945 */ /* 0x000fe80003800000 */
[----:B------:R-:W1:Y:S01]  /*18390*/  SHFL.DOWN PT, R217, R212, 0x2, 0x1f ;  /* 0x08401f00d4d97f89 */ /* 0x000e6200000e0000 */
[----:B0-----:R-:W0:Y:S02]  /*183a0*/  @!P2 LDC.64 R116, c[0x0][0x250] ;  /* 0x00009400ff74ab82 */ /* 0x001e240000000a00 */
[----:B0-----:R-:W-:Y:S02]  /*183b0*/  @!P2 LEA R210, P3, R128, R116, 0x2 ;  /* 0x0000007480d2a211 */ /* 0x001fe400078610ff */
[----:B------:R-:W-:-:S02]  /*183c0*/  @!P1 MOV R116, 0x400 ;  /* 0x0000040000749802 */ /* 0x000fc40000000f00 */
[----:B------:R-:W-:Y:S02]  /*183d0*/  @!P2 LEA.HI.X R211, R128, R117, R214, 0x2, P3 ;  /* 0x0000007580d3a211 */ /* 0x000fe400018f14d6 */
[----:B------:R-:W0:Y:S02]  /*183e0*/  @!P1 S2R R117, SR_CgaCtaId ;  /* 0x0000000000759919 */ /* 0x000e240000008800 */
[----:B0-----:R-:W-:-:S04]  /*183f0*/  @!P1 LEA R117, R117, R116, 0x18 ;  /* 0x0000007475759211 */ /* 0x001fc800078ec0ff */
[----:B------:R-:W-:Y:S02]  /*18400*/  @!P1 LEA R213, R118, R117, 0x3 ;  /* 0x0000007576d59211 */ /* 0x000fe400078e18ff */
[----:B------:R-:W-:Y:S01]  /*18410*/  CS2R R116, SRZ ;  /* 0x0000000000747805 */ /* 0x000fe2000001ff00 */
[----:B------:R-:W0:Y:S05]  /*18420*/  @!P2 LDC.64 R118, c[0x0][0x258] ;  /* 0x00009600ff76ab82 */ /* 0x000e2a0000000a00 */
[----:B------:R2:W3:Y:S02]  /*18430*/  @!P1 LDS.64 R116, [R213] ;  /* 0x00000000d5749984 */ /* 0x0004e40000000a00 */
[----:B--2---:R-:W-:-:S02]  /*18440*/  I2FP.F32.S32 R213, R212 ;  /* 0x000000d400d57245 */ /* 0x004fc40000201400 */
[----:B0-----:R-:W-:-:S04]  /*18450*/  @!P2 LEA R118, P1, R128, R118, 0x2 ;  /* 0x000000768076a211 */ /* 0x001fc800078210ff */
[----:B------:R-:W-:Y:S02]  /*18460*/  @!P2 LEA.HI.X R119, R128, R119, R214, 0x2, P1 ;  /* 0x000000778077a211 */ /* 0x000fe400008f14d6 */
[----:B-1----:R-:W-:Y:S02]  /*18470*/  IADD3 R214, R217, R212, RZ ;  /* 0x000000d4d9d67210 */ /* 0x002fe40007ffe0ff */
[----:B------:R-:W-:Y:S02]  /*18480*/  I2FP.F32.S32 R217, R217 ;  /* 0x000000d900d97245 */ /* 0x000fe40000201400 */
[----:B------:R-:W-:Y:S01]  /*18490*/  I2FP.F32.S32 R216, R214 ;  /* 0x000000d600d87245 */ /* 0x000fe20000201400 */
[----:B------:R-:W0:Y:S01]  /*184a0*/  SHFL.DOWN PT, R223, R214, 0x1, 0x1f ;  /* 0x08201f00d6df7f89 */ /* 0x000e2200000e0000 */
[----:B------:R-:W-:Y:S02]  /*184b0*/  PLOP3.LUT P1, PT, PT, PT, UP0, 0x40, 0x0 ;  /* 0x000000000000781c */ /* 0x000fe40003f2e808 */
[----:B------:R-:W1:Y:S01]  /*184c0*/  MUFU.RCP R218, R216 ;  /* 0x000000d800da7308 */ /* 0x000e620000001000 */
[----:B---3--:R-:W2:Y:S01]  /*184d0*/  SHFL.DOWN PT, R219, R116, 0x2, 0x1f ;  /* 0x08401f0074db7f89 */ /* 0x008ea200000e0000 */
[----:B0-----:R-:W-:Y:S01]  /*184e0*/  IMAD.IADD R212, R214, 0x1, R223 ;  /* 0x00000001d6d47824 */ /* 0x001fe200078e02df */
[----:B------:R-:W-:-:S04]  /*184f0*/  I2FP.F32.S32 R223, R223 ;  /* 0x000000df00df7245 */ /* 0x000fc80000201400 */
[----:B------:R-:W-:Y:S01]  /*18500*/  I2FP.F32.S32 R222, R212 ;  /* 0x000000d400de7245 */ /* 0x000fe20000201400 */
[----:B--2---:R-:W-:-:S05]  /*18510*/  FMUL.FTZ R220, R219, R217 ;  /* 0x000000d9dbdc7220 */ /* 0x004fca0000410000 */
[----:B------:R-:W0:Y:S01]  /*18520*/  MUFU.RCP R222, R222 ;  /* 0x000000de00de7308 */ /* 0x000e220000001000 */
[----:B------:R-:W-:Y:S01]  /*18530*/  FFMA.FTZ R221, R213, R116, R220 ;  /* 0x00000074d5dd7223 */ /* 0x000fe200000100dc */
[----:B------:R-:W-:-:S03]  /*18540*/  FADD.FTZ R116, -R219, R116 ;  /* 0x00000074db747221 */ /* 0x000fc60000010100 */
[----:B-1----:R-:W-:Y:S01]  /*18550*/  FMUL.FTZ R221, R218, R221 ;  /* 0x000000dddadd7220 */ /* 0x002fe20000410000 */
        /* <DEDUP_REMOVED lines=71> */
.L_x_18442:
[----:B------:R-:W-:Y:S05]  /*189d0*/  BSYNC B1 ;  /* 0x0000000000017941 */ /* 0x000fea0003800000 */
.L_x_18441:
        /* <DEDUP_REMOVED lines=35> */
.L_x_18444:
[----:B------:R-:W-:Y:S05]  /*18c10*/  BSYNC B1 ;  /* 0x0000000000017941 */ /* 0x000fea0003800000 */
.L_x_18443:
        /* <DEDUP_REMOVED lines=35> */
.L_x_18446:
[----:B------:R-:W-:Y:S05]  /*18e50*/  BSYNC B1 ;  /* 0x0000000000017941 */ /* 0x000fea0003800000 */
.L_x_18445:
        /* <DEDUP_REMOVED lines=35> */
.L_x_18448:
[----:B------:R-:W-:Y:S05]  /*19090*/  BSYNC B1 ;  /* 0x0000000000017941 */ /* 0x000fea0003800000 */
.L_x_18447:
        /* <DEDUP_REMOVED lines=35> */
.L_x_18450:
[----:B------:R-:W-:Y:S05]  /*192d0*/  BSYNC B1 ;  /* 0x0000000000017941 */ /* 0x000fea0003800000 */
.L_x_18449:
        /* <DEDUP_REMOVED lines=35> */
.L_x_18452:
[----:B------:R-:W-:Y:S05]  /*19510*/  BSYNC B1 ;  /* 0x0000000000017941 */ /* 0x000fea0003800000 */
.L_x_18451:
        /* <DEDUP_REMOVED lines=33> */
.L_x_18440:
[----:B------:R-:W-:Y:S05]  /*19730*/  BSYNC B0 ;  /* 0x0000000000007941 */ /* 0x000fea0003800000 */
.L_x_18439:
[----:B------:R-:W-:Y:S01]  /*19740*/  LOP3.LUT P1, RZ, R127, 0x2, RZ, 0xc0, !PT ;  /* 0x000000027fff7812 */ /* 0x000fe2000782c0ff */
[----:B------:R-:W-:-:S03]  /*19750*/  VIADD R128, R128, UR14 ;  /* 0x0000000e80807c36 */ /* 0x000fc60008000000 */
[----:B------:R-:W-:Y:S02]  /*19760*/  SEL R216, RZ, 0x1, P1 ;  /* 0x00000001ffd87807 */ /* 0x000fe40000800000 */
[----:B------:R-:W-:-:S13]  /*19770*/  ISETP.GE.AND P1, PT, R128, UR15, PT ;  /* 0x0000000f80007c0c */ /* 0x000fda000bf26270 */
[----:B------:R-:W-:Y:S05]  /*19780*/  @!P1 BRA `(.L_x_18453) ;  /* 0xfffffe8000949947 */ /* 0x000fea000383ffff */
[----:B------:R-:W-:Y:S05]  /*19790*/  EXIT ;  /* 0x000000000000794d */ /* 0x000fea0003800000 */
.L_x_18438:
[----:B------:R-:W-:Y:S01]  /*197a0*/  HFMA2.MMA R220, -RZ, RZ, 0, 1.847743988037109375e-06 ;  /* 0x0000001fffdc7435 */ /* 0x000fe200000001ff */
[----:B------:R-:W-:Y:S01]  /*197b0*/  MOV R218, R117 ;  /* 0x0000007500da7202 */ /* 0x000fe20000000f00 */
[----:B------:R-:W-:Y:S02]  /*197c0*/  IMAD.MOV.U32 R219, RZ, RZ, 0x1 ;  /* 0x00000001ffdb7424 */ /* 0x000fe400078e00ff */
[----:B------:R-:W-:-:S07]  /*197d0*/  IMAD.MOV.U32 R217, RZ, RZ, -0x1 ;  /* 0xffffffffffd97424 */ /* 0x000fce00078e00ff */
[----:B-----5:R-:W-:Y:S05]  /*197e0*/  WARPSYNC.COLLECTIVE R217, `(.L_x_18454) ;  /* 0x00000000d9087348 */ /* 0x020fea0003c00000 */
[----:B------:R0:W1:Y:S02]  /*197f0*/  SHFL.BFLY P6, R216, R218, R219, R220 ;  /* 0x0c0000dbdad87389 */ /* 0x00006400000c00dc */
[----:B01---5:R-:W-:Y:S01]  /*19800*/  ENDCOLLECTIVE ;  /* 0x000000000000791b */ /* 0x023fe20003800000 */
.L_x_18454:
[----:B------:R-:W-:Y:S01]  /*19810*/  HFMA2.MMA R219, -RZ, RZ, 0, 1.1920928955078125e-07 ;  /* 0x00000002ffdb7435 */ /* 0x000fe200000001ff */
[----:B------:R-:W-:-:S05]  /*19820*/  MOV R116, R216 ;  /* 0x000000d800747202 */ /* 0x000fca0000000f00 */
[----:B------:R-:W-:-:S04]  /*19830*/  FADD.FTZ R210, R117, R116 ;  /* 0x0000007475d27221 */ /* 0x000fc80000010000 */
[----:B------:R-:W-:-:S07]  /*19840*/  IMAD.MOV.U32 R218, RZ, RZ, R210 ;  /* 0x000000ffffda7224 */ /* 0x000fce00078e00d2 */
[----:B------:R-:W-:Y:S05]  /*19850*/  WARPSYNC.COLLECTIVE R217, `(.L_x_18455) ;  /* 0x00000000d9087348 */ /* 0x000fea0003c00000 */
[----:B------:R0:W1:Y:S02]  /*19860*/  SHFL.BFLY P6, R216, R218, R219, R220 ;  /* 0x0c0000dbdad87389 */ /* 0x00006400000c00dc */
[----:B01----:R-:W-:Y:S01]  /*19870*/  ENDCOLLECTIVE ;  /* 0x000000000000791b */ /* 0x003fe20003800000 */
.L_x_18455:
[----:B------:R-:W-:Y:S02]  /*19880*/  IMAD.MOV.U32 R219, RZ, RZ, 0x4 ;  /* 0x00000004ffdb7424 */ /* 0x000fe400078e00ff */
[----:B------:R-:W-:-:S04]  /*19890*/  IMAD.MOV.U32 R211, RZ, RZ, R216 ;  /* 0x000000ffffd37224 */ /* 0x000fc800078e00d8 */
[----:B------:R-:W-:-:S05]  /*198a0*/  FADD.FTZ R211, R210, R211 ;  /* 0x000000d3d2d37221 */ /* 0x000fca0000010000 */
[----:B------:R-:W-:-:S07]  /*198b0*/  MOV R218, R211 ;  /* 0x000000d300da7202 */ /* 0x000fce0000000f00 */
[----:B------:R-:W-:Y:S05]  /*198c0*/  WARPSYNC.COLLECTIVE R217, `(.L_x_18456) ;  /* 0x00000000d9087348 */ /* 0x000fea0003c00000 */
[----:B------:R0:W1:Y:S02]  /*198d0*/  SHFL.BFLY P6, R216, R218, R219, R220 ;  /* 0x0c0000dbdad87389 */ /* 0x00006400000c00dc */
[----:B01----:R-:W-:Y:S01]  /*198e0*/  ENDCOLLECTIVE ;  /* 0x000000000000791b */ /* 0x003fe20003800000 */
.L_x_18456:
[----:B------:R-:W-:Y:S01]  /*198f0*/  HFMA2.MMA R219, -RZ, RZ, 0, 4.76837158203125e-07 ;  /* 0x00000008ffdb7435 */ /* 0x000fe200000001ff */
[----:B------:R-:W-:-:S05]  /*19900*/  MOV R116, R216 ;  /* 0x000000d800747202 */ /* 0x000fca0000000f00 */
[----:B------:R-:W-:-:S04]  /*19910*/  FADD.FTZ R212, R211, R116 ;  /* 0x00000074d3d47221 */ /* 0x000fc80000010000 */
[----:B------:R-:W-:-:S07]  /*19920*/  IMAD.MOV.U32 R218, RZ, RZ, R212 ;  /* 0x000000ffffda7224 */ /* 0x000fce00078e00d4 */
[----:B------:R-:W-:Y:S05]  /*19930*/  WARPSYNC.COLLECTIVE R217, `(.L_x_18457) ;  /* 0x00000000d9087348 */ /* 0x000fea0003c00000 */
[----:B------:R0:W1:Y:S02]  /*19940*/  SHFL.BFLY P6, R216, R218, R219, R220 ;  /* 0x0c0000dbdad87389 */ /* 0x00006400000c00dc */
[----:B01----:R-:W-:Y:S01]  /*19950*/  ENDCOLLECTIVE ;  /* 0x000000000000791b */ /* 0x003fe20003800000 */
.L_x_18457:
[----:B------:R-:W-:Y:S02]  /*19960*/  IMAD.MOV.U32 R219, RZ, RZ, 0x10 ;  /* 0x00000010ffdb7424 */ /* 0x000fe400078e00ff */
[----:B------:R-:W-:-:S04]  /*19970*/  IMAD.MOV.U32 R213, RZ, RZ, R216 ;  /* 0x000000ffffd57224 */ /* 0x000fc800078e00d8 */
[----:B------:R-:W-:-:S05]  /*19980*/  FADD.FTZ R213, R212, R213 ;  /* 0x000000d5d4d57221 */ /* 0x000fca0000010000 */
[----:B------:R-:W-:-:S07]  /*19990*/  MOV R218, R213 ;  /* 0x000000d500da7202 */ /* 0x000fce0000000f00 */
[----:B------:R-:W-:Y:S05]  /*199a0*/  WARPSYNC.COLLECTIVE R217, `(.L_x_18458) ;  /* 0x00000000d9087348 */ /* 0x000fea0003c00000 */
[----:B------:R0:W1:Y:S02]  /*199b0*/  SHFL.BFLY P6, R216, R218, R219, R220 ;  /* 0x0c0000dbdad87389 */ /* 0x00006400000c00dc */
[----:B01----:R-:W-:Y:S01]  /*199c0*/  ENDCOLLECTIVE ;  /* 0x000000000000791b */ /* 0x003fe20003800000 */
.L_x_18458:
        /* <DEDUP_REMOVED lines=122> */
.L_x_18459:
[----:B------:R-:W-:Y:S02]  /*1a170*/  IMAD.MOV.U32 R219, RZ, RZ, 0x2 ;  /* 0x00000002ffdb7424 */ /* 0x000fe400078e00ff */
[----:B------:R-:W-:-:S04]  /*1a180*/  IMAD.MOV.U32 R210, RZ, RZ, R216 ;  /* 0x000000ffffd27224 */ /* 0x000fc800078e00d8 */
[----:B------:R-:W-:-:S05]  /*1a190*/  FADD.FTZ R210, R117, R210 ;  /* 0x000000d275d27221 */ /* 0x000fca0000010000 */
[----:B------:R-:W-:-:S07]  /*1a1a0*/  MOV R218, R210 ;  /* 0x000000d200da7202 */ /* 0x000fce0000000f00 */
[----:B------:R-:W-:Y:S05]  /*1a1b0*/  WARPSYNC.COLLECTIVE R217, `(.L_x_18460) ;  /* 0x00000000d9087348 */ /* 0x000fea0003c00000 */
[----:B------:R0:W1:Y:S02]  /*1a1c0*/  SHFL.BFLY P6, R216, R218, R219, R220 ;  /* 0x0c0000dbdad87389 */ /* 0x00006400000c00dc */
[----:B01----:R-:W-:Y:S01]  /*1a1d0*/  ENDCOLLECTIVE ;  /* 0x000000000000791b */ /* 0x003fe20003800000 */
.L_x_18460:
[----:B------:R-:W-:Y:S01]  /*1a1e0*/  HFMA2.MMA R219, -RZ, RZ, 0, 2.384185791015625e-07 ;  /* 0x00000004ffdb7435 */ /* 0x000fe200000001ff */
[----:B------:R-:W-:-:S05]  /*1a1f0*/  MOV R211, R216 ;  /* 0x000000d800d37202 */ /* 0x000fca0000000f00 */
[----:B------:R-:W-:-:S04]  /*1a200*/  FADD.FTZ R211, R210, R211 ;  /* 0x000000d3d2d37221 */ /* 0x000fc80000010000 */
[----:B------:R-:W-:-:S07]  /*1a210*/  IMAD.MOV.U32 R218, RZ, RZ, R211 ;  /* 0x000000ffffda7224 */ /* 0x000fce00078e00d3 */
[----:B------:R-:W-:Y:S05]  /*1a220*/  WARPSYNC.COLLECTIVE R217, `(.L_x_18461) ;  /* 0x00000000d9087348 */ /* 0x000fea0003c00000 */
[----:B------:R0:W1:Y:S02]  /*1a230*/  SHFL.BFLY P6, R216, R218, R219, R220 ;  /* 0x0c0000dbdad87389 */ /* 0x00006400000c00dc */
[----:B01----:R-:W-:Y:S01]  /*1a240*/  ENDCOLLECTIVE ;  /* 0x000000000000791b */ /* 0x003fe20003800000 */
.L_x_18461:
[----:B------:R-:W-:Y:S02]  /*1a250*/  IMAD.MOV.U32 R219, RZ, RZ, 0x8 ;  /* 0x00000008ffdb7424 */ /* 0x000fe400078e00ff */
[----:B------:R-:W-:-:S04]  /*1a260*/  IMAD.MOV.U32 R212, RZ, RZ, R216 ;  /* 0x000000ffffd47224 */ /* 0x000fc800078e00d8 */
[----:B------:R-:W-:-:S05]  /*1a270*/  FADD.FTZ R212, R211, R212 ;  /* 0x000000d4d3d47221 */ /* 0x000fca0000010000 */
[----:B------:R-:W-:-:S07]  /*1a280*/  MOV R218, R212 ;  /* 0x000000d400da7202 */ /* 0x000fce0000000f00 */
[----:B------:R-:W-:Y:S05]  /*1a290*/  WARPSYNC.COLLECTIVE R217, `(.L_x_18462) ;  /* 0x00000000d9087348 */ /* 0x000fea0003c00000 */
[----:B------:R0:W1:Y:S02]  /*1a2a0*/  SHFL.BFLY P6, R216, R218, R219, R220 ;  /* 0x0c0000dbdad87389 */ /* 0x00006400000c00dc */
[----:B01----:R-:W-:Y:S01]  /*1a2b0*/  ENDCOLLECTIVE ;  /* 0x000000000000791b */ /* 0x003fe20003800000 */
.L_x_18462:
[----:B------:R-:W-:Y:S01]  /*1a2c0*/  HFMA2.MMA R219, -RZ, RZ, 0, 9.5367431640625e-07 ;  /* 0x00000010ffdb7435 */ /* 0x000fe200000001ff */
[----:B------:R-:W-:-:S05]  /*1a2d0*/  MOV R213, R216 ;  /* 0x000000d800d57202 */ /* 0x000fca0000000f00 */
[----:B------:R-:W-:-:S04]  /*1a2e0*/  FADD.FTZ R213, R212, R213 ;  /* 0x000000d5d4d57221 */ /* 0x000fc80000010000 */
[----:B------:R-:W-:-:S07]  /*1a2f0*/  IMAD.MOV.U32 R218, RZ, RZ, R213 ;  /* 0x000000ffffda7224 */ /* 0x000fce00078e00d5 */
[----:B------:R-:W-:Y:S05]  /*1a300*/  WARPSYNC.COLLECTIVE R217, `(.L_x_18463) ;  /* 0x00000000d9087348 */ /* 0x000fea0003c00000 */
[----:B------:R0:W1:Y:S02]  /*1a310*/  SHFL.BFLY P6, R216, R218, R219, R220 ;  /* 0x0c0000dbdad87389 */ /* 0x00006400000c00dc */
[----:B01----:R-:W-:Y:S01]  /*1a320*/  ENDCOLLECTIVE ;  /* 0x000000000000791b */ /* 0x003fe20003800000 */
.L_x_18463:
[----:B------:R-:W-:Y:S05]  /*1a330*/  BRA `(.L_x_18464) ;  /* 0xffffffdc00cc7947 */ /* 0x000fea000383ffff */
.L_x_18465:
        /* <DEDUP_REMOVED lines=12> */
.L_x_46018:


//--------------------- .text._ZN10layer_norm13ln_fwd_kernelINS_13Kernel_traitsI13__nv_bfloat16S2_fS2_fjLj7168ELj1ELj1ELj4ELj16ENS_18Kernel_traits_baseILj7168ES2_S2_fS2_fjLj128EEEEELb1ELb0ELb1ELb1EEEvNS_9FwdParamsE --------------------------
	.section	.text._ZN10layer_norm13ln_fwd_kernelINS_13Kernel_traitsI13__nv_bfloat16S2_fS2_fjLj7168ELj1ELj1ELj4ELj16ENS_18Kernel_traits_baseILj7168ES2_S2_fS2_fjLj128EEEEELb1ELb0ELb1ELb1EEEvNS_9FwdParamsE,"ax",@progbits
	.align	128
        .global         _ZN10layer_norm13ln_fwd_kernelINS_13Kernel_traitsI13__nv_bfloat16S2_fS2_fjLj7168ELj1ELj1ELj4ELj16ENS_18Kernel_traits_baseILj7168ES2_S2_fS2_fjLj128EEEEELb1ELb0ELb1ELb1EEEvNS_9FwdParamsE
        .type           _ZN10layer_norm13ln_fwd_kernelINS_13Kernel_traitsI13__nv_bfloat16S2_fS2_fjLj7168ELj1ELj1ELj4ELj16ENS_18Kernel_traits_baseILj7168ES2_S2_fS2_fjLj128EEEEELb1ELb0ELb1ELb1EEEvNS_9FwdParamsE,@function
        .size           _ZN10layer_norm13ln_fwd_kernelINS_13Kernel_traitsI13__nv_bfloat16S2_fS2_fjLj7168ELj1ELj1ELj4ELj16ENS_18Kernel_traits_baseILj7168ES2_S2_fS2_fjLj128EEEEELb1ELb0ELb1ELb1EEEvNS_9FwdParamsE,(.L_x_46019 - _ZN10layer_norm13ln_fwd_kernelINS_13Kernel_traitsI13__nv_bfloat16S2_fS2_fjLj7168ELj1ELj1ELj4ELj16ENS_18Kernel_traits_baseILj7168ES2_S2_fS2_fjLj128EEEEELb1ELb0ELb1ELb1EEEvNS_9FwdParamsE)
        .other          _ZN10layer_norm13ln_fwd_kernelINS_13Kernel_traitsI13__nv_bfloat16S2_fS2_fjLj7168ELj1ELj1ELj4ELj16ENS_18Kernel_traits_baseILj7168ES2_S2_fS2_fjLj128EEEEELb1ELb0ELb1ELb1EEEvNS_9FwdParamsE,@"STO_CUDA_ENTRY STV_DEFAULT"
_ZN10layer_norm13ln_fwd_kernelINS_13Kernel_traitsI13__nv_bfloat16S2_fS2_fjLj7168ELj1ELj1ELj4ELj16ENS_18Kernel_traits_baseILj7168ES2_S2_fS2_fjLj128EEEEELb1ELb0ELb1ELb1EEEvNS_9FwdParamsE:
.text._ZN10layer_norm13ln_fwd_kernelINS_13Kernel_traitsI13__nv_bfloat16S2_fS2_fjLj7168ELj1ELj1ELj4ELj16ENS_18Kernel_traits_baseILj7168ES2_S2_fS2_fjLj128EEEEELb1ELb0ELb1ELb1EEEvNS_9FwdParamsE:
        /* <DEDUP_REMOVED lines=62> */
[----:B------:R-:W-:Y:S01]  /*03e0*/  PRMT R153, R20, 0x7632, R153 ;  /* 0x0000763214997816 */ /* 0x000fe20000000099 */
[----:B------:R-:W-:Y:S01]  /*03f0*/  IMAD.WIDE.U32 R8, R149, -0x2daee0ad, RZ ;  /* 0xd2511f5395087825 */ /* 0x000fe200078e00ff */
[----:B------:R-:W-:Y:S02]  /*0400*/  LOP3.LUT R12, R11, R150, R160, 0x96, !PT ;  /* 0x000000960b0c7212 */ /* 0x000fe400078e96a0 */
[----:B------:R-:W-:-:S02]  /*0410*/  @!P0 CS2R R32, SRZ ;  /* 0x0000000000208805 */ /* 0x000fc4000001ff00 */
[----:B------:R-:W-:Y:S02]  /*0420*/  PRMT R154, R21, 0x7632, R154 ;  /* 0x00007632159a7816 */ /* 0x000fe4000000009a */
[----:B------:R-:W-:Y:S02]  /*0430*/  @!P0 CS2R R34, SRZ ;  /* 0x0000000000228805 */ /* 0x000fe4000001ff00 */
[----:B------:R-:W-:Y:S01]  /*0440*/  LOP3.LUT R14, R9, R161, RZ, 0x3c, !PT ;  /* 0x000000a1090e7212 */ /* 0x000fe200078e3cff */
[----:B------:R-:W-:Y:S01]  /*0450*/  IMAD.WIDE.U32 R12, R12, -0x2daee0ad, RZ ;  /* 0xd2511f530c0c7825 */ /* 0x000fe200078e00ff */
[----:B------:R-:W-:Y:S02]  /*0460*/  IADD3 R9, R160, 0x78dde6e4, RZ ;  /* 0x78dde6e4a0097810 */ /* 0x000fe40007ffe0ff */
[----:B------:R-:W-:Y:S02]  /*0470*/  @!P0 CS2R R68, SRZ ;  /* 0x0000000000448805 */ /* 0x000fe4000001ff00 */
[----:B------:R-:W-:Y:S01]  /*0480*/  PRMT R155, R22, 0x7632, R155 ;  /* 0x00007632169b7816 */ /* 0x000fe2000000009b */
[----:B------:R-:W-:Y:S01]  /*0490*/  IMAD.WIDE.U32 R14, R14, -0x326172a9, RZ ;  /* 0xcd9e8d570e0e7825 */ /* 0x000fe200078e00ff */
[----:B------:R-:W-:-:S02]  /*04a0*/  LOP3.LUT R16, R13, R8, R3, 0x96, !PT ;  /* 0x000000080d107212 */ /* 0x000fc400078e9603 */
[----:B------:R-:W-:Y:S02]  /*04b0*/  @!P0 CS2R R36, SRZ ;  /* 0x0000000000248805 */ /* 0x000fe4000001ff00 */
[----:B------:R-:W-:Y:S01]  /*04c0*/  PRMT R156, R23, 0x7632, R156 ;  /* 0x00007632179c7816 */ /* 0x000fe2000000009c */
[----:B------:R-:W-:Y:S01]  /*04d0*/  VIADD R8, R160, 0xdaa66d2b ;  /* 0xdaa66d2ba0087836 */ /* 0x000fe20000000000 */
[----:B------:R-:W-:Y:S01]  /*04e0*/  LOP3.LUT R10, R15, R4, R10, 0x96, !PT ;  /* 0x000000040f0a7212 */ /* 0x000fe200078e960a */
[----:B------:R-:W-:Y:S01]  /*04f0*/  IMAD.WIDE.U32 R16, R16, -0x326172a9, RZ ;  /* 0xcd9e8d5710107825 */ /* 0x000fe200078e00ff */
[----:B------:R-:W-:Y:S02]  /*0500*/  PRMT R157, R24, 0x7632, R157 ;  /* 0x00007632189d7816 */ /* 0x000fe4000000009d */
[----:B------:R-:W-:Y:S02]  /*0510*/  @!P0 CS2R R38, SRZ ;  /* 0x0000000000268805 */ /* 0x000fe4000001ff00 */
[----:B------:R-:W-:Y:S01]  /*0520*/  PRMT R158, R25, 0x7632, R158 ;  /* 0x00007632199e7816 */ /* 0x000fe2000000009e */
[----:B------:R-:W-:Y:S01]  /*0530*/  IMAD.WIDE.U32 R10, R10, -0x2daee0ad, RZ ;  /* 0xd2511f530a0a7825 */ /* 0x000fe200078e00ff */
[----:B------:R-:W-:-:S02]  /*0540*/  LOP3.LUT R13, R17, R14, R5, 0x96, !PT ;  /* 0x0000000e110d7212 */ /* 0x000fc400078e9605 */
[----:B------:R-:W-:Y:S02]  /*0550*/  @!P0 CS2R R72, SRZ ;  /* 0x0000000000488805 */ /* 0x000fe4000001ff00 */
[----:B------:R-:W-:Y:S02]  /*0560*/  PRMT R159, R26, 0x7632, R159 ;  /* 0x000076321a9f7816 */ /* 0x000fe4000000009f */
[----:B------:R-:W-:Y:S02]  /*0570*/  @!P0 CS2R R74, SRZ ;  /* 0x00000000004a8805 */ /* 0x000fe4000001ff00 */
[----:B------:R-:W-:Y:S01]  /*0580*/  LOP3.LUT R14, R11, R12, R6, 0x96, !PT ;  /* 0x0000000c0b0e7212 */ /* 0x000fe200078e9606 */
[----:B------:R-:W-:Y:S01]  /*0590*/  IMAD.WIDE.U32 R12, R13, -0x2daee0ad, RZ ;  /* 0xd2511f530d0c7825 */ /* 0x000fe200078e00ff */
[----:B------:R-:W-:Y:S02]  /*05a0*/  PRMT R162, R27, 0x7632, R162 ;  /* 0x000076321ba27816 */ /* 0x000fe400000000a2 */
[----:B------:R-:W-:-:S02]  /*05b0*/  @!P0 CS2R R70, SRZ ;  /* 0x0000000000468805 */ /* 0x000fc4000001ff00 */
[----:B------:R-:W-:Y:S01]  /*05c0*/  PRMT R163, R28, 0x7632, R163 ;  /* 0x000076321ca37816 */ /* 0x000fe200000000a3 */
[----:B------:R-:W-:Y:S01]  /*05d0*/  IMAD.WIDE.U32 R14, R14, -0x326172a9, RZ ;  /* 0xcd9e8d570e0e7825 */ /* 0x000fe200078e00ff */
[----:B------:R-:W-:Y:S01]  /*05e0*/  LOP3.LUT R18, R13, R10, R7, 0x96, !PT ;  /* 0x0000000a0d127212 */ /* 0x000fe200078e9607 */
[----:B------:R-:W-:Y:S01]  /*05f0*/  ULDC.U8 UR6, c[0x0][0x2a0] ;  /* 0x0000a80000067ab9 */ /* 0x000fe20000000000 */
[----:B------:R-:W-:Y:S01]  /*0600*/  PRMT R164, R29, 0x7632, R164 ;  /* 0x000076321da47816 */ /* 0x000fe200000000a4 */
[----:B------:R-:W-:Y:S01]  /*0610*/  VIADD R10, R161, 0xed9eba14 ;  /* 0xed9eba14a10a7836 */ /* 0x000fe20000000000 */
[----:B------:R-:W-:Y:S01]  /*0620*/  LOP3.LUT R16, R15, R16, R8, 0x96, !PT ;  /* 0x000000100f107212 */ /* 0x000fe200078e9608 */
[----:B------:R-:W-:Y:S01]  /*0630*/  IMAD.WIDE.U32 R18, R18, -0x326172a9, RZ ;  /* 0xcd9e8d5712127825 */ /* 0x000fe200078e00ff */
[----:B------:R-:W-:Y:S01]  /*0640*/  IADD3 R15, R161, 0x1fd5c5a3, RZ ;  /* 0x1fd5c5a3a10f7810 */ /* 0x000fe20007ffe0ff */
[----:B------:R-:W-:Y:S01]  /*0650*/  ULDC UR7, c[0x0][0x294] ;  /* 0x0000a50000077ab9 */ /* 0x000fe20000000800 */
[----:B------:R-:W-:Y:S01]  /*0660*/  PRMT R165, R30, 0x7632, R165 ;  /* 0x000076321ea57816 */ /* 0x000fe200000000a5 */
[----:B------:R-:W-:Y:S01]  /*0670*/  IMAD.WIDE.U32 R16, R16, -0x2daee0ad, RZ ;  /* 0xd2511f5310107825 */ /* 0x000fe200078e00ff */
[----:B------:R-:W-:Y:S01]  /*0680*/  LOP3.LUT R76, R19, R14, R9, 0x96, !PT ;  /* 0x0000000e134c7212 */ /* 0x000fe200078e9609 */
[----:B------:R-:W-:Y:S01]  /*0690*/  ULDC UR10, c[0x0][0x290] ;  /* 0x0000a400000a7ab9 */ /* 0x000fe20000000800 */
        /* <DEDUP_REMOVED lines=14> */
[----:B------:R-:W-:-:S02]  /*0780*/  PRMT R169, R34, 0x7632, R169 ;  /* 0x0000763222a97816 */ /* 0x000fc400000000a9 */
[----:B------:R-:W-:Y:S01]  /*0790*/  PRMT R187, R68, 0x7632, R187 ;  /* 0x0000763244bb7816 */ /* 0x000fe200000000bb */
[----:B------:R-:W-:Y:S01]  /*07a0*/  IMAD.WIDE.U32 R18, R18, -0x2daee0ad, RZ ;  /* 0xd2511f5312127825 */ /* 0x000fe200078e00ff */
[----:B------:R-:W-:Y:S02]  /*07b0*/  LOP3.LUT R77, R81, R78, R13, 0x96, !PT ;  /* 0x0000004e514d7212 */ /* 0x000fe400078e960d */
        /* <DEDUP_REMOVED lines=12> */
[----:B------:R-:W-:Y:S01]  /*0880*/  IADD3 R18, R161, -0x24c28bd8, RZ ;  /* 0xdb3d7428a1127810 */ /* 0x000fe20007ffe0ff */
        /* <DEDUP_REMOVED lines=30> */
[----:B------:R-:W-:Y:S01]  /*0a70*/  VIADD R143, R161, 0x96a522ad ;  /* 0x96a522ada18f7836 */ /* 0x000fe20000000000 */
[----:B------:R-:W-:Y:S01]  /*0a80*/  SHF.L.U32 R141, R70, 0x10, RZ ;  /* 0x00000010468d7819 */ /* 0x000fe200000006ff */
[----:B------:R-:W-:Y:S01]  /*0a90*/  IMAD R145, R80, -0x2daee0ad, RZ ;  /* 0xd2511f5350917824 */ /* 0x000fe200078e02ff */
[----:B------:R-:W-:Y:S01]  /*0aa0*/  SHF.L.U32 R144, R71, 0x10, RZ ;  /* 0x0000001047907819 */ /* 0x000fe200000006ff */
[----:B------:R-:W-:Y:S01]  /*0ab0*/  IMAD.WIDE.U32 R146, R77, -0x2daee0ad, RZ ;  /* 0xd2511f534d927825 */ /* 0x000fe200078e00ff */
[----:B------:R-:W-:-:S02]  /*0ac0*/  LOP3.LUT R204, R204, 0x3, RZ, 0xc0, !PT ;  /* 0x00000003cccc7812 */ /* 0x000fc400078ec0ff */
[----:B------:R-:W-:Y:S01]  /*0ad0*/  LOP3.LUT R152, R0, 0x7f, RZ, 0xc0, !PT ;  /* 0x0000007f00987812 */ /* 0x000fe200078ec0ff */
[----:B------:R-:W-:Y:S01]  /*0ae0*/  IMAD.U32 R34, R35, 0x10000, RZ ;  /* 0x0001000023227824 */ /* 0x000fe200078e00ff */
[----:B------:R-:W-:Y:S01]  /*0af0*/  LOP3.LUT R145, R147, R145, R143, 0x96, !PT ;  /* 0x0000009193917212 */ /* 0x000fe200078e968f */
[----:B------:R-:W-:Y:S01]  /*0b00*/  VIADD R142, R160, 0x8ff34781 ;  /* 0x8ff34781a08e7836 */ /* 0x000fe20000000000 */
[----:B------:R-:W-:Y:S01]  /*0b10*/  ISETP.NE.AND P2, PT, RZ, UR6, PT ;  /* 0x00000006ff007c0c */ /* 0x000fe2000bf45270 */
[----:B------:R-:W-:Y:S01]  /*0b20*/  IMAD R68, R81, -0x326172a9, RZ ;  /* 0xcd9e8d5751447824 */ /* 0x000fe200078e02ff */
[----:B------:R-:W-:Y:S01]  /*0b30*/  SHF.L.U32 R153, R153, 0x10, RZ ;  /* 0x0000001099997819 */ /* 0x000fe200000006ff */
[----:B------:R-:W-:Y:S01]  /*0b40*/  IMAD.HI.U32 R69, R76, -0x326172a9, RZ ;  /* 0xcd9e8d574c457827 */ /* 0x000fe200078e00ff */
[----:B------:R-:W-:Y:S02]  /*0b50*/  SHF.L.U32 R156, R156, 0x10, RZ ;  /* 0x000000109c9c7819 */ /* 0x000fe400000006ff */
[----:B------:R-:W-:Y:S01]  /*0b60*/  SHF.L.U32 R159, R159, 0x10, RZ ;  /* 0x000000109f9f7819 */ /* 0x000fe200000006ff */
        /* <DEDUP_REMOVED lines=35> */
[----:B------:R-:W-:-:S07]  /*0da0*/  IMAD R192, R76, -0x326172a9, RZ ;  /* 0xcd9e8d574cc07824 */ /* 0x000fce00078e02ff */
.L_x_18987:
[----:B0-----:R-:W0:Y:S08]  /*0db0*/  LDC.64 R86, c[0x0][0x280] ;  /* 0x0000a000ff567b82 */ /* 0x001e300000000a00 */
[----:B------:R-:W1:Y:S08]  /*0dc0*/  LDC.64 R174, c[0x0][0x230] ;  /* 0x00008c00ffae7b82 */ /* 0x000e700000000a00 */
[----:B------:R-:W2:Y:S01]  /*0dd0*/  LDC R201, c[0x0][0x218] ;  /* 0x00008600ffc97b82 */ /* 0x000ea20000000800 */
[----:B0-----:R-:W-:-:S07]  /*0de0*/  IMAD.WIDE R86, R2, 0x4, R86 ;  /* 0x0000000402567825 */ /* 0x001fce00078e0256 */
[----:B------:R-:W0:Y:S01]  /*0df0*/  LDC.64 R84, c[0x0][0x288] ;  /* 0x0000a200ff547b82 */ /* 0x000e220000000a00 */
[----:B------:R3:W4:Y:S01]  /*0e00*/  LDG.E R91, desc[UR4][R86.64] ;  /* 0x00000004565b7981 */ /* 0x000722000c1e1900 */
[----:B------:R-:W-:Y:S01]  /*0e10*/  IMAD.MOV.U32 R203, RZ, RZ, RZ ;  /* 0x000000ffffcb7224 */ /* 0x000fe200078e00ff */
[----:B-1----:R-:W-:-:S04]  /*0e20*/  ISETP.NE.U32.AND P0, PT, R174, RZ, PT ;  /* 0x000000ffae00720c */ /* 0x002fc80003f05070 */
[----:B------:R-:W-:Y:S01]  /*0e30*/  ISETP.NE.AND.EX P0, PT, R175, RZ, PT, P0 ;  /* 0x000000ffaf00720c */ /* 0x000fe20003f05300 */
[----:B--2---:R-:W-:-:S05]  /*0e40*/  IMAD R88, R2, R201, RZ ;  /* 0x000000c902587224 */ /* 0x004fca00078e02ff */
[----:B---3--:R-:W-:-:S07]  /*0e50*/  SHF.R.S32.HI R87, RZ, 0x1f, R88 ;  /* 0x0000001fff577819 */ /* 0x008fce0000011458 */
[----:B------:R-:W1:Y:S01]  /*0e60*/  @P0 LDC.64 R82, c[0x0][0x230] ;  /* 0x00008c00ff520b82 */ /* 0x000e620000000a00 */
[----:B------:R-:W-:Y:S01]  /*0e70*/  LEA.HI R87, R87, R88, RZ, 0x3 ;  /* 0x0000005857577211 */ /* 0x000fe200078f18ff */
[----:B0-----:R-:W-:-:S03]  /*0e80*/  IMAD.WIDE R84, R2, 0x4, R84 ;  /* 0x0000000402547825 */ /* 0x001fc600078e0254 */
[----:B------:R-:W-:Y:S02]  /*0e90*/  LEA.HI.SX32 R207, R87, R152, 0x1d ;  /* 0x0000009857cf7211 */ /* 0x000fe400078feaff */
[----:B------:R0:W5:Y:S03]  /*0ea0*/  LDG.E R200, desc[UR4][R84.64] ;  /* 0x0000000454c87981 */ /* 0x000166000c1e1900 */
[----:B-1----:R-:W-:-:S05]  /*0eb0*/  @P0 IMAD.WIDE.U32 R82, R207, 0x20, R82 ;  /* 0x00000020cf520825 */ /* 0x002fca00078e0052 */
[----:B------:R-:W2:Y:S04]  /*0ec0*/  @P0 LDG.E.128 R68, desc[UR4][R82.64] ;  /* 0x0000000452440981 */ /* 0x000ea8000c1e1d00 */
[----:B------:R0:W5:Y:S01]  /*0ed0*/  @P0 LDG.E.128 R76, desc[UR4][R82.64+0x10] ;  /* 0x00001004524c0981 */ /* 0x000162000c1e1d00 */
[----:B----4-:R-:W-:-:S13]  /*0ee0*/  ISETP.GE.AND P3, PT, R91, 0x1, PT ;  /* 0x000000015b00780c */ /* 0x010fda0003f66270 */
[----:B------:R-:W1:Y:S01]  /*0ef0*/  @P3 LDC.64 R80, c[0x0][0x220] ;  /* 0x00008800ff503b82 */ /* 0x000e620000000a00 */
[----:B------:R-:W-:Y:S01]  /*0f00*/  @P3 VIADD R90, R91, 0xffffffff ;  /* 0xffffffff5b5a3836 */ /* 0x000fe20000000000 */
[----:B------:R-:W-:-:S03]  /*0f10*/  @P3 LOP3.LUT R152, R0, 0x7f, RZ, 0xc0, !PT ;  /* 0x0000007f00983812 */ /* 0x000fc600078ec0ff */
[----:B------:R-:W-:-:S05]  /*0f20*/  @P3 IMAD R90, R90, R201, RZ ;  /* 0x000000c95a5a3224 */ /* 0x000fca00078e02ff */
[----:B------:R-:W-:-:S04]  /*0f30*/  @P3 SHF.R.S32.HI R89, RZ, 0x1f, R90 ;  /* 0x0000001fff593819 */ /* 0x000fc8000001145a */
[----:B------:R-:W-:-:S04]  /*0f40*/  @P3 LEA.HI R89, R89, R90, RZ, 0x3 ;  /* 0x0000005a59593211 */ /* 0x000fc800078f18ff */
[----:B------:R-:W-:-:S05]  /*0f50*/  @P3 LEA.HI.SX32 R203, R89, R152, 0x1d ;  /* 0x0000009859cb3211 */ /* 0x000fca00078feaff */
[----:B-1----:R-:W-:-:S05]  /*0f60*/  @P3 IMAD.WIDE.U32 R86, R203, 0x10, R80 ;  /* 0x00000010cb563825 */ /* 0x002fca00078e0050 */
[----:B------:R0:W5:Y:S01]  /*0f70*/  @P3 LDG.E.128 R72, desc[UR4][R86.64] ;  /* 0x0000000456483981 */ /* 0x000162000c1e1d00 */
[----:B------:R-:W-:Y:S01]  /*0f80*/  ISETP.GT.AND P4, PT, R91, RZ, PT ;  /* 0x000000ff5b00720c */ /* 0x000fe20003f84270 */
[----:B------:R-:W-:Y:S01]  /*0f90*/  BSSY B0, `(.L_x_18466) ;  /* 0x000005d000007945 */ /* 0x000fe20003800000 */
[----:B------:R-:W-:-:S11]  /*0fa0*/  SHF.R.S32.HI R202, RZ, 0x1f, R2 ;  /* 0x0000001fffca7819 */ /* 0x000fd60000011402 */
[----:B------:R-:W-:-:S04]  /*0fb0*/  @!P4 ISETP.NE.U32.AND P1, PT, R174, RZ, PT ;  /* 0x000000ffae00c20c */ /* 0x000fc80003f25070 */
[----:B------:R-:W-:Y:S02]  /*0fc0*/  @!P4 ISETP.NE.AND.EX P1, PT, R175, RZ, PT, P1 ;  /* 0x000000ffaf00c20c */ /* 0x000fe40003f25310 */
[----:B------:R-:W-:Y:S02]  /*0fd0*/  @!P4 MOV R88, R204 ;  /* 0x000000cc0058c202 */ /* 0x000fe40000000f00 */
[----:B--2---:R-:W-:Y:S01]  /*0fe0*/  @!P4 FSEL R80, R68, RZ, P1 ;  /* 0x000000ff4450c208 */ /* 0x004fe20000800000 */
[----:B0-----:R-:W-:Y:S08]  /*0ff0*/  @!P4 BRA `(.L_x_18467) ;  /* 0x000000040058c947 */ /* 0x001ff00003800000 */
        /* <DEDUP_REMOVED lines=12> */
.L_x_18469:
[----:B------:R-:W-:-:S07]  /*10c0*/  IMAD.MOV.U32 R89, RZ, RZ, R192 ;  /* 0x000000ffff597224 */ /* 0x000fce00078e00c0 */
.L_x_18470:
[----:B------:R-:W-:Y:S05]  /*10d0*/  BSYNC B1 ;  /* 0x0000000000017941 */ /* 0x000fea0003800000 */
.L_x_18468:
        /* <DEDUP_REMOVED lines=16> */
.L_x_18474:
[----:B------:R-:W-:Y:S05]  /*11e0*/  BSYNC B2 ;  /* 0x0000000000027941 */ /* 0x000fea0003800000 */
.L_x_18473:
        /* <DEDUP_REMOVED lines=44> */
.L_x_18472:
[----:B------:R-:W-:Y:S05]  /*14b0*/  BSYNC B1 ;  /* 0x0000000000017941 */ /* 0x000fea0003800000 */
.L_x_18471:
        /* <DEDUP_REMOVED lines=8> */
[----:B------:R-:W-:-:S05]  /*1540*/  FSEL R80, R81, RZ, !P1 ;  /* 0x000000ff51507208 */ /* 0x000fca0004800000 */
[----:B------:R-:W-:-:S07]  /*1550*/  @P0 FADD.FTZ R80, R68, R80 ;  /* 0x0000005044500221 */ /* 0x000fce0000010000 */
.L_x_18467:
[----:B------:R-:W-:Y:S05]  /*1560*/  BSYNC B0 ;  /* 0x0000000000007941 */ /* 0x000fea0003800000 */
.L_x_18466:
        /* <DEDUP_REMOVED lines=18> */
.L_x_18478:
[----:B------:R-:W-:-:S07]  /*1690*/  IMAD.MOV.U32 R81, RZ, RZ, R192 ;  /* 0x000000ffff517224 */ /* 0x000fce00078e00c0 */
.L_x_18479:
[----:B------:R-:W-:Y:S05]  /*16a0*/  BSYNC B1 ;  /* 0x0000000000017941 */ /* 0x000fea0003800000 */
.L_x_18477:
        /* <DEDUP_REMOVED lines=16> */
.L_x_18483:
[----:B------:R-:W-:Y:S05]  /*17b0*/  BSYNC B2 ;  /* 0x0000000000027941 */ /* 0x000fea0003800000 */
.L_x_18482:
        /* <DEDUP_REMOVED lines=40> */
[----:B------:R-:W-:-:S03]  /*1a40*/  LOP3.LUT R147, R193, R86, R142, 0x96, !PT ;  /* 0x00000056c1937212 */ /* 0x000fc600078e968e */
[----:B------:R-:W-:Y:S01]  /*1a50*/  IMAD.MOV.U32 R146, RZ, RZ, R84 ;  /* 0x000000ffff927224 */ /* 0x000fe200078e0054 */
[----:B------:R-:W-:-:S07]  /*1a60*/  LOP3.LUT R145, R85, R82, R143, 0x96, !PT ;  /* 0x0000005255917212 */ /* 0x000fce00078e968f */
.L_x_18481:
[----:B------:R-:W-:Y:S05]  /*1a70*/  BSYNC B1 ;  /* 0x0000000000017941 */ /* 0x000fea0003800000 */
.L_x_18480:
        /* <DEDUP_REMOVED lines=11> */
.L_x_18476:
[----:B------:R-:W-:Y:S05]  /*1b30*/  BSYNC B0 ;  /* 0x0000000000007941 */ /* 0x000fea0003800000 */
.L_x_18475:
        /* <DEDUP_REMOVED lines=18> */
.L_x_18487:
[----:B------:R-:W-:-:S07]  /*1c60*/  IMAD.MOV.U32 R92, RZ, RZ, R192 ;  /* 0x000000ffff5c7224 */ /* 0x000fce00078e00c0 */
.L_x_18488:
[----:B------:R-:W-:Y:S05]  /*1c70*/  BSYNC B1 ;  /* 0x0000000000017941 */ /* 0x000fea0003800000 */
.L_x_18486:
        /* <DEDUP_REMOVED lines=16> */
.L_x_18492:
[----:B------:R-:W-:Y:S05]  /*1d80*/  BSYNC B2 ;  /* 0x0000000000027941 */ /* 0x000fea0003800000 */
.L_x_18491:
        /* <DEDUP_REMOVED lines=44> */
.L_x_18490:
[----:B------:R-:W-:Y:S05]  /*2050*/  BSYNC B1 ;  /* 0x0000000000017941 */ /* 0x000fea0003800000 */
.L_x_18489:
        /* <DEDUP_REMOVED lines=10> */
.L_x_18485:
[----:B------:R-:W-:Y:S05]  /*2100*/  BSYNC B0 ;  /* 0x0000000000007941 */ /* 0x000fea0003800000 */
.L_x_18484:
        /* <DEDUP_REMOVED lines=18> */
.L_x_18496:
[----:B------:R-:W-:-:S07]  /*2230*/  IMAD.MOV.U32 R83, RZ, RZ, R192 ;  /* 0x000000ffff537224 */ /* 0x000fce00078e00c0 */
.L_x_18497:
[----:B------:R-:W-:Y:S05]  /*2240*/  BSYNC B1 ;  /* 0x0000000000017941 */ /* 0x000fea0003800000 */
.L_x_18495:
        /* <DEDUP_REMOVED lines=16> */
.L_x_18501:
[----:B------:R-:W-:Y:S05]  /*2350*/  BSYNC B2 ;  /* 0x0000000000027941 */ /* 0x000fea0003800000 */
.L_x_18500:
        /* <DEDUP_REMOVED lines=44> */
.L_x_18499:
[----:B------:R-:W-:Y:S05]  /*2620*/  BSYNC B1 ;  /* 0x0000000000017941 */ /* 0x000fea0003800000 */
.L_x_18498:
        /* <DEDUP_REMOVED lines=11> */
.L_x_18494:
[----:B------:R-:W-:Y:S05]  /*26e0*/  BSYNC B0 ;  /* 0x0000000000007941 */ /* 0x000fea0003800000 */
.L_x_18493:
        /* <DEDUP_REMOVED lines=18> */
.L_x_18505:
[----:B------:R-:W-:-:S07]  /*2810*/  IMAD.MOV.U32 R94, RZ, RZ, R192 ;  /* 0x000000ffff5e7224 */ /* 0x000fce00078e00c0 */
.L_x_18506:
[----:B------:R-:W-:Y:S05]  /*2820*/  BSYNC B1 ;  /* 0x0000000000017941 */ /* 0x000fea0003800000 */
.L_x_18504:
        /* <DEDUP_REMOVED lines=16> */
.L_x_18510:
[----:B------:R-:W-:Y:S05]  /*2930*/  BSYNC B2 ;  /* 0x0000000000027941 */ /* 0x000fea0003800000 */
.L_x_18509:
        /* <DEDUP_REMOVED lines=44> */
.L_x_18508:
[----:B------:R-:W-:Y:S05]  /*2c00*/  BSYNC B1 ;  /* 0x0000000000017941 */ /* 0x000fea0003800000 */
.L_x_18507:
        /* <DEDUP_REMOVED lines=10> */
.L_x_18503:
[----:B------:R-:W-:Y:S05]  /*2cb0*/  BSYNC B0 ;  /* 0x0000000000007941 */ /* 0x000fea0003800000 */
.L_x_18502:
        /* <DEDUP_REMOVED lines=18> */
.L_x_18514:
[----:B------:R-:W-:-:S07]  /*2de0*/  IMAD.MOV.U32 R85, RZ, RZ, R192 ;  /* 0x000000ffff557224 */ /* 0x000fce00078e00c0 */
.L_x_18515:
[----:B------:R-:W-:Y:S05]  /*2df0*/  BSYNC B1 ;  /* 0x0000000000017941 */ /* 0x000fea0003800000 */
.L_x_18513:
        /* <DEDUP_REMOVED lines=16> */
.L_x_18519:
[----:B------:R-:W-:Y:S05]  /*2f00*/  BSYNC B2 ;  /* 0x0000000000027941 */ /* 0x000fea0003800000 */
.L_x_18518:
        /* <DEDUP_REMOVED lines=44> */
.L_x_18517:
[----:B------:R-:W-:Y:S05]  /*31d0*/  BSYNC B1 ;  /* 0x0000000000017941 */ /* 0x000fea0003800000 */
.L_x_18516:
        /* <DEDUP_REMOVED lines=11> */
.L_x_18512:
[----:B------:R-:W-:Y:S05]  /*3290*/  BSYNC B0 ;  /* 0x0000000000007941 */ /* 0x000fea0003800000 */
.L_x_18511:
        /* <DEDUP_REMOVED lines=18> */
.L_x_18523:
[----:B------:R-:W-:-:S07]  /*33c0*/  IMAD.MOV.U32 R96, RZ, RZ, R192 ;  /* 0x000000ffff607224 */ /* 0x000fce00078e00c0 */
.L_x_18524:
[----:B------:R-:W-:Y:S05]  /*33d0*/  BSYNC B1 ;  /* 0x0000000000017941 */ /* 0x000fea0003800000 */
.L_x_18522:
        /* <DEDUP_REMOVED lines=16> */
.L_x_18528:
[----:B------:R-:W-:Y:S05]  /*34e0*/  BSYNC B2 ;  /* 0x0000000000027941 */ /* 0x000fea0003800000 */
.L_x_18527:
        /* <DEDUP_REMOVED lines=44> */
.L_x_18526:
[----:B------:R-:W-:Y:S05]  /*37b0*/  BSYNC B1 ;  /* 0x0000000000017941 */ /* 0x000fea0003800000 */
.L_x_18525:
        /* <DEDUP_REMOVED lines=10> */
.L_x_18521:
[----:B------:R-:W-:Y:S05]  /*3860*/  BSYNC B0 ;  /* 0x0000000000007941 */ /* 0x000fea0003800000 */
.L_x_18520:
        /* <DEDUP_REMOVED lines=18> */
.L_x_18532:
[----:B------:R-:W-:-:S07]  /*3990*/  IMAD.MOV.U32 R87, RZ, RZ, R192 ;  /* 0x000000ffff577224 */ /* 0x000fce00078e00c0 */
.L_x_18533:
[----:B------:R-:W-:Y:S05]  /*39a0*/  BSYNC B1 ;  /* 0x0000000000017941 */ /* 0x000fea0003800000 */
.L_x_18531:
        /* <DEDUP_REMOVED lines=16> */
.L_x_18537:
[----:B------:R-:W-:Y:S05]  /*3ab0*/  BSYNC B2 ;  /* 0x0000000000027941 */ /* 0x000fea0003800000 */
.L_x_18536:
        /* <DEDUP_REMOVED lines=44> */
.L_x_18535:
[----:B------:R-:W-:Y:S05]  /*3d80*/  BSYNC B1 ;  /* 0x0000000000017941 */ /* 0x000fea0003800000 */
.L_x_18534:
        /* <DEDUP_REMOVED lines=11> */
.L_x_18530:
[----:B------:R-:W-:Y:S05]  /*3e40*/  BSYNC B0 ;  /* 0x0000000000007941 */ /* 0x000fea0003800000 */
.L_x_18529:
[----:B------:R-:W0:Y:S01]  /*3e50*/  LDC.64 R172, c[0x0][0x238] ;  /* 0x00008e00ffac7b82 */ /* 0x000e220000000a00 */
[----:B------:R-:W-:Y:S01]  /*3e60*/  VIADD R105, R207, 0x80 ;  /* 0x00000080cf697836 */ /* 0x000fe20000000000 */
[----:B------:R-:W-:Y:S01]  /*3e70*/  BSSY B0, `(.L_x_18538) ;  /* 0x000001d000007945 */ /* 0x000fe20003800000 */
[----:B------:R-:W-:-:S05]  /*3e80*/  IADD3 R109, R203, 0x80, RZ ;  /* 0x00000080cb6d7810 */ /* 0x000fca0007ffe0ff */
[----:B------:R-:W1:Y:S08]  /*3e90*/  @P0 LDC.64 R92, c[0x0][0x230] ;  /* 0x00008c00ff5c0b82 */ /* 0x000e700000000a00 */
[----:B------:R-:W2:Y:S01]  /*3ea0*/  @P3 LDC.64 R88, c[0x0][0x220] ;  /* 0x00008800ff583b82 */ /* 0x000ea20000000a00 */
[----:B0-----:R-:W-:-:S05]  /*3eb0*/  IMAD.WIDE.U32 R90, R207, 0x20, R172 ;  /* 0x00000020cf5a7825 */ /* 0x001fca00078e00ac */
[----:B------:R0:W-:Y:S01]  /*3ec0*/  STG.E.128 desc[UR4][R90.64], R80 ;  /* 0x000000505a007986 */ /* 0x0001e2000c101d04 */
[----:B-1----:R-:W-:-:S03]  /*3ed0*/  @P0 IMAD.WIDE.U32 R92, R105, 0x20, R92 ;  /* 0x00000020695c0825 */ /* 0x002fc600078e005c */
        /* <DEDUP_REMOVED lines=22> */
.L_x_18539:
[----:B------:R-:W-:Y:S05]  /*4040*/  BSYNC B0 ;  /* 0x0000000000007941 */ /* 0x000fea0003800000 */
.L_x_18538:
[----:B012---:R-:W-:Y:S01]  /*4050*/  @P3 IMAD.WIDE.U32 R90, R109, 0x10, R88 ;  /* 0x000000106d5a3825 */ /* 0x007fe200078e0058 */
[----:B------:R-:W2:Y:S04]  /*4060*/  @P0 LDG.E.128 R68, desc[UR4][R92.64] ;  /* 0x000000045c440981 */ /* 0x000ea8000c1e1d00 */
[----:B------:R0:W5:Y:S04]  /*4070*/  @P3 LDG.E.128 R72, desc[UR4][R90.64] ;  /* 0x000000045a483981 */ /* 0x000168000c1e1d00 */
[----:B------:R0:W5:Y:S01]  /*4080*/  @P0 LDG.E.128 R76, desc[UR4][R92.64+0x10] ;  /* 0x000010045c4c0981 */ /* 0x000162000c1e1d00 */
[----:B------:R-:W-:Y:S01]  /*4090*/  @!P4 ISETP.NE.U32.AND P1, PT, R174, RZ, PT ;  /* 0x000000ffae00c20c */ /* 0x000fe20003f25070 */
[----:B------:R-:W-:Y:S01]  /*40a0*/  BSSY B0, `(.L_x_18540) ;  /* 0x000005b000007945 */ /* 0x000fe20003800000 */
[----:B------:R-:W-:-:S02]  /*40b0*/  @!P4 IMAD.MOV.U32 R94, RZ, RZ, R100 ;  /* 0x000000ffff5ec224 */ /* 0x000fc400078e0064 */
[----:B------:R-:W-:-:S04]  /*40c0*/  @!P4 ISETP.NE.AND.EX P1, PT, R175, RZ, PT, P1 ;  /* 0x000000ffaf00c20c */ /* 0x000fc80003f25310 */
[----:B--2---:R-:W-:Y:S01]  /*40d0*/  @!P4 FSEL R88, R68, RZ, P1 ;  /* 0x000000ff4458c208 */ /* 0x004fe20000800000 */
[----:B0-----:R-:W-:Y:S08]  /*40e0*/  @!P4 BRA `(.L_x_18541) ;  /* 0x000000040058c947 */ /* 0x001ff00003800000 */
        /* <DEDUP_REMOVED lines=12> */
.L_x_18543:
[----:B------:R-:W-:-:S07]  /*41b0*/  IMAD.MOV.U32 R96, RZ, RZ, R192 ;  /* 0x000000ffff607224 */ /* 0x000fce00078e00c0 */
.L_x_18544:
[----:B------:R-:W-:Y:S05]  /*41c0*/  BSYNC B1 ;  /* 0x0000000000017941 */ /* 0x000fea0003800000 */
.L_x_18542:
        /* <DEDUP_REMOVED lines=16> */
.L_x_18548:
[----:B------:R-:W-:Y:S05]  /*42d0*/  BSYNC B2 ;  /* 0x0000000000027941 */ /* 0x000fea0003800000 */
.L_x_18547:
        /* <DEDUP_REMOVED lines=44> */
.L_x_18546:
[----:B------:R-:W-:Y:S05]  /*45a0*/  BSYNC B1 ;  /* 0x0000000000017941 */ /* 0x000fea0003800000 */
.L_x_18545:
        /* <DEDUP_REMOVED lines=10> */
.L_x_18541:
[----:B------:R-:W-:Y:S05]  /*4650*/  BSYNC B0 ;  /* 0x0000000000007941 */ /* 0x000fea0003800000 */
.L_x_18540:
        /* <DEDUP_REMOVED lines=18> */
.L_x_18552:
[----:B------:R-:W-:-:S07]  /*4780*/  IMAD.MOV.U32 R89, RZ, RZ, R192 ;  /* 0x000000ffff597224 */ /* 0x000fce00078e00c0 */
.L_x_18553:
[----:B------:R-:W-:Y:S05]  /*4790*/  BSYNC B1 ;  /* 0x0000000000017941 */ /* 0x000fea0003800000 */
.L_x_18551:
        /* <DEDUP_REMOVED lines=16> */
.L_x_18557:
[----:B------:R-:W-:Y:S05]  /*48a0*/  BSYNC B2 ;  /* 0x0000000000027941 */ /* 0x000fea0003800000 */
.L_x_18556:
        /* <DEDUP_REMOVED lines=43> */
.L_x_18555:
[----:B------:R-:W-:Y:S05]  /*4b60*/  BSYNC B1 ;  /* 0x0000000000017941 */ /* 0x000fea0003800000 */
.L_x_18554:
        /* <DEDUP_REMOVED lines=11> */
.L_x_18550:
[----:B------:R-:W-:Y:S05]  /*4c20*/  BSYNC B0 ;  /* 0x0000000000007941 */ /* 0x000fea0003800000 */
.L_x_18549:
        /* <DEDUP_REMOVED lines=18> */
.L_x_18561:
[----:B------:R-:W-:-:S07]  /*4d50*/  MOV R98, R192 ;  /* 0x000000c000627202 */ /* 0x000fce0000000f00 */
.L_x_18562:
[----:B------:R-:W-:Y:S05]  /*4d60*/  BSYNC B1 ;  /* 0x0000000000017941 */ /* 0x000fea0003800000 */
.L_x_18560:
        /* <DEDUP_REMOVED lines=16> */
.L_x_18566:
[----:B------:R-:W-:Y:S05]  /*4e70*/  BSYNC B2 ;  /* 0x0000000000027941 */ /* 0x000fea0003800000 */
.L_x_18565:
        /* <DEDUP_REMOVED lines=44> */
.L_x_18564:
[----:B------:R-:W-:Y:S05]  /*5140*/  BSYNC B1 ;  /* 0x0000000000017941 */ /* 0x000fea0003800000 */
.L_x_18563:
        /* <DEDUP_REMOVED lines=10> */
.L_x_18559:
[----:B------:R-:W-:Y:S05]  /*51f0*/  BSYNC B0 ;  /* 0x0000000000007941 */ /* 0x000fea0003800000 */
.L_x_18558:
        /* <DEDUP_REMOVED lines=18> */
.L_x_18570:
[----:B------:R-:W-:-:S07]  /*5320*/  MOV R91, R192 ;  /* 0x000000c0005b7202 */ /* 0x000fce0000000f00 */
.L_x_18571:
[----:B------:R-:W-:Y:S05]  /*5330*/  BSYNC B1 ;  /* 0x0000000000017941 */ /* 0x000fea0003800000 */
.L_x_18569:
        /* <DEDUP_REMOVED lines=16> */
.L_x_18575:
[----:B------:R-:W-:Y:S05]  /*5440*/  BSYNC B2 ;  /* 0x0000000000027941 */ /* 0x000fea0003800000 */
.L_x_18574:
        /* <DEDUP_REMOVED lines=44> */
.L_x_18573:
[----:B------:R-:W-:Y:S05]  /*5710*/  BSYNC B1 ;  /* 0x0000000000017941 */ /* 0x000fea0003800000 */
.L_x_18572:
        /* <DEDUP_REMOVED lines=11> */
.L_x_18568:
[----:B------:R-:W-:Y:S05]  /*57d0*/  BSYNC B0 ;  /* 0x0000000000007941 */ /* 0x000fea0003800000 */
.L_x_18567:
        /* <DEDUP_REMOVED lines=18> */
.L_x_18579:
[----:B------:R-:W-:-:S07]  /*5900*/  MOV R100, R192 ;  /* 0x000000c000647202 */ /* 0x000fce0000000f00 */
.L_x_18580:
[----:B------:R-:W-:Y:S05]  /*5910*/  BSYNC B1 ;  /* 0x0000000000017941 */ /* 0x000fea0003800000 */
.L_x_18578:
        /* <DEDUP_REMOVED lines=16> */
.L_x_18584:
[----:B------:R-:W-:Y:S05]  /*5a20*/  BSYNC B2 ;  /* 0x0000000000027941 */ /* 0x000fea0003800000 */
.L_x_18583:
        /* <DEDUP_REMOVED lines=44> */
.L_x_18582:
[----:B------:R-:W-:Y:S05]  /*5cf0*/  BSYNC B1 ;  /* 0x0000000000017941 */ /* 0x000fea0003800000 */
.L_x_18581:
        /* <DEDUP_REMOVED lines=10> */
.L_x_18577:
[----:B------:R-:W-:Y:S05]  /*5da0*/  BSYNC B0 ;  /* 0x0000000000007941 */ /* 0x000fea0003800000 */
.L_x_18576:
        /* <DEDUP_REMOVED lines=18> */
.L_x_18588:
[----:B------:R-:W-:-:S07]  /*5ed0*/  MOV R93, R192 ;  /* 0x000000c0005d7202 */ /* 0x000fce0000000f00 */
.L_x_18589:
[----:B------:R-:W-:Y:S05]  /*5ee0*/  BSYNC B1 ;  /* 0x0000000000017941 */ /* 0x000fea0003800000 */
.L_x_18587:
        /* <DEDUP_REMOVED lines=16> */
.L_x_18593:
[----:B------:R-:W-:Y:S05]  /*5ff0*/  BSYNC B2 ;  /* 0x0000000000027941 */ /* 0x000fea0003800000 */
.L_x_18592:
        /* <DEDUP_REMOVED lines=44> */
.L_x_18591:
[----:B------:R-:W-:Y:S05]  /*62c0*/  BSYNC B1 ;  /* 0x0000000000017941 */ /* 0x000fea0003800000 */
.L_x_18590:
        /* <DEDUP_REMOVED lines=11> */
.L_x_18586:
[----:B------:R-:W-:Y:S05]  /*6380*/  BSYNC B0 ;  /* 0x0000000000007941 */ /* 0x000fea0003800000 */
.L_x_18585:
        /* <DEDUP_REMOVED lines=18> */
.L_x_18597:
[----:B------:R-:W-:-:S07]  /*64b0*/  MOV R102, R192 ;  /* 0x000000c000667202 */ /* 0x000fce0000000f00 */
.L_x_18598:
[----:B------:R-:W-:Y:S05]  /*64c0*/  BSYNC B1 ;  /* 0x0000000000017941 */ /* 0x000fea0003800000 */
.L_x_18596:
        /* <DEDUP_REMOVED lines=16> */
.L_x_18602:
[----:B------:R-:W-:Y:S05]  /*65d0*/  BSYNC B2 ;  /* 0x0000000000027941 */ /* 0x000fea0003800000 */
.L_x_18601:
        /* <DEDUP_REMOVED lines=44> */
.L_x_18600:
[----:B------:R-:W-:Y:S05]  /*68a0*/  BSYNC B1 ;  /* 0x0000000000017941 */ /* 0x000fea0003800000 */
.L_x_18599:
        /* <DEDUP_REMOVED lines=10> */
.L_x_18595:
[----:B------:R-:W-:Y:S05]  /*6950*/  BSYNC B0 ;  /* 0x0000000000007941 */ /* 0x000fea0003800000 */
.L_x_18594:
        /* <DEDUP_REMOVED lines=18> */
.L_x_18606:
[----:B------:R-:W-:-:S07]  /*6a80*/  MOV R95, R192 ;  /* 0x000000c0005f7202 */ /* 0x000fce0000000f00 */
.L_x_18607:
[----:B------:R-:W-:Y:S05]  /*6a90*/  BSYNC B1 ;  /* 0x0000000000017941 */ /* 0x000fea0003800000 */
.L_x_18605:
        /* <DEDUP_REMOVED lines=16> */
.L_x_18611:
[----:B------:R-:W-:Y:S05]  /*6ba0*/  BSYNC B2 ;  /* 0x0000000000027941 */ /* 0x000fea0003800000 */
.L_x_18610:
        /* <DEDUP_REMOVED lines=44> */
.L_x_18609:
[----:B------:R-:W-:Y:S05]  /*6e70*/  BSYNC B1 ;  /* 0x0000000000017941 */ /* 0x000fea0003800000 */
.L_x_18608:
        /* <DEDUP_REMOVED lines=11> */
.L_x_18604:
[----:B------:R-:W-:Y:S05]  /*6f30*/  BSYNC B0 ;  /* 0x0000000000007941 */ /* 0x000fea0003800000 */
.L_x_18603:
[----:B------:R-:W-:Y:S01]  /*6f40*/  IMAD.WIDE.U32 R98, R105, 0x20, R172 ;  /* 0x0000002069627825 */ /* 0x000fe200078e00ac */
[----:B------:R-:W0:Y:S01]  /*6f50*/  @P0 LDC.64 R106, c[0x0][0x230] ;  /* 0x00008c00ff6a0b82 */ /* 0x000e220000000a00 */
[----:B------:R-:W-:Y:S02]  /*6f60*/  BSSY B0, `(.L_x_18612) ;  /* 0x000001c000007945 */ /* 0x000fe40003800000 */
[----:B------:R-:W-:Y:S01]  /*6f70*/  VIADD R113, R207, 0x100 ;  /* 0x00000100cf717836 */ /* 0x000fe20000000000 */
[----:B------:R1:W-:Y:S01]  /*6f80*/  STG.E.128 desc[UR4][R98.64], R88 ;  /* 0x0000005862007986 */ /* 0x0003e2000c101d04 */
[----:B------:R-:W-:-:S03]  /*6f90*/  VIADD R117, R203, 0x100 ;  /* 0x00000100cb757836 */ /* 0x000fc60000000000 */
[----:B------:R-:W2:Y:S01]  /*6fa0*/  @P3 LDC.64 R96, c[0x0][0x220] ;  /* 0x00008800ff603b82 */ /* 0x000ea20000000a00 */
[----:B------:R1:W-:Y:S01]  /*6fb0*/  STG.E.128 desc[UR4][R98.64+0x10], R92 ;  /* 0x0000105c62007986 */ /* 0x0003e2000c101d04 */
[----:B0-----:R-:W-:Y:S01]  /*6fc0*/  @P0 IMAD.WIDE.U32 R106, R113, 0x20, R106 ;  /* 0x00000020716a0825 */ /* 0x001fe200078e006a */
[----:B-1----:R-:W-:Y:S06]  /*6fd0*/  @!P3 BRA `(.L_x_18613) ;  /* 0x000000000050b947 */ /* 0x002fec0003800000 */
        /* <DEDUP_REMOVED lines=20> */
.L_x_18613:
[----:B------:R-:W-:Y:S05]  /*7120*/  BSYNC B0 ;  /* 0x0000000000007941 */ /* 0x000fea0003800000 */
.L_x_18612:
[----:B0-2---:R-:W-:Y:S01]  /*7130*/  @P3 IMAD.WIDE.U32 R98, R117, 0x10, R96 ;  /* 0x0000001075623825 */ /* 0x005fe200078e0060 */
        /* <DEDUP_REMOVED lines=21> */
.L_x_18617:
[----:B------:R-:W-:-:S07]  /*7290*/  MOV R104, R192 ;  /* 0x000000c000687202 */ /* 0x000fce0000000f00 */
.L_x_18618:
[----:B------:R-:W-:Y:S05]  /*72a0*/  BSYNC B1 ;  /* 0x0000000000017941 */ /* 0x000fea0003800000 */
.L_x_18616:
        /* <DEDUP_REMOVED lines=16> */
.L_x_18622:
[----:B------:R-:W-:Y:S05]  /*73b0*/  BSYNC B2 ;  /* 0x0000000000027941 */ /* 0x000fea0003800000 */
.L_x_18621:
        /* <DEDUP_REMOVED lines=44> */
.L_x_18620:
[----:B------:R-:W-:Y:S05]  /*7680*/  BSYNC B1 ;  /* 0x0000000000017941 */ /* 0x000fea0003800000 */
.L_x_18619:
        /* <DEDUP_REMOVED lines=10> */
.L_x_18615:
[----:B------:R-:W-:Y:S05]  /*7730*/  BSYNC B0 ;  /* 0x0000000000007941 */ /* 0x000fea0003800000 */
.L_x_18614:
        /* <DEDUP_REMOVED lines=18> */
.L_x_18626:
[----:B------:R-:W-:-:S07]  /*7860*/  MOV R97, R192 ;  /* 0x000000c000617202 */ /* 0x000fce0000000f00 */
.L_x_18627:
[----:B------:R-:W-:Y:S05]  /*7870*/  BSYNC B1 ;  /* 0x0000000000017941 */ /* 0x000fea0003800000 */
.L_x_18625:
        /* <DEDUP_REMOVED lines=16> */
.L_x_18631:
[----:B------:R-:W-:Y:S05]  /*7980*/  BSYNC B2 ;  /* 0x0000000000027941 */ /* 0x000fea0003800000 */
.L_x_18630:
        /* <DEDUP_REMOVED lines=43> */
.L_x_18629:
[----:B------:R-:W-:Y:S05]  /*7c40*/  BSYNC B1 ;  /* 0x0000000000017941 */ /* 0x000fea0003800000 */
.L_x_18628:
        /* <DEDUP_REMOVED lines=11> */
.L_x_18624:
[----:B------:R-:W-:Y:S05]  /*7d00*/  BSYNC B0 ;  /* 0x0000000000007941 */ /* 0x000fea0003800000 */
.L_x_18623:
        /* <DEDUP_REMOVED lines=18> */
.L_x_18635:
[----:B------:R-:W-:-:S07]  /*7e30*/  IMAD.MOV.U32 R106, RZ, RZ, R192 ;  /* 0x000000ffff6a7224 */ /* 0x000fce00078e00c0 */
.L_x_18636:
[----:B------:R-:W-:Y:S05]  /*7e40*/  BSYNC B1 ;  /* 0x0000000000017941 */ /* 0x000fea0003800000 */
.L_x_18634:
        /* <DEDUP_REMOVED lines=16> */
.L_x_18640:
[----:B------:R-:W-:Y:S05]  /*7f50*/  BSYNC B2 ;  /* 0x0000000000027941 */ /* 0x000fea0003800000 */
.L_x_18639:
        /* <DEDUP_REMOVED lines=44> */
.L_x_18638:
[----:B------:R-:W-:Y:S05]  /*8220*/  BSYNC B1 ;  /* 0x0000000000017941 */ /* 0x000fea0003800000 */
.L_x_18637:
        /* <DEDUP_REMOVED lines=10> */
.L_x_18633:
[----:B------:R-:W-:Y:S05]  /*82d0*/  BSYNC B0 ;  /* 0x0000000000007941 */ /* 0x000fea0003800000 */
.L_x_18632:
        /* <DEDUP_REMOVED lines=18> */
.L_x_18644:
[----:B------:R-:W-:-:S07]  /*8400*/  IMAD.MOV.U32 R99, RZ, RZ, R192 ;  /* 0x000000ffff637224 */ /* 0x000fce00078e00c0 */
.L_x_18645:
[----:B------:R-:W-:Y:S05]  /*8410*/  BSYNC B1 ;  /* 0x0000000000017941 */ /* 0x000fea0003800000 */
.L_x_18643:
        /* <DEDUP_REMOVED lines=16> */
.L_x_18649:
[----:B------:R-:W-:Y:S05]  /*8520*/  BSYNC B2 ;  /* 0x0000000000027941 */ /* 0x000fea0003800000 */
.L_x_18648:
        /* <DEDUP_REMOVED lines=44> */
.L_x_18647:
[----:B------:R-:W-:Y:S05]  /*87f0*/  BSYNC B1 ;  /* 0x0000000000017941 */ /* 0x000fea0003800000 */
.L_x_18646:
        /* <DEDUP_REMOVED lines=11> */
.L_x_18642:
[----:B------:R-:W-:Y:S05]  /*88b0*/  BSYNC B0 ;  /* 0x0000000000007941 */ /* 0x000fea0003800000 */
.L_x_18641:
        /* <DEDUP_REMOVED lines=18> */
.L_x_18653:
[----:B------:R-:W-:-:S07]  /*89e0*/  IMAD.MOV.U32 R108, RZ, RZ, R192 ;  /* 0x000000ffff6c7224 */ /* 0x000fce00078e00c0 */
.L_x_18654:
[----:B------:R-:W-:Y:S05]  /*89f0*/  BSYNC B1 ;  /* 0x0000000000017941 */ /* 0x000fea0003800000 */
.L_x_18652:
        /* <DEDUP_REMOVED lines=16> */
.L_x_18658:
[----:B------:R-:W-:Y:S05]  /*8b00*/  BSYNC B2 ;  /* 0x0000000000027941 */ /* 0x000fea0003800000 */
.L_x_18657:
        /* <DEDUP_REMOVED lines=44> */
.L_x_18656:
[----:B------:R-:W-:Y:S05]  /*8dd0*/  BSYNC B1 ;  /* 0x0000000000017941 */ /* 0x000fea0003800000 */
.L_x_18655:
[----:B------:R-:W-:Y:S01]  /*8de0*/  I2FP.F32.U32 R100, R108 ;  /* 0x0000006c00647245 */ /* 0x000fe20000201000 */
[----:B------:R-:W-:Y:S02]  /*8df0*/  IMAD.MOV.U32 R101, RZ, RZ, 0x2f800000 ;  /* 0x2f800000ff657424 */ /* 0x000fe400078e00ff */
        /* <DEDUP_REMOVED lines=8> */
.L_x_18651:
[----:B------:R-:W-:Y:S05]  /*8e80*/  BSYNC B0 ;  /* 0x0000000000007941 */ /* 0x000fea0003800000 */
.L_x_18650:
        /* <DEDUP_REMOVED lines=18> */
.L_x_18662:
[----:B------:R-:W-:-:S07]  /*8fb0*/  IMAD.MOV.U32 R101, RZ, RZ, R192 ;  /* 0x000000ffff657224 */ /* 0x000fce00078e00c0 */
.L_x_18663:
[----:B------:R-:W-:Y:S05]  /*8fc0*/  BSYNC B1 ;  /* 0x0000000000017941 */ /* 0x000fea0003800000 */
.L_x_18661:
        /* <DEDUP_REMOVED lines=16> */
.L_x_18667:
[----:B------:R-:W-:Y:S05]  /*90d0*/  BSYNC B2 ;  /* 0x0000000000027941 */ /* 0x000fea0003800000 */
.L_x_18666:
        /* <DEDUP_REMOVED lines=44> */
.L_x_18665:
[----:B------:R-:W-:Y:S05]  /*93a0*/  BSYNC B1 ;  /* 0x0000000000017941 */ /* 0x000fea0003800000 */
.L_x_18664:
[----:B------:R-:W-:Y:S01]  /*93b0*/  PRMT R102, R74, 0x7632, R102 ;  /* 0x000076324a667816 */ /* 0x000fe20000000066 */
        /* <DEDUP_REMOVED lines=10> */
.L_x_18660:
[----:B------:R-:W-:Y:S05]  /*9460*/  BSYNC B0 ;  /* 0x0000000000007941 */ /* 0x000fea0003800000 */
.L_x_18659:
        /* <DEDUP_REMOVED lines=18> */
.L_x_18671:
[----:B------:R-:W-:-:S07]  /*9590*/  IMAD.MOV.U32 R110, RZ, RZ, R192 ;  /* 0x000000ffff6e7224 */ /* 0x000fce00078e00c0 */
.L_x_18672:
[----:B------:R-:W-:Y:S05]  /*95a0*/  BSYNC B1 ;  /* 0x0000000000017941 */ /* 0x000fea0003800000 */
.L_x_18670:
        /* <DEDUP_REMOVED lines=16> */
.L_x_18676:
[----:B------:R-:W-:Y:S05]  /*96b0*/  BSYNC B2 ;  /* 0x0000000000027941 */ /* 0x000fea0003800000 */
.L_x_18675:
        /* <DEDUP_REMOVED lines=44> */
.L_x_18674:
[----:B------:R-:W-:Y:S05]  /*9980*/  BSYNC B1 ;  /* 0x0000000000017941 */ /* 0x000fea0003800000 */
.L_x_18673:
        /* <DEDUP_REMOVED lines=10> */
.L_x_18669:
[----:B------:R-:W-:Y:S05]  /*9a30*/  BSYNC B0 ;  /* 0x0000000000007941 */ /* 0x000fea0003800000 */
.L_x_18668:
        /* <DEDUP_REMOVED lines=18> */
.L_x_18680:
[----:B------:R-:W-:-:S07]  /*9b60*/  MOV R103, R192 ;  /* 0x000000c000677202 */ /* 0x000fce0000000f00 */
.L_x_18681:
[----:B------:R-:W-:Y:S05]  /*9b70*/  BSYNC B1 ;  /* 0x0000000000017941 */ /* 0x000fea0003800000 */
.L_x_18679:
        /* <DEDUP_REMOVED lines=16> */
.L_x_18685:
[----:B------:R-:W-:Y:S05]  /*9c80*/  BSYNC B2 ;  /* 0x0000000000027941 */ /* 0x000fea0003800000 */
.L_x_18684:
        /* <DEDUP_REMOVED lines=44> */
.L_x_18683:
[----:B------:R-:W-:Y:S05]  /*9f50*/  BSYNC B1 ;  /* 0x0000000000017941 */ /* 0x000fea0003800000 */
.L_x_18682:
        /* <DEDUP_REMOVED lines=11> */
.L_x_18678:
[----:B------:R-:W-:Y:S05]  /*a010*/  BSYNC B0 ;  /* 0x0000000000007941 */ /* 0x000fea0003800000 */
.L_x_18677:
[----:B------:R-:W-:Y:S01]  /*a020*/  IMAD.WIDE.U32 R106, R113, 0x20, R172 ;  /* 0x00000020716a7825 */ /* 0x000fe200078e00ac */
[----:B------:R-:W0:Y:S01]  /*a030*/  @P0 LDC.64 R114, c[0x0][0x230] ;  /* 0x00008c00ff720b82 */ /* 0x000e220000000a00 */
[----:B------:R-:W-:Y:S01]  /*a040*/  BSSY B0, `(.L_x_18686) ;  /* 0x000001c000007945 */ /* 0x000fe20003800000 */
[----:B------:R-:W-:Y:S01]  /*a050*/  IADD3 R125, R203, 0x180, RZ ;  /* 0x00000180cb7d7810 */ /* 0x000fe20007ffe0ff */
[----:B------:R-:W-:Y:S01]  /*a060*/  VIADD R121, R207, 0x180 ;  /* 0x00000180cf797836 */ /* 0x000fe20000000000 */
[----:B------:R1:W-:Y:S04]  /*a070*/  STG.E.128 desc[UR4][R106.64], R96 ;  /* 0x000000606a007986 */ /* 0x0003e8000c101d04 */
[----:B------:R-:W2:Y:S01]  /*a080*/  @P3 LDC.64 R104, c[0x0][0x220] ;  /* 0x00008800ff683b82 */ /* 0x000ea20000000a00 */
[----:B------:R1:W-:Y:S01]  /*a090*/  STG.E.128 desc[UR4][R106.64+0x10], R100 ;  /* 0x000010646a007986 */ /* 0x0003e2000c101d04 */
[----:B0-----:R-:W-:Y:S01]  /*a0a0*/  @P0 IMAD.WIDE.U32 R114, R121, 0x20, R114 ;  /* 0x0000002079720825 */ /* 0x001fe200078e0072 */
[----:B-1----:R-:W-:Y:S06]  /*a0b0*/  @!P3 BRA `(.L_x_18687) ;  /* 0x000000000050b947 */ /* 0x002fec0003800000 */
        /* <DEDUP_REMOVED lines=20> */
.L_x_18687:
[----:B------:R-:W-:Y:S05]  /*a200*/  BSYNC B0 ;  /* 0x0000000000007941 */ /* 0x000fea0003800000 */
.L_x_18686:
[----:B0-2---:R-:W-:Y:S01]  /*a210*/  @P3 IMAD.WIDE.U32 R106, R125, 0x10, R104 ;  /* 0x000000107d6a3825 */ /* 0x005fe200078e0068 */
[----:B------:R-:W2:Y:S04]  /*a220*/  @P0 LDG.E.128 R68, desc[UR4][R114.64] ;  /* 0x0000000472440981 */ /* 0x000ea8000c1e1d00 */
[----:B------:R0:W5:Y:S04]  /*a230*/  @P3 LDG.E.128 R72, desc[UR4][R106.64] ;  /* 0x000000046a483981 */ /* 0x000168000c1e1d00 */
[----:B------:R0:W5:Y:S01]  /*a240*/  @P0 LDG.E.128 R76, desc[UR4][R114.64+0x10] ;  /* 0x00001004724c0981 */ /* 0x000162000c1e1d00 */
[----:B------:R-:W-:Y:S01]  /*a250*/  @!P4 ISETP.NE.U32.AND P1, PT, R174, RZ, PT ;  /* 0x000000ffae00c20c */ /* 0x000fe20003f25070 */
[----:B------:R-:W-:Y:S01]  /*a260*/  BSSY B0, `(.L_x_18688) ;  /* 0x000005b000007945 */ /* 0x000fe20003800000 */
[----:B------:R-:W-:-:S02]  /*a270*/  @!P4 MOV R108, R116 ;  /* 0x00000074006cc202 */ /* 0x000fc40000000f00 */
        /* <DEDUP_REMOVED lines=15> */
.L_x_18691:
[----:B------:R-:W-:-:S07]  /*a370*/  IMAD.MOV.U32 R112, RZ, RZ, R192 ;  /* 0x000000ffff707224 */ /* 0x000fce00078e00c0 */
.L_x_18692:
[----:B------:R-:W-:Y:S05]  /*a380*/  BSYNC B1 ;  /* 0x0000000000017941 */ /* 0x000fea0003800000 */
.L_x_18690:
        /* <DEDUP_REMOVED lines=16> */
.L_x_18696:
[----:B------:R-:W-:Y:S05]  /*a490*/  BSYNC B2 ;  /* 0x0000000000027941 */ /* 0x000fea0003800000 */
.L_x_18695:
        /* <DEDUP_REMOVED lines=44> */
.L_x_18694:
[----:B------:R-:W-:Y:S05]  /*a760*/  BSYNC B1 ;  /* 0x0000000000017941 */ /* 0x000fea0003800000 */
.L_x_18693:
        /* <DEDUP_REMOVED lines=10> */
.L_x_18689:
[----:B------:R-:W-:Y:S05]  /*a810*/  BSYNC B0 ;  /* 0x0000000000007941 */ /* 0x000fea0003800000 */
.L_x_18688:
        /* <DEDUP_REMOVED lines=18> */
.L_x_18700:
[----:B------:R-:W-:-:S07]  /*a940*/  IMAD.MOV.U32 R105, RZ, RZ, R192 ;  /* 0x000000ffff697224 */ /* 0x000fce00078e00c0 */
.L_x_18701:
[----:B------:R-:W-:Y:S05]  /*a950*/  BSYNC B1 ;  /* 0x0000000000017941 */ /* 0x000fea0003800000 */
.L_x_18699:
        /* <DEDUP_REMOVED lines=16> */
.L_x_18705:
[----:B------:R-:W-:Y:S05]  /*aa60*/  BSYNC B2 ;  /* 0x0000000000027941 */ /* 0x000fea0003800000 */
.L_x_18704:
        /* <DEDUP_REMOVED lines=43> */
.L_x_18703:
[----:B------:R-:W-:Y:S05]  /*ad20*/  BSYNC B1 ;  /* 0x0000000000017941 */ /* 0x000fea0003800000 */
.L_x_18702:
        /* <DEDUP_REMOVED lines=11> */
.L_x_18698:
[----:B------:R-:W-:Y:S05]  /*ade0*/  BSYNC B0 ;  /* 0x0000000000007941 */ /* 0x000fea0003800000 */
.L_x_18697:
        /* <DEDUP_REMOVED lines=18> */
.L_x_18709:
[----:B------:R-:W-:-:S07]  /*af10*/  MOV R114, R192 ;  /* 0x000000c000727202 */ /* 0x000fce0000000f00 */
.L_x_18710:
[----:B------:R-:W-:Y:S05]  /*af20*/  BSYNC B1 ;  /* 0x0000000000017941 */ /* 0x000fea0003800000 */
.L_x_18708:
        /* <DEDUP_REMOVED lines=16> */
.L_x_18714:
[----:B------:R-:W-:Y:S05]  /*b030*/  BSYNC B2 ;  /* 0x0000000000027941 */ /* 0x000fea0003800000 */
.L_x_18713:
        /* <DEDUP_REMOVED lines=44> */
.L_x_18712:
[----:B------:R-:W-:Y:S05]  /*b300*/  BSYNC B1 ;  /* 0x0000000000017941 */ /* 0x000fea0003800000 */
.L_x_18711:
        /* <DEDUP_REMOVED lines=10> */
.L_x_18707:
[----:B------:R-:W-:Y:S05]  /*b3b0*/  BSYNC B0 ;  /* 0x0000000000007941 */ /* 0x000fea0003800000 */
.L_x_18706:
        /* <DEDUP_REMOVED lines=18> */
.L_x_18718:
[----:B------:R-:W-:-:S07]  /*b4e0*/  MOV R107, R192 ;  /* 0x000000c0006b7202 */ /* 0x000fce0000000f00 */
.L_x_18719:
[----:B------:R-:W-:Y:S05]  /*b4f0*/  BSYNC B1 ;  /* 0x0000000000017941 */ /* 0x000fea0003800000 */
.L_x_18717:
        /* <DEDUP_REMOVED lines=16> */
.L_x_18723:
[----:B------:R-:W-:Y:S05]  /*b600*/  BSYNC B2 ;  /* 0x0000000000027941 */ /* 0x000fea0003800000 */
.L_x_18722:
        /* <DEDUP_REMOVED lines=44> */
.L_x_18721:
[----:B------:R-:W-:Y:S05]  /*b8d0*/  BSYNC B1 ;  /* 0x0000000000017941 */ /* 0x000fea0003800000 */
.L_x_18720:
        /* <DEDUP_REMOVED lines=11> */
.L_x_18716:
[----:B------:R-:W-:Y:S05]  /*b990*/  BSYNC B0 ;  /* 0x0000000000007941 */ /* 0x000fea0003800000 */
.L_x_18715:
        /* <DEDUP_REMOVED lines=18> */
.L_x_18727:
[----:B------:R-:W-:-:S07]  /*bac0*/  MOV R116, R192 ;  /* 0x000000c000747202 */ /* 0x000fce0000000f00 */
.L_x_18728:
[----:B------:R-:W-:Y:S05]  /*bad0*/  BSYNC B1 ;  /* 0x0000000000017941 */ /* 0x000fea0003800000 */
.L_x_18726:
        /* <DEDUP_REMOVED lines=16> */
.L_x_18732:
[----:B------:R-:W-:Y:S05]  /*bbe0*/  BSYNC B2 ;  /* 0x0000000000027941 */ /* 0x000fea0003800000 */
.L_x_18731:
        /* <DEDUP_REMOVED lines=44> */
.L_x_18730:
[----:B------:R-:W-:Y:S05]  /*beb0*/  BSYNC B1 ;  /* 0x0000000000017941 */ /* 0x000fea0003800000 */
.L_x_18729:
        /* <DEDUP_REMOVED lines=10> */
.L_x_18725:
[----:B------:R-:W-:Y:S05]  /*bf60*/  BSYNC B0 ;  /* 0x0000000000007941 */ /* 0x000fea0003800000 */
.L_x_18724:
        /* <DEDUP_REMOVED lines=18> */
.L_x_18736:
[----:B------:R-:W-:-:S07]  /*c090*/  MOV R109, R192 ;  /* 0x000000c0006d7202 */ /* 0x000fce0000000f00 */
.L_x_18737:
[----:B------:R-:W-:Y:S05]  /*c0a0*/  BSYNC B1 ;  /* 0x0000000000017941 */ /* 0x000fea0003800000 */
.L_x_18735:
        /* <DEDUP_REMOVED lines=16> */
.L_x_18741:
[----:B------:R-:W-:Y:S05]  /*c1b0*/  BSYNC B2 ;  /* 0x0000000000027941 */ /* 0x000fea0003800000 */
.L_x_18740:
        /* <DEDUP_REMOVED lines=44> */
.L_x_18739:
[----:B------:R-:W-:Y:S05]  /*c480*/  BSYNC B1 ;  /* 0x0000000000017941 */ /* 0x000fea0003800000 */
.L_x_18738:
        /* <DEDUP_REMOVED lines=11> */
.L_x_18734:
[----:B------:R-:W-:Y:S05]  /*c540*/  BSYNC B0 ;  /* 0x0000000000007941 */ /* 0x000fea0003800000 */
.L_x_18733:
        /* <DEDUP_REMOVED lines=18> */
.L_x_18745:
[----:B------:R-:W-:-:S07]  /*c670*/  MOV R118, R192 ;  /* 0x000000c000767202 */ /* 0x000fce0000000f00 */
.L_x_18746:
[----:B------:R-:W-:Y:S05]  /*c680*/  BSYNC B1 ;  /* 0x0000000000017941 */ /* 0x000fea0003800000 */
.L_x_18744:
        /* <DEDUP_REMOVED lines=16> */
.L_x_18750:
[----:B------:R-:W-:Y:S05]  /*c790*/  BSYNC B2 ;  /* 0x0000000000027941 */ /* 0x000fea0003800000 */
.L_x_18749:
        /* <DEDUP_REMOVED lines=44> */
.L_x_18748:
[----:B------:R-:W-:Y:S05]  /*ca60*/  BSYNC B1 ;  /* 0x0000000000017941 */ /* 0x000fea0003800000 */
.L_x_18747:
        /* <DEDUP_REMOVED lines=10> */
.L_x_18743:
[----:B------:R-:W-:Y:S05]  /*cb10*/  BSYNC B0 ;  /* 0x0000000000007941 */ /* 0x000fea0003800000 */
.L_x_18742:
        /* <DEDUP_REMOVED lines=18> */
.L_x_18754:
[----:B------:R-:W-:-:S07]  /*cc40*/  MOV R111, R192 ;  /* 0x000000c0006f7202 */ /* 0x000fce0000000f00 */
.L_x_18755:
[----:B------:R-:W-:Y:S05]  /*cc50*/  BSYNC B1 ;  /* 0x0000000000017941 */ /* 0x000fea0003800000 */
.L_x_18753:
        /* <DEDUP_REMOVED lines=16> */
.L_x_18759:
[----:B------:R-:W-:Y:S05]  /*cd60*/  BSYNC B2 ;  /* 0x0000000000027941 */ /* 0x000fea0003800000 */
.L_x_18758:
        /* <DEDUP_REMOVED lines=44> */
.L_x_18757:
[----:B------:R-:W-:Y:S05]  /*d030*/  BSYNC B1 ;  /* 0x0000000000017941 */ /* 0x000fea0003800000 */
.L_x_18756:
        /* <DEDUP_REMOVED lines=11> */
.L_x_18752:
[----:B------:R-:W-:Y:S05]  /*d0f0*/  BSYNC B0 ;  /* 0x0000000000007941 */ /* 0x000fea0003800000 */
.L_x_18751:
        /* <DEDUP_REMOVED lines=30> */
.L_x_18761:
[----:B------:R-:W-:Y:S05]  /*d2e0*/  BSYNC B0 ;  /* 0x0000000000007941 */ /* 0x000fea0003800000 */
.L_x_18760:
        /* <DEDUP_REMOVED lines=22> */
.L_x_18765:
[----:B------:R-:W-:-:S07]  /*d450*/  IMAD.MOV.U32 R120, RZ, RZ, R192 ;  /* 0x000000ffff787224 */ /* 0x000fce00078e00c0 */
.L_x_18766:
[----:B------:R-:W-:Y:S05]  /*d460*/  BSYNC B1 ;  /* 0x0000000000017941 */ /* 0x000fea0003800000 */
.L_x_18764:
        /* <DEDUP_REMOVED lines=16> */
.L_x_18770:
[----:B------:R-:W-:Y:S05]  /*d570*/  BSYNC B2 ;  /* 0x0000000000027941 */ /* 0x000fea0003800000 */
.L_x_18769:
        /* <DEDUP_REMOVED lines=44> */
.L_x_18768:
[----:B------:R-:W-:Y:S05]  /*d840*/  BSYNC B1 ;  /* 0x0000000000017941 */ /* 0x000fea0003800000 */
.L_x_18767:
        /* <DEDUP_REMOVED lines=10> */
.L_x_18763:
[----:B------:R-:W-:Y:S05]  /*d8f0*/  BSYNC B0 ;  /* 0x0000000000007941 */ /* 0x000fea0003800000 */
.L_x_18762:
        /* <DEDUP_REMOVED lines=18> */
.L_x_18774:
[----:B------:R-:W-:-:S07]  /*da20*/  IMAD.MOV.U32 R113, RZ, RZ, R192 ;  /* 0x000000ffff717224 */ /* 0x000fce00078e00c0 */
.L_x_18775:
[----:B------:R-:W-:Y:S05]  /*da30*/  BSYNC B1 ;  /* 0x0000000000017941 */ /* 0x000fea0003800000 */
.L_x_18773:
        /* <DEDUP_REMOVED lines=16> */
.L_x_18779:
[----:B------:R-:W-:Y:S05]  /*db40*/  BSYNC B2 ;  /* 0x0000000000027941 */ /* 0x000fea0003800000 */
.L_x_18778:
        /* <DEDUP_REMOVED lines=43> */
.L_x_18777:
[----:B------:R-:W-:Y:S05]  /*de00*/  BSYNC B1 ;  /* 0x0000000000017941 */ /* 0x000fea0003800000 */
.L_x_18776:
        /* <DEDUP_REMOVED lines=11> */
.L_x_18772:
[----:B------:R-:W-:Y:S05]  /*dec0*/  BSYNC B0 ;  /* 0x0000000000007941 */ /* 0x000fea0003800000 */
.L_x_18771:
        /* <DEDUP_REMOVED lines=18> */
.L_x_18783:
[----:B------:R-:W-:-:S07]  /*dff0*/  MOV R122, R192 ;  /* 0x000000c0007a7202 */ /* 0x000fce0000000f00 */
.L_x_18784:
[----:B------:R-:W-:Y:S05]  /*e000*/  BSYNC B1 ;  /* 0x0000000000017941 */ /* 0x000fea0003800000 */
.L_x_18782:
        /* <DEDUP_REMOVED lines=16> */
.L_x_18788:
[----:B------:R-:W-:Y:S05]  /*e110*/  BSYNC B2 ;  /* 0x0000000000027941 */ /* 0x000fea0003800000 */
.L_x_18787:
        /* <DEDUP_REMOVED lines=44> */
.L_x_18786:
[----:B------:R-:W-:Y:S05]  /*e3e0*/  BSYNC B1 ;  /* 0x0000000000017941 */ /* 0x000fea0003800000 */
.L_x_18785:
        /* <DEDUP_REMOVED lines=10> */
.L_x_18781:
[----:B------:R-:W-:Y:S05]  /*e490*/  BSYNC B0 ;  /* 0x0000000000007941 */ /* 0x000fea0003800000 */
.L_x_18780:
        /* <DEDUP_REMOVED lines=18> */
.L_x_18792:
[----:B------:R-:W-:-:S07]  /*e5c0*/  MOV R115, R192 ;  /* 0x000000c000737202 */ /* 0x000fce0000000f00 */
.L_x_18793:
[----:B------:R-:W-:Y:S05]  /*e5d0*/  BSYNC B1 ;  /* 0x0000000000017941 */ /* 0x000fea0003800000 */
.L_x_18791:
        /* <DEDUP_REMOVED lines=16> */
.L_x_18797:
[----:B------:R-:W-:Y:S05]  /*e6e0*/  BSYNC B2 ;  /* 0x0000000000027941 */ /* 0x000fea0003800000 */
.L_x_18796:
        /* <DEDUP_REMOVED lines=44> */
.L_x_18795:
[----:B------:R-:W-:Y:S05]  /*e9b0*/  BSYNC B1 ;  /* 0x0000000000017941 */ /* 0x000fea0003800000 */
.L_x_18794:
        /* <DEDUP_REMOVED lines=11> */
.L_x_18790:
[----:B------:R-:W-:Y:S05]  /*ea70*/  BSYNC B0 ;  /* 0x0000000000007941 */ /* 0x000fea0003800000 */
.L_x_18789:
        /* <DEDUP_REMOVED lines=18> */
.L_x_18801:
[----:B------:R-:W-:-:S07]  /*eba0*/  MOV R124, R192 ;  /* 0x000000c0007c7202 */ /* 0x000fce0000000f00 */
.L_x_18802:
[----:B------:R-:W-:Y:S05]  /*ebb0*/  BSYNC B1 ;  /* 0x0000000000017941 */ /* 0x000fea0003800000 */
.L_x_18800:
        /* <DEDUP_REMOVED lines=16> */
.L_x_18806:
[----:B------:R-:W-:Y:S05]  /*ecc0*/  BSYNC B2 ;  /* 0x0000000000027941 */ /* 0x000fea0003800000 */
.L_x_18805:
        /* <DEDUP_REMOVED lines=44> */
.L_x_18804:
[----:B------:R-:W-:Y:S05]  /*ef90*/  BSYNC B1 ;  /* 0x0000000000017941 */ /* 0x000fea0003800000 */
.L_x_18803:
        /* <DEDUP_REMOVED lines=10> */
.L_x_18799:
[----:B------:R-:W-:Y:S05]  /*f040*/  BSYNC B0 ;  /* 0x0000000000007941 */ /* 0x000fea0003800000 */
.L_x_18798:
        /* <DEDUP_REMOVED lines=18> */
.L_x_18810:
[----:B------:R-:W-:-:S07]  /*f170*/  MOV R117, R192 ;  /* 0x000000c000757202 */ /* 0x000fce0000000f00 */
.L_x_18811:
[----:B------:R-:W-:Y:S05]  /*f180*/  BSYNC B1 ;  /* 0x0000000000017941 */ /* 0x000fea0003800000 */
.L_x_18809:
        /* <DEDUP_REMOVED lines=16> */
.L_x_18815:
[----:B------:R-:W-:Y:S05]  /*f290*/  BSYNC B2 ;  /* 0x0000000000027941 */ /* 0x000fea0003800000 */
.L_x_18814:
        /* <DEDUP_REMOVED lines=44> */
.L_x_18813:
[----:B------:R-:W-:Y:S05]  /*f560*/  BSYNC B1 ;  /* 0x0000000000017941 */ /* 0x000fea0003800000 */
.L_x_18812:
        /* <DEDUP_REMOVED lines=11> */
.L_x_18808:
[----:B------:R-:W-:Y:S05]  /*f620*/  BSYNC B0 ;  /* 0x0000000000007941 */ /* 0x000fea0003800000 */
.L_x_18807:
        /* <DEDUP_REMOVED lines=18> */
.L_x_18819:
[----:B------:R-:W-:-:S07]  /*f750*/  MOV R126, R192 ;  /* 0x000000c0007e7202 */ /* 0x000fce0000000f00 */
.L_x_18820:
[----:B------:R-:W-:Y:S05]  /*f760*/  BSYNC B1 ;  /* 0x0000000000017941 */ /* 0x000fea0003800000 */
.L_x_18818:
        /* <DEDUP_REMOVED lines=16> */
.L_x_18824:
[----:B------:R-:W-:Y:S05]  /*f870*/  BSYNC B2 ;  /* 0x0000000000027941 */ /* 0x000fea0003800000 */
.L_x_18823:
        /* <DEDUP_REMOVED lines=44> */
.L_x_18822:
[----:B------:R-:W-:Y:S05]  /*fb40*/  BSYNC B1 ;  /* 0x0000000000017941 */ /* 0x000fea0003800000 */
.L_x_18821:
        /* <DEDUP_REMOVED lines=10> */
.L_x_18817:
[----:B------:R-:W-:Y:S05]  /*fbf0*/  BSYNC B0 ;  /* 0x0000000000007941 */ /* 0x000fea0003800000 */
.L_x_18816:
        /* <DEDUP_REMOVED lines=18> */
.L_x_18828:
[----:B------:R-:W-:-:S07]  /*fd20*/  MOV R119, R192 ;  /* 0x000000c000777202 */ /* 0x000fce0000000f00 */
.L_x_18829:
[----:B------:R-:W-:Y:S05]  /*fd30*/  BSYNC B1 ;  /* 0x0000000000017941 */ /* 0x000fea0003800000 */
.L_x_18827:
        /* <DEDUP_REMOVED lines=16> */
.L_x_18833:
[----:B------:R-:W-:Y:S05]  /*fe40*/  BSYNC B2 ;  /* 0x0000000000027941 */ /* 0x000fea0003800000 */
.L_x_18832:
        /* <DEDUP_REMOVED lines=44> */
.L_x_18831:
[----:B------:R-:W-:Y:S05]  /*10110*/  BSYNC B1 ;  /* 0x0000000000017941 */ /* 0x000fea0003800000 */
.L_x_18830:
        /* <DEDUP_REMOVED lines=11> */
.L_x_18826:
[----:B------:R-:W-:Y:S05]  /*101d0*/  BSYNC B0 ;  /* 0x0000000000007941 */ /* 0x000fea0003800000 */
.L_x_18825:
        /* <DEDUP_REMOVED lines=30> */
.L_x_18835:
[----:B------:R-:W-:Y:S05]  /*103c0*/  BSYNC B0 ;  /* 0x0000000000007941 */ /* 0x000fea0003800000 */
.L_x_18834:
        /* <DEDUP_REMOVED lines=22> */
.L_x_18839:
[----:B------:R-:W-:-:S07]  /*10530*/  IMAD.MOV.U32 R128, RZ, RZ, R192 ;  /* 0x000000ffff807224 */ /* 0x000fce00078e00c0 */
.L_x_18840:
[----:B------:R-:W-:Y:S05]  /*10540*/  BSYNC B1 ;  /* 0x0000000000017941 */ /* 0x000fea0003800000 */
.L_x_18838:
        /* <DEDUP_REMOVED lines=16> */
.L_x_18844:
[----:B------:R-:W-:Y:S05]  /*10650*/  BSYNC B2 ;  /* 0x0000000000027941 */ /* 0x000fea0003800000 */
.L_x_18843:
        /* <DEDUP_REMOVED lines=44> */
.L_x_18842:
[----:B------:R-:W-:Y:S05]  /*10920*/  BSYNC B1 ;  /* 0x0000000000017941 */ /* 0x000fea0003800000 */
.L_x_18841:
        /* <DEDUP_REMOVED lines=10> */
.L_x_18837:
[----:B------:R-:W-:Y:S05]  /*109d0*/  BSYNC B0 ;  /* 0x0000000000007941 */ /* 0x000fea0003800000 */
.L_x_18836:
        /* <DEDUP_REMOVED lines=18> */
.L_x_18848:
[----:B------:R-:W-:-:S07]  /*10b00*/  IMAD.MOV.U32 R121, RZ, RZ, R192 ;  /* 0x000000ffff797224 */ /* 0x000fce00078e00c0 */
.L_x_18849:
[----:B------:R-:W-:Y:S05]  /*10b10*/  BSYNC B1 ;  /* 0x0000000000017941 */ /* 0x000fea0003800000 */
.L_x_18847:
        /* <DEDUP_REMOVED lines=16> */
.L_x_18853:
[----:B------:R-:W-:Y:S05]  /*10c20*/  BSYNC B2 ;  /* 0x0000000000027941 */ /* 0x000fea0003800000 */
.L_x_18852:
        /* <DEDUP_REMOVED lines=43> */
.L_x_18851:
[----:B------:R-:W-:Y:S05]  /*10ee0*/  BSYNC B1 ;  /* 0x0000000000017941 */ /* 0x000fea0003800000 */
.L_x_18850:
        /* <DEDUP_REMOVED lines=11> */
.L_x_18846:
[----:B------:R-:W-:Y:S05]  /*10fa0*/  BSYNC B0 ;  /* 0x0000000000007941 */ /* 0x000fea0003800000 */
.L_x_18845:
        /* <DEDUP_REMOVED lines=18> */
.L_x_18857:
[----:B------:R-:W-:-:S07]  /*110d0*/  MOV R130, R192 ;  /* 0x000000c000827202 */ /* 0x000fce0000000f00 */
.L_x_18858:
[----:B------:R-:W-:Y:S05]  /*110e0*/  BSYNC B1 ;  /* 0x0000000000017941 */ /* 0x000fea0003800000 */
.L_x_18856:
        /* <DEDUP_REMOVED lines=16> */
.L_x_18862:
[----:B------:R-:W-:Y:S05]  /*111f0*/  BSYNC B2 ;  /* 0x0000000000027941 */ /* 0x000fea0003800000 */
.L_x_18861:
        /* <DEDUP_REMOVED lines=44> */
.L_x_18860:
[----:B------:R-:W-:Y:S05]  /*114c0*/  BSYNC B1 ;  /* 0x0000000000017941 */ /* 0x000fea0003800000 */
.L_x_18859:
        /* <DEDUP_REMOVED lines=10> */
.L_x_18855:
[----:B------:R-:W-:Y:S05]  /*11570*/  BSYNC B0 ;  /* 0x0000000000007941 */ /* 0x000fea0003800000 */
.L_x_18854:
        /* <DEDUP_REMOVED lines=18> */
.L_x_18866:
[----:B------:R-:W-:-:S07]  /*116a0*/  MOV R123, R192 ;  /* 0x000000c0007b7202 */ /* 0x000fce0000000f00 */
.L_x_18867:
[----:B------:R-:W-:Y:S05]  /*116b0*/  BSYNC B1 ;  /* 0x0000000000017941 */ /* 0x000fea0003800000 */
.L_x_18865:
        /* <DEDUP_REMOVED lines=16> */
.L_x_18871:
[----:B------:R-:W-:Y:S05]  /*117c0*/  BSYNC B2 ;  /* 0x0000000000027941 */ /* 0x000fea0003800000 */
.L_x_18870:
        /* <DEDUP_REMOVED lines=44> */
.L_x_18869:
[----:B------:R-:W-:Y:S05]  /*11a90*/  BSYNC B1 ;  /* 0x0000000000017941 */ /* 0x000fea0003800000 */
.L_x_18868:
        /* <DEDUP_REMOVED lines=11> */
.L_x_18864:
[----:B------:R-:W-:Y:S05]  /*11b50*/  BSYNC B0 ;  /* 0x0000000000007941 */ /* 0x000fea0003800000 */
.L_x_18863:
        /* <DEDUP_REMOVED lines=18> */
.L_x_18875:
[----:B------:R-:W-:-:S07]  /*11c80*/  MOV R132, R192 ;  /* 0x000000c000847202 */ /* 0x000fce0000000f00 */
.L_x_18876:
[----:B------:R-:W-:Y:S05]  /*11c90*/  BSYNC B1 ;  /* 0x0000000000017941 */ /* 0x000fea0003800000 */
.L_x_18874:
        /* <DEDUP_REMOVED lines=16> */
.L_x_18880:
[----:B------:R-:W-:Y:S05]  /*11da0*/  BSYNC B2 ;  /* 0x0000000000027941 */ /* 0x000fea0003800000 */
.L_x_18879:
        /* <DEDUP_REMOVED lines=44> */
.L_x_18878:
[----:B------:R-:W-:Y:S05]  /*12070*/  BSYNC B1 ;  /* 0x0000000000017941 */ /* 0x000fea0003800000 */
.L_x_18877:
        /* <DEDUP_REMOVED lines=10> */
.L_x_18873:
[----:B------:R-:W-:Y:S05]  /*12120*/  BSYNC B0 ;  /* 0x0000000000007941 */ /* 0x000fea0003800000 */
.L_x_18872:
        /* <DEDUP_REMOVED lines=18> */
.L_x_18884:
[----:B------:R-:W-:-:S07]  /*12250*/  MOV R125, R192 ;  /* 0x000000c0007d7202 */ /* 0x000fce0000000f00 */
.L_x_18885:
[----:B------:R-:W-:Y:S05]  /*12260*/  BSYNC B1 ;  /* 0x0000000000017941 */ /* 0x000fea0003800000 */
.L_x_18883:
        /* <DEDUP_REMOVED lines=16> */
.L_x_18889:
[----:B------:R-:W-:Y:S05]  /*12370*/  BSYNC B2 ;  /* 0x0000000000027941 */ /* 0x000fea0003800000 */
.L_x_18888:
        /* <DEDUP_REMOVED lines=44> */
.L_x_18887:
[----:B------:R-:W-:Y:S05]  /*12640*/  BSYNC B1 ;  /* 0x0000000000017941 */ /* 0x000fea0003800000 */
.L_x_18886:
        /* <DEDUP_REMOVED lines=11> */
.L_x_18882:
[----:B------:R-:W-:Y:S05]  /*12700*/  BSYNC B0 ;  /* 0x0000000000007941 */ /* 0x000fea0003800000 */
.L_x_18881:
        /* <DEDUP_REMOVED lines=18> */
.L_x_18893:
[----:B------:R-:W-:-:S07]  /*12830*/  MOV R134, R192 ;  /* 0x000000c000867202 */ /* 0x000fce0000000f00 */
.L_x_18894:
[----:B------:R-:W-:Y:S05]  /*12840*/  BSYNC B1 ;  /* 0x0000000000017941 */ /* 0x000fea0003800000 */
.L_x_18892:
        /* <DEDUP_REMOVED lines=16> */
.L_x_18898:
[----:B------:R-:W-:Y:S05]  /*12950*/  BSYNC B2 ;  /* 0x0000000000027941 */ /* 0x000fea0003800000 */
.L_x_18897:
        /* <DEDUP_REMOVED lines=44> */
.L_x_18896:
[----:B------:R-:W-:Y:S05]  /*12c20*/  BSYNC B1 ;  /* 0x0000000000017941 */ /* 0x000fea0003800000 */
.L_x_18895:
        /* <DEDUP_REMOVED lines=10> */
.L_x_18891:
[----:B------:R-:W-:Y:S05]  /*12cd0*/  BSYNC B0 ;  /* 0x0000000000007941 */ /* 0x000fea0003800000 */
.L_x_18890:
        /* <DEDUP_REMOVED lines=18> */
.L_x_18902:
[----:B------:R-:W-:-:S07]  /*12e00*/  MOV R127, R192 ;  /* 0x000000c0007f7202 */ /* 0x000fce0000000f00 */
.L_x_18903:
[----:B------:R-:W-:Y:S05]  /*12e10*/  BSYNC B1 ;  /* 0x0000000000017941 */ /* 0x000fea0003800000 */
.L_x_18901:
        /* <DEDUP_REMOVED lines=16> */
.L_x_18907:
[----:B------:R-:W-:Y:S05]  /*12f20*/  BSYNC B2 ;  /* 0x0000000000027941 */ /* 0x000fea0003800000 */
.L_x_18906:
        /* <DEDUP_REMOVED lines=44> */
.L_x_18905:
[----:B------:R-:W-:Y:S05]  /*131f0*/  BSYNC B1 ;  /* 0x0000000000017941 */ /* 0x000fea0003800000 */
.L_x_18904:
        /* <DEDUP_REMOVED lines=11> */
.L_x_18900:
[----:B------:R-:W-:Y:S05]  /*132b0*/  BSYNC B0 ;  /* 0x0000000000007941 */ /* 0x000fea0003800000 */
.L_x_18899:
        /* <DEDUP_REMOVED lines=30> */
.L_x_18909:
[----:B------:R-:W-:Y:S05]  /*134a0*/  BSYNC B0 ;  /* 0x0000000000007941 */ /* 0x000fea0003800000 */
.L_x_18908:
        /* <DEDUP_REMOVED lines=22> */
.L_x_18913:
[----:B------:R-:W-:-:S07]  /*13610*/  IMAD.MOV.U32 R176, RZ, RZ, R192 ;  /* 0x000000ffffb07224 */ /* 0x000fce00078e00c0 */
.L_x_18914:
[----:B------:R-:W-:Y:S05]  /*13620*/  BSYNC B1 ;  /* 0x0000000000017941 */ /* 0x000fea0003800000 */
.L_x_18912:
        /* <DEDUP_REMOVED lines=16> */
.L_x_18918:
[----:B------:R-:W-:Y:S05]  /*13730*/  BSYNC B2 ;  /* 0x0000000000027941 */ /* 0x000fea0003800000 */
.L_x_18917:
        /* <DEDUP_REMOVED lines=44> */
.L_x_18916:
[----:B------:R-:W-:Y:S05]  /*13a00*/  BSYNC B1 ;  /* 0x0000000000017941 */ /* 0x000fea0003800000 */
.L_x_18915:
        /* <DEDUP_REMOVED lines=10> */
.L_x_18911:
[----:B------:R-:W-:Y:S05]  /*13ab0*/  BSYNC B0 ;  /* 0x0000000000007941 */ /* 0x000fea0003800000 */
.L_x_18910:
        /* <DEDUP_REMOVED lines=18> */
.L_x_18922:
[----:B------:R-:W-:-:S07]  /*13be0*/  IMAD.MOV.U32 R129, RZ, RZ, R192 ;  /* 0x000000ffff817224 */ /* 0x000fce00078e00c0 */
.L_x_18923:
[----:B------:R-:W-:Y:S05]  /*13bf0*/  BSYNC B1 ;  /* 0x0000000000017941 */ /* 0x000fea0003800000 */
.L_x_18921:
        /* <DEDUP_REMOVED lines=16> */
.L_x_18927:
[----:B------:R-:W-:Y:S05]  /*13d00*/  BSYNC B2 ;  /* 0x0000000000027941 */ /* 0x000fea0003800000 */
.L_x_18926:
        /* <DEDUP_REMOVED lines=43> */
.L_x_18925:
[----:B------:R-:W-:Y:S05]  /*13fc0*/  BSYNC B1 ;  /* 0x0000000000017941 */ /* 0x000fea0003800000 */
.L_x_18924:
        /* <DEDUP_REMOVED lines=11> */
.L_x_18920:
[----:B------:R-:W-:Y:S05]  /*14080*/  BSYNC B0 ;  /* 0x0000000000007941 */ /* 0x000fea0003800000 */
.L_x_18919:
        /* <DEDUP_REMOVED lines=18> */
.L_x_18931:
[----:B------:R-:W-:-:S07]  /*141b0*/  MOV R176, R192 ;  /* 0x000000c000b07202 */ /* 0x000fce0000000f00 */
.L_x_18932:
[----:B------:R-:W-:Y:S05]  /*141c0*/  BSYNC B1 ;  /* 0x0000000000017941 */ /* 0x000fea0003800000 */
.L_x_18930:
        /* <DEDUP_REMOVED lines=16> */
.L_x_18936:
[----:B------:R-:W-:Y:S05]  /*142d0*/  BSYNC B2 ;  /* 0x0000000000027941 */ /* 0x000fea0003800000 */
.L_x_18935:
        /* <DEDUP_REMOVED lines=44> */
.L_x_18934:
[----:B------:R-:W-:Y:S05]  /*145a0*/  BSYNC B1 ;  /* 0x0000000000017941 */ /* 0x000fea0003800000 */
.L_x_18933:
        /* <DEDUP_REMOVED lines=10> */
.L_x_18929:
[----:B------:R-:W-:Y:S05]  /*14650*/  BSYNC B0 ;  /* 0x0000000000007941 */ /* 0x000fea0003800000 */
.L_x_18928:
        /* <DEDUP_REMOVED lines=18> */
.L_x_18940:
[----:B------:R-:W-:-:S07]  /*14780*/  MOV R131, R192 ;  /* 0x000000c000837202 */ /* 0x000fce0000000f00 */
.L_x_18941:
[----:B------:R-:W-:Y:S05]  /*14790*/  BSYNC B1 ;  /* 0x0000000000017941 */ /* 0x000fea0003800000 */
.L_x_18939:
        /* <DEDUP_REMOVED lines=16> */
.L_x_18945:
[----:B------:R-:W-:Y:S05]  /*148a0*/  BSYNC B2 ;  /* 0x0000000000027941 */ /* 0x000fea0003800000 */
.L_x_18944:
        /* <DEDUP_REMOVED lines=43> */
[----:B------:R-:W-:-:S11]  /*14b60*/  HFMA2.MMA R133, -RZ, RZ, 0, 0 ;  /* 0x00000000ff857435 */ /* 0x000fd600000001ff */
.L_x_18943:
[----:B------:R-:W-:Y:S05]  /*14b70*/  BSYNC B1 ;  /* 0x0000000000017941 */ /* 0x000fea0003800000 */
.L_x_18942:
        /* <DEDUP_REMOVED lines=11> */
.L_x_18938:
[----:B------:R-:W-:Y:S05]  /*14c30*/  BSYNC B0 ;  /* 0x0000000000007941 */ /* 0x000fea0003800000 */
.L_x_18937:
        /* <DEDUP_REMOVED lines=18> */
.L_x_18949:
[----:B------:R-:W-:-:S07]  /*14d60*/  MOV R178, R192 ;  /* 0x000000c000b27202 */ /* 0x000fce0000000f00 */
.L_x_18950:
[----:B------:R-:W-:Y:S05]  /*14d70*/  BSYNC B1 ;  /* 0x0000000000017941 */ /* 0x000fea0003800000 */
.L_x_18948:
        /* <DEDUP_REMOVED lines=16> */
.L_x_18954:
[----:B------:R-:W-:Y:S05]  /*14e80*/  BSYNC B2 ;  /* 0x0000000000027941 */ /* 0x000fea0003800000 */
.L_x_18953:
        /* <DEDUP_REMOVED lines=44> */
.L_x_18952:
[----:B------:R-:W-:Y:S05]  /*15150*/  BSYNC B1 ;  /* 0x0000000000017941 */ /* 0x000fea0003800000 */
.L_x_18951:
        /* <DEDUP_REMOVED lines=10> */
.L_x_18947:
[----:B------:R-:W-:Y:S05]  /*15200*/  BSYNC B0 ;  /* 0x0000000000007941 */ /* 0x000fea0003800000 */
.L_x_18946:
        /* <DEDUP_REMOVED lines=18> */
.L_x_18958:
[----:B------:R-:W-:-:S07]  /*15330*/  MOV R133, R192 ;  /* 0x000000c000857202 */ /* 0x000fce0000000f00 */
.L_x_18959:
[----:B------:R-:W-:Y:S05]  /*15340*/  BSYNC B1 ;  /* 0x0000000000017941 */ /* 0x000fea0003800000 */
.L_x_18957:
        /* <DEDUP_REMOVED lines=16> */
.L_x_18963:
[----:B------:R-:W-:Y:S05]  /*15450*/  BSYNC B2 ;  /* 0x0000000000027941 */ /* 0x000fea0003800000 */
.L_x_18962:
        /* <DEDUP_REMOVED lines=44> */
.L_x_18961:
[----:B------:R-:W-:Y:S05]  /*15720*/  BSYNC B1 ;  /* 0x0000000000017941 */ /* 0x000fea0003800000 */
.L_x_18960:
        /* <DEDUP_REMOVED lines=11> */
.L_x_18956:
[----:B------:R-:W-:Y:S05]  /*157e0*/  BSYNC B0 ;  /* 0x0000000000007941 */ /* 0x000fea0003800000 */
.L_x_18955:
        /* <DEDUP_REMOVED lines=18> */
.L_x_18967:
[----:B------:R-:W-:-:S07]  /*15910*/  MOV R198, R192 ;  /* 0x000000c000c67202 */ /* 0x000fce0000000f00 */
.L_x_18968:
[----:B------:R-:W-:Y:S05]  /*15920*/  BSYNC B1 ;  /* 0x0000000000017941 */ /* 0x000fea0003800000 */
.L_x_18966:
        /* <DEDUP_REMOVED lines=16> */
.L_x_18972:
[----:B------:R-:W-:Y:S05]  /*15a30*/  BSYNC B2 ;  /* 0x0000000000027941 */ /* 0x000fea0003800000 */
.L_x_18971:
        /* <DEDUP_REMOVED lines=42> */
[----:B------:R-:W-:Y:S01]  /*15ce0*/  LOP3.LUT R145, R135, R146, R143, 0x96, !PT ;  /* 0x0000009287917212 */ /* 0x000fe200078e968f */
[----:B------:R-:W-:-:S07]  /*15cf0*/  IMAD.MOV.U32 R146, RZ, RZ, R134 ;  /* 0x000000ffff927224 */ /* 0x000fce00078e0086 */
.L_x_18970:
[----:B------:R-:W-:Y:S05]  /*15d00*/  BSYNC B1 ;  /* 0x0000000000017941 */ /* 0x000fea0003800000 */
.L_x_18969:
        /* <DEDUP_REMOVED lines=10> */
.L_x_18965:
[----:B------:R-:W-:Y:S05]  /*15db0*/  BSYNC B0 ;  /* 0x0000000000007941 */ /* 0x000fea0003800000 */
.L_x_18964:
        /* <DEDUP_REMOVED lines=18> */
.L_x_18976:
[----:B------:R-:W-:-:S07]  /*15ee0*/  MOV R135, R192 ;  /* 0x000000c000877202 */ /* 0x000fce0000000f00 */
.L_x_18977:
[----:B------:R-:W-:Y:S05]  /*15ef0*/  BSYNC B1 ;  /* 0x0000000000017941 */ /* 0x000fea0003800000 */
.L_x_18975:
        /* <DEDUP_REMOVED lines=16> */
.L_x_18981:
[----:B------:R-:W-:Y:S05]  /*16000*/  BSYNC B2 ;  /* 0x0000000000027941 */ /* 0x000fea0003800000 */
.L_x_18980:
        /* <DEDUP_REMOVED lines=44> */
.L_x_18979:
[----:B------:R-:W-:Y:S05]  /*162d0*/  BSYNC B1 ;  /* 0x0000000000017941 */ /* 0x000fea0003800000 */
.L_x_18978:
        /* <DEDUP_REMOVED lines=11> */
.L_x_18974:
[----:B------:R-:W-:Y:S05]  /*16390*/  BSYNC B0 ;  /* 0x0000000000007941 */ /* 0x000fea0003800000 */
.L_x_18973:
[----:B------:R-:W-:Y:S01]  /*163a0*/  FADD.FTZ R174, RZ, R80 ;  /* 0x00000050ffae7221 */ /* 0x000fe20000010000 */
[----:B------:R-:W-:Y:S01]  /*163b0*/  IMAD.WIDE.U32 R172, R207, 0x20, R172 ;  /* 0x00000020cfac7825 */ /* 0x000fe200078e00ac */
[----:B------:R-:W-:Y:S01]  /*163c0*/  LOP3.LUT P0, RZ, R205, 0xff, RZ, 0xc0, !PT ;  /* 0x000000ffcdff7812 */ /* 0x000fe2000780c0ff */
[----:B------:R-:W-:Y:S02]  /*163d0*/  BSSY B0, `(.L_x_18982) ;  /* 0x0000051000007945 */ /* 0x000fe40003800000 */
[----:B------:R-:W-:Y:S01]  /*163e0*/  FADD.FTZ R175, R174, R81 ;  /* 0x00000051aeaf7221 */ /* 0x000fe20000010000 */
[----:B------:R-:W-:Y:S01]  /*163f0*/  SHF.R.U32.HI R205, RZ, 0x5, R0 ;  /* 0x00000005ffcd7819 */ /* 0x000fe20000011600 */
[----:B------:R0:W-:Y:S01]  /*16400*/  STG.E.128 desc[UR4][R172.64], R128 ;  /* 0x00000080ac007986 */ /* 0x0001e2000c101d04 */
[----:B------:R-:W-:Y:S01]  /*16410*/  LOP3.LUT P1, RZ, R0, 0x1f, RZ, 0xc0, !PT ;  /* 0x0000001f00ff7812 */ /* 0x000fe2000782c0ff */
[----:B------:R-:W-:Y:S01]  /*16420*/  FADD.FTZ R174, R175, R82 ;  /* 0x00000052afae7221 */ /* 0x000fe20000010000 */
[----:B------:R-:W-:Y:S01]  /*16430*/  LOP3.LUT R206, R205, 0x7fffffc, RZ, 0xc0, !PT ;  /* 0x07fffffccdce7812 */ /* 0x000fe200078ec0ff */
        /* <DEDUP_REMOVED lines=53> */
[----:B0-----:R-:W-:Y:S06]  /*16790*/  @!P3 BRA `(.L_x_18983) ;  /* 0x000000000050b947 */ /* 0x001fec0003800000 */
[----:B------:R-:W-:Y:S01]  /*167a0*/  IMAD.U32 R175, R198, 0x10000, RZ ;  /* 0x00010000c6af7824 */ /* 0x000fe200078e00ff */
        /* <DEDUP_REMOVED lines=19> */
.L_x_18983:
[----:B------:R-:W-:Y:S05]  /*168e0*/  BSYNC B0 ;  /* 0x0000000000007941 */ /* 0x000fea0003800000 */
.L_x_18982:
[----:B------:R-:W-:Y:S01]  /*168f0*/  UMOV UR6, 0xffffffff ;  /* 0xffffffff00067882 */ /* 0x000fe20000000000 */
[----:B------:R-:W-:Y:S01]  /*16900*/  @!P0 IADD3 R206, R206, 0x4, RZ ;  /* 0x00000004cece8810 */ /* 0x000fe20007ffe0ff */
[----:B------:R-:W-:Y:S01]  /*16910*/  FADD.FTZ R208, R208, R135 ;  /* 0x00000087d0d07221 */ /* 0x000fe20000010000 */
[----:B------:R-:W-:Y:S06]  /*16920*/  BRA.DIV UR6, `(.L_x_18984) ;  /* 0x0000002206207947 */ /* 0x000fec000b800000 */
[----:B0-----:R-:W0:Y:S02]  /*16930*/  SHFL.BFLY PT, R173, R208, 0x1, 0x1f ;  /* 0x0c201f00d0ad7f89 */ /* 0x001e2400000e0000 */
        /* <DEDUP_REMOVED lines=131> */
.L_x_18998:
[----:B------:R-:W2:Y:S01]  /*17170*/  @!P1 S2R R174, SR_CgaCtaId ;  /* 0x0000000000ae9919 */ /* 0x000ea20000008800 */
[----:B------:R-:W-:Y:S01]  /*17180*/  @!P1 MOV R173, 0x400 ;  /* 0x0000040000ad9802 */ /* 0x000fe20000000f00 */
[----:B------:R-:W-:Y:S05]  /*17190*/  WARPSYNC.ALL ;  /* 0x0000000000007948 */ /* 0x000fea0003800000 */
[----:B------:R-:W-:Y:S02]  /*171a0*/  LOP3.LUT R205, R205, 0x3, RZ, 0xc0, !PT ;  /* 0x00000003cdcd7812 */ /* 0x000fe400078ec0ff */
[----:B--2---:R-:W-:-:S03]  /*171b0*/  @!P1 LEA R175, R174, R173, 0x18 ;  /* 0x000000adaeaf9211 */ /* 0x004fc600078ec0ff */
[----:B------:R-:W-:Y:S02]  /*171c0*/  @!P1 IMAD.IADD R174, R206, 0x1, R205 ;  /* 0x00000001ceae9824 */ /* 0x000fe400078e02cd */
[----:B-1----:R-:W-:-:S03]  /*171d0*/  FADD.FTZ R173, R177, R178 ;  /* 0x000000b2b1ad7221 */ /* 0x002fc60000010000 */
[----:B------:R-:W-:Y:S02]  /*171e0*/  @!P1 LEA R174, R174, R175, 0x3 ;  /* 0x000000afaeae9211 */ /* 0x000fe400078e18ff */
[----:B------:R-:W-:-:S03]  /*171f0*/  LOP3.LUT R175, R0, 0x1f, RZ, 0xc0, !PT ;  /* 0x0000001f00af7812 */ /* 0x000fc600078ec0ff */
[----:B------:R1:W-:Y:S01]  /*17200*/  @!P1 STS.64 [R174], R172 ;  /* 0x000000acae009388 */ /* 0x0003e20000000a00 */
[----:B------:R-:W-:-:S13]  /*17210*/  ISETP.GT.U32.AND P1, PT, R175, 0x3, PT ;  /* 0x00000003af00780c */ /* 0x000fda0003f24070 */
[----:B-1----:R-:W1:Y:S01]  /*17220*/  @!P1 S2R R173, SR_CgaCtaId ;  /* 0x0000000000ad9919 */ /* 0x002e620000008800 */
[----:B------:R-:W-:Y:S01]  /*17230*/  @!P1 MOV R172, 0x400 ;  /* 0x0000040000ac9802 */ /* 0x000fe20000000f00 */
[----:B------:R-:W-:Y:S01]  /*17240*/  @!P1 IMAD.IADD R175, R206, 0x1, R175 ;  /* 0x00000001ceaf9824 */ /* 0x000fe200078e02af */
[----:B------:R-:W-:Y:S01]  /*17250*/  BSSY B0, `(.L_x_18985) ;  /* 0x0000170000007945 */ /* 0x000fe20003800000 */
[----:B------:R-:W-:Y:S01]  /*17260*/  BAR.SYNC.DEFER_BLOCKING 0x0 ;  /* 0x0000000000007b1d */ /* 0x000fe20000010000 */
[----:B-1----:R-:W-:Y:S02]  /*17270*/  @!P1 LEA R174, R173, R172, 0x18 ;  /* 0x000000acadae9211 */ /* 0x002fe400078ec0ff */
[----:B------:R-:W-:Y:S02]  /*17280*/  CS2R R172, SRZ ;  /* 0x0000000000ac7805 */ /* 0x000fe4000001ff00 */
[----:B------:R-:W-:Y:S01]  /*17290*/  @!P1 LEA R175, R175, R174, 0x3 ;  /* 0x000000aeafaf9211 */ /* 0x000fe200078e18ff */
[----:B------:R-:W-:Y:S01]  /*172a0*/  IMAD.MOV.U32 R174, RZ, RZ, RZ ;  /* 0x000000ffffae7224 */ /* 0x000fe200078e00ff */
[----:B------:R-:W-:-:S03]  /*172b0*/  @!P1 MOV R174, 0x700 ;  /* 0x0000070000ae9802 */ /* 0x000fc60000000f00 */
[----:B------:R1:W-:Y:S01]  /*172c0*/  @!P1 LDS.64 R172, [R175] ;  /* 0x00000000afac9984 */ /* 0x0003e20000000a00 */
[----:B------:R-:W-:-:S03]  /*172d0*/  LOP3.LUT P1, RZ, R205, 0x1f, R0, 0xf8, !PT ;  /* 0x0000001fcdff7812 */ /* 0x000fc6000782f800 */
[----:B0-----:R-:W0:Y:S01]  /*172e0*/  SHFL.DOWN PT, R177, R174, 0x2, 0x1f ;  /* 0x08401f00aeb17f89 */ /* 0x001e2200000e0000 */
[----:B-1----:R-:W-:Y:S01]  /*172f0*/  I2FP.F32.S32 R175, R174 ;  /* 0x000000ae00af7245 */ /* 0x002fe20000201400 */
[----:B0-----:R-:W-:Y:S01]  /*17300*/  IMAD.IADD R178, R177, 0x1, R174 ;  /* 0x00000001b1b27824 */ /* 0x001fe200078e02ae */
        /* <DEDUP_REMOVED lines=29> */
[----:B------:R-:W-:Y:S02]  /*174e0*/  FMUL.FTZ R176, R176, R207 ;  /* 0x000000cfb0b07220 */ /* 0x000fe40000410000 */
[----:B------:R-:W1:Y:S02]  /*174f0*/  SHFL.IDX PT, R207, R177, RZ, 0x1f ;  /* 0x00001fffb1cf7589 */ /* 0x000e6400000e0000 */
[----:B------:R-:W-:-:S03]  /*17500*/  FFMA.FTZ R176, R178, R176, R175 ;  /* 0x000000b0b2b07223 */ /* 0x000fc600000100af */
[----:B------:R-:W2:Y:S03]  /*17510*/  @!P1 LDC.64 R172, c[0x0][0x250] ;  /* 0x00009400ffac9b82 */ /* 0x000ea60000000a00 */
[----:B------:R-:W0:Y:S05]  /*17520*/  SHFL.IDX PT, R176, R176, RZ, 0x1f ;  /* 0x00001fffb0b07589 */ /* 0x000e2a00000e0000 */
[----:B------:R-:W3:Y:S01]  /*17530*/  @!P1 LDC.64 R174, c[0x0][0x258] ;  /* 0x00009600ffae9b82 */ /* 0x000ee20000000a00 */
[----:B-1----:R-:W-:-:S05]  /*17540*/  FMUL.FTZ R178, R207, R207 ;  /* 0x000000cfcfb27220 */ /* 0x002fca0000410000 */
[----:B------:R-:W-:Y:S02]  /*17550*/  FSEL R179, R178, RZ, P2 ;  /* 0x000000ffb2b37208 */ /* 0x000fe40001000000 */
[----:B--2---:R-:W-:Y:S01]  /*17560*/  @!P1 LEA R172, P3, R2, R172, 0x2 ;  /* 0x000000ac02ac9211 */ /* 0x004fe200078610ff */
[----:B0-----:R-:W-:-:S03]  /*17570*/  FFMA.FTZ R178, R176, UR10, R203 ;  /* 0x0000000ab0b27c23 */ /* 0x001fc600080100cb */
[----:B------:R-:W-:Y:S01]  /*17580*/  @!P1 LEA.HI.X R173, R2, R173, R202, 0x2, P3 ;  /* 0x000000ad02ad9211 */ /* 0x000fe200018f14ca */
[----:B------:R-:W-:Y:S01]  /*17590*/  FADD.FTZ R178, R178, R179 ;  /* 0x000000b3b2b27221 */ /* 0x000fe20000010000 */
[----:B---3--:R-:W-:-:S03]  /*175a0*/  @!P1 LEA R174, P4, R2, R174, 0x2 ;  /* 0x000000ae02ae9211 */ /* 0x008fc600078810ff */
[----:B------:R-:W0:Y:S01]  /*175b0*/  MUFU.RSQ R177, R178 ;  /* 0x000000b200b17308 */ /* 0x000e220000001400 */
[----:B------:R-:W-:Y:S01]  /*175c0*/  @!P1 LEA.HI.X R175, R2, R175, R202, 0x2, P4 ;  /* 0x000000af02af9211 */ /* 0x000fe200020f14ca */
[----:B------:R1:W-:Y:S04]  /*175d0*/  @!P1 STG.E desc[UR4][R172.64], R207 ;  /* 0x000000cfac009986 */ /* 0x0003e8000c101904 */
[----:B0-----:R1:W-:Y:S01]  /*175e0*/  @!P1 STG.E desc[UR4][R174.64], R177 ;  /* 0x000000b1ae009986 */ /* 0x0013e2000c101904 */
[----:B------:R-:W-:-:S13]  /*175f0*/  ISETP.GE.AND P1, PT, R200, 0x1, PT ;  /* 0x00000001c800780c */ /* 0x000fda0003f26270 */
[----:B-1----:R-:W-:Y:S05]  /*17600*/  @!P1 BRA `(.L_x_18986) ;  /* 0x0000001000d09947 */ /* 0x002fea0003800000 */
[----:B------:R-:W-:Y:S01]  /*17610*/  FSEL R152, R207, RZ, !P2 ;  /* 0x000000ffcf987208 */ /* 0x000fe20005000000 */
[----:B------:R-:W-:-:S04]  /*17620*/  VIADD R200, R200, 0xffffffff ;  /* 0xffffffffc8c87836 */ /* 0x000fc80000000000 */
[C---:B------:R-:W-:Y:S01]  /*17630*/  FADD.FTZ R175, -R152.reuse, R82 ;  /* 0x0000005298af7221 */ /* 0x040fe20000010100 */
[C---:B------:R-:W-:Y:S01]  /*17640*/  FADD.FTZ R82, -R152.reuse, R85 ;  /* 0x0000005598527221 */ /* 0x040fe20000010100 */
[C---:B------:R-:W-:Y:S01]  /*17650*/  FADD.FTZ R179, -R152.reuse, R87 ;  /* 0x0000005798b37221 */ /* 0x040fe20000010100 */
[C---:B------:R-:W-:Y:S01]  /*17660*/  FADD.FTZ R236, -R152.reuse, R100 ;  /* 0x0000006498ec7221 */ /* 0x040fe20000010100 */
[C---:B------:R-:W-:Y:S01]  /*17670*/  FADD.FTZ R87, -R152.reuse, R88 ;  /* 0x0000005898577221 */ /* 0x040fe20000010100 */
[C---:B------:R-:W-:Y:S01]  /*17680*/  FADD.FTZ R178, -R152.reuse, R108 ;  /* 0x0000006c98b27221 */ /* 0x040fe20000010100 */
[C-C-:B------:R-:W-:Y:S01]  /*17690*/  FADD.FTZ R100, -R152.reuse, R113.reuse ;  /* 0x0000007198647221 */ /* 0x140fe20000010100 */
[C---:B------:R-:W-:Y:S01]  /*176a0*/  FADD.FTZ R108, -R152.reuse, R130 ;  /* 0x00000082986c7221 */ /* 0x040fe20000010100 */
        /* <DEDUP_REMOVED lines=13> */
[----:B------:R-:W-:Y:S01]  /*17780*/  FADD.FTZ R96, -R152, R102 ;  /* 0x0000006698607221 */ /* 0x000fe20000010100 */
[----:B------:R-:W-:Y:S01]  /*17790*/  FMUL.FTZ R82, R177, R87 ;  /* 0x00000057b1527220 */ /* 0x000fe20000410000 */
[----:B------:R-:W-:-:S02]  /*177a0*/  IMAD R201, R200, R201, RZ ;  /* 0x000000c9c8c97224 */ /* 0x000fc400078e02ff */
[C---:B------:R-:W-:Y:S01]  /*177b0*/  FADD.FTZ R83, -R152.reuse, R83 ;  /* 0x0000005398537221 */ /* 0x040fe20000010100 */
[C---:B------:R-:W-:Y:S01]  /*177c0*/  FADD.FTZ R240, -R152.reuse, R92 ;  /* 0x0000005c98f07221 */ /* 0x040fe20000010100 */
[C---:B------:R-:W-:Y:S01]  /*177d0*/  FADD.FTZ R94, -R152.reuse, R104 ;  /* 0x00000068985e7221 */ /* 0x040fe20000010100 */
[C---:B------:R-:W-:Y:S01]  /*177e0*/  FADD.FTZ R98, -R152.reuse, R110 ;  /* 0x0000006e98627221 */ /* 0x040fe20000010100 */
[C---:B------:R-:W-:Y:S01]  /*177f0*/  FADD.FTZ R224, -R152.reuse, R118 ;  /* 0x0000007698e07221 */ /* 0x040fe20000010100 */
[C---:B------:R-:W-:Y:S01]  /*17800*/  FADD.FTZ R102, -R152.reuse, R120 ;  /* 0x0000007898667221 */ /* 0x040fe20000010100 */
[----:B------:R-:W-:Y:S01]  /*17810*/  SHF.L.U32 R113, R113, 0x10, RZ ;  /* 0x0000001071717819 */ /* 0x000fe200000006ff */
        /* <DEDUP_REMOVED lines=33> */
[----:B------:R-:W-:Y:S01]  /*17a30*/  FMUL.FTZ R108, R177, R172 ;  /* 0x000000acb16c7220 */ /* 0x000fe20000410000 */
[----:B------:R-:W-:Y:S01]  /*17a40*/  SHF.L.U32 R109, R67, 0x10, RZ ;  /* 0x00000010436d7819 */ /* 0x000fe200000006ff */
[----:B------:R-:W-:-:S02]  /*17a50*/  IMAD.U32 R152, R66, 0x10000, RZ ;  /* 0x0001000042987824 */ /* 0x000fc400078e00ff */
[C---:B------:R-:W-:Y:S01]  /*17a60*/  FMUL.FTZ R212, R177.reuse, R81 ;  /* 0x00000051b1d47220 */ /* 0x040fe20000410000 */
[----:B------:R-:W-:Y:S01]  /*17a70*/  PRMT R172, R66, 0x7632, R172 ;  /* 0x0000763242ac7816 */ /* 0x000fe200000000ac */
[C---:B------:R-:W-:Y:S01]  /*17a80*/  FMUL.FTZ R135, R177.reuse, R85 ;  /* 0x00000055b1877220 */ /* 0x040fe20000410000 */
[C---:B------:R-:W-:Y:S01]  /*17a90*/  FMUL.FTZ R107, R177.reuse, R83 ;  /* 0x00000053b16b7220 */ /* 0x040fe20000410000 */
[C---:B------:R-:W-:Y:S01]  /*17aa0*/  FMUL.FTZ R111, R177.reuse, R132 ;  /* 0x00000084b16f7220 */ /* 0x040fe20000410000 */
[----:B------:R-:W-:Y:S01]  /*17ab0*/  FMUL.FTZ R83, R177, R88 ;  /* 0x00000058b1537220 */ /* 0x000fe20000410000 */
[----:B------:R-:W-:Y:S01]  /*17ac0*/  FFMA.FTZ R132, R179, R113, R156 ;  /* 0x00000071b3847223 */ /* 0x000fe2000001009c */
[----:B------:R-:W-:Y:S01]  /*17ad0*/  FMUL.FTZ R88, R177, R174 ;  /* 0x000000aeb1587220 */ /* 0x000fe20000410000 */
[----:B------:R-:W-:Y:S01]  /*17ae0*/  FFMA.FTZ R113, R212, R152, R21 ;  /* 0x00000098d4717223 */ /* 0x000fe20000010015 */
[----:B------:R-:W-:Y:S01]  /*17af0*/  FFMA.FTZ R109, R135, R109, R22 ;  /* 0x0000006d876d7223 */ /* 0x000fe20000010016 */
[----:B------:R-:W-:Y:S01]  /*17b00*/  PRMT R152, R65, 0x7632, R152 ;  /* 0x0000763241987816 */ /* 0x000fe20000000098 */
[----:B------:R-:W-:Y:S01]  /*17b10*/  IMAD.U32 R174, R172, 0x10000, RZ ;  /* 0x00010000acae7824 */ /* 0x000fe200078e00ff */
[C---:B------:R-:W-:Y:S01]  /*17b20*/  PRMT R135, R64.reuse, 0x7632, R135 ;  /* 0x0000763240877816 */ /* 0x040fe20000000087 */
[----:B------:R-:W-:Y:S01]  /*17b30*/  FMUL.FTZ R106, R177, R173 ;  /* 0x000000adb16a7220 */ /* 0x000fe20000410000 */
[----:B------:R-:W-:Y:S01]  /*17b40*/  SHF.L.U32 R172, R64, 0x10, RZ ;  /* 0x0000001040ac7819 */ /* 0x000fe200000006ff */
[----:B------:R-:W-:Y:S01]  /*17b50*/  IMAD.U32 R152, R152, 0x10000, RZ ;  /* 0x0001000098987824 */ /* 0x000fe200078e00ff */
[----:B------:R-:W-:Y:S01]  /*17b60*/  SHF.L.U32 R173, R65, 0x10, RZ ;  /* 0x0000001041ad7819 */ /* 0x000fe200000006ff */
[----:B------:R-:W-:-:S02]  /*17b70*/  IMAD.U32 R135, R135, 0x10000, RZ ;  /* 0x0001000087877824 */ /* 0x000fc400078e00ff */
[----:B------:R-:W-:Y:S01]  /*17b80*/  FMUL.FTZ R105, R177, R175 ;  /* 0x000000afb1697220 */ /* 0x000fe20000410000 */
[----:B------:R-:W-:Y:S01]  /*17b90*/  FFMA.FTZ R104, R104, R172, R19 ;  /* 0x000000ac68687223 */ /* 0x000fe20000010013 */
[----:B------:R-:W-:Y:S01]  /*17ba0*/  PRMT R172, R63, 0x7632, R172 ;  /* 0x000076323fac7816 */ /* 0x000fe200000000ac */
[----:B------:R-:W-:Y:S01]  /*17bb0*/  FFMA.FTZ R152, R107, R152, R154 ;  /* 0x000000986b987223 */ /* 0x000fe2000001009a */
[----:B------:R-:W-:Y:S01]  /*17bc0*/  FFMA.FTZ R107, R106, R135, R153 ;  /* 0x000000876a6b7223 */ /* 0x000fe20000010099 */
[----:B------:R-:W-:Y:S01]  /*17bd0*/  FFMA.FTZ R134, R134, R174, R155 ;  /* 0x000000ae86867223 */ /* 0x000fe2000001009b */
[----:B------:R-:W-:Y:S01]  /*17be0*/  SHF.R.S32.HI R106, RZ, 0x1f, R201 ;  /* 0x0000001fff6a7819 */ /* 0x000fe200000114c9 */
[----:B------:R-:W-:Y:S01]  /*17bf0*/  FMUL.FTZ R117, R177, R86 ;  /* 0x00000056b1757220 */ /* 0x000fe20000410000 */
[----:B------:R-:W-:Y:S02]  /*17c00*/  IMAD.U32 R174, R172, 0x10000, RZ ;  /* 0x00010000acae7824 */ /* 0x000fe400078e00ff */
[----:B------:R-:W-:Y:S01]  /*17c10*/  FFMA.FTZ R105, R105, R173, R20 ;  /* 0x000000ad69697223 */ /* 0x000fe20000010014 */
[----:B------:R-:W-:Y:S01]  /*17c20*/  LEA.HI R201, R106, R201, RZ, 0x3 ;  /* 0x000000c96ac97211 */ /* 0x000fe200078f18ff */
[----:B------:R-:W-:Y:S01]  /*17c30*/  FMUL.FTZ R115, R177, R248 ;  /* 0x000000f8b1737220 */ /* 0x000fe20000410000 */
[----:B------:R-:W-:Y:S01]  /*17c40*/  SHF.L.U32 R173, R63, 0x10, RZ ;  /* 0x000000103fad7819 */ /* 0x000fe200000006ff */
[----:B------:R-:W-:Y:S01]  /*17c50*/  FFMA.FTZ R106, R117, R174, R162 ;  /* 0x000000ae756a7223 */ /* 0x000fe200000100a2 */
[C---:B------:R-:W-:Y:S01]  /*17c60*/  PRMT R135, R62.reuse, 0x7632, R135 ;  /* 0x000076323e877816 */ /* 0x040fe20000000087 */
[C---:B------:R-:W-:Y:S01]  /*17c70*/  FMUL.FTZ R130, R177.reuse, R240 ;  /* 0x000000f0b1827220 */ /* 0x040fe20000410000 */
[----:B------:R-:W-:Y:S01]  /*17c80*/  SHF.L.U32 R172, R62, 0x10, RZ ;  /* 0x000000103eac7819 */ /* 0x000fe200000006ff */
[----:B------:R-:W-:Y:S01]  /*17c90*/  FMUL.FTZ R93, R177, R246 ;  /* 0x000000f6b15d7220 */ /* 0x000fe20000410000 */
[----:B------:R-:W-:Y:S01]  /*17ca0*/  PRMT R117, R60, 0x7632, R117 ;  /* 0x000076323c757816 */ /* 0x000fe20000000075 */
[----:B------:R-:W-:Y:S01]  /*17cb0*/  FFMA.FTZ R115, R115, R173, R26 ;  /* 0x000000ad73737223 */ /* 0x000fe2000001001a */
[----:B------:R-:W-:Y:S01]  /*17cc0*/  SHF.L.U32 R174, R61, 0x10, RZ ;  /* 0x000000103dae7819 */ /* 0x000fe200000006ff */
[C---:B------:R-:W-:Y:S01]  /*17cd0*/  FMUL.FTZ R84, R177.reuse, R84 ;  /* 0x00000054b1547220 */ /* 0x040fe20000410000 */
[----:B------:R-:W-:Y:S01]  /*17ce0*/  FMUL.FTZ R128, R177, R252 ;  /* 0x000000fcb1807220 */ /* 0x000fe20000410000 */
[----:B------:R-:W-:-:S02]  /*17cf0*/  IMAD.U32 R135, R135, 0x10000, RZ ;  /* 0x0001000087877824 */ /* 0x000fc400078e00ff */
[----:B------:R-:W-:Y:S01]  /*17d00*/  FFMA.FTZ R130, R130, R172, R25 ;  /* 0x000000ac82827223 */ /* 0x000fe20000010019 */
[----:B------:R-:W-:Y:S01]  /*17d10*/  SHF.L.U32 R173, R60, 0x10, RZ ;  /* 0x000000103cad7819 */ /* 0x000fe200000006ff */
[----:B------:R-:W-:Y:S01]  /*17d20*/  IMAD.U32 R117, R117, 0x10000, RZ ;  /* 0x0001000075757824 */ /* 0x000fe200078e00ff */
[----:B------:R-:W-:Y:S01]  /*17d30*/  PRMT R172, R61, 0x7632, R172 ;  /* 0x000076323dac7816 */ /* 0x000fe200000000ac */
[----:B------:R-:W-:Y:S01]  /*17d40*/  FFMA.FTZ R93, R93, R174, R24 ;  /* 0x000000ae5d5d7223 */ /* 0x000fe20000010018 */
[----:B------:R-:W-:Y:S01]  /*17d50*/  FFMA.FTZ R135, R128, R135, R159 ;  /* 0x0000008780877223 */ /* 0x000fe2000001009f */
[----:B------:R-:W-:Y:S01]  /*17d60*/  FFMA.FTZ R174, R84, R117, R157 ;  /* 0x0000007554ae7223 */ /* 0x000fe2000001009d */
[----:B------:R-:W-:Y:S01]  /*17d70*/  SHF.L.U32 R128, R59, 0x10, RZ ;  /* 0x000000103b807819 */ /* 0x000fe200000006ff */
[----:B------:R-:W-:Y:S01]  /*17d80*/  FFMA.FTZ R173, R82, R173, R23 ;  /* 0x000000ad52ad7223 */ /* 0x000fe20000010017 */
[----:B------:R-:W-:Y:S01]  /*17d90*/  PRMT R84, R58, 0x7632, R84 ;  /* 0x000076323a547816 */ /* 0x000fe20000000054 */
[C---:B------:R-:W-:Y:S01]  /*17da0*/  FMUL.FTZ R101, R177.reuse, R202 ;  /* 0x000000cab1657220 */ /* 0x040fe20000410000 */
[----:B------:R-:W-:Y:S01]  /*17db0*/  FMUL.FTZ R119, R177, R96 ;  /* 0x00000060b1777220 */ /* 0x000fe20000410000 */
[----:B------:R-:W-:Y:S01]  /*17dc0*/  IMAD.U32 R172, R172, 0x10000, RZ ;  /* 0x00010000acac7824 */ /* 0x000fe200078e00ff */
[----:B------:R-:W-:Y:S01]  /*17dd0*/  PRMT R82, R59, 0x7632, R82 ;  /* 0x000076323b527816 */ /* 0x000fe20000000052 */
[----:B------:R-:W-:-:S02]  /*17de0*/  IMAD.U32 R117, R84, 0x10000, RZ ;  /* 0x0001000054757824 */ /* 0x000fc400078e00ff */
[----:B------:R-:W-:Y:S01]  /*17df0*/  FFMA.FTZ R119, R119, R128, R30 ;  /* 0x0000008077777223 */ /* 0x000fe2000001001e */
[----:B------:R-:W-:Y:S01]  /*17e00*/  FFMA.FTZ R172, R101, R172, R158 ;  /* 0x000000ac65ac7223 */ /* 0x000fe2000001009e */
[C---:B------:R-:W-:Y:S01]  /*17e10*/  FMUL.FTZ R116, R177.reuse, R244 ;  /* 0x000000f4b1747220 */ /* 0x040fe20000410000 */
[----:B------:R-:W-:Y:S01]  /*17e20*/  IMAD.U32 R128, R82, 0x10000, RZ ;  /* 0x0001000052807824 */ /* 0x000fe200078e00ff */
[----:B------:R-:W-:Y:S01]  /*17e30*/  SHF.L.U32 R101, R58, 0x10, RZ ;  /* 0x000000103a657819 */ /* 0x000fe200000006ff */
[----:B------:R-:W-:Y:S01]  /*17e40*/  FMUL.FTZ R103, R177, R230 ;  /* 0x000000e6b1677220 */ /* 0x000fe20000410000 */
[----:B------:R-:W-:Y:S01]  /*17e50*/  SHF.L.U32 R84, R57, 0x10, RZ ;  /* 0x0000001039547819 */ /* 0x000fe200000006ff */
[----:B------:R-:W-:Y:S01]  /*17e60*/  FMUL.FTZ R126, R177, R236 ;  /* 0x000000ecb17e7220 */ /* 0x000fe20000410000 */
[----:B------:R-:W-:Y:S01]  /*17e70*/  PRMT R82, R57, 0x7632, R82 ;  /* 0x0000763239527816 */ /* 0x000fe20000000052 */
[----:B------:R-:W-:Y:S01]  /*17e80*/  FFMA.FTZ R117, R116, R117, R165 ;  /* 0x0000007574757223 */ /* 0x000fe200000100a5 */
[----:B------:R-:W-:Y:S01]  /*17e90*/  FMUL.FTZ R90, R177, R90 ;  /* 0x0000005ab15a7220 */ /* 0x000fe20000410000 */
[----:B------:R-:W-:Y:S01]  /*17ea0*/  FFMA.FTZ R126, R126, R101, R29 ;  /* 0x000000657e7e7223 */ /* 0x000fe2000001001d */
[----:B------:R-:W-:Y:S01]  /*17eb0*/  FFMA.FTZ R116, R103, R84, R28 ;  /* 0x0000005467747223 */ /* 0x000fe2000001001c */
[----:B------:R-:W-:Y:S01]  /*17ec0*/  IMAD.U32 R101, R82, 0x10000, RZ ;  /* 0x0001000052657824 */ /* 0x000fe200078e00ff */
[C---:B------:R-:W-:Y:S01]  /*17ed0*/  SHF.L.U32 R84, R56.reuse, 0x10, RZ ;  /* 0x0000001038547819 */ /* 0x040fe200000006ff */
[C---:B------:R-:W-:Y:S01]  /*17ee0*/  FMUL.FTZ R99, R177.reuse, R242 ;  /* 0x000000f2b1637220 */ /* 0x040fe20000410000 */
[----:B------:R-:W-:Y:S01]  /*17ef0*/  PRMT R82, R56, 0x7632, R82 ;  /* 0x0000763238527816 */ /* 0x000fe20000000052 */
[C---:B------:R-:W-:Y:S01]  /*17f00*/  FMUL.FTZ R121, R177.reuse, R250 ;  /* 0x000000fab1797220 */ /* 0x040fe20000410000 */
[----:B------:R-:W-:Y:S01]  /*17f10*/  FMUL.FTZ R92, R177, R92 ;  /* 0x0000005cb15c7220 */ /* 0x000fe20000410000 */
[----:B------:R-:W-:Y:S01]  /*17f20*/  FFMA.FTZ R99, R99, R101, R164 ;  /* 0x0000006563637223 */ /* 0x000fe200000100a4 */
[----:B------:R-:W-:Y:S01]  /*17f30*/  FFMA.FTZ R90, R90, R84, R27 ;  /* 0x000000545a5a7223 */ /* 0x000fe2000001001b */
[----:B------:R-:W-:Y:S01]  /*17f40*/  PRMT R101, R55, 0x7632, R101 ;  /* 0x0000763237657816 */ /* 0x000fe20000000065 */
[----:B------:R-:W-:Y:S01]  /*17f50*/  IMAD.U32 R82, R82, 0x10000, RZ ;  /* 0x0001000052527824 */ /* 0x000fe200078e00ff */
[----:B------:R-:W-:Y:S01]  /*17f60*/  SHF.L.U32 R84, R54, 0x10, RZ ;  /* 0x0000001036547819 */ /* 0x000fe200000006ff */
[----:B------:R-:W-:Y:S01]  /*17f70*/  FMUL.FTZ R124, R177, R178 ;  /* 0x000000b2b17c7220 */ /* 0x000fe20000410000 */
[----:B------:R-:W-:Y:S01]  /*17f80*/  FFMA.FTZ R128, R121, R128, R166 ;  /* 0x0000008079807223 */ /* 0x000fe200000100a6 */
[----:B------:R-:W-:Y:S01]  /*17f90*/  FFMA.FTZ R121, R92, R82, R163 ;  /* 0x000000525c797223 */ /* 0x000fe200000100a3 */
[----:B------:R-:W-:Y:S01]  /*17fa0*/  FMUL.FTZ R125, R177, R206 ;  /* 0x000000ceb17d7220 */ /* 0x000fe20000410000 */
[----:B------:R-:W-:Y:S01]  /*17fb0*/  IMAD.U32 R101, R101, 0x10000, RZ ;  /* 0x0001000065657824 */ /* 0x000fe200078e00ff */
[----:B------:R-:W-:Y:S01]  /*17fc0*/  PRMT R82, R54, 0x7632, R82 ;  /* 0x0000763236527816 */ /* 0x000fe20000000052 */
[----:B------:R-:W-:Y:S01]  /*17fd0*/  FFMA.FTZ R124, R124, R84, R33 ;  /* 0x000000547c7c7223 */ /* 0x000fe20000010021 */
[----:B------:R-:W-:Y:S01]  /*17fe0*/  PRMT R84, R53, 0x7632, R84 ;  /* 0x0000763235547816 */ /* 0x000fe20000000054 */
[----:B------:R-:W-:Y:S01]  /*17ff0*/  FMUL.FTZ R122, R177, R176 ;  /* 0x000000b0b17a7220 */ /* 0x000fe20000410000 */
[----:B------:R-:W-:Y:S01]  /*18000*/  FFMA.FTZ R176, R125, R101, R170 ;  /* 0x000000657db07223 */ /* 0x000fe200000100aa */
[----:B------:R-:W-:Y:S01]  /*18010*/  FMUL.FTZ R112, R177, R238 ;  /* 0x000000eeb1707220 */ /* 0x000fe20000410000 */
[----:B------:R-:W-:-:S02]  /*18020*/  IMAD.U32 R125, R82, 0x10000, RZ ;  /* 0x00010000527d7824 */ /* 0x000fc400078e00ff */
[C---:B------:R-:W-:Y:S01]  /*18030*/  FMUL.FTZ R85, R177.reuse, R200 ;  /* 0x000000c8b1557220 */ /* 0x040fe20000410000 */
[----:B------:R-:W-:Y:S01]  /*18040*/  IMAD.U32 R84, R84, 0x10000, RZ ;  /* 0x0001000054547824 */ /* 0x000fe200078e00ff */
[----:B------:R-:W-:Y:S01]  /*18050*/  PRMT R82, R52, 0x7632, R82 ;  /* 0x0000763234527816 */ /* 0x000fe20000000052 */
[----:B------:R-:W-:Y:S01]  /*18060*/  FFMA.FTZ R125, R112, R125, R169 ;  /* 0x0000007d707d7223 */ /* 0x000fe200000100a9 */
[----:B------:R-:W-:Y:S01]  /*18070*/  FMUL.FTZ R96, R177, R232 ;  /* 0x000000e8b1607220 */ /* 0x000fe20000410000 */
[----:B------:R-:W-:Y:S01]  /*18080*/  FFMA.FTZ R112, R85, R84, R168 ;  /* 0x0000005455707223 */ /* 0x000fe200000100a8 */
[----:B------:R-:W-:Y:S01]  /*18090*/  PRMT R84, R51, 0x7632, R84 ;  /* 0x0000763233547816 */ /* 0x000fe20000000054 */
[----:B------:R-:W-:Y:S02]  /*180a0*/  IMAD.U32 R82, R82, 0x10000, RZ ;  /* 0x0001000052527824 */ /* 0x000fe400078e00ff */
[----:B------:R-:W-:Y:S01]  /*180b0*/  FMUL.FTZ R97, R177, R114 ;  /* 0x00000072b1617220 */ /* 0x000fe20000410000 */
[----:B------:R-:W-:Y:S01]  /*180c0*/  SHF.L.U32 R85, R51, 0x10, RZ ;  /* 0x0000001033557819 */ /* 0x000fe200000006ff */
[----:B------:R-:W-:Y:S01]  /*180d0*/  FMUL.FTZ R114, R177, R220 ;  /* 0x000000dcb1727220 */ /* 0x000fe20000410000 */
[----:B------:R-:W-:-:S02]  /*180e0*/  IMAD.U32 R178, R84, 0x10000, RZ ;  /* 0x0001000054b27824 */ /* 0x000fc400078e00ff */
[----:B------:R-:W-:Y:S01]  /*180f0*/  FFMA.FTZ R96, R96, R82, R167 ;  /* 0x0000005260607223 */ /* 0x000fe200000100a7 */
[C---:B------:R-:W-:Y:S01]  /*18100*/  SHF.L.U32 R84, R50.reuse, 0x10, RZ ;  /* 0x0000001032547819 */ /* 0x040fe200000006ff */
[C---:B------:R-:W-:Y:S01]  /*18110*/  FMUL.FTZ R127, R177.reuse, R224 ;  /* 0x000000e0b17f7220 */ /* 0x040fe20000410000 */
[----:B------:R-:W-:Y:S01]  /*18120*/  PRMT R82, R50, 0x7632, R82 ;  /* 0x0000763232527816 */ /* 0x000fe20000000052 */
[C---:B------:R-:W-:Y:S01]  /*18130*/  FMUL.FTZ R129, R177.reuse, R110 ;  /* 0x0000006eb1817220 */ /* 0x040fe20000410000 */
[----:B------:R-:W-:Y:S01]  /*18140*/  FMUL.FTZ R123, R177, R98 ;  /* 0x00000062b17b7220 */ /* 0x000fe20000410000 */
[----:B------:R-:W-:Y:S01]  /*18150*/  FFMA.FTZ R127, R127, R85, R38 ;  /* 0x000000557f7f7223 */ /* 0x000fe20000010026 */
[----:B------:R-:W-:Y:S01]  /*18160*/  FFMA.FTZ R114, R114, R84, R37 ;  /* 0x0000005472727223 */ /* 0x000fe20000010025 */
[----:B------:R-:W-:Y:S01]  /*18170*/  IMAD.U32 R85, R82, 0x10000, RZ ;  /* 0x0001000052557824 */ /* 0x000fe200078e00ff */
[----:B------:R-:W-:Y:S01]  /*18180*/  PRMT R84, R49, 0x7632, R84 ;  /* 0x0000763231547816 */ /* 0x000fe20000000054 */
[----:B------:R-:W-:Y:S01]  /*18190*/  FFMA.FTZ R178, R129, R178, R182 ;  /* 0x000000b281b27223 */ /* 0x000fe200000100b6 */
[----:B------:R-:W-:Y:S01]  /*181a0*/  SHF.L.U32 R82, R49, 0x10, RZ ;  /* 0x0000001031527819 */ /* 0x000fe200000006ff */
[----:B------:R-:W-:Y:S01]  /*181b0*/  FFMA.FTZ R129, R122, R85, R181 ;  /* 0x000000557a817223 */ /* 0x000fe200000100b5 */
[----:B------:R-:W-:Y:S01]  /*181c0*/  FMUL.FTZ R98, R177, R234 ;  /* 0x000000eab1627220 */ /* 0x000fe20000410000 */
[----:B------:R-:W-:Y:S01]  /*181d0*/  IMAD.U32 R122, R84, 0x10000, RZ ;  /* 0x00010000547a7824 */ /* 0x000fe200078e00ff */
[C---:B------:R-:W-:Y:S01]  /*181e0*/  SHF.L.U32 R84, R48.reuse, 0x10, RZ ;  /* 0x0000001030547819 */ /* 0x040fe200000006ff */
[----:B------:R-:W-:Y:S01]  /*181f0*/  FFMA.FTZ R97, R97, R82, R36 ;  /* 0x0000005261617223 */ /* 0x000fe20000010024 */
[----:B------:R-:W-:Y:S01]  /*18200*/  PRMT R85, R47, 0x7632, R85 ;  /* 0x000076322f557816 */ /* 0x000fe20000000055 */
[----:B------:R-:W-:Y:S01]  /*18210*/  FMUL.FTZ R133, R177, R222 ;  /* 0x000000deb1857220 */ /* 0x000fe20000410000 */
[----:B------:R-:W-:Y:S01]  /*18220*/  PRMT R82, R48, 0x7632, R82 ;  /* 0x0000763230527816 */ /* 0x000fe20000000052 */
[----:B------:R-:W-:Y:S01]  /*18230*/  FFMA.FTZ R98, R98, R84, R35 ;  /* 0x0000005462627223 */ /* 0x000fe20000010023 */
[----:B------:R-:W-:Y:S01]  /*18240*/  PRMT R84, R46, 0x7632, R84 ;  /* 0x000076322e547816 */ /* 0x000fe20000000054 */
[----:B------:R-:W-:-:S02]  /*18250*/  IMAD.U32 R85, R85, 0x10000, RZ ;  /* 0x0001000055557824 */ /* 0x000fc400078e00ff */
[C---:B------:R-:W-:Y:S01]  /*18260*/  FMUL.FTZ R100, R177.reuse, R100 ;  /* 0x00000064b1647220 */ /* 0x040fe20000410000 */
[----:B------:R-:W-:Y:S01]  /*18270*/  FMUL.FTZ R81, R177, R120 ;  /* 0x00000078b1517220 */ /* 0x000fe20000410000 */
[----:B------:R-:W-:Y:S02]  /*18280*/  IMAD.U32 R82, R82, 0x10000, RZ ;  /* 0x0001000052527824 */ /* 0x000fe400078e00ff */
[----:B------:R-:W-:Y:S01]  /*18290*/  FFMA.FTZ R200, R133, R85, R186 ;  /* 0x0000005585c87223 */ /* 0x000fe200000100ba */
[----:B------:R-:W-:Y:S02]  /*182a0*/  IMAD.U32 R133, R84, 0x10000, RZ ;  /* 0x0001000054857824 */ /* 0x000fe400078e00ff */
[----:B------:R-:W-:Y:S01]  /*182b0*/  FMUL.FTZ R120, R177, R214 ;  /* 0x000000d6b1787220 */ /* 0x000fe20000410000 */
[C---:B------:R-:W-:Y:S01]  /*182c0*/  SHF.L.U32 R84, R45.reuse, 0x10, RZ ;  /* 0x000000102d547819 */ /* 0x040fe200000006ff */
[----:B------:R-:W-:Y:S01]  /*182d0*/  FFMA.FTZ R179, R100, R82, R171 ;  /* 0x0000005264b37223 */ /* 0x000fe200000100ab */
[----:B------:R-:W-:Y:S01]  /*182e0*/  PRMT R82, R45, 0x7632, R82 ;  /* 0x000076322d527816 */ /* 0x000fe20000000052 */
[----:B------:R-:W-:Y:S01]  /*182f0*/  FFMA.FTZ R133, R120, R133, R185 ;  /* 0x0000008578857223 */ /* 0x000fe200000100b9 */
[----:B------:R-:W0:Y:S01]  /*18300*/  LDC.64 R100, c[0x0][0x2b8] ;  /* 0x0000ae00ff647b82 */ /* 0x000e220000000a00 */
[----:B------:R-:W-:Y:S01]  /*18310*/  FFMA.FTZ R120, R81, R84, R136 ;  /* 0x0000005451787223 */ /* 0x000fe20000010088 */
[----:B------:R-:W-:Y:S01]  /*18320*/  PRMT R81, R44, 0x7632, R81 ;  /* 0x000076322c517816 */ /* 0x000fe20000000051 */
[----:B------:R-:W-:Y:S01]  /*18330*/  IMAD.U32 R82, R82, 0x10000, RZ ;  /* 0x0001000052527824 */ /* 0x000fe200078e00ff */
        /* <DEDUP_REMOVED lines=11> */
[----:B------:R-:W-:-:S02]  /*183f0*/  IMAD.U32 R81, R81, 0x10000, RZ ;  /* 0x0001000051517824 */ /* 0x000fc400078e00ff */
[----:B------:R-:W-:Y:S01]  /*18400*/  FMUL.FTZ R177, R177, R203 ;  /* 0x000000cbb1b17220 */ /* 0x000fe20000410000 */
        /* <DEDUP_REMOVED lines=10> */
[----:B------:R-:W-:Y:S01]  /*184b0*/  F2FP.BF16.F32.PACK_AB R81, R152, R105 ;  /* 0x000000699851723e */ /* 0x000fe200000010ff */
[----:B------:R-:W-:Y:S01]  /*184c0*/  IMAD.U32 R206, R83, 0x10000, RZ ;  /* 0x0001000053ce7824 */ /* 0x000fe200078e00ff */
[----:B------:R-:W-:Y:S01]  /*184d0*/  LOP3.LUT R152, R0, 0x7f, RZ, 0xc0, !PT ;  /* 0x0000007f00987812 */ /* 0x000fe200078ec0ff */
[----:B------:R-:W-:Y:S01]  /*184e0*/  FFMA.FTZ R111, R111, R84, R144 ;  /* 0x000000546f6f7223 */ /* 0x000fe20000010090 */
[----:B------:R-:W-:Y:S01]  /*184f0*/  SHF.L.U32 R92, R47, 0x10, RZ ;  /* 0x000000102f5c7819 */ /* 0x000fe200000006ff */
[----:B------:R-:W-:Y:S01]  /*18500*/  IMAD.U32 R102, R85, 0x10000, RZ ;  /* 0x0001000055667824 */ /* 0x000fe200078e00ff */
[----:B------:R-:W-:Y:S01]  /*18510*/  PRMT R82, R42, 0x7632, R82 ;  /* 0x000076322a527816 */ /* 0x000fe20000000052 */
[----:B------:R-:W-:Y:S01]  /*18520*/  FFMA.FTZ R122, R95, R122, R180 ;  /* 0x0000007a5f7a7223 */ /* 0x000fe200000100b4 */
[----:B------:R-:W-:Y:S01]  /*18530*/  SHF.L.U32 R175, R52, 0x10, RZ ;  /* 0x0000001034af7819 */ /* 0x000fe200000006ff */
[----:B------:R-:W-:Y:S01]  /*18540*/  FFMA.FTZ R131, R131, R92, R138 ;  /* 0x0000005c83837223 */ /* 0x000fe2000001008a */
[----:B------:R-:W-:Y:S01]  /*18550*/  PRMT R84, R40, 0x7632, R84 ;  /* 0x0000763228547816 */ /* 0x000fe20000000054 */
[----:B------:R-:W-:Y:S01]  /*18560*/  IMAD.U32 R82, R82, 0x10000, RZ ;  /* 0x0001000052527824 */ /* 0x000fe200078e00ff */
[----:B------:R-:W-:Y:S01]  /*18570*/  LEA.HI.SX32 R201, R201, R152, 0x1d ;  /* 0x00000098c9c97211 */ /* 0x000fe200078feaff */
[----:B------:R-:W-:Y:S01]  /*18580*/  FFMA.FTZ R206, R177, R206, R190 ;  /* 0x000000ceb1ce7223 */ /* 0x000fe200000100be */
[----:B------:R-:W-:Y:S01]  /*18590*/  SHF.L.U32 R83, R42, 0x10, RZ ;  /* 0x000000102a537819 */ /* 0x000fe200000006ff */
[----:B------:R-:W-:Y:S01]  /*185a0*/  FFMA.FTZ R175, R94, R175, R31 ;  /* 0x000000af5eaf7223 */ /* 0x000fe2000001001f */
[----:B------:R-:W-:Y:S01]  /*185b0*/  SHF.L.U32 R95, R41, 0x10, RZ ;  /* 0x00000010295f7819 */ /* 0x000fe200000006ff */
[----:B------:R-:W-:Y:S01]  /*185c0*/  FFMA.FTZ R177, R89, R102, R188 ;  /* 0x0000006659b17223 */ /* 0x000fe200000100bc */
[----:B------:R-:W-:Y:S01]  /*185d0*/  SHF.L.U32 R92, R40, 0x10, RZ ;  /* 0x00000010285c7819 */ /* 0x000fe200000006ff */
[----:B------:R-:W-:Y:S01]  /*185e0*/  IMAD.U32 R94, R84, 0x10000, RZ ;  /* 0x00010000545e7824 */ /* 0x000fe200078e00ff */
[----:B------:R-:W-:Y:S01]  /*185f0*/  SHF.L.U32 R103, R55, 0x10, RZ ;  /* 0x0000001037677819 */ /* 0x000fe200000006ff */
[----:B------:R-:W-:Y:S01]  /*18600*/  FFMA.FTZ R110, R110, R83, R141 ;  /* 0x000000536e6e7223 */ /* 0x000fe2000001008d */
[C---:B------:R-:W-:Y:S01]  /*18610*/  IADD3 R89, R201.reuse, 0x80, RZ ;  /* 0x00000080c9597810 */ /* 0x040fe20007ffe0ff */
[----:B------:R-:W-:Y:S01]  /*18620*/  FFMA.FTZ R207, R108, R82, R189 ;  /* 0x000000526ccf7223 */ /* 0x000fe200000100bd */
[----:B------:R-:W-:Y:S01]  /*18630*/  F2FP.BF16.F32.PACK_AB R83, R132, R109 ;  /* 0x0000006d8453723e */ /* 0x000fe200000010ff */
[----:B0-----:R-:W-:Y:S01]  /*18640*/  IMAD.WIDE.U32 R84, R201, 0x10, R100 ;  /* 0x00000010c9547825 */ /* 0x001fe200078e0064 */
[----:B------:R-:W-:-:S03]  /*18650*/  F2FP.BF16.F32.PACK_AB R82, R134, R113 ;  /* 0x000000718652723e */ /* 0x000fc600000010ff */
[----:B------:R-:W-:Y:S01]  /*18660*/  FFMA.FTZ R134, R87, R95, R140 ;  /* 0x0000005f57867223 */ /* 0x000fe2000001008c */
[----:B------:R-:W-:Y:S01]  /*18670*/  F2FP.BF16.F32.PACK_AB R80, R107, R104 ;  /* 0x000000686b50723e */ /* 0x000fe200000010ff */
[----:B------:R-:W-:Y:S01]  /*18680*/  FFMA.FTZ R113, R86, R92, R139 ;  /* 0x0000005c56717223 */ /* 0x000fe2000001008b */
[----:B------:R-:W-:Y:S01]  /*18690*/  FFMA.FTZ R132, R88, R94, R187 ;  /* 0x0000005e58847223 */ /* 0x000fe200000100bb */
[----:B------:R-:W-:Y:S01]  /*186a0*/  FFMA.FTZ R123, R123, R103, R34 ;  /* 0x000000677b7b7223 */ /* 0x000fe20000010022 */
[----:B------:R-:W-:Y:S01]  /*186b0*/  F2FP.BF16.F32.PACK_AB R95, R106, R115 ;  /* 0x000000736a5f723e */ /* 0x000fe200000010ff */
[----:B------:R-:W-:Y:S01]  /*186c0*/  VIADD R109, R201, 0x100 ;  /* 0x00000100c96d7836 */ /* 0x000fe20000000000 */
[----:B------:R-:W-:Y:S01]  /*186d0*/  F2FP.BF16.F32.PACK_AB R94, R135, R130 ;  /* 0x00000082875e723e */ /* 0x000fe200000010ff */
[--C-:B------:R-:W-:Y:S01]  /*186e0*/  IMAD.WIDE.U32 R88, R89, 0x10, R100.reuse ;  /* 0x0000001059587825 */ /* 0x100fe200078e0064 */
[----:B------:R-:W-:Y:S01]  /*186f0*/  F2FP.BF16.F32.PACK_AB R93, R172, R93 ;  /* 0x0000005dac5d723e */ /* 0x000fe200000010ff */
[----:B------:R0:W-:Y:S01]  /*18700*/  STG.E.128 desc[UR4][R84.64], R80 ;  /* 0x0000005054007986 */ /* 0x0001e2000c101d04 */
[----:B------:R-:W-:Y:S01]  /*18710*/  F2FP.BF16.F32.PACK_AB R92, R174, R173 ;  /* 0x000000adae5c723e */ /* 0x000fe200000010ff */
[C---:B------:R-:W-:Y:S01]  /*18720*/  VIADD R105, R201.reuse, 0x200 ;  /* 0x00000200c9697836 */ /* 0x040fe20000000000 */
[----:B------:R-:W-:Y:S01]  /*18730*/  IADD3 R107, R201, 0x180, RZ ;  /* 0x00000180c96b7810 */ /* 0x000fe20007ffe0ff */
[--C-:B------:R-:W-:Y:S01]  /*18740*/  IMAD.WIDE.U32 R108, R109, 0x10, R100.reuse ;  /* 0x000000106d6c7825 */ /* 0x100fe200078e0064 */
[C---:B------:R-:W-:Y:S01]  /*18750*/  IADD3 R103, R201.reuse, 0x280, RZ ;  /* 0x00000280c9677810 */ /* 0x040fe20007ffe0ff */
[----:B------:R1:W-:Y:S01]  /*18760*/  STG.E.128 desc[UR4][R88.64], R92 ;  /* 0x0000005c58007986 */ /* 0x0003e2000c101d04 */
[----:B------:R-:W-:Y:S01]  /*18770*/  F2FP.BF16.F32.PACK_AB R87, R176, R123 ;  /* 0x0000007bb057723e */ /* 0x000fe200000010ff */
[----:B------:R-:W-:Y:S01]  /*18780*/  VIADD R201, R201, 0x300 ;  /* 0x00000300c9c97836 */ /* 0x000fe20000000000 */
[----:B------:R-:W-:Y:S01]  /*18790*/  F2FP.BF16.F32.PACK_AB R86, R125, R124 ;  /* 0x0000007c7d56723e */ /* 0x000fe200000010ff */
[----:B------:R-:W-:-:S04]  /*187a0*/  IMAD.WIDE.U32 R106, R107, 0x10, R100 ;  /* 0x000000106b6a7825 */ /* 0x000fc800078e0064 */
[----:B------:R-:W-:Y:S01]  /*187b0*/  IMAD.WIDE.U32 R104, R105, 0x10, R100 ;  /* 0x0000001069687825 */ /* 0x000fe200078e0064 */
[----:B0-----:R-:W-:-:S03]  /*187c0*/  F2FP.BF16.F32.PACK_AB R83, R128, R119 ;  /* 0x000000778053723e */ /* 0x001fc600000010ff */
[--C-:B------:R-:W-:Y:S01]  /*187d0*/  IMAD.WIDE.U32 R102, R103, 0x10, R100.reuse ;  /* 0x0000001067667825 */ /* 0x100fe200078e0064 */
[----:B------:R-:W-:Y:S02]  /*187e0*/  F2FP.BF16.F32.PACK_AB R82, R117, R126 ;  /* 0x0000007e7552723e */ /* 0x000fe400000010ff */
[----:B------:R-:W-:Y:S01]  /*187f0*/  F2FP.BF16.F32.PACK_AB R81, R99, R116 ;  /* 0x000000746351723e */ /* 0x000fe200000010ff */
[----:B------:R-:W-:Y:S01]  /*18800*/  IMAD.WIDE.U32 R100, R201, 0x10, R100 ;  /* 0x00000010c9647825 */ /* 0x000fe200078e0064 */
        /* <DEDUP_REMOVED lines=20> */
.L_x_18986:
[----:B------:R-:W-:Y:S05]  /*18950*/  BSYNC B0 ;  /* 0x0000000000007941 */ /* 0x000fea0003800000 */
.L_x_18985:
[----:B------:R-:W-:Y:S02]  /*18960*/  IADD3 R2, R2, UR12, RZ ;  /* 0x0000000c02027c10 */ /* 0x000fe4000fffe0ff */
[----:B------:R-:W-:Y:S02]  /*18970*/  SEL R205, RZ, 0x1, P0 ;  /* 0x00000001ffcd7807 */ /* 0x000fe40000000000 */
[----:B------:R-:W-:-:S13]  /*18980*/  ISETP.GE.AND P1, PT, R2, UR13, PT ;  /* 0x0000000d02007c0c */ /* 0x000fda000bf26270 */
[----:B------:R-:W-:Y:S05]  /*18990*/  @!P1 BRA `(.L_x_18987) ;  /* 0xfffffe8400049947 */ /* 0x000fea000383ffff */
[----:B------:R-:W-:Y:S05]  /*189a0*/  EXIT ;  /* 0x000000000000794d */ /* 0x000fea0003800000 */
.L_x_18984:
[----:B------:R-:W-:Y:S01]  /*189b0*/  HFMA2.MMA R210, -RZ, RZ, 0, 1.847743988037109375e-06 ;  /* 0x0000001fffd27435 */ /* 0x000fe200000001ff */
[----:B------:R-:W-:Y:S02]  /*189c0*/  IMAD.MOV.U32 R203, RZ, RZ, 0x1 ;  /* 0x00000001ffcb7424 */ /* 0x000fe400078e00ff */
[----:B------:R-:W-:-:S08]  /*189d0*/  IMAD.MOV.U32 R179, RZ, RZ, -0x1 ;  /* 0xffffffffffb37424 */ /* 0x000fd000078e00ff */
[----:B0-----:R-:W-:Y:S05]  /*189e0*/  WARPSYNC.COLLECTIVE R179, `(.L_x_18988) ;  /* 0x00000000b3087348 */ /* 0x001fea0003c00000 */
[----:B------:R1:W2:Y:S02]  /*189f0*/  SHFL.BFLY P3, R178, R208, R203, R210 ;  /* 0x0c0000cbd0b27389 */ /* 0x0002a400000600d2 */
[----:B012---:R-:W-:Y:S01]  /*18a00*/  ENDCOLLECTIVE ;  /* 0x000000000000791b */ /* 0x007fe20003800000 */
.L_x_18988:
[----:B------:R-:W-:Y:S01]  /*18a10*/  HFMA2.MMA R203, -RZ, RZ, 0, 1.1920928955078125e-07 ;  /* 0x00000002ffcb7435 */ /* 0x000fe200000001ff */
[----:B------:R-:W-:-:S05]  /*18a20*/  MOV R173, R178 ;  /* 0x000000b200ad7202 */ /* 0x000fca0000000f00 */
[----:B------:R-:W-:-:S04]  /*18a30*/  FADD.FTZ R174, R208, R173 ;  /* 0x000000add0ae7221 */ /* 0x000fc80000010000 */
[----:B------:R-:W-:-:S07]  /*18a40*/  IMAD.MOV.U32 R208, RZ, RZ, R174 ;  /* 0x000000ffffd07224 */ /* 0x000fce00078e00ae */
[----:B------:R-:W-:Y:S05]  /*18a50*/  WARPSYNC.COLLECTIVE R179, `(.L_x_18989) ;  /* 0x00000000b3087348 */ /* 0x000fea0003c00000 */
[----:B------:R0:W1:Y:S02]  /*18a60*/  SHFL.BFLY P3, R178, R208, R203, R210 ;  /* 0x0c0000cbd0b27389 */ /* 0x00006400000600d2 */
[----:B01----:R-:W-:Y:S01]  /*18a70*/  ENDCOLLECTIVE ;  /* 0x000000000000791b */ /* 0x003fe20003800000 */
.L_x_18989:
[----:B------:R-:W-:Y:S02]  /*18a80*/  IMAD.MOV.U32 R203, RZ, RZ, 0x4 ;  /* 0x00000004ffcb7424 */ /* 0x000fe400078e00ff */
[----:B------:R-:W-:-:S04]  /*18a90*/  IMAD.MOV.U32 R173, RZ, RZ, R178 ;  /* 0x000000ffffad7224 */ /* 0x000fc800078e00b2 */
[----:B------:R-:W-:-:S05]  /*18aa0*/  FADD.FTZ R175, R174, R173 ;  /* 0x000000adaeaf7221 */ /* 0x000fca0000010000 */
[----:B------:R-:W-:-:S07]  /*18ab0*/  MOV R208, R175 ;  /* 0x000000af00d07202 */ /* 0x000fce0000000f00 */
[----:B------:R-:W-:Y:S05]  /*18ac0*/  WARPSYNC.COLLECTIVE R179, `(.L_x_18990) ;  /* 0x00000000b3087348 */ /* 0x000fea0003c00000 */
[----:B------:R0:W1:Y:S02]  /*18ad0*/  SHFL.BFLY P3, R178, R208, R203, R210 ;  /* 0x0c0000cbd0b27389 */ /* 0x00006400000600d2 */
[----:B01----:R-:W-:Y:S01]  /*18ae0*/  ENDCOLLECTIVE ;  /* 0x000000000000791b */ /* 0x003fe20003800000 */
.L_x_18990:
[----:B------:R-:W-:Y:S01]  /*18af0*/  HFMA2.MMA R203, -RZ, RZ, 0, 4.76837158203125e-07 ;  /* 0x00000008ffcb7435 */ /* 0x000fe200000001ff */
[----:B------:R-:W-:-:S05]  /*18b00*/  MOV R172, R178 ;  /* 0x000000b200ac7202 */ /* 0x000fca0000000f00 */
[----:B------:R-:W-:-:S04]  /*18b10*/  FADD.FTZ R176, R175, R172 ;  /* 0x000000acafb07221 */ /* 0x000fc80000010000 */
[----:B------:R-:W-:-:S07]  /*18b20*/  IMAD.MOV.U32 R208, RZ, RZ, R176 ;  /* 0x000000ffffd07224 */ /* 0x000fce00078e00b0 */
[----:B------:R-:W-:Y:S05]  /*18b30*/  WARPSYNC.COLLECTIVE R179, `(.L_x_18991) ;  /* 0x00000000b3087348 */ /* 0x000fea0003c00000 */
[----:B------:R0:W1:Y:S02]  /*18b40*/  SHFL.BFLY P3, R178, R208, R203, R210 ;  /* 0x0c0000cbd0b27389 */ /* 0x00006400000600d2 */
[----:B01----:R-:W-:Y:S01]  /*18b50*/  ENDCOLLECTIVE ;  /* 0x000000000000791b */ /* 0x003fe20003800000 */
.L_x_18991:
[----:B------:R-:W-:Y:S02]  /*18b60*/  IMAD.MOV.U32 R203, RZ, RZ, 0x10 ;  /* 0x00000010ffcb7424 */ /* 0x000fe400078e00ff */
[----:B------:R-:W-:-:S04]  /*18b70*/  IMAD.MOV.U32 R173, RZ, RZ, R178 ;  /* 0x000000ffffad7224 */ /* 0x000fc800078e00b2 */
[----:B------:R-:W-:-:S05]  /*18b80*/  FADD.FTZ R177, R176, R173 ;  /* 0x000000adb0b17221 */ /* 0x000fca0000010000 */
[----:B------:R-:W-:-:S07]  /*18b90*/  MOV R208, R177 ;  /* 0x000000b100d07202 */ /* 0x000fce0000000f00 */
[----:B------:R-:W-:Y:S05]  /*18ba0*/  WARPSYNC.COLLECTIVE R179, `(.L_x_18992) ;  /* 0x00000000b3087348 */ /* 0x000fea0003c00000 */
[----:B------:R0:W1:Y:S02]  /*18bb0*/  SHFL.BFLY P3, R178, R208, R203, R210 ;  /* 0x0c0000cbd0b27389 */ /* 0x00006400000600d2 */
[----:B01----:R-:W-:Y:S01]  /*18bc0*/  ENDCOLLECTIVE ;  /* 0x000000000000791b */ /* 0x003fe20003800000 */
.L_x_18992:
        /* <DEDUP_REMOVED lines=120> */
.L_x_18993:
[----:B------:R-:W-:Y:S02]  /*19350*/  IMAD.MOV.U32 R203, RZ, RZ, 0x2 ;  /* 0x00000002ffcb7424 */ /* 0x000fe400078e00ff */
[----:B------:R-:W-:-:S04]  /*19360*/  IMAD.MOV.U32 R174, RZ, RZ, R178 ;  /* 0x000000ffffae7224 */ /* 0x000fc800078e00b2 */
[----:B------:R-:W-:-:S05]  /*19370*/  FADD.FTZ R174, R173, R174 ;  /* 0x000000aeadae7221 */ /* 0x000fca0000010000 */
[----:B------:R-:W-:-:S07]  /*19380*/  MOV R208, R174 ;  /* 0x000000ae00d07202 */ /* 0x000fce0000000f00 */
[----:B------:R-:W-:Y:S05]  /*19390*/  WARPSYNC.COLLECTIVE R179, `(.L_x_18994) ;  /* 0x00000000b3087348 */ /* 0x000fea0003c00000 */
[----:B------:R0:W1:Y:S02]  /*193a0*/  SHFL.BFLY P3, R178, R208, R203, R210 ;  /* 0x0c0000cbd0b27389 */ /* 0x00006400000600d2 */
[----:B01----:R-:W-:Y:S01]  /*193b0*/  ENDCOLLECTIVE ;  /* 0x000000000000791b */ /* 0x003fe20003800000 */
.L_x_18994:
[----:B------:R-:W-:Y:S01]  /*193c0*/  HFMA2.MMA R203, -RZ, RZ, 0, 2.384185791015625e-07 ;  /* 0x00000004ffcb7435 */ /* 0x000fe200000001ff */
[----:B------:R-:W-:-:S05]  /*193d0*/  MOV R175, R178 ;  /* 0x000000b200af7202 */ /* 0x000fca0000000f00 */
[----:B------:R-:W-:-:S04]  /*193e0*/  FADD.FTZ R175, R174, R175 ;  /* 0x000000afaeaf7221 */ /* 0x000fc80000010000 */
[----:B------:R-:W-:-:S07]  /*193f0*/  IMAD.MOV.U32 R208, RZ, RZ, R175 ;  /* 0x000000ffffd07224 */ /* 0x000fce00078e00af */
[----:B------:R-:W-:Y:S05]  /*19400*/  WARPSYNC.COLLECTIVE R179, `(.L_x_18995) ;  /* 0x00000000b3087348 */ /* 0x000fea0003c00000 */
[----:B------:R0:W1:Y:S02]  /*19410*/  SHFL.BFLY P3, R178, R208, R203, R210 ;  /* 0x0c0000cbd0b27389 */ /* 0x00006400000600d2 */
[----:B01----:R-:W-:Y:S01]  /*19420*/  ENDCOLLECTIVE ;  /* 0x000000000000791b */ /* 0x003fe20003800000 */
.L_x_18995:
[----:B------:R-:W-:Y:S02]  /*19430*/  IMAD.MOV.U32 R203, RZ, RZ, 0x8 ;  /* 0x00000008ffcb7424 */ /* 0x000fe400078e00ff */
[----:B------:R-:W-:-:S04]  /*19440*/  IMAD.MOV.U32 R176, RZ, RZ, R178 ;  /* 0x000000ffffb07224 */ /* 0x000fc800078e00b2 */
[----:B------:R-:W-:-:S05]  /*19450*/  FADD.FTZ R176, R175, R176 ;  /* 0x000000b0afb07221 */ /* 0x000fca0000010000 */
[----:B------:R-:W-:-:S07]  /*19460*/  MOV R208, R176 ;  /* 0x000000b000d07202 */ /* 0x000fce0000000f00 */
[----:B------:R-:W-:Y:S05]  /*19470*/  WARPSYNC.COLLECTIVE R179, `(.L_x_18996) ;  /* 0x00000000b3087348 */ /* 0x000fea0003c00000 */
[----:B------:R0:W1:Y:S02]  /*19480*/  SHFL.BFLY P3, R178, R208, R203, R210 ;  /* 0x0c0000cbd0b27389 */ /* 0x00006400000600d2 */
[----:B01----:R-:W-:Y:S01]  /*19490*/  ENDCOLLECTIVE ;  /* 0x000000000000791b */ /* 0x003fe20003800000 */
.L_x_18996:
[----:B------:R-:W-:Y:S01]  /*194a0*/  HFMA2.MMA R203, -RZ, RZ, 0, 9.5367431640625e-07 ;  /* 0x00000010ffcb7435 */ /* 0x000fe200000001ff */
[----:B------:R-:W-:-:S05]  /*194b0*/  MOV R177, R178 ;  /* 0x000000b200b17202 */ /* 0x000fca0000000f00 */
[----:B------:R-:W-:-:S04]  /*194c0*/  FADD.FTZ R177, R176, R177 ;  /* 0x000000b1b0b17221 */ /* 0x000fc80000010000 */
[----:B------:R-:W-:-:S07]  /*194d0*/  IMAD.MOV.U32 R208, RZ, RZ, R177 ;  /* 0x000000ffffd07224 */ /* 0x000fce00078e00b1 */
[----:B------:R-:W-:Y:S05]  /*194e0*/  WARPSYNC.COLLECTIVE R179, `(.L_x_18997) ;  /* 0x00000000b3087348 */ /* 0x000fea0003c00000 */
[----:B------:R0:W1:Y:S02]  /*194f0*/  SHFL.BFLY P3, R178, R208, R203, R210 ;  /* 0x0c0000cbd0b27389 */ /* 0x00006400000600d2 */
[----:B01----:R-:W-:Y:S01]  /*19500*/  ENDCOLLECTIVE ;  /* 0x000000000000791b */ /* 0x003fe20003800000 */
.L_x_18997:
[----:B------:R-:W-:Y:S05]  /*19510*/  BRA `(.L_x_18998) ;  /* 0xffffffdc00147947 */ /* 0x000fea000383ffff */
.L_x_18999:
        /* <DEDUP_REMOVED lines=14> */
.L_x_46019:


//--------------------- .text._ZN10layer_norm13ln_fwd_kernelINS_13Kernel_traitsI13__nv_bfloat16S2_fS2_fjLj7168ELj1ELj1ELj4ELj16ENS_18Kernel_traits_baseILj7168ES2_S2_fS2_fjLj128EEEEELb1ELb1ELb0ELb0EEEvNS_9FwdParamsE --------------------------
	.section	.text._ZN10layer_norm13ln_fwd_kernelINS_13Kernel_traitsI13__nv_bfloat16S2_fS2_fjLj7168ELj1ELj1ELj4ELj16ENS_18Kernel_traits_baseILj7168ES2_S2_fS2_fjLj128EEEEELb1ELb1ELb0ELb0EEEvNS_9FwdParamsE,"ax",@progbits
	.align	128
        .global         _ZN10layer_norm13ln_fwd_kernelINS_13Kernel_traitsI13__nv_bfloat16S2_fS2_fjLj7168ELj1ELj1ELj4ELj16ENS_18Kernel_traits_baseILj7168ES2_S2_fS2_fjLj128EEEEELb1ELb1ELb0ELb0EEEvNS_9FwdParamsE
        .type           _ZN10layer_norm13ln_fwd_kernelINS_13Kernel_traitsI13__nv_bfloat16S2_fS2_fjLj7168ELj1ELj1ELj4ELj16ENS_18Kernel_traits_baseILj7168ES2_S2_fS2_fjLj128EEEEELb1ELb1ELb0ELb0EEEvNS_9FwdParamsE,@function
        .size           _ZN10layer_norm13ln_fwd_kernelINS_13Kernel_traitsI13__nv_bfloat16S2_fS2_fjLj7168ELj1ELj1ELj4ELj16ENS_18Kernel_traits_baseILj7168ES2_S2_fS2_fjLj128EEEEELb1ELb1ELb0ELb0EEEvNS_9FwdParamsE,(.L_x_46020 - _ZN10layer_norm13ln_fwd_kernelINS_13Kernel_traitsI13__nv_bfloat16S2_fS2_fjLj7168ELj1ELj1ELj4ELj16ENS_18Kernel_traits_baseILj7168ES2_S2_fS2_fjLj128EEEEELb1ELb1ELb0ELb0EEEvNS_9FwdParamsE)
        .other          _ZN10layer_norm13ln_fwd_kernelINS_13Kernel_traitsI13__nv_bfloat16S2_fS2_fjLj7168ELj1ELj1ELj4ELj16ENS_18Kernel_traits_baseILj7168ES2_S2_fS2_fjLj128EEEEELb1ELb1ELb0ELb0EEEvNS_9FwdParamsE,@"STO_CUDA_ENTRY STV_DEFAULT"
_ZN10layer_norm13ln_fwd_kernelINS_13Kernel_traitsI13__nv_bfloat16S2_fS2_fjLj7168ELj1ELj1ELj4ELj16ENS_18Kernel_traits_baseILj7168ES2_S2_fS2_fjLj128EEEEELb1ELb1ELb0ELb0EEEvNS_9FwdParamsE:
.text._ZN10layer_norm13ln_fwd_kernelINS_13Kernel_traitsI13__nv_bfloat16S2_fS2_fjLj7168ELj1ELj1ELj4ELj16ENS_18Kernel_traits_baseILj7168ES2_S2_fS2_fjLj128EEEEELb1ELb1ELb0ELb0EEEvNS_9FwdParamsE:
[----:B------:R-:W0:Y:S08]  /*0000*/  LDC R1, c[0x0][0x28] ;  /* 0x00000a00ff017b82 */ /* 0x000e300000000800 */
[----:B------:R-:W1:Y:S01]  /*0010*/  LDC R59, c[0x0][0x2e8] ;  /* 0x0000ba00ff3b7b82 */ /* 0x000e620000000800 */
[----:B------:R-:W-:Y:S01]  /*0020*/  ULDC.U8 UR4, c[0x0][0x2f4] ;  /* 0x0000bd0000047ab9 */ /* 0x000fe20000000000 */
[----:B------:R-:W-:Y:S01]  /*0030*/  ULDC.64 UR6, c[0x0][0x2e0] ;  /* 0x0000b80000067ab9 */ /* 0x000fe20000000a00 */
[----:B------:R-:W-:Y:S01]  /*0040*/  ISETP.NE.AND P0, PT, RZ, UR4, PT ;  /* 0x00000004ff007c0c */ /* 0x000fe2000bf05270 */
[----:B------:R-:W-:Y:S01]  /*0050*/  ULDC.64 UR4, c[0x0][0x208] ;  /* 0x0000820000047ab9 */ /* 0x000fe20000000a00 */
[----:B------:R-:W-:Y:S01]  /*0060*/  IMAD.U32 R8, RZ, RZ, UR6 ;  /* 0x00000006ff087e24 */ /* 0x000fe2000f8e00ff */
[----:B------:R-:W-:Y:S01]  /*0070*/  MOV R9, UR7 ;  /* 0x0000000700097c02 */ /* 0x000fe20008000f00 */
        /* <DEDUP_REMOVED lines=8> */
[----:B------:R-:W1:Y:S08]  /*0100*/  S2UR UR25, SR_CTAID.X ;  /* 0x00000000001979c3 */ /* 0x000e700000002500 */
[----:B------:R-:W1:Y:S01]  /*0110*/  LDC R11, c[0x0][RZ] ;  /* 0x00000000ff0b7b82 */ /* 0x000e620000000800 */
[----:B------:R-:W-:-:S02]  /*0120*/  LOP3.LUT R7, R7, 0xfffffff7, RZ, 0xc0, !PT ;  /* 0xfffffff707077812 */ /* 0x000fc400078ec0ff */
[----:B0-----:R-:W-:Y:S01]  /*0130*/  LOP3.LUT R27, R0, 0x7f, RZ, 0xc0, !PT ;  /* 0x0000007f001b7812 */ /* 0x001fe200078ec0ff */
[----:B------:R-:W-:Y:S01]  /*0140*/  BSSY B0, `(.L_x_19000) ;  /* 0x0000062000007945 */ /* 0x000fe20003800000 */
[----:B--2---:R-:W-:Y:S02]  /*0150*/  @P0 R2UR UR6, R2 ;  /* 0x00000000020602ca */ /* 0x004fe400000e0000 */
[----:B------:R-:W-:Y:S01]  /*0160*/  @P0 R2UR UR7, R3 ;  /* 0x00000000030702ca */ /* 0x000fe200000e0000 */
[----:B-1----:R-:W-:Y:S01]  /*0170*/  IMAD R2, R11, UR25, R0 ;  /* 0x000000190b027c24 */ /* 0x002fe2000f8e0200 */
[----:B---3--:R-:W-:-:S04]  /*0180*/  @P0 IADD3 R59, P1, R4, R13, RZ ;  /* 0x0000000d043b0210 */ /* 0x008fc80007f3e0ff */
[----:B------:R-:W-:Y:S02]  /*0190*/  @P0 IADD3.X R6, RZ, R5, RZ, P1, !PT ;  /* 0x00000005ff060210 */ /* 0x000fe40000ffe4ff */
[----:B------:R-:W0:Y:S02]  /*01a0*/  LDC R5, c[0x0][0x218] ;  /* 0x00008600ff057b82 */ /* 0x000e240000000800 */
        /* <DEDUP_REMOVED lines=91> */
.L_x_19001:
[----:B------:R-:W-:Y:S05]  /*0760*/  BSYNC B0 ;  /* 0x0000000000007941 */ /* 0x000fea0003800000 */
.L_x_19000:
        /* <DEDUP_REMOVED lines=26> */
.L_x_19003:
[----:B------:R-:W-:Y:S05]  /*0910*/  BSYNC B0 ;  /* 0x0000000000007941 */ /* 0x000fea0003800000 */
.L_x_19002:
        /* <DEDUP_REMOVED lines=26> */
.L_x_19005:
[----:B------:R-:W-:Y:S05]  /*0ac0*/  BSYNC B0 ;  /* 0x0000000000007941 */ /* 0x000fea0003800000 */
.L_x_19004:
        /* <DEDUP_REMOVED lines=26> */
.L_x_19007:
[----:B------:R-:W-:Y:S05]  /*0c70*/  BSYNC B0 ;  /* 0x0000000000007941 */ /* 0x000fea0003800000 */
.L_x_19006:
        /* <DEDUP_REMOVED lines=26> */
.L_x_19009:
[----:B------:R-:W-:Y:S05]  /*0e20*/  BSYNC B0 ;  /* 0x0000000000007941 */ /* 0x000fea0003800000 */
.L_x_19008:
        /* <DEDUP_REMOVED lines=33> */
.L_x_19011:
[----:B------:R-:W-:Y:S05]  /*1040*/  BSYNC B0 ;  /* 0x0000000000007941 */ /* 0x000fea0003800000 */
.L_x_19010:
        /* <DEDUP_REMOVED lines=32> */
.L_x_19013:
[----:B------:R-:W-:Y:S05]  /*1250*/  BSYNC B0 ;  /* 0x0000000000007941 */ /* 0x000fea0003800000 */
.L_x_19012:
        /* <DEDUP_REMOVED lines=10> */
[----:B------:R-:W-:Y:S01]  /*1300*/  SHF.L.U32 R12, R14, 0x10, RZ ;  /* 0x000000100e0c7819 */ /* 0x000fe200000006ff */
[----:B------:R-:W-:Y:S01]  /*1310*/  IMAD.U32 R11, R13, 0x10000, RZ ;  /* 0x000100000d0b7824 */ /* 0x000fe200078e00ff */
[----:B-----5:R-:W-:Y:S01]  /*1320*/  PRMT R167, R44, 0x7632, R167 ;  /* 0x000076322ca77816 */ /* 0x020fe200000000a7 */
        /* <DEDUP_REMOVED lines=19> */
[----:B------:R-:W-:Y:S01]  /*1460*/  LOP3.LUT R45, R90, 0x7f, RZ, 0xc0, !PT ;  /* 0x0000007f5a2d7812 */ /* 0x000fe200078ec0ff */
[----:B------:R-:W-:Y:S01]  /*1470*/  IMAD.SHL.U32 R44, R0, 0x20, RZ ;  /* 0x00000020002c7824 */ /* 0x000fe200078e00ff */
[----:B------:R-:W-:Y:S01]  /*1480*/  SHF.L.U32 R76, R76, 0x10, RZ ;  /* 0x000000104c4c7819 */ /* 0x000fe200000006ff */
[----:B------:R-:W-:Y:S01]  /*1490*/  IMAD.U32 R25, R27, 0x10000, RZ ;  /* 0x000100001b197824 */ /* 0x000fe200078e00ff */
[C---:B------:R-:W-:Y:S01]  /*14a0*/  PRMT R175, R50.reuse, 0x7632, R175 ;  /* 0x0000763232af7816 */ /* 0x040fe200000000af */
[----:B------:R-:W-:Y:S01]  /*14b0*/  IMAD.U32 R177, R50, 0x10000, RZ ;  /* 0x0001000032b17824 */ /* 0x000fe200078e00ff */
[C---:B------:R-:W-:Y:S01]  /*14c0*/  PRMT R139, R47.reuse, 0x7632, R139 ;  /* 0x000076322f8b7816 */ /* 0x040fe2000000008b */
[----:B------:R-:W-:Y:S01]  /*14d0*/  IMAD.U32 R27, R47, 0x10000, RZ ;  /* 0x000100002f1b7824 */ /* 0x000fe200078e00ff */
[C---:B------:R-:W-:Y:S01]  /*14e0*/  PRMT R183, R48.reuse, 0x7632, R183 ;  /* 0x0000763230b77816 */ /* 0x040fe200000000b7 */
[----:B------:R-:W-:Y:S01]  /*14f0*/  IMAD R50, R89, -0x326172a9, RZ ;  /* 0xcd9e8d5759327824 */ /* 0x000fe200078e02ff */
[----:B------:R-:W-:Y:S01]  /*1500*/  SHF.L.U32 R185, R48, 0x10, RZ ;  /* 0x0000001030b97819 */ /* 0x000fe200000006ff */
[----:B------:R-:W-:Y:S01]  /*1510*/  IMAD.HI.U32 R47, R134, -0x326172a9, RZ ;  /* 0xcd9e8d57862f7827 */ /* 0x000fe200078e00ff */
[----:B------:R-:W-:Y:S01]  /*1520*/  LOP3.LUT R48, R44, 0x3e0, RZ, 0xc0, !PT ;  /* 0x000003e02c307812 */ /* 0x000fe200078ec0ff */
[----:B------:R0:W-:Y:S01]  /*1530*/  STL [R1+0x18], R76 ;  /* 0x0000184c01007387 */ /* 0x0001e20000100800 */
[----:B------:R-:W-:Y:S01]  /*1540*/  VIADDMNMX R46, R45, -R46, RZ, !PT ;  /* 0x8000002e2d2e7246 */ /* 0x000fe200078001ff */
[----:B------:R-:W-:Y:S01]  /*1550*/  IMAD.U32 R91, R77, 0x10000, RZ ;  /* 0x000100004d5b7824 */ /* 0x000fe200078e00ff */
[----:B------:R-:W-:Y:S01]  /*1560*/  SHF.R.U32.HI R90, RZ, 0x2, R90 ;  /* 0x00000002ff5a7819 */ /* 0x000fe2000001165a */
[----:B------:R-:W-:Y:S01]  /*1570*/  IMAD.U32 R77, R78, 0x10000, RZ ;  /* 0x000100004e4d7824 */ /* 0x000fe200078e00ff */
[----:B------:R-:W-:Y:S01]  /*1580*/  LOP3.LUT R44, R47, UR24, R50, 0x96, !PT ;  /* 0x000000182f2c7c12 */ /* 0x000fe2000f8e9632 */
[----:B------:R-:W-:Y:S01]  /*1590*/  IMAD.U32 R78, R80, 0x10000, RZ ;  /* 0x00010000504e7824 */ /* 0x000fe200078e00ff */
[----:B------:R-:W-:Y:S01]  /*15a0*/  VIADDMNMX R48, R45, -R48, RZ, !PT ;  /* 0x800000302d307246 */ /* 0x000fe200078001ff */
[----:B------:R-:W-:Y:S01]  /*15b0*/  STL [R1+0x14], R91 ;  /* 0x0000145b01007387 */ /* 0x000fe20000100800 */
[----:B------:R-:W-:Y:S01]  /*15c0*/  LOP3.LUT R47, R90, 0x3fffffe0, RZ, 0xc0, !PT ;  /* 0x3fffffe05a2f7812 */ /* 0x000fe200078ec0ff */
[----:B------:R-:W-:Y:S01]  /*15d0*/  IMAD.U32 R190, R195, 0x10000, RZ ;  /* 0x00010000c3be7824 */ /* 0x000fe200078e00ff */
[----:B0-----:R-:W-:Y:S01]  /*15e0*/  SHF.L.U32 R76, R79, 0x10, RZ ;  /* 0x000000104f4c7819 */ /* 0x001fe200000006ff */
[----:B------:R0:W-:Y:S01]  /*15f0*/  STL [R1+0x10], R77 ;  /* 0x0000104d01007387 */ /* 0x0001e20000100800 */
[----:B------:R-:W-:Y:S01]  /*1600*/  VIMNMX R46, R46, 0x20, PT ;  /* 0x000000202e2e7848 */ /* 0x000fe20003fe0100 */
[----:B------:R-:W-:Y:S01]  /*1610*/  IMAD.U32 R174, R179, 0x10000, RZ ;  /* 0x00010000b3ae7824 */ /* 0x000fe200078e00ff */
[----:B------:R-:W-:Y:S01]  /*1620*/  VIMNMX R230, R48, 0x20, PT ;  /* 0x0000002030e67848 */ /* 0x000fe20003fe0100 */
[----:B------:R1:W-:Y:S01]  /*1630*/  STL [R1+0xc], R76 ;  /* 0x00000c4c01007387 */ /* 0x0003e20000100800 */
[----:B------:R-:W-:Y:S01]  /*1640*/  PRMT R199, R52, 0x7632, R199 ;  /* 0x0000763234c77816 */ /* 0x000fe200000000c7 */
[----:B------:R-:W-:Y:S01]  /*1650*/  IMAD.IADD R48, R46, 0x1, R47 ;  /* 0x000000012e307824 */ /* 0x000fe200078e022f */
[----:B------:R-:W-:Y:S01]  /*1660*/  PRMT R195, R53, 0x7632, R195 ;  /* 0x0000763235c37816 */ /* 0x000fe200000000c3 */
[----:B------:R2:W-:Y:S01]  /*1670*/  STL [R1+0x8], R78 ;  /* 0x0000084e01007387 */ /* 0x0005e20000100800 */
[----:B------:R-:W-:Y:S01]  /*1680*/  PRMT R187, R55, 0x7632, R187 ;  /* 0x0000763237bb7816 */ /* 0x000fe200000000bb */
[----:B0-----:R-:W-:Y:S01]  /*1690*/  IMAD.U32 R77, R81, 0x10000, RZ ;  /* 0x00010000514d7824 */ /* 0x001fe200078e00ff */
[----:B------:R-:W-:Y:S01]  /*16a0*/  SHF.L.U32 R48, R48, 0x3, RZ ;  /* 0x0000000330307819 */ /* 0x000fe200000006ff */
[----:B------:R-:W-:Y:S01]  /*16b0*/  IMAD R88, R88, -0x2daee0ad, RZ ;  /* 0xd2511f5358587824 */ /* 0x000fe200078e02ff */
[----:B------:R-:W-:Y:S01]  /*16c0*/  PRMT R171, R51, 0x7632, R171 ;  /* 0x0000763233ab7816 */ /* 0x000fe200000000ab */
[----:B------:R-:W-:Y:S01]  /*16d0*/  IMAD.HI.U32 R45, R136, -0x2daee0ad, RZ ;  /* 0xd2511f53882d7827 */ /* 0x000fe200078e00ff */
[----:B-1----:R-:W-:Y:S01]  /*16e0*/  SHF.L.U32 R76, R82, 0x10, RZ ;  /* 0x00000010524c7819 */ /* 0x002fe200000006ff */
[----:B------:R2:W-:Y:S01]  /*16f0*/  STL [R1+0x4], R77 ;  /* 0x0000044d01007387 */ /* 0x0005e20000100800 */
[----:B------:R-:W-:Y:S01]  /*1700*/  I2FP.F32.U32 R48, R48 ;  /* 0x0000003000307245 */ /* 0x000fe20000201000 */
[----:B------:R-:W-:Y:S01]  /*1710*/  IMAD.IADD R230, R47, 0x1, R230 ;  /* 0x000000012fe67824 */ /* 0x000fe200078e02e6 */
[----:B------:R-:W-:Y:S01]  /*1720*/  PRMT R140, R28, 0x7632, R140 ;  /* 0x000076321c8c7816 */ /* 0x000fe2000000008c */
[----:B------:R2:W-:Y:S01]  /*1730*/  STL [R1], R76 ;  /* 0x0000004c01007387 */ /* 0x0005e20000100800 */
[----:B------:R2:W0:Y:S01]  /*1740*/  MUFU.RCP R148, R48 ;  /* 0x0000003000947308 */ /* 0x0004220000001000 */
[----:B------:R-:W-:Y:S01]  /*1750*/  PRMT R141, R29, 0x7632, R141 ;  /* 0x000076321d8d7816 */ /* 0x000fe2000000008d */
[----:B------:R-:W-:Y:S01]  /*1760*/  ULDC.64 UR26, c[0x0][0x270] ;  /* 0x00009c00001a7ab9 */ /* 0x000fe20000000a00 */
[----:B------:R-:W-:Y:S01]  /*1770*/  PRMT R142, R30, 0x7632, R142 ;  /* 0x000076321e8e7816 */ /* 0x000fe2000000008e */
[----:B------:R-:W-:Y:S01]  /*1780*/  UISETP.NE.U32.AND UP0, UPT, UR26, URZ, UPT ;  /* 0x0000003f1a00728c */ /* 0x000fe2000bf05070 */
        /* <DEDUP_REMOVED lines=139> */
[----:B------:R-:W-:Y:S02]  /*2040*/  IMAD R134, R134, -0x326172a9, RZ ;  /* 0xcd9e8d5786867824 */ /* 0x000fe400078e02ff */
[----:B------:R-:W-:Y:S02]  /*2050*/  IMAD R136, R136, -0x2daee0ad, RZ ;  /* 0xd2511f5388887824 */ /* 0x000fe400078e02ff */
[----:B------:R-:W-:Y:S02]  /*2060*/  IMAD.MOV.U32 R112, RZ, RZ, 0x1 ;  /* 0x00000001ff707424 */ /* 0x000fe400078e00ff */
        /* <DEDUP_REMOVED lines=19> */
[----:B0-2---:R-:W-:-:S07]  /*21a0*/  IMAD.U32 R156, R156, 0x10000, RZ ;  /* 0x000100009c9c7824 */ /* 0x005fce00078e00ff */
.L_x_19435:
[----:B------:R-:W-:Y:S01]  /*21b0*/  PLOP3.LUT P0, PT, PT, PT, UP0, 0x80, 0x0 ;  /* 0x000000000000781c */ /* 0x000fe20003f0f008 */
[----:B------:R-:W-:Y:S01]  /*21c0*/  IMAD.MOV.U32 R115, RZ, RZ, 0x2 ;  /* 0x00000002ff737424 */ /* 0x000fe200078e00ff */
        /* <DEDUP_REMOVED lines=24> */
[----:B------:R-:W5:Y:S04]  /*2350*/  @P0 LDG.E.128 R48, desc[UR4][R58.64] ;  /* 0x000000043a300981 */ /* 0x000f68000c1e1d00 */
[----:B------:R0:W5:Y:S01]  /*2360*/  @P0 LDG.E.128 R52, desc[UR4][R58.64+0x10] ;  /* 0x000010043a340981 */ /* 0x000162000c1e1d00 */
        /* <DEDUP_REMOVED lines=12> */
.L_x_19017:
[----:B------:R-:W-:-:S07]  /*2430*/  MOV R158, R134 ;  /* 0x00000086009e7202 */ /* 0x000fce0000000f00 */
.L_x_19018:
[----:B------:R-:W-:Y:S05]  /*2440*/  BSYNC B1 ;  /* 0x0000000000017941 */ /* 0x000fea0003800000 */
.L_x_19016:
        /* <DEDUP_REMOVED lines=16> */
.L_x_19022:
[----:B------:R-:W-:Y:S05]  /*2550*/  BSYNC B2 ;  /* 0x0000000000027941 */ /* 0x000fea0003800000 */
.L_x_19021:
        /* <DEDUP_REMOVED lines=44> */
.L_x_19020:
[----:B------:R-:W-:Y:S05]  /*2820*/  BSYNC B1 ;  /* 0x0000000000017941 */ /* 0x000fea0003800000 */
.L_x_19019:
[----:B------:R-:W2:Y:S01]  /*2830*/  LDL R59, [R1+0x18] ;  /* 0x00001800013b7983 */ /* 0x000ea20000100800 */
[----:B------:R-:W0:Y:S01]  /*2840*/  LDC R114, c[0x0][0x294] ;  /* 0x0000a500ff727b82 */ /* 0x000e220000000800 */
[----:B------:R-:W-:Y:S01]  /*2850*/  ISETP.NE.U32.AND P0, PT, R56, RZ, PT ;  /* 0x000000ff3800720c */ /* 0x000fe20003f05070 */
[----:B------:R-:W-:Y:S01]  /*2860*/  IMAD.MOV.U32 R160, RZ, RZ, 0x2f800000 ;  /* 0x2f800000ffa07424 */ /* 0x000fe200078e00ff */
[----:B-----5:R-:W-:Y:S01]  /*2870*/  SHF.L.U32 R46, R60, 0x10, RZ ;  /* 0x000000103c2e7819 */ /* 0x020fe200000006ff */
[----:B------:R-:W-:Y:S01]  /*2880*/  BSSY B1, `(.L_x_19023) ;  /* 0x000001a000017945 */ /* 0x000fe20003800000 */
[----:B------:R-:W-:Y:S02]  /*2890*/  ISETP.NE.AND.EX P0, PT, R57, RZ, PT, P0 ;  /* 0x000000ff3900720c */ /* 0x000fe40003f05300 */
[----:B------:R-:W-:Y:S01]  /*28a0*/  I2FP.F32.U32 R57, R158 ;  /* 0x0000009e00397245 */ /* 0x000fe20000201000 */
[----:B------:R-:W1:Y:S01]  /*28b0*/  LDC R115, c[0x0][0x298] ;  /* 0x0000a600ff737b82 */ /* 0x000e620000000800 */
[----:B------:R-:W-:Y:S01]  /*28c0*/  FMUL.FTZ R46, R46, R113 ;  /* 0x000000712e2e7220 */ /* 0x000fe20000410000 */
[----:B------:R-:W-:-:S02]  /*28d0*/  LOP3.LUT R7, R7, 0xfffffffb, RZ, 0xc0, !PT ;  /* 0xfffffffb07077812 */ /* 0x000fc400078ec0ff */
[----:B------:R-:W-:Y:S01]  /*28e0*/  FFMA.FTZ R57, R57, R160, 1.1641532182693481445e-10 ;  /* 0x2f00000039397423 */ /* 0x000fe200000100a0 */
[----:B------:R-:W-:-:S04]  /*28f0*/  PRMT R60, R60, 0x7632, R60 ;  /* 0x000076323c3c7816 */ /* 0x000fc8000000003c */
[----:B0-----:R-:W-:Y:S01]  /*2900*/  FSETP.GTU.FTZ.AND P1, PT, R57, R114, PT ;  /* 0x000000723900720b */ /* 0x001fe20003f3c000 */
[----:B-1----:R-:W-:-:S12]  /*2910*/  FMUL.FTZ R46, R46, R115 ;  /* 0x000000732e2e7220 */ /* 0x002fd80000410000 */
[----:B------:R-:W-:Y:S02]  /*2920*/  @P1 LOP3.LUT R7, R7, 0x4, RZ, 0xfc, !PT ;  /* 0x0000000407071812 */ /* 0x000fe400078efcff */
[----:B------:R-:W-:Y:S02]  /*2930*/  FSEL R46, R46, RZ, !P1 ;  /* 0x000000ff2e2e7208 */ /* 0x000fe40004800000 */
[----:B------:R-:W-:-:S03]  /*2940*/  ISETP.NE.AND P1, PT, R58, 0x1, PT ;  /* 0x000000013a00780c */ /* 0x000fc60003f25270 */
[----:B--2---:R-:W-:Y:S01]  /*2950*/  FMUL.FTZ R56, R59, R46 ;  /* 0x0000002e3b387220 */ /* 0x004fe20000410000 */
[----:B------:R-:W-:-:S03]  /*2960*/  VIADD R59, R58, 0x1 ;  /* 0x000000013a3b7836 */ /* 0x000fc60000000000 */
        /* <DEDUP_REMOVED lines=10> */
.L_x_19024:
[----:B------:R-:W-:-:S07]  /*2a10*/  IMAD.MOV.U32 R46, RZ, RZ, R134 ;  /* 0x000000ffff2e7224 */ /* 0x000fce00078e0086 */
.L_x_19025:
[----:B------:R-:W-:Y:S05]  /*2a20*/  BSYNC B1 ;  /* 0x0000000000017941 */ /* 0x000fea0003800000 */
.L_x_19023:
        /* <DEDUP_REMOVED lines=16> */
.L_x_19029:
[----:B------:R-:W-:Y:S05]  /*2b30*/  BSYNC B2 ;  /* 0x0000000000027941 */ /* 0x000fea0003800000 */
.L_x_19028:
        /* <DEDUP_REMOVED lines=44> */
.L_x_19027:
[----:B------:R-:W-:Y:S05]  /*2e00*/  BSYNC B1 ;  /* 0x0000000000017941 */ /* 0x000fea0003800000 */
.L_x_19026:
        /* <DEDUP_REMOVED lines=23> */
.L_x_19031:
[----:B------:R-:W-:-:S07]  /*2f80*/  MOV R46, R134 ;  /* 0x00000086002e7202 */ /* 0x000fce0000000f00 */
.L_x_19032:
[----:B------:R-:W-:Y:S05]  /*2f90*/  BSYNC B1 ;  /* 0x0000000000017941 */ /* 0x000fea0003800000 */
.L_x_19030:
        /* <DEDUP_REMOVED lines=16> */
.L_x_19036:
[----:B------:R-:W-:Y:S05]  /*30a0*/  BSYNC B2 ;  /* 0x0000000000027941 */ /* 0x000fea0003800000 */
.L_x_19035:
        /* <DEDUP_REMOVED lines=44> */
.L_x_19034:
[----:B------:R-:W-:Y:S05]  /*3370*/  BSYNC B1 ;  /* 0x0000000000017941 */ /* 0x000fea0003800000 */
.L_x_19033:
[----:B------:R-:W2:Y:S01]  /*3380*/  LDL R58, [R1+0x14] ;  /* 0x00001400013a7983 */ /* 0x000ea20000100800 */
        /* <DEDUP_REMOVED lines=10> */
[----:B--2---:R-:W-:Y:S01]  /*3430*/  FMUL.FTZ R58, R58, R46 ;  /* 0x0000002e3a3a7220 */ /* 0x004fe20000410000 */
[----:B------:R-:W-:-:S03]  /*3440*/  PRMT R46, R61, 0x7632, R46 ;  /* 0x000076323d2e7816 */ /* 0x000fc6000000002e */
        /* <DEDUP_REMOVED lines=10> */
.L_x_19038:
[----:B------:R-:W-:-:S07]  /*34f0*/  IMAD.MOV.U32 R59, RZ, RZ, R134 ;  /* 0x000000ffff3b7224 */ /* 0x000fce00078e0086 */
.L_x_19039:
[----:B------:R-:W-:Y:S05]  /*3500*/  BSYNC B1 ;  /* 0x0000000000017941 */ /* 0x000fea0003800000 */
.L_x_19037:
        /* <DEDUP_REMOVED lines=16> */
.L_x_19043:
[----:B------:R-:W-:Y:S05]  /*3610*/  BSYNC B2 ;  /* 0x0000000000027941 */ /* 0x000fea0003800000 */
.L_x_19042:
[----:B------:R-:W-:Y:S01]  /*3620*/  LOP3.LUT R44, R44, UR7, R135, 0x96, !PT ;  /* 0x000000072c2c7c12 */ /* 0x000fe2000f8e9687 */
[----:B------:R-:W-:-:S04]  /*3630*/  IMAD.HI.U32 R159, R2, -0x326172a9, RZ ;  /* 0xcd9e8d57029f7827 */ /* 0x000fc800078e00ff */
[----:B------:R-:W-:Y:S02]  /*3640*/  IMAD R45, R2, -0x326172a9, RZ ;  /* 0xcd9e8d57022d7824 */ /* 0x000fe400078e02ff */
[----:B------:R-:W-:Y:S01]  /*3650*/  IMAD.WIDE.U32 R60, R44, -0x326172a9, RZ ;  /* 0xcd9e8d572c3c7825 */ /* 0x000fe200078e00ff */
[----:B------:R-:W-:-:S04]  /*3660*/  LOP3.LUT R44, R159, UR6, R4, 0x96, !PT ;  /* 0x000000069f2c7c12 */ /* 0x000fc8000f8e9604 */
        /* <DEDUP_REMOVED lines=39> */
.L_x_19041:
[----:B------:R-:W-:Y:S05]  /*38e0*/  BSYNC B1 ;  /* 0x0000000000017941 */ /* 0x000fea0003800000 */
.L_x_19040:
        /* <DEDUP_REMOVED lines=21> */
.L_x_19045:
[----:B------:R-:W-:-:S07]  /*3a40*/  IMAD.MOV.U32 R46, RZ, RZ, R134 ;  /* 0x000000ffff2e7224 */ /* 0x000fce00078e0086 */
.L_x_19046:
[----:B------:R-:W-:Y:S05]  /*3a50*/  BSYNC B1 ;  /* 0x0000000000017941 */ /* 0x000fea0003800000 */
.L_x_19044:
        /* <DEDUP_REMOVED lines=16> */
.L_x_19050:
[----:B------:R-:W-:Y:S05]  /*3b60*/  BSYNC B2 ;  /* 0x0000000000027941 */ /* 0x000fea0003800000 */
.L_x_19049:
        /* <DEDUP_REMOVED lines=44> */
.L_x_19048:
[----:B------:R-:W-:Y:S05]  /*3e30*/  BSYNC B1 ;  /* 0x0000000000017941 */ /* 0x000fea0003800000 */
.L_x_19047:
[----:B------:R-:W2:Y:S01]  /*3e40*/  LDL R60, [R1+0x10] ;  /* 0x00001000013c7983 */ /* 0x000ea20000100800 */
        /* <DEDUP_REMOVED lines=11> */
[----:B--2---:R-:W-:-:S04]  /*3f00*/  FMUL.FTZ R60, R60, R46 ;  /* 0x0000002e3c3c7220 */ /* 0x004fc80000410000 */
        /* <DEDUP_REMOVED lines=10> */
.L_x_19052:
[----:B------:R-:W-:-:S07]  /*3fb0*/  MOV R46, R134 ;  /* 0x00000086002e7202 */ /* 0x000fce0000000f00 */
.L_x_19053:
[----:B------:R-:W-:Y:S05]  /*3fc0*/  BSYNC B1 ;  /* 0x0000000000017941 */ /* 0x000fea0003800000 */
.L_x_19051:
        /* <DEDUP_REMOVED lines=16> */
.L_x_19057:
[----:B------:R-:W-:Y:S05]  /*40d0*/  BSYNC B2 ;  /* 0x0000000000027941 */ /* 0x000fea0003800000 */
.L_x_19056:
[----:B------:R-:W-:Y:S01]  /*40e0*/  LOP3.LUT R44, R44, UR7, R135, 0x96, !PT ;  /* 0x000000072c2c7c12 */ /* 0x000fe2000f8e9687 */
[----:B------:R-:W-:-:S04]  /*40f0*/  IMAD.HI.U32 R61, R2, -0x326172a9, RZ ;  /* 0xcd9e8d57023d7827 */ /* 0x000fc800078e00ff */
[----:B------:R-:W-:Y:S02]  /*4100*/  IMAD R45, R2, -0x326172a9, RZ ;  /* 0xcd9e8d57022d7824 */ /* 0x000fe400078e02ff */
[----:B------:R-:W-:Y:S01]  /*4110*/  IMAD.WIDE.U32 R158, R44, -0x326172a9, RZ ;  /* 0xcd9e8d572c9e7825 */ /* 0x000fe200078e00ff */
[----:B------:R-:W-:-:S03]  /*4120*/  LOP3.LUT R44, R61, UR6, R4, 0x96, !PT ;  /* 0x000000063d2c7c12 */ /* 0x000fc6000f8e9604 */
        /* <DEDUP_REMOVED lines=39> */
.L_x_19055:
[----:B------:R-:W-:Y:S05]  /*43a0*/  BSYNC B1 ;  /* 0x0000000000017941 */ /* 0x000fea0003800000 */
.L_x_19054:
        /* <DEDUP_REMOVED lines=21> */
.L_x_19059:
[----:B------:R-:W-:-:S07]  /*4500*/  IMAD.MOV.U32 R46, RZ, RZ, R134 ;  /* 0x000000ffff2e7224 */ /* 0x000fce00078e0086 */
.L_x_19060:
[----:B------:R-:W-:Y:S05]  /*4510*/  BSYNC B1 ;  /* 0x0000000000017941 */ /* 0x000fea0003800000 */
.L_x_19058:
        /* <DEDUP_REMOVED lines=16> */
.L_x_19064:
[----:B------:R-:W-:Y:S05]  /*4620*/  BSYNC B2 ;  /* 0x0000000000027941 */ /* 0x000fea0003800000 */
.L_x_19063:
        /* <DEDUP_REMOVED lines=44> */
.L_x_19062:
[----:B------:R-:W-:Y:S05]  /*48f0*/  BSYNC B1 ;  /* 0x0000000000017941 */ /* 0x000fea0003800000 */
.L_x_19061:
[----:B------:R-:W2:Y:S01]  /*4900*/  LDL R62, [R1+0xc] ;  /* 0x00000c00013e7983 */ /* 0x000ea20000100800 */
        /* <DEDUP_REMOVED lines=10> */
[----:B--2---:R-:W-:Y:S01]  /*49b0*/  FMUL.FTZ R62, R62, R46 ;  /* 0x0000002e3e3e7220 */ /* 0x004fe20000410000 */
[----:B------:R-:W-:-:S03]  /*49c0*/  VIADD R46, R158, 0x1 ;  /* 0x000000019e2e7836 */ /* 0x000fc60000000000 */
        /* <DEDUP_REMOVED lines=10> */
.L_x_19066:
[----:B------:R-:W-:-:S07]  /*4a70*/  IMAD.MOV.U32 R161, RZ, RZ, R134 ;  /* 0x000000ffffa17224 */ /* 0x000fce00078e0086 */
.L_x_19067:
[----:B------:R-:W-:Y:S05]  /*4a80*/  BSYNC B1 ;  /* 0x0000000000017941 */ /* 0x000fea0003800000 */
.L_x_19065:
        /* <DEDUP_REMOVED lines=9> */
[----:B------:R-:W-:-:S04]  /*4b20*/  LOP3.LUT R7, R7, 0xfffffbff, RZ, 0xc0, !PT ;  /* 0xfffffbff07077812 */ /* 0x000fc800078ec0ff */
[----:B------:R-:W-:Y:S02]  /*4b30*/  ISETP.NE.AND P6, PT, R4, RZ, PT ;  /* 0x000000ff0400720c */ /* 0x000fe40003fc5270 */
[----:B------:R-:W-:-:S11]  /*4b40*/  @P0 LOP3.LUT R7, R7, 0x400, RZ, 0xfc, !PT ;  /* 0x0000040007070812 */ /* 0x000fd600078efcff */
[----:B------:R-:W-:Y:S01]  /*4b50*/  @!P6 VIADD R2, R2, 0x1 ;  /* 0x000000010202e836 */ /* 0x000fe20000000000 */
[----:B------:R-:W-:Y:S02]  /*4b60*/  @!P6 IADD3 R45, R135, 0x1, RZ ;  /* 0x00000001872de810 */ /* 0x000fe40007ffe0ff */
[----:B------:R-:W-:Y:S02]  /*4b70*/  @!P6 MOV R4, RZ ;  /* 0x000000ff0004e202 */ /* 0x000fe40000000f00 */
[----:B------:R-:W-:-:S13]  /*4b80*/  ISETP.NE.AND P0, PT, R2, RZ, !P6 ;  /* 0x000000ff0200720c */ /* 0x000fda0007705270 */
[----:B------:R-:W-:Y:S01]  /*4b90*/  @P0 IMAD.MOV R45, RZ, RZ, R135 ;  /* 0x000000ffff2d0224 */ /* 0x000fe200078e0287 */
[----:B------:R-:W-:-:S03]  /*4ba0*/  LOP3.LUT P0, RZ, R7, 0x400, RZ, 0xc0, !PT ;  /* 0x0000040007ff7812 */ /* 0x000fc6000780c0ff */
[----:B------:R-:W-:-:S10]  /*4bb0*/  @!P6 IMAD.MOV.U32 R135, RZ, RZ, R45 ;  /* 0x000000ffff87e224 */ /* 0x000fd400078e002d */
.L_x_19071:
[----:B------:R-:W-:Y:S05]  /*4bc0*/  BSYNC B2 ;  /* 0x0000000000027941 */ /* 0x000fea0003800000 */
.L_x_19070:
        /* <DEDUP_REMOVED lines=44> */
.L_x_19069:
[----:B------:R-:W-:Y:S05]  /*4e90*/  BSYNC B1 ;  /* 0x0000000000017941 */ /* 0x000fea0003800000 */
.L_x_19068:
[----:B------:R-:W-:Y:S01]  /*4ea0*/  I2FP.F32.U32 R158, R161 ;  /* 0x000000a1009e7245 */ /* 0x000fe20000201000 */
[----:B------:R-:W-:Y:S01]  /*4eb0*/  IMAD.U32 R63, R63, 0x10000, RZ ;  /* 0x000100003f3f7824 */ /* 0x000fe200078e00ff */
[----:B------:R-:W-:Y:S01]  /*4ec0*/  LOP3.LUT P6, RZ, R7, 0x4, RZ, 0xc0, !PT ;  /* 0x0000000407ff7812 */ /* 0x000fe200078cc0ff */
[----:B------:R-:W-:Y:S02]  /*4ed0*/  VIADD R162, R157, 0x80 ;  /* 0x000000809da27836 */ /* 0x000fe40000000000 */
[----:B------:R-:W-:Y:S01]  /*4ee0*/  FFMA.FTZ R160, R158, R160, 1.1641532182693481445e-10 ;  /* 0x2f0000009ea07423 */ /* 0x000fe200000100a0 */
[----:B------:R-:W-:Y:S01]  /*4ef0*/  SEL R158, RZ, 0x10000, P5 ;  /* 0x00010000ff9e7807 */ /* 0x000fe20002800000 */
[----:B------:R-:W-:-:S03]  /*4f00*/  FMUL.FTZ R63, R63, R113 ;  /* 0x000000713f3f7220 */ /* 0x000fc60000410000 */
[----:B------:R-:W-:Y:S01]  /*4f10*/  FSETP.GTU.FTZ.AND P5, PT, R160, R114, PT ;  /* 0x00000072a000720b */ /* 0x000fe20003fbc000 */
[----:B------:R-:W-:Y:S01]  /*4f20*/  FMUL.FTZ R63, R63, R115 ;  /* 0x000000733f3f7220 */ /* 0x000fe20000410000 */
[----:B------:R-:W-:Y:S02]  /*4f30*/  SEL R114, RZ, 0x100, P4 ;  /* 0x00000100ff727807 */ /* 0x000fe40002000000 */
[----:B------:R-:W-:Y:S02]  /*4f40*/  SEL R159, RZ, 0x1000000, P5 ;  /* 0x01000000ff9f7807 */ /* 0x000fe40002800000 */
[----:B------:R-:W-:Y:S02]  /*4f50*/  LOP3.LUT P4, RZ, R7, 0x2, RZ, 0xc0, !PT ;  /* 0x0000000207ff7812 */ /* 0x000fe4000788c0ff */
[----:B------:R-:W-:Y:S02]  /*4f60*/  LOP3.LUT R158, R114, R159, R158, 0xfe, !PT ;  /* 0x0000009f729e7212 */ /* 0x000fe400078efe9e */
[----:B------:R-:W-:-:S02]  /*4f70*/  SEL R114, RZ, 0x1, P2 ;  /* 0x00000001ff727807 */ /* 0x000fc40001000000 */
[----:B------:R-:W-:Y:S02]  /*4f80*/  SEL R159, RZ, 0x1, P3 ;  /* 0x00000001ff9f7807 */ /* 0x000fe40001800000 */
[----:B------:R-:W-:Y:S01]  /*4f90*/  SEL R160, RZ, 0x1, P4 ;  /* 0x00000001ffa07807 */ /* 0x000fe20002000000 */
[----:B------:R-:W-:Y:S01]  /*4fa0*/  IMAD.WIDE.U32 R114, R114, 0x1000000, RZ ;  /* 0x0100000072727825 */ /* 0x000fe200078e00ff */
[----:B------:R-:W-:-:S03]  /*4fb0*/  FSEL R63, R63, RZ, !P5 ;  /* 0x000000ff3f3f7208 */ /* 0x000fc60006800000 */
[----:B------:R-:W-:Y:S01]  /*4fc0*/  IMAD.WIDE.U32 R160, R160, 0x100, RZ ;  /* 0x00000100a0a07825 */ /* 0x000fe200078e00ff */
[----:B------:R-:W-:-:S03]  /*4fd0*/  LOP3.LUT R115, R115, R158, R159, 0xfe, !PT ;  /* 0x0000009e73737212 */ /* 0x000fc600078efe9f */
[----:B------:R-:W-:Y:S01]  /*4fe0*/  FMUL.FTZ R63, R226, R63 ;  /* 0x0000003fe23f7220 */ /* 0x000fe20000410000 */
[----:B------:R-:W-:-:S03]  /*4ff0*/  SEL R158, RZ, 0x1, P1 ;  /* 0x00000001ff9e7807 */ /* 0x000fc60000800000 */
[----:B------:R-:W-:Y:S02]  /*5000*/  @P0 FADD.FTZ R63, R55, R63 ;  /* 0x0000003f373f0221 */ /* 0x000fe40000010000 */
[----:B------:R-:W-:-:S03]  /*5010*/  IMAD.WIDE.U32 R158, R158, 0x10000, RZ ;  /* 0x000100009e9e7825 */ /* 0x000fc600078e00ff */
[----:B------:R-:W-:Y:S02]  /*5020*/  LOP3.LUT R158, R160, R114, R158, 0xfe, !PT ;  /* 0x00000072a09e7212 */ /* 0x000fe400078efe9e */
[----:B------:R-:W-:Y:S02]  /*5030*/  LEA R114, P1, R157, UR26, 0x5 ;  /* 0x0000001a9d727c11 */ /* 0x000fe4000f8228ff */
[----:B------:R-:W-:Y:S02]  /*5040*/  LOP3.LUT R159, R161, R115, R159, 0xfe, !PT ;  /* 0x00000073a19f7212 */ /* 0x000fe400078efe9f */
[----:B------:R-:W-:-:S05]  /*5050*/  LEA.HI.X R115, R157, UR27, RZ, 0x5, P1 ;  /* 0x0000001b9d737c11 */ /* 0x000fca00088f2cff */
[----:B------:R-:W-:Y:S04]  /*5060*/  STG.E.128 desc[UR4][R114.64], R56 ;  /* 0x0000003872007986 */ /* 0x000fe8000c101d04 */
[----:B------:R0:W-:Y:S02]  /*5070*/  STG.E.128 desc[UR4][R114.64+0x10], R60 ;  /* 0x0000103c72007986 */ /* 0x0001e4000c101d04 */
[----:B0-----:R-:W-:-:S04]  /*5080*/  SEL R114, RZ, 0x1, P6 ;  /* 0x00000001ff727807 */ /* 0x001fc80003000000 */
[----:B------:R-:W-:Y:S02]  /*5090*/  LOP3.LUT R158, R158, R114, RZ, 0xfc, !PT ;  /* 0x000000729e9e7212 */ /* 0x000fe400078efcff */
[----:B------:R-:W-:-:S04]  /*50a0*/  LEA R114, P0, R157, UR30, 0x3 ;  /* 0x0000001e9d727c11 */ /* 0x000fc8000f8018ff */
[----:B------:R-:W-:-:S05]  /*50b0*/  LEA.HI.X R115, R157, UR31, RZ, 0x3, P0 ;  /* 0x0000001f9d737c11 */ /* 0x000fca00080f1cff */
[----:B------:R0:W-:Y:S04]  /*50c0*/  STG.E.64 desc[UR4][R114.64], R158 ;  /* 0x0000009e72007986 */ /* 0x0001e8000c101b04 */
.L_x_19015:
[----:B------:R-:W-:Y:S05]  /*50d0*/  BSYNC B0 ;  /* 0x0000000000007941 */ /* 0x000fea0003800000 */
.L_x_19014:
[----:B------:R-:W-:Y:S01]  /*50e0*/  LOP3.LUT P0, RZ, R7, 0x200, RZ, 0xc0, !PT ;  /* 0x0000020007ff7812 */ /* 0x000fe2000780c0ff */
[----:B------:R-:W-:-:S12]  /*50f0*/  BSSY B0, `(.L_x_19072) ;  /* 0x00002e1000007945 */ /* 0x000fd80003800000 */
[----:B------:R-:W-:Y:S05]  /*5100*/  @!P0 BRA `(.L_x_19073) ;  /* 0x0000002c007c8947 */ /* 0x000fea0003800000 */
[----:B------:R-:W1:Y:S08]  /*5110*/  LDC.64 R68, c[0x0][0x220] ;  /* 0x00008800ff447b82 */ /* 0x000e700000000a00 */
[----:B------:R-:W2:Y:S01]  /*5120*/  LDC.64 R64, c[0x0][0x230] ;  /* 0x00008c00ff407b82 */ /* 0x000ea20000000a00 */
[----:B-1----:R-:W-:-:S06]  /*5130*/  IMAD.WIDE.U32 R68, R162, 0x10, R68 ;  /* 0x00000010a2447825 */ /* 0x002fcc00078e0044 */
[----:B------:R-:W5:Y:S01]  /*5140*/  LDG.E.128 R68, desc[UR4][R68.64] ;  /* 0x0000000444447981 */ /* 0x000f62000c1e1d00 */
[----:B--2---:R-:W-:-:S04]  /*5150*/  ISETP.NE.U32.AND P0, PT, R64, RZ, PT ;  /* 0x000000ff4000720c */ /* 0x004fc80003f05070 */
[----:B------:R-:W-:-:S13]  /*5160*/  ISETP.NE.AND.EX P0, PT, R65, RZ, PT, P0 ;  /* 0x000000ff4100720c */ /* 0x000fda0003f05300 */
[----:B------:R-:W-:-:S04]  /*5170*/  @P0 LEA R66, P1, R162, R64, 0x5 ;  /* 0x00000040a2420211 */ /* 0x000fc800078228ff */
[----:B------:R-:W-:-:S05]  /*5180*/  @P0 LEA.HI.X R67, R162, R65, RZ, 0x5, P1 ;  /* 0x00000041a2430211 */ /* 0x000fca00008f2cff */
[----:B------:R-:W5:Y:S04]  /*5190*/  @P0 LDG.E.128 R48, desc[UR4][R66.64] ;  /* 0x0000000442300981 */ /* 0x000f68000c1e1d00 */
[----:B------:R1:W5:Y:S01]  /*51a0*/  @P0 LDG.E.128 R52, desc[UR4][R66.64+0x10] ;  /* 0x0000100442340981 */ /* 0x000362000c1e1d00 */
[C---:B------:R-:W-:Y:S01]  /*51b0*/  ISETP.NE.AND P0, PT, R46.reuse, 0x1, PT ;  /* 0x000000012e00780c */ /* 0x040fe20003f05270 */
[----:B------:R-:W-:Y:S01]  /*51c0*/  BSSY B1, `(.L_x_19074) ;  /* 0x000000c000017945 */ /* 0x000fe20003800000 */
[----:B-1----:R-:W-:-:S11]  /*51d0*/  IADD3 R66, R46, 0x1, RZ ;  /* 0x000000012e427810 */ /* 0x002fd60007ffe0ff */
[----:B------:R-:W-:Y:S05]  /*51e0*/  @!P0 BRA `(.L_x_19075) ;  /* 0x0000000000208947 */ /* 0x000fea0003800000 */
[----:B------:R-:W-:Y:S01]  /*51f0*/  ISETP.NE.AND P0, PT, R46, 0x2, PT ;  /* 0x000000022e00780c */ /* 0x000fe20003f05270 */
[----:B0-----:R-:W-:-:S12]  /*5200*/  IMAD.MOV.U32 R158, RZ, RZ, R45 ;  /* 0x000000ffff9e7224 */ /* 0x001fd800078e002d */
[----:B------:R-:W-:Y:S05]  /*5210*/  @!P0 BRA `(.L_x_19076) ;  /* 0x0000000000188947 */ /* 0x000fea0003800000 */
[----:B------:R-:W-:Y:S01]  /*5220*/  ISETP.NE.AND P0, PT, R46, 0x3, PT ;  /* 0x000000032e00780c */ /* 0x000fe20003f05270 */
[----:B------:R-:W-:-:S12]  /*5230*/  IMAD.MOV.U32 R158, RZ, RZ, R44 ;  /* 0x000000ffff9e7224 */ /* 0x000fd800078e002c */
[----:B------:R-:W-:Y:S05]  /*5240*/  @P0 BRA `(.L_x_19076) ;  /* 0x00000000000c0947 */ /* 0x000fea0003800000 */
[----:B------:R-:W-:Y:S01]  /*5250*/  MOV R158, R136 ;  /* 0x00000088009e7202 */ /* 0x000fe20000000f00 */
[----:B------:R-:W-:Y:S06]  /*5260*/  BRA `(.L_x_19076) ;  /* 0x0000000000047947 */ /* 0x000fec0003800000 */
.L_x_19075:
[----:B0-----:R-:W-:-:S07]  /*5270*/  IMAD.MOV.U32 R158, RZ, RZ, R134 ;  /* 0x000000ffff9e7224 */ /* 0x001fce00078e0086 */
.L_x_19076:
[----:B------:R-:W-:Y:S05]  /*5280*/  BSYNC B1 ;  /* 0x0000000000017941 */ /* 0x000fea0003800000 */
.L_x_19074:
        /* <DEDUP_REMOVED lines=16> */
.L_x_19080:
[----:B------:R-:W-:Y:S05]  /*5390*/  BSYNC B2 ;  /* 0x0000000000027941 */ /* 0x000fea0003800000 */
.L_x_19079:
        /* <DEDUP_REMOVED lines=44> */
.L_x_19078:
[----:B------:R-:W-:Y:S05]  /*5660*/  BSYNC B1 ;  /* 0x0000000000017941 */ /* 0x000fea0003800000 */
.L_x_19077:
[----:B------:R-:W2:Y:S01]  /*5670*/  LDL R67, [R1+0x8] ;  /* 0x0000080001437983 */ /* 0x000ea20000100800 */
[----:B------:R-:W0:Y:S01]  /*5680*/  LDC R114, c[0x0][0x294] ;  /* 0x0000a500ff727b82 */ /* 0x000e220000000800 */
[----:B------:R-:W-:Y:S01]  /*5690*/  ISETP.NE.U32.AND P0, PT, R64, RZ, PT ;  /* 0x000000ff4000720c */ /* 0x000fe20003f05070 */
[----:B------:R-:W-:Y:S01]  /*56a0*/  HFMA2.MMA R164, -RZ, RZ, 0.1171875, 0 ;  /* 0x2f800000ffa47435 */ /* 0x000fe200000001ff */
[----:B-----5:R-:W-:Y:S01]  /*56b0*/  IMAD.U32 R46, R68, 0x10000, RZ ;  /* 0x00010000442e7824 */ /* 0x020fe200078e00ff */
[----:B------:R-:W-:Y:S01]  /*56c0*/  LOP3.LUT R7, R7, 0xfffffffb, RZ, 0xc0, !PT ;  /* 0xfffffffb07077812 */ /* 0x000fe200078ec0ff */
[----:B------:R-:W-:Y:S01]  /*56d0*/  BSSY B1, `(.L_x_19081) ;  /* 0x0000019000017945 */ /* 0x000fe20003800000 */
[----:B------:R-:W-:Y:S01]  /*56e0*/  ISETP.NE.AND.EX P0, PT, R65, RZ, PT, P0 ;  /* 0x000000ff4100720c */ /* 0x000fe20003f05300 */
[----:B------:R-:W-:Y:S01]  /*56f0*/  FMUL.FTZ R46, R46, R113 ;  /* 0x000000712e2e7220 */ /* 0x000fe20000410000 */
[----:B------:R-:W1:Y:S01]  /*5700*/  LDC R115, c[0x0][0x298] ;  /* 0x0000a600ff737b82 */ /* 0x000e620000000800 */
[----:B------:R-:W-:-:S02]  /*5710*/  I2FP.F32.U32 R65, R158 ;  /* 0x0000009e00417245 */ /* 0x000fc40000201000 */
[----:B------:R-:W-:-:S03]  /*5720*/  PRMT R68, R68, 0x7632, R68 ;  /* 0x0000763244447816 */ /* 0x000fc60000000044 */
[----:B------:R-:W-:-:S05]  /*5730*/  FFMA.FTZ R65, R65, R164, 1.1641532182693481445e-10 ;  /* 0x2f00000041417423 */ /* 0x000fca00000100a4 */
        /* <DEDUP_REMOVED lines=17> */
.L_x_19082:
[----:B------:R-:W-:-:S07]  /*5850*/  MOV R46, R134 ;  /* 0x00000086002e7202 */ /* 0x000fce0000000f00 */
.L_x_19083:
[----:B------:R-:W-:Y:S05]  /*5860*/  BSYNC B1 ;  /* 0x0000000000017941 */ /* 0x000fea0003800000 */
.L_x_19081:
        /* <DEDUP_REMOVED lines=16> */
.L_x_19087:
[----:B------:R-:W-:Y:S05]  /*5970*/  BSYNC B2 ;  /* 0x0000000000027941 */ /* 0x000fea0003800000 */
.L_x_19086:
        /* <DEDUP_REMOVED lines=44> */
.L_x_19085:
[----:B------:R-:W-:Y:S05]  /*5c40*/  BSYNC B1 ;  /* 0x0000000000017941 */ /* 0x000fea0003800000 */
.L_x_19084:
        /* <DEDUP_REMOVED lines=23> */
.L_x_19089:
[----:B------:R-:W-:-:S07]  /*5dc0*/  IMAD.MOV.U32 R46, RZ, RZ, R134 ;  /* 0x000000ffff2e7224 */ /* 0x000fce00078e0086 */
.L_x_19090:
[----:B------:R-:W-:Y:S05]  /*5dd0*/  BSYNC B1 ;  /* 0x0000000000017941 */ /* 0x000fea0003800000 */
.L_x_19088:
        /* <DEDUP_REMOVED lines=16> */
.L_x_19094:
[----:B------:R-:W-:Y:S05]  /*5ee0*/  BSYNC B2 ;  /* 0x0000000000027941 */ /* 0x000fea0003800000 */
.L_x_19093:
        /* <DEDUP_REMOVED lines=44> */
.L_x_19092:
[----:B------:R-:W-:Y:S05]  /*61b0*/  BSYNC B1 ;  /* 0x0000000000017941 */ /* 0x000fea0003800000 */
.L_x_19091:
[----:B------:R-:W2:Y:S01]  /*61c0*/  LDL R66, [R1+0x4] ;  /* 0x0000040001427983 */ /* 0x000ea20000100800 */
        /* <DEDUP_REMOVED lines=22> */
.L_x_19096:
[----:B------:R-:W-:-:S07]  /*6330*/  IMAD.MOV.U32 R67, RZ, RZ, R134 ;  /* 0x000000ffff437224 */ /* 0x000fce00078e0086 */
.L_x_19097:
[----:B------:R-:W-:Y:S05]  /*6340*/  BSYNC B1 ;  /* 0x0000000000017941 */ /* 0x000fea0003800000 */
.L_x_19095:
        /* <DEDUP_REMOVED lines=16> */
.L_x_19101:
[----:B------:R-:W-:Y:S05]  /*6450*/  BSYNC B2 ;  /* 0x0000000000027941 */ /* 0x000fea0003800000 */
.L_x_19100:
        /* <DEDUP_REMOVED lines=44> */
.L_x_19099:
[----:B------:R-:W-:Y:S05]  /*6720*/  BSYNC B1 ;  /* 0x0000000000017941 */ /* 0x000fea0003800000 */
.L_x_19098:
        /* <DEDUP_REMOVED lines=21> */
.L_x_19103:
[----:B------:R-:W-:-:S07]  /*6880*/  MOV R46, R134 ;  /* 0x00000086002e7202 */ /* 0x000fce0000000f00 */
.L_x_19104:
[----:B------:R-:W-:Y:S05]  /*6890*/  BSYNC B1 ;  /* 0x0000000000017941 */ /* 0x000fea0003800000 */
.L_x_19102:
        /* <DEDUP_REMOVED lines=16> */
.L_x_19108:
[----:B------:R-:W-:Y:S05]  /*69a0*/  BSYNC B2 ;  /* 0x0000000000027941 */ /* 0x000fea0003800000 */
.L_x_19107:
        /* <DEDUP_REMOVED lines=44> */
.L_x_19106:
[----:B------:R-:W-:Y:S05]  /*6c70*/  BSYNC B1 ;  /* 0x0000000000017941 */ /* 0x000fea0003800000 */
.L_x_19105:
[----:B------:R-:W2:Y:S01]  /*6c80*/  LDL R68, [R1] ;  /* 0x0000000001447983 */ /* 0x000ea20000100800 */
[----:B------:R-:W-:Y:S01]  /*6c90*/  I2FP.F32.U32 R46, R46 ;  /* 0x0000002e002e7245 */ /* 0x000fe20000201000 */
[----:B------:R-:W-:Y:S01]  /*6ca0*/  BSSY B1, `(.L_x_19109) ;  /* 0x0000016000017945 */ /* 0x000fe20003800000 */
[C---:B------:R-:W-:Y:S02]  /*6cb0*/  ISETP.NE.AND P4, PT, R69.reuse, 0x1, PT ;  /* 0x000000014500780c */ /* 0x040fe40003f85270 */
[----:B------:R-:W-:Y:S01]  /*6cc0*/  IADD3 R159, R69, 0x1, RZ ;  /* 0x00000001459f7810 */ /* 0x000fe20007ffe0ff */
[----:B------:R-:W-:-:S05]  /*6cd0*/  FFMA.FTZ R46, R46, R164, 1.1641532182693481445e-10 ;  /* 0x2f0000002e2e7423 */ /* 0x000fca00000100a4 */
[----:B------:R-:W-:Y:S01]  /*6ce0*/  FSETP.GTU.FTZ.AND P3, PT, R46, R114, PT ;  /* 0x000000722e00720b */ /* 0x000fe20003f7c000 */
[C---:B------:R-:W-:Y:S01]  /*6cf0*/  IMAD.U32 R46, R70.reuse, 0x10000, RZ ;  /* 0x00010000462e7824 */ /* 0x040fe200078e00ff */
[----:B------:R-:W-:-:S03]  /*6d00*/  PRMT R70, R70, 0x7632, R70 ;  /* 0x0000763246467816 */ /* 0x000fc60000000046 */
[----:B------:R-:W-:-:S04]  /*6d10*/  FMUL.FTZ R46, R46, R113 ;  /* 0x000000712e2e7220 */ /* 0x000fc80000410000 */
[----:B------:R-:W-:-:S05]  /*6d20*/  FMUL.FTZ R46, R46, R115 ;  /* 0x000000732e2e7220 */ /* 0x000fca0000410000 */
[----:B------:R-:W-:-:S05]  /*6d30*/  FSEL R46, R46, RZ, !P3 ;  /* 0x000000ff2e2e7208 */ /* 0x000fca0005800000 */
[----:B--2---:R-:W-:-:S04]  /*6d40*/  FMUL.FTZ R68, R68, R46 ;  /* 0x0000002e44447220 */ /* 0x004fc80000410000 */
        /* <DEDUP_REMOVED lines=10> */
.L_x_19110:
[----:B------:R-:W-:-:S07]  /*6df0*/  IMAD.MOV.U32 R46, RZ, RZ, R134 ;  /* 0x000000ffff2e7224 */ /* 0x000fce00078e0086 */
.L_x_19111:
[----:B------:R-:W-:Y:S05]  /*6e00*/  BSYNC B1 ;  /* 0x0000000000017941 */ /* 0x000fea0003800000 */
.L_x_19109:
        /* <DEDUP_REMOVED lines=16> */
.L_x_19115:
[----:B------:R-:W-:Y:S05]  /*6f10*/  BSYNC B2 ;  /* 0x0000000000027941 */ /* 0x000fea0003800000 */
.L_x_19114:
        /* <DEDUP_REMOVED lines=44> */
.L_x_19113:
[----:B------:R-:W-:Y:S05]  /*71e0*/  BSYNC B1 ;  /* 0x0000000000017941 */ /* 0x000fea0003800000 */
.L_x_19112:
        /* <DEDUP_REMOVED lines=21> */
.L_x_19117:
[----:B------:R-:W-:-:S07]  /*7340*/  IMAD.MOV.U32 R46, RZ, RZ, R134 ;  /* 0x000000ffff2e7224 */ /* 0x000fce00078e0086 */
.L_x_19118:
[----:B------:R-:W-:Y:S05]  /*7350*/  BSYNC B1 ;  /* 0x0000000000017941 */ /* 0x000fea0003800000 */
.L_x_19116:
        /* <DEDUP_REMOVED lines=16> */
.L_x_19122:
[----:B------:R-:W-:Y:S05]  /*7460*/  BSYNC B2 ;  /* 0x0000000000027941 */ /* 0x000fea0003800000 */
.L_x_19121:
        /* <DEDUP_REMOVED lines=44> */
.L_x_19120:
[----:B------:R-:W-:Y:S05]  /*7730*/  BSYNC B1 ;  /* 0x0000000000017941 */ /* 0x000fea0003800000 */
.L_x_19119:
[----:B------:R-:W-:Y:S01]  /*7740*/  I2FP.F32.U32 R46, R46 ;  /* 0x0000002e002e7245 */ /* 0x000fe20000201000 */
[----:B------:R-:W-:Y:S01]  /*7750*/  BSSY B1, `(.L_x_19123) ;  /* 0x0000016000017945 */ /* 0x000fe20003800000 */
[----:B------:R-:W-:-:S03]  /*7760*/  ISETP.NE.AND P6, PT, R158, 0x1, PT ;  /* 0x000000019e00780c */ /* 0x000fc60003fc5270 */
[----:B------:R-:W-:-:S05]  /*7770*/  FFMA.FTZ R46, R46, R164, 1.1641532182693481445e-10 ;  /* 0x2f0000002e2e7423 */ /* 0x000fca00000100a4 */
[----:B------:R-:W-:Y:S01]  /*7780*/  FSETP.GTU.FTZ.AND P5, PT, R46, R114, PT ;  /* 0x000000722e00720b */ /* 0x000fe20003fbc000 */
[C---:B------:R-:W-:Y:S01]  /*7790*/  IMAD.U32 R46, R71.reuse, 0x10000, RZ ;  /* 0x00010000472e7824 */ /* 0x040fe200078e00ff */
[----:B------:R-:W-:-:S03]  /*77a0*/  PRMT R71, R71, 0x7632, R71 ;  /* 0x0000763247477816 */ /* 0x000fc60000000047 */
[----:B------:R-:W-:-:S04]  /*77b0*/  FMUL.FTZ R46, R46, R113 ;  /* 0x000000712e2e7220 */ /* 0x000fc80000410000 */
        /* <DEDUP_REMOVED lines=14> */
.L_x_19124:
[----:B------:R-:W-:-:S07]  /*78a0*/  MOV R165, R134 ;  /* 0x0000008600a57202 */ /* 0x000fce0000000f00 */
.L_x_19125:
[----:B------:R-:W-:Y:S05]  /*78b0*/  BSYNC B1 ;  /* 0x0000000000017941 */ /* 0x000fea0003800000 */
.L_x_19123:
        /* <DEDUP_REMOVED lines=9> */
[----:B------:R-:W-:-:S04]  /*7950*/  LOP3.LUT R7, R7, 0xfffffbff, RZ, 0xc0, !PT ;  /* 0xfffffbff07077812 */ /* 0x000fc800078ec0ff */
[----:B------:R-:W-:Y:S02]  /*7960*/  ISETP.NE.AND P6, PT, R4, RZ, PT ;  /* 0x000000ff0400720c */ /* 0x000fe40003fc5270 */
[----:B------:R-:W-:-:S11]  /*7970*/  @P0 LOP3.LUT R7, R7, 0x400, RZ, 0xfc, !PT ;  /* 0x0000040007070812 */ /* 0x000fd600078efcff */
[----:B------:R-:W-:Y:S01]  /*7980*/  @!P6 IADD3 R2, R2, 0x1, RZ ;  /* 0x000000010202e810 */ /* 0x000fe20007ffe0ff */
[----:B------:R-:W-:Y:S02]  /*7990*/  @!P6 VIADD R44, R135, 0x1 ;  /* 0x00000001872ce836 */ /* 0x000fe40000000000 */
[----:B------:R-:W-:Y:S01]  /*79a0*/  @!P6 IMAD.MOV.U32 R4, RZ, RZ, RZ ;  /* 0x000000ffff04e224 */ /* 0x000fe200078e00ff */
[----:B------:R-:W-:-:S13]  /*79b0*/  ISETP.NE.AND P0, PT, R2, RZ, !P6 ;  /* 0x000000ff0200720c */ /* 0x000fda0007705270 */
[----:B------:R-:W-:Y:S01]  /*79c0*/  @P0 IMAD.MOV R44, RZ, RZ, R135 ;  /* 0x000000ffff2c0224 */ /* 0x000fe200078e0287 */
[----:B------:R-:W-:-:S04]  /*79d0*/  LOP3.LUT P0, RZ, R7, 0x400, RZ, 0xc0, !PT ;  /* 0x0000040007ff7812 */ /* 0x000fc8000780c0ff */
[----:B------:R-:W-:-:S09]  /*79e0*/  @!P6 MOV R135, R44 ;  /* 0x0000002c0087e202 */ /* 0x000fd20000000f00 */
.L_x_19129:
[----:B------:R-:W-:Y:S05]  /*79f0*/  BSYNC B2 ;  /* 0x0000000000027941 */ /* 0x000fea0003800000 */
.L_x_19128:
        /* <DEDUP_REMOVED lines=44> */
.L_x_19127:
[----:B------:R-:W-:Y:S05]  /*7cc0*/  BSYNC B1 ;  /* 0x0000000000017941 */ /* 0x000fea0003800000 */
.L_x_19126:
[----:B------:R-:W-:Y:S01]  /*7cd0*/  I2FP.F32.U32 R158, R165 ;  /* 0x000000a5009e7245 */ /* 0x000fe20000201000 */
[----:B------:R-:W-:Y:S01]  /*7ce0*/  IMAD.U32 R71, R71, 0x10000, RZ ;  /* 0x0001000047477824 */ /* 0x000fe200078e00ff */
[----:B------:R-:W-:-:S03]  /*7cf0*/  LOP3.LUT P6, RZ, R7, 0x4, RZ, 0xc0, !PT ;  /* 0x0000000407ff7812 */ /* 0x000fc600078cc0ff */
        /* <DEDUP_REMOVED lines=21> */
[C---:B------:R-:W-:Y:S02]  /*7e50*/  LEA R114, P1, R162.reuse, UR26, 0x5 ;  /* 0x0000001aa2727c11 */ /* 0x040fe4000f8228ff */
[----:B------:R-:W-:Y:S02]  /*7e60*/  LOP3.LUT R159, R161, R115, R159, 0xfe, !PT ;  /* 0x00000073a19f7212 */ /* 0x000fe400078efe9f */
[----:B------:R-:W-:-:S05]  /*7e70*/  LEA.HI.X R115, R162, UR27, RZ, 0x5, P1 ;  /* 0x0000001ba2737c11 */ /* 0x000fca00088f2cff */
[----:B------:R-:W-:Y:S04]  /*7e80*/  STG.E.128 desc[UR4][R114.64], R64 ;  /* 0x0000004072007986 */ /* 0x000fe8000c101d04 */
[----:B------:R0:W-:Y:S02]  /*7e90*/  STG.E.128 desc[UR4][R114.64+0x10], R68 ;  /* 0x0000104472007986 */ /* 0x0001e4000c101d04 */
[----:B0-----:R-:W-:-:S04]  /*7ea0*/  SEL R114, RZ, 0x1, P6 ;  /* 0x00000001ff727807 */ /* 0x001fc80003000000 */
[----:B------:R-:W-:Y:S02]  /*7eb0*/  LOP3.LUT R158, R158, R114, RZ, 0xfc, !PT ;  /* 0x000000729e9e7212 */ /* 0x000fe400078efcff */
[----:B------:R-:W-:-:S04]  /*7ec0*/  LEA R114, P0, R162, UR30, 0x3 ;  /* 0x0000001ea2727c11 */ /* 0x000fc8000f8018ff */
[C---:B------:R-:W-:Y:S02]  /*7ed0*/  LEA.HI.X R115, R162.reuse, UR31, RZ, 0x3, P0 ;  /* 0x0000001fa2737c11 */ /* 0x040fe400080f1cff */
[----:B------:R-:W-:-:S03]  /*7ee0*/  IADD3 R162, R162, 0x80, RZ ;  /* 0x00000080a2a27810 */ /* 0x000fc60007ffe0ff */
[----:B------:R1:W-:Y:S04]  /*7ef0*/  STG.E.64 desc[UR4][R114.64], R158 ;  /* 0x0000009e72007986 */ /* 0x0003e8000c101b04 */
.L_x_19073:
[----:B------:R-:W-:Y:S05]  /*7f00*/  BSYNC B0 ;  /* 0x0000000000007941 */ /* 0x000fea0003800000 */
.L_x_19072:
        /* <DEDUP_REMOVED lines=11> */
[----:B------:R-:W5:Y:S04]  /*7fc0*/  @P0 LDG.E.128 R48, desc[UR4][R74.64] ;  /* 0x000000044a300981 */ /* 0x000f68000c1e1d00 */
[----:B------:R2:W5:Y:S01]  /*7fd0*/  @P0 LDG.E.128 R52, desc[UR4][R74.64+0x10] ;  /* 0x000010044a340981 */ /* 0x000562000c1e1d00 */
[C---:B------:R-:W-:Y:S01]  /*7fe0*/  ISETP.NE.AND P0, PT, R46.reuse, 0x1, PT ;  /* 0x000000012e00780c */ /* 0x040fe20003f05270 */
[----:B------:R-:W-:Y:S01]  /*7ff0*/  BSSY B1, `(.L_x_19132) ;  /* 0x000000c000017945 */ /* 0x000fe20003800000 */
[----:B--2---:R-:W-:-:S11]  /*8000*/  VIADD R74, R46, 0x1 ;  /* 0x000000012e4a7836 */ /* 0x004fd60000000000 */
[----:B------:R-:W-:Y:S05]  /*8010*/  @!P0 BRA `(.L_x_19133) ;  /* 0x0000000000208947 */ /* 0x000fea0003800000 */
[----:B------:R-:W-:Y:S01]  /*8020*/  ISETP.NE.AND P0, PT, R46, 0x2, PT ;  /* 0x000000022e00780c */ /* 0x000fe20003f05270 */
[----:B01----:R-:W-:-:S12]  /*8030*/  IMAD.MOV.U32 R158, RZ, RZ, R45 ;  /* 0x000000ffff9e7224 */ /* 0x003fd800078e002d */
[----:B------:R-:W-:Y:S05]  /*8040*/  @!P0 BRA `(.L_x_19134) ;  /* 0x0000000000188947 */ /* 0x000fea0003800000 */
[----:B------:R-:W-:Y:S02]  /*8050*/  ISETP.NE.AND P0, PT, R46, 0x3, PT ;  /* 0x000000032e00780c */ /* 0x000fe40003f05270 */
[----:B------:R-:W-:-:S11]  /*8060*/  MOV R158, R44 ;  /* 0x0000002c009e7202 */ /* 0x000fd60000000f00 */
[----:B------:R-:W-:Y:S05]  /*8070*/  @P0 BRA `(.L_x_19134) ;  /* 0x00000000000c0947 */ /* 0x000fea0003800000 */
[----:B------:R-:W-:Y:S01]  /*8080*/  IMAD.MOV.U32 R158, RZ, RZ, R136 ;  /* 0x000000ffff9e7224 */ /* 0x000fe200078e0088 */
[----:B------:R-:W-:Y:S06]  /*8090*/  BRA `(.L_x_19134) ;  /* 0x0000000000047947 */ /* 0x000fec0003800000 */
.L_x_19133:
[----:B01----:R-:W-:-:S07]  /*80a0*/  IMAD.MOV.U32 R158, RZ, RZ, R134 ;  /* 0x000000ffff9e7224 */ /* 0x003fce00078e0086 */
.L_x_19134:
[----:B------:R-:W-:Y:S05]  /*80b0*/  BSYNC B1 ;  /* 0x0000000000017941 */ /* 0x000fea0003800000 */
.L_x_19132:
        /* <DEDUP_REMOVED lines=16> */
.L_x_19138:
[----:B------:R-:W-:Y:S05]  /*81c0*/  BSYNC B2 ;  /* 0x0000000000027941 */ /* 0x000fea0003800000 */
.L_x_19137:
        /* <DEDUP_REMOVED lines=44> */
.L_x_19136:
[----:B------:R-:W-:Y:S05]  /*8490*/  BSYNC B1 ;  /* 0x0000000000017941 */ /* 0x000fea0003800000 */
.L_x_19135:
[----:B------:R-:W0:Y:S01]  /*84a0*/  LDC R114, c[0x0][0x294] ;  /* 0x0000a500ff727b82 */ /* 0x000e220000000800 */
[----:B------:R-:W-:Y:S01]  /*84b0*/  ISETP.NE.U32.AND P0, PT, R72, RZ, PT ;  /* 0x000000ff4800720c */ /* 0x000fe20003f05070 */
[----:B------:R-:W-:Y:S01]  /*84c0*/  IMAD.MOV.U32 R164, RZ, RZ, 0x2f800000 ;  /* 0x2f800000ffa47424 */ /* 0x000fe200078e00ff */
[----:B------:R-:W-:Y:S01]  /*84d0*/  LOP3.LUT R7, R7, 0xfffffffb, RZ, 0xc0, !PT ;  /* 0xfffffffb07077812 */ /* 0x000fe200078ec0ff */
[----:B-----5:R-:W-:Y:S01]  /*84e0*/  IMAD.U32 R46, R76, 0x10000, RZ ;  /* 0x000100004c2e7824 */ /* 0x020fe200078e00ff */
[----:B------:R-:W-:Y:S01]  /*84f0*/  ISETP.NE.AND.EX P0, PT, R73, RZ, PT, P0 ;  /* 0x000000ff4900720c */ /* 0x000fe20003f05300 */
[----:B------:R-:W-:Y:S01]  /*8500*/  BSSY B1, `(.L_x_19139) ;  /* 0x0000018000017945 */ /* 0x000fe20003800000 */
[----:B------:R-:W-:Y:S01]  /*8510*/  I2FP.F32.U32 R73, R158 ;  /* 0x0000009e00497245 */ /* 0x000fe20000201000 */
[----:B------:R-:W1:Y:S01]  /*8520*/  LDC R115, c[0x0][0x298] ;  /* 0x0000a600ff737b82 */ /* 0x000e620000000800 */
[----:B------:R-:W-:Y:S01]  /*8530*/  FMUL.FTZ R46, R46, R113 ;  /* 0x000000712e2e7220 */ /* 0x000fe20000410000 */
[----:B------:R-:W-:-:S02]  /*8540*/  PRMT R76, R76, 0x7632, R76 ;  /* 0x000076324c4c7816 */ /* 0x000fc4000000004c */
[----:B------:R-:W-:Y:S01]  /*8550*/  FFMA.FTZ R73, R73, R164, 1.1641532182693481445e-10 ;  /* 0x2f00000049497423 */ /* 0x000fe200000100a4 */
[----:B------:R-:W-:-:S04]  /*8560*/  IADD3 R75, R74, 0x1, RZ ;  /* 0x000000014a4b7810 */ /* 0x000fc80007ffe0ff */
[----:B0-----:R-:W-:Y:S01]  /*8570*/  FSETP.GTU.FTZ.AND P1, PT, R73, R114, PT ;  /* 0x000000724900720b */ /* 0x001fe20003f3c000 */
[----:B-1----:R-:W-:-:S12]  /*8580*/  FMUL.FTZ R46, R46, R115 ;  /* 0x000000732e2e7220 */ /* 0x002fd80000410000 */
        /* <DEDUP_REMOVED lines=14> */
.L_x_19140:
[----:B------:R-:W-:-:S07]  /*8670*/  MOV R46, R134 ;  /* 0x00000086002e7202 */ /* 0x000fce0000000f00 */
.L_x_19141:
[----:B------:R-:W-:Y:S05]  /*8680*/  BSYNC B1 ;  /* 0x0000000000017941 */ /* 0x000fea0003800000 */
.L_x_19139:
        /* <DEDUP_REMOVED lines=16> */
.L_x_19145:
[----:B------:R-:W-:Y:S05]  /*8790*/  BSYNC B2 ;  /* 0x0000000000027941 */ /* 0x000fea0003800000 */
.L_x_19144:
        /* <DEDUP_REMOVED lines=44> */
.L_x_19143:
[----:B------:R-:W-:Y:S05]  /*8a60*/  BSYNC B1 ;  /* 0x0000000000017941 */ /* 0x000fea0003800000 */
.L_x_19142:
        /* <DEDUP_REMOVED lines=23> */
.L_x_19147:
[----:B------:R-:W-:-:S07]  /*8be0*/  MOV R46, R134 ;  /* 0x00000086002e7202 */ /* 0x000fce0000000f00 */
.L_x_19148:
[----:B------:R-:W-:Y:S05]  /*8bf0*/  BSYNC B1 ;  /* 0x0000000000017941 */ /* 0x000fea0003800000 */
.L_x_19146:
        /* <DEDUP_REMOVED lines=16> */
.L_x_19152:
[----:B------:R-:W-:Y:S05]  /*8d00*/  BSYNC B2 ;  /* 0x0000000000027941 */ /* 0x000fea0003800000 */
.L_x_19151:
        /* <DEDUP_REMOVED lines=39> */
[----:B------:R-:W-:Y:S01]  /*8f80*/  HFMA2.MMA R158, -RZ, RZ, 0, 0 ;  /* 0x00000000ff9e7435 */ /* 0x000fe200000001ff */
[----:B------:R-:W-:Y:S01]  /*8f90*/  MOV R136, R74 ;  /* 0x0000004a00887202 */ /* 0x000fe20000000f00 */
[----:B------:R-:W-:-:S04]  /*8fa0*/  IMAD.WIDE.U32 R74, R76, -0x326172a9, RZ ;  /* 0xcd9e8d574c4a7825 */ /* 0x000fc800078e00ff */
[----:B------:R-:W-:Y:S01]  /*8fb0*/  IMAD.MOV.U32 R134, RZ, RZ, R74 ;  /* 0x000000ffff867224 */ /* 0x000fe200078e004a */
[----:B------:R-:W-:-:S07]  /*8fc0*/  LOP3.LUT R44, R75, UR24, R44, 0x96, !PT ;  /* 0x000000184b2c7c12 */ /* 0x000fce000f8e962c */
.L_x_19150:
[----:B------:R-:W-:Y:S05]  /*8fd0*/  BSYNC B1 ;  /* 0x0000000000017941 */ /* 0x000fea0003800000 */
.L_x_19149:
        /* <DEDUP_REMOVED lines=22> */
.L_x_19154:
[----:B------:R-:W-:-:S07]  /*9140*/  MOV R75, R134 ;  /* 0x00000086004b7202 */ /* 0x000fce0000000f00 */
.L_x_19155:
[----:B------:R-:W-:Y:S05]  /*9150*/  BSYNC B1 ;  /* 0x0000000000017941 */ /* 0x000fea0003800000 */
.L_x_19153:
        /* <DEDUP_REMOVED lines=16> */
.L_x_19159:
[----:B------:R-:W-:Y:S05]  /*9260*/  BSYNC B2 ;  /* 0x0000000000027941 */ /* 0x000fea0003800000 */
.L_x_19158:
        /* <DEDUP_REMOVED lines=44> */
.L_x_19157:
[----:B------:R-:W-:Y:S05]  /*9530*/  BSYNC B1 ;  /* 0x0000000000017941 */ /* 0x000fea0003800000 */
.L_x_19156:
        /* <DEDUP_REMOVED lines=21> */
.L_x_19161:
[----:B------:R-:W-:-:S07]  /*9690*/  MOV R46, R134 ;  /* 0x00000086002e7202 */ /* 0x000fce0000000f00 */
.L_x_19162:
[----:B------:R-:W-:Y:S05]  /*96a0*/  BSYNC B1 ;  /* 0x0000000000017941 */ /* 0x000fea0003800000 */
.L_x_19160:
        /* <DEDUP_REMOVED lines=16> */
.L_x_19166:
[----:B------:R-:W-:Y:S05]  /*97b0*/  BSYNC B2 ;  /* 0x0000000000027941 */ /* 0x000fea0003800000 */
.L_x_19165:
        /* <DEDUP_REMOVED lines=44> */
.L_x_19164:
[----:B------:R-:W-:Y:S05]  /*9a80*/  BSYNC B1 ;  /* 0x0000000000017941 */ /* 0x000fea0003800000 */
.L_x_19163:
        /* <DEDUP_REMOVED lines=22> */
.L_x_19168:
[----:B------:R-:W-:-:S07]  /*9bf0*/  MOV R46, R134 ;  /* 0x00000086002e7202 */ /* 0x000fce0000000f00 */
.L_x_19169:
[----:B------:R-:W-:Y:S05]  /*9c00*/  BSYNC B1 ;  /* 0x0000000000017941 */ /* 0x000fea0003800000 */
.L_x_19167:
        /* <DEDUP_REMOVED lines=16> */
.L_x_19173:
[----:B------:R-:W-:Y:S05]  /*9d10*/  BSYNC B2 ;  /* 0x0000000000027941 */ /* 0x000fea0003800000 */
.L_x_19172:
        /* <DEDUP_REMOVED lines=44> */
.L_x_19171:
[----:B------:R-:W-:Y:S05]  /*9fe0*/  BSYNC B1 ;  /* 0x0000000000017941 */ /* 0x000fea0003800000 */
.L_x_19170:
        /* <DEDUP_REMOVED lines=21> */
.L_x_19175:
[----:B------:R-:W-:-:S07]  /*a140*/  MOV R46, R134 ;  /* 0x00000086002e7202 */ /* 0x000fce0000000f00 */
.L_x_19176:
[----:B------:R-:W-:Y:S05]  /*a150*/  BSYNC B1 ;  /* 0x0000000000017941 */ /* 0x000fea0003800000 */
.L_x_19174:
        /* <DEDUP_REMOVED lines=16> */
.L_x_19180:
[----:B------:R-:W-:Y:S05]  /*a260*/  BSYNC B2 ;  /* 0x0000000000027941 */ /* 0x000fea0003800000 */
.L_x_19179:
        /* <DEDUP_REMOVED lines=44> */
.L_x_19178:
[----:B------:R-:W-:Y:S05]  /*a530*/  BSYNC B1 ;  /* 0x0000000000017941 */ /* 0x000fea0003800000 */
.L_x_19177:
        /* <DEDUP_REMOVED lines=22> */
.L_x_19182:
[----:B------:R-:W-:-:S07]  /*a6a0*/  MOV R165, R134 ;  /* 0x0000008600a57202 */ /* 0x000fce0000000f00 */
.L_x_19183:
[----:B------:R-:W-:Y:S05]  /*a6b0*/  BSYNC B1 ;  /* 0x0000000000017941 */ /* 0x000fea0003800000 */
.L_x_19181:
        /* <DEDUP_REMOVED lines=9> */
[----:B------:R-:W-:Y:S02]  /*a750*/  LOP3.LUT R7, R7, 0xfffffbff, RZ, 0xc0, !PT ;  /* 0xfffffbff07077812 */ /* 0x000fe400078ec0ff */
[----:B------:R-:W-:Y:S02]  /*a760*/  ISETP.NE.AND P6, PT, R4, RZ, PT ;  /* 0x000000ff0400720c */ /* 0x000fe40003fc5270 */
[----:B------:R-:W-:-:S11]  /*a770*/  @P0 LOP3.LUT R7, R7, 0x400, RZ, 0xfc, !PT ;  /* 0x0000040007070812 */ /* 0x000fd600078efcff */
[----:B------:R-:W-:Y:S01]  /*a780*/  @!P6 VIADD R2, R2, 0x1 ;  /* 0x000000010202e836 */ /* 0x000fe20000000000 */
[----:B------:R-:W-:Y:S01]  /*a790*/  @!P6 IADD3 R44, R135, 0x1, RZ ;  /* 0x00000001872ce810 */ /* 0x000fe20007ffe0ff */
[----:B------:R-:W-:-:S03]  /*a7a0*/  @!P6 IMAD.MOV.U32 R4, RZ, RZ, RZ ;  /* 0x000000ffff04e224 */ /* 0x000fc600078e00ff */
[----:B------:R-:W-:-:S13]  /*a7b0*/  ISETP.NE.AND P0, PT, R2, RZ, !P6 ;  /* 0x000000ff0200720c */ /* 0x000fda0007705270 */
[----:B------:R-:W-:Y:S01]  /*a7c0*/  @P0 IMAD.MOV R44, RZ, RZ, R135 ;  /* 0x000000ffff2c0224 */ /* 0x000fe200078e0287 */
[----:B------:R-:W-:-:S04]  /*a7d0*/  LOP3.LUT P0, RZ, R7, 0x400, RZ, 0xc0, !PT ;  /* 0x0000040007ff7812 */ /* 0x000fc8000780c0ff */
[----:B------:R-:W-:-:S09]  /*a7e0*/  @!P6 MOV R135, R44 ;  /* 0x0000002c0087e202 */ /* 0x000fd20000000f00 */
.L_x_19187:
[----:B------:R-:W-:Y:S05]  /*a7f0*/  BSYNC B2 ;  /* 0x0000000000027941 */ /* 0x000fea0003800000 */
.L_x_19186:
        /* <DEDUP_REMOVED lines=44> */
.L_x_19185:
[----:B------:R-:W-:Y:S05]  /*aac0*/  BSYNC B1 ;  /* 0x0000000000017941 */ /* 0x000fea0003800000 */
.L_x_19184:
        /* <DEDUP_REMOVED lines=35> */
.L_x_19131:
[----:B------:R-:W-:Y:S05]  /*ad00*/  BSYNC B0 ;  /* 0x0000000000007941 */ /* 0x000fea0003800000 */
.L_x_19130:
        /* <DEDUP_REMOVED lines=11> */
[----:B------:R-:W5:Y:S04]  /*adc0*/  @P0 LDG.E.128 R48, desc[UR4][R82.64] ;  /* 0x0000000452300981 */ /* 0x000f68000c1e1d00 */
[----:B------:R3:W5:Y:S01]  /*add0*/  @P0 LDG.E.128 R52, desc[UR4][R82.64+0x10] ;  /* 0x0000100452340981 */ /* 0x000762000c1e1d00 */
[C---:B------:R-:W-:Y:S01]  /*ade0*/  ISETP.NE.AND P0, PT, R46.reuse, 0x1, PT ;  /* 0x000000012e00780c */ /* 0x040fe20003f05270 */
[----:B------:R-:W-:Y:S01]  /*adf0*/  BSSY B1, `(.L_x_19190) ;  /* 0x000000c000017945 */ /* 0x000fe20003800000 */
[----:B---3--:R-:W-:-:S11]  /*ae00*/  VIADD R82, R46, 0x1 ;  /* 0x000000012e527836 */ /* 0x008fd60000000000 */
[----:B------:R-:W-:Y:S05]  /*ae10*/  @!P0 BRA `(.L_x_19191) ;  /* 0x0000000000208947 */ /* 0x000fea0003800000 */
[----:B------:R-:W-:Y:S02]  /*ae20*/  ISETP.NE.AND P0, PT, R46, 0x2, PT ;  /* 0x000000022e00780c */ /* 0x000fe40003f05270 */
[----:B012---:R-:W-:-:S11]  /*ae30*/  MOV R158, R45 ;  /* 0x0000002d009e7202 */ /* 0x007fd60000000f00 */
[----:B------:R-:W-:Y:S05]  /*ae40*/  @!P0 BRA `(.L_x_19192) ;  /* 0x0000000000188947 */ /* 0x000fea0003800000 */
[----:B------:R-:W-:Y:S01]  /*ae50*/  ISETP.NE.AND P0, PT, R46, 0x3, PT ;  /* 0x000000032e00780c */ /* 0x000fe20003f05270 */
[----:B------:R-:W-:-:S12]  /*ae60*/  IMAD.MOV.U32 R158, RZ, RZ, R44 ;  /* 0x000000ffff9e7224 */ /* 0x000fd800078e002c */
[----:B------:R-:W-:Y:S05]  /*ae70*/  @P0 BRA `(.L_x_19192) ;  /* 0x00000000000c0947 */ /* 0x000fea0003800000 */
[----:B------:R-:W-:Y:S01]  /*ae80*/  MOV R158, R136 ;  /* 0x00000088009e7202 */ /* 0x000fe20000000f00 */
[----:B------:R-:W-:Y:S06]  /*ae90*/  BRA `(.L_x_19192) ;  /* 0x0000000000047947 */ /* 0x000fec0003800000 */
.L_x_19191:
[----:B012---:R-:W-:-:S07]  /*aea0*/  IMAD.MOV.U32 R158, RZ, RZ, R134 ;  /* 0x000000ffff9e7224 */ /* 0x007fce00078e0086 */
.L_x_19192:
[----:B------:R-:W-:Y:S05]  /*aeb0*/  BSYNC B1 ;  /* 0x0000000000017941 */ /* 0x000fea0003800000 */
.L_x_19190:
        /* <DEDUP_REMOVED lines=16> */
.L_x_19196:
[----:B------:R-:W-:Y:S05]  /*afc0*/  BSYNC B2 ;  /* 0x0000000000027941 */ /* 0x000fea0003800000 */
.L_x_19195:
        /* <DEDUP_REMOVED lines=44> */
.L_x_19194:
[----:B------:R-:W-:Y:S05]  /*b290*/  BSYNC B1 ;  /* 0x0000000000017941 */ /* 0x000fea0003800000 */
.L_x_19193:
        /* <DEDUP_REMOVED lines=9> */
[----:B------:R-:W-:Y:S02]  /*b330*/  I2FP.F32.U32 R81, R158 ;  /* 0x0000009e00517245 */ /* 0x000fe40000201000 */
[----:B------:R-:W-:-:S02]  /*b340*/  PRMT R84, R84, 0x7632, R84 ;  /* 0x0000763254547816 */ /* 0x000fc40000000054 */
[----:B------:R-:W-:Y:S01]  /*b350*/  IADD3 R83, R82, 0x1, RZ ;  /* 0x0000000152537810 */ /* 0x000fe20007ffe0ff */
[----:B------:R-:W-:-:S05]  /*b360*/  FFMA.FTZ R81, R81, R164, 1.1641532182693481445e-10 ;  /* 0x2f00000051517423 */ /* 0x000fca00000100a4 */
        /* <DEDUP_REMOVED lines=16> */
.L_x_19198:
[----:B------:R-:W-:-:S07]  /*b470*/  MOV R46, R134 ;  /* 0x00000086002e7202 */ /* 0x000fce0000000f00 */
.L_x_19199:
[----:B------:R-:W-:Y:S05]  /*b480*/  BSYNC B1 ;  /* 0x0000000000017941 */ /* 0x000fea0003800000 */
.L_x_19197:
        /* <DEDUP_REMOVED lines=16> */
.L_x_19203:
[----:B------:R-:W-:Y:S05]  /*b590*/  BSYNC B2 ;  /* 0x0000000000027941 */ /* 0x000fea0003800000 */
.L_x_19202:
        /* <DEDUP_REMOVED lines=44> */
.L_x_19201:
[----:B------:R-:W-:Y:S05]  /*b860*/  BSYNC B1 ;  /* 0x0000000000017941 */ /* 0x000fea0003800000 */
.L_x_19200:
        /* <DEDUP_REMOVED lines=23> */
.L_x_19205:
[----:B------:R-:W-:-:S07]  /*b9e0*/  MOV R46, R134 ;  /* 0x00000086002e7202 */ /* 0x000fce0000000f00 */
.L_x_19206:
[----:B------:R-:W-:Y:S05]  /*b9f0*/  BSYNC B1 ;  /* 0x0000000000017941 */ /* 0x000fea0003800000 */
.L_x_19204:
        /* <DEDUP_REMOVED lines=16> */
.L_x_19210:
[----:B------:R-:W-:Y:S05]  /*bb00*/  BSYNC B2 ;  /* 0x0000000000027941 */ /* 0x000fea0003800000 */
.L_x_19209:
        /* <DEDUP_REMOVED lines=44> */
.L_x_19208:
[----:B------:R-:W-:Y:S05]  /*bdd0*/  BSYNC B1 ;  /* 0x0000000000017941 */ /* 0x000fea0003800000 */
.L_x_19207:
        /* <DEDUP_REMOVED lines=22> */
.L_x_19212:
[----:B------:R-:W-:-:S07]  /*bf40*/  MOV R83, R134 ;  /* 0x0000008600537202 */ /* 0x000fce0000000f00 */
.L_x_19213:
[----:B------:R-:W-:Y:S05]  /*bf50*/  BSYNC B1 ;  /* 0x0000000000017941 */ /* 0x000fea0003800000 */
.L_x_19211:
        /* <DEDUP_REMOVED lines=16> */
.L_x_19217:
[----:B------:R-:W-:Y:S05]  /*c060*/  BSYNC B2 ;  /* 0x0000000000027941 */ /* 0x000fea0003800000 */
.L_x_19216:
        /* <DEDUP_REMOVED lines=44> */
.L_x_19215:
[----:B------:R-:W-:Y:S05]  /*c330*/  BSYNC B1 ;  /* 0x0000000000017941 */ /* 0x000fea0003800000 */
.L_x_19214:
        /* <DEDUP_REMOVED lines=21> */
.L_x_19219:
[----:B------:R-:W-:-:S07]  /*c490*/  MOV R46, R134 ;  /* 0x00000086002e7202 */ /* 0x000fce0000000f00 */
.L_x_19220:
[----:B------:R-:W-:Y:S05]  /*c4a0*/  BSYNC B1 ;  /* 0x0000000000017941 */ /* 0x000fea0003800000 */
.L_x_19218:
        /* <DEDUP_REMOVED lines=16> */
.L_x_19224:
[----:B------:R-:W-:Y:S05]  /*c5b0*/  BSYNC B2 ;  /* 0x0000000000027941 */ /* 0x000fea0003800000 */
.L_x_19223:
        /* <DEDUP_REMOVED lines=44> */
.L_x_19222:
[----:B------:R-:W-:Y:S05]  /*c880*/  BSYNC B1 ;  /* 0x0000000000017941 */ /* 0x000fea0003800000 */
.L_x_19221:
        /* <DEDUP_REMOVED lines=22> */
.L_x_19226:
[----:B------:R-:W-:-:S07]  /*c9f0*/  MOV R46, R134 ;  /* 0x00000086002e7202 */ /* 0x000fce0000000f00 */
.L_x_19227:
[----:B------:R-:W-:Y:S05]  /*ca00*/  BSYNC B1 ;  /* 0x0000000000017941 */ /* 0x000fea0003800000 */
.L_x_19225:
        /* <DEDUP_REMOVED lines=16> */
.L_x_19231:
[----:B------:R-:W-:Y:S05]  /*cb10*/  BSYNC B2 ;  /* 0x0000000000027941 */ /* 0x000fea0003800000 */
.L_x_19230:
        /* <DEDUP_REMOVED lines=44> */
.L_x_19229:
[----:B------:R-:W-:Y:S05]  /*cde0*/  BSYNC B1 ;  /* 0x0000000000017941 */ /* 0x000fea0003800000 */
.L_x_19228:
        /* <DEDUP_REMOVED lines=21> */
.L_x_19233:
[----:B------:R-:W-:-:S07]  /*cf40*/  MOV R46, R134 ;  /* 0x00000086002e7202 */ /* 0x000fce0000000f00 */
.L_x_19234:
[----:B------:R-:W-:Y:S05]  /*cf50*/  BSYNC B1 ;  /* 0x0000000000017941 */ /* 0x000fea0003800000 */
.L_x_19232:
        /* <DEDUP_REMOVED lines=16> */
.L_x_19238:
[----:B------:R-:W-:Y:S05]  /*d060*/  BSYNC B2 ;  /* 0x0000000000027941 */ /* 0x000fea0003800000 */
.L_x_19237:
        /* <DEDUP_REMOVED lines=44> */
.L_x_19236:
[----:B------:R-:W-:Y:S05]  /*d330*/  BSYNC B1 ;  /* 0x0000000000017941 */ /* 0x000fea0003800000 */
.L_x_19235:
        /* <DEDUP_REMOVED lines=22> */
.L_x_19240:
[----:B------:R-:W-:-:S07]  /*d4a0*/  MOV R165, R134 ;  /* 0x0000008600a57202 */ /* 0x000fce0000000f00 */
.L_x_19241:
[----:B------:R-:W-:Y:S05]  /*d4b0*/  BSYNC B1 ;  /* 0x0000000000017941 */ /* 0x000fea0003800000 */
.L_x_19239:
        /* <DEDUP_REMOVED lines=19> */
.L_x_19245:
[----:B------:R-:W-:Y:S05]  /*d5f0*/  BSYNC B2 ;  /* 0x0000000000027941 */ /* 0x000fea0003800000 */
.L_x_19244:
        /* <DEDUP_REMOVED lines=44> */
.L_x_19243:
[----:B------:R-:W-:Y:S05]  /*d8c0*/  BSYNC B1 ;  /* 0x0000000000017941 */ /* 0x000fea0003800000 */
.L_x_19242:
        /* <DEDUP_REMOVED lines=35> */
.L_x_19189:
[----:B------:R-:W-:Y:S05]  /*db00*/  BSYNC B0 ;  /* 0x0000000000007941 */ /* 0x000fea0003800000 */
.L_x_19188:
        /* <DEDUP_REMOVED lines=18> */
[----:B-123--:R-:W-:-:S11]  /*dc30*/  MOV R158, R45 ;  /* 0x0000002d009e7202 */ /* 0x00efd60000000f00 */
[----:B------:R-:W-:Y:S05]  /*dc40*/  @!P0 BRA `(.L_x_19250) ;  /* 0x0000000000188947 */ /* 0x000fea0003800000 */
[----:B------:R-:W-:Y:S01]  /*dc50*/  ISETP.NE.AND P0, PT, R46, 0x3, PT ;  /* 0x000000032e00780c */ /* 0x000fe20003f05270 */
[----:B------:R-:W-:-:S12]  /*dc60*/  IMAD.MOV.U32 R158, RZ, RZ, R44 ;  /* 0x000000ffff9e7224 */ /* 0x000fd800078e002c */
[----:B------:R-:W-:Y:S05]  /*dc70*/  @P0 BRA `(.L_x_19250) ;  /* 0x00000000000c0947 */ /* 0x000fea0003800000 */
[----:B------:R-:W-:Y:S01]  /*dc80*/  MOV R158, R136 ;  /* 0x00000088009e7202 */ /* 0x000fe20000000f00 */
[----:B------:R-:W-:Y:S06]  /*dc90*/  BRA `(.L_x_19250) ;  /* 0x0000000000047947 */ /* 0x000fec0003800000 */
.L_x_19249:
[----:B-123--:R-:W-:-:S07]  /*dca0*/  IMAD.MOV.U32 R158, RZ, RZ, R134 ;  /* 0x000000ffff9e7224 */ /* 0x00efce00078e0086 */
.L_x_19250:
[----:B------:R-:W-:Y:S05]  /*dcb0*/  BSYNC B1 ;  /* 0x0000000000017941 */ /* 0x000fea0003800000 */
.L_x_19248:
        /* <DEDUP_REMOVED lines=16> */
.L_x_19254:
[----:B------:R-:W-:Y:S05]  /*ddc0*/  BSYNC B2 ;  /* 0x0000000000027941 */ /* 0x000fea0003800000 */
.L_x_19253:
        /* <DEDUP_REMOVED lines=44> */
.L_x_19252:
[----:B------:R-:W-:Y:S05]  /*e090*/  BSYNC B1 ;  /* 0x0000000000017941 */ /* 0x000fea0003800000 */
.L_x_19251:
        /* <DEDUP_REMOVED lines=29> */
.L_x_19256:
[----:B------:R-:W-:-:S07]  /*e270*/  MOV R46, R134 ;  /* 0x00000086002e7202 */ /* 0x000fce0000000f00 */
.L_x_19257:
[----:B------:R-:W-:Y:S05]  /*e280*/  BSYNC B1 ;  /* 0x0000000000017941 */ /* 0x000fea0003800000 */
.L_x_19255:
        /* <DEDUP_REMOVED lines=16> */
.L_x_19261:
[----:B------:R-:W-:Y:S05]  /*e390*/  BSYNC B2 ;  /* 0x0000000000027941 */ /* 0x000fea0003800000 */
.L_x_19260:
        /* <DEDUP_REMOVED lines=44> */
.L_x_19259:
[----:B------:R-:W-:Y:S05]  /*e660*/  BSYNC B1 ;  /* 0x0000000000017941 */ /* 0x000fea0003800000 */
.L_x_19258:
        /* <DEDUP_REMOVED lines=23> */
.L_x_19263:
[----:B------:R-:W-:-:S07]  /*e7e0*/  MOV R46, R134 ;  /* 0x00000086002e7202 */ /* 0x000fce0000000f00 */
.L_x_19264:
[----:B------:R-:W-:Y:S05]  /*e7f0*/  BSYNC B1 ;  /* 0x0000000000017941 */ /* 0x000fea0003800000 */
.L_x_19262:
        /* <DEDUP_REMOVED lines=16> */
.L_x_19268:
[----:B------:R-:W-:Y:S05]  /*e900*/  BSYNC B2 ;  /* 0x0000000000027941 */ /* 0x000fea0003800000 */
.L_x_19267:
        /* <DEDUP_REMOVED lines=44> */
.L_x_19266:
[----:B------:R-:W-:Y:S05]  /*ebd0*/  BSYNC B1 ;  /* 0x0000000000017941 */ /* 0x000fea0003800000 */
.L_x_19265:
        /* <DEDUP_REMOVED lines=22> */
.L_x_19270:
[----:B------:R-:W-:-:S07]  /*ed40*/  MOV R91, R134 ;  /* 0x00000086005b7202 */ /* 0x000fce0000000f00 */
.L_x_19271:
[----:B------:R-:W-:Y:S05]  /*ed50*/  BSYNC B1 ;  /* 0x0000000000017941 */ /* 0x000fea0003800000 */
.L_x_19269:
        /* <DEDUP_REMOVED lines=16> */
.L_x_19275:
[----:B------:R-:W-:Y:S05]  /*ee60*/  BSYNC B2 ;  /* 0x0000000000027941 */ /* 0x000fea0003800000 */
.L_x_19274:
        /* <DEDUP_REMOVED lines=44> */
.L_x_19273:
[----:B------:R-:W-:Y:S05]  /*f130*/  BSYNC B1 ;  /* 0x0000000000017941 */ /* 0x000fea0003800000 */
.L_x_19272:
        /* <DEDUP_REMOVED lines=21> */
.L_x_19277:
[----:B------:R-:W-:-:S07]  /*f290*/  MOV R46, R134 ;  /* 0x00000086002e7202 */ /* 0x000fce0000000f00 */
.L_x_19278:
[----:B------:R-:W-:Y:S05]  /*f2a0*/  BSYNC B1 ;  /* 0x0000000000017941 */ /* 0x000fea0003800000 */
.L_x_19276:
        /* <DEDUP_REMOVED lines=16> */
.L_x_19282:
[----:B------:R-:W-:Y:S05]  /*f3b0*/  BSYNC B2 ;  /* 0x0000000000027941 */ /* 0x000fea0003800000 */
.L_x_19281:
        /* <DEDUP_REMOVED lines=44> */
.L_x_19280:
[----:B------:R-:W-:Y:S05]  /*f680*/  BSYNC B1 ;  /* 0x0000000000017941 */ /* 0x000fea0003800000 */
.L_x_19279:
        /* <DEDUP_REMOVED lines=22> */
.L_x_19284:
[----:B------:R-:W-:-:S07]  /*f7f0*/  MOV R46, R134 ;  /* 0x00000086002e7202 */ /* 0x000fce0000000f00 */
.L_x_19285:
[----:B------:R-:W-:Y:S05]  /*f800*/  BSYNC B1 ;  /* 0x0000000000017941 */ /* 0x000fea0003800000 */
.L_x_19283:
        /* <DEDUP_REMOVED lines=16> */
.L_x_19289:
[----:B------:R-:W-:Y:S05]  /*f910*/  BSYNC B2 ;  /* 0x0000000000027941 */ /* 0x000fea0003800000 */
.L_x_19288:
        /* <DEDUP_REMOVED lines=44> */
.L_x_19287:
[----:B------:R-:W-:Y:S05]  /*fbe0*/  BSYNC B1 ;  /* 0x0000000000017941 */ /* 0x000fea0003800000 */
.L_x_19286:
        /* <DEDUP_REMOVED lines=21> */
.L_x_19291:
[----:B------:R-:W-:-:S07]  /*fd40*/  MOV R46, R134 ;  /* 0x00000086002e7202 */ /* 0x000fce0000000f00 */
.L_x_19292:
[----:B------:R-:W-:Y:S05]  /*fd50*/  BSYNC B1 ;  /* 0x0000000000017941 */ /* 0x000fea0003800000 */
.L_x_19290:
        /* <DEDUP_REMOVED lines=16> */
.L_x_19296:
[----:B------:R-:W-:Y:S05]  /*fe60*/  BSYNC B2 ;  /* 0x0000000000027941 */ /* 0x000fea0003800000 */
.L_x_19295:
        /* <DEDUP_REMOVED lines=44> */
.L_x_19294:
[----:B------:R-:W-:Y:S05]  /*10130*/  BSYNC B1 ;  /* 0x0000000000017941 */ /* 0x000fea0003800000 */
.L_x_19293:
        /* <DEDUP_REMOVED lines=22> */
.L_x_19298:
[----:B------:R-:W-:-:S07]  /*102a0*/  MOV R165, R134 ;  /* 0x0000008600a57202 */ /* 0x000fce0000000f00 */
.L_x_19299:
[----:B------:R-:W-:Y:S05]  /*102b0*/  BSYNC B1 ;  /* 0x0000000000017941 */ /* 0x000fea0003800000 */
.L_x_19297:
        /* <DEDUP_REMOVED lines=19> */
.L_x_19303:
[----:B------:R-:W-:Y:S05]  /*103f0*/  BSYNC B2 ;  /* 0x0000000000027941 */ /* 0x000fea0003800000 */
.L_x_19302:
        /* <DEDUP_REMOVED lines=44> */
.L_x_19301:
[----:B------:R-:W-:Y:S05]  /*106c0*/  BSYNC B1 ;  /* 0x0000000000017941 */ /* 0x000fea0003800000 */
.L_x_19300:
        /* <DEDUP_REMOVED lines=35> */
.L_x_19247:
[----:B------:R-:W-:Y:S05]  /*10900*/  BSYNC B0 ;  /* 0x0000000000007941 */ /* 0x000fea0003800000 */
.L_x_19246:
        /* <DEDUP_REMOVED lines=18> */
[----:B--234-:R-:W-:-:S11]  /*10a30*/  MOV R158, R45 ;  /* 0x0000002d009e7202 */ /* 0x01cfd60000000f00 */
[----:B------:R-:W-:Y:S05]  /*10a40*/  @!P0 BRA `(.L_x_19308) ;  /* 0x0000000000188947 */ /* 0x000fea0003800000 */
[----:B------:R-:W-:Y:S01]  /*10a50*/  ISETP.NE.AND P0, PT, R46, 0x3, PT ;  /* 0x000000032e00780c */ /* 0x000fe20003f05270 */
[----:B------:R-:W-:-:S12]  /*10a60*/  IMAD.MOV.U32 R158, RZ, RZ, R44 ;  /* 0x000000ffff9e7224 */ /* 0x000fd800078e002c */
[----:B------:R-:W-:Y:S05]  /*10a70*/  @P0 BRA `(.L_x_19308) ;  /* 0x00000000000c0947 */ /* 0x000fea0003800000 */
[----:B------:R-:W-:Y:S01]  /*10a80*/  MOV R158, R136 ;  /* 0x00000088009e7202 */ /* 0x000fe20000000f00 */
[----:B------:R-:W-:Y:S06]  /*10a90*/  BRA `(.L_x_19308) ;  /* 0x0000000000047947 */ /* 0x000fec0003800000 */
.L_x_19307:
[----:B--234-:R-:W-:-:S07]  /*10aa0*/  IMAD.MOV.U32 R158, RZ, RZ, R134 ;  /* 0x000000ffff9e7224 */ /* 0x01cfce00078e0086 */
.L_x_19308:
[----:B------:R-:W-:Y:S05]  /*10ab0*/  BSYNC B1 ;  /* 0x0000000000017941 */ /* 0x000fea0003800000 */
.L_x_19306:
        /* <DEDUP_REMOVED lines=16> */
.L_x_19312:
[----:B------:R-:W-:Y:S05]  /*10bc0*/  BSYNC B2 ;  /* 0x0000000000027941 */ /* 0x000fea0003800000 */
.L_x_19311:
        /* <DEDUP_REMOVED lines=44> */
.L_x_19310:
[----:B------:R-:W-:Y:S05]  /*10e90*/  BSYNC B1 ;  /* 0x0000000000017941 */ /* 0x000fea0003800000 */
.L_x_19309:
        /* <DEDUP_REMOVED lines=29> */
.L_x_19314:
[----:B------:R-:W-:-:S07]  /*11070*/  MOV R46, R134 ;  /* 0x00000086002e7202 */ /* 0x000fce0000000f00 */
.L_x_19315:
[----:B------:R-:W-:Y:S05]  /*11080*/  BSYNC B1 ;  /* 0x0000000000017941 */ /* 0x000fea0003800000 */
.L_x_19313:
        /* <DEDUP_REMOVED lines=16> */
.L_x_19319:
[----:B------:R-:W-:Y:S05]  /*11190*/  BSYNC B2 ;  /* 0x0000000000027941 */ /* 0x000fea0003800000 */
.L_x_19318:
        /* <DEDUP_REMOVED lines=44> */
.L_x_19317:
[----:B------:R-:W-:Y:S05]  /*11460*/  BSYNC B1 ;  /* 0x0000000000017941 */ /* 0x000fea0003800000 */
.L_x_19316:
        /* <DEDUP_REMOVED lines=23> */
.L_x_19321:
[----:B------:R-:W-:-:S07]  /*115e0*/  MOV R46, R134 ;  /* 0x00000086002e7202 */ /* 0x000fce0000000f00 */
.L_x_19322:
[----:B------:R-:W-:Y:S05]  /*115f0*/  BSYNC B1 ;  /* 0x0000000000017941 */ /* 0x000fea0003800000 */
.L_x_19320:
        /* <DEDUP_REMOVED lines=16> */
.L_x_19326:
[----:B------:R-:W-:Y:S05]  /*11700*/  BSYNC B2 ;  /* 0x0000000000027941 */ /* 0x000fea0003800000 */
.L_x_19325:
        /* <DEDUP_REMOVED lines=44> */
.L_x_19324:
[----:B------:R-:W-:Y:S05]  /*119d0*/  BSYNC B1 ;  /* 0x0000000000017941 */ /* 0x000fea0003800000 */
.L_x_19323:
        /* <DEDUP_REMOVED lines=22> */
.L_x_19328:
[----:B------:R-:W-:-:S07]  /*11b40*/  MOV R99, R134 ;  /* 0x0000008600637202 */ /* 0x000fce0000000f00 */
.L_x_19329:
[----:B------:R-:W-:Y:S05]  /*11b50*/  BSYNC B1 ;  /* 0x0000000000017941 */ /* 0x000fea0003800000 */
.L_x_19327:
        /* <DEDUP_REMOVED lines=16> */
.L_x_19333:
[----:B------:R-:W-:Y:S05]  /*11c60*/  BSYNC B2 ;  /* 0x0000000000027941 */ /* 0x000fea0003800000 */
.L_x_19332:
        /* <DEDUP_REMOVED lines=44> */
.L_x_19331:
[----:B------:R-:W-:Y:S05]  /*11f30*/  BSYNC B1 ;  /* 0x0000000000017941 */ /* 0x000fea0003800000 */
.L_x_19330:
        /* <DEDUP_REMOVED lines=21> */
.L_x_19335:
[----:B------:R-:W-:-:S07]  /*12090*/  MOV R46, R134 ;  /* 0x00000086002e7202 */ /* 0x000fce0000000f00 */
.L_x_19336:
[----:B------:R-:W-:Y:S05]  /*120a0*/  BSYNC B1 ;  /* 0x0000000000017941 */ /* 0x000fea0003800000 */
.L_x_19334:
        /* <DEDUP_REMOVED lines=16> */
.L_x_19340:
[----:B------:R-:W-:Y:S05]  /*121b0*/  BSYNC B2 ;  /* 0x0000000000027941 */ /* 0x000fea0003800000 */
.L_x_19339:
        /* <DEDUP_REMOVED lines=44> */
.L_x_19338:
[----:B------:R-:W-:Y:S05]  /*12480*/  BSYNC B1 ;  /* 0x0000000000017941 */ /* 0x000fea0003800000 */
.L_x_19337:
        /* <DEDUP_REMOVED lines=22> */
.L_x_19342:
[----:B------:R-:W-:-:S07]  /*125f0*/  MOV R46, R134 ;  /* 0x00000086002e7202 */ /* 0x000fce0000000f00 */
.L_x_19343:
[----:B------:R-:W-:Y:S05]  /*12600*/  BSYNC B1 ;  /* 0x0000000000017941 */ /* 0x000fea0003800000 */
.L_x_19341:
        /* <DEDUP_REMOVED lines=16> */
.L_x_19347:
[----:B------:R-:W-:Y:S05]  /*12710*/  BSYNC B2 ;  /* 0x0000000000027941 */ /* 0x000fea0003800000 */
.L_x_19346:
        /* <DEDUP_REMOVED lines=44> */
.L_x_19345:
[----:B------:R-:W-:Y:S05]  /*129e0*/  BSYNC B1 ;  /* 0x0000000000017941 */ /* 0x000fea0003800000 */
.L_x_19344:
        /* <DEDUP_REMOVED lines=21> */
.L_x_19349:
[----:B------:R-:W-:-:S07]  /*12b40*/  MOV R46, R134 ;  /* 0x00000086002e7202 */ /* 0x000fce0000000f00 */
.L_x_19350:
[----:B------:R-:W-:Y:S05]  /*12b50*/  BSYNC B1 ;  /* 0x0000000000017941 */ /* 0x000fea0003800000 */
.L_x_19348:
        /* <DEDUP_REMOVED lines=16> */
.L_x_19354:
[----:B------:R-:W-:Y:S05]  /*12c60*/  BSYNC B2 ;  /* 0x0000000000027941 */ /* 0x000fea0003800000 */
.L_x_19353:
        /* <DEDUP_REMOVED lines=44> */
.L_x_19352:
[----:B------:R-:W-:Y:S05]  /*12f30*/  BSYNC B1 ;  /* 0x0000000000017941 */ /* 0x000fea0003800000 */
.L_x_19351:
        /* <DEDUP_REMOVED lines=22> */
.L_x_19356:
[----:B------:R-:W-:-:S07]  /*130a0*/  MOV R165, R134 ;  /* 0x0000008600a57202 */ /* 0x000fce0000000f00 */
.L_x_19357:
[----:B------:R-:W-:Y:S05]  /*130b0*/  BSYNC B1 ;  /* 0x0000000000017941 */ /* 0x000fea0003800000 */
.L_x_19355:
        /* <DEDUP_REMOVED lines=19> */
.L_x_19361:
[----:B------:R-:W-:Y:S05]  /*131f0*/  BSYNC B2 ;  /* 0x0000000000027941 */ /* 0x000fea0003800000 */
.L_x_19360:
        /* <DEDUP_REMOVED lines=44> */
.L_x_19359:
[----:B------:R-:W-:Y:S05]  /*134c0*/  BSYNC B1 ;  /* 0x0000000000017941 */ /* 0x000fea0003800000 */
.L_x_19358:
        /* <DEDUP_REMOVED lines=35> */
.L_x_19305:
[----:B------:R-:W-:Y:S05]  /*13700*/  BSYNC B0 ;  /* 0x0000000000007941 */ /* 0x000fea0003800000 */
.L_x_19304:
        /* <DEDUP_REMOVED lines=25> */
.L_x_19365:
[----:B--234-:R-:W-:-:S07]  /*138a0*/  IMAD.MOV.U32 R158, RZ, RZ, R134 ;  /* 0x000000ffff9e7224 */ /* 0x01cfce00078e0086 */
.L_x_19366:
[----:B------:R-:W-:Y:S05]  /*138b0*/  BSYNC B1 ;  /* 0x0000000000017941 */ /* 0x000fea0003800000 */
.L_x_19364:
        /* <DEDUP_REMOVED lines=16> */
.L_x_19370:
[----:B------:R-:W-:Y:S05]  /*139c0*/  BSYNC B2 ;  /* 0x0000000000027941 */ /* 0x000fea0003800000 */
.L_x_19369:
        /* <DEDUP_REMOVED lines=44> */
.L_x_19368:
[----:B------:R-:W-:Y:S05]  /*13c90*/  BSYNC B1 ;  /* 0x0000000000017941 */ /* 0x000fea0003800000 */
.L_x_19367:
        /* <DEDUP_REMOVED lines=29> */
.L_x_19372:
[----:B------:R-:W-:-:S07]  /*13e70*/  MOV R46, R134 ;  /* 0x00000086002e7202 */ /* 0x000fce0000000f00 */
.L_x_19373:
[----:B------:R-:W-:Y:S05]  /*13e80*/  BSYNC B1 ;  /* 0x0000000000017941 */ /* 0x000fea0003800000 */
.L_x_19371:
        /* <DEDUP_REMOVED lines=16> */
.L_x_19377:
[----:B------:R-:W-:Y:S05]  /*13f90*/  BSYNC B2 ;  /* 0x0000000000027941 */ /* 0x000fea0003800000 */
.L_x_19376:
        /* <DEDUP_REMOVED lines=44> */
.L_x_19375:
[----:B------:R-:W-:Y:S05]  /*14260*/  BSYNC B1 ;  /* 0x0000000000017941 */ /* 0x000fea0003800000 */
.L_x_19374:
        /* <DEDUP_REMOVED lines=23> */
.L_x_19379:
[----:B------:R-:W-:-:S07]  /*143e0*/  MOV R46, R134 ;  /* 0x00000086002e7202 */ /* 0x000fce0000000f00 */
.L_x_19380:
[----:B------:R-:W-:Y:S05]  /*143f0*/  BSYNC B1 ;  /* 0x0000000000017941 */ /* 0x000fea0003800000 */
.L_x_19378:
        /* <DEDUP_REMOVED lines=16> */
.L_x_19384:
[----:B------:R-:W-:Y:S05]  /*14500*/  BSYNC B2 ;  /* 0x0000000000027941 */ /* 0x000fea0003800000 */
.L_x_19383:
        /* <DEDUP_REMOVED lines=44> */
.L_x_19382:
[----:B------:R-:W-:Y:S05]  /*147d0*/  BSYNC B1 ;  /* 0x0000000000017941 */ /* 0x000fea0003800000 */
.L_x_19381:
        /* <DEDUP_REMOVED lines=22> */
.L_x_19386:
[----:B------:R-:W-:-:S07]  /*14940*/  MOV R107, R134 ;  /* 0x00000086006b7202 */ /* 0x000fce0000000f00 */
.L_x_19387:
[----:B------:R-:W-:Y:S05]  /*14950*/  BSYNC B1 ;  /* 0x0000000000017941 */ /* 0x000fea0003800000 */
.L_x_19385:
        /* <DEDUP_REMOVED lines=16> */
.L_x_19391:
[----:B------:R-:W-:Y:S05]  /*14a60*/  BSYNC B2 ;  /* 0x0000000000027941 */ /* 0x000fea0003800000 */
.L_x_19390:
        /* <DEDUP_REMOVED lines=44> */
.L_x_19389:
[----:B------:R-:W-:Y:S05]  /*14d30*/  BSYNC B1 ;  /* 0x0000000000017941 */ /* 0x000fea0003800000 */
.L_x_19388:
        /* <DEDUP_REMOVED lines=21> */
.L_x_19393:
[----:B------:R-:W-:-:S07]  /*14e90*/  MOV R46, R134 ;  /* 0x00000086002e7202 */ /* 0x000fce0000000f00 */
.L_x_19394:
[----:B------:R-:W-:Y:S05]  /*14ea0*/  BSYNC B1 ;  /* 0x0000000000017941 */ /* 0x000fea0003800000 */
.L_x_19392:
        /* <DEDUP_REMOVED lines=16> */
.L_x_19398:
[----:B------:R-:W-:Y:S05]  /*14fb0*/  BSYNC B2 ;  /* 0x0000000000027941 */ /* 0x000fea0003800000 */
.L_x_19397:
        /* <DEDUP_REMOVED lines=44> */
.L_x_19396:
[----:B------:R-:W-:Y:S05]  /*15280*/  BSYNC B1 ;  /* 0x0000000000017941 */ /* 0x000fea0003800000 */
.L_x_19395:
        /* <DEDUP_REMOVED lines=22> */
.L_x_19400:
[----:B------:R-:W-:-:S07]  /*153f0*/  MOV R46, R134 ;  /* 0x00000086002e7202 */ /* 0x000fce0000000f00 */
.L_x_19401:
[----:B------:R-:W-:Y:S05]  /*15400*/  BSYNC B1 ;  /* 0x0000000000017941 */ /* 0x000fea0003800000 */
.L_x_19399:
        /* <DEDUP_REMOVED lines=16> */
.L_x_19405:
[----:B------:R-:W-:Y:S05]  /*15510*/  BSYNC B2 ;  /* 0x0000000000027941 */ /* 0x000fea0003800000 */
.L_x_19404:
        /* <DEDUP_REMOVED lines=44> */
.L_x_19403:
[----:B------:R-:W-:Y:S05]  /*157e0*/  BSYNC B1 ;  /* 0x0000000000017941 */ /* 0x000fea0003800000 */
.L_x_19402:
        /* <DEDUP_REMOVED lines=21> */
.L_x_19407:
[----:B------:R-:W-:-:S07]  /*15940*/  MOV R46, R134 ;  /* 0x00000086002e7202 */ /* 0x000fce0000000f00 */
.L_x_19408:
[----:B------:R-:W-:Y:S05]  /*15950*/  BSYNC B1 ;  /* 0x0000000000017941 */ /* 0x000fea0003800000 */
.L_x_19406:
        /* <DEDUP_REMOVED lines=16> */
.L_x_19412:
[----:B------:R-:W-:Y:S05]  /*15a60*/  BSYNC B2 ;  /* 0x0000000000027941 */ /* 0x000fea0003800000 */
.L_x_19411:
        /* <DEDUP_REMOVED lines=44> */
.L_x_19410:
[----:B------:R-:W-:Y:S05]  /*15d30*/  BSYNC B1 ;  /* 0x0000000000017941 */ /* 0x000fea0003800000 */
.L_x_19409:
        /* <DEDUP_REMOVED lines=22> */
.L_x_19414:
[----:B------:R-:W-:-:S07]  /*15ea0*/  MOV R165, R134 ;  /* 0x0000008600a57202 */ /* 0x000fce0000000f00 */
.L_x_19415:
[----:B------:R-:W-:Y:S05]  /*15eb0*/  BSYNC B1 ;  /* 0x0000000000017941 */ /* 0x000fea0003800000 */
.L_x_19413:
        /* <DEDUP_REMOVED lines=19> */
.L_x_19419:
[----:B------:R-:W-:Y:S05]  /*15ff0*/  BSYNC B2 ;  /* 0x0000000000027941 */ /* 0x000fea0003800000 */
.L_x_19418:
        /* <DEDUP_REMOVED lines=44> */
.L_x_19417:
[----:B------:R-:W-:Y:S05]  /*162c0*/  BSYNC B1 ;  /* 0x0000000000017941 */ /* 0x000fea0003800000 */
.L_x_19416:
[----:B------:R-:W-:Y:S01]  /*162d0*/  I2FP.F32.U32 R158, R165 ;  /* 0x000000a5009e7245 */ /* 0x000fe20000201000 */
[----:B------:R-:W-:-:S04]  /*162e0*/  IMAD.U32 R111, R111, 0x10000, RZ ;  /* 0x000100006f6f7824 */ /* 0x000fc800078e00ff */
[----:B------:R-:W-:Y:S01]  /*162f0*/  FFMA.FTZ R158, R158, R164, 1.1641532182693481445e-10 ;  /* 0x2f0000009e9e7423 */ /* 0x000fe200000100a4 */
[----:B------:R-:W-:Y:S01]  /*16300*/  FMUL.FTZ R111, R111, R113 ;  /* 0x000000716f6f7220 */ /* 0x000fe20000410000 */
[----:B------:R-:W-:-:S03]  /*16310*/  SEL R113, RZ, 0x1, P3 ;  /* 0x00000001ff717807 */ /* 0x000fc60001800000 */
[----:B------:R-:W-:Y:S01]  /*16320*/  FSETP.GTU.FTZ.AND P6, PT, R158, R114, PT ;  /* 0x000000729e00720b */ /* 0x000fe20003fdc000 */
[----:B------:R-:W-:Y:S01]  /*16330*/  FMUL.FTZ R111, R111, R115 ;  /* 0x000000736f6f7220 */ /* 0x000fe20000410000 */
[----:B------:R-:W-:Y:S02]  /*16340*/  SEL R158, RZ, 0x10000, P5 ;  /* 0x00010000ff9e7807 */ /* 0x000fe40002800000 */
[----:B------:R-:W-:Y:S02]  /*16350*/  SEL R114, RZ, 0x100, P4 ;  /* 0x00000100ff727807 */ /* 0x000fe40002000000 */
[----:B------:R-:W-:Y:S02]  /*16360*/  SEL R159, RZ, 0x1000000, P6 ;  /* 0x01000000ff9f7807 */ /* 0x000fe40003000000 */
[----:B------:R-:W-:Y:S02]  /*16370*/  LOP3.LUT P4, RZ, R7, 0x2, RZ, 0xc0, !PT ;  /* 0x0000000207ff7812 */ /* 0x000fe4000788c0ff */
[----:B------:R-:W-:-:S02]  /*16380*/  LOP3.LUT R158, R114, R159, R158, 0xfe, !PT ;  /* 0x0000009f729e7212 */ /* 0x000fc400078efe9e */
[----:B------:R-:W-:Y:S02]  /*16390*/  SEL R114, RZ, 0x1, P2 ;  /* 0x00000001ff727807 */ /* 0x000fe40001000000 */
[----:B------:R-:W-:Y:S02]  /*163a0*/  SEL R160, RZ, 0x1, P4 ;  /* 0x00000001ffa07807 */ /* 0x000fe40002000000 */
[----:B------:R-:W-:Y:S01]  /*163b0*/  FSEL R111, R111, RZ, !P6 ;  /* 0x000000ff6f6f7208 */ /* 0x000fe20007000000 */
[----:B------:R-:W-:Y:S01]  /*163c0*/  IMAD.WIDE.U32 R114, R114, 0x1000000, RZ ;  /* 0x0100000072727825 */ /* 0x000fe200078e00ff */
[----:B------:R-:W-:-:S03]  /*163d0*/  LOP3.LUT P5, RZ, R7, 0x4, RZ, 0xc0, !PT ;  /* 0x0000000407ff7812 */ /* 0x000fc600078ac0ff */
        /* <DEDUP_REMOVED lines=9> */
[----:B------:R-:W-:Y:S02]  /*16470*/  LEA.HI.X R115, R162, UR27, RZ, 0x5, P1 ;  /* 0x0000001ba2737c11 */ /* 0x000fe400088f2cff */
[----:B------:R-:W-:-:S03]  /*16480*/  SEL R158, RZ, 0x1, P5 ;  /* 0x00000001ff9e7807 */ /* 0x000fc60002800000 */
[----:B------:R-:W-:Y:S01]  /*16490*/  STG.E.128 desc[UR4][R114.64], R104 ;  /* 0x0000006872007986 */ /* 0x000fe2000c101d04 */
[----:B------:R-:W-:-:S03]  /*164a0*/  LOP3.LUT R158, R113, R158, RZ, 0xfc, !PT ;  /* 0x0000009e719e7212 */ /* 0x000fc600078efcff */
[----:B------:R0:W-:Y:S02]  /*164b0*/  STG.E.128 desc[UR4][R114.64+0x10], R108 ;  /* 0x0000106c72007986 */ /* 0x0001e4000c101d04 */
[----:B0-----:R-:W-:-:S04]  /*164c0*/  LEA R114, P0, R162, UR30, 0x3 ;  /* 0x0000001ea2727c11 */ /* 0x001fc8000f8018ff */
[----:B------:R-:W-:-:S05]  /*164d0*/  LEA.HI.X R115, R162, UR31, RZ, 0x3, P0 ;  /* 0x0000001fa2737c11 */ /* 0x000fca00080f1cff */
[----:B------:R0:W-:Y:S04]  /*164e0*/  STG.E.64 desc[UR4][R114.64], R158 ;  /* 0x0000009e72007986 */ /* 0x0001e8000c101b04 */
.L_x_19363:
[----:B------:R-:W-:Y:S05]  /*164f0*/  BSYNC B0 ;  /* 0x0000000000007941 */ /* 0x000fea0003800000 */
.L_x_19362:
        /* <DEDUP_REMOVED lines=14> */
[----:B------:R-:W-:-:S03]  /*165e0*/  LOP3.LUT R7, R7, 0xfffffffe, RZ, 0xc0, !PT ;  /* 0xfffffffe07077812 */ /* 0x000fc600078ec0ff */
[----:B------:R-:W-:-:S04]  /*165f0*/  FADD.FTZ R113, R61, R114 ;  /* 0x000000723d717221 */ /* 0x000fc80000010000 */
[----:B------:R-:W-:Y:S02]  /*16600*/  FADD.FTZ R114, R62, R113 ;  /* 0x000000713e727221 */ /* 0x000fe40000010000 */
[----:B------:R-:W-:Y:S02]  /*16610*/  @P6 LOP3.LUT R7, R7, 0x1, RZ, 0xfc, !PT ;  /* 0x0000000107076812 */ /* 0x000fe400078efcff */
[----:B------:R-:W-:Y:S02]  /*16620*/  FADD.FTZ R114, R63, R114 ;  /* 0x000000723f727221 */ /* 0x000fe40000010000 */
[----:B------:R-:W-:-:S03]  /*16630*/  LOP3.LUT R7, R7, 0xfffffffd, RZ, 0xc0, !PT ;  /* 0xfffffffd07077812 */ /* 0x000fc600078ec0ff */
[----:B------:R-:W-:Y:S02]  /*16640*/  FSEL R160, R114, RZ, P0 ;  /* 0x000000ff72a07208 */ /* 0x000fe40000000000 */
        /* <DEDUP_REMOVED lines=188> */
.L_x_19446:
[----:B------:R-:W-:Y:S01]  /*17210*/  LOP3.LUT P0, RZ, R0, 0x1f, RZ, 0xc0, !PT ;  /* 0x0000001f00ff7812 */ /* 0x000fe2000780c0ff */
[----:B-1----:R-:W-:Y:S01]  /*17220*/  FADD.FTZ R113, R160, R113 ;  /* 0x00000071a0717221 */ /* 0x002fe20000010000 */
[----:B------:R-:W-:Y:S01]  /*17230*/  LOP3.LUT R115, R115, 0x3, RZ, 0xc0, !PT ;  /* 0x0000000373737812 */ /* 0x000fe200078ec0ff */
[----:B------:R-:W-:Y:S10]  /*17240*/  WARPSYNC.ALL ;  /* 0x0000000000007948 */ /* 0x000ff40003800000 */
[----:B------:R-:W1:Y:S01]  /*17250*/  @!P0 S2R R158, SR_CgaCtaId ;  /* 0x00000000009e8919 */ /* 0x000e620000008800 */
[----:B------:R-:W-:-:S04]  /*17260*/  @!P0 MOV R159, 0x400 ;  /* 0x00000400009f8802 */ /* 0x000fc80000000f00 */
[----:B-1----:R-:W-:Y:S01]  /*17270*/  @!P0 LEA R158, R158, R159, 0x18 ;  /* 0x0000009f9e9e8211 */ /* 0x002fe200078ec0ff */
[----:B------:R-:W-:-:S05]  /*17280*/  @!P0 IMAD.IADD R159, R114, 0x1, R115 ;  /* 0x00000001729f8824 */ /* 0x000fca00078e0273 */
[----:B------:R-:W-:Y:S02]  /*17290*/  @!P0 LEA R158, R159, R158, 0x3 ;  /* 0x0000009e9f9e8211 */ /* 0x000fe400078e18ff */
[----:B------:R-:W-:-:S03]  /*172a0*/  LOP3.LUT R159, R0, 0x1f, RZ, 0xc0, !PT ;  /* 0x0000001f009f7812 */ /* 0x000fc600078ec0ff */
[----:B------:R1:W-:Y:S01]  /*172b0*/  @!P0 STS.64 [R158], R112 ;  /* 0x000000709e008388 */ /* 0x0003e20000000a00 */
[----:B------:R-:W-:-:S13]  /*172c0*/  ISETP.GT.U32.AND P0, PT, R159, 0x3, PT ;  /* 0x000000039f00780c */ /* 0x000fda0003f04070 */
[----:B-1----:R-:W1:Y:S01]  /*172d0*/  @!P0 S2R R112, SR_CgaCtaId ;  /* 0x0000000000708919 */ /* 0x002e620000008800 */
[----:B------:R-:W-:Y:S01]  /*172e0*/  @!P0 MOV R113, 0x400 ;  /* 0x0000040000718802 */ /* 0x000fe20000000f00 */
[----:B------:R-:W-:Y:S01]  /*172f0*/  @!P0 IMAD.IADD R114, R114, 0x1, R159 ;  /* 0x0000000172728824 */ /* 0x000fe200078e029f */
[----:B------:R-:W-:Y:S01]  /*17300*/  BAR.SYNC.DEFER_BLOCKING 0x0 ;  /* 0x0000000000007b1d */ /* 0x000fe20000010000 */
[----:B0-----:R-:W-:Y:S01]  /*17310*/  IMAD.MOV.U32 R160, RZ, RZ, RZ ;  /* 0x000000ffffa07224 */ /* 0x001fe200078e00ff */
[----:B------:R-:W-:Y:S02]  /*17320*/  @!P0 MOV R160, R230 ;  /* 0x000000e600a08202 */ /* 0x000fe40000000f00 */
[----:B------:R-:W-:Y:S02]  /*17330*/  LOP3.LUT P1, RZ, R7, 0x8, RZ, 0xc0, !PT ;  /* 0x0000000807ff7812 */ /* 0x000fe4000782c0ff */
[----:B------:R-:W-:Y:S01]  /*17340*/  I2FP.F32.S32 R158, R160 ;  /* 0x000000a0009e7245 */ /* 0x000fe20000201400 */
[----:B------:R-:W-:Y:S01]  /*17350*/  BSSY B0, `(.L_x_19421) ;  /* 0x000005b000007945 */ /* 0x000fe20003800000 */
[----:B------:R-:W0:Y:S01]  /*17360*/  SHFL.DOWN PT, R161, R160, 0x2, 0x1f ;  /* 0x08401f00a0a17f89 */ /* 0x000e2200000e0000 */
[----:B-1----:R-:W-:-:S04]  /*17370*/  @!P0 LEA R113, R112, R113, 0x18 ;  /* 0x0000007170718211 */ /* 0x002fc800078ec0ff */
[----:B------:R-:W-:Y:S02]  /*17380*/  @!P0 LEA R162, R114, R113, 0x3 ;  /* 0x0000007172a28211 */ /* 0x000fe400078e18ff */
[----:B------:R-:W-:Y:S01]  /*17390*/  CS2R R112, SRZ ;  /* 0x0000000000707805 */ /* 0x000fe2000001ff00 */
[----:B0-----:R-:W-:Y:S01]  /*173a0*/  IMAD.IADD R160, R161, 0x1, R160 ;  /* 0x00000001a1a07824 */ /* 0x001fe200078e02a0 */
[----:B------:R-:W-:-:S04]  /*173b0*/  I2FP.F32.S32 R161, R161 ;  /* 0x000000a100a17245 */ /* 0x000fc80000201400 */
        /* <DEDUP_REMOVED lines=28> */
[----:B0-----:R-:W-:Y:S02]  /*17580*/  FMUL.FTZ R159, R160, R158 ;  /* 0x0000009ea09f7220 */ /* 0x001fe40000410000 */
[----:B------:R-:W0:Y:S01]  /*17590*/  LDC R158, c[0x0][0x2d8] ;  /* 0x0000b600ff9e7b82 */ /* 0x000e220000000800 */
[----:B-1----:R-:W-:Y:S02]  /*175a0*/  FADD.FTZ R112, R114, R112 ;  /* 0x0000007072707221 */ /* 0x002fe40000010000 */
[----:B------:R-:W-:Y:S02]  /*175b0*/  SHFL.IDX PT, R114, R159, RZ, 0x1f ;  /* 0x00001fff9f727589 */ /* 0x000fe400000e0000 */
[----:B------:R-:W-:-:S05]  /*175c0*/  FFMA.FTZ R112, R160, R161, R112 ;  /* 0x000000a1a0707223 */ /* 0x000fca0000010070 */
        /* <DEDUP_REMOVED lines=8> */
[----:B0-----:R-:W-:Y:S01]  /*17650*/  R2UR UR25, R158 ;  /* 0x000000009e1972ca */ /* 0x001fe200000e0000 */
[----:B-1----:R-:W-:-:S12]  /*17660*/  @!P0 IMAD.WIDE R112, R6, 0x4, R112 ;  /* 0x0000000406708825 */ /* 0x002fd800078e0270 */
[----:B------:R-:W-:Y:S01]  /*17670*/  IMAD.U32 R115, RZ, RZ, UR25 ;  /* 0x00000019ff737e24 */ /* 0x000fe2000f8e00ff */
[----:B------:R0:W-:Y:S02]  /*17680*/  @!P0 STG.E desc[UR4][R112.64], R114 ;  /* 0x0000007270008986 */ /* 0x0001e4000c101904 */
[----:B0-----:R-:W0:Y:S02]  /*17690*/  @!P0 LDC.64 R112, c[0x0][0x258] ;  /* 0x00009600ff708b82 */ /* 0x001e240000000a00 */
[----:B0-----:R-:W-:-:S05]  /*176a0*/  @!P0 IMAD.WIDE R112, R6, 0x4, R112 ;  /* 0x0000000406708825 */ /* 0x001fca00078e0270 */
        /* <DEDUP_REMOVED lines=17> */
[----:B------:R-:W-:-:S02]  /*177c0*/  FADD.FTZ R158, R63, -UR28 ;  /* 0x8000001c3f9e7e21 */ /* 0x000fc40008010000 */
[----:B------:R-:W-:Y:S01]  /*177d0*/  F2FP.BF16.F32.PACK_AB R112, R113, R112 ;  /* 0x000000707170723e */ /* 0x000fe200000010ff */
[----:B------:R-:W-:Y:S01]  /*177e0*/  FADD.FTZ R113, R58, -UR28 ;  /* 0x8000001c3a717e21 */ /* 0x000fe20008010000 */
[----:B------:R-:W-:-:S03]  /*177f0*/  FMUL.FTZ R158, R158, UR25 ;  /* 0x000000199e9e7c20 */ /* 0x000fc60008410000 */
[----:B------:R-:W-:Y:S01]  /*17800*/  FMUL.FTZ R113, R113, UR25 ;  /* 0x0000001971717c20 */ /* 0x000fe20008410000 */
[----:B------:R-:W-:-:S03]  /*17810*/  FFMA.FTZ R158, R188, R158, R187 ;  /* 0x0000009ebc9e7223 */ /* 0x000fc600000100bb */
[----:B------:R-:W-:-:S05]  /*17820*/  FFMA.FTZ R113, R198, R113, R197 ;  /* 0x00000071c6717223 */ /* 0x000fca00000100c5 */
[----:B------:R-:W-:Y:S01]  /*17830*/  F2FP.BF16.F32.PACK_AB R113, R114, R113 ;  /* 0x000000717271723e */ /* 0x000fe200000010ff */
[----:B------:R-:W-:-:S04]  /*17840*/  FADD.FTZ R114, R60, -UR28 ;  /* 0x8000001c3c727e21 */ /* 0x000fc80008010000 */
[----:B------:R-:W-:-:S04]  /*17850*/  FMUL.FTZ R114, R114, UR25 ;  /* 0x0000001972727c20 */ /* 0x000fc80008410000 */
[----:B------:R-:W-:-:S05]  /*17860*/  FFMA.FTZ R114, R194, R114, R193 ;  /* 0x00000072c2727223 */ /* 0x000fca00000100c1 */
[----:B------:R-:W-:Y:S01]  /*17870*/  F2FP.BF16.F32.PACK_AB R114, R115, R114 ;  /* 0x000000727372723e */ /* 0x000fe200000010ff */
[----:B------:R-:W-:-:S04]  /*17880*/  FADD.FTZ R115, R62, -UR28 ;  /* 0x8000001c3e737e21 */ /* 0x000fc80008010000 */
[----:B------:R-:W-:-:S04]  /*17890*/  FMUL.FTZ R115, R115, UR25 ;  /* 0x0000001973737c20 */ /* 0x000fc80008410000 */
[----:B------:R-:W-:-:S05]  /*178a0*/  FFMA.FTZ R115, R190, R115, R189 ;  /* 0x00000073be737223 */ /* 0x000fca00000100bd */
[----:B------:R-:W-:Y:S02]  /*178b0*/  F2FP.BF16.F32.PACK_AB R115, R158, R115 ;  /* 0x000000739e73723e */ /* 0x000fe400000010ff */
[----:B------:R-:W0:Y:S02]  /*178c0*/  LDC.64 R158, c[0x0][0x2b8] ;  /* 0x0000ae00ff9e7b82 */ /* 0x000e240000000a00 */
[C---:B0-----:R-:W-:Y:S01]  /*178d0*/  IMAD.WIDE.U32 R158, R157.reuse, 0x10, R158 ;  /* 0x000000109d9e7825 */ /* 0x041fe200078e009e */
[----:B------:R-:W-:-:S04]  /*178e0*/  IADD3 R157, R157, 0x80, RZ ;  /* 0x000000809d9d7810 */ /* 0x000fc80007ffe0ff */
[----:B------:R1:W-:Y:S03]  /*178f0*/  STG.E.128 desc[UR4][R158.64], R112 ;  /* 0x000000709e007986 */ /* 0x0003e6000c101d04 */
.L_x_19422:
[----:B------:R-:W-:Y:S05]  /*17900*/  BSYNC B0 ;  /* 0x0000000000007941 */ /* 0x000fea0003800000 */
.L_x_19421:
        /* <DEDUP_REMOVED lines=32> */
[----:B0-----:R-:W-:-:S04]  /*17b10*/  IMAD.WIDE.U32 R158, R157, 0x10, R158 ;  /* 0x000000109d9e7825 */ /* 0x001fc800078e009e */
[----:B------:R-:W-:Y:S01]  /*17b20*/  VIADD R157, R157, 0x80 ;  /* 0x000000809d9d7836 */ /* 0x000fe20000000000 */
[----:B------:R2:W-:Y:S06]  /*17b30*/  STG.E.128 desc[UR4][R158.64], R112 ;  /* 0x000000709e007986 */ /* 0x0005ec000c101d04 */
.L_x_19424:
[----:B------:R-:W-:Y:S05]  /*17b40*/  BSYNC B0 ;  /* 0x0000000000007941 */ /* 0x000fea0003800000 */
.L_x_19423:
        /* <DEDUP_REMOVED lines=14> */
[----:B------:R-:W-:Y:S01]  /*17c30*/  FADD.FTZ R159, R77, -UR28 ;  /* 0x8000001c4d9f7e21 */ /* 0x000fe20008010000 */
[----:B------:R-:W-:-:S02]  /*17c40*/  FADD.FTZ R158, R79, -UR28 ;  /* 0x8000001c4f9e7e21 */ /* 0x000fc40008010000 */
[----:B------:R-:W-:Y:S01]  /*17c50*/  F2FP.BF16.F32.PACK_AB R112, R113, R112 ;  /* 0x000000707170723e */ /* 0x000fe200000010ff */
[----:B------:R-:W-:Y:S01]  /*17c60*/  FADD.FTZ R113, R74, -UR28 ;  /* 0x8000001c4a717e21 */ /* 0x000fe20008010000 */
[----:B------:R-:W-:Y:S01]  /*17c70*/  FMUL.FTZ R159, R159, UR25 ;  /* 0x000000199f9f7c20 */ /* 0x000fe20008410000 */
[----:B------:R-:W-:Y:S02]  /*17c80*/  FMUL.FTZ R158, R158, UR25 ;  /* 0x000000199e9e7c20 */ /* 0x000fe40008410000 */
[----:B------:R-:W-:Y:S01]  /*17c90*/  FMUL.FTZ R113, R113, UR25 ;  /* 0x0000001971717c20 */ /* 0x000fe20008410000 */
[----:B------:R-:W-:Y:S01]  /*17ca0*/  FFMA.FTZ R159, R116, R159, R138 ;  /* 0x0000009f749f7223 */ /* 0x000fe2000001008a */
[----:B------:R-:W-:Y:S02]  /*17cb0*/  FFMA.FTZ R158, R117, R158, R139 ;  /* 0x0000009e759e7223 */ /* 0x000fe4000001008b */
[----:B------:R-:W-:-:S05]  /*17cc0*/  FFMA.FTZ R113, R166, R113, R163 ;  /* 0x00000071a6717223 */ /* 0x000fca00000100a3 */
[----:B------:R-:W-:Y:S01]  /*17cd0*/  F2FP.BF16.F32.PACK_AB R113, R114, R113 ;  /* 0x000000717271723e */ /* 0x000fe200000010ff */
[----:B------:R-:W-:Y:S01]  /*17ce0*/  FFMA.FTZ R114, R8, R115, R26 ;  /* 0x0000007308727223 */ /* 0x000fe2000001001a */
[----:B------:R-:W-:-:S04]  /*17cf0*/  FADD.FTZ R115, R78, -UR28 ;  /* 0x8000001c4e737e21 */ /* 0x000fc80008010000 */
[----:B------:R-:W-:Y:S01]  /*17d00*/  FMUL.FTZ R115, R115, UR25 ;  /* 0x0000001973737c20 */ /* 0x000fe20008410000 */
[----:B------:R-:W-:-:S03]  /*17d10*/  F2FP.BF16.F32.PACK_AB R114, R159, R114 ;  /* 0x000000729f72723e */ /* 0x000fc600000010ff */
[----:B------:R-:W-:-:S05]  /*17d20*/  FFMA.FTZ R115, R9, R115, R27 ;  /* 0x0000007309737223 */ /* 0x000fca000001001b */
[----:B------:R-:W-:Y:S02]  /*17d30*/  F2FP.BF16.F32.PACK_AB R115, R158, R115 ;  /* 0x000000739e73723e */ /* 0x000fe400000010ff */
[----:B------:R-:W0:Y:S02]  /*17d40*/  LDC.64 R158, c[0x0][0x2b8] ;  /* 0x0000ae00ff9e7b82 */ /* 0x000e240000000a00 */
[C---:B0-----:R-:W-:Y:S01]  /*17d50*/  IMAD.WIDE.U32 R158, R157.reuse, 0x10, R158 ;  /* 0x000000109d9e7825 */ /* 0x041fe200078e009e */
[----:B------:R-:W-:-:S04]  /*17d60*/  IADD3 R157, R157, 0x80, RZ ;  /* 0x000000809d9d7810 */ /* 0x000fc80007ffe0ff */
[----:B------:R3:W-:Y:S03]  /*17d70*/  STG.E.128 desc[UR4][R158.64], R112 ;  /* 0x000000709e007986 */ /* 0x0007e6000c101d04 */
.L_x_19426:
[----:B------:R-:W-:Y:S05]  /*17d80*/  BSYNC B0 ;  /* 0x0000000000007941 */ /* 0x000fea0003800000 */
.L_x_19425:
[----:B------:R-:W-:Y:S01]  /*17d90*/  LOP3.LUT P0, RZ, R7, 0x80, RZ, 0xc0, !PT ;  /* 0x0000008007ff7812 */ /* 0x000fe2000780c0ff */
[----:B------:R-:W-:-:S12]  /*17da0*/  BSSY B0, `(.L_x_19427) ;  /* 0x0000022000007945 */ /* 0x000fd80003800000 */
[----:B------:R-:W-:Y:S05]  /*17db0*/  @!P0 BRA `(.L_x_19428) ;  /* 0x0000000000808947 */ /* 0x000fea0003800000 */
[----:B0123--:R-:W-:Y:S01]  /*17dc0*/  FADD.FTZ R112, R80, -UR28 ;  /* 0x8000001c50707e21 */ /* 0x00ffe20008010000 */
[----:B------:R-:W-:Y:S01]  /*17dd0*/  FADD.FTZ R114, R81, -UR28 ;  /* 0x8000001c51727e21 */ /* 0x000fe20008010000 */
[----:B------:R-:W-:Y:S02]  /*17de0*/  FADD.FTZ R159, R85, -UR28 ;  /* 0x8000001c559f7e21 */ /* 0x000fe40008010000 */
[----:B------:R-:W-:Y:S01]  /*17df0*/  FMUL.FTZ R113, R112, UR25 ;  /* 0x0000001970717c20 */ /* 0x000fe20008410000 */
[----:B------:R-:W-:Y:S01]  /*17e00*/  FMUL.FTZ R115, R114, UR25 ;  /* 0x0000001972737c20 */ /* 0x000fe20008410000 */
[----:B------:R-:W-:Y:S02]  /*17e10*/  FMUL.FTZ R159, R159, UR25 ;  /* 0x000000199f9f7c20 */ /* 0x000fe40008410000 */
[----:B------:R-:W-:Y:S01]  /*17e20*/  FFMA.FTZ R112, R10, R113, R28 ;  /* 0x000000710a707223 */ /* 0x000fe2000001001c */
[----:B------:R-:W-:Y:S01]  /*17e30*/  FFMA.FTZ R115, R118, R115, R140 ;  /* 0x0000007376737223 */ /* 0x000fe2000001008c */
[----:B------:R-:W-:Y:S01]  /*17e40*/  FADD.FTZ R113, R82, -UR28 ;  /* 0x8000001c52717e21 */ /* 0x000fe20008010000 */
[----:B------:R-:W-:-:S03]  /*17e50*/  FFMA.FTZ R159, R120, R159, R142 ;  /* 0x0000009f789f7223 */ /* 0x000fc6000001008e */
[----:B------:R-:W-:Y:S01]  /*17e60*/  F2FP.BF16.F32.PACK_AB R112, R115, R112 ;  /* 0x000000707370723e */ /* 0x000fe200000010ff */
[----:B------:R-:W-:Y:S01]  /*17e70*/  FADD.FTZ R115, R83, -UR28 ;  /* 0x8000001c53737e21 */ /* 0x000fe20008010000 */
[----:B------:R-:W-:-:S03]  /*17e80*/  FMUL.FTZ R114, R113, UR25 ;  /* 0x0000001971727c20 */ /* 0x000fc60008410000 */
[----:B------:R-:W-:Y:S01]  /*17e90*/  FMUL.FTZ R158, R115, UR25 ;  /* 0x00000019739e7c20 */ /* 0x000fe20008410000 */
[----:B------:R-:W-:Y:S01]  /*17ea0*/  FADD.FTZ R115, R84, -UR28 ;  /* 0x8000001c54737e21 */ /* 0x000fe20008010000 */
[----:B------:R-:W-:Y:S02]  /*17eb0*/  FFMA.FTZ R113, R11, R114, R29 ;  /* 0x000000720b717223 */ /* 0x000fe4000001001d */
[----:B------:R-:W-:Y:S01]  /*17ec0*/  FFMA.FTZ R158, R119, R158, R141 ;  /* 0x0000009e779e7223 */ /* 0x000fe2000001008d */
[----:B------:R-:W-:-:S04]  /*17ed0*/  FMUL.FTZ R115, R115, UR25 ;  /* 0x0000001973737c20 */ /* 0x000fc80008410000 */
[----:B------:R-:W-:Y:S01]  /*17ee0*/  F2FP.BF16.F32.PACK_AB R113, R158, R113 ;  /* 0x000000719e71723e */ /* 0x000fe200000010ff */
[----:B------:R-:W-:Y:S01]  /*17ef0*/  FFMA.FTZ R114, R12, R115, R30 ;  /* 0x000000730c727223 */ /* 0x000fe2000001001e */
[----:B------:R-:W-:Y:S01]  /*17f00*/  FADD.FTZ R115, R86, -UR28 ;  /* 0x8000001c56737e21 */ /* 0x000fe20008010000 */
[----:B------:R-:W-:-:S03]  /*17f10*/  FADD.FTZ R158, R87, -UR28 ;  /* 0x8000001c579e7e21 */ /* 0x000fc60008010000 */
[----:B------:R-:W-:Y:S01]  /*17f20*/  FMUL.FTZ R115, R115, UR25 ;  /* 0x0000001973737c20 */ /* 0x000fe20008410000 */
[----:B------:R-:W-:Y:S01]  /*17f30*/  FMUL.FTZ R158, R158, UR25 ;  /* 0x000000199e9e7c20 */ /* 0x000fe20008410000 */
[----:B------:R-:W-:Y:S02]  /*17f40*/  F2FP.BF16.F32.PACK_AB R114, R159, R114 ;  /* 0x000000729f72723e */ /* 0x000fe400000010ff */
[----:B------:R-:W-:Y:S01]  /*17f50*/  FFMA.FTZ R115, R13, R115, R31 ;  /* 0x000000730d737223 */ /* 0x000fe2000001001f */
[----:B------:R-:W-:-:S05]  /*17f60*/  FFMA.FTZ R158, R121, R158, R143 ;  /* 0x0000009e799e7223 */ /* 0x000fca000001008f */
[----:B------:R-:W-:Y:S02]  /*17f70*/  F2FP.BF16.F32.PACK_AB R115, R158, R115 ;  /* 0x000000739e73723e */ /* 0x000fe400000010ff */
[----:B------:R-:W0:Y:S02]  /*17f80*/  LDC.64 R158, c[0x0][0x2b8] ;  /* 0x0000ae00ff9e7b82 */ /* 0x000e240000000a00 */
[----:B0-----:R-:W-:-:S04]  /*17f90*/  IMAD.WIDE.U32 R158, R157, 0x10, R158 ;  /* 0x000000109d9e7825 */ /* 0x001fc800078e009e */
[----:B------:R-:W-:Y:S01]  /*17fa0*/  VIADD R157, R157, 0x80 ;  /* 0x000000809d9d7836 */ /* 0x000fe20000000000 */
[----:B------:R4:W-:Y:S06]  /*17fb0*/  STG.E.128 desc[UR4][R158.64], R112 ;  /* 0x000000709e007986 */ /* 0x0009ec000c101d04 */
.L_x_19428:
[----:B------:R-:W-:Y:S05]  /*17fc0*/  BSYNC B0 ;  /* 0x0000000000007941 */ /* 0x000fea0003800000 */
.L_x_19427:
[----:B------:R-:W-:Y:S01]  /*17fd0*/  LOP3.LUT P0, RZ, R7, 0x40, RZ, 0xc0, !PT ;  /* 0x0000004007ff7812 */ /* 0x000fe2000780c0ff */
[----:B------:R-:W-:-:S12]  /*17fe0*/  BSSY B0, `(.L_x_19429) ;  /* 0x0000022000007945 */ /* 0x000fd80003800000 */
[----:B------:R-:W-:Y:S05]  /*17ff0*/  @!P0 BRA `(.L_x_19430) ;  /* 0x0000000000808947 */ /* 0x000fea0003800000 */
[----:B01234-:R-:W-:Y:S01]  /*18000*/  FADD.FTZ R112, R88, -UR28 ;  /* 0x8000001c58707e21 */ /* 0x01ffe20008010000 */
        /* <DEDUP_REMOVED lines=28> */
[C---:B0-----:R-:W-:Y:S01]  /*181d0*/  IMAD.WIDE.U32 R158, R157.reuse, 0x10, R158 ;  /* 0x000000109d9e7825 */ /* 0x041fe200078e009e */
[----:B------:R-:W-:-:S04]  /*181e0*/  IADD3 R157, R157, 0x80, RZ ;  /* 0x000000809d9d7810 */ /* 0x000fc80007ffe0ff */
[----:B------:R0:W-:Y:S03]  /*181f0*/  STG.E.128 desc[UR4][R158.64], R112 ;  /* 0x000000709e007986 */ /* 0x0001e6000c101d04 */
.L_x_19430:
[----:B------:R-:W-:Y:S05]  /*18200*/  BSYNC B0 ;  /* 0x0000000000007941 */ /* 0x000fea0003800000 */
.L_x_19429:
        /* <DEDUP_REMOVED lines=12> */
[----:B------:R-:W-:Y:S02]  /*182d0*/  FFMA.FTZ R113, R126, R114, R149 ;  /* 0x000000727e717223 */ /* 0x000fe40000010095 */
[----:B------:R-:W-:-:S03]  /*182e0*/  FFMA.FTZ R158, R129, R158, R152 ;  /* 0x0000009e819e7223 */ /* 0x000fc60000010098 */
[----:B------:R-:W-:Y:S01]  /*182f0*/  F2FP.BF16.F32.PACK_AB R112, R113, R112 ;  /* 0x000000707170723e */ /* 0x000fe200000010ff */
[----:B------:R-:W-:-:S04]  /*18300*/  FADD.FTZ R113, R98, -UR28 ;  /* 0x8000001c62717e21 */ /* 0x000fc80008010000 */
[----:B------:R-:W-:-:S04]  /*18310*/  FMUL.FTZ R114, R113, UR25 ;  /* 0x0000001971727c20 */ /* 0x000fc80008410000 */
[----:B------:R-:W-:Y:S01]  /*18320*/  FFMA.FTZ R113, R19, R114, R37 ;  /* 0x0000007213717223 */ /* 0x000fe20000010025 */
[----:B------:R-:W-:Y:S01]  /*18330*/  FFMA.FTZ R114, R127, R115, R150 ;  /* 0x000000737f727223 */ /* 0x000fe20000010096 */
[----:B------:R-:W-:-:S04]  /*18340*/  FADD.FTZ R115, R100, -UR28 ;  /* 0x8000001c64737e21 */ /* 0x000fc80008010000 */
        /* <DEDUP_REMOVED lines=15> */
.L_x_19432:
[----:B------:R-:W-:Y:S05]  /*18440*/  BSYNC B0 ;  /* 0x0000000000007941 */ /* 0x000fea0003800000 */
.L_x_19431:
        /* <DEDUP_REMOVED lines=32> */
[----:B0-----:R-:W-:-:S05]  /*18650*/  IMAD.WIDE.U32 R158, R157, 0x10, R158 ;  /* 0x000000109d9e7825 */ /* 0x001fca00078e009e */
[----:B------:R0:W-:Y:S02]  /*18660*/  STG.E.128 desc[UR4][R158.64], R112 ;  /* 0x000000709e007986 */ /* 0x0001e4000c101d04 */
.L_x_19434:
[----:B------:R-:W-:Y:S05]  /*18670*/  BSYNC B0 ;  /* 0x0000000000007941 */ /* 0x000fea0003800000 */
.L_x_19433:
[----:B------:R-:W-:Y:S02]  /*18680*/  LOP3.LUT P0, RZ, R7, 0x1, RZ, 0xc0, !PT ;  /* 0x0000000107ff7812 */ /* 0x000fe4000780c0ff */
[----:B------:R-:W-:Y:S02]  /*18690*/  IADD3 R6, R6, UR34, RZ ;  /* 0x0000002206067c10 */ /* 0x000fe4000fffe0ff */
[----:B01234-:R-:W-:Y:S02]  /*186a0*/  SEL R112, RZ, 0x1, P0 ;  /* 0x00000001ff707807 */ /* 0x01ffe40000000000 */
[----:B------:R-:W-:-:S13]  /*186b0*/  ISETP.GE.AND P0, PT, R6, UR35, PT ;  /* 0x0000002306007c0c */ /* 0x000fda000bf06270 */
[----:B------:R-:W-:Y:S05]  /*186c0*/  @!P0 BRA `(.L_x_19435) ;  /* 0xfffffe9800b88947 */ /* 0x000fea000383ffff */
[----:B------:R-:W-:Y:S05]  /*186d0*/  EXIT ;  /* 0x000000000000794d */ /* 0x000fea0003800000 */
.L_x_19420:
[----:B------:R-:W-:Y:S01]  /*186e0*/  HFMA2.MMA R113, -RZ, RZ, 0, 5.9604644775390625e-08 ;  /* 0x00000001ff717435 */ /* 0x000fe200000001ff */
[----:B------:R-:W-:Y:S01]  /*186f0*/  IMAD.MOV.U32 R162, RZ, RZ, R160 ;  /* 0x000000ffffa27224 */ /* 0x000fe200078e00a0 */
[----:B------:R-:W-:Y:S01]  /*18700*/  MOV R159, 0xffffffff ;  /* 0xffffffff009f7802 */ /* 0x000fe20000000f00 */
[----:B------:R-:W-:-:S08]  /*18710*/  IMAD.MOV.U32 R158, RZ, RZ, 0x1f ;  /* 0x0000001fff9e7424 */ /* 0x000fd000078e00ff */
[----:B------:R-:W-:Y:S05]  /*18720*/  WARPSYNC.COLLECTIVE R159, `(.L_x_19436) ;  /* 0x000000009f087348 */ /* 0x000fea0003c00000 */
[----:B------:R0:W1:Y:S02]  /*18730*/  SHFL.BFLY P6, R161, R162, R113, R158 ;  /* 0x0c000071a2a17389 */ /* 0x00006400000c009e */
[----:B01----:R-:W-:Y:S01]  /*18740*/  ENDCOLLECTIVE ;  /* 0x000000000000791b */ /* 0x003fe20003800000 */
.L_x_19436:
[----:B------:R-:W-:Y:S01]  /*18750*/  HFMA2.MMA R113, -RZ, RZ, 0, 1.1920928955078125e-07 ;  /* 0x00000002ff717435 */ /* 0x000fe200000001ff */
[----:B------:R-:W-:-:S04]  /*18760*/  FADD.FTZ R160, R160, R161 ;  /* 0x000000a1a0a07221 */ /* 0x000fc80000010000 */
[----:B------:R-:W-:-:S07]  /*18770*/  IMAD.MOV.U32 R162, RZ, RZ, R160 ;  /* 0x000000ffffa27224 */ /* 0x000fce00078e00a0 */
[----:B------:R-:W-:Y:S05]  /*18780*/  WARPSYNC.COLLECTIVE R159, `(.L_x_19437) ;  /* 0x000000009f087348 */ /* 0x000fea0003c00000 */
[----:B------:R0:W1:Y:S02]  /*18790*/  SHFL.BFLY P6, R161, R162, R113, R158 ;  /* 0x0c000071a2a17389 */ /* 0x00006400000c009e */
[----:B01----:R-:W-:Y:S01]  /*187a0*/  ENDCOLLECTIVE ;  /* 0x000000000000791b */ /* 0x003fe20003800000 */
.L_x_19437:
[----:B------:R-:W-:Y:S01]  /*187b0*/  MOV R113, 0x4 ;  /* 0x0000000400717802 */ /* 0x000fe20000000f00 */
[----:B------:R-:W-:-:S04]  /*187c0*/  FADD.FTZ R160, R160, R161 ;  /* 0x000000a1a0a07221 */ /* 0x000fc80000010000 */
[----:B------:R-:W-:-:S07]  /*187d0*/  IMAD.MOV.U32 R162, RZ, RZ, R160 ;  /* 0x000000ffffa27224 */ /* 0x000fce00078e00a0 */
[----:B------:R-:W-:Y:S05]  /*187e0*/  WARPSYNC.COLLECTIVE R159, `(.L_x_19438) ;  /* 0x000000009f087348 */ /* 0x000fea0003c00000 */
[----:B------:R0:W1:Y:S02]  /*187f0*/  SHFL.BFLY P6, R161, R162, R113, R158 ;  /* 0x0c000071a2a17389 */ /* 0x00006400000c009e */
[----:B01----:R-:W-:Y:S01]  /*18800*/  ENDCOLLECTIVE ;  /* 0x000000000000791b */ /* 0x003fe20003800000 */
.L_x_19438:
[----:B------:R-:W-:Y:S01]  /*18810*/  HFMA2.MMA R113, -RZ, RZ, 0, 4.76837158203125e-07 ;  /* 0x00000008ff717435 */ /* 0x000fe200000001ff */
[----:B------:R-:W-:-:S04]  /*18820*/  FADD.FTZ R160, R160, R161 ;  /* 0x000000a1a0a07221 */ /* 0x000fc80000010000 */
[----:B------:R-:W-:-:S07]  /*18830*/  IMAD.MOV.U32 R162, RZ, RZ, R160 ;  /* 0x000000ffffa27224 */ /* 0x000fce00078e00a0 */
[----:B------:R-:W-:Y:S05]  /*18840*/  WARPSYNC.COLLECTIVE R159, `(.L_x_19439) ;  /* 0x000000009f087348 */ /* 0x000fea0003c00000 */
[----:B------:R0:W1:Y:S02]  /*18850*/  SHFL.BFLY P6, R161, R162, R113, R158 ;  /* 0x0c000071a2a17389 */ /* 0x00006400000c009e */
[----:B01----:R-:W-:Y:S01]  /*18860*/  ENDCOLLECTIVE ;  /* 0x000000000000791b */ /* 0x003fe20003800000 */
.L_x_19439:
[----:B------:R-:W-:Y:S01]  /*18870*/  MOV R113, 0x10 ;  /* 0x0000001000717802 */ /* 0x000fe20000000f00 */
[----:B------:R-:W-:-:S04]  /*18880*/  FADD.FTZ R160, R160, R161 ;  /* 0x000000a1a0a07221 */ /* 0x000fc80000010000 */
[----:B------:R-:W-:-:S07]  /*18890*/  IMAD.MOV.U32 R162, RZ, RZ, R160 ;  /* 0x000000ffffa27224 */ /* 0x000fce00078e00a0 */
[----:B------:R-:W-:Y:S05]  /*188a0*/  WARPSYNC.COLLECTIVE R159, `(.L_x_19440) ;  /* 0x000000009f087348 */ /* 0x000fea0003c00000 */
[----:B------:R0:W1:Y:S02]  /*188b0*/  SHFL.BFLY P6, R161, R162, R113, R158 ;  /* 0x0c000071a2a17389 */ /* 0x00006400000c009e */
[----:B01----:R-:W-:Y:S01]  /*188c0*/  ENDCOLLECTIVE ;  /* 0x000000000000791b */ /* 0x003fe20003800000 */
.L_x_19440:
[----:B------:R-:W-:Y:S01]  /*188d0*/  FADD.FTZ R161, R160, R161 ;  /* 0x000000a1a0a17221 */ /* 0x000fe20000010000 */
[----:B------:R-:W-:-:S03]  /*188e0*/  LOP3.LUT P6, RZ, R7, 0x8, RZ, 0xc0, !PT ;  /* 0x0000000807ff7812 */ /* 0x000fc600078cc0ff */
        /* <DEDUP_REMOVED lines=120> */
.L_x_19441:
[----:B------:R-:W-:Y:S02]  /*19070*/  IMAD.MOV.U32 R113, RZ, RZ, 0x2 ;  /* 0x00000002ff717424 */ /* 0x000fe400078e00ff */
[----:B------:R-:W-:-:S05]  /*19080*/  FADD.FTZ R160, R160, R161 ;  /* 0x000000a1a0a07221 */ /* 0x000fca0000010000 */
[----:B------:R-:W-:-:S07]  /*19090*/  MOV R162, R160 ;  /* 0x000000a000a27202 */ /* 0x000fce0000000f00 */
[----:B------:R-:W-:Y:S05]  /*190a0*/  WARPSYNC.COLLECTIVE R159, `(.L_x_19442) ;  /* 0x000000009f087348 */ /* 0x000fea0003c00000 */
[----:B------:R0:W1:Y:S02]  /*190b0*/  SHFL.BFLY P6, R161, R162, R113, R158 ;  /* 0x0c000071a2a17389 */ /* 0x00006400000c009e */
[----:B01----:R-:W-:Y:S01]  /*190c0*/  ENDCOLLECTIVE ;  /* 0x000000000000791b */ /* 0x003fe20003800000 */
.L_x_19442:
[----:B------:R-:W-:Y:S02]  /*190d0*/  IMAD.MOV.U32 R113, RZ, RZ, 0x4 ;  /* 0x00000004ff717424 */ /* 0x000fe400078e00ff */
[----:B------:R-:W-:-:S05]  /*190e0*/  FADD.FTZ R160, R160, R161 ;  /* 0x000000a1a0a07221 */ /* 0x000fca0000010000 */
[----:B------:R-:W-:-:S07]  /*190f0*/  MOV R162, R160 ;  /* 0x000000a000a27202 */ /* 0x000fce0000000f00 */
[----:B------:R-:W-:Y:S05]  /*19100*/  WARPSYNC.COLLECTIVE R159, `(.L_x_19443) ;  /* 0x000000009f087348 */ /* 0x000fea0003c00000 */
[----:B------:R0:W1:Y:S02]  /*19110*/  SHFL.BFLY P6, R161, R162, R113, R158 ;  /* 0x0c000071a2a17389 */ /* 0x00006400000c009e */
[----:B01----:R-:W-:Y:S01]  /*19120*/  ENDCOLLECTIVE ;  /* 0x000000000000791b */ /* 0x003fe20003800000 */
.L_x_19443:
[----:B------:R-:W-:Y:S02]  /*19130*/  IMAD.MOV.U32 R113, RZ, RZ, 0x8 ;  /* 0x00000008ff717424 */ /* 0x000fe400078e00ff */
[----:B------:R-:W-:-:S05]  /*19140*/  FADD.FTZ R160, R160, R161 ;  /* 0x000000a1a0a07221 */ /* 0x000fca0000010000 */
[----:B------:R-:W-:-:S07]  /*19150*/  MOV R162, R160 ;  /* 0x000000a000a27202 */ /* 0x000fce0000000f00 */
[----:B------:R-:W-:Y:S05]  /*19160*/  WARPSYNC.COLLECTIVE R159, `(.L_x_19444) ;  /* 0x000000009f087348 */ /* 0x000fea0003c00000 */
[----:B------:R0:W1:Y:S02]  /*19170*/  SHFL.BFLY P6, R161, R162, R113, R158 ;  /* 0x0c000071a2a17389 */ /* 0x00006400000c009e */
[----:B01----:R-:W-:Y:S01]  /*19180*/  ENDCOLLECTIVE ;  /* 0x000000000000791b */ /* 0x003fe20003800000 */
.L_x_19444:
[----:B------:R-:W-:Y:S02]  /*19190*/  IMAD.MOV.U32 R113, RZ, RZ, 0x10 ;  /* 0x00000010ff717424 */ /* 0x000fe400078e00ff */
[----:B------:R-:W-:-:S05]  /*191a0*/  FADD.FTZ R160, R160, R161 ;  /* 0x000000a1a0a07221 */ /* 0x000fca0000010000 */
[----:B------:R-:W-:-:S07]  /*191b0*/  MOV R162, R160 ;  /* 0x000000a000a27202 */ /* 0x000fce0000000f00 */
[----:B------:R-:W-:Y:S05]  /*191c0*/  WARPSYNC.COLLECTIVE R159, `(.L_x_19445) ;  /* 0x000000009f087348 */ /* 0x000fea0003c00000 */
[----:B------:R0:W1:Y:S02]  /*191d0*/  SHFL.BFLY P6, R161, R162, R113, R158 ;  /* 0x0c000071a2a17389 */ /* 0x00006400000c009e */
[----:B01----:R-:W-:Y:S01]  /*191e0*/  ENDCOLLECTIVE ;  /* 0x000000000000791b */ /* 0x003fe20003800000 */
.L_x_19445:
[----:B------:R-:W-:Y:S01]  /*191f0*/  MOV R113, R161 ;  /* 0x000000a100717202 */ /* 0x000fe20000000f00 */
[----:B------:R-:W-:Y:S06]  /*19200*/  BRA `(.L_x_19446) ;  /* 0xffffffe000007947 */ /* 0x000fec000383ffff */
.L_x_19447:
        /* <DEDUP_REMOVED lines=15> */
.L_x_46020:


//--------------------- .text._ZN10layer_norm13ln_fwd_kernelINS_13Kernel_traitsI13__nv_bfloat16S2_fS2_fjLj7168ELj1ELj1ELj4ELj16ENS_18Kernel_traits_baseILj7168ES2_S2_fS2_fjLj128EEEEELb1ELb1ELb0ELb1EEEvNS_9FwdParamsE --------------------------
	.section	.text._ZN10layer_norm13ln_fwd_kernelINS_13Kernel_traitsI13__nv_bfloat16S2_fS2_fjLj7168ELj1ELj1ELj4ELj16ENS_18Kernel_traits_baseILj7168ES2_S2_fS2_fjLj128EEEEELb1ELb1ELb0ELb1EEEvNS_9FwdParamsE,"ax",@progbits
	.align	128
        .global         _ZN10layer_norm13ln_fwd_kernelINS_13Kernel_traitsI13__nv_bfloat16S2_fS2_fjLj7168ELj1ELj1ELj4ELj16ENS_18Kernel_traits_baseILj7168ES2_S2_fS2_fjLj128EEEEELb1ELb1ELb0ELb1EEEvNS_9FwdParamsE
        .type           _ZN10layer_norm13ln_fwd_kernelINS_13Kernel_traitsI13__nv_bfloat16S2_fS2_fjLj7168ELj1ELj1ELj4ELj16ENS_18Kernel_traits_baseILj7168ES2_S2_fS2_fjLj128EEEEELb1ELb1ELb0ELb1EEEvNS_9FwdParamsE,@function
        .size           _ZN10layer_norm13ln_fwd_kernelINS_13Kernel_traitsI13__nv_bfloat16S2_fS2_fjLj7168ELj1ELj1ELj4ELj16ENS_18Kernel_traits_baseILj7168ES2_S2_fS2_fjLj128EEEEELb1ELb1ELb0ELb1EEEvNS_9FwdParamsE,(.L_x_46021 - _ZN10layer_norm13ln_fwd_kernelINS_13Kernel_traitsI13__nv_bfloat16S2_fS2_fjLj7168ELj1ELj1ELj4ELj16ENS_18Kernel_traits_baseILj7168ES2_S2_fS2_fjLj128EEEEELb1ELb1ELb0ELb1EEEvNS_9FwdParamsE)
        .other          _ZN10layer_norm13ln_fwd_kernelINS_13Kernel_traitsI13__nv_bfloat16S2_fS2_fjLj7168ELj1ELj1ELj4ELj16ENS_18Kernel_traits_baseILj7168ES2_S2_fS2_fjLj128EEEEELb1ELb1ELb0ELb1EEEvNS_9FwdParamsE,@"STO_CUDA_ENTRY STV_DEFAULT"
_ZN10layer_norm13ln_fwd_kernelINS_13Kernel_traitsI13__nv_bfloat16S2_fS2_fjLj7168ELj1ELj1ELj4ELj16ENS_18Kernel_traits_baseILj7168ES2_S2_fS2_fjLj128EEEEELb1ELb1ELb0ELb1EEEvNS_9FwdParamsE:
.text._ZN10layer_norm13ln_fwd_kernelINS_13Kernel_traitsI13__nv_bfloat16S2_fS2_fjLj7168ELj1ELj1ELj4ELj16ENS_18Kernel_traits_baseILj7168ES2_S2_fS2_fjLj128EEEEELb1ELb1ELb0ELb1EEEvNS_9FwdParamsE:
[----:B------:R-:W-:Y:S08]  /*0000*/  LDC R1, c[0x0][0x28] ;  /* 0x00000a00ff017b82 */ /* 0x000ff00000000800 */
[----:B------:R-:W0:Y:S01]  /*0010*/  LDC R210, c[0x0][0x2e8] ;  /* 0x0000ba00ffd27b82 */ /* 0x000e220000000800 */
[----:B------:R-:W-:Y:S01]  /*0020*/  ULDC.U8 UR4, c[0x0][0x2f4] ;  /* 0x0000bd0000047ab9 */ /* 0x000fe20000000000 */
[----:B------:R-:W-:Y:S01]  /*0030*/  ULDC.64 UR6, c[0x0][0x2e0] ;  /* 0x0000b80000067ab9 */ /* 0x000fe20000000a00 */
[----:B------:R-:W-:Y:S01]  /*0040*/  ISETP.NE.AND P0, PT, RZ, UR4, PT ;  /* 0x00000004ff007c0c */ /* 0x000fe2000bf05270 */
[----:B------:R-:W-:Y:S01]  /*0050*/  ULDC.64 UR4, c[0x0][0x208] ;  /* 0x0000820000047ab9 */ /* 0x000fe20000000a00 */
[----:B------:R-:W-:Y:S01]  /*0060*/  MOV R2, UR6 ;  /* 0x0000000600027c02 */ /* 0x000fe20008000f00 */
[----:B------:R-:W-:-:S02]  /*0070*/  IMAD.U32 R3, RZ, RZ, UR7 ;  /* 0x00000007ff037e24 */ /* 0x000fc4000f8e00ff */
[----:B------:R-:W1:Y:S01]  /*0080*/  LDC R211, c[0x0][0x2ec] ;  /* 0x0000bb00ffd37b82 */ /* 0x000e620000000800 */
[----:B------:R-:W2:Y:S01]  /*0090*/  S2R R0, SR_TID.X ;  /* 0x0000000000007919 */ /* 0x000ea20000002100 */
[----:B------:R-:W-:-:S06]  /*00a0*/  ULDC.64 UR10, c[0x0][0x2c8] ;  /* 0x0000b200000a7ab9 */ /* 0x000fcc0000000a00 */
[----:B------:R-:W3:Y:S01]  /*00b0*/  @P0 LDG.E.64 R2, desc[UR4][R2.64] ;  /* 0x0000000402020981 */ /* 0x000ee2000c1e1b00 */
[----:B------:R-:W4:Y:S01]  /*00c0*/  @P0 LDC R7, c[0x0][0x2f0] ;  /* 0x0000bc00ff070b82 */ /* 0x000f220000000800 */
[----:B0-----:R-:W-:-:S07]  /*00d0*/  @P0 MOV R4, R210 ;  /* 0x000000d200040202 */ /* 0x001fce0000000f00 */
[----:B------:R-:W0:Y:S01]  /*00e0*/  LDC.64 R12, c[0x0][0x2c8] ;  /* 0x0000b200ff0c7b82 */ /* 0x000e220000000a00 */
[----:B-1----:R-:W-:-:S06]  /*00f0*/  @P0 IMAD.MOV.U32 R5, RZ, RZ, R211 ;  /* 0x000000ffff050224 */ /* 0x002fcc00078e00d3 */
[----:B------:R-:W4:Y:S01]  /*0100*/  @P0 LDG.E.64 R4, desc[UR4][R4.64] ;  /* 0x0000000404040981 */ /* 0x000f22000c1e1b00 */
[----:B--2---:R-:W-:Y:S01]  /*0110*/  LOP3.LUT R195, R0, 0x7f, RZ, 0xc0, !PT ;  /* 0x0000007f00c37812 */ /* 0x004fe200078ec0ff */
[----:B------:R-:W1:Y:S01]  /*0120*/  S2R R35, SR_CTAID.X ;  /* 0x0000000000237919 */ /* 0x000e620000002500 */
[----:B------:R-:W-:Y:S02]  /*0130*/  ULDC UR8, c[0x0][0x0] ;  /* 0x0000000000087ab9 */ /* 0x000fe40000000800 */
[----:B-1----:R-:W-:Y:S01]  /*0140*/  IMAD R155, R35, UR8, R0 ;  /* 0x00000008239b7c24 */ /* 0x002fe2000f8e0200 */
[----:B---3--:R-:W-:Y:S01]  /*0150*/  @P0 R2UR UR6, R2 ;  /* 0x00000000020602ca */ /* 0x008fe200000e0000 */
[----:B------:R-:W-:Y:S01]  /*0160*/  ULDC.64 UR8, c[0x0][0x278] ;  /* 0x00009e0000087ab9 */ /* 0x000fe20000000a00 */
[----:B------:R-:W-:Y:S01]  /*0170*/  @P0 R2UR UR7, R3 ;  /* 0x00000000030702ca */ /* 0x000fe200000e0000 */
[----:B0-----:R-:W-:Y:S01]  /*0180*/  IMAD.WIDE.U32 R2, R195, 0x10, R12 ;  /* 0x00000010c3027825 */ /* 0x001fe200078e000c */
[----:B----4-:R-:W-:-:S04]  /*0190*/  @P0 IADD3 R210, P1, R4, R7, RZ ;  /* 0x0000000704d20210 */ /* 0x010fc80007f3e0ff */
[----:B------:R-:W-:Y:S02]  /*01a0*/  @P0 IADD3.X R211, RZ, R5, RZ, P1, !PT ;  /* 0x00000005ffd30210 */ /* 0x000fe40000ffe4ff */
[----:B------:R-:W-:Y:S01]  /*01b0*/  ISETP.NE.U32.AND P0, PT, RZ, UR10, PT ;  /* 0x0000000aff007c0c */ /* 0x000fe2000bf05070 */
[----:B------:R-:W-:Y:S01]  /*01c0*/  IMAD.WIDE.U32 R6, R155, -0x326172a9, RZ ;  /* 0xcd9e8d579b067825 */ /* 0x000fe200078e00ff */
[----:B------:R-:W-:-:S03]  /*01d0*/  SHF.R.U64 R154, R210, 0x2, R211 ;  /* 0x00000002d29a7819 */ /* 0x000fc600000012d3 */
[----:B------:R-:W-:Y:S01]  /*01e0*/  UIADD3 UR18, UR7, -0x4498517b, URZ ;  /* 0xbb67ae8507127890 */ /* 0x000fe2000fffe03f */
[----:B------:R-:W-:Y:S01]  /*01f0*/  ISETP.NE.AND.EX P0, PT, RZ, UR11, PT, P0 ;  /* 0x0000000bff007c0c */ /* 0x000fe2000bf05300 */
[----:B------:R-:W-:Y:S01]  /*0200*/  UIADD3 UR13, UR6, -0x61c88647, URZ ;  /* 0x9e3779b9060d7890 */ /* 0x000fe2000fffe03f */
[----:B------:R-:W-:Y:S01]  /*0210*/  SHF.R.U32.HI R153, RZ, 0x2, R211 ;  /* 0x00000002ff997819 */ /* 0x000fe200000116d3 */
[----:B------:R-:W-:Y:S02]  /*0220*/  UIADD3 UR19, UR6, 0x3c6ef372, URZ ;  /* 0x3c6ef37206137890 */ /* 0x000fe4000fffe03f */
[----:B------:R-:W-:Y:S02]  /*0230*/  UIADD3 UR20, UR7, 0x76cf5d0a, URZ ;  /* 0x76cf5d0a07147890 */ /* 0x000fe4000fffe03f */
[----:B------:R-:W-:Y:S02]  /*0240*/  UIADD3 UR22, UR7, 0x32370b8f, URZ ;  /* 0x32370b8f07167890 */ /* 0x000fe4000fffe03f */
[----:B------:R-:W-:-:S02]  /*0250*/  UIADD3 UR21, UR6, -0x255992d5, URZ ;  /* 0xdaa66d2b06157890 */ /* 0x000fc4000fffe03f */
[----:B------:R-:W-:Y:S02]  /*0260*/  UIADD3 UR23, UR6, 0x78dde6e4, URZ ;  /* 0x78dde6e406177890 */ /* 0x000fe4000fffe03f */
[----:B------:R0:W5:Y:S01]  /*0270*/  @P0 LDG.E.128 R188, desc[UR4][R2.64] ;  /* 0x0000000402bc0981 */ /* 0x000162000c1e1d00 */
[----:B------:R-:W-:Y:S02]  /*0280*/  UIADD3 UR24, UR7, -0x126145ec, URZ ;  /* 0xed9eba1407187890 */ /* 0x000fe4000fffe03f */
[----:B------:R-:W-:Y:S01]  /*0290*/  UIADD3 UR26, UR7, -0x56f99767, URZ ;  /* 0xa9066899071a7890 */ /* 0x000fe2000fffe03f */
[----:B------:R0:W5:Y:S01]  /*02a0*/  @P0 LDG.E.128 R180, desc[UR4][R2.64+0x800] ;  /* 0x0008000402b40981 */ /* 0x000162000c1e1d00 */
[----:B------:R-:W-:Y:S02]  /*02b0*/  UIADD3 UR25, UR6, 0x1715609d, URZ ;  /* 0x1715609d06197890 */ /* 0x000fe4000fffe03f */
[----:B------:R-:W-:Y:S01]  /*02c0*/  UIADD3 UR27, UR6, -0x4ab325aa, URZ ;  /* 0xb54cda56061b7890 */ /* 0x000fe2000fffe03f */
[----:B------:R0:W5:Y:S01]  /*02d0*/  @P0 LDG.E.128 R176, desc[UR4][R2.64+0x1000] ;  /* 0x0010000402b00981 */ /* 0x000162000c1e1d00 */
[----:B------:R-:W-:Y:S01]  /*02e0*/  UIADD3 UR28, UR7, 0x646e171e, URZ ;  /* 0x646e171e071c7890 */ /* 0x000fe2000fffe03f */
[----:B------:R-:W-:Y:S01]  /*02f0*/  LEA.HI R35, R0, R35, RZ, 0x19 ;  /* 0x0000002300237211 */ /* 0x000fe200078fc8ff */
[----:B------:R-:W-:Y:S01]  /*0300*/  ULDC UR10, c[0x0][0x214] ;  /* 0x00008500000a7ab9 */ /* 0x000fe20000000800 */
[----:B------:R0:W5:Y:S04]  /*0310*/  @P0 LDG.E.128 R172, desc[UR4][R2.64+0x1800] ;  /* 0x0018000402ac0981 */ /* 0x000168000c1e1d00 */
[----:B------:R0:W5:Y:S04]  /*0320*/  @P0 LDG.E.128 R168, desc[UR4][R2.64+0x2000] ;  /* 0x0020000402a80981 */ /* 0x000168000c1e1d00 */
[----:B------:R0:W5:Y:S04]  /*0330*/  @P0 LDG.E.128 R164, desc[UR4][R2.64+0x2800] ;  /* 0x0028000402a40981 */ /* 0x000168000c1e1d00 */
[----:B------:R0:W5:Y:S01]  /*0340*/  @P0 LDG.E.128 R160, desc[UR4][R2.64+0x3000] ;  /* 0x0030000402a00981 */ /* 0x000162000c1e1d00 */
[----:B------:R-:W-:Y:S01]  /*0350*/  IMAD.WIDE.U32 R4, R154, -0x2daee0ad, RZ ;  /* 0xd2511f539a047825 */ /* 0x000fe200078e00ff */
[----:B------:R-:W-:-:S04]  /*0360*/  LOP3.LUT R8, R7, UR6, R153, 0x96, !PT ;  /* 0x0000000607087c12 */ /* 0x000fc8000f8e9699 */
[----:B------:R-:W-:Y:S01]  /*0370*/  LOP3.LUT R10, R5, UR7, RZ, 0x3c, !PT ;  /* 0x00000007050a7c12 */ /* 0x000fe2000f8e3cff */
        /* <DEDUP_REMOVED lines=24> */
[----:B------:R-:W-:Y:S01]  /*0500*/  UIADD3 UR30, UR7, 0x1fd5c5a3, URZ ;  /* 0x1fd5c5a3071e7890 */ /* 0x000fe2000fffe03f */
[----:B------:R-:W-:Y:S01]  /*0510*/  IMAD.WIDE.U32 R10, R10, -0x2daee0ad, RZ ;  /* 0xd2511f530a0a7825 */ /* 0x000fe200078e00ff */
[----:B------:R-:W-:Y:S01]  /*0520*/  UIADD3 UR29, UR6, 0x5384540f, URZ ;  /* 0x5384540f061d7890 */ /* 0x000fe2000fffe03f */
[----:B------:R-:W-:Y:S02]  /*0530*/  ISETP.GE.AND P1, PT, R35, UR10, PT ;  /* 0x0000000a23007c0c */ /* 0x000fe4000bf26270 */
[----:B------:R-:W-:Y:S01]  /*0540*/  IMAD.WIDE.U32 R12, R12, -0x326172a9, RZ ;  /* 0xcd9e8d570c0c7825 */ /* 0x000fe200078e00ff */
[----:B------:R-:W-:-:S04]  /*0550*/  LOP3.LUT R39, R11, UR30, R4, 0x96, !PT ;  /* 0x0000001e0b277c12 */ /* 0x000fc8000f8e9604 */
[----:B------:R-:W-:Y:S01]  /*0560*/  LOP3.LUT R34, R13, UR29, R6, 0x96, !PT ;  /* 0x0000001d0d227c12 */ /* 0x000fe2000f8e9606 */
[----:B------:R-:W-:Y:S01]  /*0570*/  UIADD3 UR31, UR6, -0xe443238, URZ ;  /* 0xf1bbcdc8061f7890 */ /* 0x000fe2000fffe03f */
[----:B------:R-:W-:Y:S01]  /*0580*/  IMAD.HI.U32 R7, R39, -0x326172a9, RZ ;  /* 0xcd9e8d5727077827 */ /* 0x000fe200078e00ff */
[----:B------:R-:W-:Y:S01]  /*0590*/  UIADD3 UR32, UR7, -0x24c28bd8, URZ ;  /* 0xdb3d742807207890 */ /* 0x000fe2000fffe03f */
[----:B------:R-:W-:Y:S02]  /*05a0*/  LEA R8, P2, R195, UR8, 0x4 ;  /* 0x00000008c3087c11 */ /* 0x000fe4000f8420ff */
[----:B------:R-:W-:Y:S01]  /*05b0*/  IMAD.HI.U32 R5, R34, -0x2daee0ad, RZ ;  /* 0xd2511f5322057827 */ /* 0x000fe200078e00ff */
[----:B------:R-:W-:-:S03]  /*05c0*/  LOP3.LUT R37, R7, UR31, R12, 0x96, !PT ;  /* 0x0000001f07257c12 */ /* 0x000fc6000f8e960c */
[----:B------:R-:W-:Y:S01]  /*05d0*/  IMAD.X R9, RZ, RZ, UR9, P2 ;  /* 0x00000009ff097e24 */ /* 0x000fe200090e06ff */
[----:B------:R-:W-:Y:S01]  /*05e0*/  LOP3.LUT R152, R5, UR32, R10, 0x96, !PT ;  /* 0x0000002005987c12 */ /* 0x000fe2000f8e960a */
[----:B0-----:R-:W-:Y:S06]  /*05f0*/  @P1 EXIT ;  /* 0x000000000000194d */ /* 0x001fec0003800000 */
[----:B------:R-:W-:Y:S01]  /*0600*/  SHF.L.U32 R0, R0, 0x4, RZ ;  /* 0x0000000400007819 */ /* 0x000fe200000006ff */
[----:B------:R-:W0:Y:S01]  /*0610*/  LDC.64 R2, c[0x0][0x260] ;  /* 0x00009800ff027b82 */ /* 0x000e220000000a00 */
[----:B-----5:R-:W-:Y:S02]  /*0620*/  @!P0 CS2R R188, SRZ ;  /* 0x0000000000bc8805 */ /* 0x020fe4000001ff00 */
[----:B------:R-:W-:Y:S02]  /*0630*/  @!P0 CS2R R180, SRZ ;  /* 0x0000000000b48805 */ /* 0x000fe4000001ff00 */
[----:B------:R-:W-:Y:S02]  /*0640*/  LOP3.LUT R0, R0, 0x7f0, RZ, 0xc0, !PT ;  /* 0x000007f000007812 */ /* 0x000fe400078ec0ff */
[----:B------:R-:W-:Y:S02]  /*0650*/  @!P0 CS2R R182, SRZ ;  /* 0x0000000000b68805 */ /* 0x000fe4000001ff00 */
[----:B------:R-:W-:-:S02]  /*0660*/  @!P0 CS2R R176, SRZ ;  /* 0x0000000000b08805 */ /* 0x000fc4000001ff00 */
[----:B------:R-:W-:Y:S02]  /*0670*/  @!P0 CS2R R172, SRZ ;  /* 0x0000000000ac8805 */ /* 0x000fe4000001ff00 */
[----:B------:R-:W-:Y:S02]  /*0680*/  IADD3 R4, P1, R0, UR8, RZ ;  /* 0x0000000800047c10 */ /* 0x000fe4000ff3e0ff */
[----:B------:R-:W-:Y:S02]  /*0690*/  @!P0 CS2R R174, SRZ ;  /* 0x0000000000ae8805 */ /* 0x000fe4000001ff00 */
[----:B------:R-:W-:Y:S02]  /*06a0*/  @!P0 CS2R R168, SRZ ;  /* 0x0000000000a88805 */ /* 0x000fe4000001ff00 */
[----:B------:R-:W-:Y:S02]  /*06b0*/  @!P0 CS2R R190, SRZ ;  /* 0x0000000000be8805 */ /* 0x000fe4000001ff00 */
[----:B------:R-:W-:Y:S01]  /*06c0*/  @!P0 CS2R R164, SRZ ;  /* 0x0000000000a48805 */ /* 0x000fe2000001ff00 */
[----:B------:R-:W-:Y:S01]  /*06d0*/  IMAD.X R5, RZ, RZ, UR9, P1 ;  /* 0x00000009ff057e24 */ /* 0x000fe200088e06ff */
[----:B------:R-:W-:-:S02]  /*06e0*/  @!P0 CS2R R166, SRZ ;  /* 0x0000000000a68805 */ /* 0x000fc4000001ff00 */
[C---:B------:R-:W-:Y:S01]  /*06f0*/  PRMT R33, R188.reuse, 0x7632, R33 ;  /* 0x00007632bc217816 */ /* 0x040fe20000000021 */
[C---:B------:R-:W-:Y:S01]  /*0700*/  IMAD.U32 R193, R189.reuse, 0x10000, RZ ;  /* 0x00010000bdc17824 */ /* 0x040fe200078e00ff */
[----:B------:R-:W-:Y:S02]  /*0710*/  SHF.L.U32 R194, R188, 0x10, RZ ;  /* 0x00000010bcc27819 */ /* 0x000fe400000006ff */
[----:B------:R-:W-:Y:S01]  /*0720*/  @!P0 CS2R R160, SRZ ;  /* 0x0000000000a08805 */ /* 0x000fe2000001ff00 */
[----:B------:R-:W2:Y:S01]  /*0730*/  LDG.E.128 R4, desc[UR4][R4.64+0x3000] ;  /* 0x0030000404047981 */ /* 0x000ea2000c1e1d00 */
[----:B------:R-:W-:Y:S01]  /*0740*/  PRMT R32, R189, 0x7632, R32 ;  /* 0x00007632bd207816 */ /* 0x000fe20000000020 */
[C---:B------:R-:W-:Y:S01]  /*0750*/  IMAD.U32 R189, R181.reuse, 0x10000, RZ ;  /* 0x00010000b5bd7824 */ /* 0x040fe200078e00ff */
[----:B------:R-:W-:Y:S02]  /*0760*/  PRMT R28, R181, 0x7632, R28 ;  /* 0x00007632b51c7816 */ /* 0x000fe4000000001c */
[----:B------:R-:W-:-:S02]  /*0770*/  @!P0 CS2R R178, SRZ ;  /* 0x0000000000b28805 */ /* 0x000fc4000001ff00 */
[C---:B------:R-:W-:Y:S01]  /*0780*/  PRMT R27, R182.reuse, 0x7632, R27 ;  /* 0x00007632b61b7816 */ /* 0x040fe2000000001b */
[----:B0-----:R-:W-:Y:S01]  /*0790*/  IMAD.WIDE.U32 R2, R195, 0x10, R2 ;  /* 0x00000010c3027825 */ /* 0x001fe200078e0002 */
[----:B------:R-:W-:Y:S02]  /*07a0*/  SHF.L.U32 R188, R182, 0x10, RZ ;  /* 0x00000010b6bc7819 */ /* 0x000fe400000006ff */
[----:B------:R-:W-:Y:S02]  /*07b0*/  @!P0 CS2R R170, SRZ ;  /* 0x0000000000aa8805 */ /* 0x000fe4000001ff00 */
[C---:B------:R-:W-:Y:S01]  /*07c0*/  PRMT R25, R176.reuse, 0x7632, R25 ;  /* 0x00007632b0197816 */ /* 0x040fe20000000019 */
[C---:B------:R-:W-:Y:S01]  /*07d0*/  IMAD.U32 R181, R177.reuse, 0x10000, RZ ;  /* 0x00010000b1b57824 */ /* 0x040fe200078e00ff */
[----:B------:R-:W-:Y:S01]  /*07e0*/  SHF.L.U32 R182, R176, 0x10, RZ ;  /* 0x00000010b0b67819 */ /* 0x000fe200000006ff */
[----:B------:R-:W5:Y:S01]  /*07f0*/  LDG.E.128 R144, desc[UR4][R8.64] ;  /* 0x0000000408907981 */ /* 0x000f62000c1e1d00 */
[----:B------:R-:W-:Y:S01]  /*0800*/  PRMT R24, R177, 0x7632, R24 ;  /* 0x00007632b1187816 */ /* 0x000fe20000000018 */
[C---:B------:R-:W-:Y:S01]  /*0810*/  IMAD.U32 R177, R173.reuse, 0x10000, RZ ;  /* 0x00010000adb17824 */ /* 0x040fe200078e00ff */
[----:B------:R-:W-:Y:S01]  /*0820*/  PRMT R20, R173, 0x7632, R20 ;  /* 0x00007632ad147816 */ /* 0x000fe20000000014 */
[----:B------:R-:W-:Y:S01]  /*0830*/  IMAD.U32 R173, R169, 0x10000, RZ ;  /* 0x00010000a9ad7824 */ /* 0x000fe200078e00ff */
[C---:B------:R-:W-:Y:S01]  /*0840*/  PRMT R19, R174.reuse, 0x7632, R19 ;  /* 0x00007632ae137816 */ /* 0x040fe20000000013 */
[----:B------:R-:W5:Y:S01]  /*0850*/  LDG.E.128 R140, desc[UR4][R8.64+0x800] ;  /* 0x00080004088c7981 */ /* 0x000f62000c1e1d00 */
[----:B------:R-:W-:-:S02]  /*0860*/  SHF.L.U32 R176, R174, 0x10, RZ ;  /* 0x00000010aeb07819 */ /* 0x000fc400000006ff */
[----:B------:R-:W-:Y:S02]  /*0870*/  @!P0 CS2R R162, SRZ ;  /* 0x0000000000a28805 */ /* 0x000fe4000001ff00 */
[C---:B------:R-:W-:Y:S01]  /*0880*/  PRMT R17, R168.reuse, 0x7632, R17 ;  /* 0x00007632a8117816 */ /* 0x040fe20000000011 */
[----:B------:R-:W5:Y:S01]  /*0890*/  LDG.E.128 R136, desc[UR4][R8.64+0x1000] ;  /* 0x0010000408887981 */ /* 0x000f62000c1e1d00 */
[----:B------:R-:W-:Y:S01]  /*08a0*/  SHF.L.U32 R174, R168, 0x10, RZ ;  /* 0x00000010a8ae7819 */ /* 0x000fe200000006ff */
[----:B------:R-:W-:Y:S01]  /*08b0*/  UIADD3 UR34, UR7, -0x695add53, URZ ;  /* 0x96a522ad07227890 */ /* 0x000fe2000fffe03f */
[----:B------:R-:W-:Y:S01]  /*08c0*/  PRMT R16, R169, 0x7632, R16 ;  /* 0x00007632a9107816 */ /* 0x000fe20000000010 */
[----:B------:R-:W5:Y:S01]  /*08d0*/  LDG.E.128 R132, desc[UR4][R8.64+0x1800] ;  /* 0x0018000408847981 */ /* 0x000f62000c1e1d00 */
[C---:B------:R-:W-:Y:S01]  /*08e0*/  PRMT R31, R190.reuse, 0x7632, R31 ;  /* 0x00007632be1f7816 */ /* 0x040fe2000000001f */
[C---:B------:R-:W-:Y:S01]  /*08f0*/  IMAD.U32 R169, R165.reuse, 0x10000, RZ ;  /* 0x00010000a5a97824 */ /* 0x040fe200078e00ff */
[----:B------:R-:W-:Y:S01]  /*0900*/  SHF.L.U32 R192, R190, 0x10, RZ ;  /* 0x00000010bec07819 */ /* 0x000fe200000006ff */
[----:B------:R-:W5:Y:S01]  /*0910*/  LDG.E.128 R128, desc[UR4][R8.64+0x2000] ;  /* 0x0020000408807981 */ /* 0x000f62000c1e1d00 */
[----:B------:R-:W-:Y:S01]  /*0920*/  PRMT R12, R165, 0x7632, R12 ;  /* 0x00007632a50c7816 */ /* 0x000fe2000000000c */
[----:B------:R-:W-:Y:S01]  /*0930*/  IMAD.U32 R165, R161, 0x10000, RZ ;  /* 0x00010000a1a57824 */ /* 0x000fe200078e00ff */
[C---:B------:R-:W-:Y:S01]  /*0940*/  PRMT R11, R166.reuse, 0x7632, R11 ;  /* 0x00007632a60b7816 */ /* 0x040fe2000000000b */
[----:B------:R0:W5:Y:S01]  /*0950*/  LDG.E.128 R124, desc[UR4][R8.64+0x2800] ;  /* 0x00280004087c7981 */ /* 0x000162000c1e1d00 */
[----:B------:R-:W-:Y:S01]  /*0960*/  SHF.L.U32 R168, R166, 0x10, RZ ;  /* 0x00000010a6a87819 */ /* 0x000fe200000006ff */
[----:B------:R-:W-:Y:S01]  /*0970*/  UIADD3 UR33, UR6, -0x700cb87f, URZ ;  /* 0x8ff3478106217890 */ /* 0x000fe2000fffe03f */
[C---:B------:R-:W-:Y:S01]  /*0980*/  PRMT R29, R180.reuse, 0x7632, R29 ;  /* 0x00007632b41d7816 */ /* 0x040fe2000000001d */
[----:B------:R-:W5:Y:S01]  /*0990*/  LDG.E.128 R120, desc[UR4][R2.64] ;  /* 0x0000000402787981 */ /* 0x000f62000c1e1d00 */
[----:B------:R-:W-:Y:S01]  /*09a0*/  SHF.L.U32 R190, R180, 0x10, RZ ;  /* 0x00000010b4be7819 */ /* 0x000fe200000006ff */
[----:B------:R-:W-:Y:S01]  /*09b0*/  IMAD R39, R39, -0x326172a9, RZ ;  /* 0xcd9e8d5727277824 */ /* 0x000fe200078e02ff */
[----:B------:R-:W-:Y:S01]  /*09c0*/  SHF.L.U32 R166, R160, 0x10, RZ ;  /* 0x00000010a0a67819 */ /* 0x000fe200000006ff */
[----:B------:R-:W5:Y:S01]  /*09d0*/  LDG.E.128 R116, desc[UR4][R2.64+0x800] ;  /* 0x0008000402747981 */ /* 0x000f62000c1e1d00 */
[----:B------:R-:W-:Y:S01]  /*09e0*/  PRMT R23, R178, 0x7632, R23 ;  /* 0x00007632b2177816 */ /* 0x000fe20000000017 */
[----:B------:R-:W-:Y:S01]  /*09f0*/  ULDC.64 UR8, c[0x0][0x270] ;  /* 0x00009c0000087ab9 */ /* 0x000fe20000000a00 */
[----:B0-----:R-:W-:Y:S01]  /*0a00*/  PRMT R9, R160, 0x7632, R9 ;  /* 0x00007632a0097816 */ /* 0x001fe20000000009 */
[----:B------:R-:W5:Y:S01]  /*0a10*/  LDG.E.128 R112, desc[UR4][R2.64+0x1000] ;  /* 0x0010000402707981 */ /* 0x000f62000c1e1d00 */
[----:B------:R-:W-:Y:S01]  /*0a20*/  PRMT R8, R161, 0x7632, R8 ;  /* 0x00007632a1087816 */ /* 0x000fe20000000008 */
[----:B------:R-:W-:Y:S01]  /*0a30*/  IMAD.WIDE.U32 R160, R37, -0x2daee0ad, RZ ;  /* 0xd2511f5325a07825 */ /* 0x000fe200078e00ff */
[----:B------:R-:W-:Y:S01]  /*0a40*/  SHF.L.U32 R180, R178, 0x10, RZ ;  /* 0x00000010b2b47819 */ /* 0x000fe200000006ff */
[----:B------:R-:W5:Y:S01]  /*0a50*/  LDG.E.128 R108, desc[UR4][R2.64+0x1800] ;  /* 0x00180004026c7981 */ /* 0x000f62000c1e1d00 */
[----:B------:R-:W-:Y:S01]  /*0a60*/  PRMT R21, R172, 0x7632, R21 ;  /* 0x00007632ac157816 */ /* 0x000fe20000000015 */
[----:B------:R-:W-:Y:S01]  /*0a70*/  HFMA2.MMA R200, -RZ, RZ, 0, 5.9604644775390625e-08 ;  /* 0x00000001ffc87435 */ /* 0x000fe200000001ff */
[----:B------:R-:W-:Y:S01]  /*0a80*/  LOP3.LUT R210, R210, 0x3, RZ, 0xc0, !PT ;  /* 0x00000003d2d27812 */ /* 0x000fe200078ec0ff */
[----:B------:R-:W5:Y:S01]  /*0a90*/  LDG.E.128 R104, desc[UR4][R2.64+0x2000] ;  /* 0x0020000402687981 */ /* 0x000f62000c1e1d00 */
[----:B------:R-:W-:Y:S01]  /*0aa0*/  SHF.L.U32 R178, R172, 0x10, RZ ;  /* 0x00000010acb27819 */ /* 0x000fe200000006ff */
[----:B------:R-:W-:Y:S01]  /*0ab0*/  ULDC UR10, c[0x0][0x218] ;  /* 0x00008600000a7ab9 */ /* 0x000fe20000000800 */
[----:B------:R-:W-:Y:S01]  /*0ac0*/  ULDC.U8 UR11, c[0x0][0x2a0] ;  /* 0x0000a800000b7ab9 */ /* 0x000fe20000000000 */
[----:B------:R-:W5:Y:S01]  /*0ad0*/  LDG.E.128 R100, desc[UR4][R2.64+0x2800] ;  /* 0x0028000402647981 */ /* 0x000f62000c1e1d00 */
[C---:B------:R-:W-:Y:S01]  /*0ae0*/  PRMT R15, R170.reuse, 0x7632, R15 ;  /* 0x00007632aa0f7816 */ /* 0x040fe2000000000f */
[----:B------:R-:W-:Y:S01]  /*0af0*/  ULDC UR12, c[0x0][0x290] ;  /* 0x0000a400000c7ab9 */ /* 0x000fe20000000800 */
[----:B------:R-:W-:Y:S01]  /*0b00*/  ULDC.64 UR14, c[0x0][0x2b8] ;  /* 0x0000ae00000e7ab9 */ /* 0x000fe20000000a00 */
[----:B------:R0:W5:Y:S01]  /*0b10*/  LDG.E.128 R96, desc[UR4][R2.64+0x3000] ;  /* 0x0030000402607981 */ /* 0x000162000c1e1d00 */
[----:B------:R-:W-:Y:S01]  /*0b20*/  SHF.L.U32 R172, R170, 0x10, RZ ;  /* 0x00000010aaac7819 */ /* 0x000fe200000006ff */
[----:B------:R-:W-:Y:S01]  /*0b30*/  UISETP.NE.U32.AND UP0, UPT, UR8, URZ, UPT ;  /* 0x0000003f0800728c */ /* 0x000fe2000bf05070 */
[----:B------:R-:W-:Y:S01]  /*0b40*/  PRMT R13, R164, 0x7632, R13 ;  /* 0x00007632a40d7816 */ /* 0x000fe2000000000d */
[----:B------:R-:W-:Y:S01]  /*0b50*/  IMAD.U32 R32, R32, 0x10000, RZ ;  /* 0x0001000020207824 */ /* 0x000fe200078e00ff */
[----:B------:R-:W-:Y:S01]  /*0b60*/  SHF.L.U32 R170, R164, 0x10, RZ ;  /* 0x00000010a4aa7819 */ /* 0x000fe200000006ff */
[----:B------:R-:W-:Y:S01]  /*0b70*/  IMAD.U32 R28, R28, 0x10000, RZ ;  /* 0x000100001c1c7824 */ /* 0x000fe200078e00ff */
[----:B------:R-:W-:Y:S01]  /*0b80*/  PRMT R36, R162, 0x7632, R36 ;  /* 0x00007632a2247816 */ /* 0x000fe20000000024 */
[----:B------:R-:W-:Y:S01]  /*0b90*/  IMAD.U32 R24, R24, 0x10000, RZ ;  /* 0x0001000018187824 */ /* 0x000fe200078e00ff */
[----:B------:R-:W-:Y:S01]  /*0ba0*/  SHF.L.U32 R164, R162, 0x10, RZ ;  /* 0x00000010a2a47819 */ /* 0x000fe200000006ff */
[----:B0-----:R-:W-:Y:S01]  /*0bb0*/  IMAD R3, R34, -0x2daee0ad, RZ ;  /* 0xd2511f5322037824 */ /* 0x001fe200078e02ff */
[----:B------:R-:W-:Y:S01]  /*0bc0*/  PRMT R30, R191, 0x7632, R30 ;  /* 0x00007632bf1e7816 */ /* 0x000fe2000000001e */
[----:B------:R-:W-:Y:S01]  /*0bd0*/  IMAD.HI.U32 R162, R152, -0x326172a9, RZ ;  /* 0xcd9e8d5798a27827 */ /* 0x000fe200078e00ff */
[----:B------:R-:W-:Y:S01]  /*0be0*/  PRMT R26, R183, 0x7632, R26 ;  /* 0x00007632b71a7816 */ /* 0x000fe2000000001a */
[----:B------:R-:W-:Y:S01]  /*0bf0*/  UISETP.NE.AND.EX UP0, UPT, UR9, URZ, UPT, UP0 ;  /* 0x0000003f0900728c */ /* 0x000fe2000bf05300 */
        /* <DEDUP_REMOVED lines=10> */
[----:B------:R-:W-:Y:S01]  /*0ca0*/  LOP3.LUT R161, R161, UR34, R3, 0x96, !PT ;  /* 0x00000022a1a17c12 */ /* 0x000fe2000f8e9603 */
[----:B------:R-:W-:Y:S01]  /*0cb0*/  IMAD.U32 R167, R167, 0x10000, RZ ;  /* 0x00010000a7a77824 */ /* 0x000fe200078e00ff */
[----:B------:R-:W-:Y:S01]  /*0cc0*/  LOP3.LUT R162, R162, UR33, R39, 0x96, !PT ;  /* 0x00000021a2a27c12 */ /* 0x000fe2000f8e9627 */
[----:B------:R-:W-:Y:S01]  /*0cd0*/  IMAD.U32 R163, R163, 0x10000, RZ ;  /* 0x00010000a3a37824 */ /* 0x000fe200078e00ff */
[----:B------:R-:W-:Y:S01]  /*0ce0*/  SHF.L.U32 R33, R33, 0x10, RZ ;  /* 0x0000001021217819 */ /* 0x000fe200000006ff */
[----:B------:R-:W-:Y:S01]  /*0cf0*/  IMAD R152, R152, -0x326172a9, RZ ;  /* 0xcd9e8d5798987824 */ /* 0x000fe200078e02ff */
        /* <DEDUP_REMOVED lines=23> */
[----:B------:R-:W-:Y:S01]  /*0e70*/  ULDC.64 UR16, c[0x0][0x210] ;  /* 0x0000840000107ab9 */ /* 0x000fe20000000a00 */
[C---:B--2---:R-:W-:Y:S01]  /*0e80*/  PRMT R0, R4.reuse, 0x7632, R0 ;  /* 0x0000763204007816 */ /* 0x044fe20000000000 */
[----:B------:R-:W-:Y:S01]  /*0e90*/  IMAD.U32 R158, R5, 0x10000, RZ ;  /* 0x00010000059e7824 */ /* 0x000fe200078e00ff */
[----:B------:R-:W-:Y:S01]  /*0ea0*/  SHF.L.U32 R159, R4, 0x10, RZ ;  /* 0x00000010049f7819 */ /* 0x000fe200000006ff */
[----:B------:R-:W-:Y:S01]  /*0eb0*/  IMAD.U32 R156, R7, 0x10000, RZ ;  /* 0x00010000079c7824 */ /* 0x000fe200078e00ff */
        /* <DEDUP_REMOVED lines=8> */
[----:B------:R-:W-:Y:S02]  /*0f40*/  SHF.L.U32 R5, R0, 0x10, RZ ;  /* 0x0000001000057819 */ /* 0x000fe400000006ff */
[----:B------:R-:W-:-:S07]  /*0f50*/  SHF.L.U32 R3, R3, 0x10, RZ ;  /* 0x0000001003037819 */ /* 0x000fce00000006ff */
.L_x_19841:
[----:B0-----:R-:W0:Y:S01]  /*0f60*/  LDC.64 R48, c[0x0][0x230] ;  /* 0x00008c00ff307b82 */ /* 0x001e220000000a00 */
[----:B------:R-:W-:Y:S01]  /*0f70*/  IMAD R36, R35, UR10, RZ ;  /* 0x0000000a23247c24 */ /* 0x000fe2000f8e02ff */
[----:B------:R-:W-:Y:S01]  /*0f80*/  PLOP3.LUT P0, PT, PT, PT, UP0, 0x80, 0x0 ;  /* 0x000000000000781c */ /* 0x000fe20003f0f008 */
[----:B------:R-:W-:Y:S01]  /*0f90*/  @UP0 ULDC.64 UR8, c[0x0][0x270] ;  /* 0x00009c0000080ab9 */ /* 0x000fe20000000a00 */
[----:B------:R-:W-:Y:S01]  /*0fa0*/  PLOP3.LUT P2, PT, PT, PT, UP0, 0x80, 0x0 ;  /* 0x000000000000781c */ /* 0x000fe20003f4f008 */
[----:B------:R-:W-:Y:S01]  /*0fb0*/  IMAD.U32 R41, RZ, RZ, UR9 ;  /* 0x00000009ff297e24 */ /* 0x000fe2000f8e00ff */
[----:B------:R-:W-:Y:S02]  /*0fc0*/  SHF.R.S32.HI R37, RZ, 0x1f, R36 ;  /* 0x0000001fff257819 */ /* 0x000fe40000011424 */
[----:B------:R-:W1:Y:S01]  /*0fd0*/  LDC.64 R148, c[0x0][0x220] ;  /* 0x00008800ff947b82 */ /* 0x000e620000000a00 */
[----:B------:R-:W-:Y:S02]  /*0fe0*/  MOV R40, UR8 ;  /* 0x0000000800287c02 */ /* 0x000fe40008000f00 */
[----:B------:R-:W-:-:S04]  /*0ff0*/  LEA.HI R36, R37, R36, RZ, 0x3 ;  /* 0x0000002425247211 */ /* 0x000fc800078f18ff */
[----:B------:R-:W-:Y:S01]  /*1000*/  LEA.HI.SX32 R205, R36, R195, 0x1d ;  /* 0x000000c324cd7211 */ /* 0x000fe200078feaff */
[----:B------:R-:W-:-:S06]  /*1010*/  @P0 IMAD.WIDE R40, R35, 0x2, R40 ;  /* 0x0000000223280825 */ /* 0x000fcc00078e0228 */
[----:B------:R-:W2:Y:S01]  /*1020*/  @P2 LDG.E.U16 R40, desc[UR4][R40.64] ;  /* 0x0000000428282981 */ /* 0x000ea2000c1e1500 */
[----:B0-----:R-:W-:-:S04]  /*1030*/  ISETP.NE.U32.AND P1, PT, R48, RZ, PT ;  /* 0x000000ff3000720c */ /* 0x001fc80003f25070 */
[----:B------:R-:W-:-:S13]  /*1040*/  ISETP.NE.AND.EX P1, PT, R49, RZ, PT, P1 ;  /* 0x000000ff3100720c */ /* 0x000fda0003f25310 */
[----:B------:R-:W0:Y:S01]  /*1050*/  @P1 LDC.64 R42, c[0x0][0x230] ;  /* 0x00008c00ff2a1b82 */ /* 0x000e220000000a00 */
[----:B-1----:R-:W-:-:S06]  /*1060*/  IMAD.WIDE.U32 R36, R205, 0x10, R148 ;  /* 0x00000010cd247825 */ /* 0x002fcc00078e0094 */
[----:B-----5:R-:W5:Y:S01]  /*1070*/  LDG.E.128 R36, desc[UR4][R36.64] ;  /* 0x0000000424247981 */ /* 0x020f62000c1e1d00 */
[----:B0-----:R-:W-:-:S05]  /*1080*/  @P1 IMAD.WIDE.U32 R42, R205, 0x20, R42 ;  /* 0x00000020cd2a1825 */ /* 0x001fca00078e002a */
[----:B------:R0:W5:Y:S04]  /*1090*/  @P1 LDG.E.128 R92, desc[UR4][R42.64] ;  /* 0x000000042a5c1981 */ /* 0x000168000c1e1d00 */
[----:B------:R0:W5:Y:S01]  /*10a0*/  @P1 LDG.E.128 R88, desc[UR4][R42.64+0x10] ;  /* 0x000010042a581981 */ /* 0x000162000c1e1d00 */
[C---:B------:R-:W-:Y:S02]  /*10b0*/  ISETP.NE.AND P0, PT, R210.reuse, 0x1, PT ;  /* 0x00000001d200780c */ /* 0x040fe40003f05270 */
[----:B------:R-:W-:Y:S01]  /*10c0*/  PLOP3.LUT P2, PT, PT, PT, UP0, 0x80, 0x0 ;  /* 0x000000000000781c */ /* 0x000fe20003f4f008 */
[----:B------:R-:W-:Y:S01]  /*10d0*/  BSSY B0, `(.L_x_19448) ;  /* 0x000000e000007945 */ /* 0x000fe20003800000 */
[----:B------:R-:W-:Y:S02]  /*10e0*/  MOV R202, 0x3f800000 ;  /* 0x3f80000000ca7802 */ /* 0x000fe40000000f00 */
[----:B------:R-:W-:-:S09]  /*10f0*/  IADD3 R44, R210, 0x1, RZ ;  /* 0x00000001d22c7810 */ /* 0x000fd20007ffe0ff */
[----:B--2---:R-:W-:Y:S01]  /*1100*/  @P2 IMAD.U32 R202, R40, 0x10000, RZ ;  /* 0x0001000028ca2824 */ /* 0x004fe200078e00ff */
[----:B0-----:R-:W-:Y:S06]  /*1110*/  @!P0 BRA `(.L_x_19449) ;  /* 0x0000000000208947 */ /* 0x001fec0003800000 */
        /* <DEDUP_REMOVED lines=8> */
.L_x_19449:
[----:B------:R-:W-:-:S07]  /*11a0*/  MOV R50, R152 ;  /* 0x0000009800327202 */ /* 0x000fce0000000f00 */
.L_x_19450:
[----:B------:R-:W-:Y:S05]  /*11b0*/  BSYNC B0 ;  /* 0x0000000000007941 */ /* 0x000fea0003800000 */
.L_x_19448:
        /* <DEDUP_REMOVED lines=16> */
.L_x_19454:
[----:B------:R-:W-:Y:S05]  /*12c0*/  BSYNC B1 ;  /* 0x0000000000017941 */ /* 0x000fea0003800000 */
.L_x_19453:
        /* <DEDUP_REMOVED lines=42> */
[----:B------:R-:W-:-:S07]  /*1570*/  IMAD.MOV.U32 R44, RZ, RZ, RZ ;  /* 0x000000ffff2c7224 */ /* 0x000fce00078e00ff */
.L_x_19452:
[----:B------:R-:W-:Y:S05]  /*1580*/  BSYNC B0 ;  /* 0x0000000000007941 */ /* 0x000fea0003800000 */
.L_x_19451:
        /* <DEDUP_REMOVED lines=9> */
[----:B------:R-:W-:Y:S01]  /*1620*/  SHF.L.U32 R84, R144, 0x10, RZ ;  /* 0x0000001090547819 */ /* 0x000fe200000006ff */
[----:B------:R-:W-:-:S02]  /*1630*/  VIADD R40, R44, 0x1 ;  /* 0x000000012c287836 */ /* 0x000fc40000000000 */
[----:B------:R-:W-:Y:S01]  /*1640*/  FFMA.FTZ R41, R41, R208, 1.1641532182693481445e-10 ;  /* 0x2f00000029297423 */ /* 0x000fe200000100d0 */
[----:B------:R-:W-:Y:S02]  /*1650*/  ISETP.NE.AND.EX P0, PT, R49, RZ, PT, P0 ;  /* 0x000000ff3100720c */ /* 0x000fe40003f05300 */
[----:B------:R-:W-:Y:S02]  /*1660*/  PRMT R36, R36, 0x7632, R36 ;  /* 0x0000763224247816 */ /* 0x000fe40000000024 */
        /* <DEDUP_REMOVED lines=16> */
.L_x_19456:
[----:B------:R-:W-:-:S07]  /*1770*/  IMAD.MOV.U32 R48, RZ, RZ, R152 ;  /* 0x000000ffff307224 */ /* 0x000fce00078e0098 */
.L_x_19457:
[----:B------:R-:W-:Y:S05]  /*1780*/  BSYNC B0 ;  /* 0x0000000000007941 */ /* 0x000fea0003800000 */
.L_x_19455:
        /* <DEDUP_REMOVED lines=16> */
.L_x_19461:
[----:B------:R-:W-:Y:S05]  /*1890*/  BSYNC B1 ;  /* 0x0000000000017941 */ /* 0x000fea0003800000 */
.L_x_19460:
        /* <DEDUP_REMOVED lines=43> */
.L_x_19459:
[----:B------:R-:W-:Y:S05]  /*1b50*/  BSYNC B0 ;  /* 0x0000000000007941 */ /* 0x000fea0003800000 */
.L_x_19458:
[----:B------:R-:W-:Y:S01]  /*1b60*/  I2FP.F32.U32 R41, R48 ;  /* 0x0000003000297245 */ /* 0x000fe20000201000 */
[----:B------:R-:W-:Y:S01]  /*1b70*/  IMAD.U32 R43, R36, 0x10000, RZ ;  /* 0x00010000242b7824 */ /* 0x000fe200078e00ff */
[----:B------:R-:W-:Y:S01]  /*1b80*/  PRMT R36, R144, 0x7632, R36 ;  /* 0x0000763290247816 */ /* 0x000fe20000000024 */
[----:B------:R-:W-:Y:S01]  /*1b90*/  BSSY B0, `(.L_x_19462) ;  /* 0x0000016000007945 */ /* 0x000fe20003800000 */
[----:B------:R-:W-:Y:S02]  /*1ba0*/  VIADD R42, R40, 0x1 ;  /* 0x00000001282a7836 */ /* 0x000fe40000000000 */
[----:B------:R-:W-:Y:S01]  /*1bb0*/  FFMA.FTZ R41, R41, R208, 1.1641532182693481445e-10 ;  /* 0x2f00000029297423 */ /* 0x000fe200000100d0 */
[----:B------:R-:W-:Y:S01]  /*1bc0*/  FMUL.FTZ R43, R43, R202 ;  /* 0x000000ca2b2b7220 */ /* 0x000fe20000410000 */
[----:B------:R-:W-:-:S03]  /*1bd0*/  SHF.L.U32 R36, R36, 0x10, RZ ;  /* 0x0000001024247819 */ /* 0x000fc600000006ff */
        /* <DEDUP_REMOVED lines=16> */
.L_x_19463:
[----:B------:R-:W-:-:S07]  /*1ce0*/  IMAD.MOV.U32 R36, RZ, RZ, R152 ;  /* 0x000000ffff247224 */ /* 0x000fce00078e0098 */
.L_x_19464:
[----:B------:R-:W-:Y:S05]  /*1cf0*/  BSYNC B0 ;  /* 0x0000000000007941 */ /* 0x000fea0003800000 */
.L_x_19462:
        /* <DEDUP_REMOVED lines=16> */
.L_x_19468:
[----:B------:R-:W-:Y:S05]  /*1e00*/  BSYNC B1 ;  /* 0x0000000000017941 */ /* 0x000fea0003800000 */
.L_x_19467:
        /* <DEDUP_REMOVED lines=43> */
.L_x_19466:
[----:B------:R-:W-:Y:S05]  /*20c0*/  BSYNC B0 ;  /* 0x0000000000007941 */ /* 0x000fea0003800000 */
.L_x_19465:
[----:B------:R-:W-:Y:S01]  /*20d0*/  I2FP.F32.U32 R41, R36 ;  /* 0x0000002400297245 */ /* 0x000fe20000201000 */
[----:B------:R-:W-:Y:S01]  /*20e0*/  IMAD.U32 R43, R37, 0x10000, RZ ;  /* 0x00010000252b7824 */ /* 0x000fe200078e00ff */
[----:B------:R-:W-:Y:S01]  /*20f0*/  SHF.L.U32 R86, R145, 0x10, RZ ;  /* 0x0000001091567819 */ /* 0x000fe200000006ff */
        /* <DEDUP_REMOVED lines=21> */
.L_x_19470:
[----:B------:R-:W-:-:S07]  /*2250*/  IMAD.MOV.U32 R51, RZ, RZ, R152 ;  /* 0x000000ffff337224 */ /* 0x000fce00078e0098 */
.L_x_19471:
[----:B------:R-:W-:Y:S05]  /*2260*/  BSYNC B0 ;  /* 0x0000000000007941 */ /* 0x000fea0003800000 */
.L_x_19469:
        /* <DEDUP_REMOVED lines=16> */
.L_x_19475:
[----:B------:R-:W-:Y:S05]  /*2370*/  BSYNC B1 ;  /* 0x0000000000017941 */ /* 0x000fea0003800000 */
.L_x_19474:
        /* <DEDUP_REMOVED lines=43> */
.L_x_19473:
[----:B------:R-:W-:Y:S05]  /*2630*/  BSYNC B0 ;  /* 0x0000000000007941 */ /* 0x000fea0003800000 */
.L_x_19472:
[----:B------:R-:W-:Y:S01]  /*2640*/  I2FP.F32.U32 R37, R51 ;  /* 0x0000003300257245 */ /* 0x000fe20000201000 */
[----:B------:R-:W-:Y:S01]  /*2650*/  IMAD.U32 R41, R50, 0x10000, RZ ;  /* 0x0001000032297824 */ /* 0x000fe200078e00ff */
[----:B------:R-:W-:Y:S01]  /*2660*/  ISETP.NE.AND P3, PT, R40, 0x1, PT ;  /* 0x000000012800780c */ /* 0x000fe20003f65270 */
[----:B------:R-:W-:Y:S01]  /*2670*/  BSSY B0, `(.L_x_19476) ;  /* 0x0000015000007945 */ /* 0x000fe20003800000 */
[----:B------:R-:W-:Y:S01]  /*2680*/  PRMT R36, R145, 0x7632, R36 ;  /* 0x0000763291247816 */ /* 0x000fe20000000024 */
[----:B------:R-:W-:Y:S01]  /*2690*/  FFMA.FTZ R37, R37, R208, 1.1641532182693481445e-10 ;  /* 0x2f00000025257423 */ /* 0x000fe200000100d0 */
[----:B------:R-:W-:Y:S02]  /*26a0*/  FMUL.FTZ R41, R41, R202 ;  /* 0x000000ca29297220 */ /* 0x000fe40000410000 */
[----:B------:R-:W-:Y:S02]  /*26b0*/  SHF.L.U32 R36, R36, 0x10, RZ ;  /* 0x0000001024247819 */ /* 0x000fe400000006ff */
[----:B------:R-:W-:Y:S01]  /*26c0*/  FMUL.FTZ R41, R41, R204 ;  /* 0x000000cc29297220 */ /* 0x000fe20000410000 */
[----:B------:R-:W-:-:S04]  /*26d0*/  FSETP.GTU.FTZ.AND P2, PT, R37, R206, PT ;  /* 0x000000ce2500720b */ /* 0x000fc80003f5c000 */
        /* <DEDUP_REMOVED lines=13> */
.L_x_19477:
[----:B------:R-:W-:-:S07]  /*27b0*/  IMAD.MOV.U32 R46, RZ, RZ, R152 ;  /* 0x000000ffff2e7224 */ /* 0x000fce00078e0098 */
.L_x_19478:
[----:B------:R-:W-:Y:S05]  /*27c0*/  BSYNC B0 ;  /* 0x0000000000007941 */ /* 0x000fea0003800000 */
.L_x_19476:
        /* <DEDUP_REMOVED lines=16> */
.L_x_19482:
[----:B------:R-:W-:Y:S05]  /*28d0*/  BSYNC B1 ;  /* 0x0000000000017941 */ /* 0x000fea0003800000 */
.L_x_19481:
        /* <DEDUP_REMOVED lines=43> */
.L_x_19480:
[----:B------:R-:W-:Y:S05]  /*2b90*/  BSYNC B0 ;  /* 0x0000000000007941 */ /* 0x000fea0003800000 */
.L_x_19479:
[----:B------:R-:W-:Y:S01]  /*2ba0*/  I2FP.F32.U32 R37, R46 ;  /* 0x0000002e00257245 */ /* 0x000fe20000201000 */
[----:B------:R-:W-:Y:S01]  /*2bb0*/  IMAD.U32 R41, R38, 0x10000, RZ ;  /* 0x0001000026297824 */ /* 0x000fe200078e00ff */
[----:B------:R-:W-:Y:S01]  /*2bc0*/  ISETP.NE.AND P4, PT, R36, 0x1, PT ;  /* 0x000000012400780c */ /* 0x000fe20003f85270 */
[----:B------:R-:W-:Y:S01]  /*2bd0*/  BSSY B0, `(.L_x_19483) ;  /* 0x0000015000007945 */ /* 0x000fe20003800000 */
[----:B------:R-:W-:Y:S01]  /*2be0*/  SHF.L.U32 R80, R146, 0x10, RZ ;  /* 0x0000001092507819 */ /* 0x000fe200000006ff */
        /* <DEDUP_REMOVED lines=18> */
.L_x_19484:
[----:B------:R-:W-:-:S07]  /*2d10*/  IMAD.MOV.U32 R50, RZ, RZ, R152 ;  /* 0x000000ffff327224 */ /* 0x000fce00078e0098 */
.L_x_19485:
[----:B------:R-:W-:Y:S05]  /*2d20*/  BSYNC B0 ;  /* 0x0000000000007941 */ /* 0x000fea0003800000 */
.L_x_19483:
        /* <DEDUP_REMOVED lines=16> */
.L_x_19489:
[----:B------:R-:W-:Y:S05]  /*2e30*/  BSYNC B1 ;  /* 0x0000000000017941 */ /* 0x000fea0003800000 */
.L_x_19488:
        /* <DEDUP_REMOVED lines=42> */
[----:B------:R-:W-:-:S08]  /*30e0*/  LOP3.LUT R161, R161, UR34, R36, 0x96, !PT ;  /* 0x00000022a1a17c12 */ /* 0x000fd0000f8e9624 */
.L_x_19487:
[----:B------:R-:W-:Y:S05]  /*30f0*/  BSYNC B0 ;  /* 0x0000000000007941 */ /* 0x000fea0003800000 */
.L_x_19486:
        /* <DEDUP_REMOVED lines=23> */
.L_x_19491:
[----:B------:R-:W-:-:S07]  /*3270*/  IMAD.MOV.U32 R38, RZ, RZ, R152 ;  /* 0x000000ffff267224 */ /* 0x000fce00078e0098 */
.L_x_19492:
[----:B------:R-:W-:Y:S05]  /*3280*/  BSYNC B0 ;  /* 0x0000000000007941 */ /* 0x000fea0003800000 */
.L_x_19490:
        /* <DEDUP_REMOVED lines=16> */
.L_x_19496:
[----:B------:R-:W-:Y:S05]  /*3390*/  BSYNC B1 ;  /* 0x0000000000017941 */ /* 0x000fea0003800000 */
.L_x_19495:
        /* <DEDUP_REMOVED lines=43> */
.L_x_19494:
[----:B------:R-:W-:Y:S05]  /*3650*/  BSYNC B0 ;  /* 0x0000000000007941 */ /* 0x000fea0003800000 */
.L_x_19493:
[----:B------:R-:W-:Y:S01]  /*3660*/  I2FP.F32.U32 R37, R38 ;  /* 0x0000002600257245 */ /* 0x000fe20000201000 */
[----:B------:R-:W-:Y:S01]  /*3670*/  IMAD.U32 R41, R39, 0x10000, RZ ;  /* 0x0001000027297824 */ /* 0x000fe200078e00ff */
[C---:B------:R-:W-:Y:S01]  /*3680*/  ISETP.NE.AND P6, PT, R36.reuse, 0x1, PT ;  /* 0x000000012400780c */ /* 0x040fe20003fc5270 */
        /* <DEDUP_REMOVED lines=20> */
.L_x_19498:
[----:B------:R-:W-:-:S07]  /*37d0*/  IMAD.MOV.U32 R47, RZ, RZ, R152 ;  /* 0x000000ffff2f7224 */ /* 0x000fce00078e0098 */
.L_x_19499:
[----:B------:R-:W-:Y:S05]  /*37e0*/  BSYNC B0 ;  /* 0x0000000000007941 */ /* 0x000fea0003800000 */
.L_x_19497:
        /* <DEDUP_REMOVED lines=18> */
.L_x_19503:
[----:B------:R-:W-:Y:S05]  /*3910*/  BSYNC B1 ;  /* 0x0000000000017941 */ /* 0x000fea0003800000 */
.L_x_19502:
        /* <DEDUP_REMOVED lines=43> */
.L_x_19501:
[----:B------:R-:W-:Y:S05]  /*3bd0*/  BSYNC B0 ;  /* 0x0000000000007941 */ /* 0x000fea0003800000 */
.L_x_19500:
[----:B------:R-:W-:Y:S01]  /*3be0*/  I2FP.F32.U32 R37, R47 ;  /* 0x0000002f00257245 */ /* 0x000fe20000201000 */
[----:B------:R-:W0:Y:S01]  /*3bf0*/  LDC.64 R186, c[0x0][0x238] ;  /* 0x00008e00ffba7b82 */ /* 0x000e220000000a00 */
[----:B------:R-:W-:Y:S01]  /*3c00*/  SEL R51, RZ, 0x10000, P5 ;  /* 0x00010000ff337807 */ /* 0x000fe20002800000 */
[----:B------:R-:W-:Y:S01]  /*3c10*/  IMAD.U32 R39, R46, 0x10000, RZ ;  /* 0x000100002e277824 */ /* 0x000fe200078e00ff */
[----:B------:R-:W-:Y:S01]  /*3c20*/  SEL R40, RZ, 0x1, P2 ;  /* 0x00000001ff287807 */ /* 0x000fe20001000000 */
[----:B------:R-:W-:Y:S01]  /*3c30*/  FFMA.FTZ R37, R37, R208, 1.1641532182693481445e-10 ;  /* 0x2f00000025257423 */ /* 0x000fe200000100d0 */
[----:B------:R-:W-:Y:S01]  /*3c40*/  ISETP.NE.AND P5, PT, R48, RZ, PT ;  /* 0x000000ff3000720c */ /* 0x000fe20003fa5270 */
[----:B------:R-:W-:Y:S01]  /*3c50*/  FMUL.FTZ R45, R39, R202 ;  /* 0x000000ca272d7220 */ /* 0x000fe20000410000 */
[----:B------:R-:W-:Y:S01]  /*3c60*/  SEL R48, RZ, 0x100, P4 ;  /* 0x00000100ff307807 */ /* 0x000fe20002000000 */
[----:B------:R-:W1:Y:S01]  /*3c70*/  LDC.64 R184, c[0x0][0x240] ;  /* 0x00009000ffb87b82 */ /* 0x000e620000000a00 */
[----:B------:R-:W-:Y:S01]  /*3c80*/  FSETP.GTU.FTZ.AND P2, PT, R37, R206, PT ;  /* 0x000000ce2500720b */ /* 0x000fe20003f5c000 */
[----:B------:R-:W-:Y:S01]  /*3c90*/  FMUL.FTZ R45, R45, R204 ;  /* 0x000000cc2d2d7220 */ /* 0x000fe20000410000 */
[----:B------:R-:W-:Y:S01]  /*3ca0*/  ISETP.NE.AND P4, PT, R49, RZ, PT ;  /* 0x000000ff3100720c */ /* 0x000fe20003f85270 */
[----:B------:R-:W-:Y:S01]  /*3cb0*/  IMAD.WIDE.U32 R40, R40, 0x1000000, RZ ;  /* 0x0100000028287825 */ /* 0x000fe200078e00ff */
[----:B------:R-:W-:-:S02]  /*3cc0*/  SEL R38, RZ, 0x1, P5 ;  /* 0x00000001ff267807 */ /* 0x000fc40002800000 */
[----:B------:R-:W-:Y:S01]  /*3cd0*/  SEL R42, RZ, 0x1, P4 ;  /* 0x00000001ff2a7807 */ /* 0x000fe20002000000 */
[----:B------:R-:W2:Y:S01]  /*3ce0*/  @P1 LDC.64 R36, c[0x0][0x230] ;  /* 0x00008c00ff241b82 */ /* 0x000ea20000000a00 */
[----:B------:R-:W-:Y:S01]  /*3cf0*/  PRMT R44, R147, 0x7632, R44 ;  /* 0x00007632932c7816 */ /* 0x000fe2000000002c */
[----:B------:R-:W-:Y:S01]  /*3d00*/  IMAD.WIDE.U32 R38, R38, 0x100, RZ ;  /* 0x0000010026267825 */ /* 0x000fe200078e00ff */
[----:B------:R-:W-:Y:S02]  /*3d10*/  SEL R49, RZ, 0x1000000, P2 ;  /* 0x01000000ff317807 */ /* 0x000fe40001000000 */
[----:B------:R-:W-:Y:S01]  /*3d20*/  SHF.L.U32 R44, R44, 0x10, RZ ;  /* 0x000000102c2c7819 */ /* 0x000fe200000006ff */
[----:B------:R-:W-:Y:S01]  /*3d30*/  IMAD.WIDE.U32 R42, R42, 0x10000, RZ ;  /* 0x000100002a2a7825 */ /* 0x000fe200078e00ff */
[----:B------:R-:W-:Y:S02]  /*3d40*/  FSEL R45, R45, RZ, !P2 ;  /* 0x000000ff2d2d7208 */ /* 0x000fe40005000000 */
[----:B------:R-:W-:Y:S01]  /*3d50*/  LOP3.LUT P6, RZ, R0, 0x8, RZ, 0xc0, !PT ;  /* 0x0000000800ff7812 */ /* 0x000fe200078cc0ff */
[----:B------:R-:W-:Y:S01]  /*3d60*/  VIADD R201, R205, 0x80 ;  /* 0x00000080cdc97836 */ /* 0x000fe20000000000 */
[----:B------:R-:W-:Y:S01]  /*3d70*/  LOP3.LUT R42, R38, R40, R42, 0xfe, !PT ;  /* 0x00000028262a7212 */ /* 0x000fe200078efe2a */
[----:B------:R-:W-:Y:S01]  /*3d80*/  FMUL.FTZ R83, R45, R44 ;  /* 0x0000002c2d537220 */ /* 0x000fe20000410000 */
[----:B------:R-:W-:-:S02]  /*3d90*/  LOP3.LUT R49, R48, R49, R51, 0xfe, !PT ;  /* 0x0000003130317212 */ /* 0x000fc400078efe33 */
[----:B------:R-:W-:Y:S01]  /*3da0*/  SEL R40, RZ, 0x1, P3 ;  /* 0x00000001ff287807 */ /* 0x000fe20001800000 */
[----:B------:R-:W-:Y:S01]  /*3db0*/  @P0 FADD.FTZ R83, R91, R83 ;  /* 0x000000535b530221 */ /* 0x000fe20000010000 */
[----:B------:R-:W-:Y:S02]  /*3dc0*/  SEL R47, RZ, 0x1, P6 ;  /* 0x00000001ff2f7807 */ /* 0x000fe40003000000 */
[----:B------:R-:W-:Y:S01]  /*3dd0*/  LOP3.LUT R45, R41, R49, R40, 0xfe, !PT ;  /* 0x00000031292d7212 */ /* 0x000fe200078efe28 */
[----:B0-----:R-:W-:Y:S01]  /*3de0*/  IMAD.WIDE.U32 R40, R205, 0x20, R186 ;  /* 0x00000020cd287825 */ /* 0x001fe200078e00ba */
[----:B------:R-:W-:Y:S02]  /*3df0*/  LOP3.LUT R42, R42, R47, RZ, 0xfc, !PT ;  /* 0x0000002f2a2a7212 */ /* 0x000fe400078efcff */
[----:B------:R-:W-:Y:S01]  /*3e00*/  LOP3.LUT R43, R39, R45, R43, 0xfe, !PT ;  /* 0x0000002d272b7212 */ /* 0x000fe200078efe2b */
[----:B--2---:R-:W-:Y:S01]  /*3e10*/  @P1 IMAD.WIDE.U32 R46, R201, 0x20, R36 ;  /* 0x00000020c92e1825 */ /* 0x004fe200078e0024 */
[----:B------:R0:W-:Y:S03]  /*3e20*/  STG.E.128 desc[UR4][R40.64], R84 ;  /* 0x0000005428007986 */ /* 0x0001e6000c101d04 */
[----:B-1----:R-:W-:Y:S01]  /*3e30*/  IMAD.WIDE.U32 R44, R205, 0x8, R184 ;  /* 0x00000008cd2c7825 */ /* 0x002fe200078e00b8 */
[----:B------:R0:W-:Y:S03]  /*3e40*/  STG.E.128 desc[UR4][R40.64+0x10], R80 ;  /* 0x0000105028007986 */ /* 0x0001e6000c101d04 */
[----:B------:R-:W-:Y:S01]  /*3e50*/  IMAD.WIDE.U32 R36, R201, 0x10, R148 ;  /* 0x00000010c9247825 */ /* 0x000fe200078e0094 */
        /* <DEDUP_REMOVED lines=16> */
.L_x_19505:
[----:B------:R-:W-:-:S07]  /*3f60*/  MOV R50, R152 ;  /* 0x0000009800327202 */ /* 0x000fce0000000f00 */
.L_x_19506:
[----:B------:R-:W-:Y:S05]  /*3f70*/  BSYNC B0 ;  /* 0x0000000000007941 */ /* 0x000fea0003800000 */
.L_x_19504:
        /* <DEDUP_REMOVED lines=16> */
.L_x_19510:
[----:B------:R-:W-:Y:S05]  /*4080*/  BSYNC B1 ;  /* 0x0000000000017941 */ /* 0x000fea0003800000 */
.L_x_19509:
        /* <DEDUP_REMOVED lines=40> */
[----:B------:R-:W-:Y:S02]  /*4310*/  LOP3.LUT R162, R43, UR33, R44, 0x96, !PT ;  /* 0x000000212ba27c12 */ /* 0x000fe4000f8e962c */
[----:B------:R-:W-:Y:S02]  /*4320*/  MOV R152, R42 ;  /* 0x0000002a00987202 */ /* 0x000fe40000000f00 */
[----:B------:R-:W-:-:S07]  /*4330*/  LOP3.LUT R161, R161, UR34, R40, 0x96, !PT ;  /* 0x00000022a1a17c12 */ /* 0x000fce000f8e9628 */
.L_x_19508:
[----:B------:R-:W-:Y:S05]  /*4340*/  BSYNC B0 ;  /* 0x0000000000007941 */ /* 0x000fea0003800000 */
.L_x_19507:
[----:B------:R-:W-:Y:S01]  /*4350*/  I2FP.F32.U32 R41, R50 ;  /* 0x0000003200297245 */ /* 0x000fe20000201000 */
[----:B------:R-:W-:Y:S01]  /*4360*/  IMAD.U32 R76, R140, 0x10000, RZ ;  /* 0x000100008c4c7824 */ /* 0x000fe200078e00ff */
[----:B-----5:R-:W-:Y:S01]  /*4370*/  SHF.L.U32 R43, R36, 0x10, RZ ;  /* 0x00000010242b7819 */ /* 0x020fe200000006ff */
[----:B------:R-:W-:Y:S01]  /*4380*/  BSSY B0, `(.L_x_19511) ;  /* 0x0000017000007945 */ /* 0x000fe20003800000 */
[----:B------:R-:W-:Y:S01]  /*4390*/  LOP3.LUT R0, R0, 0xfffffff7, RZ, 0xc0, !PT ;  /* 0xfffffff700007812 */ /* 0x000fe200078ec0ff */
[----:B------:R-:W-:Y:S01]  /*43a0*/  FFMA.FTZ R41, R41, R208, 1.1641532182693481445e-10 ;  /* 0x2f00000029297423 */ /* 0x000fe200000100d0 */
[----:B------:R-:W-:Y:S01]  /*43b0*/  PRMT R36, R36, 0x7632, R36 ;  /* 0x0000763224247816 */ /* 0x000fe20000000024 */
[----:B------:R-:W-:Y:S01]  /*43c0*/  FMUL.FTZ R43, R43, R202 ;  /* 0x000000ca2b2b7220 */ /* 0x000fe20000410000 */
        /* <DEDUP_REMOVED lines=17> */
.L_x_19512:
[----:B------:R-:W-:-:S07]  /*44e0*/  MOV R49, R152 ;  /* 0x0000009800317202 */ /* 0x000fce0000000f00 */
.L_x_19513:
[----:B------:R-:W-:Y:S05]  /*44f0*/  BSYNC B0 ;  /* 0x0000000000007941 */ /* 0x000fea0003800000 */
.L_x_19511:
        /* <DEDUP_REMOVED lines=16> */
.L_x_19517:
[----:B------:R-:W-:Y:S05]  /*4600*/  BSYNC B1 ;  /* 0x0000000000017941 */ /* 0x000fea0003800000 */
.L_x_19516:
[----:B------:R-:W-:Y:S01]  /*4610*/  IMAD.HI.U32 R40, R155, -0x326172a9, RZ ;  /* 0xcd9e8d579b287827 */ /* 0x000fe200078e00ff */
[----:B------:R-:W-:-:S03]  /*4620*/  LOP3.LUT R41, R41, UR7, R34, 0x96, !PT ;  /* 0x0000000729297c12 */ /* 0x000fc6000f8e9622 */
[----:B------:R-:W-:Y:S01]  /*4630*/  IMAD R43, R155, -0x326172a9, RZ ;  /* 0xcd9e8d579b2b7824 */ /* 0x000fe200078e02ff */
[----:B------:R-:W-:Y:S01]  /*4640*/  LOP3.LUT R40, R40, UR6, R153, 0x96, !PT ;  /* 0x0000000628287c12 */ /* 0x000fe2000f8e9699 */
[----:B------:R-:W-:-:S04]  /*4650*/  IMAD.WIDE.U32 R44, R41, -0x326172a9, RZ ;  /* 0xcd9e8d57292c7825 */ /* 0x000fc800078e00ff */
[----:B------:R-:W-:Y:S02]  /*4660*/  IMAD R41, R154, -0x2daee0ad, RZ ;  /* 0xd2511f539a297824 */ /* 0x000fe400078e02ff */
        /* <DEDUP_REMOVED lines=37> */
.L_x_19515:
[----:B------:R-:W-:Y:S05]  /*48c0*/  BSYNC B0 ;  /* 0x0000000000007941 */ /* 0x000fea0003800000 */
.L_x_19514:
[----:B------:R-:W-:Y:S01]  /*48d0*/  I2FP.F32.U32 R41, R49 ;  /* 0x0000003100297245 */ /* 0x000fe20000201000 */
[----:B------:R-:W-:Y:S01]  /*48e0*/  BSSY B0, `(.L_x_19518) ;  /* 0x0000019000007945 */ /* 0x000fe20003800000 */
[----:B------:R-:W-:Y:S02]  /*48f0*/  SHF.L.U32 R43, R36, 0x10, RZ ;  /* 0x00000010242b7819 */ /* 0x000fe400000006ff */
[----:B------:R-:W-:Y:S01]  /*4900*/  LOP3.LUT R0, R0, 0xfffffffb, RZ, 0xc0, !PT ;  /* 0xfffffffb00007812 */ /* 0x000fe200078ec0ff */
[----:B------:R-:W-:Y:S01]  /*4910*/  FFMA.FTZ R41, R41, R208, 1.1641532182693481445e-10 ;  /* 0x2f00000029297423 */ /* 0x000fe200000100d0 */
[----:B------:R-:W-:Y:S01]  /*4920*/  PRMT R36, R140, 0x7632, R36 ;  /* 0x000076328c247816 */ /* 0x000fe20000000024 */
[----:B------:R-:W-:Y:S01]  /*4930*/  FMUL.FTZ R43, R43, R202 ;  /* 0x000000ca2b2b7220 */ /* 0x000fe20000410000 */
[----:B------:R-:W-:Y:S02]  /*4940*/  IADD3 R42, R40, 0x1, RZ ;  /* 0x00000001282a7810 */ /* 0x000fe40007ffe0ff */
        /* <DEDUP_REMOVED lines=17> */
.L_x_19519:
[----:B------:R-:W-:-:S07]  /*4a60*/  MOV R36, R152 ;  /* 0x0000009800247202 */ /* 0x000fce0000000f00 */
.L_x_19520:
[----:B------:R-:W-:Y:S05]  /*4a70*/  BSYNC B0 ;  /* 0x0000000000007941 */ /* 0x000fea0003800000 */
.L_x_19518:
        /* <DEDUP_REMOVED lines=16> */
.L_x_19524:
[----:B------:R-:W-:Y:S05]  /*4b80*/  BSYNC B1 ;  /* 0x0000000000017941 */ /* 0x000fea0003800000 */
.L_x_19523:
        /* <DEDUP_REMOVED lines=43> */
.L_x_19522:
[----:B------:R-:W-:Y:S05]  /*4e40*/  BSYNC B0 ;  /* 0x0000000000007941 */ /* 0x000fea0003800000 */
.L_x_19521:
[----:B------:R-:W-:Y:S01]  /*4e50*/  I2FP.F32.U32 R41, R36 ;  /* 0x0000002400297245 */ /* 0x000fe20000201000 */
[----:B------:R-:W-:Y:S01]  /*4e60*/  IMAD.U32 R78, R141, 0x10000, RZ ;  /* 0x000100008d4e7824 */ /* 0x000fe200078e00ff */
[----:B------:R-:W-:Y:S01]  /*4e70*/  SHF.L.U32 R43, R37, 0x10, RZ ;  /* 0x00000010252b7819 */ /* 0x000fe200000006ff */
        /* <DEDUP_REMOVED lines=22> */
.L_x_19526:
[----:B------:R-:W-:-:S07]  /*4fe0*/  MOV R47, R152 ;  /* 0x00000098002f7202 */ /* 0x000fce0000000f00 */
.L_x_19527:
[----:B------:R-:W-:Y:S05]  /*4ff0*/  BSYNC B0 ;  /* 0x0000000000007941 */ /* 0x000fea0003800000 */
.L_x_19525:
        /* <DEDUP_REMOVED lines=16> */
.L_x_19531:
[----:B------:R-:W-:Y:S05]  /*5100*/  BSYNC B1 ;  /* 0x0000000000017941 */ /* 0x000fea0003800000 */
.L_x_19530:
        /* <DEDUP_REMOVED lines=43> */
.L_x_19529:
[----:B------:R-:W-:Y:S05]  /*53c0*/  BSYNC B0 ;  /* 0x0000000000007941 */ /* 0x000fea0003800000 */
.L_x_19528:
        /* <DEDUP_REMOVED lines=9> */
[----:B------:R-:W-:-:S04]  /*5460*/  IMAD.U32 R36, R36, 0x10000, RZ ;  /* 0x0001000024247824 */ /* 0x000fc800078e00ff */
        /* <DEDUP_REMOVED lines=13> */
.L_x_19533:
[----:B------:R-:W-:-:S07]  /*5540*/  MOV R48, R152 ;  /* 0x0000009800307202 */ /* 0x000fce0000000f00 */
.L_x_19534:
[----:B------:R-:W-:Y:S05]  /*5550*/  BSYNC B0 ;  /* 0x0000000000007941 */ /* 0x000fea0003800000 */
.L_x_19532:
        /* <DEDUP_REMOVED lines=16> */
.L_x_19538:
[----:B------:R-:W-:Y:S05]  /*5660*/  BSYNC B1 ;  /* 0x0000000000017941 */ /* 0x000fea0003800000 */
.L_x_19537:
        /* <DEDUP_REMOVED lines=43> */
.L_x_19536:
[----:B------:R-:W-:Y:S05]  /*5920*/  BSYNC B0 ;  /* 0x0000000000007941 */ /* 0x000fea0003800000 */
.L_x_19535:
[----:B------:R-:W-:Y:S01]  /*5930*/  I2FP.F32.U32 R37, R48 ;  /* 0x0000003000257245 */ /* 0x000fe20000201000 */
[----:B------:R-:W-:Y:S01]  /*5940*/  IMAD.U32 R72, R142, 0x10000, RZ ;  /* 0x000100008e487824 */ /* 0x000fe200078e00ff */
        /* <DEDUP_REMOVED lines=21> */
.L_x_19540:
[----:B------:R-:W-:-:S07]  /*5aa0*/  MOV R46, R152 ;  /* 0x00000098002e7202 */ /* 0x000fce0000000f00 */
.L_x_19541:
[----:B------:R-:W-:Y:S05]  /*5ab0*/  BSYNC B0 ;  /* 0x0000000000007941 */ /* 0x000fea0003800000 */
.L_x_19539:
        /* <DEDUP_REMOVED lines=16> */
.L_x_19545:
[----:B------:R-:W-:Y:S05]  /*5bc0*/  BSYNC B1 ;  /* 0x0000000000017941 */ /* 0x000fea0003800000 */
.L_x_19544:
        /* <DEDUP_REMOVED lines=43> */
.L_x_19543:
[----:B------:R-:W-:Y:S05]  /*5e80*/  BSYNC B0 ;  /* 0x0000000000007941 */ /* 0x000fea0003800000 */
.L_x_19542:
        /* <DEDUP_REMOVED lines=23> */
.L_x_19547:
[----:B------:R-:W-:-:S07]  /*6000*/  MOV R38, R152 ;  /* 0x0000009800267202 */ /* 0x000fce0000000f00 */
.L_x_19548:
[----:B------:R-:W-:Y:S05]  /*6010*/  BSYNC B0 ;  /* 0x0000000000007941 */ /* 0x000fea0003800000 */
.L_x_19546:
        /* <DEDUP_REMOVED lines=16> */
.L_x_19552:
[----:B------:R-:W-:Y:S05]  /*6120*/  BSYNC B1 ;  /* 0x0000000000017941 */ /* 0x000fea0003800000 */
.L_x_19551:
        /* <DEDUP_REMOVED lines=43> */
.L_x_19550:
[----:B------:R-:W-:Y:S05]  /*63e0*/  BSYNC B0 ;  /* 0x0000000000007941 */ /* 0x000fea0003800000 */
.L_x_19549:
[----:B------:R-:W-:Y:S01]  /*63f0*/  I2FP.F32.U32 R37, R38 ;  /* 0x0000002600257245 */ /* 0x000fe20000201000 */
[----:B------:R-:W-:Y:S01]  /*6400*/  IMAD.U32 R74, R143, 0x10000, RZ ;  /* 0x000100008f4a7824 */ /* 0x000fe200078e00ff */
        /* <DEDUP_REMOVED lines=21> */
.L_x_19554:
[----:B------:R-:W-:-:S07]  /*6560*/  MOV R45, R152 ;  /* 0x00000098002d7202 */ /* 0x000fce0000000f00 */
.L_x_19555:
[----:B------:R-:W-:Y:S05]  /*6570*/  BSYNC B0 ;  /* 0x0000000000007941 */ /* 0x000fea0003800000 */
.L_x_19553:
        /* <DEDUP_REMOVED lines=18> */
.L_x_19559:
[----:B------:R-:W-:Y:S05]  /*66a0*/  BSYNC B1 ;  /* 0x0000000000017941 */ /* 0x000fea0003800000 */
.L_x_19558:
[----:B------:R-:W-:Y:S01]  /*66b0*/  IMAD.HI.U32 R36, R155, -0x326172a9, RZ ;  /* 0xcd9e8d579b247827 */ /* 0x000fe200078e00ff */
[----:B------:R-:W-:-:S03]  /*66c0*/  LOP3.LUT R37, R37, UR7, R34, 0x96, !PT ;  /* 0x0000000725257c12 */ /* 0x000fc6000f8e9622 */
[----:B------:R-:W-:Y:S01]  /*66d0*/  IMAD R39, R155, -0x326172a9, RZ ;  /* 0xcd9e8d579b277824 */ /* 0x000fe200078e02ff */
[----:B------:R-:W-:Y:S01]  /*66e0*/  LOP3.LUT R36, R36, UR6, R153, 0x96, !PT ;  /* 0x0000000624247c12 */ /* 0x000fe2000f8e9699 */
[----:B------:R-:W-:-:S04]  /*66f0*/  IMAD.WIDE.U32 R40, R37, -0x326172a9, RZ ;  /* 0xcd9e8d5725287825 */ /* 0x000fc800078e00ff */
[----:B------:R-:W-:Y:S02]  /*6700*/  IMAD R37, R154, -0x2daee0ad, RZ ;  /* 0xd2511f539a257824 */ /* 0x000fe400078e02ff */
        /* <DEDUP_REMOVED lines=37> */
.L_x_19557:
[----:B------:R-:W-:Y:S05]  /*6960*/  BSYNC B0 ;  /* 0x0000000000007941 */ /* 0x000fea0003800000 */
.L_x_19556:
[----:B------:R-:W-:Y:S02]  /*6970*/  I2FP.F32.U32 R37, R45 ;  /* 0x0000002d00257245 */ /* 0x000fe40000201000 */
[----:B------:R-:W-:Y:S02]  /*6980*/  SEL R42, RZ, 0x1, P2 ;  /* 0x00000001ff2a7807 */ /* 0x000fe40001000000 */
[----:B------:R-:W-:Y:S01]  /*6990*/  SEL R46, RZ, 0x10000, P5 ;  /* 0x00010000ff2e7807 */ /* 0x000fe20002800000 */
[----:B------:R-:W-:Y:S01]  /*69a0*/  FFMA.FTZ R37, R37, R208, 1.1641532182693481445e-10 ;  /* 0x2f00000025257423 */ /* 0x000fe200000100d0 */
[----:B------:R-:W-:Y:S01]  /*69b0*/  SEL R49, RZ, 0x100, P4 ;  /* 0x00000100ff317807 */ /* 0x000fe20002000000 */
[----:B------:R-:W-:Y:S01]  /*69c0*/  IMAD.WIDE.U32 R42, R42, 0x1000000, RZ ;  /* 0x010000002a2a7825 */ /* 0x000fe200078e00ff */
[----:B------:R-:W-:Y:S02]  /*69d0*/  LOP3.LUT P5, RZ, R0, 0x4, RZ, 0xc0, !PT ;  /* 0x0000000400ff7812 */ /* 0x000fe400078ac0ff */
[----:B------:R-:W-:-:S02]  /*69e0*/  FSETP.GTU.FTZ.AND P2, PT, R37, R206, PT ;  /* 0x000000ce2500720b */ /* 0x000fc40003f5c000 */
[----:B------:R-:W0:Y:S01]  /*69f0*/  @P1 LDC.64 R36, c[0x0][0x230] ;  /* 0x00008c00ff241b82 */ /* 0x000e220000000a00 */
[----:B------:R-:W-:Y:S02]  /*6a00*/  LOP3.LUT P4, RZ, R0, 0x2, RZ, 0xc0, !PT ;  /* 0x0000000200ff7812 */ /* 0x000fe4000788c0ff */
[----:B------:R-:W-:Y:S02]  /*6a10*/  SHF.L.U32 R39, R44, 0x10, RZ ;  /* 0x000000102c277819 */ /* 0x000fe400000006ff */
[----:B------:R-:W-:Y:S02]  /*6a20*/  SEL R40, RZ, 0x1, P4 ;  /* 0x00000001ff287807 */ /* 0x000fe40002000000 */
[----:B------:R-:W-:Y:S01]  /*6a30*/  SEL R38, RZ, 0x1, P5 ;  /* 0x00000001ff267807 */ /* 0x000fe20002800000 */
[----:B------:R-:W-:Y:S01]  /*6a40*/  FMUL.FTZ R45, R39, R202 ;  /* 0x000000ca272d7220 */ /* 0x000fe20000410000 */
[----:B------:R-:W-:Y:S01]  /*6a50*/  PRMT R44, R143, 0x7632, R44 ;  /* 0x000076328f2c7816 */ /* 0x000fe2000000002c */
[----:B------:R-:W-:Y:S01]  /*6a60*/  IMAD.WIDE.U32 R40, R40, 0x10000, RZ ;  /* 0x0001000028287825 */ /* 0x000fe200078e00ff */
[----:B------:R-:W-:-:S03]  /*6a70*/  SEL R48, RZ, 0x1000000, P2 ;  /* 0x01000000ff307807 */ /* 0x000fc60001000000 */
[----:B------:R-:W-:Y:S01]  /*6a80*/  FMUL.FTZ R45, R45, R204 ;  /* 0x000000cc2d2d7220 */ /* 0x000fe20000410000 */
[----:B------:R-:W-:Y:S01]  /*6a90*/  LOP3.LUT P6, RZ, R0, 0x8, RZ, 0xc0, !PT ;  /* 0x0000000800ff7812 */ /* 0x000fe200078cc0ff */
[----:B------:R-:W-:Y:S01]  /*6aa0*/  IMAD.WIDE.U32 R38, R38, 0x100, RZ ;  /* 0x0000010026267825 */ /* 0x000fe200078e00ff */
[----:B------:R-:W-:Y:S02]  /*6ab0*/  LOP3.LUT R49, R49, R48, R46, 0xfe, !PT ;  /* 0x0000003031317212 */ /* 0x000fe400078efe2e */
[----:B------:R-:W-:Y:S01]  /*6ac0*/  FSEL R45, R45, RZ, !P2 ;  /* 0x000000ff2d2d7208 */ /* 0x000fe20005000000 */
[----:B------:R-:W-:Y:S01]  /*6ad0*/  IMAD.U32 R44, R44, 0x10000, RZ ;  /* 0x000100002c2c7824 */ /* 0x000fe200078e00ff */
[----:B------:R-:W-:Y:S02]  /*6ae0*/  LOP3.LUT R40, R38, R42, R40, 0xfe, !PT ;  /* 0x0000002a26287212 */ /* 0x000fe400078efe28 */
[----:B------:R-:W-:Y:S01]  /*6af0*/  SEL R42, RZ, 0x1, P3 ;  /* 0x00000001ff2a7807 */ /* 0x000fe20001800000 */
[----:B------:R-:W-:Y:S01]  /*6b00*/  FMUL.FTZ R75, R45, R44 ;  /* 0x0000002c2d4b7220 */ /* 0x000fe20000410000 */
[----:B------:R-:W-:Y:S01]  /*6b10*/  SEL R47, RZ, 0x1, P6 ;  /* 0x00000001ff2f7807 */ /* 0x000fe20003000000 */
[----:B------:R-:W-:Y:S01]  /*6b20*/  IMAD.WIDE.U32 R44, R201, 0x20, R186 ;  /* 0x00000020c92c7825 */ /* 0x000fe200078e00ba */
[----:B------:R-:W-:-:S03]  /*6b30*/  IADD3 R203, R205, 0x100, RZ ;  /* 0x00000100cdcb7810 */ /* 0x000fc60007ffe0ff */
[----:B------:R-:W-:Y:S01]  /*6b40*/  @P0 FADD.FTZ R75, R91, R75 ;  /* 0x0000004b5b4b0221 */ /* 0x000fe20000010000 */
[----:B------:R-:W-:Y:S02]  /*6b50*/  LOP3.LUT R43, R43, R49, R42, 0xfe, !PT ;  /* 0x000000312b2b7212 */ /* 0x000fe400078efe2a */
[----:B------:R-:W-:Y:S01]  /*6b60*/  LOP3.LUT R40, R40, R47, RZ, 0xfc, !PT ;  /* 0x0000002f28287212 */ /* 0x000fe200078efcff */
[----:B0-----:R-:W-:Y:S01]  /*6b70*/  @P1 IMAD.WIDE.U32 R46, R203, 0x20, R36 ;  /* 0x00000020cb2e1825 */ /* 0x001fe200078e0024 */
[----:B------:R-:W-:Y:S01]  /*6b80*/  LOP3.LUT R41, R39, R43, R41, 0xfe, !PT ;  /* 0x0000002b27297212 */ /* 0x000fe200078efe29 */
[----:B------:R0:W-:Y:S02]  /*6b90*/  STG.E.128 desc[UR4][R44.64], R76 ;  /* 0x0000004c2c007986 */ /* 0x0001e4000c101d04 */
[----:B------:R-:W-:Y:S02]  /*6ba0*/  IMAD.WIDE.U32 R42, R201, 0x8, R184 ;  /* 0x00000008c92a7825 */ /* 0x000fe400078e00b8 */
[----:B------:R0:W-:Y:S02]  /*6bb0*/  STG.E.128 desc[UR4][R44.64+0x10], R72 ;  /* 0x000010482c007986 */ /* 0x0001e4000c101d04 */
[----:B------:R-:W-:-:S02]  /*6bc0*/  IMAD.WIDE.U32 R36, R203, 0x10, R148 ;  /* 0x00000010cb247825 */ /* 0x000fc400078e0094 */
[----:B------:R0:W-:Y:S04]  /*6bd0*/  STG.E.64 desc[UR4][R42.64], R40 ;  /* 0x000000282a007986 */ /* 0x0001e8000c101b04 */
[----:B------:R0:W5:Y:S04]  /*6be0*/  @P1 LDG.E.128 R92, desc[UR4][R46.64] ;  /* 0x000000042e5c1981 */ /* 0x000168000c1e1d00 */
        /* <DEDUP_REMOVED lines=14> */
.L_x_19561:
[----:B------:R-:W-:-:S07]  /*6cd0*/  IMAD.MOV.U32 R49, RZ, RZ, R152 ;  /* 0x000000ffff317224 */ /* 0x000fce00078e0098 */
.L_x_19562:
[----:B------:R-:W-:Y:S05]  /*6ce0*/  BSYNC B0 ;  /* 0x0000000000007941 */ /* 0x000fea0003800000 */
.L_x_19560:
        /* <DEDUP_REMOVED lines=16> */
.L_x_19566:
[----:B------:R-:W-:Y:S05]  /*6df0*/  BSYNC B1 ;  /* 0x0000000000017941 */ /* 0x000fea0003800000 */
.L_x_19565:
        /* <DEDUP_REMOVED lines=43> */
.L_x_19564:
[----:B------:R-:W-:Y:S05]  /*70b0*/  BSYNC B0 ;  /* 0x0000000000007941 */ /* 0x000fea0003800000 */
.L_x_19563:
[----:B------:R-:W-:Y:S01]  /*70c0*/  I2FP.F32.U32 R41, R49 ;  /* 0x0000003100297245 */ /* 0x000fe20000201000 */
[----:B-----5:R-:W-:Y:S01]  /*70d0*/  IMAD.U32 R43, R36, 0x10000, RZ ;  /* 0x00010000242b7824 */ /* 0x020fe200078e00ff */
[----:B------:R-:W-:Y:S01]  /*70e0*/  LOP3.LUT R0, R0, 0xfffffff7, RZ, 0xc0, !PT ;  /* 0xfffffff700007812 */ /* 0x000fe200078ec0ff */
[----:B------:R-:W-:Y:S01]  /*70f0*/  BSSY B0, `(.L_x_19567) ;  /* 0x0000017000007945 */ /* 0x000fe20003800000 */
[----:B------:R-:W-:Y:S01]  /*7100*/  SHF.L.U32 R68, R136, 0x10, RZ ;  /* 0x0000001088447819 */ /* 0x000fe200000006ff */
[----:B------:R-:W-:Y:S01]  /*7110*/  FFMA.FTZ R41, R41, R208, 1.1641532182693481445e-10 ;  /* 0x2f00000029297423 */ /* 0x000fe200000100d0 */
[----:B------:R-:W-:Y:S01]  /*7120*/  FMUL.FTZ R43, R43, R202 ;  /* 0x000000ca2b2b7220 */ /* 0x000fe20000410000 */
[----:B------:R-:W-:Y:S01]  /*7130*/  PRMT R36, R36, 0x7632, R36 ;  /* 0x0000763224247816 */ /* 0x000fe20000000024 */
        /* <DEDUP_REMOVED lines=17> */
.L_x_19568:
[----:B------:R-:W-:-:S07]  /*7250*/  IMAD.MOV.U32 R49, RZ, RZ, R152 ;  /* 0x000000ffff317224 */ /* 0x000fce00078e0098 */
.L_x_19569:
[----:B------:R-:W-:Y:S05]  /*7260*/  BSYNC B0 ;  /* 0x0000000000007941 */ /* 0x000fea0003800000 */
.L_x_19567:
        /* <DEDUP_REMOVED lines=16> */
.L_x_19573:
[----:B------:R-:W-:Y:S05]  /*7370*/  BSYNC B1 ;  /* 0x0000000000017941 */ /* 0x000fea0003800000 */
.L_x_19572:
        /* <DEDUP_REMOVED lines=43> */
.L_x_19571:
[----:B------:R-:W-:Y:S05]  /*7630*/  BSYNC B0 ;  /* 0x0000000000007941 */ /* 0x000fea0003800000 */
.L_x_19570:
[----:B------:R-:W-:Y:S01]  /*7640*/  I2FP.F32.U32 R41, R49 ;  /* 0x0000003100297245 */ /* 0x000fe20000201000 */
[----:B------:R-:W-:Y:S01]  /*7650*/  IMAD.U32 R43, R36, 0x10000, RZ ;  /* 0x00010000242b7824 */ /* 0x000fe200078e00ff */
[----:B------:R-:W-:Y:S01]  /*7660*/  LOP3.LUT R0, R0, 0xfffffffb, RZ, 0xc0, !PT ;  /* 0xfffffffb00007812 */ /* 0x000fe200078ec0ff */
[----:B------:R-:W-:Y:S01]  /*7670*/  BSSY B0, `(.L_x_19574) ;  /* 0x0000017000007945 */ /* 0x000fe20003800000 */
[----:B------:R-:W-:Y:S01]  /*7680*/  PRMT R36, R136, 0x7632, R36 ;  /* 0x0000763288247816 */ /* 0x000fe20000000024 */
[----:B------:R-:W-:Y:S01]  /*7690*/  FFMA.FTZ R41, R41, R208, 1.1641532182693481445e-10 ;  /* 0x2f00000029297423 */ /* 0x000fe200000100d0 */
[----:B------:R-:W-:Y:S01]  /*76a0*/  FMUL.FTZ R43, R43, R202 ;  /* 0x000000ca2b2b7220 */ /* 0x000fe20000410000 */
[----:B------:R-:W-:Y:S01]  /*76b0*/  VIADD R42, R40, 0x1 ;  /* 0x00000001282a7836 */ /* 0x000fe20000000000 */
[----:B------:R-:W-:Y:S02]  /*76c0*/  SHF.L.U32 R36, R36, 0x10, RZ ;  /* 0x0000001024247819 */ /* 0x000fe400000006ff */
        /* <DEDUP_REMOVED lines=16> */
.L_x_19575:
[----:B------:R-:W-:-:S07]  /*77d0*/  IMAD.MOV.U32 R36, RZ, RZ, R152 ;  /* 0x000000ffff247224 */ /* 0x000fce00078e0098 */
.L_x_19576:
[----:B------:R-:W-:Y:S05]  /*77e0*/  BSYNC B0 ;  /* 0x0000000000007941 */ /* 0x000fea0003800000 */
.L_x_19574:
        /* <DEDUP_REMOVED lines=16> */
.L_x_19580:
[----:B------:R-:W-:Y:S05]  /*78f0*/  BSYNC B1 ;  /* 0x0000000000017941 */ /* 0x000fea0003800000 */
.L_x_19579:
        /* <DEDUP_REMOVED lines=43> */
.L_x_19578:
[----:B------:R-:W-:Y:S05]  /*7bb0*/  BSYNC B0 ;  /* 0x0000000000007941 */ /* 0x000fea0003800000 */
.L_x_19577:
[----:B------:R-:W-:Y:S01]  /*7bc0*/  I2FP.F32.U32 R41, R36 ;  /* 0x0000002400297245 */ /* 0x000fe20000201000 */
[----:B------:R-:W-:Y:S01]  /*7bd0*/  IMAD.U32 R43, R37, 0x10000, RZ ;  /* 0x00010000252b7824 */ /* 0x000fe200078e00ff */
        /* <DEDUP_REMOVED lines=23> */
.L_x_19582:
[----:B------:R-:W-:-:S07]  /*7d50*/  IMAD.MOV.U32 R47, RZ, RZ, R152 ;  /* 0x000000ffff2f7224 */ /* 0x000fce00078e0098 */
.L_x_19583:
[----:B------:R-:W-:Y:S05]  /*7d60*/  BSYNC B0 ;  /* 0x0000000000007941 */ /* 0x000fea0003800000 */
.L_x_19581:
        /* <DEDUP_REMOVED lines=16> */
.L_x_19587:
[----:B------:R-:W-:Y:S05]  /*7e70*/  BSYNC B1 ;  /* 0x0000000000017941 */ /* 0x000fea0003800000 */
.L_x_19586:
        /* <DEDUP_REMOVED lines=43> */
.L_x_19585:
[----:B------:R-:W-:Y:S05]  /*8130*/  BSYNC B0 ;  /* 0x0000000000007941 */ /* 0x000fea0003800000 */
.L_x_19584:
        /* <DEDUP_REMOVED lines=23> */
.L_x_19589:
[----:B------:R-:W-:-:S07]  /*82b0*/  IMAD.MOV.U32 R46, RZ, RZ, R152 ;  /* 0x000000ffff2e7224 */ /* 0x000fce00078e0098 */
.L_x_19590:
[----:B------:R-:W-:Y:S05]  /*82c0*/  BSYNC B0 ;  /* 0x0000000000007941 */ /* 0x000fea0003800000 */
.L_x_19588:
        /* <DEDUP_REMOVED lines=16> */
.L_x_19594:
[----:B------:R-:W-:Y:S05]  /*83d0*/  BSYNC B1 ;  /* 0x0000000000017941 */ /* 0x000fea0003800000 */
.L_x_19593:
        /* <DEDUP_REMOVED lines=43> */
.L_x_19592:
[----:B------:R-:W-:Y:S05]  /*8690*/  BSYNC B0 ;  /* 0x0000000000007941 */ /* 0x000fea0003800000 */
.L_x_19591:
        /* <DEDUP_REMOVED lines=23> */
.L_x_19596:
[----:B------:R-:W-:-:S07]  /*8810*/  IMAD.MOV.U32 R46, RZ, RZ, R152 ;  /* 0x000000ffff2e7224 */ /* 0x000fce00078e0098 */
.L_x_19597:
[----:B------:R-:W-:Y:S05]  /*8820*/  BSYNC B0 ;  /* 0x0000000000007941 */ /* 0x000fea0003800000 */
.L_x_19595:
        /* <DEDUP_REMOVED lines=16> */
.L_x_19601:
[----:B------:R-:W-:Y:S05]  /*8930*/  BSYNC B1 ;  /* 0x0000000000017941 */ /* 0x000fea0003800000 */
.L_x_19600:
        /* <DEDUP_REMOVED lines=43> */
.L_x_19599:
[----:B------:R-:W-:Y:S05]  /*8bf0*/  BSYNC B0 ;  /* 0x0000000000007941 */ /* 0x000fea0003800000 */
.L_x_19598:
        /* <DEDUP_REMOVED lines=23> */
.L_x_19603:
[----:B------:R-:W-:-:S07]  /*8d70*/  IMAD.MOV.U32 R38, RZ, RZ, R152 ;  /* 0x000000ffff267224 */ /* 0x000fce00078e0098 */
.L_x_19604:
[----:B------:R-:W-:Y:S05]  /*8d80*/  BSYNC B0 ;  /* 0x0000000000007941 */ /* 0x000fea0003800000 */
.L_x_19602:
        /* <DEDUP_REMOVED lines=16> */
.L_x_19608:
[----:B------:R-:W-:Y:S05]  /*8e90*/  BSYNC B1 ;  /* 0x0000000000017941 */ /* 0x000fea0003800000 */
.L_x_19607:
        /* <DEDUP_REMOVED lines=43> */
.L_x_19606:
[----:B------:R-:W-:Y:S05]  /*9150*/  BSYNC B0 ;  /* 0x0000000000007941 */ /* 0x000fea0003800000 */
.L_x_19605:
        /* <DEDUP_REMOVED lines=23> */
.L_x_19610:
[----:B------:R-:W-:-:S07]  /*92d0*/  IMAD.MOV.U32 R45, RZ, RZ, R152 ;  /* 0x000000ffff2d7224 */ /* 0x000fce00078e0098 */
.L_x_19611:
[----:B------:R-:W-:Y:S05]  /*92e0*/  BSYNC B0 ;  /* 0x0000000000007941 */ /* 0x000fea0003800000 */
.L_x_19609:
        /* <DEDUP_REMOVED lines=18> */
.L_x_19615:
[----:B------:R-:W-:Y:S05]  /*9410*/  BSYNC B1 ;  /* 0x0000000000017941 */ /* 0x000fea0003800000 */
.L_x_19614:
        /* <DEDUP_REMOVED lines=43> */
.L_x_19613:
[----:B------:R-:W-:Y:S05]  /*96d0*/  BSYNC B0 ;  /* 0x0000000000007941 */ /* 0x000fea0003800000 */
.L_x_19612:
[----:B------:R-:W-:Y:S01]  /*96e0*/  I2FP.F32.U32 R37, R45 ;  /* 0x0000002d00257245 */ /* 0x000fe20000201000 */
[----:B------:R-:W-:Y:S01]  /*96f0*/  IMAD.U32 R39, R44, 0x10000, RZ ;  /* 0x000100002c277824 */ /* 0x000fe200078e00ff */
[----:B------:R-:W-:Y:S01]  /*9700*/  SEL R42, RZ, 0x1, P2 ;  /* 0x00000001ff2a7807 */ /* 0x000fe20001000000 */
[----:B------:R-:W-:Y:S01]  /*9710*/  VIADD R209, R205, 0x180 ;  /* 0x00000180cdd17836 */ /* 0x000fe20000000000 */
[----:B------:R-:W-:Y:S01]  /*9720*/  SEL R46, RZ, 0x10000, P5 ;  /* 0x00010000ff2e7807 */ /* 0x000fe20002800000 */
[----:B------:R-:W-:Y:S01]  /*9730*/  FFMA.FTZ R37, R37, R208, 1.1641532182693481445e-10 ;  /* 0x2f00000025257423 */ /* 0x000fe200000100d0 */
[----:B------:R-:W-:Y:S01]  /*9740*/  SEL R49, RZ, 0x100, P4 ;  /* 0x00000100ff317807 */ /* 0x000fe20002000000 */
[----:B------:R-:W-:Y:S01]  /*9750*/  FMUL.FTZ R45, R39, R202 ;  /* 0x000000ca272d7220 */ /* 0x000fe20000410000 */
[----:B------:R-:W-:Y:S01]  /*9760*/  LOP3.LUT P5, RZ, R0, 0x4, RZ, 0xc0, !PT ;  /* 0x0000000400ff7812 */ /* 0x000fe200078ac0ff */
[----:B------:R-:W-:Y:S01]  /*9770*/  IMAD.WIDE.U32 R42, R42, 0x1000000, RZ ;  /* 0x010000002a2a7825 */ /* 0x000fe200078e00ff */
[----:B------:R-:W-:-:S03]  /*9780*/  FSETP.GTU.FTZ.AND P2, PT, R37, R206, PT ;  /* 0x000000ce2500720b */ /* 0x000fc60003f5c000 */
[----:B------:R-:W-:Y:S01]  /*9790*/  FMUL.FTZ R45, R45, R204 ;  /* 0x000000cc2d2d7220 */ /* 0x000fe20000410000 */
[----:B------:R-:W0:Y:S01]  /*97a0*/  @P1 LDC.64 R36, c[0x0][0x230] ;  /* 0x00008c00ff241b82 */ /* 0x000e220000000a00 */
[----:B------:R-:W-:Y:S02]  /*97b0*/  LOP3.LUT P4, RZ, R0, 0x2, RZ, 0xc0, !PT ;  /* 0x0000000200ff7812 */ /* 0x000fe4000788c0ff */
[----:B------:R-:W-:Y:S02]  /*97c0*/  SEL R38, RZ, 0x1, P5 ;  /* 0x00000001ff267807 */ /* 0x000fe40002800000 */
[----:B------:R-:W-:Y:S02]  /*97d0*/  SEL R40, RZ, 0x1, P4 ;  /* 0x00000001ff287807 */ /* 0x000fe40002000000 */
[----:B------:R-:W-:Y:S01]  /*97e0*/  PRMT R44, R139, 0x7632, R44 ;  /* 0x000076328b2c7816 */ /* 0x000fe2000000002c */
[----:B------:R-:W-:Y:S01]  /*97f0*/  IMAD.WIDE.U32 R38, R38, 0x100, RZ ;  /* 0x0000010026267825 */ /* 0x000fe200078e00ff */
[----:B------:R-:W-:-:S02]  /*9800*/  SEL R48, RZ, 0x1000000, P2 ;  /* 0x01000000ff307807 */ /* 0x000fc40001000000 */
[----:B------:R-:W-:Y:S01]  /*9810*/  LOP3.LUT P6, RZ, R0, 0x8, RZ, 0xc0, !PT ;  /* 0x0000000800ff7812 */ /* 0x000fe200078cc0ff */
[----:B------:R-:W-:Y:S01]  /*9820*/  IMAD.WIDE.U32 R40, R40, 0x10000, RZ ;  /* 0x0001000028287825 */ /* 0x000fe200078e00ff */
[----:B------:R-:W-:Y:S02]  /*9830*/  SHF.L.U32 R44, R44, 0x10, RZ ;  /* 0x000000102c2c7819 */ /* 0x000fe400000006ff */
[----:B------:R-:W-:Y:S02]  /*9840*/  FSEL R45, R45, RZ, !P2 ;  /* 0x000000ff2d2d7208 */ /* 0x000fe40005000000 */
[----:B------:R-:W-:Y:S02]  /*9850*/  LOP3.LUT R40, R38, R42, R40, 0xfe, !PT ;  /* 0x0000002a26287212 */ /* 0x000fe400078efe28 */
[----:B------:R-:W-:Y:S01]  /*9860*/  LOP3.LUT R49, R49, R48, R46, 0xfe, !PT ;  /* 0x0000003031317212 */ /* 0x000fe200078efe2e */
[----:B------:R-:W-:Y:S01]  /*9870*/  FMUL.FTZ R67, R45, R44 ;  /* 0x0000002c2d437220 */ /* 0x000fe20000410000 */
[----:B------:R-:W-:Y:S01]  /*9880*/  SEL R42, RZ, 0x1, P3 ;  /* 0x00000001ff2a7807 */ /* 0x000fe20001800000 */
[----:B------:R-:W-:Y:S01]  /*9890*/  IMAD.WIDE.U32 R44, R203, 0x20, R186 ;  /* 0x00000020cb2c7825 */ /* 0x000fe200078e00ba */
[----:B------:R-:W-:-:S03]  /*98a0*/  SEL R47, RZ, 0x1, P6 ;  /* 0x00000001ff2f7807 */ /* 0x000fc60003000000 */
        /* <DEDUP_REMOVED lines=25> */
.L_x_19617:
[----:B------:R-:W-:-:S07]  /*9a40*/  MOV R49, R152 ;  /* 0x0000009800317202 */ /* 0x000fce0000000f00 */
.L_x_19618:
[----:B------:R-:W-:Y:S05]  /*9a50*/  BSYNC B0 ;  /* 0x0000000000007941 */ /* 0x000fea0003800000 */
.L_x_19616:
        /* <DEDUP_REMOVED lines=16> */
.L_x_19622:
[----:B------:R-:W-:Y:S05]  /*9b60*/  BSYNC B1 ;  /* 0x0000000000017941 */ /* 0x000fea0003800000 */
.L_x_19621:
        /* <DEDUP_REMOVED lines=43> */
.L_x_19620:
[----:B------:R-:W-:Y:S05]  /*9e20*/  BSYNC B0 ;  /* 0x0000000000007941 */ /* 0x000fea0003800000 */
.L_x_19619:
        /* <DEDUP_REMOVED lines=25> */
.L_x_19624:
[----:B------:R-:W-:-:S07]  /*9fc0*/  MOV R49, R152 ;  /* 0x0000009800317202 */ /* 0x000fce0000000f00 */
.L_x_19625:
[----:B------:R-:W-:Y:S05]  /*9fd0*/  BSYNC B0 ;  /* 0x0000000000007941 */ /* 0x000fea0003800000 */
.L_x_19623:
        /* <DEDUP_REMOVED lines=16> */
.L_x_19629:
[----:B------:R-:W-:Y:S05]  /*a0e0*/  BSYNC B1 ;  /* 0x0000000000017941 */ /* 0x000fea0003800000 */
.L_x_19628:
        /* <DEDUP_REMOVED lines=43> */
.L_x_19627:
[----:B------:R-:W-:Y:S05]  /*a3a0*/  BSYNC B0 ;  /* 0x0000000000007941 */ /* 0x000fea0003800000 */
.L_x_19626:
        /* <DEDUP_REMOVED lines=25> */
.L_x_19631:
[----:B------:R-:W-:-:S07]  /*a540*/  MOV R36, R152 ;  /* 0x0000009800247202 */ /* 0x000fce0000000f00 */
.L_x_19632:
[----:B------:R-:W-:Y:S05]  /*a550*/  BSYNC B0 ;  /* 0x0000000000007941 */ /* 0x000fea0003800000 */
.L_x_19630:
        /* <DEDUP_REMOVED lines=16> */
.L_x_19636:
[----:B------:R-:W-:Y:S05]  /*a660*/  BSYNC B1 ;  /* 0x0000000000017941 */ /* 0x000fea0003800000 */
.L_x_19635:
        /* <DEDUP_REMOVED lines=43> */
.L_x_19634:
[----:B------:R-:W-:Y:S05]  /*a920*/  BSYNC B0 ;  /* 0x0000000000007941 */ /* 0x000fea0003800000 */
.L_x_19633:
        /* <DEDUP_REMOVED lines=25> */
.L_x_19638:
[----:B------:R-:W-:-:S07]  /*aac0*/  MOV R47, R152 ;  /* 0x00000098002f7202 */ /* 0x000fce0000000f00 */
.L_x_19639:
[----:B------:R-:W-:Y:S05]  /*aad0*/  BSYNC B0 ;  /* 0x0000000000007941 */ /* 0x000fea0003800000 */
.L_x_19637:
        /* <DEDUP_REMOVED lines=16> */
.L_x_19643:
[----:B------:R-:W-:Y:S05]  /*abe0*/  BSYNC B1 ;  /* 0x0000000000017941 */ /* 0x000fea0003800000 */
.L_x_19642:
        /* <DEDUP_REMOVED lines=43> */
.L_x_19641:
[----:B------:R-:W-:Y:S05]  /*aea0*/  BSYNC B0 ;  /* 0x0000000000007941 */ /* 0x000fea0003800000 */
.L_x_19640:
        /* <DEDUP_REMOVED lines=23> */
.L_x_19645:
[----:B------:R-:W-:-:S07]  /*b020*/  MOV R46, R152 ;  /* 0x00000098002e7202 */ /* 0x000fce0000000f00 */
.L_x_19646:
[----:B------:R-:W-:Y:S05]  /*b030*/  BSYNC B0 ;  /* 0x0000000000007941 */ /* 0x000fea0003800000 */
.L_x_19644:
        /* <DEDUP_REMOVED lines=16> */
.L_x_19650:
[----:B------:R-:W-:Y:S05]  /*b140*/  BSYNC B1 ;  /* 0x0000000000017941 */ /* 0x000fea0003800000 */
.L_x_19649:
        /* <DEDUP_REMOVED lines=43> */
.L_x_19648:
[----:B------:R-:W-:Y:S05]  /*b400*/  BSYNC B0 ;  /* 0x0000000000007941 */ /* 0x000fea0003800000 */
.L_x_19647:
        /* <DEDUP_REMOVED lines=23> */
.L_x_19652:
[----:B------:R-:W-:-:S07]  /*b580*/  MOV R46, R152 ;  /* 0x00000098002e7202 */ /* 0x000fce0000000f00 */
.L_x_19653:
[----:B------:R-:W-:Y:S05]  /*b590*/  BSYNC B0 ;  /* 0x0000000000007941 */ /* 0x000fea0003800000 */
.L_x_19651:
        /* <DEDUP_REMOVED lines=16> */
.L_x_19657:
[----:B------:R-:W-:Y:S05]  /*b6a0*/  BSYNC B1 ;  /* 0x0000000000017941 */ /* 0x000fea0003800000 */
.L_x_19656:
        /* <DEDUP_REMOVED lines=43> */
.L_x_19655:
[----:B------:R-:W-:Y:S05]  /*b960*/  BSYNC B0 ;  /* 0x0000000000007941 */ /* 0x000fea0003800000 */
.L_x_19654:
        /* <DEDUP_REMOVED lines=23> */
.L_x_19659:
[----:B------:R-:W-:-:S07]  /*bae0*/  MOV R38, R152 ;  /* 0x0000009800267202 */ /* 0x000fce0000000f00 */
.L_x_19660:
[----:B------:R-:W-:Y:S05]  /*baf0*/  BSYNC B0 ;  /* 0x0000000000007941 */ /* 0x000fea0003800000 */
.L_x_19658:
        /* <DEDUP_REMOVED lines=16> */
.L_x_19664:
[----:B------:R-:W-:Y:S05]  /*bc00*/  BSYNC B1 ;  /* 0x0000000000017941 */ /* 0x000fea0003800000 */
.L_x_19663:
        /* <DEDUP_REMOVED lines=43> */
.L_x_19662:
[----:B------:R-:W-:Y:S05]  /*bec0*/  BSYNC B0 ;  /* 0x0000000000007941 */ /* 0x000fea0003800000 */
.L_x_19661:
        /* <DEDUP_REMOVED lines=23> */
.L_x_19666:
[----:B------:R-:W-:-:S07]  /*c040*/  MOV R45, R152 ;  /* 0x00000098002d7202 */ /* 0x000fce0000000f00 */
.L_x_19667:
[----:B------:R-:W-:Y:S05]  /*c050*/  BSYNC B0 ;  /* 0x0000000000007941 */ /* 0x000fea0003800000 */
.L_x_19665:
        /* <DEDUP_REMOVED lines=18> */
.L_x_19671:
[----:B------:R-:W-:Y:S05]  /*c180*/  BSYNC B1 ;  /* 0x0000000000017941 */ /* 0x000fea0003800000 */
.L_x_19670:
        /* <DEDUP_REMOVED lines=43> */
.L_x_19669:
[----:B------:R-:W-:Y:S05]  /*c440*/  BSYNC B0 ;  /* 0x0000000000007941 */ /* 0x000fea0003800000 */
.L_x_19668:
        /* <DEDUP_REMOVED lines=54> */
.L_x_19673:
[----:B------:R-:W-:-:S07]  /*c7b0*/  IMAD.MOV.U32 R49, RZ, RZ, R152 ;  /* 0x000000ffff317224 */ /* 0x000fce00078e0098 */
.L_x_19674:
[----:B------:R-:W-:Y:S05]  /*c7c0*/  BSYNC B0 ;  /* 0x0000000000007941 */ /* 0x000fea0003800000 */
.L_x_19672:
        /* <DEDUP_REMOVED lines=16> */
.L_x_19678:
[----:B------:R-:W-:Y:S05]  /*c8d0*/  BSYNC B1 ;  /* 0x0000000000017941 */ /* 0x000fea0003800000 */
.L_x_19677:
        /* <DEDUP_REMOVED lines=43> */
.L_x_19676:
[----:B------:R-:W-:Y:S05]  /*cb90*/  BSYNC B0 ;  /* 0x0000000000007941 */ /* 0x000fea0003800000 */
.L_x_19675:
        /* <DEDUP_REMOVED lines=25> */
.L_x_19680:
[----:B------:R-:W-:-:S07]  /*cd30*/  IMAD.MOV.U32 R49, RZ, RZ, R152 ;  /* 0x000000ffff317224 */ /* 0x000fce00078e0098 */
.L_x_19681:
[----:B------:R-:W-:Y:S05]  /*cd40*/  BSYNC B0 ;  /* 0x0000000000007941 */ /* 0x000fea0003800000 */
.L_x_19679:
        /* <DEDUP_REMOVED lines=16> */
.L_x_19685:
[----:B------:R-:W-:Y:S05]  /*ce50*/  BSYNC B1 ;  /* 0x0000000000017941 */ /* 0x000fea0003800000 */
.L_x_19684:
        /* <DEDUP_REMOVED lines=43> */
.L_x_19683:
[----:B------:R-:W-:Y:S05]  /*d110*/  BSYNC B0 ;  /* 0x0000000000007941 */ /* 0x000fea0003800000 */
.L_x_19682:
        /* <DEDUP_REMOVED lines=25> */
.L_x_19687:
[----:B------:R-:W-:-:S07]  /*d2b0*/  IMAD.MOV.U32 R36, RZ, RZ, R152 ;  /* 0x000000ffff247224 */ /* 0x000fce00078e0098 */
.L_x_19688:
[----:B------:R-:W-:Y:S05]  /*d2c0*/  BSYNC B0 ;  /* 0x0000000000007941 */ /* 0x000fea0003800000 */
.L_x_19686:
        /* <DEDUP_REMOVED lines=16> */
.L_x_19692:
[----:B------:R-:W-:Y:S05]  /*d3d0*/  BSYNC B1 ;  /* 0x0000000000017941 */ /* 0x000fea0003800000 */
.L_x_19691:
        /* <DEDUP_REMOVED lines=43> */
.L_x_19690:
[----:B------:R-:W-:Y:S05]  /*d690*/  BSYNC B0 ;  /* 0x0000000000007941 */ /* 0x000fea0003800000 */
.L_x_19689:
        /* <DEDUP_REMOVED lines=25> */
.L_x_19694:
[----:B------:R-:W-:-:S07]  /*d830*/  IMAD.MOV.U32 R47, RZ, RZ, R152 ;  /* 0x000000ffff2f7224 */ /* 0x000fce00078e0098 */
.L_x_19695:
[----:B------:R-:W-:Y:S05]  /*d840*/  BSYNC B0 ;  /* 0x0000000000007941 */ /* 0x000fea0003800000 */
.L_x_19693:
        /* <DEDUP_REMOVED lines=16> */
.L_x_19699:
[----:B------:R-:W-:Y:S05]  /*d950*/  BSYNC B1 ;  /* 0x0000000000017941 */ /* 0x000fea0003800000 */
.L_x_19698:
        /* <DEDUP_REMOVED lines=43> */
.L_x_19697:
[----:B------:R-:W-:Y:S05]  /*dc10*/  BSYNC B0 ;  /* 0x0000000000007941 */ /* 0x000fea0003800000 */
.L_x_19696:
        /* <DEDUP_REMOVED lines=23> */
.L_x_19701:
[----:B------:R-:W-:-:S07]  /*dd90*/  IMAD.MOV.U32 R46, RZ, RZ, R152 ;  /* 0x000000ffff2e7224 */ /* 0x000fce00078e0098 */
.L_x_19702:
[----:B------:R-:W-:Y:S05]  /*dda0*/  BSYNC B0 ;  /* 0x0000000000007941 */ /* 0x000fea0003800000 */
.L_x_19700:
        /* <DEDUP_REMOVED lines=16> */
.L_x_19706:
[----:B------:R-:W-:Y:S05]  /*deb0*/  BSYNC B1 ;  /* 0x0000000000017941 */ /* 0x000fea0003800000 */
.L_x_19705:
        /* <DEDUP_REMOVED lines=43> */
.L_x_19704:
[----:B------:R-:W-:Y:S05]  /*e170*/  BSYNC B0 ;  /* 0x0000000000007941 */ /* 0x000fea0003800000 */
.L_x_19703:
        /* <DEDUP_REMOVED lines=23> */
.L_x_19708:
[----:B------:R-:W-:-:S07]  /*e2f0*/  IMAD.MOV.U32 R46, RZ, RZ, R152 ;  /* 0x000000ffff2e7224 */ /* 0x000fce00078e0098 */
.L_x_19709:
[----:B------:R-:W-:Y:S05]  /*e300*/  BSYNC B0 ;  /* 0x0000000000007941 */ /* 0x000fea0003800000 */
.L_x_19707:
        /* <DEDUP_REMOVED lines=16> */
.L_x_19713:
[----:B------:R-:W-:Y:S05]  /*e410*/  BSYNC B1 ;  /* 0x0000000000017941 */ /* 0x000fea0003800000 */
.L_x_19712:
        /* <DEDUP_REMOVED lines=43> */
.L_x_19711:
[----:B------:R-:W-:Y:S05]  /*e6d0*/  BSYNC B0 ;  /* 0x0000000000007941 */ /* 0x000fea0003800000 */
.L_x_19710:
        /* <DEDUP_REMOVED lines=23> */
.L_x_19715:
[----:B------:R-:W-:-:S07]  /*e850*/  IMAD.MOV.U32 R38, RZ, RZ, R152 ;  /* 0x000000ffff267224 */ /* 0x000fce00078e0098 */
.L_x_19716:
[----:B------:R-:W-:Y:S05]  /*e860*/  BSYNC B0 ;  /* 0x0000000000007941 */ /* 0x000fea0003800000 */
.L_x_19714:
        /* <DEDUP_REMOVED lines=16> */
.L_x_19720:
[----:B------:R-:W-:Y:S05]  /*e970*/  BSYNC B1 ;  /* 0x0000000000017941 */ /* 0x000fea0003800000 */
.L_x_19719:
        /* <DEDUP_REMOVED lines=43> */
.L_x_19718:
[----:B------:R-:W-:Y:S05]  /*ec30*/  BSYNC B0 ;  /* 0x0000000000007941 */ /* 0x000fea0003800000 */
.L_x_19717:
        /* <DEDUP_REMOVED lines=23> */
.L_x_19722:
[----:B------:R-:W-:-:S07]  /*edb0*/  IMAD.MOV.U32 R45, RZ, RZ, R152 ;  /* 0x000000ffff2d7224 */ /* 0x000fce00078e0098 */
.L_x_19723:
[----:B------:R-:W-:Y:S05]  /*edc0*/  BSYNC B0 ;  /* 0x0000000000007941 */ /* 0x000fea0003800000 */
.L_x_19721:
        /* <DEDUP_REMOVED lines=18> */
.L_x_19727:
[----:B------:R-:W-:Y:S05]  /*eef0*/  BSYNC B1 ;  /* 0x0000000000017941 */ /* 0x000fea0003800000 */
.L_x_19726:
        /* <DEDUP_REMOVED lines=43> */
.L_x_19725:
[----:B------:R-:W-:Y:S05]  /*f1b0*/  BSYNC B0 ;  /* 0x0000000000007941 */ /* 0x000fea0003800000 */
.L_x_19724:
        /* <DEDUP_REMOVED lines=54> */
.L_x_19729:
[----:B------:R-:W-:-:S07]  /*f520*/  MOV R150, R152 ;  /* 0x0000009800967202 */ /* 0x000fce0000000f00 */
.L_x_19730:
[----:B------:R-:W-:Y:S05]  /*f530*/  BSYNC B0 ;  /* 0x0000000000007941 */ /* 0x000fea0003800000 */
.L_x_19728:
        /* <DEDUP_REMOVED lines=16> */
.L_x_19734:
[----:B------:R-:W-:Y:S05]  /*f640*/  BSYNC B1 ;  /* 0x0000000000017941 */ /* 0x000fea0003800000 */
.L_x_19733:
        /* <DEDUP_REMOVED lines=43> */
.L_x_19732:
[----:B------:R-:W-:Y:S05]  /*f900*/  BSYNC B0 ;  /* 0x0000000000007941 */ /* 0x000fea0003800000 */
.L_x_19731:
        /* <DEDUP_REMOVED lines=25> */
.L_x_19736:
[----:B------:R-:W-:-:S07]  /*faa0*/  MOV R45, R152 ;  /* 0x00000098002d7202 */ /* 0x000fce0000000f00 */
.L_x_19737:
[----:B------:R-:W-:Y:S05]  /*fab0*/  BSYNC B0 ;  /* 0x0000000000007941 */ /* 0x000fea0003800000 */
.L_x_19735:
        /* <DEDUP_REMOVED lines=16> */
.L_x_19741:
[----:B------:R-:W-:Y:S05]  /*fbc0*/  BSYNC B1 ;  /* 0x0000000000017941 */ /* 0x000fea0003800000 */
.L_x_19740:
        /* <DEDUP_REMOVED lines=43> */
.L_x_19739:
[----:B------:R-:W-:Y:S05]  /*fe80*/  BSYNC B0 ;  /* 0x0000000000007941 */ /* 0x000fea0003800000 */
.L_x_19738:
        /* <DEDUP_REMOVED lines=25> */
.L_x_19743:
[----:B------:R-:W-:-:S07]  /*10020*/  MOV R36, R152 ;  /* 0x0000009800247202 */ /* 0x000fce0000000f00 */
.L_x_19744:
[----:B------:R-:W-:Y:S05]  /*10030*/  BSYNC B0 ;  /* 0x0000000000007941 */ /* 0x000fea0003800000 */
.L_x_19742:
        /* <DEDUP_REMOVED lines=16> */
.L_x_19748:
[----:B------:R-:W-:Y:S05]  /*10140*/  BSYNC B1 ;  /* 0x0000000000017941 */ /* 0x000fea0003800000 */
.L_x_19747:
        /* <DEDUP_REMOVED lines=43> */
.L_x_19746:
[----:B------:R-:W-:Y:S05]  /*10400*/  BSYNC B0 ;  /* 0x0000000000007941 */ /* 0x000fea0003800000 */
.L_x_19745:
        /* <DEDUP_REMOVED lines=25> */
.L_x_19750:
[----:B------:R-:W-:-:S07]  /*105a0*/  MOV R196, R152 ;  /* 0x0000009800c47202 */ /* 0x000fce0000000f00 */
.L_x_19751:
[----:B------:R-:W-:Y:S05]  /*105b0*/  BSYNC B0 ;  /* 0x0000000000007941 */ /* 0x000fea0003800000 */
.L_x_19749:
        /* <DEDUP_REMOVED lines=16> */
.L_x_19755:
[----:B------:R-:W-:Y:S05]  /*106c0*/  BSYNC B1 ;  /* 0x0000000000017941 */ /* 0x000fea0003800000 */
.L_x_19754:
        /* <DEDUP_REMOVED lines=43> */
.L_x_19753:
[----:B------:R-:W-:Y:S05]  /*10980*/  BSYNC B0 ;  /* 0x0000000000007941 */ /* 0x000fea0003800000 */
.L_x_19752:
        /* <DEDUP_REMOVED lines=23> */
.L_x_19757:
[----:B------:R-:W-:-:S07]  /*10b00*/  MOV R196, R152 ;  /* 0x0000009800c47202 */ /* 0x000fce0000000f00 */
.L_x_19758:
[----:B------:R-:W-:Y:S05]  /*10b10*/  BSYNC B0 ;  /* 0x0000000000007941 */ /* 0x000fea0003800000 */
.L_x_19756:
        /* <DEDUP_REMOVED lines=16> */
.L_x_19762:
[----:B------:R-:W-:Y:S05]  /*10c20*/  BSYNC B1 ;  /* 0x0000000000017941 */ /* 0x000fea0003800000 */
.L_x_19761:
        /* <DEDUP_REMOVED lines=43> */
.L_x_19760:
[----:B------:R-:W-:Y:S05]  /*10ee0*/  BSYNC B0 ;  /* 0x0000000000007941 */ /* 0x000fea0003800000 */
.L_x_19759:
        /* <DEDUP_REMOVED lines=23> */
.L_x_19764:
[----:B------:R-:W-:-:S07]  /*11060*/  MOV R41, R152 ;  /* 0x0000009800297202 */ /* 0x000fce0000000f00 */
.L_x_19765:
[----:B------:R-:W-:Y:S05]  /*11070*/  BSYNC B0 ;  /* 0x0000000000007941 */ /* 0x000fea0003800000 */
.L_x_19763:
        /* <DEDUP_REMOVED lines=16> */
.L_x_19769:
[----:B------:R-:W-:Y:S05]  /*11180*/  BSYNC B1 ;  /* 0x0000000000017941 */ /* 0x000fea0003800000 */
.L_x_19768:
        /* <DEDUP_REMOVED lines=43> */
.L_x_19767:
[----:B------:R-:W-:Y:S05]  /*11440*/  BSYNC B0 ;  /* 0x0000000000007941 */ /* 0x000fea0003800000 */
.L_x_19766:
        /* <DEDUP_REMOVED lines=23> */
.L_x_19771:
[----:B------:R-:W-:-:S07]  /*115c0*/  MOV R38, R152 ;  /* 0x0000009800267202 */ /* 0x000fce0000000f00 */
.L_x_19772:
[----:B------:R-:W-:Y:S05]  /*115d0*/  BSYNC B0 ;  /* 0x0000000000007941 */ /* 0x000fea0003800000 */
.L_x_19770:
        /* <DEDUP_REMOVED lines=16> */
.L_x_19776:
[----:B------:R-:W-:Y:S05]  /*116e0*/  BSYNC B1 ;  /* 0x0000000000017941 */ /* 0x000fea0003800000 */
.L_x_19775:
        /* <DEDUP_REMOVED lines=43> */
.L_x_19774:
[----:B------:R-:W-:Y:S05]  /*119a0*/  BSYNC B0 ;  /* 0x0000000000007941 */ /* 0x000fea0003800000 */
.L_x_19773:
[----:B------:R-:W-:Y:S01]  /*119b0*/  I2FP.F32.U32 R37, R38 ;  /* 0x0000002600257245 */ /* 0x000fe20000201000 */
[----:B------:R-:W-:Y:S01]  /*119c0*/  IMAD.U32 R42, R127, 0x10000, RZ ;  /* 0x000100007f2a7824 */ /* 0x000fe200078e00ff */
[----:B------:R-:W-:Y:S01]  /*119d0*/  SHF.L.U32 R43, R39, 0x10, RZ ;  /* 0x00000010272b7819 */ /* 0x000fe200000006ff */
[----:B------:R-:W-:Y:S01]  /*119e0*/  BSSY B0, `(.L_x_19777) ;  /* 0x0000015000007945 */ /* 0x000fe20003800000 */
        /* <DEDUP_REMOVED lines=19> */
.L_x_19778:
[----:B------:R-:W-:-:S07]  /*11b20*/  MOV R196, R152 ;  /* 0x0000009800c47202 */ /* 0x000fce0000000f00 */
.L_x_19779:
[----:B------:R-:W-:Y:S05]  /*11b30*/  BSYNC B0 ;  /* 0x0000000000007941 */ /* 0x000fea0003800000 */
.L_x_19777:
        /* <DEDUP_REMOVED lines=18> */
.L_x_19783:
[----:B------:R-:W-:Y:S05]  /*11c60*/  BSYNC B1 ;  /* 0x0000000000017941 */ /* 0x000fea0003800000 */
.L_x_19782:
        /* <DEDUP_REMOVED lines=43> */
.L_x_19781:
[----:B------:R-:W-:Y:S05]  /*11f20*/  BSYNC B0 ;  /* 0x0000000000007941 */ /* 0x000fea0003800000 */
.L_x_19780:
[----:B------:R-:W-:Y:S02]  /*11f30*/  I2FP.F32.U32 R37, R196 ;  /* 0x000000c400257245 */ /* 0x000fe40000201000 */
[----:B------:R-:W-:Y:S02]  /*11f40*/  SEL R210, RZ, 0x10000, P5 ;  /* 0x00010000ffd27807 */ /* 0x000fe40002800000 */
[----:B------:R-:W-:Y:S01]  /*11f50*/  SEL R207, RZ, 0x100, P4 ;  /* 0x00000100ffcf7807 */ /* 0x000fe20002000000 */
[----:B------:R-:W-:Y:S01]  /*11f60*/  FFMA.FTZ R37, R37, R208, 1.1641532182693481445e-10 ;  /* 0x2f00000025257423 */ /* 0x000fe200000100d0 */
[C---:B------:R-:W-:Y:S02]  /*11f70*/  LOP3.LUT P5, RZ, R0.reuse, 0x4, RZ, 0xc0, !PT ;  /* 0x0000000400ff7812 */ /* 0x040fe400078ac0ff */
        /* <DEDUP_REMOVED lines=9> */
[----:B------:R-:W-:Y:S01]  /*12010*/  PRMT R198, R127, 0x7632, R198 ;  /* 0x000076327fc67816 */ /* 0x000fe200000000c6 */
[----:B------:R-:W-:Y:S01]  /*12020*/  IMAD.WIDE.U32 R150, R150, 0x10000, RZ ;  /* 0x0001000096967825 */ /* 0x000fe200078e00ff */
[----:B------:R-:W-:Y:S01]  /*12030*/  SEL R212, RZ, 0x1000000, P2 ;  /* 0x01000000ffd47807 */ /* 0x000fe20001000000 */
[----:B------:R-:W0:Y:S01]  /*12040*/  @P1 LDC.64 R36, c[0x0][0x230] ;  /* 0x00008c00ff241b82 */ /* 0x000e220000000a00 */
[----:B------:R-:W-:Y:S01]  /*12050*/  LOP3.LUT P6, RZ, R0, 0x8, RZ, 0xc0, !PT ;  /* 0x0000000800ff7812 */ /* 0x000fe200078cc0ff */
[----:B------:R-:W-:Y:S01]  /*12060*/  IMAD.WIDE.U32 R38, R38, 0x100, RZ ;  /* 0x0000010026267825 */ /* 0x000fe200078e00ff */
[----:B------:R-:W-:Y:S02]  /*12070*/  FSEL R43, R43, RZ, !P2 ;  /* 0x000000ff2b2b7208 */ /* 0x000fe40005000000 */
[----:B------:R-:W-:Y:S01]  /*12080*/  LOP3.LUT R207, R207, R212, R210, 0xfe, !PT ;  /* 0x000000d4cfcf7212 */ /* 0x000fe200078efed2 */
[----:B------:R-:W-:Y:S01]  /*12090*/  IMAD.U32 R198, R198, 0x10000, RZ ;  /* 0x00010000c6c67824 */ /* 0x000fe200078e00ff */
[----:B------:R-:W-:-:S02]  /*120a0*/  LOP3.LUT R38, R38, R196, R150, 0xfe, !PT ;  /* 0x000000c426267212 */ /* 0x000fc400078efe96 */
[----:B------:R-:W-:Y:S01]  /*120b0*/  SEL R196, RZ, 0x1, P3 ;  /* 0x00000001ffc47807 */ /* 0x000fe20001800000 */
[----:B------:R-:W-:Y:S01]  /*120c0*/  FMUL.FTZ R43, R43, R198 ;  /* 0x000000c62b2b7220 */ /* 0x000fe20000410000 */
[----:B------:R-:W-:Y:S02]  /*120d0*/  SEL R199, RZ, 0x1, P6 ;  /* 0x00000001ffc77807 */ /* 0x000fe40003000000 */
[----:B------:R-:W-:Y:S01]  /*120e0*/  LOP3.LUT R197, R197, R207, R196, 0xfe, !PT ;  /* 0x000000cfc5c57212 */ /* 0x000fe200078efec4 */
[----:B------:R-:W-:Y:S01]  /*120f0*/  @P0 FADD.FTZ R43, R91, R43 ;  /* 0x0000002b5b2b0221 */ /* 0x000fe20000010000 */
[----:B------:R-:W-:Y:S02]  /*12100*/  IADD3 R207, R205, 0x300, RZ ;  /* 0x00000300cdcf7810 */ /* 0x000fe40007ffe0ff */
        /* <DEDUP_REMOVED lines=24> */
.L_x_19785:
[----:B------:R-:W-:-:S07]  /*12290*/  IMAD.MOV.U32 R198, RZ, RZ, R152 ;  /* 0x000000ffffc67224 */ /* 0x000fce00078e0098 */
.L_x_19786:
[----:B------:R-:W-:Y:S05]  /*122a0*/  BSYNC B0 ;  /* 0x0000000000007941 */ /* 0x000fea0003800000 */
.L_x_19784:
        /* <DEDUP_REMOVED lines=16> */
.L_x_19790:
[----:B------:R-:W-:Y:S05]  /*123b0*/  BSYNC B1 ;  /* 0x0000000000017941 */ /* 0x000fea0003800000 */
.L_x_19789:
        /* <DEDUP_REMOVED lines=43> */
.L_x_19788:
[----:B------:R-:W-:Y:S05]  /*12670*/  BSYNC B0 ;  /* 0x0000000000007941 */ /* 0x000fea0003800000 */
.L_x_19787:
[----:B------:R-:W-:Y:S01]  /*12680*/  I2FP.F32.U32 R37, R198 ;  /* 0x000000c600257245 */ /* 0x000fe20000201000 */
[----:B-----5:R-:W-:Y:S01]  /*12690*/  IMAD.U32 R39, R148, 0x10000, RZ ;  /* 0x0001000094277824 */ /* 0x020fe200078e00ff */
        /* <DEDUP_REMOVED lines=22> */
.L_x_19792:
[----:B------:R-:W-:-:S07]  /*12800*/  MOV R37, R152 ;  /* 0x0000009800257202 */ /* 0x000fce0000000f00 */
.L_x_19793:
[----:B------:R-:W-:Y:S05]  /*12810*/  BSYNC B0 ;  /* 0x0000000000007941 */ /* 0x000fea0003800000 */
.L_x_19791:
        /* <DEDUP_REMOVED lines=16> */
.L_x_19797:
[----:B------:R-:W-:Y:S05]  /*12920*/  BSYNC B1 ;  /* 0x0000000000017941 */ /* 0x000fea0003800000 */
.L_x_19796:
        /* <DEDUP_REMOVED lines=43> */
.L_x_19795:
[----:B------:R-:W-:Y:S05]  /*12be0*/  BSYNC B0 ;  /* 0x0000000000007941 */ /* 0x000fea0003800000 */
.L_x_19794:
        /* <DEDUP_REMOVED lines=23> */
.L_x_19799:
[----:B------:R-:W-:-:S07]  /*12d60*/  IMAD.MOV.U32 R148, RZ, RZ, R152 ;  /* 0x000000ffff947224 */ /* 0x000fce00078e0098 */
.L_x_19800:
[----:B------:R-:W-:Y:S05]  /*12d70*/  BSYNC B0 ;  /* 0x0000000000007941 */ /* 0x000fea0003800000 */
.L_x_19798:
        /* <DEDUP_REMOVED lines=16> */
.L_x_19804:
[----:B------:R-:W-:Y:S05]  /*12e80*/  BSYNC B1 ;  /* 0x0000000000017941 */ /* 0x000fea0003800000 */
.L_x_19803:
        /* <DEDUP_REMOVED lines=43> */
.L_x_19802:
[----:B------:R-:W-:Y:S05]  /*13140*/  BSYNC B0 ;  /* 0x0000000000007941 */ /* 0x000fea0003800000 */
.L_x_19801:
        /* <DEDUP_REMOVED lines=9> */
[----:B------:R-:W-:Y:S02]  /*131e0*/  PRMT R39, R149, 0x7632, R39 ;  /* 0x0000763295277816 */ /* 0x000fe40000000027 */
        /* <DEDUP_REMOVED lines=12> */
.L_x_19806:
[----:B------:R-:W-:-:S07]  /*132b0*/  MOV R210, R152 ;  /* 0x0000009800d27202 */ /* 0x000fce0000000f00 */
.L_x_19807:
[----:B------:R-:W-:Y:S05]  /*132c0*/  BSYNC B0 ;  /* 0x0000000000007941 */ /* 0x000fea0003800000 */
.L_x_19805:
        /* <DEDUP_REMOVED lines=16> */
.L_x_19811:
[----:B------:R-:W-:Y:S05]  /*133d0*/  BSYNC B1 ;  /* 0x0000000000017941 */ /* 0x000fea0003800000 */
.L_x_19810:
        /* <DEDUP_REMOVED lines=43> */
.L_x_19809:
[----:B------:R-:W-:Y:S05]  /*13690*/  BSYNC B0 ;  /* 0x0000000000007941 */ /* 0x000fea0003800000 */
.L_x_19808:
        /* <DEDUP_REMOVED lines=21> */
.L_x_19813:
[----:B------:R-:W-:-:S07]  /*137f0*/  IMAD.MOV.U32 R210, RZ, RZ, R152 ;  /* 0x000000ffffd27224 */ /* 0x000fce00078e0098 */
.L_x_19814:
[----:B------:R-:W-:Y:S05]  /*13800*/  BSYNC B0 ;  /* 0x0000000000007941 */ /* 0x000fea0003800000 */
.L_x_19812:
        /* <DEDUP_REMOVED lines=16> */
.L_x_19818:
[----:B------:R-:W-:Y:S05]  /*13910*/  BSYNC B1 ;  /* 0x0000000000017941 */ /* 0x000fea0003800000 */
.L_x_19817:
        /* <DEDUP_REMOVED lines=43> */
.L_x_19816:
[----:B------:R-:W-:Y:S05]  /*13bd0*/  BSYNC B0 ;  /* 0x0000000000007941 */ /* 0x000fea0003800000 */
.L_x_19815:
        /* <DEDUP_REMOVED lines=22> */
.L_x_19820:
[----:B------:R-:W-:-:S07]  /*13d40*/  MOV R149, R152 ;  /* 0x0000009800957202 */ /* 0x000fce0000000f00 */
.L_x_19821:
[----:B------:R-:W-:Y:S05]  /*13d50*/  BSYNC B0 ;  /* 0x0000000000007941 */ /* 0x000fea0003800000 */
.L_x_19819:
        /* <DEDUP_REMOVED lines=16> */
.L_x_19825:
[----:B------:R-:W-:Y:S05]  /*13e60*/  BSYNC B1 ;  /* 0x0000000000017941 */ /* 0x000fea0003800000 */
.L_x_19824:
        /* <DEDUP_REMOVED lines=43> */
.L_x_19823:
[----:B------:R-:W-:Y:S05]  /*14120*/  BSYNC B0 ;  /* 0x0000000000007941 */ /* 0x000fea0003800000 */
.L_x_19822:
        /* <DEDUP_REMOVED lines=21> */
.L_x_19827:
[----:B------:R-:W-:-:S07]  /*14280*/  IMAD.MOV.U32 R150, RZ, RZ, R152 ;  /* 0x000000ffff967224 */ /* 0x000fce00078e0098 */
.L_x_19828:
[----:B------:R-:W-:Y:S05]  /*14290*/  BSYNC B0 ;  /* 0x0000000000007941 */ /* 0x000fea0003800000 */
.L_x_19826:
        /* <DEDUP_REMOVED lines=16> */
.L_x_19832:
[----:B------:R-:W-:Y:S05]  /*143a0*/  BSYNC B1 ;  /* 0x0000000000017941 */ /* 0x000fea0003800000 */
.L_x_19831:
        /* <DEDUP_REMOVED lines=43> */
.L_x_19830:
[----:B------:R-:W-:Y:S05]  /*14660*/  BSYNC B0 ;  /* 0x0000000000007941 */ /* 0x000fea0003800000 */
.L_x_19829:
        /* <DEDUP_REMOVED lines=22> */
.L_x_19834:
[----:B------:R-:W-:-:S07]  /*147d0*/  MOV R212, R152 ;  /* 0x0000009800d47202 */ /* 0x000fce0000000f00 */
.L_x_19835:
[----:B------:R-:W-:Y:S05]  /*147e0*/  BSYNC B0 ;  /* 0x0000000000007941 */ /* 0x000fea0003800000 */
.L_x_19833:
        /* <DEDUP_REMOVED lines=18> */
.L_x_19839:
[----:B------:R-:W-:Y:S05]  /*14910*/  BSYNC B1 ;  /* 0x0000000000017941 */ /* 0x000fea0003800000 */
.L_x_19838:
        /* <DEDUP_REMOVED lines=43> */
.L_x_19837:
[----:B------:R-:W-:Y:S05]  /*14bd0*/  BSYNC B0 ;  /* 0x0000000000007941 */ /* 0x000fea0003800000 */
.L_x_19836:
        /* <DEDUP_REMOVED lines=11> */
[----:B------:R-:W0:Y:S01]  /*14c90*/  S2R R202, SR_TID.X ;  /* 0x0000000000ca7919 */ /* 0x000e220000002100 */
[----:B------:R-:W-:Y:S01]  /*14ca0*/  FADD.FTZ R197, R87, R196 ;  /* 0x000000c457c57221 */ /* 0x000fe20000010000 */
[----:B------:R-:W-:Y:S01]  /*14cb0*/  IMAD.WIDE.U32 R214, R214, 0x1000000, RZ ;  /* 0x01000000d6d67825 */ /* 0x000fe200078e00ff */
[----:B------:R-:W-:Y:S01]  /*14cc0*/  SEL R221, RZ, 0x100, P4 ;  /* 0x00000100ffdd7807 */ /* 0x000fe20002000000 */
[----:B------:R1:W-:Y:S02]  /*14cd0*/  STG.E.128 desc[UR4][R186.64], R36 ;  /* 0x00000024ba007986 */ /* 0x0003e4000c101d04 */
[----:B------:R-:W-:Y:S01]  /*14ce0*/  FADD.FTZ R196, R80, R197 ;  /* 0x000000c550c47221 */ /* 0x000fe20000010000 */
[----:B------:R-:W-:Y:S01]  /*14cf0*/  LOP3.LUT P6, RZ, R0, 0x4, RZ, 0xc0, !PT ;  /* 0x0000000400ff7812 */ /* 0x000fe200078cc0ff */
[----:B------:R-:W-:Y:S01]  /*14d00*/  IMAD.WIDE.U32 R184, R207, 0x8, R184 ;  /* 0x00000008cfb87825 */ /* 0x000fe200078e00b8 */
[----:B------:R-:W-:-:S03]  /*14d10*/  UMOV UR8, 0xffffffff ;  /* 0xffffffff00087882 */ /* 0x000fc60000000000 */
[----:B------:R-:W-:Y:S01]  /*14d20*/  FADD.FTZ R197, R81, R196 ;  /* 0x000000c451c57221 */ /* 0x000fe20000010000 */
[----:B------:R-:W-:-:S03]  /*14d30*/  SEL R219, RZ, 0x1, P6 ;  /* 0x00000001ffdb7807 */ /* 0x000fc60003000000 */
        /* <DEDUP_REMOVED lines=39> */
[----:B------:R-:W-:-:S03]  /*14fb0*/  FADD.FTZ R199, R45, R196 ;  /* 0x000000c42dc77221 */ /* 0x000fc60000010000 */
[----:B------:R-:W-:Y:S01]  /*14fc0*/  SEL R206, RZ, 0x1000000, P2 ;  /* 0x01000000ffce7807 */ /* 0x000fe20001000000 */
[----:B------:R-:W-:Y:S01]  /*14fd0*/  FADD.FTZ R196, R46, R199 ;  /* 0x000000c72ec47221 */ /* 0x000fe20000010000 */
[----:B------:R-:W-:Y:S01]  /*14fe0*/  IMAD.WIDE.U32 R198, R198, 0x10000, RZ ;  /* 0x00010000c6c67825 */ /* 0x000fe200078e00ff */
[----:B------:R-:W-:-:S03]  /*14ff0*/  FSEL R151, R151, RZ, !P2 ;  /* 0x000000ff97977208 */ /* 0x000fc60005000000 */
[----:B------:R-:W-:Y:S01]  /*15000*/  FADD.FTZ R197, R47, R196 ;  /* 0x000000c42fc57221 */ /* 0x000fe20000010000 */
[----:B------:R-:W-:Y:S02]  /*15010*/  SEL R196, RZ, 0x1, P5 ;  /* 0x00000001ffc47807 */ /* 0x000fe40002800000 */
[----:B------:R-:W-:Y:S01]  /*15020*/  LOP3.LUT R221, R221, R206, R216, 0xfe, !PT ;  /* 0x000000cedddd7212 */ /* 0x000fe200078efed8 */
[----:B------:R-:W-:Y:S01]  /*15030*/  FADD.FTZ R204, R40, R197 ;  /* 0x000000c528cc7221 */ /* 0x000fe20000010000 */
[----:B------:R-:W-:Y:S01]  /*15040*/  FMUL.FTZ R151, R2, R151 ;  /* 0x0000009702977220 */ /* 0x000fe20000410000 */
[----:B------:R-:W-:-:S04]  /*15050*/  IMAD.WIDE.U32 R196, R196, 0x100, RZ ;  /* 0x00000100c4c47825 */ /* 0x000fc800078e00ff */
[----:B------:R-:W-:Y:S01]  /*15060*/  FADD.FTZ R217, R41, R204 ;  /* 0x000000cc29d97221 */ /* 0x000fe20000010000 */
[----:B------:R-:W-:Y:S01]  /*15070*/  @P0 FADD.FTZ R151, R91, R151 ;  /* 0x000000975b970221 */ /* 0x000fe20000010000 */
[----:B------:R-:W-:Y:S02]  /*15080*/  LOP3.LUT P0, RZ, R200, 0xff, RZ, 0xc0, !PT ;  /* 0x000000ffc8ff7812 */ /* 0x000fe4000780c0ff */
[----:B------:R-:W-:Y:S01]  /*15090*/  FADD.FTZ R204, R42, R217 ;  /* 0x000000d92acc7221 */ /* 0x000fe20000010000 */
[----:B------:R-:W-:Y:S01]  /*150a0*/  LOP3.LUT R196, R196, R214, R198, 0xfe, !PT ;  /* 0x000000d6c4c47212 */ /* 0x000fe200078efec6 */
[----:B------:R1:W-:Y:S01]  /*150b0*/  STG.E.128 desc[UR4][R186.64+0x10], R148 ;  /* 0x00001094ba007986 */ /* 0x0003e2000c101d04 */
[----:B------:R-:W-:Y:S01]  /*150c0*/  SEL R214, RZ, 0x1, P3 ;  /* 0x00000001ffd67807 */ /* 0x000fe20001800000 */
[----:B------:R-:W-:Y:S01]  /*150d0*/  FADD.FTZ R217, R43, R204 ;  /* 0x000000cc2bd97221 */ /* 0x000fe20000010000 */
[----:B------:R-:W-:-:S03]  /*150e0*/  LOP3.LUT R196, R196, R219, RZ, 0xfc, !PT ;  /* 0x000000dbc4c47212 */ /* 0x000fc600078efcff */
[----:B------:R-:W-:Y:S01]  /*150f0*/  FADD.FTZ R198, R36, R217 ;  /* 0x000000d924c67221 */ /* 0x000fe20000010000 */
[----:B------:R-:W-:-:S03]  /*15100*/  LOP3.LUT R217, R215, R221, R214, 0xfe, !PT ;  /* 0x000000ddd7d97212 */ /* 0x000fc600078efed6 */
[----:B------:R-:W-:Y:S01]  /*15110*/  FADD.FTZ R215, R37, R198 ;  /* 0x000000c625d77221 */ /* 0x000fe20000010000 */
[----:B------:R-:W-:-:S03]  /*15120*/  LOP3.LUT R197, R197, R217, R199, 0xfe, !PT ;  /* 0x000000d9c5c57212 */ /* 0x000fc600078efec7 */
[----:B------:R-:W-:Y:S02]  /*15130*/  FADD.FTZ R198, R38, R215 ;  /* 0x000000d726c67221 */ /* 0x000fe40000010000 */
[----:B------:R1:W-:Y:S02]  /*15140*/  STG.E.64 desc[UR4][R184.64], R196 ;  /* 0x000000c4b8007986 */ /* 0x0003e4000c101b04 */
        /* <DEDUP_REMOVED lines=141> */
.L_x_19852:
[----:B------:R-:W2:Y:S01]  /*15a20*/  @!P1 S2R R186, SR_CgaCtaId ;  /* 0x0000000000ba9919 */ /* 0x000ea20000008800 */
[----:B------:R-:W-:Y:S01]  /*15a30*/  LOP3.LUT R187, R202, 0x1f, RZ, 0xc0, !PT ;  /* 0x0000001fcabb7812 */ /* 0x000fe200078ec0ff */
[----:B------:R-:W-:Y:S05]  /*15a40*/  WARPSYNC.ALL ;  /* 0x0000000000007948 */ /* 0x000fea0003800000 */
[----:B------:R-:W-:Y:S02]  /*15a50*/  ISETP.GT.U32.AND P2, PT, R187, 0x3, PT ;  /* 0x00000003bb00780c */ /* 0x000fe40003f44070 */
[----:B------:R-:W-:Y:S02]  /*15a60*/  @!P1 MOV R185, 0x400 ;  /* 0x0000040000b99802 */ /* 0x000fe40000000f00 */
[----:B------:R-:W-:-:S09]  /*15a70*/  LOP3.LUT R199, R199, 0x3, RZ, 0xc0, !PT ;  /* 0x00000003c7c77812 */ /* 0x000fd200078ec0ff */
        /* <DEDUP_REMOVED lines=13> */
[----:B------:R-:W-:Y:S02]  /*15b50*/  CS2R R186, SRZ ;  /* 0x0000000000ba7805 */ /* 0x000fe4000001ff00 */
[----:B------:R-:W-:Y:S01]  /*15b60*/  I2FP.F32.S32 R217, R197 ;  /* 0x000000c500d97245 */ /* 0x000fe20000201400 */
[----:B------:R-:W0:Y:S01]  /*15b70*/  SHFL.DOWN PT, R200, R197, 0x2, 0x1f ;  /* 0x08401f00c5c87f89 */ /* 0x000e2200000e0000 */
[----:B------:R-:W-:-:S05]  /*15b80*/  @!P2 IMAD R198, R198, 0x8, R215 ;  /* 0x00000008c6c6a824 */ /* 0x000fca00078e02d7 */
[----:B------:R-:W-:Y:S01]  /*15b90*/  @!P2 LDS.64 R186, [R198] ;  /* 0x00000000c6baa984 */ /* 0x000fe20000000a00 */
[----:B------:R-:W-:Y:S02]  /*15ba0*/  ISETP.NE.AND P2, PT, RZ, UR11, PT ;  /* 0x0000000bff007c0c */ /* 0x000fe4000bf45270 */
        /* <DEDUP_REMOVED lines=30> */
[----:B0-----:R-:W-:Y:S02]  /*15d90*/  FADD.FTZ R196, R186, R187 ;  /* 0x000000bbbac47221 */ /* 0x001fe40000010000 */
[----:B------:R-:W0:Y:S02]  /*15da0*/  LDC R187, c[0x0][0x2d8] ;  /* 0x0000b600ffbb7b82 */ /* 0x000e240000000800 */
[----:B------:R-:W-:-:S05]  /*15db0*/  FFMA.FTZ R215, R197, R215, R196 ;  /* 0x000000d7c5d77223 */ /* 0x000fca00000100c4 */
[----:B------:R-:W0:Y:S01]  /*15dc0*/  SHFL.IDX PT, R208, R215, RZ, 0x1f ;  /* 0x00001fffd7d07589 */ /* 0x000e2200000e0000 */
[----:B-1----:R-:W-:-:S05]  /*15dd0*/  FSEL R184, R185, RZ, !P2 ;  /* 0x000000ffb9b87208 */ /* 0x002fca0005000000 */
[--C-:B------:R-:W-:Y:S01]  /*15de0*/  FADD.FTZ R206, R57, -R184.reuse ;  /* 0x800000b839ce7221 */ /* 0x100fe20000010000 */
[----:B------:R-:W-:Y:S01]  /*15df0*/  FMUL.FTZ R57, R185, R185 ;  /* 0x000000b9b9397220 */ /* 0x000fe20000410000 */
[--C-:B------:R-:W-:Y:S01]  /*15e00*/  FADD.FTZ R200, R55, -R184.reuse ;  /* 0x800000b837c87221 */ /* 0x100fe20000010000 */
[--C-:B------:R-:W-:Y:S01]  /*15e10*/  FADD.FTZ R222, R47, -R184.reuse ;  /* 0x800000b82fde7221 */ /* 0x100fe20000010000 */
[--C-:B------:R-:W-:Y:S01]  /*15e20*/  FADD.FTZ R204, R56, -R184.reuse ;  /* 0x800000b838cc7221 */ /* 0x100fe20000010000 */
[--C-:B------:R-:W-:Y:S01]  /*15e30*/  FADD.FTZ R214, R58, -R184.reuse ;  /* 0x800000b83ad67221 */ /* 0x100fe20000010000 */
[----:B------:R-:W-:Y:S01]  /*15e40*/  FSEL R218, R57, RZ, P2 ;  /* 0x000000ff39da7208 */ /* 0x000fe20001000000 */
[--C-:B------:R-:W-:Y:S01]  /*15e50*/  FADD.FTZ R56, R52, -R184.reuse ;  /* 0x800000b834387221 */ /* 0x100fe20000010000 */
[--C-:B------:R-:W-:Y:S01]  /*15e60*/  FADD.FTZ R58, R53, -R184.reuse ;  /* 0x800000b8353a7221 */ /* 0x100fe20000010000 */
[--C-:B------:R-:W-:Y:S01]  /*15e70*/  FADD.FTZ R82, R82, -R184.reuse ;  /* 0x800000b852527221 */ /* 0x100fe20000010000 */
[----:B------:R-:W1:Y:S01]  /*15e80*/  @!P1 LDC.64 R52, c[0x0][0x250] ;  /* 0x00009400ff349b82 */ /* 0x000e620000000a00 */
[--C-:B------:R-:W-:Y:S01]  /*15e90*/  FADD.FTZ R83, R83, -R184.reuse ;  /* 0x800000b853537221 */ /* 0x100fe20000010000 */
[--C-:B------:R-:W-:Y:S01]  /*15ea0*/  FADD.FTZ R228, R39, -R184.reuse ;  /* 0x800000b827e47221 */ /* 0x100fe20000010000 */
[----:B------:R-:W-:Y:S01]  /*15eb0*/  SHF.L.U32 R39, R123, 0x10, RZ ;  /* 0x000000107b277819 */ /* 0x000fe200000006ff */
[--C-:B------:R-:W-:Y:S01]  /*15ec0*/  FADD.FTZ R224, R41, -R184.reuse ;  /* 0x800000b829e07221 */ /* 0x100fe20000010000 */
[--C-:B------:R-:W-:Y:S01]  /*15ed0*/  FADD.FTZ R80, R80, -R184.reuse ;  /* 0x800000b850507221 */ /* 0x100fe20000010000 */
[----:B0-----:R-:W-:Y:S01]  /*15ee0*/  FFMA.FTZ R55, R208, UR12, R187 ;  /* 0x0000000cd0377c23 */ /* 0x001fe200080100bb */
[--C-:B------:R-:W-:Y:S01]  /*15ef0*/  FADD.FTZ R226, R43, -R184.reuse ;  /* 0x800000b82be27221 */ /* 0x100fe20000010000 */
[----:B------:R-:W-:Y:S01]  /*15f00*/  FADD.FTZ R86, R86, -R184 ;  /* 0x800000b856567221 */ /* 0x000fe20000010000 */
[----:B------:R-:W-:Y:S01]  /*15f10*/  SHF.L.U32 R43, R122, 0x10, RZ ;  /* 0x000000107a2b7819 */ /* 0x000fe200000006ff */
[----:B------:R-:W-:Y:S01]  /*15f20*/  FADD.FTZ R55, R55, R218 ;  /* 0x000000da37377221 */ /* 0x000fe20000010000 */
[--C-:B------:R-:W-:Y:S01]  /*15f30*/  FADD.FTZ R218, R46, -R184.reuse ;  /* 0x800000b82eda7221 */ /* 0x100fe20000010000 */
[--C-:B------:R-:W-:Y:S01]  /*15f40*/  FADD.FTZ R46, R37, -R184.reuse ;  /* 0x800000b8252e7221 */ /* 0x100fe20000010000 */
[----:B------:R-:W-:Y:S01]  /*15f50*/  PRMT R37, R123, 0x7632, R37 ;  /* 0x000076327b257816 */ /* 0x000fe20000000025 */
[----:B------:R-:W0:Y:S01]  /*15f60*/  MUFU.RSQ R47, R55 ;  /* 0x00000037002f7308 */ /* 0x000e220000001400 */
[--C-:B------:R-:W-:Y:S01]  /*15f70*/  FADD.FTZ R81, R81, -R184.reuse ;  /* 0x800000b851517221 */ /* 0x100fe20000010000 */
[--C-:B------:R-:W-:Y:S01]  /*15f80*/  FADD.FTZ R85, R85, -R184.reuse ;  /* 0x800000b855557221 */ /* 0x100fe20000010000 */
[--C-:B------:R-:W-:Y:S01]  /*15f90*/  FADD.FTZ R212, R50, -R184.reuse ;  /* 0x800000b832d47221 */ /* 0x100fe20000010000 */
[----:B------:R-:W-:Y:S01]  /*15fa0*/  IMAD.U32 R41, R37, 0x10000, RZ ;  /* 0x0001000025297824 */ /* 0x000fe200078e00ff */
[----:B------:R-:W-:Y:S01]  /*15fb0*/  PRMT R37, R122, 0x7632, R37 ;  /* 0x000076327a257816 */ /* 0x000fe20000000025 */
[--C-:B------:R-:W-:Y:S01]  /*15fc0*/  FADD.FTZ R208, R48, -R184.reuse ;  /* 0x800000b830d07221 */ /* 0x100fe20000010000 */
[--C-:B------:R-:W-:Y:S01]  /*15fd0*/  FADD.FTZ R50, R45, -R184.reuse ;  /* 0x800000b82d327221 */ /* 0x100fe20000010000 */
[----:B------:R-:W-:Y:S01]  /*15fe0*/  FADD.FTZ R48, R49, -R184 ;  /* 0x800000b831307221 */ /* 0x000fe20000010000 */
[----:B------:R-:W-:Y:S01]  /*15ff0*/  PRMT R49, R121, 0x7632, R49 ;  /* 0x0000763279317816 */ /* 0x000fe20000000031 */
[----:B-1----:R-:W-:-:S04]  /*16000*/  @!P1 IMAD.WIDE R52, R35, 0x4, R52 ;  /* 0x0000000423349825 */ /* 0x002fc800078e0234 */
[--C-:B------:R-:W-:Y:S01]  /*16010*/  FADD.FTZ R84, R84, -R184.reuse ;  /* 0x800000b854547221 */ /* 0x100fe20000010000 */
[--C-:B------:R-:W-:Y:S01]  /*16020*/  FADD.FTZ R216, R51, -R184.reuse ;  /* 0x800000b833d87221 */ /* 0x100fe20000010000 */
[----:B------:R-:W-:Y:S01]  /*16030*/  FADD.FTZ R72, R72, -R184 ;  /* 0x800000b848487221 */ /* 0x000fe20000010000 */
[----:B------:R-:W-:Y:S01]  /*16040*/  IMAD.U32 R45, R37, 0x10000, RZ ;  /* 0x00010000252d7824 */ /* 0x000fe200078e00ff */
[----:B------:R1:W-:Y:S01]  /*16050*/  @!P1 STG.E desc[UR4][R52.64], R185 ;  /* 0x000000b934009986 */ /* 0x0003e2000c101904 */
[----:B------:R-:W-:Y:S01]  /*16060*/  SHF.L.U32 R37, R121, 0x10, RZ ;  /* 0x0000001079257819 */ /* 0x000fe200000006ff */
[C---:B0-----:R-:W-:Y:S01]  /*16070*/  FMUL.FTZ R82, R47.reuse, R82 ;  /* 0x000000522f527220 */ /* 0x041fe20000410000 */
[C---:B------:R-:W-:Y:S01]  /*16080*/  FMUL.FTZ R83, R47.reuse, R83 ;  /* 0x000000532f537220 */ /* 0x040fe20000410000 */
[----:B------:R-:W-:Y:S01]  /*16090*/  FMUL.FTZ R232, R47, R81 ;  /* 0x000000512fe87220 */ /* 0x000fe20000410000 */
[----:B------:R-:W-:Y:S01]  /*160a0*/  PRMT R51, R119, 0x7632, R51 ;  /* 0x0000763277337816 */ /* 0x000fe20000000033 */
[----:B------:R-:W-:Y:S01]  /*160b0*/  FFMA.FTZ R82, R82, R39, R191 ;  /* 0x0000002752527223 */ /* 0x000fe200000100bf */
[----:B------:R-:W-:Y:S01]  /*160c0*/  FFMA.FTZ R39, R83, R41, R30 ;  /* 0x0000002953277223 */ /* 0x000fe2000001001e */
[C---:B------:R-:W-:Y:S01]  /*160d0*/  FMUL.FTZ R41, R47.reuse, R80 ;  /* 0x000000502f297220 */ /* 0x040fe20000410000 */
[----:B------:R-:W-:Y:S01]  /*160e0*/  FMUL.FTZ R80, R47, R86 ;  /* 0x000000562f507220 */ /* 0x000fe20000410000 */
[--C-:B------:R-:W-:Y:S01]  /*160f0*/  FADD.FTZ R196, R75, -R184.reuse ;  /* 0x800000b84bc47221 */ /* 0x100fe20000010000 */
[----:B------:R-:W-:Y:S01]  /*16100*/  FADD.FTZ R186, R74, -R184 ;  /* 0x800000b84aba7221 */ /* 0x000fe20000010000 */
[----:B------:R-:W-:Y:S01]  /*16110*/  FFMA.FTZ R86, R41, R43, R192 ;  /* 0x0000002b29567223 */ /* 0x000fe200000100c0 */
[----:B------:R-:W-:Y:S01]  /*16120*/  PRMT R43, R120, 0x7632, R43 ;  /* 0x00007632782b7816 */ /* 0x000fe2000000002b */
[----:B-1----:R-:W-:Y:S01]  /*16130*/  FMUL.FTZ R52, R47, R85 ;  /* 0x000000552f347220 */ /* 0x002fe20000410000 */
[----:B------:R-:W-:Y:S01]  /*16140*/  FFMA.FTZ R41, R232, R45, R31 ;  /* 0x0000002de8297223 */ /* 0x000fe2000001001f */
[----:B------:R-:W-:Y:S01]  /*16150*/  SHF.L.U32 R232, R49, 0x10, RZ ;  /* 0x0000001031e87819 */ /* 0x000fe200000006ff */
[----:B------:R-:W-:-:S02]  /*16160*/  IMAD.U32 R45, R120, 0x10000, RZ ;  /* 0x00010000782d7824 */ /* 0x000fc400078e00ff */
[----:B------:R-:W-:Y:S01]  /*16170*/  FMUL.FTZ R49, R47, R84 ;  /* 0x000000542f317220 */ /* 0x000fe20000410000 */
[----:B------:R-:W-:Y:S02]  /*16180*/  IMAD.U32 R43, R43, 0x10000, RZ ;  /* 0x000100002b2b7824 */ /* 0x000fe400078e00ff */
[----:B------:R-:W-:Y:S01]  /*16190*/  FFMA.FTZ R37, R80, R37, R193 ;  /* 0x0000002550257223 */ /* 0x000fe200000100c1 */
[----:B------:R-:W-:Y:S01]  /*161a0*/  FMUL.FTZ R53, R47, R72 ;  /* 0x000000482f357220 */ /* 0x000fe20000410000 */
[----:B------:R-:W-:Y:S02]  /*161b0*/  IMAD.U32 R80, R51, 0x10000, RZ ;  /* 0x0001000033507824 */ /* 0x000fe400078e00ff */
[----:B------:R-:W-:Y:S01]  /*161c0*/  FFMA.FTZ R52, R52, R43, R33 ;  /* 0x0000002b34347223 */ /* 0x000fe20000010021 */
[----:B------:R-:W-:Y:S01]  /*161d0*/  SHF.L.U32 R43, R118, 0x10, RZ ;  /* 0x00000010762b7819 */ /* 0x000fe200000006ff */
[----:B------:R-:W-:Y:S01]  /*161e0*/  FMUL.FTZ R55, R47, R196 ;  /* 0x000000c42f377220 */ /* 0x000fe20000410000 */
[----:B------:R-:W-:Y:S01]  /*161f0*/  FFMA.FTZ R49, R49, R45, R194 ;  /* 0x0000002d31317223 */ /* 0x000fe200000100c2 */
[----:B------:R-:W-:Y:S01]  /*16200*/  SHF.L.U32 R45, R119, 0x10, RZ ;  /* 0x00000010772d7819 */ /* 0x000fe200000006ff */
[----:B------:R-:W-:Y:S01]  /*16210*/  FMUL.FTZ R186, R47, R186 ;  /* 0x000000ba2fba7220 */ /* 0x000fe20000410000 */
[----:B------:R-:W-:Y:S01]  /*16220*/  FFMA.FTZ R53, R53, R43, R188 ;  /* 0x0000002b35357223 */ /* 0x000fe200000100bc */
[----:B------:R-:W-:Y:S01]  /*16230*/  FFMA.FTZ R80, R55, R80, R26 ;  /* 0x0000005037507223 */ /* 0x000fe2000001001a */
[----:B------:R-:W-:Y:S01]  /*16240*/  PRMT R43, R117, 0x7632, R43 ;  /* 0x00007632752b7816 */ /* 0x000fe2000000002b */
[--C-:B------:R-:W-:Y:S01]  /*16250*/  FADD.FTZ R78, R78, -R184.reuse ;  /* 0x800000b84e4e7221 */ /* 0x100fe20000010000 */
[----:B------:R-:W-:Y:S01]  /*16260*/  PRMT R55, R118, 0x7632, R55 ;  /* 0x0000763276377816 */ /* 0x000fe20000000037 */
[--C-:B------:R-:W-:Y:S01]  /*16270*/  FADD.FTZ R73, R73, -R184.reuse ;  /* 0x800000b849497221 */ /* 0x100fe20000010000 */
[----:B------:R-:W-:Y:S01]  /*16280*/  FADD.FTZ R220, R59, -R184 ;  /* 0x800000b83bdc7221 */ /* 0x000fe20000010000 */
[----:B------:R-:W-:Y:S01]  /*16290*/  FFMA.FTZ R51, R186, R45, R183 ;  /* 0x0000002dba337223 */ /* 0x000fe200000100b7 */
[----:B------:R-:W-:Y:S01]  /*162a0*/  IMAD.U32 R45, R117, 0x10000, RZ ;  /* 0x00010000752d7824 */ /* 0x000fe200078e00ff */
[----:B------:R-:W-:Y:S01]  /*162b0*/  SHF.L.U32 R59, R55, 0x10, RZ ;  /* 0x00000010373b7819 */ /* 0x000fe200000006ff */
[----:B------:R-:W-:-:S02]  /*162c0*/  IMAD.U32 R57, R43, 0x10000, RZ ;  /* 0x000100002b397824 */ /* 0x000fc400078e00ff */
[C---:B------:R-:W-:Y:S01]  /*162d0*/  FMUL.FTZ R78, R47.reuse, R78 ;  /* 0x0000004e2f4e7220 */ /* 0x040fe20000410000 */
[----:B------:R-:W-:Y:S01]  /*162e0*/  FMUL.FTZ R84, R47, R73 ;  /* 0x000000492f547220 */ /* 0x000fe20000410000 */
[----:B------:R-:W-:Y:S01]  /*162f0*/  PRMT R43, R116, 0x7632, R43 ;  /* 0x00007632742b7816 */ /* 0x000fe2000000002b */
[--C-:B------:R-:W-:Y:S01]  /*16300*/  FADD.FTZ R76, R76, -R184.reuse ;  /* 0x800000b84c4c7221 */ /* 0x100fe20000010000 */
[--C-:B------:R-:W-:Y:S01]  /*16310*/  FADD.FTZ R77, R77, -R184.reuse ;  /* 0x800000b84d4d7221 */ /* 0x100fe20000010000 */
[----:B------:R-:W-:Y:S01]  /*16320*/  FFMA.FTZ R78, R78, R45, R189 ;  /* 0x0000002d4e4e7223 */ /* 0x000fe200000100bd */
[----:B------:R-:W-:Y:S01]  /*16330*/  FFMA.FTZ R84, R84, R59, R27 ;  /* 0x0000003b54547223 */ /* 0x000fe2000001001b */
[----:B------:R-:W-:Y:S01]  /*16340*/  SHF.L.U32 R45, R116, 0x10, RZ ;  /* 0x00000010742d7819 */ /* 0x000fe200000006ff */
[----:B------:R-:W-:Y:S02]  /*16350*/  IMAD.U32 R43, R43, 0x10000, RZ ;  /* 0x000100002b2b7824 */ /* 0x000fe400078e00ff */
[C---:B------:R-:W-:Y:S01]  /*16360*/  FMUL.FTZ R59, R47.reuse, R76 ;  /* 0x0000004c2f3b7220 */ /* 0x040fe20000410000 */
[----:B------:R-:W-:Y:S01]  /*16370*/  FMUL.FTZ R186, R47, R77 ;  /* 0x0000004d2fba7220 */ /* 0x000fe20000410000 */
[--C-:B------:R-:W-:Y:S01]  /*16380*/  FADD.FTZ R64, R64, -R184.reuse ;  /* 0x800000b840407221 */ /* 0x100fe20000010000 */
[----:B------:R-:W-:Y:S01]  /*16390*/  FADD.FTZ R74, R65, -R184 ;  /* 0x800000b8414a7221 */ /* 0x000fe20000010000 */
[----:B------:R-:W-:Y:S01]  /*163a0*/  FFMA.FTZ R59, R59, R45, R190 ;  /* 0x0000002d3b3b7223 */ /* 0x000fe200000100be */
[----:B------:R-:W-:Y:S01]  /*163b0*/  FFMA.FTZ R186, R186, R43, R29 ;  /* 0x0000002bbaba7223 */ /* 0x000fe2000001001d */
[----:B------:R-:W-:Y:S01]  /*163c0*/  PRMT R45, R115, 0x7632, R45 ;  /* 0x00007632732d7816 */ /* 0x000fe2000000002d */
[--C-:B------:R-:W-:Y:S01]  /*163d0*/  FADD.FTZ R202, R62, -R184.reuse ;  /* 0x800000b83eca7221 */ /* 0x100fe20000010000 */
[C---:B------:R-:W-:Y:S01]  /*163e0*/  PRMT R43, R114.reuse, 0x7632, R43 ;  /* 0x00007632722b7816 */ /* 0x040fe2000000002b */
[----:B------:R-:W-:Y:S01]  /*163f0*/  FADD.FTZ R62, R63, -R184 ;  /* 0x800000b83f3e7221 */ /* 0x000fe20000010000 */
[----:B------:R-:W-:Y:S01]  /*16400*/  SHF.L.U32 R196, R45, 0x10, RZ ;  /* 0x000000102dc47819 */ /* 0x000fe200000006ff */
[----:B------:R-:W-:-:S02]  /*16410*/  IMAD.U32 R63, R114, 0x10000, RZ ;  /* 0x00010000723f7824 */ /* 0x000fc400078e00ff */
[----:B------:R-:W-:Y:S01]  /*16420*/  FMUL.FTZ R45, R47, R64 ;  /* 0x000000402f2d7220 */ /* 0x000fe20000410000 */
[----:B------:R-:W-:Y:S02]  /*16430*/  IMAD.U32 R65, R43, 0x10000, RZ ;  /* 0x000100002b417824 */ /* 0x000fe400078e00ff */
[--C-:B------:R-:W-:Y:S01]  /*16440*/  FADD.FTZ R79, R79, -R184.reuse ;  /* 0x800000b84f4f7221 */ /* 0x100fe20000010000 */
[----:B------:R-:W-:Y:S01]  /*16450*/  FMUL.FTZ R74, R47, R74 ;  /* 0x0000004a2f4a7220 */ /* 0x000fe20000410000 */
[----:B------:R-:W-:Y:S01]  /*16460*/  PRMT R43, R113, 0x7632, R43 ;  /* 0x00007632712b7816 */ /* 0x000fe2000000002b */
[----:B------:R-:W-:Y:S01]  /*16470*/  FADD.FTZ R71, R71, -R184 ;  /* 0x800000b847477221 */ /* 0x000fe20000010000 */
[----:B------:R-:W-:Y:S01]  /*16480*/  FFMA.FTZ R64, R45, R63, R180 ;  /* 0x0000003f2d407223 */ /* 0x000fe200000100b4 */
[----:B------:R-:W-:Y:S01]  /*16490*/  FMUL.FTZ R55, R47, R79 ;  /* 0x0000004f2f377220 */ /* 0x000fe20000410000 */
[----:B------:R-:W-:Y:S01]  /*164a0*/  FFMA.FTZ R63, R74, R65, R23 ;  /* 0x000000414a3f7223 */ /* 0x000fe20000010017 */
[----:B------:R-:W-:Y:S01]  /*164b0*/  FADD.FTZ R68, R68, -R184 ;  /* 0x800000b844447221 */ /* 0x000fe20000010000 */
[----:B------:R-:W-:-:S02]  /*164c0*/  IMAD.U32 R43, R43, 0x10000, RZ ;  /* 0x000100002b2b7824 */ /* 0x000fc400078e00ff */
[----:B------:R-:W-:Y:S01]  /*164d0*/  FMUL.FTZ R65, R47, R71 ;  /* 0x000000472f417220 */ /* 0x000fe20000410000 */
[----:B------:R-:W-:Y:S01]  /*164e0*/  FADD.FTZ R66, R66, -R184 ;  /* 0x800000b842427221 */ /* 0x000fe20000010000 */
[----:B------:R-:W-:Y:S01]  /*164f0*/  FFMA.FTZ R55, R55, R57, R28 ;  /* 0x0000003937377223 */ /* 0x000fe2000001001c */
[C---:B------:R-:W-:Y:S01]  /*16500*/  SHF.L.U32 R45, R112.reuse, 0x10, RZ ;  /* 0x00000010702d7819 */ /* 0x040fe200000006ff */
[----:B------:R-:W-:Y:S01]  /*16510*/  FMUL.FTZ R77, R47, R68 ;  /* 0x000000442f4d7220 */ /* 0x000fe20000410000 */
[----:B------:R-:W-:Y:S01]  /*16520*/  SHF.L.U32 R57, R115, 0x10, RZ ;  /* 0x0000001073397819 */ /* 0x000fe200000006ff */
[----:B------:R-:W-:Y:S01]  /*16530*/  FFMA.FTZ R65, R65, R43, R24 ;  /* 0x0000002b41417223 */ /* 0x000fe20000010018 */
[--C-:B------:R-:W-:Y:S01]  /*16540*/  FADD.FTZ R198, R67, -R184.reuse ;  /* 0x800000b843c67221 */ /* 0x100fe20000010000 */
[----:B------:R-:W-:Y:S01]  /*16550*/  FMUL.FTZ R66, R47, R66 ;  /* 0x000000422f427220 */ /* 0x000fe20000410000 */
[----:B------:R-:W-:Y:S01]  /*16560*/  PRMT R43, R112, 0x7632, R43 ;  /* 0x00007632702b7816 */ /* 0x000fe2000000002b */
[----:B------:R-:W-:Y:S01]  /*16570*/  FADD.FTZ R69, R69, -R184 ;  /* 0x800000b845457221 */ /* 0x000fe20000010000 */
[----:B------:R-:W-:Y:S01]  /*16580*/  FFMA.FTZ R77, R77, R45, R182 ;  /* 0x0000002d4d4d7223 */ /* 0x000fe200000100b6 */
[----:B------:R-:W-:Y:S01]  /*16590*/  FFMA.FTZ R57, R66, R57, R179 ;  /* 0x0000003942397223 */ /* 0x000fe200000100b3 */
[----:B------:R-:W-:Y:S01]  /*165a0*/  FMUL.FTZ R67, R47, R198 ;  /* 0x000000c62f437220 */ /* 0x000fe20000410000 */
[----:B------:R-:W-:Y:S01]  /*165b0*/  PRMT R45, R111, 0x7632, R45 ;  /* 0x000076326f2d7816 */ /* 0x000fe2000000002d */
[----:B------:R-:W-:Y:S01]  /*165c0*/  FMUL.FTZ R66, R47, R69 ;  /* 0x000000452f427220 */ /* 0x000fe20000410000 */
[----:B------:R-:W-:Y:S01]  /*165d0*/  SHF.L.U32 R43, R43, 0x10, RZ ;  /* 0x000000102b2b7819 */ /* 0x000fe200000006ff */
[----:B------:R-:W-:Y:S01]  /*165e0*/  FFMA.FTZ R196, R67, R196, R22 ;  /* 0x000000c443c47223 */ /* 0x000fe20000010016 */
[----:B------:R-:W-:Y:S01]  /*165f0*/  FMUL.FTZ R68, R47, R214 ;  /* 0x000000d62f447220 */ /* 0x000fe20000410000 */
[----:B------:R-:W-:-:S02]  /*16600*/  IMAD.U32 R67, R111, 0x10000, RZ ;  /* 0x000100006f437824 */ /* 0x000fc400078e00ff */
[----:B------:R-:W-:Y:S01]  /*16610*/  FADD.FTZ R60, R60, -R184 ;  /* 0x800000b83c3c7221 */ /* 0x000fe20000010000 */
[----:B------:R-:W-:Y:S02]  /*16620*/  IMAD.U32 R69, R45, 0x10000, RZ ;  /* 0x000100002d457824 */ /* 0x000fe400078e00ff */
[----:B------:R-:W-:Y:S01]  /*16630*/  FFMA.FTZ R214, R66, R43, R25 ;  /* 0x0000002b42d67223 */ /* 0x000fe20000010019 */
[C---:B------:R-:W-:Y:S01]  /*16640*/  FMUL.FTZ R45, R47.reuse, R220 ;  /* 0x000000dc2f2d7220 */ /* 0x040fe20000410000 */
[----:B------:R-:W-:Y:S01]  /*16650*/  PRMT R43, R110, 0x7632, R43 ;  /* 0x000076326e2b7816 */ /* 0x000fe2000000002b */
[----:B------:R-:W-:Y:S01]  /*16660*/  FFMA.FTZ R66, R68, R67, R175 ;  /* 0x0000004344427223 */ /* 0x000fe200000100af */
[----:B------:R-:W-:Y:S01]  /*16670*/  FMUL.FTZ R68, R47, R202 ;  /* 0x000000ca2f447220 */ /* 0x000fe20000410000 */
[----:B------:R-:W-:Y:S01]  /*16680*/  FFMA.FTZ R67, R45, R69, R18 ;  /* 0x000000452d437223 */ /* 0x000fe20000010012 */
[--C-:B------:R-:W-:Y:S01]  /*16690*/  FADD.FTZ R61, R61, -R184.reuse ;  /* 0x800000b83d3d7221 */ /* 0x100fe20000010000 */
[----:B------:R-:W-:Y:S01]  /*166a0*/  IMAD.U32 R69, R43, 0x10000, RZ ;  /* 0x000100002b457824 */ /* 0x000fe200078e00ff */
[----:B------:R-:W-:Y:S01]  /*166b0*/  SHF.L.U32 R43, R109, 0x10, RZ ;  /* 0x000000106d2b7819 */ /* 0x000fe200000006ff */
[----:B------:R-:W-:Y:S01]  /*166c0*/  FADD.FTZ R70, R70, -R184 ;  /* 0x800000b846467221 */ /* 0x000fe20000010000 */
[----:B------:R-:W-:Y:S01]  /*166d0*/  IMAD.U32 R72, R108, 0x10000, RZ ;  /* 0x000100006c487824 */ /* 0x000fe200078e00ff */
[----:B------:R-:W-:Y:S01]  /*166e0*/  SHF.L.U32 R198, R113, 0x10, RZ ;  /* 0x0000001071c67819 */ /* 0x000fe200000006ff */
[C---:B------:R-:W-:Y:S01]  /*166f0*/  FMUL.FTZ R76, R47.reuse, R212 ;  /* 0x000000d42f4c7220 */ /* 0x040fe20000410000 */
[----:B------:R-:W-:Y:S01]  /*16700*/  FFMA.FTZ R68, R68, R43, R177 ;  /* 0x0000002b44447223 */ /* 0x000fe200000100b1 */
[----:B------:R-:W-:Y:S01]  /*16710*/  PRMT R43, R108, 0x7632, R43 ;  /* 0x000076326c2b7816 */ /* 0x000fe2000000002b */
[C---:B------:R-:W-:Y:S01]  /*16720*/  FMUL.FTZ R70, R47.reuse, R70 ;  /* 0x000000462f467220 */ /* 0x040fe20000410000 */
[----:B------:R-:W-:Y:S01]  /*16730*/  SHF.L.U32 R74, R106, 0x10, RZ ;  /* 0x000000106a4a7819 */ /* 0x000fe200000006ff */
[C---:B------:R-:W-:Y:S01]  /*16740*/  FMUL.FTZ R45, R47.reuse, R204 ;  /* 0x000000cc2f2d7220 */ /* 0x040fe20000410000 */
[----:B------:R-:W-:Y:S01]  /*16750*/  FMUL.FTZ R73, R47, R62 ;  /* 0x0000003e2f497220 */ /* 0x000fe20000410000 */
[----:B------:R-:W-:-:S02]  /*16760*/  IMAD.U32 R71, R43, 0x10000, RZ ;  /* 0x000100002b477824 */ /* 0x000fc400078e00ff */
[C---:B------:R-:W-:Y:S01]  /*16770*/  FMUL.FTZ R43, R47.reuse, R60 ;  /* 0x0000003c2f2b7220 */ /* 0x040fe20000410000 */
[----:B------:R-:W-:Y:S01]  /*16780*/  FMUL.FTZ R60, R47, R61 ;  /* 0x0000003d2f3c7220 */ /* 0x000fe20000410000 */
[----:B------:R-:W-:Y:S01]  /*16790*/  FFMA.FTZ R198, R70, R198, R181 ;  /* 0x000000c646c67223 */ /* 0x000fe200000100b5 */
[----:B------:R-:W-:Y:S01]  /*167a0*/  SHF.L.U32 R70, R110, 0x10, RZ ;  /* 0x000000106e467819 */ /* 0x000fe200000006ff */
[----:B------:R-:W-:Y:S01]  /*167b0*/  FFMA.FTZ R72, R43, R72, R178 ;  /* 0x000000482b487223 */ /* 0x000fe200000100b2 */
        /* <DEDUP_REMOVED lines=8> */
[----:B------:R-:W-:Y:S01]  /*16840*/  FFMA.FTZ R74, R43, R74, R172 ;  /* 0x0000004a2b4a7223 */ /* 0x000fe200000100ac */
[----:B------:R-:W-:Y:S01]  /*16850*/  PRMT R43, R105, 0x7632, R43 ;  /* 0x00007632692b7816 */ /* 0x000fe2000000002b */
[----:B------:R-:W-:Y:S01]  /*16860*/  FADD.FTZ R42, R42, -R184 ;  /* 0x800000b82a2a7221 */ /* 0x000fe20000010000 */
[----:B------:R-:W-:Y:S01]  /*16870*/  SHF.L.U32 R81, R60, 0x10, RZ ;  /* 0x000000103c517819 */ /* 0x000fe200000006ff */
[----:B------:R-:W-:Y:S01]  /*16880*/  FMUL.FTZ R60, R47, R48 ;  /* 0x000000302f3c7220 */ /* 0x000fe20000410000 */
[----:B------:R-:W-:Y:S01]  /*16890*/  SHF.L.U32 R45, R45, 0x10, RZ ;  /* 0x000000102d2d7819 */ /* 0x000fe200000006ff */
[----:B------:R-:W-:Y:S01]  /*168a0*/  IMAD.U32 R48, R43, 0x10000, RZ ;  /* 0x000100002b307824 */ /* 0x000fe200078e00ff */
[----:B------:R-:W-:Y:S01]  /*168b0*/  PRMT R43, R104, 0x7632, R43 ;  /* 0x00007632682b7816 */ /* 0x000fe2000000002b */
[----:B------:R-:W-:Y:S01]  /*168c0*/  FMUL.FTZ R206, R47, R206 ;  /* 0x000000ce2fce7220 */ /* 0x000fe20000410000 */
[----:B------:R-:W-:Y:S01]  /*168d0*/  SHF.L.U32 R85, R103, 0x10, RZ ;  /* 0x0000001067557819 */ /* 0x000fe200000006ff */
[----:B------:R-:W-:Y:S01]  /*168e0*/  FFMA.FTZ R73, R73, R45, R20 ;  /* 0x0000002d49497223 */ /* 0x000fe20000010014 */
[----:B------:R-:W-:Y:S01]  /*168f0*/  PRMT R45, R107, 0x7632, R45 ;  /* 0x000076326b2d7816 */ /* 0x000fe2000000002d */
[----:B------:R-:W-:-:S02]  /*16900*/  IMAD.U32 R43, R43, 0x10000, RZ ;  /* 0x000100002b2b7824 */ /* 0x000fc400078e00ff */
[--C-:B------:R-:W-:Y:S01]  /*16910*/  FADD.FTZ R40, R40, -R184.reuse ;  /* 0x800000b828287221 */ /* 0x100fe20000010000 */
[----:B------:R-:W-:Y:S01]  /*16920*/  FMUL.FTZ R42, R47, R42 ;  /* 0x0000002a2f2a7220 */ /* 0x000fe20000410000 */
[----:B------:R-:W-:Y:S01]  /*16930*/  FFMA.FTZ R69, R206, R69, R19 ;  /* 0x00000045ce457223 */ /* 0x000fe20000010013 */
[----:B------:R-:W-:Y:S01]  /*16940*/  FFMA.FTZ R202, R58, R43, R17 ;  /* 0x0000002b3aca7223 */ /* 0x000fe20000010011 */
[----:B------:R-:W-:Y:S01]  /*16950*/  PRMT R43, R103, 0x7632, R43 ;  /* 0x00007632672b7816 */ /* 0x000fe2000000002b */
[----:B------:R-:W-:Y:S02]  /*16960*/  IMAD.U32 R45, R45, 0x10000, RZ ;  /* 0x000100002d2d7824 */ /* 0x000fe400078e00ff */
[----:B------:R-:W-:Y:S01]  /*16970*/  FMUL.FTZ R75, R47, R216 ;  /* 0x000000d82f4b7220 */ /* 0x000fe20000410000 */
[--C-:B------:R-:W-:Y:S01]  /*16980*/  FADD.FTZ R54, R54, -R184.reuse ;  /* 0x800000b836367221 */ /* 0x100fe20000010000 */
[----:B------:R-:W-:Y:S01]  /*16990*/  SHF.L.U32 R206, R43, 0x10, RZ ;  /* 0x000000102bce7819 */ /* 0x000fe200000006ff */
[----:B------:R-:W-:Y:S01]  /*169a0*/  FFMA.FTZ R85, R42, R85, R167 ;  /* 0x000000552a557223 */ /* 0x000fe200000100a7 */
[----:B------:R-:W-:Y:S01]  /*169b0*/  FMUL.FTZ R43, R47, R40 ;  /* 0x000000282f2b7220 */ /* 0x000fe20000410000 */
[----:B------:R-:W-:Y:S01]  /*169c0*/  FADD.FTZ R87, R87, -R184 ;  /* 0x800000b857577221 */ /* 0x000fe20000010000 */
[C---:B------:R-:W-:Y:S01]  /*169d0*/  PRMT R42, R102.reuse, 0x7632, R42 ;  /* 0x00007632662a7816 */ /* 0x040fe2000000002a */
[----:B------:R-:W-:Y:S01]  /*169e0*/  IMAD.U32 R204, R102, 0x10000, RZ ;  /* 0x0001000066cc7824 */ /* 0x000fe200078e00ff */
[----:B------:R-:W-:Y:S01]  /*169f0*/  PRMT R40, R101, 0x7632, R40 ;  /* 0x0000763265287816 */ /* 0x000fe20000000028 */
[----:B------:R-:W-:Y:S01]  /*16a00*/  FFMA.FTZ R75, R75, R45, R14 ;  /* 0x0000002d4b4b7223 */ /* 0x000fe2000001000e */
[----:B------:R-:W-:-:S02]  /*16a10*/  IMAD.U32 R45, R105, 0x10000, RZ ;  /* 0x00010000692d7824 */ /* 0x000fc400078e00ff */
[C---:B------:R-:W-:Y:S01]  /*16a20*/  FMUL.FTZ R54, R47.reuse, R54 ;  /* 0x000000362f367220 */ /* 0x040fe20000410000 */
[----:B------:R-:W-:Y:S01]  /*16a30*/  FMUL.FTZ R87, R47, R87 ;  /* 0x000000572f577220 */ /* 0x000fe20000410000 */
[----:B------:R-:W-:Y:S01]  /*16a40*/  SHF.L.U32 R42, R42, 0x10, RZ ;  /* 0x000000102a2a7819 */ /* 0x000fe200000006ff */
[----:B------:R-:W-:Y:S01]  /*16a50*/  FFMA.FTZ R204, R43, R204, R168 ;  /* 0x000000cc2bcc7223 */ /* 0x000fe200000100a8 */
[----:B------:R-:W-:Y:S01]  /*16a60*/  SHF.L.U32 R40, R40, 0x10, RZ ;  /* 0x0000001028287819 */ /* 0x000fe200000006ff */
[C---:B------:R-:W-:Y:S01]  /*16a70*/  FMUL.FTZ R79, R47.reuse, R200 ;  /* 0x000000c82f4f7220 */ /* 0x040fe20000410000 */
[C---:B------:R-:W-:Y:S01]  /*16a80*/  FMUL.FTZ R224, R47.reuse, R224 ;  /* 0x000000e02fe07220 */ /* 0x040fe20000410000 */
[----:B------:R-:W-:Y:S01]  /*16a90*/  FMUL.FTZ R43, R47, R222 ;  /* 0x000000de2f2b7220 */ /* 0x000fe20000410000 */
[----:B------:R-:W-:Y:S01]  /*16aa0*/  FFMA.FTZ R200, R54, R45, R173 ;  /* 0x0000002d36c87223 */ /* 0x000fe200000100ad */
[----:B------:R-:W-:Y:S01]  /*16ab0*/  FADD.FTZ R44, R44, -R184 ;  /* 0x800000b82c2c7221 */ /* 0x000fe20000010000 */
[----:B------:R-:W-:Y:S01]  /*16ac0*/  SHF.L.U32 R45, R104, 0x10, RZ ;  /* 0x00000010682d7819 */ /* 0x000fe200000006ff */
[----:B------:R-:W-:Y:S01]  /*16ad0*/  FFMA.FTZ R232, R87, R232, R32 ;  /* 0x000000e857e87223 */ /* 0x000fe20000010020 */
[----:B------:R-:W-:Y:S01]  /*16ae0*/  FMUL.FTZ R83, R47, R56 ;  /* 0x000000382f537220 */ /* 0x000fe20000410000 */
[--C-:B------:R-:W-:Y:S01]  /*16af0*/  FADD.FTZ R36, R36, -R184.reuse ;  /* 0x800000b824247221 */ /* 0x100fe20000010000 */
[--C-:B------:R-:W-:Y:S01]  /*16b00*/  FADD.FTZ R38, R38, -R184.reuse ;  /* 0x800000b826267221 */ /* 0x100fe20000010000 */
[--C-:B------:R-:W-:Y:S01]  /*16b10*/  FADD.FTZ R148, R148, -R184.reuse ;  /* 0x800000b894947221 */ /* 0x100fe20000010000 */
[--C-:B------:R-:W-:Y:S01]  /*16b20*/  FADD.FTZ R230, R149, -R184.reuse ;  /* 0x800000b895e67221 */ /* 0x100fe20000010000 */
[----:B------:R-:W-:Y:S01]  /*16b30*/  FADD.FTZ R150, R150, -R184 ;  /* 0x800000b896967221 */ /* 0x000fe20000010000 */
[----:B------:R-:W-:Y:S01]  /*16b40*/  FFMA.FTZ R87, R224, R42, R11 ;  /* 0x0000002ae0577223 */ /* 0x000fe2000001000b */
[----:B------:R-:W-:Y:S01]  /*16b50*/  FFMA.FTZ R208, R43, R40, R12 ;  /* 0x000000282bd07223 */ /* 0x000fe2000001000c */
[----:B------:R-:W-:Y:S01]  /*16b60*/  FADD.FTZ R184, R151, -R184 ;  /* 0x800000b897b87221 */ /* 0x000fe20000010000 */
[C---:B------:R-:W-:Y:S01]  /*16b70*/  SHF.L.U32 R42, R100.reuse, 0x10, RZ ;  /* 0x00000010642a7819 */ /* 0x040fe200000006ff */
[----:B------:R-:W-:Y:S01]  /*16b80*/  FMUL.FTZ R151, R47, R44 ;  /* 0x0000002c2f977220 */ /* 0x000fe20000410000 */
[----:B------:R-:W-:Y:S01]  /*16b90*/  PRMT R40, R100, 0x7632, R40 ;  /* 0x0000763264287816 */ /* 0x000fe20000000028 */
[----:B------:R-:W-:Y:S01]  /*16ba0*/  FFMA.FTZ R83, R83, R45, R174 ;  /* 0x0000002d53537223 */ /* 0x000fe200000100ae */
[----:B------:R-:W-:Y:S01]  /*16bb0*/  FMUL.FTZ R45, R47, R226 ;  /* 0x000000e22f2d7220 */ /* 0x000fe20000410000 */
[----:B------:R-:W-:Y:S01]  /*16bc0*/  FFMA.FTZ R151, R151, R42, R170 ;  /* 0x0000002a97977223 */ /* 0x000fe200000100aa */
[----:B------:R-:W-:Y:S01]  /*16bd0*/  SHF.L.U32 R40, R40, 0x10, RZ ;  /* 0x0000001028287819 */ /* 0x000fe200000006ff */
[----:B------:R-:W-:Y:S01]  /*16be0*/  FMUL.FTZ R50, R47, R50 ;  /* 0x000000322f327220 */ /* 0x000fe20000410000 */
[----:B------:R-:W-:Y:S01]  /*16bf0*/  PRMT R42, R99, 0x7632, R42 ;  /* 0x00007632632a7816 */ /* 0x000fe2000000002a */
[----:B------:R-:W-:Y:S01]  /*16c00*/  FFMA.FTZ R206, R45, R206, R10 ;  /* 0x000000ce2dce7223 */ /* 0x000fe2000001000a */
[----:B------:R-:W-:Y:S01]  /*16c10*/  FMUL.FTZ R45, R47, R184 ;  /* 0x000000b82f2d7220 */ /* 0x000fe20000410000 */
[----:B------:R-:W-:Y:S01]  /*16c20*/  FFMA.FTZ R184, R50, R40, R13 ;  /* 0x0000002832b87223 */ /* 0x000fe2000001000d */
[----:B------:R-:W-:-:S02]  /*16c30*/  IMAD.U32 R185, R99, 0x10000, RZ ;  /* 0x0001000063b97824 */ /* 0x000fc400078e00ff */
[C---:B------:R-:W-:Y:S01]  /*16c40*/  FMUL.FTZ R150, R47.reuse, R150 ;  /* 0x000000962f967220 */ /* 0x040fe20000410000 */
[----:B------:R-:W-:Y:S01]  /*16c50*/  SHF.L.U32 R44, R42, 0x10, RZ ;  /* 0x000000102a2c7819 */ /* 0x000fe200000006ff */
[----:B------:R-:W-:Y:S01]  /*16c60*/  FMUL.FTZ R38, R47, R38 ;  /* 0x000000262f267220 */ /* 0x000fe20000410000 */
[C---:B------:R-:W-:Y:S01]  /*16c70*/  PRMT R40, R97.reuse, 0x7632, R40 ;  /* 0x0000763261287816 */ /* 0x040fe20000000028 */
[----:B------:R-:W-:Y:S01]  /*16c80*/  FFMA.FTZ R185, R150, R185, R163 ;  /* 0x000000b996b97223 */ /* 0x000fe200000100a3 */
[----:B------:R-:W-:Y:S01]  /*16c90*/  SHF.L.U32 R187, R97, 0x10, RZ ;  /* 0x0000001061bb7819 */ /* 0x000fe200000006ff */
[----:B------:R-:W-:Y:S01]  /*16ca0*/  FFMA.FTZ R150, R45, R44, R6 ;  /* 0x0000002c2d967223 */ /* 0x000fe20000010006 */
[C---:B------:R-:W-:Y:S01]  /*16cb0*/  FMUL.FTZ R45, R47.reuse, R228 ;  /* 0x000000e42f2d7220 */ /* 0x040fe20000410000 */
[----:B------:R-:W-:Y:S01]  /*16cc0*/  IMAD.U32 R40, R40, 0x10000, RZ ;  /* 0x0001000028287824 */ /* 0x000fe200078e00ff */
[----:B------:R-:W0:Y:S01]  /*16cd0*/  @!P1 LDC.64 R42, c[0x0][0x258] ;  /* 0x00009600ff2a9b82 */ /* 0x000e220000000a00 */
[----:B------:R-:W-:Y:S01]  /*16ce0*/  FMUL.FTZ R197, R47, R148 ;  /* 0x000000942fc57220 */ /* 0x000fe20000410000 */
[----:B------:R-:W-:Y:S01]  /*16cf0*/  FFMA.FTZ R187, R38, R187, R165 ;  /* 0x000000bb26bb7223 */ /* 0x000fe200000100a5 */
[----:B------:R-:W-:Y:S01]  /*16d00*/  FFMA.FTZ R148, R45, R40, R8 ;  /* 0x000000282d947223 */ /* 0x000fe20000010008 */
[----:B------:R-:W-:Y:S01]  /*16d10*/  F2FP.BF16.F32.PACK_AB R38, R41, R86 ;  /* 0x000000562926723e */ /* 0x000fe200000010ff */
[----:B------:R-:W-:Y:S01]  /*16d20*/  FFMA.FTZ R79, R79, R48, R16 ;  /* 0x000000304f4f7223 */ /* 0x000fe20000010010 */
[C---:B------:R-:W-:Y:S01]  /*16d30*/  PRMT R44, R98.reuse, 0x7632, R44 ;  /* 0x00007632622c7816 */ /* 0x040fe2000000002c */
[----:B------:R-:W-:Y:S01]  /*16d40*/  IMAD.U32 R48, R98, 0x10000, RZ ;  /* 0x0001000062307824 */ /* 0x000fe200078e00ff */
[----:B------:R-:W1:Y:S01]  /*16d50*/  LDC.64 R40, c[0x0][0x2b8] ;  /* 0x0000ae00ff287b82 */ /* 0x000e620000000a00 */
[----:B------:R-:W-:Y:S01]  /*16d60*/  PRMT R45, R96, 0x7632, R45 ;  /* 0x00007632602d7816 */ /* 0x000fe2000000002d */
[----:B------:R-:W-:Y:S01]  /*16d70*/  FMUL.FTZ R212, R47, R230 ;  /* 0x000000e62fd47220 */ /* 0x000fe20000410000 */
[----:B------:R-:W-:Y:S01]  /*16d80*/  SHF.L.U32 R44, R44, 0x10, RZ ;  /* 0x000000102c2c7819 */ /* 0x000fe200000006ff */
[----:B------:R-:W-:Y:S01]  /*16d90*/  FFMA.FTZ R197, R197, R48, R164 ;  /* 0x00000030c5c57223 */ /* 0x000fe200000100a4 */
[----:B------:R-:W-:Y:S01]  /*16da0*/  SHF.L.U32 R50, R45, 0x10, RZ ;  /* 0x000000102d327819 */ /* 0x000fe200000006ff */
[----:B------:R-:W-:Y:S01]  /*16db0*/  FMUL.FTZ R46, R47, R46 ;  /* 0x0000002e2f2e7220 */ /* 0x000fe20000410000 */
[----:B------:R-:W-:Y:S01]  /*16dc0*/  SHF.L.U32 R48, R96, 0x10, RZ ;  /* 0x0000001060307819 */ /* 0x000fe200000006ff */
[----:B------:R-:W-:Y:S01]  /*16dd0*/  FFMA.FTZ R212, R212, R44, R7 ;  /* 0x0000002cd4d47223 */ /* 0x000fe20000010007 */
[----:B------:R-:W-:Y:S01]  /*16de0*/  LEA R44, P2, R205, UR14, 0x4 ;  /* 0x0000000ecd2c7c11 */ /* 0x000fe2000f8420ff */
[----:B------:R-:W-:Y:S01]  /*16df0*/  FMUL.FTZ R61, R47, R36 ;  /* 0x000000242f3d7220 */ /* 0x000fe20000410000 */
[----:B------:R-:W-:Y:S01]  /*16e00*/  F2FP.BF16.F32.PACK_AB R39, R39, R82 ;  /* 0x000000522727723e */ /* 0x000fe200000010ff */
[----:B------:R-:W-:Y:S01]  /*16e10*/  FFMA.FTZ R199, R46, R50, R9 ;  /* 0x000000322ec77223 */ /* 0x000fe20000010009 */
[----:B------:R-:W-:Y:S01]  /*16e20*/  F2FP.BF16.F32.PACK_AB R37, R232, R37 ;  /* 0x00000025e825723e */ /* 0x000fe200000010ff */
[----:B------:R-:W-:Y:S01]  /*16e30*/  FFMA.FTZ R82, R61, R48, R166 ;  /* 0x000000303d527223 */ /* 0x000fe200000100a6 */
[----:B------:R-:W-:Y:S01]  /*16e40*/  LEA.HI.X R45, R205, UR15, RZ, 0x4, P2 ;  /* 0x0000000fcd2d7c11 */ /* 0x000fe200090f24ff */
[----:B0-----:R-:W-:Y:S01]  /*16e50*/  @!P1 IMAD.WIDE R42, R35, 0x4, R42 ;  /* 0x00000004232a9825 */ /* 0x001fe200078e022a */
[----:B------:R-:W-:-:S03]  /*16e60*/  F2FP.BF16.F32.PACK_AB R36, R52, R49 ;  /* 0x000000313424723e */ /* 0x000fc600000010ff */
[----:B------:R-:W-:Y:S01]  /*16e70*/  FMUL.FTZ R218, R47, R218 ;  /* 0x000000da2fda7220 */ /* 0x000fe20000410000 */
[----:B------:R-:W-:Y:S01]  /*16e80*/  F2FP.BF16.F32.PACK_AB R50, R84, R53 ;  /* 0x000000355432723e */ /* 0x000fe200000010ff */
[----:B------:R-:W-:Y:S01]  /*16e90*/  IMAD.U32 R149, R101, 0x10000, RZ ;  /* 0x0001000065957824 */ /* 0x000fe200078e00ff */
[----:B------:R-:W-:Y:S01]  /*16ea0*/  F2FP.BF16.F32.PACK_AB R54, R63, R64 ;  /* 0x000000403f36723e */ /* 0x000fe200000010ff */
[----:B------:R0:W-:Y:S01]  /*16eb0*/  @!P1 STG.E desc[UR4][R42.64], R47 ;  /* 0x0000002f2a009986 */ /* 0x0001e2000c101904 */
[----:B------:R-:W-:Y:S01]  /*16ec0*/  F2FP.BF16.F32.PACK_AB R51, R80, R51 ;  /* 0x000000335033723e */ /* 0x000fe200000010ff */
[----:B-1----:R-:W-:Y:S01]  /*16ed0*/  IMAD.WIDE.U32 R62, R201, 0x10, R40 ;  /* 0x00000010c93e7825 */ /* 0x002fe200078e0028 */
[----:B------:R-:W-:-:S03]  /*16ee0*/  F2FP.BF16.F32.PACK_AB R49, R55, R78 ;  /* 0x0000004e3731723e */ /* 0x000fc600000010ff */
        /* <DEDUP_REMOVED lines=8> */
[----:B------:R-:W-:Y:S01]  /*16f70*/  STG.E.128 desc[UR4][R62.64], R48 ;  /* 0x000000303e007986 */ /* 0x000fe2000c101d04 */
[--C-:B------:R-:W-:Y:S01]  /*16f80*/  IMAD.WIDE.U32 R56, R209, 0x10, R40.reuse ;  /* 0x00000010d1387825 */ /* 0x100fe200078e0028 */
[----:B0-----:R-:W-:Y:S02]  /*16f90*/  F2FP.BF16.F32.PACK_AB R43, R75, R76 ;  /* 0x0000004c4b2b723e */ /* 0x001fe400000010ff */
[----:B------:R0:W-:Y:S01]  /*16fa0*/  STG.E.128 desc[UR4][R64.64], R52 ;  /* 0x0000003440007986 */ /* 0x0001e2000c101d04 */
[--C-:B------:R-:W-:Y:S01]  /*16fb0*/  IMAD.WIDE.U32 R58, R211, 0x10, R40.reuse ;  /* 0x00000010d33a7825 */ /* 0x100fe200078e0028 */
[----:B------:R-:W-:Y:S02]  /*16fc0*/  F2FP.BF16.F32.PACK_AB R42, R81, R74 ;  /* 0x0000004a512a723e */ /* 0x000fe400000010ff */
[----:B------:R-:W-:Y:S01]  /*16fd0*/  F2FP.BF16.F32.PACK_AB R47, R206, R85 ;  /* 0x00000055ce2f723e */ /* 0x000fe200000010ff */
[----:B------:R-:W-:Y:S01]  /*16fe0*/  IMAD.WIDE.U32 R60, R213, 0x10, R40 ;  /* 0x00000010d53c7825 */ /* 0x000fe200078e0028 */
[----:B------:R-:W-:-:S02]  /*16ff0*/  F2FP.BF16.F32.PACK_AB R41, R79, R200 ;  /* 0x000000c84f29723e */ /* 0x000fc400000010ff */
[----:B-1----:R-:W-:Y:S01]  /*17000*/  F2FP.BF16.F32.PACK_AB R39, R67, R66 ;  /* 0x000000424327723e */ /* 0x002fe200000010ff */
[----:B------:R-:W-:Y:S01]  /*17010*/  VIADD R35, R35, UR16 ;  /* 0x0000001023237c36 */ /* 0x000fe20008000000 */
[----:B------:R-:W-:Y:S02]  /*17020*/  F2FP.BF16.F32.PACK_AB R38, R69, R70 ;  /* 0x000000464526723e */ /* 0x000fe400000010ff */
[----:B------:R-:W-:Y:S02]  /*17030*/  F2FP.BF16.F32.PACK_AB R37, R73, R68 ;  /* 0x000000444925723e */ /* 0x000fe400000010ff */
[----:B------:R-:W-:Y:S02]  /*17040*/  F2FP.BF16.F32.PACK_AB R36, R71, R72 ;  /* 0x000000484724723e */ /* 0x000fe400000010ff */
[----:B------:R-:W-:Y:S02]  /*17050*/  F2FP.BF16.F32.PACK_AB R40, R202, R83 ;  /* 0x00000053ca28723e */ /* 0x000fe400000010ff */
[----:B0-----:R-:W-:Y:S01]  /*17060*/  LEA R52, P1, R207, UR14, 0x4 ;  /* 0x0000000ecf347c11 */ /* 0x001fe2000f8220ff */
        /* <DEDUP_REMOVED lines=9> */
[----:B------:R-:W-:-:S02]  /*17100*/  LEA.HI.X R53, R207, UR15, RZ, 0x4, P1 ;  /* 0x0000000fcf357c11 */ /* 0x000fc400088f24ff */
[----:B------:R-:W-:Y:S02]  /*17110*/  F2FP.BF16.F32.PACK_AB R48, R199, R82 ;  /* 0x00000052c730723e */ /* 0x000fe400000010ff */
[----:B------:R-:W-:Y:S02]  /*17120*/  ISETP.GE.AND P1, PT, R35, UR17, PT ;  /* 0x0000001123007c0c */ /* 0x000fe4000bf26270 */
[----:B------:R-:W-:Y:S01]  /*17130*/  SEL R200, RZ, 0x1, P0 ;  /* 0x00000001ffc87807 */ /* 0x000fe20000000000 */
[----:B------:R0:W-:Y:S10]  /*17140*/  STG.E.128 desc[UR4][R52.64], R48 ;  /* 0x0000003034007986 */ /* 0x0001f4000c101d04 */
[----:B------:R-:W-:Y:S05]  /*17150*/  @!P1 BRA `(.L_x_19841) ;  /* 0xfffffe9c00809947 */ /* 0x000fea000383ffff */
[----:B------:R-:W-:Y:S05]  /*17160*/  EXIT ;  /* 0x000000000000794d */ /* 0x000fea0003800000 */
.L_x_19840:
[----:B------:R-:W-:Y:S01]  /*17170*/  HFMA2.MMA R208, -RZ, RZ, 0, 5.9604644775390625e-08 ;  /* 0x00000001ffd07435 */ /* 0x000fe200000001ff */
[----:B------:R-:W-:Y:S01]  /*17180*/  MOV R215, R200 ;  /* 0x000000c800d77202 */ /* 0x000fe20000000f00 */
[----:B------:R-:W-:Y:S01]  /*17190*/  IMAD.MOV.U32 R217, RZ, RZ, 0x1f ;  /* 0x0000001fffd97424 */ /* 0x000fe200078e00ff */
[----:B------:R-:W-:-:S08]  /*171a0*/  MOV R204, 0xffffffff ;  /* 0xffffffff00cc7802 */ /* 0x000fd00000000f00 */
[----:B------:R-:W-:Y:S05]  /*171b0*/  WARPSYNC.COLLECTIVE R204, `(.L_x_19842) ;  /* 0x00000000cc087348 */ /* 0x000fea0003c00000 */
[----:B------:R0:W1:Y:S02]  /*171c0*/  SHFL.BFLY P2, R206, R215, R208, R217 ;  /* 0x0c0000d0d7ce7389 */ /* 0x00006400000400d9 */
[----:B01----:R-:W-:Y:S01]  /*171d0*/  ENDCOLLECTIVE ;  /* 0x000000000000791b */ /* 0x003fe20003800000 */
.L_x_19842:
[----:B------:R-:W-:Y:S01]  /*171e0*/  HFMA2.MMA R208, -RZ, RZ, 0, 1.1920928955078125e-07 ;  /* 0x00000002ffd07435 */ /* 0x000fe200000001ff */
[----:B------:R-:W-:-:S05]  /*171f0*/  MOV R185, R206 ;  /* 0x000000ce00b97202 */ /* 0x000fca0000000f00 */
[----:B------:R-:W-:-:S04]  /*17200*/  FADD.FTZ R186, R200, R185 ;  /* 0x000000b9c8ba7221 */ /* 0x000fc80000010000 */
[----:B------:R-:W-:-:S07]  /*17210*/  IMAD.MOV.U32 R215, RZ, RZ, R186 ;  /* 0x000000ffffd77224 */ /* 0x000fce00078e00ba */
[----:B------:R-:W-:Y:S05]  /*17220*/  WARPSYNC.COLLECTIVE R204, `(.L_x_19843) ;  /* 0x00000000cc087348 */ /* 0x000fea0003c00000 */
[----:B------:R0:W1:Y:S02]  /*17230*/  SHFL.BFLY P2, R206, R215, R208, R217 ;  /* 0x0c0000d0d7ce7389 */ /* 0x00006400000400d9 */
[----:B01----:R-:W-:Y:S01]  /*17240*/  ENDCOLLECTIVE ;  /* 0x000000000000791b */ /* 0x003fe20003800000 */
.L_x_19843:
[----:B------:R-:W-:Y:S01]  /*17250*/  HFMA2.MMA R208, -RZ, RZ, 0, 2.384185791015625e-07 ;  /* 0x00000004ffd07435 */ /* 0x000fe200000001ff */
[----:B------:R-:W-:-:S05]  /*17260*/  MOV R185, R206 ;  /* 0x000000ce00b97202 */ /* 0x000fca0000000f00 */
[----:B------:R-:W-:-:S04]  /*17270*/  FADD.FTZ R187, R186, R185 ;  /* 0x000000b9babb7221 */ /* 0x000fc80000010000 */
[----:B------:R-:W-:-:S07]  /*17280*/  IMAD.MOV.U32 R215, RZ, RZ, R187 ;  /* 0x000000ffffd77224 */ /* 0x000fce00078e00bb */
[----:B------:R-:W-:Y:S05]  /*17290*/  WARPSYNC.COLLECTIVE R204, `(.L_x_19844) ;  /* 0x00000000cc087348 */ /* 0x000fea0003c00000 */
[----:B------:R0:W1:Y:S02]  /*172a0*/  SHFL.BFLY P2, R206, R215, R208, R217 ;  /* 0x0c0000d0d7ce7389 */ /* 0x00006400000400d9 */
[----:B01----:R-:W-:Y:S01]  /*172b0*/  ENDCOLLECTIVE ;  /* 0x000000000000791b */ /* 0x003fe20003800000 */
.L_x_19844:
[----:B------:R-:W-:Y:S01]  /*172c0*/  HFMA2.MMA R208, -RZ, RZ, 0, 4.76837158203125e-07 ;  /* 0x00000008ffd07435 */ /* 0x000fe200000001ff */
[----:B------:R-:W-:-:S05]  /*172d0*/  MOV R184, R206 ;  /* 0x000000ce00b87202 */ /* 0x000fca0000000f00 */
[----:B------:R-:W-:-:S04]  /*172e0*/  FADD.FTZ R196, R187, R184 ;  /* 0x000000b8bbc47221 */ /* 0x000fc80000010000 */
[----:B------:R-:W-:-:S07]  /*172f0*/  IMAD.MOV.U32 R215, RZ, RZ, R196 ;  /* 0x000000ffffd77224 */ /* 0x000fce00078e00c4 */
[----:B------:R-:W-:Y:S05]  /*17300*/  WARPSYNC.COLLECTIVE R204, `(.L_x_19845) ;  /* 0x00000000cc087348 */ /* 0x000fea0003c00000 */
[----:B------:R0:W1:Y:S02]  /*17310*/  SHFL.BFLY P2, R206, R215, R208, R217 ;  /* 0x0c0000d0d7ce7389 */ /* 0x00006400000400d9 */
[----:B01----:R-:W-:Y:S01]  /*17320*/  ENDCOLLECTIVE ;  /* 0x000000000000791b */ /* 0x003fe20003800000 */
.L_x_19845:
[----:B------:R-:W-:Y:S01]  /*17330*/  HFMA2.MMA R208, -RZ, RZ, 0, 9.5367431640625e-07 ;  /* 0x00000010ffd07435 */ /* 0x000fe200000001ff */
[----:B------:R-:W-:-:S05]  /*17340*/  MOV R185, R206 ;  /* 0x000000ce00b97202 */ /* 0x000fca0000000f00 */
[----:B------:R-:W-:-:S04]  /*17350*/  FADD.FTZ R197, R196, R185 ;  /* 0x000000b9c4c57221 */ /* 0x000fc80000010000 */
[----:B------:R-:W-:-:S07]  /*17360*/  IMAD.MOV.U32 R215, RZ, RZ, R197 ;  /* 0x000000ffffd77224 */ /* 0x000fce00078e00c5 */
[----:B------:R-:W-:Y:S05]  /*17370*/  WARPSYNC.COLLECTIVE R204, `(.L_x_19846) ;  /* 0x00000000cc087348 */ /* 0x000fea0003c00000 */
[----:B------:R0:W1:Y:S02]  /*17380*/  SHFL.BFLY P2, R206, R215, R208, R217 ;  /* 0x0c0000d0d7ce7389 */ /* 0x00006400000400d9 */
[----:B01----:R-:W-:Y:S01]  /*17390*/  ENDCOLLECTIVE ;  /* 0x000000000000791b */ /* 0x003fe20003800000 */
.L_x_19846:
[----:B------:R-:W-:Y:S01]  /*173a0*/  HFMA2.MMA R208, -RZ, RZ, 0, 5.9604644775390625e-08 ;  /* 0x00000001ffd07435 */ /* 0x000fe200000001ff */
[----:B------:R-:W-:-:S05]  /*173b0*/  MOV R184, R206 ;  /* 0x000000ce00b87202 */ /* 0x000fca0000000f00 */
[----:B------:R-:W-:-:S04]  /*173c0*/  FADD.FTZ R184, R197, R184 ;  /* 0x000000b8c5b87221 */ /* 0x000fc80000010000 */
        /* <DEDUP_REMOVED lines=113> */
[----:B------:R-:W-:-:S07]  /*17ae0*/  IMAD.MOV.U32 R215, RZ, RZ, R185 ;  /* 0x000000ffffd77224 */ /* 0x000fce00078e00b9 */
[----:B------:R-:W-:Y:S05]  /*17af0*/  WARPSYNC.COLLECTIVE R204, `(.L_x_19847) ;  /* 0x00000000cc087348 */ /* 0x000fea0003c00000 */
[----:B------:R0:W1:Y:S02]  /*17b00*/  SHFL.BFLY P2, R206, R215, R208, R217 ;  /* 0x0c0000d0d7ce7389 */ /* 0x00006400000400d9 */
[----:B01----:R-:W-:Y:S01]  /*17b10*/  ENDCOLLECTIVE ;  /* 0x000000000000791b */ /* 0x003fe20003800000 */
.L_x_19847:
[----:B------:R-:W-:Y:S01]  /*17b20*/  HFMA2.MMA R208, -RZ, RZ, 0, 1.1920928955078125e-07 ;  /* 0x00000002ffd07435 */ /* 0x000fe200000001ff */
[----:B------:R-:W-:-:S05]  /*17b30*/  MOV R186, R206 ;  /* 0x000000ce00ba7202 */ /* 0x000fca0000000f00 */
[----:B------:R-:W-:-:S04]  /*17b40*/  FADD.FTZ R186, R185, R186 ;  /* 0x000000bab9ba7221 */ /* 0x000fc80000010000 */
[----:B------:R-:W-:-:S07]  /*17b50*/  IMAD.MOV.U32 R215, RZ, RZ, R186 ;  /* 0x000000ffffd77224 */ /* 0x000fce00078e00ba */
[----:B------:R-:W-:Y:S05]  /*17b60*/  WARPSYNC.COLLECTIVE R204, `(.L_x_19848) ;  /* 0x00000000cc087348 */ /* 0x000fea0003c00000 */
[----:B------:R0:W1:Y:S02]  /*17b70*/  SHFL.BFLY P2, R206, R215, R208, R217 ;  /* 0x0c0000d0d7ce7389 */ /* 0x00006400000400d9 */
[----:B01----:R-:W-:Y:S01]  /*17b80*/  ENDCOLLECTIVE ;  /* 0x000000000000791b */ /* 0x003fe20003800000 */
.L_x_19848:
[----:B------:R-:W-:Y:S01]  /*17b90*/  HFMA2.MMA R208, -RZ, RZ, 0, 2.384185791015625e-07 ;  /* 0x00000004ffd07435 */ /* 0x000fe200000001ff */
[----:B------:R-:W-:-:S05]  /*17ba0*/  MOV R187, R206 ;  /* 0x000000ce00bb7202 */ /* 0x000fca0000000f00 */
[----:B------:R-:W-:-:S04]  /*17bb0*/  FADD.FTZ R187, R186, R187 ;  /* 0x000000bbbabb7221 */ /* 0x000fc80000010000 */
[----:B------:R-:W-:-:S07]  /*17bc0*/  IMAD.MOV.U32 R215, RZ, RZ, R187 ;  /* 0x000000ffffd77224 */ /* 0x000fce00078e00bb */
[----:B------:R-:W-:Y:S05]  /*17bd0*/  WARPSYNC.COLLECTIVE R204, `(.L_x_19849) ;  /* 0x00000000cc087348 */ /* 0x000fea0003c00000 */
[----:B------:R0:W1:Y:S02]  /*17be0*/  SHFL.BFLY P2, R206, R215, R208, R217 ;  /* 0x0c0000d0d7ce7389 */ /* 0x00006400000400d9 */
[----:B01----:R-:W-:Y:S01]  /*17bf0*/  ENDCOLLECTIVE ;  /* 0x000000000000791b */ /* 0x003fe20003800000 */
.L_x_19849:
[----:B------:R-:W-:Y:S01]  /*17c00*/  HFMA2.MMA R208, -RZ, RZ, 0, 4.76837158203125e-07 ;  /* 0x00000008ffd07435 */ /* 0x000fe200000001ff */
[----:B------:R-:W-:-:S05]  /*17c10*/  MOV R196, R206 ;  /* 0x000000ce00c47202 */ /* 0x000fca0000000f00 */
[----:B------:R-:W-:-:S04]  /*17c20*/  FADD.FTZ R196, R187, R196 ;  /* 0x000000c4bbc47221 */ /* 0x000fc80000010000 */
[----:B------:R-:W-:-:S07]  /*17c30*/  IMAD.MOV.U32 R215, RZ, RZ, R196 ;  /* 0x000000ffffd77224 */ /* 0x000fce00078e00c4 */
[----:B------:R-:W-:Y:S05]  /*17c40*/  WARPSYNC.COLLECTIVE R204, `(.L_x_19850) ;  /* 0x00000000cc087348 */ /* 0x000fea0003c00000 */
[----:B------:R0:W1:Y:S02]  /*17c50*/  SHFL.BFLY P2, R206, R215, R208, R217 ;  /* 0x0c0000d0d7ce7389 */ /* 0x00006400000400d9 */
[----:B01----:R-:W-:Y:S01]  /*17c60*/  ENDCOLLECTIVE ;  /* 0x000000000000791b */ /* 0x003fe20003800000 */
.L_x_19850:
[----:B------:R-:W-:Y:S01]  /*17c70*/  HFMA2.MMA R208, -RZ, RZ, 0, 9.5367431640625e-07 ;  /* 0x00000010ffd07435 */ /* 0x000fe200000001ff */
[----:B------:R-:W-:-:S05]  /*17c80*/  MOV R197, R206 ;  /* 0x000000ce00c57202 */ /* 0x000fca0000000f00 */
[----:B------:R-:W-:-:S04]  /*17c90*/  FADD.FTZ R197, R196, R197 ;  /* 0x000000c5c4c57221 */ /* 0x000fc80000010000 */
[----:B------:R-:W-:-:S07]  /*17ca0*/  IMAD.MOV.U32 R215, RZ, RZ, R197 ;  /* 0x000000ffffd77224 */ /* 0x000fce00078e00c5 */
[----:B------:R-:W-:Y:S05]  /*17cb0*/  WARPSYNC.COLLECTIVE R204, `(.L_x_19851) ;  /* 0x00000000cc087348 */ /* 0x000fea0003c00000 */
[----:B------:R0:W1:Y:S02]  /*17cc0*/  SHFL.BFLY P2, R206, R215, R208, R217 ;  /* 0x0c0000d0d7ce7389 */ /* 0x00006400000400d9 */
[----:B01----:R-:W-:Y:S01]  /*17cd0*/  ENDCOLLECTIVE ;  /* 0x000000000000791b */ /* 0x003fe20003800000 */
.L_x_19851:
[----:B------:R-:W-:Y:S01]  /*17ce0*/  MOV R200, R206 ;  /* 0x000000ce00c87202 */ /* 0x000fe20000000f00 */
[----:B------:R-:W-:Y:S06]  /*17cf0*/  BRA `(.L_x_19852) ;  /* 0xffffffdc00487947 */ /* 0x000fec000383ffff */
.L_x_19853:
        /* <DEDUP_REMOVED lines=16> */
.L_x_46021:


//--------------------- .text._ZN10layer_norm13ln_fwd_kernelINS_13Kernel_traitsI13__nv_bfloat16S2_fS2_fjLj7168ELj1ELj1ELj4ELj16ENS_18Kernel_traits_baseILj7168ES2_S2_fS2_fjLj128EEEEELb1ELb1ELb1ELb0EEEvNS_9FwdParamsE --------------------------
	.section	.text._ZN10layer_norm13ln_fwd_kernelINS_13Kernel_traitsI13__nv_bfloat16S2_fS2_fjLj7168ELj1ELj1ELj4ELj16ENS_18Kernel_traits_baseILj7168ES2_S2_fS2_fjLj128EEEEELb1ELb1ELb1ELb0EEEvNS_9FwdParamsE,"ax",@progbits
	.align	128
        .global         _ZN10layer_norm13ln_fwd_kernelINS_13Kernel_traitsI13__nv_bfloat16S2_fS2_fjLj7168ELj1ELj1ELj4ELj16ENS_18Kernel_traits_baseILj7168ES2_S2_fS2_fjLj128EEEEELb1ELb1ELb1ELb0EEEvNS_9FwdParamsE
        .type           _ZN10layer_norm13ln_fwd_kernelINS_13Kernel_traitsI13__nv_bfloat16S2_fS2_fjLj7168ELj1ELj1ELj4ELj16ENS_18Kernel_traits_baseILj7168ES2_S2_fS2_fjLj128EEEEELb1ELb1ELb1ELb0EEEvNS_9FwdParamsE,@function
        .size           _ZN10layer_norm13ln_fwd_kernelINS_13Kernel_traitsI13__nv_bfloat16S2_fS2_fjLj7168ELj1ELj1ELj4ELj16ENS_18Kernel_traits_baseILj7168ES2_S2_fS2_fjLj128EEEEELb1ELb1ELb1ELb0EEEvNS_9FwdParamsE,(.L_x_46022 - _ZN10layer_norm13ln_fwd_kernelINS_13Kernel_traitsI13__nv_bfloat16S2_fS2_fjLj7168ELj1ELj1ELj4ELj16ENS_18Kernel_traits_baseILj7168ES2_S2_fS2_fjLj128EEEEELb1ELb1ELb1ELb0EEEvNS_9FwdParamsE)
        .other          _ZN10layer_norm13ln_fwd_kernelINS_13Kernel_traitsI13__nv_bfloat16S2_fS2_fjLj7168ELj1ELj1ELj4ELj16ENS_18Kernel_traits_baseILj7168ES2_S2_fS2_fjLj128EEEEELb1ELb1ELb1ELb0EEEvNS_9FwdParamsE,@"STO_CUDA_ENTRY STV_DEFAULT"
_ZN10layer_norm13ln_fwd_kernelINS_13Kernel_traitsI13__nv_bfloat16S2_fS2_fjLj7168ELj1ELj1ELj4ELj16ENS_18Kernel_traits_baseILj7168ES2_S2_fS2_fjLj128EEEEELb1ELb1ELb1ELb0EEEvNS_9FwdParamsE:
.text._ZN10layer_norm13ln_fwd_kernelINS_13Kernel_traitsI13__nv_bfloat16S2_fS2_fjLj7168ELj1ELj1ELj4ELj16ENS_18Kernel_traits_baseILj7168ES2_S2_fS2_fjLj128EEEEELb1ELb1ELb1ELb0EEEvNS_9FwdParamsE:
        /* <DEDUP_REMOVED lines=117> */
.L_x_19855:
[----:B------:R-:W-:Y:S05]  /*0750*/  BSYNC B0 ;  /* 0x0000000000007941 */ /* 0x000fea0003800000 */
.L_x_19854:
        /* <DEDUP_REMOVED lines=26> */
.L_x_19857:
[----:B------:R-:W-:Y:S05]  /*0900*/  BSYNC B0 ;  /* 0x0000000000007941 */ /* 0x000fea0003800000 */
.L_x_19856:
        /* <DEDUP_REMOVED lines=26> */
.L_x_19859:
[----:B------:R-:W-:Y:S05]  /*0ab0*/  BSYNC B0 ;  /* 0x0000000000007941 */ /* 0x000fea0003800000 */
.L_x_19858:
        /* <DEDUP_REMOVED lines=26> */
.L_x_19861:
[----:B------:R-:W-:Y:S05]  /*0c60*/  BSYNC B0 ;  /* 0x0000000000007941 */ /* 0x000fea0003800000 */
.L_x_19860:
        /* <DEDUP_REMOVED lines=26> */
.L_x_19863:
[----:B------:R-:W-:Y:S05]  /*0e10*/  BSYNC B0 ;  /* 0x0000000000007941 */ /* 0x000fea0003800000 */
.L_x_19862:
        /* <DEDUP_REMOVED lines=33> */
.L_x_19865:
[----:B------:R-:W-:Y:S05]  /*1030*/  BSYNC B0 ;  /* 0x0000000000007941 */ /* 0x000fea0003800000 */
.L_x_19864:
        /* <DEDUP_REMOVED lines=32> */
.L_x_19867:
[----:B------:R-:W-:Y:S05]  /*1240*/  BSYNC B0 ;  /* 0x0000000000007941 */ /* 0x000fea0003800000 */
.L_x_19866:
        /* <DEDUP_REMOVED lines=11> */
[----:B------:R-:W-:Y:S01]  /*1300*/  IMAD.U32 R174, R42, 0x10000, RZ ;  /* 0x000100002aae7824 */ /* 0x000fe200078e00ff */
[C---:B------:R-:W-:Y:S01]  /*1310*/  PRMT R176, R41.reuse, 0x7632, R176 ;  /* 0x0000763229b07816 */ /* 0x040fe200000000b0 */
[----:B------:R1:W-:Y:S01]  /*1320*/  STL [R1+0x4c], R10 ;  /* 0x00004c0a01007387 */ /* 0x0003e20000100800 */
[----:B------:R-:W-:Y:S01]  /*1330*/  SHF.L.U32 R178, R41, 0x10, RZ ;  /* 0x0000001029b27819 */ /* 0x000fe200000006ff */
[----:B------:R-:W-:Y:S01]  /*1340*/  IMAD.U32 R183, R168, 0x10000, RZ ;  /* 0x00010000a8b77824 */ /* 0x000fe200078e00ff */
[----:B------:R-:W-:Y:S01]  /*1350*/  LOP3.LUT R41, R0, 0x60, RZ, 0xc0, !PT ;  /* 0x0000006000297812 */ /* 0x000fe200078ec0ff */
[----:B------:R2:W-:Y:S01]  /*1360*/  STL [R1+0x48], R9 ;  /* 0x0000480901007387 */ /* 0x0005e20000100800 */
[----:B------:R-:W-:Y:S01]  /*1370*/  LOP3.LUT R40, R95, 0x7f, RZ, 0xc0, !PT ;  /* 0x0000007f5f287812 */ /* 0x000fe200078ec0ff */
[----:B0-----:R-:W-:Y:S01]  /*1380*/  IMAD.U32 R11, R83, 0x10000, RZ ;  /* 0x00010000530b7824 */ /* 0x001fe200078e00ff */
[----:B------:R-:W-:Y:S01]  /*1390*/  SHF.R.U32.HI R95, RZ, 0x2, R95 ;  /* 0x00000002ff5f7819 */ /* 0x000fe2000001165f */
[----:B------:R-:W-:Y:S01]  /*13a0*/  IMAD.U32 R194, R45, 0x10000, RZ ;  /* 0x000100002dc27824 */ /* 0x000fe200078e00ff */
[----:B------:R-:W-:Y:S01]  /*13b0*/  VIADDMNMX R41, R40, -R41, RZ, !PT ;  /* 0x8000002928297246 */ /* 0x000fe200078001ff */
[----:B-1----:R-:W-:Y:S01]  /*13c0*/  IMAD.U32 R10, R84, 0x10000, RZ ;  /* 0x00010000540a7824 */ /* 0x002fe200078e00ff */
[----:B------:R0:W-:Y:S01]  /*13d0*/  STL [R1+0x44], R11 ;  /* 0x0000440b01007387 */ /* 0x0001e20000100800 */
[----:B------:R-:W-:Y:S01]  /*13e0*/  PRMT R212, R48, 0x7632, R212 ;  /* 0x0000763230d47816 */ /* 0x000fe200000000d4 */
[----:B------:R-:W-:Y:S01]  /*13f0*/  IMAD.U32 R244, R200, 0x10000, RZ ;  /* 0x00010000c8f47824 */ /* 0x000fe200078e00ff */
[----:B--2---:R-:W-:Y:S01]  /*1400*/  SHF.L.U32 R9, R85, 0x10, RZ ;  /* 0x0000001055097819 */ /* 0x004fe200000006ff */
[----:B------:R1:W-:Y:S01]  /*1410*/  STL [R1+0x40], R10 ;  /* 0x0000400a01007387 */ /* 0x0003e20000100800 */
[----:B------:R-:W-:Y:S01]  /*1420*/  SHF.L.U32 R243, R48, 0x10, RZ ;  /* 0x0000001030f37819 */ /* 0x000fe200000006ff */
[----:B------:R-:W-:Y:S01]  /*1430*/  IMAD R93, R93, -0x2daee0ad, RZ ;  /* 0xd2511f535d5d7824 */ /* 0x000fe200078e02ff */
[----:B------:R-:W-:Y:S01]  /*1440*/  LOP3.LUT R95, R95, 0x3fffffe0, RZ, 0xc0, !PT ;  /* 0x3fffffe05f5f7812 */ /* 0x000fe200078ec0ff */
[----:B------:R2:W-:Y:S01]  /*1450*/  STL [R1+0x3c], R9 ;  /* 0x00003c0901007387 */ /* 0x0005e20000100800 */
[----:B------:R-:W-:Y:S01]  /*1460*/  VIMNMX R48, R41, 0x20, PT ;  /* 0x0000002029307848 */ /* 0x000fe20003fe0100 */
[----:B0-----:R-:W-:Y:S01]  /*1470*/  IMAD.U32 R11, R86, 0x10000, RZ ;  /* 0x00010000560b7824 */ /* 0x001fe200078e00ff */
[----:B------:R-:W-:Y:S01]  /*1480*/  PRMT R172, R42, 0x7632, R172 ;  /* 0x000076322aac7816 */ /* 0x000fe200000000ac */
[----:B------:R-:W-:Y:S01]  /*1490*/  IMAD.SHL.U32 R42, R0, 0x20, RZ ;  /* 0x00000020002a7824 */ /* 0x000fe200078e00ff */
[----:B------:R-:W-:Y:S01]  /*14a0*/  SHF.L.U32 R175, R170, 0x10, RZ ;  /* 0x00000010aaaf7819 */ /* 0x000fe200000006ff */
[----:B-1----:R-:W-:Y:S01]  /*14b0*/  IMAD.U32 R10, R87, 0x10000, RZ ;  /* 0x00010000570a7824 */ /* 0x002fe200078e00ff */
[----:B------:R0:W-:Y:S01]  /*14c0*/  STL [R1+0x38], R11 ;  /* 0x0000380b01007387 */ /* 0x0001e20000100800 */
[----:B------:R-:W-:Y:S01]  /*14d0*/  IMAD.IADD R48, R48, 0x1, R95 ;  /* 0x0000000130307824 */ /* 0x000fe200078e025f */
[C---:B------:R-:W-:Y:S01]  /*14e0*/  PRMT R168, R43.reuse, 0x7632, R168 ;  /* 0x000076322ba87816 */ /* 0x040fe200000000a8 */
[----:B------:R-:W-:Y:S01]  /*14f0*/  IMAD.U32 R170, R43, 0x10000, RZ ;  /* 0x000100002baa7824 */ /* 0x000fe200078e00ff */
[----:B--2---:R-:W-:Y:S01]  /*1500*/  SHF.L.U32 R9, R88, 0x10, RZ ;  /* 0x0000001058097819 */ /* 0x004fe200000006ff */
[----:B------:R1:W-:Y:S01]  /*1510*/  STL [R1+0x34], R10 ;  /* 0x0000340a01007387 */ /* 0x0003e20000100800 */
[----:B------:R-:W-:Y:S01]  /*1520*/  IMAD.SHL.U32 R48, R48, 0x8, RZ ;  /* 0x0000000830307824 */ /* 0x000fe200078e00ff */
[----:B------:R-:W-:Y:S01]  /*1530*/  LOP3.LUT R43, R42, 0x3e0, RZ, 0xc0, !PT ;  /* 0x000003e02a2b7812 */ /* 0x000fe200078ec0ff */
[----:B------:R-:W-:Y:S01]  /*1540*/  IMAD.HI.U32 R42, R134, -0x2daee0ad, RZ ;  /* 0xd2511f53862a7827 */ /* 0x000fe200078e00ff */
[----:B------:R2:W-:Y:S01]  /*1550*/  STL [R1+0x30], R9 ;  /* 0x0000300901007387 */ /* 0x0005e20000100800 */
[----:B------:R-:W-:Y:S01]  /*1560*/  PRMT R192, R45, 0x7632, R192 ;  /* 0x000076322dc07816 */ /* 0x000fe200000000c0 */
[----:B------:R-:W-:Y:S01]  /*1570*/  HFMA2.MMA R116, -RZ, RZ, 0, 5.9604644775390625e-08 ;  /* 0x00000001ff747435 */ /* 0x000fe200000001ff */
[----:B0-----:R-:W-:Y:S01]  /*1580*/  IMAD.U32 R11, R89, 0x10000, RZ ;  /* 0x00010000590b7824 */ /* 0x001fe200078e00ff */
[----:B------:R-:W-:Y:S01]  /*1590*/  I2FP.F32.U32 R48, R48 ;  /* 0x0000003000307245 */ /* 0x000fe20000201000 */
[----:B------:R-:W-:Y:S01]  /*15a0*/  IMAD R45, R94, -0x326172a9, RZ ;  /* 0xcd9e8d575e2d7824 */ /* 0x000fe200078e02ff */
[----:B------:R-:W-:Y:S01]  /*15b0*/  VIADDMNMX R43, R40, -R43, RZ, !PT ;  /* 0x8000002b282b7246 */ /* 0x000fe200078001ff */
[----:B-1----:R-:W-:Y:S01]  /*15c0*/  IMAD.U32 R10, R90, 0x10000, RZ ;  /* 0x000100005a0a7824 */ /* 0x002fe200078e00ff */
[----:B------:R0:W-:Y:S01]  /*15d0*/  STL [R1+0x2c], R11 ;  /* 0x00002c0b01007387 */ /* 0x0001e20000100800 */
[----:B------:R1:W3:Y:S01]  /*15e0*/  MUFU.RCP R142, R48 ;  /* 0x00000030008e7308 */ /* 0x0002e20000001000 */
[----:B--2---:R-:W-:Y:S01]  /*15f0*/  SHF.L.U32 R9, R91, 0x10, RZ ;  /* 0x000000105b097819 */ /* 0x004fe200000006ff */
[----:B------:R-:W-:Y:S01]  /*1600*/  IMAD.HI.U32 R40, R132, -0x326172a9, RZ ;  /* 0xcd9e8d5784287827 */ /* 0x000fe200078e00ff */
[----:B------:R2:W-:Y:S01]  /*1610*/  STL [R1+0x28], R10 ;  /* 0x0000280a01007387 */ /* 0x0005e20000100800 */
[----:B------:R-:W-:Y:S01]  /*1620*/  VIMNMX R242, R43, 0x20, PT ;  /* 0x000000202bf27848 */ /* 0x000fe20003fe0100 */
[----:B------:R-:W-:Y:S01]  /*1630*/  ULDC.U8 UR25, c[0x0][0x2a0] ;  /* 0x0000a80000197ab9 */ /* 0x000fe20000000000 */
[----:B------:R-:W-:Y:S01]  /*1640*/  SHF.L.U32 R199, R184, 0x10, RZ ;  /* 0x00000010b8c77819 */ /* 0x000fe200000006ff */
[----:B------:R4:W-:Y:S01]  /*1650*/  STL [R1+0x24], R9 ;  /* 0x0000240901007387 */ /* 0x0009e20000100800 */
[----:B------:R-:W-:Y:S01]  /*1660*/  PRMT R204, R50, 0x7632, R204 ;  /* 0x0000763232cc7816 */ /* 0x000fe200000000cc */
[----:B0-----:R-:W-:Y:S01]  /*1670*/  IMAD.U32 R11, R76, 0x10000, RZ ;  /* 0x000100004c0b7824 */ /* 0x001fe200078e00ff */
[----:B------:R-:W-:Y:S01]  /*1680*/  PRMT R200, R51, 0x7632, R200 ;  /* 0x0000763233c87816 */ /* 0x000fe200000000c8 */
[----:B------:R-:W-:Y:S01]  /*1690*/  IMAD.U32 R191, R186, 0x10000, RZ ;  /* 0x00010000babf7824 */ /* 0x000fe200078e00ff */
[----:B------:R-:W-:Y:S01]  /*16a0*/  PRMT R188, R46, 0x7632, R188 ;  /* 0x000076322ebc7816 */ /* 0x000fe200000000bc */
[----:B--2---:R-:W-:Y:S01]  /*16b0*/  IMAD.U32 R10, R77, 0x10000, RZ ;  /* 0x000100004d0a7824 */ /* 0x004fe200078e00ff */
[----:B------:R0:W-:Y:S01]  /*16c0*/  STL [R1+0x20], R11 ;  /* 0x0000200b01007387 */ /* 0x0001e20000100800 */
[----:B------:R-:W-:Y:S01]  /*16d0*/  PRMT R133, R24, 0x7632, R133 ;  /* 0x0000763218857816 */ /* 0x000fe20000000085 */
[----:B------:R-:W-:Y:S01]  /*16e0*/  IMAD.U32 R207, R202, 0x10000, RZ ;  /* 0x00010000cacf7824 */ /* 0x000fe200078e00ff */
[----:B----4-:R-:W-:Y:S01]  /*16f0*/  SHF.L.U32 R9, R78, 0x10, RZ ;  /* 0x000000104e097819 */ /* 0x010fe200000006ff */
[----:B------:R2:W-:Y:S01]  /*1700*/  STL [R1+0x1c], R10 ;  /* 0x00001c0a01007387 */ /* 0x0005e20000100800 */
[----:B------:R-:W-:Y:S01]  /*1710*/  PRMT R136, R26, 0x7632, R136 ;  /* 0x000076321a887816 */ /* 0x000fe20000000088 */
[----:B------:R-:W-:Y:S01]  /*1720*/  IMAD.U32 R195, R185, 0x10000, RZ ;  /* 0x00010000b9c37824 */ /* 0x000fe200078e00ff */
[----:B------:R-:W-:Y:S01]  /*1730*/  PRMT R138, R28, 0x7632, R138 ;  /* 0x000076321c8a7816 */ /* 0x000fe2000000008a */
        /* <DEDUP_REMOVED lines=18> */
[----:B------:R-:W-:Y:S01]  /*1860*/  IADD3 R242, R95, R242, RZ ;  /* 0x000000f25ff27210 */ /* 0x000fe20007ffe0ff */
[----:B------:R-:W-:Y:S01]  /*1870*/  IMAD.U32 R251, R69, 0x10000, RZ ;  /* 0x0001000045fb7824 */ /* 0x000fe200078e00ff */
[----:B------:R-:W-:Y:S01]  /*1880*/  PRMT R208, R49, 0x7632, R208 ;  /* 0x0000763231d07816 */ /* 0x000fe200000000d0 */
[----:B--2---:R-:W-:Y:S01]  /*1890*/  IMAD.U32 R10, R75, 0x10000, RZ ;  /* 0x000100004b0a7824 */ /* 0x004fe200078e00ff */
[----:B------:R-:W-:Y:S01]  /*18a0*/  PRMT R196, R44, 0x7632, R196 ;  /* 0x000076322cc47816 */ /* 0x000fe200000000c4 */
[----:B------:R-:W-:Y:S01]  /*18b0*/  STL [R1+0x8], R11 ;  /* 0x0000080b01007387 */ /* 0x000fe20000100800 */
[----:B------:R-:W-:Y:S01]  /*18c0*/  PRMT R184, R47, 0x7632, R184 ;  /* 0x000076322fb87816 */ /* 0x000fe200000000b8 */
[----:B------:R-:W-:Y:S01]  /*18d0*/  IMAD.U32 R250, R70, 0x10000, RZ ;  /* 0x0001000046fa7824 */ /* 0x000fe200078e00ff */
[----:B----4-:R-:W-:Y:S01]  /*18e0*/  SHF.L.U32 R9, R68, 0x10, RZ ;  /* 0x0000001044097819 */ /* 0x010fe200000006ff */
[----:B------:R0:W-:Y:S01]  /*18f0*/  STL [R1+0x4], R10 ;  /* 0x0000040a01007387 */ /* 0x0001e20000100800 */
[----:B------:R-:W-:Y:S01]  /*1900*/  PRMT R135, R25, 0x7632, R135 ;  /* 0x0000763219877816 */ /* 0x000fe20000000087 */
[----:B------:R-:W-:Y:S01]  /*1910*/  IMAD.U32 R248, R64, 0x10000, RZ ;  /* 0x0001000040f87824 */ /* 0x000fe200078e00ff */
[----:B------:R-:W-:Y:S01]  /*1920*/  PRMT R137, R27, 0x7632, R137 ;  /* 0x000076321b897816 */ /* 0x000fe20000000089 */
[----:B------:R2:W-:Y:S01]  /*1930*/  STL [R1], R9 ;  /* 0x0000000901007387 */ /* 0x0005e20000100800 */
        /* <DEDUP_REMOVED lines=11> */
[----:B0-----:R-:W-:Y:S01]  /*19f0*/  IMAD.U32 R10, R58, 0x10000, RZ ;  /* 0x000100003a0a7824 */ /* 0x001fe200078e00ff */
        /* <DEDUP_REMOVED lines=10> */
[----:B--2---:R-:W-:Y:S01]  /*1aa0*/  SHF.L.U32 R9, R57, 0x10, RZ ;  /* 0x0000001039097819 */ /* 0x004fe200000006ff */
        /* <DEDUP_REMOVED lines=99> */
[----:B------:R-:W-:Y:S02]  /*20e0*/  IMAD R132, R132, -0x326172a9, RZ ;  /* 0xcd9e8d5784847824 */ /* 0x000fe400078e02ff */
        /* <DEDUP_REMOVED lines=20> */
[----:B-1-3--:R-:W-:-:S07]  /*2230*/  IMAD.SHL.U32 R242, R242, 0x8, RZ ;  /* 0x00000008f2f27824 */ /* 0x00afce00078e00ff */
.L_x_20413:
[----:B------:R-:W0:Y:S08]  /*2240*/  LDC.64 R166, c[0x0][0x280] ;  /* 0x0000a000ffa67b82 */ /* 0x000e300000000a00 */
[----:B------:R-:W1:Y:S08]  /*2250*/  LDC.64 R118, c[0x0][0x288] ;  /* 0x0000a200ff767b82 */ /* 0x000e700000000a00 */
[----:B------:R-:W2:Y:S01]  /*2260*/  LDC R159, c[0x0][0x218] ;  /* 0x00008600ff9f7b82 */ /* 0x000ea20000000800 */
[----:B0-----:R-:W-:-:S06]  /*2270*/  IMAD.WIDE R166, R7, 0x4, R166 ;  /* 0x0000000407a67825 */ /* 0x001fcc00078e02a6 */
[----:B------:R2:W3:Y:S01]  /*2280*/  LDG.E R166, desc[UR4][R166.64] ;  /* 0x00000004a6a67981 */ /* 0x0004e2000c1e1900 */
[----:B-1----:R-:W-:-:S05]  /*2290*/  IMAD.WIDE R118, R7, 0x4, R118 ;  /* 0x0000000407767825 */ /* 0x002fca00078e0276 */
[----:B------:R0:W5:Y:S01]  /*22a0*/  LDG.E R117, desc[UR4][R118.64] ;  /* 0x0000000476757981 */ /* 0x000162000c1e1900 */
[----:B------:R-:W-:Y:S01]  /*22b0*/  BSSY B0, `(.L_x_19868) ;  /* 0x000032f000007945 */ /* 0x000fe20003800000 */
[----:B------:R-:W-:Y:S01]  /*22c0*/  SHF.R.S32.HI R164, RZ, 0x1f, R7 ;  /* 0x0000001fffa47819 */ /* 0x000fe20000011407 */
[----:B--2---:R-:W-:-:S05]  /*22d0*/  IMAD R167, R7, R159, RZ ;  /* 0x0000009f07a77224 */ /* 0x004fca00078e02ff */
[----:B0-----:R-:W-:-:S04]  /*22e0*/  SHF.R.S32.HI R118, RZ, 0x1f, R167 ;  /* 0x0000001fff767819 */ /* 0x001fc800000114a7 */
[----:B------:R-:W-:-:S04]  /*22f0*/  LEA.HI R167, R118, R167, RZ, 0x3 ;  /* 0x000000a776a77211 */ /* 0x000fc800078f18ff */
[----:B------:R-:W-:Y:S02]  /*2300*/  LEA.HI.SX32 R167, R167, R5, 0x1d ;  /* 0x00000005a7a77211 */ /* 0x000fe400078feaff */
[----:B---3--:R-:W-:-:S13]  /*2310*/  ISETP.GE.AND P1, PT, R166, 0x1, PT ;  /* 0x00000001a600780c */ /* 0x008fda0003f26270 */
[----:B------:R-:W-:Y:S01]  /*2320*/  @P1 VIADD R118, R166, 0xffffffff ;  /* 0xffffffffa6761836 */ /* 0x000fe20000000000 */
[----:B------:R-:W-:-:S03]  /*2330*/  @P1 LOP3.LUT R5, R0, 0x7f, RZ, 0xc0, !PT ;  /* 0x0000007f00051812 */ /* 0x000fc600078ec0ff */
[----:B------:R-:W-:Y:S01]  /*2340*/  @P1 IMAD R118, R118, R159, RZ ;  /* 0x0000009f76761224 */ /* 0x000fe200078e02ff */
[----:B------:R-:W-:-:S04]  /*2350*/  MOV R159, RZ ;  /* 0x000000ff009f7202 */ /* 0x000fc80000000f00 */
[----:B------:R-:W-:-:S04]  /*2360*/  @P1 SHF.R.S32.HI R119, RZ, 0x1f, R118 ;  /* 0x0000001fff771819 */ /* 0x000fc80000011476 */
[----:B------:R-:W-:-:S04]  /*2370*/  @P1 LEA.HI R118, R119, R118, RZ, 0x3 ;  /* 0x0000007677761211 */ /* 0x000fc800078f18ff */
[----:B------:R-:W-:Y:S01]  /*2380*/  @P1 LEA.HI.SX32 R159, R118, R5, 0x1d ;  /* 0x00000005769f1211 */ /* 0x000fe200078feaff */
[----:B------:R-:W-:Y:S06]  /*2390*/  @!P0 BRA `(.L_x_19869) ;  /* 0x0000003000808947 */ /* 0x000fec0003800000 */
[----:B------:R-:W0:Y:S08]  /*23a0*/  LDC.64 R118, c[0x0][0x230] ;  /* 0x00008c00ff767b82 */ /* 0x000e300000000a00 */
[----:B------:R-:W1:Y:S01]  /*23b0*/  @P1 LDC.64 R60, c[0x0][0x220] ;  /* 0x00008800ff3c1b82 */ /* 0x000e620000000a00 */
[----:B0-----:R-:W-:-:S04]  /*23c0*/  ISETP.NE.U32.AND P2, PT, R118, RZ, PT ;  /* 0x000000ff7600720c */ /* 0x001fc80003f45070 */
[----:B------:R-:W-:Y:S01]  /*23d0*/  ISETP.NE.AND.EX P2, PT, R119, RZ, PT, P2 ;  /* 0x000000ff7700720c */ /* 0x000fe20003f45320 */
[----:B-1----:R-:W-:-:S05]  /*23e0*/  @P1 IMAD.WIDE.U32 R60, R159, 0x10, R60 ;  /* 0x000000109f3c1825 */ /* 0x002fca00078e003c */
[----:B------:R0:W5:Y:S07]  /*23f0*/  @P1 LDG.E.128 R48, desc[UR4][R60.64] ;  /* 0x000000043c301981 */ /* 0x00016e000c1e1d00 */
[----:B0-----:R-:W0:Y:S02]  /*2400*/  @P2 LDC.64 R60, c[0x0][0x230] ;  /* 0x00008c00ff3c2b82 */ /* 0x001e240000000a00 */
[----:B0-----:R-:W-:-:S05]  /*2410*/  @P2 IMAD.WIDE.U32 R60, R167, 0x20, R60 ;  /* 0x00000020a73c2825 */ /* 0x001fca00078e003c */
[----:B------:R-:W2:Y:S01]  /*2420*/  @P2 LDG.E.128 R52, desc[UR4][R60.64] ;  /* 0x000000043c342981 */ /* 0x000ea2000c1e1d00 */
[----:B------:R-:W-:Y:S01]  /*2430*/  ISETP.GT.AND P3, PT, R166, RZ, PT ;  /* 0x000000ffa600720c */ /* 0x000fe20003f64270 */
[----:B------:R-:W-:Y:S02]  /*2440*/  BSSY B1, `(.L_x_19870) ;  /* 0x000005f000017945 */ /* 0x000fe40003800000 */
[----:B------:R2:W5:Y:S10]  /*2450*/  @P2 LDG.E.128 R56, desc[UR4][R60.64+0x10] ;  /* 0x000010043c382981 */ /* 0x000574000c1e1d00 */
[----:B------:R-:W-:Y:S01]  /*2460*/  @!P3 ISETP.NE.U32.AND P4, PT, R118, RZ, PT ;  /* 0x000000ff7600b20c */ /* 0x000fe20003f85070 */
[----:B------:R-:W-:-:S03]  /*2470*/  @!P3 IMAD.MOV.U32 R62, RZ, RZ, R42 ;  /* 0x000000ffff3eb224 */ /* 0x000fc600078e002a */
[----:B------:R-:W-:-:S04]  /*2480*/  @!P3 ISETP.NE.AND.EX P4, PT, R119, RZ, PT, P4 ;  /* 0x000000ff7700b20c */ /* 0x000fc80003f85340 */
[----:B--2---:R-:W-:Y:S01]  /*2490*/  @!P3 FSEL R60, R52, RZ, P4 ;  /* 0x000000ff343cb208 */ /* 0x004fe20002000000 */
        /* <DEDUP_REMOVED lines=13> */
.L_x_19873:
[----:B------:R-:W-:-:S07]  /*2570*/  MOV R64, R132 ;  /* 0x0000008400407202 */ /* 0x000fce0000000f00 */
.L_x_19874:
[----:B------:R-:W-:Y:S05]  /*2580*/  BSYNC B2 ;  /* 0x0000000000027941 */ /* 0x000fea0003800000 */
.L_x_19872:
        /* <DEDUP_REMOVED lines=16> */
.L_x_19878:
[----:B------:R-:W-:Y:S05]  /*2690*/  BSYNC B3 ;  /* 0x0000000000037941 */ /* 0x000fea0003800000 */
.L_x_19877:
        /* <DEDUP_REMOVED lines=44> */
.L_x_19876:
[----:B------:R-:W-:Y:S05]  /*2960*/  BSYNC B2 ;  /* 0x0000000000027941 */ /* 0x000fea0003800000 */
.L_x_19875:
        /* <DEDUP_REMOVED lines=10> */
[----:B--2---:R-:W-:-:S04]  /*2a10*/  FMUL.FTZ R60, R61, R60 ;  /* 0x0000003c3d3c7220 */ /* 0x004fc80000410000 */
[----:B------:R-:W-:-:S07]  /*2a20*/  @P2 FADD.FTZ R60, R52, R60 ;  /* 0x0000003c343c2221 */ /* 0x000fce0000010000 */
.L_x_19871:
[----:B------:R-:W-:Y:S05]  /*2a30*/  BSYNC B1 ;  /* 0x0000000000017941 */ /* 0x000fea0003800000 */
.L_x_19870:
        /* <DEDUP_REMOVED lines=18> */
.L_x_19882:
[----:B------:R-:W-:-:S07]  /*2b60*/  MOV R42, R132 ;  /* 0x00000084002a7202 */ /* 0x000fce0000000f00 */
.L_x_19883:
[----:B------:R-:W-:Y:S05]  /*2b70*/  BSYNC B2 ;  /* 0x0000000000027941 */ /* 0x000fea0003800000 */
.L_x_19881:
        /* <DEDUP_REMOVED lines=16> */
.L_x_19887:
[----:B------:R-:W-:Y:S05]  /*2c80*/  BSYNC B3 ;  /* 0x0000000000037941 */ /* 0x000fea0003800000 */
.L_x_19886:
        /* <DEDUP_REMOVED lines=44> */
.L_x_19885:
[----:B------:R-:W-:Y:S05]  /*2f50*/  BSYNC B2 ;  /* 0x0000000000027941 */ /* 0x000fea0003800000 */
.L_x_19884:
        /* <DEDUP_REMOVED lines=9> */
[----:B------:R-:W-:-:S05]  /*2ff0*/  FSEL R61, R42, RZ, !P4 ;  /* 0x000000ff2a3d7208 */ /* 0x000fca0006000000 */
[----:B------:R-:W-:-:S04]  /*3000*/  FMUL.FTZ R61, R241, R61 ;  /* 0x0000003df13d7220 */ /* 0x000fc80000410000 */
[----:B------:R-:W-:-:S07]  /*3010*/  @P2 FADD.FTZ R61, R53, R61 ;  /* 0x0000003d353d2221 */ /* 0x000fce0000010000 */
.L_x_19880:
[----:B------:R-:W-:Y:S05]  /*3020*/  BSYNC B1 ;  /* 0x0000000000017941 */ /* 0x000fea0003800000 */
.L_x_19879:
        /* <DEDUP_REMOVED lines=18> */
.L_x_19891:
[----:B------:R-:W-:-:S07]  /*3150*/  MOV R42, R132 ;  /* 0x00000084002a7202 */ /* 0x000fce0000000f00 */
.L_x_19892:
[----:B------:R-:W-:Y:S05]  /*3160*/  BSYNC B2 ;  /* 0x0000000000027941 */ /* 0x000fea0003800000 */
.L_x_19890:
        /* <DEDUP_REMOVED lines=16> */
.L_x_19896:
[----:B------:R-:W-:Y:S05]  /*3270*/  BSYNC B3 ;  /* 0x0000000000037941 */ /* 0x000fea0003800000 */
.L_x_19895:
        /* <DEDUP_REMOVED lines=44> */
.L_x_19894:
[----:B------:R-:W-:Y:S05]  /*3540*/  BSYNC B2 ;  /* 0x0000000000027941 */ /* 0x000fea0003800000 */
.L_x_19893:
        /* <DEDUP_REMOVED lines=12> */
.L_x_19889:
[----:B------:R-:W-:Y:S05]  /*3610*/  BSYNC B1 ;  /* 0x0000000000017941 */ /* 0x000fea0003800000 */
.L_x_19888:
        /* <DEDUP_REMOVED lines=18> */
.L_x_19900:
[----:B------:R-:W-:-:S07]  /*3740*/  MOV R42, R132 ;  /* 0x00000084002a7202 */ /* 0x000fce0000000f00 */
.L_x_19901:
[----:B------:R-:W-:Y:S05]  /*3750*/  BSYNC B2 ;  /* 0x0000000000027941 */ /* 0x000fea0003800000 */
.L_x_19899:
        /* <DEDUP_REMOVED lines=16> */
.L_x_19905:
[----:B------:R-:W-:Y:S05]  /*3860*/  BSYNC B3 ;  /* 0x0000000000037941 */ /* 0x000fea0003800000 */
.L_x_19904:
        /* <DEDUP_REMOVED lines=44> */
.L_x_19903:
[----:B------:R-:W-:Y:S05]  /*3b30*/  BSYNC B2 ;  /* 0x0000000000027941 */ /* 0x000fea0003800000 */
.L_x_19902:
        /* <DEDUP_REMOVED lines=12> */
.L_x_19898:
[----:B------:R-:W-:Y:S05]  /*3c00*/  BSYNC B1 ;  /* 0x0000000000017941 */ /* 0x000fea0003800000 */
.L_x_19897:
        /* <DEDUP_REMOVED lines=18> */
.L_x_19909:
[----:B------:R-:W-:-:S07]  /*3d30*/  MOV R42, R132 ;  /* 0x00000084002a7202 */ /* 0x000fce0000000f00 */
.L_x_19910:
[----:B------:R-:W-:Y:S05]  /*3d40*/  BSYNC B2 ;  /* 0x0000000000027941 */ /* 0x000fea0003800000 */
.L_x_19908:
        /* <DEDUP_REMOVED lines=16> */
.L_x_19914:
[----:B------:R-:W-:Y:S05]  /*3e50*/  BSYNC B3 ;  /* 0x0000000000037941 */ /* 0x000fea0003800000 */
.L_x_19913:
        /* <DEDUP_REMOVED lines=44> */
.L_x_19912:
[----:B------:R-:W-:Y:S05]  /*4120*/  BSYNC B2 ;  /* 0x0000000000027941 */ /* 0x000fea0003800000 */
.L_x_19911:
[----:B------:R-:W2:Y:S01]  /*4130*/  LDL R65, [R1+0x48] ;  /* 0x0000480001417983 */ /* 0x000ea20000100800 */
[----:B------:R-:W-:Y:S01]  /*4140*/  I2FP.F32.U32 R42, R42 ;  /* 0x0000002a002a7245 */ /* 0x000fe20000201000 */
[----:B------:R-:W-:-:S04]  /*4150*/  IMAD.MOV.U32 R64, RZ, RZ, 0x2f800000 ;  /* 0x2f800000ff407424 */ /* 0x000fc800078e00ff */
[----:B------:R-:W-:-:S05]  /*4160*/  FFMA.FTZ R42, R42, R64, 1.1641532182693481445e-10 ;  /* 0x2f0000002a2a7423 */ /* 0x000fca0000010040 */
[----:B------:R-:W-:Y:S02]  /*4170*/  FSETP.GTU.FTZ.AND P4, PT, R42, UR26, PT ;  /* 0x0000001a2a007c0b */ /* 0x000fe4000bf9c000 */
[----:B------:R-:W-:Y:S02]  /*4180*/  SHF.L.U32 R42, R50, 0x10, RZ ;  /* 0x00000010322a7819 */ /* 0x000fe400000006ff */
[----:B------:R-:W-:-:S03]  /*4190*/  SEL R155, RZ, 0x1, P4 ;  /* 0x00000001ff9b7807 */ /* 0x000fc60002000000 */
[----:B------:R-:W-:-:S04]  /*41a0*/  FMUL.FTZ R42, R42, UR29 ;  /* 0x0000001d2a2a7c20 */ /* 0x000fc80008410000 */
[----:B------:R-:W-:-:S05]  /*41b0*/  FMUL.FTZ R42, R42, UR28 ;  /* 0x0000001c2a2a7c20 */ /* 0x000fca0008410000 */
[----:B------:R-:W-:-:S05]  /*41c0*/  FSEL R64, R42, RZ, !P4 ;  /* 0x000000ff2a407208 */ /* 0x000fca0006000000 */
[----:B--2---:R-:W-:-:S04]  /*41d0*/  FMUL.FTZ R64, R65, R64 ;  /* 0x0000004041407220 */ /* 0x004fc80000410000 */
[----:B------:R-:W-:-:S07]  /*41e0*/  @P2 FADD.FTZ R64, R56, R64 ;  /* 0x0000004038402221 */ /* 0x000fce0000010000 */
.L_x_19907:
[----:B------:R-:W-:Y:S05]  /*41f0*/  BSYNC B1 ;  /* 0x0000000000017941 */ /* 0x000fea0003800000 */
.L_x_19906:
        /* <DEDUP_REMOVED lines=18> */
.L_x_19918:
[----:B------:R-:W-:-:S07]  /*4320*/  MOV R42, R132 ;  /* 0x00000084002a7202 */ /* 0x000fce0000000f00 */
.L_x_19919:
[----:B------:R-:W-:Y:S05]  /*4330*/  BSYNC B2 ;  /* 0x0000000000027941 */ /* 0x000fea0003800000 */
.L_x_19917:
        /* <DEDUP_REMOVED lines=16> */
.L_x_19923:
[----:B------:R-:W-:Y:S05]  /*4440*/  BSYNC B3 ;  /* 0x0000000000037941 */ /* 0x000fea0003800000 */
.L_x_19922:
        /* <DEDUP_REMOVED lines=44> */
.L_x_19921:
[----:B------:R-:W-:Y:S05]  /*4710*/  BSYNC B2 ;  /* 0x0000000000027941 */ /* 0x000fea0003800000 */
.L_x_19920:
[----:B------:R-:W-:Y:S01]  /*4720*/  I2FP.F32.U32 R42, R42 ;  /* 0x0000002a002a7245 */ /* 0x000fe20000201000 */
[----:B------:R-:W-:-:S04]  /*4730*/  IMAD.MOV.U32 R65, RZ, RZ, 0x2f800000 ;  /* 0x2f800000ff417424 */ /* 0x000fc800078e00ff */
[----:B------:R-:W-:-:S05]  /*4740*/  FFMA.FTZ R42, R42, R65, 1.1641532182693481445e-10 ;  /* 0x2f0000002a2a7423 */ /* 0x000fca0000010041 */
[----:B------:R-:W-:Y:S02]  /*4750*/  FSETP.GTU.FTZ.AND P4, PT, R42, UR26, PT ;  /* 0x0000001a2a007c0b */ /* 0x000fe4000bf9c000 */
[----:B------:R-:W-:Y:S02]  /*4760*/  PRMT R42, R50, 0x7632, R42 ;  /* 0x00007632322a7816 */ /* 0x000fe4000000002a */
[----:B------:R-:W-:Y:S02]  /*4770*/  SEL R156, RZ, 0x1, P4 ;  /* 0x00000001ff9c7807 */ /* 0x000fe40002000000 */
[----:B------:R-:W-:-:S05]  /*4780*/  SHF.L.U32 R42, R42, 0x10, RZ ;  /* 0x000000102a2a7819 */ /* 0x000fca00000006ff */
[----:B------:R-:W-:-:S04]  /*4790*/  FMUL.FTZ R42, R42, UR29 ;  /* 0x0000001d2a2a7c20 */ /* 0x000fc80008410000 */
[----:B------:R-:W-:-:S05]  /*47a0*/  FMUL.FTZ R42, R42, UR28 ;  /* 0x0000001c2a2a7c20 */ /* 0x000fca0008410000 */
[----:B------:R-:W-:-:S05]  /*47b0*/  FSEL R65, R42, RZ, !P4 ;  /* 0x000000ff2a417208 */ /* 0x000fca0006000000 */
[----:B------:R-:W-:-:S04]  /*47c0*/  FMUL.FTZ R65, R239, R65 ;  /* 0x00000041ef417220 */ /* 0x000fc80000410000 */
[----:B------:R-:W-:-:S07]  /*47d0*/  @P2 FADD.FTZ R65, R57, R65 ;  /* 0x0000004139412221 */ /* 0x000fce0000010000 */
.L_x_19916:
[----:B------:R-:W-:Y:S05]  /*47e0*/  BSYNC B1 ;  /* 0x0000000000017941 */ /* 0x000fea0003800000 */
.L_x_19915:
        /* <DEDUP_REMOVED lines=18> */
.L_x_19927:
[----:B------:R-:W-:-:S07]  /*4910*/  MOV R42, R132 ;  /* 0x00000084002a7202 */ /* 0x000fce0000000f00 */
.L_x_19928:
[----:B------:R-:W-:Y:S05]  /*4920*/  BSYNC B2 ;  /* 0x0000000000027941 */ /* 0x000fea0003800000 */
.L_x_19926:
        /* <DEDUP_REMOVED lines=16> */
.L_x_19932:
[----:B------:R-:W-:Y:S05]  /*4a30*/  BSYNC B3 ;  /* 0x0000000000037941 */ /* 0x000fea0003800000 */
.L_x_19931:
        /* <DEDUP_REMOVED lines=44> */
.L_x_19930:
[----:B------:R-:W-:Y:S05]  /*4d00*/  BSYNC B2 ;  /* 0x0000000000027941 */ /* 0x000fea0003800000 */
.L_x_19929:
        /* <DEDUP_REMOVED lines=12> */
.L_x_19925:
[----:B------:R-:W-:Y:S05]  /*4dd0*/  BSYNC B1 ;  /* 0x0000000000017941 */ /* 0x000fea0003800000 */
.L_x_19924:
        /* <DEDUP_REMOVED lines=18> */
.L_x_19936:
[----:B------:R-:W-:-:S07]  /*4f00*/  MOV R67, R132 ;  /* 0x0000008400437202 */ /* 0x000fce0000000f00 */
.L_x_19937:
[----:B------:R-:W-:Y:S05]  /*4f10*/  BSYNC B2 ;  /* 0x0000000000027941 */ /* 0x000fea0003800000 */
.L_x_19935:
        /* <DEDUP_REMOVED lines=16> */
.L_x_19941:
[----:B------:R-:W-:Y:S05]  /*5020*/  BSYNC B3 ;  /* 0x0000000000037941 */ /* 0x000fea0003800000 */
.L_x_19940:
        /* <DEDUP_REMOVED lines=44> */
.L_x_19939:
[----:B------:R-:W-:Y:S05]  /*52f0*/  BSYNC B2 ;  /* 0x0000000000027941 */ /* 0x000fea0003800000 */
.L_x_19938:
        /* <DEDUP_REMOVED lines=12> */
.L_x_19934:
[----:B------:R-:W-:Y:S05]  /*53c0*/  BSYNC B1 ;  /* 0x0000000000017941 */ /* 0x000fea0003800000 */
.L_x_19933:
[----:B------:R-:W0:Y:S01]  /*53d0*/  LDC.64 R118, c[0x0][0x238] ;  /* 0x00008e00ff767b82 */ /* 0x000e220000000a00 */
[----:B------:R-:W-:Y:S01]  /*53e0*/  BSSY B1, `(.L_x_19942) ;  /* 0x0000019000017945 */ /* 0x000fe20003800000 */
[----:B0-----:R-:W-:-:S05]  /*53f0*/  IMAD.WIDE.U32 R118, R167, 0x20, R118 ;  /* 0x00000020a7767825 */ /* 0x001fca00078e0076 */
[----:B------:R0:W-:Y:S04]  /*5400*/  STG.E.128 desc[UR4][R118.64], R60 ;  /* 0x0000003c76007986 */ /* 0x0001e8000c101d04 */
        /* <DEDUP_REMOVED lines=22> */
.L_x_19943:
[----:B------:R-:W-:Y:S05]  /*5570*/  BSYNC B1 ;  /* 0x0000000000017941 */ /* 0x000fea0003800000 */
.L_x_19942:
[----:B------:R-:W-:Y:S01]  /*5580*/  VIADD R167, R167, 0x80 ;  /* 0x00000080a7a77836 */ /* 0x000fe20000000000 */
[----:B------:R-:W-:-:S07]  /*5590*/  IADD3 R159, R159, 0x80, RZ ;  /* 0x000000809f9f7810 */ /* 0x000fce0007ffe0ff */
.L_x_19869:
[----:B------:R-:W-:Y:S05]  /*55a0*/  BSYNC B0 ;  /* 0x0000000000007941 */ /* 0x000fea0003800000 */
.L_x_19868:
[----:B------:R-:W-:Y:S01]  /*55b0*/  LOP3.LUT P2, RZ, R8, 0x100, RZ, 0xc0, !PT ;  /* 0x0000010008ff7812 */ /* 0x000fe2000784c0ff */
[----:B------:R-:W-:-:S12]  /*55c0*/  BSSY B0, `(.L_x_19944) ;  /* 0x0000322000007945 */ /* 0x000fd80003800000 */
[----:B------:R-:W-:Y:S05]  /*55d0*/  @!P2 BRA `(.L_x_19945) ;  /* 0x000000300080a947 */ /* 0x000fea0003800000 */
[----:B01----:R-:W0:Y:S08]  /*55e0*/  LDC.64 R118, c[0x0][0x230] ;  /* 0x00008c00ff767b82 */ /* 0x003e300000000a00 */
        /* <DEDUP_REMOVED lines=28> */
.L_x_19949:
[----:B------:R-:W-:-:S07]  /*57b0*/  MOV R72, R132 ;  /* 0x0000008400487202 */ /* 0x000fce0000000f00 */
.L_x_19950:
[----:B------:R-:W-:Y:S05]  /*57c0*/  BSYNC B2 ;  /* 0x0000000000027941 */ /* 0x000fea0003800000 */
.L_x_19948:
        /* <DEDUP_REMOVED lines=16> */
.L_x_19954:
[----:B------:R-:W-:Y:S05]  /*58d0*/  BSYNC B3 ;  /* 0x0000000000037941 */ /* 0x000fea0003800000 */
.L_x_19953:
        /* <DEDUP_REMOVED lines=44> */
.L_x_19952:
[----:B------:R-:W-:Y:S05]  /*5ba0*/  BSYNC B2 ;  /* 0x0000000000027941 */ /* 0x000fea0003800000 */
.L_x_19951:
        /* <DEDUP_REMOVED lines=12> */
.L_x_19947:
[----:B------:R-:W-:Y:S05]  /*5c70*/  BSYNC B1 ;  /* 0x0000000000017941 */ /* 0x000fea0003800000 */
.L_x_19946:
        /* <DEDUP_REMOVED lines=18> */
.L_x_19958:
[----:B------:R-:W-:-:S07]  /*5da0*/  MOV R42, R132 ;  /* 0x00000084002a7202 */ /* 0x000fce0000000f00 */
.L_x_19959:
[----:B------:R-:W-:Y:S05]  /*5db0*/  BSYNC B2 ;  /* 0x0000000000027941 */ /* 0x000fea0003800000 */
.L_x_19957:
        /* <DEDUP_REMOVED lines=16> */
.L_x_19963:
[----:B------:R-:W-:Y:S05]  /*5ec0*/  BSYNC B3 ;  /* 0x0000000000037941 */ /* 0x000fea0003800000 */
.L_x_19962:
        /* <DEDUP_REMOVED lines=44> */
.L_x_19961:
[----:B------:R-:W-:Y:S05]  /*6190*/  BSYNC B2 ;  /* 0x0000000000027941 */ /* 0x000fea0003800000 */
.L_x_19960:
        /* <DEDUP_REMOVED lines=12> */
.L_x_19956:
[----:B------:R-:W-:Y:S05]  /*6260*/  BSYNC B1 ;  /* 0x0000000000017941 */ /* 0x000fea0003800000 */
.L_x_19955:
        /* <DEDUP_REMOVED lines=18> */
.L_x_19967:
[----:B------:R-:W-:-:S07]  /*6390*/  MOV R42, R132 ;  /* 0x00000084002a7202 */ /* 0x000fce0000000f00 */
.L_x_19968:
[----:B------:R-:W-:Y:S05]  /*63a0*/  BSYNC B2 ;  /* 0x0000000000027941 */ /* 0x000fea0003800000 */
.L_x_19966:
        /* <DEDUP_REMOVED lines=16> */
.L_x_19972:
[----:B------:R-:W-:Y:S05]  /*64b0*/  BSYNC B3 ;  /* 0x0000000000037941 */ /* 0x000fea0003800000 */
.L_x_19971:
        /* <DEDUP_REMOVED lines=44> */
.L_x_19970:
[----:B------:R-:W-:Y:S05]  /*6780*/  BSYNC B2 ;  /* 0x0000000000027941 */ /* 0x000fea0003800000 */
.L_x_19969:
        /* <DEDUP_REMOVED lines=12> */
.L_x_19965:
[----:B------:R-:W-:Y:S05]  /*6850*/  BSYNC B1 ;  /* 0x0000000000017941 */ /* 0x000fea0003800000 */
.L_x_19964:
        /* <DEDUP_REMOVED lines=18> */
.L_x_19976:
[----:B------:R-:W-:-:S07]  /*6980*/  MOV R42, R132 ;  /* 0x00000084002a7202 */ /* 0x000fce0000000f00 */
.L_x_19977:
[----:B------:R-:W-:Y:S05]  /*6990*/  BSYNC B2 ;  /* 0x0000000000027941 */ /* 0x000fea0003800000 */
.L_x_19975:
        /* <DEDUP_REMOVED lines=16> */
.L_x_19981:
[----:B------:R-:W-:Y:S05]  /*6aa0*/  BSYNC B3 ;  /* 0x0000000000037941 */ /* 0x000fea0003800000 */
.L_x_19980:
        /* <DEDUP_REMOVED lines=44> */
.L_x_19979:
[----:B------:R-:W-:Y:S05]  /*6d70*/  BSYNC B2 ;  /* 0x0000000000027941 */ /* 0x000fea0003800000 */
.L_x_19978:
        /* <DEDUP_REMOVED lines=12> */
.L_x_19974:
[----:B------:R-:W-:Y:S05]  /*6e40*/  BSYNC B1 ;  /* 0x0000000000017941 */ /* 0x000fea0003800000 */
.L_x_19973:
        /* <DEDUP_REMOVED lines=18> */
.L_x_19985:
[----:B------:R-:W-:-:S07]  /*6f70*/  MOV R42, R132 ;  /* 0x00000084002a7202 */ /* 0x000fce0000000f00 */
.L_x_19986:
[----:B------:R-:W-:Y:S05]  /*6f80*/  BSYNC B2 ;  /* 0x0000000000027941 */ /* 0x000fea0003800000 */
.L_x_19984:
        /* <DEDUP_REMOVED lines=16> */
.L_x_19990:
[----:B------:R-:W-:Y:S05]  /*7090*/  BSYNC B3 ;  /* 0x0000000000037941 */ /* 0x000fea0003800000 */
.L_x_19989:
        /* <DEDUP_REMOVED lines=44> */
.L_x_19988:
[----:B------:R-:W-:Y:S05]  /*7360*/  BSYNC B2 ;  /* 0x0000000000027941 */ /* 0x000fea0003800000 */
.L_x_19987:
        /* <DEDUP_REMOVED lines=12> */
.L_x_19983:
[----:B------:R-:W-:Y:S05]  /*7430*/  BSYNC B1 ;  /* 0x0000000000017941 */ /* 0x000fea0003800000 */
.L_x_19982:
        /* <DEDUP_REMOVED lines=18> */
.L_x_19994:
[----:B------:R-:W-:-:S07]  /*7560*/  MOV R42, R132 ;  /* 0x00000084002a7202 */ /* 0x000fce0000000f00 */
.L_x_19995:
[----:B------:R-:W-:Y:S05]  /*7570*/  BSYNC B2 ;  /* 0x0000000000027941 */ /* 0x000fea0003800000 */
.L_x_19993:
        /* <DEDUP_REMOVED lines=16> */
.L_x_19999:
[----:B------:R-:W-:Y:S05]  /*7680*/  BSYNC B3 ;  /* 0x0000000000037941 */ /* 0x000fea0003800000 */
.L_x_19998:
        /* <DEDUP_REMOVED lines=44> */
.L_x_19997:
[----:B------:R-:W-:Y:S05]  /*7950*/  BSYNC B2 ;  /* 0x0000000000027941 */ /* 0x000fea0003800000 */
.L_x_19996:
        /* <DEDUP_REMOVED lines=12> */
.L_x_19992:
[----:B------:R-:W-:Y:S05]  /*7a20*/  BSYNC B1 ;  /* 0x0000000000017941 */ /* 0x000fea0003800000 */
.L_x_19991:
        /* <DEDUP_REMOVED lines=18> */
.L_x_20003:
[----:B------:R-:W-:-:S07]  /*7b50*/  MOV R42, R132 ;  /* 0x00000084002a7202 */ /* 0x000fce0000000f00 */
.L_x_20004:
[----:B------:R-:W-:Y:S05]  /*7b60*/  BSYNC B2 ;  /* 0x0000000000027941 */ /* 0x000fea0003800000 */
.L_x_20002:
        /* <DEDUP_REMOVED lines=16> */
.L_x_20008:
[----:B------:R-:W-:Y:S05]  /*7c70*/  BSYNC B3 ;  /* 0x0000000000037941 */ /* 0x000fea0003800000 */
.L_x_20007:
        /* <DEDUP_REMOVED lines=44> */
.L_x_20006:
[----:B------:R-:W-:Y:S05]  /*7f40*/  BSYNC B2 ;  /* 0x0000000000027941 */ /* 0x000fea0003800000 */
.L_x_20005:
        /* <DEDUP_REMOVED lines=12> */
.L_x_20001:
[----:B------:R-:W-:Y:S05]  /*8010*/  BSYNC B1 ;  /* 0x0000000000017941 */ /* 0x000fea0003800000 */
.L_x_20000:
        /* <DEDUP_REMOVED lines=18> */
.L_x_20012:
[----:B------:R-:W-:-:S07]  /*8140*/  MOV R75, R132 ;  /* 0x00000084004b7202 */ /* 0x000fce0000000f00 */
.L_x_20013:
[----:B------:R-:W-:Y:S05]  /*8150*/  BSYNC B2 ;  /* 0x0000000000027941 */ /* 0x000fea0003800000 */
.L_x_20011:
        /* <DEDUP_REMOVED lines=16> */
.L_x_20017:
[----:B------:R-:W-:Y:S05]  /*8260*/  BSYNC B3 ;  /* 0x0000000000037941 */ /* 0x000fea0003800000 */
.L_x_20016:
        /* <DEDUP_REMOVED lines=44> */
.L_x_20015:
[----:B------:R-:W-:Y:S05]  /*8530*/  BSYNC B2 ;  /* 0x0000000000027941 */ /* 0x000fea0003800000 */
.L_x_20014:
        /* <DEDUP_REMOVED lines=12> */
.L_x_20010:
[----:B------:R-:W-:Y:S05]  /*8600*/  BSYNC B1 ;  /* 0x0000000000017941 */ /* 0x000fea0003800000 */
.L_x_20009:
        /* <DEDUP_REMOVED lines=26> */
.L_x_20019:
[----:B------:R-:W-:Y:S05]  /*87b0*/  BSYNC B1 ;  /* 0x0000000000017941 */ /* 0x000fea0003800000 */
.L_x_20018:
[----:B------:R-:W-:Y:S01]  /*87c0*/  VIADD R167, R167, 0x80 ;  /* 0x00000080a7a77836 */ /* 0x000fe20000000000 */
[----:B------:R-:W-:-:S07]  /*87d0*/  IADD3 R159, R159, 0x80, RZ ;  /* 0x000000809f9f7810 */ /* 0x000fce0007ffe0ff */
.L_x_19945:
[----:B------:R-:W-:Y:S05]  /*87e0*/  BSYNC B0 ;  /* 0x0000000000007941 */ /* 0x000fea0003800000 */
.L_x_19944:
        /* <DEDUP_REMOVED lines=32> */
.L_x_20025:
[----:B------:R-:W-:-:S07]  /*89f0*/  MOV R80, R132 ;  /* 0x0000008400507202 */ /* 0x000fce0000000f00 */
.L_x_20026:
[----:B------:R-:W-:Y:S05]  /*8a00*/  BSYNC B2 ;  /* 0x0000000000027941 */ /* 0x000fea0003800000 */
.L_x_20024:
        /* <DEDUP_REMOVED lines=16> */
.L_x_20030:
[----:B------:R-:W-:Y:S05]  /*8b10*/  BSYNC B3 ;  /* 0x0000000000037941 */ /* 0x000fea0003800000 */
.L_x_20029:
        /* <DEDUP_REMOVED lines=44> */
.L_x_20028:
[----:B------:R-:W-:Y:S05]  /*8de0*/  BSYNC B2 ;  /* 0x0000000000027941 */ /* 0x000fea0003800000 */
.L_x_20027:
        /* <DEDUP_REMOVED lines=12> */
.L_x_20023:
[----:B------:R-:W-:Y:S05]  /*8eb0*/  BSYNC B1 ;  /* 0x0000000000017941 */ /* 0x000fea0003800000 */
.L_x_20022:
        /* <DEDUP_REMOVED lines=18> */
.L_x_20034:
[----:B------:R-:W-:-:S07]  /*8fe0*/  MOV R42, R132 ;  /* 0x00000084002a7202 */ /* 0x000fce0000000f00 */
.L_x_20035:
[----:B------:R-:W-:Y:S05]  /*8ff0*/  BSYNC B2 ;  /* 0x0000000000027941 */ /* 0x000fea0003800000 */
.L_x_20033:
        /* <DEDUP_REMOVED lines=16> */
.L_x_20039:
[----:B------:R-:W-:Y:S05]  /*9100*/  BSYNC B3 ;  /* 0x0000000000037941 */ /* 0x000fea0003800000 */
.L_x_20038:
        /* <DEDUP_REMOVED lines=44> */
.L_x_20037:
[----:B------:R-:W-:Y:S05]  /*93d0*/  BSYNC B2 ;  /* 0x0000000000027941 */ /* 0x000fea0003800000 */
.L_x_20036:
        /* <DEDUP_REMOVED lines=12> */
.L_x_20032:
[----:B------:R-:W-:Y:S05]  /*94a0*/  BSYNC B1 ;  /* 0x0000000000017941 */ /* 0x000fea0003800000 */
.L_x_20031:
        /* <DEDUP_REMOVED lines=18> */
.L_x_20043:
[----:B------:R-:W-:-:S07]  /*95d0*/  MOV R42, R132 ;  /* 0x00000084002a7202 */ /* 0x000fce0000000f00 */
.L_x_20044:
[----:B------:R-:W-:Y:S05]  /*95e0*/  BSYNC B2 ;  /* 0x0000000000027941 */ /* 0x000fea0003800000 */
.L_x_20042:
        /* <DEDUP_REMOVED lines=16> */
.L_x_20048:
[----:B------:R-:W-:Y:S05]  /*96f0*/  BSYNC B3 ;  /* 0x0000000000037941 */ /* 0x000fea0003800000 */
.L_x_20047:
        /* <DEDUP_REMOVED lines=44> */
.L_x_20046:
[----:B------:R-:W-:Y:S05]  /*99c0*/  BSYNC B2 ;  /* 0x0000000000027941 */ /* 0x000fea0003800000 */
.L_x_20045:
        /* <DEDUP_REMOVED lines=12> */
.L_x_20041:
[----:B------:R-:W-:Y:S05]  /*9a90*/  BSYNC B1 ;  /* 0x0000000000017941 */ /* 0x000fea0003800000 */
.L_x_20040:
        /* <DEDUP_REMOVED lines=18> */
.L_x_20052:
[----:B------:R-:W-:-:S07]  /*9bc0*/  MOV R42, R132 ;  /* 0x00000084002a7202 */ /* 0x000fce0000000f00 */
.L_x_20053:
[----:B------:R-:W-:Y:S05]  /*9bd0*/  BSYNC B2 ;  /* 0x0000000000027941 */ /* 0x000fea0003800000 */
.L_x_20051:
        /* <DEDUP_REMOVED lines=16> */
.L_x_20057:
[----:B------:R-:W-:Y:S05]  /*9ce0*/  BSYNC B3 ;  /* 0x0000000000037941 */ /* 0x000fea0003800000 */
.L_x_20056:
        /* <DEDUP_REMOVED lines=44> */
.L_x_20055:
[----:B------:R-:W-:Y:S05]  /*9fb0*/  BSYNC B2 ;  /* 0x0000000000027941 */ /* 0x000fea0003800000 */
.L_x_20054:
        /* <DEDUP_REMOVED lines=12> */
.L_x_20050:
[----:B------:R-:W-:Y:S05]  /*a080*/  BSYNC B1 ;  /* 0x0000000000017941 */ /* 0x000fea0003800000 */
.L_x_20049:
        /* <DEDUP_REMOVED lines=18> */
.L_x_20061:
[----:B------:R-:W-:-:S07]  /*a1b0*/  MOV R42, R132 ;  /* 0x00000084002a7202 */ /* 0x000fce0000000f00 */
.L_x_20062:
[----:B------:R-:W-:Y:S05]  /*a1c0*/  BSYNC B2 ;  /* 0x0000000000027941 */ /* 0x000fea0003800000 */
.L_x_20060:
        /* <DEDUP_REMOVED lines=16> */
.L_x_20066:
[----:B------:R-:W-:Y:S05]  /*a2d0*/  BSYNC B3 ;  /* 0x0000000000037941 */ /* 0x000fea0003800000 */
.L_x_20065:
        /* <DEDUP_REMOVED lines=44> */
.L_x_20064:
[----:B------:R-:W-:Y:S05]  /*a5a0*/  BSYNC B2 ;  /* 0x0000000000027941 */ /* 0x000fea0003800000 */
.L_x_20063:
        /* <DEDUP_REMOVED lines=12> */
.L_x_20059:
[----:B------:R-:W-:Y:S05]  /*a670*/  BSYNC B1 ;  /* 0x0000000000017941 */ /* 0x000fea0003800000 */
.L_x_20058:
        /* <DEDUP_REMOVED lines=18> */
.L_x_20070:
[----:B------:R-:W-:-:S07]  /*a7a0*/  MOV R42, R132 ;  /* 0x00000084002a7202 */ /* 0x000fce0000000f00 */
.L_x_20071:
[----:B------:R-:W-:Y:S05]  /*a7b0*/  BSYNC B2 ;  /* 0x0000000000027941 */ /* 0x000fea0003800000 */
.L_x_20069:
        /* <DEDUP_REMOVED lines=16> */
.L_x_20075:
[----:B------:R-:W-:Y:S05]  /*a8c0*/  BSYNC B3 ;  /* 0x0000000000037941 */ /* 0x000fea0003800000 */
.L_x_20074:
        /* <DEDUP_REMOVED lines=44> */
.L_x_20073:
[----:B------:R-:W-:Y:S05]  /*ab90*/  BSYNC B2 ;  /* 0x0000000000027941 */ /* 0x000fea0003800000 */
.L_x_20072:
        /* <DEDUP_REMOVED lines=12> */
.L_x_20068:
[----:B------:R-:W-:Y:S05]  /*ac60*/  BSYNC B1 ;  /* 0x0000000000017941 */ /* 0x000fea0003800000 */
.L_x_20067:
        /* <DEDUP_REMOVED lines=18> */
.L_x_20079:
[----:B------:R-:W-:-:S07]  /*ad90*/  MOV R42, R132 ;  /* 0x00000084002a7202 */ /* 0x000fce0000000f00 */
.L_x_20080:
[----:B------:R-:W-:Y:S05]  /*ada0*/  BSYNC B2 ;  /* 0x0000000000027941 */ /* 0x000fea0003800000 */
.L_x_20078:
        /* <DEDUP_REMOVED lines=16> */
.L_x_20084:
[----:B------:R-:W-:Y:S05]  /*aeb0*/  BSYNC B3 ;  /* 0x0000000000037941 */ /* 0x000fea0003800000 */
.L_x_20083:
        /* <DEDUP_REMOVED lines=44> */
.L_x_20082:
[----:B------:R-:W-:Y:S05]  /*b180*/  BSYNC B2 ;  /* 0x0000000000027941 */ /* 0x000fea0003800000 */
.L_x_20081:
        /* <DEDUP_REMOVED lines=12> */
.L_x_20077:
[----:B------:R-:W-:Y:S05]  /*b250*/  BSYNC B1 ;  /* 0x0000000000017941 */ /* 0x000fea0003800000 */
.L_x_20076:
        /* <DEDUP_REMOVED lines=18> */
.L_x_20088:
[----:B------:R-:W-:-:S07]  /*b380*/  MOV R83, R132 ;  /* 0x0000008400537202 */ /* 0x000fce0000000f00 */
.L_x_20089:
[----:B------:R-:W-:Y:S05]  /*b390*/  BSYNC B2 ;  /* 0x0000000000027941 */ /* 0x000fea0003800000 */
.L_x_20087:
        /* <DEDUP_REMOVED lines=16> */
.L_x_20093:
[----:B------:R-:W-:Y:S05]  /*b4a0*/  BSYNC B3 ;  /* 0x0000000000037941 */ /* 0x000fea0003800000 */
.L_x_20092:
        /* <DEDUP_REMOVED lines=44> */
.L_x_20091:
[----:B------:R-:W-:Y:S05]  /*b770*/  BSYNC B2 ;  /* 0x0000000000027941 */ /* 0x000fea0003800000 */
.L_x_20090:
        /* <DEDUP_REMOVED lines=12> */
.L_x_20086:
[----:B------:R-:W-:Y:S05]  /*b840*/  BSYNC B1 ;  /* 0x0000000000017941 */ /* 0x000fea0003800000 */
.L_x_20085:
        /* <DEDUP_REMOVED lines=26> */
.L_x_20095:
[----:B------:R-:W-:Y:S05]  /*b9f0*/  BSYNC B1 ;  /* 0x0000000000017941 */ /* 0x000fea0003800000 */
.L_x_20094:
[----:B------:R-:W-:Y:S01]  /*ba00*/  VIADD R167, R167, 0x80 ;  /* 0x00000080a7a77836 */ /* 0x000fe20000000000 */
[----:B------:R-:W-:-:S07]  /*ba10*/  IADD3 R159, R159, 0x80, RZ ;  /* 0x000000809f9f7810 */ /* 0x000fce0007ffe0ff */
.L_x_20021:
[----:B------:R-:W-:Y:S05]  /*ba20*/  BSYNC B0 ;  /* 0x0000000000007941 */ /* 0x000fea0003800000 */
.L_x_20020:
        /* <DEDUP_REMOVED lines=32> */
.L_x_20101:
[----:B------:R-:W-:-:S07]  /*bc30*/  MOV R88, R132 ;  /* 0x0000008400587202 */ /* 0x000fce0000000f00 */
.L_x_20102:
[----:B------:R-:W-:Y:S05]  /*bc40*/  BSYNC B2 ;  /* 0x0000000000027941 */ /* 0x000fea0003800000 */
.L_x_20100:
        /* <DEDUP_REMOVED lines=16> */
.L_x_20106:
[----:B------:R-:W-:Y:S05]  /*bd50*/  BSYNC B3 ;  /* 0x0000000000037941 */ /* 0x000fea0003800000 */
.L_x_20105:
        /* <DEDUP_REMOVED lines=44> */
.L_x_20104:
[----:B------:R-:W-:Y:S05]  /*c020*/  BSYNC B2 ;  /* 0x0000000000027941 */ /* 0x000fea0003800000 */
.L_x_20103:
        /* <DEDUP_REMOVED lines=12> */
.L_x_20099:
[----:B------:R-:W-:Y:S05]  /*c0f0*/  BSYNC B1 ;  /* 0x0000000000017941 */ /* 0x000fea0003800000 */
.L_x_20098:
        /* <DEDUP_REMOVED lines=18> */
.L_x_20110:
[----:B------:R-:W-:-:S07]  /*c220*/  MOV R42, R132 ;  /* 0x00000084002a7202 */ /* 0x000fce0000000f00 */
.L_x_20111:
[----:B------:R-:W-:Y:S05]  /*c230*/  BSYNC B2 ;  /* 0x0000000000027941 */ /* 0x000fea0003800000 */
.L_x_20109:
        /* <DEDUP_REMOVED lines=16> */
.L_x_20115:
[----:B------:R-:W-:Y:S05]  /*c340*/  BSYNC B3 ;  /* 0x0000000000037941 */ /* 0x000fea0003800000 */
.L_x_20114:
        /* <DEDUP_REMOVED lines=44> */
.L_x_20113:
[----:B------:R-:W-:Y:S05]  /*c610*/  BSYNC B2 ;  /* 0x0000000000027941 */ /* 0x000fea0003800000 */
.L_x_20112:
        /* <DEDUP_REMOVED lines=12> */
.L_x_20108:
[----:B------:R-:W-:Y:S05]  /*c6e0*/  BSYNC B1 ;  /* 0x0000000000017941 */ /* 0x000fea0003800000 */
.L_x_20107:
        /* <DEDUP_REMOVED lines=18> */
.L_x_20119:
[----:B------:R-:W-:-:S07]  /*c810*/  MOV R42, R132 ;  /* 0x00000084002a7202 */ /* 0x000fce0000000f00 */
.L_x_20120:
[----:B------:R-:W-:Y:S05]  /*c820*/  BSYNC B2 ;  /* 0x0000000000027941 */ /* 0x000fea0003800000 */
.L_x_20118:
        /* <DEDUP_REMOVED lines=16> */
.L_x_20124:
[----:B------:R-:W-:Y:S05]  /*c930*/  BSYNC B3 ;  /* 0x0000000000037941 */ /* 0x000fea0003800000 */
.L_x_20123:
        /* <DEDUP_REMOVED lines=44> */
.L_x_20122:
[----:B------:R-:W-:Y:S05]  /*cc00*/  BSYNC B2 ;  /* 0x0000000000027941 */ /* 0x000fea0003800000 */
.L_x_20121:
        /* <DEDUP_REMOVED lines=12> */
.L_x_20117:
[----:B------:R-:W-:Y:S05]  /*ccd0*/  BSYNC B1 ;  /* 0x0000000000017941 */ /* 0x000fea0003800000 */
.L_x_20116:
        /* <DEDUP_REMOVED lines=18> */
.L_x_20128:
[----:B------:R-:W-:-:S07]  /*ce00*/  MOV R42, R132 ;  /* 0x00000084002a7202 */ /* 0x000fce0000000f00 */
.L_x_20129:
[----:B------:R-:W-:Y:S05]  /*ce10*/  BSYNC B2 ;  /* 0x0000000000027941 */ /* 0x000fea0003800000 */
.L_x_20127:
        /* <DEDUP_REMOVED lines=16> */
.L_x_20133:
[----:B------:R-:W-:Y:S05]  /*cf20*/  BSYNC B3 ;  /* 0x0000000000037941 */ /* 0x000fea0003800000 */
.L_x_20132:
        /* <DEDUP_REMOVED lines=44> */
.L_x_20131:
[----:B------:R-:W-:Y:S05]  /*d1f0*/  BSYNC B2 ;  /* 0x0000000000027941 */ /* 0x000fea0003800000 */
.L_x_20130:
        /* <DEDUP_REMOVED lines=12> */
.L_x_20126:
[----:B------:R-:W-:Y:S05]  /*d2c0*/  BSYNC B1 ;  /* 0x0000000000017941 */ /* 0x000fea0003800000 */
.L_x_20125:
        /* <DEDUP_REMOVED lines=18> */
.L_x_20137:
[----:B------:R-:W-:-:S07]  /*d3f0*/  MOV R42, R132 ;  /* 0x00000084002a7202 */ /* 0x000fce0000000f00 */
.L_x_20138:
[----:B------:R-:W-:Y:S05]  /*d400*/  BSYNC B2 ;  /* 0x0000000000027941 */ /* 0x000fea0003800000 */
.L_x_20136:
        /* <DEDUP_REMOVED lines=16> */
.L_x_20142:
[----:B------:R-:W-:Y:S05]  /*d510*/  BSYNC B3 ;  /* 0x0000000000037941 */ /* 0x000fea0003800000 */
.L_x_20141:
        /* <DEDUP_REMOVED lines=44> */
.L_x_20140:
[----:B------:R-:W-:Y:S05]  /*d7e0*/  BSYNC B2 ;  /* 0x0000000000027941 */ /* 0x000fea0003800000 */
.L_x_20139:
        /* <DEDUP_REMOVED lines=12> */
.L_x_20135:
[----:B------:R-:W-:Y:S05]  /*d8b0*/  BSYNC B1 ;  /* 0x0000000000017941 */ /* 0x000fea0003800000 */
.L_x_20134:
        /* <DEDUP_REMOVED lines=18> */
.L_x_20146:
[----:B------:R-:W-:-:S07]  /*d9e0*/  MOV R42, R132 ;  /* 0x00000084002a7202 */ /* 0x000fce0000000f00 */
.L_x_20147:
[----:B------:R-:W-:Y:S05]  /*d9f0*/  BSYNC B2 ;  /* 0x0000000000027941 */ /* 0x000fea0003800000 */
.L_x_20145:
        /* <DEDUP_REMOVED lines=16> */
.L_x_20151:
[----:B------:R-:W-:Y:S05]  /*db00*/  BSYNC B3 ;  /* 0x0000000000037941 */ /* 0x000fea0003800000 */
.L_x_20150:
        /* <DEDUP_REMOVED lines=44> */
.L_x_20149:
[----:B------:R-:W-:Y:S05]  /*ddd0*/  BSYNC B2 ;  /* 0x0000000000027941 */ /* 0x000fea0003800000 */
.L_x_20148:
        /* <DEDUP_REMOVED lines=12> */
.L_x_20144:
[----:B------:R-:W-:Y:S05]  /*dea0*/  BSYNC B1 ;  /* 0x0000000000017941 */ /* 0x000fea0003800000 */
.L_x_20143:
        /* <DEDUP_REMOVED lines=18> */
.L_x_20155:
[----:B------:R-:W-:-:S07]  /*dfd0*/  MOV R42, R132 ;  /* 0x00000084002a7202 */ /* 0x000fce0000000f00 */
.L_x_20156:
[----:B------:R-:W-:Y:S05]  /*dfe0*/  BSYNC B2 ;  /* 0x0000000000027941 */ /* 0x000fea0003800000 */
.L_x_20154:
        /* <DEDUP_REMOVED lines=16> */
.L_x_20160:
[----:B------:R-:W-:Y:S05]  /*e0f0*/  BSYNC B3 ;  /* 0x0000000000037941 */ /* 0x000fea0003800000 */
.L_x_20159:
        /* <DEDUP_REMOVED lines=44> */
.L_x_20158:
[----:B------:R-:W-:Y:S05]  /*e3c0*/  BSYNC B2 ;  /* 0x0000000000027941 */ /* 0x000fea0003800000 */
.L_x_20157:
        /* <DEDUP_REMOVED lines=12> */
.L_x_20153:
[----:B------:R-:W-:Y:S05]  /*e490*/  BSYNC B1 ;  /* 0x0000000000017941 */ /* 0x000fea0003800000 */
.L_x_20152:
        /* <DEDUP_REMOVED lines=18> */
.L_x_20164:
[----:B------:R-:W-:-:S07]  /*e5c0*/  MOV R91, R132 ;  /* 0x00000084005b7202 */ /* 0x000fce0000000f00 */
.L_x_20165:
[----:B------:R-:W-:Y:S05]  /*e5d0*/  BSYNC B2 ;  /* 0x0000000000027941 */ /* 0x000fea0003800000 */
.L_x_20163:
        /* <DEDUP_REMOVED lines=16> */
.L_x_20169:
[----:B------:R-:W-:Y:S05]  /*e6e0*/  BSYNC B3 ;  /* 0x0000000000037941 */ /* 0x000fea0003800000 */
.L_x_20168:
        /* <DEDUP_REMOVED lines=44> */
.L_x_20167:
[----:B------:R-:W-:Y:S05]  /*e9b0*/  BSYNC B2 ;  /* 0x0000000000027941 */ /* 0x000fea0003800000 */
.L_x_20166:
        /* <DEDUP_REMOVED lines=12> */
.L_x_20162:
[----:B------:R-:W-:Y:S05]  /*ea80*/  BSYNC B1 ;  /* 0x0000000000017941 */ /* 0x000fea0003800000 */
.L_x_20161:
        /* <DEDUP_REMOVED lines=26> */
.L_x_20171:
[----:B------:R-:W-:Y:S05]  /*ec30*/  BSYNC B1 ;  /* 0x0000000000017941 */ /* 0x000fea0003800000 */
.L_x_20170:
[----:B------:R-:W-:Y:S01]  /*ec40*/  IADD3 R167, R167, 0x80, RZ ;  /* 0x00000080a7a77810 */ /* 0x000fe20007ffe0ff */
[----:B------:R-:W-:-:S07]  /*ec50*/  VIADD R159, R159, 0x80 ;  /* 0x000000809f9f7836 */ /* 0x000fce0000000000 */
.L_x_20097:
[----:B------:R-:W-:Y:S05]  /*ec60*/  BSYNC B0 ;  /* 0x0000000000007941 */ /* 0x000fea0003800000 */
.L_x_20096:
        /* <DEDUP_REMOVED lines=15> */
[----:B------:R-:W-:-:S02]  /*ed60*/  @!P3 ISETP.NE.U32.AND P4, PT, R118, RZ, PT ;  /* 0x000000ff7600b20c */ /* 0x000fc40003f85070 */
[----:B------:R-:W-:Y:S02]  /*ed70*/  @!P3 MOV R94, R42 ;  /* 0x0000002a005eb202 */ /* 0x000fe40000000f00 */
        /* <DEDUP_REMOVED lines=15> */
.L_x_20177:
[----:B------:R-:W-:-:S07]  /*ee70*/  IMAD.MOV.U32 R96, RZ, RZ, R132 ;  /* 0x000000ffff607224 */ /* 0x000fce00078e0084 */
.L_x_20178:
[----:B------:R-:W-:Y:S05]  /*ee80*/  BSYNC B2 ;  /* 0x0000000000027941 */ /* 0x000fea0003800000 */
.L_x_20176:
        /* <DEDUP_REMOVED lines=16> */
.L_x_20182:
[----:B------:R-:W-:Y:S05]  /*ef90*/  BSYNC B3 ;  /* 0x0000000000037941 */ /* 0x000fea0003800000 */
.L_x_20181:
        /* <DEDUP_REMOVED lines=44> */
.L_x_20180:
[----:B------:R-:W-:Y:S05]  /*f260*/  BSYNC B2 ;  /* 0x0000000000027941 */ /* 0x000fea0003800000 */
.L_x_20179:
        /* <DEDUP_REMOVED lines=10> */
[----:B--2---:R-:W-:-:S04]  /*f310*/  FMUL.FTZ R92, R93, R92 ;  /* 0x0000005c5d5c7220 */ /* 0x004fc80000410000 */
[----:B------:R-:W-:-:S07]  /*f320*/  @P2 FADD.FTZ R92, R52, R92 ;  /* 0x0000005c345c2221 */ /* 0x000fce0000010000 */
.L_x_20175:
[----:B------:R-:W-:Y:S05]  /*f330*/  BSYNC B1 ;  /* 0x0000000000017941 */ /* 0x000fea0003800000 */
.L_x_20174:
        /* <DEDUP_REMOVED lines=18> */
.L_x_20186:
[----:B------:R-:W-:-:S07]  /*f460*/  IMAD.MOV.U32 R42, RZ, RZ, R132 ;  /* 0x000000ffff2a7224 */ /* 0x000fce00078e0084 */
.L_x_20187:
[----:B------:R-:W-:Y:S05]  /*f470*/  BSYNC B2 ;  /* 0x0000000000027941 */ /* 0x000fea0003800000 */
.L_x_20185:
        /* <DEDUP_REMOVED lines=16> */
.L_x_20191:
[----:B------:R-:W-:Y:S05]  /*f580*/  BSYNC B3 ;  /* 0x0000000000037941 */ /* 0x000fea0003800000 */
.L_x_20190:
        /* <DEDUP_REMOVED lines=44> */
.L_x_20189:
[----:B------:R-:W-:Y:S05]  /*f850*/  BSYNC B2 ;  /* 0x0000000000027941 */ /* 0x000fea0003800000 */
.L_x_20188:
        /* <DEDUP_REMOVED lines=9> */
[----:B------:R-:W-:-:S05]  /*f8f0*/  FSEL R93, R42, RZ, !P4 ;  /* 0x000000ff2a5d7208 */ /* 0x000fca0006000000 */
[----:B------:R-:W-:-:S04]  /*f900*/  FMUL.FTZ R93, R225, R93 ;  /* 0x0000005de15d7220 */ /* 0x000fc80000410000 */
[----:B------:R-:W-:-:S07]  /*f910*/  @P2 FADD.FTZ R93, R53, R93 ;  /* 0x0000005d355d2221 */ /* 0x000fce0000010000 */
.L_x_20184:
[----:B------:R-:W-:Y:S05]  /*f920*/  BSYNC B1 ;  /* 0x0000000000017941 */ /* 0x000fea0003800000 */
.L_x_20183:
        /* <DEDUP_REMOVED lines=18> */
.L_x_20195:
[----:B------:R-:W-:-:S07]  /*fa50*/  IMAD.MOV.U32 R42, RZ, RZ, R132 ;  /* 0x000000ffff2a7224 */ /* 0x000fce00078e0084 */
.L_x_20196:
[----:B------:R-:W-:Y:S05]  /*fa60*/  BSYNC B2 ;  /* 0x0000000000027941 */ /* 0x000fea0003800000 */
.L_x_20194:
        /* <DEDUP_REMOVED lines=16> */
.L_x_20200:
[----:B------:R-:W-:Y:S05]  /*fb70*/  BSYNC B3 ;  /* 0x0000000000037941 */ /* 0x000fea0003800000 */
.L_x_20199:
        /* <DEDUP_REMOVED lines=44> */
.L_x_20198:
[----:B------:R-:W-:Y:S05]  /*fe40*/  BSYNC B2 ;  /* 0x0000000000027941 */ /* 0x000fea0003800000 */
.L_x_20197:
        /* <DEDUP_REMOVED lines=12> */
.L_x_20193:
[----:B------:R-:W-:Y:S05]  /*ff10*/  BSYNC B1 ;  /* 0x0000000000017941 */ /* 0x000fea0003800000 */
.L_x_20192:
        /* <DEDUP_REMOVED lines=18> */
.L_x_20204:
[----:B------:R-:W-:-:S07]  /*10040*/  IMAD.MOV.U32 R42, RZ, RZ, R132 ;  /* 0x000000ffff2a7224 */ /* 0x000fce00078e0084 */
.L_x_20205:
[----:B------:R-:W-:Y:S05]  /*10050*/  BSYNC B2 ;  /* 0x0000000000027941 */ /* 0x000fea0003800000 */
.L_x_20203:
        /* <DEDUP_REMOVED lines=16> */
.L_x_20209:
[----:B------:R-:W-:Y:S05]  /*10160*/  BSYNC B3 ;  /* 0x0000000000037941 */ /* 0x000fea0003800000 */
.L_x_20208:
        /* <DEDUP_REMOVED lines=44> */
.L_x_20207:
[----:B------:R-:W-:Y:S05]  /*10430*/  BSYNC B2 ;  /* 0x0000000000027941 */ /* 0x000fea0003800000 */
.L_x_20206:
        /* <DEDUP_REMOVED lines=12> */
.L_x_20202:
[----:B------:R-:W-:Y:S05]  /*10500*/  BSYNC B1 ;  /* 0x0000000000017941 */ /* 0x000fea0003800000 */
.L_x_20201:
        /* <DEDUP_REMOVED lines=18> */
.L_x_20213:
[----:B------:R-:W-:-:S07]  /*10630*/  IMAD.MOV.U32 R42, RZ, RZ, R132 ;  /* 0x000000ffff2a7224 */ /* 0x000fce00078e0084 */
.L_x_20214:
[----:B------:R-:W-:Y:S05]  /*10640*/  BSYNC B2 ;  /* 0x0000000000027941 */ /* 0x000fea0003800000 */
.L_x_20212:
        /* <DEDUP_REMOVED lines=16> */
.L_x_20218:
[----:B------:R-:W-:Y:S05]  /*10750*/  BSYNC B3 ;  /* 0x0000000000037941 */ /* 0x000fea0003800000 */
.L_x_20217:
        /* <DEDUP_REMOVED lines=44> */
.L_x_20216:
[----:B------:R-:W-:Y:S05]  /*10a20*/  BSYNC B2 ;  /* 0x0000000000027941 */ /* 0x000fea0003800000 */
.L_x_20215:
[----:B------:R-:W2:Y:S01]  /*10a30*/  LDL R97, [R1+0x8] ;  /* 0x0000080001617983 */ /* 0x000ea20000100800 */
[----:B------:R-:W-:Y:S01]  /*10a40*/  HFMA2.MMA R96, -RZ, RZ, 0.1171875, 0 ;  /* 0x2f800000ff607435 */ /* 0x000fe200000001ff */
[----:B------:R-:W-:-:S09]  /*10a50*/  I2FP.F32.U32 R42, R42 ;  /* 0x0000002a002a7245 */ /* 0x000fd20000201000 */
[----:B------:R-:W-:-:S05]  /*10a60*/  FFMA.FTZ R42, R42, R96, 1.1641532182693481445e-10 ;  /* 0x2f0000002a2a7423 */ /* 0x000fca0000010060 */
[----:B------:R-:W-:Y:S01]  /*10a70*/  FSETP.GTU.FTZ.AND P4, PT, R42, UR26, PT ;  /* 0x0000001a2a007c0b */ /* 0x000fe2000bf9c000 */
[----:B------:R-:W-:-:S03]  /*10a80*/  IMAD.U32 R42, R50, 0x10000, RZ ;  /* 0x00010000322a7824 */ /* 0x000fc600078e00ff */
[----:B------:R-:W-:Y:S01]  /*10a90*/  SEL R155, RZ, 0x1, P4 ;  /* 0x00000001ff9b7807 */ /* 0x000fe20002000000 */
[----:B------:R-:W-:-:S04]  /*10aa0*/  FMUL.FTZ R42, R42, UR29 ;  /* 0x0000001d2a2a7c20 */ /* 0x000fc80008410000 */
[----:B------:R-:W-:-:S05]  /*10ab0*/  FMUL.FTZ R42, R42, UR28 ;  /* 0x0000001c2a2a7c20 */ /* 0x000fca0008410000 */
[----:B------:R-:W-:-:S05]  /*10ac0*/  FSEL R96, R42, RZ, !P4 ;  /* 0x000000ff2a607208 */ /* 0x000fca0006000000 */
[----:B--2---:R-:W-:-:S04]  /*10ad0*/  FMUL.FTZ R96, R97, R96 ;  /* 0x0000006061607220 */ /* 0x004fc80000410000 */
[----:B------:R-:W-:-:S07]  /*10ae0*/  @P2 FADD.FTZ R96, R56, R96 ;  /* 0x0000006038602221 */ /* 0x000fce0000010000 */
.L_x_20211:
[----:B------:R-:W-:Y:S05]  /*10af0*/  BSYNC B1 ;  /* 0x0000000000017941 */ /* 0x000fea0003800000 */
.L_x_20210:
        /* <DEDUP_REMOVED lines=18> */
.L_x_20222:
[----:B------:R-:W-:-:S07]  /*10c20*/  IMAD.MOV.U32 R42, RZ, RZ, R132 ;  /* 0x000000ffff2a7224 */ /* 0x000fce00078e0084 */
.L_x_20223:
[----:B------:R-:W-:Y:S05]  /*10c30*/  BSYNC B2 ;  /* 0x0000000000027941 */ /* 0x000fea0003800000 */
.L_x_20221:
        /* <DEDUP_REMOVED lines=16> */
.L_x_20227:
[----:B------:R-:W-:Y:S05]  /*10d40*/  BSYNC B3 ;  /* 0x0000000000037941 */ /* 0x000fea0003800000 */
.L_x_20226:
        /* <DEDUP_REMOVED lines=44> */
.L_x_20225:
[----:B------:R-:W-:Y:S05]  /*11010*/  BSYNC B2 ;  /* 0x0000000000027941 */ /* 0x000fea0003800000 */
.L_x_20224:
[----:B------:R-:W-:Y:S01]  /*11020*/  HFMA2.MMA R97, -RZ, RZ, 0.1171875, 0 ;  /* 0x2f800000ff617435 */ /* 0x000fe200000001ff */
[----:B------:R-:W-:-:S09]  /*11030*/  I2FP.F32.U32 R42, R42 ;  /* 0x0000002a002a7245 */ /* 0x000fd20000201000 */
[----:B------:R-:W-:-:S05]  /*11040*/  FFMA.FTZ R42, R42, R97, 1.1641532182693481445e-10 ;  /* 0x2f0000002a2a7423 */ /* 0x000fca0000010061 */
[----:B------:R-:W-:Y:S02]  /*11050*/  FSETP.GTU.FTZ.AND P4, PT, R42, UR26, PT ;  /* 0x0000001a2a007c0b */ /* 0x000fe4000bf9c000 */
[----:B------:R-:W-:Y:S02]  /*11060*/  PRMT R42, R50, 0x7632, R42 ;  /* 0x00007632322a7816 */ /* 0x000fe4000000002a */
[----:B------:R-:W-:-:S03]  /*11070*/  SEL R156, RZ, 0x1, P4 ;  /* 0x00000001ff9c7807 */ /* 0x000fc60002000000 */
[----:B------:R-:W-:-:S04]  /*11080*/  IMAD.U32 R42, R42, 0x10000, RZ ;  /* 0x000100002a2a7824 */ /* 0x000fc800078e00ff */
[----:B------:R-:W-:-:S04]  /*11090*/  FMUL.FTZ R42, R42, UR29 ;  /* 0x0000001d2a2a7c20 */ /* 0x000fc80008410000 */
[----:B------:R-:W-:-:S05]  /*110a0*/  FMUL.FTZ R42, R42, UR28 ;  /* 0x0000001c2a2a7c20 */ /* 0x000fca0008410000 */
[----:B------:R-:W-:-:S05]  /*110b0*/  FSEL R97, R42, RZ, !P4 ;  /* 0x000000ff2a617208 */ /* 0x000fca0006000000 */
[----:B------:R-:W-:-:S04]  /*110c0*/  FMUL.FTZ R97, R223, R97 ;  /* 0x00000061df617220 */ /* 0x000fc80000410000 */
[----:B------:R-:W-:-:S07]  /*110d0*/  @P2 FADD.FTZ R97, R57, R97 ;  /* 0x0000006139612221 */ /* 0x000fce0000010000 */
.L_x_20220:
[----:B------:R-:W-:Y:S05]  /*110e0*/  BSYNC B1 ;  /* 0x0000000000017941 */ /* 0x000fea0003800000 */
.L_x_20219:
        /* <DEDUP_REMOVED lines=18> */
.L_x_20231:
[----:B------:R-:W-:-:S07]  /*11210*/  IMAD.MOV.U32 R42, RZ, RZ, R132 ;  /* 0x000000ffff2a7224 */ /* 0x000fce00078e0084 */
.L_x_20232:
[----:B------:R-:W-:Y:S05]  /*11220*/  BSYNC B2 ;  /* 0x0000000000027941 */ /* 0x000fea0003800000 */
.L_x_20230:
        /* <DEDUP_REMOVED lines=16> */
.L_x_20236:
[----:B------:R-:W-:Y:S05]  /*11330*/  BSYNC B3 ;  /* 0x0000000000037941 */ /* 0x000fea0003800000 */
.L_x_20235:
        /* <DEDUP_REMOVED lines=44> */
.L_x_20234:
[----:B------:R-:W-:Y:S05]  /*11600*/  BSYNC B2 ;  /* 0x0000000000027941 */ /* 0x000fea0003800000 */
.L_x_20233:
        /* <DEDUP_REMOVED lines=12> */
.L_x_20229:
[----:B------:R-:W-:Y:S05]  /*116d0*/  BSYNC B1 ;  /* 0x0000000000017941 */ /* 0x000fea0003800000 */
.L_x_20228:
        /* <DEDUP_REMOVED lines=18> */
.L_x_20240:
[----:B------:R-:W-:-:S07]  /*11800*/  IMAD.MOV.U32 R99, RZ, RZ, R132 ;  /* 0x000000ffff637224 */ /* 0x000fce00078e0084 */
.L_x_20241:
[----:B------:R-:W-:Y:S05]  /*11810*/  BSYNC B2 ;  /* 0x0000000000027941 */ /* 0x000fea0003800000 */
.L_x_20239:
        /* <DEDUP_REMOVED lines=16> */
.L_x_20245:
[----:B------:R-:W-:Y:S05]  /*11920*/  BSYNC B3 ;  /* 0x0000000000037941 */ /* 0x000fea0003800000 */
.L_x_20244:
        /* <DEDUP_REMOVED lines=44> */
.L_x_20243:
[----:B------:R-:W-:Y:S05]  /*11bf0*/  BSYNC B2 ;  /* 0x0000000000027941 */ /* 0x000fea0003800000 */
.L_x_20242:
        /* <DEDUP_REMOVED lines=12> */
.L_x_20238:
[----:B------:R-:W-:Y:S05]  /*11cc0*/  BSYNC B1 ;  /* 0x0000000000017941 */ /* 0x000fea0003800000 */
.L_x_20237:
[----:B------:R-:W0:Y:S01]  /*11cd0*/  LDC.64 R118, c[0x0][0x238] ;  /* 0x00008e00ff767b82 */ /* 0x000e220000000a00 */
[----:B------:R-:W-:Y:S01]  /*11ce0*/  BSSY B1, `(.L_x_20246) ;  /* 0x0000019000017945 */ /* 0x000fe20003800000 */
[----:B0-----:R-:W-:-:S05]  /*11cf0*/  IMAD.WIDE.U32 R118, R167, 0x20, R118 ;  /* 0x00000020a7767825 */ /* 0x001fca00078e0076 */
[----:B------:R0:W-:Y:S04]  /*11d00*/  STG.E.128 desc[UR4][R118.64], R92 ;  /* 0x0000005c76007986 */ /* 0x0001e8000c101d04 */
        /* <DEDUP_REMOVED lines=22> */
.L_x_20247:
[----:B------:R-:W-:Y:S05]  /*11e70*/  BSYNC B1 ;  /* 0x0000000000017941 */ /* 0x000fea0003800000 */
.L_x_20246:
[----:B------:R-:W-:Y:S01]  /*11e80*/  VIADD R167, R167, 0x80 ;  /* 0x00000080a7a77836 */ /* 0x000fe20000000000 */
[----:B------:R-:W-:-:S07]  /*11e90*/  IADD3 R159, R159, 0x80, RZ ;  /* 0x000000809f9f7810 */ /* 0x000fce0007ffe0ff */
.L_x_20173:
[----:B------:R-:W-:Y:S05]  /*11ea0*/  BSYNC B0 ;  /* 0x0000000000007941 */ /* 0x000fea0003800000 */
.L_x_20172:
        /* <DEDUP_REMOVED lines=32> */
.L_x_20253:
[----:B------:R-:W-:-:S07]  /*120b0*/  MOV R104, R132 ;  /* 0x0000008400687202 */ /* 0x000fce0000000f00 */
.L_x_20254:
[----:B------:R-:W-:Y:S05]  /*120c0*/  BSYNC B2 ;  /* 0x0000000000027941 */ /* 0x000fea0003800000 */
.L_x_20252:
        /* <DEDUP_REMOVED lines=16> */
.L_x_20258:
[----:B------:R-:W-:Y:S05]  /*121d0*/  BSYNC B3 ;  /* 0x0000000000037941 */ /* 0x000fea0003800000 */
.L_x_20257:
        /* <DEDUP_REMOVED lines=44> */
.L_x_20256:
[----:B------:R-:W-:Y:S05]  /*124a0*/  BSYNC B2 ;  /* 0x0000000000027941 */ /* 0x000fea0003800000 */
.L_x_20255:
        /* <DEDUP_REMOVED lines=12> */
.L_x_20251:
[----:B------:R-:W-:Y:S05]  /*12570*/  BSYNC B1 ;  /* 0x0000000000017941 */ /* 0x000fea0003800000 */
.L_x_20250:
        /* <DEDUP_REMOVED lines=18> */
.L_x_20262:
[----:B------:R-:W-:-:S07]  /*126a0*/  MOV R42, R132 ;  /* 0x00000084002a7202 */ /* 0x000fce0000000f00 */
.L_x_20263:
[----:B------:R-:W-:Y:S05]  /*126b0*/  BSYNC B2 ;  /* 0x0000000000027941 */ /* 0x000fea0003800000 */
.L_x_20261:
        /* <DEDUP_REMOVED lines=16> */
.L_x_20267:
[----:B------:R-:W-:Y:S05]  /*127c0*/  BSYNC B3 ;  /* 0x0000000000037941 */ /* 0x000fea0003800000 */
.L_x_20266:
        /* <DEDUP_REMOVED lines=44> */
.L_x_20265:
[----:B------:R-:W-:Y:S05]  /*12a90*/  BSYNC B2 ;  /* 0x0000000000027941 */ /* 0x000fea0003800000 */
.L_x_20264:
        /* <DEDUP_REMOVED lines=12> */
.L_x_20260:
[----:B------:R-:W-:Y:S05]  /*12b60*/  BSYNC B1 ;  /* 0x0000000000017941 */ /* 0x000fea0003800000 */
.L_x_20259:
        /* <DEDUP_REMOVED lines=18> */
.L_x_20271:
[----:B------:R-:W-:-:S07]  /*12c90*/  MOV R42, R132 ;  /* 0x00000084002a7202 */ /* 0x000fce0000000f00 */
.L_x_20272:
[----:B------:R-:W-:Y:S05]  /*12ca0*/  BSYNC B2 ;  /* 0x0000000000027941 */ /* 0x000fea0003800000 */
.L_x_20270:
        /* <DEDUP_REMOVED lines=16> */
.L_x_20276:
[----:B------:R-:W-:Y:S05]  /*12db0*/  BSYNC B3 ;  /* 0x0000000000037941 */ /* 0x000fea0003800000 */
.L_x_20275:
        /* <DEDUP_REMOVED lines=44> */
.L_x_20274:
[----:B------:R-:W-:Y:S05]  /*13080*/  BSYNC B2 ;  /* 0x0000000000027941 */ /* 0x000fea0003800000 */
.L_x_20273:
        /* <DEDUP_REMOVED lines=9> */
[----:B------:R-:W-:-:S04]  /*13120*/  FMUL.FTZ R102, R251, R102 ;  /* 0x00000066fb667220 */ /* 0x000fc80000410000 */
[----:B------:R-:W-:-:S07]  /*13130*/  @P2 FADD.FTZ R102, R54, R102 ;  /* 0x0000006636662221 */ /* 0x000fce0000010000 */
.L_x_20269:
[----:B------:R-:W-:Y:S05]  /*13140*/  BSYNC B1 ;  /* 0x0000000000017941 */ /* 0x000fea0003800000 */
.L_x_20268:
        /* <DEDUP_REMOVED lines=18> */
.L_x_20280:
[----:B------:R-:W-:-:S07]  /*13270*/  MOV R42, R132 ;  /* 0x00000084002a7202 */ /* 0x000fce0000000f00 */
.L_x_20281:
[----:B------:R-:W-:Y:S05]  /*13280*/  BSYNC B2 ;  /* 0x0000000000027941 */ /* 0x000fea0003800000 */
.L_x_20279:
        /* <DEDUP_REMOVED lines=16> */
.L_x_20285:
[----:B------:R-:W-:Y:S05]  /*13390*/  BSYNC B3 ;  /* 0x0000000000037941 */ /* 0x000fea0003800000 */
.L_x_20284:
        /* <DEDUP_REMOVED lines=44> */
.L_x_20283:
[----:B------:R-:W-:Y:S05]  /*13660*/  BSYNC B2 ;  /* 0x0000000000027941 */ /* 0x000fea0003800000 */
.L_x_20282:
        /* <DEDUP_REMOVED lines=12> */
.L_x_20278:
[----:B------:R-:W-:Y:S05]  /*13730*/  BSYNC B1 ;  /* 0x0000000000017941 */ /* 0x000fea0003800000 */
.L_x_20277:
        /* <DEDUP_REMOVED lines=18> */
.L_x_20289:
[----:B------:R-:W-:-:S07]  /*13860*/  MOV R42, R132 ;  /* 0x00000084002a7202 */ /* 0x000fce0000000f00 */
.L_x_20290:
[----:B------:R-:W-:Y:S05]  /*13870*/  BSYNC B2 ;  /* 0x0000000000027941 */ /* 0x000fea0003800000 */
.L_x_20288:
        /* <DEDUP_REMOVED lines=16> */
.L_x_20294:
[----:B------:R-:W-:Y:S05]  /*13980*/  BSYNC B3 ;  /* 0x0000000000037941 */ /* 0x000fea0003800000 */
.L_x_20293:
        /* <DEDUP_REMOVED lines=44> */
.L_x_20292:
[----:B------:R-:W-:Y:S05]  /*13c50*/  BSYNC B2 ;  /* 0x0000000000027941 */ /* 0x000fea0003800000 */
.L_x_20291:
        /* <DEDUP_REMOVED lines=9> */
[----:B------:R-:W-:-:S04]  /*13cf0*/  FMUL.FTZ R104, R250, R104 ;  /* 0x00000068fa687220 */ /* 0x000fc80000410000 */
[----:B------:R-:W-:-:S07]  /*13d00*/  @P2 FADD.FTZ R104, R56, R104 ;  /* 0x0000006838682221 */ /* 0x000fce0000010000 */
.L_x_20287:
[----:B------:R-:W-:Y:S05]  /*13d10*/  BSYNC B1 ;  /* 0x0000000000017941 */ /* 0x000fea0003800000 */
.L_x_20286:
        /* <DEDUP_REMOVED lines=18> */
.L_x_20298:
[----:B------:R-:W-:-:S07]  /*13e40*/  MOV R42, R132 ;  /* 0x00000084002a7202 */ /* 0x000fce0000000f00 */
.L_x_20299:
[----:B------:R-:W-:Y:S05]  /*13e50*/  BSYNC B2 ;  /* 0x0000000000027941 */ /* 0x000fea0003800000 */
.L_x_20297:
        /* <DEDUP_REMOVED lines=16> */
.L_x_20303:
[----:B------:R-:W-:Y:S05]  /*13f60*/  BSYNC B3 ;  /* 0x0000000000037941 */ /* 0x000fea0003800000 */
.L_x_20302:
        /* <DEDUP_REMOVED lines=44> */
.L_x_20301:
[----:B------:R-:W-:Y:S05]  /*14230*/  BSYNC B2 ;  /* 0x0000000000027941 */ /* 0x000fea0003800000 */
.L_x_20300:
        /* <DEDUP_REMOVED lines=12> */
.L_x_20296:
[----:B------:R-:W-:Y:S05]  /*14300*/  BSYNC B1 ;  /* 0x0000000000017941 */ /* 0x000fea0003800000 */
.L_x_20295:
        /* <DEDUP_REMOVED lines=18> */
.L_x_20307:
[----:B------:R-:W-:-:S07]  /*14430*/  MOV R42, R132 ;  /* 0x00000084002a7202 */ /* 0x000fce0000000f00 */
.L_x_20308:
[----:B------:R-:W-:Y:S05]  /*14440*/  BSYNC B2 ;  /* 0x0000000000027941 */ /* 0x000fea0003800000 */
.L_x_20306:
        /* <DEDUP_REMOVED lines=16> */
.L_x_20312:
[----:B------:R-:W-:Y:S05]  /*14550*/  BSYNC B3 ;  /* 0x0000000000037941 */ /* 0x000fea0003800000 */
.L_x_20311:
        /* <DEDUP_REMOVED lines=44> */
.L_x_20310:
[----:B------:R-:W-:Y:S05]  /*14820*/  BSYNC B2 ;  /* 0x0000000000027941 */ /* 0x000fea0003800000 */
.L_x_20309:
        /* <DEDUP_REMOVED lines=11> */
.L_x_20305:
[----:B------:R-:W-:Y:S05]  /*148e0*/  BSYNC B1 ;  /* 0x0000000000017941 */ /* 0x000fea0003800000 */
.L_x_20304:
        /* <DEDUP_REMOVED lines=18> */
.L_x_20316:
[----:B------:R-:W-:-:S07]  /*14a10*/  MOV R107, R132 ;  /* 0x00000084006b7202 */ /* 0x000fce0000000f00 */
.L_x_20317:
[----:B------:R-:W-:Y:S05]  /*14a20*/  BSYNC B2 ;  /* 0x0000000000027941 */ /* 0x000fea0003800000 */
.L_x_20315:
        /* <DEDUP_REMOVED lines=16> */
.L_x_20321:
[----:B------:R-:W-:Y:S05]  /*14b30*/  BSYNC B3 ;  /* 0x0000000000037941 */ /* 0x000fea0003800000 */
.L_x_20320:
        /* <DEDUP_REMOVED lines=44> */
.L_x_20319:
[----:B------:R-:W-:Y:S05]  /*14e00*/  BSYNC B2 ;  /* 0x0000000000027941 */ /* 0x000fea0003800000 */
.L_x_20318:
        /* <DEDUP_REMOVED lines=12> */
.L_x_20314:
[----:B------:R-:W-:Y:S05]  /*14ed0*/  BSYNC B1 ;  /* 0x0000000000017941 */ /* 0x000fea0003800000 */
.L_x_20313:
        /* <DEDUP_REMOVED lines=26> */
.L_x_20323:
[----:B------:R-:W-:Y:S05]  /*15080*/  BSYNC B1 ;  /* 0x0000000000017941 */ /* 0x000fea0003800000 */
.L_x_20322:
[----:B------:R-:W-:Y:S01]  /*15090*/  IADD3 R167, R167, 0x80, RZ ;  /* 0x00000080a7a77810 */ /* 0x000fe20007ffe0ff */
[----:B------:R-:W-:-:S07]  /*150a0*/  VIADD R159, R159, 0x80 ;  /* 0x000000809f9f7836 */ /* 0x000fce0000000000 */
.L_x_20249:
[----:B------:R-:W-:Y:S05]  /*150b0*/  BSYNC B0 ;  /* 0x0000000000007941 */ /* 0x000fea0003800000 */
.L_x_20248:
        /* <DEDUP_REMOVED lines=32> */
.L_x_20329:
[----:B------:R-:W-:-:S07]  /*152c0*/  IMAD.MOV.U32 R112, RZ, RZ, R132 ;  /* 0x000000ffff707224 */ /* 0x000fce00078e0084 */
.L_x_20330:
[----:B------:R-:W-:Y:S05]  /*152d0*/  BSYNC B2 ;  /* 0x0000000000027941 */ /* 0x000fea0003800000 */
.L_x_20328:
        /* <DEDUP_REMOVED lines=16> */
.L_x_20334:
[----:B------:R-:W-:Y:S05]  /*153e0*/  BSYNC B3 ;  /* 0x0000000000037941 */ /* 0x000fea0003800000 */
.L_x_20333:
        /* <DEDUP_REMOVED lines=44> */
.L_x_20332:
[----:B------:R-:W-:Y:S05]  /*156b0*/  BSYNC B2 ;  /* 0x0000000000027941 */ /* 0x000fea0003800000 */
.L_x_20331:
        /* <DEDUP_REMOVED lines=9> */
[----:B------:R-:W-:-:S04]  /*15750*/  FMUL.FTZ R108, R248, R108 ;  /* 0x0000006cf86c7220 */ /* 0x000fc80000410000 */
[----:B------:R-:W-:-:S07]  /*15760*/  @P2 FADD.FTZ R108, R52, R108 ;  /* 0x0000006c346c2221 */ /* 0x000fce0000010000 */
.L_x_20327:
[----:B------:R-:W-:Y:S05]  /*15770*/  BSYNC B1 ;  /* 0x0000000000017941 */ /* 0x000fea0003800000 */
.L_x_20326:
        /* <DEDUP_REMOVED lines=18> */
.L_x_20338:
[----:B------:R-:W-:-:S07]  /*158a0*/  IMAD.MOV.U32 R42, RZ, RZ, R132 ;  /* 0x000000ffff2a7224 */ /* 0x000fce00078e0084 */
.L_x_20339:
[----:B------:R-:W-:Y:S05]  /*158b0*/  BSYNC B2 ;  /* 0x0000000000027941 */ /* 0x000fea0003800000 */
.L_x_20337:
        /* <DEDUP_REMOVED lines=16> */
.L_x_20343:
[----:B------:R-:W-:Y:S05]  /*159c0*/  BSYNC B3 ;  /* 0x0000000000037941 */ /* 0x000fea0003800000 */
.L_x_20342:
        /* <DEDUP_REMOVED lines=44> */
.L_x_20341:
[----:B------:R-:W-:Y:S05]  /*15c90*/  BSYNC B2 ;  /* 0x0000000000027941 */ /* 0x000fea0003800000 */
.L_x_20340:
        /* <DEDUP_REMOVED lines=12> */
.L_x_20336:
[----:B------:R-:W-:Y:S05]  /*15d60*/  BSYNC B1 ;  /* 0x0000000000017941 */ /* 0x000fea0003800000 */
.L_x_20335:
        /* <DEDUP_REMOVED lines=18> */
.L_x_20347:
[----:B------:R-:W-:-:S07]  /*15e90*/  IMAD.MOV.U32 R42, RZ, RZ, R132 ;  /* 0x000000ffff2a7224 */ /* 0x000fce00078e0084 */
.L_x_20348:
[----:B------:R-:W-:Y:S05]  /*15ea0*/  BSYNC B2 ;  /* 0x0000000000027941 */ /* 0x000fea0003800000 */
.L_x_20346:
        /* <DEDUP_REMOVED lines=16> */
.L_x_20352:
[----:B------:R-:W-:Y:S05]  /*15fb0*/  BSYNC B3 ;  /* 0x0000000000037941 */ /* 0x000fea0003800000 */
.L_x_20351:
        /* <DEDUP_REMOVED lines=44> */
.L_x_20350:
[----:B------:R-:W-:Y:S05]  /*16280*/  BSYNC B2 ;  /* 0x0000000000027941 */ /* 0x000fea0003800000 */
.L_x_20349:
        /* <DEDUP_REMOVED lines=11> */
.L_x_20345:
[----:B------:R-:W-:Y:S05]  /*16340*/  BSYNC B1 ;  /* 0x0000000000017941 */ /* 0x000fea0003800000 */
.L_x_20344:
        /* <DEDUP_REMOVED lines=18> */
.L_x_20356:
[----:B------:R-:W-:-:S07]  /*16470*/  IMAD.MOV.U32 R42, RZ, RZ, R132 ;  /* 0x000000ffff2a7224 */ /* 0x000fce00078e0084 */
.L_x_20357:
[----:B------:R-:W-:Y:S05]  /*16480*/  BSYNC B2 ;  /* 0x0000000000027941 */ /* 0x000fea0003800000 */
.L_x_20355:
        /* <DEDUP_REMOVED lines=16> */
.L_x_20361:
[----:B------:R-:W-:Y:S05]  /*16590*/  BSYNC B3 ;  /* 0x0000000000037941 */ /* 0x000fea0003800000 */
.L_x_20360:
        /* <DEDUP_REMOVED lines=44> */
.L_x_20359:
[----:B------:R-:W-:Y:S05]  /*16860*/  BSYNC B2 ;  /* 0x0000000000027941 */ /* 0x000fea0003800000 */
.L_x_20358:
        /* <DEDUP_REMOVED lines=12> */
.L_x_20354:
[----:B------:R-:W-:Y:S05]  /*16930*/  BSYNC B1 ;  /* 0x0000000000017941 */ /* 0x000fea0003800000 */
.L_x_20353:
        /* <DEDUP_REMOVED lines=18> */
.L_x_20365:
[----:B------:R-:W-:-:S07]  /*16a60*/  IMAD.MOV.U32 R42, RZ, RZ, R132 ;  /* 0x000000ffff2a7224 */ /* 0x000fce00078e0084 */
.L_x_20366:
[----:B------:R-:W-:Y:S05]  /*16a70*/  BSYNC B2 ;  /* 0x0000000000027941 */ /* 0x000fea0003800000 */
.L_x_20364:
        /* <DEDUP_REMOVED lines=16> */
.L_x_20370:
[----:B------:R-:W-:Y:S05]  /*16b80*/  BSYNC B3 ;  /* 0x0000000000037941 */ /* 0x000fea0003800000 */
.L_x_20369:
        /* <DEDUP_REMOVED lines=44> */
.L_x_20368:
[----:B------:R-:W-:Y:S05]  /*16e50*/  BSYNC B2 ;  /* 0x0000000000027941 */ /* 0x000fea0003800000 */
.L_x_20367:
        /* <DEDUP_REMOVED lines=9> */
[----:B------:R-:W-:-:S04]  /*16ef0*/  FMUL.FTZ R112, R246, R112 ;  /* 0x00000070f6707220 */ /* 0x000fc80000410000 */
[----:B------:R-:W-:-:S07]  /*16f00*/  @P2 FADD.FTZ R112, R56, R112 ;  /* 0x0000007038702221 */ /* 0x000fce0000010000 */
.L_x_20363:
[----:B------:R-:W-:Y:S05]  /*16f10*/  BSYNC B1 ;  /* 0x0000000000017941 */ /* 0x000fea0003800000 */
.L_x_20362:
        /* <DEDUP_REMOVED lines=18> */
.L_x_20374:
[----:B------:R-:W-:-:S07]  /*17040*/  IMAD.MOV.U32 R42, RZ, RZ, R132 ;  /* 0x000000ffff2a7224 */ /* 0x000fce00078e0084 */
.L_x_20375:
[----:B------:R-:W-:Y:S05]  /*17050*/  BSYNC B2 ;  /* 0x0000000000027941 */ /* 0x000fea0003800000 */
.L_x_20373:
        /* <DEDUP_REMOVED lines=16> */
.L_x_20379:
[----:B------:R-:W-:Y:S05]  /*17160*/  BSYNC B3 ;  /* 0x0000000000037941 */ /* 0x000fea0003800000 */
.L_x_20378:
        /* <DEDUP_REMOVED lines=44> */
.L_x_20377:
[----:B------:R-:W-:Y:S05]  /*17430*/  BSYNC B2 ;  /* 0x0000000000027941 */ /* 0x000fea0003800000 */
.L_x_20376:
        /* <DEDUP_REMOVED lines=12> */
.L_x_20372:
[----:B------:R-:W-:Y:S05]  /*17500*/  BSYNC B1 ;  /* 0x0000000000017941 */ /* 0x000fea0003800000 */
.L_x_20371:
        /* <DEDUP_REMOVED lines=18> */
.L_x_20383:
[----:B------:R-:W-:-:S07]  /*17630*/  IMAD.MOV.U32 R42, RZ, RZ, R132 ;  /* 0x000000ffff2a7224 */ /* 0x000fce00078e0084 */
.L_x_20384:
[----:B------:R-:W-:Y:S05]  /*17640*/  BSYNC B2 ;  /* 0x0000000000027941 */ /* 0x000fea0003800000 */
.L_x_20382:
        /* <DEDUP_REMOVED lines=16> */
.L_x_20388:
[----:B------:R-:W-:Y:S05]  /*17750*/  BSYNC B3 ;  /* 0x0000000000037941 */ /* 0x000fea0003800000 */
.L_x_20387:
        /* <DEDUP_REMOVED lines=44> */
.L_x_20386:
[----:B------:R-:W-:Y:S05]  /*17a20*/  BSYNC B2 ;  /* 0x0000000000027941 */ /* 0x000fea0003800000 */
.L_x_20385:
        /* <DEDUP_REMOVED lines=11> */
.L_x_20381:
[----:B------:R-:W-:Y:S05]  /*17ae0*/  BSYNC B1 ;  /* 0x0000000000017941 */ /* 0x000fea0003800000 */
.L_x_20380:
        /* <DEDUP_REMOVED lines=18> */
.L_x_20392:
[----:B------:R-:W-:-:S07]  /*17c10*/  IMAD.MOV.U32 R115, RZ, RZ, R132 ;  /* 0x000000ffff737224 */ /* 0x000fce00078e0084 */
.L_x_20393:
[----:B------:R-:W-:Y:S05]  /*17c20*/  BSYNC B2 ;  /* 0x0000000000027941 */ /* 0x000fea0003800000 */
.L_x_20391:
        /* <DEDUP_REMOVED lines=16> */
.L_x_20397:
[----:B------:R-:W-:Y:S05]  /*17d30*/  BSYNC B3 ;  /* 0x0000000000037941 */ /* 0x000fea0003800000 */
.L_x_20396:
        /* <DEDUP_REMOVED lines=44> */
.L_x_20395:
[----:B------:R-:W-:Y:S05]  /*18000*/  BSYNC B2 ;  /* 0x0000000000027941 */ /* 0x000fea0003800000 */
.L_x_20394:
        /* <DEDUP_REMOVED lines=12> */
.L_x_20390:
[----:B------:R-:W-:Y:S05]  /*180d0*/  BSYNC B1 ;  /* 0x0000000000017941 */ /* 0x000fea0003800000 */
.L_x_20389:
[----:B------:R-:W0:Y:S02]  /*180e0*/  LDC.64 R118, c[0x0][0x238] ;  /* 0x00008e00ff767b82 */ /* 0x000e240000000a00 */
[----:B0-----:R-:W-:-:S05]  /*180f0*/  IMAD.WIDE.U32 R118, R167, 0x20, R118 ;  /* 0x00000020a7767825 */ /* 0x001fca00078e0076 */
[----:B------:R2:W-:Y:S04]  /*18100*/  STG.E.128 desc[UR4][R118.64], R108 ;  /* 0x0000006c76007986 */ /* 0x0005e8000c101d04 */
        /* <DEDUP_REMOVED lines=22> */
.L_x_20325:
[----:B------:R-:W-:Y:S05]  /*18270*/  BSYNC B0 ;  /* 0x0000000000007941 */ /* 0x000fea0003800000 */
.L_x_20324:
[----:B------:R-:W-:Y:S01]  /*18280*/  LOP3.LUT P6, RZ, R116, 0xff, RZ, 0xc0, !PT ;  /* 0x000000ff74ff7812 */ /* 0x000fe200078cc0ff */
        /* <DEDUP_REMOVED lines=8> */
[----:B------:R-:W-:-:S02]  /*18310*/  ISETP.GT.U32.AND P4, PT, R6, 0x2ff, PT ;  /* 0x000002ff0600780c */ /* 0x000fc40003f84070 */
[----:B------:R-:W-:Y:S01]  /*18320*/  ISETP.GT.U32.AND P5, PT, R6, 0x37f, PT ;  /* 0x0000037f0600780c */ /* 0x000fe20003fa4070 */
[----:B------:R-:W-:Y:S01]  /*18330*/  FADD.FTZ R116, R63, R116 ;  /* 0x000000743f747221 */ /* 0x000fe20000010000 */
[----:B------:R-:W-:-:S03]  /*18340*/  @P6 LOP3.LUT R8, R8, 0x2, RZ, 0xfc, !PT ;  /* 0x0000000208086812 */ /* 0x000fc600078efcff */
[----:B------:R-:W-:Y:S01]  /*18350*/  FADD.FTZ R116, R64, R116 ;  /* 0x0000007440747221 */ /* 0x000fe20000010000 */
[----:B------:R-:W-:-:S03]  /*18360*/  LOP3.LUT R8, R8, 0xfffffffe, RZ, 0xc0, !PT ;  /* 0xfffffffe08087812 */ /* 0x000fc600078ec0ff */
[----:B------:R-:W-:Y:S01]  /*18370*/  FADD.FTZ R116, R65, R116 ;  /* 0x0000007441747221 */ /* 0x000fe20000010000 */
[----:B------:R-:W-:-:S03]  /*18380*/  @P1 LOP3.LUT R8, R8, 0x1, RZ, 0xfc, !PT ;  /* 0x0000000108081812 */ /* 0x000fc600078efcff */
[----:B------:R-:W-:Y:S01]  /*18390*/  FADD.FTZ R116, R66, R116 ;  /* 0x0000007442747221 */ /* 0x000fe20000010000 */
[----:B------:R-:W-:-:S03]  /*183a0*/  LOP3.LUT R8, R8, 0xfffffff7, RZ, 0xc0, !PT ;  /* 0xfffffff708087812 */ /* 0x000fc600078ec0ff */
[----:B------:R-:W-:-:S05]  /*183b0*/  FADD.FTZ R116, R67, R116 ;  /* 0x0000007443747221 */ /* 0x000fca0000010000 */
[----:B0123--:R-:W-:-:S05]  /*183c0*/  FSEL R118, R116, RZ, P0 ;  /* 0x000000ff74767208 */ /* 0x00ffca0000000000 */
        /* <DEDUP_REMOVED lines=49> */
[----:B------:R-:W-:-:S04]  /*186e0*/  SHF.R.U32.HI R116, RZ, 0x5, R0 ;  /* 0x00000005ff747819 */ /* 0x000fc80000011600 */
[----:B------:R-:W-:-:S05]  /*186f0*/  LOP3.LUT R159, R116, 0x7fffffc, RZ, 0xc0, !PT ;  /* 0x07fffffc749f7812 */ /* 0x000fca00078ec0ff */
[----:B------:R-:W-:Y:S01]  /*18700*/  @!P6 VIADD R159, R159, 0x4 ;  /* 0x000000049f9fe836 */ /* 0x000fe20000000000 */
        /* <DEDUP_REMOVED lines=137> */
.L_x_20424:
        /* <DEDUP_REMOVED lines=54> */
[----:B-1----:R-:W-:Y:S02]  /*19300*/  FADD.FTZ R118, R159, R118 ;  /* 0x000000769f767221 */ /* 0x002fe40000010000 */
[----:B------:R-:W1:Y:S02]  /*19310*/  LDC R159, c[0x0][0x2d8] ;  /* 0x0000b600ff9f7b82 */ /* 0x000e640000000800 */
[C---:B0-----:R-:W-:Y:S01]  /*19320*/  FFMA.FTZ R118, R162.reuse, R163, R118 ;  /* 0x000000a3a2767223 */ /* 0x041fe20000010076 */
[----:B------:R-:W-:-:S05]  /*19330*/  FMUL.FTZ R162, R162, R160 ;  /* 0x000000a0a2a27220 */ /* 0x000fca0000410000 */
[----:B------:R-:W1:Y:S04]  /*19340*/  SHFL.IDX PT, R118, R118, RZ, 0x1f ;  /* 0x00001fff76767589 */ /* 0x000e6800000e0000 */
[----:B------:R-:W0:Y:S01]  /*19350*/  SHFL.IDX PT, R162, R162, RZ, 0x1f ;  /* 0x00001fffa2a27589 */ /* 0x000e2200000e0000 */
[----:B-1----:R-:W-:Y:S01]  /*19360*/  FFMA.FTZ R159, R118, UR27, R159 ;  /* 0x0000001b769f7c23 */ /* 0x002fe2000801009f */
[----:B0-----:R-:W-:-:S05]  /*19370*/  FMUL.FTZ R118, R162, R162 ;  /* 0x000000a2a2767220 */ /* 0x001fca0000410000 */
[----:B------:R-:W-:Y:S02]  /*19380*/  FSEL R118, R118, RZ, !P1 ;  /* 0x000000ff76767208 */ /* 0x000fe40004800000 */
[----:B------:R-:W-:-:S03]  /*19390*/  LOP3.LUT P1, RZ, R116, 0x1f, R0, 0xf8, !PT ;  /* 0x0000001f74ff7812 */ /* 0x000fc6000782f800 */
[----:B------:R-:W-:-:S06]  /*193a0*/  FADD.FTZ R159, R159, R118 ;  /* 0x000000769f9f7221 */ /* 0x000fcc0000010000 */
[----:B------:R-:W0:Y:S04]  /*193b0*/  MUFU.RSQ R159, R159 ;  /* 0x0000009f009f7308 */ /* 0x000e280000001400 */
[----:B------:R-:W1:Y:S08]  /*193c0*/  @!P1 LDC.64 R118, c[0x0][0x250] ;  /* 0x00009400ff769b82 */ /* 0x000e700000000a00 */
[----:B------:R-:W2:Y:S01]  /*193d0*/  @!P1 LDC.64 R160, c[0x0][0x258] ;  /* 0x00009600ffa09b82 */ /* 0x000ea20000000a00 */
[----:B0-----:R-:W-:-:S02]  /*193e0*/  R2UR UR25, R159 ;  /* 0x000000009f1972ca */ /* 0x001fc400000e0000 */
[----:B-1----:R-:W-:-:S11]  /*193f0*/  @!P1 LEA R118, P2, R7, R118, 0x2 ;  /* 0x0000007607769211 */ /* 0x002fd600078410ff */
[----:B------:R-:W-:Y:S02]  /*19400*/  MOV R116, UR25 ;  /* 0x0000001900747c02 */ /* 0x000fe40008000f00 */
[C---:B------:R-:W-:Y:S02]  /*19410*/  @!P1 LEA.HI.X R119, R7.reuse, R119, R164, 0x2, P2 ;  /* 0x0000007707779211 */ /* 0x040fe400010f14a4 */
[----:B--2---:R-:W-:-:S03]  /*19420*/  @!P1 LEA R160, P2, R7, R160, 0x2 ;  /* 0x000000a007a09211 */ /* 0x004fc600078410ff */
[----:B------:R0:W-:Y:S01]  /*19430*/  @!P1 STG.E desc[UR4][R118.64], R162 ;  /* 0x000000a276009986 */ /* 0x0001e2000c101904 */
[----:B------:R-:W-:-:S05]  /*19440*/  @!P1 LEA.HI.X R161, R7, R161, R164, 0x2, P2 ;  /* 0x000000a107a19211 */ /* 0x000fca00010f14a4 */
        /* <DEDUP_REMOVED lines=46> */
.L_x_20402:
[----:B------:R-:W-:Y:S05]  /*19730*/  BSYNC B1 ;  /* 0x0000000000017941 */ /* 0x000fea0003800000 */
.L_x_20401:
        /* <DEDUP_REMOVED lines=35> */
.L_x_20404:
[----:B------:R-:W-:Y:S05]  /*19970*/  BSYNC B1 ;  /* 0x0000000000017941 */ /* 0x000fea0003800000 */
.L_x_20403:
        /* <DEDUP_REMOVED lines=35> */
.L_x_20406:
[----:B------:R-:W-:Y:S05]  /*19bb0*/  BSYNC B1 ;  /* 0x0000000000017941 */ /* 0x000fea0003800000 */
.L_x_20405:
        /* <DEDUP_REMOVED lines=35> */
.L_x_20408:
[----:B------:R-:W-:Y:S05]  /*19df0*/  BSYNC B1 ;  /* 0x0000000000017941 */ /* 0x000fea0003800000 */
.L_x_20407:
        /* <DEDUP_REMOVED lines=35> */
.L_x_20410:
[----:B------:R-:W-:Y:S05]  /*1a030*/  BSYNC B1 ;  /* 0x0000000000017941 */ /* 0x000fea0003800000 */
.L_x_20409:
        /* <DEDUP_REMOVED lines=35> */
.L_x_20412:
[----:B------:R-:W-:Y:S05]  /*1a270*/  BSYNC B1 ;  /* 0x0000000000017941 */ /* 0x000fea0003800000 */
.L_x_20411:
        /* <DEDUP_REMOVED lines=33> */
.L_x_20400:
[----:B------:R-:W-:Y:S05]  /*1a490*/  BSYNC B0 ;  /* 0x0000000000007941 */ /* 0x000fea0003800000 */
.L_x_20399:
[----:B------:R-:W-:Y:S02]  /*1a4a0*/  LOP3.LUT P1, RZ, R8, 0x2, RZ, 0xc0, !PT ;  /* 0x0000000208ff7812 */ /* 0x000fe4000782c0ff */
[----:B------:R-:W-:Y:S02]  /*1a4b0*/  IADD3 R7, R7, UR30, RZ ;  /* 0x0000001e07077c10 */ /* 0x000fe4000fffe0ff */
[----:B01234-:R-:W-:Y:S02]  /*1a4c0*/  SEL R116, RZ, 0x1, P1 ;  /* 0x00000001ff747807 */ /* 0x01ffe40000800000 */
[----:B------:R-:W-:-:S13]  /*1a4d0*/  ISETP.GE.AND P1, PT, R7, UR31, PT ;  /* 0x0000001f07007c0c */ /* 0x000fda000bf26270 */
[----:B------:R-:W-:Y:S05]  /*1a4e0*/  @!P1 BRA `(.L_x_20413) ;  /* 0xfffffe7c00549947 */ /* 0x000fea000383ffff */
[----:B------:R-:W-:Y:S05]  /*1a4f0*/  EXIT ;  /* 0x000000000000794d */ /* 0x000fea0003800000 */
.L_x_20398:
[----:B------:R-:W-:Y:S01]  /*1a500*/  IMAD.MOV.U32 R166, RZ, RZ, R118 ;  /* 0x000000ffffa67224 */ /* 0x000fe200078e0076 */
[----:B------:R-:W-:Y:S01]  /*1a510*/  MOV R119, 0x1 ;  /* 0x0000000100777802 */ /* 0x000fe20000000f00 */
[----:B------:R-:W-:Y:S01]  /*1a520*/  IMAD.MOV.U32 R160, RZ, RZ, 0x1f ;  /* 0x0000001fffa07424 */ /* 0x000fe200078e00ff */
[----:B------:R-:W-:-:S07]  /*1a530*/  MOV R161, 0xffffffff ;  /* 0xffffffff00a17802 */ /* 0x000fce0000000f00 */
[----:B-----5:R-:W-:Y:S05]  /*1a540*/  WARPSYNC.COLLECTIVE R161, `(.L_x_20414) ;  /* 0x00000000a1087348 */ /* 0x020fea0003c00000 */
[----:B------:R0:W1:Y:S02]  /*1a550*/  SHFL.BFLY P6, R163, R166, R119, R160 ;  /* 0x0c000077a6a37389 */ /* 0x00006400000c00a0 */
[----:B01---5:R-:W-:Y:S01]  /*1a560*/  ENDCOLLECTIVE ;  /* 0x000000000000791b */ /* 0x023fe20003800000 */
.L_x_20414:
[----:B------:R-:W-:Y:S01]  /*1a570*/  HFMA2.MMA R119, -RZ, RZ, 0, 1.1920928955078125e-07 ;  /* 0x00000002ff777435 */ /* 0x000fe200000001ff */
[----:B------:R-:W-:-:S04]  /*1a580*/  FADD.FTZ R118, R118, R163 ;  /* 0x000000a376767221 */ /* 0x000fc80000010000 */
[----:B------:R-:W-:-:S07]  /*1a590*/  IMAD.MOV.U32 R166, RZ, RZ, R118 ;  /* 0x000000ffffa67224 */ /* 0x000fce00078e0076 */
[----:B------:R-:W-:Y:S05]  /*1a5a0*/  WARPSYNC.COLLECTIVE R161, `(.L_x_20415) ;  /* 0x00000000a1087348 */ /* 0x000fea0003c00000 */
[----:B------:R0:W1:Y:S02]  /*1a5b0*/  SHFL.BFLY P6, R163, R166, R119, R160 ;  /* 0x0c000077a6a37389 */ /* 0x00006400000c00a0 */
[----:B01----:R-:W-:Y:S01]  /*1a5c0*/  ENDCOLLECTIVE ;  /* 0x000000000000791b */ /* 0x003fe20003800000 */
.L_x_20415:
[----:B------:R-:W-:Y:S01]  /*1a5d0*/  MOV R119, 0x4 ;  /* 0x0000000400777802 */ /* 0x000fe20000000f00 */
[----:B------:R-:W-:-:S04]  /*1a5e0*/  FADD.FTZ R118, R118, R163 ;  /* 0x000000a376767221 */ /* 0x000fc80000010000 */
[----:B------:R-:W-:-:S07]  /*1a5f0*/  IMAD.MOV.U32 R166, RZ, RZ, R118 ;  /* 0x000000ffffa67224 */ /* 0x000fce00078e0076 */
[----:B------:R-:W-:Y:S05]  /*1a600*/  WARPSYNC.COLLECTIVE R161, `(.L_x_20416) ;  /* 0x00000000a1087348 */ /* 0x000fea0003c00000 */
[----:B------:R0:W1:Y:S02]  /*1a610*/  SHFL.BFLY P6, R163, R166, R119, R160 ;  /* 0x0c000077a6a37389 */ /* 0x00006400000c00a0 */
[----:B01----:R-:W-:Y:S01]  /*1a620*/  ENDCOLLECTIVE ;  /* 0x000000000000791b */ /* 0x003fe20003800000 */
.L_x_20416:
[----:B------:R-:W-:Y:S01]  /*1a630*/  HFMA2.MMA R119, -RZ, RZ, 0, 4.76837158203125e-07 ;  /* 0x00000008ff777435 */ /* 0x000fe200000001ff */
[----:B------:R-:W-:-:S04]  /*1a640*/  FADD.FTZ R118, R118, R163 ;  /* 0x000000a376767221 */ /* 0x000fc80000010000 */
[----:B------:R-:W-:-:S07]  /*1a650*/  IMAD.MOV.U32 R166, RZ, RZ, R118 ;  /* 0x000000ffffa67224 */ /* 0x000fce00078e0076 */
[----:B------:R-:W-:Y:S05]  /*1a660*/  WARPSYNC.COLLECTIVE R161, `(.L_x_20417) ;  /* 0x00000000a1087348 */ /* 0x000fea0003c00000 */
[----:B------:R0:W1:Y:S02]  /*1a670*/  SHFL.BFLY P6, R163, R166, R119, R160 ;  /* 0x0c000077a6a37389 */ /* 0x00006400000c00a0 */
[----:B01----:R-:W-:Y:S01]  /*1a680*/  ENDCOLLECTIVE ;  /* 0x000000000000791b */ /* 0x003fe20003800000 */
.L_x_20417:
[----:B------:R-:W-:Y:S01]  /*1a690*/  MOV R119, 0x10 ;  /* 0x0000001000777802 */ /* 0x000fe20000000f00 */
[----:B------:R-:W-:-:S04]  /*1a6a0*/  FADD.FTZ R118, R118, R163 ;  /* 0x000000a376767221 */ /* 0x000fc80000010000 */
[----:B------:R-:W-:-:S07]  /*1a6b0*/  IMAD.MOV.U32 R166, RZ, RZ, R118 ;  /* 0x000000ffffa67224 */ /* 0x000fce00078e0076 */
[----:B------:R-:W-:Y:S05]  /*1a6c0*/  WARPSYNC.COLLECTIVE R161, `(.L_x_20418) ;  /* 0x00000000a1087348 */ /* 0x000fea0003c00000 */
[----:B------:R0:W1:Y:S02]  /*1a6d0*/  SHFL.BFLY P6, R163, R166, R119, R160 ;  /* 0x0c000077a6a37389 */ /* 0x00006400000c00a0 */
[----:B01----:R-:W-:Y:S01]  /*1a6e0*/  ENDCOLLECTIVE ;  /* 0x000000000000791b */ /* 0x003fe20003800000 */
.L_x_20418:
        /* <DEDUP_REMOVED lines=122> */
.L_x_20419:
[----:B------:R-:W-:Y:S02]  /*1ae90*/  IMAD.MOV.U32 R119, RZ, RZ, 0x2 ;  /* 0x00000002ff777424 */ /* 0x000fe400078e00ff */
[----:B------:R-:W-:-:S05]  /*1aea0*/  FADD.FTZ R162, R162, R163 ;  /* 0x000000a3a2a27221 */ /* 0x000fca0000010000 */
[----:B------:R-:W-:-:S07]  /*1aeb0*/  MOV R166, R162 ;  /* 0x000000a200a67202 */ /* 0x000fce0000000f00 */
[----:B------:R-:W-:Y:S05]  /*1aec0*/  WARPSYNC.COLLECTIVE R161, `(.L_x_20420) ;  /* 0x00000000a1087348 */ /* 0x000fea0003c00000 */
[----:B------:R0:W1:Y:S02]  /*1aed0*/  SHFL.BFLY P6, R163, R166, R119, R160 ;  /* 0x0c000077a6a37389 */ /* 0x00006400000c00a0 */
[----:B01----:R-:W-:Y:S01]  /*1aee0*/  ENDCOLLECTIVE ;  /* 0x000000000000791b */ /* 0x003fe20003800000 */
.L_x_20420:
[----:B------:R-:W-:Y:S02]  /*1aef0*/  IMAD.MOV.U32 R119, RZ, RZ, 0x4 ;  /* 0x00000004ff777424 */ /* 0x000fe400078e00ff */
[----:B------:R-:W-:-:S05]  /*1af00*/  FADD.FTZ R162, R162, R163 ;  /* 0x000000a3a2a27221 */ /* 0x000fca0000010000 */
[----:B------:R-:W-:-:S07]  /*1af10*/  MOV R166, R162 ;  /* 0x000000a200a67202 */ /* 0x000fce0000000f00 */
[----:B------:R-:W-:Y:S05]  /*1af20*/  WARPSYNC.COLLECTIVE R161, `(.L_x_20421) ;  /* 0x00000000a1087348 */ /* 0x000fea0003c00000 */
[----:B------:R0:W1:Y:S02]  /*1af30*/  SHFL.BFLY P6, R163, R166, R119, R160 ;  /* 0x0c000077a6a37389 */ /* 0x00006400000c00a0 */
[----:B01----:R-:W-:Y:S01]  /*1af40*/  ENDCOLLECTIVE ;  /* 0x000000000000791b */ /* 0x003fe20003800000 */
.L_x_20421:
[----:B------:R-:W-:Y:S02]  /*1af50*/  IMAD.MOV.U32 R119, RZ, RZ, 0x8 ;  /* 0x00000008ff777424 */ /* 0x000fe400078e00ff */
[----:B------:R-:W-:-:S05]  /*1af60*/  FADD.FTZ R162, R162, R163 ;  /* 0x000000a3a2a27221 */ /* 0x000fca0000010000 */
[----:B------:R-:W-:-:S07]  /*1af70*/  MOV R166, R162 ;  /* 0x000000a200a67202 */ /* 0x000fce0000000f00 */
[----:B------:R-:W-:Y:S05]  /*1af80*/  WARPSYNC.COLLECTIVE R161, `(.L_x_20422) ;  /* 0x00000000a1087348 */ /* 0x000fea0003c00000 */
[----:B------:R0:W1:Y:S02]  /*1af90*/  SHFL.BFLY P6, R163, R166, R119, R160 ;  /* 0x0c000077a6a37389 */ /* 0x00006400000c00a0 */
[----:B01----:R-:W-:Y:S01]  /*1afa0*/  ENDCOLLECTIVE ;  /* 0x000000000000791b */ /* 0x003fe20003800000 */
.L_x_20422:
[----:B------:R-:W-:Y:S02]  /*1afb0*/  IMAD.MOV.U32 R119, RZ, RZ, 0x10 ;  /* 0x00000010ff777424 */ /* 0x000fe400078e00ff */
[----:B------:R-:W-:-:S05]  /*1afc0*/  FADD.FTZ R162, R162, R163 ;  /* 0x000000a3a2a27221 */ /* 0x000fca0000010000 */
[----:B------:R-:W-:-:S07]  /*1afd0*/  MOV R166, R162 ;  /* 0x000000a200a67202 */ /* 0x000fce0000000f00 */
[----:B------:R-:W-:Y:S05]  /*1afe0*/  WARPSYNC.COLLECTIVE R161, `(.L_x_20423) ;  /* 0x00000000a1087348 */ /* 0x000fea0003c00000 */
[----:B------:R0:W1:Y:S02]  /*1aff0*/  SHFL.BFLY P6, R163, R166, R119, R160 ;  /* 0x0c000077a6a37389 */ /* 0x00006400000c00a0 */
[----:B01----:R-:W-:Y:S01]  /*1b000*/  ENDCOLLECTIVE ;  /* 0x000000000000791b */ /* 0x003fe20003800000 */
.L_x_20423:
[----:B------:R-:W-:Y:S01]  /*1b010*/  MOV R119, R163 ;  /* 0x000000a300777202 */ /* 0x000fe20000000f00 */
[----:B------:R-:W-:Y:S06]  /*1b020*/  BRA `(.L_x_20424) ;  /* 0xffffffdc00dc7947 */ /* 0x000fec000383ffff */
.L_x_20425:
        /* <DEDUP_REMOVED lines=13> */
.L_x_46022:


//--------------------- .text._ZN10layer_norm13ln_fwd_kernelINS_13Kernel_traitsI13__nv_bfloat16S2_fS2_fjLj7168ELj1ELj1ELj4ELj16ENS_18Kernel_traits_baseILj7168ES2_S2_fS2_fjLj128EEEEELb1ELb1ELb1ELb1EEEvNS_9FwdParamsE --------------------------
	.section	.text._ZN10layer_norm13ln_fwd_kernelINS_13Kernel_traitsI13__nv_bfloat16S2_fS2_fjLj7168ELj1ELj1ELj4ELj16ENS_18Kernel_traits_baseILj7168ES2_S2_fS2_fjLj128EEEEELb1ELb1ELb1ELb1EEEvNS_9FwdParamsE,"ax",@progbits
	.align	128
        .global         _ZN10layer_norm13ln_fwd_kernelINS_13Kernel_traitsI13__nv_bfloat16S2_fS2_fjLj7168ELj1ELj1ELj4ELj16ENS_18Kernel_traits_baseILj7168ES2_S2_fS2_fjLj128EEEEELb1ELb1ELb1ELb1EEEvNS_9FwdParamsE
        .type           _ZN10layer_norm13ln_fwd_kernelINS_13Kernel_traitsI13__nv_bfloat16S2_fS2_fjLj7168ELj1ELj1ELj4ELj16ENS_18Kernel_traits_baseILj7168ES2_S2_fS2_fjLj128EEEEELb1ELb1ELb1ELb1EEEvNS_9FwdParamsE,@function
        .size           _ZN10layer_norm13ln_fwd_kernelINS_13Kernel_traitsI13__nv_bfloat16S2_fS2_fjLj7168ELj1ELj1ELj4ELj16ENS_18Kernel_traits_baseILj7168ES2_S2_fS2_fjLj128EEEEELb1ELb1ELb1ELb1EEEvNS_9FwdParamsE,(.L_x_46023 - _ZN10layer_norm13ln_fwd_kernelINS_13Kernel_traitsI13__nv_bfloat16S2_fS2_fjLj7168ELj1ELj1ELj4ELj16ENS_18Kernel_traits_baseILj7168ES2_S2_fS2_fjLj128EEEEELb1ELb1ELb1ELb1EEEvNS_9FwdParamsE)
        .other          _ZN10layer_norm13ln_fwd_kernelINS_13Kernel_traitsI13__nv_bfloat16S2_fS2_fjLj7168ELj1ELj1ELj4ELj16ENS_18Kernel_traits_baseILj7168ES2_S2_fS2_fjLj128EEEEELb1ELb1ELb1ELb1EEEvNS_9FwdParamsE,@"STO_CUDA_ENTRY STV_DEFAULT"
_ZN10layer_norm13ln_fwd_kernelINS_13Kernel_traitsI13__nv_bfloat16S2_fS2_fjLj7168ELj1ELj1ELj4ELj16ENS_18Kernel_traits_baseILj7168ES2_S2_fS2_fjLj128EEEEELb1ELb1ELb1ELb1EEEvNS_9FwdParamsE:
.text._ZN10layer_norm13ln_fwd_kernelINS_13Kernel_traitsI13__nv_bfloat16S2_fS2_fjLj7168ELj1ELj1ELj4ELj16ENS_18Kernel_traits_baseILj7168ES2_S2_fS2_fjLj128EEEEELb1ELb1ELb1ELb1EEEvNS_9FwdParamsE:
        /* <DEDUP_REMOVED lines=25> */
[C---:B------:R-:W-:Y:S02]  /*0190*/  LEA.HI R160, R40.reuse, R41, RZ, 0x19 ;  /* 0x0000002928a07211 */ /* 0x040fe400078fc8ff */
[----:B------:R-:W-:-:S05]  /*01a0*/  LOP3.LUT R0, R40, 0x7f, RZ, 0xc0, !PT ;  /* 0x0000007f28007812 */ /* 0x000fca00078ec0ff */
[----:B0-----:R-:W-:Y:S01]  /*01b0*/  IMAD.WIDE.U32 R32, R0, 0x10, R32 ;  /* 0x0000001000207825 */ /* 0x001fe200078e0020 */
[----:B---3--:R-:W-:Y:S02]  /*01c0*/  @P1 R2UR UR6, R2 ;  /* 0x00000000020612ca */ /* 0x008fe400000e0000 */
[----:B------:R-:W-:Y:S02]  /*01d0*/  @P1 R2UR UR7, R3 ;  /* 0x00000000030712ca */ /* 0x000fe400000e0000 */
[----:B----4-:R-:W-:-:S05]  /*01e0*/  @P1 IADD3 R207, P2, R4, R7, RZ ;  /* 0x0000000704cf1210 */ /* 0x010fca0007f5e0ff */
[----:B------:R-:W-:-:S06]  /*01f0*/  @P1 IMAD.X R8, RZ, RZ, R5, P2 ;  /* 0x000000ffff081224 */ /* 0x000fcc00010e0605 */
[----:B------:R-:W-:Y:S01]  /*0200*/  UIADD3 UR16, UR7, -0x4498517b, URZ ;  /* 0xbb67ae8507107890 */ /* 0x000fe2000fffe03f */
[----:B------:R-:W5:Y:S01]  /*0210*/  @P0 LDG.E.128 R4, desc[UR4][R32.64] ;  /* 0x0000000420040981 */ /* 0x000f62000c1e1d00 */
[--C-:B------:R-:W-:Y:S02]  /*0220*/  SHF.R.U64 R158, R207, 0x2, R8.reuse ;  /* 0x00000002cf9e7819 */ /* 0x100fe40000001208 */
[----:B------:R-:W-:Y:S01]  /*0230*/  SHF.R.U32.HI R159, RZ, 0x2, R8 ;  /* 0x00000002ff9f7819 */ /* 0x000fe20000011608 */
[----:B------:R-:W-:Y:S02]  /*0240*/  UIADD3 UR13, UR6, -0x61c88647, URZ ;  /* 0x9e3779b9060d7890 */ /* 0x000fe4000fffe03f */
[----:B------:R-:W-:Y:S01]  /*0250*/  UIADD3 UR17, UR6, 0x3c6ef372, URZ ;  /* 0x3c6ef37206117890 */ /* 0x000fe2000fffe03f */
[----:B------:R-:W-:Y:S01]  /*0260*/  IMAD.WIDE.U32 R2, R158, -0x2daee0ad, RZ ;  /* 0xd2511f539e027825 */ /* 0x000fe200078e00ff */
[----:B------:R-:W-:Y:S01]  /*0270*/  LOP3.LUT R16, R13, UR6, R159, 0x96, !PT ;  /* 0x000000060d107c12 */ /* 0x000fe2000f8e969f */
[----:B------:R-:W-:-:S02]  /*0280*/  UIADD3 UR18, UR7, 0x76cf5d0a, URZ ;  /* 0x76cf5d0a07127890 */ /* 0x000fc4000fffe03f */
[----:B------:R-:W-:Y:S02]  /*0290*/  UIADD3 UR20, UR7, 0x32370b8f, URZ ;  /* 0x32370b8f07147890 */ /* 0x000fe4000fffe03f */
[----:B------:R-:W-:Y:S01]  /*02a0*/  LOP3.LUT R18, R3, UR7, RZ, 0x3c, !PT ;  /* 0x0000000703127c12 */ /* 0x000fe2000f8e3cff */
[----:B------:R-:W-:Y:S01]  /*02b0*/  IMAD.WIDE.U32 R16, R16, -0x2daee0ad, RZ ;  /* 0xd2511f5310107825 */ /* 0x000fe200078e00ff */
[----:B------:R-:W-:Y:S02]  /*02c0*/  UIADD3 UR19, UR6, -0x255992d5, URZ ;  /* 0xdaa66d2b06137890 */ /* 0x000fe4000fffe03f */
[----:B------:R-:W-:Y:S01]  /*02d0*/  UIADD3 UR21, UR6, 0x78dde6e4, URZ ;  /* 0x78dde6e406157890 */ /* 0x000fe2000fffe03f */
[----:B------:R-:W-:Y:S01]  /*02e0*/  IMAD.WIDE.U32 R18, R18, -0x326172a9, RZ ;  /* 0xcd9e8d5712127825 */ /* 0x000fe200078e00ff */
[----:B------:R-:W-:Y:S01]  /*02f0*/  LOP3.LUT R20, R17, UR16, R2, 0x96, !PT ;  /* 0x0000001011147c12 */ /* 0x000fe2000f8e9602 */
[----:B------:R-:W-:Y:S02]  /*0300*/  UIADD3 UR22, UR7, -0x126145ec, URZ ;  /* 0xed9eba1407167890 */ /* 0x000fe4000fffe03f */
[----:B------:R-:W-:Y:S01]  /*0310*/  UIADD3 UR24, UR7, -0x56f99767, URZ ;  /* 0xa906689907187890 */ /* 0x000fe2000fffe03f */
[----:B------:R-:W-:Y:S01]  /*0320*/  LOP3.LUT R2, R19, UR13, R12, 0x96, !PT ;  /* 0x0000000d13027c12 */ /* 0x000fe2000f8e960c */
[----:B------:R-:W-:Y:S01]  /*0330*/  IMAD.WIDE.U32 R20, R20, -0x326172a9, RZ ;  /* 0xcd9e8d5714147825 */ /* 0x000fe200078e00ff */
[----:B------:R-:W-:-:S02]  /*0340*/  UIADD3 UR23, UR6, 0x1715609d, URZ ;  /* 0x1715609d06177890 */ /* 0x000fc4000fffe03f */
[----:B------:R-:W-:Y:S01]  /*0350*/  UIADD3 UR25, UR6, -0x4ab325aa, URZ ;  /* 0xb54cda5606197890 */ /* 0x000fe2000fffe03f */
[----:B------:R-:W-:Y:S01]  /*0360*/  IMAD.WIDE.U32 R2, R2, -0x2daee0ad, RZ ;  /* 0xd2511f5302027825 */ /* 0x000fe200078e00ff */
[----:B------:R-:W-:Y:S01]  /*0370*/  LOP3.LUT R24, R21, UR17, R18, 0x96, !PT ;  /* 0x0000001115187c12 */ /* 0x000fe2000f8e9612 */
[----:B------:R-:W-:Y:S02]  /*0380*/  UIADD3 UR26, UR7, 0x646e171e, URZ ;  /* 0x646e171e071a7890 */ /* 0x000fe4000fffe03f */
[----:B------:R-:W-:Y:S01]  /*0390*/  UIADD3 UR28, UR7, 0x1fd5c5a3, URZ ;  /* 0x1fd5c5a3071c7890 */ /* 0x000fe2000fffe03f */
[----:B------:R-:W-:Y:S01]  /*03a0*/  LOP3.LUT R26, R3, UR18, R16, 0x96, !PT ;  /* 0x00000012031a7c12 */ /* 0x000fe2000f8e9610 */
[----:B------:R-:W-:Y:S01]  /*03b0*/  IMAD.WIDE.U32 R24, R24, -0x2daee0ad, RZ ;  /* 0xd2511f5318187825 */ /* 0x000fe200078e00ff */
[----:B------:R-:W-:Y:S01]  /*03c0*/  UIADD3 UR27, UR6, 0x5384540f, URZ ;  /* 0x5384540f061b7890 */ /* 0x000fe2000fffe03f */
[----:B------:R-:W-:Y:S01]  /*03d0*/  ISETP.GE.AND P1, PT, R160, UR10, PT ;  /* 0x0000000aa0007c0c */ /* 0x000fe2000bf26270 */
[----:B------:R-:W-:Y:S01]  /*03e0*/  UIADD3 UR30, UR7, -0x24c28bd8, URZ ;  /* 0xdb3d7428071e7890 */ /* 0x000fe2000fffe03f */
[----:B------:R-:W-:Y:S01]  /*03f0*/  IMAD.WIDE.U32 R26, R26, -0x326172a9, RZ ;  /* 0xcd9e8d571a1a7825 */ /* 0x000fe200078e00ff */
[----:B------:R-:W-:Y:S01]  /*0400*/  LOP3.LUT R28, R25, UR20, R2, 0x96, !PT ;  /* 0x00000014191c7c12 */ /* 0x000fe2000f8e9602 */
[----:B------:R-:W5:Y:S03]  /*0410*/  @P0 LDG.E.128 R8, desc[UR4][R32.64+0x800] ;  /* 0x0008000420080981 */ /* 0x000f66000c1e1d00 */
[----:B------:R-:W-:Y:S01]  /*0420*/  LOP3.LUT R2, R27, UR19, R20, 0x96, !PT ;  /* 0x000000131b027c12 */ /* 0x000fe2000f8e9614 */
[----:B------:R-:W-:Y:S01]  /*0430*/  IMAD.WIDE.U32 R28, R28, -0x326172a9, RZ ;  /* 0xcd9e8d571c1c7825 */ /* 0x000fe200078e00ff */
[----:B------:R-:W5:Y:S03]  /*0440*/  @P0 LDG.E.128 R12, desc[UR4][R32.64+0x1000] ;  /* 0x00100004200c0981 */ /* 0x000f66000c1e1d00 */
        /* <DEDUP_REMOVED lines=10> */
[----:B------:R-:W-:-:S04]  /*04f0*/  IMAD.WIDE.U32 R36, R36, -0x326172a9, RZ ;  /* 0xcd9e8d5724247825 */ /* 0x000fc800078e00ff */
[----:B------:R-:W-:Y:S01]  /*0500*/  IMAD.WIDE.U32 R2, R2, -0x2daee0ad, RZ ;  /* 0xd2511f5302027825 */ /* 0x000fe200078e00ff */
[----:B------:R-:W-:-:S04]  /*0510*/  LOP3.LUT R34, R37, UR25, R34, 0x96, !PT ;  /* 0x0000001925227c12 */ /* 0x000fc8000f8e9622 */
[----:B------:R-:W-:Y:S01]  /*0520*/  LOP3.LUT R38, R3, UR26, R30, 0x96, !PT ;  /* 0x0000001a03267c12 */ /* 0x000fe2000f8e961e */
[----:B------:R-:W-:Y:S01]  /*0530*/  IMAD.WIDE.U32 R34, R34, -0x2daee0ad, RZ ;  /* 0xd2511f5322227825 */ /* 0x000fe200078e00ff */
[----:B------:R0:W5:Y:S03]  /*0540*/  @P0 LDG.E.128 R28, desc[UR4][R32.64+0x3000] ;  /* 0x00300004201c0981 */ /* 0x000166000c1e1d00 */
[----:B------:R-:W-:Y:S01]  /*0550*/  IMAD.WIDE.U32 R38, R38, -0x326172a9, RZ ;  /* 0xcd9e8d5726267825 */ /* 0x000fe200078e00ff */
[----:B------:R-:W-:Y:S02]  /*0560*/  LOP3.LUT R92, R35, UR28, R2, 0x96, !PT ;  /* 0x0000001c235c7c12 */ /* 0x000fe4000f8e9602 */
[----:B------:R-:W-:Y:S02]  /*0570*/  SHF.L.U32 R2, R40, 0x4, RZ ;  /* 0x0000000428027819 */ /* 0x000fe400000006ff */
[----:B------:R-:W-:-:S02]  /*0580*/  LOP3.LUT R91, R39, UR27, R36, 0x96, !PT ;  /* 0x0000001b275b7c12 */ /* 0x000fc4000f8e9624 */
[----:B------:R-:W-:Y:S02]  /*0590*/  LOP3.LUT R60, R2, 0x7f0, RZ, 0xc0, !PT ;  /* 0x000007f0023c7812 */ /* 0x000fe400078ec0ff */
[----:B------:R-:W-:Y:S01]  /*05a0*/  LEA R2, P2, R0, UR8, 0x4 ;  /* 0x0000000800027c11 */ /* 0x000fe2000f8420ff */
[----:B------:R-:W-:Y:S01]  /*05b0*/  IMAD.HI.U32 R3, R91, -0x2daee0ad, RZ ;  /* 0xd2511f535b037827 */ /* 0x000fe200078e00ff */
[----:B------:R-:W-:Y:S01]  /*05c0*/  IADD3 R60, P3, R60, UR8, RZ ;  /* 0x000000083c3c7c10 */ /* 0x000fe2000ff7e0ff */
[----:B------:R-:W-:Y:S02]  /*05d0*/  UIADD3 UR29, UR6, -0xe443238, URZ ;  /* 0xf1bbcdc8061d7890 */ /* 0x000fe4000fffe03f */
        /* <DEDUP_REMOVED lines=25> */
[----:B------:R-:W-:-:S03]  /*0770*/  PRMT R168, R9, 0x7632, R168 ;  /* 0x0000763209a87816 */ /* 0x000fc600000000a8 */
[----:B------:R1:W5:Y:S01]  /*0780*/  LDG.E.128 R64, desc[UR4][R2.64+0x2800] ;  /* 0x0028000402407981 */ /* 0x000362000c1e1d00 */
[----:B------:R-:W-:Y:S01]  /*0790*/  @!P0 CS2R R20, SRZ ;  /* 0x0000000000148805 */ /* 0x000fe2000001ff00 */
[----:B0-----:R-:W-:Y:S01]  /*07a0*/  IMAD.WIDE.U32 R88, R0, 0x10, R88 ;  /* 0x0000001000587825 */ /* 0x001fe200078e0058 */
[----:B------:R-:W-:Y:S02]  /*07b0*/  PRMT R167, R8, 0x7632, R167 ;  /* 0x0000763208a77816 */ /* 0x000fe400000000a7 */
[----:B------:R-:W-:Y:S02]  /*07c0*/  @!P0 CS2R R22, SRZ ;  /* 0x0000000000168805 */ /* 0x000fe4000001ff00 */
[----:B------:R-:W-:Y:S02]  /*07d0*/  PRMT R170, R11, 0x7632, R170 ;  /* 0x000076320baa7816 */ /* 0x000fe400000000aa */
[----:B------:R-:W-:Y:S02]  /*07e0*/  @!P0 CS2R R24, SRZ ;  /* 0x0000000000188805 */ /* 0x000fe4000001ff00 */
[----:B------:R-:W-:-:S02]  /*07f0*/  PRMT R169, R10, 0x7632, R169 ;  /* 0x000076320aa97816 */ /* 0x000fc400000000a9 */
[----:B------:R-:W-:Y:S02]  /*0800*/  @!P0 CS2R R26, SRZ ;  /* 0x00000000001a8805 */ /* 0x000fe4000001ff00 */
[----:B------:R-:W-:Y:S01]  /*0810*/  PRMT R172, R13, 0x7632, R172 ;  /* 0x000076320dac7816 */ /* 0x000fe200000000ac */
[----:B-1----:R-:W-:Y:S01]  /*0820*/  IMAD.U32 R3, R5, 0x10000, RZ ;  /* 0x0001000005037824 */ /* 0x002fe200078e00ff */
[----:B------:R-:W-:Y:S01]  /*0830*/  SHF.L.U32 R2, R4, 0x10, RZ ;  /* 0x0000001004027819 */ /* 0x000fe200000006ff */
[----:B------:R-:W-:Y:S01]  /*0840*/  IMAD.U32 R4, R6, 0x10000, RZ ;  /* 0x0001000006047824 */ /* 0x000fe200078e00ff */
[----:B------:R-:W-:Y:S01]  /*0850*/  SHF.L.U32 R5, R7, 0x10, RZ ;  /* 0x0000001007057819 */ /* 0x000fe200000006ff */
[----:B------:R-:W-:Y:S01]  /*0860*/  IMAD.U32 R7, R9, 0x10000, RZ ;  /* 0x0001000009077824 */ /* 0x000fe200078e00ff */
[----:B------:R-:W-:Y:S01]  /*0870*/  @!P0 CS2R R28, SRZ ;  /* 0x00000000001c8805 */ /* 0x000fe2000001ff00 */
[----:B------:R-:W-:Y:S01]  /*0880*/  IMAD.U32 R6, R8, 0x10000, RZ ;  /* 0x0001000008067824 */ /* 0x000fe200078e00ff */
[----:B------:R-:W-:Y:S01]  /*0890*/  SHF.L.U32 R8, R10, 0x10, RZ ;  /* 0x000000100a087819 */ /* 0x000fe200000006ff */
[----:B------:R-:W-:Y:S01]  /*08a0*/  IMAD.U32 R9, R11, 0x10000, RZ ;  /* 0x000100000b097824 */ /* 0x000fe200078e00ff */
[----:B------:R-:W-:-:S02]  /*08b0*/  SHF.L.U32 R11, R13, 0x10, RZ ;  /* 0x000000100d0b7819 */ /* 0x000fc400000006ff */
[----:B------:R-:W-:Y:S02]  /*08c0*/  @!P0 CS2R R30, SRZ ;  /* 0x00000000001e8805 */ /* 0x000fe4000001ff00 */
        /* <DEDUP_REMOVED lines=9> */
[----:B------:R-:W5:Y:S01]  /*0960*/  LDG.E.128 R56, desc[UR4][R88.64] ;  /* 0x0000000458387981 */ /* 0x000f62000c1e1d00 */
[----:B------:R-:W-:Y:S01]  /*0970*/  SHF.L.U32 R14, R16, 0x10, RZ ;  /* 0x00000010100e7819 */ /* 0x000fe200000006ff */
[C---:B------:R-:W-:Y:S01]  /*0980*/  IMAD.U32 R16, R18.reuse, 0x10000, RZ ;  /* 0x0001000012107824 */ /* 0x040fe200078e00ff */
[C---:B------:R-:W-:Y:S01]  /*0990*/  PRMT R178, R19.reuse, 0x7632, R178 ;  /* 0x0000763213b27816 */ /* 0x040fe200000000b2 */
[----:B------:R-:W5:Y:S01]  /*09a0*/  LDG.E.128 R52, desc[UR4][R88.64+0x800] ;  /* 0x0008000458347981 */ /* 0x000f62000c1e1d00 */
[----:B------:R-:W-:Y:S01]  /*09b0*/  SHF.L.U32 R17, R19, 0x10, RZ ;  /* 0x0000001013117819 */ /* 0x000fe200000006ff */
[C---:B------:R-:W-:Y:S01]  /*09c0*/  IMAD.U32 R19, R21.reuse, 0x10000, RZ ;  /* 0x0001000015137824 */ /* 0x040fe200078e00ff */
[----:B------:R-:W-:Y:S01]  /*09d0*/  PRMT R177, R18, 0x7632, R177 ;  /* 0x0000763212b17816 */ /* 0x000fe200000000b1 */
[----:B------:R-:W5:Y:S01]  /*09e0*/  LDG.E.128 R48, desc[UR4][R88.64+0x1000] ;  /* 0x0010000458307981 */ /* 0x000f62000c1e1d00 */
[----:B------:R-:W-:Y:S01]  /*09f0*/  PRMT R180, R21, 0x7632, R180 ;  /* 0x0000763215b47816 */ /* 0x000fe200000000b4 */
[----:B------:R-:W-:Y:S01]  /*0a00*/  UIADD3 UR32, UR7, -0x695add53, URZ ;  /* 0x96a522ad07207890 */ /* 0x000fe2000fffe03f */
[C---:B------:R-:W-:Y:S01]  /*0a10*/  PRMT R179, R20.reuse, 0x7632, R179 ;  /* 0x0000763214b37816 */ /* 0x040fe200000000b3 */
[----:B------:R-:W5:Y:S01]  /*0a20*/  LDG.E.128 R44, desc[UR4][R88.64+0x1800] ;  /* 0x00180004582c7981 */ /* 0x000f62000c1e1d00 */
[----:B------:R-:W-:Y:S01]  /*0a30*/  IMAD.U32 R18, R20, 0x10000, RZ ;  /* 0x0001000014127824 */ /* 0x000fe200078e00ff */
[C---:B------:R-:W-:Y:S01]  /*0a40*/  PRMT R182, R23.reuse, 0x7632, R182 ;  /* 0x0000763217b67816 */ /* 0x040fe200000000b6 */
[----:B------:R-:W-:Y:S01]  /*0a50*/  IMAD.U32 R21, R23, 0x10000, RZ ;  /* 0x0001000017157824 */ /* 0x000fe200078e00ff */
[----:B------:R-:W5:Y:S01]  /*0a60*/  LDG.E.128 R40, desc[UR4][R88.64+0x2000] ;  /* 0x0020000458287981 */ /* 0x000f62000c1e1d00 */
[----:B------:R-:W-:Y:S01]  /*0a70*/  UIADD3 UR31, UR6, -0x700cb87f, URZ ;  /* 0x8ff34781061f7890 */ /* 0x000fe2000fffe03f */
[----:B------:R-:W-:Y:S01]  /*0a80*/  IMAD.WIDE.U32 R156, R156, -0x2daee0ad, RZ ;  /* 0xd2511f539c9c7825 */ /* 0x000fe200078e00ff */
[----:B------:R-:W-:Y:S01]  /*0a90*/  HFMA2.MMA R161, -RZ, RZ, 0, 0 ;  /* 0x00000000ffa17435 */ /* 0x000fe200000001ff */
[----:B------:R-:W5:Y:S01]  /*0aa0*/  LDG.E.128 R36, desc[UR4][R88.64+0x2800] ;  /* 0x0028000458247981 */ /* 0x000f62000c1e1d00 */
[C---:B------:R-:W-:Y:S01]  /*0ab0*/  PRMT R181, R22.reuse, 0x7632, R181 ;  /* 0x0000763216b57816 */ /* 0x040fe200000000b5 */
[----:B------:R-:W-:Y:S01]  /*0ac0*/  IMAD.MOV.U32 R212, RZ, RZ, 0x1 ;  /* 0x00000001ffd47424 */ /* 0x000fe200078e00ff */
[----:B------:R-:W-:Y:S01]  /*0ad0*/  LOP3.LUT R207, R207, 0x3, RZ, 0xc0, !PT ;  /* 0x00000003cfcf7812 */ /* 0x000fe200078ec0ff */
[----:B------:R0:W5:Y:S01]  /*0ae0*/  LDG.E.128 R32, desc[UR4][R88.64+0x3000] ;  /* 0x0030000458207981 */ /* 0x000162000c1e1d00 */
[----:B------:R-:W-:Y:S01]  /*0af0*/  SHF.L.U32 R20, R22, 0x10, RZ ;  /* 0x0000001016147819 */ /* 0x000fe200000006ff */
[----:B------:R-:W-:Y:S01]  /*0b00*/  IMAD.U32 R22, R24, 0x10000, RZ ;  /* 0x0001000018167824 */ /* 0x000fe200078e00ff */
[C---:B------:R-:W-:Y:S01]  /*0b10*/  PRMT R192, R25.reuse, 0x7632, R192 ;  /* 0x0000763219c07816 */ /* 0x040fe200000000c0 */
[----:B------:R-:W-:Y:S01]  /*0b20*/  ULDC UR8, c[0x0][0x294] ;  /* 0x0000a50000087ab9 */ /* 0x000fe20000000800 */
[----:B------:R-:W-:Y:S01]  /*0b30*/  SHF.L.U32 R23, R25, 0x10, RZ ;  /* 0x0000001019177819 */ /* 0x000fe200000006ff */
[----:B------:R-:W-:Y:S01]  /*0b40*/  IMAD.U32 R25, R27, 0x10000, RZ ;  /* 0x000100001b197824 */ /* 0x000fe200078e00ff */
[----:B------:R-:W-:Y:S01]  /*0b50*/  PRMT R193, R26, 0x7632, R193 ;  /* 0x000076321ac17816 */ /* 0x000fe200000000c1 */
[----:B------:R-:W-:Y:S01]  /*0b60*/  ULDC.U8 UR9, c[0x0][0x2a0] ;  /* 0x0000a80000097ab9 */ /* 0x000fe20000000000 */
[----:B------:R-:W-:Y:S01]  /*0b70*/  PRMT R195, R28, 0x7632, R195 ;  /* 0x000076321cc37816 */ /* 0x000fe200000000c3 */
[----:B0-----:R-:W-:Y:S01]  /*0b80*/  IMAD R89, R91, -0x2daee0ad, RZ ;  /* 0xd2511f535b597824 */ /* 0x001fe200078e02ff */
[----:B------:R-:W-:Y:S01]  /*0b90*/  PRMT R196, R29, 0x7632, R196 ;  /* 0x000076321dc47816 */ /* 0x000fe200000000c4 */
[----:B------:R-:W-:Y:S01]  /*0ba0*/  IMAD R91, R92, -0x326172a9, RZ ;  /* 0xcd9e8d575c5b7824 */ /* 0x000fe200078e02ff */
[----:B------:R-:W-:Y:S01]  /*0bb0*/  PRMT R198, R31, 0x7632, R198 ;  /* 0x000076321fc67816 */ /* 0x000fe200000000c6 */
[----:B------:R-:W-:Y:S01]  /*0bc0*/  IMAD.HI.U32 R88, R162, -0x326172a9, RZ ;  /* 0xcd9e8d57a2587827 */ /* 0x000fe200078e00ff */
[----:B------:R-:W-:Y:S01]  /*0bd0*/  PRMT R183, R24, 0x7632, R183 ;  /* 0x0000763218b77816 */ /* 0x000fe200000000b7 */
[----:B------:R-:W-:Y:S01]  /*0be0*/  ULDC UR12, c[0x0][0x290] ;  /* 0x0000a400000c7ab9 */ /* 0x000fe20000000800 */
[----:B------:R-:W-:Y:S01]  /*0bf0*/  PRMT R194, R27, 0x7632, R194 ;  /* 0x000076321bc27816 */ /* 0x000fe200000000c2 */
[----:B------:R-:W-:Y:S01]  /*0c00*/  IMAD.U32 R24, R26, 0x10000, RZ ;  /* 0x000100001a187824 */ /* 0x000fe200078e00ff */
[----:B------:R-:W-:Y:S01]  /*0c10*/  PRMT R197, R30, 0x7632, R197 ;  /* 0x000076321ec57816 */ /* 0x000fe200000000c5 */
[----:B------:R-:W-:Y:S01]  /*0c20*/  IMAD.U32 R27, R29, 0x10000, RZ ;  /* 0x000100001d1b7824 */ /* 0x000fe200078e00ff */
[----:B------:R-:W-:Y:S01]  /*0c30*/  SHF.L.U32 R26, R28, 0x10, RZ ;  /* 0x000000101c1a7819 */ /* 0x000fe200000006ff */
[----:B------:R-:W-:Y:S01]  /*0c40*/  IMAD.U32 R28, R30, 0x10000, RZ ;  /* 0x000100001e1c7824 */ /* 0x000fe200078e00ff */
[----:B------:R-:W-:Y:S01]  /*0c50*/  SHF.L.U32 R29, R31, 0x10, RZ ;  /* 0x000000101f1d7819 */ /* 0x000fe200000006ff */
[----:B------:R-:W-:Y:S01]  /*0c60*/  IMAD R162, R162, -0x326172a9, RZ ;  /* 0xcd9e8d57a2a27824 */ /* 0x000fe200078e02ff */
[----:B------:R-:W-:Y:S01]  /*0c70*/  LOP3.LUT R31, R157, UR32, R89, 0x96, !PT ;  /* 0x000000209d1f7c12 */ /* 0x000fe2000f8e9659 */
[----:B------:R-:W-:Y:S01]  /*0c80*/  IMAD.MOV.U32 R157, RZ, RZ, R90 ;  /* 0x000000ffff9d7224 */ /* 0x000fe200078e005a */
        /* <DEDUP_REMOVED lines=31> */
.L_x_20947:
[----:B0-----:R-:W0:Y:S08]  /*0e80*/  LDC.64 R104, c[0x0][0x280] ;  /* 0x0000a000ff687b82 */ /* 0x001e300000000a00 */
[----:B------:R-:W1:Y:S08]  /*0e90*/  LDC.64 R184, c[0x0][0x230] ;  /* 0x00008c00ffb87b82 */ /* 0x000e700000000a00 */
[----:B------:R-:W2:Y:S01]  /*0ea0*/  LDC R209, c[0x0][0x218] ;  /* 0x00008600ffd17b82 */ /* 0x000ea20000000800 */
[----:B0-----:R-:W-:-:S07]  /*0eb0*/  IMAD.WIDE R104, R160, 0x4, R104 ;  /* 0x00000004a0687825 */ /* 0x001fce00078e0268 */
[----:B------:R-:W0:Y:S01]  /*0ec0*/  LDC.64 R102, c[0x0][0x288] ;  /* 0x0000a200ff667b82 */ /* 0x000e220000000a00 */
[----:B------:R3:W4:Y:S01]  /*0ed0*/  LDG.E R111, desc[UR4][R104.64] ;  /* 0x00000004686f7981 */ /* 0x000722000c1e1900 */
[----:B------:R-:W-:Y:S02]  /*0ee0*/  MOV R211, RZ ;  /* 0x000000ff00d37202 */ /* 0x000fe40000000f00 */
        /* <DEDUP_REMOVED lines=8> */
[----:B-----5:R0:W5:Y:S03]  /*0f70*/  LDG.E R208, desc[UR4][R102.64] ;  /* 0x0000000466d07981 */ /* 0x020166000c1e1900 */
[----:B-1----:R-:W-:-:S05]  /*0f80*/  @P0 IMAD.WIDE.U32 R106, R213, 0x20, R106 ;  /* 0x00000020d56a0825 */ /* 0x002fca00078e006a */
[----:B------:R-:W2:Y:S04]  /*0f90*/  @P0 LDG.E.128 R88, desc[UR4][R106.64] ;  /* 0x000000046a580981 */ /* 0x000ea8000c1e1d00 */
[----:B------:R0:W5:Y:S01]  /*0fa0*/  @P0 LDG.E.128 R96, desc[UR4][R106.64+0x10] ;  /* 0x000010046a600981 */ /* 0x000162000c1e1d00 */
[----:B----4-:R-:W-:-:S13]  /*0fb0*/  ISETP.GE.AND P2, PT, R111, 0x1, PT ;  /* 0x000000016f00780c */ /* 0x010fda0003f46270 */
[----:B------:R-:W1:Y:S01]  /*0fc0*/  @P2 LDC.64 R100, c[0x0][0x220] ;  /* 0x00008800ff642b82 */ /* 0x000e620000000a00 */
[----:B------:R-:W-:-:S04]  /*0fd0*/  @P2 VIADD R110, R111, 0xffffffff ;  /* 0xffffffff6f6e2836 */ /* 0x000fc80000000000 */
        /* <DEDUP_REMOVED lines=10> */
[----:B------:R-:W-:Y:S01]  /*1080*/  @!P3 ISETP.NE.AND.EX P1, PT, R185, RZ, PT, P1 ;  /* 0x000000ffb900b20c */ /* 0x000fe20003f25310 */
[----:B------:R-:W-:-:S03]  /*1090*/  @!P3 IMAD.MOV.U32 R108, RZ, RZ, R207 ;  /* 0x000000ffff6cb224 */ /* 0x000fc600078e00cf */
        /* <DEDUP_REMOVED lines=14> */
.L_x_20429:
[----:B------:R-:W-:-:S07]  /*1180*/  MOV R109, R162 ;  /* 0x000000a2006d7202 */ /* 0x000fce0000000f00 */
.L_x_20430:
[----:B------:R-:W-:Y:S05]  /*1190*/  BSYNC B1 ;  /* 0x0000000000017941 */ /* 0x000fea0003800000 */
.L_x_20428:
        /* <DEDUP_REMOVED lines=16> */
.L_x_20434:
[----:B------:R-:W-:Y:S05]  /*12a0*/  BSYNC B2 ;  /* 0x0000000000027941 */ /* 0x000fea0003800000 */
.L_x_20433:
        /* <DEDUP_REMOVED lines=44> */
.L_x_20432:
[----:B------:R-:W-:Y:S05]  /*1570*/  BSYNC B1 ;  /* 0x0000000000017941 */ /* 0x000fea0003800000 */
.L_x_20431:
[----:B------:R-:W-:Y:S01]  /*1580*/  I2FP.F32.U32 R100, R109 ;  /* 0x0000006d00647245 */ /* 0x000fe20000201000 */
[----:B------:R-:W-:Y:S01]  /*1590*/  IMAD.MOV.U32 R103, RZ, RZ, 0x2f800000 ;  /* 0x2f800000ff677424 */ /* 0x000fe200078e00ff */
[----:B-----5:R-:W-:-:S03]  /*15a0*/  SHF.L.U32 R101, R92, 0x10, RZ ;  /* 0x000000105c657819 */ /* 0x020fc600000006ff */
[----:B------:R-:W-:Y:S02]  /*15b0*/  FFMA.FTZ R100, R100, R103, 1.1641532182693481445e-10 ;  /* 0x2f00000064647423 */ /* 0x000fe40000010067 */
[----:B------:R-:W-:-:S03]  /*15c0*/  FMUL.FTZ R101, R101, UR11 ;  /* 0x0000000b65657c20 */ /* 0x000fc60008410000 */
[----:B------:R-:W-:Y:S01]  /*15d0*/  FSETP.GTU.FTZ.AND P1, PT, R100, UR8, PT ;  /* 0x0000000864007c0b */ /* 0x000fe2000bf3c000 */
[----:B------:R-:W-:Y:S01]  /*15e0*/  FMUL.FTZ R101, R101, UR10 ;  /* 0x0000000a65657c20 */ /* 0x000fe20008410000 */
[----:B------:R-:W-:Y:S02]  /*15f0*/  IMAD.U32 R100, R84, 0x10000, RZ ;  /* 0x0001000054647824 */ /* 0x000fe400078e00ff */
[----:B------:R-:W-:Y:S02]  /*1600*/  SEL R199, RZ, 0x1, P1 ;  /* 0x00000001ffc77807 */ /* 0x000fe40000800000 */
[----:B------:R-:W-:-:S05]  /*1610*/  FSEL R101, R101, RZ, !P1 ;  /* 0x000000ff65657208 */ /* 0x000fca0004800000 */
[----:B------:R-:W-:-:S04]  /*1620*/  FMUL.FTZ R100, R101, R100 ;  /* 0x0000006465647220 */ /* 0x000fc80000410000 */
[----:B------:R-:W-:-:S07]  /*1630*/  @P0 FADD.FTZ R100, R88, R100 ;  /* 0x0000006458640221 */ /* 0x000fce0000010000 */
.L_x_20427:
[----:B------:R-:W-:Y:S05]  /*1640*/  BSYNC B0 ;  /* 0x0000000000007941 */ /* 0x000fea0003800000 */
.L_x_20426:
        /* <DEDUP_REMOVED lines=18> */
.L_x_20438:
[----:B------:R-:W-:-:S07]  /*1770*/  IMAD.MOV.U32 R101, RZ, RZ, R162 ;  /* 0x000000ffff657224 */ /* 0x000fce00078e00a2 */
.L_x_20439:
[----:B------:R-:W-:Y:S05]  /*1780*/  BSYNC B1 ;  /* 0x0000000000017941 */ /* 0x000fea0003800000 */
.L_x_20437:
        /* <DEDUP_REMOVED lines=16> */
.L_x_20443:
[----:B------:R-:W-:Y:S05]  /*1890*/  BSYNC B2 ;  /* 0x0000000000027941 */ /* 0x000fea0003800000 */
.L_x_20442:
        /* <DEDUP_REMOVED lines=44> */
.L_x_20441:
[----:B------:R-:W-:Y:S05]  /*1b60*/  BSYNC B1 ;  /* 0x0000000000017941 */ /* 0x000fea0003800000 */
.L_x_20440:
        /* <DEDUP_REMOVED lines=9> */
[----:B------:R-:W-:-:S03]  /*1c00*/  IMAD.U32 R101, R104, 0x10000, RZ ;  /* 0x0001000068657824 */ /* 0x000fc600078e00ff */
[----:B------:R-:W-:Y:S02]  /*1c10*/  FSEL R102, R102, RZ, !P1 ;  /* 0x000000ff66667208 */ /* 0x000fe40004800000 */
[----:B------:R-:W-:-:S03]  /*1c20*/  SEL R200, RZ, 0x1, P1 ;  /* 0x00000001ffc87807 */ /* 0x000fc60000800000 */
[----:B------:R-:W-:-:S04]  /*1c30*/  FMUL.FTZ R101, R102, R101 ;  /* 0x0000006566657220 */ /* 0x000fc80000410000 */
[----:B------:R-:W-:-:S07]  /*1c40*/  @P0 FADD.FTZ R101, R89, R101 ;  /* 0x0000006559650221 */ /* 0x000fce0000010000 */
.L_x_20436:
[----:B------:R-:W-:Y:S05]  /*1c50*/  BSYNC B0 ;  /* 0x0000000000007941 */ /* 0x000fea0003800000 */
.L_x_20435:
        /* <DEDUP_REMOVED lines=18> */
.L_x_20447:
[----:B------:R-:W-:-:S07]  /*1d80*/  IMAD.MOV.U32 R110, RZ, RZ, R162 ;  /* 0x000000ffff6e7224 */ /* 0x000fce00078e00a2 */
.L_x_20448:
[----:B------:R-:W-:Y:S05]  /*1d90*/  BSYNC B1 ;  /* 0x0000000000017941 */ /* 0x000fea0003800000 */
.L_x_20446:
        /* <DEDUP_REMOVED lines=16> */
.L_x_20452:
[----:B------:R-:W-:Y:S05]  /*1ea0*/  BSYNC B2 ;  /* 0x0000000000027941 */ /* 0x000fea0003800000 */
.L_x_20451:
        /* <DEDUP_REMOVED lines=44> */
.L_x_20450:
[----:B------:R-:W-:Y:S05]  /*2170*/  BSYNC B1 ;  /* 0x0000000000017941 */ /* 0x000fea0003800000 */
.L_x_20449:
[----:B------:R-:W-:Y:S01]  /*2180*/  I2FP.F32.U32 R102, R110 ;  /* 0x0000006e00667245 */ /* 0x000fe20000201000 */
[----:B------:R-:W-:Y:S02]  /*2190*/  IMAD.MOV.U32 R105, RZ, RZ, 0x2f800000 ;  /* 0x2f800000ff697424 */ /* 0x000fe400078e00ff */
[----:B-----5:R-:W-:Y:S02]  /*21a0*/  IMAD.U32 R103, R93, 0x10000, RZ ;  /* 0x000100005d677824 */ /* 0x020fe400078e00ff */
[----:B------:R-:W-:Y:S02]  /*21b0*/  FFMA.FTZ R102, R102, R105, 1.1641532182693481445e-10 ;  /* 0x2f00000066667423 */ /* 0x000fe40000010069 */
[----:B------:R-:W-:-:S03]  /*21c0*/  FMUL.FTZ R103, R103, UR11 ;  /* 0x0000000b67677c20 */ /* 0x000fc60008410000 */
[----:B------:R-:W-:Y:S01]  /*21d0*/  FSETP.GTU.FTZ.AND P1, PT, R102, UR8, PT ;  /* 0x0000000866007c0b */ /* 0x000fe2000bf3c000 */
[----:B------:R-:W-:Y:S01]  /*21e0*/  FMUL.FTZ R103, R103, UR10 ;  /* 0x0000000a67677c20 */ /* 0x000fe20008410000 */
[----:B------:R-:W-:Y:S02]  /*21f0*/  SHF.L.U32 R102, R85, 0x10, RZ ;  /* 0x0000001055667819 */ /* 0x000fe400000006ff */
[----:B------:R-:W-:Y:S02]  /*2200*/  SEL R201, RZ, 0x1, P1 ;  /* 0x00000001ffc97807 */ /* 0x000fe40000800000 */
[----:B------:R-:W-:-:S05]  /*2210*/  FSEL R103, R103, RZ, !P1 ;  /* 0x000000ff67677208 */ /* 0x000fca0004800000 */
[----:B------:R-:W-:-:S04]  /*2220*/  FMUL.FTZ R102, R103, R102 ;  /* 0x0000006667667220 */ /* 0x000fc80000410000 */
[----:B------:R-:W-:-:S07]  /*2230*/  @P0 FADD.FTZ R102, R90, R102 ;  /* 0x000000665a660221 */ /* 0x000fce0000010000 */
.L_x_20445:
[----:B------:R-:W-:Y:S05]  /*2240*/  BSYNC B0 ;  /* 0x0000000000007941 */ /* 0x000fea0003800000 */
.L_x_20444:
        /* <DEDUP_REMOVED lines=18> */
.L_x_20456:
[----:B------:R-:W-:-:S07]  /*2370*/  MOV R103, R162 ;  /* 0x000000a200677202 */ /* 0x000fce0000000f00 */
.L_x_20457:
[----:B------:R-:W-:Y:S05]  /*2380*/  BSYNC B1 ;  /* 0x0000000000017941 */ /* 0x000fea0003800000 */
.L_x_20455:
        /* <DEDUP_REMOVED lines=16> */
.L_x_20461:
[----:B------:R-:W-:Y:S05]  /*2490*/  BSYNC B2 ;  /* 0x0000000000027941 */ /* 0x000fea0003800000 */
.L_x_20460:
        /* <DEDUP_REMOVED lines=44> */
.L_x_20459:
[----:B------:R-:W-:Y:S05]  /*2760*/  BSYNC B1 ;  /* 0x0000000000017941 */ /* 0x000fea0003800000 */
.L_x_20458:
        /* <DEDUP_REMOVED lines=14> */
.L_x_20454:
[----:B------:R-:W-:Y:S05]  /*2850*/  BSYNC B0 ;  /* 0x0000000000007941 */ /* 0x000fea0003800000 */
.L_x_20453:
        /* <DEDUP_REMOVED lines=18> */
.L_x_20465:
[----:B------:R-:W-:-:S07]  /*2980*/  IMAD.MOV.U32 R112, RZ, RZ, R162 ;  /* 0x000000ffff707224 */ /* 0x000fce00078e00a2 */
.L_x_20466:
[----:B------:R-:W-:Y:S05]  /*2990*/  BSYNC B1 ;  /* 0x0000000000017941 */ /* 0x000fea0003800000 */
.L_x_20464:
        /* <DEDUP_REMOVED lines=16> */
.L_x_20470:
[----:B------:R-:W-:Y:S05]  /*2aa0*/  BSYNC B2 ;  /* 0x0000000000027941 */ /* 0x000fea0003800000 */
.L_x_20469:
        /* <DEDUP_REMOVED lines=44> */
.L_x_20468:
[----:B------:R-:W-:Y:S05]  /*2d70*/  BSYNC B1 ;  /* 0x0000000000017941 */ /* 0x000fea0003800000 */
.L_x_20467:
[----:B------:R-:W-:Y:S01]  /*2d80*/  HFMA2.MMA R107, -RZ, RZ, 0.1171875, 0 ;  /* 0x2f800000ff6b7435 */ /* 0x000fe200000001ff */
[----:B------:R-:W-:Y:S01]  /*2d90*/  I2FP.F32.U32 R104, R112 ;  /* 0x0000007000687245 */ /* 0x000fe20000201000 */
[----:B------:R-:W-:-:S04]  /*2da0*/  IMAD.U32 R105, R94, 0x10000, RZ ;  /* 0x000100005e697824 */ /* 0x000fc800078e00ff */
[----:B------:R-:W-:-:S04]  /*2db0*/  FMUL.FTZ R105, R105, UR11 ;  /* 0x0000000b69697c20 */ /* 0x000fc80008410000 */
[----:B------:R-:W-:Y:S01]  /*2dc0*/  FFMA.FTZ R104, R104, R107, 1.1641532182693481445e-10 ;  /* 0x2f00000068687423 */ /* 0x000fe2000001006b */
[----:B------:R-:W-:-:S04]  /*2dd0*/  FMUL.FTZ R105, R105, UR10 ;  /* 0x0000000a69697c20 */ /* 0x000fc80008410000 */
[----:B------:R-:W-:Y:S01]  /*2de0*/  FSETP.GTU.FTZ.AND P1, PT, R104, UR8, PT ;  /* 0x0000000868007c0b */ /* 0x000fe2000bf3c000 */
[----:B------:R-:W-:-:S03]  /*2df0*/  IMAD.U32 R104, R86, 0x10000, RZ ;  /* 0x0001000056687824 */ /* 0x000fc600078e00ff */
[----:B------:R-:W-:Y:S02]  /*2e00*/  FSEL R105, R105, RZ, !P1 ;  /* 0x000000ff69697208 */ /* 0x000fe40004800000 */
[----:B------:R-:W-:-:S03]  /*2e10*/  SEL R203, RZ, 0x1, P1 ;  /* 0x00000001ffcb7807 */ /* 0x000fc60000800000 */
[----:B------:R-:W-:-:S04]  /*2e20*/  FMUL.FTZ R104, R105, R104 ;  /* 0x0000006869687220 */ /* 0x000fc80000410000 */
[----:B------:R-:W-:-:S07]  /*2e30*/  @P0 FADD.FTZ R104, R96, R104 ;  /* 0x0000006860680221 */ /* 0x000fce0000010000 */
.L_x_20463:
[----:B------:R-:W-:Y:S05]  /*2e40*/  BSYNC B0 ;  /* 0x0000000000007941 */ /* 0x000fea0003800000 */
.L_x_20462:
        /* <DEDUP_REMOVED lines=18> */
.L_x_20474:
[----:B------:R-:W-:-:S07]  /*2f70*/  IMAD.MOV.U32 R105, RZ, RZ, R162 ;  /* 0x000000ffff697224 */ /* 0x000fce00078e00a2 */
.L_x_20475:
[----:B------:R-:W-:Y:S05]  /*2f80*/  BSYNC B1 ;  /* 0x0000000000017941 */ /* 0x000fea0003800000 */
.L_x_20473:
        /* <DEDUP_REMOVED lines=16> */
.L_x_20479:
[----:B------:R-:W-:Y:S05]  /*3090*/  BSYNC B2 ;  /* 0x0000000000027941 */ /* 0x000fea0003800000 */
.L_x_20478:
        /* <DEDUP_REMOVED lines=44> */
.L_x_20477:
[----:B------:R-:W-:Y:S05]  /*3360*/  BSYNC B1 ;  /* 0x0000000000017941 */ /* 0x000fea0003800000 */
.L_x_20476:
[----:B------:R-:W-:Y:S01]  /*3370*/  PRMT R106, R94, 0x7632, R106 ;  /* 0x000076325e6a7816 */ /* 0x000fe2000000006a */
[----:B------:R-:W-:Y:S01]  /*3380*/  IMAD.MOV.U32 R108, RZ, RZ, 0x2f800000 ;  /* 0x2f800000ff6c7424 */ /* 0x000fe200078e00ff */
[----:B------:R-:W-:-:S03]  /*3390*/  I2FP.F32.U32 R105, R105 ;  /* 0x0000006900697245 */ /* 0x000fc60000201000 */
[----:B------:R-:W-:Y:S02]  /*33a0*/  IMAD.U32 R106, R106, 0x10000, RZ ;  /* 0x000100006a6a7824 */ /* 0x000fe400078e00ff */
[----:B------:R-:W-:Y:S01]  /*33b0*/  FFMA.FTZ R105, R105, R108, 1.1641532182693481445e-10 ;  /* 0x2f00000069697423 */ /* 0x000fe2000001006c */
[----:B------:R-:W-:Y:S01]  /*33c0*/  PRMT R108, R86, 0x7632, R108 ;  /* 0x00007632566c7816 */ /* 0x000fe2000000006c */
        /* <DEDUP_REMOVED lines=8> */
.L_x_20472:
[----:B------:R-:W-:Y:S05]  /*3450*/  BSYNC B0 ;  /* 0x0000000000007941 */ /* 0x000fea0003800000 */
.L_x_20471:
        /* <DEDUP_REMOVED lines=18> */
.L_x_20483:
[----:B------:R-:W-:-:S07]  /*3580*/  MOV R114, R162 ;  /* 0x000000a200727202 */ /* 0x000fce0000000f00 */
.L_x_20484:
[----:B------:R-:W-:Y:S05]  /*3590*/  BSYNC B1 ;  /* 0x0000000000017941 */ /* 0x000fea0003800000 */
.L_x_20482:
        /* <DEDUP_REMOVED lines=16> */
.L_x_20488:
[----:B------:R-:W-:Y:S05]  /*36a0*/  BSYNC B2 ;  /* 0x0000000000027941 */ /* 0x000fea0003800000 */
.L_x_20487:
        /* <DEDUP_REMOVED lines=44> */
.L_x_20486:
[----:B------:R-:W-:Y:S05]  /*3970*/  BSYNC B1 ;  /* 0x0000000000017941 */ /* 0x000fea0003800000 */
.L_x_20485:
[----:B------:R-:W-:Y:S01]  /*3980*/  I2FP.F32.U32 R106, R114 ;  /* 0x00000072006a7245 */ /* 0x000fe20000201000 */
[----:B------:R-:W-:Y:S01]  /*3990*/  IMAD.MOV.U32 R109, RZ, RZ, 0x2f800000 ;  /* 0x2f800000ff6d7424 */ /* 0x000fe200078e00ff */
[----:B------:R-:W-:-:S03]  /*39a0*/  SHF.L.U32 R107, R95, 0x10, RZ ;  /* 0x000000105f6b7819 */ /* 0x000fc600000006ff */
        /* <DEDUP_REMOVED lines=9> */
.L_x_20481:
[----:B------:R-:W-:Y:S05]  /*3a40*/  BSYNC B0 ;  /* 0x0000000000007941 */ /* 0x000fea0003800000 */
.L_x_20480:
        /* <DEDUP_REMOVED lines=18> */
.L_x_20492:
[----:B------:R-:W-:-:S07]  /*3b70*/  IMAD.MOV.U32 R107, RZ, RZ, R162 ;  /* 0x000000ffff6b7224 */ /* 0x000fce00078e00a2 */
.L_x_20493:
[----:B------:R-:W-:Y:S05]  /*3b80*/  BSYNC B1 ;  /* 0x0000000000017941 */ /* 0x000fea0003800000 */
.L_x_20491:
        /* <DEDUP_REMOVED lines=16> */
.L_x_20497:
[----:B------:R-:W-:Y:S05]  /*3c90*/  BSYNC B2 ;  /* 0x0000000000027941 */ /* 0x000fea0003800000 */
.L_x_20496:
        /* <DEDUP_REMOVED lines=44> */
.L_x_20495:
[----:B------:R-:W-:Y:S05]  /*3f60*/  BSYNC B1 ;  /* 0x0000000000017941 */ /* 0x000fea0003800000 */
.L_x_20494:
[----:B------:R-:W-:Y:S01]  /*3f70*/  HFMA2.MMA R110, -RZ, RZ, 0.1171875, 0 ;  /* 0x2f800000ff6e7435 */ /* 0x000fe200000001ff */
[----:B------:R-:W-:Y:S02]  /*3f80*/  PRMT R108, R95, 0x7632, R108 ;  /* 0x000076325f6c7816 */ /* 0x000fe4000000006c */
[----:B------:R-:W-:Y:S02]  /*3f90*/  I2FP.F32.U32 R107, R107 ;  /* 0x0000006b006b7245 */ /* 0x000fe40000201000 */
[----:B------:R-:W-:Y:S01]  /*3fa0*/  PRMT R109, R87, 0x7632, R109 ;  /* 0x00007632576d7816 */ /* 0x000fe2000000006d */
[----:B------:R-:W-:-:S04]  /*3fb0*/  IMAD.U32 R108, R108, 0x10000, RZ ;  /* 0x000100006c6c7824 */ /* 0x000fc800078e00ff */
[----:B------:R-:W-:Y:S01]  /*3fc0*/  FFMA.FTZ R107, R107, R110, 1.1641532182693481445e-10 ;  /* 0x2f0000006b6b7423 */ /* 0x000fe2000001006e */
[----:B------:R-:W-:Y:S01]  /*3fd0*/  FMUL.FTZ R108, R108, UR11 ;  /* 0x0000000b6c6c7c20 */ /* 0x000fe20008410000 */
[----:B------:R-:W-:-:S03]  /*3fe0*/  IMAD.U32 R109, R109, 0x10000, RZ ;  /* 0x000100006d6d7824 */ /* 0x000fc600078e00ff */
[----:B------:R-:W-:Y:S01]  /*3ff0*/  FMUL.FTZ R108, R108, UR10 ;  /* 0x0000000a6c6c7c20 */ /* 0x000fe20008410000 */
[----:B------:R-:W-:-:S04]  /*4000*/  FSETP.GTU.FTZ.AND P1, PT, R107, UR8, PT ;  /* 0x000000086b007c0b */ /* 0x000fc8000bf3c000 */
[----:B------:R-:W-:Y:S02]  /*4010*/  FSEL R108, R108, RZ, !P1 ;  /* 0x000000ff6c6c7208 */ /* 0x000fe40004800000 */
[----:B------:R-:W-:-:S03]  /*4020*/  SEL R206, RZ, 0x1, P1 ;  /* 0x00000001ffce7807 */ /* 0x000fc60000800000 */
[----:B------:R-:W-:-:S04]  /*4030*/  FMUL.FTZ R107, R108, R109 ;  /* 0x0000006d6c6b7220 */ /* 0x000fc80000410000 */
[----:B------:R-:W-:-:S07]  /*4040*/  @P0 FADD.FTZ R107, R99, R107 ;  /* 0x0000006b636b0221 */ /* 0x000fce0000010000 */
.L_x_20490:
[----:B------:R-:W-:Y:S05]  /*4050*/  BSYNC B0 ;  /* 0x0000000000007941 */ /* 0x000fea0003800000 */
.L_x_20489:
[----:B------:R-:W0:Y:S01]  /*4060*/  LDC.64 R186, c[0x0][0x238] ;  /* 0x00008e00ffba7b82 */ /* 0x000e220000000a00 */
[----:B------:R-:W-:Y:S01]  /*4070*/  IADD3 R123, R213, 0x80, RZ ;  /* 0x00000080d57b7810 */ /* 0x000fe20007ffe0ff */
[----:B------:R-:W-:Y:S01]  /*4080*/  BSSY B0, `(.L_x_20498) ;  /* 0x000001d000007945 */ /* 0x000fe20003800000 */
[----:B------:R-:W-:-:S05]  /*4090*/  VIADD R129, R211, 0x80 ;  /* 0x00000080d3817836 */ /* 0x000fca0000000000 */
        /* <DEDUP_REMOVED lines=27> */
.L_x_20499:
[----:B------:R-:W-:Y:S05]  /*4250*/  BSYNC B0 ;  /* 0x0000000000007941 */ /* 0x000fea0003800000 */
.L_x_20498:
[----:B012---:R-:W-:Y:S01]  /*4260*/  @P2 IMAD.WIDE.U32 R112, R129, 0x10, R108 ;  /* 0x0000001081702825 */ /* 0x007fe200078e006c */
        /* <DEDUP_REMOVED lines=21> */
.L_x_20503:
[----:B------:R-:W-:-:S07]  /*43c0*/  IMAD.MOV.U32 R116, RZ, RZ, R162 ;  /* 0x000000ffff747224 */ /* 0x000fce00078e00a2 */
.L_x_20504:
[----:B------:R-:W-:Y:S05]  /*43d0*/  BSYNC B1 ;  /* 0x0000000000017941 */ /* 0x000fea0003800000 */
.L_x_20502:
        /* <DEDUP_REMOVED lines=16> */
.L_x_20508:
[----:B------:R-:W-:Y:S05]  /*44e0*/  BSYNC B2 ;  /* 0x0000000000027941 */ /* 0x000fea0003800000 */
.L_x_20507:
        /* <DEDUP_REMOVED lines=42> */
[----:B------:R-:W-:Y:S01]  /*4790*/  LOP3.LUT R31, R113, UR32, R108, 0x96, !PT ;  /* 0x00000020711f7c12 */ /* 0x000fe2000f8e966c */
[----:B------:R-:W-:-:S09]  /*47a0*/  IMAD.MOV.U32 R156, RZ, RZ, R112 ;  /* 0x000000ffff9c7224 */ /* 0x000fd200078e0070 */
.L_x_20506:
[----:B------:R-:W-:Y:S05]  /*47b0*/  BSYNC B1 ;  /* 0x0000000000017941 */ /* 0x000fea0003800000 */
.L_x_20505:
[----:B------:R-:W-:Y:S01]  /*47c0*/  I2FP.F32.U32 R108, R116 ;  /* 0x00000074006c7245 */ /* 0x000fe20000201000 */
[----:B------:R-:W-:Y:S02]  /*47d0*/  IMAD.MOV.U32 R109, RZ, RZ, 0x2f800000 ;  /* 0x2f800000ff6d7424 */ /* 0x000fe400078e00ff */
[----:B-----5:R-:W-:Y:S02]  /*47e0*/  IMAD.U32 R110, R92, 0x10000, RZ ;  /* 0x000100005c6e7824 */ /* 0x020fe400078e00ff */
[----:B------:R-:W-:Y:S01]  /*47f0*/  FFMA.FTZ R108, R108, R109, 1.1641532182693481445e-10 ;  /* 0x2f0000006c6c7423 */ /* 0x000fe2000001006d */
[----:B------:R-:W-:Y:S01]  /*4800*/  SHF.L.U32 R109, R80, 0x10, RZ ;  /* 0x00000010506d7819 */ /* 0x000fe200000006ff */
[----:B------:R-:W-:-:S03]  /*4810*/  FMUL.FTZ R110, R110, UR11 ;  /* 0x0000000b6e6e7c20 */ /* 0x000fc60008410000 */
[----:B------:R-:W-:Y:S01]  /*4820*/  FSETP.GTU.FTZ.AND P1, PT, R108, UR8, PT ;  /* 0x000000086c007c0b */ /* 0x000fe2000bf3c000 */
[----:B------:R-:W-:-:S03]  /*4830*/  FMUL.FTZ R110, R110, UR10 ;  /* 0x0000000a6e6e7c20 */ /* 0x000fc60008410000 */
[----:B------:R-:W-:Y:S02]  /*4840*/  SEL R199, RZ, 0x1, P1 ;  /* 0x00000001ffc77807 */ /* 0x000fe40000800000 */
[----:B------:R-:W-:-:S05]  /*4850*/  FSEL R108, R110, RZ, !P1 ;  /* 0x000000ff6e6c7208 */ /* 0x000fca0004800000 */
[----:B------:R-:W-:-:S04]  /*4860*/  FMUL.FTZ R108, R108, R109 ;  /* 0x0000006d6c6c7220 */ /* 0x000fc80000410000 */
[----:B------:R-:W-:-:S07]  /*4870*/  @P0 FADD.FTZ R108, R88, R108 ;  /* 0x0000006c586c0221 */ /* 0x000fce0000010000 */
.L_x_20501:
[----:B------:R-:W-:Y:S05]  /*4880*/  BSYNC B0 ;  /* 0x0000000000007941 */ /* 0x000fea0003800000 */
.L_x_20500:
        /* <DEDUP_REMOVED lines=18> */
.L_x_20512:
[----:B------:R-:W-:-:S07]  /*49b0*/  MOV R109, R162 ;  /* 0x000000a2006d7202 */ /* 0x000fce0000000f00 */
.L_x_20513:
[----:B------:R-:W-:Y:S05]  /*49c0*/  BSYNC B1 ;  /* 0x0000000000017941 */ /* 0x000fea0003800000 */
.L_x_20511:
        /* <DEDUP_REMOVED lines=16> */
.L_x_20517:
[----:B------:R-:W-:Y:S05]  /*4ad0*/  BSYNC B2 ;  /* 0x0000000000027941 */ /* 0x000fea0003800000 */
.L_x_20516:
        /* <DEDUP_REMOVED lines=40> */
[----:B------:R-:W-:-:S03]  /*4d60*/  LOP3.LUT R30, R117, UR31, R114, 0x96, !PT ;  /* 0x0000001f751e7c12 */ /* 0x000fc6000f8e9672 */
[----:B------:R-:W-:Y:S01]  /*4d70*/  IMAD.MOV.U32 R162, RZ, RZ, R116 ;  /* 0x000000ffffa27224 */ /* 0x000fe200078e0074 */
[----:B------:R-:W-:Y:S02]  /*4d80*/  LOP3.LUT R31, R113, UR32, R110, 0x96, !PT ;  /* 0x00000020711f7c12 */ /* 0x000fe4000f8e966e */
[----:B------:R-:W-:-:S07]  /*4d90*/  MOV R156, R112 ;  /* 0x00000070009c7202 */ /* 0x000fce0000000f00 */
.L_x_20515:
[----:B------:R-:W-:Y:S05]  /*4da0*/  BSYNC B1 ;  /* 0x0000000000017941 */ /* 0x000fea0003800000 */
.L_x_20514:
        /* <DEDUP_REMOVED lines=14> */
.L_x_20510:
[----:B------:R-:W-:Y:S05]  /*4e90*/  BSYNC B0 ;  /* 0x0000000000007941 */ /* 0x000fea0003800000 */
.L_x_20509:
        /* <DEDUP_REMOVED lines=18> */
.L_x_20521:
[----:B------:R-:W-:-:S07]  /*4fc0*/  IMAD.MOV.U32 R118, RZ, RZ, R162 ;  /* 0x000000ffff767224 */ /* 0x000fce00078e00a2 */
.L_x_20522:
[----:B------:R-:W-:Y:S05]  /*4fd0*/  BSYNC B1 ;  /* 0x0000000000017941 */ /* 0x000fea0003800000 */
.L_x_20520:
        /* <DEDUP_REMOVED lines=16> */
.L_x_20526:
[----:B------:R-:W-:Y:S05]  /*50e0*/  BSYNC B2 ;  /* 0x0000000000027941 */ /* 0x000fea0003800000 */
.L_x_20525:
        /* <DEDUP_REMOVED lines=44> */
.L_x_20524:
[----:B------:R-:W-:Y:S05]  /*53b0*/  BSYNC B1 ;  /* 0x0000000000017941 */ /* 0x000fea0003800000 */
.L_x_20523:
[----:B------:R-:W-:Y:S01]  /*53c0*/  HFMA2.MMA R111, -RZ, RZ, 0.1171875, 0 ;  /* 0x2f800000ff6f7435 */ /* 0x000fe200000001ff */
[----:B------:R-:W-:Y:S01]  /*53d0*/  I2FP.F32.U32 R110, R118 ;  /* 0x00000076006e7245 */ /* 0x000fe20000201000 */
[----:B-----5:R-:W-:-:S04]  /*53e0*/  IMAD.U32 R113, R93, 0x10000, RZ ;  /* 0x000100005d717824 */ /* 0x020fc800078e00ff */
[----:B------:R-:W-:-:S04]  /*53f0*/  FMUL.FTZ R113, R113, UR11 ;  /* 0x0000000b71717c20 */ /* 0x000fc80008410000 */
[----:B------:R-:W-:Y:S01]  /*5400*/  FFMA.FTZ R110, R110, R111, 1.1641532182693481445e-10 ;  /* 0x2f0000006e6e7423 */ /* 0x000fe2000001006f */
[----:B------:R-:W-:Y:S01]  /*5410*/  FMUL.FTZ R113, R113, UR10 ;  /* 0x0000000a71717c20 */ /* 0x000fe20008410000 */
[----:B------:R-:W-:-:S03]  /*5420*/  IMAD.U32 R111, R81, 0x10000, RZ ;  /* 0x00010000516f7824 */ /* 0x000fc600078e00ff */
[----:B------:R-:W-:-:S04]  /*5430*/  FSETP.GTU.FTZ.AND P1, PT, R110, UR8, PT ;  /* 0x000000086e007c0b */ /* 0x000fc8000bf3c000 */
[----:B------:R-:W-:Y:S02]  /*5440*/  FSEL R110, R113, RZ, !P1 ;  /* 0x000000ff716e7208 */ /* 0x000fe40004800000 */
[----:B------:R-:W-:-:S03]  /*5450*/  SEL R201, RZ, 0x1, P1 ;  /* 0x00000001ffc97807 */ /* 0x000fc60000800000 */
[----:B------:R-:W-:-:S04]  /*5460*/  FMUL.FTZ R110, R110, R111 ;  /* 0x0000006f6e6e7220 */ /* 0x000fc80000410000 */
[----:B------:R-:W-:-:S07]  /*5470*/  @P0 FADD.FTZ R110, R90, R110 ;  /* 0x0000006e5a6e0221 */ /* 0x000fce0000010000 */
.L_x_20519:
[----:B------:R-:W-:Y:S05]  /*5480*/  BSYNC B0 ;  /* 0x0000000000007941 */ /* 0x000fea0003800000 */
.L_x_20518:
        /* <DEDUP_REMOVED lines=18> */
.L_x_20530:
[----:B------:R-:W-:-:S07]  /*55b0*/  IMAD.MOV.U32 R111, RZ, RZ, R162 ;  /* 0x000000ffff6f7224 */ /* 0x000fce00078e00a2 */
.L_x_20531:
[----:B------:R-:W-:Y:S05]  /*55c0*/  BSYNC B1 ;  /* 0x0000000000017941 */ /* 0x000fea0003800000 */
.L_x_20529:
        /* <DEDUP_REMOVED lines=16> */
.L_x_20535:
[----:B------:R-:W-:Y:S05]  /*56d0*/  BSYNC B2 ;  /* 0x0000000000027941 */ /* 0x000fea0003800000 */
.L_x_20534:
        /* <DEDUP_REMOVED lines=40> */
[----:B------:R-:W-:-:S03]  /*5960*/  LOP3.LUT R30, R117, UR31, R30, 0x96, !PT ;  /* 0x0000001f751e7c12 */ /* 0x000fc6000f8e961e */
[----:B------:R-:W-:Y:S01]  /*5970*/  IMAD.MOV.U32 R162, RZ, RZ, R116 ;  /* 0x000000ffffa27224 */ /* 0x000fe200078e0074 */
[----:B------:R-:W-:Y:S01]  /*5980*/  LOP3.LUT R31, R115, UR32, R112, 0x96, !PT ;  /* 0x00000020731f7c12 */ /* 0x000fe2000f8e9670 */
[----:B------:R-:W-:-:S07]  /*5990*/  IMAD.MOV.U32 R156, RZ, RZ, R114 ;  /* 0x000000ffff9c7224 */ /* 0x000fce00078e0072 */
.L_x_20533:
[----:B------:R-:W-:Y:S05]  /*59a0*/  BSYNC B1 ;  /* 0x0000000000017941 */ /* 0x000fea0003800000 */
.L_x_20532:
[----:B-----5:R-:W-:Y:S01]  /*59b0*/  PRMT R112, R93, 0x7632, R112 ;  /* 0x000076325d707816 */ /* 0x020fe20000000070 */
        /* <DEDUP_REMOVED lines=13> */
.L_x_20528:
[----:B------:R-:W-:Y:S05]  /*5a90*/  BSYNC B0 ;  /* 0x0000000000007941 */ /* 0x000fea0003800000 */
.L_x_20527:
        /* <DEDUP_REMOVED lines=18> */
.L_x_20539:
[----:B------:R-:W-:-:S07]  /*5bc0*/  MOV R118, R162 ;  /* 0x000000a200767202 */ /* 0x000fce0000000f00 */
.L_x_20540:
[----:B------:R-:W-:Y:S05]  /*5bd0*/  BSYNC B1 ;  /* 0x0000000000017941 */ /* 0x000fea0003800000 */
.L_x_20538:
        /* <DEDUP_REMOVED lines=16> */
.L_x_20544:
[----:B------:R-:W-:Y:S05]  /*5ce0*/  BSYNC B2 ;  /* 0x0000000000027941 */ /* 0x000fea0003800000 */
.L_x_20543:
        /* <DEDUP_REMOVED lines=44> */
.L_x_20542:
[----:B------:R-:W-:Y:S05]  /*5fb0*/  BSYNC B1 ;  /* 0x0000000000017941 */ /* 0x000fea0003800000 */
.L_x_20541:
[----:B------:R-:W-:Y:S01]  /*5fc0*/  I2FP.F32.U32 R112, R118 ;  /* 0x0000007600707245 */ /* 0x000fe20000201000 */
[----:B------:R-:W-:Y:S01]  /*5fd0*/  IMAD.MOV.U32 R113, RZ, RZ, 0x2f800000 ;  /* 0x2f800000ff717424 */ /* 0x000fe200078e00ff */
[----:B------:R-:W-:-:S03]  /*5fe0*/  SHF.L.U32 R115, R94, 0x10, RZ ;  /* 0x000000105e737819 */ /* 0x000fc600000006ff */
[----:B------:R-:W-:Y:S01]  /*5ff0*/  FFMA.FTZ R112, R112, R113, 1.1641532182693481445e-10 ;  /* 0x2f00000070707423 */ /* 0x000fe20000010071 */
[----:B------:R-:W-:Y:S02]  /*6000*/  IMAD.U32 R113, R82, 0x10000, RZ ;  /* 0x0001000052717824 */ /* 0x000fe400078e00ff */
[----:B------:R-:W-:Y:S02]  /*6010*/  FMUL.FTZ R115, R115, UR11 ;  /* 0x0000000b73737c20 */ /* 0x000fe40008410000 */
[----:B------:R-:W-:Y:S02]  /*6020*/  FSETP.GTU.FTZ.AND P1, PT, R112, UR8, PT ;  /* 0x0000000870007c0b */ /* 0x000fe4000bf3c000 */
[----:B------:R-:W-:Y:S02]  /*6030*/  FMUL.FTZ R115, R115, UR10 ;  /* 0x0000000a73737c20 */ /* 0x000fe40008410000 */
[----:B------:R-:W-:-:S03]  /*6040*/  SEL R203, RZ, 0x1, P1 ;  /* 0x00000001ffcb7807 */ /* 0x000fc60000800000 */
[----:B------:R-:W-:-:S05]  /*6050*/  FSEL R112, R115, RZ, !P1 ;  /* 0x000000ff73707208 */ /* 0x000fca0004800000 */
[----:B------:R-:W-:-:S04]  /*6060*/  FMUL.FTZ R112, R112, R113 ;  /* 0x0000007170707220 */ /* 0x000fc80000410000 */
[----:B------:R-:W-:-:S07]  /*6070*/  @P0 FADD.FTZ R112, R96, R112 ;  /* 0x0000007060700221 */ /* 0x000fce0000010000 */
.L_x_20537:
[----:B------:R-:W-:Y:S05]  /*6080*/  BSYNC B0 ;  /* 0x0000000000007941 */ /* 0x000fea0003800000 */
.L_x_20536:
        /* <DEDUP_REMOVED lines=18> */
.L_x_20548:
[----:B------:R-:W-:-:S07]  /*61b0*/  IMAD.MOV.U32 R113, RZ, RZ, R162 ;  /* 0x000000ffff717224 */ /* 0x000fce00078e00a2 */
.L_x_20549:
[----:B------:R-:W-:Y:S05]  /*61c0*/  BSYNC B1 ;  /* 0x0000000000017941 */ /* 0x000fea0003800000 */
.L_x_20547:
        /* <DEDUP_REMOVED lines=16> */
.L_x_20553:
[----:B------:R-:W-:Y:S05]  /*62d0*/  BSYNC B2 ;  /* 0x0000000000027941 */ /* 0x000fea0003800000 */
.L_x_20552:
        /* <DEDUP_REMOVED lines=41> */
[----:B------:R-:W-:Y:S01]  /*6570*/  MOV R162, R120 ;  /* 0x0000007800a27202 */ /* 0x000fe20000000f00 */
[----:B------:R-:W-:Y:S01]  /*6580*/  IMAD.MOV.U32 R156, RZ, RZ, R116 ;  /* 0x000000ffff9c7224 */ /* 0x000fe200078e0074 */
[----:B------:R-:W-:-:S07]  /*6590*/  LOP3.LUT R31, R117, UR32, R114, 0x96, !PT ;  /* 0x00000020751f7c12 */ /* 0x000fce000f8e9672 */
.L_x_20551:
[----:B------:R-:W-:Y:S05]  /*65a0*/  BSYNC B1 ;  /* 0x0000000000017941 */ /* 0x000fea0003800000 */
.L_x_20550:
[----:B------:R-:W-:Y:S01]  /*65b0*/  HFMA2.MMA R116, -RZ, RZ, 0.1171875, 0 ;  /* 0x2f800000ff747435 */ /* 0x000fe200000001ff */
[----:B------:R-:W-:Y:S02]  /*65c0*/  PRMT R114, R94, 0x7632, R114 ;  /* 0x000076325e727816 */ /* 0x000fe40000000072 */
        /* <DEDUP_REMOVED lines=12> */
.L_x_20546:
[----:B------:R-:W-:Y:S05]  /*6690*/  BSYNC B0 ;  /* 0x0000000000007941 */ /* 0x000fea0003800000 */
.L_x_20545:
        /* <DEDUP_REMOVED lines=18> */
.L_x_20557:
[----:B------:R-:W-:-:S07]  /*67c0*/  IMAD.MOV.U32 R122, RZ, RZ, R162 ;  /* 0x000000ffff7a7224 */ /* 0x000fce00078e00a2 */
.L_x_20558:
[----:B------:R-:W-:Y:S05]  /*67d0*/  BSYNC B1 ;  /* 0x0000000000017941 */ /* 0x000fea0003800000 */
.L_x_20556:
        /* <DEDUP_REMOVED lines=16> */
.L_x_20562:
[----:B------:R-:W-:Y:S05]  /*68e0*/  BSYNC B2 ;  /* 0x0000000000027941 */ /* 0x000fea0003800000 */
.L_x_20561:
        /* <DEDUP_REMOVED lines=44> */
.L_x_20560:
[----:B------:R-:W-:Y:S05]  /*6bb0*/  BSYNC B1 ;  /* 0x0000000000017941 */ /* 0x000fea0003800000 */
.L_x_20559:
[----:B------:R-:W-:Y:S01]  /*6bc0*/  I2FP.F32.U32 R114, R122 ;  /* 0x0000007a00727245 */ /* 0x000fe20000201000 */
[----:B------:R-:W-:Y:S02]  /*6bd0*/  IMAD.MOV.U32 R115, RZ, RZ, 0x2f800000 ;  /* 0x2f800000ff737424 */ /* 0x000fe400078e00ff */
[----:B------:R-:W-:Y:S02]  /*6be0*/  IMAD.U32 R117, R95, 0x10000, RZ ;  /* 0x000100005f757824 */ /* 0x000fe400078e00ff */
        /* <DEDUP_REMOVED lines=9> */
.L_x_20555:
[----:B------:R-:W-:Y:S05]  /*6c80*/  BSYNC B0 ;  /* 0x0000000000007941 */ /* 0x000fea0003800000 */
.L_x_20554:
        /* <DEDUP_REMOVED lines=18> */
.L_x_20566:
[----:B------:R-:W-:-:S07]  /*6db0*/  MOV R115, R162 ;  /* 0x000000a200737202 */ /* 0x000fce0000000f00 */
.L_x_20567:
[----:B------:R-:W-:Y:S05]  /*6dc0*/  BSYNC B1 ;  /* 0x0000000000017941 */ /* 0x000fea0003800000 */
.L_x_20565:
        /* <DEDUP_REMOVED lines=16> */
.L_x_20571:
[----:B------:R-:W-:Y:S05]  /*6ed0*/  BSYNC B2 ;  /* 0x0000000000027941 */ /* 0x000fea0003800000 */
.L_x_20570:
        /* <DEDUP_REMOVED lines=44> */
.L_x_20569:
[----:B------:R-:W-:Y:S05]  /*71a0*/  BSYNC B1 ;  /* 0x0000000000017941 */ /* 0x000fea0003800000 */
.L_x_20568:
[----:B------:R-:W-:Y:S01]  /*71b0*/  PRMT R116, R95, 0x7632, R116 ;  /* 0x000076325f747816 */ /* 0x000fe20000000074 */
[----:B------:R-:W-:Y:S01]  /*71c0*/  IMAD.MOV.U32 R118, RZ, RZ, 0x2f800000 ;  /* 0x2f800000ff767424 */ /* 0x000fe200078e00ff */
[----:B------:R-:W-:Y:S02]  /*71d0*/  I2FP.F32.U32 R115, R115 ;  /* 0x0000007300737245 */ /* 0x000fe40000201000 */
[----:B------:R-:W-:Y:S02]  /*71e0*/  SHF.L.U32 R116, R116, 0x10, RZ ;  /* 0x0000001074747819 */ /* 0x000fe400000006ff */
[----:B------:R-:W-:Y:S01]  /*71f0*/  PRMT R117, R83, 0x7632, R117 ;  /* 0x0000763253757816 */ /* 0x000fe20000000075 */
[----:B------:R-:W-:Y:S02]  /*7200*/  FFMA.FTZ R115, R115, R118, 1.1641532182693481445e-10 ;  /* 0x2f00000073737423 */ /* 0x000fe40000010076 */
[----:B------:R-:W-:Y:S02]  /*7210*/  FMUL.FTZ R116, R116, UR11 ;  /* 0x0000000b74747c20 */ /* 0x000fe40008410000 */
[----:B------:R-:W-:Y:S01]  /*7220*/  IMAD.U32 R117, R117, 0x10000, RZ ;  /* 0x0001000075757824 */ /* 0x000fe200078e00ff */
[----:B------:R-:W-:Y:S01]  /*7230*/  FSETP.GTU.FTZ.AND P1, PT, R115, UR8, PT ;  /* 0x0000000873007c0b */ /* 0x000fe2000bf3c000 */
[----:B------:R-:W-:-:S03]  /*7240*/  FMUL.FTZ R116, R116, UR10 ;  /* 0x0000000a74747c20 */ /* 0x000fc60008410000 */
[----:B------:R-:W-:Y:S02]  /*7250*/  SEL R206, RZ, 0x1, P1 ;  /* 0x00000001ffce7807 */ /* 0x000fe40000800000 */
[----:B------:R-:W-:-:S05]  /*7260*/  FSEL R116, R116, RZ, !P1 ;  /* 0x000000ff74747208 */ /* 0x000fca0004800000 */
[----:B------:R-:W-:-:S04]  /*7270*/  FMUL.FTZ R115, R116, R117 ;  /* 0x0000007574737220 */ /* 0x000fc80000410000 */
[----:B------:R-:W-:-:S07]  /*7280*/  @P0 FADD.FTZ R115, R99, R115 ;  /* 0x0000007363730221 */ /* 0x000fce0000010000 */
.L_x_20564:
[----:B------:R-:W-:Y:S05]  /*7290*/  BSYNC B0 ;  /* 0x0000000000007941 */ /* 0x000fea0003800000 */
.L_x_20563:
        /* <DEDUP_REMOVED lines=30> */
.L_x_20573:
[----:B------:R-:W-:Y:S05]  /*7480*/  BSYNC B0 ;  /* 0x0000000000007941 */ /* 0x000fea0003800000 */
.L_x_20572:
        /* <DEDUP_REMOVED lines=22> */
.L_x_20577:
[----:B------:R-:W-:-:S07]  /*75f0*/  IMAD.MOV.U32 R122, RZ, RZ, R162 ;  /* 0x000000ffff7a7224 */ /* 0x000fce00078e00a2 */
.L_x_20578:
[----:B------:R-:W-:Y:S05]  /*7600*/  BSYNC B1 ;  /* 0x0000000000017941 */ /* 0x000fea0003800000 */
.L_x_20576:
        /* <DEDUP_REMOVED lines=16> */
.L_x_20582:
[----:B------:R-:W-:Y:S05]  /*7710*/  BSYNC B2 ;  /* 0x0000000000027941 */ /* 0x000fea0003800000 */
.L_x_20581:
        /* <DEDUP_REMOVED lines=41> */
[----:B------:R-:W-:Y:S01]  /*79b0*/  IMAD.MOV.U32 R156, RZ, RZ, R116 ;  /* 0x000000ffff9c7224 */ /* 0x000fe200078e0074 */
[----:B------:R-:W-:Y:S01]  /*79c0*/  LOP3.LUT R31, R117, UR32, R118, 0x96, !PT ;  /* 0x00000020751f7c12 */ /* 0x000fe2000f8e9676 */
[----:B------:R-:W-:-:S07]  /*79d0*/  IMAD.MOV.U32 R120, RZ, RZ, RZ ;  /* 0x000000ffff787224 */ /* 0x000fce00078e00ff */
.L_x_20580:
[----:B------:R-:W-:Y:S05]  /*79e0*/  BSYNC B1 ;  /* 0x0000000000017941 */ /* 0x000fea0003800000 */
.L_x_20579:
        /* <DEDUP_REMOVED lines=12> */
.L_x_20575:
[----:B------:R-:W-:Y:S05]  /*7ab0*/  BSYNC B0 ;  /* 0x0000000000007941 */ /* 0x000fea0003800000 */
.L_x_20574:
        /* <DEDUP_REMOVED lines=18> */
.L_x_20586:
[----:B------:R-:W-:-:S07]  /*7be0*/  IMAD.MOV.U32 R117, RZ, RZ, R162 ;  /* 0x000000ffff757224 */ /* 0x000fce00078e00a2 */
.L_x_20587:
[----:B------:R-:W-:Y:S05]  /*7bf0*/  BSYNC B1 ;  /* 0x0000000000017941 */ /* 0x000fea0003800000 */
.L_x_20585:
        /* <DEDUP_REMOVED lines=16> */
.L_x_20591:
[----:B------:R-:W-:Y:S05]  /*7d00*/  BSYNC B2 ;  /* 0x0000000000027941 */ /* 0x000fea0003800000 */
.L_x_20590:
        /* <DEDUP_REMOVED lines=44> */
.L_x_20589:
[----:B------:R-:W-:Y:S05]  /*7fd0*/  BSYNC B1 ;  /* 0x0000000000017941 */ /* 0x000fea0003800000 */
.L_x_20588:
        /* <DEDUP_REMOVED lines=8> */
[----:B------:R-:W-:Y:S02]  /*8060*/  FSETP.GTU.FTZ.AND P1, PT, R117, UR8, PT ;  /* 0x0000000875007c0b */ /* 0x000fe4000bf3c000 */
[----:B------:R-:W-:Y:S02]  /*8070*/  SHF.L.U32 R117, R120, 0x10, RZ ;  /* 0x0000001078757819 */ /* 0x000fe400000006ff */
[----:B------:R-:W-:Y:S02]  /*8080*/  FSEL R118, R118, RZ, !P1 ;  /* 0x000000ff76767208 */ /* 0x000fe40004800000 */
[----:B------:R-:W-:-:S03]  /*8090*/  SEL R200, RZ, 0x1, P1 ;  /* 0x00000001ffc87807 */ /* 0x000fc60000800000 */
[----:B------:R-:W-:-:S04]  /*80a0*/  FMUL.FTZ R117, R118, R117 ;  /* 0x0000007576757220 */ /* 0x000fc80000410000 */
[----:B------:R-:W-:-:S07]  /*80b0*/  @P0 FADD.FTZ R117, R89, R117 ;  /* 0x0000007559750221 */ /* 0x000fce0000010000 */
.L_x_20584:
[----:B------:R-:W-:Y:S05]  /*80c0*/  BSYNC B0 ;  /* 0x0000000000007941 */ /* 0x000fea0003800000 */
.L_x_20583:
        /* <DEDUP_REMOVED lines=18> */
.L_x_20595:
[----:B------:R-:W-:-:S07]  /*81f0*/  MOV R124, R162 ;  /* 0x000000a2007c7202 */ /* 0x000fce0000000f00 */
.L_x_20596:
[----:B------:R-:W-:Y:S05]  /*8200*/  BSYNC B1 ;  /* 0x0000000000017941 */ /* 0x000fea0003800000 */
.L_x_20594:
        /* <DEDUP_REMOVED lines=16> */
.L_x_20600:
[----:B------:R-:W-:Y:S05]  /*8310*/  BSYNC B2 ;  /* 0x0000000000027941 */ /* 0x000fea0003800000 */
.L_x_20599:
        /* <DEDUP_REMOVED lines=44> */
.L_x_20598:
[----:B------:R-:W-:Y:S05]  /*85e0*/  BSYNC B1 ;  /* 0x0000000000017941 */ /* 0x000fea0003800000 */
.L_x_20597:
[----:B------:R-:W-:Y:S01]  /*85f0*/  I2FP.F32.U32 R118, R124 ;  /* 0x0000007c00767245 */ /* 0x000fe20000201000 */
[----:B------:R-:W-:Y:S01]  /*8600*/  IMAD.MOV.U32 R119, RZ, RZ, 0x2f800000 ;  /* 0x2f800000ff777424 */ /* 0x000fe200078e00ff */
[----:B-----5:R-:W-:-:S03]  /*8610*/  SHF.L.U32 R121, R93, 0x10, RZ ;  /* 0x000000105d797819 */ /* 0x020fc600000006ff */
        /* <DEDUP_REMOVED lines=9> */
.L_x_20593:
[----:B------:R-:W-:Y:S05]  /*86b0*/  BSYNC B0 ;  /* 0x0000000000007941 */ /* 0x000fea0003800000 */
.L_x_20592:
        /* <DEDUP_REMOVED lines=18> */
.L_x_20604:
[----:B------:R-:W-:-:S07]  /*87e0*/  IMAD.MOV.U32 R119, RZ, RZ, R162 ;  /* 0x000000ffff777224 */ /* 0x000fce00078e00a2 */
.L_x_20605:
[----:B------:R-:W-:Y:S05]  /*87f0*/  BSYNC B1 ;  /* 0x0000000000017941 */ /* 0x000fea0003800000 */
.L_x_20603:
        /* <DEDUP_REMOVED lines=16> */
.L_x_20609:
[----:B------:R-:W-:Y:S05]  /*8900*/  BSYNC B2 ;  /* 0x0000000000027941 */ /* 0x000fea0003800000 */
.L_x_20608:
        /* <DEDUP_REMOVED lines=44> */
.L_x_20607:
[----:B------:R-:W-:Y:S05]  /*8bd0*/  BSYNC B1 ;  /* 0x0000000000017941 */ /* 0x000fea0003800000 */
.L_x_20606:
        /* <DEDUP_REMOVED lines=14> */
.L_x_20602:
[----:B------:R-:W-:Y:S05]  /*8cc0*/  BSYNC B0 ;  /* 0x0000000000007941 */ /* 0x000fea0003800000 */
.L_x_20601:
        /* <DEDUP_REMOVED lines=18> */
.L_x_20613:
[----:B------:R-:W-:-:S07]  /*8df0*/  MOV R126, R162 ;  /* 0x000000a2007e7202 */ /* 0x000fce0000000f00 */
.L_x_20614:
[----:B------:R-:W-:Y:S05]  /*8e00*/  BSYNC B1 ;  /* 0x0000000000017941 */ /* 0x000fea0003800000 */
.L_x_20612:
        /* <DEDUP_REMOVED lines=16> */
.L_x_20618:
[----:B------:R-:W-:Y:S05]  /*8f10*/  BSYNC B2 ;  /* 0x0000000000027941 */ /* 0x000fea0003800000 */
.L_x_20617:
        /* <DEDUP_REMOVED lines=44> */
.L_x_20616:
[----:B------:R-:W-:Y:S05]  /*91e0*/  BSYNC B1 ;  /* 0x0000000000017941 */ /* 0x000fea0003800000 */
.L_x_20615:
        /* <DEDUP_REMOVED lines=12> */
.L_x_20611:
[----:B------:R-:W-:Y:S05]  /*92b0*/  BSYNC B0 ;  /* 0x0000000000007941 */ /* 0x000fea0003800000 */
.L_x_20610:
        /* <DEDUP_REMOVED lines=18> */
.L_x_20622:
[----:B------:R-:W-:-:S07]  /*93e0*/  IMAD.MOV.U32 R121, RZ, RZ, R162 ;  /* 0x000000ffff797224 */ /* 0x000fce00078e00a2 */
.L_x_20623:
[----:B------:R-:W-:Y:S05]  /*93f0*/  BSYNC B1 ;  /* 0x0000000000017941 */ /* 0x000fea0003800000 */
.L_x_20621:
        /* <DEDUP_REMOVED lines=16> */
.L_x_20627:
[----:B------:R-:W-:Y:S05]  /*9500*/  BSYNC B2 ;  /* 0x0000000000027941 */ /* 0x000fea0003800000 */
.L_x_20626:
        /* <DEDUP_REMOVED lines=44> */
.L_x_20625:
[----:B------:R-:W-:Y:S05]  /*97d0*/  BSYNC B1 ;  /* 0x0000000000017941 */ /* 0x000fea0003800000 */
.L_x_20624:
        /* <DEDUP_REMOVED lines=14> */
.L_x_20620:
[----:B------:R-:W-:Y:S05]  /*98c0*/  BSYNC B0 ;  /* 0x0000000000007941 */ /* 0x000fea0003800000 */
.L_x_20619:
        /* <DEDUP_REMOVED lines=18> */
.L_x_20631:
[----:B------:R-:W-:-:S07]  /*99f0*/  MOV R128, R162 ;  /* 0x000000a200807202 */ /* 0x000fce0000000f00 */
.L_x_20632:
[----:B------:R-:W-:Y:S05]  /*9a00*/  BSYNC B1 ;  /* 0x0000000000017941 */ /* 0x000fea0003800000 */
.L_x_20630:
        /* <DEDUP_REMOVED lines=16> */
.L_x_20636:
[----:B------:R-:W-:Y:S05]  /*9b10*/  BSYNC B2 ;  /* 0x0000000000027941 */ /* 0x000fea0003800000 */
.L_x_20635:
        /* <DEDUP_REMOVED lines=44> */
.L_x_20634:
[----:B------:R-:W-:Y:S05]  /*9de0*/  BSYNC B1 ;  /* 0x0000000000017941 */ /* 0x000fea0003800000 */
.L_x_20633:
        /* <DEDUP_REMOVED lines=12> */
.L_x_20629:
[----:B------:R-:W-:Y:S05]  /*9eb0*/  BSYNC B0 ;  /* 0x0000000000007941 */ /* 0x000fea0003800000 */
.L_x_20628:
        /* <DEDUP_REMOVED lines=18> */
.L_x_20640:
[----:B------:R-:W-:-:S07]  /*9fe0*/  IMAD.MOV.U32 R123, RZ, RZ, R162 ;  /* 0x000000ffff7b7224 */ /* 0x000fce00078e00a2 */
.L_x_20641:
[----:B------:R-:W-:Y:S05]  /*9ff0*/  BSYNC B1 ;  /* 0x0000000000017941 */ /* 0x000fea0003800000 */
.L_x_20639:
        /* <DEDUP_REMOVED lines=16> */
.L_x_20645:
[----:B------:R-:W-:Y:S05]  /*a100*/  BSYNC B2 ;  /* 0x0000000000027941 */ /* 0x000fea0003800000 */
.L_x_20644:
        /* <DEDUP_REMOVED lines=44> */
.L_x_20643:
[----:B------:R-:W-:Y:S05]  /*a3d0*/  BSYNC B1 ;  /* 0x0000000000017941 */ /* 0x000fea0003800000 */
.L_x_20642:
[----:B------:R-:W-:Y:S01]  /*a3e0*/  HFMA2.MMA R126, -RZ, RZ, 0.1171875, 0 ;  /* 0x2f800000ff7e7435 */ /* 0x000fe200000001ff */
[----:B------:R-:W-:Y:S02]  /*a3f0*/  PRMT R124, R95, 0x7632, R124 ;  /* 0x000076325f7c7816 */ /* 0x000fe4000000007c */
[----:B------:R-:W-:Y:S02]  /*a400*/  I2FP.F32.U32 R123, R123 ;  /* 0x0000007b007b7245 */ /* 0x000fe40000201000 */
[----:B------:R-:W-:Y:S01]  /*a410*/  PRMT R125, R79, 0x7632, R125 ;  /* 0x000076324f7d7816 */ /* 0x000fe2000000007d */
[----:B------:R-:W-:-:S03]  /*a420*/  IMAD.U32 R124, R124, 0x10000, RZ ;  /* 0x000100007c7c7824 */ /* 0x000fc600078e00ff */
[----:B------:R-:W-:Y:S01]  /*a430*/  SHF.L.U32 R125, R125, 0x10, RZ ;  /* 0x000000107d7d7819 */ /* 0x000fe200000006ff */
[----:B------:R-:W-:Y:S01]  /*a440*/  FFMA.FTZ R123, R123, R126, 1.1641532182693481445e-10 ;  /* 0x2f0000007b7b7423 */ /* 0x000fe2000001007e */
[----:B------:R-:W-:-:S04]  /*a450*/  FMUL.FTZ R124, R124, UR11 ;  /* 0x0000000b7c7c7c20 */ /* 0x000fc80008410000 */
[----:B------:R-:W-:Y:S01]  /*a460*/  FMUL.FTZ R124, R124, UR10 ;  /* 0x0000000a7c7c7c20 */ /* 0x000fe20008410000 */
[----:B------:R-:W-:-:S04]  /*a470*/  FSETP.GTU.FTZ.AND P1, PT, R123, UR8, PT ;  /* 0x000000087b007c0b */ /* 0x000fc8000bf3c000 */
[----:B------:R-:W-:Y:S02]  /*a480*/  FSEL R124, R124, RZ, !P1 ;  /* 0x000000ff7c7c7208 */ /* 0x000fe40004800000 */
[----:B------:R-:W-:-:S03]  /*a490*/  SEL R206, RZ, 0x1, P1 ;  /* 0x00000001ffce7807 */ /* 0x000fc60000800000 */
[----:B------:R-:W-:-:S04]  /*a4a0*/  FMUL.FTZ R123, R124, R125 ;  /* 0x0000007d7c7b7220 */ /* 0x000fc80000410000 */
[----:B------:R-:W-:-:S07]  /*a4b0*/  @P0 FADD.FTZ R123, R99, R123 ;  /* 0x0000007b637b0221 */ /* 0x000fce0000010000 */
.L_x_20638:
[----:B------:R-:W-:Y:S05]  /*a4c0*/  BSYNC B0 ;  /* 0x0000000000007941 */ /* 0x000fea0003800000 */
.L_x_20637:
        /* <DEDUP_REMOVED lines=30> */
.L_x_20647:
[----:B------:R-:W-:Y:S05]  /*a6b0*/  BSYNC B0 ;  /* 0x0000000000007941 */ /* 0x000fea0003800000 */
.L_x_20646:
        /* <DEDUP_REMOVED lines=22> */
.L_x_20651:
[----:B------:R-:W-:-:S07]  /*a820*/  IMAD.MOV.U32 R130, RZ, RZ, R162 ;  /* 0x000000ffff827224 */ /* 0x000fce00078e00a2 */
.L_x_20652:
[----:B------:R-:W-:Y:S05]  /*a830*/  BSYNC B1 ;  /* 0x0000000000017941 */ /* 0x000fea0003800000 */
.L_x_20650:
        /* <DEDUP_REMOVED lines=16> */
.L_x_20656:
[----:B------:R-:W-:Y:S05]  /*a940*/  BSYNC B2 ;  /* 0x0000000000027941 */ /* 0x000fea0003800000 */
.L_x_20655:
        /* <DEDUP_REMOVED lines=44> */
.L_x_20654:
[----:B------:R-:W-:Y:S05]  /*ac10*/  BSYNC B1 ;  /* 0x0000000000017941 */ /* 0x000fea0003800000 */
.L_x_20653:
[----:B------:R-:W-:Y:S01]  /*ac20*/  HFMA2.MMA R125, -RZ, RZ, 0.1171875, 0 ;  /* 0x2f800000ff7d7435 */ /* 0x000fe200000001ff */
[----:B------:R-:W-:Y:S01]  /*ac30*/  I2FP.F32.U32 R124, R130 ;  /* 0x00000082007c7245 */ /* 0x000fe20000201000 */
[----:B-----5:R-:W-:-:S04]  /*ac40*/  IMAD.U32 R126, R92, 0x10000, RZ ;  /* 0x000100005c7e7824 */ /* 0x020fc800078e00ff */
        /* <DEDUP_REMOVED lines=9> */
.L_x_20649:
[----:B------:R-:W-:Y:S05]  /*ace0*/  BSYNC B0 ;  /* 0x0000000000007941 */ /* 0x000fea0003800000 */
.L_x_20648:
        /* <DEDUP_REMOVED lines=18> */
.L_x_20660:
[----:B------:R-:W-:-:S07]  /*ae10*/  MOV R125, R162 ;  /* 0x000000a2007d7202 */ /* 0x000fce0000000f00 */
.L_x_20661:
[----:B------:R-:W-:Y:S05]  /*ae20*/  BSYNC B1 ;  /* 0x0000000000017941 */ /* 0x000fea0003800000 */
.L_x_20659:
        /* <DEDUP_REMOVED lines=16> */
.L_x_20665:
[----:B------:R-:W-:Y:S05]  /*af30*/  BSYNC B2 ;  /* 0x0000000000027941 */ /* 0x000fea0003800000 */
.L_x_20664:
        /* <DEDUP_REMOVED lines=44> */
.L_x_20663:
[----:B------:R-:W-:Y:S05]  /*b200*/  BSYNC B1 ;  /* 0x0000000000017941 */ /* 0x000fea0003800000 */
.L_x_20662:
        /* <DEDUP_REMOVED lines=14> */
.L_x_20658:
[----:B------:R-:W-:Y:S05]  /*b2f0*/  BSYNC B0 ;  /* 0x0000000000007941 */ /* 0x000fea0003800000 */
.L_x_20657:
        /* <DEDUP_REMOVED lines=18> */
.L_x_20669:
[----:B------:R-:W-:-:S07]  /*b420*/  IMAD.MOV.U32 R132, RZ, RZ, R162 ;  /* 0x000000ffff847224 */ /* 0x000fce00078e00a2 */
.L_x_20670:
[----:B------:R-:W-:Y:S05]  /*b430*/  BSYNC B1 ;  /* 0x0000000000017941 */ /* 0x000fea0003800000 */
.L_x_20668:
        /* <DEDUP_REMOVED lines=16> */
.L_x_20674:
[----:B------:R-:W-:Y:S05]  /*b540*/  BSYNC B2 ;  /* 0x0000000000027941 */ /* 0x000fea0003800000 */
.L_x_20673:
        /* <DEDUP_REMOVED lines=44> */
.L_x_20672:
[----:B------:R-:W-:Y:S05]  /*b810*/  BSYNC B1 ;  /* 0x0000000000017941 */ /* 0x000fea0003800000 */
.L_x_20671:
        /* <DEDUP_REMOVED lines=12> */
.L_x_20667:
[----:B------:R-:W-:Y:S05]  /*b8e0*/  BSYNC B0 ;  /* 0x0000000000007941 */ /* 0x000fea0003800000 */
.L_x_20666:
        /* <DEDUP_REMOVED lines=18> */
.L_x_20678:
[----:B------:R-:W-:-:S07]  /*ba10*/  MOV R127, R162 ;  /* 0x000000a2007f7202 */ /* 0x000fce0000000f00 */
.L_x_20679:
[----:B------:R-:W-:Y:S05]  /*ba20*/  BSYNC B1 ;  /* 0x0000000000017941 */ /* 0x000fea0003800000 */
.L_x_20677:
        /* <DEDUP_REMOVED lines=16> */
.L_x_20683:
[----:B------:R-:W-:Y:S05]  /*bb30*/  BSYNC B2 ;  /* 0x0000000000027941 */ /* 0x000fea0003800000 */
.L_x_20682:
        /* <DEDUP_REMOVED lines=44> */
.L_x_20681:
[----:B------:R-:W-:Y:S05]  /*be00*/  BSYNC B1 ;  /* 0x0000000000017941 */ /* 0x000fea0003800000 */
.L_x_20680:
        /* <DEDUP_REMOVED lines=14> */
.L_x_20676:
[----:B------:R-:W-:Y:S05]  /*bef0*/  BSYNC B0 ;  /* 0x0000000000007941 */ /* 0x000fea0003800000 */
.L_x_20675:
        /* <DEDUP_REMOVED lines=18> */
.L_x_20687:
[----:B------:R-:W-:-:S07]  /*c020*/  IMAD.MOV.U32 R134, RZ, RZ, R162 ;  /* 0x000000ffff867224 */ /* 0x000fce00078e00a2 */
.L_x_20688:
[----:B------:R-:W-:Y:S05]  /*c030*/  BSYNC B1 ;  /* 0x0000000000017941 */ /* 0x000fea0003800000 */
.L_x_20686:
        /* <DEDUP_REMOVED lines=16> */
.L_x_20692:
[----:B------:R-:W-:Y:S05]  /*c140*/  BSYNC B2 ;  /* 0x0000000000027941 */ /* 0x000fea0003800000 */
.L_x_20691:
        /* <DEDUP_REMOVED lines=44> */
.L_x_20690:
[----:B------:R-:W-:Y:S05]  /*c410*/  BSYNC B1 ;  /* 0x0000000000017941 */ /* 0x000fea0003800000 */
.L_x_20689:
[----:B------:R-:W-:Y:S01]  /*c420*/  HFMA2.MMA R129, -RZ, RZ, 0.1171875, 0 ;  /* 0x2f800000ff817435 */ /* 0x000fe200000001ff */
[----:B------:R-:W-:Y:S01]  /*c430*/  I2FP.F32.U32 R128, R134 ;  /* 0x0000008600807245 */ /* 0x000fe20000201000 */
[----:B------:R-:W-:-:S04]  /*c440*/  IMAD.U32 R131, R94, 0x10000, RZ ;  /* 0x000100005e837824 */ /* 0x000fc800078e00ff */
        /* <DEDUP_REMOVED lines=9> */
.L_x_20685:
[----:B------:R-:W-:Y:S05]  /*c4e0*/  BSYNC B0 ;  /* 0x0000000000007941 */ /* 0x000fea0003800000 */
.L_x_20684:
        /* <DEDUP_REMOVED lines=18> */
.L_x_20696:
[----:B------:R-:W-:-:S07]  /*c610*/  MOV R129, R162 ;  /* 0x000000a200817202 */ /* 0x000fce0000000f00 */
.L_x_20697:
[----:B------:R-:W-:Y:S05]  /*c620*/  BSYNC B1 ;  /* 0x0000000000017941 */ /* 0x000fea0003800000 */
.L_x_20695:
        /* <DEDUP_REMOVED lines=16> */
.L_x_20701:
[----:B------:R-:W-:Y:S05]  /*c730*/  BSYNC B2 ;  /* 0x0000000000027941 */ /* 0x000fea0003800000 */
.L_x_20700:
        /* <DEDUP_REMOVED lines=44> */
.L_x_20699:
[----:B------:R-:W-:Y:S05]  /*ca00*/  BSYNC B1 ;  /* 0x0000000000017941 */ /* 0x000fea0003800000 */
.L_x_20698:
[----:B------:R-:W-:Y:S01]  /*ca10*/  PRMT R130, R94, 0x7632, R130 ;  /* 0x000076325e827816 */ /* 0x000fe20000000082 */
        /* <DEDUP_REMOVED lines=13> */
.L_x_20694:
[----:B------:R-:W-:Y:S05]  /*caf0*/  BSYNC B0 ;  /* 0x0000000000007941 */ /* 0x000fea0003800000 */
.L_x_20693:
        /* <DEDUP_REMOVED lines=18> */
.L_x_20705:
[----:B------:R-:W-:-:S07]  /*cc20*/  IMAD.MOV.U32 R136, RZ, RZ, R162 ;  /* 0x000000ffff887224 */ /* 0x000fce00078e00a2 */
.L_x_20706:
[----:B------:R-:W-:Y:S05]  /*cc30*/  BSYNC B1 ;  /* 0x0000000000017941 */ /* 0x000fea0003800000 */
.L_x_20704:
        /* <DEDUP_REMOVED lines=16> */
.L_x_20710:
[----:B------:R-:W-:Y:S05]  /*cd40*/  BSYNC B2 ;  /* 0x0000000000027941 */ /* 0x000fea0003800000 */
.L_x_20709:
        /* <DEDUP_REMOVED lines=44> */
.L_x_20708:
[----:B------:R-:W-:Y:S05]  /*d010*/  BSYNC B1 ;  /* 0x0000000000017941 */ /* 0x000fea0003800000 */
.L_x_20707:
        /* <DEDUP_REMOVED lines=12> */
.L_x_20703:
[----:B------:R-:W-:Y:S05]  /*d0e0*/  BSYNC B0 ;  /* 0x0000000000007941 */ /* 0x000fea0003800000 */
.L_x_20702:
        /* <DEDUP_REMOVED lines=18> */
.L_x_20714:
[----:B------:R-:W-:-:S07]  /*d210*/  MOV R131, R162 ;  /* 0x000000a200837202 */ /* 0x000fce0000000f00 */
.L_x_20715:
[----:B------:R-:W-:Y:S05]  /*d220*/  BSYNC B1 ;  /* 0x0000000000017941 */ /* 0x000fea0003800000 */
.L_x_20713:
        /* <DEDUP_REMOVED lines=16> */
.L_x_20719:
[----:B------:R-:W-:Y:S05]  /*d330*/  BSYNC B2 ;  /* 0x0000000000027941 */ /* 0x000fea0003800000 */
.L_x_20718:
        /* <DEDUP_REMOVED lines=44> */
.L_x_20717:
[----:B------:R-:W-:Y:S05]  /*d600*/  BSYNC B1 ;  /* 0x0000000000017941 */ /* 0x000fea0003800000 */
.L_x_20716:
        /* <DEDUP_REMOVED lines=14> */
.L_x_20712:
[----:B------:R-:W-:Y:S05]  /*d6f0*/  BSYNC B0 ;  /* 0x0000000000007941 */ /* 0x000fea0003800000 */
.L_x_20711:
[----:B------:R-:W-:Y:S01]  /*d700*/  IMAD.WIDE.U32 R134, R139, 0x20, R186 ;  /* 0x000000208b867825 */ /* 0x000fe200078e00ba */
[----:B------:R-:W0:Y:S01]  /*d710*/  @P0 LDC.64 R142, c[0x0][0x230] ;  /* 0x00008c00ff8e0b82 */ /* 0x000e220000000a00 */
[----:B------:R-:W-:Y:S01]  /*d720*/  IADD3 R147, R213, 0x200, RZ ;  /* 0x00000200d5937810 */ /* 0x000fe20007ffe0ff */
[----:B------:R-:W-:Y:S01]  /*d730*/  BSSY B0, `(.L_x_20720) ;  /* 0x000001b000007945 */ /* 0x000fe20003800000 */
[----:B------:R-:W-:Y:S01]  /*d740*/  VIADD R153, R211, 0x200 ;  /* 0x00000200d3997836 */ /* 0x000fe20000000000 */
[----:B------:R1:W-:Y:S04]  /*d750*/  STG.E.128 desc[UR4][R134.64], R124 ;  /* 0x0000007c86007986 */ /* 0x0003e8000c101d04 */
        /* <DEDUP_REMOVED lines=24> */
.L_x_20721:
[----:B------:R-:W-:Y:S05]  /*d8e0*/  BSYNC B0 ;  /* 0x0000000000007941 */ /* 0x000fea0003800000 */
.L_x_20720:
        /* <DEDUP_REMOVED lines=22> */
.L_x_20725:
[----:B------:R-:W-:-:S07]  /*da50*/  MOV R138, R162 ;  /* 0x000000a2008a7202 */ /* 0x000fce0000000f00 */
.L_x_20726:
[----:B------:R-:W-:Y:S05]  /*da60*/  BSYNC B1 ;  /* 0x0000000000017941 */ /* 0x000fea0003800000 */
.L_x_20724:
        /* <DEDUP_REMOVED lines=16> */
.L_x_20730:
[----:B------:R-:W-:Y:S05]  /*db70*/  BSYNC B2 ;  /* 0x0000000000027941 */ /* 0x000fea0003800000 */
.L_x_20729:
        /* <DEDUP_REMOVED lines=44> */
.L_x_20728:
[----:B------:R-:W-:Y:S05]  /*de40*/  BSYNC B1 ;  /* 0x0000000000017941 */ /* 0x000fea0003800000 */
.L_x_20727:
        /* <DEDUP_REMOVED lines=12> */
.L_x_20723:
[----:B------:R-:W-:Y:S05]  /*df10*/  BSYNC B0 ;  /* 0x0000000000007941 */ /* 0x000fea0003800000 */
.L_x_20722:
        /* <DEDUP_REMOVED lines=18> */
.L_x_20734:
[----:B------:R-:W-:-:S07]  /*e040*/  IMAD.MOV.U32 R133, RZ, RZ, R162 ;  /* 0x000000ffff857224 */ /* 0x000fce00078e00a2 */
.L_x_20735:
[----:B------:R-:W-:Y:S05]  /*e050*/  BSYNC B1 ;  /* 0x0000000000017941 */ /* 0x000fea0003800000 */
.L_x_20733:
        /* <DEDUP_REMOVED lines=16> */
.L_x_20739:
[----:B------:R-:W-:Y:S05]  /*e160*/  BSYNC B2 ;  /* 0x0000000000027941 */ /* 0x000fea0003800000 */
.L_x_20738:
        /* <DEDUP_REMOVED lines=44> */
.L_x_20737:
[----:B------:R-:W-:Y:S05]  /*e430*/  BSYNC B1 ;  /* 0x0000000000017941 */ /* 0x000fea0003800000 */
.L_x_20736:
        /* <DEDUP_REMOVED lines=14> */
.L_x_20732:
[----:B------:R-:W-:Y:S05]  /*e520*/  BSYNC B0 ;  /* 0x0000000000007941 */ /* 0x000fea0003800000 */
.L_x_20731:
        /* <DEDUP_REMOVED lines=18> */
.L_x_20743:
[----:B------:R-:W-:-:S07]  /*e650*/  MOV R140, R162 ;  /* 0x000000a2008c7202 */ /* 0x000fce0000000f00 */
.L_x_20744:
[----:B------:R-:W-:Y:S05]  /*e660*/  BSYNC B1 ;  /* 0x0000000000017941 */ /* 0x000fea0003800000 */
.L_x_20742:
        /* <DEDUP_REMOVED lines=16> */
.L_x_20748:
[----:B------:R-:W-:Y:S05]  /*e770*/  BSYNC B2 ;  /* 0x0000000000027941 */ /* 0x000fea0003800000 */
.L_x_20747:
        /* <DEDUP_REMOVED lines=44> */
.L_x_20746:
[----:B------:R-:W-:Y:S05]  /*ea40*/  BSYNC B1 ;  /* 0x0000000000017941 */ /* 0x000fea0003800000 */
.L_x_20745:
        /* <DEDUP_REMOVED lines=12> */
.L_x_20741:
[----:B------:R-:W-:Y:S05]  /*eb10*/  BSYNC B0 ;  /* 0x0000000000007941 */ /* 0x000fea0003800000 */
.L_x_20740:
        /* <DEDUP_REMOVED lines=18> */
.L_x_20752:
[----:B------:R-:W-:-:S07]  /*ec40*/  IMAD.MOV.U32 R135, RZ, RZ, R162 ;  /* 0x000000ffff877224 */ /* 0x000fce00078e00a2 */
.L_x_20753:
[----:B------:R-:W-:Y:S05]  /*ec50*/  BSYNC B1 ;  /* 0x0000000000017941 */ /* 0x000fea0003800000 */
.L_x_20751:
        /* <DEDUP_REMOVED lines=16> */
.L_x_20757:
[----:B------:R-:W-:Y:S05]  /*ed60*/  BSYNC B2 ;  /* 0x0000000000027941 */ /* 0x000fea0003800000 */
.L_x_20756:
        /* <DEDUP_REMOVED lines=44> */
.L_x_20755:
[----:B------:R-:W-:Y:S05]  /*f030*/  BSYNC B1 ;  /* 0x0000000000017941 */ /* 0x000fea0003800000 */
.L_x_20754:
        /* <DEDUP_REMOVED lines=14> */
.L_x_20750:
[----:B------:R-:W-:Y:S05]  /*f120*/  BSYNC B0 ;  /* 0x0000000000007941 */ /* 0x000fea0003800000 */
.L_x_20749:
        /* <DEDUP_REMOVED lines=18> */
.L_x_20761:
[----:B------:R-:W-:-:S07]  /*f250*/  MOV R142, R162 ;  /* 0x000000a2008e7202 */ /* 0x000fce0000000f00 */
.L_x_20762:
[----:B------:R-:W-:Y:S05]  /*f260*/  BSYNC B1 ;  /* 0x0000000000017941 */ /* 0x000fea0003800000 */
.L_x_20760:
        /* <DEDUP_REMOVED lines=16> */
.L_x_20766:
[----:B------:R-:W-:Y:S05]  /*f370*/  BSYNC B2 ;  /* 0x0000000000027941 */ /* 0x000fea0003800000 */
.L_x_20765:
        /* <DEDUP_REMOVED lines=44> */
.L_x_20764:
[----:B------:R-:W-:Y:S05]  /*f640*/  BSYNC B1 ;  /* 0x0000000000017941 */ /* 0x000fea0003800000 */
.L_x_20763:
        /* <DEDUP_REMOVED lines=12> */
.L_x_20759:
[----:B------:R-:W-:Y:S05]  /*f710*/  BSYNC B0 ;  /* 0x0000000000007941 */ /* 0x000fea0003800000 */
.L_x_20758:
        /* <DEDUP_REMOVED lines=18> */
.L_x_20770:
[----:B------:R-:W-:-:S07]  /*f840*/  IMAD.MOV.U32 R137, RZ, RZ, R162 ;  /* 0x000000ffff897224 */ /* 0x000fce00078e00a2 */
.L_x_20771:
[----:B------:R-:W-:Y:S05]  /*f850*/  BSYNC B1 ;  /* 0x0000000000017941 */ /* 0x000fea0003800000 */
.L_x_20769:
        /* <DEDUP_REMOVED lines=16> */
.L_x_20775:
[----:B------:R-:W-:Y:S05]  /*f960*/  BSYNC B2 ;  /* 0x0000000000027941 */ /* 0x000fea0003800000 */
.L_x_20774:
        /* <DEDUP_REMOVED lines=44> */
.L_x_20773:
[----:B------:R-:W-:Y:S05]  /*fc30*/  BSYNC B1 ;  /* 0x0000000000017941 */ /* 0x000fea0003800000 */
.L_x_20772:
        /* <DEDUP_REMOVED lines=14> */
.L_x_20768:
[----:B------:R-:W-:Y:S05]  /*fd20*/  BSYNC B0 ;  /* 0x0000000000007941 */ /* 0x000fea0003800000 */
.L_x_20767:
        /* <DEDUP_REMOVED lines=18> */
.L_x_20779:
[----:B------:R-:W-:-:S07]  /*fe50*/  MOV R144, R162 ;  /* 0x000000a200907202 */ /* 0x000fce0000000f00 */
.L_x_20780:
[----:B------:R-:W-:Y:S05]  /*fe60*/  BSYNC B1 ;  /* 0x0000000000017941 */ /* 0x000fea0003800000 */
.L_x_20778:
        /* <DEDUP_REMOVED lines=16> */
.L_x_20784:
[----:B------:R-:W-:Y:S05]  /*ff70*/  BSYNC B2 ;  /* 0x0000000000027941 */ /* 0x000fea0003800000 */
.L_x_20783:
        /* <DEDUP_REMOVED lines=44> */
.L_x_20782:
[----:B------:R-:W-:Y:S05]  /*10240*/  BSYNC B1 ;  /* 0x0000000000017941 */ /* 0x000fea0003800000 */
.L_x_20781:
        /* <DEDUP_REMOVED lines=12> */
.L_x_20777:
[----:B------:R-:W-:Y:S05]  /*10310*/  BSYNC B0 ;  /* 0x0000000000007941 */ /* 0x000fea0003800000 */
.L_x_20776:
        /* <DEDUP_REMOVED lines=18> */
.L_x_20788:
[----:B------:R-:W-:-:S07]  /*10440*/  IMAD.MOV.U32 R139, RZ, RZ, R162 ;  /* 0x000000ffff8b7224 */ /* 0x000fce00078e00a2 */
.L_x_20789:
[----:B------:R-:W-:Y:S05]  /*10450*/  BSYNC B1 ;  /* 0x0000000000017941 */ /* 0x000fea0003800000 */
.L_x_20787:
        /* <DEDUP_REMOVED lines=16> */
.L_x_20793:
[----:B------:R-:W-:Y:S05]  /*10560*/  BSYNC B2 ;  /* 0x0000000000027941 */ /* 0x000fea0003800000 */
.L_x_20792:
        /* <DEDUP_REMOVED lines=44> */
.L_x_20791:
[----:B------:R-:W-:Y:S05]  /*10830*/  BSYNC B1 ;  /* 0x0000000000017941 */ /* 0x000fea0003800000 */
.L_x_20790:
        /* <DEDUP_REMOVED lines=14> */
.L_x_20786:
[----:B------:R-:W-:Y:S05]  /*10920*/  BSYNC B0 ;  /* 0x0000000000007941 */ /* 0x000fea0003800000 */
.L_x_20785:
        /* <DEDUP_REMOVED lines=30> */
.L_x_20795:
[----:B------:R-:W-:Y:S05]  /*10b10*/  BSYNC B0 ;  /* 0x0000000000007941 */ /* 0x000fea0003800000 */
.L_x_20794:
        /* <DEDUP_REMOVED lines=22> */
.L_x_20799:
[----:B------:R-:W-:-:S07]  /*10c80*/  IMAD.MOV.U32 R146, RZ, RZ, R162 ;  /* 0x000000ffff927224 */ /* 0x000fce00078e00a2 */
.L_x_20800:
[----:B------:R-:W-:Y:S05]  /*10c90*/  BSYNC B1 ;  /* 0x0000000000017941 */ /* 0x000fea0003800000 */
.L_x_20798:
        /* <DEDUP_REMOVED lines=16> */
.L_x_20804:
[----:B------:R-:W-:Y:S05]  /*10da0*/  BSYNC B2 ;  /* 0x0000000000027941 */ /* 0x000fea0003800000 */
.L_x_20803:
        /* <DEDUP_REMOVED lines=44> */
.L_x_20802:
[----:B------:R-:W-:Y:S05]  /*11070*/  BSYNC B1 ;  /* 0x0000000000017941 */ /* 0x000fea0003800000 */
.L_x_20801:
        /* <DEDUP_REMOVED lines=12> */
.L_x_20797:
[----:B------:R-:W-:Y:S05]  /*11140*/  BSYNC B0 ;  /* 0x0000000000007941 */ /* 0x000fea0003800000 */
.L_x_20796:
        /* <DEDUP_REMOVED lines=18> */
.L_x_20808:
[----:B------:R-:W-:-:S07]  /*11270*/  MOV R141, R162 ;  /* 0x000000a2008d7202 */ /* 0x000fce0000000f00 */
.L_x_20809:
[----:B------:R-:W-:Y:S05]  /*11280*/  BSYNC B1 ;  /* 0x0000000000017941 */ /* 0x000fea0003800000 */
.L_x_20807:
        /* <DEDUP_REMOVED lines=16> */
.L_x_20813:
[----:B------:R-:W-:Y:S05]  /*11390*/  BSYNC B2 ;  /* 0x0000000000027941 */ /* 0x000fea0003800000 */
.L_x_20812:
        /* <DEDUP_REMOVED lines=44> */
.L_x_20811:
[----:B------:R-:W-:Y:S05]  /*11660*/  BSYNC B1 ;  /* 0x0000000000017941 */ /* 0x000fea0003800000 */
.L_x_20810:
        /* <DEDUP_REMOVED lines=14> */
.L_x_20806:
[----:B------:R-:W-:Y:S05]  /*11750*/  BSYNC B0 ;  /* 0x0000000000007941 */ /* 0x000fea0003800000 */
.L_x_20805:
        /* <DEDUP_REMOVED lines=18> */
.L_x_20817:
[----:B------:R-:W-:-:S07]  /*11880*/  IMAD.MOV.U32 R148, RZ, RZ, R162 ;  /* 0x000000ffff947224 */ /* 0x000fce00078e00a2 */
.L_x_20818:
[----:B------:R-:W-:Y:S05]  /*11890*/  BSYNC B1 ;  /* 0x0000000000017941 */ /* 0x000fea0003800000 */
.L_x_20816:
        /* <DEDUP_REMOVED lines=16> */
.L_x_20822:
[----:B------:R-:W-:Y:S05]  /*119a0*/  BSYNC B2 ;  /* 0x0000000000027941 */ /* 0x000fea0003800000 */
.L_x_20821:
        /* <DEDUP_REMOVED lines=44> */
.L_x_20820:
[----:B------:R-:W-:Y:S05]  /*11c70*/  BSYNC B1 ;  /* 0x0000000000017941 */ /* 0x000fea0003800000 */
.L_x_20819:
        /* <DEDUP_REMOVED lines=12> */
.L_x_20815:
[----:B------:R-:W-:Y:S05]  /*11d40*/  BSYNC B0 ;  /* 0x0000000000007941 */ /* 0x000fea0003800000 */
.L_x_20814:
        /* <DEDUP_REMOVED lines=18> */
.L_x_20826:
[----:B------:R-:W-:-:S07]  /*11e70*/  MOV R143, R162 ;  /* 0x000000a2008f7202 */ /* 0x000fce0000000f00 */
.L_x_20827:
[----:B------:R-:W-:Y:S05]  /*11e80*/  BSYNC B1 ;  /* 0x0000000000017941 */ /* 0x000fea0003800000 */
.L_x_20825:
        /* <DEDUP_REMOVED lines=16> */
.L_x_20831:
[----:B------:R-:W-:Y:S05]  /*11f90*/  BSYNC B2 ;  /* 0x0000000000027941 */ /* 0x000fea0003800000 */
.L_x_20830:
        /* <DEDUP_REMOVED lines=44> */
.L_x_20829:
[----:B------:R-:W-:Y:S05]  /*12260*/  BSYNC B1 ;  /* 0x0000000000017941 */ /* 0x000fea0003800000 */
.L_x_20828:
        /* <DEDUP_REMOVED lines=14> */
.L_x_20824:
[----:B------:R-:W-:Y:S05]  /*12350*/  BSYNC B0 ;  /* 0x0000000000007941 */ /* 0x000fea0003800000 */
.L_x_20823:
        /* <DEDUP_REMOVED lines=18> */
.L_x_20835:
[----:B------:R-:W-:-:S07]  /*12480*/  IMAD.MOV.U32 R150, RZ, RZ, R162 ;  /* 0x000000ffff967224 */ /* 0x000fce00078e00a2 */
.L_x_20836:
[----:B------:R-:W-:Y:S05]  /*12490*/  BSYNC B1 ;  /* 0x0000000000017941 */ /* 0x000fea0003800000 */
.L_x_20834:
        /* <DEDUP_REMOVED lines=16> */
.L_x_20840:
[----:B------:R-:W-:Y:S05]  /*125a0*/  BSYNC B2 ;  /* 0x0000000000027941 */ /* 0x000fea0003800000 */
.L_x_20839:
        /* <DEDUP_REMOVED lines=44> */
.L_x_20838:
[----:B------:R-:W-:Y:S05]  /*12870*/  BSYNC B1 ;  /* 0x0000000000017941 */ /* 0x000fea0003800000 */
.L_x_20837:
        /* <DEDUP_REMOVED lines=12> */
.L_x_20833:
[----:B------:R-:W-:Y:S05]  /*12940*/  BSYNC B0 ;  /* 0x0000000000007941 */ /* 0x000fea0003800000 */
.L_x_20832:
        /* <DEDUP_REMOVED lines=18> */
.L_x_20844:
[----:B------:R-:W-:-:S07]  /*12a70*/  MOV R145, R162 ;  /* 0x000000a200917202 */ /* 0x000fce0000000f00 */
.L_x_20845:
[----:B------:R-:W-:Y:S05]  /*12a80*/  BSYNC B1 ;  /* 0x0000000000017941 */ /* 0x000fea0003800000 */
.L_x_20843:
        /* <DEDUP_REMOVED lines=16> */
.L_x_20849:
[----:B------:R-:W-:Y:S05]  /*12b90*/  BSYNC B2 ;  /* 0x0000000000027941 */ /* 0x000fea0003800000 */
.L_x_20848:
        /* <DEDUP_REMOVED lines=44> */
.L_x_20847:
[----:B------:R-:W-:Y:S05]  /*12e60*/  BSYNC B1 ;  /* 0x0000000000017941 */ /* 0x000fea0003800000 */
.L_x_20846:
        /* <DEDUP_REMOVED lines=14> */
.L_x_20842:
[----:B------:R-:W-:Y:S05]  /*12f50*/  BSYNC B0 ;  /* 0x0000000000007941 */ /* 0x000fea0003800000 */
.L_x_20841:
        /* <DEDUP_REMOVED lines=18> */
.L_x_20853:
[----:B------:R-:W-:-:S07]  /*13080*/  IMAD.MOV.U32 R152, RZ, RZ, R162 ;  /* 0x000000ffff987224 */ /* 0x000fce00078e00a2 */
.L_x_20854:
[----:B------:R-:W-:Y:S05]  /*13090*/  BSYNC B1 ;  /* 0x0000000000017941 */ /* 0x000fea0003800000 */
.L_x_20852:
        /* <DEDUP_REMOVED lines=16> */
.L_x_20858:
[----:B------:R-:W-:Y:S05]  /*131a0*/  BSYNC B2 ;  /* 0x0000000000027941 */ /* 0x000fea0003800000 */
.L_x_20857:
        /* <DEDUP_REMOVED lines=44> */
.L_x_20856:
[----:B------:R-:W-:Y:S05]  /*13470*/  BSYNC B1 ;  /* 0x0000000000017941 */ /* 0x000fea0003800000 */
.L_x_20855:
        /* <DEDUP_REMOVED lines=12> */
.L_x_20851:
[----:B------:R-:W-:Y:S05]  /*13540*/  BSYNC B0 ;  /* 0x0000000000007941 */ /* 0x000fea0003800000 */
.L_x_20850:
        /* <DEDUP_REMOVED lines=18> */
.L_x_20862:
[----:B------:R-:W-:-:S07]  /*13670*/  MOV R147, R162 ;  /* 0x000000a200937202 */ /* 0x000fce0000000f00 */
.L_x_20863:
[----:B------:R-:W-:Y:S05]  /*13680*/  BSYNC B1 ;  /* 0x0000000000017941 */ /* 0x000fea0003800000 */
.L_x_20861:
        /* <DEDUP_REMOVED lines=16> */
.L_x_20867:
[----:B------:R-:W-:Y:S05]  /*13790*/  BSYNC B2 ;  /* 0x0000000000027941 */ /* 0x000fea0003800000 */
.L_x_20866:
        /* <DEDUP_REMOVED lines=44> */
.L_x_20865:
[----:B------:R-:W-:Y:S05]  /*13a60*/  BSYNC B1 ;  /* 0x0000000000017941 */ /* 0x000fea0003800000 */
.L_x_20864:
        /* <DEDUP_REMOVED lines=14> */
.L_x_20860:
[----:B------:R-:W-:Y:S05]  /*13b50*/  BSYNC B0 ;  /* 0x0000000000007941 */ /* 0x000fea0003800000 */
.L_x_20859:
        /* <DEDUP_REMOVED lines=30> */
.L_x_20869:
[----:B------:R-:W-:Y:S05]  /*13d40*/  BSYNC B0 ;  /* 0x0000000000007941 */ /* 0x000fea0003800000 */
.L_x_20868:
        /* <DEDUP_REMOVED lines=22> */
.L_x_20873:
[----:B------:R-:W-:-:S07]  /*13eb0*/  MOV R154, R162 ;  /* 0x000000a2009a7202 */ /* 0x000fce0000000f00 */
.L_x_20874:
[----:B------:R-:W-:Y:S05]  /*13ec0*/  BSYNC B1 ;  /* 0x0000000000017941 */ /* 0x000fea0003800000 */
.L_x_20872:
        /* <DEDUP_REMOVED lines=16> */
.L_x_20878:
[----:B------:R-:W-:Y:S05]  /*13fd0*/  BSYNC B2 ;  /* 0x0000000000027941 */ /* 0x000fea0003800000 */
.L_x_20877:
        /* <DEDUP_REMOVED lines=44> */
.L_x_20876:
[----:B------:R-:W-:Y:S05]  /*142a0*/  BSYNC B1 ;  /* 0x0000000000017941 */ /* 0x000fea0003800000 */
.L_x_20875:
        /* <DEDUP_REMOVED lines=12> */
.L_x_20871:
[----:B------:R-:W-:Y:S05]  /*14370*/  BSYNC B0 ;  /* 0x0000000000007941 */ /* 0x000fea0003800000 */
.L_x_20870:
        /* <DEDUP_REMOVED lines=18> */
.L_x_20882:
[----:B------:R-:W-:-:S07]  /*144a0*/  IMAD.MOV.U32 R149, RZ, RZ, R162 ;  /* 0x000000ffff957224 */ /* 0x000fce00078e00a2 */
.L_x_20883:
[----:B------:R-:W-:Y:S05]  /*144b0*/  BSYNC B1 ;  /* 0x0000000000017941 */ /* 0x000fea0003800000 */
.L_x_20881:
        /* <DEDUP_REMOVED lines=16> */
.L_x_20887:
[----:B------:R-:W-:Y:S05]  /*145c0*/  BSYNC B2 ;  /* 0x0000000000027941 */ /* 0x000fea0003800000 */
.L_x_20886:
        /* <DEDUP_REMOVED lines=44> */
.L_x_20885:
[----:B------:R-:W-:Y:S05]  /*14890*/  BSYNC B1 ;  /* 0x0000000000017941 */ /* 0x000fea0003800000 */
.L_x_20884:
        /* <DEDUP_REMOVED lines=14> */
.L_x_20880:
[----:B------:R-:W-:Y:S05]  /*14980*/  BSYNC B0 ;  /* 0x0000000000007941 */ /* 0x000fea0003800000 */
.L_x_20879:
        /* <DEDUP_REMOVED lines=18> */
.L_x_20891:
[----:B------:R-:W-:-:S07]  /*14ab0*/  MOV R188, R162 ;  /* 0x000000a200bc7202 */ /* 0x000fce0000000f00 */
.L_x_20892:
[----:B------:R-:W-:Y:S05]  /*14ac0*/  BSYNC B1 ;  /* 0x0000000000017941 */ /* 0x000fea0003800000 */
.L_x_20890:
        /* <DEDUP_REMOVED lines=16> */
.L_x_20896:
[----:B------:R-:W-:Y:S05]  /*14bd0*/  BSYNC B2 ;  /* 0x0000000000027941 */ /* 0x000fea0003800000 */
.L_x_20895:
        /* <DEDUP_REMOVED lines=44> */
.L_x_20894:
[----:B------:R-:W-:Y:S05]  /*14ea0*/  BSYNC B1 ;  /* 0x0000000000017941 */ /* 0x000fea0003800000 */
.L_x_20893:
        /* <DEDUP_REMOVED lines=12> */
.L_x_20889:
[----:B------:R-:W-:Y:S05]  /*14f70*/  BSYNC B0 ;  /* 0x0000000000007941 */ /* 0x000fea0003800000 */
.L_x_20888:
        /* <DEDUP_REMOVED lines=18> */
.L_x_20900:
[----:B------:R-:W-:-:S07]  /*150a0*/  IMAD.MOV.U32 R151, RZ, RZ, R162 ;  /* 0x000000ffff977224 */ /* 0x000fce00078e00a2 */
.L_x_20901:
[----:B------:R-:W-:Y:S05]  /*150b0*/  BSYNC B1 ;  /* 0x0000000000017941 */ /* 0x000fea0003800000 */
.L_x_20899:
        /* <DEDUP_REMOVED lines=16> */
.L_x_20905:
[----:B------:R-:W-:Y:S05]  /*151c0*/  BSYNC B2 ;  /* 0x0000000000027941 */ /* 0x000fea0003800000 */
.L_x_20904:
        /* <DEDUP_REMOVED lines=44> */
.L_x_20903:
[----:B------:R-:W-:Y:S05]  /*15490*/  BSYNC B1 ;  /* 0x0000000000017941 */ /* 0x000fea0003800000 */
.L_x_20902:
        /* <DEDUP_REMOVED lines=14> */
.L_x_20898:
[----:B------:R-:W-:Y:S05]  /*15580*/  BSYNC B0 ;  /* 0x0000000000007941 */ /* 0x000fea0003800000 */
.L_x_20897:
        /* <DEDUP_REMOVED lines=18> */
.L_x_20909:
[----:B------:R-:W-:-:S07]  /*156b0*/  MOV R190, R162 ;  /* 0x000000a200be7202 */ /* 0x000fce0000000f00 */
.L_x_20910:
[----:B------:R-:W-:Y:S05]  /*156c0*/  BSYNC B1 ;  /* 0x0000000000017941 */ /* 0x000fea0003800000 */
.L_x_20908:
        /* <DEDUP_REMOVED lines=16> */
.L_x_20914:
[----:B------:R-:W-:Y:S05]  /*157d0*/  BSYNC B2 ;  /* 0x0000000000027941 */ /* 0x000fea0003800000 */
.L_x_20913:
        /* <DEDUP_REMOVED lines=44> */
.L_x_20912:
[----:B------:R-:W-:Y:S05]  /*15aa0*/  BSYNC B1 ;  /* 0x0000000000017941 */ /* 0x000fea0003800000 */
.L_x_20911:
        /* <DEDUP_REMOVED lines=12> */
.L_x_20907:
[----:B------:R-:W-:Y:S05]  /*15b70*/  BSYNC B0 ;  /* 0x0000000000007941 */ /* 0x000fea0003800000 */
.L_x_20906:
        /* <DEDUP_REMOVED lines=18> */
.L_x_20918:
[----:B------:R-:W-:-:S07]  /*15ca0*/  IMAD.MOV.U32 R153, RZ, RZ, R162 ;  /* 0x000000ffff997224 */ /* 0x000fce00078e00a2 */
.L_x_20919:
[----:B------:R-:W-:Y:S05]  /*15cb0*/  BSYNC B1 ;  /* 0x0000000000017941 */ /* 0x000fea0003800000 */
.L_x_20917:
        /* <DEDUP_REMOVED lines=16> */
.L_x_20923:
[----:B------:R-:W-:Y:S05]  /*15dc0*/  BSYNC B2 ;  /* 0x0000000000027941 */ /* 0x000fea0003800000 */
.L_x_20922:
        /* <DEDUP_REMOVED lines=44> */
.L_x_20921:
[----:B------:R-:W-:Y:S05]  /*16090*/  BSYNC B1 ;  /* 0x0000000000017941 */ /* 0x000fea0003800000 */
.L_x_20920:
        /* <DEDUP_REMOVED lines=14> */
.L_x_20916:
[----:B------:R-:W-:Y:S05]  /*16180*/  BSYNC B0 ;  /* 0x0000000000007941 */ /* 0x000fea0003800000 */
.L_x_20915:
        /* <DEDUP_REMOVED lines=18> */
.L_x_20927:
[----:B------:R-:W-:-:S07]  /*162b0*/  MOV R205, R162 ;  /* 0x000000a200cd7202 */ /* 0x000fce0000000f00 */
.L_x_20928:
[----:B------:R-:W-:Y:S05]  /*162c0*/  BSYNC B1 ;  /* 0x0000000000017941 */ /* 0x000fea0003800000 */
.L_x_20926:
        /* <DEDUP_REMOVED lines=16> */
.L_x_20932:
[----:B------:R-:W-:Y:S05]  /*163d0*/  BSYNC B2 ;  /* 0x0000000000027941 */ /* 0x000fea0003800000 */
.L_x_20931:
        /* <DEDUP_REMOVED lines=44> */
.L_x_20930:
[----:B------:R-:W-:Y:S05]  /*166a0*/  BSYNC B1 ;  /* 0x0000000000017941 */ /* 0x000fea0003800000 */
.L_x_20929:
        /* <DEDUP_REMOVED lines=12> */
.L_x_20925:
[----:B------:R-:W-:Y:S05]  /*16770*/  BSYNC B0 ;  /* 0x0000000000007941 */ /* 0x000fea0003800000 */
.L_x_20924:
        /* <DEDUP_REMOVED lines=18> */
.L_x_20936:
[----:B------:R-:W-:-:S07]  /*168a0*/  IMAD.MOV.U32 R155, RZ, RZ, R162 ;  /* 0x000000ffff9b7224 */ /* 0x000fce00078e00a2 */
.L_x_20937:
[----:B------:R-:W-:Y:S05]  /*168b0*/  BSYNC B1 ;  /* 0x0000000000017941 */ /* 0x000fea0003800000 */
.L_x_20935:
        /* <DEDUP_REMOVED lines=16> */
.L_x_20941:
[----:B------:R-:W-:Y:S05]  /*169c0*/  BSYNC B2 ;  /* 0x0000000000027941 */ /* 0x000fea0003800000 */
.L_x_20940:
        /* <DEDUP_REMOVED lines=44> */
.L_x_20939:
[----:B------:R-:W-:Y:S05]  /*16c90*/  BSYNC B1 ;  /* 0x0000000000017941 */ /* 0x000fea0003800000 */
.L_x_20938:
        /* <DEDUP_REMOVED lines=14> */
.L_x_20934:
[----:B------:R-:W-:Y:S05]  /*16d80*/  BSYNC B0 ;  /* 0x0000000000007941 */ /* 0x000fea0003800000 */
.L_x_20933:
[----:B------:R-:W-:Y:S01]  /*16d90*/  FADD.FTZ R184, RZ, R100 ;  /* 0x00000064ffb87221 */ /* 0x000fe20000010000 */
[----:B------:R-:W0:Y:S01]  /*16da0*/  S2R R214, SR_TID.X ;  /* 0x0000000000d67919 */ /* 0x000e220000002100 */
[----:B------:R-:W-:Y:S01]  /*16db0*/  IMAD.WIDE.U32 R186, R213, 0x20, R186 ;  /* 0x00000020d5ba7825 */ /* 0x000fe200078e00ba */
[----:B------:R-:W-:Y:S03]  /*16dc0*/  BSSY B0, `(.L_x_20942) ;  /* 0x0000052000007945 */ /* 0x000fe60003800000 */
[----:B------:R-:W-:Y:S01]  /*16dd0*/  FADD.FTZ R185, R184, R101 ;  /* 0x00000065b8b97221 */ /* 0x000fe20000010000 */
[----:B------:R-:W-:Y:S01]  /*16de0*/  LOP3.LUT P0, RZ, R212, 0xff, RZ, 0xc0, !PT ;  /* 0x000000ffd4ff7812 */ /* 0x000fe2000780c0ff */
[----:B------:R1:W-:Y:S02]  /*16df0*/  STG.E.128 desc[UR4][R186.64], R148 ;  /* 0x00000094ba007986 */ /* 0x0003e4000c101d04 */
[----:B------:R-:W-:-:S02]  /*16e00*/  FADD.FTZ R184, R185, R102 ;  /* 0x00000066b9b87221 */ /* 0x000fc40000010000 */
[----:B------:R1:W-:Y:S02]  /*16e10*/  STG.E.128 desc[UR4][R186.64+0x10], R152 ;  /* 0x00001098ba007986 */ /* 0x0003e4000c101d04 */
        /* <DEDUP_REMOVED lines=76> */
.L_x_20943:
[----:B------:R-:W-:Y:S05]  /*172e0*/  BSYNC B0 ;  /* 0x0000000000007941 */ /* 0x000fea0003800000 */
.L_x_20942:
        /* <DEDUP_REMOVED lines=136> */
.L_x_20958:
        /* <DEDUP_REMOVED lines=15> */
[----:B------:R-:W-:-:S05]  /*17c60*/  LOP3.LUT P2, RZ, R213, 0x1f, R214, 0xf8, !PT ;  /* 0x0000001fd5ff7812 */ /* 0x000fca000784f8d6 */
[----:B------:R-:W-:Y:S01]  /*17c70*/  BSSY B0, `(.L_x_20945) ;  /* 0x000016e000007945 */ /* 0x000fe20003800000 */
[----:B-1----:R-:W-:Y:S02]  /*17c80*/  @!P1 LEA R186, R185, R184, 0x18 ;  /* 0x000000b8b9ba9211 */ /* 0x002fe400078ec0ff */
[----:B------:R-:W-:Y:S02]  /*17c90*/  CS2R R184, SRZ ;  /* 0x0000000000b87805 */ /* 0x000fe4000001ff00 */
[----:B------:R-:W-:Y:S01]  /*17ca0*/  @!P1 LEA R187, R187, R186, 0x3 ;  /* 0x000000babbbb9211 */ /* 0x000fe200078e18ff */
[----:B------:R-:W-:Y:S01]  /*17cb0*/  IMAD.MOV.U32 R186, RZ, RZ, RZ ;  /* 0x000000ffffba7224 */ /* 0x000fe200078e00ff */
[----:B------:R-:W-:-:S03]  /*17cc0*/  @!P1 MOV R186, 0x700 ;  /* 0x0000070000ba9802 */ /* 0x000fc60000000f00 */
[----:B------:R1:W-:Y:S01]  /*17cd0*/  @!P1 LDS.64 R184, [R187] ;  /* 0x00000000bbb89984 */ /* 0x0003e20000000a00 */
[----:B------:R-:W-:-:S03]  /*17ce0*/  ISETP.NE.AND P1, PT, RZ, UR9, PT ;  /* 0x00000009ff007c0c */ /* 0x000fc6000bf25270 */
        /* <DEDUP_REMOVED lines=45> */
[----:B------:R0:W-:Y:S01]  /*17fc0*/  @!P2 STG.E desc[UR4][R184.64], R215 ;  /* 0x000000d7b800a986 */ /* 0x0001e2000c101904 */
[----:B------:R-:W-:Y:S01]  /*17fd0*/  @!P2 LEA.HI.X R187, R160, R187, R210, 0x2, P4 ;  /* 0x000000bba0bba211 */ /* 0x000fe200020f14d2 */
[----:B------:R-:W1:Y:S04]  /*17fe0*/  MUFU.RSQ R189, R189 ;  /* 0x000000bd00bd7308 */ /* 0x000e680000001400 */
[----:B-1----:R0:W-:Y:S01]  /*17ff0*/  @!P2 STG.E desc[UR4][R186.64], R189 ;  /* 0x000000bdba00a986 */ /* 0x0021e2000c101904 */
[----:B------:R-:W-:-:S13]  /*18000*/  ISETP.GE.AND P2, PT, R208, 0x1, PT ;  /* 0x00000001d000780c */ /* 0x000fda0003f46270 */
[----:B0-----:R-:W-:Y:S05]  /*18010*/  @!P2 BRA `(.L_x_20946) ;  /* 0x0000001000cca947 */ /* 0x001fea0003800000 */
[----:B------:R-:W-:Y:S01]  /*18020*/  FSEL R184, R215, RZ, !P1 ;  /* 0x000000ffd7b87208 */ /* 0x000fe20004800000 */
[----:B------:R-:W-:-:S04]  /*18030*/  VIADD R208, R208, 0xffffffff ;  /* 0xffffffffd0d07836 */ /* 0x000fc80000000000 */
[C---:B------:R-:W-:Y:S01]  /*18040*/  FADD.FTZ R104, -R184.reuse, R104 ;  /* 0x00000068b8687221 */ /* 0x040fe20000010100 */
[C---:B------:R-:W-:Y:S01]  /*18050*/  FADD.FTZ R188, -R184.reuse, R103 ;  /* 0x00000067b8bc7221 */ /* 0x040fe20000010100 */
[C---:B------:R-:W-:Y:S01]  /*18060*/  FADD.FTZ R106, -R184.reuse, R106 ;  /* 0x0000006ab86a7221 */ /* 0x040fe20000010100 */
[----:B------:R-:W-:Y:S01]  /*18070*/  FADD.FTZ R210, -R184, R109 ;  /* 0x0000006db8d27221 */ /* 0x000fe20000010100 */
[----:B------:R-:W-:Y:S02]  /*18080*/  IMAD R209, R208, R209, RZ ;  /* 0x000000d1d0d17224 */ /* 0x000fe400078e02ff */
[C---:B------:R-:W-:Y:S01]  /*18090*/  FADD.FTZ R226, -R184.reuse, R124 ;  /* 0x0000007cb8e27221 */ /* 0x040fe20000010100 */
[C---:B------:R-:W-:Y:S01]  /*180a0*/  FADD.FTZ R236, -R184.reuse, R132 ;  /* 0x00000084b8ec7221 */ /* 0x040fe20000010100 */
[----:B------:R-:W-:Y:S01]  /*180b0*/  FADD.FTZ R250, -R184, R148 ;  /* 0x00000094b8fa7221 */ /* 0x000fe20000010100 */
[----:B------:R-:W-:Y:S02]  /*180c0*/  IMAD.U32 R103, R58, 0x10000, RZ ;  /* 0x000100003a677824 */ /* 0x000fe400078e00ff */
        /* <DEDUP_REMOVED lines=51> */
[----:B------:R-:W-:Y:S01]  /*18400*/  FMUL.FTZ R106, R189, R106 ;  /* 0x0000006abd6a7220 */ /* 0x000fe20000410000 */
[----:B------:R-:W-:Y:S01]  /*18410*/  PRMT R101, R59, 0x7632, R101 ;  /* 0x000076323b657816 */ /* 0x000fe20000000065 */
[----:B------:R-:W-:Y:S01]  /*18420*/  FFMA.FTZ R109, R109, R103, R4 ;  /* 0x000000676d6d7223 */ /* 0x000fe20000010004 */
[----:B------:R-:W-:Y:S01]  /*18430*/  PRMT R103, R56, 0x7632, R103 ;  /* 0x0000763238677816 */ /* 0x000fe20000000067 */
[----:B------:R-:W-:Y:S01]  /*18440*/  FFMA.FTZ R184, R106, R184, R5 ;  /* 0x000000b86ab87223 */ /* 0x000fe20000010005 */
[----:B------:R-:W-:Y:S01]  /*18450*/  SHF.L.U32 R101, R101, 0x10, RZ ;  /* 0x0000001065657819 */ /* 0x000fe200000006ff */
[C---:B------:R-:W-:Y:S01]  /*18460*/  FMUL.FTZ R111, R189.reuse, R208 ;  /* 0x000000d0bd6f7220 */ /* 0x040fe20000410000 */
[C---:B------:R-:W-:Y:S01]  /*18470*/  FMUL.FTZ R113, R189.reuse, R108 ;  /* 0x0000006cbd717220 */ /* 0x040fe20000410000 */
[----:B------:R-:W-:Y:S01]  /*18480*/  PRMT R106, R58, 0x7632, R106 ;  /* 0x000076323a6a7816 */ /* 0x000fe2000000006a */
[----:B------:R-:W-:Y:S01]  /*18490*/  FMUL.FTZ R186, R189, R186 ;  /* 0x000000babdba7220 */ /* 0x000fe20000410000 */
[----:B------:R-:W-:Y:S01]  /*184a0*/  PRMT R104, R57, 0x7632, R104 ;  /* 0x0000763239687816 */ /* 0x000fe20000000068 */
[----:B------:R-:W-:Y:S01]  /*184b0*/  FMUL.FTZ R102, R189, R102 ;  /* 0x00000066bd667220 */ /* 0x000fe20000410000 */
[----:B------:R-:W-:Y:S01]  /*184c0*/  SHF.L.U32 R108, R57, 0x10, RZ ;  /* 0x00000010396c7819 */ /* 0x000fe200000006ff */
[----:B------:R-:W-:-:S02]  /*184d0*/  IMAD.U32 R103, R103, 0x10000, RZ ;  /* 0x0001000067677824 */ /* 0x000fc400078e00ff */
[C---:B------:R-:W-:Y:S01]  /*184e0*/  FMUL.FTZ R105, R189.reuse, R100 ;  /* 0x00000064bd697220 */ /* 0x040fe20000410000 */
[----:B------:R-:W-:Y:S01]  /*184f0*/  FMUL.FTZ R100, R189, R153 ;  /* 0x00000099bd647220 */ /* 0x000fe20000410000 */
[----:B------:R-:W-:Y:S01]  /*18500*/  FFMA.FTZ R101, R111, R101, R166 ;  /* 0x000000656f657223 */ /* 0x000fe200000100a6 */
[----:B------:R-:W-:Y:S01]  /*18510*/  IMAD.U32 R111, R106, 0x10000, RZ ;  /* 0x000100006a6f7824 */ /* 0x000fe200078e00ff */
[----:B------:R-:W-:Y:S01]  /*18520*/  SHF.L.U32 R106, R56, 0x10, RZ ;  /* 0x00000010386a7819 */ /* 0x000fe200000006ff */
[----:B------:R-:W-:Y:S02]  /*18530*/  IMAD.U32 R153, R104, 0x10000, RZ ;  /* 0x0001000068997824 */ /* 0x000fe400078e00ff */
[----:B------:R-:W-:Y:S01]  /*18540*/  FFMA.FTZ R104, R102, R108, R3 ;  /* 0x0000006c66687223 */ /* 0x000fe20000010003 */
[----:B------:R-:W-:Y:S01]  /*18550*/  FFMA.FTZ R186, R186, R103, R163 ;  /* 0x00000067baba7223 */ /* 0x000fe200000100a3 */
[----:B------:R-:W-:Y:S01]  /*18560*/  SHF.R.S32.HI R102, RZ, 0x1f, R209 ;  /* 0x0000001fff667819 */ /* 0x000fe200000114d1 */
[----:B------:R-:W-:Y:S01]  /*18570*/  FMUL.FTZ R107, R189, R188 ;  /* 0x000000bcbd6b7220 */ /* 0x000fe20000410000 */
[----:B------:R-:W-:Y:S01]  /*18580*/  PRMT R103, R54, 0x7632, R103 ;  /* 0x0000763236677816 */ /* 0x000fe20000000067 */
[----:B------:R-:W-:Y:S01]  /*18590*/  FFMA.FTZ R105, R105, R106, R2 ;  /* 0x0000006a69697223 */ /* 0x000fe20000010002 */
[----:B------:R-:W-:Y:S01]  /*185a0*/  LEA.HI R209, R102, R209, RZ, 0x3 ;  /* 0x000000d166d17211 */ /* 0x000fe200078f18ff */
[----:B------:R-:W-:Y:S01]  /*185b0*/  FMUL.FTZ R214, R189, R214 ;  /* 0x000000d6bdd67220 */ /* 0x000fe20000410000 */
[----:B------:R-:W-:Y:S01]  /*185c0*/  PRMT R106, R55, 0x7632, R106 ;  /* 0x00007632376a7816 */ /* 0x000fe2000000006a */
[----:B------:R-:W-:Y:S01]  /*185d0*/  IMAD.U32 R102, R103, 0x10000, RZ ;  /* 0x0001000067667824 */ /* 0x000fe200078e00ff */
[----:B------:R-:W-:Y:S01]  /*185e0*/  PRMT R103, R53, 0x7632, R103 ;  /* 0x0000763235677816 */ /* 0x000fe20000000067 */
[----:B------:R-:W-:Y:S01]  /*185f0*/  FFMA.FTZ R153, R107, R153, R164 ;  /* 0x000000996b997223 */ /* 0x000fe200000100a4 */
[----:B------:R-:W-:Y:S01]  /*18600*/  SHF.L.U32 R107, R55, 0x10, RZ ;  /* 0x00000010376b7819 */ /* 0x000fe200000006ff */
[C---:B------:R-:W-:Y:S01]  /*18610*/  FMUL.FTZ R114, R189.reuse, R114 ;  /* 0x00000072bd727220 */ /* 0x040fe20000410000 */
[----:B------:R-:W-:Y:S01]  /*18620*/  FMUL.FTZ R129, R189, R216 ;  /* 0x000000d8bd817220 */ /* 0x000fe20000410000 */
[----:B------:R-:W-:-:S02]  /*18630*/  IMAD.U32 R108, R106, 0x10000, RZ ;  /* 0x000100006a6c7824 */ /* 0x000fc400078e00ff */
[----:B------:R-:W-:Y:S01]  /*18640*/  FFMA.FTZ R214, R214, R102, R169 ;  /* 0x00000066d6d67223 */ /* 0x000fe200000100a9 */
[----:B------:R-:W-:Y:S01]  /*18650*/  FMUL.FTZ R119, R189, R212 ;  /* 0x000000d4bd777220 */ /* 0x000fe20000410000 */
[----:B------:R-:W-:Y:S01]  /*18660*/  PRMT R102, R52, 0x7632, R102 ;  /* 0x0000763234667816 */ /* 0x000fe20000000066 */
[----:B------:R-:W-:Y:S02]  /*18670*/  IMAD.U32 R103, R103, 0x10000, RZ ;  /* 0x0001000067677824 */ /* 0x000fe400078e00ff */
        /* <DEDUP_REMOVED lines=45> */
[----:B------:R-:W-:Y:S01]  /*18950*/  PRMT R107, R51, 0x7632, R107 ;  /* 0x00007632336b7816 */ /* 0x000fe2000000006b */
[----:B------:R-:W-:Y:S01]  /*18960*/  FFMA.FTZ R189, R119, R103, R168 ;  /* 0x0000006777bd7223 */ /* 0x000fe200000100a8 */
[----:B------:R-:W-:Y:S01]  /*18970*/  SHF.L.U32 R108, R53, 0x10, RZ ;  /* 0x00000010356c7819 */ /* 0x000fe200000006ff */
[----:B------:R-:W-:Y:S01]  /*18980*/  IMAD.U32 R102, R102, 0x10000, RZ ;  /* 0x0001000066667824 */ /* 0x000fe200078e00ff */
[----:B------:R-:W-:Y:S01]  /*18990*/  PRMT R103, R50, 0x7632, R103 ;  /* 0x0000763232677816 */ /* 0x000fe20000000067 */
[----:B------:R-:W-:Y:S01]  /*189a0*/  FFMA.FTZ R190, R190, R111, R165 ;  /* 0x0000006fbebe7223 */ /* 0x000fe200000100a5 */
[----:B------:R-:W-:-:S02]  /*189b0*/  IMAD.U32 R111, R107, 0x10000, RZ ;  /* 0x000100006b6f7824 */ /* 0x000fc400078e00ff */
[----:B------:R-:W-:Y:S01]  /*189c0*/  FFMA.FTZ R108, R110, R108, R7 ;  /* 0x0000006c6e6c7223 */ /* 0x000fe20000010007 */
[----:B------:R-:W-:Y:S01]  /*189d0*/  FFMA.FTZ R211, R210, R102, R167 ;  /* 0x00000066d2d37223 */ /* 0x000fe200000100a7 */
[----:B------:R-:W-:Y:S01]  /*189e0*/  SHF.L.U32 R107, R50, 0x10, RZ ;  /* 0x00000010326b7819 */ /* 0x000fe200000006ff */
[----:B------:R-:W-:Y:S01]  /*189f0*/  IMAD.U32 R110, R103, 0x10000, RZ ;  /* 0x00010000676e7824 */ /* 0x000fe200078e00ff */
[----:B------:R-:W-:Y:S01]  /*18a00*/  PRMT R102, R49, 0x7632, R102 ;  /* 0x0000763231667816 */ /* 0x000fe20000000066 */
[----:B------:R-:W-:Y:S01]  /*18a10*/  FFMA.FTZ R145, R145, R111, R174 ;  /* 0x0000006f91917223 */ /* 0x000fe200000100ae */
[----:B------:R-:W-:Y:S01]  /*18a20*/  SHF.L.U32 R103, R49, 0x10, RZ ;  /* 0x0000001031677819 */ /* 0x000fe200000006ff */
[----:B------:R-:W-:Y:S01]  /*18a30*/  FFMA.FTZ R135, R135, R107, R12 ;  /* 0x0000006b87877223 */ /* 0x000fe2000001000c */
[----:B------:R-:W-:Y:S01]  /*18a40*/  FFMA.FTZ R222, R222, R110, R173 ;  /* 0x0000006edede7223 */ /* 0x000fe200000100ad */
[----:B------:R-:W-:Y:S01]  /*18a50*/  IMAD.U32 R107, R102, 0x10000, RZ ;  /* 0x00010000666b7824 */ /* 0x000fe200078e00ff */
[----:B------:R-:W-:Y:S01]  /*18a60*/  PRMT R102, R48, 0x7632, R102 ;  /* 0x0000763230667816 */ /* 0x000fe20000000066 */
[----:B------:R-:W-:Y:S01]  /*18a70*/  FFMA.FTZ R118, R118, R103, R11 ;  /* 0x0000006776767223 */ /* 0x000fe2000001000b */
[----:B------:R-:W-:Y:S01]  /*18a80*/  SHF.L.U32 R110, R48, 0x10, RZ ;  /* 0x00000010306e7819 */ /* 0x000fe200000006ff */
[----:B------:R-:W-:Y:S01]  /*18a90*/  FFMA.FTZ R107, R125, R107, R172 ;  /* 0x0000006b7d6b7223 */ /* 0x000fe200000100ac */
        /* <DEDUP_REMOVED lines=14> */
[----:B------:R-:W-:Y:S01]  /*18b80*/  FFMA.FTZ R147, R147, R115, R178 ;  /* 0x0000007393937223 */ /* 0x000fe200000100b2 */
[----:B------:R-:W-:Y:S01]  /*18b90*/  IMAD.U32 R113, R102, 0x10000, RZ ;  /* 0x0001000066717824 */ /* 0x000fe200078e00ff */
[C---:B------:R-:W-:Y:S01]  /*18ba0*/  PRMT R102, R44.reuse, 0x7632, R102 ;  /* 0x000076322c667816 */ /* 0x040fe20000000066 */
[----:B------:R-:W-:Y:S01]  /*18bb0*/  IMAD.U32 R119, R103, 0x10000, RZ ;  /* 0x0001000067777824 */ /* 0x000fe200078e00ff */
[----:B------:R-:W-:Y:S01]  /*18bc0*/  SHF.L.U32 R103, R44, 0x10, RZ ;  /* 0x000000102c677819 */ /* 0x000fe200000006ff */
[----:B------:R-:W-:Y:S01]  /*18bd0*/  FFMA.FTZ R230, R230, R113, R177 ;  /* 0x00000071e6e67223 */ /* 0x000fe200000100b1 */
[----:B------:R-:W-:Y:S01]  /*18be0*/  SHF.L.U32 R113, R43, 0x10, RZ ;  /* 0x000000102b717819 */ /* 0x000fe200000006ff */
[----:B------:R-:W-:Y:S01]  /*18bf0*/  IMAD.U32 R102, R102, 0x10000, RZ ;  /* 0x0001000066667824 */ /* 0x000fe200078e00ff */
        /* <DEDUP_REMOVED lines=8> */
[----:B------:R-:W-:Y:S01]  /*18c80*/  SHF.L.U32 R103, R42, 0x10, RZ ;  /* 0x000000102a677819 */ /* 0x000fe200000006ff */
[----:B------:R-:W-:Y:S01]  /*18c90*/  IMAD.U32 R113, R102, 0x10000, RZ ;  /* 0x0001000066717824 */ /* 0x000fe200078e00ff */
[----:B------:R-:W-:Y:S01]  /*18ca0*/  SHF.L.U32 R102, R41, 0x10, RZ ;  /* 0x0000001029667819 */ /* 0x000fe200000006ff */
[----:B------:R-:W-:Y:S01]  /*18cb0*/  FFMA.FTZ R143, R143, R115, R182 ;  /* 0x000000738f8f7223 */ /* 0x000fe200000100b6 */
[----:B------:R-:W-:Y:S01]  /*18cc0*/  FFMA.FTZ R136, R127, R136, R18 ;  /* 0x000000887f887223 */ /* 0x000fe20000010012 */
[----:B------:R-:W-:Y:S01]  /*18cd0*/  FFMA.FTZ R137, R137, R103, R20 ;  /* 0x0000006789897223 */ /* 0x000fe20000010014 */
[----:B------:R-:W-:Y:S01]  /*18ce0*/  PRMT R103, R41, 0x7632, R103 ;  /* 0x0000763229677816 */ /* 0x000fe20000000067 */
[----:B------:R-:W-:Y:S01]  /*18cf0*/  FFMA.FTZ R134, R134, R102, R19 ;  /* 0x0000006686867223 */ /* 0x000fe20000010013 */
[----:B------:R-:W-:Y:S01]  /*18d00*/  PRMT R102, R40, 0x7632, R102 ;  /* 0x0000763228667816 */ /* 0x000fe20000000066 */
[----:B------:R-:W-:Y:S01]  /*18d10*/  FFMA.FTZ R238, R238, R113, R181 ;  /* 0x00000071eeee7223 */ /* 0x000fe200000100b5 */
[----:B------:R-:W-:Y:S01]  /*18d20*/  PRMT R113, R39, 0x7632, R113 ;  /* 0x0000763227717816 */ /* 0x000fe20000000071 */
[----:B------:R-:W-:Y:S01]  /*18d30*/  IMAD.U32 R103, R103, 0x10000, RZ ;  /* 0x0001000067677824 */ /* 0x000fe200078e00ff */
[----:B------:R-:W-:Y:S01]  /*18d40*/  SHF.L.U32 R115, R39, 0x10, RZ ;  /* 0x0000001027737819 */ /* 0x000fe200000006ff */
[----:B------:R-:W-:Y:S01]  /*18d50*/  IMAD.U32 R102, R102, 0x10000, RZ ;  /* 0x0001000066667824 */ /* 0x000fe200078e00ff */
[----:B------:R-:W0:Y:S01]  /*18d60*/  LDC.64 R126, c[0x0][0x2b8] ;  /* 0x0000ae00ff7e7b82 */ /* 0x000e220000000a00 */
[----:B------:R-:W-:Y:S01]  /*18d70*/  FFMA.FTZ R131, R131, R103, R180 ;  /* 0x0000006783837223 */ /* 0x000fe200000100b4 */
[----:B------:R-:W-:Y:S01]  /*18d80*/  PRMT R103, R38, 0x7632, R103 ;  /* 0x0000763226677816 */ /* 0x000fe20000000067 */
[----:B------:R-:W-:Y:S01]  /*18d90*/  FFMA.FTZ R213, R132, R102, R179 ;  /* 0x0000006684d57223 */ /* 0x000fe200000100b3 */
[----:B------:R-:W-:Y:S01]  /*18da0*/  IMAD.U32 R113, R113, 0x10000, RZ ;  /* 0x0001000071717824 */ /* 0x000fe200078e00ff */
[----:B------:R-:W-:Y:S01]  /*18db0*/  PRMT R102, R37, 0x7632, R102 ;  /* 0x0000763225667816 */ /* 0x000fe20000000066 */
[----:B------:R-:W-:Y:S01]  /*18dc0*/  FFMA.FTZ R146, R146, R115, R25 ;  /* 0x0000007392927223 */ /* 0x000fe20000010019 */
[----:B------:R-:W-:-:S02]  /*18dd0*/  IMAD.U32 R120, R103, 0x10000, RZ ;  /* 0x0001000067787824 */ /* 0x000fc400078e00ff */
        /* <DEDUP_REMOVED lines=11> */
[----:B------:R-:W-:Y:S01]  /*18e90*/  PRMT R113, R35, 0x7632, R113 ;  /* 0x0000763223717816 */ /* 0x000fe20000000071 */
[----:B------:R-:W-:-:S02]  /*18ea0*/  IMAD.U32 R103, R103, 0x10000, RZ ;  /* 0x0001000067677824 */ /* 0x000fc400078e00ff */
[----:B------:R-:W-:Y:S01]  /*18eb0*/  FFMA.FTZ R185, R185, R115, R24 ;  /* 0x00000073b9b97223 */ /* 0x000fe20000010018 */
[----:B------:R-:W-:Y:S01]  /*18ec0*/  IMAD.U32 R102, R102, 0x10000, RZ ;  /* 0x0001000066667824 */ /* 0x000fe200078e00ff */
[----:B------:R-:W-:Y:S01]  /*18ed0*/  SHF.L.U32 R115, R35, 0x10, RZ ;  /* 0x0000001023737819 */ /* 0x000fe200000006ff */
[----:B------:R-:W-:Y:S01]  /*18ee0*/  FFMA.FTZ R132, R100, R103, R197 ;  /* 0x0000006764847223 */ /* 0x000fe200000100c5 */
[----:B------:R-:W-:Y:S02]  /*18ef0*/  IMAD.U32 R120, R113, 0x10000, RZ ;  /* 0x0001000071787824 */ /* 0x000fe400078e00ff */
[----:B------:R-:W-:Y:S01]  /*18f00*/  FFMA.FTZ R242, R242, R102, R183 ;  /* 0x00000066f2f27223 */ /* 0x000fe200000100b7 */
[----:B------:R-:W-:Y:S01]  /*18f10*/  F2FP.BF16.F32.PACK_AB R103, R101, R184 ;  /* 0x000000b86567723e */ /* 0x000fe200000010ff */
        /* <DEDUP_REMOVED lines=8> */
[----:B------:R-:W-:Y:S01]  /*18fa0*/  FFMA.FTZ R191, R191, R113, R28 ;  /* 0x00000071bfbf7223 */ /* 0x000fe2000001001c */
[----:B------:R-:W-:-:S02]  /*18fb0*/  PRMT R104, R32, 0x7632, R104 ;  /* 0x0000763220687816 */ /* 0x000fc40000000068 */
[----:B------:R-:W-:Y:S02]  /*18fc0*/  SHF.L.U32 R109, R32, 0x10, RZ ;  /* 0x00000010206d7819 */ /* 0x000fe400000006ff */
[----:B------:R-:W-:Y:S01]  /*18fd0*/  F2FP.BF16.F32.PACK_AB R100, R186, R105 ;  /* 0x00000069ba64723e */ /* 0x000fe200000010ff */
[----:B------:R-:W-:Y:S01]  /*18fe0*/  IMAD.U32 R113, R104, 0x10000, RZ ;  /* 0x0001000068717824 */ /* 0x000fe200078e00ff */
[----:B------:R-:W-:Y:S01]  /*18ff0*/  LEA.HI.SX32 R209, R209, R0, 0x1d ;  /* 0x00000000d1d17211 */ /* 0x000fe200078feaff */
[----:B------:R-:W-:Y:S01]  /*19000*/  FFMA.FTZ R139, R139, R109, R26 ;  /* 0x0000006d8b8b7223 */ /* 0x000fe2000001001a */
[C---:B------:R-:W-:Y:S01]  /*19010*/  PRMT R105, R33.reuse, 0x7632, R105 ;  /* 0x0000763221697816 */ /* 0x040fe20000000069 */
[----:B------:R-:W-:Y:S01]  /*19020*/  FFMA.FTZ R148, R148, R113, R195 ;  /* 0x0000007194947223 */ /* 0x000fe200000100c3 */
[----:B------:R-:W-:Y:S01]  /*19030*/  SHF.L.U32 R115, R33, 0x10, RZ ;  /* 0x0000001021737819 */ /* 0x000fe200000006ff */
[----:B------:R-:W-:Y:S01]  /*19040*/  VIADD R123, R209, 0x200 ;  /* 0x00000200d17b7836 */ /* 0x000fe20000000000 */
[----:B------:R-:W-:Y:S01]  /*19050*/  SHF.L.U32 R106, R51, 0x10, RZ ;  /* 0x00000010336a7819 */ /* 0x000fe200000006ff */
[----:B------:R-:W-:Y:S01]  /*19060*/  IMAD.U32 R120, R105, 0x10000, RZ ;  /* 0x0001000069787824 */ /* 0x000fe200078e00ff */
[C---:B------:R-:W-:Y:S01]  /*19070*/  IADD3 R109, R209.reuse, 0x80, RZ ;  /* 0x00000080d16d7810 */ /* 0x040fe20007ffe0ff */
[----:B------:R-:W-:Y:S01]  /*19080*/  FFMA.FTZ R150, R150, R115, R27 ;  /* 0x0000007396967223 */ /* 0x000fe2000001001b */
[----:B0-----:R-:W-:Y:S01]  /*19090*/  IMAD.WIDE.U32 R104, R209, 0x10, R126 ;  /* 0x00000010d1687825 */ /* 0x001fe200078e007e */
[----:B------:R-:W-:-:S03]  /*190a0*/  F2FP.BF16.F32.PACK_AB R115, R129, R114 ;  /* 0x000000728173723e */ /* 0x000fc600000010ff */
[----:B------:R-:W-:Y:S01]  /*190b0*/  FFMA.FTZ R106, R122, R106, R13 ;  /* 0x0000006a7a6a7223 */ /* 0x000fe2000001000d */
[----:B------:R-:W-:Y:S01]  /*190c0*/  F2FP.BF16.F32.PACK_AB R114, R214, R121 ;  /* 0x00000079d672723e */ /* 0x000fe200000010ff */
[----:B------:R-:W-:Y:S01]  /*190d0*/  VIADD R129, R209, 0x100 ;  /* 0x00000100d1817836 */ /* 0x000fe20000000000 */
[----:B------:R-:W-:Y:S01]  /*190e0*/  F2FP.BF16.F32.PACK_AB R113, R189, R108 ;  /* 0x0000006cbd71723e */ /* 0x000fe200000010ff */
[----:B------:R-:W-:Y:S01]  /*190f0*/  IMAD.WIDE.U32 R108, R109, 0x10, R126 ;  /* 0x000000106d6c7825 */ /* 0x000fe200078e007e */
[----:B------:R-:W-:-:S03]  /*19100*/  F2FP.BF16.F32.PACK_AB R112, R211, R112 ;  /* 0x00000070d370723e */ /* 0x000fc600000010ff */
[----:B------:R-:W-:Y:S01]  /*19110*/  FFMA.FTZ R151, R151, R120, R196 ;  /* 0x0000007897977223 */ /* 0x000fe200000100c4 */
[C---:B------:R-:W-:Y:S01]  /*19120*/  IADD3 R121, R209.reuse, 0x180, RZ ;  /* 0x00000180d1797810 */ /* 0x040fe20007ffe0ff */
[----:B------:R0:W-:Y:S01]  /*19130*/  STG.E.128 desc[UR4][R104.64], R100 ;  /* 0x0000006468007986 */ /* 0x0001e2000c101d04 */
[C---:B------:R-:W-:Y:S01]  /*19140*/  IADD3 R125, R209.reuse, 0x280, RZ ;  /* 0x00000280d17d7810 */ /* 0x040fe20007ffe0ff */
[----:B------:R-:W-:Y:S02]  /*19150*/  VIADD R209, R209, 0x300 ;  /* 0x00000300d1d17836 */ /* 0x000fe40000000000 */
[--C-:B------:R-:W-:Y:S01]  /*19160*/  IMAD.WIDE.U32 R128, R129, 0x10, R126.reuse ;  /* 0x0000001081807825 */ /* 0x100fe200078e007e */
[----:B------:R1:W-:Y:S03]  /*19170*/  STG.E.128 desc[UR4][R108.64], R112 ;  /* 0x000000706c007986 */ /* 0x0003e6000c101d04 */
[----:B------:R-:W-:-:S04]  /*19180*/  IMAD.WIDE.U32 R120, R121, 0x10, R126 ;  /* 0x0000001079787825 */ /* 0x000fc800078e007e */
[----:B------:R-:W-:-:S04]  /*19190*/  IMAD.WIDE.U32 R122, R123, 0x10, R126 ;  /* 0x000000107b7a7825 */ /* 0x000fc800078e007e */
[--C-:B------:R-:W-:Y:S01]  /*191a0*/  IMAD.WIDE.U32 R124, R125, 0x10, R126.reuse ;  /* 0x000000107d7c7825 */ /* 0x100fe200078e007e */
[----:B0-----:R-:W-:Y:S02]  /*191b0*/  F2FP.BF16.F32.PACK_AB R103, R145, R106 ;  /* 0x0000006a9167723e */ /* 0x001fe400000010ff */
[----:B------:R-:W-:Y:S01]  /*191c0*/  F2FP.BF16.F32.PACK_AB R102, R222, R135 ;  /* 0x00000087de66723e */ /* 0x000fe200000010ff */
[----:B------:R-:W-:Y:S01]  /*191d0*/  IMAD.WIDE.U32 R126, R209, 0x10, R126 ;  /* 0x00000010d17e7825 */ /* 0x000fe200078e007e */
        /* <DEDUP_REMOVED lines=23> */
.L_x_20946:
[----:B------:R-:W-:Y:S05]  /*19350*/  BSYNC B0 ;  /* 0x0000000000007941 */ /* 0x000fea0003800000 */
.L_x_20945:
[----:B------:R-:W-:Y:S02]  /*19360*/  IADD3 R160, R160, UR14, RZ ;  /* 0x0000000ea0a07c10 */ /* 0x000fe4000fffe0ff */
[----:B------:R-:W-:Y:S02]  /*19370*/  SEL R212, RZ, 0x1, P0 ;  /* 0x00000001ffd47807 */ /* 0x000fe40000000000 */
[----:B------:R-:W-:-:S13]  /*19380*/  ISETP.GE.AND P1, PT, R160, UR15, PT ;  /* 0x0000000fa0007c0c */ /* 0x000fda000bf26270 */
[----:B------:R-:W-:Y:S05]  /*19390*/  @!P1 BRA `(.L_x_20947) ;  /* 0xfffffe7800b89947 */ /* 0x000fea000383ffff */
[----:B------:R-:W-:Y:S05]  /*193a0*/  EXIT ;  /* 0x000000000000794d */ /* 0x000fea0003800000 */
.L_x_20944:
[----:B------:R-:W-:Y:S01]  /*193b0*/  HFMA2.MMA R218, -RZ, RZ, 0, 1.847743988037109375e-06 ;  /* 0x0000001fffda7435 */ /* 0x000fe200000001ff */
[----:B------:R-:W-:Y:S02]  /*193c0*/  IMAD.MOV.U32 R211, RZ, RZ, 0x1 ;  /* 0x00000001ffd37424 */ /* 0x000fe400078e00ff */
[----:B------:R-:W-:-:S08]  /*193d0*/  IMAD.MOV.U32 R191, RZ, RZ, -0x1 ;  /* 0xffffffffffbf7424 */ /* 0x000fd000078e00ff */
[----:B0-----:R-:W-:Y:S05]  /*193e0*/  WARPSYNC.COLLECTIVE R191, `(.L_x_20948) ;  /* 0x00000000bf087348 */ /* 0x001fea0003c00000 */
[----:B------:R1:W2:Y:S02]  /*193f0*/  SHFL.BFLY P2, R190, R216, R211, R218 ;  /* 0x0c0000d3d8be7389 */ /* 0x0002a400000400da */
[----:B012---:R-:W-:Y:S01]  /*19400*/  ENDCOLLECTIVE ;  /* 0x000000000000791b */ /* 0x007fe20003800000 */
.L_x_20948:
[----:B------:R-:W-:Y:S01]  /*19410*/  HFMA2.MMA R211, -RZ, RZ, 0, 1.1920928955078125e-07 ;  /* 0x00000002ffd37435 */ /* 0x000fe200000001ff */
[----:B------:R-:W-:-:S05]  /*19420*/  MOV R185, R190 ;  /* 0x000000be00b97202 */ /* 0x000fca0000000f00 */
[----:B------:R-:W-:-:S04]  /*19430*/  FADD.FTZ R186, R216, R185 ;  /* 0x000000b9d8ba7221 */ /* 0x000fc80000010000 */
[----:B------:R-:W-:-:S07]  /*19440*/  IMAD.MOV.U32 R216, RZ, RZ, R186 ;  /* 0x000000ffffd87224 */ /* 0x000fce00078e00ba */
[----:B------:R-:W-:Y:S05]  /*19450*/  WARPSYNC.COLLECTIVE R191, `(.L_x_20949) ;  /* 0x00000000bf087348 */ /* 0x000fea0003c00000 */
[----:B------:R0:W1:Y:S02]  /*19460*/  SHFL.BFLY P2, R190, R216, R211, R218 ;  /* 0x0c0000d3d8be7389 */ /* 0x00006400000400da */
[----:B01----:R-:W-:Y:S01]  /*19470*/  ENDCOLLECTIVE ;  /* 0x000000000000791b */ /* 0x003fe20003800000 */
.L_x_20949:
[----:B------:R-:W-:Y:S02]  /*19480*/  IMAD.MOV.U32 R211, RZ, RZ, 0x4 ;  /* 0x00000004ffd37424 */ /* 0x000fe400078e00ff */
[----:B------:R-:W-:-:S04]  /*19490*/  IMAD.MOV.U32 R185, RZ, RZ, R190 ;  /* 0x000000ffffb97224 */ /* 0x000fc800078e00be */
[----:B------:R-:W-:-:S05]  /*194a0*/  FADD.FTZ R187, R186, R185 ;  /* 0x000000b9babb7221 */ /* 0x000fca0000010000 */
[----:B------:R-:W-:-:S07]  /*194b0*/  MOV R216, R187 ;  /* 0x000000bb00d87202 */ /* 0x000fce0000000f00 */
[----:B------:R-:W-:Y:S05]  /*194c0*/  WARPSYNC.COLLECTIVE R191, `(.L_x_20950) ;  /* 0x00000000bf087348 */ /* 0x000fea0003c00000 */
[----:B------:R0:W1:Y:S02]  /*194d0*/  SHFL.BFLY P2, R190, R216, R211, R218 ;  /* 0x0c0000d3d8be7389 */ /* 0x00006400000400da */
[----:B01----:R-:W-:Y:S01]  /*194e0*/  ENDCOLLECTIVE ;  /* 0x000000000000791b */ /* 0x003fe20003800000 */
.L_x_20950:
[----:B------:R-:W-:Y:S01]  /*194f0*/  HFMA2.MMA R211, -RZ, RZ, 0, 4.76837158203125e-07 ;  /* 0x00000008ffd37435 */ /* 0x000fe200000001ff */
[----:B------:R-:W-:-:S05]  /*19500*/  MOV R184, R190 ;  /* 0x000000be00b87202 */ /* 0x000fca0000000f00 */
[----:B------:R-:W-:-:S04]  /*19510*/  FADD.FTZ R188, R187, R184 ;  /* 0x000000b8bbbc7221 */ /* 0x000fc80000010000 */
[----:B------:R-:W-:-:S07]  /*19520*/  IMAD.MOV.U32 R216, RZ, RZ, R188 ;  /* 0x000000ffffd87224 */ /* 0x000fce00078e00bc */
[----:B------:R-:W-:Y:S05]  /*19530*/  WARPSYNC.COLLECTIVE R191, `(.L_x_20951) ;  /* 0x00000000bf087348 */ /* 0x000fea0003c00000 */
[----:B------:R0:W1:Y:S02]  /*19540*/  SHFL.BFLY P2, R190, R216, R211, R218 ;  /* 0x0c0000d3d8be7389 */ /* 0x00006400000400da */
[----:B01----:R-:W-:Y:S01]  /*19550*/  ENDCOLLECTIVE ;  /* 0x000000000000791b */ /* 0x003fe20003800000 */
.L_x_20951:
[----:B------:R-:W-:Y:S02]  /*19560*/  IMAD.MOV.U32 R211, RZ, RZ, 0x10 ;  /* 0x00000010ffd37424 */ /* 0x000fe400078e00ff */
[----:B------:R-:W-:-:S04]  /*19570*/  IMAD.MOV.U32 R185, RZ, RZ, R190 ;  /* 0x000000ffffb97224 */ /* 0x000fc800078e00be */
[----:B------:R-:W-:-:S05]  /*19580*/  FADD.FTZ R189, R188, R185 ;  /* 0x000000b9bcbd7221 */ /* 0x000fca0000010000 */
[----:B------:R-:W-:-:S07]  /*19590*/  MOV R216, R189 ;  /* 0x000000bd00d87202 */ /* 0x000fce0000000f00 */
[----:B------:R-:W-:Y:S05]  /*195a0*/  WARPSYNC.COLLECTIVE R191, `(.L_x_20952) ;  /* 0x00000000bf087348 */ /* 0x000fea0003c00000 */
[----:B------:R0:W1:Y:S02]  /*195b0*/  SHFL.BFLY P2, R190, R216, R211, R218 ;  /* 0x0c0000d3d8be7389 */ /* 0x00006400000400da */
[----:B01----:R-:W-:Y:S01]  /*195c0*/  ENDCOLLECTIVE ;  /* 0x000000000000791b */ /* 0x003fe20003800000 */
.L_x_20952:
        /* <DEDUP_REMOVED lines=120> */
.L_x_20953:
[----:B------:R-:W-:Y:S02]  /*19d50*/  IMAD.MOV.U32 R211, RZ, RZ, 0x2 ;  /* 0x00000002ffd37424 */ /* 0x000fe400078e00ff */
[----:B------:R-:W-:-:S04]  /*19d60*/  IMAD.MOV.U32 R186, RZ, RZ, R190 ;  /* 0x000000ffffba7224 */ /* 0x000fc800078e00be */
[----:B------:R-:W-:-:S05]  /*19d70*/  FADD.FTZ R186, R185, R186 ;  /* 0x000000bab9ba7221 */ /* 0x000fca0000010000 */
[----:B------:R-:W-:-:S07]  /*19d80*/  MOV R216, R186 ;  /* 0x000000ba00d87202 */ /* 0x000fce0000000f00 */
[----:B------:R-:W-:Y:S05]  /*19d90*/  WARPSYNC.COLLECTIVE R191, `(.L_x_20954) ;  /* 0x00000000bf087348 */ /* 0x000fea0003c00000 */
[----:B------:R0:W1:Y:S02]  /*19da0*/  SHFL.BFLY P2, R190, R216, R211, R218 ;  /* 0x0c0000d3d8be7389 */ /* 0x00006400000400da */
[----:B01----:R-:W-:Y:S01]  /*19db0*/  ENDCOLLECTIVE ;  /* 0x000000000000791b */ /* 0x003fe20003800000 */
.L_x_20954:
[----:B------:R-:W-:Y:S01]  /*19dc0*/  HFMA2.MMA R211, -RZ, RZ, 0, 2.384185791015625e-07 ;  /* 0x00000004ffd37435 */ /* 0x000fe200000001ff */
[----:B------:R-:W-:-:S05]  /*19dd0*/  MOV R187, R190 ;  /* 0x000000be00bb7202 */ /* 0x000fca0000000f00 */
[----:B------:R-:W-:-:S04]  /*19de0*/  FADD.FTZ R187, R186, R187 ;  /* 0x000000bbbabb7221 */ /* 0x000fc80000010000 */
[----:B------:R-:W-:-:S07]  /*19df0*/  IMAD.MOV.U32 R216, RZ, RZ, R187 ;  /* 0x000000ffffd87224 */ /* 0x000fce00078e00bb */
[----:B------:R-:W-:Y:S05]  /*19e00*/  WARPSYNC.COLLECTIVE R191, `(.L_x_20955) ;  /* 0x00000000bf087348 */ /* 0x000fea0003c00000 */
[----:B------:R0:W1:Y:S02]  /*19e10*/  SHFL.BFLY P2, R190, R216, R211, R218 ;  /* 0x0c0000d3d8be7389 */ /* 0x00006400000400da */
[----:B01----:R-:W-:Y:S01]  /*19e20*/  ENDCOLLECTIVE ;  /* 0x000000000000791b */ /* 0x003fe20003800000 */
.L_x_20955:
[----:B------:R-:W-:Y:S02]  /*19e30*/  IMAD.MOV.U32 R211, RZ, RZ, 0x8 ;  /* 0x00000008ffd37424 */ /* 0x000fe400078e00ff */
[----:B------:R-:W-:-:S04]  /*19e40*/  IMAD.MOV.U32 R188, RZ, RZ, R190 ;  /* 0x000000ffffbc7224 */ /* 0x000fc800078e00be */
[----:B------:R-:W-:-:S05]  /*19e50*/  FADD.FTZ R188, R187, R188 ;  /* 0x000000bcbbbc7221 */ /* 0x000fca0000010000 */
[----:B------:R-:W-:-:S07]  /*19e60*/  MOV R216, R188 ;  /* 0x000000bc00d87202 */ /* 0x000fce0000000f00 */
[----:B------:R-:W-:Y:S05]  /*19e70*/  WARPSYNC.COLLECTIVE R191, `(.L_x_20956) ;  /* 0x00000000bf087348 */ /* 0x000fea0003c00000 */
[----:B------:R0:W1:Y:S02]  /*19e80*/  SHFL.BFLY P2, R190, R216, R211, R218 ;  /* 0x0c0000d3d8be7389 */ /* 0x00006400000400da */
[----:B01----:R-:W-:Y:S01]  /*19e90*/  ENDCOLLECTIVE ;  /* 0x000000000000791b */ /* 0x003fe20003800000 */
.L_x_20956:
[----:B------:R-:W-:Y:S01]  /*19ea0*/  HFMA2.MMA R211, -RZ, RZ, 0, 9.5367431640625e-07 ;  /* 0x00000010ffd37435 */ /* 0x000fe200000001ff */
[----:B------:R-:W-:-:S05]  /*19eb0*/  MOV R189, R190 ;  /* 0x000000be00bd7202 */ /* 0x000fca0000000f00 */
[----:B------:R-:W-:-:S04]  /*19ec0*/  FADD.FTZ R189, R188, R189 ;  /* 0x000000bdbcbd7221 */ /* 0x000fc80000010000 */
[----:B------:R-:W-:-:S07]  /*19ed0*/  IMAD.MOV.U32 R216, RZ, RZ, R189 ;  /* 0x000000ffffd87224 */ /* 0x000fce00078e00bd */
[----:B------:R-:W-:Y:S05]  /*19ee0*/  WARPSYNC.COLLECTIVE R191, `(.L_x_20957) ;  /* 0x00000000bf087348 */ /* 0x000fea0003c00000 */
[----:B------:R0:W1:Y:S02]  /*19ef0*/  SHFL.BFLY P2, R190, R216, R211, R218 ;  /* 0x0c0000d3d8be7389 */ /* 0x00006400000400da */
[----:B01----:R-:W-:Y:S01]  /*19f00*/  ENDCOLLECTIVE ;  /* 0x000000000000791b */ /* 0x003fe20003800000 */
.L_x_20957:
[----:B------:R-:W-:Y:S05]  /*19f10*/  BRA `(.L_x_20958) ;  /* 0xffffffdc00147947 */ /* 0x000fea000383ffff */
.L_x_20959:
        /* <DEDUP_REMOVED lines=14> */
.L_x_46023:


//--------------------- .text._ZN10layer_norm13ln_fwd_kernelINS_13Kernel_traitsIf13__nv_bfloat16fS2_fjLj7168ELj1ELj1ELj4ELj16ENS_18Kernel_traits_baseILj7168EfS2_fS2_fjLj128EEEEELb0ELb0ELb0ELb0EEEvNS_9FwdParamsE --------------------------
	.section	.text._ZN10layer_norm13ln_fwd_kernelINS_13Kernel_traitsIf13__nv_bfloat16fS2_fjLj7168ELj1ELj1ELj4ELj16ENS_18Kernel_traits_baseILj7168EfS2_fS2_fjLj128EEEEELb0ELb0ELb0ELb0EEEvNS_9FwdParamsE,"ax",@progbits
	.align	128
        .global         _ZN10layer_norm13ln_fwd_kernelINS_13Kernel_traitsIf13__nv_bfloat16fS2_fjLj7168ELj1ELj1ELj4ELj16ENS_18Kernel_traits_baseILj7168EfS2_fS2_fjLj128EEEEELb0ELb0ELb0ELb0EEEvNS_9FwdParamsE
        .type           _ZN10layer_norm13ln_fwd_kernelINS_13Kernel_traitsIf13__nv_bfloat16fS2_fjLj7168ELj1ELj1ELj4ELj16ENS_18Kernel_traits_baseILj7168EfS2_fS2_fjLj128EEEEELb0ELb0ELb0ELb0EEEvNS_9FwdParamsE,@function
        .size           _ZN10layer_norm13ln_fwd_kernelINS_13Kernel_traitsIf13__nv_bfloat16fS2_fjLj7168ELj1ELj1ELj4ELj16ENS_18Kernel_traits_baseILj7168EfS2_fS2_fjLj128EEEEELb0ELb0ELb0ELb0EEEvNS_9FwdParamsE,(.L_x_46024 - _ZN10layer_norm13ln_fwd_kernelINS_13Kernel_traitsIf13__nv_bfloat16fS2_fjLj7168ELj1ELj1ELj4ELj16ENS_18Kernel_traits_baseILj7168EfS2_fS2_fjLj128EEEEELb0ELb0ELb0ELb0EEEvNS_9FwdParamsE)
        .other          _ZN10layer_norm13ln_fwd_kernelINS_13Kernel_traitsIf13__nv_bfloat16fS2_fjLj7168ELj1ELj1ELj4ELj16ENS_18Kernel_traits_baseILj7168EfS2_fS2_fjLj128EEEEELb0ELb0ELb0ELb0EEEvNS_9FwdParamsE,@"STO_CUDA_ENTRY STV_DEFAULT"
_ZN10layer_norm13ln_fwd_kernelINS_13Kernel_traitsIf13__nv_bfloat16fS2_fjLj7168ELj1ELj1ELj4ELj16ENS_18Kernel_traits_baseILj7168EfS2_fS2_fjLj128EEEEELb0ELb0ELb0ELb0EEEvNS_9FwdParamsE:
.text._ZN10layer_norm13ln_fwd_kernelINS_13Kernel_traitsIf13__nv_bfloat16fS2_fjLj7168ELj1ELj1ELj4ELj16ENS_18Kernel_traits_baseILj7168EfS2_fS2_fjLj128EEEEELb0ELb0ELb0ELb0EEEvNS_9FwdParamsE:
        /* <DEDUP_REMOVED lines=40> */
.L_x_20961:
[----:B------:R-:W-:Y:S05]  /*0280*/  BSYNC B0 ;  /* 0x0000000000007941 */ /* 0x000fea0003800000 */
.L_x_20960:
[----:B------:R-:W-:Y:S04]  /*0290*/  BSSY B0, `(.L_x_20962) ;  /* 0x0000012000007945 */ /* 0x000fe80003800000 */
[----:B------:R-:W-:Y:S05]  /*02a0*/  @!P6 BRA `(.L_x_20963) ;  /* 0x000000000040e947 */ /* 0x000fea0003800000 */
[----:B------:R-:W1:Y:S01]  /*02b0*/  LDC.64 R24, c[0x0][0x260] ;  /* 0x00009800ff187b82 */ /* 0x000e620000000a00 */
[----:B------:R-:W-:Y:S01]  /*02c0*/  ULDC.64 UR6, c[0x0][0x2c8] ;  /* 0x0000b20000067ab9 */ /* 0x000fe20000000a00 */
[----:B0-----:R-:W-:Y:S02]  /*02d0*/  CS2R R22, SRZ ;  /* 0x0000000000167805 */ /* 0x001fe4000001ff00 */
[----:B------:R-:W-:Y:S02]  /*02e0*/  ISETP.NE.U32.AND P0, PT, RZ, UR6, PT ;  /* 0x00000006ff007c0c */ /* 0x000fe4000bf05070 */
[----:B------:R-:W-:Y:S02]  /*02f0*/  CS2R R20, SRZ ;  /* 0x0000000000147805 */ /* 0x000fe4000001ff00 */
[----:B------:R-:W-:Y:S02]  /*0300*/  CS2R R26, SRZ ;  /* 0x00000000001a7805 */ /* 0x000fe4000001ff00 */
[----:B------:R-:W-:-:S13]  /*0310*/  ISETP.NE.AND.EX P0, PT, RZ, UR7, PT, P0 ;  /* 0x00000007ff007c0c */ /* 0x000fda000bf05300 */
[C---:B------:R-:W-:Y:S01]  /*0320*/  @P0 LEA R36, P2, R109.reuse, UR6, 0x5 ;  /* 0x000000066d240c11 */ /* 0x040fe2000f8428ff */
[C---:B-1----:R-:W-:Y:S01]  /*0330*/  IMAD.WIDE.U32 R38, R109.reuse, 0x20, R24 ;  /* 0x000000206d267825 */ /* 0x042fe200078e0018 */
[----:B------:R-:W-:Y:S02]  /*0340*/  CS2R R24, SRZ ;  /* 0x0000000000187805 */ /* 0x000fe4000001ff00 */
[C---:B------:R-:W-:Y:S02]  /*0350*/  @P0 LEA.HI.X R37, R109.reuse, UR7, RZ, 0x5, P2 ;  /* 0x000000076d250c11 */ /* 0x040fe400090f2cff */
[----:B------:R1:W5:Y:S04]  /*0360*/  LDG.E.128 R28, desc[UR4][R38.64] ;  /* 0x00000004261c7981 */ /* 0x000368000c1e1d00 */
[----:B------:R1:W5:Y:S04]  /*0370*/  @P0 LDG.E.128 R20, desc[UR4][R36.64] ;  /* 0x0000000424140981 */ /* 0x000368000c1e1d00 */
[----:B------:R1:W5:Y:S04]  /*0380*/  @P0 LDG.E.128 R24, desc[UR4][R36.64+0x10] ;  /* 0x0000100424180981 */ /* 0x000368000c1e1d00 */
[----:B------:R1:W5:Y:S01]  /*0390*/  LDG.E.128 R32, desc[UR4][R38.64+0x10] ;  /* 0x0000100426207981 */ /* 0x000362000c1e1d00 */
[----:B------:R-:W-:-:S07]  /*03a0*/  IADD3 R109, R109, 0x80, RZ ;  /* 0x000000806d6d7810 */ /* 0x000fce0007ffe0ff */
.L_x_20963:
[----:B------:R-:W-:Y:S05]  /*03b0*/  BSYNC B0 ;  /* 0x0000000000007941 */ /* 0x000fea0003800000 */
.L_x_20962:
[----:B------:R-:W-:Y:S04]  /*03c0*/  BSSY B0, `(.L_x_20964) ;  /* 0x0000012000007945 */ /* 0x000fe80003800000 */
[----:B------:R-:W-:Y:S05]  /*03d0*/  @!P5 BRA `(.L_x_20965) ;  /* 0x000000000040d947 */ /* 0x000fea0003800000 */
[----:B------:R-:W2:Y:S01]  /*03e0*/  LDC.64 R40, c[0x0][0x260] ;  /* 0x00009800ff287b82 */ /* 0x000ea20000000a00 */
[----:B------:R-:W-:Y:S01]  /*03f0*/  ULDC.64 UR6, c[0x0][0x2c8] ;  /* 0x0000b20000067ab9 */ /* 0x000fe20000000a00 */
[----:B-1----:R-:W-:Y:S02]  /*0400*/  CS2R R38, SRZ ;  /* 0x0000000000267805 */ /* 0x002fe4000001ff00 */
[----:B------:R-:W-:Y:S02]  /*0410*/  ISETP.NE.U32.AND P0, PT, RZ, UR6, PT ;  /* 0x00000006ff007c0c */ /* 0x000fe4000bf05070 */
[----:B------:R-:W-:Y:S02]  /*0420*/  CS2R R36, SRZ ;  /* 0x0000000000247805 */ /* 0x000fe4000001ff00 */
[----:B------:R-:W-:Y:S02]  /*0430*/  CS2R R42, SRZ ;  /* 0x00000000002a7805 */ /* 0x000fe4000001ff00 */
[----:B------:R-:W-:-:S13]  /*0440*/  ISETP.NE.AND.EX P0, PT, RZ, UR7, PT, P0 ;  /* 0x00000007ff007c0c */ /* 0x000fda000bf05300 */
[C---:B------:R-:W-:Y:S01]  /*0450*/  @P0 LEA R52, P2, R109.reuse, UR6, 0x5 ;  /* 0x000000066d340c11 */ /* 0x040fe2000f8428ff */
[C---:B--2---:R-:W-:Y:S01]  /*0460*/  IMAD.WIDE.U32 R54, R109.reuse, 0x20, R40 ;  /* 0x000000206d367825 */ /* 0x044fe200078e0028 */
[----:B------:R-:W-:Y:S02]  /*0470*/  CS2R R40, SRZ ;  /* 0x0000000000287805 */ /* 0x000fe4000001ff00 */
[C---:B------:R-:W-:Y:S02]  /*0480*/  @P0 LEA.HI.X R53, R109.reuse, UR7, RZ, 0x5, P2 ;  /* 0x000000076d350c11 */ /* 0x040fe400090f2cff */
[----:B------:R2:W5:Y:S04]  /*0490*/  LDG.E.128 R44, desc[UR4][R54.64] ;  /* 0x00000004362c7981 */ /* 0x000568000c1e1d00 */
[----:B------:R2:W5:Y:S04]  /*04a0*/  @P0 LDG.E.128 R36, desc[UR4][R52.64] ;  /* 0x0000000434240981 */ /* 0x000568000c1e1d00 */
[----:B------:R2:W5:Y:S04]  /*04b0*/  @P0 LDG.E.128 R40, desc[UR4][R52.64+0x10] ;  /* 0x0000100434280981 */ /* 0x000568000c1e1d00 */
[----:B------:R2:W5:Y:S01]  /*04c0*/  LDG.E.128 R48, desc[UR4][R54.64+0x10] ;  /* 0x0000100436307981 */ /* 0x000562000c1e1d00 */
[----:B------:R-:W-:-:S07]  /*04d0*/  IADD3 R109, R109, 0x80, RZ ;  /* 0x000000806d6d7810 */ /* 0x000fce0007ffe0ff */
.L_x_20965:
[----:B------:R-:W-:Y:S05]  /*04e0*/  BSYNC B0 ;  /* 0x0000000000007941 */ /* 0x000fea0003800000 */
.L_x_20964:
[----:B------:R-:W-:Y:S04]  /*04f0*/  BSSY B0, `(.L_x_20966) ;  /* 0x0000012000007945 */ /* 0x000fe80003800000 */
[----:B------:R-:W-:Y:S05]  /*0500*/  @!P4 BRA `(.L_x_20967) ;  /* 0x000000000040c947 */ /* 0x000fea0003800000 */
[----:B------:R-:W3:Y:S01]  /*0510*/  LDC.64 R56, c[0x0][0x260] ;  /* 0x00009800ff387b82 */ /* 0x000ee20000000a00 */
[----:B------:R-:W-:Y:S01]  /*0520*/  ULDC.64 UR6, c[0x0][0x2c8] ;  /* 0x0000b20000067ab9 */ /* 0x000fe20000000a00 */
[----:B--2---:R-:W-:Y:S02]  /*0530*/  CS2R R54, SRZ ;  /* 0x0000000000367805 */ /* 0x004fe4000001ff00 */
[----:B------:R-:W-:Y:S02]  /*0540*/  ISETP.NE.U32.AND P0, PT, RZ, UR6, PT ;  /* 0x00000006ff007c0c */ /* 0x000fe4000bf05070 */
[----:B------:R-:W-:Y:S02]  /*0550*/  CS2R R52, SRZ ;  /* 0x0000000000347805 */ /* 0x000fe4000001ff00 */
[----:B------:R-:W-:Y:S02]  /*0560*/  CS2R R58, SRZ ;  /* 0x00000000003a7805 */ /* 0x000fe4000001ff00 */
[----:B------:R-:W-:-:S13]  /*0570*/  ISETP.NE.AND.EX P0, PT, RZ, UR7, PT, P0 ;  /* 0x00000007ff007c0c */ /* 0x000fda000bf05300 */
[C---:B------:R-:W-:Y:S01]  /*0580*/  @P0 LEA R68, P2, R109.reuse, UR6, 0x5 ;  /* 0x000000066d440c11 */ /* 0x040fe2000f8428ff */
[C---:B---3--:R-:W-:Y:S01]  /*0590*/  IMAD.WIDE.U32 R70, R109.reuse, 0x20, R56 ;  /* 0x000000206d467825 */ /* 0x048fe200078e0038 */
[----:B------:R-:W-:Y:S02]  /*05a0*/  CS2R R56, SRZ ;  /* 0x0000000000387805 */ /* 0x000fe4000001ff00 */
[C---:B------:R-:W-:Y:S02]  /*05b0*/  @P0 LEA.HI.X R69, R109.reuse, UR7, RZ, 0x5, P2 ;  /* 0x000000076d450c11 */ /* 0x040fe400090f2cff */
[----:B------:R3:W5:Y:S04]  /*05c0*/  LDG.E.128 R60, desc[UR4][R70.64] ;  /* 0x00000004463c7981 */ /* 0x000768000c1e1d00 */
[----:B------:R3:W5:Y:S04]  /*05d0*/  @P0 LDG.E.128 R52, desc[UR4][R68.64] ;  /* 0x0000000444340981 */ /* 0x000768000c1e1d00 */
[----:B------:R3:W5:Y:S04]  /*05e0*/  @P0 LDG.E.128 R56, desc[UR4][R68.64+0x10] ;  /* 0x0000100444380981 */ /* 0x000768000c1e1d00 */
[----:B------:R3:W5:Y:S01]  /*05f0*/  LDG.E.128 R64, desc[UR4][R70.64+0x10] ;  /* 0x0000100446407981 */ /* 0x000762000c1e1d00 */
[----:B------:R-:W-:-:S07]  /*0600*/  IADD3 R109, R109, 0x80, RZ ;  /* 0x000000806d6d7810 */ /* 0x000fce0007ffe0ff */
.L_x_20967:
[----:B------:R-:W-:Y:S05]  /*0610*/  BSYNC B0 ;  /* 0x0000000000007941 */ /* 0x000fea0003800000 */
.L_x_20966:
[----:B------:R-:W-:Y:S04]  /*0620*/  BSSY B0, `(.L_x_20968) ;  /* 0x0000012000007945 */ /* 0x000fe80003800000 */
[----:B------:R-:W-:Y:S05]  /*0630*/  @!P3 BRA `(.L_x_20969) ;  /* 0x000000000040b947 */ /* 0x000fea0003800000 */
[----:B------:R-:W4:Y:S01]  /*0640*/  LDC.64 R72, c[0x0][0x260] ;  /* 0x00009800ff487b82 */ /* 0x000f220000000a00 */
[----:B------:R-:W-:Y:S01]  /*0650*/  ULDC.64 UR6, c[0x0][0x2c8] ;  /* 0x0000b20000067ab9 */ /* 0x000fe20000000a00 */
[----:B---3--:R-:W-:Y:S02]  /*0660*/  CS2R R70, SRZ ;  /* 0x0000000000467805 */ /* 0x008fe4000001ff00 */
[----:B------:R-:W-:Y:S02]  /*0670*/  ISETP.NE.U32.AND P0, PT, RZ, UR6, PT ;  /* 0x00000006ff007c0c */ /* 0x000fe4000bf05070 */
[----:B------:R-:W-:Y:S02]  /*0680*/  CS2R R68, SRZ ;  /* 0x0000000000447805 */ /* 0x000fe4000001ff00 */
[----:B------:R-:W-:Y:S02]  /*0690*/  CS2R R74, SRZ ;  /* 0x00000000004a7805 */ /* 0x000fe4000001ff00 */
[----:B------:R-:W-:-:S13]  /*06a0*/  ISETP.NE.AND.EX P0, PT, RZ, UR7, PT, P0 ;  /* 0x00000007ff007c0c */ /* 0x000fda000bf05300 */
[C---:B------:R-:W-:Y:S01]  /*06b0*/  @P0 LEA R84, P2, R109.reuse, UR6, 0x5 ;  /* 0x000000066d540c11 */ /* 0x040fe2000f8428ff */
[C---:B----4-:R-:W-:Y:S01]  /*06c0*/  IMAD.WIDE.U32 R86, R109.reuse, 0x20, R72 ;  /* 0x000000206d567825 */ /* 0x050fe200078e0048 */
[----:B------:R-:W-:Y:S02]  /*06d0*/  CS2R R72, SRZ ;  /* 0x0000000000487805 */ /* 0x000fe4000001ff00 */
[C---:B------:R-:W-:Y:S02]  /*06e0*/  @P0 LEA.HI.X R85, R109.reuse, UR7, RZ, 0x5, P2 ;  /* 0x000000076d550c11 */ /* 0x040fe400090f2cff */
[----:B------:R4:W5:Y:S04]  /*06f0*/  LDG.E.128 R76, desc[UR4][R86.64] ;  /* 0x00000004564c7981 */ /* 0x000968000c1e1d00 */
[----:B------:R4:W5:Y:S04]  /*0700*/  @P0 LDG.E.128 R68, desc[UR4][R84.64] ;  /* 0x0000000454440981 */ /* 0x000968000c1e1d00 */
[----:B------:R4:W5:Y:S04]  /*0710*/  @P0 LDG.E.128 R72, desc[UR4][R84.64+0x10] ;  /* 0x0000100454480981 */ /* 0x000968000c1e1d00 */
[----:B------:R4:W5:Y:S01]  /*0720*/  LDG.E.128 R80, desc[UR4][R86.64+0x10] ;  /* 0x0000100456507981 */ /* 0x000962000c1e1d00 */
[----:B------:R-:W-:-:S07]  /*0730*/  IADD3 R109, R109, 0x80, RZ ;  /* 0x000000806d6d7810 */ /* 0x000fce0007ffe0ff */
.L_x_20969:
[----:B------:R-:W-:Y:S05]  /*0740*/  BSYNC B0 ;  /* 0x0000000000007941 */ /* 0x000fea0003800000 */
.L_x_20968:
[----:B------:R-:W-:Y:S01]  /*0750*/  ISETP.GE.U32.AND P0, PT, R3, 0x300, PT ;  /* 0x000003000300780c */ /* 0x000fe20003f06070 */
[----:B------:R-:W-:Y:S01]  /*0760*/  BSSY B0, `(.L_x_20970) ;  /* 0x0000014000007945 */ /* 0x000fe20003800000 */
[----:B------:R-:W-:-:S11]  /*0770*/  LOP3.LUT R188, R188, 0xffffffef, RZ, 0xc0, !PT ;  /* 0xffffffefbcbc7812 */ /* 0x000fd600078ec0ff */
[----:B------:R-:W-:Y:S01]  /*0780*/  @P0 LOP3.LUT R188, R188, 0x10, RZ, 0xfc, !PT ;  /* 0x00000010bcbc0812 */ /* 0x000fe200078efcff */
[----:B------:R-:W-:Y:S06]  /*0790*/  @!P0 BRA `(.L_x_20971) ;  /* 0x0000000000408947 */ /* 0x000fec0003800000 */
[----:B------:R-:W0:Y:S01]  /*07a0*/  LDC.64 R88, c[0x0][0x260] ;  /* 0x00009800ff587b82 */ /* 0x000e220000000a00 */
[----:B------:R-:W-:Y:S01]  /*07b0*/  ULDC.64 UR6, c[0x0][0x2c8] ;  /* 0x0000b20000067ab9 */ /* 0x000fe20000000a00 */
[----:B----4-:R-:W-:Y:S02]  /*07c0*/  CS2R R86, SRZ ;  /* 0x0000000000567805 */ /* 0x010fe4000001ff00 */
[----:B------:R-:W-:Y:S02]  /*07d0*/  ISETP.NE.U32.AND P0, PT, RZ, UR6, PT ;  /* 0x00000006ff007c0c */ /* 0x000fe4000bf05070 */
[----:B------:R-:W-:Y:S02]  /*07e0*/  CS2R R84, SRZ ;  /* 0x0000000000547805 */ /* 0x000fe4000001ff00 */
[----:B------:R-:W-:Y:S02]  /*07f0*/  CS2R R90, SRZ ;  /* 0x00000000005a7805 */ /* 0x000fe4000001ff00 */
[----:B------:R-:W-:-:S13]  /*0800*/  ISETP.NE.AND.EX P0, PT, RZ, UR7, PT, P0 ;  /* 0x00000007ff007c0c */ /* 0x000fda000bf05300 */
[C---:B------:R-:W-:Y:S01]  /*0810*/  @P0 LEA R96, P2, R109.reuse, UR6, 0x5 ;  /* 0x000000066d600c11 */ /* 0x040fe2000f8428ff */
[C---:B0-----:R-:W-:Y:S01]  /*0820*/  IMAD.WIDE.U32 R98, R109.reuse, 0x20, R88 ;  /* 0x000000206d627825 */ /* 0x041fe200078e0058 */
[----:B------:R-:W-:Y:S02]  /*0830*/  CS2R R88, SRZ ;  /* 0x0000000000587805 */ /* 0x000fe4000001ff00 */
[C---:B------:R-:W-:Y:S02]  /*0840*/  @P0 LEA.HI.X R97, R109.reuse, UR7, RZ, 0x5, P2 ;  /* 0x000000076d610c11 */ /* 0x040fe400090f2cff */
[----:B------:R0:W5:Y:S04]  /*0850*/  LDG.E.128 R92, desc[UR4][R98.64] ;  /* 0x00000004625c7981 */ /* 0x000168000c1e1d00 */
[----:B------:R0:W5:Y:S04]  /*0860*/  @P0 LDG.E.128 R84, desc[UR4][R96.64] ;  /* 0x0000000460540981 */ /* 0x000168000c1e1d00 */
[----:B------:R0:W5:Y:S04]  /*0870*/  @P0 LDG.E.128 R88, desc[UR4][R96.64+0x10] ;  /* 0x0000100460580981 */ /* 0x000168000c1e1d00 */
[----:B------:R0:W5:Y:S01]  /*0880*/  LDG.E.128 R104, desc[UR4][R98.64+0x10] ;  /* 0x0000100462687981 */ /* 0x000162000c1e1d00 */
[----:B------:R-:W-:-:S07]  /*0890*/  IADD3 R109, R109, 0x80, RZ ;  /* 0x000000806d6d7810 */ /* 0x000fce0007ffe0ff */
.L_x_20971:
[----:B------:R-:W-:Y:S05]  /*08a0*/  BSYNC B0 ;  /* 0x0000000000007941 */ /* 0x000fea0003800000 */
.L_x_20970:
[----:B------:R-:W-:Y:S01]  /*08b0*/  ISETP.GE.U32.AND P0, PT, R3, 0x380, PT ;  /* 0x000003800300780c */ /* 0x000fe20003f06070 */
[----:B------:R-:W-:Y:S01]  /*08c0*/  BSSY B0, `(.L_x_20972) ;  /* 0x0000013000007945 */ /* 0x000fe20003800000 */
[----:B------:R-:W-:-:S11]  /*08d0*/  LOP3.LUT R188, R188, 0xfffffff7, RZ, 0xc0, !PT ;  /* 0xfffffff7bcbc7812 */ /* 0x000fd600078ec0ff */
[----:B------:R-:W-:Y:S01]  /*08e0*/  @P0 LOP3.LUT R188, R188, 0x8, RZ, 0xfc, !PT ;  /* 0x00000008bcbc0812 */ /* 0x000fe200078efcff */
[----:B------:R-:W-:Y:S06]  /*08f0*/  @!P0 BRA `(.L_x_20973) ;  /* 0x00000000003c8947 */ /* 0x000fec0003800000 */
[----:B------:R-:W1:Y:S01]  /*0900*/  LDC.64 R116, c[0x0][0x260] ;  /* 0x00009800ff747b82 */ /* 0x000e620000000a00 */
[----:B------:R-:W-:Y:S01]  /*0910*/  ULDC.64 UR6, c[0x0][0x2c8] ;  /* 0x0000b20000067ab9 */ /* 0x000fe20000000a00 */
[----:B0-----:R-:W-:Y:S02]  /*0920*/  CS2R R98, SRZ ;  /* 0x0000000000627805 */ /* 0x001fe4000001ff00 */
[----:B------:R-:W-:Y:S02]  /*0930*/  ISETP.NE.U32.AND P0, PT, RZ, UR6, PT ;  /* 0x00000006ff007c0c */ /* 0x000fe4000bf05070 */
[----:B------:R-:W-:Y:S02]  /*0940*/  CS2R R96, SRZ ;  /* 0x0000000000607805 */ /* 0x000fe4000001ff00 */
[----:B------:R-:W-:Y:S02]  /*0950*/  CS2R R102, SRZ ;  /* 0x0000000000667805 */ /* 0x000fe4000001ff00 */
[----:B------:R-:W-:-:S02]  /*0960*/  CS2R R100, SRZ ;  /* 0x0000000000647805 */ /* 0x000fc4000001ff00 */
[----:B------:R-:W-:-:S13]  /*0970*/  ISETP.NE.AND.EX P0, PT, RZ, UR7, PT, P0 ;  /* 0x00000007ff007c0c */ /* 0x000fda000bf05300 */
[----:B------:R-:W-:-:S04]  /*0980*/  @P0 LEA R118, P2, R109, UR6, 0x5 ;  /* 0x000000066d760c11 */ /* 0x000fc8000f8428ff */
[C---:B------:R-:W-:Y:S01]  /*0990*/  @P0 LEA.HI.X R119, R109.reuse, UR7, RZ, 0x5, P2 ;  /* 0x000000076d770c11 */ /* 0x040fe200090f2cff */
[----:B-1----:R-:W-:-:S04]  /*09a0*/  IMAD.WIDE.U32 R116, R109, 0x20, R116 ;  /* 0x000000206d747825 */ /* 0x002fc800078e0074 */
[----:B------:R0:W5:Y:S04]  /*09b0*/  @P0 LDG.E.128 R96, desc[UR4][R118.64] ;  /* 0x0000000476600981 */ /* 0x000168000c1e1d00 */
[----:B------:R0:W5:Y:S04]  /*09c0*/  @P0 LDG.E.128 R100, desc[UR4][R118.64+0x10] ;  /* 0x0000100476640981 */ /* 0x000168000c1e1d00 */
[----:B------:R0:W5:Y:S04]  /*09d0*/  LDG.E.128 R108, desc[UR4][R116.64] ;  /* 0x00000004746c7981 */ /* 0x000168000c1e1d00 */
[----:B------:R0:W5:Y:S02]  /*09e0*/  LDG.E.128 R112, desc[UR4][R116.64+0x10] ;  /* 0x0000100474707981 */ /* 0x000164000c1e1d00 */
.L_x_20973:
[----:B------:R-:W-:Y:S05]  /*09f0*/  BSYNC B0 ;  /* 0x0000000000007941 */ /* 0x000fea0003800000 */
.L_x_20972:
[----:B------:R-:W1:Y:S02]  /*0a00*/  S2UR UR6, SR_CTAID.X ;  /* 0x00000000000679c3 */ /* 0x000e640000002500 */
[----:B-1----:R-:W-:Y:S01]  /*0a10*/  LEA.HI R180, R2, UR6, RZ, 0x19 ;  /* 0x0000000602b47c11 */ /* 0x002fe2000f8fc8ff */
[----:B------:R-:W-:-:S03]  /*0a20*/  ULDC UR6, c[0x0][0x214] ;  /* 0x0000850000067ab9 */ /* 0x000fc60000000800 */
[----:B------:R-:W-:-:S13]  /*0a30*/  ISETP.GE.AND P0, PT, R180, UR6, PT ;  /* 0x00000006b4007c0c */ /* 0x000fda000bf06270 */
[----:B------:R-:W-:Y:S05]  /*0a40*/  @P0 EXIT ;  /* 0x000000000000094d */ /* 0x000fea0003800000 */
[----:B------:R-:W-:Y:S01]  /*0a50*/  SHF.R.S32.HI R0, RZ, 0x3, R0 ;  /* 0x00000003ff007819 */ /* 0x000fe20000011400 */
[----:B------:R-:W-:Y:S01]  /*0a60*/  ULDC.64 UR6, c[0x0][0x270] ;  /* 0x00009c0000067ab9 */ /* 0x000fe20000000a00 */
[----:B0-----:R-:W-:Y:S01]  /*0a70*/  LOP3.LUT R117, R2, 0x60, RZ, 0xc0, !PT ;  /* 0x0000006002757812 */ /* 0x001fe200078ec0ff */
[----:B------:R-:W-:Y:S01]  /*0a80*/  ULDC UR14, c[0x0][0x218] ;  /* 0x00008600000e7ab9 */ /* 0x000fe20000000800 */
[----:B------:R-:W-:Y:S01]  /*0a90*/  LOP3.LUT R116, R0, 0x7f, RZ, 0xc0, !PT ;  /* 0x0000007f00747812 */ /* 0x000fe200078ec0ff */
[----:B------:R-:W-:Y:S01]  /*0aa0*/  ULDC.64 UR8, c[0x0][0x230] ;  /* 0x00008c0000087ab9 */ /* 0x000fe20000000a00 */
[----:B------:R-:W-:Y:S01]  /*0ab0*/  SHF.R.U32.HI R0, RZ, 0x2, R0 ;  /* 0x00000002ff007819 */ /* 0x000fe20000011600 */
[----:B------:R-:W-:Y:S01]  /*0ac0*/  ULDC.64 UR10, c[0x0][0x238] ;  /* 0x00008e00000a7ab9 */ /* 0x000fe20000000a00 */
[----:B------:R-:W-:Y:S01]  /*0ad0*/  VIADDMNMX R117, R116, -R117, RZ, !PT ;  /* 0x8000007574757246 */ /* 0x000fe200078001ff */
[----:B------:R-:W-:Y:S01]  /*0ae0*/  ULDC.64 UR12, c[0x0][0x210] ;  /* 0x00008400000c7ab9 */ /* 0x000fe20000000a00 */
[----:B------:R-:W-:-:S02]  /*0af0*/  LOP3.LUT R0, R0, 0x3fffffe0, RZ, 0xc0, !PT ;  /* 0x3fffffe000007812 */ /* 0x000fc400078ec0ff */
[----:B------:R-:W-:Y:S02]  /*0b00*/  VIMNMX R117, R117, 0x20, PT ;  /* 0x0000002075757848 */ /* 0x000fe40003fe0100 */
[----:B------:R-:W-:Y:S02]  /*0b10*/  SHF.L.U32 R118, R2, 0x5, RZ ;  /* 0x0000000502767819 */ /* 0x000fe400000006ff */
[----:B------:R-:W-:Y:S02]  /*0b20*/  IADD3 R117, R117, R0, RZ ;  /* 0x0000000075757210 */ /* 0x000fe40007ffe0ff */
[----:B------:R-:W-:Y:S02]  /*0b30*/  LOP3.LUT R119, R118, 0x3e0, RZ, 0xc0, !PT ;  /* 0x000003e076777812 */ /* 0x000fe400078ec0ff */
[----:B------:R-:W-:Y:S02]  /*0b40*/  SHF.L.U32 R117, R117, 0x3, RZ ;  /* 0x0000000375757819 */ /* 0x000fe400000006ff */
[----:B------:R-:W-:Y:S01]  /*0b50*/  ISETP.NE.U32.AND P0, PT, RZ, UR6, PT ;  /* 0x00000006ff007c0c */ /* 0x000fe2000bf05070 */
[----:B------:R-:W-:Y:S01]  /*0b60*/  ULDC.U8 UR6, c[0x0][0x2a0] ;  /* 0x0000a80000067ab9 */ /* 0x000fe20000000000 */
[----:B------:R-:W-:-:S02]  /*0b70*/  I2FP.F32.U32 R117, R117 ;  /* 0x0000007500757245 */ /* 0x000fc40000201000 */
[----:B------:R-:W-:Y:S02]  /*0b80*/  ISETP.NE.AND P2, PT, RZ, UR6, PT ;  /* 0x00000006ff007c0c */ /* 0x000fe4000bf45270 */
[----:B------:R-:W-:Y:S01]  /*0b90*/  VIADDMNMX R119, R116, -R119, RZ, !PT ;  /* 0x8000007774777246 */ /* 0x000fe200078001ff */
[----:B------:R0:W1:Y:S01]  /*0ba0*/  MUFU.RCP R181, R117 ;  /* 0x0000007500b57308 */ /* 0x0000620000001000 */
[----:B------:R-:W-:Y:S02]  /*0bb0*/  LOP3.LUT R188, R188, 0xfffffbff, RZ, 0xc0, !PT ;  /* 0xfffffbffbcbc7812 */ /* 0x000fe400078ec0ff */
[----:B------:R-:W-:Y:S02]  /*0bc0*/  VIMNMX R119, R119, 0x20, PT ;  /* 0x0000002077777848 */ /* 0x000fe40003fe0100 */
[----:B------:R-:W-:Y:S01]  /*0bd0*/  ISETP.NE.AND.EX P0, PT, RZ, UR7, PT, P0 ;  /* 0x00000007ff007c0c */ /* 0x000fe2000bf05300 */
[----:B------:R-:W-:Y:S01]  /*0be0*/  ULDC UR7, c[0x0][0x290] ;  /* 0x0000a40000077ab9 */ /* 0x000fe20000000800 */
[----:B------:R-:W-:Y:S01]  /*0bf0*/  IADD3 R119, R0, R119, RZ ;  /* 0x0000007700777210 */ /* 0x000fe20007ffe0ff */
[----:B------:R-:W-:-:S02]  /*0c00*/  HFMA2.MMA R0, -RZ, RZ, 0, 5.9604644775390625e-08 ;  /* 0x00000001ff007435 */ /* 0x000fc400000001ff */
[----:B------:R-:W-:Y:S02]  /*0c10*/  @P2 LOP3.LUT R188, R188, 0x400, RZ, 0xfc, !PT ;  /* 0x00000400bcbc2812 */ /* 0x000fe400078efcff */
[----:B0-----:R-:W-:-:S07]  /*0c20*/  SHF.L.U32 R182, R119, 0x3, RZ ;  /* 0x0000000377b67819 */ /* 0x001fce00000006ff */
.L_x_21003:
[----:B-123--:R-:W0:Y:S02]  /*0c30*/  @P0 LDC.64 R186, c[0x0][0x270] ;  /* 0x00009c00ffba0b82 */ /* 0x00ee240000000a00 */
        /* <DEDUP_REMOVED lines=25> */
[----:B---3--:R-:W-:Y:S02]  /*0dd0*/  PRMT R176, R192, 0x7632, R176 ;  /* 0x00007632c0b07816 */ /* 0x008fe400000000b0 */
[----:B------:R-:W-:Y:S02]  /*0de0*/  PRMT R178, R193, 0x7632, R178 ;  /* 0x00007632c1b27816 */ /* 0x000fe400000000b2 */
[----:B------:R-:W-:Y:S02]  /*0df0*/  PRMT R185, R194, 0x7632, R185 ;  /* 0x00007632c2b97816 */ /* 0x000fe400000000b9 */
[----:B------:R-:W-:Y:S02]  /*0e00*/  PRMT R190, R195, 0x7632, R190 ;  /* 0x00007632c3be7816 */ /* 0x000fe400000000be */
[----:B------:R-:W-:-:S02]  /*0e10*/  SHF.L.U32 R177, R192, 0x10, RZ ;  /* 0x00000010c0b17819 */ /* 0x000fc400000006ff */
[----:B------:R-:W-:Y:S02]  /*0e20*/  SHF.L.U32 R179, R193, 0x10, RZ ;  /* 0x00000010c1b37819 */ /* 0x000fe400000006ff */
[----:B------:R-:W-:Y:S02]  /*0e30*/  SHF.L.U32 R173, R176, 0x10, RZ ;  /* 0x00000010b0ad7819 */ /* 0x000fe400000006ff */
[----:B0-----:R-:W-:Y:S02]  /*0e40*/  SHF.L.U32 R175, R178, 0x10, RZ ;  /* 0x00000010b2af7819 */ /* 0x001fe400000006ff */
        /* <DEDUP_REMOVED lines=23> */
.L_x_20975:
[----:B------:R-:W-:Y:S05]  /*0fc0*/  BSYNC B0 ;  /* 0x0000000000007941 */ /* 0x000fea0003800000 */
.L_x_20974:
        /* <DEDUP_REMOVED lines=17> */
[----:B---3--:R-:W-:Y:S02]  /*10e0*/  PRMT R136, R192, 0x7632, R136 ;  /* 0x00007632c0887816 */ /* 0x008fe40000000088 */
        /* <DEDUP_REMOVED lines=8> */
[----:B0-----:R-:W-:-:S02]  /*1170*/  SHF.L.U32 R135, R138, 0x10, RZ ;  /* 0x000000108a877819 */ /* 0x001fc400000006ff */
        /* <DEDUP_REMOVED lines=20> */
.L_x_20977:
[----:B------:R-:W-:Y:S05]  /*12c0*/  BSYNC B0 ;  /* 0x0000000000007941 */ /* 0x000fea0003800000 */
.L_x_20976:
        /* <DEDUP_REMOVED lines=8> */
[C---:B0-----:R-:W-:Y:S01]  /*1350*/  IMAD.WIDE.U32 R142, R185.reuse, 0x10, R142 ;  /* 0x00000010b98e7825 */ /* 0x041fe200078e008e */
[----:B--2---:R-:W-:-:S03]  /*1360*/  LEA R186, P3, R185, UR10, 0x5 ;  /* 0x0000000ab9ba7c11 */ /* 0x004fc6000f8628ff */
        /* <DEDUP_REMOVED lines=15> */
[----:B0-----:R-:W-:Y:S02]  /*1460*/  SHF.L.U32 R141, R144, 0x10, RZ ;  /* 0x00000010908d7819 */ /* 0x001fe400000006ff */
        /* <DEDUP_REMOVED lines=21> */
.L_x_20979:
[----:B------:R-:W-:Y:S05]  /*15c0*/  BSYNC B0 ;  /* 0x0000000000007941 */ /* 0x000fea0003800000 */
.L_x_20978:
        /* <DEDUP_REMOVED lines=47> */
.L_x_20981:
[----:B------:R-:W-:Y:S05]  /*18c0*/  BSYNC B0 ;  /* 0x0000000000007941 */ /* 0x000fea0003800000 */
.L_x_20980:
        /* <DEDUP_REMOVED lines=47> */
.L_x_20983:
[----:B------:R-:W-:Y:S05]  /*1bc0*/  BSYNC B0 ;  /* 0x0000000000007941 */ /* 0x000fea0003800000 */
.L_x_20982:
        /* <DEDUP_REMOVED lines=47> */
.L_x_20985:
[----:B------:R-:W-:Y:S05]  /*1ec0*/  BSYNC B0 ;  /* 0x0000000000007941 */ /* 0x000fea0003800000 */
.L_x_20984:
        /* <DEDUP_REMOVED lines=46> */
.L_x_20987:
[----:B------:R-:W-:Y:S05]  /*21b0*/  BSYNC B0 ;  /* 0x0000000000007941 */ /* 0x000fea0003800000 */
.L_x_20986:
        /* <DEDUP_REMOVED lines=17> */
[----:B0-2---:R-:W-:-:S05]  /*22d0*/  FSEL R187, R184, RZ, P1 ;  /* 0x000000ffb8bb7208 */ /* 0x005fca0000800000 */
        /* <DEDUP_REMOVED lines=195> */
.L_x_21014:
[----:B------:R-:W-:Y:S01]  /*2f10*/  LOP3.LUT P2, RZ, R2, 0x1f, RZ, 0xc0, !PT ;  /* 0x0000001f02ff7812 */ /* 0x000fe2000784c0ff */
[----:B------:R-:W-:Y:S05]  /*2f20*/  WARPSYNC.ALL ;  /* 0x0000000000007948 */ /* 0x000fea0003800000 */
[----:B------:R-:W-:Y:S01]  /*2f30*/  LOP3.LUT R187, R185, 0x3, RZ, 0xc0, !PT ;  /* 0x00000003b9bb7812 */ /* 0x000fe200078ec0ff */
[----:B-1----:R-:W-:-:S06]  /*2f40*/  FADD.FTZ R185, R192, R191 ;  /* 0x000000bfc0b97221 */ /* 0x002fcc0000010000 */
        /* <DEDUP_REMOVED lines=21> */
[----:B------:R-:W1:Y:S02]  /*30a0*/  SHFL.DOWN PT, R189, R0, 0x2, 0x1f ;  /* 0x08401f0000bd7f89 */ /* 0x000e6400000e0000 */
[----:B-1----:R-:W-:Y:S02]  /*30b0*/  IADD3 R190, R189, R0, RZ ;  /* 0x00000000bdbe7210 */ /* 0x002fe40007ffe0ff */
[----:B------:R-:W-:Y:S02]  /*30c0*/  I2FP.F32.S32 R194, R189 ;  /* 0x000000bd00c27245 */ /* 0x000fe40000201400 */
[----:B0-----:R-:W-:Y:S01]  /*30d0*/  I2FP.F32.S32 R192, R190 ;  /* 0x000000be00c07245 */ /* 0x001fe20000201400 */
        /* <DEDUP_REMOVED lines=25> */
[----:B------:R-:W-:Y:S01]  /*3270*/  FMUL.FTZ R189, R192, R189 ;  /* 0x000000bdc0bd7220 */ /* 0x000fe20000410000 */
[----:B------:R-:W0:Y:S03]  /*3280*/  @!P2 LDC.64 R186, c[0x0][0x250] ;  /* 0x00009400ffbaab82 */ /* 0x000e260000000a00 */
[----:B------:R-:W-:Y:S01]  /*3290*/  FMUL.FTZ R189, R189, R197 ;  /* 0x000000c5bdbd7220 */ /* 0x000fe20000410000 */
[----:B--2---:R-:W-:Y:S01]  /*32a0*/  FADD.FTZ R0, R184, R185 ;  /* 0x000000b9b8007221 */ /* 0x004fe20000010000 */
[----:B------:R1:W2:Y:S03]  /*32b0*/  SHFL.IDX PT, R193, R190, RZ, 0x1f ;  /* 0x00001fffbec17589 */ /* 0x0002a600000e0000 */
[----:B------:R-:W-:Y:S01]  /*32c0*/  FFMA.FTZ R189, R191, R189, R0 ;  /* 0x000000bdbfbd7223 */ /* 0x000fe20000010000 */
[----:B------:R-:W3:Y:S05]  /*32d0*/  LDC R184, c[0x0][0x2d8] ;  /* 0x0000b600ffb87b82 */ /* 0x000eea0000000800 */
[----:B------:R-:W3:Y:S03]  /*32e0*/  SHFL.IDX PT, R189, R189, RZ, 0x1f ;  /* 0x00001fffbdbd7589 */ /* 0x000ee600000e0000 */
[----:B-1----:R-:W1:Y:S01]  /*32f0*/  @!P2 LDC.64 R190, c[0x0][0x258] ;  /* 0x00009600ffbeab82 */ /* 0x002e620000000a00 */
[----:B0-----:R-:W-:-:S04]  /*3300*/  @!P2 IMAD.WIDE R186, R180, 0x4, R186 ;  /* 0x00000004b4baa825 */ /* 0x001fc800078e02ba */
[----:B--2---:R-:W-:Y:S01]  /*3310*/  FMUL.FTZ R0, R193, R193 ;  /* 0x000000c1c1007220 */ /* 0x004fe20000410000 */
[----:B------:R0:W-:Y:S04]  /*3320*/  @!P2 STG.E desc[UR4][R186.64], R193 ;  /* 0x000000c1ba00a986 */ /* 0x0001e8000c101904 */
[----:B------:R-:W-:Y:S01]  /*3330*/  FSEL R185, R0, RZ, P3 ;  /* 0x000000ff00b97208 */ /* 0x000fe20001800000 */
[----:B---3--:R-:W-:Y:S01]  /*3340*/  FFMA.FTZ R0, R189, UR7, R184 ;  /* 0x00000007bd007c23 */ /* 0x008fe200080100b8 */
[----:B------:R-:W-:Y:S01]  /*3350*/  FSEL R184, R193, RZ, !P3 ;  /* 0x000000ffc1b87208 */ /* 0x000fe20005800000 */
[----:B-1----:R-:W-:-:S04]  /*3360*/  @!P2 IMAD.WIDE R190, R180, 0x4, R190 ;  /* 0x00000004b4bea825 */ /* 0x002fc800078e02be */
[----:B------:R-:W-:-:S06]  /*3370*/  FADD.FTZ R0, R0, R185 ;  /* 0x000000b900007221 */ /* 0x000fcc0000010000 */
[----:B------:R-:W1:Y:S02]  /*3380*/  MUFU.RSQ R0, R0 ;  /* 0x0000000000007308 */ /* 0x000e640000001400 */
[----:B-1----:R0:W-:Y:S01]  /*3390*/  @!P2 STG.E desc[UR4][R190.64], R0 ;  /* 0x00000000be00a986 */ /* 0x0021e2000c101904 */
        /* <DEDUP_REMOVED lines=33> */
.L_x_20990:
[----:B------:R-:W-:Y:S05]  /*35b0*/  BSYNC B0 ;  /* 0x0000000000007941 */ /* 0x000fea0003800000 */
.L_x_20989:
[----:B------:R-:W-:Y:S01]  /*35c0*/  ISETP.GE.U32.AND P2, PT, R3, 0x100, PT ;  /* 0x000001000300780c */ /* 0x000fe20003f46070 */
        /* <DEDUP_REMOVED lines=34> */
.L_x_20992:
[----:B------:R-:W-:Y:S05]  /*37f0*/  BSYNC B0 ;  /* 0x0000000000007941 */ /* 0x000fea0003800000 */
.L_x_20991:
[----:B------:R-:W-:Y:S01]  /*3800*/  ISETP.GE.U32.AND P2, PT, R3, 0x180, PT ;  /* 0x000001800300780c */ /* 0x000fe20003f46070 */
        /* <DEDUP_REMOVED lines=34> */
.L_x_20994:
[----:B------:R-:W-:Y:S05]  /*3a30*/  BSYNC B0 ;  /* 0x0000000000007941 */ /* 0x000fea0003800000 */
.L_x_20993:
[----:B------:R-:W-:Y:S01]  /*3a40*/  ISETP.GE.U32.AND P2, PT, R3, 0x200, PT ;  /* 0x000002000300780c */ /* 0x000fe20003f46070 */
        /* <DEDUP_REMOVED lines=34> */
.L_x_20996:
[----:B------:R-:W-:Y:S05]  /*3c70*/  BSYNC B0 ;  /* 0x0000000000007941 */ /* 0x000fea0003800000 */
.L_x_20995:
        /* <DEDUP_REMOVED lines=35> */
.L_x_20998:
[----:B------:R-:W-:Y:S05]  /*3eb0*/  BSYNC B0 ;  /* 0x0000000000007941 */ /* 0x000fea0003800000 */
.L_x_20997:
        /* <DEDUP_REMOVED lines=35> */
.L_x_21000:
[----:B------:R-:W-:Y:S05]  /*40f0*/  BSYNC B0 ;  /* 0x0000000000007941 */ /* 0x000fea0003800000 */
.L_x_20999:
        /* <DEDUP_REMOVED lines=34> */
.L_x_21002:
[----:B------:R-:W-:Y:S05]  /*4320*/  BSYNC B0 ;  /* 0x0000000000007941 */ /* 0x000fea0003800000 */
.L_x_21001:
[----:B------:R-:W-:Y:S02]  /*4330*/  LOP3.LUT P2, RZ, R188, 0x4, RZ, 0xc0, !PT ;  /* 0x00000004bcff7812 */ /* 0x000fe4000784c0ff */
[----:B------:R-:W-:Y:S02]  /*4340*/  IADD3 R180, R180, UR12, RZ ;  /* 0x0000000cb4b47c10 */ /* 0x000fe4000fffe0ff */
[----:B0-----:R-:W-:Y:S02]  /*4350*/  SEL R0, RZ, 0x1, P2 ;  /* 0x00000001ff007807 */ /* 0x001fe40001000000 */
[----:B------:R-:W-:-:S13]  /*4360*/  ISETP.GE.AND P2, PT, R180, UR13, PT ;  /* 0x0000000db4007c0c */ /* 0x000fda000bf46270 */
[----:B------:R-:W-:Y:S05]  /*4370*/  @!P2 BRA `(.L_x_21003) ;  /* 0xffffffc8002ca947 */ /* 0x000fea000383ffff */
[----:B------:R-:W-:Y:S05]  /*4380*/  EXIT ;  /* 0x000000000000794d */ /* 0x000fea0003800000 */
.L_x_20988:
[----:B------:R-:W-:Y:S01]  /*4390*/  HFMA2.MMA R196, -RZ, RZ, 0, 5.9604644775390625e-08 ;  /* 0x00000001ffc47435 */ /* 0x000fe200000001ff */
[----:B------:R-:W-:Y:S02]  /*43a0*/  MOV R195, R187 ;  /* 0x000000bb00c37202 */ /* 0x000fe40000000f00 */
[----:B------:R-:W-:Y:S02]  /*43b0*/  MOV R197, 0x1f ;  /* 0x0000001f00c57802 */ /* 0x000fe40000000f00 */
[----:B------:R-:W-:-:S07]  /*43c0*/  MOV R194, 0xffffffff ;  /* 0xffffffff00c27802 */ /* 0x000fce0000000f00 */
[----:B-1-345:R-:W-:Y:S05]  /*43d0*/  WARPSYNC.COLLECTIVE R194, `(.L_x_21004) ;  /* 0x00000000c2087348 */ /* 0x03afea0003c00000 */
[----:B------:R0:W2:Y:S02]  /*43e0*/  SHFL.BFLY P6, R193, R195, R196, R197 ;  /* 0x0c0000c4c3c17389 */ /* 0x0000a400000c00c5 */
[----:B012345:R-:W-:Y:S01]  /*43f0*/  ENDCOLLECTIVE ;  /* 0x000000000000791b */ /* 0x03ffe20003800000 */
.L_x_21004:
[----:B------:R-:W-:Y:S01]  /*4400*/  HFMA2.MMA R196, -RZ, RZ, 0, 1.1920928955078125e-07 ;  /* 0x00000002ffc47435 */ /* 0x000fe200000001ff */
[----:B------:R-:W-:-:S05]  /*4410*/  MOV R0, R193 ;  /* 0x000000c100007202 */ /* 0x000fca0000000f00 */
[----:B------:R-:W-:-:S05]  /*4420*/  FADD.FTZ R189, R187, R0 ;  /* 0x00000000bbbd7221 */ /* 0x000fca0000010000 */
[----:B------:R-:W-:-:S07]  /*4430*/  MOV R195, R189 ;  /* 0x000000bd00c37202 */ /* 0x000fce0000000f00 */
[----:B------:R-:W-:Y:S05]  /*4440*/  WARPSYNC.COLLECTIVE R194, `(.L_x_21005) ;  /* 0x00000000c2087348 */ /* 0x000fea0003c00000 */
[----:B------:R0:W1:Y:S02]  /*4450*/  SHFL.BFLY P6, R193, R195, R196, R197 ;  /* 0x0c0000c4c3c17389 */ /* 0x00006400000c00c5 */
[----:B01----:R-:W-:Y:S01]  /*4460*/  ENDCOLLECTIVE ;  /* 0x000000000000791b */ /* 0x003fe20003800000 */
.L_x_21005:
[----:B------:R-:W-:Y:S01]  /*4470*/  HFMA2.MMA R196, -RZ, RZ, 0, 2.384185791015625e-07 ;  /* 0x00000004ffc47435 */ /* 0x000fe200000001ff */
[----:B------:R-:W-:-:S05]  /*4480*/  MOV R0, R193 ;  /* 0x000000c100007202 */ /* 0x000fca0000000f00 */
[----:B------:R-:W-:-:S05]  /*4490*/  FADD.FTZ R190, R189, R0 ;  /* 0x00000000bdbe7221 */ /* 0x000fca0000010000 */
[----:B------:R-:W-:-:S07]  /*44a0*/  MOV R195, R190 ;  /* 0x000000be00c37202 */ /* 0x000fce0000000f00 */
[----:B------:R-:W-:Y:S05]  /*44b0*/  WARPSYNC.COLLECTIVE R194, `(.L_x_21006) ;  /* 0x00000000c2087348 */ /* 0x000fea0003c00000 */
[----:B------:R0:W1:Y:S02]  /*44c0*/  SHFL.BFLY P6, R193, R195, R196, R197 ;  /* 0x0c0000c4c3c17389 */ /* 0x00006400000c00c5 */
[----:B01----:R-:W-:Y:S01]  /*44d0*/  ENDCOLLECTIVE ;  /* 0x000000000000791b */ /* 0x003fe20003800000 */
.L_x_21006:
[----:B------:R-:W-:Y:S01]  /*44e0*/  HFMA2.MMA R196, -RZ, RZ, 0, 4.76837158203125e-07 ;  /* 0x00000008ffc47435 */ /* 0x000fe200000001ff */
[----:B------:R-:W-:-:S05]  /*44f0*/  MOV R191, R193 ;  /* 0x000000c100bf7202 */ /* 0x000fca0000000f00 */
[----:B------:R-:W-:-:S05]  /*4500*/  FADD.FTZ R191, R190, R191 ;  /* 0x000000bfbebf7221 */ /* 0x000fca0000010000 */
[----:B------:R-:W-:-:S07]  /*4510*/  MOV R195, R191 ;  /* 0x000000bf00c37202 */ /* 0x000fce0000000f00 */
[----:B------:R-:W-:Y:S05]  /*4520*/  WARPSYNC.COLLECTIVE R194, `(.L_x_21007) ;  /* 0x00000000c2087348 */ /* 0x000fea0003c00000 */
[----:B------:R0:W1:Y:S02]  /*4530*/  SHFL.BFLY P6, R193, R195, R196, R197 ;  /* 0x0c0000c4c3c17389 */ /* 0x00006400000c00c5 */
[----:B01----:R-:W-:Y:S01]  /*4540*/  ENDCOLLECTIVE ;  /* 0x000000000000791b */ /* 0x003fe20003800000 */
.L_x_21007:
[----:B------:R-:W-:Y:S01]  /*4550*/  HFMA2.MMA R196, -RZ, RZ, 0, 9.5367431640625e-07 ;  /* 0x00000010ffc47435 */ /* 0x000fe200000001ff */
[----:B------:R-:W-:-:S05]  /*4560*/  MOV R0, R193 ;  /* 0x000000c100007202 */ /* 0x000fca0000000f00 */
[----:B------:R-:W-:-:S05]  /*4570*/  FADD.FTZ R192, R191, R0 ;  /* 0x00000000bfc07221 */ /* 0x000fca0000010000 */
[----:B------:R-:W-:-:S07]  /*4580*/  MOV R195, R192 ;  /* 0x000000c000c37202 */ /* 0x000fce0000000f00 */
[----:B------:R-:W-:Y:S05]  /*4590*/  WARPSYNC.COLLECTIVE R194, `(.L_x_21008) ;  /* 0x00000000c2087348 */ /* 0x000fea0003c00000 */
[----:B------:R0:W1:Y:S02]  /*45a0*/  SHFL.BFLY P6, R193, R195, R196, R197 ;  /* 0x0c0000c4c3c17389 */ /* 0x00006400000c00c5 */
[----:B01----:R-:W-:Y:S01]  /*45b0*/  ENDCOLLECTIVE ;  /* 0x000000000000791b */ /* 0x003fe20003800000 */
.L_x_21008:
        /* <DEDUP_REMOVED lines=122> */
.L_x_21009:
[----:B------:R-:W-:Y:S01]  /*4d60*/  HFMA2.MMA R196, -RZ, RZ, 0, 1.1920928955078125e-07 ;  /* 0x00000002ffc47435 */ /* 0x000fe200000001ff */
[----:B------:R-:W-:-:S05]  /*4d70*/  MOV R187, R193 ;  /* 0x000000c100bb7202 */ /* 0x000fca0000000f00 */
[----:B------:R-:W-:-:S05]  /*4d80*/  FADD.FTZ R187, R0, R187 ;  /* 0x000000bb00bb7221 */ /* 0x000fca0000010000 */
[----:B------:R-:W-:-:S07]  /*4d90*/  MOV R195, R187 ;  /* 0x000000bb00c37202 */ /* 0x000fce0000000f00 */
[----:B------:R-:W-:Y:S05]  /*4da0*/  WARPSYNC.COLLECTIVE R194, `(.L_x_21010) ;  /* 0x00000000c2087348 */ /* 0x000fea0003c00000 */
[----:B------:R0:W1:Y:S02]  /*4db0*/  SHFL.BFLY P6, R193, R195, R196, R197 ;  /* 0x0c0000c4c3c17389 */ /* 0x00006400000c00c5 */
[----:B01----:R-:W-:Y:S01]  /*4dc0*/  ENDCOLLECTIVE ;  /* 0x000000000000791b */ /* 0x003fe20003800000 */
.L_x_21010:
[----:B------:R-:W-:Y:S01]  /*4dd0*/  HFMA2.MMA R196, -RZ, RZ, 0, 2.384185791015625e-07 ;  /* 0x00000004ffc47435 */ /* 0x000fe200000001ff */
[----:B------:R-:W-:-:S05]  /*4de0*/  MOV R190, R193 ;  /* 0x000000c100be7202 */ /* 0x000fca0000000f00 */
[----:B------:R-:W-:-:S05]  /*4df0*/  FADD.FTZ R190, R187, R190 ;  /* 0x000000bebbbe7221 */ /* 0x000fca0000010000 */
[----:B------:R-:W-:-:S07]  /*4e00*/  MOV R195, R190 ;  /* 0x000000be00c37202 */ /* 0x000fce0000000f00 */
[----:B------:R-:W-:Y:S05]  /*4e10*/  WARPSYNC.COLLECTIVE R194, `(.L_x_21011) ;  /* 0x00000000c2087348 */ /* 0x000fea0003c00000 */
[----:B------:R0:W1:Y:S02]  /*4e20*/  SHFL.BFLY P6, R193, R195, R196, R197 ;  /* 0x0c0000c4c3c17389 */ /* 0x00006400000c00c5 */
[----:B01----:R-:W-:Y:S01]  /*4e30*/  ENDCOLLECTIVE ;  /* 0x000000000000791b */ /* 0x003fe20003800000 */
.L_x_21011:
[----:B------:R-:W-:Y:S01]  /*4e40*/  HFMA2.MMA R196, -RZ, RZ, 0, 4.76837158203125e-07 ;  /* 0x00000008ffc47435 */ /* 0x000fe200000001ff */
[----:B------:R-:W-:-:S05]  /*4e50*/  MOV R189, R193 ;  /* 0x000000c100bd7202 */ /* 0x000fca0000000f00 */
[----:B------:R-:W-:-:S05]  /*4e60*/  FADD.FTZ R189, R190, R189 ;  /* 0x000000bdbebd7221 */ /* 0x000fca0000010000 */
[----:B------:R-:W-:-:S07]  /*4e70*/  MOV R195, R189 ;  /* 0x000000bd00c37202 */ /* 0x000fce0000000f00 */
[----:B------:R-:W-:Y:S05]  /*4e80*/  WARPSYNC.COLLECTIVE R194, `(.L_x_21012) ;  /* 0x00000000c2087348 */ /* 0x000fea0003c00000 */
[----:B------:R0:W1:Y:S02]  /*4e90*/  SHFL.BFLY P6, R193, R195, R196, R197 ;  /* 0x0c0000c4c3c17389 */ /* 0x00006400000c00c5 */
[----:B01----:R-:W-:Y:S01]  /*4ea0*/  ENDCOLLECTIVE ;  /* 0x000000000000791b */ /* 0x003fe20003800000 */
.L_x_21012:
[----:B------:R-:W-:Y:S01]  /*4eb0*/  HFMA2.MMA R196, -RZ, RZ, 0, 9.5367431640625e-07 ;  /* 0x00000010ffc47435 */ /* 0x000fe200000001ff */
[----:B------:R-:W-:-:S05]  /*4ec0*/  MOV R192, R193 ;  /* 0x000000c100c07202 */ /* 0x000fca0000000f00 */
[----:B------:R-:W-:-:S05]  /*4ed0*/  FADD.FTZ R192, R189, R192 ;  /* 0x000000c0bdc07221 */ /* 0x000fca0000010000 */
[----:B------:R-:W-:-:S07]  /*4ee0*/  MOV R195, R192 ;  /* 0x000000c000c37202 */ /* 0x000fce0000000f00 */
[----:B------:R-:W-:Y:S05]  /*4ef0*/  WARPSYNC.COLLECTIVE R194, `(.L_x_21013) ;  /* 0x00000000c2087348 */ /* 0x000fea0003c00000 */
[----:B------:R0:W1:Y:S02]  /*4f00*/  SHFL.BFLY P6, R193, R195, R196, R197 ;  /* 0x0c0000c4c3c17389 */ /* 0x00006400000c00c5 */
[----:B01----:R-:W-:Y:S01]  /*4f10*/  ENDCOLLECTIVE ;  /* 0x000000000000791b */ /* 0x003fe20003800000 */
.L_x_21013:
[----:B------:R-:W-:Y:S01]  /*4f20*/  MOV R191, R193 ;  /* 0x000000c100bf7202 */ /* 0x000fe20000000f00 */
[----:B------:R-:W-:Y:S06]  /*4f30*/  BRA `(.L_x_21014) ;  /* 0xffffffdc00f47947 */ /* 0x000fec000383ffff */
.L_x_21015:
        /* <DEDUP_REMOVED lines=12> */
.L_x_46024:


//--------------------- .text._ZN10layer_norm13ln_fwd_kernelINS_13Kernel_traitsIf13__nv_bfloat16fS2_fjLj7168ELj1ELj1ELj4ELj16ENS_18Kernel_traits_baseILj7168EfS2_fS2_fjLj128EEEEELb0ELb0ELb0ELb1EEEvNS_9FwdParamsE --------------------------
	.section	.text._ZN10layer_norm13ln_fwd_kernelINS_13Kernel_traitsIf13__nv_bfloat16fS2_fjLj7168ELj1ELj1ELj4ELj16ENS_18Kernel_traits_baseILj7168EfS2_fS2_fjLj128EEEEELb0ELb0ELb0ELb1EEEvNS_9FwdParamsE,"ax",@progbits
	.align	128
        .global         _ZN10layer_norm13ln_fwd_kernelINS_13Kernel_traitsIf13__nv_bfloat16fS2_fjLj7168ELj1ELj1ELj4ELj16ENS_18Kernel_traits_baseILj7168EfS2_fS2_fjLj128EEEEELb0ELb0ELb0ELb1EEEvNS_9FwdParamsE
        .type           _ZN10layer_norm13ln_fwd_kernelINS_13Kernel_traitsIf13__nv_bfloat16fS2_fjLj7168ELj1ELj1ELj4ELj16ENS_18Kernel_traits_baseILj7168EfS2_fS2_fjLj128EEEEELb0ELb0ELb0ELb1EEEvNS_9FwdParamsE,@function
        .size           _ZN10layer_norm13ln_fwd_kernelINS_13Kernel_traitsIf13__nv_bfloat16fS2_fjLj7168ELj1ELj1ELj4ELj16ENS_18Kernel_traits_baseILj7168EfS2_fS2_fjLj128EEEEELb0ELb0ELb0ELb1EEEvNS_9FwdParamsE,(.L_x_46025 - _ZN10layer_norm13ln_fwd_kernelINS_13Kernel_traitsIf13__nv_bfloat16fS2_fjLj7168ELj1ELj1ELj4ELj16ENS_18Kernel_traits_baseILj7168EfS2_fS2_fjLj128EEEEELb0ELb0ELb0ELb1EEEvNS_9FwdParamsE)
        .other          _ZN10layer_norm13ln_fwd_kernelINS_13Kernel_traitsIf13__nv_bfloat16fS2_fjLj7168ELj1ELj1ELj4ELj16ENS_18Kernel_traits_baseILj7168EfS2_fS2_fjLj128EEEEELb0ELb0ELb0ELb1EEEvNS_9FwdParamsE,@"STO_CUDA_ENTRY STV_DEFAULT"
_ZN10layer_norm13ln_fwd_kernelINS_13Kernel_traitsIf13__nv_bfloat16fS2_fjLj7168ELj1ELj1ELj4ELj16ENS_18Kernel_traits_baseILj7168EfS2_fS2_fjLj128EEEEELb0ELb0ELb0ELb1EEEvNS_9FwdParamsE:
.text._ZN10layer_norm13ln_fwd_kernelINS_13Kernel_traitsIf13__nv_bfloat16fS2_fjLj7168ELj1ELj1ELj4ELj16ENS_18Kernel_traits_baseILj7168EfS2_fS2_fjLj128EEEEELb0ELb0ELb0ELb1EEEvNS_9FwdParamsE:
        /* <DEDUP_REMOVED lines=60> */
[----:B-1----:R0:W5:Y:S01]  /*03c0*/  LDG.E.128 R60, desc[UR4][R116.64] ;  /* 0x00000004743c7981 */ /* 0x002162000c1e1d00 */
        /* <DEDUP_REMOVED lines=22> */
[----:B------:R-:W-:-:S11]  /*0530*/  ULDC.64 UR10, c[0x0][0x210] ;  /* 0x00008400000a7ab9 */ /* 0x000fd60000000a00 */
.L_x_21017:
[----:B------:R-:W-:Y:S01]  /*0540*/  ISETP.NE.U32.AND P2, PT, RZ, UR8, PT ;  /* 0x00000008ff007c0c */ /* 0x000fe2000bf45070 */
[----:B-1----:R-:W1:Y:S01]  /*0550*/  LDC.64 R124, c[0x0][0x220] ;  /* 0x00008800ff7c7b82 */ /* 0x002e620000000a00 */
[----:B------:R-:W-:Y:S01]  /*0560*/  IMAD R126, R3, UR6, RZ ;  /* 0x00000006037e7c24 */ /* 0x000fe2000f8e02ff */
[----:B------:R-:W-:Y:S02]  /*0570*/  LOP3.LUT R184, R2, 0x7f, RZ, 0xc0, !PT ;  /* 0x0000007f02b87812 */ /* 0x000fe400078ec0ff */
[----:B------:R-:W-:Y:S02]  /*0580*/  ISETP.NE.AND.EX P2, PT, RZ, UR9, PT, P2 ;  /* 0x00000009ff007c0c */ /* 0x000fe4000bf45320 */
[----:B------:R-:W-:Y:S02]  /*0590*/  SHF.R.S32.HI R127, RZ, 0x1f, R126 ;  /* 0x0000001fff7f7819 */ /* 0x000fe4000001147e */
[----:B------:R-:W2:Y:S02]  /*05a0*/  @P0 LDC.64 R128, c[0x0][0x270] ;  /* 0x00009c00ff800b82 */ /* 0x000ea40000000a00 */
[----:B------:R-:W-:-:S04]  /*05b0*/  LEA.HI R127, R127, R126, RZ, 0x3 ;  /* 0x0000007e7f7f7211 */ /* 0x000fc800078f18ff */
[----:B------:R-:W-:Y:S02]  /*05c0*/  LEA.HI.SX32 R184, R127, R184, 0x1d ;  /* 0x000000b87fb87211 */ /* 0x000fe400078feaff */
[----:B------:R-:W3:Y:S08]  /*05d0*/  LDC.64 R196, c[0x0][0x238] ;  /* 0x00008e00ffc47b82 */ /* 0x000ef00000000a00 */
[----:B------:R-:W4:Y:S01]  /*05e0*/  @P2 LDC.64 R132, c[0x0][0x230] ;  /* 0x00008c00ff842b82 */ /* 0x000f220000000a00 */
[----:B-1----:R-:W-:-:S05]  /*05f0*/  IMAD.WIDE.U32 R130, R184, 0x10, R124 ;  /* 0x00000010b8827825 */ /* 0x002fca00078e007c */
[----:B------:R-:W3:Y:S01]  /*0600*/  LDG.E.128 R136, desc[UR4][R130.64] ;  /* 0x0000000482887981 */ /* 0x000ee2000c1e1d00 */
[----:B--2---:R-:W-:Y:S01]  /*0610*/  @P0 IMAD.WIDE R128, R3, 0x2, R128 ;  /* 0x0000000203800825 */ /* 0x004fe200078e0280 */
[----:B------:R-:W-:Y:S01]  /*0620*/  ISETP.NE.U32.AND P1, PT, RZ, UR8, PT ;  /* 0x00000008ff007c0c */ /* 0x000fe2000bf25070 */
[----:B------:R-:W1:Y:S04]  /*0630*/  @P2 LDC.64 R178, c[0x0][0x230] ;  /* 0x00008c00ffb22b82 */ /* 0x000e680000000a00 */
[----:B------:R-:W2:Y:S01]  /*0640*/  @P0 LDG.E.U16 R128, desc[UR4][R128.64] ;  /* 0x0000000480800981 */ /* 0x000ea2000c1e1500 */
[----:B----4-:R-:W-:-:S05]  /*0650*/  @P2 IMAD.WIDE.U32 R132, R184, 0x20, R132 ;  /* 0x00000020b8842825 */ /* 0x010fca00078e0084 */
[----:B0-----:R-:W4:Y:S04]  /*0660*/  @P2 LDG.E.128 R116, desc[UR4][R132.64] ;  /* 0x0000000484742981 */ /* 0x001f28000c1e1d00 */
[----:B------:R0:W4:Y:S01]  /*0670*/  @P2 LDG.E.128 R120, desc[UR4][R132.64+0x10] ;  /* 0x0000100484782981 */ /* 0x000122000c1e1d00 */
[----:B------:R-:W-:Y:S02]  /*0680*/  ISETP.NE.AND.EX P1, PT, RZ, UR9, PT, P1 ;  /* 0x00000009ff007c0c */ /* 0x000fe4000bf25310 */
[----:B------:R-:W-:Y:S02]  /*0690*/  MOV R127, 0x3f800000 ;  /* 0x3f800000007f7802 */ /* 0x000fe40000000f00 */
[----:B------:R-:W-:Y:S01]  /*06a0*/  IADD3 R183, R184, 0x80, RZ ;  /* 0x00000080b8b77810 */ /* 0x000fe20007ffe0ff */
[----:B0-----:R-:W0:Y:S04]  /*06b0*/  @P2 LDC.64 R132, c[0x0][0x230] ;  /* 0x00008c00ff842b82 */ /* 0x001e280000000a00 */
[----:B0-----:R-:W-:Y:S01]  /*06c0*/  @P2 IMAD.WIDE.U32 R132, R183, 0x20, R132 ;  /* 0x00000020b7842825 */ /* 0x001fe200078e0084 */
[----:B---3--:R-:W-:-:S02]  /*06d0*/  PRMT R126, R136, 0x7632, R126 ;  /* 0x00007632887e7816 */ /* 0x008fc4000000007e */
[----:B------:R-:W-:Y:S02]  /*06e0*/  PRMT R130, R137, 0x7632, R130 ;  /* 0x0000763289827816 */ /* 0x000fe40000000082 */
[----:B------:R-:W-:Y:S02]  /*06f0*/  PRMT R131, R138, 0x7632, R131 ;  /* 0x000076328a837816 */ /* 0x000fe40000000083 */
[----:B------:R-:W-:Y:S02]  /*0700*/  PRMT R135, R139, 0x7632, R135 ;  /* 0x000076328b877816 */ /* 0x000fe40000000087 */
[----:B------:R-:W-:Y:S02]  /*0710*/  SHF.L.U32 R144, R136, 0x10, RZ ;  /* 0x0000001088907819 */ /* 0x000fe400000006ff */
[----:B--2---:R-:W-:Y:S02]  /*0720*/  @P0 SHF.L.U32 R127, R128, 0x10, RZ ;  /* 0x00000010807f0819 */ /* 0x004fe400000006ff */
[----:B------:R-:W-:-:S02]  /*0730*/  SHF.L.U32 R146, R137, 0x10, RZ ;  /* 0x0000001089927819 */ /* 0x000fc400000006ff */
        /* <DEDUP_REMOVED lines=14> */
[----:B------:R-:W-:-:S04]  /*0820*/  IMAD.WIDE.U32 R128, R184, 0x20, R196 ;  /* 0x00000020b8807825 */ /* 0x000fc800078e00c4 */
[----:B----4-:R-:W-:Y:S01]  /*0830*/  @P1 FADD.FTZ R144, R116, R144 ;  /* 0x0000009074901221 */ /* 0x010fe20000010000 */
[----:B------:R-:W-:Y:S01]  /*0840*/  @P1 FADD.FTZ R146, R118, R146 ;  /* 0x0000009276921221 */ /* 0x000fe20000010000 */
[----:B------:R-:W-:Y:S01]  /*0850*/  @P1 FADD.FTZ R148, R120, R148 ;  /* 0x0000009478941221 */ /* 0x000fe20000010000 */
[----:B------:R-:W-:Y:S01]  /*0860*/  @P1 FADD.FTZ R150, R122, R150 ;  /* 0x000000967a961221 */ /* 0x000fe20000010000 */
[----:B------:R-:W-:Y:S01]  /*0870*/  @P1 FADD.FTZ R145, R117, R145 ;  /* 0x0000009175911221 */ /* 0x000fe20000010000 */
[----:B------:R-:W-:Y:S01]  /*0880*/  @P1 FADD.FTZ R147, R119, R147 ;  /* 0x0000009377931221 */ /* 0x000fe20000010000 */
[----:B------:R-:W-:Y:S01]  /*0890*/  @P1 FADD.FTZ R149, R121, R149 ;  /* 0x0000009579951221 */ /* 0x000fe20000010000 */
[----:B------:R-:W-:Y:S01]  /*08a0*/  @P1 FADD.FTZ R151, R123, R151 ;  /* 0x000000977b971221 */ /* 0x000fe20000010000 */
[----:B------:R-:W-:Y:S01]  /*08b0*/  IMAD.WIDE.U32 R130, R183, 0x10, R124 ;  /* 0x00000010b7827825 */ /* 0x000fe200078e007c */
[----:B------:R-:W-:Y:S01]  /*08c0*/  MOV R192, R116 ;  /* 0x0000007400c07202 */ /* 0x000fe20000000f00 */
[----:B------:R-:W-:Y:S01]  /*08d0*/  STG.E.128 desc[UR4][R128.64], R144 ;  /* 0x0000009080007986 */ /* 0x000fe2000c101d04 */
[----:B------:R-:W-:Y:S01]  /*08e0*/  MOV R193, R117 ;  /* 0x0000007500c17202 */ /* 0x000fe20000000f00 */
[----:B------:R-:W0:Y:S02]  /*08f0*/  @P2 LDC.64 R134, c[0x0][0x230] ;  /* 0x00008c00ff862b82 */ /* 0x000e240000000a00 */
[----:B------:R2:W-:Y:S04]  /*0900*/  STG.E.128 desc[UR4][R128.64+0x10], R148 ;  /* 0x0000109480007986 */ /* 0x0005e8000c101d04 */
[----:B------:R-:W3:Y:S01]  /*0910*/  LDG.E.128 R136, desc[UR4][R130.64] ;  /* 0x0000000482887981 */ /* 0x000ee2000c1e1d00 */
[----:B------:R-:W-:-:S02]  /*0920*/  MOV R194, R118 ;  /* 0x0000007600c27202 */ /* 0x000fc40000000f00 */
[----:B------:R-:W-:Y:S02]  /*0930*/  MOV R195, R119 ;  /* 0x0000007700c37202 */ /* 0x000fe40000000f00 */
[----:B------:R-:W-:Y:S02]  /*0940*/  MOV R188, R120 ;  /* 0x0000007800bc7202 */ /* 0x000fe40000000f00 */
[----:B------:R-:W-:Y:S02]  /*0950*/  MOV R189, R121 ;  /* 0x0000007900bd7202 */ /* 0x000fe40000000f00 */
[----:B------:R-:W-:Y:S01]  /*0960*/  MOV R190, R122 ;  /* 0x0000007a00be7202 */ /* 0x000fe20000000f00 */
[----:B------:R-:W4:Y:S01]  /*0970*/  @P2 LDG.E.128 R192, desc[UR4][R132.64] ;  /* 0x0000000484c02981 */ /* 0x000f22000c1e1d00 */
[----:B------:R-:W-:-:S06]  /*0980*/  MOV R191, R123 ;  /* 0x0000007b00bf7202 */ /* 0x000fcc0000000f00 */
[----:B------:R1:W4:Y:S01]  /*0990*/  @P2 LDG.E.128 R188, desc[UR4][R132.64+0x10] ;  /* 0x0000100484bc2981 */ /* 0x000322000c1e1d00 */
[----:B------:R-:W-:Y:S01]  /*09a0*/  IADD3 R185, R184, 0x100, RZ ;  /* 0x00000100b8b97810 */ /* 0x000fe20007ffe0ff */
[----:B--2---:R-:W-:Y:S01]  /*09b0*/  IMAD.WIDE.U32 R128, R183, 0x20, R196 ;  /* 0x00000020b7807825 */ /* 0x004fe200078e00c4 */
        /* <DEDUP_REMOVED lines=10> */
[----:B-1----:R-:W-:-:S02]  /*0a60*/  SHF.L.U32 R132, R131, 0x10, RZ ;  /* 0x0000001083847819 */ /* 0x002fc400000006ff */
        /* <DEDUP_REMOVED lines=21> */
[----:B0-----:R-:W-:Y:S01]  /*0bc0*/  @P2 IMAD.WIDE.U32 R132, R185, 0x20, R134 ;  /* 0x00000020b9842825 */ /* 0x001fe200078e0086 */
[----:B------:R-:W-:Y:S01]  /*0bd0*/  @P2 MOV R116, R192 ;  /* 0x000000c000742202 */ /* 0x000fe20000000f00 */
[----:B------:R-:W0:Y:S01]  /*0be0*/  @P2 LDC.64 R134, c[0x0][0x230] ;  /* 0x00008c00ff862b82 */ /* 0x000e220000000a00 */
        /* <DEDUP_REMOVED lines=8> */
[----:B------:R4:W3:Y:S01]  /*0c70*/  @P2 LDG.E.128 R188, desc[UR4][R132.64+0x10] ;  /* 0x0000100484bc2981 */ /* 0x0008e2000c1e1d00 */
[----:B------:R-:W-:Y:S01]  /*0c80*/  IADD3 R180, R184, 0x180, RZ ;  /* 0x00000180b8b47810 */ /* 0x000fe20007ffe0ff */
[----:B-1----:R-:W-:Y:S01]  /*0c90*/  IMAD.WIDE.U32 R128, R185, 0x20, R196 ;  /* 0x00000020b9807825 */ /* 0x002fe200078e00c4 */
[C---:B--2---:R-:W-:Y:S02]  /*0ca0*/  PRMT R126, R136.reuse, 0x7632, R126 ;  /* 0x00007632887e7816 */ /* 0x044fe4000000007e */
        /* <DEDUP_REMOVED lines=9> */
[----:B----4-:R-:W-:-:S02]  /*0d40*/  SHF.L.U32 R132, R131, 0x10, RZ ;  /* 0x0000001083847819 */ /* 0x010fc400000006ff */
        /* <DEDUP_REMOVED lines=80> */
[----:B----4-:R-:W-:-:S04]  /*1250*/  IMAD.WIDE.U32 R132, R182, 0x20, R196 ;  /* 0x00000020b6847825 */ /* 0x010fc800078e00c4 */
[----:B0-----:R-:W-:Y:S01]  /*1260*/  @P2 IMAD.WIDE.U32 R134, R181, 0x20, R134 ;  /* 0x00000020b5862825 */ /* 0x001fe200078e0086 */
[----:B--2---:R-:W-:Y:S02]  /*1270*/  PRMT R126, R136, 0x7632, R126 ;  /* 0x00007632887e7816 */ /* 0x004fe4000000007e */
[----:B-1----:R-:W-:Y:S02]  /*1280*/  PRMT R128, R137, 0x7632, R128 ;  /* 0x0000763289807816 */ /* 0x002fe40000000080 */
[----:B------:R-:W-:Y:S02]  /*1290*/  PRMT R129, R138, 0x7632, R129 ;  /* 0x000076328a817816 */ /* 0x000fe40000000081 */
[----:B------:R-:W-:Y:S02]  /*12a0*/  PRMT R131, R139, 0x7632, R131 ;  /* 0x000076328b837816 */ /* 0x000fe40000000083 */
[----:B------:R-:W-:Y:S02]  /*12b0*/  SHF.L.U32 R140, R136, 0x10, RZ ;  /* 0x00000010888c7819 */ /* 0x000fe400000006ff */
        /* <DEDUP_REMOVED lines=26> */
[----:B------:R-:W0:Y:S01]  /*1460*/  LDG.E.128 R128, desc[UR4][R128.64] ;  /* 0x0000000480807981 */ /* 0x000e22000c1e1d00 */
[----:B------:R-:W-:Y:S02]  /*1470*/  @P2 MOV R116, R192 ;  /* 0x000000c000742202 */ /* 0x000fe40000000f00 */
[----:B------:R-:W-:-:S02]  /*1480*/  @P2 MOV R117, R193 ;  /* 0x000000c100752202 */ /* 0x000fc40000000f00 */
[----:B------:R-:W-:Y:S02]  /*1490*/  @P2 MOV R118, R194 ;  /* 0x000000c200762202 */ /* 0x000fe40000000f00 */
[----:B------:R-:W-:Y:S02]  /*14a0*/  @P2 MOV R119, R195 ;  /* 0x000000c300772202 */ /* 0x000fe40000000f00 */
[----:B------:R-:W-:Y:S01]  /*14b0*/  @P2 MOV R120, R188 ;  /* 0x000000bc00782202 */ /* 0x000fe20000000f00 */
[----:B------:R-:W2:Y:S01]  /*14c0*/  @P2 LDG.E.128 R192, desc[UR4][R134.64] ;  /* 0x0000000486c02981 */ /* 0x000ea2000c1e1d00 */
[----:B------:R-:W-:Y:S02]  /*14d0*/  @P2 MOV R121, R189 ;  /* 0x000000bd00792202 */ /* 0x000fe40000000f00 */
[----:B------:R-:W-:Y:S02]  /*14e0*/  @P2 MOV R122, R190 ;  /* 0x000000be007a2202 */ /* 0x000fe40000000f00 */
[----:B------:R-:W-:-:S02]  /*14f0*/  @P2 MOV R123, R191 ;  /* 0x000000bf007b2202 */ /* 0x000fc40000000f00 */
[----:B------:R1:W3:Y:S01]  /*1500*/  @P2 LDG.E.128 R188, desc[UR4][R134.64+0x10] ;  /* 0x0000100486bc2981 */ /* 0x0002e2000c1e1d00 */
[----:B------:R-:W-:Y:S01]  /*1510*/  IADD3 R186, R184, 0x300, RZ ;  /* 0x00000300b8ba7810 */ /* 0x000fe20007ffe0ff */
[----:B------:R-:W-:Y:S01]  /*1520*/  IMAD.WIDE.U32 R198, R181, 0x20, R196 ;  /* 0x00000020b5c67825 */ /* 0x000fe200078e00c4 */
[C---:B0-----:R-:W-:Y:S02]  /*1530*/  PRMT R132, R129.reuse, 0x7632, R132 ;  /* 0x0000763281847816 */ /* 0x041fe40000000084 */
        /* <DEDUP_REMOVED lines=21> */
[----:B---3--:R-:W-:Y:S01]  /*1690*/  @P1 FADD.FTZ R128, R188, R128 ;  /* 0x00000080bc801221 */ /* 0x008fe20000010000 */
[----:B------:R-:W-:Y:S01]  /*16a0*/  @P1 FADD.FTZ R130, R190, R130 ;  /* 0x00000082be821221 */ /* 0x000fe20000010000 */
[----:B------:R-:W-:Y:S01]  /*16b0*/  @P1 FADD.FTZ R133, R193, R133 ;  /* 0x00000085c1851221 */ /* 0x000fe20000010000 */
[----:B------:R-:W-:Y:S01]  /*16c0*/  @P1 FADD.FTZ R135, R195, R135 ;  /* 0x00000087c3871221 */ /* 0x000fe20000010000 */
[----:B------:R-:W-:Y:S01]  /*16d0*/  @P1 FADD.FTZ R129, R189, R129 ;  /* 0x00000081bd811221 */ /* 0x000fe20000010000 */
[----:B------:R-:W-:Y:S01]  /*16e0*/  @P1 FADD.FTZ R131, R191, R131 ;  /* 0x00000083bf831221 */ /* 0x000fe20000010000 */
[C---:B------:R-:W-:Y:S01]  /*16f0*/  IMAD.WIDE.U32 R176, R186.reuse, 0x10, R124 ;  /* 0x00000010bab07825 */ /* 0x040fe200078e007c */
[----:B------:R-:W-:Y:S01]  /*1700*/  @P2 MOV R116, R192 ;  /* 0x000000c000742202 */ /* 0x000fe20000000f00 */
[----:B------:R-:W-:Y:S01]  /*1710*/  STG.E.128 desc[UR4][R198.64], R132 ;  /* 0x00000084c6007986 */ /* 0x000fe2000c101d04 */
[----:B------:R-:W-:Y:S01]  /*1720*/  @P2 MOV R117, R193 ;  /* 0x000000c100752202 */ /* 0x000fe20000000f00 */
[----:B------:R-:W-:Y:S01]  /*1730*/  @P2 IMAD.WIDE.U32 R124, R186, 0x20, R178 ;  /* 0x00000020ba7c2825 */ /* 0x000fe200078e00b2 */
[----:B------:R-:W-:Y:S01]  /*1740*/  @P2 MOV R118, R194 ;  /* 0x000000c200762202 */ /* 0x000fe20000000f00 */
[----:B------:R0:W-:Y:S01]  /*1750*/  STG.E.128 desc[UR4][R198.64+0x10], R128 ;  /* 0x00001080c6007986 */ /* 0x0001e2000c101d04 */
[----:B------:R-:W-:-:S03]  /*1760*/  @P2 MOV R119, R195 ;  /* 0x000000c300772202 */ /* 0x000fc60000000f00 */
[----:B------:R-:W2:Y:S04]  /*1770*/  LDG.E.128 R176, desc[UR4][R176.64] ;  /* 0x00000004b0b07981 */ /* 0x000ea8000c1e1d00 */
[----:B------:R-:W3:Y:S01]  /*1780*/  @P2 LDG.E.128 R116, desc[UR4][R124.64] ;  /* 0x000000047c742981 */ /* 0x000ee2000c1e1d00 */
[----:B------:R-:W-:Y:S02]  /*1790*/  @P2 MOV R120, R188 ;  /* 0x000000bc00782202 */ /* 0x000fe40000000f00 */
[----:B------:R-:W-:Y:S02]  /*17a0*/  @P2 MOV R121, R189 ;  /* 0x000000bd00792202 */ /* 0x000fe40000000f00 */
[----:B------:R-:W-:Y:S02]  /*17b0*/  @P2 MOV R122, R190 ;  /* 0x000000be007a2202 */ /* 0x000fe40000000f00 */
[----:B------:R-:W-:-:S06]  /*17c0*/  @P2 MOV R123, R191 ;  /* 0x000000bf007b2202 */ /* 0x000fcc0000000f00 */
[----:B------:R1:W4:Y:S01]  /*17d0*/  @P2 LDG.E.128 R120, desc[UR4][R124.64+0x10] ;  /* 0x000010047c782981 */ /* 0x000322000c1e1d00 */
        /* <DEDUP_REMOVED lines=10> */
[----:B-1----:R-:W-:-:S04]  /*1880*/  FADD.FTZ R124, R154, R187 ;  /* 0x000000bb9a7c7221 */ /* 0x002fc80000010000 */
        /* <DEDUP_REMOVED lines=28> */
[----:B0-----:R-:W-:Y:S01]  /*1a50*/  FADD.FTZ R199, R139, R126 ;  /* 0x0000007e8bc77221 */ /* 0x001fe20000010000 */
[----:B------:R-:W-:Y:S01]  /*1a60*/  IMAD.WIDE.U32 R196, R186, 0x20, R196 ;  /* 0x00000020bac47825 */ /* 0x000fe200078e00c4 */
[----:B------:R-:W-:Y:S01]  /*1a70*/  UMOV UR12, 0xffffffff ;  /* 0xffffffff000c7882 */ /* 0x000fe20000000000 */
[C---:B--2---:R-:W-:Y:S02]  /*1a80*/  PRMT R125, R176.reuse, 0x7632, R125 ;  /* 0x00007632b07d7816 */ /* 0x044fe4000000007d */
[----:B------:R-:W-:Y:S02]  /*1a90*/  SHF.L.U32 R176, R176, 0x10, RZ ;  /* 0x00000010b0b07819 */ /* 0x000fe400000006ff */
[C---:B------:R-:W-:Y:S02]  /*1aa0*/  PRMT R187, R177.reuse, 0x7632, R187 ;  /* 0x00007632b1bb7816 */ /* 0x040fe400000000bb */
[----:B------:R-:W-:Y:S02]  /*1ab0*/  SHF.L.U32 R124, R177, 0x10, RZ ;  /* 0x00000010b17c7819 */ /* 0x000fe400000006ff */
[----:B------:R-:W-:-:S02]  /*1ac0*/  PRMT R177, R178, 0x7632, R177 ;  /* 0x00007632b2b17816 */ /* 0x000fc400000000b1 */
[----:B------:R-:W-:Y:S01]  /*1ad0*/  SHF.L.U32 R126, R178, 0x10, RZ ;  /* 0x00000010b27e7819 */ /* 0x000fe200000006ff */
[----:B------:R-:W-:Y:S01]  /*1ae0*/  FADD.FTZ R178, R132, R199 ;  /* 0x000000c784b27221 */ /* 0x000fe20000010000 */
[----:B---3--:R-:W-:Y:S01]  /*1af0*/  @P2 MOV R192, R116 ;  /* 0x0000007400c02202 */ /* 0x008fe20000000f00 */
[----:B------:R-:W-:Y:S01]  /*1b00*/  FMUL.FTZ R176, R176, R127 ;  /* 0x0000007fb0b07220 */ /* 0x000fe20000410000 */
[C---:B------:R-:W-:Y:S02]  /*1b10*/  PRMT R198, R179.reuse, 0x7632, R198 ;  /* 0x00007632b3c67816 */ /* 0x040fe400000000c6 */
[----:B------:R-:W-:Y:S01]  /*1b20*/  SHF.L.U32 R200, R179, 0x10, RZ ;  /* 0x00000010b3c87819 */ /* 0x000fe200000006ff */
[----:B------:R-:W-:Y:S01]  /*1b30*/  FADD.FTZ R179, R133, R178 ;  /* 0x000000b285b37221 */ /* 0x000fe20000010000 */
[----:B------:R-:W-:-:S03]  /*1b40*/  @P1 FADD.FTZ R176, R176, R192 ;  /* 0x000000c0b0b01221 */ /* 0x000fc60000010000 */
[----:B------:R-:W-:Y:S01]  /*1b50*/  FADD.FTZ R192, R134, R179 ;  /* 0x000000b386c07221 */ /* 0x000fe20000010000 */
[----:B----4-:R-:W-:Y:S01]  /*1b60*/  @P2 MOV R188, R120 ;  /* 0x0000007800bc2202 */ /* 0x010fe20000000f00 */
[-C--:B------:R-:W-:Y:S01]  /*1b70*/  FMUL.FTZ R178, R124, R127.reuse ;  /* 0x0000007f7cb27220 */ /* 0x080fe20000410000 */
[-C--:B------:R-:W-:Y:S01]  /*1b80*/  FMUL.FTZ R124, R126, R127.reuse ;  /* 0x0000007f7e7c7220 */ /* 0x080fe20000410000 */
[----:B------:R-:W-:Y:S01]  /*1b90*/  FADD.FTZ R179, R135, R192 ;  /* 0x000000c087b37221 */ /* 0x000fe20000010000 */
[----:B------:R-:W-:Y:S02]  /*1ba0*/  @P2 MOV R190, R122 ;  /* 0x0000007a00be2202 */ /* 0x000fe40000000f00 */
[----:B------:R-:W-:Y:S01]  /*1bb0*/  @P1 FADD.FTZ R124, R124, R188 ;  /* 0x000000bc7c7c1221 */ /* 0x000fe20000010000 */
[----:B------:R-:W-:Y:S01]  /*1bc0*/  FADD.FTZ R192, R128, R179 ;  /* 0x000000b380c07221 */ /* 0x000fe20000010000 */
[----:B------:R-:W-:Y:S01]  /*1bd0*/  SHF.L.U32 R188, R125, 0x10, RZ ;  /* 0x000000107dbc7819 */ /* 0x000fe200000006ff */
[----:B------:R-:W-:-:S02]  /*1be0*/  FMUL.FTZ R126, R200, R127 ;  /* 0x0000007fc87e7220 */ /* 0x000fc40000410000 */
[----:B------:R-:W-:Y:S01]  /*1bf0*/  FADD.FTZ R125, R129, R192 ;  /* 0x000000c0817d7221 */ /* 0x000fe20000010000 */
[----:B------:R-:W-:Y:S01]  /*1c00*/  SHF.L.U32 R192, R177, 0x10, RZ ;  /* 0x00000010b1c07819 */ /* 0x000fe200000006ff */
[----:B------:R-:W-:Y:S01]  /*1c10*/  FMUL.FTZ R177, R188, R127 ;  /* 0x0000007fbcb17220 */ /* 0x000fe20000410000 */
[----:B------:R-:W-:Y:S01]  /*1c20*/  @P1 FADD.FTZ R126, R126, R190 ;  /* 0x000000be7e7e1221 */ /* 0x000fe20000010000 */
[----:B------:R-:W-:Y:S01]  /*1c30*/  FADD.FTZ R188, R130, R125 ;  /* 0x0000007d82bc7221 */ /* 0x000fe20000010000 */
[----:B------:R-:W-:Y:S02]  /*1c40*/  SHF.L.U32 R190, R187, 0x10, RZ ;  /* 0x00000010bbbe7819 */ /* 0x000fe400000006ff */
[----:B------:R-:W-:Y:S01]  /*1c50*/  SHF.L.U32 R198, R198, 0x10, RZ ;  /* 0x00000010c6c67819 */ /* 0x000fe200000006ff */
[----:B------:R-:W-:Y:S01]  /*1c60*/  FADD.FTZ R187, R131, R188 ;  /* 0x000000bc83bb7221 */ /* 0x000fe20000010000 */
[----:B------:R-:W-:Y:S01]  /*1c70*/  @P2 MOV R193, R117 ;  /* 0x0000007500c12202 */ /* 0x000fe20000000f00 */
[-C--:B------:R-:W-:Y:S01]  /*1c80*/  FMUL.FTZ R179, R190, R127.reuse ;  /* 0x0000007fbeb37220 */ /* 0x080fe20000410000 */
[----:B------:R-:W-:Y:S01]  /*1c90*/  @P2 MOV R194, R118 ;  /* 0x0000007600c22202 */ /* 0x000fe20000000f00 */
[----:B------:R-:W-:Y:S01]  /*1ca0*/  FMUL.FTZ R125, R192, R127 ;  /* 0x0000007fc07d7220 */ /* 0x000fe20000410000 */
[----:B------:R-:W-:Y:S01]  /*1cb0*/  @P2 MOV R195, R119 ;  /* 0x0000007700c32202 */ /* 0x000fe20000000f00 */
[----:B------:R-:W-:Y:S01]  /*1cc0*/  FMUL.FTZ R127, R198, R127 ;  /* 0x0000007fc67f7220 */ /* 0x000fe20000410000 */
[----:B------:R-:W-:-:S02]  /*1cd0*/  @P2 MOV R189, R121 ;  /* 0x0000007900bd2202 */ /* 0x000fc40000000f00 */
[----:B------:R-:W-:Y:S01]  /*1ce0*/  @P2 MOV R191, R123 ;  /* 0x0000007b00bf2202 */ /* 0x000fe20000000f00 */
[----:B------:R-:W-:Y:S01]  /*1cf0*/  @P1 FADD.FTZ R177, R177, R193 ;  /* 0x000000c1b1b11221 */ /* 0x000fe20000010000 */
[----:B------:R-:W-:Y:S01]  /*1d00*/  FADD.FTZ R188, R176, R187 ;  /* 0x000000bbb0bc7221 */ /* 0x000fe20000010000 */
[----:B------:R-:W-:Y:S01]  /*1d10*/  @P1 FADD.FTZ R178, R178, R194 ;  /* 0x000000c2b2b21221 */ /* 0x000fe20000010000 */
[----:B------:R-:W-:Y:S01]  /*1d20*/  @P1 FADD.FTZ R179, R179, R195 ;  /* 0x000000c3b3b31221 */ /* 0x000fe20000010000 */
[----:B------:R-:W-:Y:S01]  /*1d30*/  @P1 FADD.FTZ R125, R125, R189 ;  /* 0x000000bd7d7d1221 */ /* 0x000fe20000010000 */
[----:B------:R-:W-:Y:S01]  /*1d40*/  @P1 FADD.FTZ R127, R127, R191 ;  /* 0x000000bf7f7f1221 */ /* 0x000fe20000010000 */
[----:B------:R-:W-:Y:S02]  /*1d50*/  FADD.FTZ R187, R177, R188 ;  /* 0x000000bcb1bb7221 */ /* 0x000fe40000010000 */
[----:B------:R0:W-:Y:S02]  /*1d60*/  STG.E.128 desc[UR4][R196.64], R176 ;  /* 0x000000b0c4007986 */ /* 0x0001e4000c101d04 */
[----:B------:R-:W-:-:S02]  /*1d70*/  FADD.FTZ R188, R178, R187 ;  /* 0x000000bbb2bc7221 */ /* 0x000fc40000010000 */
[----:B------:R0:W-:Y:S02]  /*1d80*/  STG.E.128 desc[UR4][R196.64+0x10], R124 ;  /* 0x0000107cc4007986 */ /* 0x0001e4000c101d04 */
[----:B------:R-:W-:Y:S01]  /*1d90*/  FADD.FTZ R187, R179, R188 ;  /* 0x000000bcb3bb7221 */ /* 0x000fe20000010000 */
[----:B------:R-:W-:-:S03]  /*1da0*/  LOP3.LUT P1, RZ, R0, 0xff, RZ, 0xc0, !PT ;  /* 0x000000ff00ff7812 */ /* 0x000fc6000782c0ff */
[----:B------:R-:W-:Y:S01]  /*1db0*/  FADD.FTZ R0, R124, R187 ;  /* 0x000000bb7c007221 */ /* 0x000fe20000010000 */
[----:B------:R-:W-:-:S03]  /*1dc0*/  SHF.R.U32.HI R187, RZ, 0x5, R2 ;  /* 0x00000005ffbb7819 */ /* 0x000fc60000011602 */
[----:B------:R-:W-:Y:S01]  /*1dd0*/  FADD.FTZ R189, R125, R0 ;  /* 0x000000007dbd7221 */ /* 0x000fe20000010000 */
[----:B------:R-:W-:-:S03]  /*1de0*/  LOP3.LUT R190, R187, 0x7fffffc, RZ, 0xc0, !PT ;  /* 0x07fffffcbbbe7812 */ /* 0x000fc600078ec0ff */
[----:B------:R-:W-:Y:S01]  /*1df0*/  FADD.FTZ R0, R126, R189 ;  /* 0x000000bd7e007221 */ /* 0x000fe20000010000 */
[----:B------:R-:W-:Y:S02]  /*1e00*/  LOP3.LUT P2, RZ, R2, 0x1f, RZ, 0xc0, !PT ;  /* 0x0000001f02ff7812 */ /* 0x000fe4000784c0ff */
[----:B------:R-:W-:Y:S01]  /*1e10*/  @!P1 IADD3 R190, R190, 0x4, RZ ;  /* 0x00000004bebe9810 */ /* 0x000fe20007ffe0ff */
[----:B------:R-:W-:Y:S01]  /*1e20*/  FADD.FTZ R0, R127, R0 ;  /* 0x000000007f007221 */ /* 0x000fe20000010000 */
[----:B0-----:R-:W-:Y:S09]  /*1e30*/  BRA.DIV UR12, `(.L_x_21016) ;  /* 0x0000001a0c887947 */ /* 0x001ff2000b800000 */
        /* <DEDUP_REMOVED lines=132> */
.L_x_21028:
[----:B------:R-:W2:Y:S01]  /*2680*/  @!P2 S2R R189, SR_CgaCtaId ;  /* 0x0000000000bda919 */ /* 0x000ea20000008800 */
[----:B------:R-:W-:Y:S01]  /*2690*/  LOP3.LUT R195, R2, 0x1f, RZ, 0xc0, !PT ;  /* 0x0000001f02c37812 */ /* 0x000fe200078ec0ff */
[----:B------:R-:W-:Y:S05]  /*26a0*/  WARPSYNC.ALL ;  /* 0x0000000000007948 */ /* 0x000fea0003800000 */
[----:B------:R-:W-:Y:S02]  /*26b0*/  ISETP.GT.U32.AND P4, PT, R195, 0x3, PT ;  /* 0x00000003c300780c */ /* 0x000fe40003f84070 */
[----:B------:R-:W-:Y:S02]  /*26c0*/  @!P2 MOV R0, 0x400 ;  /* 0x000004000000a802 */ /* 0x000fe40000000f00 */
[----:B------:R-:W-:-:S09]  /*26d0*/  LOP3.LUT R191, R187, 0x3, RZ, 0xc0, !PT ;  /* 0x00000003bbbf7812 */ /* 0x000fd200078ec0ff */
[----:B------:R-:W3:Y:S01]  /*26e0*/  @!P4 S2R R192, SR_CgaCtaId ;  /* 0x0000000000c0c919 */ /* 0x000ee20000008800 */
[----:B--2---:R-:W-:Y:S01]  /*26f0*/  @!P2 LEA R187, R189, R0, 0x18 ;  /* 0x00000000bdbba211 */ /* 0x004fe200078ec0ff */
[----:B-1----:R-:W-:Y:S01]  /*2700*/  FADD.FTZ R189, R194, R193 ;  /* 0x000000c1c2bd7221 */ /* 0x002fe20000010000 */
[C---:B------:R-:W-:Y:S02]  /*2710*/  @!P2 IADD3 R0, R190.reuse, R191, RZ ;  /* 0x000000bfbe00a210 */ /* 0x040fe40007ffe0ff */
[----:B------:R-:W-:Y:S02]  /*2720*/  @!P4 IADD3 R190, R190, R195, RZ ;  /* 0x000000c3bebec210 */ /* 0x000fe40007ffe0ff */
[----:B------:R-:W-:Y:S02]  /*2730*/  @!P2 LEA R0, R0, R187, 0x3 ;  /* 0x000000bb0000a211 */ /* 0x000fe400078e18ff */
[----:B------:R-:W-:-:S03]  /*2740*/  @!P4 MOV R187, 0x400 ;  /* 0x0000040000bbc802 */ /* 0x000fc60000000f00 */
[----:B------:R-:W-:Y:S01]  /*2750*/  @!P2 STS.64 [R0], R188 ;  /* 0x000000bc0000a388 */ /* 0x000fe20000000a00 */
[----:B------:R-:W-:Y:S01]  /*2760*/  BAR.SYNC.DEFER_BLOCKING 0x0 ;  /* 0x0000000000007b1d */ /* 0x000fe20000010000 */
[----:B------:R-:W-:Y:S02]  /*2770*/  LOP3.LUT P2, RZ, R191, 0x1f, R2, 0xf8, !PT ;  /* 0x0000001fbfff7812 */ /* 0x000fe4000784f802 */
[----:B---3--:R-:W-:Y:S02]  /*2780*/  @!P4 LEA R187, R192, R187, 0x18 ;  /* 0x000000bbc0bbc211 */ /* 0x008fe400078ec0ff */
[----:B------:R-:W-:Y:S02]  /*2790*/  CS2R R192, SRZ ;  /* 0x0000000000c07805 */ /* 0x000fe4000001ff00 */
[----:B------:R-:W-:Y:S02]  /*27a0*/  @!P4 LEA R190, R190, R187, 0x3 ;  /* 0x000000bbbebec211 */ /* 0x000fe400078e18ff */
[----:B------:R-:W-:-:S02]  /*27b0*/  MOV R187, RZ ;  /* 0x000000ff00bb7202 */ /* 0x000fc40000000f00 */
[----:B------:R-:W-:-:S04]  /*27c0*/  @!P4 MOV R187, 0x700 ;  /* 0x0000070000bbc802 */ /* 0x000fc80000000f00 */
[-C--:B------:R-:W-:Y:S01]  /*27d0*/  I2FP.F32.S32 R197, R187.reuse ;  /* 0x000000bb00c57245 */ /* 0x080fe20000201400 */
[----:B0-----:R-:W0:Y:S04]  /*27e0*/  SHFL.DOWN PT, R194, R187, 0x2, 0x1f ;  /* 0x08401f00bbc27f89 */ /* 0x001e2800000e0000 */
[----:B------:R-:W1:Y:S01]  /*27f0*/  @!P4 LDS.64 R192, [R190] ;  /* 0x00000000bec0c984 */ /* 0x000e620000000a00 */
[----:B0-----:R-:W-:Y:S02]  /*2800*/  IADD3 R188, R194, R187, RZ ;  /* 0x000000bbc2bc7210 */ /* 0x001fe40007ffe0ff */
[----:B------:R-:W-:Y:S02]  /*2810*/  I2FP.F32.S32 R194, R194 ;  /* 0x000000c200c27245 */ /* 0x000fe40000201400 */
[----:B------:R-:W-:Y:S01]  /*2820*/  I2FP.F32.S32 R189, R188 ;  /* 0x000000bc00bd7245 */ /* 0x000fe20000201400 */
[----:B------:R-:W0:Y:S03]  /*2830*/  SHFL.DOWN PT, R201, R188, 0x1, 0x1f ;  /* 0x08201f00bcc97f89 */ /* 0x000e2600000e0000 */
[----:B------:R-:W2:Y:S01]  /*2840*/  MUFU.RCP R196, R189 ;  /* 0x000000bd00c47308 */ /* 0x000ea20000001000 */
[----:B-1----:R-:W1:Y:S01]  /*2850*/  SHFL.DOWN PT, R195, R192, 0x2, 0x1f ;  /* 0x08401f00c0c37f89 */ /* 0x002e6200000e0000 */
[----:B0-----:R-:W-:-:S02]  /*2860*/  IADD3 R187, R188, R201, RZ ;  /* 0x000000c9bcbb7210 */ /* 0x001fc40007ffe0ff */
[----:B------:R-:W-:Y:S02]  /*2870*/  I2FP.F32.S32 R201, R201 ;  /* 0x000000c900c97245 */ /* 0x000fe40000201400 */
[----:B------:R-:W-:-:S06]  /*2880*/  I2FP.F32.S32 R198, R187 ;  /* 0x000000bb00c67245 */ /* 0x000fcc0000201400 */
[----:B------:R-:W0:Y:S01]  /*2890*/  MUFU.RCP R198, R198 ;  /* 0x000000c600c67308 */ /* 0x000e220000001000 */
[----:B-1----:R-:W-:-:S04]  /*28a0*/  FMUL.FTZ R0, R195, R194 ;  /* 0x000000c2c3007220 */ /* 0x002fc80000410000 */
[----:B------:R-:W-:Y:S01]  /*28b0*/  FFMA.FTZ R199, R197, R192, R0 ;  /* 0x000000c0c5c77223 */ /* 0x000fe20000010000 */
[----:B------:R-:W-:Y:S01]  /*28c0*/  FADD.FTZ R192, -R195, R192 ;  /* 0x000000c0c3c07221 */ /* 0x000fe20000010100 */
[----:B------:R-:W1:Y:S02]  /*28d0*/  SHFL.DOWN PT, R0, R193, 0x2, 0x1f ;  /* 0x08401f00c1007f89 */ /* 0x000e6400000e0000 */
[----:B--2---:R-:W-:Y:S01]  /*28e0*/  FMUL.FTZ R190, R196, R199 ;  /* 0x000000c7c4be7220 */ /* 0x004fe20000410000 */
[----:B------:R-:W-:-:S04]  /*28f0*/  FMUL.FTZ R192, R192, R192 ;  /* 0x000000c0c0c07220 */ /* 0x000fc80000410000 */
[----:B------:R-:W2:Y:S01]  /*2900*/  SHFL.DOWN PT, R199, R190, 0x1, 0x1f ;  /* 0x08201f00bec77f89 */ /* 0x000ea200000e0000 */
[----:B------:R-:W-:-:S04]  /*2910*/  FMUL.FTZ R192, R192, R197 ;  /* 0x000000c5c0c07220 */ /* 0x000fc80000410000 */
[----:B------:R-:W-:Y:S01]  /*2920*/  FMUL.FTZ R192, R192, R194 ;  /* 0x000000c2c0c07220 */ /* 0x000fe20000410000 */
[----:B-1----:R-:W-:-:S04]  /*2930*/  FADD.FTZ R187, R0, R193 ;  /* 0x000000c100bb7221 */ /* 0x002fc80000010000 */
[----:B------:R-:W-:Y:S01]  /*2940*/  FFMA.FTZ R192, R196, R192, R187 ;  /* 0x000000c0c4c07223 */ /* 0x000fe200000100bb */
[----:B--2---:R-:W-:-:S04]  /*2950*/  FMUL.FTZ R188, R199, R201 ;  /* 0x000000c9c7bc7220 */ /* 0x004fc80000410000 */
[----:B------:R-:W-:Y:S01]  /*2960*/  FFMA.FTZ R193, R189, R190, R188 ;  /* 0x000000bebdc17223 */ /* 0x000fe200000100bc */
[----:B------:R-:W-:-:S03]  /*2970*/  FADD.FTZ R190, R190, -R199 ;  /* 0x800000c7bebe7221 */ /* 0x000fc60000010000 */
[----:B0-----:R-:W-:Y:S01]  /*2980*/  FMUL.FTZ R187, R198, R193 ;  /* 0x000000c1c6bb7220 */ /* 0x001fe20000410000 */
[----:B------:R-:W-:Y:S01]  /*2990*/  FMUL.FTZ R190, R190, R190 ;  /* 0x000000bebebe7220 */ /* 0x000fe20000410000 */
[----:B------:R-:W0:Y:S03]  /*29a0*/  SHFL.DOWN PT, R193, R192, 0x1, 0x1f ;  /* 0x08201f00c0c17f89 */ /* 0x000e2600000e0000 */
[----:B------:R-:W-:Y:S01]  /*29b0*/  FMUL.FTZ R190, R189, R190 ;  /* 0x000000bebdbe7220 */ /* 0x000fe20000410000 */
[----:B------:R-:W1:Y:S03]  /*29c0*/  SHFL.IDX PT, R187, R187, RZ, 0x1f ;  /* 0x00001fffbbbb7589 */ /* 0x000e6600000e0000 */
[----:B------:R-:W-:Y:S01]  /*29d0*/  FMUL.FTZ R190, R190, R201 ;  /* 0x000000c9bebe7220 */ /* 0x000fe20000410000 */
[----:B0-----:R-:W-:Y:S01]  /*29e0*/  FADD.FTZ R193, R192, R193 ;  /* 0x000000c1c0c17221 */ /* 0x001fe20000010000 */
[----:B-1----:R-:W-:-:S03]  /*29f0*/  FSEL R0, R187, RZ, !P3 ;  /* 0x000000ffbb007208 */ /* 0x002fc60005800000 */
[----:B------:R-:W-:Y:S02]  /*2a00*/  FFMA.FTZ R193, R198, R190, R193 ;  /* 0x000000bec6c17223 */ /* 0x000fe400000100c1 */
[----:B------:R-:W-:-:S03]  /*2a10*/  FADD.FTZ R192, R153, -R0 ;  /* 0x8000000099c07221 */ /* 0x000fc60000010000 */
[----:B------:R-:W0:Y:S01]  /*2a20*/  SHFL.IDX PT, R224, R193, RZ, 0x1f ;  /* 0x00001fffc1e07589 */ /* 0x000e2200000e0000 */
[----:B------:R-:W0:Y:S01]  /*2a30*/  LDC R153, c[0x0][0x2d8] ;  /* 0x0000b600ff997b82 */ /* 0x000e220000000800 */
[--C-:B------:R-:W-:Y:S01]  /*2a40*/  FADD.FTZ R190, R151, -R0.reuse ;  /* 0x8000000097be7221 */ /* 0x100fe20000010000 */
[----:B------:R-:W-:Y:S01]  /*2a50*/  FMUL.FTZ R151, R187, R187 ;  /* 0x000000bbbb977220 */ /* 0x000fe20000410000 */
[--C-:B------:R-:W-:Y:S01]  /*2a60*/  FADD.FTZ R188, R144, -R0.reuse ;  /* 0x8000000090bc7221 */ /* 0x100fe20000010000 */
[--C-:B------:R-:W-:Y:S01]  /*2a70*/  FADD.FTZ R189, R145, -R0.reuse ;  /* 0x8000000091bd7221 */ /* 0x100fe20000010000 */
[--C-:B------:R-:W-:Y:S01]  /*2a80*/  FADD.FTZ R208, R172, -R0.reuse ;  /* 0x80000000acd07221 */ /* 0x100fe20000010000 */
[--C-:B------:R-:W-:Y:S01]  /*2a90*/  FADD.FTZ R212, R162, -R0.reuse ;  /* 0x80000000a2d47221 */ /* 0x100fe20000010000 */
[--C-:B------:R-:W-:Y:S01]  /*2aa0*/  FADD.FTZ R172, R142, -R0.reuse ;  /* 0x800000008eac7221 */ /* 0x100fe20000010000 */
[----:B------:R-:W1:Y:S01]  /*2ab0*/  @!P2 LDC.64 R144, c[0x0][0x250] ;  /* 0x00009400ff90ab82 */ /* 0x000e620000000a00 */
[----:B------:R-:W-:Y:S01]  /*2ac0*/  FSEL R151, R151, RZ, P3 ;  /* 0x000000ff97977208 */ /* 0x000fe20001800000 */
[--C-:B------:R-:W-:Y:S01]  /*2ad0*/  FADD.FTZ R210, R140, -R0.reuse ;  /* 0x800000008cd27221 */ /* 0x100fe20000010000 */
[--C-:B------:R-:W-:Y:S01]  /*2ae0*/  FADD.FTZ R162, R141, -R0.reuse ;  /* 0x800000008da27221 */ /* 0x100fe20000010000 */
[--C-:B------:R-:W-:Y:S01]  /*2af0*/  FADD.FTZ R232, R132, -R0.reuse ;  /* 0x8000000084e87221 */ /* 0x100fe20000010000 */
[--C-:B------:R-:W-:Y:S01]  /*2b00*/  FADD.FTZ R132, R133, -R0.reuse ;  /* 0x8000000085847221 */ /* 0x100fe20000010000 */
[--C-:B------:R-:W-:Y:S01]  /*2b10*/  FADD.FTZ R248, R124, -R0.reuse ;  /* 0x800000007cf87221 */ /* 0x100fe20000010000 */
[--C-:B------:R-:W-:Y:S01]  /*2b20*/  FADD.FTZ R250, R125, -R0.reuse ;  /* 0x800000007dfa7221 */ /* 0x100fe20000010000 */
[----:B------:R-:W2:Y:S01]  /*2b30*/  @!P2 LDC.64 R140, c[0x0][0x258] ;  /* 0x00009600ff8cab82 */ /* 0x000ea20000000a00 */
        /* <DEDUP_REMOVED lines=8> */
[----:B------:R-:W0:Y:S01]  /*2bc0*/  LDC.64 R124, c[0x0][0x2b8] ;  /* 0x0000ae00ff7c7b82 */ /* 0x000e220000000a00 */
[--C-:B------:R-:W-:Y:S01]  /*2bd0*/  FADD.FTZ R230, R134, -R0.reuse ;  /* 0x8000000086e67221 */ /* 0x100fe20000010000 */
[--C-:B------:R-:W-:Y:S01]  /*2be0*/  FADD.FTZ R234, R128, -R0.reuse ;  /* 0x8000000080ea7221 */ /* 0x100fe20000010000 */
[----:B------:R-:W-:Y:S01]  /*2bf0*/  FADD.FTZ R142, R142, R151 ;  /* 0x000000978e8e7221 */ /* 0x000fe20000010000 */
[--C-:B------:R-:W-:Y:S01]  /*2c00*/  FADD.FTZ R176, R178, -R0.reuse ;  /* 0x80000000b2b07221 */ /* 0x100fe20000010000 */
[--C-:B------:R-:W-:Y:S01]  /*2c10*/  FADD.FTZ R149, R149, -R0.reuse ;  /* 0x8000000095957221 */ /* 0x100fe20000010000 */
[----:B------:R-:W-:Y:S01]  /*2c20*/  FADD.FTZ R152, R152, -R0 ;  /* 0x8000000098987221 */ /* 0x000fe20000010000 */
[----:B------:R-:W3:Y:S01]  /*2c30*/  MUFU.RSQ R133, R142 ;  /* 0x0000008e00857308 */ /* 0x000ee20000001400 */
[----:B-1----:R-:W-:-:S04]  /*2c40*/  @!P2 IMAD.WIDE R144, R3, 0x4, R144 ;  /* 0x000000040390a825 */ /* 0x002fc800078e0290 */
        /* <DEDUP_REMOVED lines=19> */
[----:B--2---:R-:W-:-:S04]  /*2d80*/  @!P2 IMAD.WIDE R126, R3, 0x4, R140 ;  /* 0x00000004037ea825 */ /* 0x004fc800078e028c */
[----:B---3--:R-:W-:Y:S01]  /*2d90*/  FMUL.FTZ R135, R133, R188 ;  /* 0x000000bc85877220 */ /* 0x008fe20000410000 */
        /* <DEDUP_REMOVED lines=12> */
[----:B------:R1:W-:Y:S01]  /*2e60*/  @!P2 STG.E desc[UR4][R144.64], R187 ;  /* 0x000000bb9000a986 */ /* 0x0003e2000c101904 */
        /* <DEDUP_REMOVED lines=11> */
[C---:B-1----:R-:W-:Y:S01]  /*2f20*/  FMUL.FTZ R187, R133.reuse, R156 ;  /* 0x0000009c85bb7220 */ /* 0x042fe20000410000 */
        /* <DEDUP_REMOVED lines=10> */
[----:B-----5:R-:W-:Y:S01]  /*2fd0*/  FFMA.FTZ R128, R60, R135, R4 ;  /* 0x000000873c807223 */ /* 0x020fe20000010004 */
        /* <DEDUP_REMOVED lines=34> */
[----:B------:R1:W-:Y:S01]  /*3200*/  @!P2 STG.E desc[UR4][R126.64], R133 ;  /* 0x000000857e00a986 */ /* 0x0003e2000c101904 */
        /* <DEDUP_REMOVED lines=11> */
[----:B-1----:R-:W-:Y:S01]  /*32c0*/  FFMA.FTZ R133, R73, R196, R17 ;  /* 0x000000c449857223 */ /* 0x002fe20000010011 */
[----:B------:R-:W-:Y:S01]  /*32d0*/  FFMA.FTZ R127, R69, R192, R13 ;  /* 0x000000c0457f7223 */ /* 0x000fe2000001000d */
        /* <DEDUP_REMOVED lines=17> */
[----:B------:R-:W-:Y:S01]  /*33f0*/  FFMA.FTZ R138, R79, R138, R23 ;  /* 0x0000008a4f8a7223 */ /* 0x000fe20000010017 */
[----:B------:R-:W-:-:S04]  /*3400*/  IMAD.WIDE.U32 R182, R182, 0x10, R124 ;  /* 0x00000010b6b67825 */ /* 0x000fc800078e007c */
[----:B------:R-:W-:Y:S01]  /*3410*/  FFMA.FTZ R161, R90, R161, R34 ;  /* 0x000000a15aa17223 */ /* 0x000fe20000010022 */
[----:B------:R0:W-:Y:S01]  /*3420*/  STG.E.128 desc[UR4][R126.64], R128 ;  /* 0x000000807e007986 */ /* 0x0001e2000c101d04 */
        /* <DEDUP_REMOVED lines=17> */
[----:B0-----:R-:W-:Y:S01]  /*3540*/  FFMA.FTZ R128, R84, R143, R28 ;  /* 0x0000008f54807223 */ /* 0x001fe2000001001c */
[----:B------:R-:W-:Y:S01]  /*3550*/  FFMA.FTZ R129, R86, R147, R30 ;  /* 0x0000009356817223 */ /* 0x000fe2000001001e */
[----:B------:R-:W-:Y:S01]  /*3560*/  FFMA.FTZ R130, R88, R153, R32 ;  /* 0x0000009958827223 */ /* 0x000fe20000010020 */
[----:B------:R-:W-:Y:S01]  /*3570*/  F2FP.BF16.F32.PACK_AB R126, R142, R145 ;  /* 0x000000918e7e723e */ /* 0x000fe200000010ff */
[----:B-1----:R-:W-:Y:S01]  /*3580*/  FFMA.FTZ R134, R96, R165, R40 ;  /* 0x000000a560867223 */ /* 0x002fe20000010028 */
        /* <DEDUP_REMOVED lines=45> */
.L_x_21016:
[----:B------:R-:W-:Y:S01]  /*3860*/  HFMA2.MMA R197, -RZ, RZ, 0, 5.9604644775390625e-08 ;  /* 0x00000001ffc57435 */ /* 0x000fe200000001ff */
[----:B------:R-:W-:Y:S02]  /*3870*/  MOV R198, R0 ;  /* 0x0000000000c67202 */ /* 0x000fe40000000f00 */
[----:B------:R-:W-:Y:S02]  /*3880*/  MOV R200, 0x1f ;  /* 0x0000001f00c87802 */ /* 0x000fe40000000f00 */
[----:B------:R-:W-:-:S07]  /*3890*/  MOV R195, 0xffffffff ;  /* 0xffffffff00c37802 */ /* 0x000fce0000000f00 */
[----:B-----5:R-:W-:Y:S05]  /*38a0*/  WARPSYNC.COLLECTIVE R195, `(.L_x_21018) ;  /* 0x00000000c3087348 */ /* 0x020fea0003c00000 */
[----:B------:R0:W1:Y:S02]  /*38b0*/  SHFL.BFLY P4, R196, R198, R197, R200 ;  /* 0x0c0000c5c6c47389 */ /* 0x00006400000800c8 */
[----:B01---5:R-:W-:Y:S01]  /*38c0*/  ENDCOLLECTIVE ;  /* 0x000000000000791b */ /* 0x023fe20003800000 */
.L_x_21018:
[----:B------:R-:W-:Y:S01]  /*38d0*/  HFMA2.MMA R197, -RZ, RZ, 0, 1.1920928955078125e-07 ;  /* 0x00000002ffc57435 */ /* 0x000fe200000001ff */
[----:B------:R-:W-:-:S05]  /*38e0*/  MOV R189, R196 ;  /* 0x000000c400bd7202 */ /* 0x000fca0000000f00 */
[----:B------:R-:W-:-:S05]  /*38f0*/  FADD.FTZ R189, R0, R189 ;  /* 0x000000bd00bd7221 */ /* 0x000fca0000010000 */
[----:B------:R-:W-:-:S07]  /*3900*/  MOV R198, R189 ;  /* 0x000000bd00c67202 */ /* 0x000fce0000000f00 */
[----:B------:R-:W-:Y:S05]  /*3910*/  WARPSYNC.COLLECTIVE R195, `(.L_x_21019) ;  /* 0x00000000c3087348 */ /* 0x000fea0003c00000 */
[----:B------:R0:W1:Y:S02]  /*3920*/  SHFL.BFLY P4, R196, R198, R197, R200 ;  /* 0x0c0000c5c6c47389 */ /* 0x00006400000800c8 */
[----:B01----:R-:W-:Y:S01]  /*3930*/  ENDCOLLECTIVE ;  /* 0x000000000000791b */ /* 0x003fe20003800000 */
.L_x_21019:
[----:B------:R-:W-:Y:S01]  /*3940*/  HFMA2.MMA R197, -RZ, RZ, 0, 2.384185791015625e-07 ;  /* 0x00000004ffc57435 */ /* 0x000fe200000001ff */
[----:B------:R-:W-:-:S05]  /*3950*/  MOV R188, R196 ;  /* 0x000000c400bc7202 */ /* 0x000fca0000000f00 */
[----:B------:R-:W-:-:S05]  /*3960*/  FADD.FTZ R191, R189, R188 ;  /* 0x000000bcbdbf7221 */ /* 0x000fca0000010000 */
[----:B------:R-:W-:-:S07]  /*3970*/  MOV R198, R191 ;  /* 0x000000bf00c67202 */ /* 0x000fce0000000f00 */
[----:B------:R-:W-:Y:S05]  /*3980*/  WARPSYNC.COLLECTIVE R195, `(.L_x_21020) ;  /* 0x00000000c3087348 */ /* 0x000fea0003c00000 */
[----:B------:R0:W1:Y:S02]  /*3990*/  SHFL.BFLY P4, R196, R198, R197, R200 ;  /* 0x0c0000c5c6c47389 */ /* 0x00006400000800c8 */
[----:B01----:R-:W-:Y:S01]  /*39a0*/  ENDCOLLECTIVE ;  /* 0x000000000000791b */ /* 0x003fe20003800000 */
.L_x_21020:
[----:B------:R-:W-:Y:S01]  /*39b0*/  HFMA2.MMA R197, -RZ, RZ, 0, 4.76837158203125e-07 ;  /* 0x00000008ffc57435 */ /* 0x000fe200000001ff */
[----:B------:R-:W-:-:S05]  /*39c0*/  MOV R188, R196 ;  /* 0x000000c400bc7202 */ /* 0x000fca0000000f00 */
[----:B------:R-:W-:-:S05]  /*39d0*/  FADD.FTZ R192, R191, R188 ;  /* 0x000000bcbfc07221 */ /* 0x000fca0000010000 */
[----:B------:R-:W-:-:S07]  /*39e0*/  MOV R198, R192 ;  /* 0x000000c000c67202 */ /* 0x000fce0000000f00 */
[----:B------:R-:W-:Y:S05]  /*39f0*/  WARPSYNC.COLLECTIVE R195, `(.L_x_21021) ;  /* 0x00000000c3087348 */ /* 0x000fea0003c00000 */
[----:B------:R0:W1:Y:S02]  /*3a00*/  SHFL.BFLY P4, R196, R198, R197, R200 ;  /* 0x0c0000c5c6c47389 */ /* 0x00006400000800c8 */
[----:B01----:R-:W-:Y:S01]  /*3a10*/  ENDCOLLECTIVE ;  /* 0x000000000000791b */ /* 0x003fe20003800000 */
.L_x_21021:
[----:B------:R-:W-:Y:S01]  /*3a20*/  HFMA2.MMA R197, -RZ, RZ, 0, 9.5367431640625e-07 ;  /* 0x00000010ffc57435 */ /* 0x000fe200000001ff */
[----:B------:R-:W-:-:S05]  /*3a30*/  MOV R193, R196 ;  /* 0x000000c400c17202 */ /* 0x000fca0000000f00 */
[----:B------:R-:W-:-:S05]  /*3a40*/  FADD.FTZ R193, R192, R193 ;  /* 0x000000c1c0c17221 */ /* 0x000fca0000010000 */
[----:B------:R-:W-:-:S07]  /*3a50*/  MOV R198, R193 ;  /* 0x000000c100c67202 */ /* 0x000fce0000000f00 */
[----:B------:R-:W-:Y:S05]  /*3a60*/  WARPSYNC.COLLECTIVE R195, `(.L_x_21022) ;  /* 0x00000000c3087348 */ /* 0x000fea0003c00000 */
[----:B------:R0:W1:Y:S02]  /*3a70*/  SHFL.BFLY P4, R196, R198, R197, R200 ;  /* 0x0c0000c5c6c47389 */ /* 0x00006400000800c8 */
[----:B01----:R-:W-:Y:S01]  /*3a80*/  ENDCOLLECTIVE ;  /* 0x000000000000791b */ /* 0x003fe20003800000 */
.L_x_21022:
[----:B------:R-:W-:Y:S01]  /*3a90*/  HFMA2.MMA R197, -RZ, RZ, 0, 5.9604644775390625e-08 ;  /* 0x00000001ffc57435 */ /* 0x000fe200000001ff */
[----:B------:R-:W-:-:S05]  /*3aa0*/  MOV R188, R196 ;  /* 0x000000c400bc7202 */ /* 0x000fca0000000f00 */
        /* <DEDUP_REMOVED lines=118> */
.L_x_21023:
[----:B------:R-:W-:Y:S01]  /*4210*/  HFMA2.MMA R197, -RZ, RZ, 0, 1.1920928955078125e-07 ;  /* 0x00000002ffc57435 */ /* 0x000fe200000001ff */
[----:B------:R-:W-:-:S05]  /*4220*/  MOV R189, R196 ;  /* 0x000000c400bd7202 */ /* 0x000fca0000000f00 */
[----:B------:R-:W-:-:S05]  /*4230*/  FADD.FTZ R189, R0, R189 ;  /* 0x000000bd00bd7221 */ /* 0x000fca0000010000 */
[----:B------:R-:W-:-:S07]  /*4240*/  MOV R198, R189 ;  /* 0x000000bd00c67202 */ /* 0x000fce0000000f00 */
[----:B------:R-:W-:Y:S05]  /*4250*/  WARPSYNC.COLLECTIVE R195, `(.L_x_21024) ;  /* 0x00000000c3087348 */ /* 0x000fea0003c00000 */
[----:B------:R0:W1:Y:S02]  /*4260*/  SHFL.BFLY P4, R196, R198, R197, R200 ;  /* 0x0c0000c5c6c47389 */ /* 0x00006400000800c8 */
[----:B01----:R-:W-:Y:S01]  /*4270*/  ENDCOLLECTIVE ;  /* 0x000000000000791b */ /* 0x003fe20003800000 */
.L_x_21024:
[----:B------:R-:W-:Y:S01]  /*4280*/  HFMA2.MMA R197, -RZ, RZ, 0, 2.384185791015625e-07 ;  /* 0x00000004ffc57435 */ /* 0x000fe200000001ff */
[----:B------:R-:W-:-:S05]  /*4290*/  MOV R192, R196 ;  /* 0x000000c400c07202 */ /* 0x000fca0000000f00 */
[----:B------:R-:W-:-:S05]  /*42a0*/  FADD.FTZ R192, R189, R192 ;  /* 0x000000c0bdc07221 */ /* 0x000fca0000010000 */
[----:B------:R-:W-:-:S07]  /*42b0*/  MOV R198, R192 ;  /* 0x000000c000c67202 */ /* 0x000fce0000000f00 */
[----:B------:R-:W-:Y:S05]  /*42c0*/  WARPSYNC.COLLECTIVE R195, `(.L_x_21025) ;  /* 0x00000000c3087348 */ /* 0x000fea0003c00000 */
[----:B------:R0:W1:Y:S02]  /*42d0*/  SHFL.BFLY P4, R196, R198, R197, R200 ;  /* 0x0c0000c5c6c47389 */ /* 0x00006400000800c8 */
[----:B01----:R-:W-:Y:S01]  /*42e0*/  ENDCOLLECTIVE ;  /* 0x000000000000791b */ /* 0x003fe20003800000 */
.L_x_21025:
[----:B------:R-:W-:Y:S01]  /*42f0*/  HFMA2.MMA R197, -RZ, RZ, 0, 4.76837158203125e-07 ;  /* 0x00000008ffc57435 */ /* 0x000fe200000001ff */
[----:B------:R-:W-:-:S05]  /*4300*/  MOV R191, R196 ;  /* 0x000000c400bf7202 */ /* 0x000fca0000000f00 */
[----:B------:R-:W-:-:S05]  /*4310*/  FADD.FTZ R191, R192, R191 ;  /* 0x000000bfc0bf7221 */ /* 0x000fca0000010000 */
[----:B------:R-:W-:-:S07]  /*4320*/  MOV R198, R191 ;  /* 0x000000bf00c67202 */ /* 0x000fce0000000f00 */
[----:B------:R-:W-:Y:S05]  /*4330*/  WARPSYNC.COLLECTIVE R195, `(.L_x_21026) ;  /* 0x00000000c3087348 */ /* 0x000fea0003c00000 */
[----:B------:R0:W1:Y:S02]  /*4340*/  SHFL.BFLY P4, R196, R198, R197, R200 ;  /* 0x0c0000c5c6c47389 */ /* 0x00006400000800c8 */
[----:B01----:R-:W-:Y:S01]  /*4350*/  ENDCOLLECTIVE ;  /* 0x000000000000791b */ /* 0x003fe20003800000 */
.L_x_21026:
[----:B------:R-:W-:Y:S01]  /*4360*/  HFMA2.MMA R197, -RZ, RZ, 0, 9.5367431640625e-07 ;  /* 0x00000010ffc57435 */ /* 0x000fe200000001ff */
[----:B------:R-:W-:-:S05]  /*4370*/  MOV R194, R196 ;  /* 0x000000c400c27202 */ /* 0x000fca0000000f00 */
[----:B------:R-:W-:-:S05]  /*4380*/  FADD.FTZ R194, R191, R194 ;  /* 0x000000c2bfc27221 */ /* 0x000fca0000010000 */
[----:B------:R-:W-:-:S07]  /*4390*/  MOV R198, R194 ;  /* 0x000000c200c67202 */ /* 0x000fce0000000f00 */
[----:B------:R-:W-:Y:S05]  /*43a0*/  WARPSYNC.COLLECTIVE R195, `(.L_x_21027) ;  /* 0x00000000c3087348 */ /* 0x000fea0003c00000 */
[----:B------:R0:W1:Y:S02]  /*43b0*/  SHFL.BFLY P4, R196, R198, R197, R200 ;  /* 0x0c0000c5c6c47389 */ /* 0x00006400000800c8 */
[----:B01----:R-:W-:Y:S01]  /*43c0*/  ENDCOLLECTIVE ;  /* 0x000000000000791b */ /* 0x003fe20003800000 */
.L_x_21027:
[----:B------:R-:W-:Y:S01]  /*43d0*/  MOV R193, R196 ;  /* 0x000000c400c17202 */ /* 0x000fe20000000f00 */
[----:B------:R-:W-:Y:S06]  /*43e0*/  BRA `(.L_x_21028) ;  /* 0xffffffe000a47947 */ /* 0x000fec000383ffff */
.L_x_21029:
        /* <DEDUP_REMOVED lines=9> */
.L_x_46025:


//--------------------- .text._ZN10layer_norm13ln_fwd_kernelINS_13Kernel_traitsIf13__nv_bfloat16fS2_fjLj7168ELj1ELj1ELj4ELj16ENS_18Kernel_traits_baseILj7168EfS2_fS2_fjLj128EEEEELb0ELb0ELb1ELb0EEEvNS_9FwdParamsE --------------------------
	.section	.text._ZN10layer_norm13ln_fwd_kernelINS_13Kernel_traitsIf13__nv_bfloat16fS2_fjLj7168ELj1ELj1ELj4ELj16ENS_18Kernel_traits_baseILj7168EfS2_fS2_fjLj128EEEEELb0ELb0ELb1ELb0EEEvNS_9FwdParamsE,"ax",@progbits
	.align	128
        .global         _ZN10layer_norm13ln_fwd_kernelINS_13Kernel_traitsIf13__nv_bfloat16fS2_fjLj7168ELj1ELj1ELj4ELj16ENS_18Kernel_traits_baseILj7168EfS2_fS2_fjLj128EEEEELb0ELb0ELb1ELb0EEEvNS_9FwdParamsE
        .type           _ZN10layer_norm13ln_fwd_kernelINS_13Kernel_traitsIf13__nv_bfloat16fS2_fjLj7168ELj1ELj1ELj4ELj16ENS_18Kernel_traits_baseILj7168EfS2_fS2_fjLj128EEEEELb0ELb0ELb1ELb0EEEvNS_9FwdParamsE,@function
        .size           _ZN10layer_norm13ln_fwd_kernelINS_13Kernel_traitsIf13__nv_bfloat16fS2_fjLj7168ELj1ELj1ELj4ELj16ENS_18Kernel_traits_baseILj7168EfS2_fS2_fjLj128EEEEELb0ELb0ELb1ELb0EEEvNS_9FwdParamsE,(.L_x_46026 - _ZN10layer_norm13ln_fwd_kernelINS_13Kernel_traitsIf13__nv_bfloat16fS2_fjLj7168ELj1ELj1ELj4ELj16ENS_18Kernel_traits_baseILj7168EfS2_fS2_fjLj128EEEEELb0ELb0ELb1ELb0EEEvNS_9FwdParamsE)
        .other          _ZN10layer_norm13ln_fwd_kernelINS_13Kernel_traitsIf13__nv_bfloat16fS2_fjLj7168ELj1ELj1ELj4ELj16ENS_18Kernel_traits_baseILj7168EfS2_fS2_fjLj128EEEEELb0ELb0ELb1ELb0EEEvNS_9FwdParamsE,@"STO_CUDA_ENTRY STV_DEFAULT"
_ZN10layer_norm13ln_fwd_kernelINS_13Kernel_traitsIf13__nv_bfloat16fS2_fjLj7168ELj1ELj1ELj4ELj16ENS_18Kernel_traits_baseILj7168EfS2_fS2_fjLj128EEEEELb0ELb0ELb1ELb0EEEvNS_9FwdParamsE:
.text._ZN10layer_norm13ln_fwd_kernelINS_13Kernel_traitsIf13__nv_bfloat16fS2_fjLj7168ELj1ELj1ELj4ELj16ENS_18Kernel_traits_baseILj7168EfS2_fS2_fjLj128EEEEELb0ELb0ELb1ELb0EEEvNS_9FwdParamsE:
        /* <DEDUP_REMOVED lines=41> */
.L_x_21031:
[----:B------:R-:W-:Y:S05]  /*0290*/  BSYNC B0 ;  /* 0x0000000000007941 */ /* 0x000fea0003800000 */
.L_x_21030:
        /* <DEDUP_REMOVED lines=18> */
.L_x_21033:
[----:B------:R-:W-:Y:S05]  /*03c0*/  BSYNC B0 ;  /* 0x0000000000007941 */ /* 0x000fea0003800000 */
.L_x_21032:
        /* <DEDUP_REMOVED lines=18> */
.L_x_21035:
[----:B------:R-:W-:Y:S05]  /*04f0*/  BSYNC B0 ;  /* 0x0000000000007941 */ /* 0x000fea0003800000 */
.L_x_21034:
        /* <DEDUP_REMOVED lines=18> */
.L_x_21037:
[----:B------:R-:W-:Y:S05]  /*0620*/  BSYNC B0 ;  /* 0x0000000000007941 */ /* 0x000fea0003800000 */
.L_x_21036:
        /* <DEDUP_REMOVED lines=18> */
.L_x_21039:
[----:B------:R-:W-:Y:S05]  /*0750*/  BSYNC B0 ;  /* 0x0000000000007941 */ /* 0x000fea0003800000 */
.L_x_21038:
        /* <DEDUP_REMOVED lines=21> */
.L_x_21041:
[----:B------:R-:W-:Y:S05]  /*08b0*/  BSYNC B0 ;  /* 0x0000000000007941 */ /* 0x000fea0003800000 */
.L_x_21040:
        /* <DEDUP_REMOVED lines=20> */
.L_x_21043:
[----:B------:R-:W-:Y:S05]  /*0a00*/  BSYNC B0 ;  /* 0x0000000000007941 */ /* 0x000fea0003800000 */
.L_x_21042:
[----:B------:R-:W1:Y:S02]  /*0a10*/  S2UR UR6, SR_CTAID.X ;  /* 0x00000000000679c3 */ /* 0x000e640000002500 */
[----:B-1----:R-:W-:Y:S01]  /*0a20*/  LEA.HI R181, R2, UR6, RZ, 0x19 ;  /* 0x0000000602b57c11 */ /* 0x002fe2000f8fc8ff */
[----:B------:R-:W-:-:S03]  /*0a30*/  ULDC UR6, c[0x0][0x214] ;  /* 0x0000850000067ab9 */ /* 0x000fc60000000800 */
[----:B------:R-:W-:-:S13]  /*0a40*/  ISETP.GE.AND P1, PT, R181, UR6, PT ;  /* 0x00000006b5007c0c */ /* 0x000fda000bf26270 */
[----:B------:R-:W-:Y:S05]  /*0a50*/  @P1 EXIT ;  /* 0x000000000000194d */ /* 0x000fea0003800000 */
[----:B------:R-:W-:Y:S01]  /*0a60*/  SHF.R.S32.HI R0, RZ, 0x3, R0 ;  /* 0x00000003ff007819 */ /* 0x000fe20000011400 */
[----:B------:R-:W-:Y:S01]  /*0a70*/  ULDC.U8 UR6, c[0x0][0x2a0] ;  /* 0x0000a80000067ab9 */ /* 0x000fe20000000000 */
[----:B0-234-:R-:W-:Y:S01]  /*0a80*/  LOP3.LUT R5, R2, 0x60, RZ, 0xc0, !PT ;  /* 0x0000006002057812 */ /* 0x01dfe200078ec0ff */
[----:B------:R-:W-:Y:S01]  /*0a90*/  ULDC UR7, c[0x0][0x29c] ;  /* 0x0000a70000077ab9 */ /* 0x000fe20000000800 */
[----:B------:R-:W-:Y:S01]  /*0aa0*/  LOP3.LUT R4, R0, 0x7f, RZ, 0xc0, !PT ;  /* 0x0000007f00047812 */ /* 0x000fe200078ec0ff */
[----:B------:R-:W-:Y:S01]  /*0ab0*/  ULDC UR8, c[0x0][0x290] ;  /* 0x0000a40000087ab9 */ /* 0x000fe20000000800 */
[----:B------:R-:W-:Y:S01]  /*0ac0*/  SHF.R.U32.HI R0, RZ, 0x2, R0 ;  /* 0x00000002ff007819 */ /* 0x000fe20000011600 */
[----:B------:R-:W-:Y:S01]  /*0ad0*/  ULDC.64 UR10, c[0x0][0x210] ;  /* 0x00008400000a7ab9 */ /* 0x000fe20000000a00 */
[----:B------:R-:W-:Y:S02]  /*0ae0*/  VIADDMNMX R5, R4, -R5, RZ, !PT ;  /* 0x8000000504057246 */ /* 0x000fe400078001ff */
[----:B------:R-:W-:-:S02]  /*0af0*/  LOP3.LUT R0, R0, 0x3fffffe0, RZ, 0xc0, !PT ;  /* 0x3fffffe000007812 */ /* 0x000fc400078ec0ff */
[----:B------:R-:W-:Y:S02]  /*0b00*/  VIMNMX R5, R5, 0x20, PT ;  /* 0x0000002005057848 */ /* 0x000fe40003fe0100 */
[----:B------:R-:W-:Y:S02]  /*0b10*/  SHF.L.U32 R6, R2, 0x5, RZ ;  /* 0x0000000502067819 */ /* 0x000fe400000006ff */
[----:B------:R-:W-:Y:S02]  /*0b20*/  IADD3 R5, R5, R0, RZ ;  /* 0x0000000005057210 */ /* 0x000fe40007ffe0ff */
[----:B------:R-:W-:Y:S02]  /*0b30*/  LOP3.LUT R7, R6, 0x3e0, RZ, 0xc0, !PT ;  /* 0x000003e006077812 */ /* 0x000fe400078ec0ff */
[----:B------:R-:W-:Y:S02]  /*0b40*/  SHF.L.U32 R5, R5, 0x3, RZ ;  /* 0x0000000305057819 */ /* 0x000fe400000006ff */
[----:B------:R-:W-:-:S02]  /*0b50*/  ISETP.NE.AND P1, PT, RZ, UR6, PT ;  /* 0x00000006ff007c0c */ /* 0x000fc4000bf25270 */
[----:B------:R-:W-:Y:S02]  /*0b60*/  I2FP.F32.U32 R5, R5 ;  /* 0x0000000500057245 */ /* 0x000fe40000201000 */
[----:B------:R-:W-:Y:S02]  /*0b70*/  VIADDMNMX R7, R4, -R7, RZ, !PT ;  /* 0x8000000704077246 */ /* 0x000fe400078001ff */
[----:B------:R0:W1:Y:S01]  /*0b80*/  MUFU.RCP R182, R5 ;  /* 0x0000000500b67308 */ /* 0x0000620000001000 */
[----:B------:R-:W-:Y:S02]  /*0b90*/  LOP3.LUT R198, R198, 0xfffffdff, RZ, 0xc0, !PT ;  /* 0xfffffdffc6c67812 */ /* 0x000fe400078ec0ff */
[----:B------:R-:W-:-:S04]  /*0ba0*/  VIMNMX R7, R7, 0x20, PT ;  /* 0x0000002007077848 */ /* 0x000fc80003fe0100 */
[----:B------:R-:W-:Y:S01]  /*0bb0*/  IADD3 R7, R0, R7, RZ ;  /* 0x0000000700077210 */ /* 0x000fe20007ffe0ff */
[----:B------:R-:W-:Y:S01]  /*0bc0*/  HFMA2.MMA R0, -RZ, RZ, 0, 5.9604644775390625e-08 ;  /* 0x00000001ff007435 */ /* 0x000fe200000001ff */
[----:B------:R-:W-:Y:S02]  /*0bd0*/  @P1 LOP3.LUT R198, R198, 0x200, RZ, 0xfc, !PT ;  /* 0x00000200c6c61812 */ /* 0x000fe400078efcff */
[----:B0-----:R-:W-:-:S08]  /*0be0*/  SHF.L.U32 R183, R7, 0x3, RZ ;  /* 0x0000000307b77819 */ /* 0x001fd000000006ff */
.L_x_21185:
[----:B01234-:R-:W0:Y:S08]  /*0bf0*/  LDC.64 R188, c[0x0][0x280] ;  /* 0x0000a000ffbc7b82 */ /* 0x01fe300000000a00 */
[----:B------:R-:W2:Y:S08]  /*0c00*/  LDC.64 R190, c[0x0][0x288] ;  /* 0x0000a200ffbe7b82 */ /* 0x000eb00000000a00 */
[----:B------:R-:W3:Y:S01]  /*0c10*/  LDC R186, c[0x0][0x218] ;  /* 0x00008600ffba7b82 */ /* 0x000ee20000000800 */
[----:B0-----:R-:W-:-:S05]  /*0c20*/  IMAD.WIDE R188, R181, 0x4, R188 ;  /* 0x00000004b5bc7825 */ /* 0x001fca00078e02bc */
[----:B------:R0:W4:Y:S01]  /*0c30*/  LDG.E R185, desc[UR4][R188.64] ;  /* 0x00000004bcb97981 */ /* 0x000122000c1e1900 */
[----:B--2---:R-:W-:-:S05]  /*0c40*/  IMAD.WIDE R190, R181, 0x4, R190 ;  /* 0x00000004b5be7825 */ /* 0x004fca00078e02be */
[----:B-----5:R2:W5:Y:S01]  /*0c50*/  LDG.E R184, desc[UR4][R190.64] ;  /* 0x00000004beb87981 */ /* 0x020562000c1e1900 */
[----:B------:R-:W-:Y:S01]  /*0c60*/  BSSY B0, `(.L_x_21044) ;  /* 0x000006b000007945 */ /* 0x000fe20003800000 */
[----:B0-----:R-:W-:Y:S02]  /*0c70*/  MOV R189, RZ ;  /* 0x000000ff00bd7202 */ /* 0x001fe40000000f00 */
[----:B------:R-:W-:Y:S02]  /*0c80*/  SHF.R.S32.HI R188, RZ, 0x1f, R181 ;  /* 0x0000001fffbc7819 */ /* 0x000fe400000114b5 */
[----:B----4-:R-:W-:-:S13]  /*0c90*/  ISETP.GE.AND P1, PT, R185, 0x1, PT ;  /* 0x00000001b900780c */ /* 0x010fda0003f26270 */
[----:B------:R-:W-:-:S05]  /*0ca0*/  @P1 IADD3 R187, R185, -0x1, RZ ;  /* 0xffffffffb9bb1810 */ /* 0x000fca0007ffe0ff */
[-C--:B---3--:R-:W-:Y:S02]  /*0cb0*/  @P1 IMAD R197, R187, R186.reuse, RZ ;  /* 0x000000babbc51224 */ /* 0x088fe400078e02ff */
[----:B------:R-:W-:-:S03]  /*0cc0*/  IMAD R187, R181, R186, RZ ;  /* 0x000000bab5bb7224 */ /* 0x000fc600078e02ff */
[----:B------:R-:W-:Y:S02]  /*0cd0*/  @P1 SHF.R.S32.HI R200, RZ, 0x1f, R197 ;  /* 0x0000001fffc81819 */ /* 0x000fe400000114c5 */
[----:B------:R-:W-:Y:S02]  /*0ce0*/  SHF.R.S32.HI R196, RZ, 0x1f, R187 ;  /* 0x0000001fffc47819 */ /* 0x000fe400000114bb */
[----:B------:R-:W-:Y:S02]  /*0cf0*/  @P1 LEA.HI R200, R200, R197, RZ, 0x3 ;  /* 0x000000c5c8c81211 */ /* 0x000fe400078f18ff */
[----:B------:R-:W-:Y:S02]  /*0d00*/  LEA.HI R196, R196, R187, RZ, 0x3 ;  /* 0x000000bbc4c47211 */ /* 0x000fe400078f18ff */
[-C--:B------:R-:W-:Y:S02]  /*0d10*/  @P1 LEA.HI.SX32 R189, R200, R3.reuse, 0x1d ;  /* 0x00000003c8bd1211 */ /* 0x080fe400078feaff */
[----:B------:R-:W-:Y:S01]  /*0d20*/  LEA.HI.SX32 R187, R196, R3, 0x1d ;  /* 0x00000003c4bb7211 */ /* 0x000fe200078feaff */
[----:B--2---:R-:W-:Y:S06]  /*0d30*/  @!P0 BRA `(.L_x_21045) ;  /* 0x0000000400748947 */ /* 0x004fec0003800000 */
[----:B------:R-:W0:Y:S02]  /*0d40*/  LDC.64 R196, c[0x0][0x230] ;  /* 0x00008c00ffc47b82 */ /* 0x000e240000000a00 */
[----:B0-----:R-:W-:-:S04]  /*0d50*/  ISETP.NE.U32.AND P2, PT, R196, RZ, PT ;  /* 0x000000ffc400720c */ /* 0x001fc80003f45070 */
[----:B------:R-:W-:-:S13]  /*0d60*/  ISETP.NE.AND.EX P2, PT, R197, RZ, PT, P2 ;  /* 0x000000ffc500720c */ /* 0x000fda0003f45320 */
[----:B------:R-:W0:Y:S02]  /*0d70*/  @P2 LDC.64 R190, c[0x0][0x230] ;  /* 0x00008c00ffbe2b82 */ /* 0x000e240000000a00 */
[----:B0-----:R-:W-:-:S05]  /*0d80*/  @P2 IMAD.WIDE.U32 R190, R187, 0x20, R190 ;  /* 0x00000020bbbe2825 */ /* 0x001fca00078e00be */
[----:B------:R-:W2:Y:S01]  /*0d90*/  @P2 LDG.E.128 R64, desc[UR4][R190.64] ;  /* 0x00000004be402981 */ /* 0x000ea2000c1e1d00 */
[----:B------:R-:W-:-:S03]  /*0da0*/  ISETP.GT.AND P3, PT, R185, RZ, PT ;  /* 0x000000ffb900720c */ /* 0x000fc60003f64270 */
[----:B------:R0:W3:Y:S02]  /*0db0*/  @P2 LDG.E.128 R56, desc[UR4][R190.64+0x10] ;  /* 0x00001004be382981 */ /* 0x0000e4000c1e1d00 */
[----:B0-----:R-:W0:Y:S08]  /*0dc0*/  @P1 LDC.64 R190, c[0x0][0x220] ;  /* 0x00008800ffbe1b82 */ /* 0x001e300000000a00 */
[----:B------:R-:W-:-:S04]  /*0dd0*/  @!P3 ISETP.NE.U32.AND P4, PT, R196, RZ, PT ;  /* 0x000000ffc400b20c */ /* 0x000fc80003f85070 */
[----:B------:R-:W-:Y:S01]  /*0de0*/  @!P3 ISETP.NE.AND.EX P4, PT, R197, RZ, PT, P4 ;  /* 0x000000ffc500b20c */ /* 0x000fe20003f85340 */
[----:B0-----:R-:W-:-:S05]  /*0df0*/  @P1 IMAD.WIDE.U32 R190, R189, 0x10, R190 ;  /* 0x00000010bdbe1825 */ /* 0x001fca00078e00be */
        /* <DEDUP_REMOVED lines=24> */
[----:B0-----:R-:W-:Y:S08]  /*0f80*/  @!P3 BRA `(.L_x_21047) ;  /* 0x00000000000cb947 */ /* 0x001ff00003800000 */
[----:B-----5:R-:W-:-:S05]  /*0f90*/  SHF.L.U32 R60, R192, 0x10, RZ ;  /* 0x00000010c03c7819 */ /* 0x020fca00000006ff */
[----:B------:R-:W-:-:S04]  /*0fa0*/  FMUL.FTZ R60, R60, UR7 ;  /* 0x000000073c3c7c20 */ /* 0x000fc80008410000 */
[----:B------:R-:W-:-:S07]  /*0fb0*/  @P2 FADD.FTZ R60, R64, R60 ;  /* 0x0000003c403c2221 */ /* 0x000fce0000010000 */
.L_x_21047:
[----:B------:R-:W-:Y:S05]  /*0fc0*/  BSYNC B1 ;  /* 0x0000000000017941 */ /* 0x000fea0003800000 */
.L_x_21046:
[----:B------:R-:W-:Y:S04]  /*0fd0*/  BSSY B1, `(.L_x_21048) ;  /* 0x0000006000017945 */ /* 0x000fe80003800000 */
[----:B------:R-:W-:Y:S05]  /*0fe0*/  @!P3 BRA `(.L_x_21049) ;  /* 0x000000000010b947 */ /* 0x000fea0003800000 */
[----:B-----5:R-:W-:-:S04]  /*0ff0*/  PRMT R61, R192, 0x7632, R61 ;  /* 0x00007632c03d7816 */ /* 0x020fc8000000003d */
[----:B------:R-:W-:-:S05]  /*1000*/  SHF.L.U32 R61, R61, 0x10, RZ ;  /* 0x000000103d3d7819 */ /* 0x000fca00000006ff */
[----:B------:R-:W-:-:S04]  /*1010*/  FMUL.FTZ R61, R61, UR7 ;  /* 0x000000073d3d7c20 */ /* 0x000fc80008410000 */
[----:B------:R-:W-:-:S07]  /*1020*/  @P2 FADD.FTZ R61, R65, R61 ;  /* 0x0000003d413d2221 */ /* 0x000fce0000010000 */
.L_x_21049:
[----:B------:R-:W-:Y:S05]  /*1030*/  BSYNC B1 ;  /* 0x0000000000017941 */ /* 0x000fea0003800000 */
.L_x_21048:
[----:B------:R-:W-:Y:S04]  /*1040*/  BSSY B1, `(.L_x_21050) ;  /* 0x0000005000017945 */ /* 0x000fe80003800000 */
[----:B------:R-:W-:Y:S05]  /*1050*/  @!P3 BRA `(.L_x_21051) ;  /* 0x00000000000cb947 */ /* 0x000fea0003800000 */
[----:B-----5:R-:W-:-:S05]  /*1060*/  SHF.L.U32 R62, R193, 0x10, RZ ;  /* 0x00000010c13e7819 */ /* 0x020fca00000006ff */
[----:B------:R-:W-:-:S04]  /*1070*/  FMUL.FTZ R62, R62, UR7 ;  /* 0x000000073e3e7c20 */ /* 0x000fc80008410000 */
[----:B------:R-:W-:-:S07]  /*1080*/  @P2 FADD.FTZ R62, R66, R62 ;  /* 0x0000003e423e2221 */ /* 0x000fce0000010000 */
.L_x_21051:
[----:B------:R-:W-:Y:S05]  /*1090*/  BSYNC B1 ;  /* 0x0000000000017941 */ /* 0x000fea0003800000 */
.L_x_21050:
[----:B------:R-:W-:Y:S04]  /*10a0*/  BSSY B1, `(.L_x_21052) ;  /* 0x0000006000017945 */ /* 0x000fe80003800000 */
[----:B------:R-:W-:Y:S05]  /*10b0*/  @!P3 BRA `(.L_x_21053) ;  /* 0x000000000010b947 */ /* 0x000fea0003800000 */
[----:B-----5:R-:W-:-:S04]  /*10c0*/  PRMT R63, R193, 0x7632, R63 ;  /* 0x00007632c13f7816 */ /* 0x020fc8000000003f */
[----:B------:R-:W-:-:S05]  /*10d0*/  SHF.L.U32 R63, R63, 0x10, RZ ;  /* 0x000000103f3f7819 */ /* 0x000fca00000006ff */
[----:B------:R-:W-:-:S04]  /*10e0*/  FMUL.FTZ R63, R63, UR7 ;  /* 0x000000073f3f7c20 */ /* 0x000fc80008410000 */
[----:B------:R-:W-:-:S07]  /*10f0*/  @P2 FADD.FTZ R63, R67, R63 ;  /* 0x0000003f433f2221 */ /* 0x000fce0000010000 */
.L_x_21053:
[----:B------:R-:W-:Y:S05]  /*1100*/  BSYNC B1 ;  /* 0x0000000000017941 */ /* 0x000fea0003800000 */
.L_x_21052:
[----:B------:R-:W-:Y:S04]  /*1110*/  BSSY B1, `(.L_x_21054) ;  /* 0x0000005000017945 */ /* 0x000fe80003800000 */
[----:B------:R-:W-:Y:S05]  /*1120*/  @!P3 BRA `(.L_x_21055) ;  /* 0x00000000000cb947 */ /* 0x000fea0003800000 */
[----:B-----5:R-:W-:-:S05]  /*1130*/  SHF.L.U32 R52, R194, 0x10, RZ ;  /* 0x00000010c2347819 */ /* 0x020fca00000006ff */
[----:B------:R-:W-:-:S04]  /*1140*/  FMUL.FTZ R52, R52, UR7 ;  /* 0x0000000734347c20 */ /* 0x000fc80008410000 */
[----:B------:R-:W-:-:S07]  /*1150*/  @P2 FADD.FTZ R52, R56, R52 ;  /* 0x0000003438342221 */ /* 0x000fce0000010000 */
.L_x_21055:
[----:B------:R-:W-:Y:S05]  /*1160*/  BSYNC B1 ;  /* 0x0000000000017941 */ /* 0x000fea0003800000 */
.L_x_21054:
[----:B------:R-:W-:Y:S04]  /*1170*/  BSSY B1, `(.L_x_21056) ;  /* 0x0000006000017945 */ /* 0x000fe80003800000 */
[----:B------:R-:W-:Y:S05]  /*1180*/  @!P3 BRA `(.L_x_21057) ;  /* 0x000000000010b947 */ /* 0x000fea0003800000 */
[----:B-----5:R-:W-:-:S04]  /*1190*/  PRMT R53, R194, 0x7632, R53 ;  /* 0x00007632c2357816 */ /* 0x020fc80000000035 */
[----:B------:R-:W-:-:S05]  /*11a0*/  SHF.L.U32 R53, R53, 0x10, RZ ;  /* 0x0000001035357819 */ /* 0x000fca00000006ff */
[----:B------:R-:W-:-:S04]  /*11b0*/  FMUL.FTZ R53, R53, UR7 ;  /* 0x0000000735357c20 */ /* 0x000fc80008410000 */
[----:B------:R-:W-:-:S07]  /*11c0*/  @P2 FADD.FTZ R53, R57, R53 ;  /* 0x0000003539352221 */ /* 0x000fce0000010000 */
.L_x_21057:
[----:B------:R-:W-:Y:S05]  /*11d0*/  BSYNC B1 ;  /* 0x0000000000017941 */ /* 0x000fea0003800000 */
.L_x_21056:
[----:B------:R-:W-:Y:S04]  /*11e0*/  BSSY B1, `(.L_x_21058) ;  /* 0x0000005000017945 */ /* 0x000fe80003800000 */
[----:B------:R-:W-:Y:S05]  /*11f0*/  @!P3 BRA `(.L_x_21059) ;  /* 0x00000000000cb947 */ /* 0x000fea0003800000 */
[----:B-----5:R-:W-:-:S05]  /*1200*/  SHF.L.U32 R54, R195, 0x10, RZ ;  /* 0x00000010c3367819 */ /* 0x020fca00000006ff */
[----:B------:R-:W-:-:S04]  /*1210*/  FMUL.FTZ R54, R54, UR7 ;  /* 0x0000000736367c20 */ /* 0x000fc80008410000 */
[----:B------:R-:W-:-:S07]  /*1220*/  @P2 FADD.FTZ R54, R58, R54 ;  /* 0x000000363a362221 */ /* 0x000fce0000010000 */
.L_x_21059:
[----:B------:R-:W-:Y:S05]  /*1230*/  BSYNC B1 ;  /* 0x0000000000017941 */ /* 0x000fea0003800000 */
.L_x_21058:
[----:B------:R-:W-:Y:S04]  /*1240*/  BSSY B1, `(.L_x_21060) ;  /* 0x0000006000017945 */ /* 0x000fe80003800000 */
[----:B------:R-:W-:Y:S05]  /*1250*/  @!P3 BRA `(.L_x_21061) ;  /* 0x000000000010b947 */ /* 0x000fea0003800000 */
[----:B-----5:R-:W-:-:S04]  /*1260*/  PRMT R55, R195, 0x7632, R55 ;  /* 0x00007632c3377816 */ /* 0x020fc80000000037 */
[----:B------:R-:W-:-:S05]  /*1270*/  SHF.L.U32 R55, R55, 0x10, RZ ;  /* 0x0000001037377819 */ /* 0x000fca00000006ff */
[----:B------:R-:W-:-:S04]  /*1280*/  FMUL.FTZ R55, R55, UR7 ;  /* 0x0000000737377c20 */ /* 0x000fc80008410000 */
[----:B------:R-:W-:-:S07]  /*1290*/  @P2 FADD.FTZ R55, R59, R55 ;  /* 0x000000373b372221 */ /* 0x000fce0000010000 */
.L_x_21061:
[----:B------:R-:W-:Y:S05]  /*12a0*/  BSYNC B1 ;  /* 0x0000000000017941 */ /* 0x000fea0003800000 */
.L_x_21060:
[----:B------:R-:W0:Y:S01]  /*12b0*/  LDC.64 R190, c[0x0][0x238] ;  /* 0x00008e00ffbe7b82 */ /* 0x000e220000000a00 */
[----:B------:R-:W-:Y:S01]  /*12c0*/  IADD3 R189, R189, 0x80, RZ ;  /* 0x00000080bdbd7810 */ /* 0x000fe20007ffe0ff */
[C---:B0-----:R-:W-:Y:S01]  /*12d0*/  IMAD.WIDE.U32 R190, R187.reuse, 0x20, R190 ;  /* 0x00000020bbbe7825 */ /* 0x041fe200078e00be */
[----:B------:R-:W-:-:S04]  /*12e0*/  IADD3 R187, R187, 0x80, RZ ;  /* 0x00000080bbbb7810 */ /* 0x000fc80007ffe0ff */
[----:B------:R0:W-:Y:S04]  /*12f0*/  STG.E.128 desc[UR4][R190.64], R60 ;  /* 0x0000003cbe007986 */ /* 0x0001e8000c101d04 */
[----:B------:R0:W-:Y:S02]  /*1300*/  STG.E.128 desc[UR4][R190.64+0x10], R52 ;  /* 0x00001034be007986 */ /* 0x0001e4000c101d04 */
.L_x_21045:
[----:B------:R-:W-:Y:S05]  /*1310*/  BSYNC B0 ;  /* 0x0000000000007941 */ /* 0x000fea0003800000 */
.L_x_21044:
[----:B------:R-:W-:Y:S01]  /*1320*/  LOP3.LUT P2, RZ, R198, 0x100, RZ, 0xc0, !PT ;  /* 0x00000100c6ff7812 */ /* 0x000fe2000784c0ff */
[----:B------:R-:W-:-:S12]  /*1330*/  BSSY B0, `(.L_x_21062) ;  /* 0x000005f000007945 */ /* 0x000fd80003800000 */
[----:B------:R-:W-:Y:S05]  /*1340*/  @!P2 BRA `(.L_x_21063) ;  /* 0x000000040074a947 */ /* 0x000fea0003800000 */
[----:B------:R-:W2:Y:S02]  /*1350*/  LDC.64 R196, c[0x0][0x230] ;  /* 0x00008c00ffc47b82 */ /* 0x000ea40000000a00 */
[----:B--2---:R-:W-:-:S04]  /*1360*/  ISETP.NE.U32.AND P2, PT, R196, RZ, PT ;  /* 0x000000ffc400720c */ /* 0x004fc80003f45070 */
        /* <DEDUP_REMOVED lines=38> */
.L_x_21065:
[----:B------:R-:W-:Y:S05]  /*15d0*/  BSYNC B1 ;  /* 0x0000000000017941 */ /* 0x000fea0003800000 */
.L_x_21064:
[----:B------:R-:W-:Y:S04]  /*15e0*/  BSSY B1, `(.L_x_21066) ;  /* 0x0000006000017945 */ /* 0x000fe80003800000 */
[----:B------:R-:W-:Y:S05]  /*15f0*/  @!P3 BRA `(.L_x_21067) ;  /* 0x000000000010b947 */ /* 0x000fea0003800000 */
[----:B-----5:R-:W-:-:S04]  /*1600*/  PRMT R49, R192, 0x7632, R49 ;  /* 0x00007632c0317816 */ /* 0x020fc80000000031 */
[----:B------:R-:W-:-:S05]  /*1610*/  SHF.L.U32 R49, R49, 0x10, RZ ;  /* 0x0000001031317819 */ /* 0x000fca00000006ff */
[----:B------:R-:W-:-:S04]  /*1620*/  FMUL.FTZ R49, R49, UR7 ;  /* 0x0000000731317c20 */ /* 0x000fc80008410000 */
[----:B------:R-:W-:-:S07]  /*1630*/  @P2 FADD.FTZ R49, R65, R49 ;  /* 0x0000003141312221 */ /* 0x000fce0000010000 */
.L_x_21067:
[----:B------:R-:W-:Y:S05]  /*1640*/  BSYNC B1 ;  /* 0x0000000000017941 */ /* 0x000fea0003800000 */
.L_x_21066:
[----:B------:R-:W-:Y:S04]  /*1650*/  BSSY B1, `(.L_x_21068) ;  /* 0x0000005000017945 */ /* 0x000fe80003800000 */
[----:B------:R-:W-:Y:S05]  /*1660*/  @!P3 BRA `(.L_x_21069) ;  /* 0x00000000000cb947 */ /* 0x000fea0003800000 */
[----:B-----5:R-:W-:-:S05]  /*1670*/  SHF.L.U32 R50, R193, 0x10, RZ ;  /* 0x00000010c1327819 */ /* 0x020fca00000006ff */
[----:B------:R-:W-:-:S04]  /*1680*/  FMUL.FTZ R50, R50, UR7 ;  /* 0x0000000732327c20 */ /* 0x000fc80008410000 */
[----:B------:R-:W-:-:S07]  /*1690*/  @P2 FADD.FTZ R50, R66, R50 ;  /* 0x0000003242322221 */ /* 0x000fce0000010000 */
.L_x_21069:
[----:B------:R-:W-:Y:S05]  /*16a0*/  BSYNC B1 ;  /* 0x0000000000017941 */ /* 0x000fea0003800000 */
.L_x_21068:
[----:B------:R-:W-:Y:S04]  /*16b0*/  BSSY B1, `(.L_x_21070) ;  /* 0x0000006000017945 */ /* 0x000fe80003800000 */
[----:B------:R-:W-:Y:S05]  /*16c0*/  @!P3 BRA `(.L_x_21071) ;  /* 0x000000000010b947 */ /* 0x000fea0003800000 */
[----:B-----5:R-:W-:-:S04]  /*16d0*/  PRMT R51, R193, 0x7632, R51 ;  /* 0x00007632c1337816 */ /* 0x020fc80000000033 */
[----:B------:R-:W-:-:S05]  /*16e0*/  SHF.L.U32 R51, R51, 0x10, RZ ;  /* 0x0000001033337819 */ /* 0x000fca00000006ff */
[----:B------:R-:W-:-:S04]  /*16f0*/  FMUL.FTZ R51, R51, UR7 ;  /* 0x0000000733337c20 */ /* 0x000fc80008410000 */
[----:B------:R-:W-:-:S07]  /*1700*/  @P2 FADD.FTZ R51, R67, R51 ;  /* 0x0000003343332221 */ /* 0x000fce0000010000 */
.L_x_21071:
[----:B------:R-:W-:Y:S05]  /*1710*/  BSYNC B1 ;  /* 0x0000000000017941 */ /* 0x000fea0003800000 */
.L_x_21070:
[----:B------:R-:W-:Y:S04]  /*1720*/  BSSY B1, `(.L_x_21072) ;  /* 0x0000005000017945 */ /* 0x000fe80003800000 */
[----:B------:R-:W-:Y:S05]  /*1730*/  @!P3 BRA `(.L_x_21073) ;  /* 0x00000000000cb947 */ /* 0x000fea0003800000 */
[----:B-----5:R-:W-:-:S05]  /*1740*/  SHF.L.U32 R44, R194, 0x10, RZ ;  /* 0x00000010c22c7819 */ /* 0x020fca00000006ff */
[----:B------:R-:W-:-:S04]  /*1750*/  FMUL.FTZ R44, R44, UR7 ;  /* 0x000000072c2c7c20 */ /* 0x000fc80008410000 */
[----:B------:R-:W-:-:S07]  /*1760*/  @P2 FADD.FTZ R44, R56, R44 ;  /* 0x0000002c382c2221 */ /* 0x000fce0000010000 */
.L_x_21073:
[----:B------:R-:W-:Y:S05]  /*1770*/  BSYNC B1 ;  /* 0x0000000000017941 */ /* 0x000fea0003800000 */
.L_x_21072:
[----:B------:R-:W-:Y:S04]  /*1780*/  BSSY B1, `(.L_x_21074) ;  /* 0x0000006000017945 */ /* 0x000fe80003800000 */
[----:B------:R-:W-:Y:S05]  /*1790*/  @!P3 BRA `(.L_x_21075) ;  /* 0x000000000010b947 */ /* 0x000fea0003800000 */
[----:B-----5:R-:W-:-:S04]  /*17a0*/  PRMT R45, R194, 0x7632, R45 ;  /* 0x00007632c22d7816 */ /* 0x020fc8000000002d */
[----:B------:R-:W-:-:S05]  /*17b0*/  SHF.L.U32 R45, R45, 0x10, RZ ;  /* 0x000000102d2d7819 */ /* 0x000fca00000006ff */
[----:B------:R-:W-:-:S04]  /*17c0*/  FMUL.FTZ R45, R45, UR7 ;  /* 0x000000072d2d7c20 */ /* 0x000fc80008410000 */
[----:B------:R-:W-:-:S07]  /*17d0*/  @P2 FADD.FTZ R45, R57, R45 ;  /* 0x0000002d392d2221 */ /* 0x000fce0000010000 */
.L_x_21075:
[----:B------:R-:W-:Y:S05]  /*17e0*/  BSYNC B1 ;  /* 0x0000000000017941 */ /* 0x000fea0003800000 */
.L_x_21074:
[----:B------:R-:W-:Y:S04]  /*17f0*/  BSSY B1, `(.L_x_21076) ;  /* 0x0000005000017945 */ /* 0x000fe80003800000 */
[----:B------:R-:W-:Y:S05]  /*1800*/  @!P3 BRA `(.L_x_21077) ;  /* 0x00000000000cb947 */ /* 0x000fea0003800000 */
[----:B-----5:R-:W-:-:S05]  /*1810*/  SHF.L.U32 R46, R195, 0x10, RZ ;  /* 0x00000010c32e7819 */ /* 0x020fca00000006ff */
[----:B------:R-:W-:-:S04]  /*1820*/  FMUL.FTZ R46, R46, UR7 ;  /* 0x000000072e2e7c20 */ /* 0x000fc80008410000 */
[----:B------:R-:W-:-:S07]  /*1830*/  @P2 FADD.FTZ R46, R58, R46 ;  /* 0x0000002e3a2e2221 */ /* 0x000fce0000010000 */
.L_x_21077:
[----:B------:R-:W-:Y:S05]  /*1840*/  BSYNC B1 ;  /* 0x0000000000017941 */ /* 0x000fea0003800000 */
.L_x_21076:
[----:B------:R-:W-:Y:S04]  /*1850*/  BSSY B1, `(.L_x_21078) ;  /* 0x0000006000017945 */ /* 0x000fe80003800000 */
[----:B------:R-:W-:Y:S05]  /*1860*/  @!P3 BRA `(.L_x_21079) ;  /* 0x000000000010b947 */ /* 0x000fea0003800000 */
[----:B-----5:R-:W-:-:S04]  /*1870*/  PRMT R47, R195, 0x7632, R47 ;  /* 0x00007632c32f7816 */ /* 0x020fc8000000002f */
[----:B------:R-:W-:-:S05]  /*1880*/  SHF.L.U32 R47, R47, 0x10, RZ ;  /* 0x000000102f2f7819 */ /* 0x000fca00000006ff */
[----:B------:R-:W-:-:S04]  /*1890*/  FMUL.FTZ R47, R47, UR7 ;  /* 0x000000072f2f7c20 */ /* 0x000fc80008410000 */
[----:B------:R-:W-:-:S07]  /*18a0*/  @P2 FADD.FTZ R47, R59, R47 ;  /* 0x0000002f3b2f2221 */ /* 0x000fce0000010000 */
.L_x_21079:
[----:B------:R-:W-:Y:S05]  /*18b0*/  BSYNC B1 ;  /* 0x0000000000017941 */ /* 0x000fea0003800000 */
.L_x_21078:
[----:B------:R-:W0:Y:S01]  /*18c0*/  LDC.64 R190, c[0x0][0x238] ;  /* 0x00008e00ffbe7b82 */ /* 0x000e220000000a00 */
[----:B------:R-:W-:Y:S01]  /*18d0*/  IADD3 R189, R189, 0x80, RZ ;  /* 0x00000080bdbd7810 */ /* 0x000fe20007ffe0ff */
[C---:B0-----:R-:W-:Y:S01]  /*18e0*/  IMAD.WIDE.U32 R190, R187.reuse, 0x20, R190 ;  /* 0x00000020bbbe7825 */ /* 0x041fe200078e00be */
[----:B------:R-:W-:-:S04]  /*18f0*/  IADD3 R187, R187, 0x80, RZ ;  /* 0x00000080bbbb7810 */ /* 0x000fc80007ffe0ff */
[----:B------:R2:W-:Y:S04]  /*1900*/  STG.E.128 desc[UR4][R190.64], R48 ;  /* 0x00000030be007986 */ /* 0x0005e8000c101d04 */
[----:B------:R2:W-:Y:S02]  /*1910*/  STG.E.128 desc[UR4][R190.64+0x10], R44 ;  /* 0x0000102cbe007986 */ /* 0x0005e4000c101d04 */
.L_x_21063:
[----:B------:R-:W-:Y:S05]  /*1920*/  BSYNC B0 ;  /* 0x0000000000007941 */ /* 0x000fea0003800000 */
.L_x_21062:
[----:B------:R-:W-:Y:S01]  /*1930*/  LOP3.LUT P2, RZ, R198, 0x80, RZ, 0xc0, !PT ;  /* 0x00000080c6ff7812 */ /* 0x000fe2000784c0ff */
[----:B------:R-:W-:-:S12]  /*1940*/  BSSY B0, `(.L_x_21080) ;  /* 0x000005f000007945 */ /* 0x000fd80003800000 */
[----:B------:R-:W-:Y:S05]  /*1950*/  @!P2 BRA `(.L_x_21081) ;  /* 0x000000040074a947 */ /* 0x000fea0003800000 */
[----:B------:R-:W3:Y:S02]  /*1960*/  LDC.64 R196, c[0x0][0x230] ;  /* 0x00008c00ffc47b82 */ /* 0x000ee40000000a00 */
[----:B---3--:R-:W-:-:S04]  /*1970*/  ISETP.NE.U32.AND P2, PT, R196, RZ, PT ;  /* 0x000000ffc400720c */ /* 0x008fc80003f45070 */
[----:B------:R-:W-:-:S13]  /*1980*/  ISETP.NE.AND.EX P2, PT, R197, RZ, PT, P2 ;  /* 0x000000ffc500720c */ /* 0x000fda0003f45320 */
[----:B------:R-:W0:Y:S02]  /*1990*/  @P2 LDC.64 R36, c[0x0][0x230] ;  /* 0x00008c00ff242b82 */ /* 0x000e240000000a00 */
[----:B0-2---:R-:W-:-:S05]  /*19a0*/  @P2 IMAD.WIDE.U32 R190, R187, 0x20, R36 ;  /* 0x00000020bbbe2825 */ /* 0x005fca00078e0024 */
        /* <DEDUP_REMOVED lines=35> */
.L_x_21083:
[----:B------:R-:W-:Y:S05]  /*1be0*/  BSYNC B1 ;  /* 0x0000000000017941 */ /* 0x000fea0003800000 */
.L_x_21082:
[----:B------:R-:W-:Y:S04]  /*1bf0*/  BSSY B1, `(.L_x_21084) ;  /* 0x0000006000017945 */ /* 0x000fe80003800000 */
[----:B------:R-:W-:Y:S05]  /*1c00*/  @!P3 BRA `(.L_x_21085) ;  /* 0x000000000010b947 */ /* 0x000fea0003800000 */
[----:B-----5:R-:W-:-:S04]  /*1c10*/  PRMT R41, R192, 0x7632, R41 ;  /* 0x00007632c0297816 */ /* 0x020fc80000000029 */
[----:B------:R-:W-:-:S05]  /*1c20*/  SHF.L.U32 R41, R41, 0x10, RZ ;  /* 0x0000001029297819 */ /* 0x000fca00000006ff */
[----:B------:R-:W-:-:S04]  /*1c30*/  FMUL.FTZ R41, R41, UR7 ;  /* 0x0000000729297c20 */ /* 0x000fc80008410000 */
[----:B------:R-:W-:-:S07]  /*1c40*/  @P2 FADD.FTZ R41, R65, R41 ;  /* 0x0000002941292221 */ /* 0x000fce0000010000 */
.L_x_21085:
[----:B------:R-:W-:Y:S05]  /*1c50*/  BSYNC B1 ;  /* 0x0000000000017941 */ /* 0x000fea0003800000 */
.L_x_21084:
[----:B------:R-:W-:Y:S04]  /*1c60*/  BSSY B1, `(.L_x_21086) ;  /* 0x0000005000017945 */ /* 0x000fe80003800000 */
[----:B------:R-:W-:Y:S05]  /*1c70*/  @!P3 BRA `(.L_x_21087) ;  /* 0x00000000000cb947 */ /* 0x000fea0003800000 */
[----:B-----5:R-:W-:-:S05]  /*1c80*/  SHF.L.U32 R42, R193, 0x10, RZ ;  /* 0x00000010c12a7819 */ /* 0x020fca00000006ff */
[----:B------:R-:W-:-:S04]  /*1c90*/  FMUL.FTZ R42, R42, UR7 ;  /* 0x000000072a2a7c20 */ /* 0x000fc80008410000 */
[----:B------:R-:W-:-:S07]  /*1ca0*/  @P2 FADD.FTZ R42, R66, R42 ;  /* 0x0000002a422a2221 */ /* 0x000fce0000010000 */
.L_x_21087:
[----:B------:R-:W-:Y:S05]  /*1cb0*/  BSYNC B1 ;  /* 0x0000000000017941 */ /* 0x000fea0003800000 */
.L_x_21086:
[----:B------:R-:W-:Y:S04]  /*1cc0*/  BSSY B1, `(.L_x_21088) ;  /* 0x0000006000017945 */ /* 0x000fe80003800000 */
[----:B------:R-:W-:Y:S05]  /*1cd0*/  @!P3 BRA `(.L_x_21089) ;  /* 0x000000000010b947 */ /* 0x000fea0003800000 */
[----:B-----5:R-:W-:-:S04]  /*1ce0*/  PRMT R43, R193, 0x7632, R43 ;  /* 0x00007632c12b7816 */ /* 0x020fc8000000002b */
[----:B------:R-:W-:-:S05]  /*1cf0*/  SHF.L.U32 R43, R43, 0x10, RZ ;  /* 0x000000102b2b7819 */ /* 0x000fca00000006ff */
[----:B------:R-:W-:-:S04]  /*1d00*/  FMUL.FTZ R43, R43, UR7 ;  /* 0x000000072b2b7c20 */ /* 0x000fc80008410000 */
[----:B------:R-:W-:-:S07]  /*1d10*/  @P2 FADD.FTZ R43, R67, R43 ;  /* 0x0000002b432b2221 */ /* 0x000fce0000010000 */
.L_x_21089:
[----:B------:R-:W-:Y:S05]  /*1d20*/  BSYNC B1 ;  /* 0x0000000000017941 */ /* 0x000fea0003800000 */
.L_x_21088:
[----:B------:R-:W-:Y:S04]  /*1d30*/  BSSY B1, `(.L_x_21090) ;  /* 0x0000005000017945 */ /* 0x000fe80003800000 */
[----:B------:R-:W-:Y:S05]  /*1d40*/  @!P3 BRA `(.L_x_21091) ;  /* 0x00000000000cb947 */ /* 0x000fea0003800000 */
[----:B-----5:R-:W-:-:S05]  /*1d50*/  SHF.L.U32 R36, R194, 0x10, RZ ;  /* 0x00000010c2247819 */ /* 0x020fca00000006ff */
[----:B------:R-:W-:-:S04]  /*1d60*/  FMUL.FTZ R36, R36, UR7 ;  /* 0x0000000724247c20 */ /* 0x000fc80008410000 */
[----:B------:R-:W-:-:S07]  /*1d70*/  @P2 FADD.FTZ R36, R56, R36 ;  /* 0x0000002438242221 */ /* 0x000fce0000010000 */
.L_x_21091:
[----:B------:R-:W-:Y:S05]  /*1d80*/  BSYNC B1 ;  /* 0x0000000000017941 */ /* 0x000fea0003800000 */
.L_x_21090:
[----:B------:R-:W-:Y:S04]  /*1d90*/  BSSY B1, `(.L_x_21092) ;  /* 0x0000006000017945 */ /* 0x000fe80003800000 */
[----:B------:R-:W-:Y:S05]  /*1da0*/  @!P3 BRA `(.L_x_21093) ;  /* 0x000000000010b947 */ /* 0x000fea0003800000 */
[----:B-----5:R-:W-:-:S04]  /*1db0*/  PRMT R37, R194, 0x7632, R37 ;  /* 0x00007632c2257816 */ /* 0x020fc80000000025 */
[----:B------:R-:W-:-:S05]  /*1dc0*/  SHF.L.U32 R37, R37, 0x10, RZ ;  /* 0x0000001025257819 */ /* 0x000fca00000006ff */
[----:B------:R-:W-:-:S04]  /*1dd0*/  FMUL.FTZ R37, R37, UR7 ;  /* 0x0000000725257c20 */ /* 0x000fc80008410000 */
[----:B------:R-:W-:-:S07]  /*1de0*/  @P2 FADD.FTZ R37, R57, R37 ;  /* 0x0000002539252221 */ /* 0x000fce0000010000 */
.L_x_21093:
[----:B------:R-:W-:Y:S05]  /*1df0*/  BSYNC B1 ;  /* 0x0000000000017941 */ /* 0x000fea0003800000 */
.L_x_21092:
[----:B------:R-:W-:Y:S04]  /*1e00*/  BSSY B1, `(.L_x_21094) ;  /* 0x0000005000017945 */ /* 0x000fe80003800000 */
[----:B------:R-:W-:Y:S05]  /*1e10*/  @!P3 BRA `(.L_x_21095) ;  /* 0x00000000000cb947 */ /* 0x000fea0003800000 */
[----:B-----5:R-:W-:-:S05]  /*1e20*/  SHF.L.U32 R38, R195, 0x10, RZ ;  /* 0x00000010c3267819 */ /* 0x020fca00000006ff */
[----:B------:R-:W-:-:S04]  /*1e30*/  FMUL.FTZ R38, R38, UR7 ;  /* 0x0000000726267c20 */ /* 0x000fc80008410000 */
[----:B------:R-:W-:-:S07]  /*1e40*/  @P2 FADD.FTZ R38, R58, R38 ;  /* 0x000000263a262221 */ /* 0x000fce0000010000 */
.L_x_21095:
[----:B------:R-:W-:Y:S05]  /*1e50*/  BSYNC B1 ;  /* 0x0000000000017941 */ /* 0x000fea0003800000 */
.L_x_21094:
[----:B------:R-:W-:Y:S04]  /*1e60*/  BSSY B1, `(.L_x_21096) ;  /* 0x0000006000017945 */ /* 0x000fe80003800000 */
[----:B------:R-:W-:Y:S05]  /*1e70*/  @!P3 BRA `(.L_x_21097) ;  /* 0x000000000010b947 */ /* 0x000fea0003800000 */
[----:B-----5:R-:W-:-:S04]  /*1e80*/  PRMT R39, R195, 0x7632, R39 ;  /* 0x00007632c3277816 */ /* 0x020fc80000000027 */
[----:B------:R-:W-:-:S05]  /*1e90*/  SHF.L.U32 R39, R39, 0x10, RZ ;  /* 0x0000001027277819 */ /* 0x000fca00000006ff */
[----:B------:R-:W-:-:S04]  /*1ea0*/  FMUL.FTZ R39, R39, UR7 ;  /* 0x0000000727277c20 */ /* 0x000fc80008410000 */
[----:B------:R-:W-:-:S07]  /*1eb0*/  @P2 FADD.FTZ R39, R59, R39 ;  /* 0x000000273b272221 */ /* 0x000fce0000010000 */
.L_x_21097:
[----:B------:R-:W-:Y:S05]  /*1ec0*/  BSYNC B1 ;  /* 0x0000000000017941 */ /* 0x000fea0003800000 */
.L_x_21096:
[----:B------:R-:W0:Y:S01]  /*1ed0*/  LDC.64 R190, c[0x0][0x238] ;  /* 0x00008e00ffbe7b82 */ /* 0x000e220000000a00 */
[----:B------:R-:W-:Y:S01]  /*1ee0*/  IADD3 R189, R189, 0x80, RZ ;  /* 0x00000080bdbd7810 */ /* 0x000fe20007ffe0ff */
[C---:B0-----:R-:W-:Y:S01]  /*1ef0*/  IMAD.WIDE.U32 R190, R187.reuse, 0x20, R190 ;  /* 0x00000020bbbe7825 */ /* 0x041fe200078e00be */
[----:B------:R-:W-:-:S04]  /*1f00*/  IADD3 R187, R187, 0x80, RZ ;  /* 0x00000080bbbb7810 */ /* 0x000fc80007ffe0ff */
[----:B------:R3:W-:Y:S04]  /*1f10*/  STG.E.128 desc[UR4][R190.64], R40 ;  /* 0x00000028be007986 */ /* 0x0007e8000c101d04 */
[----:B------:R3:W-:Y:S02]  /*1f20*/  STG.E.128 desc[UR4][R190.64+0x10], R36 ;  /* 0x00001024be007986 */ /* 0x0007e4000c101d04 */
.L_x_21081:
[----:B------:R-:W-:Y:S05]  /*1f30*/  BSYNC B0 ;  /* 0x0000000000007941 */ /* 0x000fea0003800000 */
.L_x_21080:
[----:B------:R-:W-:Y:S01]  /*1f40*/  LOP3.LUT P2, RZ, R198, 0x40, RZ, 0xc0, !PT ;  /* 0x00000040c6ff7812 */ /* 0x000fe2000784c0ff */
[----:B------:R-:W-:-:S12]  /*1f50*/  BSSY B0, `(.L_x_21098) ;  /* 0x000005f000007945 */ /* 0x000fd80003800000 */
[----:B------:R-:W-:Y:S05]  /*1f60*/  @!P2 BRA `(.L_x_21099) ;  /* 0x000000040074a947 */ /* 0x000fea0003800000 */
[----:B------:R-:W4:Y:S02]  /*1f70*/  LDC.64 R196, c[0x0][0x230] ;  /* 0x00008c00ffc47b82 */ /* 0x000f240000000a00 */
[----:B----4-:R-:W-:-:S04]  /*1f80*/  ISETP.NE.U32.AND P2, PT, R196, RZ, PT ;  /* 0x000000ffc400720c */ /* 0x010fc80003f45070 */
[----:B------:R-:W-:-:S13]  /*1f90*/  ISETP.NE.AND.EX P2, PT, R197, RZ, PT, P2 ;  /* 0x000000ffc500720c */ /* 0x000fda0003f45320 */
[----:B------:R-:W0:Y:S02]  /*1fa0*/  @P2 LDC.64 R28, c[0x0][0x230] ;  /* 0x00008c00ff1c2b82 */ /* 0x000e240000000a00 */
[----:B0-23--:R-:W-:-:S05]  /*1fb0*/  @P2 IMAD.WIDE.U32 R190, R187, 0x20, R28 ;  /* 0x00000020bbbe2825 */ /* 0x00dfca00078e001c */
        /* <DEDUP_REMOVED lines=35> */
.L_x_21101:
[----:B------:R-:W-:Y:S05]  /*21f0*/  BSYNC B1 ;  /* 0x0000000000017941 */ /* 0x000fea0003800000 */
.L_x_21100:
[----:B------:R-:W-:Y:S04]  /*2200*/  BSSY B1, `(.L_x_21102) ;  /* 0x0000006000017945 */ /* 0x000fe80003800000 */
[----:B------:R-:W-:Y:S05]  /*2210*/  @!P3 BRA `(.L_x_21103) ;  /* 0x000000000010b947 */ /* 0x000fea0003800000 */
[----:B-----5:R-:W-:-:S04]  /*2220*/  PRMT R33, R192, 0x7632, R33 ;  /* 0x00007632c0217816 */ /* 0x020fc80000000021 */
[----:B------:R-:W-:-:S05]  /*2230*/  SHF.L.U32 R33, R33, 0x10, RZ ;  /* 0x0000001021217819 */ /* 0x000fca00000006ff */
[----:B------:R-:W-:-:S04]  /*2240*/  FMUL.FTZ R33, R33, UR7 ;  /* 0x0000000721217c20 */ /* 0x000fc80008410000 */
[----:B------:R-:W-:-:S07]  /*2250*/  @P2 FADD.FTZ R33, R65, R33 ;  /* 0x0000002141212221 */ /* 0x000fce0000010000 */
.L_x_21103:
[----:B------:R-:W-:Y:S05]  /*2260*/  BSYNC B1 ;  /* 0x0000000000017941 */ /* 0x000fea0003800000 */
.L_x_21102:
[----:B------:R-:W-:Y:S04]  /*2270*/  BSSY B1, `(.L_x_21104) ;  /* 0x0000005000017945 */ /* 0x000fe80003800000 */
[----:B------:R-:W-:Y:S05]  /*2280*/  @!P3 BRA `(.L_x_21105) ;  /* 0x00000000000cb947 */ /* 0x000fea0003800000 */
[----:B-----5:R-:W-:-:S05]  /*2290*/  SHF.L.U32 R34, R193, 0x10, RZ ;  /* 0x00000010c1227819 */ /* 0x020fca00000006ff */
[----:B------:R-:W-:-:S04]  /*22a0*/  FMUL.FTZ R34, R34, UR7 ;  /* 0x0000000722227c20 */ /* 0x000fc80008410000 */
[----:B------:R-:W-:-:S07]  /*22b0*/  @P2 FADD.FTZ R34, R66, R34 ;  /* 0x0000002242222221 */ /* 0x000fce0000010000 */
.L_x_21105:
[----:B------:R-:W-:Y:S05]  /*22c0*/  BSYNC B1 ;  /* 0x0000000000017941 */ /* 0x000fea0003800000 */
.L_x_21104:
[----:B------:R-:W-:Y:S04]  /*22d0*/  BSSY B1, `(.L_x_21106) ;  /* 0x0000006000017945 */ /* 0x000fe80003800000 */
[----:B------:R-:W-:Y:S05]  /*22e0*/  @!P3 BRA `(.L_x_21107) ;  /* 0x000000000010b947 */ /* 0x000fea0003800000 */
[----:B-----5:R-:W-:-:S04]  /*22f0*/  PRMT R35, R193, 0x7632, R35 ;  /* 0x00007632c1237816 */ /* 0x020fc80000000023 */
[----:B------:R-:W-:-:S05]  /*2300*/  SHF.L.U32 R35, R35, 0x10, RZ ;  /* 0x0000001023237819 */ /* 0x000fca00000006ff */
[----:B------:R-:W-:-:S04]  /*2310*/  FMUL.FTZ R35, R35, UR7 ;  /* 0x0000000723237c20 */ /* 0x000fc80008410000 */
[----:B------:R-:W-:-:S07]  /*2320*/  @P2 FADD.FTZ R35, R67, R35 ;  /* 0x0000002343232221 */ /* 0x000fce0000010000 */
.L_x_21107:
[----:B------:R-:W-:Y:S05]  /*2330*/  BSYNC B1 ;  /* 0x0000000000017941 */ /* 0x000fea0003800000 */
.L_x_21106:
[----:B------:R-:W-:Y:S04]  /*2340*/  BSSY B1, `(.L_x_21108) ;  /* 0x0000005000017945 */ /* 0x000fe80003800000 */
[----:B------:R-:W-:Y:S05]  /*2350*/  @!P3 BRA `(.L_x_21109) ;  /* 0x00000000000cb947 */ /* 0x000fea0003800000 */
[----:B-----5:R-:W-:-:S05]  /*2360*/  SHF.L.U32 R28, R194, 0x10, RZ ;  /* 0x00000010c21c7819 */ /* 0x020fca00000006ff */
[----:B------:R-:W-:-:S04]  /*2370*/  FMUL.FTZ R28, R28, UR7 ;  /* 0x000000071c1c7c20 */ /* 0x000fc80008410000 */
[----:B------:R-:W-:-:S07]  /*2380*/  @P2 FADD.FTZ R28, R56, R28 ;  /* 0x0000001c381c2221 */ /* 0x000fce0000010000 */
.L_x_21109:
[----:B------:R-:W-:Y:S05]  /*2390*/  BSYNC B1 ;  /* 0x0000000000017941 */ /* 0x000fea0003800000 */
.L_x_21108:
[----:B------:R-:W-:Y:S04]  /*23a0*/  BSSY B1, `(.L_x_21110) ;  /* 0x0000006000017945 */ /* 0x000fe80003800000 */
[----:B------:R-:W-:Y:S05]  /*23b0*/  @!P3 BRA `(.L_x_21111) ;  /* 0x000000000010b947 */ /* 0x000fea0003800000 */
[----:B-----5:R-:W-:-:S04]  /*23c0*/  PRMT R29, R194, 0x7632, R29 ;  /* 0x00007632c21d7816 */ /* 0x020fc8000000001d */
[----:B------:R-:W-:-:S05]  /*23d0*/  SHF.L.U32 R29, R29, 0x10, RZ ;  /* 0x000000101d1d7819 */ /* 0x000fca00000006ff */
[----:B------:R-:W-:-:S04]  /*23e0*/  FMUL.FTZ R29, R29, UR7 ;  /* 0x000000071d1d7c20 */ /* 0x000fc80008410000 */
[----:B------:R-:W-:-:S07]  /*23f0*/  @P2 FADD.FTZ R29, R57, R29 ;  /* 0x0000001d391d2221 */ /* 0x000fce0000010000 */
.L_x_21111:
[----:B------:R-:W-:Y:S05]  /*2400*/  BSYNC B1 ;  /* 0x0000000000017941 */ /* 0x000fea0003800000 */
.L_x_21110:
[----:B------:R-:W-:Y:S04]  /*2410*/  BSSY B1, `(.L_x_21112) ;  /* 0x0000005000017945 */ /* 0x000fe80003800000 */
[----:B------:R-:W-:Y:S05]  /*2420*/  @!P3 BRA `(.L_x_21113) ;  /* 0x00000000000cb947 */ /* 0x000fea0003800000 */
[----:B-----5:R-:W-:-:S05]  /*2430*/  SHF.L.U32 R30, R195, 0x10, RZ ;  /* 0x00000010c31e7819 */ /* 0x020fca00000006ff */
[----:B------:R-:W-:-:S04]  /*2440*/  FMUL.FTZ R30, R30, UR7 ;  /* 0x000000071e1e7c20 */ /* 0x000fc80008410000 */
[----:B------:R-:W-:-:S07]  /*2450*/  @P2 FADD.FTZ R30, R58, R30 ;  /* 0x0000001e3a1e2221 */ /* 0x000fce0000010000 */
.L_x_21113:
[----:B------:R-:W-:Y:S05]  /*2460*/  BSYNC B1 ;  /* 0x0000000000017941 */ /* 0x000fea0003800000 */
.L_x_21112:
[----:B------:R-:W-:Y:S04]  /*2470*/  BSSY B1, `(.L_x_21114) ;  /* 0x0000006000017945 */ /* 0x000fe80003800000 */
[----:B------:R-:W-:Y:S05]  /*2480*/  @!P3 BRA `(.L_x_21115) ;  /* 0x000000000010b947 */ /* 0x000fea0003800000 */
[----:B-----5:R-:W-:-:S04]  /*2490*/  PRMT R31, R195, 0x7632, R31 ;  /* 0x00007632c31f7816 */ /* 0x020fc8000000001f */
[----:B------:R-:W-:-:S05]  /*24a0*/  SHF.L.U32 R31, R31, 0x10, RZ ;  /* 0x000000101f1f7819 */ /* 0x000fca00000006ff */
[----:B------:R-:W-:-:S04]  /*24b0*/  FMUL.FTZ R31, R31, UR7 ;  /* 0x000000071f1f7c20 */ /* 0x000fc80008410000 */
[----:B------:R-:W-:-:S07]  /*24c0*/  @P2 FADD.FTZ R31, R59, R31 ;  /* 0x0000001f3b1f2221 */ /* 0x000fce0000010000 */
.L_x_21115:
[----:B------:R-:W-:Y:S05]  /*24d0*/  BSYNC B1 ;  /* 0x0000000000017941 */ /* 0x000fea0003800000 */
.L_x_21114:
[----:B------:R-:W0:Y:S01]  /*24e0*/  LDC.64 R190, c[0x0][0x238] ;  /* 0x00008e00ffbe7b82 */ /* 0x000e220000000a00 */
[----:B------:R-:W-:Y:S01]  /*24f0*/  IADD3 R189, R189, 0x80, RZ ;  /* 0x00000080bdbd7810 */ /* 0x000fe20007ffe0ff */
[C---:B0-----:R-:W-:Y:S01]  /*2500*/  IMAD.WIDE.U32 R190, R187.reuse, 0x20, R190 ;  /* 0x00000020bbbe7825 */ /* 0x041fe200078e00be */
[----:B------:R-:W-:-:S04]  /*2510*/  IADD3 R187, R187, 0x80, RZ ;  /* 0x00000080bbbb7810 */ /* 0x000fc80007ffe0ff */
[----:B------:R4:W-:Y:S04]  /*2520*/  STG.E.128 desc[UR4][R190.64], R32 ;  /* 0x00000020be007986 */ /* 0x0009e8000c101d04 */
[----:B------:R4:W-:Y:S02]  /*2530*/  STG.E.128 desc[UR4][R190.64+0x10], R28 ;  /* 0x0000101cbe007986 */ /* 0x0009e4000c101d04 */
.L_x_21099:
[----:B------:R-:W-:Y:S05]  /*2540*/  BSYNC B0 ;  /* 0x0000000000007941 */ /* 0x000fea0003800000 */
.L_x_21098:
[----:B------:R-:W-:Y:S01]  /*2550*/  LOP3.LUT P2, RZ, R198, 0x20, RZ, 0xc0, !PT ;  /* 0x00000020c6ff7812 */ /* 0x000fe2000784c0ff */
[----:B------:R-:W-:-:S12]  /*2560*/  BSSY B0, `(.L_x_21116) ;  /* 0x000005f000007945 */ /* 0x000fd80003800000 */
[----:B------:R-:W-:Y:S05]  /*2570*/  @!P2 BRA `(.L_x_21117) ;  /* 0x000000040074a947 */ /* 0x000fea0003800000 */
[----:B------:R-:W0:Y:S02]  /*2580*/  LDC.64 R196, c[0x0][0x230] ;  /* 0x00008c00ffc47b82 */ /* 0x000e240000000a00 */
[----:B0-----:R-:W-:-:S04]  /*2590*/  ISETP.NE.U32.AND P2, PT, R196, RZ, PT ;  /* 0x000000ffc400720c */ /* 0x001fc80003f45070 */
[----:B------:R-:W-:-:S13]  /*25a0*/  ISETP.NE.AND.EX P2, PT, R197, RZ, PT, P2 ;  /* 0x000000ffc500720c */ /* 0x000fda0003f45320 */
[----:B------:R-:W2:Y:S02]  /*25b0*/  @P2 LDC.64 R20, c[0x0][0x230] ;  /* 0x00008c00ff142b82 */ /* 0x000ea40000000a00 */
[----:B--234-:R-:W-:-:S05]  /*25c0*/  @P2 IMAD.WIDE.U32 R190, R187, 0x20, R20 ;  /* 0x00000020bbbe2825 */ /* 0x01cfca00078e0014 */
        /* <DEDUP_REMOVED lines=35> */
.L_x_21119:
[----:B------:R-:W-:Y:S05]  /*2800*/  BSYNC B1 ;  /* 0x0000000000017941 */ /* 0x000fea0003800000 */
.L_x_21118:
[----:B------:R-:W-:Y:S04]  /*2810*/  BSSY B1, `(.L_x_21120) ;  /* 0x0000006000017945 */ /* 0x000fe80003800000 */
[----:B------:R-:W-:Y:S05]  /*2820*/  @!P3 BRA `(.L_x_21121) ;  /* 0x000000000010b947 */ /* 0x000fea0003800000 */
[----:B-----5:R-:W-:-:S04]  /*2830*/  PRMT R25, R192, 0x7632, R25 ;  /* 0x00007632c0197816 */ /* 0x020fc80000000019 */
[----:B------:R-:W-:-:S05]  /*2840*/  SHF.L.U32 R25, R25, 0x10, RZ ;  /* 0x0000001019197819 */ /* 0x000fca00000006ff */
[----:B------:R-:W-:-:S04]  /*2850*/  FMUL.FTZ R25, R25, UR7 ;  /* 0x0000000719197c20 */ /* 0x000fc80008410000 */
[----:B------:R-:W-:-:S07]  /*2860*/  @P2 FADD.FTZ R25, R65, R25 ;  /* 0x0000001941192221 */ /* 0x000fce0000010000 */
.L_x_21121:
[----:B------:R-:W-:Y:S05]  /*2870*/  BSYNC B1 ;  /* 0x0000000000017941 */ /* 0x000fea0003800000 */
.L_x_21120:
[----:B------:R-:W-:Y:S04]  /*2880*/  BSSY B1, `(.L_x_21122) ;  /* 0x0000005000017945 */ /* 0x000fe80003800000 */
[----:B------:R-:W-:Y:S05]  /*2890*/  @!P3 BRA `(.L_x_21123) ;  /* 0x00000000000cb947 */ /* 0x000fea0003800000 */
[----:B-----5:R-:W-:-:S05]  /*28a0*/  SHF.L.U32 R26, R193, 0x10, RZ ;  /* 0x00000010c11a7819 */ /* 0x020fca00000006ff */
[----:B------:R-:W-:-:S04]  /*28b0*/  FMUL.FTZ R26, R26, UR7 ;  /* 0x000000071a1a7c20 */ /* 0x000fc80008410000 */
[----:B------:R-:W-:-:S07]  /*28c0*/  @P2 FADD.FTZ R26, R66, R26 ;  /* 0x0000001a421a2221 */ /* 0x000fce0000010000 */
.L_x_21123:
[----:B------:R-:W-:Y:S05]  /*28d0*/  BSYNC B1 ;  /* 0x0000000000017941 */ /* 0x000fea0003800000 */
.L_x_21122:
[----:B------:R-:W-:Y:S04]  /*28e0*/  BSSY B1, `(.L_x_21124) ;  /* 0x0000006000017945 */ /* 0x000fe80003800000 */
[----:B------:R-:W-:Y:S05]  /*28f0*/  @!P3 BRA `(.L_x_21125) ;  /* 0x000000000010b947 */ /* 0x000fea0003800000 */
[----:B-----5:R-:W-:-:S04]  /*2900*/  PRMT R27, R193, 0x7632, R27 ;  /* 0x00007632c11b7816 */ /* 0x020fc8000000001b */
[----:B------:R-:W-:-:S05]  /*2910*/  SHF.L.U32 R27, R27, 0x10, RZ ;  /* 0x000000101b1b7819 */ /* 0x000fca00000006ff */
[----:B------:R-:W-:-:S04]  /*2920*/  FMUL.FTZ R27, R27, UR7 ;  /* 0x000000071b1b7c20 */ /* 0x000fc80008410000 */
[----:B------:R-:W-:-:S07]  /*2930*/  @P2 FADD.FTZ R27, R67, R27 ;  /* 0x0000001b431b2221 */ /* 0x000fce0000010000 */
.L_x_21125:
[----:B------:R-:W-:Y:S05]  /*2940*/  BSYNC B1 ;  /* 0x0000000000017941 */ /* 0x000fea0003800000 */
.L_x_21124:
[----:B------:R-:W-:Y:S04]  /*2950*/  BSSY B1, `(.L_x_21126) ;  /* 0x0000005000017945 */ /* 0x000fe80003800000 */
[----:B------:R-:W-:Y:S05]  /*2960*/  @!P3 BRA `(.L_x_21127) ;  /* 0x00000000000cb947 */ /* 0x000fea0003800000 */
[----:B-----5:R-:W-:-:S05]  /*2970*/  SHF.L.U32 R20, R194, 0x10, RZ ;  /* 0x00000010c2147819 */ /* 0x020fca00000006ff */
[----:B------:R-:W-:-:S04]  /*2980*/  FMUL.FTZ R20, R20, UR7 ;  /* 0x0000000714147c20 */ /* 0x000fc80008410000 */
[----:B------:R-:W-:-:S07]  /*2990*/  @P2 FADD.FTZ R20, R56, R20 ;  /* 0x0000001438142221 */ /* 0x000fce0000010000 */
.L_x_21127:
[----:B------:R-:W-:Y:S05]  /*29a0*/  BSYNC B1 ;  /* 0x0000000000017941 */ /* 0x000fea0003800000 */
.L_x_21126:
[----:B------:R-:W-:Y:S04]  /*29b0*/  BSSY B1, `(.L_x_21128) ;  /* 0x0000006000017945 */ /* 0x000fe80003800000 */
[----:B------:R-:W-:Y:S05]  /*29c0*/  @!P3 BRA `(.L_x_21129) ;  /* 0x000000000010b947 */ /* 0x000fea0003800000 */
[----:B-----5:R-:W-:-:S04]  /*29d0*/  PRMT R21, R194, 0x7632, R21 ;  /* 0x00007632c2157816 */ /* 0x020fc80000000015 */
[----:B------:R-:W-:-:S05]  /*29e0*/  SHF.L.U32 R21, R21, 0x10, RZ ;  /* 0x0000001015157819 */ /* 0x000fca00000006ff */
[----:B------:R-:W-:-:S04]  /*29f0*/  FMUL.FTZ R21, R21, UR7 ;  /* 0x0000000715157c20 */ /* 0x000fc80008410000 */
[----:B------:R-:W-:-:S07]  /*2a00*/  @P2 FADD.FTZ R21, R57, R21 ;  /* 0x0000001539152221 */ /* 0x000fce0000010000 */
.L_x_21129:
[----:B------:R-:W-:Y:S05]  /*2a10*/  BSYNC B1 ;  /* 0x0000000000017941 */ /* 0x000fea0003800000 */
.L_x_21128:
[----:B------:R-:W-:Y:S04]  /*2a20*/  BSSY B1, `(.L_x_21130) ;  /* 0x0000005000017945 */ /* 0x000fe80003800000 */
[----:B------:R-:W-:Y:S05]  /*2a30*/  @!P3 BRA `(.L_x_21131) ;  /* 0x00000000000cb947 */ /* 0x000fea0003800000 */
[----:B-----5:R-:W-:-:S05]  /*2a40*/  SHF.L.U32 R22, R195, 0x10, RZ ;  /* 0x00000010c3167819 */ /* 0x020fca00000006ff */
[----:B------:R-:W-:-:S04]  /*2a50*/  FMUL.FTZ R22, R22, UR7 ;  /* 0x0000000716167c20 */ /* 0x000fc80008410000 */
[----:B------:R-:W-:-:S07]  /*2a60*/  @P2 FADD.FTZ R22, R58, R22 ;  /* 0x000000163a162221 */ /* 0x000fce0000010000 */
.L_x_21131:
[----:B------:R-:W-:Y:S05]  /*2a70*/  BSYNC B1 ;  /* 0x0000000000017941 */ /* 0x000fea0003800000 */
.L_x_21130:
[----:B------:R-:W-:Y:S04]  /*2a80*/  BSSY B1, `(.L_x_21132) ;  /* 0x0000006000017945 */ /* 0x000fe80003800000 */
[----:B------:R-:W-:Y:S05]  /*2a90*/  @!P3 BRA `(.L_x_21133) ;  /* 0x000000000010b947 */ /* 0x000fea0003800000 */
[----:B-----5:R-:W-:-:S04]  /*2aa0*/  PRMT R23, R195, 0x7632, R23 ;  /* 0x00007632c3177816 */ /* 0x020fc80000000017 */
[----:B------:R-:W-:-:S05]  /*2ab0*/  SHF.L.U32 R23, R23, 0x10, RZ ;  /* 0x0000001017177819 */ /* 0x000fca00000006ff */
[----:B------:R-:W-:-:S04]  /*2ac0*/  FMUL.FTZ R23, R23, UR7 ;  /* 0x0000000717177c20 */ /* 0x000fc80008410000 */
[----:B------:R-:W-:-:S07]  /*2ad0*/  @P2 FADD.FTZ R23, R59, R23 ;  /* 0x000000173b172221 */ /* 0x000fce0000010000 */
.L_x_21133:
[----:B------:R-:W-:Y:S05]  /*2ae0*/  BSYNC B1 ;  /* 0x0000000000017941 */ /* 0x000fea0003800000 */
.L_x_21132:
[----:B------:R-:W0:Y:S01]  /*2af0*/  LDC.64 R190, c[0x0][0x238] ;  /* 0x00008e00ffbe7b82 */ /* 0x000e220000000a00 */
[----:B------:R-:W-:Y:S01]  /*2b00*/  IADD3 R189, R189, 0x80, RZ ;  /* 0x00000080bdbd7810 */ /* 0x000fe20007ffe0ff */
[C---:B0-----:R-:W-:Y:S01]  /*2b10*/  IMAD.WIDE.U32 R190, R187.reuse, 0x20, R190 ;  /* 0x00000020bbbe7825 */ /* 0x041fe200078e00be */
[----:B------:R-:W-:-:S04]  /*2b20*/  IADD3 R187, R187, 0x80, RZ ;  /* 0x00000080bbbb7810 */ /* 0x000fc80007ffe0ff */
[----:B------:R0:W-:Y:S04]  /*2b30*/  STG.E.128 desc[UR4][R190.64], R24 ;  /* 0x00000018be007986 */ /* 0x0001e8000c101d04 */
[----:B------:R0:W-:Y:S02]  /*2b40*/  STG.E.128 desc[UR4][R190.64+0x10], R20 ;  /* 0x00001014be007986 */ /* 0x0001e4000c101d04 */
.L_x_21117:
[----:B------:R-:W-:Y:S05]  /*2b50*/  BSYNC B0 ;  /* 0x0000000000007941 */ /* 0x000fea0003800000 */
.L_x_21116:
        /* <DEDUP_REMOVED lines=43> */
.L_x_21137:
[----:B------:R-:W-:Y:S05]  /*2e10*/  BSYNC B1 ;  /* 0x0000000000017941 */ /* 0x000fea0003800000 */
.L_x_21136:
[----:B------:R-:W-:Y:S04]  /*2e20*/  BSSY B1, `(.L_x_21138) ;  /* 0x0000006000017945 */ /* 0x000fe80003800000 */
[----:B------:R-:W-:Y:S05]  /*2e30*/  @!P3 BRA `(.L_x_21139) ;  /* 0x000000000010b947 */ /* 0x000fea0003800000 */
[----:B-----5:R-:W-:-:S04]  /*2e40*/  PRMT R17, R192, 0x7632, R17 ;  /* 0x00007632c0117816 */ /* 0x020fc80000000011 */
[----:B------:R-:W-:-:S05]  /*2e50*/  SHF.L.U32 R17, R17, 0x10, RZ ;  /* 0x0000001011117819 */ /* 0x000fca00000006ff */
[----:B------:R-:W-:-:S04]  /*2e60*/  FMUL.FTZ R17, R17, UR7 ;  /* 0x0000000711117c20 */ /* 0x000fc80008410000 */
[----:B------:R-:W-:-:S07]  /*2e70*/  @P2 FADD.FTZ R17, R65, R17 ;  /* 0x0000001141112221 */ /* 0x000fce0000010000 */
.L_x_21139:
[----:B------:R-:W-:Y:S05]  /*2e80*/  BSYNC B1 ;  /* 0x0000000000017941 */ /* 0x000fea0003800000 */
.L_x_21138:
[----:B------:R-:W-:Y:S04]  /*2e90*/  BSSY B1, `(.L_x_21140) ;  /* 0x0000005000017945 */ /* 0x000fe80003800000 */
[----:B------:R-:W-:Y:S05]  /*2ea0*/  @!P3 BRA `(.L_x_21141) ;  /* 0x00000000000cb947 */ /* 0x000fea0003800000 */
[----:B-----5:R-:W-:-:S05]  /*2eb0*/  SHF.L.U32 R18, R193, 0x10, RZ ;  /* 0x00000010c1127819 */ /* 0x020fca00000006ff */
[----:B------:R-:W-:-:S04]  /*2ec0*/  FMUL.FTZ R18, R18, UR7 ;  /* 0x0000000712127c20 */ /* 0x000fc80008410000 */
[----:B------:R-:W-:-:S07]  /*2ed0*/  @P2 FADD.FTZ R18, R66, R18 ;  /* 0x0000001242122221 */ /* 0x000fce0000010000 */
.L_x_21141:
[----:B------:R-:W-:Y:S05]  /*2ee0*/  BSYNC B1 ;  /* 0x0000000000017941 */ /* 0x000fea0003800000 */
.L_x_21140:
[----:B------:R-:W-:Y:S04]  /*2ef0*/  BSSY B1, `(.L_x_21142) ;  /* 0x0000006000017945 */ /* 0x000fe80003800000 */
[----:B------:R-:W-:Y:S05]  /*2f00*/  @!P3 BRA `(.L_x_21143) ;  /* 0x000000000010b947 */ /* 0x000fea0003800000 */
[----:B-----5:R-:W-:-:S04]  /*2f10*/  PRMT R19, R193, 0x7632, R19 ;  /* 0x00007632c1137816 */ /* 0x020fc80000000013 */
[----:B------:R-:W-:-:S05]  /*2f20*/  SHF.L.U32 R19, R19, 0x10, RZ ;  /* 0x0000001013137819 */ /* 0x000fca00000006ff */
[----:B------:R-:W-:-:S04]  /*2f30*/  FMUL.FTZ R19, R19, UR7 ;  /* 0x0000000713137c20 */ /* 0x000fc80008410000 */
[----:B------:R-:W-:-:S07]  /*2f40*/  @P2 FADD.FTZ R19, R67, R19 ;  /* 0x0000001343132221 */ /* 0x000fce0000010000 */
.L_x_21143:
[----:B------:R-:W-:Y:S05]  /*2f50*/  BSYNC B1 ;  /* 0x0000000000017941 */ /* 0x000fea0003800000 */
.L_x_21142:
[----:B------:R-:W-:Y:S04]  /*2f60*/  BSSY B1, `(.L_x_21144) ;  /* 0x0000005000017945 */ /* 0x000fe80003800000 */
[----:B------:R-:W-:Y:S05]  /*2f70*/  @!P3 BRA `(.L_x_21145) ;  /* 0x00000000000cb947 */ /* 0x000fea0003800000 */
[----:B-----5:R-:W-:-:S05]  /*2f80*/  SHF.L.U32 R12, R194, 0x10, RZ ;  /* 0x00000010c20c7819 */ /* 0x020fca00000006ff */
[----:B------:R-:W-:-:S04]  /*2f90*/  FMUL.FTZ R12, R12, UR7 ;  /* 0x000000070c0c7c20 */ /* 0x000fc80008410000 */
[----:B------:R-:W-:-:S07]  /*2fa0*/  @P2 FADD.FTZ R12, R56, R12 ;  /* 0x0000000c380c2221 */ /* 0x000fce0000010000 */
.L_x_21145:
[----:B------:R-:W-:Y:S05]  /*2fb0*/  BSYNC B1 ;  /* 0x0000000000017941 */ /* 0x000fea0003800000 */
.L_x_21144:
[----:B------:R-:W-:Y:S04]  /*2fc0*/  BSSY B1, `(.L_x_21146) ;  /* 0x0000006000017945 */ /* 0x000fe80003800000 */
[----:B------:R-:W-:Y:S05]  /*2fd0*/  @!P3 BRA `(.L_x_21147) ;  /* 0x000000000010b947 */ /* 0x000fea0003800000 */
[----:B-----5:R-:W-:-:S04]  /*2fe0*/  PRMT R13, R194, 0x7632, R13 ;  /* 0x00007632c20d7816 */ /* 0x020fc8000000000d */
[----:B------:R-:W-:-:S05]  /*2ff0*/  SHF.L.U32 R13, R13, 0x10, RZ ;  /* 0x000000100d0d7819 */ /* 0x000fca00000006ff */
[----:B------:R-:W-:-:S04]  /*3000*/  FMUL.FTZ R13, R13, UR7 ;  /* 0x000000070d0d7c20 */ /* 0x000fc80008410000 */
[----:B------:R-:W-:-:S07]  /*3010*/  @P2 FADD.FTZ R13, R57, R13 ;  /* 0x0000000d390d2221 */ /* 0x000fce0000010000 */
.L_x_21147:
[----:B------:R-:W-:Y:S05]  /*3020*/  BSYNC B1 ;  /* 0x0000000000017941 */ /* 0x000fea0003800000 */
.L_x_21146:
[----:B------:R-:W-:Y:S04]  /*3030*/  BSSY B1, `(.L_x_21148) ;  /* 0x0000005000017945 */ /* 0x000fe80003800000 */
[----:B------:R-:W-:Y:S05]  /*3040*/  @!P3 BRA `(.L_x_21149) ;  /* 0x00000000000cb947 */ /* 0x000fea0003800000 */
[----:B-----5:R-:W-:-:S05]  /*3050*/  SHF.L.U32 R14, R195, 0x10, RZ ;  /* 0x00000010c30e7819 */ /* 0x020fca00000006ff */
[----:B------:R-:W-:-:S04]  /*3060*/  FMUL.FTZ R14, R14, UR7 ;  /* 0x000000070e0e7c20 */ /* 0x000fc80008410000 */
[----:B------:R-:W-:-:S07]  /*3070*/  @P2 FADD.FTZ R14, R58, R14 ;  /* 0x0000000e3a0e2221 */ /* 0x000fce0000010000 */
.L_x_21149:
[----:B------:R-:W-:Y:S05]  /*3080*/  BSYNC B1 ;  /* 0x0000000000017941 */ /* 0x000fea0003800000 */
.L_x_21148:
[----:B------:R-:W-:Y:S04]  /*3090*/  BSSY B1, `(.L_x_21150) ;  /* 0x0000006000017945 */ /* 0x000fe80003800000 */
[----:B------:R-:W-:Y:S05]  /*30a0*/  @!P3 BRA `(.L_x_21151) ;  /* 0x000000000010b947 */ /* 0x000fea0003800000 */
[----:B-----5:R-:W-:-:S04]  /*30b0*/  PRMT R15, R195, 0x7632, R15 ;  /* 0x00007632c30f7816 */ /* 0x020fc8000000000f */
[----:B------:R-:W-:-:S05]  /*30c0*/  SHF.L.U32 R15, R15, 0x10, RZ ;  /* 0x000000100f0f7819 */ /* 0x000fca00000006ff */
[----:B------:R-:W-:-:S04]  /*30d0*/  FMUL.FTZ R15, R15, UR7 ;  /* 0x000000070f0f7c20 */ /* 0x000fc80008410000 */
[----:B------:R-:W-:-:S07]  /*30e0*/  @P2 FADD.FTZ R15, R59, R15 ;  /* 0x0000000f3b0f2221 */ /* 0x000fce0000010000 */
.L_x_21151:
[----:B------:R-:W-:Y:S05]  /*30f0*/  BSYNC B1 ;  /* 0x0000000000017941 */ /* 0x000fea0003800000 */
.L_x_21150:
[----:B------:R-:W0:Y:S01]  /*3100*/  LDC.64 R190, c[0x0][0x238] ;  /* 0x00008e00ffbe7b82 */ /* 0x000e220000000a00 */
[----:B------:R-:W-:Y:S01]  /*3110*/  IADD3 R189, R189, 0x80, RZ ;  /* 0x00000080bdbd7810 */ /* 0x000fe20007ffe0ff */
[C---:B0-----:R-:W-:Y:S01]  /*3120*/  IMAD.WIDE.U32 R190, R187.reuse, 0x20, R190 ;  /* 0x00000020bbbe7825 */ /* 0x041fe200078e00be */
[----:B------:R-:W-:-:S04]  /*3130*/  IADD3 R187, R187, 0x80, RZ ;  /* 0x00000080bbbb7810 */ /* 0x000fc80007ffe0ff */
[----:B------:R0:W-:Y:S04]  /*3140*/  STG.E.128 desc[UR4][R190.64], R16 ;  /* 0x00000010be007986 */ /* 0x0001e8000c101d04 */
[----:B------:R0:W-:Y:S02]  /*3150*/  STG.E.128 desc[UR4][R190.64+0x10], R12 ;  /* 0x0000100cbe007986 */ /* 0x0001e4000c101d04 */
.L_x_21135:
[----:B------:R-:W-:Y:S05]  /*3160*/  BSYNC B0 ;  /* 0x0000000000007941 */ /* 0x000fea0003800000 */
.L_x_21134:
[----:B------:R-:W-:Y:S01]  /*3170*/  LOP3.LUT P2, RZ, R198, 0x4, RZ, 0xc0, !PT ;  /* 0x00000004c6ff7812 */ /* 0x000fe2000784c0ff */
[----:B------:R-:W-:-:S12]  /*3180*/  BSSY B0, `(.L_x_21152) ;  /* 0x000005d000007945 */ /* 0x000fd80003800000 */
[----:B------:R-:W-:Y:S05]  /*3190*/  @!P2 BRA `(.L_x_21153) ;  /* 0x00000004006ca947 */ /* 0x000fea0003800000 */
[----:B------:R-:W0:Y:S08]  /*31a0*/  @P1 LDC.64 R4, c[0x0][0x220] ;  /* 0x00008800ff041b82 */ /* 0x000e300000000a00 */
[----:B------:R-:W1:Y:S01]  /*31b0*/  LDC.64 R196, c[0x0][0x230] ;  /* 0x00008c00ffc47b82 */ /* 0x000e620000000a00 */
[----:B0-----:R-:W-:-:S05]  /*31c0*/  @P1 IMAD.WIDE.U32 R4, R189, 0x10, R4 ;  /* 0x00000010bd041825 */ /* 0x001fca00078e0004 */
[----:B-----5:R0:W5:Y:S01]  /*31d0*/  @P1 LDG.E.128 R192, desc[UR4][R4.64] ;  /* 0x0000000404c01981 */ /* 0x020162000c1e1d00 */
[----:B-1----:R-:W-:-:S04]  /*31e0*/  ISETP.NE.U32.AND P1, PT, R196, RZ, PT ;  /* 0x000000ffc400720c */ /* 0x002fc80003f25070 */
[----:B------:R-:W-:-:S13]  /*31f0*/  ISETP.NE.AND.EX P1, PT, R197, RZ, PT, P1 ;  /* 0x000000ffc500720c */ /* 0x000fda0003f25310 */
[----:B--234-:R-:W1:Y:S02]  /*3200*/  @P1 LDC.64 R190, c[0x0][0x230] ;  /* 0x00008c00ffbe1b82 */ /* 0x01ce640000000a00 */
[----:B-1----:R-:W-:-:S05]  /*3210*/  @P1 IMAD.WIDE.U32 R190, R187, 0x20, R190 ;  /* 0x00000020bbbe1825 */ /* 0x002fca00078e00be */
[----:B------:R-:W2:Y:S01]  /*3220*/  @P1 LDG.E.128 R64, desc[UR4][R190.64] ;  /* 0x00000004be401981 */ /* 0x000ea2000c1e1d00 */
[----:B------:R-:W-:-:S03]  /*3230*/  ISETP.GT.AND P2, PT, R185, RZ, PT ;  /* 0x000000ffb900720c */ /* 0x000fc60003f44270 */
[----:B------:R-:W0:Y:S10]  /*3240*/  @P1 LDG.E.128 R56, desc[UR4][R190.64+0x10] ;  /* 0x00001004be381981 */ /* 0x000e34000c1e1d00 */
        /* <DEDUP_REMOVED lines=29> */
.L_x_21155:
[----:B------:R-:W-:Y:S05]  /*3420*/  BSYNC B1 ;  /* 0x0000000000017941 */ /* 0x000fea0003800000 */
.L_x_21154:
[----:B------:R-:W-:Y:S04]  /*3430*/  BSSY B1, `(.L_x_21156) ;  /* 0x0000006000017945 */ /* 0x000fe80003800000 */
[----:B------:R-:W-:Y:S05]  /*3440*/  @!P2 BRA `(.L_x_21157) ;  /* 0x000000000010a947 */ /* 0x000fea0003800000 */
[----:B-----5:R-:W-:-:S04]  /*3450*/  PRMT R9, R192, 0x7632, R9 ;  /* 0x00007632c0097816 */ /* 0x020fc80000000009 */
[----:B------:R-:W-:-:S05]  /*3460*/  SHF.L.U32 R9, R9, 0x10, RZ ;  /* 0x0000001009097819 */ /* 0x000fca00000006ff */
[----:B------:R-:W-:-:S04]  /*3470*/  FMUL.FTZ R9, R9, UR7 ;  /* 0x0000000709097c20 */ /* 0x000fc80008410000 */
[----:B------:R-:W-:-:S07]  /*3480*/  @P1 FADD.FTZ R9, R65, R9 ;  /* 0x0000000941091221 */ /* 0x000fce0000010000 */
.L_x_21157:
[----:B------:R-:W-:Y:S05]  /*3490*/  BSYNC B1 ;  /* 0x0000000000017941 */ /* 0x000fea0003800000 */
.L_x_21156:
[----:B------:R-:W-:Y:S04]  /*34a0*/  BSSY B1, `(.L_x_21158) ;  /* 0x0000005000017945 */ /* 0x000fe80003800000 */
[----:B------:R-:W-:Y:S05]  /*34b0*/  @!P2 BRA `(.L_x_21159) ;  /* 0x00000000000ca947 */ /* 0x000fea0003800000 */
[----:B-----5:R-:W-:-:S05]  /*34c0*/  SHF.L.U32 R10, R193, 0x10, RZ ;  /* 0x00000010c10a7819 */ /* 0x020fca00000006ff */
[----:B------:R-:W-:-:S04]  /*34d0*/  FMUL.FTZ R10, R10, UR7 ;  /* 0x000000070a0a7c20 */ /* 0x000fc80008410000 */
[----:B------:R-:W-:-:S07]  /*34e0*/  @P1 FADD.FTZ R10, R66, R10 ;  /* 0x0000000a420a1221 */ /* 0x000fce0000010000 */
.L_x_21159:
[----:B------:R-:W-:Y:S05]  /*34f0*/  BSYNC B1 ;  /* 0x0000000000017941 */ /* 0x000fea0003800000 */
.L_x_21158:
[----:B------:R-:W-:Y:S04]  /*3500*/  BSSY B1, `(.L_x_21160) ;  /* 0x0000006000017945 */ /* 0x000fe80003800000 */
[----:B------:R-:W-:Y:S05]  /*3510*/  @!P2 BRA `(.L_x_21161) ;  /* 0x000000000010a947 */ /* 0x000fea0003800000 */
[----:B-----5:R-:W-:-:S04]  /*3520*/  PRMT R11, R193, 0x7632, R11 ;  /* 0x00007632c10b7816 */ /* 0x020fc8000000000b */
[----:B------:R-:W-:-:S05]  /*3530*/  SHF.L.U32 R11, R11, 0x10, RZ ;  /* 0x000000100b0b7819 */ /* 0x000fca00000006ff */
[----:B------:R-:W-:-:S04]  /*3540*/  FMUL.FTZ R11, R11, UR7 ;  /* 0x000000070b0b7c20 */ /* 0x000fc80008410000 */
[----:B------:R-:W-:-:S07]  /*3550*/  @P1 FADD.FTZ R11, R67, R11 ;  /* 0x0000000b430b1221 */ /* 0x000fce0000010000 */
.L_x_21161:
[----:B------:R-:W-:Y:S05]  /*3560*/  BSYNC B1 ;  /* 0x0000000000017941 */ /* 0x000fea0003800000 */
.L_x_21160:
[----:B------:R-:W-:Y:S04]  /*3570*/  BSSY B1, `(.L_x_21162) ;  /* 0x0000005000017945 */ /* 0x000fe80003800000 */
[----:B------:R-:W-:Y:S05]  /*3580*/  @!P2 BRA `(.L_x_21163) ;  /* 0x00000000000ca947 */ /* 0x000fea0003800000 */
[----:B-----5:R-:W-:-:S05]  /*3590*/  SHF.L.U32 R4, R194, 0x10, RZ ;  /* 0x00000010c2047819 */ /* 0x020fca00000006ff */
[----:B------:R-:W-:-:S04]  /*35a0*/  FMUL.FTZ R4, R4, UR7 ;  /* 0x0000000704047c20 */ /* 0x000fc80008410000 */
[----:B------:R-:W-:-:S07]  /*35b0*/  @P1 FADD.FTZ R4, R56, R4 ;  /* 0x0000000438041221 */ /* 0x000fce0000010000 */
.L_x_21163:
[----:B------:R-:W-:Y:S05]  /*35c0*/  BSYNC B1 ;  /* 0x0000000000017941 */ /* 0x000fea0003800000 */
.L_x_21162:
[----:B------:R-:W-:Y:S04]  /*35d0*/  BSSY B1, `(.L_x_21164) ;  /* 0x0000006000017945 */ /* 0x000fe80003800000 */
[----:B------:R-:W-:Y:S05]  /*35e0*/  @!P2 BRA `(.L_x_21165) ;  /* 0x000000000010a947 */ /* 0x000fea0003800000 */
[----:B-----5:R-:W-:-:S04]  /*35f0*/  PRMT R5, R194, 0x7632, R5 ;  /* 0x00007632c2057816 */ /* 0x020fc80000000005 */
[----:B------:R-:W-:-:S05]  /*3600*/  SHF.L.U32 R5, R5, 0x10, RZ ;  /* 0x0000001005057819 */ /* 0x000fca00000006ff */
[----:B------:R-:W-:-:S04]  /*3610*/  FMUL.FTZ R5, R5, UR7 ;  /* 0x0000000705057c20 */ /* 0x000fc80008410000 */
[----:B------:R-:W-:-:S07]  /*3620*/  @P1 FADD.FTZ R5, R57, R5 ;  /* 0x0000000539051221 */ /* 0x000fce0000010000 */
.L_x_21165:
[----:B------:R-:W-:Y:S05]  /*3630*/  BSYNC B1 ;  /* 0x0000000000017941 */ /* 0x000fea0003800000 */
.L_x_21164:
[----:B------:R-:W-:Y:S04]  /*3640*/  BSSY B1, `(.L_x_21166) ;  /* 0x0000005000017945 */ /* 0x000fe80003800000 */
[----:B------:R-:W-:Y:S05]  /*3650*/  @!P2 BRA `(.L_x_21167) ;  /* 0x00000000000ca947 */ /* 0x000fea0003800000 */
[----:B-----5:R-:W-:-:S05]  /*3660*/  SHF.L.U32 R6, R195, 0x10, RZ ;  /* 0x00000010c3067819 */ /* 0x020fca00000006ff */
[----:B------:R-:W-:-:S04]  /*3670*/  FMUL.FTZ R6, R6, UR7 ;  /* 0x0000000706067c20 */ /* 0x000fc80008410000 */
[----:B------:R-:W-:-:S07]  /*3680*/  @P1 FADD.FTZ R6, R58, R6 ;  /* 0x000000063a061221 */ /* 0x000fce0000010000 */
.L_x_21167:
[----:B------:R-:W-:Y:S05]  /*3690*/  BSYNC B1 ;  /* 0x0000000000017941 */ /* 0x000fea0003800000 */
.L_x_21166:
[----:B------:R-:W-:Y:S04]  /*36a0*/  BSSY B1, `(.L_x_21168) ;  /* 0x0000006000017945 */ /* 0x000fe80003800000 */
[----:B------:R-:W-:Y:S05]  /*36b0*/  @!P2 BRA `(.L_x_21169) ;  /* 0x000000000010a947 */ /* 0x000fea0003800000 */
[----:B-----5:R-:W-:-:S04]  /*36c0*/  PRMT R7, R195, 0x7632, R7 ;  /* 0x00007632c3077816 */ /* 0x020fc80000000007 */
[----:B------:R-:W-:-:S05]  /*36d0*/  SHF.L.U32 R7, R7, 0x10, RZ ;  /* 0x0000001007077819 */ /* 0x000fca00000006ff */
[----:B------:R-:W-:-:S04]  /*36e0*/  FMUL.FTZ R7, R7, UR7 ;  /* 0x0000000707077c20 */ /* 0x000fc80008410000 */
[----:B------:R-:W-:-:S07]  /*36f0*/  @P1 FADD.FTZ R7, R59, R7 ;  /* 0x000000073b071221 */ /* 0x000fce0000010000 */
.L_x_21169:
[----:B------:R-:W-:Y:S05]  /*3700*/  BSYNC B1 ;  /* 0x0000000000017941 */ /* 0x000fea0003800000 */
.L_x_21168:
[----:B------:R-:W0:Y:S02]  /*3710*/  LDC.64 R190, c[0x0][0x238] ;  /* 0x00008e00ffbe7b82 */ /* 0x000e240000000a00 */
[----:B0-----:R-:W-:-:S05]  /*3720*/  IMAD.WIDE.U32 R190, R187, 0x20, R190 ;  /* 0x00000020bbbe7825 */ /* 0x001fca00078e00be */
[----:B------:R0:W-:Y:S04]  /*3730*/  STG.E.128 desc[UR4][R190.64], R8 ;  /* 0x00000008be007986 */ /* 0x0001e8000c101d04 */
[----:B------:R0:W-:Y:S02]  /*3740*/  STG.E.128 desc[UR4][R190.64+0x10], R4 ;  /* 0x00001004be007986 */ /* 0x0001e4000c101d04 */
.L_x_21153:
[----:B------:R-:W-:Y:S05]  /*3750*/  BSYNC B0 ;  /* 0x0000000000007941 */ /* 0x000fea0003800000 */
.L_x_21152:
        /* <DEDUP_REMOVED lines=210> */
.L_x_21196:
        /* <DEDUP_REMOVED lines=13> */
[----:B------:R-:W-:Y:S02]  /*4550*/  LOP3.LUT P2, RZ, R187, 0x1f, R2, 0xf8, !PT ;  /* 0x0000001fbbff7812 */ /* 0x000fe4000784f802 */
[----:B0-----:R-:W-:-:S09]  /*4560*/  CS2R R200, SRZ ;  /* 0x0000000000c87805 */ /* 0x001fd2000001ff00 */
[----:B-1----:R-:W-:Y:S02]  /*4570*/  @!P1 MOV R0, 0x400 ;  /* 0x0000040000009802 */ /* 0x002fe40000000f00 */
[----:B------:R-:W-:Y:S01]  /*4580*/  @!P1 IADD3 R185, R185, R196, RZ ;  /* 0x000000c4b9b99210 */ /* 0x000fe20007ffe0ff */
[----:B------:R-:W-:Y:S01]  /*4590*/  BSSY B0, `(.L_x_21171) ;  /* 0x000013a000007945 */ /* 0x000fe20003800000 */
[----:B------:R-:W-:Y:S01]  /*45a0*/  LOP3.LUT P4, RZ, R198, 0x200, RZ, 0xc0, !PT ;  /* 0x00000200c6ff7812 */ /* 0x000fe2000788c0ff */
[----:B------:R-:W0:Y:S01]  /*45b0*/  @!P1 S2R R187, SR_CgaCtaId ;  /* 0x0000000000bb9919 */ /* 0x000e220000008800 */
[----:B------:R-:W1:Y:S02]  /*45c0*/  @!P2 LDC.64 R190, c[0x0][0x250] ;  /* 0x00009400ffbeab82 */ /* 0x000e640000000a00 */
[----:B-1----:R-:W-:Y:S02]  /*45d0*/  @!P2 LEA R190, P3, R181, R190, 0x2 ;  /* 0x000000beb5bea211 */ /* 0x002fe400078610ff */
[----:B0-----:R-:W-:Y:S01]  /*45e0*/  @!P1 LEA R196, R187, R0, 0x18 ;  /* 0x00000000bbc49211 */ /* 0x001fe200078ec0ff */
[----:B------:R-:W-:Y:S01]  /*45f0*/  HFMA2.MMA R0, -RZ, RZ, 0, 0 ;  /* 0x00000000ff007435 */ /* 0x000fe200000001ff */
[----:B------:R-:W-:-:S02]  /*4600*/  @!P2 LEA.HI.X R191, R181, R191, R188, 0x2, P3 ;  /* 0x000000bfb5bfa211 */ /* 0x000fc400018f14bc */
[----:B------:R-:W-:Y:S02]  /*4610*/  @!P1 LEA R185, R185, R196, 0x3 ;  /* 0x000000c4b9b99211 */ /* 0x000fe400078e18ff */
[----:B------:R-:W0:Y:S01]  /*4620*/  @!P2 LDC.64 R196, c[0x0][0x258] ;  /* 0x00009600ffc4ab82 */ /* 0x000e220000000a00 */
[----:B------:R-:W-:Y:S02]  /*4630*/  @!P1 MOV R0, R183 ;  /* 0x000000b700009202 */ /* 0x000fe40000000f00 */
[----:B------:R1:W-:Y:S04]  /*4640*/  @!P1 LDS.64 R200, [R185] ;  /* 0x00000000b9c89984 */ /* 0x0003e80000000a00 */
[----:B------:R-:W2:Y:S01]  /*4650*/  SHFL.DOWN PT, R187, R0, 0x2, 0x1f ;  /* 0x08401f0000bb7f89 */ /* 0x000ea200000e0000 */
[----:B-1----:R-:W-:-:S02]  /*4660*/  I2FP.F32.S32 R185, R0 ;  /* 0x0000000000b97245 */ /* 0x002fc40000201400 */
[----:B0-----:R-:W-:-:S04]  /*4670*/  @!P2 LEA R196, P1, R181, R196, 0x2 ;  /* 0x000000c4b5c4a211 */ /* 0x001fc800078210ff */
[----:B------:R-:W-:Y:S02]  /*4680*/  @!P2 LEA.HI.X R197, R181, R197, R188, 0x2, P1 ;  /* 0x000000c5b5c5a211 */ /* 0x000fe400008f14bc */
[----:B-----5:R-:W-:Y:S02]  /*4690*/  ISETP.GE.AND P1, PT, R184, 0x1, PT ;  /* 0x00000001b800780c */ /* 0x020fe40003f26270 */
[----:B--2---:R-:W-:Y:S02]  /*46a0*/  IADD3 R199, R187, R0, RZ ;  /* 0x00000000bbc77210 */ /* 0x004fe40007ffe0ff */
[----:B------:R-:W-:Y:S02]  /*46b0*/  I2FP.F32.S32 R204, R187 ;  /* 0x000000bb00cc7245 */ /* 0x000fe40000201400 */
        /* <DEDUP_REMOVED lines=27> */
[----:B------:R-:W-:Y:S02]  /*4870*/  FMUL.FTZ R189, R189, R208 ;  /* 0x000000d0bdbd7220 */ /* 0x000fe40000410000 */
[----:B------:R-:W0:Y:S02]  /*4880*/  SHFL.IDX PT, R201, R187, RZ, 0x1f ;  /* 0x00001fffbbc97589 */ /* 0x000e2400000e0000 */
[----:B------:R-:W-:Y:S02]  /*4890*/  FFMA.FTZ R0, R199, R189, R0 ;  /* 0x000000bdc7007223 */ /* 0x000fe40000010000 */
[----:B------:R-:W1:Y:S04]  /*48a0*/  LDC R189, c[0x0][0x2d8] ;  /* 0x0000b600ffbd7b82 */ /* 0x000e680000000800 */
[----:B------:R-:W1:Y:S01]  /*48b0*/  SHFL.IDX PT, R0, R0, RZ, 0x1f ;  /* 0x00001fff00007589 */ /* 0x000e6200000e0000 */
[----:B0-----:R-:W-:-:S03]  /*48c0*/  FMUL.FTZ R185, R201, R201 ;  /* 0x000000c9c9b97220 */ /* 0x001fc60000410000 */
[----:B------:R0:W-:Y:S02]  /*48d0*/  @!P2 STG.E desc[UR4][R190.64], R201 ;  /* 0x000000c9be00a986 */ /* 0x0001e4000c101904 */
[----:B------:R-:W-:Y:S01]  /*48e0*/  FSEL R188, R185, RZ, P4 ;  /* 0x000000ffb9bc7208 */ /* 0x000fe20002000000 */
[----:B-1----:R-:W-:-:S04]  /*48f0*/  FFMA.FTZ R185, R0, UR8, R189 ;  /* 0x0000000800b97c23 */ /* 0x002fc800080100bd */
[----:B------:R-:W-:-:S06]  /*4900*/  FADD.FTZ R185, R185, R188 ;  /* 0x000000bcb9b97221 */ /* 0x000fcc0000010000 */
[----:B------:R-:W1:Y:S02]  /*4910*/  MUFU.RSQ R185, R185 ;  /* 0x000000b900b97308 */ /* 0x000e640000001400 */
[----:B-1----:R0:W-:Y:S01]  /*4920*/  @!P2 STG.E desc[UR4][R196.64], R185 ;  /* 0x000000b9c400a986 */ /* 0x0021e2000c101904 */
[----:B------:R-:W-:Y:S05]  /*4930*/  @!P1 BRA `(.L_x_21172) ;  /* 0x0000000c00fc9947 */ /* 0x000fea0003800000 */
[----:B------:R-:W-:Y:S01]  /*4940*/  IADD3 R3, R184, -0x1, RZ ;  /* 0xffffffffb8037810 */ /* 0x000fe20007ffe0ff */
[----:B------:R-:W-:Y:S01]  /*4950*/  BSSY B1, `(.L_x_21173) ;  /* 0x0000028000017945 */ /* 0x000fe20003800000 */
[----:B------:R-:W-:-:S03]  /*4960*/  FSEL R0, R201, RZ, !P4 ;  /* 0x000000ffc9007208 */ /* 0x000fc60006000000 */
[----:B------:R-:W-:Y:S01]  /*4970*/  IMAD R186, R3, R186, RZ ;  /* 0x000000ba03ba7224 */ /* 0x000fe200078e02ff */
[----:B------:R-:W-:-:S04]  /*4980*/  LOP3.LUT R3, R2, 0x7f, RZ, 0xc0, !PT ;  /* 0x0000007f02037812 */ /* 0x000fc800078ec0ff */
        /* <DEDUP_REMOVED lines=36> */
.L_x_21174:
[----:B------:R-:W-:Y:S05]  /*4bd0*/  BSYNC B1 ;  /* 0x0000000000017941 */ /* 0x000fea0003800000 */
.L_x_21173:
        /* <DEDUP_REMOVED lines=35> */
.L_x_21176:
[----:B------:R-:W-:Y:S05]  /*4e10*/  BSYNC B1 ;  /* 0x0000000000017941 */ /* 0x000fea0003800000 */
.L_x_21175:
        /* <DEDUP_REMOVED lines=35> */
.L_x_21178:
[----:B------:R-:W-:Y:S05]  /*5050*/  BSYNC B1 ;  /* 0x0000000000017941 */ /* 0x000fea0003800000 */
.L_x_21177:
        /* <DEDUP_REMOVED lines=35> */
.L_x_21180:
[----:B------:R-:W-:Y:S05]  /*5290*/  BSYNC B1 ;  /* 0x0000000000017941 */ /* 0x000fea0003800000 */
.L_x_21179:
        /* <DEDUP_REMOVED lines=35> */
.L_x_21182:
[----:B------:R-:W-:Y:S05]  /*54d0*/  BSYNC B1 ;  /* 0x0000000000017941 */ /* 0x000fea0003800000 */
.L_x_21181:
        /* <DEDUP_REMOVED lines=35> */
.L_x_21184:
[----:B------:R-:W-:Y:S05]  /*5710*/  BSYNC B1 ;  /* 0x0000000000017941 */ /* 0x000fea0003800000 */
.L_x_21183:
        /* <DEDUP_REMOVED lines=31> */
[----:B------:R-:W-:-:S05]  /*5910*/  F2FP.BF16.F32.PACK_AB R200, R190, R189 ;  /* 0x000000bdbec8723e */ /* 0x000fca00000010ff */
[----:B------:R0:W-:Y:S02]  /*5920*/  STG.E.128 desc[UR4][R184.64], R200 ;  /* 0x000000c8b8007986 */ /* 0x0001e4000c101d04 */
.L_x_21172:
[----:B------:R-:W-:Y:S05]  /*5930*/  BSYNC B0 ;  /* 0x0000000000007941 */ /* 0x000fea0003800000 */
.L_x_21171:
[----:B------:R-:W-:Y:S02]  /*5940*/  LOP3.LUT P1, RZ, R198, 0x2, RZ, 0xc0, !PT ;  /* 0x00000002c6ff7812 */ /* 0x000fe4000782c0ff */
[----:B------:R-:W-:Y:S02]  /*5950*/  IADD3 R181, R181, UR10, RZ ;  /* 0x0000000ab5b57c10 */ /* 0x000fe4000fffe0ff */
[----:B------:R-:W-:Y:S02]  /*5960*/  SEL R0, RZ, 0x1, P1 ;  /* 0x00000001ff007807 */ /* 0x000fe40000800000 */
[----:B------:R-:W-:-:S13]  /*5970*/  ISETP.GE.AND P1, PT, R181, UR11, PT ;  /* 0x0000000bb5007c0c */ /* 0x000fda000bf26270 */
[----:B------:R-:W-:Y:S05]  /*5980*/  @!P1 BRA `(.L_x_21185) ;  /* 0xffffffb000989947 */ /* 0x000fea000383ffff */
[----:B------:R-:W-:Y:S05]  /*5990*/  EXIT ;  /* 0x000000000000794d */ /* 0x000fea0003800000 */
.L_x_21170:
[----:B------:R-:W-:Y:S01]  /*59a0*/  HFMA2.MMA R203, -RZ, RZ, 0, 5.9604644775390625e-08 ;  /* 0x00000001ffcb7435 */ /* 0x000fe200000001ff */
[----:B------:R-:W-:Y:S02]  /*59b0*/  MOV R204, R189 ;  /* 0x000000bd00cc7202 */ /* 0x000fe40000000f00 */
[----:B------:R-:W-:Y:S02]  /*59c0*/  MOV R206, 0x1f ;  /* 0x0000001f00ce7802 */ /* 0x000fe40000000f00 */
[----:B------:R-:W-:-:S07]  /*59d0*/  MOV R201, 0xffffffff ;  /* 0xffffffff00c97802 */ /* 0x000fce0000000f00 */
[----:B-1---5:R-:W-:Y:S05]  /*59e0*/  WARPSYNC.COLLECTIVE R201, `(.L_x_21186) ;  /* 0x00000000c9087348 */ /* 0x022fea0003c00000 */
[----:B------:R0:W2:Y:S02]  /*59f0*/  SHFL.BFLY P6, R202, R204, R203, R206 ;  /* 0x0c0000cbccca7389 */ /* 0x0000a400000c00ce */
[----:B012--5:R-:W-:Y:S01]  /*5a00*/  ENDCOLLECTIVE ;  /* 0x000000000000791b */ /* 0x027fe20003800000 */
.L_x_21186:
[----:B------:R-:W-:Y:S01]  /*5a10*/  HFMA2.MMA R203, -RZ, RZ, 0, 1.1920928955078125e-07 ;  /* 0x00000002ffcb7435 */ /* 0x000fe200000001ff */
[----:B------:R-:W-:-:S05]  /*5a20*/  MOV R0, R202 ;  /* 0x000000ca00007202 */ /* 0x000fca0000000f00 */
[----:B------:R-:W-:-:S05]  /*5a30*/  FADD.FTZ R191, R189, R0 ;  /* 0x00000000bdbf7221 */ /* 0x000fca0000010000 */
[----:B------:R-:W-:-:S07]  /*5a40*/  MOV R204, R191 ;  /* 0x000000bf00cc7202 */ /* 0x000fce0000000f00 */
[----:B------:R-:W-:Y:S05]  /*5a50*/  WARPSYNC.COLLECTIVE R201, `(.L_x_21187) ;  /* 0x00000000c9087348 */ /* 0x000fea0003c00000 */
[----:B------:R0:W1:Y:S02]  /*5a60*/  SHFL.BFLY P6, R202, R204, R203, R206 ;  /* 0x0c0000cbccca7389 */ /* 0x00006400000c00ce */
[----:B01----:R-:W-:Y:S01]  /*5a70*/  ENDCOLLECTIVE ;  /* 0x000000000000791b */ /* 0x003fe20003800000 */
.L_x_21187:
[----:B------:R-:W-:Y:S01]  /*5a80*/  HFMA2.MMA R203, -RZ, RZ, 0, 2.384185791015625e-07 ;  /* 0x00000004ffcb7435 */ /* 0x000fe200000001ff */
[----:B------:R-:W-:-:S05]  /*5a90*/  MOV R0, R202 ;  /* 0x000000ca00007202 */ /* 0x000fca0000000f00 */
[----:B------:R-:W-:-:S05]  /*5aa0*/  FADD.FTZ R196, R191, R0 ;  /* 0x00000000bfc47221 */ /* 0x000fca0000010000 */
[----:B------:R-:W-:-:S07]  /*5ab0*/  MOV R204, R196 ;  /* 0x000000c400cc7202 */ /* 0x000fce0000000f00 */
[----:B------:R-:W-:Y:S05]  /*5ac0*/  WARPSYNC.COLLECTIVE R201, `(.L_x_21188) ;  /* 0x00000000c9087348 */ /* 0x000fea0003c00000 */
[----:B------:R0:W1:Y:S02]  /*5ad0*/  SHFL.BFLY P6, R202, R204, R203, R206 ;  /* 0x0c0000cbccca7389 */ /* 0x00006400000c00ce */
[----:B01----:R-:W-:Y:S01]  /*5ae0*/  ENDCOLLECTIVE ;  /* 0x000000000000791b */ /* 0x003fe20003800000 */
.L_x_21188:
[----:B------:R-:W-:Y:S01]  /*5af0*/  HFMA2.MMA R203, -RZ, RZ, 0, 4.76837158203125e-07 ;  /* 0x00000008ffcb7435 */ /* 0x000fe200000001ff */
[----:B------:R-:W-:-:S05]  /*5b00*/  MOV R197, R202 ;  /* 0x000000ca00c57202 */ /* 0x000fca0000000f00 */
[----:B------:R-:W-:-:S05]  /*5b10*/  FADD.FTZ R197, R196, R197 ;  /* 0x000000c5c4c57221 */ /* 0x000fca0000010000 */
[----:B------:R-:W-:-:S07]  /*5b20*/  MOV R204, R197 ;  /* 0x000000c500cc7202 */ /* 0x000fce0000000f00 */
[----:B------:R-:W-:Y:S05]  /*5b30*/  WARPSYNC.COLLECTIVE R201, `(.L_x_21189) ;  /* 0x00000000c9087348 */ /* 0x000fea0003c00000 */
[----:B------:R0:W1:Y:S02]  /*5b40*/  SHFL.BFLY P6, R202, R204, R203, R206 ;  /* 0x0c0000cbccca7389 */ /* 0x00006400000c00ce */
[----:B01----:R-:W-:Y:S01]  /*5b50*/  ENDCOLLECTIVE ;  /* 0x000000000000791b */ /* 0x003fe20003800000 */
.L_x_21189:
[----:B------:R-:W-:Y:S01]  /*5b60*/  HFMA2.MMA R203, -RZ, RZ, 0, 9.5367431640625e-07 ;  /* 0x00000010ffcb7435 */ /* 0x000fe200000001ff */
[----:B------:R-:W-:-:S05]  /*5b70*/  MOV R0, R202 ;  /* 0x000000ca00007202 */ /* 0x000fca0000000f00 */
[----:B------:R-:W-:-:S05]  /*5b80*/  FADD.FTZ R199, R197, R0 ;  /* 0x00000000c5c77221 */ /* 0x000fca0000010000 */
[----:B------:R-:W-:-:S07]  /*5b90*/  MOV R204, R199 ;  /* 0x000000c700cc7202 */ /* 0x000fce0000000f00 */
[----:B------:R-:W-:Y:S05]  /*5ba0*/  WARPSYNC.COLLECTIVE R201, `(.L_x_21190) ;  /* 0x00000000c9087348 */ /* 0x000fea0003c00000 */
[----:B------:R0:W1:Y:S02]  /*5bb0*/  SHFL.BFLY P6, R202, R204, R203, R206 ;  /* 0x0c0000cbccca7389 */ /* 0x00006400000c00ce */
[----:B01----:R-:W-:Y:S01]  /*5bc0*/  ENDCOLLECTIVE ;  /* 0x000000000000791b */ /* 0x003fe20003800000 */
.L_x_21190:
        /* <DEDUP_REMOVED lines=122> */
.L_x_21191:
[----:B------:R-:W-:Y:S01]  /*6370*/  HFMA2.MMA R203, -RZ, RZ, 0, 1.1920928955078125e-07 ;  /* 0x00000002ffcb7435 */ /* 0x000fe200000001ff */
[----:B------:R-:W-:-:S05]  /*6380*/  MOV R189, R202 ;  /* 0x000000ca00bd7202 */ /* 0x000fca0000000f00 */
[----:B------:R-:W-:-:S05]  /*6390*/  FADD.FTZ R189, R0, R189 ;  /* 0x000000bd00bd7221 */ /* 0x000fca0000010000 */
[----:B------:R-:W-:-:S07]  /*63a0*/  MOV R204, R189 ;  /* 0x000000bd00cc7202 */ /* 0x000fce0000000f00 */
[----:B------:R-:W-:Y:S05]  /*63b0*/  WARPSYNC.COLLECTIVE R201, `(.L_x_21192) ;  /* 0x00000000c9087348 */ /* 0x000fea0003c00000 */
[----:B------:R0:W1:Y:S02]  /*63c0*/  SHFL.BFLY P6, R202, R204, R203, R206 ;  /* 0x0c0000cbccca7389 */ /* 0x00006400000c00ce */
[----:B01----:R-:W-:Y:S01]  /*63d0*/  ENDCOLLECTIVE ;  /* 0x000000000000791b */ /* 0x003fe20003800000 */
.L_x_21192:
[----:B------:R-:W-:Y:S01]  /*63e0*/  HFMA2.MMA R203, -RZ, RZ, 0, 2.384185791015625e-07 ;  /* 0x00000004ffcb7435 */ /* 0x000fe200000001ff */
[----:B------:R-:W-:-:S05]  /*63f0*/  MOV R196, R202 ;  /* 0x000000ca00c47202 */ /* 0x000fca0000000f00 */
[----:B------:R-:W-:-:S05]  /*6400*/  FADD.FTZ R196, R189, R196 ;  /* 0x000000c4bdc47221 */ /* 0x000fca0000010000 */
[----:B------:R-:W-:-:S07]  /*6410*/  MOV R204, R196 ;  /* 0x000000c400cc7202 */ /* 0x000fce0000000f00 */
[----:B------:R-:W-:Y:S05]  /*6420*/  WARPSYNC.COLLECTIVE R201, `(.L_x_21193) ;  /* 0x00000000c9087348 */ /* 0x000fea0003c00000 */
[----:B------:R0:W1:Y:S02]  /*6430*/  SHFL.BFLY P6, R202, R204, R203, R206 ;  /* 0x0c0000cbccca7389 */ /* 0x00006400000c00ce */
[----:B01----:R-:W-:Y:S01]  /*6440*/  ENDCOLLECTIVE ;  /* 0x000000000000791b */ /* 0x003fe20003800000 */
.L_x_21193:
[----:B------:R-:W-:Y:S01]  /*6450*/  HFMA2.MMA R203, -RZ, RZ, 0, 4.76837158203125e-07 ;  /* 0x00000008ffcb7435 */ /* 0x000fe200000001ff */
[----:B------:R-:W-:-:S05]  /*6460*/  MOV R191, R202 ;  /* 0x000000ca00bf7202 */ /* 0x000fca0000000f00 */
[----:B------:R-:W-:-:S05]  /*6470*/  FADD.FTZ R191, R196, R191 ;  /* 0x000000bfc4bf7221 */ /* 0x000fca0000010000 */
[----:B------:R-:W-:-:S07]  /*6480*/  MOV R204, R191 ;  /* 0x000000bf00cc7202 */ /* 0x000fce0000000f00 */
[----:B------:R-:W-:Y:S05]  /*6490*/  WARPSYNC.COLLECTIVE R201, `(.L_x_21194) ;  /* 0x00000000c9087348 */ /* 0x000fea0003c00000 */
[----:B------:R0:W1:Y:S02]  /*64a0*/  SHFL.BFLY P6, R202, R204, R203, R206 ;  /* 0x0c0000cbccca7389 */ /* 0x00006400000c00ce */
[----:B01----:R-:W-:Y:S01]  /*64b0*/  ENDCOLLECTIVE ;  /* 0x000000000000791b */ /* 0x003fe20003800000 */
.L_x_21194:
[----:B------:R-:W-:Y:S01]  /*64c0*/  HFMA2.MMA R203, -RZ, RZ, 0, 9.5367431640625e-07 ;  /* 0x00000010ffcb7435 */ /* 0x000fe200000001ff */
[----:B------:R-:W-:-:S05]  /*64d0*/  MOV R200, R202 ;  /* 0x000000ca00c87202 */ /* 0x000fca0000000f00 */
[----:B------:R-:W-:-:S05]  /*64e0*/  FADD.FTZ R200, R191, R200 ;  /* 0x000000c8bfc87221 */ /* 0x000fca0000010000 */
[----:B------:R-:W-:-:S07]  /*64f0*/  MOV R204, R200 ;  /* 0x000000c800cc7202 */ /* 0x000fce0000000f00 */
[----:B------:R-:W-:Y:S05]  /*6500*/  WARPSYNC.COLLECTIVE R201, `(.L_x_21195) ;  /* 0x00000000c9087348 */ /* 0x000fea0003c00000 */
[----:B------:R0:W1:Y:S02]  /*6510*/  SHFL.BFLY P6, R202, R204, R203, R206 ;  /* 0x0c0000cbccca7389 */ /* 0x00006400000c00ce */
[----:B01----:R-:W-:Y:S01]  /*6520*/  ENDCOLLECTIVE ;  /* 0x000000000000791b */ /* 0x003fe20003800000 */
.L_x_21195:
[----:B------:R-:W-:Y:S01]  /*6530*/  MOV R197, R202 ;  /* 0x000000ca00c57202 */ /* 0x000fe20000000f00 */
[----:B------:R-:W-:Y:S06]  /*6540*/  BRA `(.L_x_21196) ;  /* 0xffffffdc00cc7947 */ /* 0x000fec000383ffff */
.L_x_21197:
        /* <DEDUP_REMOVED lines=11> */
.L_x_46026:


//--------------------- .text._ZN10layer_norm13ln_fwd_kernelINS_13Kernel_traitsIf13__nv_bfloat16fS2_fjLj7168ELj1ELj1ELj4ELj16ENS_18Kernel_traits_baseILj7168EfS2_fS2_fjLj128EEEEELb0ELb0ELb1ELb1EEEvNS_9FwdParamsE --------------------------
	.section	.text._ZN10layer_norm13ln_fwd_kernelINS_13Kernel_traitsIf13__nv_bfloat16fS2_fjLj7168ELj1ELj1ELj4ELj16ENS_18Kernel_traits_baseILj7168EfS2_fS2_fjLj128EEEEELb0ELb0ELb1ELb1EEEvNS_9FwdParamsE,"ax",@progbits
	.align	128
        .global         _ZN10layer_norm13ln_fwd_kernelINS_13Kernel_traitsIf13__nv_bfloat16fS2_fjLj7168ELj1ELj1ELj4ELj16ENS_18Kernel_traits_baseILj7168EfS2_fS2_fjLj128EEEEELb0ELb0ELb1ELb1EEEvNS_9FwdParamsE
        .type           _ZN10layer_norm13ln_fwd_kernelINS_13Kernel_traitsIf13__nv_bfloat16fS2_fjLj7168ELj1ELj1ELj4ELj16ENS_18Kernel_traits_baseILj7168EfS2_fS2_fjLj128EEEEELb0ELb0ELb1ELb1EEEvNS_9FwdParamsE,@function
        .size           _ZN10layer_norm13ln_fwd_kernelINS_13Kernel_traitsIf13__nv_bfloat16fS2_fjLj7168ELj1ELj1ELj4ELj16ENS_18Kernel_traits_baseILj7168EfS2_fS2_fjLj128EEEEELb0ELb0ELb1ELb1EEEvNS_9FwdParamsE,(.L_x_46027 - _ZN10layer_norm13ln_fwd_kernelINS_13Kernel_traitsIf13__nv_bfloat16fS2_fjLj7168ELj1ELj1ELj4ELj16ENS_18Kernel_traits_baseILj7168EfS2_fS2_fjLj128EEEEELb0ELb0ELb1ELb1EEEvNS_9FwdParamsE)
        .other          _ZN10layer_norm13ln_fwd_kernelINS_13Kernel_traitsIf13__nv_bfloat16fS2_fjLj7168ELj1ELj1ELj4ELj16ENS_18Kernel_traits_baseILj7168EfS2_fS2_fjLj128EEEEELb0ELb0ELb1ELb1EEEvNS_9FwdParamsE,@"STO_CUDA_ENTRY STV_DEFAULT"
_ZN10layer_norm13ln_fwd_kernelINS_13Kernel_traitsIf13__nv_bfloat16fS2_fjLj7168ELj1ELj1ELj4ELj16ENS_18Kernel_traits_baseILj7168EfS2_fS2_fjLj128EEEEELb0ELb0ELb1ELb1EEEvNS_9FwdParamsE:
.text._ZN10layer_norm13ln_fwd_kernelINS_13Kernel_traitsIf13__nv_bfloat16fS2_fjLj7168ELj1ELj1ELj4ELj16ENS_18Kernel_traits_baseILj7168EfS2_fS2_fjLj128EEEEELb0ELb0ELb1ELb1EEEvNS_9FwdParamsE:
        /* <DEDUP_REMOVED lines=76> */
[----:B------:R-:W-:Y:S01]  /*04c0*/  LOP3.LUT R176, R2, 0x7f, RZ, 0xc0, !PT ;  /* 0x0000007f02b07812 */ /* 0x000fe200078ec0ff */
[----:B------:R-:W-:Y:S01]  /*04d0*/  ULDC UR7, c[0x0][0x290] ;  /* 0x0000a40000077ab9 */ /* 0x000fe20000000800 */
[----:B------:R-:W-:Y:S01]  /*04e0*/  ISETP.NE.AND P4, PT, RZ, UR6, PT ;  /* 0x00000006ff007c0c */ /* 0x000fe2000bf85270 */
[----:B------:R-:W-:Y:S01]  /*04f0*/  ULDC UR6, c[0x0][0x29c] ;  /* 0x0000a70000067ab9 */ /* 0x000fe20000000800 */
[----:B------:R-:W-:-:S11]  /*0500*/  ULDC.64 UR8, c[0x0][0x210] ;  /* 0x0000840000087ab9 */ /* 0x000fd60000000a00 */
.L_x_21313:
[----:B------:R-:W2:Y:S08]  /*0510*/  LDC.64 R192, c[0x0][0x230] ;  /* 0x00008c00ffc07b82 */ /* 0x000eb00000000a00 */
[----:B0-----:R-:W3:Y:S08]  /*0520*/  LDC.64 R128, c[0x0][0x280] ;  /* 0x0000a000ff807b82 */ /* 0x001ef00000000a00 */
[----:B------:R-:W4:Y:S01]  /*0530*/  LDC R178, c[0x0][0x218] ;  /* 0x00008600ffb27b82 */ /* 0x000f220000000800 */
[----:B--2---:R-:W-:-:S07]  /*0540*/  ISETP.NE.U32.AND P0, PT, R192, RZ, PT ;  /* 0x000000ffc000720c */ /* 0x004fce0003f05070 */
[----:B------:R-:W2:Y:S01]  /*0550*/  LDC.64 R132, c[0x0][0x288] ;  /* 0x0000a200ff847b82 */ /* 0x000ea20000000a00 */
[----:B------:R-:W-:Y:S01]  /*0560*/  ISETP.NE.AND.EX P0, PT, R193, RZ, PT, P0 ;  /* 0x000000ffc100720c */ /* 0x000fe20003f05300 */
[----:B---3--:R-:W-:-:S06]  /*0570*/  IMAD.WIDE R128, R3, 0x4, R128 ;  /* 0x0000000403807825 */ /* 0x008fcc00078e0280 */
[----:B------:R-:W3:Y:S01]  /*0580*/  LDC.64 R188, c[0x0][0x238] ;  /* 0x00008e00ffbc7b82 */ /* 0x000ee20000000a00 */
[----:B------:R-:W3:Y:S01]  /*0590*/  LDG.E R136, desc[UR4][R128.64] ;  /* 0x0000000480887981 */ /* 0x000ee2000c1e1900 */
[----:B----4-:R-:W-:-:S06]  /*05a0*/  IMAD R130, R3, R178, RZ ;  /* 0x000000b203827224 */ /* 0x010fcc00078e02ff */
[----:B------:R-:W4:Y:S01]  /*05b0*/  @P0 LDC.64 R134, c[0x0][0x230] ;  /* 0x00008c00ff860b82 */ /* 0x000f220000000a00 */
[----:B------:R-:W-:-:S04]  /*05c0*/  SHF.R.S32.HI R131, RZ, 0x1f, R130 ;  /* 0x0000001fff837819 */ /* 0x000fc80000011482 */
[----:B------:R-:W-:-:S04]  /*05d0*/  LEA.HI R131, R131, R130, RZ, 0x3 ;  /* 0x0000008283837211 */ /* 0x000fc800078f18ff */
[----:B------:R-:W-:-:S05]  /*05e0*/  LEA.HI.SX32 R131, R131, R176, 0x1d ;  /* 0x000000b083837211 */ /* 0x000fca00078feaff */
[----:B----4-:R-:W-:-:S05]  /*05f0*/  @P0 IMAD.WIDE.U32 R134, R131, 0x20, R134 ;  /* 0x0000002083860825 */ /* 0x010fca00078e0086 */
[----:B------:R-:W4:Y:S04]  /*0600*/  @P0 LDG.E.128 R12, desc[UR4][R134.64] ;  /* 0x00000004860c0981 */ /* 0x000f28000c1e1d00 */
[----:B------:R0:W4:Y:S01]  /*0610*/  @P0 LDG.E.128 R8, desc[UR4][R134.64+0x10] ;  /* 0x0000100486080981 */ /* 0x000122000c1e1d00 */
[----:B--2---:R-:W-:-:S05]  /*0620*/  IMAD.WIDE R132, R3, 0x4, R132 ;  /* 0x0000000403847825 */ /* 0x004fca00078e0284 */
[----:B-----5:R-:W5:Y:S01]  /*0630*/  LDG.E R177, desc[UR4][R132.64] ;  /* 0x0000000484b17981 */ /* 0x020f62000c1e1900 */
[----:B------:R-:W-:Y:S01]  /*0640*/  MOV R179, RZ ;  /* 0x000000ff00b37202 */ /* 0x000fe20000000f00 */
[----:B0-----:R-:W0:Y:S01]  /*0650*/  @P0 LDC.64 R134, c[0x0][0x230] ;  /* 0x00008c00ff860b82 */ /* 0x001e220000000a00 */
[----:B------:R-:W-:Y:S01]  /*0660*/  IADD3 R141, R131, 0x80, RZ ;  /* 0x00000080838d7810 */ /* 0x000fe20007ffe0ff */
[----:B------:R-:W-:Y:S04]  /*0670*/  BSSY B0, `(.L_x_21198) ;  /* 0x0000029000007945 */ /* 0x000fe80003800000 */
[----:B0-----:R-:W-:Y:S01]  /*0680*/  @P0 IMAD.WIDE.U32 R134, R141, 0x20, R134 ;  /* 0x000000208d860825 */ /* 0x001fe200078e0086 */
[C---:B---3--:R-:W-:Y:S02]  /*0690*/  ISETP.GE.AND P5, PT, R136.reuse, 0x1, PT ;  /* 0x000000018800780c */ /* 0x048fe40003fa6270 */
[----:B------:R-:W-:-:S11]  /*06a0*/  ISETP.GT.AND P6, PT, R136, RZ, PT ;  /* 0x000000ff8800720c */ /* 0x000fd60003fc4270 */
[----:B------:R-:W0:Y:S01]  /*06b0*/  @P5 LDC.64 R128, c[0x0][0x220] ;  /* 0x00008800ff805b82 */ /* 0x000e220000000a00 */
[----:B------:R-:W-:Y:S02]  /*06c0*/  @P5 IADD3 R137, R136, -0x1, RZ ;  /* 0xffffffff88895810 */ /* 0x000fe40007ffe0ff */
        /* <DEDUP_REMOVED lines=10> */
[----:B----4-:R-:W-:Y:S02]  /*0770*/  @!P6 FSEL R173, R13, RZ, P1 ;  /* 0x000000ff0dade208 */ /* 0x010fe40000800000 */
[----:B------:R-:W-:Y:S01]  /*0780*/  @!P6 FSEL R174, R14, RZ, P3 ;  /* 0x000000ff0eaee208 */ /* 0x000fe20001800000 */
[----:B0-----:R-:W-:Y:S01]  /*0790*/  @P5 IMAD.WIDE.U32 R128, R179, 0x10, R128 ;  /* 0x00000010b3805825 */ /* 0x001fe200078e0080 */
[----:B------:R-:W-:-:S02]  /*07a0*/  @!P6 ISETP.NE.U32.AND P1, PT, R192, RZ, PT ;  /* 0x000000ffc000e20c */ /* 0x000fc40003f25070 */
[----:B------:R-:W-:Y:S02]  /*07b0*/  @!P6 ISETP.NE.U32.AND P3, PT, R192, RZ, PT ;  /* 0x000000ffc000e20c */ /* 0x000fe40003f65070 */
[C---:B------:R-:W-:Y:S01]  /*07c0*/  @!P6 ISETP.NE.AND.EX P1, PT, R193.reuse, RZ, PT, P1 ;  /* 0x000000ffc100e20c */ /* 0x040fe20003f25310 */
[----:B-1----:R0:W5:Y:S01]  /*07d0*/  @P5 LDG.E.128 R4, desc[UR4][R128.64] ;  /* 0x0000000480045981 */ /* 0x002162000c1e1d00 */
[----:B------:R-:W-:Y:S02]  /*07e0*/  @!P6 ISETP.NE.AND.EX P3, PT, R193, RZ, PT, P3 ;  /* 0x000000ffc100e20c */ /* 0x000fe40003f65330 */
[----:B------:R-:W-:Y:S02]  /*07f0*/  @!P6 FSEL R175, R15, RZ, P2 ;  /* 0x000000ff0fafe208 */ /* 0x000fe40001000000 */
[----:B------:R-:W-:Y:S02]  /*0800*/  @!P6 FSEL R164, R8, RZ, P1 ;  /* 0x000000ff08a4e208 */ /* 0x000fe40000800000 */
[----:B------:R-:W-:-:S02]  /*0810*/  @!P6 FSEL R165, R9, RZ, P3 ;  /* 0x000000ff09a5e208 */ /* 0x000fc40001800000 */
[C---:B------:R-:W-:Y:S01]  /*0820*/  @!P6 ISETP.NE.U32.AND P2, PT, R192.reuse, RZ, PT ;  /* 0x000000ffc000e20c */ /* 0x040fe20003f45070 */
[----:B0-----:R-:W-:Y:S01]  /*0830*/  IMAD.WIDE.U32 R128, R131, 0x20, R188 ;  /* 0x0000002083807825 */ /* 0x001fe200078e00bc */
[C---:B------:R-:W-:Y:S02]  /*0840*/  @!P6 ISETP.NE.U32.AND P1, PT, R192.reuse, RZ, PT ;  /* 0x000000ffc000e20c */ /* 0x040fe40003f25070 */
[----:B------:R-:W-:Y:S02]  /*0850*/  @!P6 ISETP.NE.U32.AND P3, PT, R192, RZ, PT ;  /* 0x000000ffc000e20c */ /* 0x000fe40003f65070 */
[C---:B------:R-:W-:Y:S02]  /*0860*/  @!P6 ISETP.NE.AND.EX P2, PT, R193.reuse, RZ, PT, P2 ;  /* 0x000000ffc100e20c */ /* 0x040fe40003f45320 */
[C---:B------:R-:W-:Y:S02]  /*0870*/  @!P6 ISETP.NE.AND.EX P1, PT, R193.reuse, RZ, PT, P1 ;  /* 0x000000ffc100e20c */ /* 0x040fe40003f25310 */
[----:B------:R-:W-:-:S02]  /*0880*/  @!P6 ISETP.NE.AND.EX P3, PT, R193, RZ, PT, P3 ;  /* 0x000000ffc100e20c */ /* 0x000fc40003f65330 */
[----:B------:R-:W-:Y:S02]  /*0890*/  @!P6 FSEL R166, R10, RZ, P1 ;  /* 0x000000ff0aa6e208 */ /* 0x000fe40000800000 */
[----:B------:R-:W-:Y:S02]  /*08a0*/  @!P6 FSEL R167, R11, RZ, P3 ;  /* 0x000000ff0ba7e208 */ /* 0x000fe40001800000 */
[----:B------:R-:W-:Y:S01]  /*08b0*/  @!P6 FSEL R172, R12, RZ, P2 ;  /* 0x000000ff0cace208 */ /* 0x000fe20001000000 */
[----:B------:R-:W-:Y:S06]  /*08c0*/  @!P6 BRA `(.L_x_21199) ;  /* 0x00000000000ce947 */ /* 0x000fec0003800000 */
[----:B-----5:R-:W-:-:S05]  /*08d0*/  SHF.L.U32 R172, R4, 0x10, RZ ;  /* 0x0000001004ac7819 */ /* 0x020fca00000006ff */
[----:B------:R-:W-:-:S04]  /*08e0*/  FMUL.FTZ R172, R172, UR6 ;  /* 0x00000006acac7c20 */ /* 0x000fc80008410000 */
[----:B------:R-:W-:-:S07]  /*08f0*/  @P0 FADD.FTZ R172, R12, R172 ;  /* 0x000000ac0cac0221 */ /* 0x000fce0000010000 */
.L_x_21199:
[----:B------:R-:W-:Y:S05]  /*0900*/  BSYNC B0 ;  /* 0x0000000000007941 */ /* 0x000fea0003800000 */
.L_x_21198:
[----:B------:R-:W-:Y:S04]  /*0910*/  BSSY B0, `(.L_x_21200) ;  /* 0x0000006000007945 */ /* 0x000fe80003800000 */
[----:B------:R-:W-:Y:S05]  /*0920*/  @!P6 BRA `(.L_x_21201) ;  /* 0x000000000010e947 */ /* 0x000fea0003800000 */
[----:B-----5:R-:W-:-:S04]  /*0930*/  PRMT R130, R4, 0x7632, R130 ;  /* 0x0000763204827816 */ /* 0x020fc80000000082 */
[----:B------:R-:W-:-:S05]  /*0940*/  SHF.L.U32 R130, R130, 0x10, RZ ;  /* 0x0000001082827819 */ /* 0x000fca00000006ff */
[----:B------:R-:W-:-:S04]  /*0950*/  FMUL.FTZ R173, R130, UR6 ;  /* 0x0000000682ad7c20 */ /* 0x000fc80008410000 */
[----:B------:R-:W-:-:S07]  /*0960*/  @P0 FADD.FTZ R173, R13, R173 ;  /* 0x000000ad0dad0221 */ /* 0x000fce0000010000 */
.L_x_21201:
[----:B------:R-:W-:Y:S05]  /*0970*/  BSYNC B0 ;  /* 0x0000000000007941 */ /* 0x000fea0003800000 */
.L_x_21200:
[----:B------:R-:W-:Y:S04]  /*0980*/  BSSY B0, `(.L_x_21202) ;  /* 0x0000005000007945 */ /* 0x000fe80003800000 */
[----:B------:R-:W-:Y:S05]  /*0990*/  @!P6 BRA `(.L_x_21203) ;  /* 0x00000000000ce947 */ /* 0x000fea0003800000 */
[----:B-----5:R-:W-:-:S05]  /*09a0*/  SHF.L.U32 R174, R5, 0x10, RZ ;  /* 0x0000001005ae7819 */ /* 0x020fca00000006ff */
[----:B------:R-:W-:-:S04]  /*09b0*/  FMUL.FTZ R174, R174, UR6 ;  /* 0x00000006aeae7c20 */ /* 0x000fc80008410000 */
[----:B------:R-:W-:-:S07]  /*09c0*/  @P0 FADD.FTZ R174, R14, R174 ;  /* 0x000000ae0eae0221 */ /* 0x000fce0000010000 */
.L_x_21203:
[----:B------:R-:W-:Y:S05]  /*09d0*/  BSYNC B0 ;  /* 0x0000000000007941 */ /* 0x000fea0003800000 */
.L_x_21202:
[----:B------:R-:W-:Y:S04]  /*09e0*/  BSSY B0, `(.L_x_21204) ;  /* 0x0000006000007945 */ /* 0x000fe80003800000 */
[----:B------:R-:W-:Y:S05]  /*09f0*/  @!P6 BRA `(.L_x_21205) ;  /* 0x000000000010e947 */ /* 0x000fea0003800000 */
[----:B-----5:R-:W-:-:S04]  /*0a00*/  PRMT R130, R5, 0x7632, R130 ;  /* 0x0000763205827816 */ /* 0x020fc80000000082 */
[----:B------:R-:W-:-:S05]  /*0a10*/  SHF.L.U32 R130, R130, 0x10, RZ ;  /* 0x0000001082827819 */ /* 0x000fca00000006ff */
[----:B------:R-:W-:-:S04]  /*0a20*/  FMUL.FTZ R175, R130, UR6 ;  /* 0x0000000682af7c20 */ /* 0x000fc80008410000 */
[----:B------:R-:W-:-:S07]  /*0a30*/  @P0 FADD.FTZ R175, R15, R175 ;  /* 0x000000af0faf0221 */ /* 0x000fce0000010000 */
.L_x_21205:
[----:B------:R-:W-:Y:S05]  /*0a40*/  BSYNC B0 ;  /* 0x0000000000007941 */ /* 0x000fea0003800000 */
.L_x_21204:
[----:B------:R-:W-:Y:S04]  /*0a50*/  BSSY B0, `(.L_x_21206) ;  /* 0x0000005000007945 */ /* 0x000fe80003800000 */
[----:B------:R-:W-:Y:S05]  /*0a60*/  @!P6 BRA `(.L_x_21207) ;  /* 0x00000000000ce947 */ /* 0x000fea0003800000 */
[----:B-----5:R-:W-:-:S05]  /*0a70*/  SHF.L.U32 R164, R6, 0x10, RZ ;  /* 0x0000001006a47819 */ /* 0x020fca00000006ff */
[----:B------:R-:W-:-:S04]  /*0a80*/  FMUL.FTZ R164, R164, UR6 ;  /* 0x00000006a4a47c20 */ /* 0x000fc80008410000 */
[----:B------:R-:W-:-:S07]  /*0a90*/  @P0 FADD.FTZ R164, R8, R164 ;  /* 0x000000a408a40221 */ /* 0x000fce0000010000 */
.L_x_21207:
[----:B------:R-:W-:Y:S05]  /*0aa0*/  BSYNC B0 ;  /* 0x0000000000007941 */ /* 0x000fea0003800000 */
.L_x_21206:
[----:B------:R-:W-:Y:S04]  /*0ab0*/  BSSY B0, `(.L_x_21208) ;  /* 0x0000006000007945 */ /* 0x000fe80003800000 */
[----:B------:R-:W-:Y:S05]  /*0ac0*/  @!P6 BRA `(.L_x_21209) ;  /* 0x000000000010e947 */ /* 0x000fea0003800000 */
[----:B-----5:R-:W-:-:S04]  /*0ad0*/  PRMT R130, R6, 0x7632, R130 ;  /* 0x0000763206827816 */ /* 0x020fc80000000082 */
[----:B------:R-:W-:-:S05]  /*0ae0*/  SHF.L.U32 R130, R130, 0x10, RZ ;  /* 0x0000001082827819 */ /* 0x000fca00000006ff */
[----:B------:R-:W-:-:S04]  /*0af0*/  FMUL.FTZ R165, R130, UR6 ;  /* 0x0000000682a57c20 */ /* 0x000fc80008410000 */
[----:B------:R-:W-:-:S07]  /*0b00*/  @P0 FADD.FTZ R165, R9, R165 ;  /* 0x000000a509a50221 */ /* 0x000fce0000010000 */
.L_x_21209:
[----:B------:R-:W-:Y:S05]  /*0b10*/  BSYNC B0 ;  /* 0x0000000000007941 */ /* 0x000fea0003800000 */
.L_x_21208:
[----:B------:R-:W-:Y:S04]  /*0b20*/  BSSY B0, `(.L_x_21210) ;  /* 0x0000005000007945 */ /* 0x000fe80003800000 */
[----:B------:R-:W-:Y:S05]  /*0b30*/  @!P6 BRA `(.L_x_21211) ;  /* 0x00000000000ce947 */ /* 0x000fea0003800000 */
[----:B-----5:R-:W-:-:S05]  /*0b40*/  SHF.L.U32 R166, R7, 0x10, RZ ;  /* 0x0000001007a67819 */ /* 0x020fca00000006ff */
[----:B------:R-:W-:-:S04]  /*0b50*/  FMUL.FTZ R166, R166, UR6 ;  /* 0x00000006a6a67c20 */ /* 0x000fc80008410000 */
[----:B------:R-:W-:-:S07]  /*0b60*/  @P0 FADD.FTZ R166, R10, R166 ;  /* 0x000000a60aa60221 */ /* 0x000fce0000010000 */
.L_x_21211:
[----:B------:R-:W-:Y:S05]  /*0b70*/  BSYNC B0 ;  /* 0x0000000000007941 */ /* 0x000fea0003800000 */
.L_x_21210:
[----:B------:R-:W-:Y:S04]  /*0b80*/  BSSY B0, `(.L_x_21212) ;  /* 0x0000006000007945 */ /* 0x000fe80003800000 */
[----:B------:R-:W-:Y:S05]  /*0b90*/  @!P6 BRA `(.L_x_21213) ;  /* 0x000000000010e947 */ /* 0x000fea0003800000 */
[----:B-----5:R-:W-:-:S04]  /*0ba0*/  PRMT R130, R7, 0x7632, R130 ;  /* 0x0000763207827816 */ /* 0x020fc80000000082 */
[----:B------:R-:W-:-:S05]  /*0bb0*/  SHF.L.U32 R130, R130, 0x10, RZ ;  /* 0x0000001082827819 */ /* 0x000fca00000006ff */
[----:B------:R-:W-:-:S04]  /*0bc0*/  FMUL.FTZ R167, R130, UR6 ;  /* 0x0000000682a77c20 */ /* 0x000fc80008410000 */
[----:B------:R-:W-:-:S07]  /*0bd0*/  @P0 FADD.FTZ R167, R11, R167 ;  /* 0x000000a70ba70221 */ /* 0x000fce0000010000 */
.L_x_21213:
[----:B------:R-:W-:Y:S05]  /*0be0*/  BSYNC B0 ;  /* 0x0000000000007941 */ /* 0x000fea0003800000 */
.L_x_21212:
        /* <DEDUP_REMOVED lines=8> */
[----:B------:R3:W4:Y:S01]  /*0c70*/  @P0 LDG.E.128 R8, desc[UR4][R134.64+0x10] ;  /* 0x0000100486080981 */ /* 0x000722000c1e1d00 */
        /* <DEDUP_REMOVED lines=32> */
.L_x_21215:
[----:B------:R-:W-:Y:S05]  /*0e80*/  BSYNC B0 ;  /* 0x0000000000007941 */ /* 0x000fea0003800000 */
.L_x_21214:
[----:B------:R-:W-:Y:S04]  /*0e90*/  BSSY B0, `(.L_x_21216) ;  /* 0x0000006000007945 */ /* 0x000fe80003800000 */
[----:B------:R-:W-:Y:S05]  /*0ea0*/  @!P6 BRA `(.L_x_21217) ;  /* 0x000000000010e947 */ /* 0x000fea0003800000 */
[----:B-----5:R-:W-:-:S04]  /*0eb0*/  PRMT R130, R4, 0x7632, R130 ;  /* 0x0000763204827816 */ /* 0x020fc80000000082 */
[----:B------:R-:W-:-:S05]  /*0ec0*/  SHF.L.U32 R130, R130, 0x10, RZ ;  /* 0x0000001082827819 */ /* 0x000fca00000006ff */
[----:B------:R-:W-:-:S04]  /*0ed0*/  FMUL.FTZ R169, R130, UR6 ;  /* 0x0000000682a97c20 */ /* 0x000fc80008410000 */
[----:B------:R-:W-:-:S07]  /*0ee0*/  @P0 FADD.FTZ R169, R13, R169 ;  /* 0x000000a90da90221 */ /* 0x000fce0000010000 */
.L_x_21217:
[----:B------:R-:W-:Y:S05]  /*0ef0*/  BSYNC B0 ;  /* 0x0000000000007941 */ /* 0x000fea0003800000 */
.L_x_21216:
[----:B------:R-:W-:Y:S04]  /*0f00*/  BSSY B0, `(.L_x_21218) ;  /* 0x0000005000007945 */ /* 0x000fe80003800000 */
[----:B------:R-:W-:Y:S05]  /*0f10*/  @!P6 BRA `(.L_x_21219) ;  /* 0x00000000000ce947 */ /* 0x000fea0003800000 */
[----:B-----5:R-:W-:-:S05]  /*0f20*/  SHF.L.U32 R170, R5, 0x10, RZ ;  /* 0x0000001005aa7819 */ /* 0x020fca00000006ff */
[----:B------:R-:W-:-:S04]  /*0f30*/  FMUL.FTZ R170, R170, UR6 ;  /* 0x00000006aaaa7c20 */ /* 0x000fc80008410000 */
[----:B------:R-:W-:-:S07]  /*0f40*/  @P0 FADD.FTZ R170, R14, R170 ;  /* 0x000000aa0eaa0221 */ /* 0x000fce0000010000 */
.L_x_21219:
[----:B------:R-:W-:Y:S05]  /*0f50*/  BSYNC B0 ;  /* 0x0000000000007941 */ /* 0x000fea0003800000 */
.L_x_21218:
[----:B------:R-:W-:Y:S04]  /*0f60*/  BSSY B0, `(.L_x_21220) ;  /* 0x0000006000007945 */ /* 0x000fe80003800000 */
[----:B------:R-:W-:Y:S05]  /*0f70*/  @!P6 BRA `(.L_x_21221) ;  /* 0x000000000010e947 */ /* 0x000fea0003800000 */
[----:B-----5:R-:W-:-:S04]  /*0f80*/  PRMT R130, R5, 0x7632, R130 ;  /* 0x0000763205827816 */ /* 0x020fc80000000082 */
[----:B------:R-:W-:-:S05]  /*0f90*/  SHF.L.U32 R130, R130, 0x10, RZ ;  /* 0x0000001082827819 */ /* 0x000fca00000006ff */
[----:B------:R-:W-:-:S04]  /*0fa0*/  FMUL.FTZ R171, R130, UR6 ;  /* 0x0000000682ab7c20 */ /* 0x000fc80008410000 */
[----:B------:R-:W-:-:S07]  /*0fb0*/  @P0 FADD.FTZ R171, R15, R171 ;  /* 0x000000ab0fab0221 */ /* 0x000fce0000010000 */
.L_x_21221:
[----:B------:R-:W-:Y:S05]  /*0fc0*/  BSYNC B0 ;  /* 0x0000000000007941 */ /* 0x000fea0003800000 */
.L_x_21220:
[----:B------:R-:W-:Y:S04]  /*0fd0*/  BSSY B0, `(.L_x_21222) ;  /* 0x0000005000007945 */ /* 0x000fe80003800000 */
[----:B------:R-:W-:Y:S05]  /*0fe0*/  @!P6 BRA `(.L_x_21223) ;  /* 0x00000000000ce947 */ /* 0x000fea0003800000 */
[----:B-----5:R-:W-:-:S05]  /*0ff0*/  SHF.L.U32 R160, R6, 0x10, RZ ;  /* 0x0000001006a07819 */ /* 0x020fca00000006ff */
[----:B------:R-:W-:-:S04]  /*1000*/  FMUL.FTZ R160, R160, UR6 ;  /* 0x00000006a0a07c20 */ /* 0x000fc80008410000 */
[----:B------:R-:W-:-:S07]  /*1010*/  @P0 FADD.FTZ R160, R8, R160 ;  /* 0x000000a008a00221 */ /* 0x000fce0000010000 */
.L_x_21223:
[----:B------:R-:W-:Y:S05]  /*1020*/  BSYNC B0 ;  /* 0x0000000000007941 */ /* 0x000fea0003800000 */
.L_x_21222:
[----:B------:R-:W-:Y:S04]  /*1030*/  BSSY B0, `(.L_x_21224) ;  /* 0x0000006000007945 */ /* 0x000fe80003800000 */
[----:B------:R-:W-:Y:S05]  /*1040*/  @!P6 BRA `(.L_x_21225) ;  /* 0x000000000010e947 */ /* 0x000fea0003800000 */
[----:B-----5:R-:W-:-:S04]  /*1050*/  PRMT R130, R6, 0x7632, R130 ;  /* 0x0000763206827816 */ /* 0x020fc80000000082 */
[----:B------:R-:W-:-:S05]  /*1060*/  SHF.L.U32 R130, R130, 0x10, RZ ;  /* 0x0000001082827819 */ /* 0x000fca00000006ff */
[----:B------:R-:W-:-:S04]  /*1070*/  FMUL.FTZ R161, R130, UR6 ;  /* 0x0000000682a17c20 */ /* 0x000fc80008410000 */
[----:B------:R-:W-:-:S07]  /*1080*/  @P0 FADD.FTZ R161, R9, R161 ;  /* 0x000000a109a10221 */ /* 0x000fce0000010000 */
.L_x_21225:
[----:B------:R-:W-:Y:S05]  /*1090*/  BSYNC B0 ;  /* 0x0000000000007941 */ /* 0x000fea0003800000 */
.L_x_21224:
[----:B------:R-:W-:Y:S04]  /*10a0*/  BSSY B0, `(.L_x_21226) ;  /* 0x0000005000007945 */ /* 0x000fe80003800000 */
[----:B------:R-:W-:Y:S05]  /*10b0*/  @!P6 BRA `(.L_x_21227) ;  /* 0x00000000000ce947 */ /* 0x000fea0003800000 */
[----:B-----5:R-:W-:-:S05]  /*10c0*/  SHF.L.U32 R162, R7, 0x10, RZ ;  /* 0x0000001007a27819 */ /* 0x020fca00000006ff */
[----:B------:R-:W-:-:S04]  /*10d0*/  FMUL.FTZ R162, R162, UR6 ;  /* 0x00000006a2a27c20 */ /* 0x000fc80008410000 */
[----:B------:R-:W-:-:S07]  /*10e0*/  @P0 FADD.FTZ R162, R10, R162 ;  /* 0x000000a20aa20221 */ /* 0x000fce0000010000 */
.L_x_21227:
[----:B------:R-:W-:Y:S05]  /*10f0*/  BSYNC B0 ;  /* 0x0000000000007941 */ /* 0x000fea0003800000 */
.L_x_21226:
[----:B------:R-:W-:Y:S04]  /*1100*/  BSSY B0, `(.L_x_21228) ;  /* 0x0000006000007945 */ /* 0x000fe80003800000 */
[----:B------:R-:W-:Y:S05]  /*1110*/  @!P6 BRA `(.L_x_21229) ;  /* 0x000000000010e947 */ /* 0x000fea0003800000 */
[----:B-----5:R-:W-:-:S04]  /*1120*/  PRMT R130, R7, 0x7632, R130 ;  /* 0x0000763207827816 */ /* 0x020fc80000000082 */
[----:B------:R-:W-:-:S05]  /*1130*/  SHF.L.U32 R130, R130, 0x10, RZ ;  /* 0x0000001082827819 */ /* 0x000fca00000006ff */
[----:B------:R-:W-:-:S04]  /*1140*/  FMUL.FTZ R163, R130, UR6 ;  /* 0x0000000682a37c20 */ /* 0x000fc80008410000 */
[----:B------:R-:W-:-:S07]  /*1150*/  @P0 FADD.FTZ R163, R11, R163 ;  /* 0x000000a30ba30221 */ /* 0x000fce0000010000 */
.L_x_21229:
[----:B------:R-:W-:Y:S05]  /*1160*/  BSYNC B0 ;  /* 0x0000000000007941 */ /* 0x000fea0003800000 */
.L_x_21228:
        /* <DEDUP_REMOVED lines=41> */
.L_x_21231:
[----:B------:R-:W-:Y:S05]  /*1400*/  BSYNC B0 ;  /* 0x0000000000007941 */ /* 0x000fea0003800000 */
.L_x_21230:
[----:B------:R-:W-:Y:S04]  /*1410*/  BSSY B0, `(.L_x_21232) ;  /* 0x0000006000007945 */ /* 0x000fe80003800000 */
[----:B------:R-:W-:Y:S05]  /*1420*/  @!P6 BRA `(.L_x_21233) ;  /* 0x000000000010e947 */ /* 0x000fea0003800000 */
[----:B-----5:R-:W-:-:S04]  /*1430*/  PRMT R130, R4, 0x7632, R130 ;  /* 0x0000763204827816 */ /* 0x020fc80000000082 */
[----:B------:R-:W-:-:S05]  /*1440*/  SHF.L.U32 R130, R130, 0x10, RZ ;  /* 0x0000001082827819 */ /* 0x000fca00000006ff */
[----:B------:R-:W-:-:S04]  /*1450*/  FMUL.FTZ R157, R130, UR6 ;  /* 0x00000006829d7c20 */ /* 0x000fc80008410000 */
[----:B------:R-:W-:-:S07]  /*1460*/  @P0 FADD.FTZ R157, R13, R157 ;  /* 0x0000009d0d9d0221 */ /* 0x000fce0000010000 */
.L_x_21233:
[----:B------:R-:W-:Y:S05]  /*1470*/  BSYNC B0 ;  /* 0x0000000000007941 */ /* 0x000fea0003800000 */
.L_x_21232:
[----:B------:R-:W-:Y:S04]  /*1480*/  BSSY B0, `(.L_x_21234) ;  /* 0x0000005000007945 */ /* 0x000fe80003800000 */
[----:B------:R-:W-:Y:S05]  /*1490*/  @!P6 BRA `(.L_x_21235) ;  /* 0x00000000000ce947 */ /* 0x000fea0003800000 */
[----:B-----5:R-:W-:-:S05]  /*14a0*/  SHF.L.U32 R158, R5, 0x10, RZ ;  /* 0x00000010059e7819 */ /* 0x020fca00000006ff */
[----:B------:R-:W-:-:S04]  /*14b0*/  FMUL.FTZ R158, R158, UR6 ;  /* 0x000000069e9e7c20 */ /* 0x000fc80008410000 */
[----:B------:R-:W-:-:S07]  /*14c0*/  @P0 FADD.FTZ R158, R14, R158 ;  /* 0x0000009e0e9e0221 */ /* 0x000fce0000010000 */
.L_x_21235:
[----:B------:R-:W-:Y:S05]  /*14d0*/  BSYNC B0 ;  /* 0x0000000000007941 */ /* 0x000fea0003800000 */
.L_x_21234:
[----:B------:R-:W-:Y:S04]  /*14e0*/  BSSY B0, `(.L_x_21236) ;  /* 0x0000006000007945 */ /* 0x000fe80003800000 */
[----:B------:R-:W-:Y:S05]  /*14f0*/  @!P6 BRA `(.L_x_21237) ;  /* 0x000000000010e947 */ /* 0x000fea0003800000 */
[----:B-----5:R-:W-:-:S04]  /*1500*/  PRMT R130, R5, 0x7632, R130 ;  /* 0x0000763205827816 */ /* 0x020fc80000000082 */
[----:B------:R-:W-:-:S05]  /*1510*/  SHF.L.U32 R130, R130, 0x10, RZ ;  /* 0x0000001082827819 */ /* 0x000fca00000006ff */
[----:B------:R-:W-:-:S04]  /*1520*/  FMUL.FTZ R159, R130, UR6 ;  /* 0x00000006829f7c20 */ /* 0x000fc80008410000 */
[----:B------:R-:W-:-:S07]  /*1530*/  @P0 FADD.FTZ R159, R15, R159 ;  /* 0x0000009f0f9f0221 */ /* 0x000fce0000010000 */
.L_x_21237:
[----:B------:R-:W-:Y:S05]  /*1540*/  BSYNC B0 ;  /* 0x0000000000007941 */ /* 0x000fea0003800000 */
.L_x_21236:
[----:B------:R-:W-:Y:S04]  /*1550*/  BSSY B0, `(.L_x_21238) ;  /* 0x0000005000007945 */ /* 0x000fe80003800000 */
[----:B------:R-:W-:Y:S05]  /*1560*/  @!P6 BRA `(.L_x_21239) ;  /* 0x00000000000ce947 */ /* 0x000fea0003800000 */
[----:B-----5:R-:W-:-:S05]  /*1570*/  SHF.L.U32 R148, R6, 0x10, RZ ;  /* 0x0000001006947819 */ /* 0x020fca00000006ff */
[----:B------:R-:W-:-:S04]  /*1580*/  FMUL.FTZ R148, R148, UR6 ;  /* 0x0000000694947c20 */ /* 0x000fc80008410000 */
[----:B------:R-:W-:-:S07]  /*1590*/  @P0 FADD.FTZ R148, R8, R148 ;  /* 0x0000009408940221 */ /* 0x000fce0000010000 */
.L_x_21239:
[----:B------:R-:W-:Y:S05]  /*15a0*/  BSYNC B0 ;  /* 0x0000000000007941 */ /* 0x000fea0003800000 */
.L_x_21238:
[----:B------:R-:W-:Y:S04]  /*15b0*/  BSSY B0, `(.L_x_21240) ;  /* 0x0000006000007945 */ /* 0x000fe80003800000 */
[----:B------:R-:W-:Y:S05]  /*15c0*/  @!P6 BRA `(.L_x_21241) ;  /* 0x000000000010e947 */ /* 0x000fea0003800000 */
[----:B-----5:R-:W-:-:S04]  /*15d0*/  PRMT R130, R6, 0x7632, R130 ;  /* 0x0000763206827816 */ /* 0x020fc80000000082 */
[----:B------:R-:W-:-:S05]  /*15e0*/  SHF.L.U32 R130, R130, 0x10, RZ ;  /* 0x0000001082827819 */ /* 0x000fca00000006ff */
[----:B------:R-:W-:-:S04]  /*15f0*/  FMUL.FTZ R149, R130, UR6 ;  /* 0x0000000682957c20 */ /* 0x000fc80008410000 */
[----:B------:R-:W-:-:S07]  /*1600*/  @P0 FADD.FTZ R149, R9, R149 ;  /* 0x0000009509950221 */ /* 0x000fce0000010000 */
.L_x_21241:
[----:B------:R-:W-:Y:S05]  /*1610*/  BSYNC B0 ;  /* 0x0000000000007941 */ /* 0x000fea0003800000 */
.L_x_21240:
[----:B------:R-:W-:Y:S04]  /*1620*/  BSSY B0, `(.L_x_21242) ;  /* 0x0000005000007945 */ /* 0x000fe80003800000 */
[----:B------:R-:W-:Y:S05]  /*1630*/  @!P6 BRA `(.L_x_21243) ;  /* 0x00000000000ce947 */ /* 0x000fea0003800000 */
[----:B-----5:R-:W-:-:S05]  /*1640*/  SHF.L.U32 R150, R7, 0x10, RZ ;  /* 0x0000001007967819 */ /* 0x020fca00000006ff */
[----:B------:R-:W-:-:S04]  /*1650*/  FMUL.FTZ R150, R150, UR6 ;  /* 0x0000000696967c20 */ /* 0x000fc80008410000 */
[----:B------:R-:W-:-:S07]  /*1660*/  @P0 FADD.FTZ R150, R10, R150 ;  /* 0x000000960a960221 */ /* 0x000fce0000010000 */
.L_x_21243:
[----:B------:R-:W-:Y:S05]  /*1670*/  BSYNC B0 ;  /* 0x0000000000007941 */ /* 0x000fea0003800000 */
.L_x_21242:
[----:B------:R-:W-:Y:S04]  /*1680*/  BSSY B0, `(.L_x_21244) ;  /* 0x0000006000007945 */ /* 0x000fe80003800000 */
[----:B------:R-:W-:Y:S05]  /*1690*/  @!P6 BRA `(.L_x_21245) ;  /* 0x000000000010e947 */ /* 0x000fea0003800000 */
[----:B-----5:R-:W-:-:S04]  /*16a0*/  PRMT R130, R7, 0x7632, R130 ;  /* 0x0000763207827816 */ /* 0x020fc80000000082 */
[----:B------:R-:W-:-:S05]  /*16b0*/  SHF.L.U32 R130, R130, 0x10, RZ ;  /* 0x0000001082827819 */ /* 0x000fca00000006ff */
[----:B------:R-:W-:-:S04]  /*16c0*/  FMUL.FTZ R151, R130, UR6 ;  /* 0x0000000682977c20 */ /* 0x000fc80008410000 */
[----:B------:R-:W-:-:S07]  /*16d0*/  @P0 FADD.FTZ R151, R11, R151 ;  /* 0x000000970b970221 */ /* 0x000fce0000010000 */
.L_x_21245:
[----:B------:R-:W-:Y:S05]  /*16e0*/  BSYNC B0 ;  /* 0x0000000000007941 */ /* 0x000fea0003800000 */
.L_x_21244:
        /* <DEDUP_REMOVED lines=9> */
[----:B------:R-:W-:Y:S02]  /*1780*/  @!P6 ISETP.NE.AND.EX P3, PT, R193, RZ, PT, P3 ;  /* 0x000000ffc100e20c */ /* 0x000fe40003f65330 */
[----:B------:R-:W-:Y:S02]  /*1790*/  @!P6 ISETP.NE.U32.AND P1, PT, R192, RZ, PT ;  /* 0x000000ffc000e20c */ /* 0x000fe40003f25070 */
[----:B------:R-:W-:Y:S02]  /*17a0*/  @P5 IADD3 R139, R179, 0x180, RZ ;  /* 0x00000180b38b5810 */ /* 0x000fe40007ffe0ff */
[----:B------:R-:W-:Y:S02]  /*17b0*/  @!P6 ISETP.NE.AND.EX P1, PT, R193, RZ, PT, P1 ;  /* 0x000000ffc100e20c */ /* 0x000fe40003f25310 */
[----:B------:R-:W-:Y:S01]  /*17c0*/  IADD3 R181, R131, 0x200, RZ ;  /* 0x0000020083b57810 */ /* 0x000fe20007ffe0ff */
[----:B0-----:R-:W-:Y:S01]  /*17d0*/  @P5 IMAD.WIDE.U32 R132, R139, 0x10, R132 ;  /* 0x000000108b845825 */ /* 0x001fe200078e0084 */
[----:B------:R-:W-:Y:S03]  /*17e0*/  BSSY B0, `(.L_x_21246) ;  /* 0x000001a000007945 */ /* 0x000fe60003800000 */
[----:B-1----:R-:W-:Y:S01]  /*17f0*/  IMAD.WIDE.U32 R128, R145, 0x20, R188 ;  /* 0x0000002091807825 */ /* 0x002fe200078e00bc */
[----:B-----5:R3:W5:Y:S03]  /*1800*/  @P5 LDG.E.128 R4, desc[UR4][R132.64] ;  /* 0x0000000484045981 */ /* 0x020766000c1e1d00 */
[----:B---3--:R-:W-:Y:S01]  /*1810*/  @P0 IMAD.WIDE.U32 R132, R181, 0x20, R136 ;  /* 0x00000020b5840825 */ /* 0x008fe200078e0088 */
[----:B--2---:R-:W-:-:S02]  /*1820*/  @!P6 FSEL R153, R13, RZ, P2 ;  /* 0x000000ff0d99e208 */ /* 0x004fc40001000000 */
[----:B------:R-:W-:Y:S02]  /*1830*/  @!P6 FSEL R154, R14, RZ, P3 ;  /* 0x000000ff0e9ae208 */ /* 0x000fe40001800000 */
[C---:B------:R-:W-:Y:S02]  /*1840*/  @!P6 ISETP.NE.U32.AND P2, PT, R192.reuse, RZ, PT ;  /* 0x000000ffc000e20c */ /* 0x040fe40003f45070 */
[----:B------:R-:W-:Y:S02]  /*1850*/  @!P6 ISETP.NE.U32.AND P3, PT, R192, RZ, PT ;  /* 0x000000ffc000e20c */ /* 0x000fe40003f65070 */
[C---:B------:R-:W-:Y:S02]  /*1860*/  @!P6 ISETP.NE.AND.EX P2, PT, R193.reuse, RZ, PT, P2 ;  /* 0x000000ffc100e20c */ /* 0x040fe40003f45320 */
[----:B------:R-:W-:Y:S02]  /*1870*/  @!P6 ISETP.NE.AND.EX P3, PT, R193, RZ, PT, P3 ;  /* 0x000000ffc100e20c */ /* 0x000fe40003f65330 */
[----:B------:R-:W-:-:S02]  /*1880*/  @!P6 FSEL R155, R15, RZ, P1 ;  /* 0x000000ff0f9be208 */ /* 0x000fc40000800000 */
[----:B----4-:R-:W-:Y:S02]  /*1890*/  @!P6 FSEL R140, R8, RZ, P2 ;  /* 0x000000ff088ce208 */ /* 0x010fe40001000000 */
[----:B------:R-:W-:Y:S02]  /*18a0*/  @!P6 FSEL R141, R9, RZ, P3 ;  /* 0x000000ff098de208 */ /* 0x000fe40001800000 */
[C---:B------:R-:W-:Y:S02]  /*18b0*/  @!P6 ISETP.NE.U32.AND P1, PT, R192.reuse, RZ, PT ;  /* 0x000000ffc000e20c */ /* 0x040fe40003f25070 */
[C---:B------:R-:W-:Y:S02]  /*18c0*/  @!P6 ISETP.NE.U32.AND P2, PT, R192.reuse, RZ, PT ;  /* 0x000000ffc000e20c */ /* 0x040fe40003f45070 */
[----:B------:R-:W-:Y:S02]  /*18d0*/  @!P6 ISETP.NE.U32.AND P3, PT, R192, RZ, PT ;  /* 0x000000ffc000e20c */ /* 0x000fe40003f65070 */
[----:B------:R-:W-:-:S02]  /*18e0*/  @!P6 ISETP.NE.AND.EX P1, PT, R193, RZ, PT, P1 ;  /* 0x000000ffc100e20c */ /* 0x000fc40003f25310 */
[C---:B------:R-:W-:Y:S02]  /*18f0*/  @!P6 ISETP.NE.AND.EX P2, PT, R193.reuse, RZ, PT, P2 ;  /* 0x000000ffc100e20c */ /* 0x040fe40003f45320 */
        /* <DEDUP_REMOVED lines=8> */
.L_x_21247:
[----:B------:R-:W-:Y:S05]  /*1980*/  BSYNC B0 ;  /* 0x0000000000007941 */ /* 0x000fea0003800000 */
.L_x_21246:
[----:B------:R-:W-:Y:S04]  /*1990*/  BSSY B0, `(.L_x_21248) ;  /* 0x0000006000007945 */ /* 0x000fe80003800000 */
[----:B------:R-:W-:Y:S05]  /*19a0*/  @!P6 BRA `(.L_x_21249) ;  /* 0x000000000010e947 */ /* 0x000fea0003800000 */
[----:B-----5:R-:W-:-:S04]  /*19b0*/  PRMT R130, R4, 0x7632, R130 ;  /* 0x0000763204827816 */ /* 0x020fc80000000082 */
[----:B------:R-:W-:-:S05]  /*19c0*/  SHF.L.U32 R130, R130, 0x10, RZ ;  /* 0x0000001082827819 */ /* 0x000fca00000006ff */
[----:B------:R-:W-:-:S04]  /*19d0*/  FMUL.FTZ R153, R130, UR6 ;  /* 0x0000000682997c20 */ /* 0x000fc80008410000 */
[----:B------:R-:W-:-:S07]  /*19e0*/  @P0 FADD.FTZ R153, R13, R153 ;  /* 0x000000990d990221 */ /* 0x000fce0000010000 */
.L_x_21249:
[----:B------:R-:W-:Y:S05]  /*19f0*/  BSYNC B0 ;  /* 0x0000000000007941 */ /* 0x000fea0003800000 */
.L_x_21248:
[----:B------:R-:W-:Y:S04]  /*1a00*/  BSSY B0, `(.L_x_21250) ;  /* 0x0000005000007945 */ /* 0x000fe80003800000 */
[----:B------:R-:W-:Y:S05]  /*1a10*/  @!P6 BRA `(.L_x_21251) ;  /* 0x00000000000ce947 */ /* 0x000fea0003800000 */
[----:B-----5:R-:W-:-:S05]  /*1a20*/  SHF.L.U32 R154, R5, 0x10, RZ ;  /* 0x00000010059a7819 */ /* 0x020fca00000006ff */
[----:B------:R-:W-:-:S04]  /*1a30*/  FMUL.FTZ R154, R154, UR6 ;  /* 0x000000069a9a7c20 */ /* 0x000fc80008410000 */
[----:B------:R-:W-:-:S07]  /*1a40*/  @P0 FADD.FTZ R154, R14, R154 ;  /* 0x0000009a0e9a0221 */ /* 0x000fce0000010000 */
.L_x_21251:
[----:B------:R-:W-:Y:S05]  /*1a50*/  BSYNC B0 ;  /* 0x0000000000007941 */ /* 0x000fea0003800000 */
.L_x_21250:
[----:B------:R-:W-:Y:S04]  /*1a60*/  BSSY B0, `(.L_x_21252) ;  /* 0x0000006000007945 */ /* 0x000fe80003800000 */
[----:B------:R-:W-:Y:S05]  /*1a70*/  @!P6 BRA `(.L_x_21253) ;  /* 0x000000000010e947 */ /* 0x000fea0003800000 */
[----:B-----5:R-:W-:-:S04]  /*1a80*/  PRMT R130, R5, 0x7632, R130 ;  /* 0x0000763205827816 */ /* 0x020fc80000000082 */
[----:B------:R-:W-:-:S05]  /*1a90*/  SHF.L.U32 R130, R130, 0x10, RZ ;  /* 0x0000001082827819 */ /* 0x000fca00000006ff */
[----:B------:R-:W-:-:S04]  /*1aa0*/  FMUL.FTZ R155, R130, UR6 ;  /* 0x00000006829b7c20 */ /* 0x000fc80008410000 */
[----:B------:R-:W-:-:S07]  /*1ab0*/  @P0 FADD.FTZ R155, R15, R155 ;  /* 0x0000009b0f9b0221 */ /* 0x000fce0000010000 */
.L_x_21253:
[----:B------:R-:W-:Y:S05]  /*1ac0*/  BSYNC B0 ;  /* 0x0000000000007941 */ /* 0x000fea0003800000 */
.L_x_21252:
[----:B------:R-:W-:Y:S04]  /*1ad0*/  BSSY B0, `(.L_x_21254) ;  /* 0x0000005000007945 */ /* 0x000fe80003800000 */
[----:B------:R-:W-:Y:S05]  /*1ae0*/  @!P6 BRA `(.L_x_21255) ;  /* 0x00000000000ce947 */ /* 0x000fea0003800000 */
[----:B-----5:R-:W-:-:S05]  /*1af0*/  SHF.L.U32 R140, R6, 0x10, RZ ;  /* 0x00000010068c7819 */ /* 0x020fca00000006ff */
[----:B------:R-:W-:-:S04]  /*1b00*/  FMUL.FTZ R140, R140, UR6 ;  /* 0x000000068c8c7c20 */ /* 0x000fc80008410000 */
[----:B------:R-:W-:-:S07]  /*1b10*/  @P0 FADD.FTZ R140, R8, R140 ;  /* 0x0000008c088c0221 */ /* 0x000fce0000010000 */
.L_x_21255:
[----:B------:R-:W-:Y:S05]  /*1b20*/  BSYNC B0 ;  /* 0x0000000000007941 */ /* 0x000fea0003800000 */
.L_x_21254:
[----:B------:R-:W-:Y:S04]  /*1b30*/  BSSY B0, `(.L_x_21256) ;  /* 0x0000006000007945 */ /* 0x000fe80003800000 */
[----:B------:R-:W-:Y:S05]  /*1b40*/  @!P6 BRA `(.L_x_21257) ;  /* 0x000000000010e947 */ /* 0x000fea0003800000 */
[----:B-----5:R-:W-:-:S04]  /*1b50*/  PRMT R130, R6, 0x7632, R130 ;  /* 0x0000763206827816 */ /* 0x020fc80000000082 */
[----:B------:R-:W-:-:S05]  /*1b60*/  SHF.L.U32 R130, R130, 0x10, RZ ;  /* 0x0000001082827819 */ /* 0x000fca00000006ff */
[----:B------:R-:W-:-:S04]  /*1b70*/  FMUL.FTZ R141, R130, UR6 ;  /* 0x00000006828d7c20 */ /* 0x000fc80008410000 */
[----:B------:R-:W-:-:S07]  /*1b80*/  @P0 FADD.FTZ R141, R9, R141 ;  /* 0x0000008d098d0221 */ /* 0x000fce0000010000 */
.L_x_21257:
[----:B------:R-:W-:Y:S05]  /*1b90*/  BSYNC B0 ;  /* 0x0000000000007941 */ /* 0x000fea0003800000 */
.L_x_21256:
[----:B------:R-:W-:Y:S04]  /*1ba0*/  BSSY B0, `(.L_x_21258) ;  /* 0x0000005000007945 */ /* 0x000fe80003800000 */
[----:B------:R-:W-:Y:S05]  /*1bb0*/  @!P6 BRA `(.L_x_21259) ;  /* 0x00000000000ce947 */ /* 0x000fea0003800000 */
[----:B-----5:R-:W-:-:S05]  /*1bc0*/  SHF.L.U32 R142, R7, 0x10, RZ ;  /* 0x00000010078e7819 */ /* 0x020fca00000006ff */
[----:B------:R-:W-:-:S04]  /*1bd0*/  FMUL.FTZ R142, R142, UR6 ;  /* 0x000000068e8e7c20 */ /* 0x000fc80008410000 */
[----:B------:R-:W-:-:S07]  /*1be0*/  @P0 FADD.FTZ R142, R10, R142 ;  /* 0x0000008e0a8e0221 */ /* 0x000fce0000010000 */
.L_x_21259:
[----:B------:R-:W-:Y:S05]  /*1bf0*/  BSYNC B0 ;  /* 0x0000000000007941 */ /* 0x000fea0003800000 */
.L_x_21258:
[----:B------:R-:W-:Y:S04]  /*1c00*/  BSSY B0, `(.L_x_21260) ;  /* 0x0000006000007945 */ /* 0x000fe80003800000 */
[----:B------:R-:W-:Y:S05]  /*1c10*/  @!P6 BRA `(.L_x_21261) ;  /* 0x000000000010e947 */ /* 0x000fea0003800000 */
[----:B-----5:R-:W-:-:S04]  /*1c20*/  PRMT R130, R7, 0x7632, R130 ;  /* 0x0000763207827816 */ /* 0x020fc80000000082 */
[----:B------:R-:W-:-:S05]  /*1c30*/  SHF.L.U32 R130, R130, 0x10, RZ ;  /* 0x0000001082827819 */ /* 0x000fca00000006ff */
[----:B------:R-:W-:-:S04]  /*1c40*/  FMUL.FTZ R143, R130, UR6 ;  /* 0x00000006828f7c20 */ /* 0x000fc80008410000 */
[----:B------:R-:W-:-:S07]  /*1c50*/  @P0 FADD.FTZ R143, R11, R143 ;  /* 0x0000008f0b8f0221 */ /* 0x000fce0000010000 */
.L_x_21261:
[----:B------:R-:W-:Y:S05]  /*1c60*/  BSYNC B0 ;  /* 0x0000000000007941 */ /* 0x000fea0003800000 */
.L_x_21260:
        /* <DEDUP_REMOVED lines=34> */
[----:B0-----:R-:W-:Y:S02]  /*1e90*/  @!P6 FSEL R134, R10, RZ, P2 ;  /* 0x000000ff0a86e208 */ /* 0x001fe40001000000 */
[----:B------:R-:W-:Y:S02]  /*1ea0*/  @!P6 FSEL R135, R11, RZ, P3 ;  /* 0x000000ff0b87e208 */ /* 0x000fe40001800000 */
[----:B------:R-:W-:Y:S01]  /*1eb0*/  @!P6 FSEL R144, R12, RZ, P1 ;  /* 0x000000ff0c90e208 */ /* 0x000fe20000800000 */
[----:B------:R-:W-:Y:S06]  /*1ec0*/  @!P6 BRA `(.L_x_21263) ;  /* 0x00000000000ce947 */ /* 0x000fec0003800000 */
[----:B-----5:R-:W-:-:S05]  /*1ed0*/  SHF.L.U32 R144, R4, 0x10, RZ ;  /* 0x0000001004907819 */ /* 0x020fca00000006ff */
[----:B------:R-:W-:-:S04]  /*1ee0*/  FMUL.FTZ R144, R144, UR6 ;  /* 0x0000000690907c20 */ /* 0x000fc80008410000 */
[----:B------:R-:W-:-:S07]  /*1ef0*/  @P0 FADD.FTZ R144, R12, R144 ;  /* 0x000000900c900221 */ /* 0x000fce0000010000 */
.L_x_21263:
[----:B------:R-:W-:Y:S05]  /*1f00*/  BSYNC B0 ;  /* 0x0000000000007941 */ /* 0x000fea0003800000 */
.L_x_21262:
[----:B------:R-:W-:Y:S04]  /*1f10*/  BSSY B0, `(.L_x_21264) ;  /* 0x0000006000007945 */ /* 0x000fe80003800000 */
[----:B------:R-:W-:Y:S05]  /*1f20*/  @!P6 BRA `(.L_x_21265) ;  /* 0x000000000010e947 */ /* 0x000fea0003800000 */
[----:B-----5:R-:W-:-:S04]  /*1f30*/  PRMT R130, R4, 0x7632, R130 ;  /* 0x0000763204827816 */ /* 0x020fc80000000082 */
[----:B------:R-:W-:-:S05]  /*1f40*/  SHF.L.U32 R130, R130, 0x10, RZ ;  /* 0x0000001082827819 */ /* 0x000fca00000006ff */
[----:B------:R-:W-:-:S04]  /*1f50*/  FMUL.FTZ R145, R130, UR6 ;  /* 0x0000000682917c20 */ /* 0x000fc80008410000 */
[----:B------:R-:W-:-:S07]  /*1f60*/  @P0 FADD.FTZ R145, R13, R145 ;  /* 0x000000910d910221 */ /* 0x000fce0000010000 */
.L_x_21265:
[----:B------:R-:W-:Y:S05]  /*1f70*/  BSYNC B0 ;  /* 0x0000000000007941 */ /* 0x000fea0003800000 */
.L_x_21264:
[----:B------:R-:W-:Y:S04]  /*1f80*/  BSSY B0, `(.L_x_21266) ;  /* 0x0000005000007945 */ /* 0x000fe80003800000 */
[----:B------:R-:W-:Y:S05]  /*1f90*/  @!P6 BRA `(.L_x_21267) ;  /* 0x00000000000ce947 */ /* 0x000fea0003800000 */
[----:B-----5:R-:W-:-:S05]  /*1fa0*/  SHF.L.U32 R146, R5, 0x10, RZ ;  /* 0x0000001005927819 */ /* 0x020fca00000006ff */
[----:B------:R-:W-:-:S04]  /*1fb0*/  FMUL.FTZ R146, R146, UR6 ;  /* 0x0000000692927c20 */ /* 0x000fc80008410000 */
[----:B------:R-:W-:-:S07]  /*1fc0*/  @P0 FADD.FTZ R146, R14, R146 ;  /* 0x000000920e920221 */ /* 0x000fce0000010000 */
.L_x_21267:
[----:B------:R-:W-:Y:S05]  /*1fd0*/  BSYNC B0 ;  /* 0x0000000000007941 */ /* 0x000fea0003800000 */
.L_x_21266:
[----:B------:R-:W-:Y:S04]  /*1fe0*/  BSSY B0, `(.L_x_21268) ;  /* 0x0000006000007945 */ /* 0x000fe80003800000 */
[----:B------:R-:W-:Y:S05]  /*1ff0*/  @!P6 BRA `(.L_x_21269) ;  /* 0x000000000010e947 */ /* 0x000fea0003800000 */
[----:B-----5:R-:W-:-:S04]  /*2000*/  PRMT R130, R5, 0x7632, R130 ;  /* 0x0000763205827816 */ /* 0x020fc80000000082 */
[----:B------:R-:W-:-:S05]  /*2010*/  SHF.L.U32 R130, R130, 0x10, RZ ;  /* 0x0000001082827819 */ /* 0x000fca00000006ff */
[----:B------:R-:W-:-:S04]  /*2020*/  FMUL.FTZ R147, R130, UR6 ;  /* 0x0000000682937c20 */ /* 0x000fc80008410000 */
[----:B------:R-:W-:-:S07]  /*2030*/  @P0 FADD.FTZ R147, R15, R147 ;  /* 0x000000930f930221 */ /* 0x000fce0000010000 */
.L_x_21269:
[----:B------:R-:W-:Y:S05]  /*2040*/  BSYNC B0 ;  /* 0x0000000000007941 */ /* 0x000fea0003800000 */
.L_x_21268:
[----:B------:R-:W-:Y:S04]  /*2050*/  BSSY B0, `(.L_x_21270) ;  /* 0x0000005000007945 */ /* 0x000fe80003800000 */
[----:B------:R-:W-:Y:S05]  /*2060*/  @!P6 BRA `(.L_x_21271) ;  /* 0x00000000000ce947 */ /* 0x000fea0003800000 */
[----:B-----5:R-:W-:-:S05]  /*2070*/  SHF.L.U32 R132, R6, 0x10, RZ ;  /* 0x0000001006847819 */ /* 0x020fca00000006ff */
[----:B------:R-:W-:-:S04]  /*2080*/  FMUL.FTZ R132, R132, UR6 ;  /* 0x0000000684847c20 */ /* 0x000fc80008410000 */
[----:B------:R-:W-:-:S07]  /*2090*/  @P0 FADD.FTZ R132, R8, R132 ;  /* 0x0000008408840221 */ /* 0x000fce0000010000 */
.L_x_21271:
[----:B------:R-:W-:Y:S05]  /*20a0*/  BSYNC B0 ;  /* 0x0000000000007941 */ /* 0x000fea0003800000 */
.L_x_21270:
[----:B------:R-:W-:Y:S04]  /*20b0*/  BSSY B0, `(.L_x_21272) ;  /* 0x0000006000007945 */ /* 0x000fe80003800000 */
[----:B------:R-:W-:Y:S05]  /*20c0*/  @!P6 BRA `(.L_x_21273) ;  /* 0x000000000010e947 */ /* 0x000fea0003800000 */
[----:B-----5:R-:W-:-:S04]  /*20d0*/  PRMT R130, R6, 0x7632, R130 ;  /* 0x0000763206827816 */ /* 0x020fc80000000082 */
[----:B------:R-:W-:-:S05]  /*20e0*/  SHF.L.U32 R130, R130, 0x10, RZ ;  /* 0x0000001082827819 */ /* 0x000fca00000006ff */
[----:B------:R-:W-:-:S04]  /*20f0*/  FMUL.FTZ R133, R130, UR6 ;  /* 0x0000000682857c20 */ /* 0x000fc80008410000 */
[----:B------:R-:W-:-:S07]  /*2100*/  @P0 FADD.FTZ R133, R9, R133 ;  /* 0x0000008509850221 */ /* 0x000fce0000010000 */
.L_x_21273:
[----:B------:R-:W-:Y:S05]  /*2110*/  BSYNC B0 ;  /* 0x0000000000007941 */ /* 0x000fea0003800000 */
.L_x_21272:
[----:B------:R-:W-:Y:S04]  /*2120*/  BSSY B0, `(.L_x_21274) ;  /* 0x0000005000007945 */ /* 0x000fe80003800000 */
[----:B------:R-:W-:Y:S05]  /*2130*/  @!P6 BRA `(.L_x_21275) ;  /* 0x00000000000ce947 */ /* 0x000fea0003800000 */
[----:B-----5:R-:W-:-:S05]  /*2140*/  SHF.L.U32 R134, R7, 0x10, RZ ;  /* 0x0000001007867819 */ /* 0x020fca00000006ff */
[----:B------:R-:W-:-:S04]  /*2150*/  FMUL.FTZ R134, R134, UR6 ;  /* 0x0000000686867c20 */ /* 0x000fc80008410000 */
[----:B------:R-:W-:-:S07]  /*2160*/  @P0 FADD.FTZ R134, R10, R134 ;  /* 0x000000860a860221 */ /* 0x000fce0000010000 */
.L_x_21275:
[----:B------:R-:W-:Y:S05]  /*2170*/  BSYNC B0 ;  /* 0x0000000000007941 */ /* 0x000fea0003800000 */
.L_x_21274:
[----:B------:R-:W-:Y:S04]  /*2180*/  BSSY B0, `(.L_x_21276) ;  /* 0x0000006000007945 */ /* 0x000fe80003800000 */
[----:B------:R-:W-:Y:S05]  /*2190*/  @!P6 BRA `(.L_x_21277) ;  /* 0x000000000010e947 */ /* 0x000fea0003800000 */
[----:B-----5:R-:W-:-:S04]  /*21a0*/  PRMT R130, R7, 0x7632, R130 ;  /* 0x0000763207827816 */ /* 0x020fc80000000082 */
[----:B------:R-:W-:-:S05]  /*21b0*/  SHF.L.U32 R130, R130, 0x10, RZ ;  /* 0x0000001082827819 */ /* 0x000fca00000006ff */
[----:B------:R-:W-:-:S04]  /*21c0*/  FMUL.FTZ R135, R130, UR6 ;  /* 0x0000000682877c20 */ /* 0x000fc80008410000 */
[----:B------:R-:W-:-:S07]  /*21d0*/  @P0 FADD.FTZ R135, R11, R135 ;  /* 0x000000870b870221 */ /* 0x000fce0000010000 */
.L_x_21277:
[----:B------:R-:W-:Y:S05]  /*21e0*/  BSYNC B0 ;  /* 0x0000000000007941 */ /* 0x000fea0003800000 */
.L_x_21276:
[----:B------:R-:W-:Y:S01]  /*21f0*/  STG.E.128 desc[UR4][R128.64], R144 ;  /* 0x0000009080007986 */ /* 0x000fe2000c101d04 */
[----:B------:R-:W0:Y:S03]  /*2200*/  @P5 LDC.64 R180, c[0x0][0x220] ;  /* 0x00008800ffb45b82 */ /* 0x000e260000000a00 */
[----:B------:R1:W-:Y:S04]  /*2210*/  STG.E.128 desc[UR4][R128.64+0x10], R132 ;  /* 0x0000108480007986 */ /* 0x0003e8000c101d04 */
[----:B------:R-:W2:Y:S01]  /*2220*/  @P0 LDG.E.128 R12, desc[UR4][R138.64] ;  /* 0x000000048a0c0981 */ /* 0x000ea2000c1e1d00 */
[C---:B------:R-:W-:Y:S01]  /*2230*/  @!P6 ISETP.NE.U32.AND P2, PT, R192.reuse, RZ, PT ;  /* 0x000000ffc000e20c */ /* 0x040fe20003f45070 */
[----:B------:R-:W3:Y:S02]  /*2240*/  @P0 LDC.64 R184, c[0x0][0x230] ;  /* 0x00008c00ffb80b82 */ /* 0x000ee40000000a00 */
[----:B------:R-:W1:Y:S01]  /*2250*/  @P0 LDG.E.128 R8, desc[UR4][R138.64+0x10] ;  /* 0x000010048a080981 */ /* 0x000e62000c1e1d00 */
[----:B------:R-:W-:-:S02]  /*2260*/  @!P6 ISETP.NE.U32.AND P3, PT, R192, RZ, PT ;  /* 0x000000ffc000e20c */ /* 0x000fc40003f65070 */
[----:B------:R-:W-:Y:S02]  /*2270*/  @P5 IADD3 R137, R179, 0x280, RZ ;  /* 0x00000280b3895810 */ /* 0x000fe40007ffe0ff */
[C---:B------:R-:W-:Y:S02]  /*2280*/  @!P6 ISETP.NE.AND.EX P2, PT, R193.reuse, RZ, PT, P2 ;  /* 0x000000ffc100e20c */ /* 0x040fe40003f45320 */
[----:B------:R-:W-:Y:S02]  /*2290*/  @!P6 ISETP.NE.AND.EX P3, PT, R193, RZ, PT, P3 ;  /* 0x000000ffc100e20c */ /* 0x000fe40003f65330 */
[----:B------:R-:W-:Y:S01]  /*22a0*/  @!P6 ISETP.NE.U32.AND P1, PT, R192, RZ, PT ;  /* 0x000000ffc000e20c */ /* 0x000fe20003f25070 */
[----:B0-----:R-:W-:-:S03]  /*22b0*/  @P5 IMAD.WIDE.U32 R180, R137, 0x10, R180 ;  /* 0x0000001089b45825 */ /* 0x001fc600078e00b4 */
[----:B------:R-:W-:Y:S02]  /*22c0*/  @!P6 ISETP.NE.AND.EX P1, PT, R193, RZ, PT, P1 ;  /* 0x000000ffc100e20c */ /* 0x000fe40003f25310 */
[----:B------:R-:W-:Y:S01]  /*22d0*/  IADD3 R191, R131, 0x300, RZ ;  /* 0x0000030083bf7810 */ /* 0x000fe20007ffe0ff */
[----:B------:R-:W-:Y:S01]  /*22e0*/  BSSY B0, `(.L_x_21278) ;  /* 0x000001a000007945 */ /* 0x000fe20003800000 */
[----:B-----5:R0:W5:Y:S03]  /*22f0*/  @P5 LDG.E.128 R4, desc[UR4][R180.64] ;  /* 0x00000004b4045981 */ /* 0x020166000c1e1d00 */
[----:B---3--:R-:W-:-:S04]  /*2300*/  @P0 IMAD.WIDE.U32 R184, R191, 0x20, R184 ;  /* 0x00000020bfb80825 */ /* 0x008fc800078e00b8 */
[----:B0-----:R-:W-:Y:S01]  /*2310*/  IMAD.WIDE.U32 R180, R183, 0x20, R188 ;  /* 0x00000020b7b47825 */ /* 0x001fe200078e00bc */
[----:B--2---:R-:W-:Y:S02]  /*2320*/  @!P6 FSEL R137, R13, RZ, P2 ;  /* 0x000000ff0d89e208 */ /* 0x004fe40001000000 */
[----:B------:R-:W-:Y:S02]  /*2330*/  @!P6 FSEL R138, R14, RZ, P3 ;  /* 0x000000ff0e8ae208 */ /* 0x000fe40001800000 */
[C---:B------:R-:W-:Y:S02]  /*2340*/  @!P6 ISETP.NE.U32.AND P2, PT, R192.reuse, RZ, PT ;  /* 0x000000ffc000e20c */ /* 0x040fe40003f45070 */
[----:B------:R-:W-:Y:S02]  /*2350*/  @!P6 ISETP.NE.U32.AND P3, PT, R192, RZ, PT ;  /* 0x000000ffc000e20c */ /* 0x000fe40003f65070 */
[C---:B------:R-:W-:Y:S02]  /*2360*/  @!P6 ISETP.NE.AND.EX P2, PT, R193.reuse, RZ, PT, P2 ;  /* 0x000000ffc100e20c */ /* 0x040fe40003f45320 */
[----:B------:R-:W-:-:S02]  /*2370*/  @!P6 ISETP.NE.AND.EX P3, PT, R193, RZ, PT, P3 ;  /* 0x000000ffc100e20c */ /* 0x000fc40003f65330 */
[----:B------:R-:W-:Y:S02]  /*2380*/  @!P6 FSEL R139, R15, RZ, P1 ;  /* 0x000000ff0f8be208 */ /* 0x000fe40000800000 */
[----:B-1----:R-:W-:Y:S02]  /*2390*/  @!P6 FSEL R128, R8, RZ, P2 ;  /* 0x000000ff0880e208 */ /* 0x002fe40001000000 */
        /* <DEDUP_REMOVED lines=14> */
.L_x_21279:
[----:B------:R-:W-:Y:S05]  /*2480*/  BSYNC B0 ;  /* 0x0000000000007941 */ /* 0x000fea0003800000 */
.L_x_21278:
[----:B------:R-:W-:Y:S04]  /*2490*/  BSSY B0, `(.L_x_21280) ;  /* 0x0000006000007945 */ /* 0x000fe80003800000 */
[----:B------:R-:W-:Y:S05]  /*24a0*/  @!P6 BRA `(.L_x_21281) ;  /* 0x000000000010e947 */ /* 0x000fea0003800000 */
[----:B-----5:R-:W-:-:S04]  /*24b0*/  PRMT R137, R4, 0x7632, R137 ;  /* 0x0000763204897816 */ /* 0x020fc80000000089 */
[----:B------:R-:W-:-:S05]  /*24c0*/  SHF.L.U32 R137, R137, 0x10, RZ ;  /* 0x0000001089897819 */ /* 0x000fca00000006ff */
[----:B------:R-:W-:-:S04]  /*24d0*/  FMUL.FTZ R137, R137, UR6 ;  /* 0x0000000689897c20 */ /* 0x000fc80008410000 */
[----:B------:R-:W-:-:S07]  /*24e0*/  @P0 FADD.FTZ R137, R13, R137 ;  /* 0x000000890d890221 */ /* 0x000fce0000010000 */
.L_x_21281:
[----:B------:R-:W-:Y:S05]  /*24f0*/  BSYNC B0 ;  /* 0x0000000000007941 */ /* 0x000fea0003800000 */
.L_x_21280:
[----:B------:R-:W-:Y:S04]  /*2500*/  BSSY B0, `(.L_x_21282) ;  /* 0x0000005000007945 */ /* 0x000fe80003800000 */
[----:B------:R-:W-:Y:S05]  /*2510*/  @!P6 BRA `(.L_x_21283) ;  /* 0x00000000000ce947 */ /* 0x000fea0003800000 */
[----:B-----5:R-:W-:-:S05]  /*2520*/  SHF.L.U32 R138, R5, 0x10, RZ ;  /* 0x00000010058a7819 */ /* 0x020fca00000006ff */
[----:B------:R-:W-:-:S04]  /*2530*/  FMUL.FTZ R138, R138, UR6 ;  /* 0x000000068a8a7c20 */ /* 0x000fc80008410000 */
[----:B------:R-:W-:-:S07]  /*2540*/  @P0 FADD.FTZ R138, R14, R138 ;  /* 0x0000008a0e8a0221 */ /* 0x000fce0000010000 */
.L_x_21283:
[----:B------:R-:W-:Y:S05]  /*2550*/  BSYNC B0 ;  /* 0x0000000000007941 */ /* 0x000fea0003800000 */
.L_x_21282:
[----:B------:R-:W-:Y:S04]  /*2560*/  BSSY B0, `(.L_x_21284) ;  /* 0x0000006000007945 */ /* 0x000fe80003800000 */
[----:B------:R-:W-:Y:S05]  /*2570*/  @!P6 BRA `(.L_x_21285) ;  /* 0x000000000010e947 */ /* 0x000fea0003800000 */
[----:B-----5:R-:W-:-:S04]  /*2580*/  PRMT R139, R5, 0x7632, R139 ;  /* 0x00007632058b7816 */ /* 0x020fc8000000008b */
[----:B------:R-:W-:-:S05]  /*2590*/  SHF.L.U32 R139, R139, 0x10, RZ ;  /* 0x000000108b8b7819 */ /* 0x000fca00000006ff */
[----:B------:R-:W-:-:S04]  /*25a0*/  FMUL.FTZ R139, R139, UR6 ;  /* 0x000000068b8b7c20 */ /* 0x000fc80008410000 */
[----:B------:R-:W-:-:S07]  /*25b0*/  @P0 FADD.FTZ R139, R15, R139 ;  /* 0x0000008b0f8b0221 */ /* 0x000fce0000010000 */
.L_x_21285:
[----:B------:R-:W-:Y:S05]  /*25c0*/  BSYNC B0 ;  /* 0x0000000000007941 */ /* 0x000fea0003800000 */
.L_x_21284:
[----:B------:R-:W-:Y:S04]  /*25d0*/  BSSY B0, `(.L_x_21286) ;  /* 0x0000005000007945 */ /* 0x000fe80003800000 */
[----:B------:R-:W-:Y:S05]  /*25e0*/  @!P6 BRA `(.L_x_21287) ;  /* 0x00000000000ce947 */ /* 0x000fea0003800000 */
[----:B-----5:R-:W-:-:S05]  /*25f0*/  SHF.L.U32 R128, R6, 0x10, RZ ;  /* 0x0000001006807819 */ /* 0x020fca00000006ff */
[----:B------:R-:W-:-:S04]  /*2600*/  FMUL.FTZ R128, R128, UR6 ;  /* 0x0000000680807c20 */ /* 0x000fc80008410000 */
[----:B------:R-:W-:-:S07]  /*2610*/  @P0 FADD.FTZ R128, R8, R128 ;  /* 0x0000008008800221 */ /* 0x000fce0000010000 */
.L_x_21287:
[----:B------:R-:W-:Y:S05]  /*2620*/  BSYNC B0 ;  /* 0x0000000000007941 */ /* 0x000fea0003800000 */
.L_x_21286:
[----:B------:R-:W-:Y:S04]  /*2630*/  BSSY B0, `(.L_x_21288) ;  /* 0x0000006000007945 */ /* 0x000fe80003800000 */
[----:B------:R-:W-:Y:S05]  /*2640*/  @!P6 BRA `(.L_x_21289) ;  /* 0x000000000010e947 */ /* 0x000fea0003800000 */
[----:B-----5:R-:W-:-:S04]  /*2650*/  PRMT R129, R6, 0x7632, R129 ;  /* 0x0000763206817816 */ /* 0x020fc80000000081 */
[----:B------:R-:W-:-:S05]  /*2660*/  SHF.L.U32 R129, R129, 0x10, RZ ;  /* 0x0000001081817819 */ /* 0x000fca00000006ff */
[----:B------:R-:W-:-:S04]  /*2670*/  FMUL.FTZ R129, R129, UR6 ;  /* 0x0000000681817c20 */ /* 0x000fc80008410000 */
[----:B------:R-:W-:-:S07]  /*2680*/  @P0 FADD.FTZ R129, R9, R129 ;  /* 0x0000008109810221 */ /* 0x000fce0000010000 */
.L_x_21289:
[----:B------:R-:W-:Y:S05]  /*2690*/  BSYNC B0 ;  /* 0x0000000000007941 */ /* 0x000fea0003800000 */
.L_x_21288:
[----:B------:R-:W-:Y:S04]  /*26a0*/  BSSY B0, `(.L_x_21290) ;  /* 0x0000005000007945 */ /* 0x000fe80003800000 */
[----:B------:R-:W-:Y:S05]  /*26b0*/  @!P6 BRA `(.L_x_21291) ;  /* 0x00000000000ce947 */ /* 0x000fea0003800000 */
[----:B-----5:R-:W-:-:S05]  /*26c0*/  SHF.L.U32 R130, R7, 0x10, RZ ;  /* 0x0000001007827819 */ /* 0x020fca00000006ff */
[----:B------:R-:W-:-:S04]  /*26d0*/  FMUL.FTZ R130, R130, UR6 ;  /* 0x0000000682827c20 */ /* 0x000fc80008410000 */
[----:B------:R-:W-:-:S07]  /*26e0*/  @P0 FADD.FTZ R130, R10, R130 ;  /* 0x000000820a820221 */ /* 0x000fce0000010000 */
.L_x_21291:
[----:B------:R-:W-:Y:S05]  /*26f0*/  BSYNC B0 ;  /* 0x0000000000007941 */ /* 0x000fea0003800000 */
.L_x_21290:
[----:B------:R-:W-:Y:S04]  /*2700*/  BSSY B0, `(.L_x_21292) ;  /* 0x0000006000007945 */ /* 0x000fe80003800000 */
[----:B------:R-:W-:Y:S05]  /*2710*/  @!P6 BRA `(.L_x_21293) ;  /* 0x000000000010e947 */ /* 0x000fea0003800000 */
[----:B-----5:R-:W-:-:S04]  /*2720*/  PRMT R131, R7, 0x7632, R131 ;  /* 0x0000763207837816 */ /* 0x020fc80000000083 */
[----:B------:R-:W-:-:S05]  /*2730*/  SHF.L.U32 R131, R131, 0x10, RZ ;  /* 0x0000001083837819 */ /* 0x000fca00000006ff */
[----:B------:R-:W-:-:S04]  /*2740*/  FMUL.FTZ R131, R131, UR6 ;  /* 0x0000000683837c20 */ /* 0x000fc80008410000 */
[----:B------:R-:W-:-:S07]  /*2750*/  @P0 FADD.FTZ R131, R11, R131 ;  /* 0x000000830b830221 */ /* 0x000fce0000010000 */
.L_x_21293:
[----:B------:R-:W-:Y:S05]  /*2760*/  BSYNC B0 ;  /* 0x0000000000007941 */ /* 0x000fea0003800000 */
.L_x_21292:
        /* <DEDUP_REMOVED lines=30> */
[----:B0-----:R-:W-:Y:S02]  /*2950*/  @!P6 FSEL R182, R10, RZ, P1 ;  /* 0x000000ff0ab6e208 */ /* 0x001fe40000800000 */
[----:B------:R-:W-:Y:S02]  /*2960*/  @!P6 FSEL R183, R11, RZ, P5 ;  /* 0x000000ff0bb7e208 */ /* 0x000fe40002800000 */
[----:B------:R-:W-:Y:S01]  /*2970*/  @!P6 FSEL R184, R12, RZ, P3 ;  /* 0x000000ff0cb8e208 */ /* 0x000fe20001800000 */
[----:B------:R-:W-:Y:S06]  /*2980*/  @!P6 BRA `(.L_x_21295) ;  /* 0x00000000000ce947 */ /* 0x000fec0003800000 */
[----:B-----5:R-:W-:-:S05]  /*2990*/  SHF.L.U32 R184, R4, 0x10, RZ ;  /* 0x0000001004b87819 */ /* 0x020fca00000006ff */
[----:B------:R-:W-:-:S04]  /*29a0*/  FMUL.FTZ R184, R184, UR6 ;  /* 0x00000006b8b87c20 */ /* 0x000fc80008410000 */
[----:B------:R-:W-:-:S07]  /*29b0*/  @P0 FADD.FTZ R184, R12, R184 ;  /* 0x000000b80cb80221 */ /* 0x000fce0000010000 */
.L_x_21295:
[----:B------:R-:W-:Y:S05]  /*29c0*/  BSYNC B0 ;  /* 0x0000000000007941 */ /* 0x000fea0003800000 */
.L_x_21294:
[----:B------:R-:W-:Y:S04]  /*29d0*/  BSSY B0, `(.L_x_21296) ;  /* 0x0000006000007945 */ /* 0x000fe80003800000 */
[----:B------:R-:W-:Y:S05]  /*29e0*/  @!P6 BRA `(.L_x_21297) ;  /* 0x000000000010e947 */ /* 0x000fea0003800000 */
[----:B-----5:R-:W-:-:S04]  /*29f0*/  PRMT R179, R4, 0x7632, R179 ;  /* 0x0000763204b37816 */ /* 0x020fc800000000b3 */
[----:B------:R-:W-:-:S05]  /*2a00*/  SHF.L.U32 R179, R179, 0x10, RZ ;  /* 0x00000010b3b37819 */ /* 0x000fca00000006ff */
[----:B------:R-:W-:-:S04]  /*2a10*/  FMUL.FTZ R185, R179, UR6 ;  /* 0x00000006b3b97c20 */ /* 0x000fc80008410000 */
[----:B------:R-:W-:-:S07]  /*2a20*/  @P0 FADD.FTZ R185, R13, R185 ;  /* 0x000000b90db90221 */ /* 0x000fce0000010000 */
.L_x_21297:
[----:B------:R-:W-:Y:S05]  /*2a30*/  BSYNC B0 ;  /* 0x0000000000007941 */ /* 0x000fea0003800000 */
.L_x_21296:
[----:B------:R-:W-:Y:S04]  /*2a40*/  BSSY B0, `(.L_x_21298) ;  /* 0x0000005000007945 */ /* 0x000fe80003800000 */
[----:B------:R-:W-:Y:S05]  /*2a50*/  @!P6 BRA `(.L_x_21299) ;  /* 0x00000000000ce947 */ /* 0x000fea0003800000 */
[----:B-----5:R-:W-:-:S05]  /*2a60*/  SHF.L.U32 R186, R5, 0x10, RZ ;  /* 0x0000001005ba7819 */ /* 0x020fca00000006ff */
[----:B------:R-:W-:-:S04]  /*2a70*/  FMUL.FTZ R186, R186, UR6 ;  /* 0x00000006baba7c20 */ /* 0x000fc80008410000 */
[----:B------:R-:W-:-:S07]  /*2a80*/  @P0 FADD.FTZ R186, R14, R186 ;  /* 0x000000ba0eba0221 */ /* 0x000fce0000010000 */
.L_x_21299:
[----:B------:R-:W-:Y:S05]  /*2a90*/  BSYNC B0 ;  /* 0x0000000000007941 */ /* 0x000fea0003800000 */
.L_x_21298:
[----:B------:R-:W-:Y:S04]  /*2aa0*/  BSSY B0, `(.L_x_21300) ;  /* 0x0000006000007945 */ /* 0x000fe80003800000 */
[----:B------:R-:W-:Y:S05]  /*2ab0*/  @!P6 BRA `(.L_x_21301) ;  /* 0x000000000010e947 */ /* 0x000fea0003800000 */
[----:B-----5:R-:W-:-:S04]  /*2ac0*/  PRMT R179, R5, 0x7632, R179 ;  /* 0x0000763205b37816 */ /* 0x020fc800000000b3 */
[----:B------:R-:W-:-:S05]  /*2ad0*/  SHF.L.U32 R179, R179, 0x10, RZ ;  /* 0x00000010b3b37819 */ /* 0x000fca00000006ff */
[----:B------:R-:W-:-:S04]  /*2ae0*/  FMUL.FTZ R187, R179, UR6 ;  /* 0x00000006b3bb7c20 */ /* 0x000fc80008410000 */
[----:B------:R-:W-:-:S07]  /*2af0*/  @P0 FADD.FTZ R187, R15, R187 ;  /* 0x000000bb0fbb0221 */ /* 0x000fce0000010000 */
.L_x_21301:
[----:B------:R-:W-:Y:S05]  /*2b00*/  BSYNC B0 ;  /* 0x0000000000007941 */ /* 0x000fea0003800000 */
.L_x_21300:
[----:B------:R-:W-:Y:S04]  /*2b10*/  BSSY B0, `(.L_x_21302) ;  /* 0x0000005000007945 */ /* 0x000fe80003800000 */
[----:B------:R-:W-:Y:S05]  /*2b20*/  @!P6 BRA `(.L_x_21303) ;  /* 0x00000000000ce947 */ /* 0x000fea0003800000 */
[----:B-----5:R-:W-:-:S05]  /*2b30*/  SHF.L.U32 R180, R6, 0x10, RZ ;  /* 0x0000001006b47819 */ /* 0x020fca00000006ff */
[----:B------:R-:W-:-:S04]  /*2b40*/  FMUL.FTZ R180, R180, UR6 ;  /* 0x00000006b4b47c20 */ /* 0x000fc80008410000 */
[----:B------:R-:W-:-:S07]  /*2b50*/  @P0 FADD.FTZ R180, R8, R180 ;  /* 0x000000b408b40221 */ /* 0x000fce0000010000 */
.L_x_21303:
[----:B------:R-:W-:Y:S05]  /*2b60*/  BSYNC B0 ;  /* 0x0000000000007941 */ /* 0x000fea0003800000 */
.L_x_21302:
[----:B------:R-:W-:Y:S04]  /*2b70*/  BSSY B0, `(.L_x_21304) ;  /* 0x0000006000007945 */ /* 0x000fe80003800000 */
[----:B------:R-:W-:Y:S05]  /*2b80*/  @!P6 BRA `(.L_x_21305) ;  /* 0x000000000010e947 */ /* 0x000fea0003800000 */
[----:B-----5:R-:W-:-:S04]  /*2b90*/  PRMT R179, R6, 0x7632, R179 ;  /* 0x0000763206b37816 */ /* 0x020fc800000000b3 */
[----:B------:R-:W-:-:S05]  /*2ba0*/  SHF.L.U32 R179, R179, 0x10, RZ ;  /* 0x00000010b3b37819 */ /* 0x000fca00000006ff */
[----:B------:R-:W-:-:S04]  /*2bb0*/  FMUL.FTZ R181, R179, UR6 ;  /* 0x00000006b3b57c20 */ /* 0x000fc80008410000 */
[----:B------:R-:W-:-:S07]  /*2bc0*/  @P0 FADD.FTZ R181, R9, R181 ;  /* 0x000000b509b50221 */ /* 0x000fce0000010000 */
.L_x_21305:
[----:B------:R-:W-:Y:S05]  /*2bd0*/  BSYNC B0 ;  /* 0x0000000000007941 */ /* 0x000fea0003800000 */
.L_x_21304:
[----:B------:R-:W-:Y:S04]  /*2be0*/  BSSY B0, `(.L_x_21306) ;  /* 0x0000005000007945 */ /* 0x000fe80003800000 */
[----:B------:R-:W-:Y:S05]  /*2bf0*/  @!P6 BRA `(.L_x_21307) ;  /* 0x00000000000ce947 */ /* 0x000fea0003800000 */
[----:B-----5:R-:W-:-:S05]  /*2c00*/  SHF.L.U32 R182, R7, 0x10, RZ ;  /* 0x0000001007b67819 */ /* 0x020fca00000006ff */
[----:B------:R-:W-:-:S04]  /*2c10*/  FMUL.FTZ R182, R182, UR6 ;  /* 0x00000006b6b67c20 */ /* 0x000fc80008410000 */
[----:B------:R-:W-:-:S07]  /*2c20*/  @P0 FADD.FTZ R182, R10, R182 ;  /* 0x000000b60ab60221 */ /* 0x000fce0000010000 */
.L_x_21307:
[----:B------:R-:W-:Y:S05]  /*2c30*/  BSYNC B0 ;  /* 0x0000000000007941 */ /* 0x000fea0003800000 */
.L_x_21306:
[----:B------:R-:W-:Y:S04]  /*2c40*/  BSSY B0, `(.L_x_21308) ;  /* 0x0000006000007945 */ /* 0x000fe80003800000 */
[----:B------:R-:W-:Y:S05]  /*2c50*/  @!P6 BRA `(.L_x_21309) ;  /* 0x000000000010e947 */ /* 0x000fea0003800000 */
[----:B-----5:R-:W-:-:S04]  /*2c60*/  PRMT R179, R7, 0x7632, R179 ;  /* 0x0000763207b37816 */ /* 0x020fc800000000b3 */
[----:B------:R-:W-:-:S05]  /*2c70*/  SHF.L.U32 R179, R179, 0x10, RZ ;  /* 0x00000010b3b37819 */ /* 0x000fca00000006ff */
[----:B------:R-:W-:-:S04]  /*2c80*/  FMUL.FTZ R183, R179, UR6 ;  /* 0x00000006b3b77c20 */ /* 0x000fc80008410000 */
[----:B------:R-:W-:-:S07]  /*2c90*/  @P0 FADD.FTZ R183, R11, R183 ;  /* 0x000000b70bb70221 */ /* 0x000fce0000010000 */
.L_x_21309:
[----:B------:R-:W-:Y:S05]  /*2ca0*/  BSYNC B0 ;  /* 0x0000000000007941 */ /* 0x000fea0003800000 */
.L_x_21308:
[----:B------:R-:W-:Y:S01]  /*2cb0*/  FADD.FTZ R190, RZ, R172 ;  /* 0x000000acffbe7221 */ /* 0x000fe20000010000 */
[----:B------:R-:W-:Y:S01]  /*2cc0*/  IMAD.WIDE.U32 R188, R191, 0x20, R188 ;  /* 0x00000020bfbc7825 */ /* 0x000fe200078e00bc */
[----:B------:R-:W-:Y:S01]  /*2cd0*/  LOP3.LUT P0, RZ, R0, 0xff, RZ, 0xc0, !PT ;  /* 0x000000ff00ff7812 */ /* 0x000fe2000780c0ff */
[----:B------:R-:W-:Y:S02]  /*2ce0*/  UMOV UR10, 0xffffffff ;  /* 0xffffffff000a7882 */ /* 0x000fe40000000000 */
[----:B------:R-:W-:Y:S01]  /*2cf0*/  FADD.FTZ R179, R190, R173 ;  /* 0x000000adbeb37221 */ /* 0x000fe20000010000 */
[----:B------:R-:W-:Y:S01]  /*2d00*/  LOP3.LUT P1, RZ, R2, 0x1f, RZ, 0xc0, !PT ;  /* 0x0000001f02ff7812 */ /* 0x000fe2000782c0ff */
        /* <DEDUP_REMOVED lines=52> */
[----:B------:R-:W-:-:S03]  /*3050*/  SHF.R.S32.HI R190, RZ, 0x1f, R3 ;  /* 0x0000001fffbe7819 */ /* 0x000fc60000011403 */
        /* <DEDUP_REMOVED lines=140> */
.L_x_21324:
        /* <DEDUP_REMOVED lines=23> */
[----:B------:R-:W0:Y:S01]  /*3a90*/  SHFL.DOWN PT, R193, R0, 0x2, 0x1f ;  /* 0x08401f0000c17f89 */ /* 0x000e2200000e0000 */
[-C--:B-1----:R-:W-:Y:S02]  /*3aa0*/  I2FP.F32.S32 R191, R0.reuse ;  /* 0x0000000000bf7245 */ /* 0x082fe40000201400 */
[----:B0-----:R-:W-:Y:S02]  /*3ab0*/  IADD3 R194, R193, R0, RZ ;  /* 0x00000000c1c27210 */ /* 0x001fe40007ffe0ff */
[----:B------:R-:W-:Y:S02]  /*3ac0*/  I2FP.F32.S32 R198, R193 ;  /* 0x000000c100c67245 */ /* 0x000fe40000201400 */
[----:B------:R-:W-:Y:S01]  /*3ad0*/  I2FP.F32.S32 R196, R194 ;  /* 0x000000c200c47245 */ /* 0x000fe20000201400 */
[----:B------:R-:W0:Y:S03]  /*3ae0*/  SHFL.DOWN PT, R199, R194, 0x1, 0x1f ;  /* 0x08201f00c2c77f89 */ /* 0x000e2600000e0000 */
        /* <DEDUP_REMOVED lines=25> */
[----:B------:R-:W0:Y:S01]  /*3c80*/  @!P1 LDC.64 R196, c[0x0][0x258] ;  /* 0x00009600ffc49b82 */ /* 0x000e220000000a00 */
[----:B------:R-:W-:-:S03]  /*3c90*/  FMUL.FTZ R191, R191, R199 ;  /* 0x000000c7bfbf7220 */ /* 0x000fc60000410000 */
[----:B------:R-:W1:Y:S01]  /*3ca0*/  SHFL.IDX PT, R195, R195, RZ, 0x1f ;  /* 0x00001fffc3c37589 */ /* 0x000e6200000e0000 */
[----:B------:R-:W-:-:S03]  /*3cb0*/  FFMA.FTZ R191, R194, R191, R189 ;  /* 0x000000bfc2bf7223 */ /* 0x000fc600000100bd */
[----:B------:R-:W2:Y:S03]  /*3cc0*/  LDC R192, c[0x0][0x2d8] ;  /* 0x0000b600ffc07b82 */ /* 0x000ea60000000800 */
[----:B------:R-:W2:Y:S05]  /*3cd0*/  SHFL.IDX PT, R191, R191, RZ, 0x1f ;  /* 0x00001fffbfbf7589 */ /* 0x000eaa00000e0000 */
[----:B------:R-:W3:Y:S01]  /*3ce0*/  @!P1 LDC.64 R188, c[0x0][0x250] ;  /* 0x00009400ffbc9b82 */ /* 0x000ee20000000a00 */
[----:B-1----:R-:W-:-:S05]  /*3cf0*/  FMUL.FTZ R0, R195, R195 ;  /* 0x000000c3c3007220 */ /* 0x002fca0000410000 */
[----:B------:R-:W-:Y:S01]  /*3d00*/  FSEL R179, R0, RZ, P4 ;  /* 0x000000ff00b37208 */ /* 0x000fe20002000000 */
[----:B--2---:R-:W-:Y:S01]  /*3d10*/  FFMA.FTZ R0, R191, UR7, R192 ;  /* 0x00000007bf007c23 */ /* 0x004fe200080100c0 */
[----:B0-----:R-:W-:-:S03]  /*3d20*/  @!P1 LEA R192, P3, R3, R196, 0x2 ;  /* 0x000000c403c09211 */ /* 0x001fc600078610ff */
[----:B------:R-:W-:Y:S01]  /*3d30*/  FADD.FTZ R0, R0, R179 ;  /* 0x000000b300007221 */ /* 0x000fe20000010000 */
[C---:B---3--:R-:W-:Y:S02]  /*3d40*/  @!P1 LEA R188, P2, R3.reuse, R188, 0x2 ;  /* 0x000000bc03bc9211 */ /* 0x048fe400078410ff */
[C-C-:B------:R-:W-:Y:S02]  /*3d50*/  @!P1 LEA.HI.X R193, R3.reuse, R197, R190.reuse, 0x2, P3 ;  /* 0x000000c503c19211 */ /* 0x140fe400018f14be */
[----:B------:R-:W-:Y:S01]  /*3d60*/  @!P1 LEA.HI.X R189, R3, R189, R190, 0x2, P2 ;  /* 0x000000bd03bd9211 */ /* 0x000fe200010f14be */
[----:B------:R-:W0:Y:S04]  /*3d70*/  MUFU.RSQ R0, R0 ;  /* 0x0000000000007308 */ /* 0x000e280000001400 */
        /* <DEDUP_REMOVED lines=8> */
[----:B------:R-:W-:Y:S01]  /*3e00*/  IMAD R178, R177, R178, RZ ;  /* 0x000000b2b1b27224 */ /* 0x000fe200078e02ff */
        /* <DEDUP_REMOVED lines=56> */
[----:B------:R-:W-:Y:S01]  /*4190*/  SHF.R.S32.HI R129, RZ, 0x1f, R178 ;  /* 0x0000001fff817819 */ /* 0x000fe200000114b2 */
        /* <DEDUP_REMOVED lines=57> */
[----:B------:R-:W-:Y:S01]  /*4530*/  LOP3.LUT R176, R2, 0x7f, RZ, 0xc0, !PT ;  /* 0x0000007f02b07812 */ /* 0x000fe200078ec0ff */
[----:B------:R-:W-:Y:S01]  /*4540*/  FFMA.FTZ R142, R65, R140, R121 ;  /* 0x0000008c418e7223 */ /* 0x000fe20000010079 */
[----:B------:R-:W-:Y:S01]  /*4550*/  FFMA.FTZ R133, R70, R133, R126 ;  /* 0x0000008546857223 */ /* 0x000fe2000001007e */
[----:B------:R-:W-:Y:S01]  /*4560*/  FFMA.FTZ R140, R71, R134, R127 ;  /* 0x00000086478c7223 */ /* 0x000fe2000001007f */
[----:B------:R-:W-:Y:S01]  /*4570*/  FFMA.FTZ R131, R68, R131, R124 ;  /* 0x0000008344837223 */ /* 0x000fe2000001007c */
[----:B------:R-:W-:Y:S01]  /*4580*/  FFMA.FTZ R135, R66, R191, R122 ;  /* 0x000000bf42877223 */ /* 0x000fe2000001007a */
[----:B------:R-:W-:Y:S01]  /*4590*/  FFMA.FTZ R189, R64, R189, R120 ;  /* 0x000000bd40bd7223 */ /* 0x000fe20000010078 */
[----:B------:R-:W-:Y:S01]  /*45a0*/  FFMA.FTZ R132, R69, R132, R125 ;  /* 0x0000008445847223 */ /* 0x000fe2000001007d */
[----:B------:R-:W-:Y:S01]  /*45b0*/  LEA.HI.SX32 R143, R129, R176, 0x1d ;  /* 0x000000b0818f7211 */ /* 0x000fe200078feaff */
        /* <DEDUP_REMOVED lines=11> */
[----:B------:R-:W-:Y:S01]  /*4670*/  FFMA.FTZ R146, R57, R146, R113 ;  /* 0x0000009239927223 */ /* 0x000fe20000010071 */
[----:B------:R-:W-:Y:S01]  /*4680*/  FFMA.FTZ R142, R63, R130, R119 ;  /* 0x000000823f8e7223 */ /* 0x000fe20000010077 */
[C---:B------:R-:W-:Y:S01]  /*4690*/  IADD3 R145, R143.reuse, 0x80, RZ ;  /* 0x000000808f917810 */ /* 0x040fe20007ffe0ff */
[----:B------:R0:W-:Y:S01]  /*46a0*/  STG.E.128 desc[UR4][R140.64], R132 ;  /* 0x000000848c007986 */ /* 0x0001e2000c101d04 */
        /* <DEDUP_REMOVED lines=14> */
[----:B------:R-:W-:Y:S01]  /*4790*/  IADD3 R191, R143, 0x280, RZ ;  /* 0x000002808fbf7810 */ /* 0x000fe20007ffe0ff */
[----:B------:R-:W-:Y:S01]  /*47a0*/  FFMA.FTZ R180, R55, R180, R111 ;  /* 0x000000b437b47223 */ /* 0x000fe2000001006f */
[----:B------:R-:W-:Y:S01]  /*47b0*/  IADD3 R193, R143, 0x300, RZ ;  /* 0x000003008fc17810 */ /* 0x000fe20007ffe0ff */
[----:B0-----:R-:W-:-:S04]  /*47c0*/  IMAD.WIDE.U32 R132, R145, 0x10, R136 ;  /* 0x0000001091847825 */ /* 0x001fc800078e0088 */
[----:B------:R-:W-:Y:S01]  /*47d0*/  FFMA.FTZ R135, R42, R187, R98 ;  /* 0x000000bb2a877223 */ /* 0x000fe20000010062 */
[----:B------:R-:W-:Y:S01]  /*47e0*/  FFMA.FTZ R188, R43, R188, R99 ;  /* 0x000000bc2bbc7223 */ /* 0x000fe20000010063 */
[----:B------:R-:W-:Y:S01]  /*47f0*/  FFMA.FTZ R168, R47, R168, R103 ;  /* 0x000000a82fa87223 */ /* 0x000fe20000010067 */
[----:B------:R-:W-:Y:S01]  /*4800*/  IMAD.WIDE.U32 R140, R147, 0x10, R136 ;  /* 0x00000010938c7825 */ /* 0x000fe200078e0088 */
[----:B------:R0:W-:Y:S03]  /*4810*/  STG.E.128 desc[UR4][R132.64], R128 ;  /* 0x0000008084007986 */ /* 0x0001e6000c101d04 */
        /* <DEDUP_REMOVED lines=56> */
[----:B------:R-:W-:-:S05]  /*4ba0*/  F2FP.BF16.F32.PACK_AB R156, R150, R151 ;  /* 0x00000097969c723e */ /* 0x000fca00000010ff */
[----:B------:R0:W-:Y:S02]  /*4bb0*/  STG.E.128 desc[UR4][R148.64], R156 ;  /* 0x0000009c94007986 */ /* 0x0001e4000c101d04 */
.L_x_21312:
[----:B------:R-:W-:Y:S05]  /*4bc0*/  BSYNC B0 ;  /* 0x0000000000007941 */ /* 0x000fea0003800000 */
.L_x_21311:
[----:B------:R-:W-:Y:S02]  /*4bd0*/  IADD3 R3, R3, UR8, RZ ;  /* 0x0000000803037c10 */ /* 0x000fe4000fffe0ff */
[----:B------:R-:W-:Y:S02]  /*4be0*/  SEL R0, RZ, 0x1, P0 ;  /* 0x00000001ff007807 */ /* 0x000fe40000000000 */
[----:B------:R-:W-:-:S13]  /*4bf0*/  ISETP.GE.AND P1, PT, R3, UR9, PT ;  /* 0x0000000903007c0c */ /* 0x000fda000bf26270 */
[----:B------:R-:W-:Y:S05]  /*4c00*/  @!P1 BRA `(.L_x_21313) ;  /* 0xffffffb800409947 */ /* 0x000fea000383ffff */
[----:B------:R-:W-:Y:S05]  /*4c10*/  EXIT ;  /* 0x000000000000794d */ /* 0x000fea0003800000 */
.L_x_21310:
[----:B------:R-:W-:Y:S01]  /*4c20*/  HFMA2.MMA R198, -RZ, RZ, 0, 5.9604644775390625e-08 ;  /* 0x00000001ffc67435 */ /* 0x000fe200000001ff */
[----:B------:R-:W-:Y:S02]  /*4c30*/  MOV R197, R0 ;  /* 0x0000000000c57202 */ /* 0x000fe40000000f00 */
[----:B------:R-:W-:Y:S02]  /*4c40*/  MOV R199, 0x1f ;  /* 0x0000001f00c77802 */ /* 0x000fe40000000f00 */
[----:B------:R-:W-:-:S07]  /*4c50*/  MOV R196, 0xffffffff ;  /* 0xffffffff00c47802 */ /* 0x000fce0000000f00 */
[----:B-----5:R-:W-:Y:S05]  /*4c60*/  WARPSYNC.COLLECTIVE R196, `(.L_x_21314) ;  /* 0x00000000c4087348 */ /* 0x020fea0003c00000 */
[----:B------:R0:W1:Y:S02]  /*4c70*/  SHFL.BFLY P2, R195, R197, R198, R199 ;  /* 0x0c0000c6c5c37389 */ /* 0x00006400000400c7 */
[----:B01---5:R-:W-:Y:S01]  /*4c80*/  ENDCOLLECTIVE ;  /* 0x000000000000791b */ /* 0x023fe20003800000 */
.L_x_21314:
[----:B------:R-:W-:Y:S01]  /*4c90*/  HFMA2.MMA R198, -RZ, RZ, 0, 1.1920928955078125e-07 ;  /* 0x00000002ffc67435 */ /* 0x000fe200000001ff */
[----:B------:R-:W-:-:S05]  /*4ca0*/  MOV R189, R195 ;  /* 0x000000c300bd7202 */ /* 0x000fca0000000f00 */
[----:B------:R-:W-:-:S05]  /*4cb0*/  FADD.FTZ R189, R0, R189 ;  /* 0x000000bd00bd7221 */ /* 0x000fca0000010000 */
[----:B------:R-:W-:-:S07]  /*4cc0*/  MOV R197, R189 ;  /* 0x000000bd00c57202 */ /* 0x000fce0000000f00 */
[----:B------:R-:W-:Y:S05]  /*4cd0*/  WARPSYNC.COLLECTIVE R196, `(.L_x_21315) ;  /* 0x00000000c4087348 */ /* 0x000fea0003c00000 */
[----:B------:R0:W1:Y:S02]  /*4ce0*/  SHFL.BFLY P2, R195, R197, R198, R199 ;  /* 0x0c0000c6c5c37389 */ /* 0x00006400000400c7 */
[----:B01----:R-:W-:Y:S01]  /*4cf0*/  ENDCOLLECTIVE ;  /* 0x000000000000791b */ /* 0x003fe20003800000 */
.L_x_21315:
[----:B------:R-:W-:Y:S01]  /*4d00*/  HFMA2.MMA R198, -RZ, RZ, 0, 2.384185791015625e-07 ;  /* 0x00000004ffc67435 */ /* 0x000fe200000001ff */
[----:B------:R-:W-:-:S05]  /*4d10*/  MOV R188, R195 ;  /* 0x000000c300bc7202 */ /* 0x000fca0000000f00 */
[----:B------:R-:W-:-:S05]  /*4d20*/  FADD.FTZ R192, R189, R188 ;  /* 0x000000bcbdc07221 */ /* 0x000fca0000010000 */
[----:B------:R-:W-:-:S07]  /*4d30*/  MOV R197, R192 ;  /* 0x000000c000c57202 */ /* 0x000fce0000000f00 */
[----:B------:R-:W-:Y:S05]  /*4d40*/  WARPSYNC.COLLECTIVE R196, `(.L_x_21316) ;  /* 0x00000000c4087348 */ /* 0x000fea0003c00000 */
[----:B------:R0:W1:Y:S02]  /*4d50*/  SHFL.BFLY P2, R195, R197, R198, R199 ;  /* 0x0c0000c6c5c37389 */ /* 0x00006400000400c7 */
[----:B01----:R-:W-:Y:S01]  /*4d60*/  ENDCOLLECTIVE ;  /* 0x000000000000791b */ /* 0x003fe20003800000 */
.L_x_21316:
[----:B------:R-:W-:Y:S01]  /*4d70*/  HFMA2.MMA R198, -RZ, RZ, 0, 4.76837158203125e-07 ;  /* 0x00000008ffc67435 */ /* 0x000fe200000001ff */
[----:B------:R-:W-:-:S05]  /*4d80*/  MOV R193, R195 ;  /* 0x000000c300c17202 */ /* 0x000fca0000000f00 */
[----:B------:R-:W-:-:S05]  /*4d90*/  FADD.FTZ R193, R192, R193 ;  /* 0x000000c1c0c17221 */ /* 0x000fca0000010000 */
[----:B------:R-:W-:-:S07]  /*4da0*/  MOV R197, R193 ;  /* 0x000000c100c57202 */ /* 0x000fce0000000f00 */
[----:B------:R-:W-:Y:S05]  /*4db0*/  WARPSYNC.COLLECTIVE R196, `(.L_x_21317) ;  /* 0x00000000c4087348 */ /* 0x000fea0003c00000 */
[----:B------:R0:W1:Y:S02]  /*4dc0*/  SHFL.BFLY P2, R195, R197, R198, R199 ;  /* 0x0c0000c6c5c37389 */ /* 0x00006400000400c7 */
[----:B01----:R-:W-:Y:S01]  /*4dd0*/  ENDCOLLECTIVE ;  /* 0x000000000000791b */ /* 0x003fe20003800000 */
.L_x_21317:
[----:B------:R-:W-:Y:S01]  /*4de0*/  HFMA2.MMA R198, -RZ, RZ, 0, 9.5367431640625e-07 ;  /* 0x00000010ffc67435 */ /* 0x000fe200000001ff */
[----:B------:R-:W-:-:S05]  /*4df0*/  MOV R188, R195 ;  /* 0x000000c300bc7202 */ /* 0x000fca0000000f00 */
[----:B------:R-:W-:-:S05]  /*4e00*/  FADD.FTZ R194, R193, R188 ;  /* 0x000000bcc1c27221 */ /* 0x000fca0000010000 */
[----:B------:R-:W-:-:S07]  /*4e10*/  MOV R197, R194 ;  /* 0x000000c200c57202 */ /* 0x000fce0000000f00 */
[----:B------:R-:W-:Y:S05]  /*4e20*/  WARPSYNC.COLLECTIVE R196, `(.L_x_21318) ;  /* 0x00000000c4087348 */ /* 0x000fea0003c00000 */
[----:B------:R0:W1:Y:S02]  /*4e30*/  SHFL.BFLY P2, R195, R197, R198, R199 ;  /* 0x0c0000c6c5c37389 */ /* 0x00006400000400c7 */
[----:B01----:R-:W-:Y:S01]  /*4e40*/  ENDCOLLECTIVE ;  /* 0x000000000000791b */ /* 0x003fe20003800000 */
.L_x_21318:
        /* <DEDUP_REMOVED lines=119> */
.L_x_21319:
[----:B------:R-:W-:Y:S01]  /*55c0*/  HFMA2.MMA R198, -RZ, RZ, 0, 1.1920928955078125e-07 ;  /* 0x00000002ffc67435 */ /* 0x000fe200000001ff */
[----:B------:R-:W-:-:S05]  /*55d0*/  MOV R189, R195 ;  /* 0x000000c300bd7202 */ /* 0x000fca0000000f00 */
[----:B------:R-:W-:-:S05]  /*55e0*/  FADD.FTZ R189, R0, R189 ;  /* 0x000000bd00bd7221 */ /* 0x000fca0000010000 */
[----:B------:R-:W-:-:S07]  /*55f0*/  MOV R197, R189 ;  /* 0x000000bd00c57202 */ /* 0x000fce0000000f00 */
[----:B------:R-:W-:Y:S05]  /*5600*/  WARPSYNC.COLLECTIVE R196, `(.L_x_21320) ;  /* 0x00000000c4087348 */ /* 0x000fea0003c00000 */
[----:B------:R0:W1:Y:S02]  /*5610*/  SHFL.BFLY P2, R195, R197, R198, R199 ;  /* 0x0c0000c6c5c37389 */ /* 0x00006400000400c7 */
[----:B01----:R-:W-:Y:S01]  /*5620*/  ENDCOLLECTIVE ;  /* 0x000000000000791b */ /* 0x003fe20003800000 */
.L_x_21320:
[----:B------:R-:W-:Y:S01]  /*5630*/  HFMA2.MMA R198, -RZ, RZ, 0, 2.384185791015625e-07 ;  /* 0x00000004ffc67435 */ /* 0x000fe200000001ff */
[----:B------:R-:W-:-:S05]  /*5640*/  MOV R192, R195 ;  /* 0x000000c300c07202 */ /* 0x000fca0000000f00 */
[----:B------:R-:W-:-:S05]  /*5650*/  FADD.FTZ R192, R189, R192 ;  /* 0x000000c0bdc07221 */ /* 0x000fca0000010000 */
[----:B------:R-:W-:-:S07]  /*5660*/  MOV R197, R192 ;  /* 0x000000c000c57202 */ /* 0x000fce0000000f00 */
[----:B------:R-:W-:Y:S05]  /*5670*/  WARPSYNC.COLLECTIVE R196, `(.L_x_21321) ;  /* 0x00000000c4087348 */ /* 0x000fea0003c00000 */
[----:B------:R0:W1:Y:S02]  /*5680*/  SHFL.BFLY P2, R195, R197, R198, R199 ;  /* 0x0c0000c6c5c37389 */ /* 0x00006400000400c7 */
[----:B01----:R-:W-:Y:S01]  /*5690*/  ENDCOLLECTIVE ;  /* 0x000000000000791b */ /* 0x003fe20003800000 */
.L_x_21321:
[----:B------:R-:W-:Y:S01]  /*56a0*/  HFMA2.MMA R198, -RZ, RZ, 0, 4.76837158203125e-07 ;  /* 0x00000008ffc67435 */ /* 0x000fe200000001ff */
[----:B------:R-:W-:-:S05]  /*56b0*/  MOV R193, R195 ;  /* 0x000000c300c17202 */ /* 0x000fca0000000f00 */
[----:B------:R-:W-:-:S05]  /*56c0*/  FADD.FTZ R193, R192, R193 ;  /* 0x000000c1c0c17221 */ /* 0x000fca0000010000 */
[----:B------:R-:W-:-:S07]  /*56d0*/  MOV R197, R193 ;  /* 0x000000c100c57202 */ /* 0x000fce0000000f00 */
[----:B------:R-:W-:Y:S05]  /*56e0*/  WARPSYNC.COLLECTIVE R196, `(.L_x_21322) ;  /* 0x00000000c4087348 */ /* 0x000fea0003c00000 */
[----:B------:R0:W1:Y:S02]  /*56f0*/  SHFL.BFLY P2, R195, R197, R198, R199 ;  /* 0x0c0000c6c5c37389 */ /* 0x00006400000400c7 */
[----:B01----:R-:W-:Y:S01]  /*5700*/  ENDCOLLECTIVE ;  /* 0x000000000000791b */ /* 0x003fe20003800000 */
.L_x_21322:
[----:B------:R-:W-:Y:S01]  /*5710*/  HFMA2.MMA R198, -RZ, RZ, 0, 9.5367431640625e-07 ;  /* 0x00000010ffc67435 */ /* 0x000fe200000001ff */
[----:B------:R-:W-:-:S05]  /*5720*/  MOV R194, R195 ;  /* 0x000000c300c27202 */ /* 0x000fca0000000f00 */
[----:B------:R-:W-:-:S05]  /*5730*/  FADD.FTZ R194, R193, R194 ;  /* 0x000000c2c1c27221 */ /* 0x000fca0000010000 */
[----:B------:R-:W-:-:S07]  /*5740*/  MOV R197, R194 ;  /* 0x000000c200c57202 */ /* 0x000fce0000000f00 */
[----:B------:R-:W-:Y:S05]  /*5750*/  WARPSYNC.COLLECTIVE R196, `(.L_x_21323) ;  /* 0x00000000c4087348 */ /* 0x000fea0003c00000 */
[----:B------:R0:W1:Y:S02]  /*5760*/  SHFL.BFLY P2, R195, R197, R198, R199 ;  /* 0x0c0000c6c5c37389 */ /* 0x00006400000400c7 */
[----:B01----:R-:W-:Y:S01]  /*5770*/  ENDCOLLECTIVE ;  /* 0x000000000000791b */ /* 0x003fe20003800000 */
.L_x_21323:
[----:B------:R-:W-:Y:S05]  /*5780*/  BRA `(.L_x_21324) ;  /* 0xffffffe000647947 */ /* 0x000fea000383ffff */
.L_x_21325:
        /* <DEDUP_REMOVED lines=15> */
.L_x_46027:


//--------------------- .text._ZN10layer_norm13ln_fwd_kernelINS_13Kernel_traitsIf13__nv_bfloat16fS2_fjLj7168ELj1ELj1ELj4ELj16ENS_18Kernel_traits_baseILj7168EfS2_fS2_fjLj128EEEEELb0ELb1ELb0ELb0EEEvNS_9FwdParamsE --------------------------
	.section	.text._ZN10layer_norm13ln_fwd_kernelINS_13Kernel_traitsIf13__nv_bfloat16fS2_fjLj7168ELj1ELj1ELj4ELj16ENS_18Kernel_traits_baseILj7168EfS2_fS2_fjLj128EEEEELb0ELb1ELb0ELb0EEEvNS_9FwdParamsE,"ax",@progbits
	.align	128
        .global         _ZN10layer_norm13ln_fwd_kernelINS_13Kernel_traitsIf13__nv_bfloat16fS2_fjLj7168ELj1ELj1ELj4ELj16ENS_18Kernel_traits_baseILj7168EfS2_fS2_fjLj128EEEEELb0ELb1ELb0ELb0EEEvNS_9FwdParamsE
        .type           _ZN10layer_norm13ln_fwd_kernelINS_13Kernel_traitsIf13__nv_bfloat16fS2_fjLj7168ELj1ELj1ELj4ELj16ENS_18Kernel_traits_baseILj7168EfS2_fS2_fjLj128EEEEELb0ELb1ELb0ELb0EEEvNS_9FwdParamsE,@function
        .size           _ZN10layer_norm13ln_fwd_kernelINS_13Kernel_traitsIf13__nv_bfloat16fS2_fjLj7168ELj1ELj1ELj4ELj16ENS_18Kernel_traits_baseILj7168EfS2_fS2_fjLj128EEEEELb0ELb1ELb0ELb0EEEvNS_9FwdParamsE,(.L_x_46028 - _ZN10layer_norm13ln_fwd_kernelINS_13Kernel_traitsIf13__nv_bfloat16fS2_fjLj7168ELj1ELj1ELj4ELj16ENS_18Kernel_traits_baseILj7168EfS2_fS2_fjLj128EEEEELb0ELb1ELb0ELb0EEEvNS_9FwdParamsE)
        .other          _ZN10layer_norm13ln_fwd_kernelINS_13Kernel_traitsIf13__nv_bfloat16fS2_fjLj7168ELj1ELj1ELj4ELj16ENS_18Kernel_traits_baseILj7168EfS2_fS2_fjLj128EEEEELb0ELb1ELb0ELb0EEEvNS_9FwdParamsE,@"STO_CUDA_ENTRY STV_DEFAULT"
_ZN10layer_norm13ln_fwd_kernelINS_13Kernel_traitsIf13__nv_bfloat16fS2_fjLj7168ELj1ELj1ELj4ELj16ENS_18Kernel_traits_baseILj7168EfS2_fS2_fjLj128EEEEELb0ELb1ELb0ELb0EEEvNS_9FwdParamsE:
.text._ZN10layer_norm13ln_fwd_kernelINS_13Kernel_traitsIf13__nv_bfloat16fS2_fjLj7168ELj1ELj1ELj4ELj16ENS_18Kernel_traits_baseILj7168EfS2_fS2_fjLj128EEEEELb0ELb1ELb0ELb0EEEvNS_9FwdParamsE:
        /* <DEDUP_REMOVED lines=45> */
.L_x_21327:
[----:B------:R-:W-:Y:S05]  /*02d0*/  BSYNC B0 ;  /* 0x0000000000007941 */ /* 0x000fea0003800000 */
.L_x_21326:
[----:B------:R-:W-:Y:S04]  /*02e0*/  BSSY B0, `(.L_x_21328) ;  /* 0x0000017000007945 */ /* 0x000fe80003800000 */
[----:B------:R-:W-:Y:S05]  /*02f0*/  @!P6 BRA `(.L_x_21329) ;  /* 0x000000000054e947 */ /* 0x000fea0003800000 */
[----:B------:R-:W-:Y:S01]  /*0300*/  ULDC.64 UR6, c[0x0][0x2c8] ;  /* 0x0000b20000067ab9 */ /* 0x000fe20000000a00 */
[----:B------:R-:W1:Y:S01]  /*0310*/  LDC.64 R36, c[0x0][0x260] ;  /* 0x00009800ff247b82 */ /* 0x000e620000000a00 */
[----:B------:R-:W-:Y:S01]  /*0320*/  ISETP.NE.U32.AND P1, PT, RZ, UR6, PT ;  /* 0x00000006ff007c0c */ /* 0x000fe2000bf25070 */
[----:B------:R-:W-:Y:S01]  /*0330*/  ULDC.64 UR8, c[0x0][0x278] ;  /* 0x00009e0000087ab9 */ /* 0x000fe20000000a00 */
[----:B0-----:R-:W-:Y:S02]  /*0340*/  CS2R R30, SRZ ;  /* 0x00000000001e7805 */ /* 0x001fe4000001ff00 */
[----:B------:R-:W-:Y:S02]  /*0350*/  CS2R R28, SRZ ;  /* 0x00000000001c7805 */ /* 0x000fe4000001ff00 */
[----:B------:R-:W-:Y:S02]  /*0360*/  ISETP.NE.AND.EX P1, PT, RZ, UR7, PT, P1 ;  /* 0x00000007ff007c0c */ /* 0x000fe4000bf25310 */
[----:B------:R-:W-:-:S02]  /*0370*/  CS2R R34, SRZ ;  /* 0x0000000000227805 */ /* 0x000fc4000001ff00 */
[----:B------:R-:W-:-:S09]  /*0380*/  CS2R R32, SRZ ;  /* 0x0000000000207805 */ /* 0x000fd2000001ff00 */
[----:B------:R-:W-:-:S04]  /*0390*/  @P1 LEA R2, P2, R157, UR6, 0x5 ;  /* 0x000000069d021c11 */ /* 0x000fc8000f8428ff */
[C---:B------:R-:W-:Y:S02]  /*03a0*/  @P1 LEA.HI.X R3, R157.reuse, UR7, RZ, 0x5, P2 ;  /* 0x000000079d031c11 */ /* 0x040fe400090f2cff */
[C---:B------:R-:W-:Y:S01]  /*03b0*/  LEA R52, P2, R157.reuse, UR8, 0x5 ;  /* 0x000000089d347c11 */ /* 0x040fe2000f8428ff */
[C---:B-1----:R-:W-:Y:S02]  /*03c0*/  IMAD.WIDE.U32 R54, R157.reuse, 0x20, R36 ;  /* 0x000000209d367825 */ /* 0x042fe400078e0024 */
        /* <DEDUP_REMOVED lines=8> */
.L_x_21329:
[----:B------:R-:W-:Y:S05]  /*0450*/  BSYNC B0 ;  /* 0x0000000000007941 */ /* 0x000fea0003800000 */
.L_x_21328:
[----:B------:R-:W-:Y:S04]  /*0460*/  BSSY B0, `(.L_x_21330) ;  /* 0x0000017000007945 */ /* 0x000fe80003800000 */
[----:B------:R-:W-:Y:S05]  /*0470*/  @!P5 BRA `(.L_x_21331) ;  /* 0x000000000054d947 */ /* 0x000fea0003800000 */
[----:B------:R-:W-:Y:S01]  /*0480*/  ULDC.64 UR6, c[0x0][0x2c8] ;  /* 0x0000b20000067ab9 */ /* 0x000fe20000000a00 */
[----:B------:R-:W2:Y:S01]  /*0490*/  LDC.64 R60, c[0x0][0x260] ;  /* 0x00009800ff3c7b82 */ /* 0x000ea20000000a00 */
[----:B------:R-:W-:Y:S01]  /*04a0*/  ISETP.NE.U32.AND P1, PT, RZ, UR6, PT ;  /* 0x00000006ff007c0c */ /* 0x000fe2000bf25070 */
[----:B------:R-:W-:Y:S01]  /*04b0*/  ULDC.64 UR8, c[0x0][0x278] ;  /* 0x00009e0000087ab9 */ /* 0x000fe20000000a00 */
[----:B-1----:R-:W-:Y:S02]  /*04c0*/  CS2R R54, SRZ ;  /* 0x0000000000367805 */ /* 0x002fe4000001ff00 */
[----:B------:R-:W-:Y:S02]  /*04d0*/  CS2R R52, SRZ ;  /* 0x0000000000347805 */ /* 0x000fe4000001ff00 */
[----:B------:R-:W-:Y:S02]  /*04e0*/  ISETP.NE.AND.EX P1, PT, RZ, UR7, PT, P1 ;  /* 0x00000007ff007c0c */ /* 0x000fe4000bf25310 */
[----:B------:R-:W-:-:S02]  /*04f0*/  CS2R R58, SRZ ;  /* 0x00000000003a7805 */ /* 0x000fc4000001ff00 */
[----:B------:R-:W-:-:S09]  /*0500*/  CS2R R56, SRZ ;  /* 0x0000000000387805 */ /* 0x000fd2000001ff00 */
[----:B0-----:R-:W-:-:S04]  /*0510*/  @P1 LEA R2, P2, R157, UR6, 0x5 ;  /* 0x000000069d021c11 */ /* 0x001fc8000f8428ff */
[C---:B------:R-:W-:Y:S02]  /*0520*/  @P1 LEA.HI.X R3, R157.reuse, UR7, RZ, 0x5, P2 ;  /* 0x000000079d031c11 */ /* 0x040fe400090f2cff */
[C---:B------:R-:W-:Y:S01]  /*0530*/  LEA R76, P2, R157.reuse, UR8, 0x5 ;  /* 0x000000089d4c7c11 */ /* 0x040fe2000f8428ff */
[C---:B--2---:R-:W-:Y:S02]  /*0540*/  IMAD.WIDE.U32 R78, R157.reuse, 0x20, R60 ;  /* 0x000000209d4e7825 */ /* 0x044fe400078e003c */
        /* <DEDUP_REMOVED lines=8> */
.L_x_21331:
[----:B------:R-:W-:Y:S05]  /*05d0*/  BSYNC B0 ;  /* 0x0000000000007941 */ /* 0x000fea0003800000 */
.L_x_21330:
[----:B------:R-:W-:Y:S04]  /*05e0*/  BSSY B0, `(.L_x_21332) ;  /* 0x0000017000007945 */ /* 0x000fe80003800000 */
[----:B------:R-:W-:Y:S05]  /*05f0*/  @!P4 BRA `(.L_x_21333) ;  /* 0x000000000054c947 */ /* 0x000fea0003800000 */
[----:B------:R-:W-:Y:S01]  /*0600*/  ULDC.64 UR6, c[0x0][0x2c8] ;  /* 0x0000b20000067ab9 */ /* 0x000fe20000000a00 */
[----:B------:R-:W3:Y:S01]  /*0610*/  LDC.64 R84, c[0x0][0x260] ;  /* 0x00009800ff547b82 */ /* 0x000ee20000000a00 */
[----:B------:R-:W-:Y:S01]  /*0620*/  ISETP.NE.U32.AND P1, PT, RZ, UR6, PT ;  /* 0x00000006ff007c0c */ /* 0x000fe2000bf25070 */
[----:B------:R-:W-:Y:S01]  /*0630*/  ULDC.64 UR8, c[0x0][0x278] ;  /* 0x00009e0000087ab9 */ /* 0x000fe20000000a00 */
[----:B--2---:R-:W-:Y:S02]  /*0640*/  CS2R R78, SRZ ;  /* 0x00000000004e7805 */ /* 0x004fe4000001ff00 */
[----:B------:R-:W-:Y:S02]  /*0650*/  CS2R R76, SRZ ;  /* 0x00000000004c7805 */ /* 0x000fe4000001ff00 */
[----:B------:R-:W-:Y:S02]  /*0660*/  ISETP.NE.AND.EX P1, PT, RZ, UR7, PT, P1 ;  /* 0x00000007ff007c0c */ /* 0x000fe4000bf25310 */
[----:B------:R-:W-:-:S02]  /*0670*/  CS2R R82, SRZ ;  /* 0x0000000000527805 */ /* 0x000fc4000001ff00 */
[----:B------:R-:W-:-:S09]  /*0680*/  CS2R R80, SRZ ;  /* 0x0000000000507805 */ /* 0x000fd2000001ff00 */
[----:B01----:R-:W-:-:S04]  /*0690*/  @P1 LEA R2, P2, R157, UR6, 0x5 ;  /* 0x000000069d021c11 */ /* 0x003fc8000f8428ff */
[C---:B------:R-:W-:Y:S02]  /*06a0*/  @P1 LEA.HI.X R3, R157.reuse, UR7, RZ, 0x5, P2 ;  /* 0x000000079d031c11 */ /* 0x040fe400090f2cff */
[C---:B------:R-:W-:Y:S01]  /*06b0*/  LEA R100, P2, R157.reuse, UR8, 0x5 ;  /* 0x000000089d647c11 */ /* 0x040fe2000f8428ff */
[C---:B---3--:R-:W-:Y:S02]  /*06c0*/  IMAD.WIDE.U32 R102, R157.reuse, 0x20, R84 ;  /* 0x000000209d667825 */ /* 0x048fe400078e0054 */
        /* <DEDUP_REMOVED lines=8> */
.L_x_21333:
[----:B------:R-:W-:Y:S05]  /*0750*/  BSYNC B0 ;  /* 0x0000000000007941 */ /* 0x000fea0003800000 */
.L_x_21332:
[----:B------:R-:W-:Y:S04]  /*0760*/  BSSY B0, `(.L_x_21334) ;  /* 0x0000017000007945 */ /* 0x000fe80003800000 */
[----:B------:R-:W-:Y:S05]  /*0770*/  @!P3 BRA `(.L_x_21335) ;  /* 0x000000000054b947 */ /* 0x000fea0003800000 */
[----:B------:R-:W-:Y:S01]  /*0780*/  ULDC.64 UR6, c[0x0][0x2c8] ;  /* 0x0000b20000067ab9 */ /* 0x000fe20000000a00 */
[----:B------:R-:W4:Y:S01]  /*0790*/  LDC.64 R108, c[0x0][0x260] ;  /* 0x00009800ff6c7b82 */ /* 0x000f220000000a00 */
[----:B------:R-:W-:Y:S01]  /*07a0*/  ISETP.NE.U32.AND P1, PT, RZ, UR6, PT ;  /* 0x00000006ff007c0c */ /* 0x000fe2000bf25070 */
[----:B------:R-:W-:Y:S01]  /*07b0*/  ULDC.64 UR8, c[0x0][0x278] ;  /* 0x00009e0000087ab9 */ /* 0x000fe20000000a00 */
[----:B---3--:R-:W-:Y:S02]  /*07c0*/  CS2R R102, SRZ ;  /* 0x0000000000667805 */ /* 0x008fe4000001ff00 */
[----:B------:R-:W-:Y:S02]  /*07d0*/  CS2R R100, SRZ ;  /* 0x0000000000647805 */ /* 0x000fe4000001ff00 */
[----:B------:R-:W-:Y:S02]  /*07e0*/  ISETP.NE.AND.EX P1, PT, RZ, UR7, PT, P1 ;  /* 0x00000007ff007c0c */ /* 0x000fe4000bf25310 */
[----:B------:R-:W-:-:S02]  /*07f0*/  CS2R R106, SRZ ;  /* 0x00000000006a7805 */ /* 0x000fc4000001ff00 */
[----:B------:R-:W-:-:S09]  /*0800*/  CS2R R104, SRZ ;  /* 0x0000000000687805 */ /* 0x000fd2000001ff00 */
[----:B012---:R-:W-:-:S04]  /*0810*/  @P1 LEA R2, P2, R157, UR6, 0x5 ;  /* 0x000000069d021c11 */ /* 0x007fc8000f8428ff */
[C---:B------:R-:W-:Y:S02]  /*0820*/  @P1 LEA.HI.X R3, R157.reuse, UR7, RZ, 0x5, P2 ;  /* 0x000000079d031c11 */ /* 0x040fe400090f2cff */
[C---:B------:R-:W-:Y:S01]  /*0830*/  LEA R124, P2, R157.reuse, UR8, 0x5 ;  /* 0x000000089d7c7c11 */ /* 0x040fe2000f8428ff */
[C---:B----4-:R-:W-:Y:S02]  /*0840*/  IMAD.WIDE.U32 R126, R157.reuse, 0x20, R108 ;  /* 0x000000209d7e7825 */ /* 0x050fe400078e006c */
        /* <DEDUP_REMOVED lines=8> */
.L_x_21335:
[----:B------:R-:W-:Y:S05]  /*08d0*/  BSYNC B0 ;  /* 0x0000000000007941 */ /* 0x000fea0003800000 */
.L_x_21334:
[----:B------:R-:W-:Y:S01]  /*08e0*/  ISETP.GE.U32.AND P1, PT, R242, 0x300, PT ;  /* 0x00000300f200780c */ /* 0x000fe20003f26070 */
[----:B------:R-:W-:Y:S01]  /*08f0*/  BSSY B0, `(.L_x_21336) ;  /* 0x0000019000007945 */ /* 0x000fe20003800000 */
[----:B------:R-:W-:-:S11]  /*0900*/  LOP3.LUT R243, R243, 0xfffffff7, RZ, 0xc0, !PT ;  /* 0xfffffff7f3f37812 */ /* 0x000fd600078ec0ff */
[----:B------:R-:W-:Y:S01]  /*0910*/  @P1 LOP3.LUT R243, R243, 0x8, RZ, 0xfc, !PT ;  /* 0x00000008f3f31812 */ /* 0x000fe200078efcff */
[----:B------:R-:W-:Y:S06]  /*0920*/  @!P1 BRA `(.L_x_21337) ;  /* 0x0000000000549947 */ /* 0x000fec0003800000 */
[----:B------:R-:W-:Y:S01]  /*0930*/  ULDC.64 UR6, c[0x0][0x2c8] ;  /* 0x0000b20000067ab9 */ /* 0x000fe20000000a00 */
[----:B------:R-:W0:Y:S01]  /*0940*/  LDC.64 R132, c[0x0][0x260] ;  /* 0x00009800ff847b82 */ /* 0x000e220000000a00 */
[----:B------:R-:W-:Y:S02]  /*0950*/  ISETP.NE.U32.AND P1, PT, RZ, UR6, PT ;  /* 0x00000006ff007c0c */ /* 0x000fe4000bf25070 */
[----:B----4-:R-:W-:Y:S02]  /*0960*/  CS2R R126, SRZ ;  /* 0x00000000007e7805 */ /* 0x010fe4000001ff00 */
[----:B------:R-:W-:Y:S02]  /*0970*/  CS2R R124, SRZ ;  /* 0x00000000007c7805 */ /* 0x000fe4000001ff00 */
[----:B------:R-:W-:Y:S02]  /*0980*/  CS2R R130, SRZ ;  /* 0x0000000000827805 */ /* 0x000fe4000001ff00 */
[----:B------:R-:W-:-:S02]  /*0990*/  ISETP.NE.AND.EX P1, PT, RZ, UR7, PT, P1 ;  /* 0x00000007ff007c0c */ /* 0x000fc4000bf25310 */
[----:B------:R-:W-:-:S11]  /*09a0*/  CS2R R128, SRZ ;  /* 0x0000000000807805 */ /* 0x000fd6000001ff00 */
[----:B0123--:R-:W-:-:S04]  /*09b0*/  @P1 LEA R2, P2, R157, UR6, 0x5 ;  /* 0x000000069d021c11 */ /* 0x00ffc8000f8428ff */
[----:B------:R-:W-:Y:S01]  /*09c0*/  @P1 LEA.HI.X R3, R157, UR7, RZ, 0x5, P2 ;  /* 0x000000079d031c11 */ /* 0x000fe200090f2cff */
[----:B------:R-:W-:-:S04]  /*09d0*/  ULDC.64 UR6, c[0x0][0x278] ;  /* 0x00009e0000067ab9 */ /* 0x000fc80000000a00 */
[----:B------:R0:W5:Y:S04]  /*09e0*/  @P1 LDG.E.128 R124, desc[UR4][R2.64] ;  /* 0x00000004027c1981 */ /* 0x000168000c1e1d00 */
[----:B------:R0:W5:Y:S01]  /*09f0*/  @P1 LDG.E.128 R128, desc[UR4][R2.64+0x10] ;  /* 0x0000100402801981 */ /* 0x000162000c1e1d00 */
[C---:B------:R-:W-:Y:S01]  /*0a00*/  LEA R148, P1, R157.reuse, UR6, 0x5 ;  /* 0x000000069d947c11 */ /* 0x040fe2000f8228ff */
[----:B------:R-:W-:-:S03]  /*0a10*/  IMAD.WIDE.U32 R150, R157, 0x20, R132 ;  /* 0x000000209d967825 */ /* 0x000fc600078e0084 */
[C---:B------:R-:W-:Y:S02]  /*0a20*/  LEA.HI.X R149, R157.reuse, UR7, RZ, 0x5, P1 ;  /* 0x000000079d957c11 */ /* 0x040fe400088f2cff */
[----:B------:R0:W5:Y:S04]  /*0a30*/  LDG.E.128 R132, desc[UR4][R150.64] ;  /* 0x0000000496847981 */ /* 0x000168000c1e1d00 */
[----:B------:R0:W5:Y:S04]  /*0a40*/  LDG.E.128 R136, desc[UR4][R150.64+0x10] ;  /* 0x0000100496887981 */ /* 0x000168000c1e1d00 */
[----:B------:R0:W5:Y:S04]  /*0a50*/  LDG.E.128 R140, desc[UR4][R148.64] ;  /* 0x00000004948c7981 */ /* 0x000168000c1e1d00 */
[----:B------:R0:W5:Y:S01]  /*0a60*/  LDG.E.128 R144, desc[UR4][R148.64+0x10] ;  /* 0x0000100494907981 */ /* 0x000162000c1e1d00 */
[----:B------:R-:W-:-:S07]  /*0a70*/  IADD3 R157, R157, 0x80, RZ ;  /* 0x000000809d9d7810 */ /* 0x000fce0007ffe0ff */
.L_x_21337:
[----:B------:R-:W-:Y:S05]  /*0a80*/  BSYNC B0 ;  /* 0x0000000000007941 */ /* 0x000fea0003800000 */
.L_x_21336:
        /* <DEDUP_REMOVED lines=25> */
.L_x_21339:
[----:B------:R-:W-:Y:S05]  /*0c20*/  BSYNC B0 ;  /* 0x0000000000007941 */ /* 0x000fea0003800000 */
.L_x_21338:
[----:B------:R-:W0:Y:S02]  /*0c30*/  S2UR UR6, SR_CTAID.X ;  /* 0x00000000000679c3 */ /* 0x000e240000002500 */
[----:B0-----:R-:W-:Y:S01]  /*0c40*/  LEA.HI R241, R0, UR6, RZ, 0x19 ;  /* 0x0000000600f17c11 */ /* 0x001fe2000f8fc8ff */
[----:B------:R-:W-:-:S03]  /*0c50*/  ULDC UR6, c[0x0][0x214] ;  /* 0x0000850000067ab9 */ /* 0x000fc60000000800 */
[----:B------:R-:W-:-:S13]  /*0c60*/  ISETP.GE.AND P1, PT, R241, UR6, PT ;  /* 0x00000006f1007c0c */ /* 0x000fda000bf26270 */
[----:B------:R-:W-:Y:S05]  /*0c70*/  @P1 EXIT ;  /* 0x000000000000194d */ /* 0x000fea0003800000 */
[----:B------:R-:W-:Y:S01]  /*0c80*/  SHF.R.S32.HI R176, RZ, 0x3, R176 ;  /* 0x00000003ffb07819 */ /* 0x000fe200000114b0 */
[----:B------:R-:W-:Y:S01]  /*0c90*/  ULDC.64 UR6, c[0x0][0x270] ;  /* 0x00009c0000067ab9 */ /* 0x000fe20000000a00 */
[----:B-1234-:R-:W-:Y:S01]  /*0ca0*/  LOP3.LUT R3, R0, 0x60, RZ, 0xc0, !PT ;  /* 0x0000006000037812 */ /* 0x01efe200078ec0ff */
[----:B------:R-:W-:Y:S01]  /*0cb0*/  HFMA2.MMA R237, -RZ, RZ, 0, 5.9604644775390625e-08 ;  /* 0x00000001ffed7435 */ /* 0x000fe200000001ff */
[----:B------:R-:W-:Y:S01]  /*0cc0*/  LOP3.LUT R2, R176, 0x7f, RZ, 0xc0, !PT ;  /* 0x0000007fb0027812 */ /* 0x000fe200078ec0ff */
[----:B------:R-:W-:Y:S01]  /*0cd0*/  UISETP.NE.U32.AND UP0, UPT, UR6, URZ, UPT ;  /* 0x0000003f0600728c */ /* 0x000fe2000bf05070 */
[----:B------:R-:W-:Y:S01]  /*0ce0*/  SHF.R.U32.HI R176, RZ, 0x2, R176 ;  /* 0x00000002ffb07819 */ /* 0x000fe200000116b0 */
[----:B------:R-:W-:Y:S01]  /*0cf0*/  ULDC UR13, c[0x0][0x218] ;  /* 0x00008600000d7ab9 */ /* 0x000fe20000000800 */
[----:B------:R-:W-:Y:S01]  /*0d00*/  VIADDMNMX R3, R2, -R3, RZ, !PT ;  /* 0x8000000302037246 */ /* 0x000fe200078001ff */
[----:B------:R-:W-:Y:S01]  /*0d10*/  ULDC.U8 UR6, c[0x0][0x2a0] ;  /* 0x0000a80000067ab9 */ /* 0x000fe20000000000 */
[----:B------:R-:W-:Y:S01]  /*0d20*/  LOP3.LUT R176, R176, 0x3fffffe0, RZ, 0xc0, !PT ;  /* 0x3fffffe0b0b07812 */ /* 0x000fe200078ec0ff */
[----:B------:R-:W-:Y:S01]  /*0d30*/  UISETP.NE.AND.EX UP0, UPT, UR7, URZ, UPT, UP0 ;  /* 0x0000003f0700728c */ /* 0x000fe2000bf05300 */
[----:B------:R-:W-:Y:S01]  /*0d40*/  VIMNMX R3, R3, 0x20, PT ;  /* 0x0000002003037848 */ /* 0x000fe20003fe0100 */
[----:B------:R-:W-:Y:S01]  /*0d50*/  UISETP.NE.AND UP1, UPT, UR6, URZ, UPT ;  /* 0x0000003f0600728c */ /* 0x000fe2000bf25270 */
[----:B------:R-:W-:Y:S01]  /*0d60*/  SHF.L.U32 R172, R0, 0x5, RZ ;  /* 0x0000000500ac7819 */ /* 0x000fe200000006ff */
[----:B------:R-:W-:Y:S01]  /*0d70*/  ULDC UR12, c[0x0][0x290] ;  /* 0x0000a400000c7ab9 */ /* 0x000fe20000000800 */
[----:B------:R-:W-:Y:S01]  /*0d80*/  IADD3 R3, R3, R176, RZ ;  /* 0x000000b003037210 */ /* 0x000fe20007ffe0ff */
[----:B------:R-:W-:Y:S01]  /*0d90*/  ULDC.64 UR8, c[0x0][0x230] ;  /* 0x00008c0000087ab9 */ /* 0x000fe20000000a00 */
[----:B------:R-:W-:Y:S01]  /*0da0*/  LOP3.LUT R173, R172, 0x3e0, RZ, 0xc0, !PT ;  /* 0x000003e0acad7812 */ /* 0x000fe200078ec0ff */
[----:B------:R-:W-:Y:S01]  /*0db0*/  ULDC.64 UR10, c[0x0][0x238] ;  /* 0x00008e00000a7ab9 */ /* 0x000fe20000000a00 */
[----:B------:R-:W-:Y:S01]  /*0dc0*/  SHF.L.U32 R3, R3, 0x3, RZ ;  /* 0x0000000303037819 */ /* 0x000fe200000006ff */
[----:B------:R-:W-:Y:S01]  /*0dd0*/  ULDC.64 UR14, c[0x0][0x210] ;  /* 0x00008400000e7ab9 */ /* 0x000fe20000000a00 */
[----:B------:R-:W-:-:S02]  /*0de0*/  VIADDMNMX R173, R2, -R173, RZ, !PT ;  /* 0x800000ad02ad7246 */ /* 0x000fc400078001ff */
[----:B------:R-:W-:Y:S02]  /*0df0*/  I2FP.F32.U32 R3, R3 ;  /* 0x0000000300037245 */ /* 0x000fe40000201000 */
[----:B------:R-:W-:Y:S02]  /*0e00*/  VIMNMX R173, R173, 0x20, PT ;  /* 0x00000020adad7848 */ /* 0x000fe40003fe0100 */
[----:B------:R0:W1:Y:S02]  /*0e10*/  MUFU.RCP R240, R3 ;  /* 0x0000000300f07308 */ /* 0x0000640000001000 */
[----:B------:R-:W-:-:S04]  /*0e20*/  IADD3 R2, R176, R173, RZ ;  /* 0x000000adb0027210 */ /* 0x000fc80007ffe0ff */
[----:B------:R-:W-:-:S07]  /*0e30*/  SHF.L.U32 R2, R2, 0x3, RZ ;  /* 0x0000000302027819 */ /* 0x000fce00000006ff */
.L_x_21369:
[----:B------:R-:W-:Y:S01]  /*0e40*/  PLOP3.LUT P1, PT, PT, PT, UP0, 0x80, 0x0 ;  /* 0x000000000000781c */ /* 0x000fe20003f2f008 */
[----:B------:R-:W-:Y:S01]  /*0e50*/  @UP0 ULDC.64 UR6, c[0x0][0x270] ;  /* 0x00009c0000060ab9 */ /* 0x000fe20000000a00 */
[----:B------:R-:W-:-:S11]  /*0e60*/  MOV R244, 0x2 ;  /* 0x0000000200f47802 */ /* 0x000fd60000000f00 */
[----:B------:R-:W-:Y:S01]  /*0e70*/  @P1 IMAD.WIDE R244, R241, R244, UR6 ;  /* 0x00000006f1f41e25 */ /* 0x000fe2000f8e02f4 */
[----:B------:R-:W-:-:S13]  /*0e80*/  PLOP3.LUT P1, PT, PT, PT, UP0, 0x80, 0x0 ;  /* 0x000000000000781c */ /* 0x000fda0003f2f008 */
[----:B------:R-:W2:Y:S01]  /*0e90*/  @P1 LDG.E.U16 R244, desc[UR4][R244.64] ;  /* 0x00000004f4f41981 */ /* 0x000ea2000c1e1500 */
[----:B0-----:R-:W-:Y:S01]  /*0ea0*/  IMAD R3, R241, UR13, RZ ;  /* 0x0000000df1037c24 */ /* 0x001fe2000f8e02ff */
        /* <DEDUP_REMOVED lines=23> */
[----:B---3--:R-:W-:Y:S02]  /*1020*/  SHF.L.U32 R187, R180, 0x10, RZ ;  /* 0x00000010b4bb7819 */ /* 0x008fe400000006ff */
[----:B------:R-:W-:Y:S02]  /*1030*/  SHF.L.U32 R239, R181, 0x10, RZ ;  /* 0x00000010b5ef7819 */ /* 0x000fe400000006ff */
[C---:B------:R-:W-:Y:S02]  /*1040*/  PRMT R246, R182.reuse, 0x7632, R246 ;  /* 0x00007632b6f67816 */ /* 0x040fe400000000f6 */
[----:B------:R-:W-:Y:S02]  /*1050*/  SHF.L.U32 R247, R182, 0x10, RZ ;  /* 0x00000010b6f77819 */ /* 0x000fe400000006ff */
[----:B------:R-:W-:-:S02]  /*1060*/  PRMT R186, R180, 0x7632, R186 ;  /* 0x00007632b4ba7816 */ /* 0x000fc400000000ba */
[----:B------:R-:W-:Y:S02]  /*1070*/  PRMT R238, R181, 0x7632, R238 ;  /* 0x00007632b5ee7816 */ /* 0x000fe400000000ee */
[----:B------:R-:W-:Y:S01]  /*1080*/  PRMT R182, R183, 0x7632, R182 ;  /* 0x00007632b7b67816 */ /* 0x000fe200000000b6 */
[-C--:B------:R-:W-:Y:S01]  /*1090*/  FMUL.FTZ R181, R187, R236.reuse ;  /* 0x000000ecbbb57220 */ /* 0x080fe20000410000 */
[----:B------:R-:W-:Y:S01]  /*10a0*/  SHF.L.U32 R249, R183, 0x10, RZ ;  /* 0x00000010b7f97819 */ /* 0x000fe200000006ff */
[----:B------:R-:W-:Y:S01]  /*10b0*/  FMUL.FTZ R183, R239, R236 ;  /* 0x000000ecefb77220 */ /* 0x000fe20000410000 */
[----:B0-----:R-:W-:Y:S02]  /*10c0*/  SHF.L.U32 R185, R186, 0x10, RZ ;  /* 0x00000010bab97819 */ /* 0x001fe400000006ff */
        /* <DEDUP_REMOVED lines=9> */
[----:B-----5:R-:W-:Y:S01]  /*1160*/  FMUL.FTZ R180, R20, R181 ;  /* 0x000000b514b47220 */ /* 0x020fe20000410000 */
        /* <DEDUP_REMOVED lines=18> */
.L_x_21341:
[----:B------:R-:W-:Y:S05]  /*1290*/  BSYNC B0 ;  /* 0x0000000000007941 */ /* 0x000fea0003800000 */
.L_x_21340:
        /* <DEDUP_REMOVED lines=11> */
[----:B------:R4:W2:Y:S01]  /*1350*/  @P1 LDG.E.128 R176, desc[UR4][R192.64+0x10] ;  /* 0x00001004c0b01981 */ /* 0x0008a2000c1e1d00 */
[----:B0-----:R-:W-:-:S04]  /*1360*/  LEA R244, P1, R238, UR10, 0x5 ;  /* 0x0000000aeef47c11 */ /* 0x001fc8000f8228ff */
[----:B------:R-:W-:Y:S02]  /*1370*/  LEA.HI.X R245, R238, UR11, RZ, 0x5, P1 ;  /* 0x0000000beef57c11 */ /* 0x000fe400088f2cff */
[----:B------:R-:W-:-:S04]  /*1380*/  ISETP.NE.U32.AND P1, PT, RZ, UR8, PT ;  /* 0x00000008ff007c0c */ /* 0x000fc8000bf25070 */
[----:B------:R-:W-:Y:S02]  /*1390*/  ISETP.NE.AND.EX P1, PT, RZ, UR9, PT, P1 ;  /* 0x00000009ff007c0c */ /* 0x000fe4000bf25310 */
[----:B------:R-:W-:Y:S02]  /*13a0*/  IADD3 R238, R238, 0x80, RZ ;  /* 0x00000080eeee7810 */ /* 0x000fe40007ffe0ff */
[----:B---3--:R-:W-:Y:S02]  /*13b0*/  SHF.L.U32 R195, R188, 0x10, RZ ;  /* 0x00000010bcc37819 */ /* 0x008fe400000006ff */
[----:B------:R-:W-:Y:S02]  /*13c0*/  SHF.L.U32 R247, R189, 0x10, RZ ;  /* 0x00000010bdf77819 */ /* 0x000fe400000006ff */
[C---:B------:R-:W-:Y:S02]  /*13d0*/  PRMT R246, R190.reuse, 0x7632, R246 ;  /* 0x00007632bef67816 */ /* 0x040fe400000000f6 */
[----:B----4-:R-:W-:-:S02]  /*13e0*/  SHF.L.U32 R193, R190, 0x10, RZ ;  /* 0x00000010bec17819 */ /* 0x010fc400000006ff */
[----:B------:R-:W-:Y:S02]  /*13f0*/  PRMT R194, R188, 0x7632, R194 ;  /* 0x00007632bcc27816 */ /* 0x000fe400000000c2 */
[----:B------:R-:W-:Y:S02]  /*1400*/  PRMT R239, R189, 0x7632, R239 ;  /* 0x00007632bdef7816 */ /* 0x000fe400000000ef */
[----:B------:R-:W-:Y:S01]  /*1410*/  PRMT R190, R191, 0x7632, R190 ;  /* 0x00007632bfbe7816 */ /* 0x000fe200000000be */
[-C--:B------:R-:W-:Y:S01]  /*1420*/  FMUL.FTZ R189, R195, R236.reuse ;  /* 0x000000ecc3bd7220 */ /* 0x080fe20000410000 */
[----:B------:R-:W-:Y:S01]  /*1430*/  SHF.L.U32 R249, R191, 0x10, RZ ;  /* 0x00000010bff97819 */ /* 0x000fe200000006ff */
[----:B------:R-:W-:Y:S01]  /*1440*/  FMUL.FTZ R191, R247, R236 ;  /* 0x000000ecf7bf7220 */ /* 0x000fe20000410000 */
        /* <DEDUP_REMOVED lines=28> */
.L_x_21343:
[----:B------:R-:W-:Y:S05]  /*1610*/  BSYNC B0 ;  /* 0x0000000000007941 */ /* 0x000fea0003800000 */
.L_x_21342:
        /* <DEDUP_REMOVED lines=12> */
[----:B0-2---:R-:W-:-:S04]  /*16e0*/  LEA R244, P1, R238, UR10, 0x5 ;  /* 0x0000000aeef47c11 */ /* 0x005fc8000f8228ff */
[----:B------:R-:W-:Y:S02]  /*16f0*/  LEA.HI.X R245, R238, UR11, RZ, 0x5, P1 ;  /* 0x0000000beef57c11 */ /* 0x000fe400088f2cff */
[----:B------:R-:W-:-:S04]  /*1700*/  ISETP.NE.U32.AND P1, PT, RZ, UR8, PT ;  /* 0x00000008ff007c0c */ /* 0x000fc8000bf25070 */
[----:B------:R-:W-:Y:S02]  /*1710*/  ISETP.NE.AND.EX P1, PT, RZ, UR9, PT, P1 ;  /* 0x00000009ff007c0c */ /* 0x000fe4000bf25310 */
[----:B------:R-:W-:Y:S02]  /*1720*/  IADD3 R238, R238, 0x80, RZ ;  /* 0x00000080eeee7810 */ /* 0x000fe40007ffe0ff */
[----:B----4-:R-:W-:Y:S02]  /*1730*/  SHF.L.U32 R203, R196, 0x10, RZ ;  /* 0x00000010c4cb7819 */ /* 0x010fe400000006ff */
[----:B------:R-:W-:Y:S02]  /*1740*/  SHF.L.U32 R247, R197, 0x10, RZ ;  /* 0x00000010c5f77819 */ /* 0x000fe400000006ff */
[C---:B------:R-:W-:Y:S02]  /*1750*/  PRMT R246, R198.reuse, 0x7632, R246 ;  /* 0x00007632c6f67816 */ /* 0x040fe400000000f6 */
[----:B-1----:R-:W-:-:S02]  /*1760*/  SHF.L.U32 R201, R198, 0x10, RZ ;  /* 0x00000010c6c97819 */ /* 0x002fc400000006ff */
        /* <DEDUP_REMOVED lines=34> */
.L_x_21345:
[----:B------:R-:W-:Y:S05]  /*1990*/  BSYNC B0 ;  /* 0x0000000000007941 */ /* 0x000fea0003800000 */
.L_x_21344:
        /* <DEDUP_REMOVED lines=10> */
[----:B------:R-:W4:Y:S04]  /*1a40*/  LDG.E.128 R204, desc[UR4][R204.64] ;  /* 0x00000004cccc7981 */ /* 0x000f28000c1e1d00 */
[----:B------:R1:W4:Y:S01]  /*1a50*/  @P1 LDG.E.128 R176, desc[UR4][R208.64+0x10] ;  /* 0x00001004d0b01981 */ /* 0x000322000c1e1d00 */
[----:B0-23--:R-:W-:-:S04]  /*1a60*/  LEA R244, P1, R238, UR10, 0x5 ;  /* 0x0000000aeef47c11 */ /* 0x00dfc8000f8228ff */
        /* <DEDUP_REMOVED lines=42> */
.L_x_21347:
[----:B------:R-:W-:Y:S05]  /*1d10*/  BSYNC B0 ;  /* 0x0000000000007941 */ /* 0x000fea0003800000 */
.L_x_21346:
        /* <DEDUP_REMOVED lines=10> */
[----:B------:R-:W2:Y:S04]  /*1dc0*/  LDG.E.128 R212, desc[UR4][R212.64] ;  /* 0x00000004d4d47981 */ /* 0x000ea8000c1e1d00 */
[----:B------:R0:W2:Y:S02]  /*1dd0*/  @P1 LDG.E.128 R176, desc[UR4][R216.64+0x10] ;  /* 0x00001004d8b01981 */ /* 0x0000a4000c1e1d00 */
[----:B--234-:R-:W-:-:S04]  /*1de0*/  LEA R244, P1, R238, UR10, 0x5 ;  /* 0x0000000aeef47c11 */ /* 0x01cfc8000f8228ff */
[----:B------:R-:W-:Y:S02]  /*1df0*/  LEA.HI.X R245, R238, UR11, RZ, 0x5, P1 ;  /* 0x0000000beef57c11 */ /* 0x000fe400088f2cff */
[----:B------:R-:W-:-:S04]  /*1e00*/  ISETP.NE.U32.AND P1, PT, RZ, UR8, PT ;  /* 0x00000008ff007c0c */ /* 0x000fc8000bf25070 */
[----:B------:R-:W-:Y:S02]  /*1e10*/  ISETP.NE.AND.EX P1, PT, RZ, UR9, PT, P1 ;  /* 0x00000009ff007c0c */ /* 0x000fe4000bf25310 */
[----:B------:R-:W-:Y:S02]  /*1e20*/  IADD3 R238, R238, 0x80, RZ ;  /* 0x00000080eeee7810 */ /* 0x000fe40007ffe0ff */
[----:B------:R-:W-:Y:S02]  /*1e30*/  SHF.L.U32 R219, R212, 0x10, RZ ;  /* 0x00000010d4db7819 */ /* 0x000fe400000006ff */
[----:B------:R-:W-:Y:S02]  /*1e40*/  SHF.L.U32 R247, R213, 0x10, RZ ;  /* 0x00000010d5f77819 */ /* 0x000fe400000006ff */
[C---:B------:R-:W-:Y:S02]  /*1e50*/  PRMT R246, R214.reuse, 0x7632, R246 ;  /* 0x00007632d6f67816 */ /* 0x040fe400000000f6 */
[----:B0-----:R-:W-:-:S02]  /*1e60*/  SHF.L.U32 R217, R214, 0x10, RZ ;  /* 0x00000010d6d97819 */ /* 0x001fc400000006ff */
        /* <DEDUP_REMOVED lines=34> */
.L_x_21349:
[----:B------:R-:W-:Y:S05]  /*2090*/  BSYNC B0 ;  /* 0x0000000000007941 */ /* 0x000fea0003800000 */
.L_x_21348:
        /* <DEDUP_REMOVED lines=55> */
.L_x_21351:
[----:B------:R-:W-:Y:S05]  /*2410*/  BSYNC B0 ;  /* 0x0000000000007941 */ /* 0x000fea0003800000 */
.L_x_21350:
        /* <DEDUP_REMOVED lines=16> */
[C---:B------:R-:W-:Y:S02]  /*2520*/  SHF.L.U32 R235, R228.reuse, 0x10, RZ ;  /* 0x00000010e4eb7819 */ /* 0x040fe400000006ff */
[C---:B------:R-:W-:Y:S02]  /*2530*/  SHF.L.U32 R239, R229.reuse, 0x10, RZ ;  /* 0x00000010e5ef7819 */ /* 0x040fe400000006ff */
[----:B------:R-:W-:Y:S02]  /*2540*/  PRMT R234, R228, 0x7632, R234 ;  /* 0x00007632e4ea7816 */ /* 0x000fe400000000ea */
[----:B------:R-:W-:Y:S02]  /*2550*/  PRMT R238, R229, 0x7632, R238 ;  /* 0x00007632e5ee7816 */ /* 0x000fe400000000ee */
[----:B------:R-:W-:-:S02]  /*2560*/  PRMT R246, R230, 0x7632, R246 ;  /* 0x00007632e6f67816 */ /* 0x000fc400000000f6 */
[----:B------:R-:W-:Y:S02]  /*2570*/  SHF.L.U32 R247, R230, 0x10, RZ ;  /* 0x00000010e6f77819 */ /* 0x000fe400000006ff */
        /* <DEDUP_REMOVED lines=32> */
.L_x_21353:
[----:B------:R-:W-:Y:S05]  /*2780*/  BSYNC B0 ;  /* 0x0000000000007941 */ /* 0x000fea0003800000 */
.L_x_21352:
        /* <DEDUP_REMOVED lines=11> */
[----:B0-234-:R-:W-:-:S02]  /*2840*/  SHF.R.U32.HI R244, RZ, 0x5, R0 ;  /* 0x00000005fff47819 */ /* 0x01dfc40000011600 */
        /* <DEDUP_REMOVED lines=75> */
[----:B-1----:R-:W-:Y:S01]  /*2d00*/  FMUL.FTZ R238, R240, R251 ;  /* 0x000000fbf0ee7220 */ /* 0x002fe20000410000 */
[----:B------:R-:W-:-:S03]  /*2d10*/  SHF.R.U32.HI R251, RZ, 0x5, R0 ;  /* 0x00000005fffb7819 */ /* 0x000fc60000011600 */
        /* <DEDUP_REMOVED lines=122> */
.L_x_21380:
        /* <DEDUP_REMOVED lines=18> */
[----:B------:R-:W-:Y:S03]  /*35e0*/  BSSY B0, `(.L_x_21355) ;  /* 0x000005c000007945 */ /* 0x000fe60003800000 */
[----:B------:R-:W0:Y:S01]  /*35f0*/  SHFL.DOWN PT, R247, R248, 0x2, 0x1f ;  /* 0x08401f00f8f77f89 */ /* 0x000e2200000e0000 */
[----:B-1----:R-:W-:-:S04]  /*3600*/  @!P1 LEA R236, R239, R236, 0x18 ;  /* 0x000000ecefec9211 */ /* 0x002fc800078ec0ff */
[----:B------:R-:W-:Y:S02]  /*3610*/  @!P1 LEA R249, R237, R236, 0x3 ;  /* 0x000000ecedf99211 */ /* 0x000fe400078e18ff */
[----:B------:R-:W-:Y:S02]  /*3620*/  CS2R R236, SRZ ;  /* 0x0000000000ec7805 */ /* 0x000fe4000001ff00 */
[----:B0-----:R-:W-:Y:S02]  /*3630*/  IADD3 R250, R247, R248, RZ ;  /* 0x000000f8f7fa7210 */ /* 0x001fe40007ffe0ff */
[----:B------:R-:W-:Y:S02]  /*3640*/  I2FP.F32.S32 R244, R247 ;  /* 0x000000f700f47245 */ /* 0x000fe40000201400 */
[----:B------:R-:W-:Y:S01]  /*3650*/  I2FP.F32.S32 R238, R250 ;  /* 0x000000fa00ee7245 */ /* 0x000fe20000201400 */
[----:B------:R-:W-:Y:S01]  /*3660*/  @!P1 LDS.64 R236, [R249] ;  /* 0x00000000f9ec9984 */ /* 0x000fe20000000a00 */
[----:B------:R-:W-:-:S02]  /*3670*/  I2FP.F32.S32 R247, R248 ;  /* 0x000000f800f77245 */ /* 0x000fc40000201400 */
[----:B------:R-:W0:Y:S01]  /*3680*/  MUFU.RCP R239, R238 ;  /* 0x000000ee00ef7308 */ /* 0x000e220000001000 */
[----:B------:R-:W1:Y:S01]  /*3690*/  SHFL.DOWN PT, R246, R250, 0x1, 0x1f ;  /* 0x08201f00faf67f89 */ /* 0x000e6200000e0000 */
[----:B------:R-:W-:Y:S02]  /*36a0*/  PLOP3.LUT P1, PT, PT, PT, UP1, 0x40, 0x0 ;  /* 0x000000000000781c */ /* 0x000fe40003f2e818 */
[----:B-1----:R-:W-:-:S04]  /*36b0*/  IADD3 R248, R250, R246, RZ ;  /* 0x000000f6faf87210 */ /* 0x002fc80007ffe0ff */
[----:B------:R-:W-:-:S06]  /*36c0*/  I2FP.F32.S32 R248, R248 ;  /* 0x000000f800f87245 */ /* 0x000fcc0000201400 */
[----:B------:R-:W1:Y:S01]  /*36d0*/  MUFU.RCP R248, R248 ;  /* 0x000000f800f87308 */ /* 0x000e620000001000 */
[----:B------:R-:W2:Y:S02]  /*36e0*/  SHFL.DOWN PT, R251, R236, 0x2, 0x1f ;  /* 0x08401f00ecfb7f89 */ /* 0x000ea400000e0000 */
[----:B--2---:R-:W-:-:S04]  /*36f0*/  FMUL.FTZ R252, R251, R244 ;  /* 0x000000f4fbfc7220 */ /* 0x004fc80000410000 */
[----:B------:R-:W-:-:S04]  /*3700*/  FFMA.FTZ R252, R247, R236, R252 ;  /* 0x000000ecf7fc7223 */ /* 0x000fc800000100fc */
[----:B0-----:R-:W-:Y:S01]  /*3710*/  FMUL.FTZ R249, R239, R252 ;  /* 0x000000fceff97220 */ /* 0x001fe20000410000 */
[----:B------:R-:W-:Y:S01]  /*3720*/  FADD.FTZ R252, -R251, R236 ;  /* 0x000000ecfbfc7221 */ /* 0x000fe20000010100 */
[----:B------:R-:W-:-:S03]  /*3730*/  I2FP.F32.S32 R251, R246 ;  /* 0x000000f600fb7245 */ /* 0x000fc60000201400 */
[----:B------:R-:W0:Y:S01]  /*3740*/  SHFL.DOWN PT, R236, R249, 0x1, 0x1f ;  /* 0x08201f00f9ec7f89 */ /* 0x000e2200000e0000 */
[----:B------:R-:W-:-:S04]  /*3750*/  FMUL.FTZ R252, R252, R252 ;  /* 0x000000fcfcfc7220 */ /* 0x000fc80000410000 */
[----:B------:R-:W-:Y:S01]  /*3760*/  FMUL.FTZ R247, R252, R247 ;  /* 0x000000f7fcf77220 */ /* 0x000fe20000410000 */
[----:B0-----:R-:W-:Y:S01]  /*3770*/  FMUL.FTZ R246, R236, R251 ;  /* 0x000000fbecf67220 */ /* 0x001fe20000410000 */
[----:B------:R-:W-:-:S03]  /*3780*/  FADD.FTZ R236, R249, -R236 ;  /* 0x800000ecf9ec7221 */ /* 0x000fc60000010000 */
[----:B------:R-:W-:Y:S01]  /*3790*/  FFMA.FTZ R246, R238, R249, R246 ;  /* 0x000000f9eef67223 */ /* 0x000fe200000100f6 */
[----:B------:R-:W-:-:S03]  /*37a0*/  FMUL.FTZ R249, R236, R236 ;  /* 0x000000ececf97220 */ /* 0x000fc60000410000 */
[----:B-1----:R-:W-:Y:S01]  /*37b0*/  FMUL.FTZ R252, R248, R246 ;  /* 0x000000f6f8fc7220 */ /* 0x002fe20000410000 */
[----:B------:R-:W-:Y:S01]  /*37c0*/  FMUL.FTZ R246, R247, R244 ;  /* 0x000000f4f7f67220 */ /* 0x000fe20000410000 */
[----:B------:R-:W-:Y:S01]  /*37d0*/  FMUL.FTZ R238, R238, R249 ;  /* 0x000000f9eeee7220 */ /* 0x000fe20000410000 */
[----:B------:R-:W0:Y:S03]  /*37e0*/  SHFL.DOWN PT, R244, R237, 0x2, 0x1f ;  /* 0x08401f00edf47f89 */ /* 0x000e2600000e0000 */
[----:B------:R-:W-:Y:S01]  /*37f0*/  FMUL.FTZ R238, R238, R251 ;  /* 0x000000fbeeee7220 */ /* 0x000fe20000410000 */
[----:B------:R-:W1:Y:S01]  /*3800*/  SHFL.IDX PT, R247, R252, RZ, 0x1f ;  /* 0x00001ffffcf77589 */ /* 0x000e6200000e0000 */
[----:B0-----:R-:W-:-:S04]  /*3810*/  FADD.FTZ R250, R244, R237 ;  /* 0x000000edf4fa7221 */ /* 0x001fc80000010000 */
[----:B------:R-:W-:Y:S01]  /*3820*/  FFMA.FTZ R239, R239, R246, R250 ;  /* 0x000000f6efef7223 */ /* 0x000fe200000100fa */
[----:B-1----:R-:W-:-:S04]  /*3830*/  FMUL.FTZ R244, R247, R247 ;  /* 0x000000f7f7f47220 */ /* 0x002fc80000410000 */
[----:B------:R-:W0:Y:S01]  /*3840*/  SHFL.DOWN PT, R246, R239, 0x1, 0x1f ;  /* 0x08201f00eff67f89 */ /* 0x000e2200000e0000 */
[----:B------:R-:W-:Y:S02]  /*3850*/  FSEL R244, R244, RZ, !P1 ;  /* 0x000000fff4f47208 */ /* 0x000fe40004800000 */
[----:B------:R-:W-:Y:S01]  /*3860*/  LOP3.LUT P1, RZ, R245, 0x1f, R0, 0xf8, !PT ;  /* 0x0000001ff5ff7812 */ /* 0x000fe2000782f800 */
[----:B0-----:R-:W-:-:S04]  /*3870*/  FADD.FTZ R237, R239, R246 ;  /* 0x000000f6efed7221 */ /* 0x001fc80000010000 */
[----:B------:R-:W-:Y:S02]  /*3880*/  FFMA.FTZ R248, R248, R238, R237 ;  /* 0x000000eef8f87223 */ /* 0x000fe400000100ed */
[----:B------:R-:W0:Y:S04]  /*3890*/  LDC R237, c[0x0][0x2d8] ;  /* 0x0000b600ffed7b82 */ /* 0x000e280000000800 */
[----:B------:R-:W0:Y:S04]  /*38a0*/  SHFL.IDX PT, R248, R248, RZ, 0x1f ;  /* 0x00001ffff8f87589 */ /* 0x000e2800000e0000 */
[----:B------:R-:W1:Y:S01]  /*38b0*/  @!P1 LDC.64 R238, c[0x0][0x250] ;  /* 0x00009400ffee9b82 */ /* 0x000e620000000a00 */
[----:B0-----:R-:W-:-:S04]  /*38c0*/  FFMA.FTZ R237, R248, UR12, R237 ;  /* 0x0000000cf8ed7c23 */ /* 0x001fc800080100ed */
[----:B------:R-:W-:Y:S01]  /*38d0*/  FADD.FTZ R244, R237, R244 ;  /* 0x000000f4edf47221 */ /* 0x000fe20000010000 */
[C---:B-1----:R-:W-:Y:S02]  /*38e0*/  @!P1 IMAD.WIDE R238, R241.reuse, 0x4, R238 ;  /* 0x00000004f1ee9825 */ /* 0x042fe400078e02ee */
[----:B------:R-:W0:Y:S03]  /*38f0*/  @!P1 LDC.64 R236, c[0x0][0x258] ;  /* 0x00009600ffec9b82 */ /* 0x000e260000000a00 */
[----:B------:R-:W1:Y:S01]  /*3900*/  MUFU.RSQ R244, R244 ;  /* 0x000000f400f47308 */ /* 0x000e620000001400 */
[----:B------:R2:W-:Y:S01]  /*3910*/  @!P1 STG.E desc[UR4][R238.64], R247 ;  /* 0x000000f7ee009986 */ /* 0x0005e2000c101904 */
[----:B-1----:R-:W-:Y:S01]  /*3920*/  R2UR UR6, R244 ;  /* 0x00000000f40672ca */ /* 0x002fe200000e0000 */
[----:B0-----:R-:W-:-:S12]  /*3930*/  @!P1 IMAD.WIDE R236, R241, 0x4, R236 ;  /* 0x00000004f1ec9825 */ /* 0x001fd800078e02ec */
[----:B------:R-:W-:-:S05]  /*3940*/  MOV R245, UR6 ;  /* 0x0000000600f57c02 */ /* 0x000fca0008000f00 */
[----:B------:R2:W-:Y:S01]  /*3950*/  @!P1 STG.E desc[UR4][R236.64], R245 ;  /* 0x000000f5ec009986 */ /* 0x0005e2000c101904 */
[----:B------:R-:W-:-:S04]  /*3960*/  PLOP3.LUT P1, PT, PT, PT, UP1, 0x40, 0x0 ;  /* 0x000000000000781c */ /* 0x000fc80003f2e818 */
[----:B------:R-:W-:-:S04]  /*3970*/  FSEL R244, R247, RZ, P1 ;  /* 0x000000fff7f47208 */ /* 0x000fc80000800000 */
[----:B------:R-:W-:Y:S01]  /*3980*/  R2UR UR7, R244 ;  /* 0x00000000f40772ca */ /* 0x000fe200000e0000 */
[----:B------:R-:W-:-:S14]  /*3990*/  @!P0 BRA `(.L_x_21356) ;  /* 0x0000000000808947 */ /* 0x000fdc0003800000 */
[----:B--2---:R-:W-:Y:S01]  /*39a0*/  FADD.FTZ R236, R180, -UR7 ;  /* 0x80000007b4ec7e21 */ /* 0x004fe20008010000 */
        /* <DEDUP_REMOVED lines=31> */
.L_x_21356:
[----:B------:R-:W-:Y:S05]  /*3ba0*/  BSYNC B0 ;  /* 0x0000000000007941 */ /* 0x000fea0003800000 */
.L_x_21355:
[----:B------:R-:W-:Y:S01]  /*3bb0*/  ISETP.GE.U32.AND P1, PT, R242, 0x100, PT ;  /* 0x00000100f200780c */ /* 0x000fe20003f26070 */
[----:B------:R-:W-:-:S12]  /*3bc0*/  BSSY B0, `(.L_x_21357) ;  /* 0x0000022000007945 */ /* 0x000fd80003800000 */
[----:B------:R-:W-:Y:S05]  /*3bd0*/  @!P1 BRA `(.L_x_21358) ;  /* 0x0000000000809947 */ /* 0x000fea0003800000 */
[----:B0-2---:R-:W-:Y:S01]  /*3be0*/  FADD.FTZ R236, R188, -UR7 ;  /* 0x80000007bcec7e21 */ /* 0x005fe20008010000 */
        /* <DEDUP_REMOVED lines=31> */
.L_x_21358:
[----:B------:R-:W-:Y:S05]  /*3de0*/  BSYNC B0 ;  /* 0x0000000000007941 */ /* 0x000fea0003800000 */
.L_x_21357:
        /* <DEDUP_REMOVED lines=35> */
.L_x_21360:
[----:B------:R-:W-:Y:S05]  /*4020*/  BSYNC B0 ;  /* 0x0000000000007941 */ /* 0x000fea0003800000 */
.L_x_21359:
        /* <DEDUP_REMOVED lines=35> */
.L_x_21362:
[----:B------:R-:W-:Y:S05]  /*4260*/  BSYNC B0 ;  /* 0x0000000000007941 */ /* 0x000fea0003800000 */
.L_x_21361:
        /* <DEDUP_REMOVED lines=35> */
.L_x_21364:
[----:B------:R-:W-:Y:S05]  /*44a0*/  BSYNC B0 ;  /* 0x0000000000007941 */ /* 0x000fea0003800000 */
.L_x_21363:
        /* <DEDUP_REMOVED lines=35> */
.L_x_21366:
[----:B------:R-:W-:Y:S05]  /*46e0*/  BSYNC B0 ;  /* 0x0000000000007941 */ /* 0x000fea0003800000 */
.L_x_21365:
        /* <DEDUP_REMOVED lines=34> */
.L_x_21368:
[----:B------:R-:W-:Y:S05]  /*4910*/  BSYNC B0 ;  /* 0x0000000000007941 */ /* 0x000fea0003800000 */
.L_x_21367:
[----:B------:R-:W-:Y:S02]  /*4920*/  LOP3.LUT P1, RZ, R243, 0x2, RZ, 0xc0, !PT ;  /* 0x00000002f3ff7812 */ /* 0x000fe4000782c0ff */
[----:B------:R-:W-:Y:S02]  /*4930*/  IADD3 R241, R241, UR14, RZ ;  /* 0x0000000ef1f17c10 */ /* 0x000fe4000fffe0ff */
[----:B01234-:R-:W-:Y:S02]  /*4940*/  SEL R237, RZ, 0x1, P1 ;  /* 0x00000001ffed7807 */ /* 0x01ffe40000800000 */
[----:B------:R-:W-:-:S13]  /*4950*/  ISETP.GE.AND P1, PT, R241, UR15, PT ;  /* 0x0000000ff1007c0c */ /* 0x000fda000bf26270 */
[----:B------:R-:W-:Y:S05]  /*4960*/  @!P1 BRA `(.L_x_21369) ;  /* 0xffffffc400349947 */ /* 0x000fea000383ffff */
[----:B------:R-:W-:Y:S05]  /*4970*/  EXIT ;  /* 0x000000000000794d */ /* 0x000fea0003800000 */
.L_x_21354:
[----:B------:R-:W-:Y:S01]  /*4980*/  HFMA2.MMA R237, -RZ, RZ, 0, 5.9604644775390625e-08 ;  /* 0x00000001ffed7435 */ /* 0x000fe200000001ff */
[----:B------:R-:W-:Y:S02]  /*4990*/  MOV R252, R239 ;  /* 0x000000ef00fc7202 */ /* 0x000fe40000000f00 */
[----:B------:R-:W-:Y:S02]  /*49a0*/  MOV R246, 0x1f ;  /* 0x0000001f00f67802 */ /* 0x000fe40000000f00 */
[----:B------:R-:W-:-:S07]  /*49b0*/  MOV R245, 0xffffffff ;  /* 0xffffffff00f57802 */ /* 0x000fce0000000f00 */
[----:B-1---5:R-:W-:Y:S05]  /*49c0*/  WARPSYNC.COLLECTIVE R245, `(.L_x_21370) ;  /* 0x00000000f5087348 */ /* 0x022fea0003c00000 */
[----:B------:R0:W2:Y:S02]  /*49d0*/  SHFL.BFLY P6, R251, R252, R237, R246 ;  /* 0x0c0000edfcfb7389 */ /* 0x0000a400000c00f6 */
[----:B012--5:R-:W-:Y:S01]  /*49e0*/  ENDCOLLECTIVE ;  /* 0x000000000000791b */ /* 0x027fe20003800000 */
.L_x_21370:
[----:B------:R-:W-:Y:S01]  /*49f0*/  HFMA2.MMA R237, -RZ, RZ, 0, 1.1920928955078125e-07 ;  /* 0x00000002ffed7435 */ /* 0x000fe200000001ff */
[----:B------:R-:W-:-:S05]  /*4a00*/  MOV R236, R251 ;  /* 0x000000fb00ec7202 */ /* 0x000fca0000000f00 */
[----:B------:R-:W-:-:S05]  /*4a10*/  FADD.FTZ R247, R239, R236 ;  /* 0x000000eceff77221 */ /* 0x000fca0000010000 */
[----:B------:R-:W-:-:S07]  /*4a20*/  MOV R252, R247 ;  /* 0x000000f700fc7202 */ /* 0x000fce0000000f00 */
[----:B------:R-:W-:Y:S05]  /*4a30*/  WARPSYNC.COLLECTIVE R245, `(.L_x_21371) ;  /* 0x00000000f5087348 */ /* 0x000fea0003c00000 */
[----:B------:R0:W1:Y:S02]  /*4a40*/  SHFL.BFLY P6, R251, R252, R237, R246 ;  /* 0x0c0000edfcfb7389 */ /* 0x00006400000c00f6 */
[----:B01----:R-:W-:Y:S01]  /*4a50*/  ENDCOLLECTIVE ;  /* 0x000000000000791b */ /* 0x003fe20003800000 */
.L_x_21371:
[----:B------:R-:W-:Y:S01]  /*4a60*/  HFMA2.MMA R237, -RZ, RZ, 0, 2.384185791015625e-07 ;  /* 0x00000004ffed7435 */ /* 0x000fe200000001ff */
[----:B------:R-:W-:-:S05]  /*4a70*/  MOV R236, R251 ;  /* 0x000000fb00ec7202 */ /* 0x000fca0000000f00 */
[----:B------:R-:W-:-:S05]  /*4a80*/  FADD.FTZ R248, R247, R236 ;  /* 0x000000ecf7f87221 */ /* 0x000fca0000010000 */
[----:B------:R-:W-:-:S07]  /*4a90*/  MOV R252, R248 ;  /* 0x000000f800fc7202 */ /* 0x000fce0000000f00 */
[----:B------:R-:W-:Y:S05]  /*4aa0*/  WARPSYNC.COLLECTIVE R245, `(.L_x_21372) ;  /* 0x00000000f5087348 */ /* 0x000fea0003c00000 */
[----:B------:R0:W1:Y:S02]  /*4ab0*/  SHFL.BFLY P6, R251, R252, R237, R246 ;  /* 0x0c0000edfcfb7389 */ /* 0x00006400000c00f6 */
[----:B01----:R-:W-:Y:S01]  /*4ac0*/  ENDCOLLECTIVE ;  /* 0x000000000000791b */ /* 0x003fe20003800000 */
.L_x_21372:
[----:B------:R-:W-:Y:S01]  /*4ad0*/  HFMA2.MMA R237, -RZ, RZ, 0, 4.76837158203125e-07 ;  /* 0x00000008ffed7435 */ /* 0x000fe200000001ff */
[----:B------:R-:W-:-:S05]  /*4ae0*/  MOV R249, R251 ;  /* 0x000000fb00f97202 */ /* 0x000fca0000000f00 */
[----:B------:R-:W-:-:S05]  /*4af0*/  FADD.FTZ R249, R248, R249 ;  /* 0x000000f9f8f97221 */ /* 0x000fca0000010000 */
[----:B------:R-:W-:-:S07]  /*4b00*/  MOV R252, R249 ;  /* 0x000000f900fc7202 */ /* 0x000fce0000000f00 */
[----:B------:R-:W-:Y:S05]  /*4b10*/  WARPSYNC.COLLECTIVE R245, `(.L_x_21373) ;  /* 0x00000000f5087348 */ /* 0x000fea0003c00000 */
[----:B------:R0:W1:Y:S02]  /*4b20*/  SHFL.BFLY P6, R251, R252, R237, R246 ;  /* 0x0c0000edfcfb7389 */ /* 0x00006400000c00f6 */
[----:B01----:R-:W-:Y:S01]  /*4b30*/  ENDCOLLECTIVE ;  /* 0x000000000000791b */ /* 0x003fe20003800000 */
.L_x_21373:
[----:B------:R-:W-:Y:S01]  /*4b40*/  HFMA2.MMA R237, -RZ, RZ, 0, 9.5367431640625e-07 ;  /* 0x00000010ffed7435 */ /* 0x000fe200000001ff */
[----:B------:R-:W-:-:S05]  /*4b50*/  MOV R236, R251 ;  /* 0x000000fb00ec7202 */ /* 0x000fca0000000f00 */
[----:B------:R-:W-:-:S05]  /*4b60*/  FADD.FTZ R250, R249, R236 ;  /* 0x000000ecf9fa7221 */ /* 0x000fca0000010000 */
[----:B------:R-:W-:-:S07]  /*4b70*/  MOV R252, R250 ;  /* 0x000000fa00fc7202 */ /* 0x000fce0000000f00 */
[----:B------:R-:W-:Y:S05]  /*4b80*/  WARPSYNC.COLLECTIVE R245, `(.L_x_21374) ;  /* 0x00000000f5087348 */ /* 0x000fea0003c00000 */
[----:B------:R0:W1:Y:S02]  /*4b90*/  SHFL.BFLY P6, R251, R252, R237, R246 ;  /* 0x0c0000edfcfb7389 */ /* 0x00006400000c00f6 */
[----:B01----:R-:W-:Y:S01]  /*4ba0*/  ENDCOLLECTIVE ;  /* 0x000000000000791b */ /* 0x003fe20003800000 */
.L_x_21374:
[----:B------:R-:W-:Y:S01]  /*4bb0*/  FADD.FTZ R251, R250, R251 ;  /* 0x000000fbfafb7221 */ /* 0x000fe20000010000 */
[----:B------:R-:W-:-:S03]  /*4bc0*/  ISETP.GT.U32.AND P6, PT, R242, 0xff, PT ;  /* 0x000000fff200780c */ /* 0x000fc60003fc4070 */
        /* <DEDUP_REMOVED lines=120> */
.L_x_21375:
[----:B------:R-:W-:Y:S01]  /*5350*/  HFMA2.MMA R237, -RZ, RZ, 0, 1.1920928955078125e-07 ;  /* 0x00000002ffed7435 */ /* 0x000fe200000001ff */
[----:B------:R-:W-:-:S05]  /*5360*/  MOV R239, R251 ;  /* 0x000000fb00ef7202 */ /* 0x000fca0000000f00 */
[----:B------:R-:W-:-:S05]  /*5370*/  FADD.FTZ R239, R236, R239 ;  /* 0x000000efecef7221 */ /* 0x000fca0000010000 */
[----:B------:R-:W-:-:S07]  /*5380*/  MOV R252, R239 ;  /* 0x000000ef00fc7202 */ /* 0x000fce0000000f00 */
[----:B------:R-:W-:Y:S05]  /*5390*/  WARPSYNC.COLLECTIVE R245, `(.L_x_21376) ;  /* 0x00000000f5087348 */ /* 0x000fea0003c00000 */
[----:B------:R0:W1:Y:S02]  /*53a0*/  SHFL.BFLY P6, R251, R252, R237, R246 ;  /* 0x0c0000edfcfb7389 */ /* 0x00006400000c00f6 */
[----:B01----:R-:W-:Y:S01]  /*53b0*/  ENDCOLLECTIVE ;  /* 0x000000000000791b */ /* 0x003fe20003800000 */
.L_x_21376:
[----:B------:R-:W-:Y:S01]  /*53c0*/  HFMA2.MMA R237, -RZ, RZ, 0, 2.384185791015625e-07 ;  /* 0x00000004ffed7435 */ /* 0x000fe200000001ff */
[----:B------:R-:W-:-:S05]  /*53d0*/  MOV R248, R251 ;  /* 0x000000fb00f87202 */ /* 0x000fca0000000f00 */
[----:B------:R-:W-:-:S05]  /*53e0*/  FADD.FTZ R248, R239, R248 ;  /* 0x000000f8eff87221 */ /* 0x000fca0000010000 */
[----:B------:R-:W-:-:S07]  /*53f0*/  MOV R252, R248 ;  /* 0x000000f800fc7202 */ /* 0x000fce0000000f00 */
[----:B------:R-:W-:Y:S05]  /*5400*/  WARPSYNC.COLLECTIVE R245, `(.L_x_21377) ;  /* 0x00000000f5087348 */ /* 0x000fea0003c00000 */
[----:B------:R0:W1:Y:S02]  /*5410*/  SHFL.BFLY P6, R251, R252, R237, R246 ;  /* 0x0c0000edfcfb7389 */ /* 0x00006400000c00f6 */
[----:B01----:R-:W-:Y:S01]  /*5420*/  ENDCOLLECTIVE ;  /* 0x000000000000791b */ /* 0x003fe20003800000 */
.L_x_21377:
[----:B------:R-:W-:Y:S01]  /*5430*/  HFMA2.MMA R237, -RZ, RZ, 0, 4.76837158203125e-07 ;  /* 0x00000008ffed7435 */ /* 0x000fe200000001ff */
[----:B------:R-:W-:-:S05]  /*5440*/  MOV R247, R251 ;  /* 0x000000fb00f77202 */ /* 0x000fca0000000f00 */
[----:B------:R-:W-:-:S05]  /*5450*/  FADD.FTZ R247, R248, R247 ;  /* 0x000000f7f8f77221 */ /* 0x000fca0000010000 */
[----:B------:R-:W-:-:S07]  /*5460*/  MOV R252, R247 ;  /* 0x000000f700fc7202 */ /* 0x000fce0000000f00 */
[----:B------:R-:W-:Y:S05]  /*5470*/  WARPSYNC.COLLECTIVE R245, `(.L_x_21378) ;  /* 0x00000000f5087348 */ /* 0x000fea0003c00000 */
[----:B------:R0:W1:Y:S02]  /*5480*/  SHFL.BFLY P6, R251, R252, R237, R246 ;  /* 0x0c0000edfcfb7389 */ /* 0x00006400000c00f6 */
[----:B01----:R-:W-:Y:S01]  /*5490*/  ENDCOLLECTIVE ;  /* 0x000000000000791b */ /* 0x003fe20003800000 */
.L_x_21378:
[----:B------:R-:W-:Y:S01]  /*54a0*/  HFMA2.MMA R237, -RZ, RZ, 0, 9.5367431640625e-07 ;  /* 0x00000010ffed7435 */ /* 0x000fe200000001ff */
[----:B------:R-:W-:-:S05]  /*54b0*/  MOV R250, R251 ;  /* 0x000000fb00fa7202 */ /* 0x000fca0000000f00 */
[----:B------:R-:W-:-:S05]  /*54c0*/  FADD.FTZ R250, R247, R250 ;  /* 0x000000faf7fa7221 */ /* 0x000fca0000010000 */
[----:B------:R-:W-:-:S07]  /*54d0*/  MOV R252, R250 ;  /* 0x000000fa00fc7202 */ /* 0x000fce0000000f00 */
[----:B------:R-:W-:Y:S05]  /*54e0*/  WARPSYNC.COLLECTIVE R245, `(.L_x_21379) ;  /* 0x00000000f5087348 */ /* 0x000fea0003c00000 */
[----:B------:R0:W1:Y:S02]  /*54f0*/  SHFL.BFLY P6, R251, R252, R237, R246 ;  /* 0x0c0000edfcfb7389 */ /* 0x00006400000c00f6 */
[----:B01----:R-:W-:Y:S01]  /*5500*/  ENDCOLLECTIVE ;  /* 0x000000000000791b */ /* 0x003fe20003800000 */
.L_x_21379:
[----:B------:R-:W-:Y:S02]  /*5510*/  MOV R249, R251 ;  /* 0x000000fb00f97202 */ /* 0x000fe40000000f00 */
[----:B------:R-:W-:Y:S01]  /*5520*/  SHF.R.U32.HI R251, RZ, 0x5, R0 ;  /* 0x00000005fffb7819 */ /* 0x000fe20000011600 */
[----:B------:R-:W-:Y:S06]  /*5530*/  BRA `(.L_x_21380) ;  /* 0xffffffdc00e07947 */ /* 0x000fec000383ffff */
.L_x_21381:
        /* <DEDUP_REMOVED lines=12> */
.L_x_46028:


//--------------------- .text._ZN10layer_norm13ln_fwd_kernelINS_13Kernel_traitsIf13__nv_bfloat16fS2_fjLj7168ELj1ELj1ELj4ELj16ENS_18Kernel_traits_baseILj7168EfS2_fS2_fjLj128EEEEELb0ELb1ELb0ELb1EEEvNS_9FwdParamsE --------------------------
	.section	.text._ZN10layer_norm13ln_fwd_kernelINS_13Kernel_traitsIf13__nv_bfloat16fS2_fjLj7168ELj1ELj1ELj4ELj16ENS_18Kernel_traits_baseILj7168EfS2_fS2_fjLj128EEEEELb0ELb1ELb0ELb1EEEvNS_9FwdParamsE,"ax",@progbits
	.align	128
        .global         _ZN10layer_norm13ln_fwd_kernelINS_13Kernel_traitsIf13__nv_bfloat16fS2_fjLj7168ELj1ELj1ELj4ELj16ENS_18Kernel_traits_baseILj7168EfS2_fS2_fjLj128EEEEELb0ELb1ELb0ELb1EEEvNS_9FwdParamsE
        .type           _ZN10layer_norm13ln_fwd_kernelINS_13Kernel_traitsIf13__nv_bfloat16fS2_fjLj7168ELj1ELj1ELj4ELj16ENS_18Kernel_traits_baseILj7168EfS2_fS2_fjLj128EEEEELb0ELb1ELb0ELb1EEEvNS_9FwdParamsE,@function
        .size           _ZN10layer_norm13ln_fwd_kernelINS_13Kernel_traitsIf13__nv_bfloat16fS2_fjLj7168ELj1ELj1ELj4ELj16ENS_18Kernel_traits_baseILj7168EfS2_fS2_fjLj128EEEEELb0ELb1ELb0ELb1EEEvNS_9FwdParamsE,(.L_x_46029 - _ZN10layer_norm13ln_fwd_kernelINS_13Kernel_traitsIf13__nv_bfloat16fS2_fjLj7168ELj1ELj1ELj4ELj16ENS_18Kernel_traits_baseILj7168EfS2_fS2_fjLj128EEEEELb0ELb1ELb0ELb1EEEvNS_9FwdParamsE)
        .other          _ZN10layer_norm13ln_fwd_kernelINS_13Kernel_traitsIf13__nv_bfloat16fS2_fjLj7168ELj1ELj1ELj4ELj16ENS_18Kernel_traits_baseILj7168EfS2_fS2_fjLj128EEEEELb0ELb1ELb0ELb1EEEvNS_9FwdParamsE,@"STO_CUDA_ENTRY STV_DEFAULT"
_ZN10layer_norm13ln_fwd_kernelINS_13Kernel_traitsIf13__nv_bfloat16fS2_fjLj7168ELj1ELj1ELj4ELj16ENS_18Kernel_traits_baseILj7168EfS2_fS2_fjLj128EEEEELb0ELb1ELb0ELb1EEEvNS_9FwdParamsE:
.text._ZN10layer_norm13ln_fwd_kernelINS_13Kernel_traitsIf13__nv_bfloat16fS2_fjLj7168ELj1ELj1ELj4ELj16ENS_18Kernel_traits_baseILj7168EfS2_fS2_fjLj128EEEEELb0ELb1ELb0ELb1EEEvNS_9FwdParamsE:
        /* <DEDUP_REMOVED lines=102> */
.L_x_21383:
[----:B--2---:R-:W2:Y:S01]  /*0660*/  LDC.64 R236, c[0x0][0x220] ;  /* 0x00008800ffec7b82 */ /* 0x004ea20000000a00 */
[----:B------:R-:W-:Y:S01]  /*0670*/  ISETP.NE.U32.AND P1, PT, RZ, UR8, PT ;  /* 0x00000008ff007c0c */ /* 0x000fe2000bf25070 */
[----:B------:R-:W-:-:S03]  /*0680*/  IMAD R0, R247, UR6, RZ ;  /* 0x00000006f7007c24 */ /* 0x000fc6000f8e02ff */
[----:B------:R-:W-:Y:S02]  /*0690*/  ISETP.NE.AND.EX P1, PT, RZ, UR9, PT, P1 ;  /* 0x00000009ff007c0c */ /* 0x000fe4000bf25310 */
[----:B-1----:R-:W-:Y:S01]  /*06a0*/  SHF.R.S32.HI R5, RZ, 0x1f, R0 ;  /* 0x0000001fff057819 */ /* 0x002fe20000011400 */
[----:B0-----:R-:W0:Y:S03]  /*06b0*/  @P0 LDC.64 R2, c[0x0][0x270] ;  /* 0x00009c00ff020b82 */ /* 0x001e260000000a00 */
[----:B------:R-:W-:-:S04]  /*06c0*/  LEA.HI R5, R5, R0, RZ, 0x3 ;  /* 0x0000000005057211 */ /* 0x000fc800078f18ff */
[----:B------:R-:W-:Y:S01]  /*06d0*/  LEA.HI.SX32 R246, R5, R248, 0x1d ;  /* 0x000000f805f67211 */ /* 0x000fe200078feaff */
[----:B------:R-:W1:Y:S08]  /*06e0*/  LDC.64 R238, c[0x0][0x238] ;  /* 0x00008e00ffee7b82 */ /* 0x000e700000000a00 */
[----:B------:R-:W3:Y:S01]  /*06f0*/  @P1 LDC.64 R6, c[0x0][0x230] ;  /* 0x00008c00ff061b82 */ /* 0x000ee20000000a00 */
[----:B--2---:R-:W-:-:S05]  /*0700*/  IMAD.WIDE.U32 R4, R246, 0x10, R236 ;  /* 0x00000010f6047825 */ /* 0x004fca00078e00ec */
[----:B------:R-:W2:Y:S01]  /*0710*/  LDG.E.128 R16, desc[UR4][R4.64] ;  /* 0x0000000404107981 */ /* 0x000ea2000c1e1d00 */
[----:B0-----:R-:W-:Y:S01]  /*0720*/  @P0 IMAD.WIDE R2, R247, 0x2, R2 ;  /* 0x00000002f7020825 */ /* 0x001fe200078e0202 */
[----:B------:R-:W-:Y:S01]  /*0730*/  ISETP.NE.U32.AND P2, PT, RZ, UR8, PT ;  /* 0x00000008ff007c0c */ /* 0x000fe2000bf45070 */
[----:B------:R-:W0:Y:S04]  /*0740*/  @P1 LDC.64 R8, c[0x0][0x230] ;  /* 0x00008c00ff081b82 */ /* 0x000e280000000a00 */
[----:B------:R-:W4:Y:S01]  /*0750*/  @P0 LDG.E.U16 R2, desc[UR4][R2.64] ;  /* 0x0000000402020981 */ /* 0x000f22000c1e1500 */
[----:B---3--:R-:W-:-:S05]  /*0760*/  @P1 IMAD.WIDE.U32 R6, R246, 0x20, R6 ;  /* 0x00000020f6061825 */ /* 0x008fca00078e0006 */
[----:B------:R-:W3:Y:S04]  /*0770*/  @P1 LDG.E.128 R64, desc[UR4][R6.64] ;  /* 0x0000000406401981 */ /* 0x000ee8000c1e1d00 */
[----:B------:R1:W3:Y:S01]  /*0780*/  @P1 LDG.E.128 R60, desc[UR4][R6.64+0x10] ;  /* 0x00001004063c1981 */ /* 0x0002e2000c1e1d00 */
[----:B------:R-:W-:Y:S02]  /*0790*/  MOV R250, 0x3f800000 ;  /* 0x3f80000000fa7802 */ /* 0x000fe40000000f00 */
[----:B------:R-:W-:Y:S02]  /*07a0*/  ISETP.NE.AND.EX P2, PT, RZ, UR9, PT, P2 ;  /* 0x00000009ff007c0c */ /* 0x000fe4000bf45320 */
[----:B------:R-:W-:-:S05]  /*07b0*/  IADD3 R245, R246, 0x80, RZ ;  /* 0x00000080f6f57810 */ /* 0x000fca0007ffe0ff */
[----:B0-----:R-:W-:Y:S01]  /*07c0*/  @P1 IMAD.WIDE.U32 R8, R245, 0x20, R8 ;  /* 0x00000020f5081825 */ /* 0x001fe200078e0008 */
[----:B--2---:R-:W-:Y:S02]  /*07d0*/  PRMT R0, R16, 0x7632, R0 ;  /* 0x0000763210007816 */ /* 0x004fe40000000000 */
[----:B------:R-:W-:Y:S02]  /*07e0*/  PRMT R10, R17, 0x7632, R10 ;  /* 0x00007632110a7816 */ /* 0x000fe4000000000a */
[----:B------:R-:W-:Y:S02]  /*07f0*/  PRMT R4, R18, 0x7632, R4 ;  /* 0x0000763212047816 */ /* 0x000fe40000000004 */
[----:B-1----:R-:W-:Y:S02]  /*0800*/  PRMT R6, R19, 0x7632, R6 ;  /* 0x0000763213067816 */ /* 0x002fe40000000006 */
[----:B------:R-:W-:Y:S02]  /*0810*/  SHF.L.U32 R13, R17, 0x10, RZ ;  /* 0x00000010110d7819 */ /* 0x000fe400000006ff */
[----:B----4-:R-:W-:-:S02]  /*0820*/  @P0 SHF.L.U32 R250, R2, 0x10, RZ ;  /* 0x0000001002fa0819 */ /* 0x010fc400000006ff */
        /* <DEDUP_REMOVED lines=32> */
[----:B------:R-:W-:Y:S02]  /*0a30*/  IMAD.WIDE.U32 R4, R245, 0x10, R236 ;  /* 0x00000010f5047825 */ /* 0x000fe400078e00ec */
[----:B------:R-:W-:Y:S04]  /*0a40*/  STG.E.128 desc[UR4][R2.64], R56 ;  /* 0x0000003802007986 */ /* 0x000fe8000c101d04 */
[----:B------:R0:W-:Y:S04]  /*0a50*/  STG.E.128 desc[UR4][R2.64+0x10], R52 ;  /* 0x0000103402007986 */ /* 0x0001e8000c101d04 */
[----:B------:R-:W2:Y:S01]  /*0a60*/  LDG.E.128 R4, desc[UR4][R4.64] ;  /* 0x0000000404047981 */ /* 0x000ea2000c1e1d00 */
[----:B------:R-:W-:-:S02]  /*0a70*/  MOV R240, R64 ;  /* 0x0000004000f07202 */ /* 0x000fc40000000f00 */
[----:B------:R-:W-:Y:S02]  /*0a80*/  MOV R241, R65 ;  /* 0x0000004100f17202 */ /* 0x000fe40000000f00 */
[----:B------:R-:W-:Y:S02]  /*0a90*/  MOV R242, R66 ;  /* 0x0000004200f27202 */ /* 0x000fe40000000f00 */
[----:B------:R-:W-:Y:S02]  /*0aa0*/  MOV R243, R67 ;  /* 0x0000004300f37202 */ /* 0x000fe40000000f00 */
[----:B------:R-:W-:Y:S02]  /*0ab0*/  MOV R48, R60 ;  /* 0x0000003c00307202 */ /* 0x000fe40000000f00 */
[----:B------:R-:W-:Y:S02]  /*0ac0*/  MOV R49, R61 ;  /* 0x0000003d00317202 */ /* 0x000fe40000000f00 */
[----:B------:R-:W-:Y:S01]  /*0ad0*/  MOV R50, R62 ;  /* 0x0000003e00327202 */ /* 0x000fe20000000f00 */
[----:B------:R-:W3:Y:S01]  /*0ae0*/  @P1 LDG.E.128 R240, desc[UR4][R8.64] ;  /* 0x0000000408f01981 */ /* 0x000ee2000c1e1d00 */
[----:B------:R-:W-:-:S06]  /*0af0*/  MOV R51, R63 ;  /* 0x0000003f00337202 */ /* 0x000fcc0000000f00 */
[----:B------:R1:W4:Y:S01]  /*0b00*/  @P1 LDG.E.128 R48, desc[UR4][R8.64+0x10] ;  /* 0x0000100408301981 */ /* 0x000322000c1e1d00 */
[----:B------:R-:W-:Y:S01]  /*0b10*/  IADD3 R0, R246, 0x100, RZ ;  /* 0x00000100f6007810 */ /* 0x000fe20007ffe0ff */
[----:B0-----:R-:W-:Y:S01]  /*0b20*/  IMAD.WIDE.U32 R2, R245, 0x20, R238 ;  /* 0x00000020f5027825 */ /* 0x001fe200078e00ee */
[C---:B--2---:R-:W-:Y:S02]  /*0b30*/  PRMT R12, R6.reuse, 0x7632, R12 ;  /* 0x00007632060c7816 */ /* 0x044fe4000000000c */
[----:B------:R-:W-:Y:S02]  /*0b40*/  SHF.L.U32 R15, R6, 0x10, RZ ;  /* 0x00000010060f7819 */ /* 0x000fe400000006ff */
[C---:B------:R-:W-:Y:S02]  /*0b50*/  PRMT R10, R4.reuse, 0x7632, R10 ;  /* 0x00007632040a7816 */ /* 0x040fe4000000000a */
[----:B------:R-:W-:Y:S02]  /*0b60*/  SHF.L.U32 R11, R4, 0x10, RZ ;  /* 0x00000010040b7819 */ /* 0x000fe400000006ff */
[----:B------:R-:W-:-:S02]  /*0b70*/  PRMT R6, R7, 0x7632, R6 ;  /* 0x0000763207067816 */ /* 0x000fc40000000006 */
[C---:B------:R-:W-:Y:S02]  /*0b80*/  PRMT R4, R5.reuse, 0x7632, R4 ;  /* 0x0000763205047816 */ /* 0x040fe40000000004 */
[----:B------:R-:W-:Y:S02]  /*0b90*/  SHF.L.U32 R13, R5, 0x10, RZ ;  /* 0x00000010050d7819 */ /* 0x000fe400000006ff */
[----:B------:R-:W-:Y:S02]  /*0ba0*/  SHF.L.U32 R17, R7, 0x10, RZ ;  /* 0x0000001007117819 */ /* 0x000fe400000006ff */
[----:B------:R-:W-:Y:S02]  /*0bb0*/  SHF.L.U32 R19, R6, 0x10, RZ ;  /* 0x0000001006137819 */ /* 0x000fe400000006ff */
[----:B------:R-:W-:Y:S02]  /*0bc0*/  SHF.L.U32 R5, R10, 0x10, RZ ;  /* 0x000000100a057819 */ /* 0x000fe400000006ff */
[----:B------:R-:W-:-:S02]  /*0bd0*/  SHF.L.U32 R7, R4, 0x10, RZ ;  /* 0x0000001004077819 */ /* 0x000fc400000006ff */
[----:B-1----:R-:W-:Y:S01]  /*0be0*/  SHF.L.U32 R9, R12, 0x10, RZ ;  /* 0x000000100c097819 */ /* 0x002fe200000006ff */
        /* <DEDUP_REMOVED lines=15> */
[----:B------:R-:W-:-:S02]  /*0ce0*/  FMUL.FTZ R43, R111, R10 ;  /* 0x0000000a6f2b7220 */ /* 0x000fc40000410000 */
[----:B------:R-:W0:Y:S01]  /*0cf0*/  @P1 LDC.64 R10, c[0x0][0x230] ;  /* 0x00008c00ff0a1b82 */ /* 0x000e220000000a00 */
        /* <DEDUP_REMOVED lines=8> */
[C---:B------:R-:W-:Y:S02]  /*0d80*/  IMAD.WIDE.U32 R4, R0.reuse, 0x10, R236 ;  /* 0x0000001000047825 */ /* 0x040fe400078e00ec */
        /* <DEDUP_REMOVED lines=14> */
[----:B-1----:R-:W-:Y:S01]  /*0e70*/  IADD3 R2, R246, 0x180, RZ ;  /* 0x00000180f6027810 */ /* 0x002fe20007ffe0ff */
[----:B------:R-:W-:Y:S01]  /*0e80*/  IMAD.WIDE.U32 R8, R0, 0x20, R238 ;  /* 0x0000002000087825 */ /* 0x000fe200078e00ee */
[----:B--2---:R-:W-:Y:S02]  /*0e90*/  PRMT R12, R6, 0x7632, R12 ;  /* 0x00007632060c7816 */ /* 0x004fe4000000000c */
[C---:B------:R-:W-:Y:S02]  /*0ea0*/  PRMT R3, R4.reuse, 0x7632, R3 ;  /* 0x0000763204037816 */ /* 0x040fe40000000003 */
[----:B------:R-:W-:Y:S02]  /*0eb0*/  SHF.L.U32 R13, R4, 0x10, RZ ;  /* 0x00000010040d7819 */ /* 0x000fe400000006ff */
[----:B------:R-:W-:Y:S02]  /*0ec0*/  SHF.L.U32 R15, R6, 0x10, RZ ;  /* 0x00000010060f7819 */ /* 0x000fe400000006ff */
[----:B------:R-:W-:-:S02]  /*0ed0*/  PRMT R4, R5, 0x7632, R4 ;  /* 0x0000763205047816 */ /* 0x000fc40000000004 */
[C---:B------:R-:W-:Y:S02]  /*0ee0*/  PRMT R6, R7.reuse, 0x7632, R6 ;  /* 0x0000763207067816 */ /* 0x040fe40000000006 */
[----:B0-----:R-:W-:Y:S02]  /*0ef0*/  SHF.L.U32 R11, R12, 0x10, RZ ;  /* 0x000000100c0b7819 */ /* 0x001fe400000006ff */
        /* <DEDUP_REMOVED lines=15> */
[----:B------:R-:W0:Y:S01]  /*0ff0*/  @P1 LDC.64 R10, c[0x0][0x230] ;  /* 0x00008c00ff0a1b82 */ /* 0x000e220000000a00 */
        /* <DEDUP_REMOVED lines=19> */
[----:B------:R-:W-:-:S02]  /*1130*/  @P1 MOV R64, R240 ;  /* 0x000000f000401202 */ /* 0x000fc40000000f00 */
[----:B------:R-:W-:Y:S02]  /*1140*/  @P1 MOV R65, R241 ;  /* 0x000000f100411202 */ /* 0x000fe40000000f00 */
[----:B------:R-:W-:Y:S02]  /*1150*/  @P1 MOV R66, R242 ;  /* 0x000000f200421202 */ /* 0x000fe40000000f00 */
[----:B------:R-:W-:Y:S02]  /*1160*/  @P1 MOV R67, R243 ;  /* 0x000000f300431202 */ /* 0x000fe40000000f00 */
[----:B------:R-:W-:Y:S01]  /*1170*/  @P1 MOV R60, R48 ;  /* 0x00000030003c1202 */ /* 0x000fe20000000f00 */
[----:B------:R-:W3:Y:S01]  /*1180*/  @P1 LDG.E.128 R240, desc[UR4][R10.64] ;  /* 0x000000040af01981 */ /* 0x000ee2000c1e1d00 */
[----:B------:R-:W-:Y:S02]  /*1190*/  @P1 MOV R61, R49 ;  /* 0x00000031003d1202 */ /* 0x000fe40000000f00 */
[----:B------:R-:W-:Y:S01]  /*11a0*/  @P1 MOV R62, R50 ;  /* 0x00000032003e1202 */ /* 0x000fe20000000f00 */
[----:B-1----:R-:W0:Y:S01]  /*11b0*/  @P1 LDC.64 R8, c[0x0][0x230] ;  /* 0x00008c00ff081b82 */ /* 0x002e220000000a00 */
[----:B------:R-:W-:-:S02]  /*11c0*/  @P1 MOV R63, R51 ;  /* 0x00000033003f1202 */ /* 0x000fc40000000f00 */
[----:B------:R1:W4:Y:S01]  /*11d0*/  @P1 LDG.E.128 R48, desc[UR4][R10.64+0x10] ;  /* 0x000010040a301981 */ /* 0x000322000c1e1d00 */
[----:B------:R-:W-:Y:S01]  /*11e0*/  IADD3 R3, R246, 0x200, RZ ;  /* 0x00000200f6037810 */ /* 0x000fe20007ffe0ff */
[----:B-1----:R-:W-:-:S04]  /*11f0*/  IMAD.WIDE.U32 R10, R2, 0x20, R238 ;  /* 0x00000020020a7825 */ /* 0x002fc800078e00ee */
[----:B0-----:R-:W-:Y:S01]  /*1200*/  @P1 IMAD.WIDE.U32 R8, R3, 0x20, R8 ;  /* 0x0000002003081825 */ /* 0x001fe200078e0008 */
        /* <DEDUP_REMOVED lines=50> */
[----:B------:R-:W-:Y:S02]  /*1530*/  IADD3 R244, R246, 0x280, RZ ;  /* 0x00000280f6f47810 */ /* 0x000fe40007ffe0ff */
[C---:B0-----:R-:W-:Y:S02]  /*1540*/  PRMT R10, R4.reuse, 0x7632, R10 ;  /* 0x00007632040a7816 */ /* 0x041fe4000000000a */
[----:B------:R-:W-:Y:S02]  /*1550*/  SHF.L.U32 R11, R4, 0x10, RZ ;  /* 0x00000010040b7819 */ /* 0x000fe400000006ff */
[C---:B------:R-:W-:Y:S02]  /*1560*/  PRMT R12, R6.reuse, 0x7632, R12 ;  /* 0x00007632060c7816 */ /* 0x040fe4000000000c */
[----:B------:R-:W-:Y:S02]  /*1570*/  SHF.L.U32 R15, R6, 0x10, RZ ;  /* 0x00000010060f7819 */ /* 0x000fe400000006ff */
[----:B------:R-:W-:-:S02]  /*1580*/  PRMT R4, R5, 0x7632, R4 ;  /* 0x0000763205047816 */ /* 0x000fc40000000004 */
[----:B------:R-:W-:Y:S02]  /*1590*/  PRMT R6, R7, 0x7632, R6 ;  /* 0x0000763207067816 */ /* 0x000fe40000000006 */
        /* <DEDUP_REMOVED lines=31> */
[----:B------:R-:W0:Y:S03]  /*1790*/  @P1 LDC.64 R8, c[0x0][0x230] ;  /* 0x00008c00ff081b82 */ /* 0x000e260000000a00 */
[----:B------:R-:W-:Y:S01]  /*17a0*/  IMAD.WIDE.U32 R4, R244, 0x10, R236 ;  /* 0x00000010f4047825 */ /* 0x000fe200078e00ec */
[----:B------:R-:W-:Y:S04]  /*17b0*/  STG.E.128 desc[UR4][R10.64], R20 ;  /* 0x000000140a007986 */ /* 0x000fe8000c101d04 */
[----:B------:R1:W-:Y:S04]  /*17c0*/  STG.E.128 desc[UR4][R10.64+0x10], R16 ;  /* 0x000010100a007986 */ /* 0x0003e8000c101d04 */
[----:B------:R-:W2:Y:S01]  /*17d0*/  LDG.E.128 R4, desc[UR4][R4.64] ;  /* 0x0000000404047981 */ /* 0x000ea2000c1e1d00 */
[----:B------:R-:W-:-:S02]  /*17e0*/  @P1 MOV R64, R240 ;  /* 0x000000f000401202 */ /* 0x000fc40000000f00 */
[----:B------:R-:W-:Y:S02]  /*17f0*/  @P1 MOV R65, R241 ;  /* 0x000000f100411202 */ /* 0x000fe40000000f00 */
[----:B------:R-:W-:Y:S02]  /*1800*/  @P1 MOV R66, R242 ;  /* 0x000000f200421202 */ /* 0x000fe40000000f00 */
[----:B------:R-:W-:Y:S01]  /*1810*/  @P1 MOV R67, R243 ;  /* 0x000000f300431202 */ /* 0x000fe20000000f00 */
[----:B0-----:R-:W-:Y:S01]  /*1820*/  @P1 IMAD.WIDE.U32 R8, R244, 0x20, R8 ;  /* 0x00000020f4081825 */ /* 0x001fe200078e0008 */
[----:B------:R-:W-:Y:S02]  /*1830*/  @P1 MOV R60, R48 ;  /* 0x00000030003c1202 */ /* 0x000fe40000000f00 */
[----:B------:R-:W-:Y:S02]  /*1840*/  @P1 MOV R61, R49 ;  /* 0x00000031003d1202 */ /* 0x000fe40000000f00 */
[----:B------:R-:W-:Y:S01]  /*1850*/  @P1 MOV R62, R50 ;  /* 0x00000032003e1202 */ /* 0x000fe20000000f00 */
[----:B------:R-:W3:Y:S01]  /*1860*/  @P1 LDG.E.128 R240, desc[UR4][R8.64] ;  /* 0x0000000408f01981 */ /* 0x000ee2000c1e1d00 */
[----:B------:R-:W-:-:S03]  /*1870*/  @P1 MOV R63, R51 ;  /* 0x00000033003f1202 */ /* 0x000fc60000000f00 */
[----:B------:R0:W4:Y:S01]  /*1880*/  @P1 LDG.E.128 R48, desc[UR4][R8.64+0x10] ;  /* 0x0000100408301981 */ /* 0x000122000c1e1d00 */
[C---:B--2---:R-:W-:Y:S02]  /*1890*/  SHF.L.U32 R13, R4.reuse, 0x10, RZ ;  /* 0x00000010040d7819 */ /* 0x044fe400000006ff */
[----:B-1----:R-:W-:Y:S02]  /*18a0*/  PRMT R10, R4, 0x7632, R10 ;  /* 0x00007632040a7816 */ /* 0x002fe4000000000a */
[C---:B------:R-:W-:Y:S02]  /*18b0*/  PRMT R12, R5.reuse, 0x7632, R12 ;  /* 0x00007632050c7816 */ /* 0x040fe4000000000c */
[----:B------:R-:W-:Y:S01]  /*18c0*/  SHF.L.U32 R15, R5, 0x10, RZ ;  /* 0x00000010050f7819 */ /* 0x000fe200000006ff */
[----:B------:R-:W-:Y:S01]  /*18d0*/  FMUL.FTZ R5, R13, R250 ;  /* 0x000000fa0d057220 */ /* 0x000fe20000410000 */
[C---:B------:R-:W-:Y:S02]  /*18e0*/  PRMT R4, R6.reuse, 0x7632, R4 ;  /* 0x0000763206047816 */ /* 0x040fe40000000004 */
[----:B------:R-:W-:-:S02]  /*18f0*/  SHF.L.U32 R239, R6, 0x10, RZ ;  /* 0x0000001006ef7819 */ /* 0x000fc400000006ff */
[C---:B------:R-:W-:Y:S02]  /*1900*/  PRMT R6, R7.reuse, 0x7632, R6 ;  /* 0x0000763207067816 */ /* 0x040fe40000000006 */
[----:B------:R-:W-:Y:S02]  /*1910*/  SHF.L.U32 R13, R10, 0x10, RZ ;  /* 0x000000100a0d7819 */ /* 0x000fe400000006ff */
[----:B------:R-:W-:Y:S01]  /*1920*/  SHF.L.U32 R11, R7, 0x10, RZ ;  /* 0x00000010070b7819 */ /* 0x000fe200000006ff */
[-C--:B------:R-:W-:Y:S01]  /*1930*/  FMUL.FTZ R7, R15, R250.reuse ;  /* 0x000000fa0f077220 */ /* 0x080fe20000410000 */
[----:B------:R-:W-:Y:S01]  /*1940*/  SHF.L.U32 R249, R6, 0x10, RZ ;  /* 0x0000001006f97819 */ /* 0x000fe200000006ff */
[----:B------:R-:W-:Y:S02]  /*1950*/  FMUL.FTZ R6, R13, R250 ;  /* 0x000000fa0d067220 */ /* 0x000fe40000410000 */
[----:B------:R-:W-:Y:S02]  /*1960*/  FMUL.FTZ R14, R82, R7 ;  /* 0x00000007520e7220 */ /* 0x000fe40000410000 */
[----:B------:R-:W-:-:S02]  /*1970*/  FMUL.FTZ R13, R81, R6 ;  /* 0x00000006510d7220 */ /* 0x000fc40000410000 */
[----:B------:R-:W1:Y:S01]  /*1980*/  LDC.64 R6, c[0x0][0x238] ;  /* 0x00008e00ff067b82 */ /* 0x000e620000000a00 */
[-C--:B0-----:R-:W-:Y:S01]  /*1990*/  FMUL.FTZ R9, R239, R250.reuse ;  /* 0x000000faef097220 */ /* 0x081fe20000410000 */
[----:B------:R-:W-:Y:S02]  /*19a0*/  SHF.L.U32 R15, R12, 0x10, RZ ;  /* 0x000000100c0f7819 */ /* 0x000fe400000006ff */
[----:B------:R-:W-:Y:S01]  /*19b0*/  SHF.L.U32 R239, R4, 0x10, RZ ;  /* 0x0000001004ef7819 */ /* 0x000fe200000006ff */
[-C--:B------:R-:W-:Y:S01]  /*19c0*/  FMUL.FTZ R11, R11, R250.reuse ;  /* 0x000000fa0b0b7220 */ /* 0x080fe20000410000 */
[-C--:B------:R-:W-:Y:S01]  /*19d0*/  FMUL.FTZ R4, R249, R250.reuse ;  /* 0x000000faf9047220 */ /* 0x080fe20000410000 */
[-C--:B------:R-:W-:Y:S02]  /*19e0*/  FMUL.FTZ R238, R15, R250.reuse ;  /* 0x000000fa0fee7220 */ /* 0x080fe40000410000 */
[----:B------:R-:W-:Y:S01]  /*19f0*/  FMUL.FTZ R252, R239, R250 ;  /* 0x000000faeffc7220 */ /* 0x000fe20000410000 */
[----:B------:R-:W-:Y:S01]  /*1a00*/  FMUL.FTZ R8, R76, R9 ;  /* 0x000000094c087220 */ /* 0x000fe20000410000 */
[----:B------:R-:W-:Y:S01]  /*1a10*/  FMUL.FTZ R10, R78, R11 ;  /* 0x0000000b4e0a7220 */ /* 0x000fe20000410000 */
[----:B------:R-:W-:Y:S01]  /*1a20*/  IADD3 R249, R246, 0x300, RZ ;  /* 0x00000300f6f97810 */ /* 0x000fe20007ffe0ff */
        /* <DEDUP_REMOVED lines=13> */
[----:B------:R-:W0:Y:S03]  /*1b00*/  @P1 LDC.64 R4, c[0x0][0x230] ;  /* 0x00008c00ff041b82 */ /* 0x000e260000000a00 */
[----:B------:R-:W-:Y:S01]  /*1b10*/  IMAD.WIDE.U32 R236, R249, 0x10, R236 ;  /* 0x00000010f9ec7825 */ /* 0x000fe200078e00ec */
[----:B------:R-:W-:Y:S04]  /*1b20*/  STG.E.128 desc[UR4][R238.64], R12 ;  /* 0x0000000cee007986 */ /* 0x000fe8000c101d04 */
[----:B------:R1:W-:Y:S01]  /*1b30*/  STG.E.128 desc[UR4][R238.64+0x10], R8 ;  /* 0x00001008ee007986 */ /* 0x0003e2000c101d04 */
[----:B------:R-:W-:-:S03]  /*1b40*/  @P1 MOV R64, R240 ;  /* 0x000000f000401202 */ /* 0x000fc60000000f00 */
[----:B-1----:R-:W2:Y:S01]  /*1b50*/  LDG.E.128 R236, desc[UR4][R236.64] ;  /* 0x00000004ecec7981 */ /* 0x002ea2000c1e1d00 */
[----:B------:R-:W-:Y:S01]  /*1b60*/  @P1 MOV R65, R241 ;  /* 0x000000f100411202 */ /* 0x000fe20000000f00 */
[----:B0-----:R-:W-:Y:S01]  /*1b70*/  @P1 IMAD.WIDE.U32 R6, R249, 0x20, R4 ;  /* 0x00000020f9061825 */ /* 0x001fe200078e0004 */
[----:B------:R-:W-:Y:S02]  /*1b80*/  @P1 MOV R66, R242 ;  /* 0x000000f200421202 */ /* 0x000fe40000000f00 */
[----:B------:R-:W-:-:S06]  /*1b90*/  @P1 MOV R67, R243 ;  /* 0x000000f300431202 */ /* 0x000fcc0000000f00 */
[----:B------:R-:W3:Y:S01]  /*1ba0*/  @P1 LDG.E.128 R64, desc[UR4][R6.64] ;  /* 0x0000000406401981 */ /* 0x000ee2000c1e1d00 */
[----:B------:R-:W-:Y:S02]  /*1bb0*/  @P1 MOV R60, R48 ;  /* 0x00000030003c1202 */ /* 0x000fe40000000f00 */
[----:B------:R-:W-:Y:S02]  /*1bc0*/  @P1 MOV R61, R49 ;  /* 0x00000031003d1202 */ /* 0x000fe40000000f00 */
[----:B------:R-:W-:Y:S02]  /*1bd0*/  @P1 MOV R62, R50 ;  /* 0x00000032003e1202 */ /* 0x000fe40000000f00 */
[----:B------:R-:W-:-:S06]  /*1be0*/  @P1 MOV R63, R51 ;  /* 0x00000033003f1202 */ /* 0x000fcc0000000f00 */
[----:B------:R0:W4:Y:S01]  /*1bf0*/  @P1 LDG.E.128 R60, desc[UR4][R6.64+0x10] ;  /* 0x00001004063c1981 */ /* 0x000122000c1e1d00 */
[----:B------:R-:W-:Y:S01]  /*1c00*/  LOP3.LUT P4, RZ, R251, 0xff, RZ, 0xc0, !PT ;  /* 0x000000fffbff7812 */ /* 0x000fe2000788c0ff */
[----:B------:R-:W-:Y:S01]  /*1c10*/  UMOV UR12, 0xffffffff ;  /* 0xffffffff000c7882 */ /* 0x000fe20000000000 */
[----:B--2---:R-:W-:-:S05]  /*1c20*/  SHF.L.U32 R5, R236, 0x10, RZ ;  /* 0x00000010ec057819 */ /* 0x004fca00000006ff */
[----:B------:R-:W-:-:S04]  /*1c30*/  FMUL.FTZ R5, R5, R250 ;  /* 0x000000fa05057220 */ /* 0x000fc80000410000 */
[----:B------:R-:W-:Y:S01]  /*1c40*/  FMUL.FTZ R4, R72, R5 ;  /* 0x0000000548047220 */ /* 0x000fe20000410000 */
[----:B------:R-:W-:-:S05]  /*1c50*/  SHF.L.U32 R5, R237, 0x10, RZ ;  /* 0x00000010ed057819 */ /* 0x000fca00000006ff */
[----:B------:R-:W-:-:S04]  /*1c60*/  FMUL.FTZ R5, R5, R250 ;  /* 0x000000fa05057220 */ /* 0x000fc80000410000 */
[----:B0-----:R-:W-:Y:S01]  /*1c70*/  FMUL.FTZ R6, R74, R5 ;  /* 0x000000054a067220 */ /* 0x001fe20000410000 */
[----:B------:R-:W-:Y:S02]  /*1c80*/  SHF.L.U32 R5, R238, 0x10, RZ ;  /* 0x00000010ee057819 */ /* 0x000fe400000006ff */
[----:B---3--:R-:W-:-:S03]  /*1c90*/  @P1 MOV R240, R64 ;  /* 0x0000004000f01202 */ /* 0x008fc60000000f00 */
[----:B------:R-:W-:Y:S02]  /*1ca0*/  FMUL.FTZ R5, R5, R250 ;  /* 0x000000fa05057220 */ /* 0x000fe40000410000 */
[----:B------:R-:W-:Y:S02]  /*1cb0*/  @P2 FADD.FTZ R4, R4, R240 ;  /* 0x000000f004042221 */ /* 0x000fe40000010000 */
[----:B------:R-:W-:Y:S01]  /*1cc0*/  FMUL.FTZ R240, R68, R5 ;  /* 0x0000000544f07220 */ /* 0x000fe20000410000 */
[----:B------:R-:W-:Y:S02]  /*1cd0*/  PRMT R5, R237, 0x7632, R5 ;  /* 0x00007632ed057816 */ /* 0x000fe40000000005 */
[----:B------:R-:W-:Y:S02]  /*1ce0*/  SHF.L.U32 R237, R239, 0x10, RZ ;  /* 0x00000010efed7819 */ /* 0x000fe400000006ff */
[----:B------:R-:W-:Y:S02]  /*1cf0*/  PRMT R7, R236, 0x7632, R7 ;  /* 0x00007632ec077816 */ /* 0x000fe40000000007 */
[----:B------:R-:W-:-:S02]  /*1d00*/  PRMT R238, R238, 0x7632, R238 ;  /* 0x00007632eeee7816 */ /* 0x000fc400000000ee */
[----:B------:R-:W-:Y:S02]  /*1d10*/  SHF.L.U32 R5, R5, 0x10, RZ ;  /* 0x0000001005057819 */ /* 0x000fe400000006ff */
[----:B------:R-:W-:Y:S01]  /*1d20*/  PRMT R239, R239, 0x7632, R239 ;  /* 0x00007632efef7816 */ /* 0x000fe200000000ef */
[----:B------:R-:W-:Y:S01]  /*1d30*/  FMUL.FTZ R251, R237, R250 ;  /* 0x000000faedfb7220 */ /* 0x000fe20000410000 */
[----:B----4-:R-:W-:Y:S02]  /*1d40*/  @P1 MOV R48, R60 ;  /* 0x0000003c00301202 */ /* 0x010fe40000000f00 */
[----:B------:R-:W-:Y:S01]  /*1d50*/  SHF.L.U32 R7, R7, 0x10, RZ ;  /* 0x0000001007077819 */ /* 0x000fe200000006ff */
[----:B------:R-:W-:Y:S01]  /*1d60*/  FMUL.FTZ R236, R5, R250 ;  /* 0x000000fa05ec7220 */ /* 0x000fe20000410000 */
[----:B------:R-:W-:Y:S02]  /*1d70*/  @P1 MOV R242, R66 ;  /* 0x0000004200f21202 */ /* 0x000fe40000000f00 */
[----:B------:R-:W-:-:S02]  /*1d80*/  SHF.L.U32 R237, R238, 0x10, RZ ;  /* 0x00000010eeed7819 */ /* 0x000fc400000006ff */
[----:B------:R-:W-:Y:S01]  /*1d90*/  SHF.L.U32 R239, R239, 0x10, RZ ;  /* 0x00000010efef7819 */ /* 0x000fe200000006ff */
[----:B------:R-:W-:Y:S01]  /*1da0*/  @P2 FADD.FTZ R240, R240, R48 ;  /* 0x00000030f0f02221 */ /* 0x000fe20000010000 */
[----:B------:R-:W-:Y:S01]  /*1db0*/  FMUL.FTZ R48, R7, R250 ;  /* 0x000000fa07307220 */ /* 0x000fe20000410000 */
[----:B------:R-:W-:Y:S01]  /*1dc0*/  @P1 MOV R243, R67 ;  /* 0x0000004300f31202 */ /* 0x000fe20000000f00 */
[----:B------:R-:W-:Y:S01]  /*1dd0*/  @P2 FADD.FTZ R6, R6, R242 ;  /* 0x000000f206062221 */ /* 0x000fe20000010000 */
[----:B------:R-:W-:Y:S01]  /*1de0*/  @P1 MOV R50, R62 ;  /* 0x0000003e00321202 */ /* 0x000fe20000000f00 */
[----:B------:R-:W-:Y:S01]  /*1df0*/  FMUL.FTZ R238, R237, R250 ;  /* 0x000000faedee7220 */ /* 0x000fe20000410000 */
[----:B------:R-:W-:Y:S01]  /*1e00*/  FMUL.FTZ R7, R75, R236 ;  /* 0x000000ec4b077220 */ /* 0x000fe20000410000 */
[----:B------:R-:W-:Y:S01]  /*1e10*/  FMUL.FTZ R242, R70, R251 ;  /* 0x000000fb46f27220 */ /* 0x000fe20000410000 */
[----:B------:R-:W-:Y:S01]  /*1e20*/  FMUL.FTZ R250, R239, R250 ;  /* 0x000000faeffa7220 */ /* 0x000fe20000410000 */
[----:B------:R-:W-:Y:S01]  /*1e30*/  @P1 MOV R51, R63 ;  /* 0x0000003f00331202 */ /* 0x000fe20000000f00 */
[----:B------:R-:W-:Y:S01]  /*1e40*/  @P2 FADD.FTZ R7, R7, R243 ;  /* 0x000000f307072221 */ /* 0x000fe20000010000 */
[----:B------:R-:W-:Y:S01]  /*1e50*/  @P2 FADD.FTZ R242, R242, R50 ;  /* 0x00000032f2f22221 */ /* 0x000fe20000010000 */
[----:B------:R-:W-:Y:S01]  /*1e60*/  FMUL.FTZ R243, R71, R250 ;  /* 0x000000fa47f37220 */ /* 0x000fe20000410000 */
[----:B------:R-:W-:Y:S01]  /*1e70*/  FADD.FTZ R50, RZ, R56 ;  /* 0x00000038ff327221 */ /* 0x000fe20000010000 */
[----:B------:R-:W0:Y:S02]  /*1e80*/  LDC.64 R236, c[0x0][0x238] ;  /* 0x00008e00ffec7b82 */ /* 0x000e240000000a00 */
[----:B------:R-:W-:Y:S01]  /*1e90*/  @P2 FADD.FTZ R243, R243, R51 ;  /* 0x00000033f3f32221 */ /* 0x000fe20000010000 */
[----:B------:R-:W-:-:S04]  /*1ea0*/  FADD.FTZ R51, R57, R50 ;  /* 0x0000003239337221 */ /* 0x000fc80000010000 */
[----:B------:R-:W-:-:S04]  /*1eb0*/  FADD.FTZ R50, R58, R51 ;  /* 0x000000333a327221 */ /* 0x000fc80000010000 */
[----:B------:R-:W-:-:S04]  /*1ec0*/  FADD.FTZ R51, R59, R50 ;  /* 0x000000323b337221 */ /* 0x000fc80000010000 */
[----:B------:R-:W-:Y:S01]  /*1ed0*/  FADD.FTZ R50, R52, R51 ;  /* 0x0000003334327221 */ /* 0x000fe20000010000 */
[----:B------:R-:W-:-:S03]  /*1ee0*/  @P1 MOV R241, R65 ;  /* 0x0000004100f11202 */ /* 0x000fc60000000f00 */
[----:B------:R-:W-:Y:S01]  /*1ef0*/  FADD.FTZ R51, R53, R50 ;  /* 0x0000003235337221 */ /* 0x000fe20000010000 */
[----:B------:R-:W-:-:S03]  /*1f00*/  FMUL.FTZ R5, R73, R48 ;  /* 0x0000003049057220 */ /* 0x000fc60000410000 */
[----:B------:R-:W-:Y:S01]  /*1f10*/  FADD.FTZ R50, R54, R51 ;  /* 0x0000003336327221 */ /* 0x000fe20000010000 */
[----:B------:R-:W-:Y:S01]  /*1f20*/  @P2 FADD.FTZ R5, R5, R241 ;  /* 0x000000f105052221 */ /* 0x000fe20000010000 */
[----:B------:R-:W-:Y:S01]  /*1f30*/  @P1 MOV R49, R61 ;  /* 0x0000003d00311202 */ /* 0x000fe20000000f00 */
[----:B------:R-:W-:Y:S01]  /*1f40*/  FMUL.FTZ R241, R69, R238 ;  /* 0x000000ee45f17220 */ /* 0x000fe20000410000 */
[----:B------:R-:W-:-:S03]  /*1f50*/  FADD.FTZ R51, R55, R50 ;  /* 0x0000003237337221 */ /* 0x000fc60000010000 */
[----:B------:R-:W-:Y:S01]  /*1f60*/  @P2 FADD.FTZ R241, R241, R49 ;  /* 0x00000031f1f12221 */ /* 0x000fe20000010000 */
[----:B------:R-:W-:Y:S01]  /*1f70*/  FADD.FTZ R50, R44, R51 ;  /* 0x000000332c327221 */ /* 0x000fe20000010000 */
        /* <DEDUP_REMOVED lines=188> */
.L_x_21394:
[----:B------:R-:W2:Y:S01]  /*2b40*/  @!P1 S2R R238, SR_CgaCtaId ;  /* 0x0000000000ee9919 */ /* 0x000ea20000008800 */
[----:B------:R-:W-:Y:S01]  /*2b50*/  LOP3.LUT R239, R236, 0x1f, RZ, 0xc0, !PT ;  /* 0x0000001fecef7812 */ /* 0x000fe200078ec0ff */
[----:B-1----:R-:W-:Y:S01]  /*2b60*/  FADD.FTZ R49, R250, R49 ;  /* 0x00000031fa317221 */ /* 0x002fe20000010000 */
[----:B------:R-:W-:Y:S01]  /*2b70*/  LOP3.LUT R237, R51, 0x3, RZ, 0xc0, !PT ;  /* 0x0000000333ed7812 */ /* 0x000fe200078ec0ff */
[----:B------:R-:W-:Y:S05]  /*2b80*/  WARPSYNC.ALL ;  /* 0x0000000000007948 */ /* 0x000fea0003800000 */
[----:B------:R-:W-:Y:S02]  /*2b90*/  ISETP.GT.U32.AND P2, PT, R239, 0x3, PT ;  /* 0x00000003ef00780c */ /* 0x000fe40003f44070 */
[----:B------:R-:W-:-:S11]  /*2ba0*/  @!P1 MOV R51, 0x400 ;  /* 0x0000040000339802 */ /* 0x000fd60000000f00 */
[----:B0-----:R-:W0:Y:S01]  /*2bb0*/  @!P2 S2R R250, SR_CgaCtaId ;  /* 0x0000000000faa919 */ /* 0x001e220000008800 */
[----:B--2---:R-:W-:Y:S02]  /*2bc0*/  @!P1 LEA R238, R238, R51, 0x18 ;  /* 0x00000033eeee9211 */ /* 0x004fe400078ec0ff */
[C---:B------:R-:W-:Y:S02]  /*2bd0*/  @!P1 IADD3 R51, R50.reuse, R237, RZ ;  /* 0x000000ed32339210 */ /* 0x040fe40007ffe0ff */
[----:B------:R-:W-:Y:S02]  /*2be0*/  @!P2 IADD3 R50, R50, R239, RZ ;  /* 0x000000ef3232a210 */ /* 0x000fe40007ffe0ff */
[----:B------:R-:W-:Y:S02]  /*2bf0*/  @!P1 LEA R238, R51, R238, 0x3 ;  /* 0x000000ee33ee9211 */ /* 0x000fe400078e18ff */
[----:B------:R-:W-:-:S03]  /*2c00*/  @!P2 MOV R51, 0x400 ;  /* 0x000004000033a802 */ /* 0x000fc60000000f00 */
[----:B------:R-:W-:Y:S01]  /*2c10*/  @!P1 STS.64 [R238], R48 ;  /* 0x00000030ee009388 */ /* 0x000fe20000000a00 */
[----:B------:R-:W-:Y:S01]  /*2c20*/  BAR.SYNC.DEFER_BLOCKING 0x0 ;  /* 0x0000000000007b1d */ /* 0x000fe20000010000 */
[----:B------:R-:W-:Y:S02]  /*2c30*/  LOP3.LUT P1, RZ, R237, 0x1f, R236, 0xf8, !PT ;  /* 0x0000001fedff7812 */ /* 0x000fe4000782f8ec */
[----:B0-----:R-:W-:Y:S02]  /*2c40*/  @!P2 LEA R51, R250, R51, 0x18 ;  /* 0x00000033fa33a211 */ /* 0x001fe400078ec0ff */
[----:B------:R-:W-:Y:S02]  /*2c50*/  MOV R250, RZ ;  /* 0x000000ff00fa7202 */ /* 0x000fe40000000f00 */
[----:B------:R-:W-:Y:S02]  /*2c60*/  @!P2 LEA R239, R50, R51, 0x3 ;  /* 0x0000003332efa211 */ /* 0x000fe400078e18ff */
[----:B------:R-:W-:-:S02]  /*2c70*/  CS2R R50, SRZ ;  /* 0x0000000000327805 */ /* 0x000fc4000001ff00 */
[----:B------:R-:W-:-:S04]  /*2c80*/  @!P2 MOV R250, 0x700 ;  /* 0x0000070000faa802 */ /* 0x000fc80000000f00 */
[-C--:B------:R-:W-:Y:S01]  /*2c90*/  I2FP.F32.S32 R237, R250.reuse ;  /* 0x000000fa00ed7245 */ /* 0x080fe20000201400 */
[----:B------:R-:W0:Y:S04]  /*2ca0*/  SHFL.DOWN PT, R49, R250, 0x2, 0x1f ;  /* 0x08401f00fa317f89 */ /* 0x000e2800000e0000 */
[----:B------:R-:W1:Y:S01]  /*2cb0*/  @!P2 LDS.64 R50, [R239] ;  /* 0x00000000ef32a984 */ /* 0x000e620000000a00 */
[----:B0-----:R-:W-:Y:S02]  /*2cc0*/  I2FP.F32.S32 R236, R49 ;  /* 0x0000003100ec7245 */ /* 0x001fe40000201400 */
[----:B------:R-:W-:Y:S01]  /*2cd0*/  IADD3 R48, R49, R250, RZ ;  /* 0x000000fa31307210 */ /* 0x000fe20007ffe0ff */
[----:B-1----:R-:W0:Y:S04]  /*2ce0*/  SHFL.DOWN PT, R251, R50, 0x2, 0x1f ;  /* 0x08401f0032fb7f89 */ /* 0x002e2800000e0000 */
[----:B------:R-:W1:Y:S01]  /*2cf0*/  SHFL.DOWN PT, R250, R51, 0x2, 0x1f ;  /* 0x08401f0033fa7f89 */ /* 0x000e6200000e0000 */
[C---:B0-----:R-:W-:Y:S01]  /*2d00*/  FADD.FTZ R49, -R251.reuse, R50 ;  /* 0x00000032fb317221 */ /* 0x041fe20000010100 */
[----:B------:R-:W-:-:S03]  /*2d10*/  FMUL.FTZ R238, R251, R236 ;  /* 0x000000ecfbee7220 */ /* 0x000fc60000410000 */
[----:B------:R-:W-:Y:S01]  /*2d20*/  FMUL.FTZ R49, R49, R49 ;  /* 0x0000003131317220 */ /* 0x000fe20000410000 */
[----:B------:R-:W-:Y:S01]  /*2d30*/  FFMA.FTZ R239, R237, R50, R238 ;  /* 0x00000032edef7223 */ /* 0x000fe200000100ee */
[----:B-1----:R-:W-:Y:S02]  /*2d40*/  FADD.FTZ R251, R250, R51 ;  /* 0x00000033fafb7221 */ /* 0x002fe40000010000 */
[----:B------:R-:W-:Y:S01]  /*2d50*/  FMUL.FTZ R237, R49, R237 ;  /* 0x000000ed31ed7220 */ /* 0x000fe20000410000 */
[----:B------:R-:W-:-:S03]  /*2d60*/  I2FP.F32.S32 R49, R48 ;  /* 0x0000003000317245 */ /* 0x000fc60000201400 */
[----:B------:R-:W-:Y:S01]  /*2d70*/  FMUL.FTZ R236, R237, R236 ;  /* 0x000000ecedec7220 */ /* 0x000fe20000410000 */
[----:B------:R-:W0:Y:S01]  /*2d80*/  MUFU.RCP R238, R49 ;  /* 0x0000003100ee7308 */ /* 0x000e220000001000 */
[----:B------:R-:W1:Y:S01]  /*2d90*/  SHFL.DOWN PT, R237, R48, 0x1, 0x1f ;  /* 0x08201f0030ed7f89 */ /* 0x000e6200000e0000 */
[C---:B0-----:R-:W-:Y:S01]  /*2da0*/  FMUL.FTZ R50, R238.reuse, R239 ;  /* 0x000000efee327220 */ /* 0x041fe20000410000 */
[----:B------:R-:W-:-:S04]  /*2db0*/  FFMA.FTZ R251, R238, R236, R251 ;  /* 0x000000eceefb7223 */ /* 0x000fc800000100fb */
[----:B------:R-:W0:Y:S01]  /*2dc0*/  SHFL.DOWN PT, R239, R50, 0x1, 0x1f ;  /* 0x08201f0032ef7f89 */ /* 0x000e2200000e0000 */
[----:B-1----:R-:W-:-:S03]  /*2dd0*/  IADD3 R238, R48, R237, RZ ;  /* 0x000000ed30ee7210 */ /* 0x002fc60007ffe0ff */
[----:B------:R-:W1:Y:S01]  /*2de0*/  SHFL.DOWN PT, R236, R251, 0x1, 0x1f ;  /* 0x08201f00fbec7f89 */ /* 0x000e6200000e0000 */
[----:B------:R-:W-:Y:S02]  /*2df0*/  I2FP.F32.S32 R250, R238 ;  /* 0x000000ee00fa7245 */ /* 0x000fe40000201400 */
[----:B------:R-:W-:Y:S02]  /*2e00*/  I2FP.F32.S32 R238, R237 ;  /* 0x000000ed00ee7245 */ /* 0x000fe40000201400 */
[----:B------:R-:W2:Y:S01]  /*2e10*/  MUFU.RCP R51, R250 ;  /* 0x000000fa00337308 */ /* 0x000ea20000001000 */
[----:B0-----:R-:W-:Y:S02]  /*2e20*/  FADD.FTZ R252, R50, -R239 ;  /* 0x800000ef32fc7221 */ /* 0x001fe40000010000 */
[----:B------:R-:W-:Y:S02]  /*2e30*/  FMUL.FTZ R48, R239, R238 ;  /* 0x000000eeef307220 */ /* 0x000fe40000410000 */
[----:B------:R-:W-:-:S02]  /*2e40*/  FMUL.FTZ R252, R252, R252 ;  /* 0x000000fcfcfc7220 */ /* 0x000fc40000410000 */
[----:B------:R-:W-:Y:S01]  /*2e50*/  FFMA.FTZ R48, R49, R50, R48 ;  /* 0x0000003231307223 */ /* 0x000fe20000010030 */
[----:B-1----:R-:W-:Y:S01]  /*2e60*/  FADD.FTZ R236, R251, R236 ;  /* 0x000000ecfbec7221 */ /* 0x002fe20000010000 */
[----:B------:R-:W-:Y:S02]  /*2e70*/  FMUL.FTZ R237, R49, R252 ;  /* 0x000000fc31ed7220 */ /* 0x000fe40000410000 */
[----:B--2---:R-:W-:Y:S02]  /*2e80*/  FMUL.FTZ R251, R51, R48 ;  /* 0x0000003033fb7220 */ /* 0x004fe40000410000 */
[----:B------:R-:W-:-:S04]  /*2e90*/  FMUL.FTZ R237, R237, R238 ;  /* 0x000000eeeded7220 */ /* 0x000fc80000410000 */
[----:B------:R-:W0:Y:S01]  /*2ea0*/  SHFL.IDX PT, R251, R251, RZ, 0x1f ;  /* 0x00001ffffbfb7589 */ /* 0x000e2200000e0000 */
[----:B------:R-:W-:Y:S02]  /*2eb0*/  FFMA.FTZ R236, R51, R237, R236 ;  /* 0x000000ed33ec7223 */ /* 0x000fe400000100ec */
[----:B------:R-:W1:Y:S04]  /*2ec0*/  LDC R237, c[0x0][0x2d8] ;  /* 0x0000b600ffed7b82 */ /* 0x000e680000000800 */
[----:B------:R-:W1:Y:S04]  /*2ed0*/  SHFL.IDX PT, R236, R236, RZ, 0x1f ;  /* 0x00001fffecec7589 */ /* 0x000e6800000e0000 */
[----:B------:R-:W2:Y:S01]  /*2ee0*/  @!P1 LDC.64 R50, c[0x0][0x250] ;  /* 0x00009400ff329b82 */ /* 0x000ea20000000a00 */
[----:B0-----:R-:W-:-:S05]  /*2ef0*/  FMUL.FTZ R48, R251, R251 ;  /* 0x000000fbfb307220 */ /* 0x001fca0000410000 */
[----:B------:R-:W-:Y:S01]  /*2f00*/  FSEL R238, R48, RZ, P3 ;  /* 0x000000ff30ee7208 */ /* 0x000fe20001800000 */
[----:B-1----:R-:W-:Y:S01]  /*2f10*/  FFMA.FTZ R237, R236, UR7, R237 ;  /* 0x00000007eced7c23 */ /* 0x002fe200080100ed */
[----:B------:R-:W0:Y:S01]  /*2f20*/  @!P1 LDC.64 R48, c[0x0][0x258] ;  /* 0x00009600ff309b82 */ /* 0x000e220000000a00 */
[----:B------:R-:W-:Y:S02]  /*2f30*/  FSEL R236, R251, RZ, !P3 ;  /* 0x000000fffbec7208 */ /* 0x000fe40005800000 */
[----:B------:R-:W-:Y:S01]  /*2f40*/  FADD.FTZ R237, R237, R238 ;  /* 0x000000eeeded7221 */ /* 0x000fe20000010000 */
[----:B--2---:R-:W-:-:S04]  /*2f50*/  @!P1 IMAD.WIDE R238, R247, 0x4, R50 ;  /* 0x00000004f7ee9825 */ /* 0x004fc800078e0232 */
[--C-:B------:R-:W-:Y:S01]  /*2f60*/  FADD.FTZ R54, R54, -R236.reuse ;  /* 0x800000ec36367221 */ /* 0x100fe20000010000 */
[--C-:B------:R-:W-:Y:S01]  /*2f70*/  FADD.FTZ R50, R55, -R236.reuse ;  /* 0x800000ec37327221 */ /* 0x100fe20000010000 */
[--C-:B------:R-:W-:Y:S01]  /*2f80*/  FADD.FTZ R56, R56, -R236.reuse ;  /* 0x800000ec38387221 */ /* 0x100fe20000010000 */
[----:B------:R-:W1:Y:S01]  /*2f90*/  MUFU.RSQ R237, R237 ;  /* 0x000000ed00ed7308 */ /* 0x000e620000001400 */
        /* <DEDUP_REMOVED lines=12> */
[--C-:B--2---:R-:W-:Y:S01]  /*3060*/  FADD.FTZ R238, R59, -R236.reuse ;  /* 0x800000ec3bee7221 */ /* 0x104fe20000010000 */
[----:B------:R-:W-:Y:S01]  /*3070*/  FADD.FTZ R27, R27, -R236 ;  /* 0x800000ec1b1b7221 */ /* 0x000fe20000010000 */
[----:B0-----:R-:W-:-:S04]  /*3080*/  @!P1 IMAD.WIDE R48, R247, 0x4, R48 ;  /* 0x00000004f7309825 */ /* 0x001fc800078e0230 */
[----:B------:R-:W-:Y:S01]  /*3090*/  FADD.FTZ R20, R20, -R236 ;  /* 0x800000ec14147221 */ /* 0x000fe20000010000 */
[C---:B-1----:R-:W-:Y:S01]  /*30a0*/  FMUL.FTZ R51, R237.reuse, R54 ;  /* 0x00000036ed337220 */ /* 0x042fe20000410000 */
[----:B------:R-:W-:Y:S01]  /*30b0*/  FMUL.FTZ R50, R237, R50 ;  /* 0x00000032ed327220 */ /* 0x000fe20000410000 */
[----:B------:R-:W0:Y:S01]  /*30c0*/  LDC.64 R54, c[0x0][0x2b8] ;  /* 0x0000ae00ff367b82 */ /* 0x000e220000000a00 */
[----:B------:R1:W-:Y:S01]  /*30d0*/  @!P1 STG.E desc[UR4][R48.64], R237 ;  /* 0x000000ed30009986 */ /* 0x0003e2000c101904 */
[----:B------:R-:W-:Y:S01]  /*30e0*/  FFMA.FTZ R51, R174, R51, R230 ;  /* 0x00000033ae337223 */ /* 0x000fe200000100e6 */
[----:B------:R-:W-:Y:S01]  /*30f0*/  FFMA.FTZ R50, R175, R50, R231 ;  /* 0x00000032af327223 */ /* 0x000fe200000100e7 */
[C---:B------:R-:W-:Y:S01]  /*3100*/  FMUL.FTZ R53, R237.reuse, R58 ;  /* 0x0000003aed357220 */ /* 0x040fe20000410000 */
[C---:B------:R-:W-:Y:S01]  /*3110*/  FMUL.FTZ R238, R237.reuse, R238 ;  /* 0x000000eeedee7220 */ /* 0x040fe20000410000 */
[----:B------:R-:W-:Y:S01]  /*3120*/  FMUL.FTZ R250, R237, R250 ;  /* 0x000000faedfa7220 */ /* 0x000fe20000410000 */
[--C-:B------:R-:W-:Y:S01]  /*3130*/  FADD.FTZ R58, R41, -R236.reuse ;  /* 0x800000ec293a7221 */ /* 0x100fe20000010000 */
[----:B------:R-:W-:Y:S01]  /*3140*/  F2FP.BF16.F32.PACK_AB R51, R50, R51 ;  /* 0x000000333233723e */ /* 0x000fe200000010ff */
[----:B------:R-:W-:Y:S01]  /*3150*/  FADD.FTZ R50, R57, -R236 ;  /* 0x800000ec39327221 */ /* 0x000fe20000010000 */
[----:B------:R-:W-:Y:S01]  /*3160*/  FMUL.FTZ R57, R237, R52 ;  /* 0x00000034ed397220 */ /* 0x000fe20000410000 */
[----:B------:R-:W-:Y:S01]  /*3170*/  FFMA.FTZ R238, R179, R238, R235 ;  /* 0x000000eeb3ee7223 */ /* 0x000fe200000100eb */
[C---:B------:R-:W-:Y:S01]  /*3180*/  FMUL.FTZ R58, R237.reuse, R58 ;  /* 0x0000003aed3a7220 */ /* 0x040fe20000410000 */
[C---:B-1----:R-:W-:Y:S01]  /*3190*/  FMUL.FTZ R49, R237.reuse, R56 ;  /* 0x00000038ed317220 */ /* 0x042fe20000410000 */
[----:B------:R-:W-:Y:S01]  /*31a0*/  FMUL.FTZ R48, R237, R50 ;  /* 0x00000032ed307220 */ /* 0x000fe20000410000 */
[----:B------:R-:W-:Y:S01]  /*31b0*/  FFMA.FTZ R50, R172, R57, R228 ;  /* 0x00000039ac327223 */ /* 0x000fe200000100e4 */
[----:B------:R-:W-:Y:S01]  /*31c0*/  FFMA.FTZ R57, R173, R250, R229 ;  /* 0x000000faad397223 */ /* 0x000fe200000100e5 */
[----:B------:R-:W-:Y:S01]  /*31d0*/  FFMA.FTZ R52, R176, R49, R232 ;  /* 0x00000031b0347223 */ /* 0x000fe200000100e8 */
[----:B------:R-:W-:Y:S01]  /*31e0*/  FFMA.FTZ R49, R178, R53, R234 ;  /* 0x00000035b2317223 */ /* 0x000fe200000100ea */
[----:B------:R-:W-:Y:S01]  /*31f0*/  FFMA.FTZ R53, R177, R48, R233 ;  /* 0x00000030b1357223 */ /* 0x000fe200000100e9 */
[----:B------:R-:W-:Y:S01]  /*3200*/  FADD.FTZ R56, R47, -R236 ;  /* 0x800000ec2f387221 */ /* 0x000fe20000010000 */
[----:B------:R-:W-:Y:S01]  /*3210*/  F2FP.BF16.F32.PACK_AB R50, R57, R50 ;  /* 0x000000323932723e */ /* 0x000fe200000010ff */
[----:B------:R-:W-:Y:S01]  /*3220*/  FMUL.FTZ R47, R237, R28 ;  /* 0x0000001ced2f7220 */ /* 0x000fe20000410000 */
[----:B------:R-:W-:Y:S01]  /*3230*/  F2FP.BF16.F32.PACK_AB R49, R238, R49 ;  /* 0x00000031ee31723e */ /* 0x000fe200000010ff */
[----:B0-----:R-:W-:Y:S01]  /*3240*/  IMAD.WIDE.U32 R250, R246, 0x10, R54 ;  /* 0x00000010f6fa7825 */ /* 0x001fe200078e0036 */
[----:B------:R-:W-:-:S03]  /*3250*/  F2FP.BF16.F32.PACK_AB R48, R53, R52 ;  /* 0x000000343530723e */ /* 0x000fc600000010ff */
[--C-:B------:R-:W-:Y:S01]  /*3260*/  FADD.FTZ R238, R42, -R236.reuse ;  /* 0x800000ec2aee7221 */ /* 0x100fe20000010000 */
[--C-:B------:R-:W-:Y:S01]  /*3270*/  FADD.FTZ R246, R43, -R236.reuse ;  /* 0x800000ec2bf67221 */ /* 0x100fe20000010000 */
[--C-:B------:R-:W-:Y:S01]  /*3280*/  FADD.FTZ R42, R37, -R236.reuse ;  /* 0x800000ec252a7221 */ /* 0x100fe20000010000 */
[--C-:B------:R-:W-:Y:S01]  /*3290*/  FADD.FTZ R37, R5, -R236.reuse ;  /* 0x800000ec05257221 */ /* 0x100fe20000010000 */
[----:B------:R0:W-:Y:S01]  /*32a0*/  STG.E.128 desc[UR4][R250.64], R48 ;  /* 0x00000030fa007986 */ /* 0x0001e2000c101d04 */
[----:B------:R-:W-:Y:S01]  /*32b0*/  FMUL.FTZ R5, R237, R238 ;  /* 0x000000eeed057220 */ /* 0x000fe20000410000 */
[----:B------:R-:W-:Y:S01]  /*32c0*/  FADD.FTZ R52, R45, -R236 ;  /* 0x800000ec2d347221 */ /* 0x000fe20000010000 */
[C---:B------:R-:W-:Y:S01]  /*32d0*/  FMUL.FTZ R56, R237.reuse, R56 ;  /* 0x00000038ed387220 */ /* 0x040fe20000410000 */
[C---:B------:R-:W-:Y:S01]  /*32e0*/  FMUL.FTZ R28, R237.reuse, R31 ;  /* 0x0000001fed1c7220 */ /* 0x040fe20000410000 */
[----:B------:R-:W-:Y:S01]  /*32f0*/  FFMA.FTZ R5, R166, R5, R222 ;  /* 0x00000005a6057223 */ /* 0x000fe200000100de */
[C---:B------:R-:W-:Y:S01]  /*3300*/  FMUL.FTZ R52, R237.reuse, R52 ;  /* 0x00000034ed347220 */ /* 0x040fe20000410000 */
[--C-:B------:R-:W-:Y:S01]  /*3310*/  FADD.FTZ R238, R6, -R236.reuse ;  /* 0x800000ec06ee7221 */ /* 0x100fe20000010000 */
[----:B------:R-:W-:Y:S01]  /*3320*/  FMUL.FTZ R31, R237, R24 ;  /* 0x00000018ed1f7220 */ /* 0x000fe20000410000 */
[--C-:B------:R-:W-:Y:S01]  /*3330*/  FADD.FTZ R21, R21, -R236.reuse ;  /* 0x800000ec15157221 */ /* 0x100fe20000010000 */
[----:B------:R-:W-:Y:S01]  /*3340*/  FMUL.FTZ R24, R237, R25 ;  /* 0x00000019ed187220 */ /* 0x000fe20000410000 */
[--C-:B------:R-:W-:Y:S01]  /*3350*/  FADD.FTZ R22, R22, -R236.reuse ;  /* 0x800000ec16167221 */ /* 0x100fe20000010000 */
[----:B------:R-:W-:Y:S01]  /*3360*/  FFMA.FTZ R56, R171, R56, R227 ;  /* 0x00000038ab387223 */ /* 0x000fe200000100e3 */
[----:B------:R-:W-:Y:S01]  /*3370*/  FMUL.FTZ R25, R237, R26 ;  /* 0x0000001aed197220 */ /* 0x000fe20000410000 */
[--C-:B------:R-:W-:Y:S01]  /*3380*/  FADD.FTZ R34, R34, -R236.reuse ;  /* 0x800000ec22227221 */ /* 0x100fe20000010000 */
[--C-:B------:R-:W-:Y:S01]  /*3390*/  FADD.FTZ R30, R30, -R236.reuse ;  /* 0x800000ec1e1e7221 */ /* 0x100fe20000010000 */
[--C-:B------:R-:W-:Y:S01]  /*33a0*/  FADD.FTZ R23, R23, -R236.reuse ;  /* 0x800000ec17177221 */ /* 0x100fe20000010000 */
[----:B------:R-:W-:Y:S01]  /*33b0*/  FMUL.FTZ R26, R237, R27 ;  /* 0x0000001bed1a7220 */ /* 0x000fe20000410000 */
[--C-:B0-----:R-:W-:Y:S01]  /*33c0*/  FADD.FTZ R250, R35, -R236.reuse ;  /* 0x800000ec23fa7221 */ /* 0x101fe20000010000 */
[--C-:B------:R-:W-:Y:S01]  /*33d0*/  FADD.FTZ R35, R4, -R236.reuse ;  /* 0x800000ec04237221 */ /* 0x100fe20000010000 */
[----:B------:R-:W-:Y:S01]  /*33e0*/  FMUL.FTZ R4, R237, R246 ;  /* 0x000000f6ed047220 */ /* 0x000fe20000410000 */
[--C-:B------:R-:W-:Y:S01]  /*33f0*/  FADD.FTZ R246, R7, -R236.reuse ;  /* 0x800000ec07f67221 */ /* 0x100fe20000010000 */
[--C-:B------:R-:W-:Y:S01]  /*3400*/  FADD.FTZ R50, R33, -R236.reuse ;  /* 0x800000ec21327221 */ /* 0x100fe20000010000 */
[--C-:B------:R-:W-:Y:S01]  /*3410*/  FADD.FTZ R33, R9, -R236.reuse ;  /* 0x800000ec09217221 */ /* 0x100fe20000010000 */
[----:B------:R-:W-:Y:S01]  /*3420*/  FFMA.FTZ R4, R167, R4, R223 ;  /* 0x00000004a7047223 */ /* 0x000fe200000100df */
[--C-:B------:R-:W-:Y:S01]  /*3430*/  FADD.FTZ R48, R39, -R236.reuse ;  /* 0x800000ec27307221 */ /* 0x100fe20000010000 */
[C---:B------:R-:W-:Y:S01]  /*3440*/  FMUL.FTZ R9, R237.reuse, R46 ;  /* 0x0000002eed097220 */ /* 0x040fe20000410000 */
[C---:B------:R-:W-:Y:S01]  /*3450*/  FMUL.FTZ R39, R237.reuse, R40 ;  /* 0x00000028ed277220 */ /* 0x040fe20000410000 */
[----:B------:R-:W-:Y:S01]  /*3460*/  FADD.FTZ R16, R16, -R236 ;  /* 0x800000ec10107221 */ /* 0x000fe20000010000 */
[----:B------:R-:W-:Y:S01]  /*3470*/  F2FP.BF16.F32.PACK_AB R7, R4, R5 ;  /* 0x000000050407723e */ /* 0x000fe200000010ff */
[----:B------:R-:W-:Y:S01]  /*3480*/  FMUL.FTZ R5, R237, R44 ;  /* 0x0000002ced057220 */ /* 0x000fe20000410000 */
[----:B------:R-:W-:Y:S01]  /*3490*/  FFMA.FTZ R6, R164, R39, R220 ;  /* 0x00000027a4067223 */ /* 0x000fe200000100dc */
[----:B------:R-:W-:Y:S01]  /*34a0*/  FFMA.FTZ R39, R165, R58, R221 ;  /* 0x0000003aa5277223 */ /* 0x000fe200000100dd */
[----:B------:R-:W-:Y:S01]  /*34b0*/  FADD.FTZ R18, R18, -R236 ;  /* 0x800000ec12127221 */ /* 0x000fe20000010000 */
[----:B------:R-:W-:Y:S01]  /*34c0*/  FFMA.FTZ R4, R168, R5, R224 ;  /* 0x00000005a8047223 */ /* 0x000fe200000100e0 */
[----:B------:R-:W-:Y:S01]  /*34d0*/  FFMA.FTZ R5, R170, R9, R226 ;  /* 0x00000009aa057223 */ /* 0x000fe200000100e2 */
[----:B------:R-:W-:Y:S01]  /*34e0*/  FFMA.FTZ R9, R169, R52, R225 ;  /* 0x00000034a9097223 */ /* 0x000fe200000100e1 */
[--C-:B------:R-:W-:Y:S01]  /*34f0*/  FADD.FTZ R19, R19, -R236.reuse ;  /* 0x800000ec13137221 */ /* 0x100fe20000010000 */
[----:B------:R-:W-:Y:S01]  /*3500*/  FMUL.FTZ R27, R237, R20 ;  /* 0x00000014ed1b7220 */ /* 0x000fe20000410000 */
[--C-:B------:R-:W-:Y:S01]  /*3510*/  FADD.FTZ R252, R29, -R236.reuse ;  /* 0x800000ec1dfc7221 */ /* 0x100fe20000010000 */
[--C-:B------:R-:W-:Y:S01]  /*3520*/  FADD.FTZ R17, R17, -R236.reuse ;  /* 0x800000ec11117221 */ /* 0x100fe20000010000 */
[--C-:B------:R-:W-:Y:S01]  /*3530*/  FADD.FTZ R10, R10, -R236.reuse ;  /* 0x800000ec0a0a7221 */ /* 0x100fe20000010000 */
[----:B------:R-:W-:Y:S01]  /*3540*/  FMUL.FTZ R20, R237, R21 ;  /* 0x00000015ed147220 */ /* 0x000fe20000410000 */
[--C-:B------:R-:W-:Y:S01]  /*3550*/  FADD.FTZ R38, R38, -R236.reuse ;  /* 0x800000ec26267221 */ /* 0x100fe20000010000 */
[--C-:B------:R-:W-:Y:S01]  /*3560*/  FADD.FTZ R29, R8, -R236.reuse ;  /* 0x800000ec081d7221 */ /* 0x100fe20000010000 */
[----:B------:R-:W-:Y:S01]  /*3570*/  F2FP.BF16.F32.PACK_AB R4, R9, R4 ;  /* 0x000000040904723e */ /* 0x000fe200000010ff */
[----:B------:R-:W-:Y:S01]  /*3580*/  FMUL.FTZ R21, R237, R22 ;  /* 0x00000016ed157220 */ /* 0x000fe20000410000 */
[----:B------:R-:W-:Y:S01]  /*3590*/  FADD.FTZ R11, R11, -R236 ;  /* 0x800000ec0b0b7221 */ /* 0x000fe20000010000 */
[----:B------:R-:W-:Y:S01]  /*35a0*/  F2FP.BF16.F32.PACK_AB R6, R39, R6 ;  /* 0x000000062706723e */ /* 0x000fe200000010ff */
[----:B------:R-:W-:Y:S01]  /*35b0*/  IMAD.WIDE.U32 R8, R245, 0x10, R54 ;  /* 0x00000010f5087825 */ /* 0x000fe200078e0036 */
[----:B------:R-:W-:-:S03]  /*35c0*/  F2FP.BF16.F32.PACK_AB R5, R56, R5 ;  /* 0x000000053805723e */ /* 0x000fc600000010ff */
[C---:B------:R-:W-:Y:S01]  /*35d0*/  FMUL.FTZ R45, R237.reuse, R34 ;  /* 0x00000022ed2d7220 */ /* 0x040fe20000410000 */
[C---:B------:R-:W-:Y:S01]  /*35e0*/  FMUL.FTZ R49, R237.reuse, R30 ;  /* 0x0000001eed317220 */ /* 0x040fe20000410000 */
[C---:B------:R-:W-:Y:S01]  /*35f0*/  FMUL.FTZ R22, R237.reuse, R23 ;  /* 0x00000017ed167220 */ /* 0x040fe20000410000 */
[--C-:B------:R-:W-:Y:S01]  /*3600*/  FADD.FTZ R36, R36, -R236.reuse ;  /* 0x800000ec24247221 */ /* 0x100fe20000010000 */
[--C-:B------:R-:W-:Y:S01]  /*3610*/  FADD.FTZ R32, R32, -R236.reuse ;  /* 0x800000ec20207221 */ /* 0x100fe20000010000 */
[C---:B------:R-:W-:Y:S01]  /*3620*/  FMUL.FTZ R23, R237.reuse, R16 ;  /* 0x00000010ed177220 */ /* 0x040fe20000410000 */
[C---:B------:R-:W-:Y:S01]  /*3630*/  FMUL.FTZ R51, R237.reuse, R18 ;  /* 0x00000012ed337220 */ /* 0x040fe20000410000 */
[C---:B------:R-:W-:Y:S01]  /*3640*/  FMUL.FTZ R30, R237.reuse, R19 ;  /* 0x00000013ed1e7220 */ /* 0x040fe20000410000 */
[C---:B------:R-:W-:Y:S01]  /*3650*/  FMUL.FTZ R34, R237.reuse, R33 ;  /* 0x00000021ed227220 */ /* 0x040fe20000410000 */
[--C-:B------:R-:W-:Y:S01]  /*3660*/  FADD.FTZ R12, R12, -R236.reuse ;  /* 0x800000ec0c0c7221 */ /* 0x100fe20000010000 */
[C---:B------:R-:W-:Y:S01]  /*3670*/  FMUL.FTZ R252, R237.reuse, R252 ;  /* 0x000000fcedfc7220 */ /* 0x040fe20000410000 */
[C---:B------:R-:W-:Y:S01]  /*3680*/  FMUL.FTZ R16, R237.reuse, R17 ;  /* 0x00000011ed107220 */ /* 0x040fe20000410000 */
[----:B------:R-:W-:Y:S01]  /*3690*/  FMUL.FTZ R33, R237, R10 ;  /* 0x0000000aed217220 */ /* 0x000fe20000410000 */
[----:B------:R-:W-:Y:S01]  /*36a0*/  FADD.FTZ R13, R13, -R236 ;  /* 0x800000ec0d0d7221 */ /* 0x000fe20000010000 */
[----:B------:R-:W-:Y:S01]  /*36b0*/  FMUL.FTZ R41, R237, R38 ;  /* 0x00000026ed297220 */ /* 0x000fe20000410000 */
[----:B------:R-:W-:Y:S01]  /*36c0*/  FFMA.FTZ R10, R148, R31, R204 ;  /* 0x0000001f940a7223 */ /* 0x000fe200000100cc */
[--C-:B------:R-:W-:Y:S01]  /*36d0*/  FADD.FTZ R14, R14, -R236.reuse ;  /* 0x800000ec0e0e7221 */ /* 0x100fe20000010000 */
[--C-:B------:R-:W-:Y:S01]  /*36e0*/  FADD.FTZ R15, R15, -R236.reuse ;  /* 0x800000ec0f0f7221 */ /* 0x100fe20000010000 */
[--C-:B------:R-:W-:Y:S01]  /*36f0*/  FADD.FTZ R240, R240, -R236.reuse ;  /* 0x800000ecf0f07221 */ /* 0x100fe20000010000 */
[--C-:B------:R-:W-:Y:S01]  /*3700*/  FADD.FTZ R241, R241, -R236.reuse ;  /* 0x800000ecf1f17221 */ /* 0x100fe20000010000 */
[--C-:B------:R-:W-:Y:S01]  /*3710*/  FADD.FTZ R242, R242, -R236.reuse ;  /* 0x800000ecf2f27221 */ /* 0x100fe20000010000 */
[----:B------:R-:W-:Y:S01]  /*3720*/  FMUL.FTZ R38, R237, R11 ;  /* 0x0000000bed267220 */ /* 0x000fe20000410000 */
[----:B------:R-:W-:Y:S01]  /*3730*/  FFMA.FTZ R31, R149, R24, R205 ;  /* 0x00000018951f7223 */ /* 0x000fe200000100cd */
[----:B------:R-:W-:Y:S01]  /*3740*/  FADD.FTZ R236, R243, -R236 ;  /* 0x800000ecf3ec7221 */ /* 0x000fe20000010000 */
[C---:B------:R-:W-:Y:S01]  /*3750*/  FMUL.FTZ R39, R237.reuse, R36 ;  /* 0x00000024ed277220 */ /* 0x040fe20000410000 */
[C---:B------:R-:W-:Y:S01]  /*3760*/  FMUL.FTZ R42, R237.reuse, R42 ;  /* 0x0000002aed2a7220 */ /* 0x040fe20000410000 */
[C---:B------:R-:W-:Y:S01]  /*3770*/  FMUL.FTZ R48, R237.reuse, R48 ;  /* 0x00000030ed307220 */ /* 0x040fe20000410000 */
[C---:B------:R-:W-:Y:S01]  /*3780*/  FMUL.FTZ R43, R237.reuse, R32 ;  /* 0x00000020ed2b7220 */ /* 0x040fe20000410000 */
[C---:B------:R-:W-:Y:S01]  /*3790*/  FMUL.FTZ R50, R237.reuse, R50 ;  /* 0x00000032ed327220 */ /* 0x040fe20000410000 */
[----:B------:R-:W-:Y:S01]  /*37a0*/  FMUL.FTZ R250, R237, R250 ;  /* 0x000000faedfa7220 */ /* 0x000fe20000410000 */
[----:B------:R0:W-:Y:S01]  /*37b0*/  STG.E.128 desc[UR4][R8.64], R4 ;  /* 0x0000000408007986 */ /* 0x0001e2000c101d04 */
[----:B------:R-:W-:Y:S01]  /*37c0*/  FFMA.FTZ R11, R150, R25, R206 ;  /* 0x00000019960b7223 */ /* 0x000fe200000100ce */
[----:B------:R-:W-:Y:S01]  /*37d0*/  FFMA.FTZ R51, R142, R51, R198 ;  /* 0x000000338e337223 */ /* 0x000fe200000100c6 */
[----:B------:R-:W-:Y:S01]  /*37e0*/  FFMA.FTZ R30, R143, R30, R199 ;  /* 0x0000001e8f1e7223 */ /* 0x000fe200000100c7 */
[----:B------:R-:W-:Y:S01]  /*37f0*/  FMUL.FTZ R17, R237, R12 ;  /* 0x0000000ced117220 */ /* 0x000fe20000410000 */
        /* <DEDUP_REMOVED lines=82> */
.L_x_21382:
[----:B------:R-:W-:Y:S01]  /*3d20*/  HFMA2.MMA R239, -RZ, RZ, 0, 5.9604644775390625e-08 ;  /* 0x00000001ffef7435 */ /* 0x000fe200000001ff */
[----:B------:R-:W-:Y:S02]  /*3d30*/  MOV R251, R250 ;  /* 0x000000fa00fb7202 */ /* 0x000fe40000000f00 */
[----:B------:R-:W-:Y:S02]  /*3d40*/  MOV R238, 0x1f ;  /* 0x0000001f00ee7802 */ /* 0x000fe40000000f00 */
[----:B------:R-:W-:-:S07]  /*3d50*/  MOV R237, 0xffffffff ;  /* 0xffffffff00ed7802 */ /* 0x000fce0000000f00 */
[----:B------:R-:W-:Y:S05]  /*3d60*/  WARPSYNC.COLLECTIVE R237, `(.L_x_21384) ;  /* 0x00000000ed087348 */ /* 0x000fea0003c00000 */
[----:B------:R0:W1:Y:S02]  /*3d70*/  SHFL.BFLY P2, R49, R251, R239, R238 ;  /* 0x0c0000effb317389 */ /* 0x00006400000400ee */
[----:B01----:R-:W-:Y:S01]  /*3d80*/  ENDCOLLECTIVE ;  /* 0x000000000000791b */ /* 0x003fe20003800000 */
.L_x_21384:
[----:B------:R-:W-:Y:S01]  /*3d90*/  HFMA2.MMA R239, -RZ, RZ, 0, 1.1920928955078125e-07 ;  /* 0x00000002ffef7435 */ /* 0x000fe200000001ff */
[----:B------:R-:W-:-:S10]  /*3da0*/  FADD.FTZ R251, R250, R49 ;  /* 0x00000031fafb7221 */ /* 0x000fd40000010000 */
[----:B------:R-:W-:Y:S05]  /*3db0*/  WARPSYNC.COLLECTIVE R237, `(.L_x_21385) ;  /* 0x00000000ed087348 */ /* 0x000fea0003c00000 */
[----:B------:R0:W1:Y:S02]  /*3dc0*/  SHFL.BFLY P2, R49, R251, R239, R238 ;  /* 0x0c0000effb317389 */ /* 0x00006400000400ee */
[----:B01----:R-:W-:Y:S01]  /*3dd0*/  ENDCOLLECTIVE ;  /* 0x000000000000791b */ /* 0x003fe20003800000 */
.L_x_21385:
[----:B------:R-:W-:Y:S01]  /*3de0*/  HFMA2.MMA R239, -RZ, RZ, 0, 2.384185791015625e-07 ;  /* 0x00000004ffef7435 */ /* 0x000fe200000001ff */
[----:B------:R-:W-:-:S05]  /*3df0*/  FADD.FTZ R252, R251, R49 ;  /* 0x00000031fbfc7221 */ /* 0x000fca0000010000 */
[----:B------:R-:W-:-:S07]  /*3e00*/  MOV R251, R252 ;  /* 0x000000fc00fb7202 */ /* 0x000fce0000000f00 */
[----:B------:R-:W-:Y:S05]  /*3e10*/  WARPSYNC.COLLECTIVE R237, `(.L_x_21386) ;  /* 0x00000000ed087348 */ /* 0x000fea0003c00000 */
[----:B------:R0:W1:Y:S02]  /*3e20*/  SHFL.BFLY P2, R49, R251, R239, R238 ;  /* 0x0c0000effb317389 */ /* 0x00006400000400ee */
[----:B01----:R-:W-:Y:S01]  /*3e30*/  ENDCOLLECTIVE ;  /* 0x000000000000791b */ /* 0x003fe20003800000 */
.L_x_21386:
[----:B------:R-:W-:Y:S01]  /*3e40*/  HFMA2.MMA R239, -RZ, RZ, 0, 4.76837158203125e-07 ;  /* 0x00000008ffef7435 */ /* 0x000fe200000001ff */
[----:B------:R-:W-:-:S05]  /*3e50*/  FADD.FTZ R252, R252, R49 ;  /* 0x00000031fcfc7221 */ /* 0x000fca0000010000 */
[----:B------:R-:W-:-:S07]  /*3e60*/  MOV R251, R252 ;  /* 0x000000fc00fb7202 */ /* 0x000fce0000000f00 */
[----:B------:R-:W-:Y:S05]  /*3e70*/  WARPSYNC.COLLECTIVE R237, `(.L_x_21387) ;  /* 0x00000000ed087348 */ /* 0x000fea0003c00000 */
[----:B------:R0:W1:Y:S02]  /*3e80*/  SHFL.BFLY P2, R49, R251, R239, R238 ;  /* 0x0c0000effb317389 */ /* 0x00006400000400ee */
[----:B01----:R-:W-:Y:S01]  /*3e90*/  ENDCOLLECTIVE ;  /* 0x000000000000791b */ /* 0x003fe20003800000 */
.L_x_21387:
[----:B------:R-:W-:Y:S01]  /*3ea0*/  HFMA2.MMA R239, -RZ, RZ, 0, 9.5367431640625e-07 ;  /* 0x00000010ffef7435 */ /* 0x000fe200000001ff */
[----:B------:R-:W-:-:S05]  /*3eb0*/  FADD.FTZ R48, R252, R49 ;  /* 0x00000031fc307221 */ /* 0x000fca0000010000 */
[----:B------:R-:W-:-:S07]  /*3ec0*/  MOV R251, R48 ;  /* 0x0000003000fb7202 */ /* 0x000fce0000000f00 */
[----:B------:R-:W-:Y:S05]  /*3ed0*/  WARPSYNC.COLLECTIVE R237, `(.L_x_21388) ;  /* 0x00000000ed087348 */ /* 0x000fea0003c00000 */
[----:B------:R0:W1:Y:S02]  /*3ee0*/  SHFL.BFLY P2, R49, R251, R239, R238 ;  /* 0x0c0000effb317389 */ /* 0x00006400000400ee */
[----:B01----:R-:W-:Y:S01]  /*3ef0*/  ENDCOLLECTIVE ;  /* 0x000000000000791b */ /* 0x003fe20003800000 */
.L_x_21388:
        /* <DEDUP_REMOVED lines=12> */
[----:B------:R-:W-:-:S03]  /*3fc0*/  FADD.FTZ R250, R243, -R48 ;  /* 0x80000030f3fa7221 */ /* 0x000fc60000010000 */
        /* <DEDUP_REMOVED lines=101> */
[----:B------:R-:W-:-:S03]  /*4620*/  MOV R238, 0x1f ;  /* 0x0000001f00ee7802 */ /* 0x000fc60000000f00 */
[----:B------:R-:W-:-:S05]  /*4630*/  FFMA.FTZ R250, R250, R250, R49 ;  /* 0x000000fafafa7223 */ /* 0x000fca0000010031 */
[----:B------:R-:W-:-:S07]  /*4640*/  MOV R251, R250 ;  /* 0x000000fa00fb7202 */ /* 0x000fce0000000f00 */
[----:B------:R-:W-:Y:S05]  /*4650*/  WARPSYNC.COLLECTIVE R237, `(.L_x_21389) ;  /* 0x00000000ed087348 */ /* 0x000fea0003c00000 */
[----:B------:R0:W1:Y:S02]  /*4660*/  SHFL.BFLY P2, R49, R251, R239, R238 ;  /* 0x0c0000effb317389 */ /* 0x00006400000400ee */
[----:B01----:R-:W-:Y:S01]  /*4670*/  ENDCOLLECTIVE ;  /* 0x000000000000791b */ /* 0x003fe20003800000 */
.L_x_21389:
[----:B------:R-:W-:Y:S01]  /*4680*/  HFMA2.MMA R239, -RZ, RZ, 0, 1.1920928955078125e-07 ;  /* 0x00000002ffef7435 */ /* 0x000fe200000001ff */
[----:B------:R-:W-:-:S10]  /*4690*/  FADD.FTZ R251, R250, R49 ;  /* 0x00000031fafb7221 */ /* 0x000fd40000010000 */
[----:B------:R-:W-:Y:S05]  /*46a0*/  WARPSYNC.COLLECTIVE R237, `(.L_x_21390) ;  /* 0x00000000ed087348 */ /* 0x000fea0003c00000 */
[----:B------:R0:W1:Y:S02]  /*46b0*/  SHFL.BFLY P2, R49, R251, R239, R238 ;  /* 0x0c0000effb317389 */ /* 0x00006400000400ee */
[----:B01----:R-:W-:Y:S01]  /*46c0*/  ENDCOLLECTIVE ;  /* 0x000000000000791b */ /* 0x003fe20003800000 */
.L_x_21390:
[----:B------:R-:W-:Y:S01]  /*46d0*/  HFMA2.MMA R239, -RZ, RZ, 0, 2.384185791015625e-07 ;  /* 0x00000004ffef7435 */ /* 0x000fe200000001ff */
[----:B------:R-:W-:-:S05]  /*46e0*/  FADD.FTZ R252, R251, R49 ;  /* 0x00000031fbfc7221 */ /* 0x000fca0000010000 */
[----:B------:R-:W-:-:S07]  /*46f0*/  MOV R251, R252 ;  /* 0x000000fc00fb7202 */ /* 0x000fce0000000f00 */
[----:B------:R-:W-:Y:S05]  /*4700*/  WARPSYNC.COLLECTIVE R237, `(.L_x_21391) ;  /* 0x00000000ed087348 */ /* 0x000fea0003c00000 */
[----:B------:R0:W1:Y:S02]  /*4710*/  SHFL.BFLY P2, R49, R251, R239, R238 ;  /* 0x0c0000effb317389 */ /* 0x00006400000400ee */
[----:B01----:R-:W-:Y:S01]  /*4720*/  ENDCOLLECTIVE ;  /* 0x000000000000791b */ /* 0x003fe20003800000 */
.L_x_21391:
[----:B------:R-:W-:Y:S01]  /*4730*/  HFMA2.MMA R239, -RZ, RZ, 0, 4.76837158203125e-07 ;  /* 0x00000008ffef7435 */ /* 0x000fe200000001ff */
[----:B------:R-:W-:-:S05]  /*4740*/  FADD.FTZ R252, R252, R49 ;  /* 0x00000031fcfc7221 */ /* 0x000fca0000010000 */
[----:B------:R-:W-:-:S07]  /*4750*/  MOV R251, R252 ;  /* 0x000000fc00fb7202 */ /* 0x000fce0000000f00 */
[----:B------:R-:W-:Y:S05]  /*4760*/  WARPSYNC.COLLECTIVE R237, `(.L_x_21392) ;  /* 0x00000000ed087348 */ /* 0x000fea0003c00000 */
[----:B------:R0:W1:Y:S02]  /*4770*/  SHFL.BFLY P2, R49, R251, R239, R238 ;  /* 0x0c0000effb317389 */ /* 0x00006400000400ee */
[----:B01----:R-:W-:Y:S01]  /*4780*/  ENDCOLLECTIVE ;  /* 0x000000000000791b */ /* 0x003fe20003800000 */
.L_x_21392:
[----:B------:R-:W-:Y:S01]  /*4790*/  HFMA2.MMA R239, -RZ, RZ, 0, 9.5367431640625e-07 ;  /* 0x00000010ffef7435 */ /* 0x000fe200000001ff */
[----:B------:R-:W-:-:S05]  /*47a0*/  FADD.FTZ R250, R252, R49 ;  /* 0x00000031fcfa7221 */ /* 0x000fca0000010000 */
[----:B------:R-:W-:-:S07]  /*47b0*/  MOV R251, R250 ;  /* 0x000000fa00fb7202 */ /* 0x000fce0000000f00 */
[----:B------:R-:W-:Y:S05]  /*47c0*/  WARPSYNC.COLLECTIVE R237, `(.L_x_21393) ;  /* 0x00000000ed087348 */ /* 0x000fea0003c00000 */
[----:B------:R0:W1:Y:S02]  /*47d0*/  SHFL.BFLY P2, R49, R251, R239, R238 ;  /* 0x0c0000effb317389 */ /* 0x00006400000400ee */
[----:B01----:R-:W-:Y:S01]  /*47e0*/  ENDCOLLECTIVE ;  /* 0x000000000000791b */ /* 0x003fe20003800000 */
.L_x_21393:
[----:B------:R-:W-:Y:S05]  /*47f0*/  BRA `(.L_x_21394) ;  /* 0xffffffe000d07947 */ /* 0x000fea000383ffff */
.L_x_21395:
        /* <DEDUP_REMOVED lines=16> */
.L_x_46029:


//--------------------- .text._ZN10layer_norm13ln_fwd_kernelINS_13Kernel_traitsIf13__nv_bfloat16fS2_fjLj7168ELj1ELj1ELj4ELj16ENS_18Kernel_traits_baseILj7168EfS2_fS2_fjLj128EEEEELb0ELb1ELb1ELb0EEEvNS_9FwdParamsE --------------------------
	.section	.text._ZN10layer_norm13ln_fwd_kernelINS_13Kernel_traitsIf13__nv_bfloat16fS2_fjLj7168ELj1ELj1ELj4ELj16ENS_18Kernel_traits_baseILj7168EfS2_fS2_fjLj128EEEEELb0ELb1ELb1ELb0EEEvNS_9FwdParamsE,"ax",@progbits
	.align	128
        .global         _ZN10layer_norm13ln_fwd_kernelINS_13Kernel_traitsIf13__nv_bfloat16fS2_fjLj7168ELj1ELj1ELj4ELj16ENS_18Kernel_traits_baseILj7168EfS2_fS2_fjLj128EEEEELb0ELb1ELb1ELb0EEEvNS_9FwdParamsE
        .type           _ZN10layer_norm13ln_fwd_kernelINS_13Kernel_traitsIf13__nv_bfloat16fS2_fjLj7168ELj1ELj1ELj4ELj16ENS_18Kernel_traits_baseILj7168EfS2_fS2_fjLj128EEEEELb0ELb1ELb1ELb0EEEvNS_9FwdParamsE,@function
        .size           _ZN10layer_norm13ln_fwd_kernelINS_13Kernel_traitsIf13__nv_bfloat16fS2_fjLj7168ELj1ELj1ELj4ELj16ENS_18Kernel_traits_baseILj7168EfS2_fS2_fjLj128EEEEELb0ELb1ELb1ELb0EEEvNS_9FwdParamsE,(.L_x_46030 - _ZN10layer_norm13ln_fwd_kernelINS_13Kernel_traitsIf13__nv_bfloat16fS2_fjLj7168ELj1ELj1ELj4ELj16ENS_18Kernel_traits_baseILj7168EfS2_fS2_fjLj128EEEEELb0ELb1ELb1ELb0EEEvNS_9FwdParamsE)
        .other          _ZN10layer_norm13ln_fwd_kernelINS_13Kernel_traitsIf13__nv_bfloat16fS2_fjLj7168ELj1ELj1ELj4ELj16ENS_18Kernel_traits_baseILj7168EfS2_fS2_fjLj128EEEEELb0ELb1ELb1ELb0EEEvNS_9FwdParamsE,@"STO_CUDA_ENTRY STV_DEFAULT"
_ZN10layer_norm13ln_fwd_kernelINS_13Kernel_traitsIf13__nv_bfloat16fS2_fjLj7168ELj1ELj1ELj4ELj16ENS_18Kernel_traits_baseILj7168EfS2_fS2_fjLj128EEEEELb0ELb1ELb1ELb0EEEvNS_9FwdParamsE:
.text._ZN10layer_norm13ln_fwd_kernelINS_13Kernel_traitsIf13__nv_bfloat16fS2_fjLj7168ELj1ELj1ELj4ELj16ENS_18Kernel_traits_baseILj7168EfS2_fS2_fjLj128EEEEELb0ELb1ELb1ELb0EEEvNS_9FwdParamsE:
        /* <DEDUP_REMOVED lines=47> */
.L_x_21397:
[----:B------:R-:W-:Y:S05]  /*02f0*/  BSYNC B0 ;  /* 0x0000000000007941 */ /* 0x000fea0003800000 */
.L_x_21396:
[----:B------:R-:W-:Y:S04]  /*0300*/  BSSY B0, `(.L_x_21398) ;  /* 0x0000017000007945 */ /* 0x000fe80003800000 */
[----:B------:R-:W-:Y:S05]  /*0310*/  @!P6 BRA `(.L_x_21399) ;  /* 0x000000000054e947 */ /* 0x000fea0003800000 */
[----:B------:R-:W-:Y:S01]  /*0320*/  ULDC.64 UR6, c[0x0][0x2c8] ;  /* 0x0000b20000067ab9 */ /* 0x000fe20000000a00 */
[----:B------:R-:W1:Y:S01]  /*0330*/  LDC.64 R32, c[0x0][0x260] ;  /* 0x00009800ff207b82 */ /* 0x000e620000000a00 */
[----:B------:R-:W-:Y:S01]  /*0340*/  ISETP.NE.U32.AND P1, PT, RZ, UR6, PT ;  /* 0x00000006ff007c0c */ /* 0x000fe2000bf25070 */
[----:B------:R-:W-:Y:S01]  /*0350*/  ULDC.64 UR8, c[0x0][0x278] ;  /* 0x00009e0000087ab9 */ /* 0x000fe20000000a00 */
[----:B------:R-:W-:Y:S02]  /*0360*/  CS2R R26, SRZ ;  /* 0x00000000001a7805 */ /* 0x000fe4000001ff00 */
[----:B0-----:R-:W-:Y:S02]  /*0370*/  CS2R R24, SRZ ;  /* 0x0000000000187805 */ /* 0x001fe4000001ff00 */
        /* <DEDUP_REMOVED lines=15> */
.L_x_21399:
[----:B------:R-:W-:Y:S05]  /*0470*/  BSYNC B0 ;  /* 0x0000000000007941 */ /* 0x000fea0003800000 */
.L_x_21398:
[----:B------:R-:W-:Y:S04]  /*0480*/  BSSY B0, `(.L_x_21400) ;  /* 0x0000017000007945 */ /* 0x000fe80003800000 */
[----:B------:R-:W-:Y:S05]  /*0490*/  @!P5 BRA `(.L_x_21401) ;  /* 0x000000000054d947 */ /* 0x000fea0003800000 */
[----:B------:R-:W-:Y:S01]  /*04a0*/  ULDC.64 UR6, c[0x0][0x2c8] ;  /* 0x0000b20000067ab9 */ /* 0x000fe20000000a00 */
[----:B------:R-:W2:Y:S01]  /*04b0*/  LDC.64 R56, c[0x0][0x260] ;  /* 0x00009800ff387b82 */ /* 0x000ea20000000a00 */
[----:B------:R-:W-:Y:S01]  /*04c0*/  ISETP.NE.U32.AND P1, PT, RZ, UR6, PT ;  /* 0x00000006ff007c0c */ /* 0x000fe2000bf25070 */
[----:B------:R-:W-:Y:S01]  /*04d0*/  ULDC.64 UR8, c[0x0][0x278] ;  /* 0x00009e0000087ab9 */ /* 0x000fe20000000a00 */
[----:B------:R-:W-:Y:S02]  /*04e0*/  CS2R R50, SRZ ;  /* 0x0000000000327805 */ /* 0x000fe4000001ff00 */
[----:B-1----:R-:W-:Y:S02]  /*04f0*/  CS2R R48, SRZ ;  /* 0x0000000000307805 */ /* 0x002fe4000001ff00 */
        /* <DEDUP_REMOVED lines=15> */
.L_x_21401:
[----:B------:R-:W-:Y:S05]  /*05f0*/  BSYNC B0 ;  /* 0x0000000000007941 */ /* 0x000fea0003800000 */
.L_x_21400:
[----:B------:R-:W-:Y:S04]  /*0600*/  BSSY B0, `(.L_x_21402) ;  /* 0x0000017000007945 */ /* 0x000fe80003800000 */
[----:B------:R-:W-:Y:S05]  /*0610*/  @!P4 BRA `(.L_x_21403) ;  /* 0x000000000054c947 */ /* 0x000fea0003800000 */
[----:B------:R-:W-:Y:S01]  /*0620*/  ULDC.64 UR6, c[0x0][0x2c8] ;  /* 0x0000b20000067ab9 */ /* 0x000fe20000000a00 */
[----:B------:R-:W3:Y:S01]  /*0630*/  LDC.64 R80, c[0x0][0x260] ;  /* 0x00009800ff507b82 */ /* 0x000ee20000000a00 */
[----:B------:R-:W-:Y:S01]  /*0640*/  ISETP.NE.U32.AND P1, PT, RZ, UR6, PT ;  /* 0x00000006ff007c0c */ /* 0x000fe2000bf25070 */
[----:B------:R-:W-:Y:S01]  /*0650*/  ULDC.64 UR8, c[0x0][0x278] ;  /* 0x00009e0000087ab9 */ /* 0x000fe20000000a00 */
[----:B------:R-:W-:Y:S02]  /*0660*/  CS2R R74, SRZ ;  /* 0x00000000004a7805 */ /* 0x000fe4000001ff00 */
[----:B--2---:R-:W-:Y:S02]  /*0670*/  CS2R R72, SRZ ;  /* 0x0000000000487805 */ /* 0x004fe4000001ff00 */
        /* <DEDUP_REMOVED lines=15> */
.L_x_21403:
[----:B------:R-:W-:Y:S05]  /*0770*/  BSYNC B0 ;  /* 0x0000000000007941 */ /* 0x000fea0003800000 */
.L_x_21402:
[----:B------:R-:W-:Y:S04]  /*0780*/  BSSY B0, `(.L_x_21404) ;  /* 0x0000017000007945 */ /* 0x000fe80003800000 */
[----:B------:R-:W-:Y:S05]  /*0790*/  @!P3 BRA `(.L_x_21405) ;  /* 0x000000000054b947 */ /* 0x000fea0003800000 */
[----:B------:R-:W-:Y:S01]  /*07a0*/  ULDC.64 UR6, c[0x0][0x2c8] ;  /* 0x0000b20000067ab9 */ /* 0x000fe20000000a00 */
[----:B------:R-:W4:Y:S01]  /*07b0*/  LDC.64 R104, c[0x0][0x260] ;  /* 0x00009800ff687b82 */ /* 0x000f220000000a00 */
[----:B------:R-:W-:Y:S01]  /*07c0*/  ISETP.NE.U32.AND P1, PT, RZ, UR6, PT ;  /* 0x00000006ff007c0c */ /* 0x000fe2000bf25070 */
[----:B------:R-:W-:Y:S01]  /*07d0*/  ULDC.64 UR8, c[0x0][0x278] ;  /* 0x00009e0000087ab9 */ /* 0x000fe20000000a00 */
[----:B------:R-:W-:Y:S02]  /*07e0*/  CS2R R98, SRZ ;  /* 0x0000000000627805 */ /* 0x000fe4000001ff00 */
[----:B---3--:R-:W-:Y:S02]  /*07f0*/  CS2R R96, SRZ ;  /* 0x0000000000607805 */ /* 0x008fe4000001ff00 */
        /* <DEDUP_REMOVED lines=15> */
.L_x_21405:
[----:B------:R-:W-:Y:S05]  /*08f0*/  BSYNC B0 ;  /* 0x0000000000007941 */ /* 0x000fea0003800000 */
.L_x_21404:
        /* <DEDUP_REMOVED lines=8> */
[----:B------:R-:W-:Y:S02]  /*0980*/  CS2R R122, SRZ ;  /* 0x00000000007a7805 */ /* 0x000fe4000001ff00 */
[----:B----4-:R-:W-:Y:S02]  /*0990*/  CS2R R120, SRZ ;  /* 0x0000000000787805 */ /* 0x010fe4000001ff00 */
        /* <DEDUP_REMOVED lines=16> */
.L_x_21407:
[----:B------:R-:W-:Y:S05]  /*0aa0*/  BSYNC B0 ;  /* 0x0000000000007941 */ /* 0x000fea0003800000 */
.L_x_21406:
        /* <DEDUP_REMOVED lines=25> */
.L_x_21409:
[----:B------:R-:W-:Y:S05]  /*0c40*/  BSYNC B0 ;  /* 0x0000000000007941 */ /* 0x000fea0003800000 */
.L_x_21408:
[----:B------:R-:W0:Y:S02]  /*0c50*/  S2UR UR6, SR_CTAID.X ;  /* 0x00000000000679c3 */ /* 0x000e240000002500 */
[----:B01234-:R-:W-:Y:S01]  /*0c60*/  LEA.HI R2, R249, UR6, RZ, 0x19 ;  /* 0x00000006f9027c11 */ /* 0x01ffe2000f8fc8ff */
[----:B------:R-:W-:-:S03]  /*0c70*/  ULDC UR6, c[0x0][0x214] ;  /* 0x0000850000067ab9 */ /* 0x000fc60000000800 */
[----:B------:R-:W-:-:S13]  /*0c80*/  ISETP.GE.AND P1, PT, R2, UR6, PT ;  /* 0x0000000602007c0c */ /* 0x000fda000bf26270 */
[----:B------:R-:W-:Y:S05]  /*0c90*/  @P1 EXIT ;  /* 0x000000000000194d */ /* 0x000fea0003800000 */
[----:B------:R-:W-:Y:S01]  /*0ca0*/  SHF.R.S32.HI R4, RZ, 0x3, R4 ;  /* 0x00000003ff047819 */ /* 0x000fe20000011404 */
[----:B------:R-:W-:Y:S01]  /*0cb0*/  ULDC.U8 UR6, c[0x0][0x2a0] ;  /* 0x0000a80000067ab9 */ /* 0x000fe20000000000 */
[----:B------:R-:W-:Y:S01]  /*0cc0*/  LOP3.LUT R6, R249, 0x60, RZ, 0xc0, !PT ;  /* 0x00000060f9067812 */ /* 0x000fe200078ec0ff */
[----:B------:R-:W-:Y:S01]  /*0cd0*/  UISETP.NE.AND UP0, UPT, UR6, URZ, UPT ;  /* 0x0000003f0600728c */ /* 0x000fe2000bf05270 */
[----:B------:R-:W-:Y:S01]  /*0ce0*/  LOP3.LUT R3, R4, 0x7f, RZ, 0xc0, !PT ;  /* 0x0000007f04037812 */ /* 0x000fe200078ec0ff */
[----:B------:R-:W-:Y:S01]  /*0cf0*/  ULDC UR7, c[0x0][0x290] ;  /* 0x0000a40000077ab9 */ /* 0x000fe20000000800 */
[----:B------:R-:W-:Y:S01]  /*0d00*/  SHF.R.U32.HI R4, RZ, 0x2, R4 ;  /* 0x00000002ff047819 */ /* 0x000fe20000011604 */
[----:B------:R-:W-:Y:S01]  /*0d10*/  ULDC UR6, c[0x0][0x29c] ;  /* 0x0000a70000067ab9 */ /* 0x000fe20000000800 */
[----:B------:R-:W-:Y:S01]  /*0d20*/  VIADDMNMX R6, R3, -R6, RZ, !PT ;  /* 0x8000000603067246 */ /* 0x000fe200078001ff */
[----:B------:R-:W-:Y:S01]  /*0d30*/  ULDC.64 UR8, c[0x0][0x210] ;  /* 0x0000840000087ab9 */ /* 0x000fe20000000a00 */
[----:B------:R-:W-:-:S02]  /*0d40*/  LOP3.LUT R7, R4, 0x3fffffe0, RZ, 0xc0, !PT ;  /* 0x3fffffe004077812 */ /* 0x000fc400078ec0ff */
[----:B------:R-:W-:Y:S02]  /*0d50*/  SHF.L.U32 R4, R249, 0x5, RZ ;  /* 0x00000005f9047819 */ /* 0x000fe400000006ff */
[----:B------:R-:W-:Y:S02]  /*0d60*/  VIMNMX R6, R6, 0x20, PT ;  /* 0x0000002006067848 */ /* 0x000fe40003fe0100 */
[----:B------:R-:W-:Y:S02]  /*0d70*/  LOP3.LUT R4, R4, 0x3e0, RZ, 0xc0, !PT ;  /* 0x000003e004047812 */ /* 0x000fe400078ec0ff */
[----:B------:R-:W-:Y:S02]  /*0d80*/  IADD3 R6, R6, R7, RZ ;  /* 0x0000000706067210 */ /* 0x000fe40007ffe0ff */
[----:B------:R-:W-:Y:S02]  /*0d90*/  VIADDMNMX R4, R3, -R4, RZ, !PT ;  /* 0x8000000403047246 */ /* 0x000fe400078001ff */
[----:B------:R-:W-:-:S02]  /*0da0*/  SHF.L.U32 R6, R6, 0x3, RZ ;  /* 0x0000000306067819 */ /* 0x000fc400000006ff */
[----:B------:R-:W-:Y:S02]  /*0db0*/  VIMNMX R4, R4, 0x20, PT ;  /* 0x0000002004047848 */ /* 0x000fe40003fe0100 */
[----:B------:R-:W-:Y:S02]  /*0dc0*/  I2FP.F32.U32 R6, R6 ;  /* 0x0000000600067245 */ /* 0x000fe40000201000 */
[----:B------:R-:W-:Y:S01]  /*0dd0*/  IADD3 R4, R7, R4, RZ ;  /* 0x0000000407047210 */ /* 0x000fe20007ffe0ff */
[----:B------:R-:W-:Y:S01]  /*0de0*/  HFMA2.MMA R7, -RZ, RZ, 0, 5.9604644775390625e-08 ;  /* 0x00000001ff077435 */ /* 0x000fe200000001ff */
[----:B------:R0:W1:Y:S02]  /*0df0*/  MUFU.RCP R250, R6 ;  /* 0x0000000600fa7308 */ /* 0x0000640000001000 */
[----:B------:R-:W-:-:S05]  /*0e00*/  SHF.L.U32 R3, R4, 0x3, RZ ;  /* 0x0000000304037819 */ /* 0x000fca00000006ff */
[----:B------:R0:W-:Y:S03]  /*0e10*/  STL [R1], R3 ;  /* 0x0000000301007387 */ /* 0x0001e60000100800 */
.L_x_21551:
[----:B------:R-:W2:Y:S08]  /*0e20*/  LDC.64 R236, c[0x0][0x280] ;  /* 0x0000a000ffec7b82 */ /* 0x000eb00000000a00 */
[----:B------:R-:W3:Y:S08]  /*0e30*/  LDC.64 R238, c[0x0][0x288] ;  /* 0x0000a200ffee7b82 */ /* 0x000ef00000000a00 */
[----:B------:R-:W4:Y:S01]  /*0e40*/  LDC R251, c[0x0][0x218] ;  /* 0x00008600fffb7b82 */ /* 0x000f220000000800 */
[----:B--2---:R-:W-:-:S05]  /*0e50*/  IMAD.WIDE R236, R2, 0x4, R236 ;  /* 0x0000000402ec7825 */ /* 0x004fca00078e02ec */
[----:B0-----:R-:W2:Y:S01]  /*0e60*/  LDG.E R3, desc[UR4][R236.64] ;  /* 0x00000004ec037981 */ /* 0x001ea2000c1e1900 */
[----:B---3--:R-:W-:-:S06]  /*0e70*/  IMAD.WIDE R238, R2, 0x4, R238 ;  /* 0x0000000402ee7825 */ /* 0x008fcc00078e02ee */
[----:B-----5:R0:W5:Y:S01]  /*0e80*/  LDG.E R238, desc[UR4][R238.64] ;  /* 0x00000004eeee7981 */ /* 0x020162000c1e1900 */
[----:B------:R-:W-:Y:S01]  /*0e90*/  BSSY B0, `(.L_x_21410) ;  /* 0x0000072000007945 */ /* 0x000fe20003800000 */
[----:B----4-:R-:W-:Y:S01]  /*0ea0*/  IMAD R4, R2, R251, RZ ;  /* 0x000000fb02047224 */ /* 0x010fe200078e02ff */
        /* <DEDUP_REMOVED lines=11> */
[----:B------:R-:W0:Y:S01]  /*0f60*/  LDC.64 R236, c[0x0][0x230] ;  /* 0x00008c00ffec7b82 */ /* 0x000e220000000a00 */
[----:B------:R-:W-:-:S07]  /*0f70*/  ISETP.GT.AND P3, PT, R3, RZ, PT ;  /* 0x000000ff0300720c */ /* 0x000fce0003f64270 */
[----:B------:R-:W2:Y:S01]  /*0f80*/  @P1 LDC.64 R178, c[0x0][0x220] ;  /* 0x00008800ffb21b82 */ /* 0x000ea20000000a00 */
[----:B0-----:R-:W-:-:S04]  /*0f90*/  ISETP.NE.U32.AND P2, PT, R236, RZ, PT ;  /* 0x000000ffec00720c */ /* 0x001fc80003f45070 */
[----:B------:R-:W-:-:S13]  /*0fa0*/  ISETP.NE.AND.EX P2, PT, R237, RZ, PT, P2 ;  /* 0x000000ffed00720c */ /* 0x000fda0003f45320 */
[----:B------:R-:W0:Y:S02]  /*0fb0*/  @P2 LDC.64 R176, c[0x0][0x230] ;  /* 0x00008c00ffb02b82 */ /* 0x000e240000000a00 */
[----:B0-----:R-:W-:-:S05]  /*0fc0*/  @P2 IMAD.WIDE.U32 R176, R6, 0x20, R176 ;  /* 0x0000002006b02825 */ /* 0x001fca00078e00b0 */
[----:B------:R-:W3:Y:S01]  /*0fd0*/  @P2 LDG.E.128 R168, desc[UR4][R176.64] ;  /* 0x00000004b0a82981 */ /* 0x000ee2000c1e1d00 */
[----:B------:R-:W-:-:S03]  /*0fe0*/  @!P3 ISETP.NE.U32.AND P4, PT, R236, RZ, PT ;  /* 0x000000ffec00b20c */ /* 0x000fc60003f85070 */
[----:B------:R-:W4:Y:S01]  /*0ff0*/  @P2 LDG.E.128 R172, desc[UR4][R176.64+0x10] ;  /* 0x00001004b0ac2981 */ /* 0x000f22000c1e1d00 */
[----:B------:R-:W-:Y:S01]  /*1000*/  @!P3 ISETP.NE.AND.EX P4, PT, R237, RZ, PT, P4 ;  /* 0x000000ffed00b20c */ /* 0x000fe20003f85340 */
[----:B--2---:R-:W-:-:S05]  /*1010*/  @P1 IMAD.WIDE.U32 R178, R4, 0x10, R178 ;  /* 0x0000001004b21825 */ /* 0x004fca00078e00b2 */
[----:B------:R0:W5:Y:S01]  /*1020*/  @P1 LDG.E.128 R180, desc[UR4][R178.64] ;  /* 0x00000004b2b41981 */ /* 0x000162000c1e1d00 */
[----:B------:R-:W-:Y:S01]  /*1030*/  BSSY B1, `(.L_x_21412) ;  /* 0x000001c000017945 */ /* 0x000fe20003800000 */
        /* <DEDUP_REMOVED lines=9> */
[----:B----4-:R-:W-:Y:S02]  /*10d0*/  @!P3 FSEL R176, R172, RZ, P4 ;  /* 0x000000ffacb0b208 */ /* 0x010fe40002000000 */
        /* <DEDUP_REMOVED lines=17> */
.L_x_21413:
[----:B------:R-:W-:Y:S05]  /*11f0*/  BSYNC B1 ;  /* 0x0000000000017941 */ /* 0x000fea0003800000 */
.L_x_21412:
[----:B------:R-:W-:Y:S04]  /*1200*/  BSSY B1, `(.L_x_21414) ;  /* 0x0000007000017945 */ /* 0x000fe80003800000 */
[----:B------:R-:W-:Y:S05]  /*1210*/  @!P3 BRA `(.L_x_21415) ;  /* 0x000000000014b947 */ /* 0x000fea0003800000 */
[----:B-----5:R-:W-:-:S04]  /*1220*/  PRMT R185, R180, 0x7632, R185 ;  /* 0x00007632b4b97816 */ /* 0x020fc800000000b9 */
[----:B------:R-:W-:-:S05]  /*1230*/  SHF.L.U32 R185, R185, 0x10, RZ ;  /* 0x00000010b9b97819 */ /* 0x000fca00000006ff */
[----:B------:R-:W-:-:S04]  /*1240*/  FMUL.FTZ R236, R185, UR6 ;  /* 0x00000006b9ec7c20 */ /* 0x000fc80008410000 */
[----:B------:R-:W-:-:S04]  /*1250*/  FMUL.FTZ R185, R21, R236 ;  /* 0x000000ec15b97220 */ /* 0x000fc80000410000 */
[----:B------:R-:W-:-:S07]  /*1260*/  @P2 FADD.FTZ R185, R169, R185 ;  /* 0x000000b9a9b92221 */ /* 0x000fce0000010000 */
.L_x_21415:
[----:B------:R-:W-:Y:S05]  /*1270*/  BSYNC B1 ;  /* 0x0000000000017941 */ /* 0x000fea0003800000 */
.L_x_21414:
[----:B------:R-:W-:Y:S04]  /*1280*/  BSSY B1, `(.L_x_21416) ;  /* 0x0000006000017945 */ /* 0x000fe80003800000 */
[----:B------:R-:W-:Y:S05]  /*1290*/  @!P3 BRA `(.L_x_21417) ;  /* 0x000000000010b947 */ /* 0x000fea0003800000 */
[----:B-----5:R-:W-:-:S05]  /*12a0*/  SHF.L.U32 R186, R181, 0x10, RZ ;  /* 0x00000010b5ba7819 */ /* 0x020fca00000006ff */
[----:B------:R-:W-:-:S04]  /*12b0*/  FMUL.FTZ R237, R186, UR6 ;  /* 0x00000006baed7c20 */ /* 0x000fc80008410000 */
[----:B------:R-:W-:-:S04]  /*12c0*/  FMUL.FTZ R186, R22, R237 ;  /* 0x000000ed16ba7220 */ /* 0x000fc80000410000 */
[----:B------:R-:W-:-:S07]  /*12d0*/  @P2 FADD.FTZ R186, R170, R186 ;  /* 0x000000baaaba2221 */ /* 0x000fce0000010000 */
.L_x_21417:
[----:B------:R-:W-:Y:S05]  /*12e0*/  BSYNC B1 ;  /* 0x0000000000017941 */ /* 0x000fea0003800000 */
.L_x_21416:
[----:B------:R-:W-:Y:S04]  /*12f0*/  BSSY B1, `(.L_x_21418) ;  /* 0x0000007000017945 */ /* 0x000fe80003800000 */
[----:B------:R-:W-:Y:S05]  /*1300*/  @!P3 BRA `(.L_x_21419) ;  /* 0x000000000014b947 */ /* 0x000fea0003800000 */
[----:B-----5:R-:W-:-:S04]  /*1310*/  PRMT R187, R181, 0x7632, R187 ;  /* 0x00007632b5bb7816 */ /* 0x020fc800000000bb */
[----:B------:R-:W-:-:S05]  /*1320*/  SHF.L.U32 R187, R187, 0x10, RZ ;  /* 0x00000010bbbb7819 */ /* 0x000fca00000006ff */
[----:B------:R-:W-:-:S04]  /*1330*/  FMUL.FTZ R236, R187, UR6 ;  /* 0x00000006bbec7c20 */ /* 0x000fc80008410000 */
[----:B------:R-:W-:-:S04]  /*1340*/  FMUL.FTZ R187, R23, R236 ;  /* 0x000000ec17bb7220 */ /* 0x000fc80000410000 */
[----:B------:R-:W-:-:S07]  /*1350*/  @P2 FADD.FTZ R187, R171, R187 ;  /* 0x000000bbabbb2221 */ /* 0x000fce0000010000 */
.L_x_21419:
[----:B------:R-:W-:Y:S05]  /*1360*/  BSYNC B1 ;  /* 0x0000000000017941 */ /* 0x000fea0003800000 */
.L_x_21418:
[----:B------:R-:W-:Y:S04]  /*1370*/  BSSY B1, `(.L_x_21420) ;  /* 0x0000006000017945 */ /* 0x000fe80003800000 */
[----:B------:R-:W-:Y:S05]  /*1380*/  @!P3 BRA `(.L_x_21421) ;  /* 0x000000000010b947 */ /* 0x000fea0003800000 */
[----:B-----5:R-:W-:-:S05]  /*1390*/  SHF.L.U32 R176, R182, 0x10, RZ ;  /* 0x00000010b6b07819 */ /* 0x020fca00000006ff */
[----:B------:R-:W-:-:S04]  /*13a0*/  FMUL.FTZ R237, R176, UR6 ;  /* 0x00000006b0ed7c20 */ /* 0x000fc80008410000 */
[----:B------:R-:W-:-:S04]  /*13b0*/  FMUL.FTZ R176, R16, R237 ;  /* 0x000000ed10b07220 */ /* 0x000fc80000410000 */
[----:B------:R-:W-:-:S07]  /*13c0*/  @P2 FADD.FTZ R176, R172, R176 ;  /* 0x000000b0acb02221 */ /* 0x000fce0000010000 */
.L_x_21421:
[----:B------:R-:W-:Y:S05]  /*13d0*/  BSYNC B1 ;  /* 0x0000000000017941 */ /* 0x000fea0003800000 */
.L_x_21420:
[----:B------:R-:W-:Y:S04]  /*13e0*/  BSSY B1, `(.L_x_21422) ;  /* 0x0000007000017945 */ /* 0x000fe80003800000 */
[----:B------:R-:W-:Y:S05]  /*13f0*/  @!P3 BRA `(.L_x_21423) ;  /* 0x000000000014b947 */ /* 0x000fea0003800000 */
[----:B-----5:R-:W-:-:S04]  /*1400*/  PRMT R177, R182, 0x7632, R177 ;  /* 0x00007632b6b17816 */ /* 0x020fc800000000b1 */
[----:B------:R-:W-:-:S05]  /*1410*/  SHF.L.U32 R177, R177, 0x10, RZ ;  /* 0x00000010b1b17819 */ /* 0x000fca00000006ff */
[----:B------:R-:W-:-:S04]  /*1420*/  FMUL.FTZ R236, R177, UR6 ;  /* 0x00000006b1ec7c20 */ /* 0x000fc80008410000 */
[----:B------:R-:W-:-:S04]  /*1430*/  FMUL.FTZ R177, R17, R236 ;  /* 0x000000ec11b17220 */ /* 0x000fc80000410000 */
[----:B------:R-:W-:-:S07]  /*1440*/  @P2 FADD.FTZ R177, R173, R177 ;  /* 0x000000b1adb12221 */ /* 0x000fce0000010000 */
.L_x_21423:
[----:B------:R-:W-:Y:S05]  /*1450*/  BSYNC B1 ;  /* 0x0000000000017941 */ /* 0x000fea0003800000 */
.L_x_21422:
[----:B------:R-:W-:Y:S04]  /*1460*/  BSSY B1, `(.L_x_21424) ;  /* 0x0000006000017945 */ /* 0x000fe80003800000 */
[----:B------:R-:W-:Y:S05]  /*1470*/  @!P3 BRA `(.L_x_21425) ;  /* 0x000000000010b947 */ /* 0x000fea0003800000 */
[----:B-----5:R-:W-:-:S05]  /*1480*/  SHF.L.U32 R178, R183, 0x10, RZ ;  /* 0x00000010b7b27819 */ /* 0x020fca00000006ff */
[----:B------:R-:W-:-:S04]  /*1490*/  FMUL.FTZ R237, R178, UR6 ;  /* 0x00000006b2ed7c20 */ /* 0x000fc80008410000 */
[----:B------:R-:W-:-:S04]  /*14a0*/  FMUL.FTZ R178, R18, R237 ;  /* 0x000000ed12b27220 */ /* 0x000fc80000410000 */
[----:B------:R-:W-:-:S07]  /*14b0*/  @P2 FADD.FTZ R178, R174, R178 ;  /* 0x000000b2aeb22221 */ /* 0x000fce0000010000 */
.L_x_21425:
[----:B------:R-:W-:Y:S05]  /*14c0*/  BSYNC B1 ;  /* 0x0000000000017941 */ /* 0x000fea0003800000 */
.L_x_21424:
[----:B------:R-:W-:Y:S04]  /*14d0*/  BSSY B1, `(.L_x_21426) ;  /* 0x0000007000017945 */ /* 0x000fe80003800000 */
[----:B------:R-:W-:Y:S05]  /*14e0*/  @!P3 BRA `(.L_x_21427) ;  /* 0x000000000014b947 */ /* 0x000fea0003800000 */
[----:B-----5:R-:W-:-:S04]  /*14f0*/  PRMT R179, R183, 0x7632, R179 ;  /* 0x00007632b7b37816 */ /* 0x020fc800000000b3 */
[----:B------:R-:W-:-:S05]  /*1500*/  SHF.L.U32 R179, R179, 0x10, RZ ;  /* 0x00000010b3b37819 */ /* 0x000fca00000006ff */
[----:B------:R-:W-:-:S04]  /*1510*/  FMUL.FTZ R236, R179, UR6 ;  /* 0x00000006b3ec7c20 */ /* 0x000fc80008410000 */
[----:B------:R-:W-:-:S04]  /*1520*/  FMUL.FTZ R179, R19, R236 ;  /* 0x000000ec13b37220 */ /* 0x000fc80000410000 */
[----:B------:R-:W-:-:S07]  /*1530*/  @P2 FADD.FTZ R179, R175, R179 ;  /* 0x000000b3afb32221 */ /* 0x000fce0000010000 */
.L_x_21427:
[----:B------:R-:W-:Y:S05]  /*1540*/  BSYNC B1 ;  /* 0x0000000000017941 */ /* 0x000fea0003800000 */
.L_x_21426:
[----:B------:R-:W0:Y:S01]  /*1550*/  LDC.64 R236, c[0x0][0x238] ;  /* 0x00008e00ffec7b82 */ /* 0x000e220000000a00 */
[----:B------:R-:W-:Y:S01]  /*1560*/  IADD3 R4, R4, 0x80, RZ ;  /* 0x0000008004047810 */ /* 0x000fe20007ffe0ff */
[C---:B0-----:R-:W-:Y:S01]  /*1570*/  IMAD.WIDE.U32 R236, R6.reuse, 0x20, R236 ;  /* 0x0000002006ec7825 */ /* 0x041fe200078e00ec */
[----:B------:R-:W-:-:S04]  /*1580*/  IADD3 R6, R6, 0x80, RZ ;  /* 0x0000008006067810 */ /* 0x000fc80007ffe0ff */
[----:B------:R0:W-:Y:S04]  /*1590*/  STG.E.128 desc[UR4][R236.64], R184 ;  /* 0x000000b8ec007986 */ /* 0x0001e8000c101d04 */
[----:B------:R0:W-:Y:S02]  /*15a0*/  STG.E.128 desc[UR4][R236.64+0x10], R176 ;  /* 0x000010b0ec007986 */ /* 0x0001e4000c101d04 */
.L_x_21411:
[----:B------:R-:W-:Y:S05]  /*15b0*/  BSYNC B0 ;  /* 0x0000000000007941 */ /* 0x000fea0003800000 */
.L_x_21410:
[----:B------:R-:W-:Y:S01]  /*15c0*/  LOP3.LUT P2, RZ, R0, 0x100, RZ, 0xc0, !PT ;  /* 0x0000010000ff7812 */ /* 0x000fe2000784c0ff */
[----:B------:R-:W-:-:S12]  /*15d0*/  BSSY B0, `(.L_x_21428) ;  /* 0x0000067000007945 */ /* 0x000fd80003800000 */
[----:B------:R-:W-:Y:S05]  /*15e0*/  @!P2 BRA `(.L_x_21429) ;  /* 0x000000040094a947 */ /* 0x000fea0003800000 */
[----:B0-----:R-:W0:Y:S01]  /*15f0*/  LDC.64 R236, c[0x0][0x230] ;  /* 0x00008c00ffec7b82 */ /* 0x001e220000000a00 */
        /* <DEDUP_REMOVED lines=11> */
[----:B-----5:R0:W5:Y:S01]  /*16b0*/  @P1 LDG.E.128 R180, desc[UR4][R190.64] ;  /* 0x00000004beb41981 */ /* 0x020162000c1e1d00 */
        /* <DEDUP_REMOVED lines=28> */
.L_x_21431:
[----:B------:R-:W-:Y:S05]  /*1880*/  BSYNC B1 ;  /* 0x0000000000017941 */ /* 0x000fea0003800000 */
.L_x_21430:
[----:B------:R-:W-:Y:S04]  /*1890*/  BSSY B1, `(.L_x_21432) ;  /* 0x0000007000017945 */ /* 0x000fe80003800000 */
[----:B------:R-:W-:Y:S05]  /*18a0*/  @!P3 BRA `(.L_x_21433) ;  /* 0x000000000014b947 */ /* 0x000fea0003800000 */
[----:B-----5:R-:W-:-:S04]  /*18b0*/  PRMT R193, R180, 0x7632, R193 ;  /* 0x00007632b4c17816 */ /* 0x020fc800000000c1 */
[----:B------:R-:W-:-:S05]  /*18c0*/  SHF.L.U32 R193, R193, 0x10, RZ ;  /* 0x00000010c1c17819 */ /* 0x000fca00000006ff */
[----:B------:R-:W-:-:S04]  /*18d0*/  FMUL.FTZ R236, R193, UR6 ;  /* 0x00000006c1ec7c20 */ /* 0x000fc80008410000 */
[----:B------:R-:W-:-:S04]  /*18e0*/  FMUL.FTZ R193, R45, R236 ;  /* 0x000000ec2dc17220 */ /* 0x000fc80000410000 */
[----:B------:R-:W-:-:S07]  /*18f0*/  @P2 FADD.FTZ R193, R169, R193 ;  /* 0x000000c1a9c12221 */ /* 0x000fce0000010000 */
.L_x_21433:
[----:B------:R-:W-:Y:S05]  /*1900*/  BSYNC B1 ;  /* 0x0000000000017941 */ /* 0x000fea0003800000 */
.L_x_21432:
[----:B------:R-:W-:Y:S04]  /*1910*/  BSSY B1, `(.L_x_21434) ;  /* 0x0000006000017945 */ /* 0x000fe80003800000 */
[----:B------:R-:W-:Y:S05]  /*1920*/  @!P3 BRA `(.L_x_21435) ;  /* 0x000000000010b947 */ /* 0x000fea0003800000 */
[----:B-----5:R-:W-:-:S05]  /*1930*/  SHF.L.U32 R194, R181, 0x10, RZ ;  /* 0x00000010b5c27819 */ /* 0x020fca00000006ff */
[----:B------:R-:W-:-:S04]  /*1940*/  FMUL.FTZ R237, R194, UR6 ;  /* 0x00000006c2ed7c20 */ /* 0x000fc80008410000 */
[----:B------:R-:W-:-:S04]  /*1950*/  FMUL.FTZ R194, R46, R237 ;  /* 0x000000ed2ec27220 */ /* 0x000fc80000410000 */
[----:B------:R-:W-:-:S07]  /*1960*/  @P2 FADD.FTZ R194, R170, R194 ;  /* 0x000000c2aac22221 */ /* 0x000fce0000010000 */
.L_x_21435:
[----:B------:R-:W-:Y:S05]  /*1970*/  BSYNC B1 ;  /* 0x0000000000017941 */ /* 0x000fea0003800000 */
.L_x_21434:
[----:B------:R-:W-:Y:S04]  /*1980*/  BSSY B1, `(.L_x_21436) ;  /* 0x0000007000017945 */ /* 0x000fe80003800000 */
[----:B------:R-:W-:Y:S05]  /*1990*/  @!P3 BRA `(.L_x_21437) ;  /* 0x000000000014b947 */ /* 0x000fea0003800000 */
[----:B-----5:R-:W-:-:S04]  /*19a0*/  PRMT R195, R181, 0x7632, R195 ;  /* 0x00007632b5c37816 */ /* 0x020fc800000000c3 */
[----:B------:R-:W-:-:S05]  /*19b0*/  SHF.L.U32 R195, R195, 0x10, RZ ;  /* 0x00000010c3c37819 */ /* 0x000fca00000006ff */
[----:B------:R-:W-:-:S04]  /*19c0*/  FMUL.FTZ R236, R195, UR6 ;  /* 0x00000006c3ec7c20 */ /* 0x000fc80008410000 */
[----:B------:R-:W-:-:S04]  /*19d0*/  FMUL.FTZ R195, R47, R236 ;  /* 0x000000ec2fc37220 */ /* 0x000fc80000410000 */
[----:B------:R-:W-:-:S07]  /*19e0*/  @P2 FADD.FTZ R195, R171, R195 ;  /* 0x000000c3abc32221 */ /* 0x000fce0000010000 */
.L_x_21437:
[----:B------:R-:W-:Y:S05]  /*19f0*/  BSYNC B1 ;  /* 0x0000000000017941 */ /* 0x000fea0003800000 */
.L_x_21436:
[----:B------:R-:W-:Y:S04]  /*1a00*/  BSSY B1, `(.L_x_21438) ;  /* 0x0000006000017945 */ /* 0x000fe80003800000 */
[----:B------:R-:W-:Y:S05]  /*1a10*/  @!P3 BRA `(.L_x_21439) ;  /* 0x000000000010b947 */ /* 0x000fea0003800000 */
[----:B-----5:R-:W-:-:S05]  /*1a20*/  SHF.L.U32 R188, R182, 0x10, RZ ;  /* 0x00000010b6bc7819 */ /* 0x020fca00000006ff */
[----:B------:R-:W-:-:S04]  /*1a30*/  FMUL.FTZ R237, R188, UR6 ;  /* 0x00000006bced7c20 */ /* 0x000fc80008410000 */
[----:B------:R-:W-:-:S04]  /*1a40*/  FMUL.FTZ R188, R40, R237 ;  /* 0x000000ed28bc7220 */ /* 0x000fc80000410000 */
[----:B------:R-:W-:-:S07]  /*1a50*/  @P2 FADD.FTZ R188, R172, R188 ;  /* 0x000000bcacbc2221 */ /* 0x000fce0000010000 */
.L_x_21439:
[----:B------:R-:W-:Y:S05]  /*1a60*/  BSYNC B1 ;  /* 0x0000000000017941 */ /* 0x000fea0003800000 */
.L_x_21438:
[----:B------:R-:W-:Y:S04]  /*1a70*/  BSSY B1, `(.L_x_21440) ;  /* 0x0000007000017945 */ /* 0x000fe80003800000 */
[----:B------:R-:W-:Y:S05]  /*1a80*/  @!P3 BRA `(.L_x_21441) ;  /* 0x000000000014b947 */ /* 0x000fea0003800000 */
[----:B-----5:R-:W-:-:S04]  /*1a90*/  PRMT R189, R182, 0x7632, R189 ;  /* 0x00007632b6bd7816 */ /* 0x020fc800000000bd */
[----:B------:R-:W-:-:S05]  /*1aa0*/  SHF.L.U32 R189, R189, 0x10, RZ ;  /* 0x00000010bdbd7819 */ /* 0x000fca00000006ff */
[----:B------:R-:W-:-:S04]  /*1ab0*/  FMUL.FTZ R236, R189, UR6 ;  /* 0x00000006bdec7c20 */ /* 0x000fc80008410000 */
[----:B------:R-:W-:-:S04]  /*1ac0*/  FMUL.FTZ R189, R41, R236 ;  /* 0x000000ec29bd7220 */ /* 0x000fc80000410000 */
[----:B------:R-:W-:-:S07]  /*1ad0*/  @P2 FADD.FTZ R189, R173, R189 ;  /* 0x000000bdadbd2221 */ /* 0x000fce0000010000 */
.L_x_21441:
[----:B------:R-:W-:Y:S05]  /*1ae0*/  BSYNC B1 ;  /* 0x0000000000017941 */ /* 0x000fea0003800000 */
.L_x_21440:
[----:B------:R-:W-:Y:S04]  /*1af0*/  BSSY B1, `(.L_x_21442) ;  /* 0x0000006000017945 */ /* 0x000fe80003800000 */
[----:B------:R-:W-:Y:S05]  /*1b00*/  @!P3 BRA `(.L_x_21443) ;  /* 0x000000000010b947 */ /* 0x000fea0003800000 */
[----:B-----5:R-:W-:-:S05]  /*1b10*/  SHF.L.U32 R190, R183, 0x10, RZ ;  /* 0x00000010b7be7819 */ /* 0x020fca00000006ff */
[----:B------:R-:W-:-:S04]  /*1b20*/  FMUL.FTZ R237, R190, UR6 ;  /* 0x00000006beed7c20 */ /* 0x000fc80008410000 */
[----:B------:R-:W-:-:S04]  /*1b30*/  FMUL.FTZ R190, R42, R237 ;  /* 0x000000ed2abe7220 */ /* 0x000fc80000410000 */
[----:B------:R-:W-:-:S07]  /*1b40*/  @P2 FADD.FTZ R190, R174, R190 ;  /* 0x000000beaebe2221 */ /* 0x000fce0000010000 */
.L_x_21443:
[----:B------:R-:W-:Y:S05]  /*1b50*/  BSYNC B1 ;  /* 0x0000000000017941 */ /* 0x000fea0003800000 */
.L_x_21442:
[----:B------:R-:W-:Y:S04]  /*1b60*/  BSSY B1, `(.L_x_21444) ;  /* 0x0000007000017945 */ /* 0x000fe80003800000 */
[----:B------:R-:W-:Y:S05]  /*1b70*/  @!P3 BRA `(.L_x_21445) ;  /* 0x000000000014b947 */ /* 0x000fea0003800000 */
[----:B-----5:R-:W-:-:S04]  /*1b80*/  PRMT R191, R183, 0x7632, R191 ;  /* 0x00007632b7bf7816 */ /* 0x020fc800000000bf */
[----:B------:R-:W-:-:S05]  /*1b90*/  SHF.L.U32 R191, R191, 0x10, RZ ;  /* 0x00000010bfbf7819 */ /* 0x000fca00000006ff */
[----:B------:R-:W-:-:S04]  /*1ba0*/  FMUL.FTZ R236, R191, UR6 ;  /* 0x00000006bfec7c20 */ /* 0x000fc80008410000 */
[----:B------:R-:W-:-:S04]  /*1bb0*/  FMUL.FTZ R191, R43, R236 ;  /* 0x000000ec2bbf7220 */ /* 0x000fc80000410000 */
[----:B------:R-:W-:-:S07]  /*1bc0*/  @P2 FADD.FTZ R191, R175, R191 ;  /* 0x000000bfafbf2221 */ /* 0x000fce0000010000 */
.L_x_21445:
[----:B------:R-:W-:Y:S05]  /*1bd0*/  BSYNC B1 ;  /* 0x0000000000017941 */ /* 0x000fea0003800000 */
.L_x_21444:
[----:B------:R-:W0:Y:S01]  /*1be0*/  LDC.64 R236, c[0x0][0x238] ;  /* 0x00008e00ffec7b82 */ /* 0x000e220000000a00 */
[----:B------:R-:W-:Y:S01]  /*1bf0*/  IADD3 R4, R4, 0x80, RZ ;  /* 0x0000008004047810 */ /* 0x000fe20007ffe0ff */
[C---:B0-----:R-:W-:Y:S01]  /*1c00*/  IMAD.WIDE.U32 R236, R6.reuse, 0x20, R236 ;  /* 0x0000002006ec7825 */ /* 0x041fe200078e00ec */
[----:B------:R-:W-:-:S04]  /*1c10*/  IADD3 R6, R6, 0x80, RZ ;  /* 0x0000008006067810 */ /* 0x000fc80007ffe0ff */
[----:B------:R2:W-:Y:S04]  /*1c20*/  STG.E.128 desc[UR4][R236.64], R192 ;  /* 0x000000c0ec007986 */ /* 0x0005e8000c101d04 */
[----:B------:R2:W-:Y:S02]  /*1c30*/  STG.E.128 desc[UR4][R236.64+0x10], R188 ;  /* 0x000010bcec007986 */ /* 0x0005e4000c101d04 */
.L_x_21429:
[----:B------:R-:W-:Y:S05]  /*1c40*/  BSYNC B0 ;  /* 0x0000000000007941 */ /* 0x000fea0003800000 */
.L_x_21428:
[----:B------:R-:W-:Y:S01]  /*1c50*/  LOP3.LUT P2, RZ, R0, 0x80, RZ, 0xc0, !PT ;  /* 0x0000008000ff7812 */ /* 0x000fe2000784c0ff */
[----:B------:R-:W-:-:S12]  /*1c60*/  BSSY B0, `(.L_x_21446) ;  /* 0x0000067000007945 */ /* 0x000fd80003800000 */
[----:B------:R-:W-:Y:S05]  /*1c70*/  @!P2 BRA `(.L_x_21447) ;  /* 0x000000040094a947 */ /* 0x000fea0003800000 */
[----:B0-2---:R-:W0:Y:S01]  /*1c80*/  LDC.64 R236, c[0x0][0x230] ;  /* 0x00008c00ffec7b82 */ /* 0x005e220000000a00 */
        /* <DEDUP_REMOVED lines=40> */
.L_x_21449:
[----:B------:R-:W-:Y:S05]  /*1f10*/  BSYNC B1 ;  /* 0x0000000000017941 */ /* 0x000fea0003800000 */
.L_x_21448:
[----:B------:R-:W-:Y:S04]  /*1f20*/  BSSY B1, `(.L_x_21450) ;  /* 0x0000007000017945 */ /* 0x000fe80003800000 */
[----:B------:R-:W-:Y:S05]  /*1f30*/  @!P3 BRA `(.L_x_21451) ;  /* 0x000000000014b947 */ /* 0x000fea0003800000 */
[----:B-----5:R-:W-:-:S04]  /*1f40*/  PRMT R201, R180, 0x7632, R201 ;  /* 0x00007632b4c97816 */ /* 0x020fc800000000c9 */
[----:B------:R-:W-:-:S05]  /*1f50*/  SHF.L.U32 R201, R201, 0x10, RZ ;  /* 0x00000010c9c97819 */ /* 0x000fca00000006ff */
[----:B------:R-:W-:-:S04]  /*1f60*/  FMUL.FTZ R236, R201, UR6 ;  /* 0x00000006c9ec7c20 */ /* 0x000fc80008410000 */
[----:B------:R-:W-:-:S04]  /*1f70*/  FMUL.FTZ R201, R69, R236 ;  /* 0x000000ec45c97220 */ /* 0x000fc80000410000 */
[----:B------:R-:W-:-:S07]  /*1f80*/  @P2 FADD.FTZ R201, R169, R201 ;  /* 0x000000c9a9c92221 */ /* 0x000fce0000010000 */
.L_x_21451:
[----:B------:R-:W-:Y:S05]  /*1f90*/  BSYNC B1 ;  /* 0x0000000000017941 */ /* 0x000fea0003800000 */
.L_x_21450:
[----:B------:R-:W-:Y:S04]  /*1fa0*/  BSSY B1, `(.L_x_21452) ;  /* 0x0000006000017945 */ /* 0x000fe80003800000 */
[----:B------:R-:W-:Y:S05]  /*1fb0*/  @!P3 BRA `(.L_x_21453) ;  /* 0x000000000010b947 */ /* 0x000fea0003800000 */
[----:B-----5:R-:W-:-:S05]  /*1fc0*/  SHF.L.U32 R202, R181, 0x10, RZ ;  /* 0x00000010b5ca7819 */ /* 0x020fca00000006ff */
[----:B------:R-:W-:-:S04]  /*1fd0*/  FMUL.FTZ R237, R202, UR6 ;  /* 0x00000006caed7c20 */ /* 0x000fc80008410000 */
[----:B------:R-:W-:-:S04]  /*1fe0*/  FMUL.FTZ R202, R70, R237 ;  /* 0x000000ed46ca7220 */ /* 0x000fc80000410000 */
[----:B------:R-:W-:-:S07]  /*1ff0*/  @P2 FADD.FTZ R202, R170, R202 ;  /* 0x000000caaaca2221 */ /* 0x000fce0000010000 */
.L_x_21453:
[----:B------:R-:W-:Y:S05]  /*2000*/  BSYNC B1 ;  /* 0x0000000000017941 */ /* 0x000fea0003800000 */
.L_x_21452:
[----:B------:R-:W-:Y:S04]  /*2010*/  BSSY B1, `(.L_x_21454) ;  /* 0x0000007000017945 */ /* 0x000fe80003800000 */
[----:B------:R-:W-:Y:S05]  /*2020*/  @!P3 BRA `(.L_x_21455) ;  /* 0x000000000014b947 */ /* 0x000fea0003800000 */
[----:B-----5:R-:W-:-:S04]  /*2030*/  PRMT R203, R181, 0x7632, R203 ;  /* 0x00007632b5cb7816 */ /* 0x020fc800000000cb */
[----:B------:R-:W-:-:S05]  /*2040*/  SHF.L.U32 R203, R203, 0x10, RZ ;  /* 0x00000010cbcb7819 */ /* 0x000fca00000006ff */
[----:B------:R-:W-:-:S04]  /*2050*/  FMUL.FTZ R236, R203, UR6 ;  /* 0x00000006cbec7c20 */ /* 0x000fc80008410000 */
[----:B------:R-:W-:-:S04]  /*2060*/  FMUL.FTZ R203, R71, R236 ;  /* 0x000000ec47cb7220 */ /* 0x000fc80000410000 */
[----:B------:R-:W-:-:S07]  /*2070*/  @P2 FADD.FTZ R203, R171, R203 ;  /* 0x000000cbabcb2221 */ /* 0x000fce0000010000 */
.L_x_21455:
[----:B------:R-:W-:Y:S05]  /*2080*/  BSYNC B1 ;  /* 0x0000000000017941 */ /* 0x000fea0003800000 */
.L_x_21454:
[----:B------:R-:W-:Y:S04]  /*2090*/  BSSY B1, `(.L_x_21456) ;  /* 0x0000006000017945 */ /* 0x000fe80003800000 */
[----:B------:R-:W-:Y:S05]  /*20a0*/  @!P3 BRA `(.L_x_21457) ;  /* 0x000000000010b947 */ /* 0x000fea0003800000 */
[----:B-----5:R-:W-:-:S05]  /*20b0*/  SHF.L.U32 R196, R182, 0x10, RZ ;  /* 0x00000010b6c47819 */ /* 0x020fca00000006ff */
[----:B------:R-:W-:-:S04]  /*20c0*/  FMUL.FTZ R237, R196, UR6 ;  /* 0x00000006c4ed7c20 */ /* 0x000fc80008410000 */
[----:B------:R-:W-:-:S04]  /*20d0*/  FMUL.FTZ R196, R64, R237 ;  /* 0x000000ed40c47220 */ /* 0x000fc80000410000 */
[----:B------:R-:W-:-:S07]  /*20e0*/  @P2 FADD.FTZ R196, R172, R196 ;  /* 0x000000c4acc42221 */ /* 0x000fce0000010000 */
.L_x_21457:
[----:B------:R-:W-:Y:S05]  /*20f0*/  BSYNC B1 ;  /* 0x0000000000017941 */ /* 0x000fea0003800000 */
.L_x_21456:
[----:B------:R-:W-:Y:S04]  /*2100*/  BSSY B1, `(.L_x_21458) ;  /* 0x0000007000017945 */ /* 0x000fe80003800000 */
[----:B------:R-:W-:Y:S05]  /*2110*/  @!P3 BRA `(.L_x_21459) ;  /* 0x000000000014b947 */ /* 0x000fea0003800000 */
[----:B-----5:R-:W-:-:S04]  /*2120*/  PRMT R197, R182, 0x7632, R197 ;  /* 0x00007632b6c57816 */ /* 0x020fc800000000c5 */
[----:B------:R-:W-:-:S05]  /*2130*/  SHF.L.U32 R197, R197, 0x10, RZ ;  /* 0x00000010c5c57819 */ /* 0x000fca00000006ff */
[----:B------:R-:W-:-:S04]  /*2140*/  FMUL.FTZ R236, R197, UR6 ;  /* 0x00000006c5ec7c20 */ /* 0x000fc80008410000 */
[----:B------:R-:W-:-:S04]  /*2150*/  FMUL.FTZ R197, R65, R236 ;  /* 0x000000ec41c57220 */ /* 0x000fc80000410000 */
[----:B------:R-:W-:-:S07]  /*2160*/  @P2 FADD.FTZ R197, R173, R197 ;  /* 0x000000c5adc52221 */ /* 0x000fce0000010000 */
.L_x_21459:
[----:B------:R-:W-:Y:S05]  /*2170*/  BSYNC B1 ;  /* 0x0000000000017941 */ /* 0x000fea0003800000 */
.L_x_21458:
[----:B------:R-:W-:Y:S04]  /*2180*/  BSSY B1, `(.L_x_21460) ;  /* 0x0000006000017945 */ /* 0x000fe80003800000 */
[----:B------:R-:W-:Y:S05]  /*2190*/  @!P3 BRA `(.L_x_21461) ;  /* 0x000000000010b947 */ /* 0x000fea0003800000 */
[----:B-----5:R-:W-:-:S05]  /*21a0*/  SHF.L.U32 R198, R183, 0x10, RZ ;  /* 0x00000010b7c67819 */ /* 0x020fca00000006ff */
[----:B------:R-:W-:-:S04]  /*21b0*/  FMUL.FTZ R237, R198, UR6 ;  /* 0x00000006c6ed7c20 */ /* 0x000fc80008410000 */
[----:B------:R-:W-:-:S04]  /*21c0*/  FMUL.FTZ R198, R66, R237 ;  /* 0x000000ed42c67220 */ /* 0x000fc80000410000 */
[----:B------:R-:W-:-:S07]  /*21d0*/  @P2 FADD.FTZ R198, R174, R198 ;  /* 0x000000c6aec62221 */ /* 0x000fce0000010000 */
.L_x_21461:
[----:B------:R-:W-:Y:S05]  /*21e0*/  BSYNC B1 ;  /* 0x0000000000017941 */ /* 0x000fea0003800000 */
.L_x_21460:
[----:B------:R-:W-:Y:S04]  /*21f0*/  BSSY B1, `(.L_x_21462) ;  /* 0x0000007000017945 */ /* 0x000fe80003800000 */
[----:B------:R-:W-:Y:S05]  /*2200*/  @!P3 BRA `(.L_x_21463) ;  /* 0x000000000014b947 */ /* 0x000fea0003800000 */
[----:B-----5:R-:W-:-:S04]  /*2210*/  PRMT R199, R183, 0x7632, R199 ;  /* 0x00007632b7c77816 */ /* 0x020fc800000000c7 */
[----:B------:R-:W-:-:S05]  /*2220*/  SHF.L.U32 R199, R199, 0x10, RZ ;  /* 0x00000010c7c77819 */ /* 0x000fca00000006ff */
[----:B------:R-:W-:-:S04]  /*2230*/  FMUL.FTZ R236, R199, UR6 ;  /* 0x00000006c7ec7c20 */ /* 0x000fc80008410000 */
[----:B------:R-:W-:-:S04]  /*2240*/  FMUL.FTZ R199, R67, R236 ;  /* 0x000000ec43c77220 */ /* 0x000fc80000410000 */
[----:B------:R-:W-:-:S07]  /*2250*/  @P2 FADD.FTZ R199, R175, R199 ;  /* 0x000000c7afc72221 */ /* 0x000fce0000010000 */
.L_x_21463:
[----:B------:R-:W-:Y:S05]  /*2260*/  BSYNC B1 ;  /* 0x0000000000017941 */ /* 0x000fea0003800000 */
.L_x_21462:
[----:B------:R-:W0:Y:S01]  /*2270*/  LDC.64 R236, c[0x0][0x238] ;  /* 0x00008e00ffec7b82 */ /* 0x000e220000000a00 */
[----:B------:R-:W-:Y:S01]  /*2280*/  IADD3 R4, R4, 0x80, RZ ;  /* 0x0000008004047810 */ /* 0x000fe20007ffe0ff */
[C---:B0-----:R-:W-:Y:S01]  /*2290*/  IMAD.WIDE.U32 R236, R6.reuse, 0x20, R236 ;  /* 0x0000002006ec7825 */ /* 0x041fe200078e00ec */
[----:B------:R-:W-:-:S04]  /*22a0*/  IADD3 R6, R6, 0x80, RZ ;  /* 0x0000008006067810 */ /* 0x000fc80007ffe0ff */
[----:B------:R3:W-:Y:S04]  /*22b0*/  STG.E.128 desc[UR4][R236.64], R200 ;  /* 0x000000c8ec007986 */ /* 0x0007e8000c101d04 */
[----:B------:R3:W-:Y:S02]  /*22c0*/  STG.E.128 desc[UR4][R236.64+0x10], R196 ;  /* 0x000010c4ec007986 */ /* 0x0007e4000c101d04 */
.L_x_21447:
[----:B------:R-:W-:Y:S05]  /*22d0*/  BSYNC B0 ;  /* 0x0000000000007941 */ /* 0x000fea0003800000 */
.L_x_21446:
[----:B------:R-:W-:Y:S01]  /*22e0*/  LOP3.LUT P2, RZ, R0, 0x40, RZ, 0xc0, !PT ;  /* 0x0000004000ff7812 */ /* 0x000fe2000784c0ff */
[----:B------:R-:W-:-:S12]  /*22f0*/  BSSY B0, `(.L_x_21464) ;  /* 0x0000067000007945 */ /* 0x000fd80003800000 */
[----:B------:R-:W-:Y:S05]  /*2300*/  @!P2 BRA `(.L_x_21465) ;  /* 0x000000040094a947 */ /* 0x000fea0003800000 */
[----:B0-23--:R-:W0:Y:S01]  /*2310*/  LDC.64 R236, c[0x0][0x230] ;  /* 0x00008c00ffec7b82 */ /* 0x00de220000000a00 */
        /* <DEDUP_REMOVED lines=40> */
.L_x_21467:
[----:B------:R-:W-:Y:S05]  /*25a0*/  BSYNC B1 ;  /* 0x0000000000017941 */ /* 0x000fea0003800000 */
.L_x_21466:
[----:B------:R-:W-:Y:S04]  /*25b0*/  BSSY B1, `(.L_x_21468) ;  /* 0x0000007000017945 */ /* 0x000fe80003800000 */
[----:B------:R-:W-:Y:S05]  /*25c0*/  @!P3 BRA `(.L_x_21469) ;  /* 0x000000000014b947 */ /* 0x000fea0003800000 */
[----:B-----5:R-:W-:-:S04]  /*25d0*/  PRMT R209, R180, 0x7632, R209 ;  /* 0x00007632b4d17816 */ /* 0x020fc800000000d1 */
[----:B------:R-:W-:-:S05]  /*25e0*/  SHF.L.U32 R209, R209, 0x10, RZ ;  /* 0x00000010d1d17819 */ /* 0x000fca00000006ff */
[----:B------:R-:W-:-:S04]  /*25f0*/  FMUL.FTZ R236, R209, UR6 ;  /* 0x00000006d1ec7c20 */ /* 0x000fc80008410000 */
[----:B------:R-:W-:-:S04]  /*2600*/  FMUL.FTZ R209, R93, R236 ;  /* 0x000000ec5dd17220 */ /* 0x000fc80000410000 */
[----:B------:R-:W-:-:S07]  /*2610*/  @P2 FADD.FTZ R209, R169, R209 ;  /* 0x000000d1a9d12221 */ /* 0x000fce0000010000 */
.L_x_21469:
[----:B------:R-:W-:Y:S05]  /*2620*/  BSYNC B1 ;  /* 0x0000000000017941 */ /* 0x000fea0003800000 */
.L_x_21468:
[----:B------:R-:W-:Y:S04]  /*2630*/  BSSY B1, `(.L_x_21470) ;  /* 0x0000006000017945 */ /* 0x000fe80003800000 */
[----:B------:R-:W-:Y:S05]  /*2640*/  @!P3 BRA `(.L_x_21471) ;  /* 0x000000000010b947 */ /* 0x000fea0003800000 */
[----:B-----5:R-:W-:-:S05]  /*2650*/  SHF.L.U32 R210, R181, 0x10, RZ ;  /* 0x00000010b5d27819 */ /* 0x020fca00000006ff */
[----:B------:R-:W-:-:S04]  /*2660*/  FMUL.FTZ R237, R210, UR6 ;  /* 0x00000006d2ed7c20 */ /* 0x000fc80008410000 */
[----:B------:R-:W-:-:S04]  /*2670*/  FMUL.FTZ R210, R94, R237 ;  /* 0x000000ed5ed27220 */ /* 0x000fc80000410000 */
[----:B------:R-:W-:-:S07]  /*2680*/  @P2 FADD.FTZ R210, R170, R210 ;  /* 0x000000d2aad22221 */ /* 0x000fce0000010000 */
.L_x_21471:
[----:B------:R-:W-:Y:S05]  /*2690*/  BSYNC B1 ;  /* 0x0000000000017941 */ /* 0x000fea0003800000 */
.L_x_21470:
[----:B------:R-:W-:Y:S04]  /*26a0*/  BSSY B1, `(.L_x_21472) ;  /* 0x0000007000017945 */ /* 0x000fe80003800000 */
[----:B------:R-:W-:Y:S05]  /*26b0*/  @!P3 BRA `(.L_x_21473) ;  /* 0x000000000014b947 */ /* 0x000fea0003800000 */
[----:B-----5:R-:W-:-:S04]  /*26c0*/  PRMT R211, R181, 0x7632, R211 ;  /* 0x00007632b5d37816 */ /* 0x020fc800000000d3 */
[----:B------:R-:W-:-:S05]  /*26d0*/  SHF.L.U32 R211, R211, 0x10, RZ ;  /* 0x00000010d3d37819 */ /* 0x000fca00000006ff */
[----:B------:R-:W-:-:S04]  /*26e0*/  FMUL.FTZ R236, R211, UR6 ;  /* 0x00000006d3ec7c20 */ /* 0x000fc80008410000 */
[----:B------:R-:W-:-:S04]  /*26f0*/  FMUL.FTZ R211, R95, R236 ;  /* 0x000000ec5fd37220 */ /* 0x000fc80000410000 */
[----:B------:R-:W-:-:S07]  /*2700*/  @P2 FADD.FTZ R211, R171, R211 ;  /* 0x000000d3abd32221 */ /* 0x000fce0000010000 */
.L_x_21473:
[----:B------:R-:W-:Y:S05]  /*2710*/  BSYNC B1 ;  /* 0x0000000000017941 */ /* 0x000fea0003800000 */
.L_x_21472:
[----:B------:R-:W-:Y:S04]  /*2720*/  BSSY B1, `(.L_x_21474) ;  /* 0x0000006000017945 */ /* 0x000fe80003800000 */
[----:B------:R-:W-:Y:S05]  /*2730*/  @!P3 BRA `(.L_x_21475) ;  /* 0x000000000010b947 */ /* 0x000fea0003800000 */
[----:B-----5:R-:W-:-:S05]  /*2740*/  SHF.L.U32 R204, R182, 0x10, RZ ;  /* 0x00000010b6cc7819 */ /* 0x020fca00000006ff */
[----:B------:R-:W-:-:S04]  /*2750*/  FMUL.FTZ R237, R204, UR6 ;  /* 0x00000006cced7c20 */ /* 0x000fc80008410000 */
[----:B------:R-:W-:-:S04]  /*2760*/  FMUL.FTZ R204, R88, R237 ;  /* 0x000000ed58cc7220 */ /* 0x000fc80000410000 */
[----:B------:R-:W-:-:S07]  /*2770*/  @P2 FADD.FTZ R204, R172, R204 ;  /* 0x000000ccaccc2221 */ /* 0x000fce0000010000 */
.L_x_21475:
[----:B------:R-:W-:Y:S05]  /*2780*/  BSYNC B1 ;  /* 0x0000000000017941 */ /* 0x000fea0003800000 */
.L_x_21474:
[----:B------:R-:W-:Y:S04]  /*2790*/  BSSY B1, `(.L_x_21476) ;  /* 0x0000007000017945 */ /* 0x000fe80003800000 */
[----:B------:R-:W-:Y:S05]  /*27a0*/  @!P3 BRA `(.L_x_21477) ;  /* 0x000000000014b947 */ /* 0x000fea0003800000 */
[----:B-----5:R-:W-:-:S04]  /*27b0*/  PRMT R205, R182, 0x7632, R205 ;  /* 0x00007632b6cd7816 */ /* 0x020fc800000000cd */
[----:B------:R-:W-:-:S05]  /*27c0*/  SHF.L.U32 R205, R205, 0x10, RZ ;  /* 0x00000010cdcd7819 */ /* 0x000fca00000006ff */
[----:B------:R-:W-:-:S04]  /*27d0*/  FMUL.FTZ R236, R205, UR6 ;  /* 0x00000006cdec7c20 */ /* 0x000fc80008410000 */
[----:B------:R-:W-:-:S04]  /*27e0*/  FMUL.FTZ R205, R89, R236 ;  /* 0x000000ec59cd7220 */ /* 0x000fc80000410000 */
[----:B------:R-:W-:-:S07]  /*27f0*/  @P2 FADD.FTZ R205, R173, R205 ;  /* 0x000000cdadcd2221 */ /* 0x000fce0000010000 */
.L_x_21477:
[----:B------:R-:W-:Y:S05]  /*2800*/  BSYNC B1 ;  /* 0x0000000000017941 */ /* 0x000fea0003800000 */
.L_x_21476:
[----:B------:R-:W-:Y:S04]  /*2810*/  BSSY B1, `(.L_x_21478) ;  /* 0x0000006000017945 */ /* 0x000fe80003800000 */
[----:B------:R-:W-:Y:S05]  /*2820*/  @!P3 BRA `(.L_x_21479) ;  /* 0x000000000010b947 */ /* 0x000fea0003800000 */
[----:B-----5:R-:W-:-:S05]  /*2830*/  SHF.L.U32 R206, R183, 0x10, RZ ;  /* 0x00000010b7ce7819 */ /* 0x020fca00000006ff */
[----:B------:R-:W-:-:S04]  /*2840*/  FMUL.FTZ R237, R206, UR6 ;  /* 0x00000006ceed7c20 */ /* 0x000fc80008410000 */
[----:B------:R-:W-:-:S04]  /*2850*/  FMUL.FTZ R206, R90, R237 ;  /* 0x000000ed5ace7220 */ /* 0x000fc80000410000 */
[----:B------:R-:W-:-:S07]  /*2860*/  @P2 FADD.FTZ R206, R174, R206 ;  /* 0x000000ceaece2221 */ /* 0x000fce0000010000 */
.L_x_21479:
[----:B------:R-:W-:Y:S05]  /*2870*/  BSYNC B1 ;  /* 0x0000000000017941 */ /* 0x000fea0003800000 */
.L_x_21478:
[----:B------:R-:W-:Y:S04]  /*2880*/  BSSY B1, `(.L_x_21480) ;  /* 0x0000007000017945 */ /* 0x000fe80003800000 */
[----:B------:R-:W-:Y:S05]  /*2890*/  @!P3 BRA `(.L_x_21481) ;  /* 0x000000000014b947 */ /* 0x000fea0003800000 */
[----:B-----5:R-:W-:-:S04]  /*28a0*/  PRMT R207, R183, 0x7632, R207 ;  /* 0x00007632b7cf7816 */ /* 0x020fc800000000cf */
[----:B------:R-:W-:-:S05]  /*28b0*/  SHF.L.U32 R207, R207, 0x10, RZ ;  /* 0x00000010cfcf7819 */ /* 0x000fca00000006ff */
[----:B------:R-:W-:-:S04]  /*28c0*/  FMUL.FTZ R236, R207, UR6 ;  /* 0x00000006cfec7c20 */ /* 0x000fc80008410000 */
[----:B------:R-:W-:-:S04]  /*28d0*/  FMUL.FTZ R207, R91, R236 ;  /* 0x000000ec5bcf7220 */ /* 0x000fc80000410000 */
[----:B------:R-:W-:-:S07]  /*28e0*/  @P2 FADD.FTZ R207, R175, R207 ;  /* 0x000000cfafcf2221 */ /* 0x000fce0000010000 */
.L_x_21481:
[----:B------:R-:W-:Y:S05]  /*28f0*/  BSYNC B1 ;  /* 0x0000000000017941 */ /* 0x000fea0003800000 */
.L_x_21480:
[----:B------:R-:W0:Y:S01]  /*2900*/  LDC.64 R236, c[0x0][0x238] ;  /* 0x00008e00ffec7b82 */ /* 0x000e220000000a00 */
[----:B------:R-:W-:Y:S01]  /*2910*/  IADD3 R4, R4, 0x80, RZ ;  /* 0x0000008004047810 */ /* 0x000fe20007ffe0ff */
[C---:B0-----:R-:W-:Y:S01]  /*2920*/  IMAD.WIDE.U32 R236, R6.reuse, 0x20, R236 ;  /* 0x0000002006ec7825 */ /* 0x041fe200078e00ec */
[----:B------:R-:W-:-:S04]  /*2930*/  IADD3 R6, R6, 0x80, RZ ;  /* 0x0000008006067810 */ /* 0x000fc80007ffe0ff */
[----:B------:R4:W-:Y:S04]  /*2940*/  STG.E.128 desc[UR4][R236.64], R208 ;  /* 0x000000d0ec007986 */ /* 0x0009e8000c101d04 */
[----:B------:R4:W-:Y:S02]  /*2950*/  STG.E.128 desc[UR4][R236.64+0x10], R204 ;  /* 0x000010ccec007986 */ /* 0x0009e4000c101d04 */
.L_x_21465:
[----:B------:R-:W-:Y:S05]  /*2960*/  BSYNC B0 ;  /* 0x0000000000007941 */ /* 0x000fea0003800000 */
.L_x_21464:
[----:B------:R-:W-:Y:S01]  /*2970*/  LOP3.LUT P2, RZ, R0, 0x20, RZ, 0xc0, !PT ;  /* 0x0000002000ff7812 */ /* 0x000fe2000784c0ff */
[----:B------:R-:W-:-:S12]  /*2980*/  BSSY B0, `(.L_x_21482) ;  /* 0x0000067000007945 */ /* 0x000fd80003800000 */
[----:B------:R-:W-:Y:S05]  /*2990*/  @!P2 BRA `(.L_x_21483) ;  /* 0x000000040094a947 */ /* 0x000fea0003800000 */
[----:B0-234-:R-:W0:Y:S01]  /*29a0*/  LDC.64 R236, c[0x0][0x230] ;  /* 0x00008c00ffec7b82 */ /* 0x01de220000000a00 */
        /* <DEDUP_REMOVED lines=40> */
.L_x_21485:
[----:B------:R-:W-:Y:S05]  /*2c30*/  BSYNC B1 ;  /* 0x0000000000017941 */ /* 0x000fea0003800000 */
.L_x_21484:
[----:B------:R-:W-:Y:S04]  /*2c40*/  BSSY B1, `(.L_x_21486) ;  /* 0x0000007000017945 */ /* 0x000fe80003800000 */
[----:B------:R-:W-:Y:S05]  /*2c50*/  @!P3 BRA `(.L_x_21487) ;  /* 0x000000000014b947 */ /* 0x000fea0003800000 */
[----:B-----5:R-:W-:-:S04]  /*2c60*/  PRMT R217, R180, 0x7632, R217 ;  /* 0x00007632b4d97816 */ /* 0x020fc800000000d9 */
[----:B------:R-:W-:-:S05]  /*2c70*/  SHF.L.U32 R217, R217, 0x10, RZ ;  /* 0x00000010d9d97819 */ /* 0x000fca00000006ff */
[----:B------:R-:W-:-:S04]  /*2c80*/  FMUL.FTZ R236, R217, UR6 ;  /* 0x00000006d9ec7c20 */ /* 0x000fc80008410000 */
[----:B------:R-:W-:-:S04]  /*2c90*/  FMUL.FTZ R217, R117, R236 ;  /* 0x000000ec75d97220 */ /* 0x000fc80000410000 */
[----:B------:R-:W-:-:S07]  /*2ca0*/  @P2 FADD.FTZ R217, R169, R217 ;  /* 0x000000d9a9d92221 */ /* 0x000fce0000010000 */
.L_x_21487:
[----:B------:R-:W-:Y:S05]  /*2cb0*/  BSYNC B1 ;  /* 0x0000000000017941 */ /* 0x000fea0003800000 */
.L_x_21486:
[----:B------:R-:W-:Y:S04]  /*2cc0*/  BSSY B1, `(.L_x_21488) ;  /* 0x0000006000017945 */ /* 0x000fe80003800000 */
[----:B------:R-:W-:Y:S05]  /*2cd0*/  @!P3 BRA `(.L_x_21489) ;  /* 0x000000000010b947 */ /* 0x000fea0003800000 */
[----:B-----5:R-:W-:-:S05]  /*2ce0*/  SHF.L.U32 R218, R181, 0x10, RZ ;  /* 0x00000010b5da7819 */ /* 0x020fca00000006ff */
[----:B------:R-:W-:-:S04]  /*2cf0*/  FMUL.FTZ R237, R218, UR6 ;  /* 0x00000006daed7c20 */ /* 0x000fc80008410000 */
[----:B------:R-:W-:-:S04]  /*2d00*/  FMUL.FTZ R218, R118, R237 ;  /* 0x000000ed76da7220 */ /* 0x000fc80000410000 */
[----:B------:R-:W-:-:S07]  /*2d10*/  @P2 FADD.FTZ R218, R170, R218 ;  /* 0x000000daaada2221 */ /* 0x000fce0000010000 */
.L_x_21489:
[----:B------:R-:W-:Y:S05]  /*2d20*/  BSYNC B1 ;  /* 0x0000000000017941 */ /* 0x000fea0003800000 */
.L_x_21488:
[----:B------:R-:W-:Y:S04]  /*2d30*/  BSSY B1, `(.L_x_21490) ;  /* 0x0000007000017945 */ /* 0x000fe80003800000 */
[----:B------:R-:W-:Y:S05]  /*2d40*/  @!P3 BRA `(.L_x_21491) ;  /* 0x000000000014b947 */ /* 0x000fea0003800000 */
[----:B-----5:R-:W-:-:S04]  /*2d50*/  PRMT R219, R181, 0x7632, R219 ;  /* 0x00007632b5db7816 */ /* 0x020fc800000000db */
[----:B------:R-:W-:-:S05]  /*2d60*/  SHF.L.U32 R219, R219, 0x10, RZ ;  /* 0x00000010dbdb7819 */ /* 0x000fca00000006ff */
[----:B------:R-:W-:-:S04]  /*2d70*/  FMUL.FTZ R236, R219, UR6 ;  /* 0x00000006dbec7c20 */ /* 0x000fc80008410000 */
[----:B------:R-:W-:-:S04]  /*2d80*/  FMUL.FTZ R219, R119, R236 ;  /* 0x000000ec77db7220 */ /* 0x000fc80000410000 */
[----:B------:R-:W-:-:S07]  /*2d90*/  @P2 FADD.FTZ R219, R171, R219 ;  /* 0x000000dbabdb2221 */ /* 0x000fce0000010000 */
.L_x_21491:
[----:B------:R-:W-:Y:S05]  /*2da0*/  BSYNC B1 ;  /* 0x0000000000017941 */ /* 0x000fea0003800000 */
.L_x_21490:
[----:B------:R-:W-:Y:S04]  /*2db0*/  BSSY B1, `(.L_x_21492) ;  /* 0x0000006000017945 */ /* 0x000fe80003800000 */
[----:B------:R-:W-:Y:S05]  /*2dc0*/  @!P3 BRA `(.L_x_21493) ;  /* 0x000000000010b947 */ /* 0x000fea0003800000 */
[----:B-----5:R-:W-:-:S05]  /*2dd0*/  SHF.L.U32 R212, R182, 0x10, RZ ;  /* 0x00000010b6d47819 */ /* 0x020fca00000006ff */
[----:B------:R-:W-:-:S04]  /*2de0*/  FMUL.FTZ R237, R212, UR6 ;  /* 0x00000006d4ed7c20 */ /* 0x000fc80008410000 */
[----:B------:R-:W-:-:S04]  /*2df0*/  FMUL.FTZ R212, R112, R237 ;  /* 0x000000ed70d47220 */ /* 0x000fc80000410000 */
[----:B------:R-:W-:-:S07]  /*2e00*/  @P2 FADD.FTZ R212, R172, R212 ;  /* 0x000000d4acd42221 */ /* 0x000fce0000010000 */
.L_x_21493:
[----:B------:R-:W-:Y:S05]  /*2e10*/  BSYNC B1 ;  /* 0x0000000000017941 */ /* 0x000fea0003800000 */
.L_x_21492:
[----:B------:R-:W-:Y:S04]  /*2e20*/  BSSY B1, `(.L_x_21494) ;  /* 0x0000007000017945 */ /* 0x000fe80003800000 */
[----:B------:R-:W-:Y:S05]  /*2e30*/  @!P3 BRA `(.L_x_21495) ;  /* 0x000000000014b947 */ /* 0x000fea0003800000 */
[----:B-----5:R-:W-:-:S04]  /*2e40*/  PRMT R213, R182, 0x7632, R213 ;  /* 0x00007632b6d57816 */ /* 0x020fc800000000d5 */
[----:B------:R-:W-:-:S05]  /*2e50*/  SHF.L.U32 R213, R213, 0x10, RZ ;  /* 0x00000010d5d57819 */ /* 0x000fca00000006ff */
[----:B------:R-:W-:-:S04]  /*2e60*/  FMUL.FTZ R236, R213, UR6 ;  /* 0x00000006d5ec7c20 */ /* 0x000fc80008410000 */
[----:B------:R-:W-:-:S04]  /*2e70*/  FMUL.FTZ R213, R113, R236 ;  /* 0x000000ec71d57220 */ /* 0x000fc80000410000 */
[----:B------:R-:W-:-:S07]  /*2e80*/  @P2 FADD.FTZ R213, R173, R213 ;  /* 0x000000d5add52221 */ /* 0x000fce0000010000 */
.L_x_21495:
[----:B------:R-:W-:Y:S05]  /*2e90*/  BSYNC B1 ;  /* 0x0000000000017941 */ /* 0x000fea0003800000 */
.L_x_21494:
[----:B------:R-:W-:Y:S04]  /*2ea0*/  BSSY B1, `(.L_x_21496) ;  /* 0x0000006000017945 */ /* 0x000fe80003800000 */
[----:B------:R-:W-:Y:S05]  /*2eb0*/  @!P3 BRA `(.L_x_21497) ;  /* 0x000000000010b947 */ /* 0x000fea0003800000 */
[----:B-----5:R-:W-:-:S05]  /*2ec0*/  SHF.L.U32 R214, R183, 0x10, RZ ;  /* 0x00000010b7d67819 */ /* 0x020fca00000006ff */
[----:B------:R-:W-:-:S04]  /*2ed0*/  FMUL.FTZ R237, R214, UR6 ;  /* 0x00000006d6ed7c20 */ /* 0x000fc80008410000 */
[----:B------:R-:W-:-:S04]  /*2ee0*/  FMUL.FTZ R214, R114, R237 ;  /* 0x000000ed72d67220 */ /* 0x000fc80000410000 */
[----:B------:R-:W-:-:S07]  /*2ef0*/  @P2 FADD.FTZ R214, R174, R214 ;  /* 0x000000d6aed62221 */ /* 0x000fce0000010000 */
.L_x_21497:
[----:B------:R-:W-:Y:S05]  /*2f00*/  BSYNC B1 ;  /* 0x0000000000017941 */ /* 0x000fea0003800000 */
.L_x_21496:
[----:B------:R-:W-:Y:S04]  /*2f10*/  BSSY B1, `(.L_x_21498) ;  /* 0x0000007000017945 */ /* 0x000fe80003800000 */
[----:B------:R-:W-:Y:S05]  /*2f20*/  @!P3 BRA `(.L_x_21499) ;  /* 0x000000000014b947 */ /* 0x000fea0003800000 */
[----:B-----5:R-:W-:-:S04]  /*2f30*/  PRMT R215, R183, 0x7632, R215 ;  /* 0x00007632b7d77816 */ /* 0x020fc800000000d7 */
[----:B------:R-:W-:-:S05]  /*2f40*/  SHF.L.U32 R215, R215, 0x10, RZ ;  /* 0x00000010d7d77819 */ /* 0x000fca00000006ff */
[----:B------:R-:W-:-:S04]  /*2f50*/  FMUL.FTZ R236, R215, UR6 ;  /* 0x00000006d7ec7c20 */ /* 0x000fc80008410000 */
[----:B------:R-:W-:-:S04]  /*2f60*/  FMUL.FTZ R215, R115, R236 ;  /* 0x000000ec73d77220 */ /* 0x000fc80000410000 */
[----:B------:R-:W-:-:S07]  /*2f70*/  @P2 FADD.FTZ R215, R175, R215 ;  /* 0x000000d7afd72221 */ /* 0x000fce0000010000 */
.L_x_21499:
[----:B------:R-:W-:Y:S05]  /*2f80*/  BSYNC B1 ;  /* 0x0000000000017941 */ /* 0x000fea0003800000 */
.L_x_21498:
[----:B------:R-:W0:Y:S01]  /*2f90*/  LDC.64 R236, c[0x0][0x238] ;  /* 0x00008e00ffec7b82 */ /* 0x000e220000000a00 */
[----:B------:R-:W-:Y:S01]  /*2fa0*/  IADD3 R4, R4, 0x80, RZ ;  /* 0x0000008004047810 */ /* 0x000fe20007ffe0ff */
[C---:B0-----:R-:W-:Y:S01]  /*2fb0*/  IMAD.WIDE.U32 R236, R6.reuse, 0x20, R236 ;  /* 0x0000002006ec7825 */ /* 0x041fe200078e00ec */
[----:B------:R-:W-:-:S04]  /*2fc0*/  IADD3 R6, R6, 0x80, RZ ;  /* 0x0000008006067810 */ /* 0x000fc80007ffe0ff */
[----:B------:R0:W-:Y:S04]  /*2fd0*/  STG.E.128 desc[UR4][R236.64], R216 ;  /* 0x000000d8ec007986 */ /* 0x0001e8000c101d04 */
[----:B------:R0:W-:Y:S02]  /*2fe0*/  STG.E.128 desc[UR4][R236.64+0x10], R212 ;  /* 0x000010d4ec007986 */ /* 0x0001e4000c101d04 */
.L_x_21483:
[----:B------:R-:W-:Y:S05]  /*2ff0*/  BSYNC B0 ;  /* 0x0000000000007941 */ /* 0x000fea0003800000 */
.L_x_21482:
        /* <DEDUP_REMOVED lines=44> */
.L_x_21503:
[----:B------:R-:W-:Y:S05]  /*32c0*/  BSYNC B1 ;  /* 0x0000000000017941 */ /* 0x000fea0003800000 */
.L_x_21502:
[----:B------:R-:W-:Y:S04]  /*32d0*/  BSSY B1, `(.L_x_21504) ;  /* 0x0000007000017945 */ /* 0x000fe80003800000 */
[----:B------:R-:W-:Y:S05]  /*32e0*/  @!P3 BRA `(.L_x_21505) ;  /* 0x000000000014b947 */ /* 0x000fea0003800000 */
[----:B-----5:R-:W-:-:S04]  /*32f0*/  PRMT R225, R180, 0x7632, R225 ;  /* 0x00007632b4e17816 */ /* 0x020fc800000000e1 */
[----:B------:R-:W-:-:S05]  /*3300*/  SHF.L.U32 R225, R225, 0x10, RZ ;  /* 0x00000010e1e17819 */ /* 0x000fca00000006ff */
[----:B------:R-:W-:-:S04]  /*3310*/  FMUL.FTZ R236, R225, UR6 ;  /* 0x00000006e1ec7c20 */ /* 0x000fc80008410000 */
[----:B------:R-:W-:-:S04]  /*3320*/  FMUL.FTZ R225, R141, R236 ;  /* 0x000000ec8de17220 */ /* 0x000fc80000410000 */
[----:B------:R-:W-:-:S07]  /*3330*/  @P2 FADD.FTZ R225, R169, R225 ;  /* 0x000000e1a9e12221 */ /* 0x000fce0000010000 */
.L_x_21505:
[----:B------:R-:W-:Y:S05]  /*3340*/  BSYNC B1 ;  /* 0x0000000000017941 */ /* 0x000fea0003800000 */
.L_x_21504:
[----:B------:R-:W-:Y:S04]  /*3350*/  BSSY B1, `(.L_x_21506) ;  /* 0x0000006000017945 */ /* 0x000fe80003800000 */
[----:B------:R-:W-:Y:S05]  /*3360*/  @!P3 BRA `(.L_x_21507) ;  /* 0x000000000010b947 */ /* 0x000fea0003800000 */
[----:B-----5:R-:W-:-:S05]  /*3370*/  SHF.L.U32 R226, R181, 0x10, RZ ;  /* 0x00000010b5e27819 */ /* 0x020fca00000006ff */
[----:B------:R-:W-:-:S04]  /*3380*/  FMUL.FTZ R237, R226, UR6 ;  /* 0x00000006e2ed7c20 */ /* 0x000fc80008410000 */
[----:B------:R-:W-:-:S04]  /*3390*/  FMUL.FTZ R226, R142, R237 ;  /* 0x000000ed8ee27220 */ /* 0x000fc80000410000 */
[----:B------:R-:W-:-:S07]  /*33a0*/  @P2 FADD.FTZ R226, R170, R226 ;  /* 0x000000e2aae22221 */ /* 0x000fce0000010000 */
.L_x_21507:
[----:B------:R-:W-:Y:S05]  /*33b0*/  BSYNC B1 ;  /* 0x0000000000017941 */ /* 0x000fea0003800000 */
.L_x_21506:
[----:B------:R-:W-:Y:S04]  /*33c0*/  BSSY B1, `(.L_x_21508) ;  /* 0x0000007000017945 */ /* 0x000fe80003800000 */
[----:B------:R-:W-:Y:S05]  /*33d0*/  @!P3 BRA `(.L_x_21509) ;  /* 0x000000000014b947 */ /* 0x000fea0003800000 */
[----:B-----5:R-:W-:-:S04]  /*33e0*/  PRMT R227, R181, 0x7632, R227 ;  /* 0x00007632b5e37816 */ /* 0x020fc800000000e3 */
[----:B------:R-:W-:-:S05]  /*33f0*/  SHF.L.U32 R227, R227, 0x10, RZ ;  /* 0x00000010e3e37819 */ /* 0x000fca00000006ff */
[----:B------:R-:W-:-:S04]  /*3400*/  FMUL.FTZ R236, R227, UR6 ;  /* 0x00000006e3ec7c20 */ /* 0x000fc80008410000 */
[----:B------:R-:W-:-:S04]  /*3410*/  FMUL.FTZ R227, R143, R236 ;  /* 0x000000ec8fe37220 */ /* 0x000fc80000410000 */
[----:B------:R-:W-:-:S07]  /*3420*/  @P2 FADD.FTZ R227, R171, R227 ;  /* 0x000000e3abe32221 */ /* 0x000fce0000010000 */
.L_x_21509:
[----:B------:R-:W-:Y:S05]  /*3430*/  BSYNC B1 ;  /* 0x0000000000017941 */ /* 0x000fea0003800000 */
.L_x_21508:
[----:B------:R-:W-:Y:S04]  /*3440*/  BSSY B1, `(.L_x_21510) ;  /* 0x0000006000017945 */ /* 0x000fe80003800000 */
[----:B------:R-:W-:Y:S05]  /*3450*/  @!P3 BRA `(.L_x_21511) ;  /* 0x000000000010b947 */ /* 0x000fea0003800000 */
[----:B-----5:R-:W-:-:S05]  /*3460*/  SHF.L.U32 R220, R182, 0x10, RZ ;  /* 0x00000010b6dc7819 */ /* 0x020fca00000006ff */
[----:B------:R-:W-:-:S04]  /*3470*/  FMUL.FTZ R237, R220, UR6 ;  /* 0x00000006dced7c20 */ /* 0x000fc80008410000 */
[----:B------:R-:W-:-:S04]  /*3480*/  FMUL.FTZ R220, R136, R237 ;  /* 0x000000ed88dc7220 */ /* 0x000fc80000410000 */
[----:B------:R-:W-:-:S07]  /*3490*/  @P2 FADD.FTZ R220, R172, R220 ;  /* 0x000000dcacdc2221 */ /* 0x000fce0000010000 */
.L_x_21511:
[----:B------:R-:W-:Y:S05]  /*34a0*/  BSYNC B1 ;  /* 0x0000000000017941 */ /* 0x000fea0003800000 */
.L_x_21510:
[----:B------:R-:W-:Y:S04]  /*34b0*/  BSSY B1, `(.L_x_21512) ;  /* 0x0000007000017945 */ /* 0x000fe80003800000 */
[----:B------:R-:W-:Y:S05]  /*34c0*/  @!P3 BRA `(.L_x_21513) ;  /* 0x000000000014b947 */ /* 0x000fea0003800000 */
[----:B-----5:R-:W-:-:S04]  /*34d0*/  PRMT R221, R182, 0x7632, R221 ;  /* 0x00007632b6dd7816 */ /* 0x020fc800000000dd */
[----:B------:R-:W-:-:S05]  /*34e0*/  SHF.L.U32 R221, R221, 0x10, RZ ;  /* 0x00000010dddd7819 */ /* 0x000fca00000006ff */
[----:B------:R-:W-:-:S04]  /*34f0*/  FMUL.FTZ R236, R221, UR6 ;  /* 0x00000006ddec7c20 */ /* 0x000fc80008410000 */
[----:B------:R-:W-:-:S04]  /*3500*/  FMUL.FTZ R221, R137, R236 ;  /* 0x000000ec89dd7220 */ /* 0x000fc80000410000 */
[----:B------:R-:W-:-:S07]  /*3510*/  @P2 FADD.FTZ R221, R173, R221 ;  /* 0x000000ddaddd2221 */ /* 0x000fce0000010000 */
.L_x_21513:
[----:B------:R-:W-:Y:S05]  /*3520*/  BSYNC B1 ;  /* 0x0000000000017941 */ /* 0x000fea0003800000 */
.L_x_21512:
[----:B------:R-:W-:Y:S04]  /*3530*/  BSSY B1, `(.L_x_21514) ;  /* 0x0000006000017945 */ /* 0x000fe80003800000 */
[----:B------:R-:W-:Y:S05]  /*3540*/  @!P3 BRA `(.L_x_21515) ;  /* 0x000000000010b947 */ /* 0x000fea0003800000 */
[----:B-----5:R-:W-:-:S05]  /*3550*/  SHF.L.U32 R222, R183, 0x10, RZ ;  /* 0x00000010b7de7819 */ /* 0x020fca00000006ff */
[----:B------:R-:W-:-:S04]  /*3560*/  FMUL.FTZ R237, R222, UR6 ;  /* 0x00000006deed7c20 */ /* 0x000fc80008410000 */
[----:B------:R-:W-:-:S04]  /*3570*/  FMUL.FTZ R222, R138, R237 ;  /* 0x000000ed8ade7220 */ /* 0x000fc80000410000 */
[----:B------:R-:W-:-:S07]  /*3580*/  @P2 FADD.FTZ R222, R174, R222 ;  /* 0x000000deaede2221 */ /* 0x000fce0000010000 */
.L_x_21515:
[----:B------:R-:W-:Y:S05]  /*3590*/  BSYNC B1 ;  /* 0x0000000000017941 */ /* 0x000fea0003800000 */
.L_x_21514:
[----:B------:R-:W-:Y:S04]  /*35a0*/  BSSY B1, `(.L_x_21516) ;  /* 0x0000007000017945 */ /* 0x000fe80003800000 */
[----:B------:R-:W-:Y:S05]  /*35b0*/  @!P3 BRA `(.L_x_21517) ;  /* 0x000000000014b947 */ /* 0x000fea0003800000 */
[----:B-----5:R-:W-:-:S04]  /*35c0*/  PRMT R223, R183, 0x7632, R223 ;  /* 0x00007632b7df7816 */ /* 0x020fc800000000df */
[----:B------:R-:W-:-:S05]  /*35d0*/  SHF.L.U32 R223, R223, 0x10, RZ ;  /* 0x00000010dfdf7819 */ /* 0x000fca00000006ff */
[----:B------:R-:W-:-:S04]  /*35e0*/  FMUL.FTZ R236, R223, UR6 ;  /* 0x00000006dfec7c20 */ /* 0x000fc80008410000 */
[----:B------:R-:W-:-:S04]  /*35f0*/  FMUL.FTZ R223, R139, R236 ;  /* 0x000000ec8bdf7220 */ /* 0x000fc80000410000 */
[----:B------:R-:W-:-:S07]  /*3600*/  @P2 FADD.FTZ R223, R175, R223 ;  /* 0x000000dfafdf2221 */ /* 0x000fce0000010000 */
.L_x_21517:
[----:B------:R-:W-:Y:S05]  /*3610*/  BSYNC B1 ;  /* 0x0000000000017941 */ /* 0x000fea0003800000 */
.L_x_21516:
[----:B------:R-:W0:Y:S01]  /*3620*/  LDC.64 R236, c[0x0][0x238] ;  /* 0x00008e00ffec7b82 */ /* 0x000e220000000a00 */
[----:B------:R-:W-:Y:S01]  /*3630*/  IADD3 R4, R4, 0x80, RZ ;  /* 0x0000008004047810 */ /* 0x000fe20007ffe0ff */
[C---:B0-----:R-:W-:Y:S01]  /*3640*/  IMAD.WIDE.U32 R236, R6.reuse, 0x20, R236 ;  /* 0x0000002006ec7825 */ /* 0x041fe200078e00ec */
[----:B------:R-:W-:-:S04]  /*3650*/  IADD3 R6, R6, 0x80, RZ ;  /* 0x0000008006067810 */ /* 0x000fc80007ffe0ff */
[----:B------:R0:W-:Y:S04]  /*3660*/  STG.E.128 desc[UR4][R236.64], R224 ;  /* 0x000000e0ec007986 */ /* 0x0001e8000c101d04 */
[----:B------:R0:W-:Y:S02]  /*3670*/  STG.E.128 desc[UR4][R236.64+0x10], R220 ;  /* 0x000010dcec007986 */ /* 0x0001e4000c101d04 */
.L_x_21501:
[----:B------:R-:W-:Y:S05]  /*3680*/  BSYNC B0 ;  /* 0x0000000000007941 */ /* 0x000fea0003800000 */
.L_x_21500:
[----:B------:R-:W-:Y:S01]  /*3690*/  LOP3.LUT P2, RZ, R0, 0x4, RZ, 0xc0, !PT ;  /* 0x0000000400ff7812 */ /* 0x000fe2000784c0ff */
[----:B------:R-:W-:-:S12]  /*36a0*/  BSSY B0, `(.L_x_21518) ;  /* 0x0000065000007945 */ /* 0x000fd80003800000 */
[----:B------:R-:W-:Y:S05]  /*36b0*/  @!P2 BRA `(.L_x_21519) ;  /* 0x00000004008ca947 */ /* 0x000fea0003800000 */
[----:B------:R-:W1:Y:S08]  /*36c0*/  @P1 LDC.64 R228, c[0x0][0x220] ;  /* 0x00008800ffe41b82 */ /* 0x000e700000000a00 */
[----:B0-234-:R-:W0:Y:S01]  /*36d0*/  LDC.64 R236, c[0x0][0x230] ;  /* 0x00008c00ffec7b82 */ /* 0x01de220000000a00 */
[----:B-1----:R-:W-:-:S05]  /*36e0*/  @P1 IMAD.WIDE.U32 R228, R4, 0x10, R228 ;  /* 0x0000001004e41825 */ /* 0x002fca00078e00e4 */
        /* <DEDUP_REMOVED lines=38> */
.L_x_21521:
[----:B------:R-:W-:Y:S05]  /*3950*/  BSYNC B1 ;  /* 0x0000000000017941 */ /* 0x000fea0003800000 */
.L_x_21520:
[----:B------:R-:W-:Y:S04]  /*3960*/  BSSY B1, `(.L_x_21522) ;  /* 0x0000007000017945 */ /* 0x000fe80003800000 */
[----:B------:R-:W-:Y:S05]  /*3970*/  @!P2 BRA `(.L_x_21523) ;  /* 0x000000000014a947 */ /* 0x000fea0003800000 */
[----:B-----5:R-:W-:-:S04]  /*3980*/  PRMT R3, R180, 0x7632, R3 ;  /* 0x00007632b4037816 */ /* 0x020fc80000000003 */
[----:B------:R-:W-:-:S05]  /*3990*/  SHF.L.U32 R3, R3, 0x10, RZ ;  /* 0x0000001003037819 */ /* 0x000fca00000006ff */
[----:B------:R-:W-:-:S04]  /*39a0*/  FMUL.FTZ R4, R3, UR6 ;  /* 0x0000000603047c20 */ /* 0x000fc80008410000 */
[----:B------:R-:W-:-:S04]  /*39b0*/  FMUL.FTZ R233, R165, R4 ;  /* 0x00000004a5e97220 */ /* 0x000fc80000410000 */
[----:B------:R-:W-:-:S07]  /*39c0*/  @P1 FADD.FTZ R233, R169, R233 ;  /* 0x000000e9a9e91221 */ /* 0x000fce0000010000 */
.L_x_21523:
[----:B------:R-:W-:Y:S05]  /*39d0*/  BSYNC B1 ;  /* 0x0000000000017941 */ /* 0x000fea0003800000 */
.L_x_21522:
[----:B------:R-:W-:Y:S04]  /*39e0*/  BSSY B1, `(.L_x_21524) ;  /* 0x0000006000017945 */ /* 0x000fe80003800000 */
[----:B------:R-:W-:Y:S05]  /*39f0*/  @!P2 BRA `(.L_x_21525) ;  /* 0x000000000010a947 */ /* 0x000fea0003800000 */
[----:B-----5:R-:W-:-:S05]  /*3a00*/  SHF.L.U32 R3, R181, 0x10, RZ ;  /* 0x00000010b5037819 */ /* 0x020fca00000006ff */
[----:B------:R-:W-:-:S04]  /*3a10*/  FMUL.FTZ R3, R3, UR6 ;  /* 0x0000000603037c20 */ /* 0x000fc80008410000 */
[----:B------:R-:W-:-:S04]  /*3a20*/  FMUL.FTZ R234, R166, R3 ;  /* 0x00000003a6ea7220 */ /* 0x000fc80000410000 */
[----:B------:R-:W-:-:S07]  /*3a30*/  @P1 FADD.FTZ R234, R170, R234 ;  /* 0x000000eaaaea1221 */ /* 0x000fce0000010000 */
.L_x_21525:
[----:B------:R-:W-:Y:S05]  /*3a40*/  BSYNC B1 ;  /* 0x0000000000017941 */ /* 0x000fea0003800000 */
.L_x_21524:
[----:B------:R-:W-:Y:S04]  /*3a50*/  BSSY B1, `(.L_x_21526) ;  /* 0x0000007000017945 */ /* 0x000fe80003800000 */
[----:B------:R-:W-:Y:S05]  /*3a60*/  @!P2 BRA `(.L_x_21527) ;  /* 0x000000000014a947 */ /* 0x000fea0003800000 */
[----:B-----5:R-:W-:-:S04]  /*3a70*/  PRMT R3, R181, 0x7632, R3 ;  /* 0x00007632b5037816 */ /* 0x020fc80000000003 */
[----:B------:R-:W-:-:S05]  /*3a80*/  SHF.L.U32 R3, R3, 0x10, RZ ;  /* 0x0000001003037819 */ /* 0x000fca00000006ff */
[----:B------:R-:W-:-:S04]  /*3a90*/  FMUL.FTZ R4, R3, UR6 ;  /* 0x0000000603047c20 */ /* 0x000fc80008410000 */
[----:B------:R-:W-:-:S04]  /*3aa0*/  FMUL.FTZ R235, R167, R4 ;  /* 0x00000004a7eb7220 */ /* 0x000fc80000410000 */
[----:B------:R-:W-:-:S07]  /*3ab0*/  @P1 FADD.FTZ R235, R171, R235 ;  /* 0x000000ebabeb1221 */ /* 0x000fce0000010000 */
.L_x_21527:
[----:B------:R-:W-:Y:S05]  /*3ac0*/  BSYNC B1 ;  /* 0x0000000000017941 */ /* 0x000fea0003800000 */
.L_x_21526:
[----:B------:R-:W-:Y:S04]  /*3ad0*/  BSSY B1, `(.L_x_21528) ;  /* 0x0000006000017945 */ /* 0x000fe80003800000 */
[----:B------:R-:W-:Y:S05]  /*3ae0*/  @!P2 BRA `(.L_x_21529) ;  /* 0x000000000010a947 */ /* 0x000fea0003800000 */
[----:B-----5:R-:W-:-:S05]  /*3af0*/  SHF.L.U32 R3, R182, 0x10, RZ ;  /* 0x00000010b6037819 */ /* 0x020fca00000006ff */
[----:B------:R-:W-:-:S04]  /*3b00*/  FMUL.FTZ R3, R3, UR6 ;  /* 0x0000000603037c20 */ /* 0x000fc80008410000 */
[----:B------:R-:W-:-:S04]  /*3b10*/  FMUL.FTZ R228, R160, R3 ;  /* 0x00000003a0e47220 */ /* 0x000fc80000410000 */
[----:B------:R-:W-:-:S07]  /*3b20*/  @P1 FADD.FTZ R228, R172, R228 ;  /* 0x000000e4ace41221 */ /* 0x000fce0000010000 */
.L_x_21529:
[----:B------:R-:W-:Y:S05]  /*3b30*/  BSYNC B1 ;  /* 0x0000000000017941 */ /* 0x000fea0003800000 */
.L_x_21528:
[----:B------:R-:W-:Y:S04]  /*3b40*/  BSSY B1, `(.L_x_21530) ;  /* 0x0000007000017945 */ /* 0x000fe80003800000 */
[----:B------:R-:W-:Y:S05]  /*3b50*/  @!P2 BRA `(.L_x_21531) ;  /* 0x000000000014a947 */ /* 0x000fea0003800000 */
[----:B-----5:R-:W-:-:S04]  /*3b60*/  PRMT R3, R182, 0x7632, R3 ;  /* 0x00007632b6037816 */ /* 0x020fc80000000003 */
[----:B------:R-:W-:-:S05]  /*3b70*/  SHF.L.U32 R3, R3, 0x10, RZ ;  /* 0x0000001003037819 */ /* 0x000fca00000006ff */
[----:B------:R-:W-:-:S04]  /*3b80*/  FMUL.FTZ R4, R3, UR6 ;  /* 0x0000000603047c20 */ /* 0x000fc80008410000 */
[----:B------:R-:W-:-:S04]  /*3b90*/  FMUL.FTZ R229, R161, R4 ;  /* 0x00000004a1e57220 */ /* 0x000fc80000410000 */
[----:B------:R-:W-:-:S07]  /*3ba0*/  @P1 FADD.FTZ R229, R173, R229 ;  /* 0x000000e5ade51221 */ /* 0x000fce0000010000 */
.L_x_21531:
[----:B------:R-:W-:Y:S05]  /*3bb0*/  BSYNC B1 ;  /* 0x0000000000017941 */ /* 0x000fea0003800000 */
.L_x_21530:
[----:B------:R-:W-:Y:S04]  /*3bc0*/  BSSY B1, `(.L_x_21532) ;  /* 0x0000006000017945 */ /* 0x000fe80003800000 */
[----:B------:R-:W-:Y:S05]  /*3bd0*/  @!P2 BRA `(.L_x_21533) ;  /* 0x000000000010a947 */ /* 0x000fea0003800000 */
[----:B-----5:R-:W-:-:S05]  /*3be0*/  SHF.L.U32 R3, R183, 0x10, RZ ;  /* 0x00000010b7037819 */ /* 0x020fca00000006ff */
[----:B------:R-:W-:-:S04]  /*3bf0*/  FMUL.FTZ R3, R3, UR6 ;  /* 0x0000000603037c20 */ /* 0x000fc80008410000 */
[----:B------:R-:W-:-:S04]  /*3c00*/  FMUL.FTZ R230, R162, R3 ;  /* 0x00000003a2e67220 */ /* 0x000fc80000410000 */
[----:B------:R-:W-:-:S07]  /*3c10*/  @P1 FADD.FTZ R230, R174, R230 ;  /* 0x000000e6aee61221 */ /* 0x000fce0000010000 */
.L_x_21533:
[----:B------:R-:W-:Y:S05]  /*3c20*/  BSYNC B1 ;  /* 0x0000000000017941 */ /* 0x000fea0003800000 */
.L_x_21532:
[----:B------:R-:W-:Y:S04]  /*3c30*/  BSSY B1, `(.L_x_21534) ;  /* 0x0000007000017945 */ /* 0x000fe80003800000 */
[----:B------:R-:W-:Y:S05]  /*3c40*/  @!P2 BRA `(.L_x_21535) ;  /* 0x000000000014a947 */ /* 0x000fea0003800000 */
[----:B-----5:R-:W-:-:S04]  /*3c50*/  PRMT R3, R183, 0x7632, R3 ;  /* 0x00007632b7037816 */ /* 0x020fc80000000003 */
[----:B------:R-:W-:-:S05]  /*3c60*/  SHF.L.U32 R3, R3, 0x10, RZ ;  /* 0x0000001003037819 */ /* 0x000fca00000006ff */
[----:B------:R-:W-:-:S04]  /*3c70*/  FMUL.FTZ R4, R3, UR6 ;  /* 0x0000000603047c20 */ /* 0x000fc80008410000 */
[----:B------:R-:W-:-:S04]  /*3c80*/  FMUL.FTZ R231, R163, R4 ;  /* 0x00000004a3e77220 */ /* 0x000fc80000410000 */
[----:B------:R-:W-:-:S07]  /*3c90*/  @P1 FADD.FTZ R231, R175, R231 ;  /* 0x000000e7afe71221 */ /* 0x000fce0000010000 */
.L_x_21535:
[----:B------:R-:W-:Y:S05]  /*3ca0*/  BSYNC B1 ;  /* 0x0000000000017941 */ /* 0x000fea0003800000 */
.L_x_21534:
[----:B------:R-:W0:Y:S02]  /*3cb0*/  LDC.64 R236, c[0x0][0x238] ;  /* 0x00008e00ffec7b82 */ /* 0x000e240000000a00 */
[----:B0-----:R-:W-:-:S05]  /*3cc0*/  IMAD.WIDE.U32 R236, R6, 0x20, R236 ;  /* 0x0000002006ec7825 */ /* 0x001fca00078e00ec */
[----:B------:R0:W-:Y:S04]  /*3cd0*/  STG.E.128 desc[UR4][R236.64], R232 ;  /* 0x000000e8ec007986 */ /* 0x0001e8000c101d04 */
[----:B------:R0:W-:Y:S02]  /*3ce0*/  STG.E.128 desc[UR4][R236.64+0x10], R228 ;  /* 0x000010e4ec007986 */ /* 0x0001e4000c101d04 */
.L_x_21519:
[----:B------:R-:W-:Y:S05]  /*3cf0*/  BSYNC B0 ;  /* 0x0000000000007941 */ /* 0x000fea0003800000 */
.L_x_21518:
[----:B------:R-:W-:Y:S01]  /*3d00*/  FADD.FTZ R4, RZ, R184 ;  /* 0x000000b8ff047221 */ /* 0x000fe20000010000 */
[----:B------:R-:W-:Y:S01]  /*3d10*/  ISETP.GT.U32.AND P1, PT, R5, 0xff, PT ;  /* 0x000000ff0500780c */ /* 0x000fe20003f24070 */
[----:B------:R-:W-:Y:S01]  /*3d20*/  UMOV UR10, 0xffffffff ;  /* 0xffffffff000a7882 */ /* 0x000fe20000000000 */
[----:B------:R-:W-:Y:S01]  /*3d30*/  LOP3.LUT R0, R0, 0xfffffffe, RZ, 0xc0, !PT ;  /* 0xfffffffe00007812 */ /* 0x000fe200078ec0ff */
        /* <DEDUP_REMOVED lines=8> */
[----:B------:R-:W-:Y:S01]  /*3dc0*/  @P1 LOP3.LUT R0, R0, 0x1, RZ, 0xfc, !PT ;  /* 0x0000000100001812 */ /* 0x000fe200078efcff */
[----:B------:R-:W-:Y:S01]  /*3dd0*/  FADD.FTZ R4, R176, R3 ;  /* 0x00000003b0047221 */ /* 0x000fe20000010000 */
[----:B------:R-:W-:Y:S02]  /*3de0*/  SHF.R.U32.HI R252, RZ, 0x5, R249 ;  /* 0x00000005fffc7819 */ /* 0x000fe400000116f9 */
[----:B------:R-:W-:Y:S01]  /*3df0*/  LOP3.LUT R0, R0, 0xfffffffd, RZ, 0xc0, !PT ;  /* 0xfffffffd00007812 */ /* 0x000fe200078ec0ff */
[----:B------:R-:W-:-:S04]  /*3e00*/  FADD.FTZ R3, R177, R4 ;  /* 0x00000004b1037221 */ /* 0x000fc80000010000 */
[----:B------:R-:W-:Y:S02]  /*3e10*/  FADD.FTZ R4, R178, R3 ;  /* 0x00000003b2047221 */ /* 0x000fe40000010000 */
[----:B------:R-:W-:Y:S02]  /*3e20*/  @P6 LOP3.LUT R0, R0, 0x2, RZ, 0xfc, !PT ;  /* 0x0000000200006812 */ /* 0x000fe400078efcff */
[----:B------:R-:W-:Y:S02]  /*3e30*/  FADD.FTZ R4, R179, R4 ;  /* 0x00000004b3047221 */ /* 0x000fe40000010000 */
[----:B------:R-:W-:-:S03]  /*3e40*/  LOP3.LUT R0, R0, 0xffffffef, RZ, 0xc0, !PT ;  /* 0xffffffef00007812 */ /* 0x000fc600078ec0ff */
        /* <DEDUP_REMOVED lines=69> */
[----:B--234-:R-:W-:-:S03]  /*42a0*/  FADD.FTZ R236, R185, -R6 ;  /* 0x80000006b9ec7221 */ /* 0x01cfc60000010000 */
        /* <DEDUP_REMOVED lines=120> */
.L_x_21562:
[----:B------:R-:W-:Y:S01]  /*4a30*/  LOP3.LUT P1, RZ, R249, 0x1f, RZ, 0xc0, !PT ;  /* 0x0000001ff9ff7812 */ /* 0x000fe2000782c0ff */
[----:B-1----:R-:W-:Y:S01]  /*4a40*/  FADD.FTZ R7, R239, R251 ;  /* 0x000000fbef077221 */ /* 0x002fe20000010000 */
[----:B------:R-:W-:Y:S01]  /*4a50*/  LOP3.LUT R236, R252, 0x3, RZ, 0xc0, !PT ;  /* 0x00000003fcec7812 */ /* 0x000fe200078ec0ff */
[----:B------:R-:W-:Y:S05]  /*4a60*/  WARPSYNC.ALL ;  /* 0x0000000000007948 */ /* 0x000fea0003800000 */
[----:B0-----:R-:W-:-:S05]  /*4a70*/  LOP3.LUT R239, R249, 0x1f, RZ, 0xc0, !PT ;  /* 0x0000001ff9ef7812 */ /* 0x001fca00078ec0ff */
[----:B------:R-:W0:Y:S01]  /*4a80*/  @!P1 S2R R237, SR_CgaCtaId ;  /* 0x0000000000ed9919 */ /* 0x000e220000008800 */
[----:B------:R-:W-:-:S04]  /*4a90*/  @!P1 MOV R252, 0x400 ;  /* 0x0000040000fc9802 */ /* 0x000fc80000000f00 */
[----:B0-----:R-:W-:Y:S02]  /*4aa0*/  @!P1 LEA R252, R237, R252, 0x18 ;  /* 0x000000fcedfc9211 */ /* 0x001fe400078ec0ff */
[----:B------:R-:W-:-:S04]  /*4ab0*/  @!P1 IADD3 R237, R4, R236, RZ ;  /* 0x000000ec04ed9210 */ /* 0x000fc80007ffe0ff */
[----:B------:R-:W-:-:S05]  /*4ac0*/  @!P1 LEA R237, R237, R252, 0x3 ;  /* 0x000000fceded9211 */ /* 0x000fca00078e18ff */
[----:B------:R0:W-:Y:S01]  /*4ad0*/  @!P1 STS.64 [R237], R6 ;  /* 0x00000006ed009388 */ /* 0x0001e20000000a00 */
[----:B------:R-:W-:-:S03]  /*4ae0*/  ISETP.GT.U32.AND P1, PT, R239, 0x3, PT ;  /* 0x00000003ef00780c */ /* 0x000fc60003f24070 */
[----:B------:R-:W2:Y:S10]  /*4af0*/  LDL R252, [R1] ;  /* 0x0000000001fc7983 */ /* 0x000eb40000100800 */
[----:B0-----:R-:W-:Y:S01]  /*4b00*/  @!P1 MOV R6, 0x400 ;  /* 0x0000040000069802 */ /* 0x001fe20000000f00 */
[----:B------:R-:W-:Y:S01]  /*4b10*/  HFMA2.MMA R251, -RZ, RZ, 0, 0 ;  /* 0x00000000fffb7435 */ /* 0x000fe200000001ff */
[----:B------:R-:W-:Y:S01]  /*4b20*/  @!P1 IADD3 R4, R4, R239, RZ ;  /* 0x000000ef04049210 */ /* 0x000fe20007ffe0ff */
[----:B------:R-:W0:Y:S01]  /*4b30*/  @!P1 S2R R7, SR_CgaCtaId ;  /* 0x0000000000079919 */ /* 0x000e220000008800 */
[----:B------:R-:W-:Y:S01]  /*4b40*/  BSSY B0, `(.L_x_21537) ;  /* 0x000013f000007945 */ /* 0x000fe20003800000 */
[----:B0-----:R-:W-:-:S04]  /*4b50*/  @!P1 LEA R7, R7, R6, 0x18 ;  /* 0x0000000607079211 */ /* 0x001fc800078ec0ff */
[----:B------:R-:W-:Y:S02]  /*4b60*/  @!P1 LEA R237, R4, R7, 0x3 ;  /* 0x0000000704ed9211 */ /* 0x000fe400078e18ff */
[----:B------:R-:W-:Y:S01]  /*4b70*/  CS2R R6, SRZ ;  /* 0x0000000000067805 */ /* 0x000fe2000001ff00 */
[----:B------:R-:W-:Y:S06]  /*4b80*/  BAR.SYNC.DEFER_BLOCKING 0x0 ;  /* 0x0000000000007b1d */ /* 0x000fec0000010000 */
[----:B------:R-:W0:Y:S04]  /*4b90*/  @!P1 LDS.64 R6, [R237] ;  /* 0x00000000ed069984 */ /* 0x000e280000000a00 */
[----:B0-----:R-:W0:Y:S02]  /*4ba0*/  SHFL.DOWN PT, R239, R6, 0x2, 0x1f ;  /* 0x08401f0006ef7f89 */ /* 0x001e2400000e0000 */
[----:B0-----:R-:W-:-:S04]  /*4bb0*/  FADD.FTZ R4, -R239, R6 ;  /* 0x00000006ef047221 */ /* 0x001fc80000010100 */
[----:B------:R-:W-:Y:S01]  /*4bc0*/  FMUL.FTZ R4, R4, R4 ;  /* 0x0000000404047220 */ /* 0x000fe20000410000 */
[----:B--2---:R-:W-:Y:S02]  /*4bd0*/  @!P1 MOV R251, R252 ;  /* 0x000000fc00fb9202 */ /* 0x004fe40000000f00 */
[----:B------:R-:W-:Y:S02]  /*4be0*/  PLOP3.LUT P1, PT, PT, PT, UP0, 0x40, 0x0 ;  /* 0x000000000000781c */ /* 0x000fe40003f2e808 */
[----:B------:R-:W-:Y:S01]  /*4bf0*/  I2FP.F32.S32 R237, R251 ;  /* 0x000000fb00ed7245 */ /* 0x000fe20000201400 */
[----:B------:R-:W0:Y:S04]  /*4c00*/  SHFL.DOWN PT, R252, R251, 0x2, 0x1f ;  /* 0x08401f00fbfc7f89 */ /* 0x000e2800000e0000 */
[----:B------:R-:W-:Y:S01]  /*4c10*/  FMUL.FTZ R4, R4, R237 ;  /* 0x000000ed04047220 */ /* 0x000fe20000410000 */
[----:B0-----:R-:W-:-:S02]  /*4c20*/  IADD3 R251, R252, R251, RZ ;  /* 0x000000fbfcfb7210 */ /* 0x001fc40007ffe0ff */
[----:B------:R-:W-:-:S05]  /*4c30*/  I2FP.F32.S32 R252, R252 ;  /* 0x000000fc00fc7245 */ /* 0x000fca0000201400 */
        /* <DEDUP_REMOVED lines=18> */
[----:B------:R-:W-:-:S03]  /*4d60*/  I2FP.F32.S32 R6, R251 ;  /* 0x000000fb00067245 */ /* 0x000fc60000201400 */
[----:B------:R-:W-:Y:S02]  /*4d70*/  FMUL.FTZ R252, R252, R239 ;  /* 0x000000effcfc7220 */ /* 0x000fe40000410000 */
[----:B------:R-:W0:Y:S01]  /*4d80*/  SHFL.DOWN PT, R239, R4, 0x1, 0x1f ;  /* 0x08201f0004ef7f89 */ /* 0x000e2200000e0000 */
[----:B------:R-:W1:Y:S02]  /*4d90*/  MUFU.RCP R6, R6 ;  /* 0x0000000600067308 */ /* 0x000e640000001000 */
[----:B-1----:R-:W-:Y:S02]  /*4da0*/  FMUL.FTZ R251, R6, R237 ;  /* 0x000000ed06fb7220 */ /* 0x002fe40000410000 */
[----:B------:R-:W1:Y:S01]  /*4db0*/  LDC R237, c[0x0][0x2d8] ;  /* 0x0000b600ffed7b82 */ /* 0x000e620000000800 */
[----:B0-----:R-:W-:Y:S02]  /*4dc0*/  FADD.FTZ R239, R4, R239 ;  /* 0x000000ef04ef7221 */ /* 0x001fe40000010000 */
[----:B------:R-:W0:Y:S02]  /*4dd0*/  SHFL.IDX PT, R4, R251, RZ, 0x1f ;  /* 0x00001ffffb047589 */ /* 0x000e2400000e0000 */
[----:B------:R-:W-:-:S05]  /*4de0*/  FFMA.FTZ R239, R6, R252, R239 ;  /* 0x000000fc06ef7223 */ /* 0x000fca00000100ef */
[----:B------:R-:W1:Y:S01]  /*4df0*/  SHFL.IDX PT, R252, R239, RZ, 0x1f ;  /* 0x00001fffeffc7589 */ /* 0x000e6200000e0000 */
[----:B0-----:R-:W-:Y:S01]  /*4e00*/  FMUL.FTZ R7, R4, R4 ;  /* 0x0000000404077220 */ /* 0x001fe20000410000 */
[----:B-1----:R-:W-:-:S04]  /*4e10*/  FFMA.FTZ R237, R252, UR7, R237 ;  /* 0x00000007fced7c23 */ /* 0x002fc800080100ed */
        /* <DEDUP_REMOVED lines=45> */
[----:B------:R-:W-:-:S05]  /*50f0*/  FFMA.FTZ R7, R246, R7, R10 ;  /* 0x00000007f6077223 */ /* 0x000fca000001000a */
[----:B------:R-:W-:Y:S02]  /*5100*/  F2FP.BF16.F32.PACK_AB R237, R238, R7 ;  /* 0x00000007eeed723e */ /* 0x000fe400000010ff */
[----:B------:R-:W-:Y:S01]  /*5110*/  F2FP.BF16.F32.PACK_AB R238, R6, R239 ;  /* 0x000000ef06ee723e */ /* 0x000fe200000010ff */
[--C-:B------:R-:W-:Y:S01]  /*5120*/  FADD.FTZ R6, R178, -R3.reuse ;  /* 0x80000003b2067221 */ /* 0x100fe20000010000 */
[----:B------:R-:W-:-:S03]  /*5130*/  FADD.FTZ R239, R179, -R3 ;  /* 0x80000003b3ef7221 */ /* 0x000fc60000010000 */
[----:B------:R-:W-:Y:S01]  /*5140*/  FMUL.FTZ R7, R6, UR10 ;  /* 0x0000000a06077c20 */ /* 0x000fe20008410000 */
[----:B------:R-:W-:-:S03]  /*5150*/  FMUL.FTZ R6, R239, UR10 ;  /* 0x0000000aef067c20 */ /* 0x000fc60008410000 */
[----:B------:R-:W-:Y:S01]  /*5160*/  FFMA.FTZ R7, R242, R7, R14 ;  /* 0x00000007f2077223 */ /* 0x000fe2000001000e */
[----:B------:R-:W-:-:S05]  /*5170*/  FFMA.FTZ R6, R243, R6, R15 ;  /* 0x00000006f3067223 */ /* 0x000fca000001000f */
[----:B------:R-:W-:Y:S02]  /*5180*/  F2FP.BF16.F32.PACK_AB R239, R6, R7 ;  /* 0x0000000706ef723e */ /* 0x000fe400000010ff */
[----:B------:R-:W0:Y:S02]  /*5190*/  LDC.64 R6, c[0x0][0x2b8] ;  /* 0x0000ae00ff067b82 */ /* 0x000e240000000a00 */
[C---:B0-----:R-:W-:Y:S01]  /*51a0*/  IMAD.WIDE.U32 R6, R4.reuse, 0x10, R6 ;  /* 0x0000001004067825 */ /* 0x041fe200078e0006 */
[----:B------:R-:W-:-:S04]  /*51b0*/  IADD3 R4, R4, 0x80, RZ ;  /* 0x0000008004047810 */ /* 0x000fc80007ffe0ff */
[----:B------:R0:W-:Y:S03]  /*51c0*/  STG.E.128 desc[UR4][R6.64], R236 ;  /* 0x000000ec06007986 */ /* 0x0001e6000c101d04 */
.L_x_21540:
[----:B------:R-:W-:Y:S05]  /*51d0*/  BSYNC B1 ;  /* 0x0000000000017941 */ /* 0x000fea0003800000 */
.L_x_21539:
        /* <DEDUP_REMOVED lines=35> */
.L_x_21542:
[----:B------:R-:W-:Y:S05]  /*5410*/  BSYNC B1 ;  /* 0x0000000000017941 */ /* 0x000fea0003800000 */
.L_x_21541:
        /* <DEDUP_REMOVED lines=35> */
.L_x_21544:
[----:B------:R-:W-:Y:S05]  /*5650*/  BSYNC B1 ;  /* 0x0000000000017941 */ /* 0x000fea0003800000 */
.L_x_21543:
        /* <DEDUP_REMOVED lines=35> */
.L_x_21546:
[----:B------:R-:W-:Y:S05]  /*5890*/  BSYNC B1 ;  /* 0x0000000000017941 */ /* 0x000fea0003800000 */
.L_x_21545:
        /* <DEDUP_REMOVED lines=35> */
.L_x_21548:
[----:B------:R-:W-:Y:S05]  /*5ad0*/  BSYNC B1 ;  /* 0x0000000000017941 */ /* 0x000fea0003800000 */
.L_x_21547:
[----:B------:R-:W-:Y:S01]  /*5ae0*/  LOP3.LUT P1, RZ, R0, 0x8, RZ, 0xc0, !PT ;  /* 0x0000000800ff7812 */ /* 0x000fe2000782c0ff */
[----:B------:R-:W-:-:S12]  /*5af0*/  BSSY B1, `(.L_x_21549) ;  /* 0x0000022000017945 */ /* 0x000fd80003800000 */
[----:B------:R-:W-:Y:S05]  /*5b00*/  @!P1 BRA `(.L_x_21550) ;  /* 0x0000000000809947 */ /* 0x000fea0003800000 */
[--C-:B01234-:R-:W-:Y:S01]  /*5b10*/  FADD.FTZ R6, R224, -R3.reuse ;  /* 0x80000003e0067221 */ /* 0x11ffe20000010000 */
        /* <DEDUP_REMOVED lines=31> */
.L_x_21550:
[----:B------:R-:W-:Y:S05]  /*5d10*/  BSYNC B1 ;  /* 0x0000000000017941 */ /* 0x000fea0003800000 */
.L_x_21549:
[----:B------:R-:W-:-:S13]  /*5d20*/  LOP3.LUT P1, RZ, R0, 0x4, RZ, 0xc0, !PT ;  /* 0x0000000400ff7812 */ /* 0x000fda000782c0ff */
[----:B------:R-:W-:Y:S05]  /*5d30*/  @!P1 BRA `(.L_x_21538) ;  /* 0x00000000007c9947 */ /* 0x000fea0003800000 */
[--C-:B01234-:R-:W-:Y:S01]  /*5d40*/  FADD.FTZ R6, R232, -R3.reuse ;  /* 0x80000003e8067221 */ /* 0x11ffe20000010000 */
[--C-:B------:R-:W-:Y:S01]  /*5d50*/  FADD.FTZ R236, R234, -R3.reuse ;  /* 0x80000003eaec7221 */ /* 0x100fe20000010000 */
[--C-:B------:R-:W-:Y:S01]  /*5d60*/  FADD.FTZ R238, R235, -R3.reuse ;  /* 0x80000003ebee7221 */ /* 0x100fe20000010000 */
[--C-:B------:R-:W-:Y:S01]  /*5d70*/  FADD.FTZ R239, R228, -R3.reuse ;  /* 0x80000003e4ef7221 */ /* 0x100fe20000010000 */
[----:B------:R-:W-:Y:S01]  /*5d80*/  FMUL.FTZ R7, R6, UR10 ;  /* 0x0000000a06077c20 */ /* 0x000fe20008410000 */
[----:B------:R-:W-:Y:S01]  /*5d90*/  FADD.FTZ R6, R233, -R3 ;  /* 0x80000003e9067221 */ /* 0x000fe20000010000 */
[----:B------:R-:W-:Y:S01]  /*5da0*/  FMUL.FTZ R237, R236, UR10 ;  /* 0x0000000aeced7c20 */ /* 0x000fe20008410000 */
[----:B------:R-:W-:Y:S01]  /*5db0*/  FMUL.FTZ R238, R238, UR10 ;  /* 0x0000000aeeee7c20 */ /* 0x000fe20008410000 */
[----:B------:R-:W-:Y:S01]  /*5dc0*/  FFMA.FTZ R7, R152, R7, R144 ;  /* 0x0000000798077223 */ /* 0x000fe20000010090 */
[----:B------:R-:W-:Y:S01]  /*5dd0*/  FMUL.FTZ R6, R6, UR10 ;  /* 0x0000000a06067c20 */ /* 0x000fe20008410000 */
[----:B------:R-:W-:Y:S01]  /*5de0*/  FFMA.FTZ R237, R154, R237, R146 ;  /* 0x000000ed9aed7223 */ /* 0x000fe20000010092 */
[----:B------:R-:W-:Y:S01]  /*5df0*/  FFMA.FTZ R238, R155, R238, R147 ;  /* 0x000000ee9bee7223 */ /* 0x000fe20000010093 */
[----:B------:R-:W-:Y:S01]  /*5e00*/  FMUL.FTZ R239, R239, UR10 ;  /* 0x0000000aefef7c20 */ /* 0x000fe20008410000 */
[----:B------:R-:W-:-:S03]  /*5e10*/  FFMA.FTZ R6, R153, R6, R145 ;  /* 0x0000000699067223 */ /* 0x000fc60000010091 */
[----:B------:R-:W-:Y:S01]  /*5e20*/  F2FP.BF16.F32.PACK_AB R237, R238, R237 ;  /* 0x000000edeeed723e */ /* 0x000fe200000010ff */
[----:B------:R-:W-:Y:S01]  /*5e30*/  FFMA.FTZ R239, R156, R239, R148 ;  /* 0x000000ef9cef7223 */ /* 0x000fe20000010094 */
[----:B------:R-:W-:Y:S01]  /*5e40*/  F2FP.BF16.F32.PACK_AB R236, R6, R7 ;  /* 0x0000000706ec723e */ /* 0x000fe200000010ff */
[--C-:B------:R-:W-:Y:S01]  /*5e50*/  FADD.FTZ R6, R229, -R3.reuse ;  /* 0x80000003e5067221 */ /* 0x100fe20000010000 */
[--C-:B------:R-:W-:Y:S01]  /*5e60*/  FADD.FTZ R7, R230, -R3.reuse ;  /* 0x80000003e6077221 */ /* 0x100fe20000010000 */
[----:B------:R-:W-:Y:S02]  /*5e70*/  FADD.FTZ R3, R231, -R3 ;  /* 0x80000003e7037221 */ /* 0x000fe40000010000 */
[----:B------:R-:W-:Y:S01]  /*5e80*/  FMUL.FTZ R6, R6, UR10 ;  /* 0x0000000a06067c20 */ /* 0x000fe20008410000 */
[----:B------:R-:W-:Y:S01]  /*5e90*/  FMUL.FTZ R7, R7, UR10 ;  /* 0x0000000a07077c20 */ /* 0x000fe20008410000 */
[----:B------:R-:W-:Y:S02]  /*5ea0*/  FMUL.FTZ R238, R3, UR10 ;  /* 0x0000000a03ee7c20 */ /* 0x000fe40008410000 */
        /* <DEDUP_REMOVED lines=8> */
.L_x_21538:
[----:B------:R-:W-:Y:S05]  /*5f30*/  BSYNC B0 ;  /* 0x0000000000007941 */ /* 0x000fea0003800000 */
.L_x_21537:
[----:B------:R-:W-:Y:S02]  /*5f40*/  LOP3.LUT P1, RZ, R0, 0x2, RZ, 0xc0, !PT ;  /* 0x0000000200ff7812 */ /* 0x000fe4000782c0ff */
[----:B------:R-:W-:Y:S02]  /*5f50*/  IADD3 R2, R2, UR8, RZ ;  /* 0x0000000802027c10 */ /* 0x000fe4000fffe0ff */
[----:B01234-:R-:W-:Y:S02]  /*5f60*/  SEL R7, RZ, 0x1, P1 ;  /* 0x00000001ff077807 */ /* 0x01ffe40000800000 */
[----:B------:R-:W-:-:S13]  /*5f70*/  ISETP.GE.AND P1, PT, R2, UR9, PT ;  /* 0x0000000902007c0c */ /* 0x000fda000bf26270 */
[----:B------:R-:W-:Y:S05]  /*5f80*/  @!P1 BRA `(.L_x_21551) ;  /* 0xffffffac00a49947 */ /* 0x000fea000383ffff */
[----:B------:R-:W-:Y:S05]  /*5f90*/  EXIT ;  /* 0x000000000000794d */ /* 0x000fea0003800000 */
.L_x_21536:
[----:B------:R-:W-:Y:S01]  /*5fa0*/  HFMA2.MMA R7, -RZ, RZ, 0, 5.9604644775390625e-08 ;  /* 0x00000001ff077435 */ /* 0x000fe200000001ff */
[----:B------:R-:W-:Y:S02]  /*5fb0*/  MOV R239, R6 ;  /* 0x0000000600ef7202 */ /* 0x000fe40000000f00 */
[----:B0-234-:R-:W-:Y:S02]  /*5fc0*/  MOV R236, 0x1f ;  /* 0x0000001f00ec7802 */ /* 0x01dfe40000000f00 */
[----:B------:R-:W-:-:S07]  /*5fd0*/  MOV R237, 0xffffffff ;  /* 0xffffffff00ed7802 */ /* 0x000fce0000000f00 */
[----:B-1---5:R-:W-:Y:S05]  /*5fe0*/  WARPSYNC.COLLECTIVE R237, `(.L_x_21552) ;  /* 0x00000000ed087348 */ /* 0x022fea0003c00000 */
[----:B------:R0:W2:Y:S02]  /*5ff0*/  SHFL.BFLY P6, R251, R239, R7, R236 ;  /* 0x0c000007effb7389 */ /* 0x0000a400000c00ec */
[----:B012--5:R-:W-:Y:S01]  /*6000*/  ENDCOLLECTIVE ;  /* 0x000000000000791b */ /* 0x027fe20003800000 */
.L_x_21552:
[----:B------:R-:W-:Y:S01]  /*6010*/  HFMA2.MMA R7, -RZ, RZ, 0, 1.1920928955078125e-07 ;  /* 0x00000002ff077435 */ /* 0x000fe200000001ff */
[----:B------:R-:W-:-:S05]  /*6020*/  FADD.FTZ R6, R6, R251 ;  /* 0x000000fb06067221 */ /* 0x000fca0000010000 */
[----:B------:R-:W-:-:S07]  /*6030*/  MOV R239, R6 ;  /* 0x0000000600ef7202 */ /* 0x000fce0000000f00 */
[----:B------:R-:W-:Y:S05]  /*6040*/  WARPSYNC.COLLECTIVE R237, `(.L_x_21553) ;  /* 0x00000000ed087348 */ /* 0x000fea0003c00000 */
[----:B------:R0:W1:Y:S02]  /*6050*/  SHFL.BFLY P6, R251, R239, R7, R236 ;  /* 0x0c000007effb7389 */ /* 0x00006400000c00ec */
[----:B01----:R-:W-:Y:S01]  /*6060*/  ENDCOLLECTIVE ;  /* 0x000000000000791b */ /* 0x003fe20003800000 */
.L_x_21553:
[----:B------:R-:W-:Y:S01]  /*6070*/  HFMA2.MMA R7, -RZ, RZ, 0, 2.384185791015625e-07 ;  /* 0x00000004ff077435 */ /* 0x000fe200000001ff */
[----:B------:R-:W-:-:S05]  /*6080*/  FADD.FTZ R6, R6, R251 ;  /* 0x000000fb06067221 */ /* 0x000fca0000010000 */
[----:B------:R-:W-:-:S07]  /*6090*/  MOV R239, R6 ;  /* 0x0000000600ef7202 */ /* 0x000fce0000000f00 */
[----:B------:R-:W-:Y:S05]  /*60a0*/  WARPSYNC.COLLECTIVE R237, `(.L_x_21554) ;  /* 0x00000000ed087348 */ /* 0x000fea0003c00000 */
[----:B------:R0:W1:Y:S02]  /*60b0*/  SHFL.BFLY P6, R251, R239, R7, R236 ;  /* 0x0c000007effb7389 */ /* 0x00006400000c00ec */
[----:B01----:R-:W-:Y:S01]  /*60c0*/  ENDCOLLECTIVE ;  /* 0x000000000000791b */ /* 0x003fe20003800000 */
.L_x_21554:
[----:B------:R-:W-:Y:S01]  /*60d0*/  HFMA2.MMA R7, -RZ, RZ, 0, 4.76837158203125e-07 ;  /* 0x00000008ff077435 */ /* 0x000fe200000001ff */
[----:B------:R-:W-:-:S05]  /*60e0*/  FADD.FTZ R6, R6, R251 ;  /* 0x000000fb06067221 */ /* 0x000fca0000010000 */
[----:B------:R-:W-:-:S07]  /*60f0*/  MOV R239, R6 ;  /* 0x0000000600ef7202 */ /* 0x000fce0000000f00 */
[----:B------:R-:W-:Y:S05]  /*6100*/  WARPSYNC.COLLECTIVE R237, `(.L_x_21555) ;  /* 0x00000000ed087348 */ /* 0x000fea0003c00000 */
[----:B------:R0:W1:Y:S02]  /*6110*/  SHFL.BFLY P6, R251, R239, R7, R236 ;  /* 0x0c000007effb7389 */ /* 0x00006400000c00ec */
[----:B01----:R-:W-:Y:S01]  /*6120*/  ENDCOLLECTIVE ;  /* 0x000000000000791b */ /* 0x003fe20003800000 */
.L_x_21555:
[----:B------:R-:W-:Y:S01]  /*6130*/  HFMA2.MMA R7, -RZ, RZ, 0, 9.5367431640625e-07 ;  /* 0x00000010ff077435 */ /* 0x000fe200000001ff */
[----:B------:R-:W-:-:S05]  /*6140*/  FADD.FTZ R6, R6, R251 ;  /* 0x000000fb06067221 */ /* 0x000fca0000010000 */
[----:B------:R-:W-:-:S07]  /*6150*/  MOV R239, R6 ;  /* 0x0000000600ef7202 */ /* 0x000fce0000000f00 */
[----:B------:R-:W-:Y:S05]  /*6160*/  WARPSYNC.COLLECTIVE R237, `(.L_x_21556) ;  /* 0x00000000ed087348 */ /* 0x000fea0003c00000 */
[----:B------:R0:W1:Y:S02]  /*6170*/  SHFL.BFLY P6, R251, R239, R7, R236 ;  /* 0x0c000007effb7389 */ /* 0x00006400000c00ec */
[----:B01----:R-:W-:Y:S01]  /*6180*/  ENDCOLLECTIVE ;  /* 0x000000000000791b */ /* 0x003fe20003800000 */
.L_x_21556:
        /* <DEDUP_REMOVED lines=121> */
.L_x_21557:
[----:B------:R-:W-:Y:S01]  /*6920*/  MOV R7, 0x2 ;  /* 0x0000000200077802 */ /* 0x000fe20000000f00 */
[----:B------:R-:W-:-:S07]  /*6930*/  FADD.FTZ R239, R239, R251 ;  /* 0x000000fbefef7221 */ /* 0x000fce0000010000 */
[----:B------:R-:W-:Y:S05]  /*6940*/  WARPSYNC.COLLECTIVE R237, `(.L_x_21558) ;  /* 0x00000000ed087348 */ /* 0x000fea0003c00000 */
[----:B------:R0:W1:Y:S02]  /*6950*/  SHFL.BFLY P6, R251, R239, R7, R236 ;  /* 0x0c000007effb7389 */ /* 0x00006400000c00ec */
[----:B01----:R-:W-:Y:S01]  /*6960*/  ENDCOLLECTIVE ;  /* 0x000000000000791b */ /* 0x003fe20003800000 */
.L_x_21558:
[----:B------:R-:W-:Y:S01]  /*6970*/  HFMA2.MMA R7, -RZ, RZ, 0, 2.384185791015625e-07 ;  /* 0x00000004ff077435 */ /* 0x000fe200000001ff */
[----:B------:R-:W-:-:S10]  /*6980*/  FADD.FTZ R239, R239, R251 ;  /* 0x000000fbefef7221 */ /* 0x000fd40000010000 */
[----:B------:R-:W-:Y:S05]  /*6990*/  WARPSYNC.COLLECTIVE R237, `(.L_x_21559) ;  /* 0x00000000ed087348 */ /* 0x000fea0003c00000 */
[----:B------:R0:W1:Y:S02]  /*69a0*/  SHFL.BFLY P6, R251, R239, R7, R236 ;  /* 0x0c000007effb7389 */ /* 0x00006400000c00ec */
[----:B01----:R-:W-:Y:S01]  /*69b0*/  ENDCOLLECTIVE ;  /* 0x000000000000791b */ /* 0x003fe20003800000 */
.L_x_21559:
[----:B------:R-:W-:Y:S01]  /*69c0*/  MOV R7, 0x8 ;  /* 0x0000000800077802 */ /* 0x000fe20000000f00 */
[----:B------:R-:W-:-:S07]  /*69d0*/  FADD.FTZ R239, R239, R251 ;  /* 0x000000fbefef7221 */ /* 0x000fce0000010000 */
[----:B------:R-:W-:Y:S05]  /*69e0*/  WARPSYNC.COLLECTIVE R237, `(.L_x_21560) ;  /* 0x00000000ed087348 */ /* 0x000fea0003c00000 */
[----:B------:R0:W1:Y:S02]  /*69f0*/  SHFL.BFLY P6, R251, R239, R7, R236 ;  /* 0x0c000007effb7389 */ /* 0x00006400000c00ec */
[----:B01----:R-:W-:Y:S01]  /*6a00*/  ENDCOLLECTIVE ;  /* 0x000000000000791b */ /* 0x003fe20003800000 */
.L_x_21560:
[----:B------:R-:W-:Y:S01]  /*6a10*/  HFMA2.MMA R7, -RZ, RZ, 0, 9.5367431640625e-07 ;  /* 0x00000010ff077435 */ /* 0x000fe200000001ff */
[----:B------:R-:W-:-:S10]  /*6a20*/  FADD.FTZ R239, R239, R251 ;  /* 0x000000fbefef7221 */ /* 0x000fd40000010000 */
[----:B------:R-:W-:Y:S05]  /*6a30*/  WARPSYNC.COLLECTIVE R237, `(.L_x_21561) ;  /* 0x00000000ed087348 */ /* 0x000fea0003c00000 */
[----:B------:R0:W1:Y:S02]  /*6a40*/  SHFL.BFLY P6, R251, R239, R7, R236 ;  /* 0x0c000007effb7389 */ /* 0x00006400000c00ec */
[----:B01----:R-:W-:Y:S01]  /*6a50*/  ENDCOLLECTIVE ;  /* 0x000000000000791b */ /* 0x003fe20003800000 */
.L_x_21561:
[----:B------:R-:W-:Y:S05]  /*6a60*/  BRA `(.L_x_21562) ;  /* 0xffffffdc00f07947 */ /* 0x000fea000383ffff */
.L_x_21563:
        /* <DEDUP_REMOVED lines=9> */
.L_x_46030:


//--------------------- .text._ZN10layer_norm13ln_fwd_kernelINS_13Kernel_traitsIf13__nv_bfloat16fS2_fjLj7168ELj1ELj1ELj4ELj16ENS_18Kernel_traits_baseILj7168EfS2_fS2_fjLj128EEEEELb0ELb1ELb1ELb1EEEvNS_9FwdParamsE --------------------------
	.section	.text._ZN10layer_norm13ln_fwd_kernelINS_13Kernel_traitsIf13__nv_bfloat16fS2_fjLj7168ELj1ELj1ELj4ELj16ENS_18Kernel_traits_baseILj7168EfS2_fS2_fjLj128EEEEELb0ELb1ELb1ELb1EEEvNS_9FwdParamsE,"ax",@progbits
	.align	128
        .global         _ZN10layer_norm13ln_fwd_kernelINS_13Kernel_traitsIf13__nv_bfloat16fS2_fjLj7168ELj1ELj1ELj4ELj16ENS_18Kernel_traits_baseILj7168EfS2_fS2_fjLj128EEEEELb0ELb1ELb1ELb1EEEvNS_9FwdParamsE
        .type           _ZN10layer_norm13ln_fwd_kernelINS_13Kernel_traitsIf13__nv_bfloat16fS2_fjLj7168ELj1ELj1ELj4ELj16ENS_18Kernel_traits_baseILj7168EfS2_fS2_fjLj128EEEEELb0ELb1ELb1ELb1EEEvNS_9FwdParamsE,@function
        .size           _ZN10layer_norm13ln_fwd_kernelINS_13Kernel_traitsIf13__nv_bfloat16fS2_fjLj7168ELj1ELj1ELj4ELj16ENS_18Kernel_traits_baseILj7168EfS2_fS2_fjLj128EEEEELb0ELb1ELb1ELb1EEEvNS_9FwdParamsE,(.L_x_46031 - _ZN10layer_norm13ln_fwd_kernelINS_13Kernel_traitsIf13__nv_bfloat16fS2_fjLj7168ELj1ELj1ELj4ELj16ENS_18Kernel_traits_baseILj7168EfS2_fS2_fjLj128EEEEELb0ELb1ELb1ELb1EEEvNS_9FwdParamsE)
        .other          _ZN10layer_norm13ln_fwd_kernelINS_13Kernel_traitsIf13__nv_bfloat16fS2_fjLj7168ELj1ELj1ELj4ELj16ENS_18Kernel_traits_baseILj7168EfS2_fS2_fjLj128EEEEELb0ELb1ELb1ELb1EEEvNS_9FwdParamsE,@"STO_CUDA_ENTRY STV_DEFAULT"
_ZN10layer_norm13ln_fwd_kernelINS_13Kernel_traitsIf13__nv_bfloat16fS2_fjLj7168ELj1ELj1ELj4ELj16ENS_18Kernel_traits_baseILj7168EfS2_fS2_fjLj128EEEEELb0ELb1ELb1ELb1EEEvNS_9FwdParamsE:
.text._ZN10layer_norm13ln_fwd_kernelINS_13Kernel_traitsIf13__nv_bfloat16fS2_fjLj7168ELj1ELj1ELj4ELj16ENS_18Kernel_traits_baseILj7168EfS2_fS2_fjLj128EEEEELb0ELb1ELb1ELb1EEEvNS_9FwdParamsE:
        /* <DEDUP_REMOVED lines=64> */
[----:B------:R-:W5:Y:S01]  /*0400*/  LDG.E.128 R120, desc[UR4][R6.64] ;  /* 0x0000000406787981 */ /* 0x000f62000c1e1d00 */
[----:B------:R-:W-:Y:S01]  /*0410*/  ULDC.U8 UR6, c[0x0][0x2a0] ;  /* 0x0000a80000067ab9 */ /* 0x000fe20000000000 */
[----:B------:R-:W-:Y:S02]  /*0420*/  ULDC UR7, c[0x0][0x290] ;  /* 0x0000a40000077ab9 */ /* 0x000fe40000000800 */
        /* <DEDUP_REMOVED lines=27> */
[----:B------:R-:W-:Y:S01]  /*05e0*/  ISETP.NE.AND P3, PT, RZ, UR6, PT ;  /* 0x00000006ff007c0c */ /* 0x000fe2000bf65270 */
[----:B------:R-:W-:Y:S01]  /*05f0*/  ULDC UR6, c[0x0][0x29c] ;  /* 0x0000a70000067ab9 */ /* 0x000fe20000000800 */
[----:B------:R-:W-:Y:S01]  /*0600*/  ULDC.64 UR8, c[0x0][0x210] ;  /* 0x0000840000087ab9 */ /* 0x000fe20000000a00 */
[----:B0-----:R-:W-:Y:S01]  /*0610*/  HFMA2.MMA R3, -RZ, RZ, 0, 5.9604644775390625e-08 ;  /* 0x00000001ff037435 */ /* 0x001fe200000001ff */
[----:B------:R-:W-:-:S10]  /*0620*/  MOV R2, R176 ;  /* 0x000000b000027202 */ /* 0x000fd40000000f00 */
.L_x_21679:
[----:B0-----:R-:W0:Y:S08]  /*0630*/  LDC.64 R240, c[0x0][0x230] ;  /* 0x00008c00fff07b82 */ /* 0x001e300000000a00 */
[----:B-1----:R-:W1:Y:S08]  /*0640*/  LDC.64 R4, c[0x0][0x280] ;  /* 0x0000a000ff047b82 */ /* 0x002e700000000a00 */
[----:B------:R-:W2:Y:S01]  /*0650*/  LDC R245, c[0x0][0x218] ;  /* 0x00008600fff57b82 */ /* 0x000ea20000000800 */
[----:B0-----:R-:W-:-:S07]  /*0660*/  ISETP.NE.U32.AND P0, PT, R240, RZ, PT ;  /* 0x000000fff000720c */ /* 0x001fce0003f05070 */
[----:B------:R-:W0:Y:S01]  /*0670*/  LDC.64 R212, c[0x0][0x238] ;  /* 0x00008e00ffd47b82 */ /* 0x000e220000000a00 */
[----:B------:R-:W-:Y:S01]  /*0680*/  ISETP.NE.AND.EX P0, PT, R241, RZ, PT, P0 ;  /* 0x000000fff100720c */ /* 0x000fe20003f05300 */
[----:B-1----:R-:W-:-:S06]  /*0690*/  IMAD.WIDE R4, R2, 0x4, R4 ;  /* 0x0000000402047825 */ /* 0x002fcc00078e0204 */
[----:B------:R-:W3:Y:S01]  /*06a0*/  LDG.E R5, desc[UR4][R4.64] ;  /* 0x0000000404057981 */ /* 0x000ee2000c1e1900 */
[----:B--2---:R-:W-:-:S05]  /*06b0*/  IMAD R6, R2, R245, RZ ;  /* 0x000000f502067224 */ /* 0x004fca00078e02ff */
[----:B------:R-:W1:Y:S01]  /*06c0*/  @P0 LDC.64 R188, c[0x0][0x230] ;  /* 0x00008c00ffbc0b82 */ /* 0x000e620000000a00 */
[----:B------:R-:W-:-:S04]  /*06d0*/  SHF.R.S32.HI R7, RZ, 0x1f, R6 ;  /* 0x0000001fff077819 */ /* 0x000fc80000011406 */
[----:B------:R-:W-:-:S03]  /*06e0*/  LEA.HI R7, R7, R6, RZ, 0x3 ;  /* 0x0000000607077211 */ /* 0x000fc600078f18ff */
[----:B------:R-:W2:Y:S01]  /*06f0*/  @P0 LDC.64 R192, c[0x0][0x230] ;  /* 0x00008c00ffc00b82 */ /* 0x000ea20000000a00 */
[----:B------:R-:W-:-:S07]  /*0700*/  LEA.HI.SX32 R215, R7, R0, 0x1d ;  /* 0x0000000007d77211 */ /* 0x000fce00078feaff */
[----:B------:R-:W4:Y:S01]  /*0710*/  LDC.64 R6, c[0x0][0x288] ;  /* 0x0000a200ff067b82 */ /* 0x000f220000000a00 */
[----:B-1----:R-:W-:-:S05]  /*0720*/  @P0 IMAD.WIDE.U32 R188, R215, 0x20, R188 ;  /* 0x00000020d7bc0825 */ /* 0x002fca00078e00bc */
[----:B------:R-:W2:Y:S04]  /*0730*/  @P0 LDG.E.128 R176, desc[UR4][R188.64] ;  /* 0x00000004bcb00981 */ /* 0x000ea8000c1e1d00 */
[----:B------:R-:W2:Y:S01]  /*0740*/  @P0 LDG.E.128 R180, desc[UR4][R188.64+0x10] ;  /* 0x00001004bcb40981 */ /* 0x000ea2000c1e1d00 */
[----:B------:R-:W-:Y:S01]  /*0750*/  MOV R214, RZ ;  /* 0x000000ff00d67202 */ /* 0x000fe20000000f00 */
[----:B----4-:R-:W-:-:S05]  /*0760*/  IMAD.WIDE R6, R2, 0x4, R6 ;  /* 0x0000000402067825 */ /* 0x010fca00078e0206 */
[----:B-----5:R1:W5:Y:S01]  /*0770*/  LDG.E R244, desc[UR4][R6.64] ;  /* 0x0000000406f47981 */ /* 0x020362000c1e1900 */
[----:B------:R-:W-:Y:S01]  /*0780*/  IADD3 R199, R215, 0x80, RZ ;  /* 0x00000080d7c77810 */ /* 0x000fe20007ffe0ff */
[----:B------:R-:W-:Y:S01]  /*0790*/  BSSY B0, `(.L_x_21564) ;  /* 0x000002a000007945 */ /* 0x000fe20003800000 */
[C---:B---3--:R-:W-:Y:S02]  /*07a0*/  ISETP.GE.AND P4, PT, R5.reuse, 0x1, PT ;  /* 0x000000010500780c */ /* 0x048fe40003f86270 */
[----:B------:R-:W-:-:S11]  /*07b0*/  ISETP.GT.AND P5, PT, R5, RZ, PT ;  /* 0x000000ff0500720c */ /* 0x000fd60003fa4270 */
[----:B------:R-:W-:Y:S01]  /*07c0*/  @P4 IADD3 R4, R5, -0x1, RZ ;  /* 0xffffffff05044810 */ /* 0x000fe20007ffe0ff */
[----:B------:R-:W3:Y:S01]  /*07d0*/  @P4 LDC.64 R190, c[0x0][0x220] ;  /* 0x00008800ffbe4b82 */ /* 0x000ee20000000a00 */
        /* <DEDUP_REMOVED lines=10> */
[----:B--2---:R-:W-:Y:S02]  /*0880*/  @!P5 FSEL R5, R177, RZ, P1 ;  /* 0x000000ffb105d208 */ /* 0x004fe40000800000 */
[----:B-1----:R-:W-:-:S02]  /*0890*/  @!P5 FSEL R6, R178, RZ, P6 ;  /* 0x000000ffb206d208 */ /* 0x002fc40003000000 */
[----:B------:R-:W-:Y:S01]  /*08a0*/  @!P5 ISETP.NE.U32.AND P1, PT, R240, RZ, PT ;  /* 0x000000fff000d20c */ /* 0x000fe20003f25070 */
[----:B---3--:R-:W-:Y:S01]  /*08b0*/  @P4 IMAD.WIDE.U32 R188, R214, 0x10, R190 ;  /* 0x00000010d6bc4825 */ /* 0x008fe200078e00be */
[----:B------:R-:W-:Y:S02]  /*08c0*/  @!P5 ISETP.NE.U32.AND P6, PT, R240, RZ, PT ;  /* 0x000000fff000d20c */ /* 0x000fe40003fc5070 */
[C---:B------:R-:W-:Y:S02]  /*08d0*/  @!P5 ISETP.NE.AND.EX P1, PT, R241.reuse, RZ, PT, P1 ;  /* 0x000000fff100d20c */ /* 0x040fe40003f25310 */
[----:B------:R-:W-:Y:S01]  /*08e0*/  @!P5 ISETP.NE.AND.EX P6, PT, R241, RZ, PT, P6 ;  /* 0x000000fff100d20c */ /* 0x000fe20003fc5360 */
[----:B------:R0:W5:Y:S01]  /*08f0*/  @P4 LDG.E.128 R184, desc[UR4][R188.64] ;  /* 0x00000004bcb84981 */ /* 0x000162000c1e1d00 */
[----:B------:R-:W-:Y:S01]  /*0900*/  @!P5 FSEL R7, R179, RZ, P2 ;  /* 0x000000ffb307d208 */ /* 0x000fe20001000000 */
[----:B------:R-:W-:Y:S01]  /*0910*/  @P0 IMAD.WIDE.U32 R190, R199, 0x20, R192 ;  /* 0x00000020c7be0825 */ /* 0x000fe200078e00c0 */
[----:B------:R-:W-:-:S02]  /*0920*/  @!P5 FSEL R236, R180, RZ, P1 ;  /* 0x000000ffb4ecd208 */ /* 0x000fc40000800000 */
[----:B------:R-:W-:Y:S02]  /*0930*/  @!P5 FSEL R237, R181, RZ, P6 ;  /* 0x000000ffb5edd208 */ /* 0x000fe40003000000 */
[C---:B------:R-:W-:Y:S02]  /*0940*/  @!P5 ISETP.NE.U32.AND P2, PT, R240.reuse, RZ, PT ;  /* 0x000000fff000d20c */ /* 0x040fe40003f45070 */
[C---:B------:R-:W-:Y:S01]  /*0950*/  @!P5 ISETP.NE.U32.AND P1, PT, R240.reuse, RZ, PT ;  /* 0x000000fff000d20c */ /* 0x040fe20003f25070 */
[----:B0-----:R-:W-:Y:S01]  /*0960*/  IMAD.WIDE.U32 R188, R215, 0x20, R212 ;  /* 0x00000020d7bc7825 */ /* 0x001fe200078e00d4 */
        /* <DEDUP_REMOVED lines=10> */
[----:B------:R-:W-:-:S04]  /*0a10*/  FMUL.FTZ R4, R120, R193 ;  /* 0x000000c178047220 */ /* 0x000fc80000410000 */
[----:B------:R-:W-:-:S07]  /*0a20*/  @P0 FADD.FTZ R4, R176, R4 ;  /* 0x00000004b0040221 */ /* 0x000fce0000010000 */
.L_x_21565:
[----:B------:R-:W-:Y:S05]  /*0a30*/  BSYNC B0 ;  /* 0x0000000000007941 */ /* 0x000fea0003800000 */
.L_x_21564:
[----:B------:R-:W-:Y:S04]  /*0a40*/  BSSY B0, `(.L_x_21566) ;  /* 0x0000007000007945 */ /* 0x000fe80003800000 */
[----:B------:R-:W-:Y:S05]  /*0a50*/  @!P5 BRA `(.L_x_21567) ;  /* 0x000000000014d947 */ /* 0x000fea0003800000 */
[----:B-----5:R-:W-:-:S04]  /*0a60*/  PRMT R5, R184, 0x7632, R5 ;  /* 0x00007632b8057816 */ /* 0x020fc80000000005 */
[----:B------:R-:W-:-:S05]  /*0a70*/  SHF.L.U32 R5, R5, 0x10, RZ ;  /* 0x0000001005057819 */ /* 0x000fca00000006ff */
[----:B------:R-:W-:-:S04]  /*0a80*/  FMUL.FTZ R192, R5, UR6 ;  /* 0x0000000605c07c20 */ /* 0x000fc80008410000 */
[----:B------:R-:W-:-:S04]  /*0a90*/  FMUL.FTZ R5, R121, R192 ;  /* 0x000000c079057220 */ /* 0x000fc80000410000 */
[----:B------:R-:W-:-:S07]  /*0aa0*/  @P0 FADD.FTZ R5, R177, R5 ;  /* 0x00000005b1050221 */ /* 0x000fce0000010000 */
.L_x_21567:
[----:B------:R-:W-:Y:S05]  /*0ab0*/  BSYNC B0 ;  /* 0x0000000000007941 */ /* 0x000fea0003800000 */
.L_x_21566:
[----:B------:R-:W-:Y:S04]  /*0ac0*/  BSSY B0, `(.L_x_21568) ;  /* 0x0000006000007945 */ /* 0x000fe80003800000 */
[----:B------:R-:W-:Y:S05]  /*0ad0*/  @!P5 BRA `(.L_x_21569) ;  /* 0x000000000010d947 */ /* 0x000fea0003800000 */
[----:B-----5:R-:W-:-:S05]  /*0ae0*/  SHF.L.U32 R6, R185, 0x10, RZ ;  /* 0x00000010b9067819 */ /* 0x020fca00000006ff */
[----:B------:R-:W-:-:S04]  /*0af0*/  FMUL.FTZ R193, R6, UR6 ;  /* 0x0000000606c17c20 */ /* 0x000fc80008410000 */
[----:B------:R-:W-:-:S04]  /*0b00*/  FMUL.FTZ R6, R122, R193 ;  /* 0x000000c17a067220 */ /* 0x000fc80000410000 */
[----:B------:R-:W-:-:S07]  /*0b10*/  @P0 FADD.FTZ R6, R178, R6 ;  /* 0x00000006b2060221 */ /* 0x000fce0000010000 */
.L_x_21569:
[----:B------:R-:W-:Y:S05]  /*0b20*/  BSYNC B0 ;  /* 0x0000000000007941 */ /* 0x000fea0003800000 */
.L_x_21568:
[----:B------:R-:W-:Y:S04]  /*0b30*/  BSSY B0, `(.L_x_21570) ;  /* 0x0000007000007945 */ /* 0x000fe80003800000 */
[----:B------:R-:W-:Y:S05]  /*0b40*/  @!P5 BRA `(.L_x_21571) ;  /* 0x000000000014d947 */ /* 0x000fea0003800000 */
[----:B-----5:R-:W-:-:S04]  /*0b50*/  PRMT R7, R185, 0x7632, R7 ;  /* 0x00007632b9077816 */ /* 0x020fc80000000007 */
[----:B------:R-:W-:-:S05]  /*0b60*/  SHF.L.U32 R7, R7, 0x10, RZ ;  /* 0x0000001007077819 */ /* 0x000fca00000006ff */
[----:B------:R-:W-:-:S04]  /*0b70*/  FMUL.FTZ R192, R7, UR6 ;  /* 0x0000000607c07c20 */ /* 0x000fc80008410000 */
[----:B------:R-:W-:-:S04]  /*0b80*/  FMUL.FTZ R7, R123, R192 ;  /* 0x000000c07b077220 */ /* 0x000fc80000410000 */
[----:B------:R-:W-:-:S07]  /*0b90*/  @P0 FADD.FTZ R7, R179, R7 ;  /* 0x00000007b3070221 */ /* 0x000fce0000010000 */
.L_x_21571:
[----:B------:R-:W-:Y:S05]  /*0ba0*/  BSYNC B0 ;  /* 0x0000000000007941 */ /* 0x000fea0003800000 */
.L_x_21570:
[----:B------:R-:W-:Y:S04]  /*0bb0*/  BSSY B0, `(.L_x_21572) ;  /* 0x0000006000007945 */ /* 0x000fe80003800000 */
[----:B------:R-:W-:Y:S05]  /*0bc0*/  @!P5 BRA `(.L_x_21573) ;  /* 0x000000000010d947 */ /* 0x000fea0003800000 */
[----:B-----5:R-:W-:-:S05]  /*0bd0*/  SHF.L.U32 R192, R186, 0x10, RZ ;  /* 0x00000010bac07819 */ /* 0x020fca00000006ff */
[----:B------:R-:W-:-:S04]  /*0be0*/  FMUL.FTZ R193, R192, UR6 ;  /* 0x00000006c0c17c20 */ /* 0x000fc80008410000 */
[----:B------:R-:W-:-:S04]  /*0bf0*/  FMUL.FTZ R236, R124, R193 ;  /* 0x000000c17cec7220 */ /* 0x000fc80000410000 */
[----:B------:R-:W-:-:S07]  /*0c00*/  @P0 FADD.FTZ R236, R180, R236 ;  /* 0x000000ecb4ec0221 */ /* 0x000fce0000010000 */
.L_x_21573:
[----:B------:R-:W-:Y:S05]  /*0c10*/  BSYNC B0 ;  /* 0x0000000000007941 */ /* 0x000fea0003800000 */
.L_x_21572:
[----:B------:R-:W-:Y:S04]  /*0c20*/  BSSY B0, `(.L_x_21574) ;  /* 0x0000007000007945 */ /* 0x000fe80003800000 */
[----:B------:R-:W-:Y:S05]  /*0c30*/  @!P5 BRA `(.L_x_21575) ;  /* 0x000000000014d947 */ /* 0x000fea0003800000 */
[----:B-----5:R-:W-:-:S04]  /*0c40*/  PRMT R192, R186, 0x7632, R192 ;  /* 0x00007632bac07816 */ /* 0x020fc800000000c0 */
[----:B------:R-:W-:-:S05]  /*0c50*/  SHF.L.U32 R192, R192, 0x10, RZ ;  /* 0x00000010c0c07819 */ /* 0x000fca00000006ff */
[----:B------:R-:W-:-:S04]  /*0c60*/  FMUL.FTZ R192, R192, UR6 ;  /* 0x00000006c0c07c20 */ /* 0x000fc80008410000 */
[----:B------:R-:W-:-:S04]  /*0c70*/  FMUL.FTZ R237, R125, R192 ;  /* 0x000000c07ded7220 */ /* 0x000fc80000410000 */
[----:B------:R-:W-:-:S07]  /*0c80*/  @P0 FADD.FTZ R237, R181, R237 ;  /* 0x000000edb5ed0221 */ /* 0x000fce0000010000 */
.L_x_21575:
[----:B------:R-:W-:Y:S05]  /*0c90*/  BSYNC B0 ;  /* 0x0000000000007941 */ /* 0x000fea0003800000 */
.L_x_21574:
[----:B------:R-:W-:Y:S04]  /*0ca0*/  BSSY B0, `(.L_x_21576) ;  /* 0x0000006000007945 */ /* 0x000fe80003800000 */
[----:B------:R-:W-:Y:S05]  /*0cb0*/  @!P5 BRA `(.L_x_21577) ;  /* 0x000000000010d947 */ /* 0x000fea0003800000 */
[----:B-----5:R-:W-:-:S05]  /*0cc0*/  SHF.L.U32 R192, R187, 0x10, RZ ;  /* 0x00000010bbc07819 */ /* 0x020fca00000006ff */
[----:B------:R-:W-:-:S04]  /*0cd0*/  FMUL.FTZ R193, R192, UR6 ;  /* 0x00000006c0c17c20 */ /* 0x000fc80008410000 */
[----:B------:R-:W-:-:S04]  /*0ce0*/  FMUL.FTZ R238, R126, R193 ;  /* 0x000000c17eee7220 */ /* 0x000fc80000410000 */
[----:B------:R-:W-:-:S07]  /*0cf0*/  @P0 FADD.FTZ R238, R182, R238 ;  /* 0x000000eeb6ee0221 */ /* 0x000fce0000010000 */
.L_x_21577:
[----:B------:R-:W-:Y:S05]  /*0d00*/  BSYNC B0 ;  /* 0x0000000000007941 */ /* 0x000fea0003800000 */
.L_x_21576:
[----:B------:R-:W-:Y:S04]  /*0d10*/  BSSY B0, `(.L_x_21578) ;  /* 0x0000007000007945 */ /* 0x000fe80003800000 */
[----:B------:R-:W-:Y:S05]  /*0d20*/  @!P5 BRA `(.L_x_21579) ;  /* 0x000000000014d947 */ /* 0x000fea0003800000 */
[----:B-----5:R-:W-:-:S04]  /*0d30*/  PRMT R192, R187, 0x7632, R192 ;  /* 0x00007632bbc07816 */ /* 0x020fc800000000c0 */
[----:B------:R-:W-:-:S05]  /*0d40*/  SHF.L.U32 R192, R192, 0x10, RZ ;  /* 0x00000010c0c07819 */ /* 0x000fca00000006ff */
[----:B------:R-:W-:-:S04]  /*0d50*/  FMUL.FTZ R192, R192, UR6 ;  /* 0x00000006c0c07c20 */ /* 0x000fc80008410000 */
[----:B------:R-:W-:-:S04]  /*0d60*/  FMUL.FTZ R239, R127, R192 ;  /* 0x000000c07fef7220 */ /* 0x000fc80000410000 */
[----:B------:R-:W-:-:S07]  /*0d70*/  @P0 FADD.FTZ R239, R183, R239 ;  /* 0x000000efb7ef0221 */ /* 0x000fce0000010000 */
.L_x_21579:
[----:B------:R-:W-:Y:S05]  /*0d80*/  BSYNC B0 ;  /* 0x0000000000007941 */ /* 0x000fea0003800000 */
.L_x_21578:
        /* <DEDUP_REMOVED lines=40> */
[----:B------:R-:W-:-:S04]  /*1010*/  FMUL.FTZ R232, R128, R193 ;  /* 0x000000c180e87220 */ /* 0x000fc80000410000 */
[----:B------:R-:W-:-:S07]  /*1020*/  @P0 FADD.FTZ R232, R176, R232 ;  /* 0x000000e8b0e80221 */ /* 0x000fce0000010000 */
.L_x_21581:
[----:B------:R-:W-:Y:S05]  /*1030*/  BSYNC B0 ;  /* 0x0000000000007941 */ /* 0x000fea0003800000 */
.L_x_21580:
[----:B------:R-:W-:Y:S04]  /*1040*/  BSSY B0, `(.L_x_21582) ;  /* 0x0000007000007945 */ /* 0x000fe80003800000 */
[----:B------:R-:W-:Y:S05]  /*1050*/  @!P5 BRA `(.L_x_21583) ;  /* 0x000000000014d947 */ /* 0x000fea0003800000 */
[----:B-----5:R-:W-:-:S04]  /*1060*/  PRMT R192, R184, 0x7632, R192 ;  /* 0x00007632b8c07816 */ /* 0x020fc800000000c0 */
[----:B------:R-:W-:-:S05]  /*1070*/  SHF.L.U32 R192, R192, 0x10, RZ ;  /* 0x00000010c0c07819 */ /* 0x000fca00000006ff */
[----:B------:R-:W-:-:S04]  /*1080*/  FMUL.FTZ R192, R192, UR6 ;  /* 0x00000006c0c07c20 */ /* 0x000fc80008410000 */
[----:B------:R-:W-:-:S04]  /*1090*/  FMUL.FTZ R233, R129, R192 ;  /* 0x000000c081e97220 */ /* 0x000fc80000410000 */
[----:B------:R-:W-:-:S07]  /*10a0*/  @P0 FADD.FTZ R233, R177, R233 ;  /* 0x000000e9b1e90221 */ /* 0x000fce0000010000 */
.L_x_21583:
[----:B------:R-:W-:Y:S05]  /*10b0*/  BSYNC B0 ;  /* 0x0000000000007941 */ /* 0x000fea0003800000 */
.L_x_21582:
[----:B------:R-:W-:Y:S04]  /*10c0*/  BSSY B0, `(.L_x_21584) ;  /* 0x0000006000007945 */ /* 0x000fe80003800000 */
[----:B------:R-:W-:Y:S05]  /*10d0*/  @!P5 BRA `(.L_x_21585) ;  /* 0x000000000010d947 */ /* 0x000fea0003800000 */
[----:B-----5:R-:W-:-:S05]  /*10e0*/  SHF.L.U32 R192, R185, 0x10, RZ ;  /* 0x00000010b9c07819 */ /* 0x020fca00000006ff */
[----:B------:R-:W-:-:S04]  /*10f0*/  FMUL.FTZ R193, R192, UR6 ;  /* 0x00000006c0c17c20 */ /* 0x000fc80008410000 */
[----:B------:R-:W-:-:S04]  /*1100*/  FMUL.FTZ R234, R130, R193 ;  /* 0x000000c182ea7220 */ /* 0x000fc80000410000 */
[----:B------:R-:W-:-:S07]  /*1110*/  @P0 FADD.FTZ R234, R178, R234 ;  /* 0x000000eab2ea0221 */ /* 0x000fce0000010000 */
.L_x_21585:
[----:B------:R-:W-:Y:S05]  /*1120*/  BSYNC B0 ;  /* 0x0000000000007941 */ /* 0x000fea0003800000 */
.L_x_21584:
[----:B------:R-:W-:Y:S04]  /*1130*/  BSSY B0, `(.L_x_21586) ;  /* 0x0000007000007945 */ /* 0x000fe80003800000 */
[----:B------:R-:W-:Y:S05]  /*1140*/  @!P5 BRA `(.L_x_21587) ;  /* 0x000000000014d947 */ /* 0x000fea0003800000 */
[----:B-----5:R-:W-:-:S04]  /*1150*/  PRMT R192, R185, 0x7632, R192 ;  /* 0x00007632b9c07816 */ /* 0x020fc800000000c0 */
[----:B------:R-:W-:-:S05]  /*1160*/  SHF.L.U32 R192, R192, 0x10, RZ ;  /* 0x00000010c0c07819 */ /* 0x000fca00000006ff */
[----:B------:R-:W-:-:S04]  /*1170*/  FMUL.FTZ R192, R192, UR6 ;  /* 0x00000006c0c07c20 */ /* 0x000fc80008410000 */
[----:B------:R-:W-:-:S04]  /*1180*/  FMUL.FTZ R235, R131, R192 ;  /* 0x000000c083eb7220 */ /* 0x000fc80000410000 */
[----:B------:R-:W-:-:S07]  /*1190*/  @P0 FADD.FTZ R235, R179, R235 ;  /* 0x000000ebb3eb0221 */ /* 0x000fce0000010000 */
.L_x_21587:
[----:B------:R-:W-:Y:S05]  /*11a0*/  BSYNC B0 ;  /* 0x0000000000007941 */ /* 0x000fea0003800000 */
.L_x_21586:
[----:B------:R-:W-:Y:S04]  /*11b0*/  BSSY B0, `(.L_x_21588) ;  /* 0x0000006000007945 */ /* 0x000fe80003800000 */
[----:B------:R-:W-:Y:S05]  /*11c0*/  @!P5 BRA `(.L_x_21589) ;  /* 0x000000000010d947 */ /* 0x000fea0003800000 */
[----:B-----5:R-:W-:-:S05]  /*11d0*/  SHF.L.U32 R192, R186, 0x10, RZ ;  /* 0x00000010bac07819 */ /* 0x020fca00000006ff */
[----:B------:R-:W-:-:S04]  /*11e0*/  FMUL.FTZ R193, R192, UR6 ;  /* 0x00000006c0c17c20 */ /* 0x000fc80008410000 */
[----:B------:R-:W-:-:S04]  /*11f0*/  FMUL.FTZ R224, R132, R193 ;  /* 0x000000c184e07220 */ /* 0x000fc80000410000 */
[----:B------:R-:W-:-:S07]  /*1200*/  @P0 FADD.FTZ R224, R180, R224 ;  /* 0x000000e0b4e00221 */ /* 0x000fce0000010000 */
.L_x_21589:
[----:B------:R-:W-:Y:S05]  /*1210*/  BSYNC B0 ;  /* 0x0000000000007941 */ /* 0x000fea0003800000 */
.L_x_21588:
[----:B------:R-:W-:Y:S04]  /*1220*/  BSSY B0, `(.L_x_21590) ;  /* 0x0000007000007945 */ /* 0x000fe80003800000 */
[----:B------:R-:W-:Y:S05]  /*1230*/  @!P5 BRA `(.L_x_21591) ;  /* 0x000000000014d947 */ /* 0x000fea0003800000 */
[----:B-----5:R-:W-:-:S04]  /*1240*/  PRMT R192, R186, 0x7632, R192 ;  /* 0x00007632bac07816 */ /* 0x020fc800000000c0 */
[----:B------:R-:W-:-:S05]  /*1250*/  SHF.L.U32 R192, R192, 0x10, RZ ;  /* 0x00000010c0c07819 */ /* 0x000fca00000006ff */
[----:B------:R-:W-:-:S04]  /*1260*/  FMUL.FTZ R192, R192, UR6 ;  /* 0x00000006c0c07c20 */ /* 0x000fc80008410000 */
[----:B------:R-:W-:-:S04]  /*1270*/  FMUL.FTZ R225, R133, R192 ;  /* 0x000000c085e17220 */ /* 0x000fc80000410000 */
[----:B------:R-:W-:-:S07]  /*1280*/  @P0 FADD.FTZ R225, R181, R225 ;  /* 0x000000e1b5e10221 */ /* 0x000fce0000010000 */
.L_x_21591:
[----:B------:R-:W-:Y:S05]  /*1290*/  BSYNC B0 ;  /* 0x0000000000007941 */ /* 0x000fea0003800000 */
.L_x_21590:
[----:B------:R-:W-:Y:S04]  /*12a0*/  BSSY B0, `(.L_x_21592) ;  /* 0x0000006000007945 */ /* 0x000fe80003800000 */
[----:B------:R-:W-:Y:S05]  /*12b0*/  @!P5 BRA `(.L_x_21593) ;  /* 0x000000000010d947 */ /* 0x000fea0003800000 */
[----:B-----5:R-:W-:-:S05]  /*12c0*/  SHF.L.U32 R192, R187, 0x10, RZ ;  /* 0x00000010bbc07819 */ /* 0x020fca00000006ff */
[----:B------:R-:W-:-:S04]  /*12d0*/  FMUL.FTZ R193, R192, UR6 ;  /* 0x00000006c0c17c20 */ /* 0x000fc80008410000 */
[----:B------:R-:W-:-:S04]  /*12e0*/  FMUL.FTZ R226, R134, R193 ;  /* 0x000000c186e27220 */ /* 0x000fc80000410000 */
[----:B------:R-:W-:-:S07]  /*12f0*/  @P0 FADD.FTZ R226, R182, R226 ;  /* 0x000000e2b6e20221 */ /* 0x000fce0000010000 */
.L_x_21593:
[----:B------:R-:W-:Y:S05]  /*1300*/  BSYNC B0 ;  /* 0x0000000000007941 */ /* 0x000fea0003800000 */
.L_x_21592:
[----:B------:R-:W-:Y:S04]  /*1310*/  BSSY B0, `(.L_x_21594) ;  /* 0x0000007000007945 */ /* 0x000fe80003800000 */
[----:B------:R-:W-:Y:S05]  /*1320*/  @!P5 BRA `(.L_x_21595) ;  /* 0x000000000014d947 */ /* 0x000fea0003800000 */
[----:B-----5:R-:W-:-:S04]  /*1330*/  PRMT R192, R187, 0x7632, R192 ;  /* 0x00007632bbc07816 */ /* 0x020fc800000000c0 */
[----:B------:R-:W-:-:S05]  /*1340*/  SHF.L.U32 R192, R192, 0x10, RZ ;  /* 0x00000010c0c07819 */ /* 0x000fca00000006ff */
[----:B------:R-:W-:-:S04]  /*1350*/  FMUL.FTZ R192, R192, UR6 ;  /* 0x00000006c0c07c20 */ /* 0x000fc80008410000 */
[----:B------:R-:W-:-:S04]  /*1360*/  FMUL.FTZ R227, R135, R192 ;  /* 0x000000c087e37220 */ /* 0x000fc80000410000 */
[----:B------:R-:W-:-:S07]  /*1370*/  @P0 FADD.FTZ R227, R183, R227 ;  /* 0x000000e3b7e30221 */ /* 0x000fce0000010000 */
.L_x_21595:
[----:B------:R-:W-:Y:S05]  /*1380*/  BSYNC B0 ;  /* 0x0000000000007941 */ /* 0x000fea0003800000 */
.L_x_21594:
        /* <DEDUP_REMOVED lines=42> */
.L_x_21597:
[----:B------:R-:W-:Y:S05]  /*1630*/  BSYNC B0 ;  /* 0x0000000000007941 */ /* 0x000fea0003800000 */
.L_x_21596:
[----:B------:R-:W-:Y:S04]  /*1640*/  BSSY B0, `(.L_x_21598) ;  /* 0x0000007000007945 */ /* 0x000fe80003800000 */
[----:B------:R-:W-:Y:S05]  /*1650*/  @!P5 BRA `(.L_x_21599) ;  /* 0x000000000014d947 */ /* 0x000fea0003800000 */
[----:B-----5:R-:W-:-:S04]  /*1660*/  PRMT R192, R184, 0x7632, R192 ;  /* 0x00007632b8c07816 */ /* 0x020fc800000000c0 */
[----:B------:R-:W-:-:S05]  /*1670*/  SHF.L.U32 R192, R192, 0x10, RZ ;  /* 0x00000010c0c07819 */ /* 0x000fca00000006ff */
[----:B------:R-:W-:-:S04]  /*1680*/  FMUL.FTZ R192, R192, UR6 ;  /* 0x00000006c0c07c20 */ /* 0x000fc80008410000 */
[----:B------:R-:W-:-:S04]  /*1690*/  FMUL.FTZ R229, R137, R192 ;  /* 0x000000c089e57220 */ /* 0x000fc80000410000 */
[----:B------:R-:W-:-:S07]  /*16a0*/  @P0 FADD.FTZ R229, R177, R229 ;  /* 0x000000e5b1e50221 */ /* 0x000fce0000010000 */
.L_x_21599:
[----:B------:R-:W-:Y:S05]  /*16b0*/  BSYNC B0 ;  /* 0x0000000000007941 */ /* 0x000fea0003800000 */
.L_x_21598:
[----:B------:R-:W-:Y:S04]  /*16c0*/  BSSY B0, `(.L_x_21600) ;  /* 0x0000006000007945 */ /* 0x000fe80003800000 */
[----:B------:R-:W-:Y:S05]  /*16d0*/  @!P5 BRA `(.L_x_21601) ;  /* 0x000000000010d947 */ /* 0x000fea0003800000 */
[----:B-----5:R-:W-:-:S05]  /*16e0*/  SHF.L.U32 R192, R185, 0x10, RZ ;  /* 0x00000010b9c07819 */ /* 0x020fca00000006ff */
[----:B------:R-:W-:-:S04]  /*16f0*/  FMUL.FTZ R195, R192, UR6 ;  /* 0x00000006c0c37c20 */ /* 0x000fc80008410000 */
[----:B------:R-:W-:-:S04]  /*1700*/  FMUL.FTZ R230, R138, R195 ;  /* 0x000000c38ae67220 */ /* 0x000fc80000410000 */
[----:B------:R-:W-:-:S07]  /*1710*/  @P0 FADD.FTZ R230, R178, R230 ;  /* 0x000000e6b2e60221 */ /* 0x000fce0000010000 */
.L_x_21601:
[----:B------:R-:W-:Y:S05]  /*1720*/  BSYNC B0 ;  /* 0x0000000000007941 */ /* 0x000fea0003800000 */
.L_x_21600:
[----:B------:R-:W-:Y:S04]  /*1730*/  BSSY B0, `(.L_x_21602) ;  /* 0x0000007000007945 */ /* 0x000fe80003800000 */
[----:B------:R-:W-:Y:S05]  /*1740*/  @!P5 BRA `(.L_x_21603) ;  /* 0x000000000014d947 */ /* 0x000fea0003800000 */
[----:B-----5:R-:W-:-:S04]  /*1750*/  PRMT R192, R185, 0x7632, R192 ;  /* 0x00007632b9c07816 */ /* 0x020fc800000000c0 */
[----:B------:R-:W-:-:S05]  /*1760*/  SHF.L.U32 R192, R192, 0x10, RZ ;  /* 0x00000010c0c07819 */ /* 0x000fca00000006ff */
[----:B------:R-:W-:-:S04]  /*1770*/  FMUL.FTZ R192, R192, UR6 ;  /* 0x00000006c0c07c20 */ /* 0x000fc80008410000 */
[----:B------:R-:W-:-:S04]  /*1780*/  FMUL.FTZ R231, R139, R192 ;  /* 0x000000c08be77220 */ /* 0x000fc80000410000 */
[----:B------:R-:W-:-:S07]  /*1790*/  @P0 FADD.FTZ R231, R179, R231 ;  /* 0x000000e7b3e70221 */ /* 0x000fce0000010000 */
.L_x_21603:
[----:B------:R-:W-:Y:S05]  /*17a0*/  BSYNC B0 ;  /* 0x0000000000007941 */ /* 0x000fea0003800000 */
.L_x_21602:
[----:B------:R-:W-:Y:S04]  /*17b0*/  BSSY B0, `(.L_x_21604) ;  /* 0x0000006000007945 */ /* 0x000fe80003800000 */
[----:B------:R-:W-:Y:S05]  /*17c0*/  @!P5 BRA `(.L_x_21605) ;  /* 0x000000000010d947 */ /* 0x000fea0003800000 */
[----:B-----5:R-:W-:-:S05]  /*17d0*/  SHF.L.U32 R192, R186, 0x10, RZ ;  /* 0x00000010bac07819 */ /* 0x020fca00000006ff */
[----:B------:R-:W-:-:S04]  /*17e0*/  FMUL.FTZ R195, R192, UR6 ;  /* 0x00000006c0c37c20 */ /* 0x000fc80008410000 */
[----:B------:R-:W-:-:S04]  /*17f0*/  FMUL.FTZ R204, R140, R195 ;  /* 0x000000c38ccc7220 */ /* 0x000fc80000410000 */
[----:B------:R-:W-:-:S07]  /*1800*/  @P0 FADD.FTZ R204, R180, R204 ;  /* 0x000000ccb4cc0221 */ /* 0x000fce0000010000 */
.L_x_21605:
[----:B------:R-:W-:Y:S05]  /*1810*/  BSYNC B0 ;  /* 0x0000000000007941 */ /* 0x000fea0003800000 */
.L_x_21604:
[----:B------:R-:W-:Y:S04]  /*1820*/  BSSY B0, `(.L_x_21606) ;  /* 0x0000007000007945 */ /* 0x000fe80003800000 */
[----:B------:R-:W-:Y:S05]  /*1830*/  @!P5 BRA `(.L_x_21607) ;  /* 0x000000000014d947 */ /* 0x000fea0003800000 */
[----:B-----5:R-:W-:-:S04]  /*1840*/  PRMT R192, R186, 0x7632, R192 ;  /* 0x00007632bac07816 */ /* 0x020fc800000000c0 */
[----:B------:R-:W-:-:S05]  /*1850*/  SHF.L.U32 R192, R192, 0x10, RZ ;  /* 0x00000010c0c07819 */ /* 0x000fca00000006ff */
[----:B------:R-:W-:-:S04]  /*1860*/  FMUL.FTZ R192, R192, UR6 ;  /* 0x00000006c0c07c20 */ /* 0x000fc80008410000 */
[----:B------:R-:W-:-:S04]  /*1870*/  FMUL.FTZ R205, R141, R192 ;  /* 0x000000c08dcd7220 */ /* 0x000fc80000410000 */
[----:B------:R-:W-:-:S07]  /*1880*/  @P0 FADD.FTZ R205, R181, R205 ;  /* 0x000000cdb5cd0221 */ /* 0x000fce0000010000 */
.L_x_21607:
[----:B------:R-:W-:Y:S05]  /*1890*/  BSYNC B0 ;  /* 0x0000000000007941 */ /* 0x000fea0003800000 */
.L_x_21606:
[----:B------:R-:W-:Y:S04]  /*18a0*/  BSSY B0, `(.L_x_21608) ;  /* 0x0000006000007945 */ /* 0x000fe80003800000 */
[----:B------:R-:W-:Y:S05]  /*18b0*/  @!P5 BRA `(.L_x_21609) ;  /* 0x000000000010d947 */ /* 0x000fea0003800000 */
[----:B-----5:R-:W-:-:S05]  /*18c0*/  SHF.L.U32 R192, R187, 0x10, RZ ;  /* 0x00000010bbc07819 */ /* 0x020fca00000006ff */
[----:B------:R-:W-:-:S04]  /*18d0*/  FMUL.FTZ R195, R192, UR6 ;  /* 0x00000006c0c37c20 */ /* 0x000fc80008410000 */
[----:B------:R-:W-:-:S04]  /*18e0*/  FMUL.FTZ R206, R142, R195 ;  /* 0x000000c38ece7220 */ /* 0x000fc80000410000 */
[----:B------:R-:W-:-:S07]  /*18f0*/  @P0 FADD.FTZ R206, R182, R206 ;  /* 0x000000ceb6ce0221 */ /* 0x000fce0000010000 */
.L_x_21609:
[----:B------:R-:W-:Y:S05]  /*1900*/  BSYNC B0 ;  /* 0x0000000000007941 */ /* 0x000fea0003800000 */
.L_x_21608:
[----:B------:R-:W-:Y:S04]  /*1910*/  BSSY B0, `(.L_x_21610) ;  /* 0x0000007000007945 */ /* 0x000fe80003800000 */
[----:B------:R-:W-:Y:S05]  /*1920*/  @!P5 BRA `(.L_x_21611) ;  /* 0x000000000014d947 */ /* 0x000fea0003800000 */
[----:B-----5:R-:W-:-:S04]  /*1930*/  PRMT R192, R187, 0x7632, R192 ;  /* 0x00007632bbc07816 */ /* 0x020fc800000000c0 */
[----:B------:R-:W-:-:S05]  /*1940*/  SHF.L.U32 R192, R192, 0x10, RZ ;  /* 0x00000010c0c07819 */ /* 0x000fca00000006ff */
[----:B------:R-:W-:-:S04]  /*1950*/  FMUL.FTZ R192, R192, UR6 ;  /* 0x00000006c0c07c20 */ /* 0x000fc80008410000 */
[----:B------:R-:W-:-:S04]  /*1960*/  FMUL.FTZ R207, R143, R192 ;  /* 0x000000c08fcf7220 */ /* 0x000fc80000410000 */
[----:B------:R-:W-:-:S07]  /*1970*/  @P0 FADD.FTZ R207, R183, R207 ;  /* 0x000000cfb7cf0221 */ /* 0x000fce0000010000 */
.L_x_21611:
[----:B------:R-:W-:Y:S05]  /*1980*/  BSYNC B0 ;  /* 0x0000000000007941 */ /* 0x000fea0003800000 */
.L_x_21610:
[----:B------:R-:W-:Y:S01]  /*1990*/  STG.E.128 desc[UR4][R188.64], R228 ;  /* 0x000000e4bc007986 */ /* 0x000fe2000c101d04 */
[----:B------:R-:W0:Y:S03]  /*19a0*/  @P4 LDC.64 R198, c[0x0][0x220] ;  /* 0x00008800ffc64b82 */ /* 0x000e260000000a00 */
[----:B------:R1:W-:Y:S04]  /*19b0*/  STG.E.128 desc[UR4][R188.64+0x10], R204 ;  /* 0x000010ccbc007986 */ /* 0x0003e8000c101d04 */
[----:B------:R-:W2:Y:S01]  /*19c0*/  @P0 LDG.E.128 R176, desc[UR4][R190.64] ;  /* 0x00000004beb00981 */ /* 0x000ea2000c1e1d00 */
[C---:B------:R-:W-:Y:S01]  /*19d0*/  @!P5 ISETP.NE.U32.AND P2, PT, R240.reuse, RZ, PT ;  /* 0x000000fff000d20c */ /* 0x040fe20003f45070 */
[----:B------:R-:W3:Y:S02]  /*19e0*/  @P0 LDC.64 R208, c[0x0][0x230] ;  /* 0x00008c00ffd00b82 */ /* 0x000ee40000000a00 */
[----:B------:R3:W4:Y:S01]  /*19f0*/  @P0 LDG.E.128 R180, desc[UR4][R190.64+0x10] ;  /* 0x00001004beb40981 */ /* 0x000722000c1e1d00 */
        /* <DEDUP_REMOVED lines=31> */
[----:B-----5:R-:W-:-:S05]  /*1bf0*/  SHF.L.U32 R192, R184, 0x10, RZ ;  /* 0x00000010b8c07819 */ /* 0x020fca00000006ff */
[----:B------:R-:W-:-:S04]  /*1c00*/  FMUL.FTZ R193, R192, UR6 ;  /* 0x00000006c0c17c20 */ /* 0x000fc80008410000 */
[----:B------:R-:W-:-:S04]  /*1c10*/  FMUL.FTZ R200, R144, R193 ;  /* 0x000000c190c87220 */ /* 0x000fc80000410000 */
[----:B------:R-:W-:-:S07]  /*1c20*/  @P0 FADD.FTZ R200, R176, R200 ;  /* 0x000000c8b0c80221 */ /* 0x000fce0000010000 */
.L_x_21613:
[----:B------:R-:W-:Y:S05]  /*1c30*/  BSYNC B0 ;  /* 0x0000000000007941 */ /* 0x000fea0003800000 */
.L_x_21612:
[----:B------:R-:W-:Y:S04]  /*1c40*/  BSSY B0, `(.L_x_21614) ;  /* 0x0000007000007945 */ /* 0x000fe80003800000 */
[----:B------:R-:W-:Y:S05]  /*1c50*/  @!P5 BRA `(.L_x_21615) ;  /* 0x000000000014d947 */ /* 0x000fea0003800000 */
[----:B-----5:R-:W-:-:S04]  /*1c60*/  PRMT R192, R184, 0x7632, R192 ;  /* 0x00007632b8c07816 */ /* 0x020fc800000000c0 */
[----:B------:R-:W-:-:S05]  /*1c70*/  SHF.L.U32 R192, R192, 0x10, RZ ;  /* 0x00000010c0c07819 */ /* 0x000fca00000006ff */
[----:B------:R-:W-:-:S04]  /*1c80*/  FMUL.FTZ R192, R192, UR6 ;  /* 0x00000006c0c07c20 */ /* 0x000fc80008410000 */
[----:B------:R-:W-:-:S04]  /*1c90*/  FMUL.FTZ R201, R145, R192 ;  /* 0x000000c091c97220 */ /* 0x000fc80000410000 */
[----:B------:R-:W-:-:S07]  /*1ca0*/  @P0 FADD.FTZ R201, R177, R201 ;  /* 0x000000c9b1c90221 */ /* 0x000fce0000010000 */
.L_x_21615:
[----:B------:R-:W-:Y:S05]  /*1cb0*/  BSYNC B0 ;  /* 0x0000000000007941 */ /* 0x000fea0003800000 */
.L_x_21614:
[----:B------:R-:W-:Y:S04]  /*1cc0*/  BSSY B0, `(.L_x_21616) ;  /* 0x0000006000007945 */ /* 0x000fe80003800000 */
[----:B------:R-:W-:Y:S05]  /*1cd0*/  @!P5 BRA `(.L_x_21617) ;  /* 0x000000000010d947 */ /* 0x000fea0003800000 */
[----:B-----5:R-:W-:-:S05]  /*1ce0*/  SHF.L.U32 R192, R185, 0x10, RZ ;  /* 0x00000010b9c07819 */ /* 0x020fca00000006ff */
[----:B------:R-:W-:-:S04]  /*1cf0*/  FMUL.FTZ R193, R192, UR6 ;  /* 0x00000006c0c17c20 */ /* 0x000fc80008410000 */
[----:B------:R-:W-:-:S04]  /*1d00*/  FMUL.FTZ R202, R146, R193 ;  /* 0x000000c192ca7220 */ /* 0x000fc80000410000 */
[----:B------:R-:W-:-:S07]  /*1d10*/  @P0 FADD.FTZ R202, R178, R202 ;  /* 0x000000cab2ca0221 */ /* 0x000fce0000010000 */
.L_x_21617:
[----:B------:R-:W-:Y:S05]  /*1d20*/  BSYNC B0 ;  /* 0x0000000000007941 */ /* 0x000fea0003800000 */
.L_x_21616:
[----:B------:R-:W-:Y:S04]  /*1d30*/  BSSY B0, `(.L_x_21618) ;  /* 0x0000007000007945 */ /* 0x000fe80003800000 */
[----:B------:R-:W-:Y:S05]  /*1d40*/  @!P5 BRA `(.L_x_21619) ;  /* 0x000000000014d947 */ /* 0x000fea0003800000 */
[----:B-----5:R-:W-:-:S04]  /*1d50*/  PRMT R192, R185, 0x7632, R192 ;  /* 0x00007632b9c07816 */ /* 0x020fc800000000c0 */
[----:B------:R-:W-:-:S05]  /*1d60*/  SHF.L.U32 R192, R192, 0x10, RZ ;  /* 0x00000010c0c07819 */ /* 0x000fca00000006ff */
[----:B------:R-:W-:-:S04]  /*1d70*/  FMUL.FTZ R192, R192, UR6 ;  /* 0x00000006c0c07c20 */ /* 0x000fc80008410000 */
[----:B------:R-:W-:-:S04]  /*1d80*/  FMUL.FTZ R203, R147, R192 ;  /* 0x000000c093cb7220 */ /* 0x000fc80000410000 */
[----:B------:R-:W-:-:S07]  /*1d90*/  @P0 FADD.FTZ R203, R179, R203 ;  /* 0x000000cbb3cb0221 */ /* 0x000fce0000010000 */
.L_x_21619:
[----:B------:R-:W-:Y:S05]  /*1da0*/  BSYNC B0 ;  /* 0x0000000000007941 */ /* 0x000fea0003800000 */
.L_x_21618:
[----:B------:R-:W-:Y:S04]  /*1db0*/  BSSY B0, `(.L_x_21620) ;  /* 0x0000006000007945 */ /* 0x000fe80003800000 */
[----:B------:R-:W-:Y:S05]  /*1dc0*/  @!P5 BRA `(.L_x_21621) ;  /* 0x000000000010d947 */ /* 0x000fea0003800000 */
[----:B-----5:R-:W-:-:S05]  /*1dd0*/  SHF.L.U32 R192, R186, 0x10, RZ ;  /* 0x00000010bac07819 */ /* 0x020fca00000006ff */
[----:B------:R-:W-:-:S04]  /*1de0*/  FMUL.FTZ R193, R192, UR6 ;  /* 0x00000006c0c17c20 */ /* 0x000fc80008410000 */
[----:B------:R-:W-:-:S04]  /*1df0*/  FMUL.FTZ R196, R148, R193 ;  /* 0x000000c194c47220 */ /* 0x000fc80000410000 */
[----:B------:R-:W-:-:S07]  /*1e00*/  @P0 FADD.FTZ R196, R180, R196 ;  /* 0x000000c4b4c40221 */ /* 0x000fce0000010000 */
.L_x_21621:
[----:B------:R-:W-:Y:S05]  /*1e10*/  BSYNC B0 ;  /* 0x0000000000007941 */ /* 0x000fea0003800000 */
.L_x_21620:
[----:B------:R-:W-:Y:S04]  /*1e20*/  BSSY B0, `(.L_x_21622) ;  /* 0x0000007000007945 */ /* 0x000fe80003800000 */
[----:B------:R-:W-:Y:S05]  /*1e30*/  @!P5 BRA `(.L_x_21623) ;  /* 0x000000000014d947 */ /* 0x000fea0003800000 */
[----:B-----5:R-:W-:-:S04]  /*1e40*/  PRMT R192, R186, 0x7632, R192 ;  /* 0x00007632bac07816 */ /* 0x020fc800000000c0 */
[----:B------:R-:W-:-:S05]  /*1e50*/  SHF.L.U32 R192, R192, 0x10, RZ ;  /* 0x00000010c0c07819 */ /* 0x000fca00000006ff */
[----:B------:R-:W-:-:S04]  /*1e60*/  FMUL.FTZ R192, R192, UR6 ;  /* 0x00000006c0c07c20 */ /* 0x000fc80008410000 */
[----:B------:R-:W-:-:S04]  /*1e70*/  FMUL.FTZ R197, R149, R192 ;  /* 0x000000c095c57220 */ /* 0x000fc80000410000 */
[----:B------:R-:W-:-:S07]  /*1e80*/  @P0 FADD.FTZ R197, R181, R197 ;  /* 0x000000c5b5c50221 */ /* 0x000fce0000010000 */
.L_x_21623:
[----:B------:R-:W-:Y:S05]  /*1e90*/  BSYNC B0 ;  /* 0x0000000000007941 */ /* 0x000fea0003800000 */
.L_x_21622:
[----:B------:R-:W-:Y:S04]  /*1ea0*/  BSSY B0, `(.L_x_21624) ;  /* 0x0000006000007945 */ /* 0x000fe80003800000 */
[----:B------:R-:W-:Y:S05]  /*1eb0*/  @!P5 BRA `(.L_x_21625) ;  /* 0x000000000010d947 */ /* 0x000fea0003800000 */
[----:B-----5:R-:W-:-:S05]  /*1ec0*/  SHF.L.U32 R192, R187, 0x10, RZ ;  /* 0x00000010bbc07819 */ /* 0x020fca00000006ff */
[----:B------:R-:W-:-:S04]  /*1ed0*/  FMUL.FTZ R193, R192, UR6 ;  /* 0x00000006c0c17c20 */ /* 0x000fc80008410000 */
[----:B------:R-:W-:-:S04]  /*1ee0*/  FMUL.FTZ R198, R150, R193 ;  /* 0x000000c196c67220 */ /* 0x000fc80000410000 */
[----:B------:R-:W-:-:S07]  /*1ef0*/  @P0 FADD.FTZ R198, R182, R198 ;  /* 0x000000c6b6c60221 */ /* 0x000fce0000010000 */
.L_x_21625:
[----:B------:R-:W-:Y:S05]  /*1f00*/  BSYNC B0 ;  /* 0x0000000000007941 */ /* 0x000fea0003800000 */
.L_x_21624:
[----:B------:R-:W-:Y:S04]  /*1f10*/  BSSY B0, `(.L_x_21626) ;  /* 0x0000007000007945 */ /* 0x000fe80003800000 */
[----:B------:R-:W-:Y:S05]  /*1f20*/  @!P5 BRA `(.L_x_21627) ;  /* 0x000000000014d947 */ /* 0x000fea0003800000 */
[----:B-----5:R-:W-:-:S04]  /*1f30*/  PRMT R192, R187, 0x7632, R192 ;  /* 0x00007632bbc07816 */ /* 0x020fc800000000c0 */
[----:B------:R-:W-:-:S05]  /*1f40*/  SHF.L.U32 R192, R192, 0x10, RZ ;  /* 0x00000010c0c07819 */ /* 0x000fca00000006ff */
[----:B------:R-:W-:-:S04]  /*1f50*/  FMUL.FTZ R192, R192, UR6 ;  /* 0x00000006c0c07c20 */ /* 0x000fc80008410000 */
[----:B------:R-:W-:-:S04]  /*1f60*/  FMUL.FTZ R199, R151, R192 ;  /* 0x000000c097c77220 */ /* 0x000fc80000410000 */
[----:B------:R-:W-:-:S07]  /*1f70*/  @P0 FADD.FTZ R199, R183, R199 ;  /* 0x000000c7b7c70221 */ /* 0x000fce0000010000 */
.L_x_21627:
[----:B------:R-:W-:Y:S05]  /*1f80*/  BSYNC B0 ;  /* 0x0000000000007941 */ /* 0x000fea0003800000 */
.L_x_21626:
[----:B------:R-:W0:Y:S01]  /*1f90*/  @P4 LDC.64 R192, c[0x0][0x220] ;  /* 0x00008800ffc04b82 */ /* 0x000e220000000a00 */
[----:B------:R-:W-:Y:S04]  /*1fa0*/  STG.E.128 desc[UR4][R188.64], R200 ;  /* 0x000000c8bc007986 */ /* 0x000fe8000c101d04 */
[----:B------:R0:W-:Y:S01]  /*1fb0*/  STG.E.128 desc[UR4][R188.64+0x10], R196 ;  /* 0x000010c4bc007986 */ /* 0x0001e2000c101d04 */
[C---:B------:R-:W-:Y:S02]  /*1fc0*/  @!P5 ISETP.NE.U32.AND P2, PT, R240.reuse, RZ, PT ;  /* 0x000000fff000d20c */ /* 0x040fe40003f45070 */
[----:B------:R-:W-:Y:S01]  /*1fd0*/  @!P5 ISETP.NE.U32.AND P6, PT, R240, RZ, PT ;  /* 0x000000fff000d20c */ /* 0x000fe20003fc5070 */
[----:B------:R-:W2:Y:S01]  /*1fe0*/  @P0 LDG.E.128 R176, desc[UR4][R190.64] ;  /* 0x00000004beb00981 */ /* 0x000ea2000c1e1d00 */
[----:B------:R-:W-:Y:S01]  /*1ff0*/  @P4 IADD3 R211, R214, 0x200, RZ ;  /* 0x00000200d6d34810 */ /* 0x000fe20007ffe0ff */
[----:B------:R-:W1:Y:S02]  /*2000*/  @P0 LDC.64 R216, c[0x0][0x230] ;  /* 0x00008c00ffd80b82 */ /* 0x000e640000000a00 */
[----:B------:R-:W3:Y:S01]  /*2010*/  @P0 LDG.E.128 R180, desc[UR4][R190.64+0x10] ;  /* 0x00001004beb40981 */ /* 0x000ee2000c1e1d00 */
[----:B------:R-:W-:-:S02]  /*2020*/  @!P5 ISETP.NE.AND.EX P2, PT, R241, RZ, PT, P2 ;  /* 0x000000fff100d20c */ /* 0x000fc40003f45320 */
[----:B------:R-:W-:Y:S02]  /*2030*/  @!P5 ISETP.NE.AND.EX P6, PT, R241, RZ, PT, P6 ;  /* 0x000000fff100d20c */ /* 0x000fe40003fc5360 */
[----:B------:R-:W-:-:S04]  /*2040*/  @!P5 ISETP.NE.U32.AND P1, PT, R240, RZ, PT ;  /* 0x000000fff000d20c */ /* 0x000fc80003f25070 */
[----:B------:R-:W-:Y:S01]  /*2050*/  @!P5 ISETP.NE.AND.EX P1, PT, R241, RZ, PT, P1 ;  /* 0x000000fff100d20c */ /* 0x000fe20003f25310 */
[----:B0-----:R-:W-:-:S05]  /*2060*/  @P4 IMAD.WIDE.U32 R188, R211, 0x10, R192 ;  /* 0x00000010d3bc4825 */ /* 0x001fca00078e00c0 */
[----:B-----5:R0:W5:Y:S01]  /*2070*/  @P4 LDG.E.128 R184, desc[UR4][R188.64] ;  /* 0x00000004bcb84981 */ /* 0x020162000c1e1d00 */
[----:B------:R-:W-:Y:S01]  /*2080*/  BSSY B0, `(.L_x_21628) ;  /* 0x0000017000007945 */ /* 0x000fe20003800000 */
[----:B--2---:R-:W-:Y:S02]  /*2090*/  @!P5 FSEL R209, R177, RZ, P2 ;  /* 0x000000ffb1d1d208 */ /* 0x004fe40001000000 */
[----:B------:R-:W-:Y:S02]  /*20a0*/  @!P5 FSEL R210, R178, RZ, P6 ;  /* 0x000000ffb2d2d208 */ /* 0x000fe40003000000 */
[C---:B------:R-:W-:Y:S02]  /*20b0*/  @!P5 ISETP.NE.U32.AND P2, PT, R240.reuse, RZ, PT ;  /* 0x000000fff000d20c */ /* 0x040fe40003f45070 */
[----:B------:R-:W-:Y:S02]  /*20c0*/  @!P5 ISETP.NE.U32.AND P6, PT, R240, RZ, PT ;  /* 0x000000fff000d20c */ /* 0x000fe40003fc5070 */
[----:B------:R-:W-:-:S02]  /*20d0*/  @!P5 ISETP.NE.AND.EX P2, PT, R241, RZ, PT, P2 ;  /* 0x000000fff100d20c */ /* 0x000fc40003f45320 */
[----:B------:R-:W-:Y:S02]  /*20e0*/  @!P5 ISETP.NE.AND.EX P6, PT, R241, RZ, PT, P6 ;  /* 0x000000fff100d20c */ /* 0x000fe40003fc5360 */
[----:B---3--:R-:W-:Y:S02]  /*20f0*/  @!P5 FSEL R192, R180, RZ, P2 ;  /* 0x000000ffb4c0d208 */ /* 0x008fe40001000000 */
[----:B------:R-:W-:Y:S02]  /*2100*/  @!P5 FSEL R193, R181, RZ, P6 ;  /* 0x000000ffb5c1d208 */ /* 0x000fe40003000000 */
[C---:B------:R-:W-:Y:S02]  /*2110*/  @!P5 ISETP.NE.U32.AND P2, PT, R240.reuse, RZ, PT ;  /* 0x000000fff000d20c */ /* 0x040fe40003f45070 */
[----:B------:R-:W-:Y:S02]  /*2120*/  @!P5 ISETP.NE.U32.AND P6, PT, R240, RZ, PT ;  /* 0x000000fff000d20c */ /* 0x000fe40003fc5070 */
[----:B------:R-:W-:-:S02]  /*2130*/  @!P5 FSEL R211, R179, RZ, P1 ;  /* 0x000000ffb3d3d208 */ /* 0x000fc40000800000 */
[----:B------:R-:W-:Y:S02]  /*2140*/  @!P5 ISETP.NE.U32.AND P1, PT, R240, RZ, PT ;  /* 0x000000fff000d20c */ /* 0x000fe40003f25070 */
[C---:B------:R-:W-:Y:S02]  /*2150*/  @!P5 ISETP.NE.AND.EX P2, PT, R241.reuse, RZ, PT, P2 ;  /* 0x000000fff100d20c */ /* 0x040fe40003f45320 */
[C---:B------:R-:W-:Y:S02]  /*2160*/  @!P5 ISETP.NE.AND.EX P6, PT, R241.reuse, RZ, PT, P6 ;  /* 0x000000fff100d20c */ /* 0x040fe40003fc5360 */
[----:B------:R-:W-:Y:S02]  /*2170*/  @!P5 ISETP.NE.AND.EX P1, PT, R241, RZ, PT, P1 ;  /* 0x000000fff100d20c */ /* 0x000fe40003f25310 */
[----:B------:R-:W-:Y:S02]  /*2180*/  @!P5 FSEL R194, R182, RZ, P2 ;  /* 0x000000ffb6c2d208 */ /* 0x000fe40001000000 */
[----:B------:R-:W-:Y:S01]  /*2190*/  @!P5 FSEL R208, R176, RZ, P6 ;  /* 0x000000ffb0d0d208 */ /* 0x000fe20003000000 */
[----:B01----:R-:W-:Y:S08]  /*21a0*/  @!P5 BRA `(.L_x_21629) ;  /* 0x000000000010d947 */ /* 0x003ff00003800000 */
[----:B-----5:R-:W-:-:S05]  /*21b0*/  SHF.L.U32 R188, R184, 0x10, RZ ;  /* 0x00000010b8bc7819 */ /* 0x020fca00000006ff */
[----:B------:R-:W-:-:S04]  /*21c0*/  FMUL.FTZ R189, R188, UR6 ;  /* 0x00000006bcbd7c20 */ /* 0x000fc80008410000 */
[----:B------:R-:W-:-:S04]  /*21d0*/  FMUL.FTZ R208, R152, R189 ;  /* 0x000000bd98d07220 */ /* 0x000fc80000410000 */
[----:B------:R-:W-:-:S07]  /*21e0*/  @P0 FADD.FTZ R208, R176, R208 ;  /* 0x000000d0b0d00221 */ /* 0x000fce0000010000 */
.L_x_21629:
[----:B------:R-:W-:Y:S05]  /*21f0*/  BSYNC B0 ;  /* 0x0000000000007941 */ /* 0x000fea0003800000 */
.L_x_21628:
[----:B------:R-:W-:Y:S04]  /*2200*/  BSSY B0, `(.L_x_21630) ;  /* 0x0000007000007945 */ /* 0x000fe80003800000 */
[----:B------:R-:W-:Y:S05]  /*2210*/  @!P5 BRA `(.L_x_21631) ;  /* 0x000000000014d947 */ /* 0x000fea0003800000 */
[----:B-----5:R-:W-:-:S04]  /*2220*/  PRMT R188, R184, 0x7632, R188 ;  /* 0x00007632b8bc7816 */ /* 0x020fc800000000bc */
[----:B------:R-:W-:-:S05]  /*2230*/  SHF.L.U32 R188, R188, 0x10, RZ ;  /* 0x00000010bcbc7819 */ /* 0x000fca00000006ff */
[----:B------:R-:W-:-:S04]  /*2240*/  FMUL.FTZ R188, R188, UR6 ;  /* 0x00000006bcbc7c20 */ /* 0x000fc80008410000 */
[----:B------:R-:W-:-:S04]  /*2250*/  FMUL.FTZ R209, R153, R188 ;  /* 0x000000bc99d17220 */ /* 0x000fc80000410000 */
[----:B------:R-:W-:-:S07]  /*2260*/  @P0 FADD.FTZ R209, R177, R209 ;  /* 0x000000d1b1d10221 */ /* 0x000fce0000010000 */
.L_x_21631:
[----:B------:R-:W-:Y:S05]  /*2270*/  BSYNC B0 ;  /* 0x0000000000007941 */ /* 0x000fea0003800000 */
.L_x_21630:
[----:B------:R-:W-:Y:S04]  /*2280*/  BSSY B0, `(.L_x_21632) ;  /* 0x0000006000007945 */ /* 0x000fe80003800000 */
[----:B------:R-:W-:Y:S05]  /*2290*/  @!P5 BRA `(.L_x_21633) ;  /* 0x000000000010d947 */ /* 0x000fea0003800000 */
[----:B-----5:R-:W-:-:S05]  /*22a0*/  SHF.L.U32 R188, R185, 0x10, RZ ;  /* 0x00000010b9bc7819 */ /* 0x020fca00000006ff */
[----:B------:R-:W-:-:S04]  /*22b0*/  FMUL.FTZ R189, R188, UR6 ;  /* 0x00000006bcbd7c20 */ /* 0x000fc80008410000 */
[----:B------:R-:W-:-:S04]  /*22c0*/  FMUL.FTZ R210, R154, R189 ;  /* 0x000000bd9ad27220 */ /* 0x000fc80000410000 */
[----:B------:R-:W-:-:S07]  /*22d0*/  @P0 FADD.FTZ R210, R178, R210 ;  /* 0x000000d2b2d20221 */ /* 0x000fce0000010000 */
.L_x_21633:
[----:B------:R-:W-:Y:S05]  /*22e0*/  BSYNC B0 ;  /* 0x0000000000007941 */ /* 0x000fea0003800000 */
.L_x_21632:
[----:B------:R-:W-:Y:S04]  /*22f0*/  BSSY B0, `(.L_x_21634) ;  /* 0x0000007000007945 */ /* 0x000fe80003800000 */
[----:B------:R-:W-:Y:S05]  /*2300*/  @!P5 BRA `(.L_x_21635) ;  /* 0x000000000014d947 */ /* 0x000fea0003800000 */
[----:B-----5:R-:W-:-:S04]  /*2310*/  PRMT R188, R185, 0x7632, R188 ;  /* 0x00007632b9bc7816 */ /* 0x020fc800000000bc */
[----:B------:R-:W-:-:S05]  /*2320*/  SHF.L.U32 R188, R188, 0x10, RZ ;  /* 0x00000010bcbc7819 */ /* 0x000fca00000006ff */
[----:B------:R-:W-:-:S04]  /*2330*/  FMUL.FTZ R188, R188, UR6 ;  /* 0x00000006bcbc7c20 */ /* 0x000fc80008410000 */
[----:B------:R-:W-:-:S04]  /*2340*/  FMUL.FTZ R211, R155, R188 ;  /* 0x000000bc9bd37220 */ /* 0x000fc80000410000 */
[----:B------:R-:W-:-:S07]  /*2350*/  @P0 FADD.FTZ R211, R179, R211 ;  /* 0x000000d3b3d30221 */ /* 0x000fce0000010000 */
.L_x_21635:
[----:B------:R-:W-:Y:S05]  /*2360*/  BSYNC B0 ;  /* 0x0000000000007941 */ /* 0x000fea0003800000 */
.L_x_21634:
[----:B------:R-:W-:Y:S04]  /*2370*/  BSSY B0, `(.L_x_21636) ;  /* 0x0000006000007945 */ /* 0x000fe80003800000 */
[----:B------:R-:W-:Y:S05]  /*2380*/  @!P5 BRA `(.L_x_21637) ;  /* 0x000000000010d947 */ /* 0x000fea0003800000 */
[----:B-----5:R-:W-:-:S05]  /*2390*/  SHF.L.U32 R188, R186, 0x10, RZ ;  /* 0x00000010babc7819 */ /* 0x020fca00000006ff */
[----:B------:R-:W-:-:S04]  /*23a0*/  FMUL.FTZ R189, R188, UR6 ;  /* 0x00000006bcbd7c20 */ /* 0x000fc80008410000 */
[----:B------:R-:W-:-:S04]  /*23b0*/  FMUL.FTZ R192, R156, R189 ;  /* 0x000000bd9cc07220 */ /* 0x000fc80000410000 */
[----:B------:R-:W-:-:S07]  /*23c0*/  @P0 FADD.FTZ R192, R180, R192 ;  /* 0x000000c0b4c00221 */ /* 0x000fce0000010000 */
.L_x_21637:
[----:B------:R-:W-:Y:S05]  /*23d0*/  BSYNC B0 ;  /* 0x0000000000007941 */ /* 0x000fea0003800000 */
.L_x_21636:
[----:B------:R-:W-:Y:S04]  /*23e0*/  BSSY B0, `(.L_x_21638) ;  /* 0x0000007000007945 */ /* 0x000fe80003800000 */
[----:B------:R-:W-:Y:S05]  /*23f0*/  @!P5 BRA `(.L_x_21639) ;  /* 0x000000000014d947 */ /* 0x000fea0003800000 */
[----:B-----5:R-:W-:-:S04]  /*2400*/  PRMT R188, R186, 0x7632, R188 ;  /* 0x00007632babc7816 */ /* 0x020fc800000000bc */
[----:B------:R-:W-:-:S05]  /*2410*/  SHF.L.U32 R188, R188, 0x10, RZ ;  /* 0x00000010bcbc7819 */ /* 0x000fca00000006ff */
[----:B------:R-:W-:-:S04]  /*2420*/  FMUL.FTZ R188, R188, UR6 ;  /* 0x00000006bcbc7c20 */ /* 0x000fc80008410000 */
[----:B------:R-:W-:-:S04]  /*2430*/  FMUL.FTZ R193, R157, R188 ;  /* 0x000000bc9dc17220 */ /* 0x000fc80000410000 */
[----:B------:R-:W-:-:S07]  /*2440*/  @P0 FADD.FTZ R193, R181, R193 ;  /* 0x000000c1b5c10221 */ /* 0x000fce0000010000 */
.L_x_21639:
[----:B------:R-:W-:Y:S05]  /*2450*/  BSYNC B0 ;  /* 0x0000000000007941 */ /* 0x000fea0003800000 */
.L_x_21638:
[----:B------:R-:W-:Y:S04]  /*2460*/  BSSY B0, `(.L_x_21640) ;  /* 0x0000006000007945 */ /* 0x000fe80003800000 */
[----:B------:R-:W-:Y:S05]  /*2470*/  @!P5 BRA `(.L_x_21641) ;  /* 0x000000000010d947 */ /* 0x000fea0003800000 */
[----:B-----5:R-:W-:-:S05]  /*2480*/  SHF.L.U32 R188, R187, 0x10, RZ ;  /* 0x00000010bbbc7819 */ /* 0x020fca00000006ff */
[----:B------:R-:W-:-:S04]  /*2490*/  FMUL.FTZ R189, R188, UR6 ;  /* 0x00000006bcbd7c20 */ /* 0x000fc80008410000 */
[----:B------:R-:W-:-:S04]  /*24a0*/  FMUL.FTZ R194, R158, R189 ;  /* 0x000000bd9ec27220 */ /* 0x000fc80000410000 */
[----:B------:R-:W-:-:S07]  /*24b0*/  @P0 FADD.FTZ R194, R182, R194 ;  /* 0x000000c2b6c20221 */ /* 0x000fce0000010000 */
.L_x_21641:
[----:B------:R-:W-:Y:S05]  /*24c0*/  BSYNC B0 ;  /* 0x0000000000007941 */ /* 0x000fea0003800000 */
.L_x_21640:
[----:B------:R-:W-:Y:S01]  /*24d0*/  BSSY B0, `(.L_x_21642) ;  /* 0x0000009000007945 */ /* 0x000fe20003800000 */
[----:B------:R-:W-:Y:S01]  /*24e0*/  IMAD.WIDE.U32 R188, R195, 0x20, R212 ;  /* 0x00000020c3bc7825 */ /* 0x000fe200078e00d4 */
[----:B------:R-:W-:Y:S02]  /*24f0*/  @!P5 FSEL R195, R183, RZ, P1 ;  /* 0x000000ffb7c3d208 */ /* 0x000fe40000800000 */
[----:B------:R-:W-:Y:S05]  /*2500*/  @!P5 BRA `(.L_x_21643) ;  /* 0x000000000014d947 */ /* 0x000fea0003800000 */
[----:B-----5:R-:W-:-:S04]  /*2510*/  PRMT R190, R187, 0x7632, R190 ;  /* 0x00007632bbbe7816 */ /* 0x020fc800000000be */
[----:B------:R-:W-:-:S05]  /*2520*/  SHF.L.U32 R190, R190, 0x10, RZ ;  /* 0x00000010bebe7819 */ /* 0x000fca00000006ff */
[----:B------:R-:W-:-:S04]  /*2530*/  FMUL.FTZ R190, R190, UR6 ;  /* 0x00000006bebe7c20 */ /* 0x000fc80008410000 */
[----:B------:R-:W-:-:S04]  /*2540*/  FMUL.FTZ R195, R159, R190 ;  /* 0x000000be9fc37220 */ /* 0x000fc80000410000 */
[----:B------:R-:W-:-:S07]  /*2550*/  @P0 FADD.FTZ R195, R183, R195 ;  /* 0x000000c3b7c30221 */ /* 0x000fce0000010000 */
.L_x_21643:
[----:B------:R-:W-:Y:S05]  /*2560*/  BSYNC B0 ;  /* 0x0000000000007941 */ /* 0x000fea0003800000 */
.L_x_21642:
[----:B------:R-:W0:Y:S01]  /*2570*/  @P4 LDC.64 R190, c[0x0][0x220] ;  /* 0x00008800ffbe4b82 */ /* 0x000e220000000a00 */
[----:B------:R-:W-:Y:S01]  /*2580*/  IADD3 R219, R215, 0x280, RZ ;  /* 0x00000280d7db7810 */ /* 0x000fe20007ffe0ff */
[----:B------:R-:W-:Y:S04]  /*2590*/  STG.E.128 desc[UR4][R188.64], R208 ;  /* 0x000000d0bc007986 */ /* 0x000fe8000c101d04 */
[----:B------:R-:W-:Y:S01]  /*25a0*/  @P0 IMAD.WIDE.U32 R216, R219, 0x20, R216 ;  /* 0x00000020dbd80825 */ /* 0x000fe200078e00d8 */
[----:B------:R1:W-:Y:S04]  /*25b0*/  STG.E.128 desc[UR4][R188.64+0x10], R192 ;  /* 0x000010c0bc007986 */ /* 0x0003e8000c101d04 */
[----:B------:R-:W2:Y:S04]  /*25c0*/  @P0 LDG.E.128 R176, desc[UR4][R216.64] ;  /* 0x00000004d8b00981 */ /* 0x000ea8000c1e1d00 */
[----:B------:R3:W4:Y:S01]  /*25d0*/  @P0 LDG.E.128 R180, desc[UR4][R216.64+0x10] ;  /* 0x00001004d8b40981 */ /* 0x000722000c1e1d00 */
[----:B------:R-:W-:-:S02]  /*25e0*/  @!P5 ISETP.NE.U32.AND P6, PT, R240, RZ, PT ;  /* 0x000000fff000d20c */ /* 0x000fc40003fc5070 */
[C---:B------:R-:W-:Y:S02]  /*25f0*/  @!P5 ISETP.NE.U32.AND P2, PT, R240.reuse, RZ, PT ;  /* 0x000000fff000d20c */ /* 0x040fe40003f45070 */
[C---:B------:R-:W-:Y:S02]  /*2600*/  @!P5 ISETP.NE.AND.EX P6, PT, R241.reuse, RZ, PT, P6 ;  /* 0x000000fff100d20c */ /* 0x040fe40003fc5360 */
[C---:B------:R-:W-:Y:S02]  /*2610*/  @!P5 ISETP.NE.AND.EX P2, PT, R241.reuse, RZ, PT, P2 ;  /* 0x000000fff100d20c */ /* 0x040fe40003f45320 */
[----:B------:R-:W-:Y:S01]  /*2620*/  @!P5 ISETP.NE.U32.AND P1, PT, R240, RZ, PT ;  /* 0x000000fff000d20c */ /* 0x000fe20003f25070 */
[----:B---3--:R-:W3:Y:S01]  /*2630*/  @P0 LDC.64 R216, c[0x0][0x230] ;  /* 0x00008c00ffd80b82 */ /* 0x008ee20000000a00 */
[----:B-1----:R-:W-:Y:S02]  /*2640*/  @P4 IADD3 R189, R214, 0x280, RZ ;  /* 0x00000280d6bd4810 */ /* 0x002fe40007ffe0ff */
[----:B------:R-:W-:-:S03]  /*2650*/  @!P5 ISETP.NE.AND.EX P1, PT, R241, RZ, PT, P1 ;  /* 0x000000fff100d20c */ /* 0x000fc60003f25310 */
        /* <DEDUP_REMOVED lines=9> */
[----:B------:R-:W-:Y:S02]  /*26f0*/  @!P5 FSEL R222, R178, RZ, P1 ;  /* 0x000000ffb2ded208 */ /* 0x000fe40000800000 */
[----:B------:R-:W-:Y:S02]  /*2700*/  @!P5 FSEL R223, R179, RZ, P6 ;  /* 0x000000ffb3dfd208 */ /* 0x000fe40003000000 */
[----:B----4-:R-:W-:Y:S02]  /*2710*/  @!P5 FSEL R188, R180, RZ, P2 ;  /* 0x000000ffb4bcd208 */ /* 0x010fe40001000000 */
[C---:B------:R-:W-:Y:S02]  /*2720*/  @!P5 ISETP.NE.U32.AND P1, PT, R240.reuse, RZ, PT ;  /* 0x000000fff000d20c */ /* 0x040fe40003f25070 */
[----:B------:R-:W-:-:S02]  /*2730*/  @!P5 ISETP.NE.U32.AND P6, PT, R240, RZ, PT ;  /* 0x000000fff000d20c */ /* 0x000fc40003fc5070 */
[----:B------:R-:W-:Y:S02]  /*2740*/  @!P5 ISETP.NE.U32.AND P2, PT, R240, RZ, PT ;  /* 0x000000fff000d20c */ /* 0x000fe40003f45070 */
[C---:B------:R-:W-:Y:S02]  /*2750*/  @!P5 ISETP.NE.AND.EX P1, PT, R241.reuse, RZ, PT, P1 ;  /* 0x000000fff100d20c */ /* 0x040fe40003f25310 */
[C---:B------:R-:W-:Y:S02]  /*2760*/  @!P5 ISETP.NE.AND.EX P6, PT, R241.reuse, RZ, PT, P6 ;  /* 0x000000fff100d20c */ /* 0x040fe40003fc5360 */
[----:B------:R-:W-:Y:S01]  /*2770*/  @!P5 ISETP.NE.AND.EX P2, PT, R241, RZ, PT, P2 ;  /* 0x000000fff100d20c */ /* 0x000fe20003f45320 */
[----:B0--3--:R-:W-:-:S12]  /*2780*/  @!P5 BRA `(.L_x_21645) ;  /* 0x000000000010d947 */ /* 0x009fd80003800000 */
[----:B-----5:R-:W-:-:S05]  /*2790*/  SHF.L.U32 R189, R184, 0x10, RZ ;  /* 0x00000010b8bd7819 */ /* 0x020fca00000006ff */
[----:B------:R-:W-:-:S04]  /*27a0*/  FMUL.FTZ R189, R189, UR6 ;  /* 0x00000006bdbd7c20 */ /* 0x000fc80008410000 */
[----:B------:R-:W-:-:S04]  /*27b0*/  FMUL.FTZ R220, R160, R189 ;  /* 0x000000bda0dc7220 */ /* 0x000fc80000410000 */
[----:B------:R-:W-:-:S07]  /*27c0*/  @P0 FADD.FTZ R220, R176, R220 ;  /* 0x000000dcb0dc0221 */ /* 0x000fce0000010000 */
.L_x_21645:
[----:B------:R-:W-:Y:S05]  /*27d0*/  BSYNC B0 ;  /* 0x0000000000007941 */ /* 0x000fea0003800000 */
.L_x_21644:
[----:B------:R-:W-:Y:S04]  /*27e0*/  BSSY B0, `(.L_x_21646) ;  /* 0x0000007000007945 */ /* 0x000fe80003800000 */
[----:B------:R-:W-:Y:S05]  /*27f0*/  @!P5 BRA `(.L_x_21647) ;  /* 0x000000000014d947 */ /* 0x000fea0003800000 */
[----:B-----5:R-:W-:-:S04]  /*2800*/  PRMT R189, R184, 0x7632, R189 ;  /* 0x00007632b8bd7816 */ /* 0x020fc800000000bd */
[----:B------:R-:W-:-:S05]  /*2810*/  SHF.L.U32 R189, R189, 0x10, RZ ;  /* 0x00000010bdbd7819 */ /* 0x000fca00000006ff */
[----:B------:R-:W-:-:S04]  /*2820*/  FMUL.FTZ R190, R189, UR6 ;  /* 0x00000006bdbe7c20 */ /* 0x000fc80008410000 */
[----:B------:R-:W-:-:S04]  /*2830*/  FMUL.FTZ R221, R161, R190 ;  /* 0x000000bea1dd7220 */ /* 0x000fc80000410000 */
[----:B------:R-:W-:-:S07]  /*2840*/  @P0 FADD.FTZ R221, R177, R221 ;  /* 0x000000ddb1dd0221 */ /* 0x000fce0000010000 */
.L_x_21647:
[----:B------:R-:W-:Y:S05]  /*2850*/  BSYNC B0 ;  /* 0x0000000000007941 */ /* 0x000fea0003800000 */
.L_x_21646:
[----:B------:R-:W-:Y:S04]  /*2860*/  BSSY B0, `(.L_x_21648) ;  /* 0x0000006000007945 */ /* 0x000fe80003800000 */
[----:B------:R-:W-:Y:S05]  /*2870*/  @!P5 BRA `(.L_x_21649) ;  /* 0x000000000010d947 */ /* 0x000fea0003800000 */
[----:B-----5:R-:W-:-:S05]  /*2880*/  SHF.L.U32 R189, R185, 0x10, RZ ;  /* 0x00000010b9bd7819 */ /* 0x020fca00000006ff */
[----:B------:R-:W-:-:S04]  /*2890*/  FMUL.FTZ R189, R189, UR6 ;  /* 0x00000006bdbd7c20 */ /* 0x000fc80008410000 */
[----:B------:R-:W-:-:S04]  /*28a0*/  FMUL.FTZ R222, R162, R189 ;  /* 0x000000bda2de7220 */ /* 0x000fc80000410000 */
[----:B------:R-:W-:-:S07]  /*28b0*/  @P0 FADD.FTZ R222, R178, R222 ;  /* 0x000000deb2de0221 */ /* 0x000fce0000010000 */
.L_x_21649:
[----:B------:R-:W-:Y:S05]  /*28c0*/  BSYNC B0 ;  /* 0x0000000000007941 */ /* 0x000fea0003800000 */
.L_x_21648:
[----:B------:R-:W-:Y:S04]  /*28d0*/  BSSY B0, `(.L_x_21650) ;  /* 0x0000007000007945 */ /* 0x000fe80003800000 */
[----:B------:R-:W-:Y:S05]  /*28e0*/  @!P5 BRA `(.L_x_21651) ;  /* 0x000000000014d947 */ /* 0x000fea0003800000 */
[----:B-----5:R-:W-:-:S04]  /*28f0*/  PRMT R189, R185, 0x7632, R189 ;  /* 0x00007632b9bd7816 */ /* 0x020fc800000000bd */
[----:B------:R-:W-:-:S05]  /*2900*/  SHF.L.U32 R189, R189, 0x10, RZ ;  /* 0x00000010bdbd7819 */ /* 0x000fca00000006ff */
[----:B------:R-:W-:-:S04]  /*2910*/  FMUL.FTZ R190, R189, UR6 ;  /* 0x00000006bdbe7c20 */ /* 0x000fc80008410000 */
[----:B------:R-:W-:-:S04]  /*2920*/  FMUL.FTZ R223, R163, R190 ;  /* 0x000000bea3df7220 */ /* 0x000fc80000410000 */
[----:B------:R-:W-:-:S07]  /*2930*/  @P0 FADD.FTZ R223, R179, R223 ;  /* 0x000000dfb3df0221 */ /* 0x000fce0000010000 */
.L_x_21651:
[----:B------:R-:W-:Y:S05]  /*2940*/  BSYNC B0 ;  /* 0x0000000000007941 */ /* 0x000fea0003800000 */
.L_x_21650:
[----:B------:R-:W-:Y:S04]  /*2950*/  BSSY B0, `(.L_x_21652) ;  /* 0x0000006000007945 */ /* 0x000fe80003800000 */
[----:B------:R-:W-:Y:S05]  /*2960*/  @!P5 BRA `(.L_x_21653) ;  /* 0x000000000010d947 */ /* 0x000fea0003800000 */
[----:B-----5:R-:W-:-:S05]  /*2970*/  SHF.L.U32 R188, R186, 0x10, RZ ;  /* 0x00000010babc7819 */ /* 0x020fca00000006ff */
[----:B------:R-:W-:-:S04]  /*2980*/  FMUL.FTZ R189, R188, UR6 ;  /* 0x00000006bcbd7c20 */ /* 0x000fc80008410000 */
[----:B------:R-:W-:-:S04]  /*2990*/  FMUL.FTZ R188, R164, R189 ;  /* 0x000000bda4bc7220 */ /* 0x000fc80000410000 */
[----:B------:R-:W-:-:S07]  /*29a0*/  @P0 FADD.FTZ R188, R180, R188 ;  /* 0x000000bcb4bc0221 */ /* 0x000fce0000010000 */
.L_x_21653:
[----:B------:R-:W-:Y:S05]  /*29b0*/  BSYNC B0 ;  /* 0x0000000000007941 */ /* 0x000fea0003800000 */
.L_x_21652:
[----:B------:R-:W-:Y:S01]  /*29c0*/  BSSY B0, `(.L_x_21654) ;  /* 0x0000008000007945 */ /* 0x000fe20003800000 */
[----:B------:R-:W-:-:S03]  /*29d0*/  @!P5 FSEL R189, R181, RZ, P1 ;  /* 0x000000ffb5bdd208 */ /* 0x000fc60000800000 */
[----:B------:R-:W-:Y:S05]  /*29e0*/  @!P5 BRA `(.L_x_21655) ;  /* 0x000000000014d947 */ /* 0x000fea0003800000 */
[----:B-----5:R-:W-:-:S04]  /*29f0*/  PRMT R189, R186, 0x7632, R189 ;  /* 0x00007632babd7816 */ /* 0x020fc800000000bd */
[----:B------:R-:W-:-:S05]  /*2a00*/  SHF.L.U32 R189, R189, 0x10, RZ ;  /* 0x00000010bdbd7819 */ /* 0x000fca00000006ff */
[----:B------:R-:W-:-:S04]  /*2a10*/  FMUL.FTZ R190, R189, UR6 ;  /* 0x00000006bdbe7c20 */ /* 0x000fc80008410000 */
[----:B------:R-:W-:-:S04]  /*2a20*/  FMUL.FTZ R189, R165, R190 ;  /* 0x000000bea5bd7220 */ /* 0x000fc80000410000 */
[----:B------:R-:W-:-:S07]  /*2a30*/  @P0 FADD.FTZ R189, R181, R189 ;  /* 0x000000bdb5bd0221 */ /* 0x000fce0000010000 */
.L_x_21655:
[----:B------:R-:W-:Y:S05]  /*2a40*/  BSYNC B0 ;  /* 0x0000000000007941 */ /* 0x000fea0003800000 */
.L_x_21654:
[----:B------:R-:W-:Y:S01]  /*2a50*/  BSSY B0, `(.L_x_21656) ;  /* 0x0000007000007945 */ /* 0x000fe20003800000 */
[----:B------:R-:W-:-:S03]  /*2a60*/  @!P5 FSEL R190, R182, RZ, P6 ;  /* 0x000000ffb6bed208 */ /* 0x000fc60003000000 */
[----:B------:R-:W-:Y:S05]  /*2a70*/  @!P5 BRA `(.L_x_21657) ;  /* 0x000000000010d947 */ /* 0x000fea0003800000 */
[----:B-----5:R-:W-:-:S05]  /*2a80*/  SHF.L.U32 R190, R187, 0x10, RZ ;  /* 0x00000010bbbe7819 */ /* 0x020fca00000006ff */
[----:B------:R-:W-:-:S04]  /*2a90*/  FMUL.FTZ R191, R190, UR6 ;  /* 0x00000006bebf7c20 */ /* 0x000fc80008410000 */
[----:B------:R-:W-:-:S04]  /*2aa0*/  FMUL.FTZ R190, R166, R191 ;  /* 0x000000bfa6be7220 */ /* 0x000fc80000410000 */
[----:B------:R-:W-:-:S07]  /*2ab0*/  @P0 FADD.FTZ R190, R182, R190 ;  /* 0x000000beb6be0221 */ /* 0x000fce0000010000 */
.L_x_21657:
[----:B------:R-:W-:Y:S05]  /*2ac0*/  BSYNC B0 ;  /* 0x0000000000007941 */ /* 0x000fea0003800000 */
.L_x_21656:
        /* <DEDUP_REMOVED lines=9> */
.L_x_21659:
[----:B------:R-:W-:Y:S05]  /*2b60*/  BSYNC B0 ;  /* 0x0000000000007941 */ /* 0x000fea0003800000 */
.L_x_21658:
[----:B------:R-:W-:Y:S01]  /*2b70*/  IADD3 R247, R215, 0x300, RZ ;  /* 0x00000300d7f77810 */ /* 0x000fe20007ffe0ff */
[----:B------:R-:W-:Y:S01]  /*2b80*/  STG.E.128 desc[UR4][R218.64], R220 ;  /* 0x000000dcda007986 */ /* 0x000fe2000c101d04 */
[----:B------:R-:W0:Y:S03]  /*2b90*/  @P4 LDC.64 R242, c[0x0][0x220] ;  /* 0x00008800fff24b82 */ /* 0x000e260000000a00 */
[----:B------:R-:W-:Y:S01]  /*2ba0*/  @P0 IMAD.WIDE.U32 R216, R247, 0x20, R216 ;  /* 0x00000020f7d80825 */ /* 0x000fe200078e00d8 */
[----:B------:R1:W-:Y:S04]  /*2bb0*/  STG.E.128 desc[UR4][R218.64+0x10], R188 ;  /* 0x000010bcda007986 */ /* 0x0003e8000c101d04 */
[----:B------:R-:W2:Y:S01]  /*2bc0*/  @P0 LDG.E.128 R176, desc[UR4][R216.64] ;  /* 0x00000004d8b00981 */ /* 0x000ea2000c1e1d00 */
[----:B------:R-:W-:-:S02]  /*2bd0*/  @P4 IADD3 R215, R214, 0x300, RZ ;  /* 0x00000300d6d74810 */ /* 0x000fc40007ffe0ff */
[C---:B------:R-:W-:Y:S01]  /*2be0*/  @!P5 ISETP.NE.U32.AND P1, PT, R240.reuse, RZ, PT ;  /* 0x000000fff000d20c */ /* 0x040fe20003f25070 */
[----:B------:R2:W5:Y:S01]  /*2bf0*/  @P0 LDG.E.128 R180, desc[UR4][R216.64+0x10] ;  /* 0x00001004d8b40981 */ /* 0x000562000c1e1d00 */
        /* <DEDUP_REMOVED lines=12> */
[----:B-1----:R-:W-:Y:S02]  /*2cc0*/  @!P5 FSEL R218, R178, RZ, P2 ;  /* 0x000000ffb2dad208 */ /* 0x002fe40001000000 */
[----:B------:R-:W-:Y:S02]  /*2cd0*/  @!P5 FSEL R219, R179, RZ, P4 ;  /* 0x000000ffb3dbd208 */ /* 0x000fe40002000000 */
[C---:B------:R-:W-:Y:S02]  /*2ce0*/  @!P5 ISETP.NE.U32.AND P1, PT, R240.reuse, RZ, PT ;  /* 0x000000fff000d20c */ /* 0x040fe40003f25070 */
[C---:B------:R-:W-:Y:S02]  /*2cf0*/  @!P5 ISETP.NE.U32.AND P6, PT, R240.reuse, RZ, PT ;  /* 0x000000fff000d20c */ /* 0x040fe40003fc5070 */
[----:B------:R-:W-:-:S02]  /*2d00*/  @!P5 ISETP.NE.U32.AND P2, PT, R240, RZ, PT ;  /* 0x000000fff000d20c */ /* 0x000fc40003f45070 */
[----:B------:R-:W-:Y:S02]  /*2d10*/  @!P5 ISETP.NE.U32.AND P4, PT, R240, RZ, PT ;  /* 0x000000fff000d20c */ /* 0x000fe40003f85070 */
[C---:B------:R-:W-:Y:S02]  /*2d20*/  @!P5 ISETP.NE.AND.EX P1, PT, R241.reuse, RZ, PT, P1 ;  /* 0x000000fff100d20c */ /* 0x040fe40003f25310 */
[C---:B------:R-:W-:Y:S02]  /*2d30*/  @!P5 ISETP.NE.AND.EX P6, PT, R241.reuse, RZ, PT, P6 ;  /* 0x000000fff100d20c */ /* 0x040fe40003fc5360 */
[C---:B------:R-:W-:Y:S02]  /*2d40*/  @!P5 ISETP.NE.AND.EX P2, PT, R241.reuse, RZ, PT, P2 ;  /* 0x000000fff100d20c */ /* 0x040fe40003f45320 */
[----:B------:R-:W-:Y:S01]  /*2d50*/  @!P5 ISETP.NE.AND.EX P4, PT, R241, RZ, PT, P4 ;  /* 0x000000fff100d20c */ /* 0x000fe20003f85340 */
[----:B------:R-:W-:Y:S01]  /*2d60*/  IMAD.WIDE.U32 R240, R247, 0x20, R212 ;  /* 0x00000020f7f07825 */ /* 0x000fe200078e00d4 */
[----:B0-----:R-:W-:Y:S11]  /*2d70*/  @!P5 BRA `(.L_x_21661) ;  /* 0x000000000010d947 */ /* 0x001ff60003800000 */
[----:B-----5:R-:W-:-:S05]  /*2d80*/  SHF.L.U32 R212, R184, 0x10, RZ ;  /* 0x00000010b8d47819 */ /* 0x020fca00000006ff */
[----:B------:R-:W-:-:S04]  /*2d90*/  FMUL.FTZ R213, R212, UR6 ;  /* 0x00000006d4d57c20 */ /* 0x000fc80008410000 */
[----:B------:R-:W-:-:S04]  /*2da0*/  FMUL.FTZ R216, R168, R213 ;  /* 0x000000d5a8d87220 */ /* 0x000fc80000410000 */
[----:B------:R-:W-:-:S07]  /*2db0*/  @P0 FADD.FTZ R216, R176, R216 ;  /* 0x000000d8b0d80221 */ /* 0x000fce0000010000 */
.L_x_21661:
[----:B------:R-:W-:Y:S05]  /*2dc0*/  BSYNC B0 ;  /* 0x0000000000007941 */ /* 0x000fea0003800000 */
.L_x_21660:
[----:B------:R-:W-:Y:S04]  /*2dd0*/  BSSY B0, `(.L_x_21662) ;  /* 0x0000007000007945 */ /* 0x000fe80003800000 */
[----:B------:R-:W-:Y:S05]  /*2de0*/  @!P5 BRA `(.L_x_21663) ;  /* 0x000000000014d947 */ /* 0x000fea0003800000 */
[----:B-----5:R-:W-:-:S04]  /*2df0*/  PRMT R212, R184, 0x7632, R212 ;  /* 0x00007632b8d47816 */ /* 0x020fc800000000d4 */
[----:B------:R-:W-:-:S05]  /*2e00*/  SHF.L.U32 R212, R212, 0x10, RZ ;  /* 0x00000010d4d47819 */ /* 0x000fca00000006ff */
[----:B------:R-:W-:-:S04]  /*2e10*/  FMUL.FTZ R212, R212, UR6 ;  /* 0x00000006d4d47c20 */ /* 0x000fc80008410000 */
[----:B------:R-:W-:-:S04]  /*2e20*/  FMUL.FTZ R217, R169, R212 ;  /* 0x000000d4a9d97220 */ /* 0x000fc80000410000 */
[----:B------:R-:W-:-:S07]  /*2e30*/  @P0 FADD.FTZ R217, R177, R217 ;  /* 0x000000d9b1d90221 */ /* 0x000fce0000010000 */
.L_x_21663:
[----:B------:R-:W-:Y:S05]  /*2e40*/  BSYNC B0 ;  /* 0x0000000000007941 */ /* 0x000fea0003800000 */
.L_x_21662:
[----:B------:R-:W-:Y:S04]  /*2e50*/  BSSY B0, `(.L_x_21664) ;  /* 0x0000006000007945 */ /* 0x000fe80003800000 */
[----:B------:R-:W-:Y:S05]  /*2e60*/  @!P5 BRA `(.L_x_21665) ;  /* 0x000000000010d947 */ /* 0x000fea0003800000 */
[----:B-----5:R-:W-:-:S05]  /*2e70*/  SHF.L.U32 R212, R185, 0x10, RZ ;  /* 0x00000010b9d47819 */ /* 0x020fca00000006ff */
[----:B------:R-:W-:-:S04]  /*2e80*/  FMUL.FTZ R213, R212, UR6 ;  /* 0x00000006d4d57c20 */ /* 0x000fc80008410000 */
[----:B------:R-:W-:-:S04]  /*2e90*/  FMUL.FTZ R218, R170, R213 ;  /* 0x000000d5aada7220 */ /* 0x000fc80000410000 */
[----:B------:R-:W-:-:S07]  /*2ea0*/  @P0 FADD.FTZ R218, R178, R218 ;  /* 0x000000dab2da0221 */ /* 0x000fce0000010000 */
.L_x_21665:
[----:B------:R-:W-:Y:S05]  /*2eb0*/  BSYNC B0 ;  /* 0x0000000000007941 */ /* 0x000fea0003800000 */
.L_x_21664:
[----:B------:R-:W-:Y:S04]  /*2ec0*/  BSSY B0, `(.L_x_21666) ;  /* 0x0000007000007945 */ /* 0x000fe80003800000 */
[----:B------:R-:W-:Y:S05]  /*2ed0*/  @!P5 BRA `(.L_x_21667) ;  /* 0x000000000014d947 */ /* 0x000fea0003800000 */
[----:B-----5:R-:W-:-:S04]  /*2ee0*/  PRMT R212, R185, 0x7632, R212 ;  /* 0x00007632b9d47816 */ /* 0x020fc800000000d4 */
[----:B------:R-:W-:-:S05]  /*2ef0*/  SHF.L.U32 R212, R212, 0x10, RZ ;  /* 0x00000010d4d47819 */ /* 0x000fca00000006ff */
[----:B------:R-:W-:-:S04]  /*2f00*/  FMUL.FTZ R212, R212, UR6 ;  /* 0x00000006d4d47c20 */ /* 0x000fc80008410000 */
[----:B------:R-:W-:-:S04]  /*2f10*/  FMUL.FTZ R219, R171, R212 ;  /* 0x000000d4abdb7220 */ /* 0x000fc80000410000 */
[----:B------:R-:W-:-:S07]  /*2f20*/  @P0 FADD.FTZ R219, R179, R219 ;  /* 0x000000dbb3db0221 */ /* 0x000fce0000010000 */
.L_x_21667:
[----:B------:R-:W-:Y:S05]  /*2f30*/  BSYNC B0 ;  /* 0x0000000000007941 */ /* 0x000fea0003800000 */
.L_x_21666:
[----:B------:R-:W-:Y:S01]  /*2f40*/  BSSY B0, `(.L_x_21668) ;  /* 0x0000007000007945 */ /* 0x000fe20003800000 */
[----:B------:R-:W-:-:S03]  /*2f50*/  @!P5 FSEL R212, R180, RZ, P1 ;  /* 0x000000ffb4d4d208 */ /* 0x000fc60000800000 */
[----:B------:R-:W-:Y:S05]  /*2f60*/  @!P5 BRA `(.L_x_21669) ;  /* 0x000000000010d947 */ /* 0x000fea0003800000 */
[----:B-----5:R-:W-:-:S05]  /*2f70*/  SHF.L.U32 R212, R186, 0x10, RZ ;  /* 0x00000010bad47819 */ /* 0x020fca00000006ff */
[----:B------:R-:W-:-:S04]  /*2f80*/  FMUL.FTZ R213, R212, UR6 ;  /* 0x00000006d4d57c20 */ /* 0x000fc80008410000 */
[----:B------:R-:W-:-:S04]  /*2f90*/  FMUL.FTZ R212, R172, R213 ;  /* 0x000000d5acd47220 */ /* 0x000fc80000410000 */
[----:B------:R-:W-:-:S07]  /*2fa0*/  @P0 FADD.FTZ R212, R180, R212 ;  /* 0x000000d4b4d40221 */ /* 0x000fce0000010000 */
.L_x_21669:
[----:B------:R-:W-:Y:S05]  /*2fb0*/  BSYNC B0 ;  /* 0x0000000000007941 */ /* 0x000fea0003800000 */
.L_x_21668:
        /* <DEDUP_REMOVED lines=8> */
.L_x_21671:
[----:B------:R-:W-:Y:S05]  /*3040*/  BSYNC B0 ;  /* 0x0000000000007941 */ /* 0x000fea0003800000 */
.L_x_21670:
[----:B------:R-:W-:Y:S01]  /*3050*/  BSSY B0, `(.L_x_21672) ;  /* 0x0000007000007945 */ /* 0x000fe20003800000 */
[----:B------:R-:W-:-:S03]  /*3060*/  @!P5 FSEL R214, R182, RZ, P2 ;  /* 0x000000ffb6d6d208 */ /* 0x000fc60001000000 */
[----:B------:R-:W-:Y:S05]  /*3070*/  @!P5 BRA `(.L_x_21673) ;  /* 0x000000000010d947 */ /* 0x000fea0003800000 */
[----:B-----5:R-:W-:-:S05]  /*3080*/  SHF.L.U32 R214, R187, 0x10, RZ ;  /* 0x00000010bbd67819 */ /* 0x020fca00000006ff */
[----:B------:R-:W-:-:S04]  /*3090*/  FMUL.FTZ R215, R214, UR6 ;  /* 0x00000006d6d77c20 */ /* 0x000fc80008410000 */
[----:B------:R-:W-:-:S04]  /*30a0*/  FMUL.FTZ R214, R174, R215 ;  /* 0x000000d7aed67220 */ /* 0x000fc80000410000 */
[----:B------:R-:W-:-:S07]  /*30b0*/  @P0 FADD.FTZ R214, R182, R214 ;  /* 0x000000d6b6d60221 */ /* 0x000fce0000010000 */
.L_x_21673:
[----:B------:R-:W-:Y:S05]  /*30c0*/  BSYNC B0 ;  /* 0x0000000000007941 */ /* 0x000fea0003800000 */
.L_x_21672:
        /* <DEDUP_REMOVED lines=8> */
.L_x_21675:
[----:B------:R-:W-:Y:S05]  /*3150*/  BSYNC B0 ;  /* 0x0000000000007941 */ /* 0x000fea0003800000 */
.L_x_21674:
[----:B------:R-:W-:Y:S01]  /*3160*/  FADD.FTZ R242, RZ, R4 ;  /* 0x00000004fff27221 */ /* 0x000fe20000010000 */
[----:B------:R-:W-:Y:S01]  /*3170*/  STG.E.128 desc[UR4][R240.64], R216 ;  /* 0x000000d8f0007986 */ /* 0x000fe2000c101d04 */
[----:B------:R-:W-:Y:S01]  /*3180*/  LOP3.LUT P0, RZ, R3, 0xff, RZ, 0xc0, !PT ;  /* 0x000000ff03ff7812 */ /* 0x000fe2000780c0ff */
[----:B------:R-:W-:Y:S01]  /*3190*/  UMOV UR10, 0xffffffff ;  /* 0xffffffff000a7882 */ /* 0x000fe20000000000 */
[----:B------:R-:W-:Y:S01]  /*31a0*/  FADD.FTZ R243, R242, R5 ;  /* 0x00000005f2f37221 */ /* 0x000fe20000010000 */
[----:B------:R0:W-:Y:S03]  /*31b0*/  STG.E.128 desc[UR4][R240.64+0x10], R212 ;  /* 0x000010d4f0007986 */ /* 0x0001e6000c101d04 */
        /* <DEDUP_REMOVED lines=8> */
[----:B------:R-:W1:Y:S02]  /*3240*/  S2R R242, SR_TID.X ;  /* 0x0000000000f27919 */ /* 0x000e640000002100 */
[----:B0-----:R-:W-:-:S04]  /*3250*/  FADD.FTZ R240, R243, R234 ;  /* 0x000000eaf3f07221 */ /* 0x001fc80000010000 */
[----:B------:R-:W-:-:S04]  /*3260*/  FADD.FTZ R241, R240, R235 ;  /* 0x000000ebf0f17221 */ /* 0x000fc80000010000 */
[----:B------:R-:W-:-:S04]  /*3270*/  FADD.FTZ R240, R241, R224 ;  /* 0x000000e0f1f07221 */ /* 0x000fc80000010000 */
[----:B------:R-:W-:-:S04]  /*3280*/  FADD.FTZ R241, R240, R225 ;  /* 0x000000e1f0f17221 */ /* 0x000fc80000010000 */
[----:B------:R-:W-:-:S04]  /*3290*/  FADD.FTZ R240, R241, R226 ;  /* 0x000000e2f1f07221 */ /* 0x000fc80000010000 */
[----:B------:R-:W-:-:S04]  /*32a0*/  FADD.FTZ R241, R240, R227 ;  /* 0x000000e3f0f17221 */ /* 0x000fc80000010000 */
[----:B------:R-:W-:-:S04]  /*32b0*/  FADD.FTZ R240, R241, R228 ;  /* 0x000000e4f1f07221 */ /* 0x000fc80000010000 */
[----:B------:R-:W-:Y:S01]  /*32c0*/  FADD.FTZ R241, R240, R229 ;  /* 0x000000e5f0f17221 */ /* 0x000fe20000010000 */
[----:B-1----:R-:W-:-:S03]  /*32d0*/  SHF.R.U32.HI R246, RZ, 0x5, R242 ;  /* 0x00000005fff67819 */ /* 0x002fc600000116f2 */
[----:B------:R-:W-:Y:S01]  /*32e0*/  FADD.FTZ R240, R241, R230 ;  /* 0x000000e6f1f07221 */ /* 0x000fe20000010000 */
[----:B------:R-:W-:Y:S02]  /*32f0*/  LOP3.LUT P1, RZ, R242, 0x1f, RZ, 0xc0, !PT ;  /* 0x0000001ff2ff7812 */ /* 0x000fe4000782c0ff */
[----:B------:R-:W-:Y:S01]  /*3300*/  LOP3.LUT R243, R246, 0x7fffffc, RZ, 0xc0, !PT ;  /* 0x07fffffcf6f37812 */ /* 0x000fe200078ec0ff */
[----:B------:R-:W-:-:S03]  /*3310*/  FADD.FTZ R241, R240, R231 ;  /* 0x000000e7f0f17221 */ /* 0x000fc60000010000 */
[----:B------:R-:W-:Y:S01]  /*3320*/  @!P0 IADD3 R243, R243, 0x4, RZ ;  /* 0x00000004f3f38810 */ /* 0x000fe20007ffe0ff */
        /* <DEDUP_REMOVED lines=169> */
.L_x_21690:
[----:B------:R-:W2:Y:S01]  /*3dc0*/  @!P1 S2R R248, SR_CgaCtaId ;  /* 0x0000000000f89919 */ /* 0x000ea20000008800 */
[----:B-1----:R-:W-:Y:S01]  /*3dd0*/  FADD.FTZ R241, R252, R3 ;  /* 0x00000003fcf17221 */ /* 0x002fe20000010000 */
[----:B------:R-:W-:Y:S01]  /*3de0*/  @!P1 MOV R3, 0x400 ;  /* 0x0000040000039802 */ /* 0x000fe20000000f00 */
[----:B------:R-:W-:Y:S05]  /*3df0*/  WARPSYNC.ALL ;  /* 0x0000000000007948 */ /* 0x000fea0003800000 */
[----:B------:R-:W-:Y:S02]  /*3e00*/  LOP3.LUT R246, R246, 0x3, RZ, 0xc0, !PT ;  /* 0x00000003f6f67812 */ /* 0x000fe400078ec0ff */
[----:B--2---:R-:W-:-:S02]  /*3e10*/  @!P1 LEA R248, R248, R3, 0x18 ;  /* 0x00000003f8f89211 */ /* 0x004fc400078ec0ff */
        /* <DEDUP_REMOVED lines=13> */
[----:B0-----:R-:W0:Y:S01]  /*3ef0*/  SHFL.DOWN PT, R252, R249, 0x2, 0x1f ;  /* 0x08401f00f9fc7f89 */ /* 0x001e2200000e0000 */
[----:B-1----:R-:W-:-:S04]  /*3f00*/  @!P1 LEA R240, R240, R3, 0x18 ;  /* 0x00000003f0f09211 */ /* 0x002fc800078ec0ff */
[----:B------:R-:W-:Y:S02]  /*3f10*/  @!P1 LEA R250, R243, R240, 0x3 ;  /* 0x000000f0f3fa9211 */ /* 0x000fe400078e18ff */
[----:B------:R-:W-:Y:S02]  /*3f20*/  CS2R R240, SRZ ;  /* 0x0000000000f07805 */ /* 0x000fe4000001ff00 */
[----:B0-----:R-:W-:Y:S02]  /*3f30*/  I2FP.F32.S32 R243, R252 ;  /* 0x000000fc00f37245 */ /* 0x001fe40000201400 */
[----:B------:R-:W-:Y:S02]  /*3f40*/  IADD3 R3, R252, R249, RZ ;  /* 0x000000f9fc037210 */ /* 0x000fe40007ffe0ff */
[----:B------:R-:W0:Y:S01]  /*3f50*/  @!P1 LDS.64 R240, [R250] ;  /* 0x00000000faf09984 */ /* 0x000e220000000a00 */
[----:B------:R-:W-:Y:S02]  /*3f60*/  LOP3.LUT P1, RZ, R246, 0x1f, R242, 0xf8, !PT ;  /* 0x0000001ff6ff7812 */ /* 0x000fe4000782f8f2 */
[----:B------:R-:W-:-:S02]  /*3f70*/  I2FP.F32.S32 R3, R3 ;  /* 0x0000000300037245 */ /* 0x000fc40000201400 */
[----:B------:R-:W-:Y:S01]  /*3f80*/  IADD3 R242, R252, R249, RZ ;  /* 0x000000f9fcf27210 */ /* 0x000fe20007ffe0ff */
[----:B0-----:R-:W0:Y:S02]  /*3f90*/  SHFL.DOWN PT, R248, R240, 0x2, 0x1f ;  /* 0x08401f00f0f87f89 */ /* 0x001e2400000e0000 */
[C---:B0-----:R-:W-:Y:S01]  /*3fa0*/  FMUL.FTZ R246, R248.reuse, R243 ;  /* 0x000000f3f8f67220 */ /* 0x041fe20000410000 */
[----:B------:R-:W-:Y:S02]  /*3fb0*/  FADD.FTZ R250, -R248, R240 ;  /* 0x000000f0f8fa7221 */ /* 0x000fe40000010100 */
[----:B------:R-:W0:Y:S01]  /*3fc0*/  SHFL.DOWN PT, R248, R241, 0x2, 0x1f ;  /* 0x08401f00f1f87f89 */ /* 0x000e2200000e0000 */
[----:B------:R-:W-:Y:S01]  /*3fd0*/  FFMA.FTZ R251, R247, R240, R246 ;  /* 0x000000f0f7fb7223 */ /* 0x000fe200000100f6 */
[----:B------:R-:W-:Y:S01]  /*3fe0*/  FMUL.FTZ R250, R250, R250 ;  /* 0x000000fafafa7220 */ /* 0x000fe20000410000 */
[----:B------:R-:W1:Y:S03]  /*3ff0*/  MUFU.RCP R246, R3 ;  /* 0x0000000300f67308 */ /* 0x000e660000001000 */
[----:B------:R-:W-:-:S02]  /*4000*/  FMUL.FTZ R250, R250, R247 ;  /* 0x000000f7fafa7220 */ /* 0x000fc40000410000 */
[----:B------:R-:W2:Y:S02]  /*4010*/  SHFL.DOWN PT, R247, R242, 0x1, 0x1f ;  /* 0x08201f00f2f77f89 */ /* 0x000ea400000e0000 */
[----:B------:R-:W-:Y:S01]  /*4020*/  FMUL.FTZ R250, R250, R243 ;  /* 0x000000f3fafa7220 */ /* 0x000fe20000410000 */
[----:B-1----:R-:W-:Y:S01]  /*4030*/  FMUL.FTZ R240, R246, R251 ;  /* 0x000000fbf6f07220 */ /* 0x002fe20000410000 */
[----:B0-----:R-:W-:-:S04]  /*4040*/  FADD.FTZ R249, R248, R241 ;  /* 0x000000f1f8f97221 */ /* 0x001fc80000010000 */
[----:B------:R-:W0:Y:S01]  /*4050*/  SHFL.DOWN PT, R243, R240, 0x1, 0x1f ;  /* 0x08201f00f0f37f89 */ /* 0x000e2200000e0000 */
[----:B------:R-:W-:Y:S01]  /*4060*/  FFMA.FTZ R246, R246, R250, R249 ;  /* 0x000000faf6f67223 */ /* 0x000fe200000100f9 */
[----:B--2---:R-:W-:-:S04]  /*4070*/  IADD3 R248, R242, R247, RZ ;  /* 0x000000f7f2f87210 */ /* 0x004fc80007ffe0ff */
[----:B------:R-:W1:Y:S01]  /*4080*/  SHFL.DOWN PT, R249, R246, 0x1, 0x1f ;  /* 0x08201f00f6f97f89 */ /* 0x000e6200000e0000 */
[----:B------:R-:W-:Y:S02]  /*4090*/  I2FP.F32.S32 R247, R247 ;  /* 0x000000f700f77245 */ /* 0x000fe40000201400 */
[----:B------:R-:W-:-:S06]  /*40a0*/  I2FP.F32.S32 R241, R248 ;  /* 0x000000f800f17245 */ /* 0x000fcc0000201400 */
[----:B------:R-:W2:Y:S01]  /*40b0*/  MUFU.RCP R241, R241 ;  /* 0x000000f100f17308 */ /* 0x000ea20000001000 */
[----:B0-----:R-:W-:Y:S01]  /*40c0*/  FADD.FTZ R242, R240, -R243 ;  /* 0x800000f3f0f27221 */ /* 0x001fe20000010000 */
[----:B------:R-:W-:-:S03]  /*40d0*/  FMUL.FTZ R248, R243, R247 ;  /* 0x000000f7f3f87220 */ /* 0x000fc60000410000 */
[----:B------:R-:W-:Y:S01]  /*40e0*/  FMUL.FTZ R242, R242, R242 ;  /* 0x000000f2f2f27220 */ /* 0x000fe20000410000 */
[----:B------:R-:W-:-:S03]  /*40f0*/  FFMA.FTZ R248, R3, R240, R248 ;  /* 0x000000f003f87223 */ /* 0x000fc600000100f8 */
[----:B------:R-:W-:Y:S01]  /*4100*/  FMUL.FTZ R242, R3, R242 ;  /* 0x000000f203f27220 */ /* 0x000fe20000410000 */
[----:B-1----:R-:W-:Y:S01]  /*4110*/  FADD.FTZ R240, R246, R249 ;  /* 0x000000f9f6f07221 */ /* 0x002fe20000010000 */
[----:B------:R-:W0:Y:S02]  /*4120*/  LDC R3, c[0x0][0x2d8] ;  /* 0x0000b600ff037b82 */ /* 0x000e240000000800 */
[----:B------:R-:W-:Y:S01]  /*4130*/  FMUL.FTZ R242, R242, R247 ;  /* 0x000000f7f2f27220 */ /* 0x000fe20000410000 */
[----:B--2---:R-:W-:-:S03]  /*4140*/  FMUL.FTZ R247, R241, R248 ;  /* 0x000000f8f1f77220 */ /* 0x004fc60000410000 */
[----:B------:R-:W-:Y:S02]  /*4150*/  FFMA.FTZ R246, R241, R242, R240 ;  /* 0x000000f2f1f67223 */ /* 0x000fe400000100f0 */
[----:B------:R-:W1:Y:S01]  /*4160*/  @!P1 LDC.64 R240, c[0x0][0x250] ;  /* 0x00009400fff09b82 */ /* 0x000e620000000a00 */
[----:B------:R-:W2:Y:S04]  /*4170*/  SHFL.IDX PT, R247, R247, RZ, 0x1f ;  /* 0x00001ffff7f77589 */ /* 0x000ea800000e0000 */
[----:B------:R-:W0:Y:S03]  /*4180*/  SHFL.IDX PT, R246, R246, RZ, 0x1f ;  /* 0x00001ffff6f67589 */ /* 0x000e2600000e0000 */
[----:B------:R-:W3:Y:S01]  /*4190*/  @!P1 LDC.64 R242, c[0x0][0x258] ;  /* 0x00009600fff29b82 */ /* 0x000ee20000000a00 */
[----:B-1----:R-:W-:Y:S01]  /*41a0*/  @!P1 LEA R240, P2, R2, R240, 0x2 ;  /* 0x000000f002f09211 */ /* 0x002fe200078410ff */
[----:B--2---:R-:W-:Y:S01]  /*41b0*/  FMUL.FTZ R248, R247, R247 ;  /* 0x000000f7f7f87220 */ /* 0x004fe20000410000 */
[----:B0-----:R-:W-:-:S04]  /*41c0*/  FFMA.FTZ R3, R246, UR7, R3 ;  /* 0x00000007f6037c23 */ /* 0x001fc80008010003 */
[----:B------:R-:W-:Y:S02]  /*41d0*/  FSEL R248, R248, RZ, P3 ;  /* 0x000000fff8f87208 */ /* 0x000fe40001800000 */
[----:B---3--:R-:W-:-:S03]  /*41e0*/  @!P1 LEA R242, P4, R2, R242, 0x2 ;  /* 0x000000f202f29211 */ /* 0x008fc600078810ff */
[----:B------:R-:W-:Y:S01]  /*41f0*/  FADD.FTZ R3, R3, R248 ;  /* 0x000000f803037221 */ /* 0x000fe20000010000 */
[----:B------:R-:W-:-:S04]  /*4200*/  SHF.R.S32.HI R248, RZ, 0x1f, R2 ;  /* 0x0000001ffff87819 */ /* 0x000fc80000011402 */
[C-C-:B------:R-:W-:Y:S01]  /*4210*/  @!P1 LEA.HI.X R241, R2.reuse, R241, R248.reuse, 0x2, P2 ;  /* 0x000000f102f19211 */ /* 0x140fe200010f14f8 */
[----:B------:R-:W0:Y:S01]  /*4220*/  MUFU.RSQ R3, R3 ;  /* 0x0000000300037308 */ /* 0x000e220000001400 */
[----:B------:R-:W-:-:S03]  /*4230*/  @!P1 LEA.HI.X R243, R2, R243, R248, 0x2, P4 ;  /* 0x000000f302f39211 */ /* 0x000fc600020f14f8 */
        /* <DEDUP_REMOVED lines=9> */
[----:B------:R-:W-:Y:S01]  /*42d0*/  FADD.FTZ R246, -R240, R239 ;  /* 0x000000eff0f67221 */ /* 0x000fe20000010100 */
[C---:B------:R-:W-:Y:S01]  /*42e0*/  FMUL.FTZ R242, R3.reuse, R242 ;  /* 0x000000f203f27220 */ /* 0x040fe20000410000 */
[C---:B------:R-:W-:Y:S01]  /*42f0*/  FMUL.FTZ R237, R3.reuse, R236 ;  /* 0x000000ec03ed7220 */ /* 0x040fe20000410000 */
[----:B------:R-:W-:Y:S01]  /*4300*/  FMUL.FTZ R239, R3, R238 ;  /* 0x000000ee03ef7220 */ /* 0x000fe20000410000 */
[----:B------:R-:W-:Y:S02]  /*4310*/  IMAD R244, R244, R245, RZ ;  /* 0x000000f5f4f47224 */ /* 0x000fe400078e02ff */
[----:B------:R-:W-:Y:S01]  /*4320*/  FFMA.FTZ R238, R69, R242, R13 ;  /* 0x000000f245ee7223 */ /* 0x000fe2000001000d */
[----:B------:R-:W-:Y:S01]  /*4330*/  FFMA.FTZ R237, R68, R237, R12 ;  /* 0x000000ed44ed7223 */ /* 0x000fe2000001000c */
[----:B------:R-:W0:Y:S01]  /*4340*/  LDC.64 R242, c[0x0][0x2b8] ;  /* 0x0000ae00fff27b82 */ /* 0x000e220000000a00 */
[C---:B------:R-:W-:Y:S01]  /*4350*/  FADD.FTZ R236, -R240.reuse, R6 ;  /* 0x00000006f0ec7221 */ /* 0x040fe20000010100 */
[C---:B------:R-:W-:Y:S01]  /*4360*/  FADD.FTZ R4, -R240.reuse, R4 ;  /* 0x00000004f0047221 */ /* 0x040fe20000010100 */
[----:B------:R-:W-:Y:S01]  /*4370*/  FADD.FTZ R6, -R240, R5 ;  /* 0x00000005f0067221 */ /* 0x000fe20000010100 */
[----:B------:R-:W-:Y:S01]  /*4380*/  F2FP.BF16.F32.PACK_AB R238, R238, R237 ;  /* 0x000000edeeee723e */ /* 0x000fe200000010ff */
[C---:B------:R-:W-:Y:S01]  /*4390*/  FMUL.FTZ R246, R3.reuse, R246 ;  /* 0x000000f603f67220 */ /* 0x040fe20000410000 */
[----:B------:R-:W-:Y:S01]  /*43a0*/  SHF.R.S32.HI R237, RZ, 0x1f, R244 ;  /* 0x0000001fffed7819 */ /* 0x000fe200000114f4 */
[C---:B------:R-:W-:Y:S01]  /*43b0*/  FMUL.FTZ R5, R3.reuse, R4 ;  /* 0x0000000403057220 */ /* 0x040fe20000410000 */
[----:B------:R-:W-:Y:S01]  /*43c0*/  FMUL.FTZ R6, R3, R6 ;  /* 0x0000000603067220 */ /* 0x000fe20000410000 */
[----:B------:R-:W-:Y:S01]  /*43d0*/  FFMA.FTZ R239, R70, R239, R14 ;  /* 0x000000ef46ef7223 */ /* 0x000fe2000001000e */
[----:B------:R-:W-:Y:S01]  /*43e0*/  LEA.HI R237, R237, R244, RZ, 0x3 ;  /* 0x000000f4eded7211 */ /* 0x000fe200078f18ff */
[----:B------:R-:W-:Y:S01]  /*43f0*/  FADD.FTZ R244, -R240, R7 ;  /* 0x00000007f0f47221 */ /* 0x000fe20000010100 */
[----:B------:R-:W-:Y:S01]  /*4400*/  FMUL.FTZ R7, R3, R236 ;  /* 0x000000ec03077220 */ /* 0x000fe20000410000 */
[----:B------:R-:W-:Y:S01]  /*4410*/  FFMA.FTZ R5, R64, R5, R8 ;  /* 0x0000000540057223 */ /* 0x000fe20000010008 */
[----:B------:R-:W-:Y:S01]  /*4420*/  FFMA.FTZ R6, R65, R6, R9 ;  /* 0x0000000641067223 */ /* 0x000fe20000010009 */
[----:B------:R-:W-:Y:S01]  /*4430*/  FMUL.FTZ R244, R3, R244 ;  /* 0x000000f403f47220 */ /* 0x000fe20000410000 */
[----:B------:R-:W-:Y:S01]  /*4440*/  FFMA.FTZ R7, R66, R7, R10 ;  /* 0x0000000742077223 */ /* 0x000fe2000001000a */
[----:B------:R-:W-:Y:S01]  /*4450*/  FFMA.FTZ R246, R71, R246, R15 ;  /* 0x000000f647f67223 */ /* 0x000fe2000001000f */
[----:B------:R-:W-:Y:S01]  /*4460*/  LEA.HI.SX32 R4, R237, R0, 0x1d ;  /* 0x00000000ed047211 */ /* 0x000fe200078feaff */
[----:B------:R-:W-:Y:S01]  /*4470*/  FFMA.FTZ R244, R67, R244, R11 ;  /* 0x000000f443f47223 */ /* 0x000fe2000001000b */
[----:B------:R-:W-:Y:S01]  /*4480*/  F2FP.BF16.F32.PACK_AB R236, R6, R5 ;  /* 0x0000000506ec723e */ /* 0x000fe200000010ff */
[----:B------:R-:W-:Y:S01]  /*4490*/  FADD.FTZ R224, -R240, R224 ;  /* 0x000000e0f0e07221 */ /* 0x000fe20000010100 */
[----:B------:R-:W-:Y:S01]  /*44a0*/  F2FP.BF16.F32.PACK_AB R239, R246, R239 ;  /* 0x000000eff6ef723e */ /* 0x000fe200000010ff */
[----:B------:R-:W-:Y:S01]  /*44b0*/  FADD.FTZ R252, -R240, R207 ;  /* 0x000000cff0fc7221 */ /* 0x000fe20000010100 */
[----:B------:R-:W-:Y:S01]  /*44c0*/  F2FP.BF16.F32.PACK_AB R237, R244, R7 ;  /* 0x00000007f4ed723e */ /* 0x000fe200000010ff */
[----:B0-----:R-:W-:-:S04]  /*44d0*/  IMAD.WIDE.U32 R6, R4, 0x10, R242 ;  /* 0x0000001004067825 */ /* 0x001fc800078e00f2 */
[C---:B------:R-:W-:Y:S01]  /*44e0*/  FADD.FTZ R232, -R240.reuse, R232 ;  /* 0x000000e8f0e87221 */ /* 0x040fe20000010100 */
[C---:B------:R-:W-:Y:S01]  /*44f0*/  FADD.FTZ R234, -R240.reuse, R234 ;  /* 0x000000eaf0ea7221 */ /* 0x040fe20000010100 */
[C---:B------:R-:W-:Y:S01]  /*4500*/  FADD.FTZ R244, -R240.reuse, R235 ;  /* 0x000000ebf0f47221 */ /* 0x040fe20000010100 */
        /* <DEDUP_REMOVED lines=19> */
[C---:B0-----:R-:W-:Y:S01]  /*4640*/  FADD.FTZ R6, -R240.reuse, R233 ;  /* 0x000000e9f0067221 */ /* 0x041fe20000010100 */
        /* <DEDUP_REMOVED lines=29> */
[----:B------:R-:W-:Y:S01]  /*4820*/  FFMA.FTZ R190, R76, R215, R20 ;  /* 0x000000d74cbe7223 */ /* 0x000fe20000010014 */
[----:B------:R-:W-:Y:S01]  /*4830*/  FMUL.FTZ R246, R3, R246 ;  /* 0x000000f603f67220 */ /* 0x000fe20000410000 */
[----:B------:R-:W-:Y:S01]  /*4840*/  FFMA.FTZ R215, R73, R6, R17 ;  /* 0x0000000649d77223 */ /* 0x000fe20000010011 */
[----:B------:R-:W-:Y:S01]  /*4850*/  FFMA.FTZ R188, R72, R189, R16 ;  /* 0x000000bd48bc7223 */ /* 0x000fe20000010010 */
[C---:B------:R-:W-:Y:S01]  /*4860*/  FMUL.FTZ R6, R3.reuse, R201 ;  /* 0x000000c903067220 */ /* 0x040fe20000410000 */
[C---:B------:R-:W-:Y:S01]  /*4870*/  FMUL.FTZ R244, R3.reuse, R244 ;  /* 0x000000f403f47220 */ /* 0x040fe20000410000 */
[C---:B------:R-:W-:Y:S01]  /*4880*/  FMUL.FTZ R248, R3.reuse, R248 ;  /* 0x000000f803f87220 */ /* 0x040fe20000410000 */
[----:B------:R-:W-:Y:S01]  /*4890*/  FFMA.FTZ R189, R74, R191, R18 ;  /* 0x000000bf4abd7223 */ /* 0x000fe20000010012 */
[C---:B------:R-:W-:Y:S01]  /*48a0*/  FMUL.FTZ R231, R3.reuse, R200 ;  /* 0x000000c803e77220 */ /* 0x040fe20000410000 */
[C---:B------:R-:W-:Y:S01]  /*48b0*/  FMUL.FTZ R201, R3.reuse, R202 ;  /* 0x000000ca03c97220 */ /* 0x040fe20000410000 */
[----:B------:R-:W-:Y:S01]  /*48c0*/  FFMA.FTZ R191, R78, R225, R22 ;  /* 0x000000e14ebf7223 */ /* 0x000fe20000010016 */
[C---:B------:R-:W-:Y:S01]  /*48d0*/  FMUL.FTZ R200, R3.reuse, R203 ;  /* 0x000000cb03c87220 */ /* 0x040fe20000410000 */
[----:B------:R-:W-:Y:S01]  /*48e0*/  FMUL.FTZ R202, R3, R209 ;  /* 0x000000d103ca7220 */ /* 0x000fe20000410000 */
[----:B------:R-:W-:Y:S01]  /*48f0*/  FFMA.FTZ R225, R77, R246, R21 ;  /* 0x000000f64de17223 */ /* 0x000fe20000010015 */
        /* <DEDUP_REMOVED lines=9> */
[C---:B------:R-:W-:Y:S01]  /*4990*/  IADD3 R223, R4.reuse, 0x80, RZ ;  /* 0x0000008004df7810 */ /* 0x040fe20007ffe0ff */
[----:B------:R-:W-:Y:S01]  /*49a0*/  FMUL.FTZ R198, R3, R199 ;  /* 0x000000c703c67220 */ /* 0x000fe20000410000 */
[----:B------:R-:W-:Y:S01]  /*49b0*/  F2FP.BF16.F32.PACK_AB R188, R215, R188 ;  /* 0x000000bcd7bc723e */ /* 0x000fe200000010ff */
        /* <DEDUP_REMOVED lines=28> */
[C---:B------:R-:W-:Y:S01]  /*4b80*/  IADD3 R241, R4.reuse, 0x100, RZ ;  /* 0x0000010004f17810 */ /* 0x040fe20007ffe0ff */
[----:B------:R-:W-:Y:S01]  /*4b90*/  IMAD.WIDE.U32 R222, R223, 0x10, R242 ;  /* 0x00000010dfde7825 */ /* 0x000fe200078e00f2 */
[----:B------:R-:W-:-:S03]  /*4ba0*/  IADD3 R207, R4, 0x180, RZ ;  /* 0x0000018004cf7810 */ /* 0x000fc60007ffe0ff */
[----:B------:R-:W-:Y:S01]  /*4bb0*/  FFMA.FTZ R7, R94, R197, R38 ;  /* 0x000000c55e077223 */ /* 0x000fe20000010026 */
[C---:B------:R-:W-:Y:S01]  /*4bc0*/  IADD3 R213, R4.reuse, 0x200, RZ ;  /* 0x0000020004d57810 */ /* 0x040fe20007ffe0ff */
[----:B------:R-:W-:Y:S01]  /*4bd0*/  IMAD.WIDE.U32 R240, R241, 0x10, R242 ;  /* 0x00000010f1f07825 */ /* 0x000fe200078e00f2 */
[----:B------:R-:W-:-:S03]  /*4be0*/  IADD3 R217, R4, 0x280, RZ ;  /* 0x0000028004d97810 */ /* 0x000fc60007ffe0ff */
[----:B------:R-:W-:Y:S01]  /*4bf0*/  FFMA.FTZ R198, R95, R198, R39 ;  /* 0x000000c65fc67223 */ /* 0x000fe20000010027 */
[----:B------:R-:W-:Y:S01]  /*4c00*/  F2FP.BF16.F32.PACK_AB R191, R248, R191 ;  /* 0x000000bff8bf723e */ /* 0x000fe200000010ff */
[----:B------:R-:W-:Y:S01]  /*4c10*/  IMAD.WIDE.U32 R206, R207, 0x10, R242 ;  /* 0x00000010cfce7825 */ /* 0x000fe200078e00f2 */
[----:B------:R-:W-:-:S03]  /*4c20*/  F2FP.BF16.F32.PACK_AB R189, R244, R189 ;  /* 0x000000bdf4bd723e */ /* 0x000fc600000010ff */
[----:B------:R-:W-:Y:S01]  /*4c30*/  FFMA.FTZ R5, R85, R238, R29 ;  /* 0x000000ee55057223 */ /* 0x000fe2000001001d */
[----:B------:R-:W-:Y:S01]  /*4c40*/  IADD3 R3, R4, 0x300, RZ ;  /* 0x0000030004037810 */ /* 0x000fe20007ffe0ff */
[----:B------:R-:W-:-:S04]  /*4c50*/  IMAD.WIDE.U32 R212, R213, 0x10, R242 ;  /* 0x00000010d5d47825 */ /* 0x000fc800078e00f2 */
[----:B------:R-:W-:Y:S01]  /*4c60*/  FFMA.FTZ R4, R88, R231, R32 ;  /* 0x000000e758047223 */ /* 0x000fe20000010020 */
[----:B------:R0:W-:Y:S01]  /*4c70*/  STG.E.128 desc[UR4][R222.64], R188 ;  /* 0x000000bcde007986 */ /* 0x0001e2000c101d04 */
[----:B------:R-:W-:Y:S01]  /*4c80*/  F2FP.BF16.F32.PACK_AB R7, R198, R7 ;  /* 0x00000007c607723e */ /* 0x000fe200000010ff */
        /* <DEDUP_REMOVED lines=62> */
.L_x_21678:
[----:B------:R-:W-:Y:S05]  /*5070*/  BSYNC B0 ;  /* 0x0000000000007941 */ /* 0x000fea0003800000 */
.L_x_21677:
[----:B------:R-:W-:Y:S02]  /*5080*/  IADD3 R2, R2, UR8, RZ ;  /* 0x0000000802027c10 */ /* 0x000fe4000fffe0ff */
[----:B------:R-:W-:Y:S02]  /*5090*/  SEL R3, RZ, 0x1, P0 ;  /* 0x00000001ff037807 */ /* 0x000fe40000000000 */
[----:B------:R-:W-:-:S13]  /*50a0*/  ISETP.GE.AND P1, PT, R2, UR9, PT ;  /* 0x0000000902007c0c */ /* 0x000fda000bf26270 */
[----:B------:R-:W-:Y:S05]  /*50b0*/  @!P1 BRA `(.L_x_21679) ;  /* 0xffffffb4005c9947 */ /* 0x000fea000383ffff */
[----:B------:R-:W-:Y:S05]  /*50c0*/  EXIT ;  /* 0x000000000000794d */ /* 0x000fea0003800000 */
.L_x_21676:
[----:B------:R-:W-:Y:S01]  /*50d0*/  HFMA2.MMA R247, -RZ, RZ, 0, 5.9604644775390625e-08 ;  /* 0x00000001fff77435 */ /* 0x000fe200000001ff */
[----:B------:R-:W-:Y:S02]  /*50e0*/  MOV R248, 0x1f ;  /* 0x0000001f00f87802 */ /* 0x000fe40000000f00 */
[----:B------:R-:W-:-:S08]  /*50f0*/  MOV R241, 0xffffffff ;  /* 0xffffffff00f17802 */ /* 0x000fd00000000f00 */
[----:B-----5:R-:W-:Y:S05]  /*5100*/  WARPSYNC.COLLECTIVE R241, `(.L_x_21680) ;  /* 0x00000000f1087348 */ /* 0x020fea0003c00000 */
[----:B------:R0:W1:Y:S02]  /*5110*/  SHFL.BFLY P2, R3, R249, R247, R248 ;  /* 0x0c0000f7f9037389 */ /* 0x00006400000400f8 */
[----:B01---5:R-:W-:Y:S01]  /*5120*/  ENDCOLLECTIVE ;  /* 0x000000000000791b */ /* 0x023fe20003800000 */
.L_x_21680:
[----:B------:R-:W-:Y:S01]  /*5130*/  HFMA2.MMA R247, -RZ, RZ, 0, 1.1920928955078125e-07 ;  /* 0x00000002fff77435 */ /* 0x000fe200000001ff */
[----:B------:R-:W-:-:S05]  /*5140*/  FADD.FTZ R250, R249, R3 ;  /* 0x00000003f9fa7221 */ /* 0x000fca0000010000 */
[----:B------:R-:W-:-:S07]  /*5150*/  MOV R249, R250 ;  /* 0x000000fa00f97202 */ /* 0x000fce0000000f00 */
[----:B------:R-:W-:Y:S05]  /*5160*/  WARPSYNC.COLLECTIVE R241, `(.L_x_21681) ;  /* 0x00000000f1087348 */ /* 0x000fea0003c00000 */
[----:B------:R0:W1:Y:S02]  /*5170*/  SHFL.BFLY P2, R3, R249, R247, R248 ;  /* 0x0c0000f7f9037389 */ /* 0x00006400000400f8 */
[----:B01----:R-:W-:Y:S01]  /*5180*/  ENDCOLLECTIVE ;  /* 0x000000000000791b */ /* 0x003fe20003800000 */
.L_x_21681:
[----:B------:R-:W-:Y:S01]  /*5190*/  HFMA2.MMA R247, -RZ, RZ, 0, 2.384185791015625e-07 ;  /* 0x00000004fff77435 */ /* 0x000fe200000001ff */
[----:B------:R-:W-:-:S05]  /*51a0*/  FADD.FTZ R251, R250, R3 ;  /* 0x00000003fafb7221 */ /* 0x000fca0000010000 */
[----:B------:R-:W-:-:S07]  /*51b0*/  MOV R249, R251 ;  /* 0x000000fb00f97202 */ /* 0x000fce0000000f00 */
[----:B------:R-:W-:Y:S05]  /*51c0*/  WARPSYNC.COLLECTIVE R241, `(.L_x_21682) ;  /* 0x00000000f1087348 */ /* 0x000fea0003c00000 */
[----:B------:R0:W1:Y:S02]  /*51d0*/  SHFL.BFLY P2, R3, R249, R247, R248 ;  /* 0x0c0000f7f9037389 */ /* 0x00006400000400f8 */
[----:B01----:R-:W-:Y:S01]  /*51e0*/  ENDCOLLECTIVE ;  /* 0x000000000000791b */ /* 0x003fe20003800000 */
.L_x_21682:
[----:B------:R-:W-:Y:S01]  /*51f0*/  HFMA2.MMA R247, -RZ, RZ, 0, 4.76837158203125e-07 ;  /* 0x00000008fff77435 */ /* 0x000fe200000001ff */
[----:B------:R-:W-:-:S05]  /*5200*/  FADD.FTZ R252, R251, R3 ;  /* 0x00000003fbfc7221 */ /* 0x000fca0000010000 */
[----:B------:R-:W-:-:S07]  /*5210*/  MOV R249, R252 ;  /* 0x000000fc00f97202 */ /* 0x000fce0000000f00 */
[----:B------:R-:W-:Y:S05]  /*5220*/  WARPSYNC.COLLECTIVE R241, `(.L_x_21683) ;  /* 0x00000000f1087348 */ /* 0x000fea0003c00000 */
[----:B------:R0:W1:Y:S02]  /*5230*/  SHFL.BFLY P2, R3, R249, R247, R248 ;  /* 0x0c0000f7f9037389 */ /* 0x00006400000400f8 */
[----:B01----:R-:W-:Y:S01]  /*5240*/  ENDCOLLECTIVE ;  /* 0x000000000000791b */ /* 0x003fe20003800000 */
.L_x_21683:
[----:B------:R-:W-:Y:S01]  /*5250*/  HFMA2.MMA R247, -RZ, RZ, 0, 9.5367431640625e-07 ;  /* 0x00000010fff77435 */ /* 0x000fe200000001ff */
[----:B------:R-:W-:-:S05]  /*5260*/  FADD.FTZ R252, R252, R3 ;  /* 0x00000003fcfc7221 */ /* 0x000fca0000010000 */
[----:B------:R-:W-:-:S07]  /*5270*/  MOV R249, R252 ;  /* 0x000000fc00f97202 */ /* 0x000fce0000000f00 */
[----:B------:R-:W-:Y:S05]  /*5280*/  WARPSYNC.COLLECTIVE R241, `(.L_x_21684) ;  /* 0x00000000f1087348 */ /* 0x000fea0003c00000 */
[----:B------:R0:W1:Y:S02]  /*5290*/  SHFL.BFLY P2, R3, R249, R247, R248 ;  /* 0x0c0000f7f9037389 */ /* 0x00006400000400f8 */
[----:B01----:R-:W-:Y:S01]  /*52a0*/  ENDCOLLECTIVE ;  /* 0x000000000000791b */ /* 0x003fe20003800000 */
.L_x_21684:
[----:B------:R-:W-:Y:S01]  /*52b0*/  MOV R247, 0x1 ;  /* 0x0000000100f77802 */ /* 0x000fe20000000f00 */
        /* <DEDUP_REMOVED lines=114> */
[----:B------:R-:W-:-:S11]  /*59e0*/  HFMA2.MMA R248, -RZ, RZ, 0, 1.847743988037109375e-06 ;  /* 0x0000001ffff87435 */ /* 0x000fd600000001ff */
[----:B------:R-:W-:Y:S05]  /*59f0*/  WARPSYNC.COLLECTIVE R241, `(.L_x_21685) ;  /* 0x00000000f1087348 */ /* 0x000fea0003c00000 */
[----:B------:R0:W1:Y:S02]  /*5a00*/  SHFL.BFLY P2, R3, R249, R247, R248 ;  /* 0x0c0000f7f9037389 */ /* 0x00006400000400f8 */
[----:B01----:R-:W-:Y:S01]  /*5a10*/  ENDCOLLECTIVE ;  /* 0x000000000000791b */ /* 0x003fe20003800000 */
.L_x_21685:
[----:B------:R-:W-:Y:S01]  /*5a20*/  HFMA2.MMA R247, -RZ, RZ, 0, 1.1920928955078125e-07 ;  /* 0x00000002fff77435 */ /* 0x000fe200000001ff */
[----:B------:R-:W-:-:S05]  /*5a30*/  FADD.FTZ R250, R249, R3 ;  /* 0x00000003f9fa7221 */ /* 0x000fca0000010000 */
[----:B------:R-:W-:-:S07]  /*5a40*/  MOV R249, R250 ;  /* 0x000000fa00f97202 */ /* 0x000fce0000000f00 */
[----:B------:R-:W-:Y:S05]  /*5a50*/  WARPSYNC.COLLECTIVE R241, `(.L_x_21686) ;  /* 0x00000000f1087348 */ /* 0x000fea0003c00000 */
[----:B------:R0:W1:Y:S02]  /*5a60*/  SHFL.BFLY P2, R3, R249, R247, R248 ;  /* 0x0c0000f7f9037389 */ /* 0x00006400000400f8 */
[----:B01----:R-:W-:Y:S01]  /*5a70*/  ENDCOLLECTIVE ;  /* 0x000000000000791b */ /* 0x003fe20003800000 */
.L_x_21686:
[----:B------:R-:W-:Y:S01]  /*5a80*/  HFMA2.MMA R247, -RZ, RZ, 0, 2.384185791015625e-07 ;  /* 0x00000004fff77435 */ /* 0x000fe200000001ff */
[----:B------:R-:W-:-:S05]  /*5a90*/  FADD.FTZ R251, R250, R3 ;  /* 0x00000003fafb7221 */ /* 0x000fca0000010000 */
[----:B------:R-:W-:-:S07]  /*5aa0*/  MOV R249, R251 ;  /* 0x000000fb00f97202 */ /* 0x000fce0000000f00 */
[----:B------:R-:W-:Y:S05]  /*5ab0*/  WARPSYNC.COLLECTIVE R241, `(.L_x_21687) ;  /* 0x00000000f1087348 */ /* 0x000fea0003c00000 */
[----:B------:R0:W1:Y:S02]  /*5ac0*/  SHFL.BFLY P2, R3, R249, R247, R248 ;  /* 0x0c0000f7f9037389 */ /* 0x00006400000400f8 */
[----:B01----:R-:W-:Y:S01]  /*5ad0*/  ENDCOLLECTIVE ;  /* 0x000000000000791b */ /* 0x003fe20003800000 */
.L_x_21687:
[----:B------:R-:W-:Y:S01]  /*5ae0*/  HFMA2.MMA R247, -RZ, RZ, 0, 4.76837158203125e-07 ;  /* 0x00000008fff77435 */ /* 0x000fe200000001ff */
[----:B------:R-:W-:-:S05]  /*5af0*/  FADD.FTZ R252, R251, R3 ;  /* 0x00000003fbfc7221 */ /* 0x000fca0000010000 */
[----:B------:R-:W-:-:S07]  /*5b00*/  MOV R249, R252 ;  /* 0x000000fc00f97202 */ /* 0x000fce0000000f00 */
[----:B------:R-:W-:Y:S05]  /*5b10*/  WARPSYNC.COLLECTIVE R241, `(.L_x_21688) ;  /* 0x00000000f1087348 */ /* 0x000fea0003c00000 */
[----:B------:R0:W1:Y:S02]  /*5b20*/  SHFL.BFLY P2, R3, R249, R247, R248 ;  /* 0x0c0000f7f9037389 */ /* 0x00006400000400f8 */
[----:B01----:R-:W-:Y:S01]  /*5b30*/  ENDCOLLECTIVE ;  /* 0x000000000000791b */ /* 0x003fe20003800000 */
.L_x_21688:
[----:B------:R-:W-:Y:S01]  /*5b40*/  HFMA2.MMA R247, -RZ, RZ, 0, 9.5367431640625e-07 ;  /* 0x00000010fff77435 */ /* 0x000fe200000001ff */
[----:B------:R-:W-:-:S05]  /*5b50*/  FADD.FTZ R252, R252, R3 ;  /* 0x00000003fcfc7221 */ /* 0x000fca0000010000 */
[----:B------:R-:W-:-:S07]  /*5b60*/  MOV R249, R252 ;  /* 0x000000fc00f97202 */ /* 0x000fce0000000f00 */
[----:B------:R-:W-:Y:S05]  /*5b70*/  WARPSYNC.COLLECTIVE R241, `(.L_x_21689) ;  /* 0x00000000f1087348 */ /* 0x000fea0003c00000 */
[----:B------:R0:W1:Y:S02]  /*5b80*/  SHFL.BFLY P2, R3, R249, R247, R248 ;  /* 0x0c0000f7f9037389 */ /* 0x00006400000400f8 */
[----:B01----:R-:W-:Y:S01]  /*5b90*/  ENDCOLLECTIVE ;  /* 0x000000000000791b */ /* 0x003fe20003800000 */
.L_x_21689:
[----:B------:R-:W-:Y:S05]  /*5ba0*/  BRA `(.L_x_21690) ;  /* 0xffffffe000847947 */ /* 0x000fea000383ffff */
.L_x_21691:
        /* <DEDUP_REMOVED lines=13> */
.L_x_46031:


//--------------------- .text._ZN10layer_norm13ln_fwd_kernelINS_13Kernel_traitsIf13__nv_bfloat16fS2_fjLj7168ELj1ELj1ELj4ELj16ENS_18Kernel_traits_baseILj7168EfS2_fS2_fjLj128EEEEELb1ELb0ELb0ELb0EEEvNS_9FwdParamsE --------------------------
	.section	.text._ZN10layer_norm13ln_fwd_kernelINS_13Kernel_traitsIf13__nv_bfloat16fS2_fjLj7168ELj1ELj1ELj4ELj16ENS_18Kernel_traits_baseILj7168EfS2_fS2_fjLj128EEEEELb1ELb0ELb0ELb0EEEvNS_9FwdParamsE,"ax",@progbits
	.align	128
        .global         _ZN10layer_norm13ln_fwd_kernelINS_13Kernel_traitsIf13__nv_bfloat16fS2_fjLj7168ELj1ELj1ELj4ELj16ENS_18Kernel_traits_baseILj7168EfS2_fS2_fjLj128EEEEELb1ELb0ELb0ELb0EEEvNS_9FwdParamsE
        .type           _ZN10layer_norm13ln_fwd_kernelINS_13Kernel_traitsIf13__nv_bfloat16fS2_fjLj7168ELj1ELj1ELj4ELj16ENS_18Kernel_traits_baseILj7168EfS2_fS2_fjLj128EEEEELb1ELb0ELb0ELb0EEEvNS_9FwdParamsE,@function
        .size           _ZN10layer_norm13ln_fwd_kernelINS_13Kernel_traitsIf13__nv_bfloat16fS2_fjLj7168ELj1ELj1ELj4ELj16ENS_18Kernel_traits_baseILj7168EfS2_fS2_fjLj128EEEEELb1ELb0ELb0ELb0EEEvNS_9FwdParamsE,(.L_x_46032 - _ZN10layer_norm13ln_fwd_kernelINS_13Kernel_traitsIf13__nv_bfloat16fS2_fjLj7168ELj1ELj1ELj4ELj16ENS_18Kernel_traits_baseILj7168EfS2_fS2_fjLj128EEEEELb1ELb0ELb0ELb0EEEvNS_9FwdParamsE)
        .other          _ZN10layer_norm13ln_fwd_kernelINS_13Kernel_traitsIf13__nv_bfloat16fS2_fjLj7168ELj1ELj1ELj4ELj16ENS_18Kernel_traits_baseILj7168EfS2_fS2_fjLj128EEEEELb1ELb0ELb0ELb0EEEvNS_9FwdParamsE,@"STO_CUDA_ENTRY STV_DEFAULT"
_ZN10layer_norm13ln_fwd_kernelINS_13Kernel_traitsIf13__nv_bfloat16fS2_fjLj7168ELj1ELj1ELj4ELj16ENS_18Kernel_traits_baseILj7168EfS2_fS2_fjLj128EEEEELb1ELb0ELb0ELb0EEEvNS_9FwdParamsE:
.text._ZN10layer_norm13ln_fwd_kernelINS_13Kernel_traitsIf13__nv_bfloat16fS2_fjLj7168ELj1ELj1ELj4ELj16ENS_18Kernel_traits_baseILj7168EfS2_fS2_fjLj128EEEEELb1ELb0ELb0ELb0EEEvNS_9FwdParamsE:
        /* <DEDUP_REMOVED lines=22> */
[----:B-1----:R-:W-:Y:S02]  /*0160*/  SHF.R.S32.HI R0, RZ, 0x1f, R11 ;  /* 0x0000001fff007819 */ /* 0x002fe4000001140b */
[----:B------:R-:W-:Y:S02]  /*0170*/  LEA.HI R212, R19, UR6, RZ, 0x19 ;  /* 0x0000000613d47c11 */ /* 0x000fe4000f8fc8ff */
[----:B------:R-:W-:-:S02]  /*0180*/  LEA.HI R140, R0, R11, RZ, 0x3 ;  /* 0x0000000b008c7211 */ /* 0x000fc400078f18ff */
        /* <DEDUP_REMOVED lines=15> */
[----:B------:R-:W-:-:S04]  /*0280*/  IMAD.WIDE.U32 R6, R6, -0x2daee0ad, RZ ;  /* 0xd2511f5306067825 */ /* 0x000fc800078e00ff */
[----:B------:R-:W-:Y:S01]  /*0290*/  IMAD.WIDE.U32 R8, R8, -0x326172a9, RZ ;  /* 0xcd9e8d5708087825 */ /* 0x000fe200078e00ff */
[----:B------:R-:W-:-:S03]  /*02a0*/  LOP3.LUT R5, R7, R2, R18, 0x96, !PT ;  /* 0x0000000207057212 */ /* 0x000fc600078e9612 */
[----:B------:R-:W-:Y:S01]  /*02b0*/  VIADD R11, R217, 0xed9eba14 ;  /* 0xed9eba14d90b7836 */ /* 0x000fe20000000000 */
[----:B------:R-:W-:Y:S01]  /*02c0*/  LOP3.LUT R2, R9, R17, R4, 0x96, !PT ;  /* 0x0000001109027212 */ /* 0x000fe200078e9604 */
[----:B------:R-:W-:-:S04]  /*02d0*/  IMAD.WIDE.U32 R4, R5, -0x326172a9, RZ ;  /* 0xcd9e8d5705047825 */ /* 0x000fc800078e00ff */
[----:B------:R-:W-:Y:S01]  /*02e0*/  IMAD.WIDE.U32 R2, R2, -0x2daee0ad, RZ ;  /* 0xd2511f5302027825 */ /* 0x000fe200078e00ff */
[----:B------:R-:W-:Y:S02]  /*02f0*/  LOP3.LUT R7, R5, R8, R16, 0x96, !PT ;  /* 0x0000000805077212 */ /* 0x000fe400078e9610 */
[----:B------:R-:W-:Y:S01]  /*0300*/  IADD3 R8, R216, 0x1715609d, RZ ;  /* 0x1715609dd8087810 */ /* 0x000fe20007ffe0ff */
[----:B------:R-:W-:Y:S01]  /*0310*/  VIADD R9, R217, 0xa9066899 ;  /* 0xa9066899d9097836 */ /* 0x000fe20000000000 */
[----:B------:R-:W-:Y:S01]  /*0320*/  LOP3.LUT R3, R3, R6, R15, 0x96, !PT ;  /* 0x0000000603037212 */ /* 0x000fe200078e960f */
[----:B------:R-:W-:-:S05]  /*0330*/  IMAD.WIDE.U32 R6, R7, -0x2daee0ad, RZ ;  /* 0xd2511f5307067825 */ /* 0x000fca00078e00ff */
[----:B------:R-:W-:Y:S01]  /*0340*/  LOP3.LUT R20, R7, R2, R14, 0x96, !PT ;  /* 0x0000000207147212 */ /* 0x000fe200078e960e */
[----:B------:R-:W-:-:S04]  /*0350*/  IMAD.WIDE.U32 R2, R3, -0x326172a9, RZ ;  /* 0xcd9e8d5703027825 */ /* 0x000fc800078e00ff */
[----:B------:R-:W-:Y:S01]  /*0360*/  IMAD.WIDE.U32 R20, R20, -0x326172a9, RZ ;  /* 0xcd9e8d5714147825 */ /* 0x000fe200078e00ff */
[----:B------:R-:W-:Y:S02]  /*0370*/  LOP3.LUT R4, R3, R4, R13, 0x96, !PT ;  /* 0x0000000403047212 */ /* 0x000fe400078e960d */
[----:B------:R-:W-:Y:S01]  /*0380*/  LOP3.LUT R3, R125, 0x7f, RZ, 0x3c, !PT ;  /* 0x0000007f7d037812 */ /* 0x000fe200078e3cff */
[----:B------:R-:W-:Y:S01]  /*0390*/  VIADD R7, R217, 0x646e171e ;  /* 0x646e171ed9077836 */ /* 0x000fe20000000000 */
[----:B------:R-:W-:Y:S01]  /*03a0*/  LOP3.LUT R100, R21, R2, R12, 0x96, !PT ;  /* 0x0000000215647212 */ /* 0x000fe200078e960c */
[----:B------:R-:W-:Y:S01]  /*03b0*/  IMAD.WIDE.U32 R4, R4, -0x2daee0ad, RZ ;  /* 0xd2511f5304047825 */ /* 0x000fe200078e00ff */
[----:B------:R-:W-:-:S03]  /*03c0*/  LEA.HI.SX32 R10, R140, R3, 0x1d ;  /* 0x000000038c0a7211 */ /* 0x000fc600078feaff */
[----:B------:R-:W-:Y:S01]  /*03d0*/  IMAD.WIDE.U32 R100, R100, -0x2daee0ad, RZ ;  /* 0xd2511f5364647825 */ /* 0x000fe200078e00ff */
[C---:B------:R-:W-:Y:S02]  /*03e0*/  LOP3.LUT P6, RZ, R10.reuse, 0xffffff80, RZ, 0xc0, !PT ;  /* 0xffffff800aff7812 */ /* 0x040fe400078cc0ff */
[C---:B------:R-:W-:Y:S02]  /*03f0*/  ISETP.GE.U32.AND P5, PT, R10.reuse, 0x100, PT ;  /* 0x000001000a00780c */ /* 0x040fe40003fa6070 */
[C---:B------:R-:W-:Y:S02]  /*0400*/  ISETP.GE.U32.AND P4, PT, R10.reuse, 0x180, PT ;  /* 0x000001800a00780c */ /* 0x040fe40003f86070 */
[C---:B------:R-:W-:Y:S02]  /*0410*/  ISETP.GE.U32.AND P3, PT, R10.reuse, 0x200, PT ;  /* 0x000002000a00780c */ /* 0x040fe40003f66070 */
[----:B------:R-:W-:Y:S02]  /*0420*/  LOP3.LUT R102, R5, R6, R11, 0x96, !PT ;  /* 0x0000000605667212 */ /* 0x000fe400078e960b */
[----:B------:R-:W-:-:S02]  /*0430*/  ISETP.GE.U32.AND P2, PT, R10, 0x280, PT ;  /* 0x000002800a00780c */ /* 0x000fc40003f46070 */
[----:B------:R-:W-:Y:S01]  /*0440*/  LOP3.LUT R118, R101, R4, R9, 0x96, !PT ;  /* 0x0000000465767212 */ /* 0x000fe200078e9609 */
[----:B------:R-:W-:Y:S01]  /*0450*/  IMAD.WIDE.U32 R102, R102, -0x326172a9, RZ ;  /* 0xcd9e8d5766667825 */ /* 0x000fe200078e00ff */
[----:B------:R-:W-:-:S04]  /*0460*/  @P6 LOP3.LUT R213, R213, 0x8, RZ, 0xfc, !PT ;  /* 0x00000008d5d56812 */ /* 0x000fc800078efcff */
        /* <DEDUP_REMOVED lines=27> */
.L_x_21693:
[----:B------:R-:W-:Y:S05]  /*0620*/  BSYNC B0 ;  /* 0x0000000000007941 */ /* 0x000fea0003800000 */
.L_x_21692:
        /* <DEDUP_REMOVED lines=18> */
.L_x_21695:
[----:B------:R-:W-:Y:S05]  /*0750*/  BSYNC B0 ;  /* 0x0000000000007941 */ /* 0x000fea0003800000 */
.L_x_21694:
        /* <DEDUP_REMOVED lines=18> */
.L_x_21697:
[----:B------:R-:W-:Y:S05]  /*0880*/  BSYNC B0 ;  /* 0x0000000000007941 */ /* 0x000fea0003800000 */
.L_x_21696:
        /* <DEDUP_REMOVED lines=18> */
.L_x_21699:
[----:B------:R-:W-:Y:S05]  /*09b0*/  BSYNC B0 ;  /* 0x0000000000007941 */ /* 0x000fea0003800000 */
.L_x_21698:
        /* <DEDUP_REMOVED lines=18> */
.L_x_21701:
[----:B------:R-:W-:Y:S05]  /*0ae0*/  BSYNC B0 ;  /* 0x0000000000007941 */ /* 0x000fea0003800000 */
.L_x_21700:
[----:B------:R-:W-:Y:S01]  /*0af0*/  ISETP.GE.U32.AND P0, PT, R10, 0x300, PT ;  /* 0x000003000a00780c */ /* 0x000fe20003f06070 */
[----:B------:R-:W-:Y:S01]  /*0b00*/  IMAD.WIDE.U32 R118, R118, -0x326172a9, RZ ;  /* 0xcd9e8d5776767825 */ /* 0x000fe200078e00ff */
[----:B------:R-:W-:Y:S01]  /*0b10*/  LOP3.LUT R138, R117, R100, R7, 0x96, !PT ;  /* 0x00000064758a7212 */ /* 0x000fe200078e9607 */
[----:B------:R-:W-:Y:S01]  /*0b20*/  BSSY B0, `(.L_x_21702) ;  /* 0x0000018000007945 */ /* 0x000fe20003800000 */
[C---:B------:R-:W-:Y:S01]  /*0b30*/  IADD3 R6, R216.reuse, -0x4ab325aa, RZ ;  /* 0xb54cda56d8067810 */ /* 0x040fe20007ffe0ff */
[----:B01234-:R-:W-:Y:S01]  /*0b40*/  VIADD R5, R216, 0x5384540f ;  /* 0x5384540fd8057836 */ /* 0x01ffe20000000000 */
        /* <DEDUP_REMOVED lines=20> */
[----:B------:R-:W-:-:S07]  /*0c90*/  VIADD R125, R125, 0x80 ;  /* 0x000000807d7d7836 */ /* 0x000fce0000000000 */
.L_x_21703:
[----:B------:R-:W-:Y:S05]  /*0ca0*/  BSYNC B0 ;  /* 0x0000000000007941 */ /* 0x000fea0003800000 */
.L_x_21702:
[----:B------:R-:W-:Y:S01]  /*0cb0*/  ISETP.GE.U32.AND P0, PT, R10, 0x380, PT ;  /* 0x000003800a00780c */ /* 0x000fe20003f06070 */
[----:B------:R-:W-:Y:S01]  /*0cc0*/  IMAD.WIDE.U32 R136, R136, -0x2daee0ad, RZ ;  /* 0xd2511f5388887825 */ /* 0x000fe200078e00ff */
[----:B------:R-:W-:Y:S01]  /*0cd0*/  LOP3.LUT R202, R139, R118, R5, 0x96, !PT ;  /* 0x000000768bca7212 */ /* 0x000fe200078e9605 */
[----:B------:R-:W-:Y:S01]  /*0ce0*/  BSSY B0, `(.L_x_21704) ;  /* 0x0000017000007945 */ /* 0x000fe20003800000 */
[C---:B------:R-:W-:Y:S01]  /*0cf0*/  IADD3 R4, R217.reuse, 0x1fd5c5a3, RZ ;  /* 0x1fd5c5a3d9047810 */ /* 0x040fe20007ffe0ff */
[----:B0-----:R-:W-:Y:S01]  /*0d00*/  VIADD R3, R217, 0xdb3d7428 ;  /* 0xdb3d7428d9037836 */ /* 0x001fe20000000000 */
[----:B------:R-:W-:Y:S01]  /*0d10*/  LOP3.LUT R213, R213, 0xffffffdf, RZ, 0xc0, !PT ;  /* 0xffffffdfd5d57812 */ /* 0x000fe200078ec0ff */
[----:B------:R-:W-:Y:S01]  /*0d20*/  IMAD.HI.U32 R0, R202, -0x2daee0ad, RZ ;  /* 0xd2511f53ca007827 */ /* 0x000fe200078e00ff */
        /* <DEDUP_REMOVED lines=18> */
.L_x_21705:
[----:B------:R-:W-:Y:S05]  /*0e50*/  BSYNC B0 ;  /* 0x0000000000007941 */ /* 0x000fea0003800000 */
.L_x_21704:
        /* <DEDUP_REMOVED lines=8> */
[----:B------:R-:W-:Y:S01]  /*0ee0*/  ULDC.64 UR6, c[0x0][0x270] ;  /* 0x00009c0000067ab9 */ /* 0x000fe20000000a00 */
[C---:B------:R-:W-:Y:S01]  /*0ef0*/  LOP3.LUT R135, R19.reuse, 0x60, RZ, 0xc0, !PT ;  /* 0x0000006013877812 */ /* 0x040fe200078ec0ff */
[----:B------:R-:W-:Y:S01]  /*0f00*/  IMAD.SHL.U32 R134, R19, 0x20, RZ ;  /* 0x0000002013867824 */ /* 0x000fe200078e00ff */
[----:B------:R-:W-:Y:S01]  /*0f10*/  LOP3.LUT R132, R140, 0x7f, RZ, 0xc0, !PT ;  /* 0x0000007f8c847812 */ /* 0x000fe200078ec0ff */
[----:B------:R-:W-:Y:S01]  /*0f20*/  IMAD R136, R141, -0x326172a9, RZ ;  /* 0xcd9e8d578d887824 */ /* 0x000fe200078e02ff */
[----:B------:R-:W-:Y:S01]  /*0f30*/  SHF.R.U32.HI R140, RZ, 0x2, R140 ;  /* 0x00000002ff8c7819 */ /* 0x000fe2000001168c */
[----:B------:R-:W-:Y:S01]  /*0f40*/  IMAD.HI.U32 R201, R208, -0x326172a9, RZ ;  /* 0xcd9e8d57d0c97827 */ /* 0x000fe200078e00ff */
[----:B------:R-:W-:Y:S01]  /*0f50*/  VIADDMNMX R135, R132, -R135, RZ, !PT ;  /* 0x8000008784877246 */ /* 0x000fe200078001ff */
[----:B------:R-:W-:Y:S01]  /*0f60*/  HFMA2.MMA R215, -RZ, RZ, 0, 5.9604644775390625e-08 ;  /* 0x00000001ffd77435 */ /* 0x000fe200000001ff */
[----:B------:R-:W-:Y:S01]  /*0f70*/  ISETP.NE.U32.AND P0, PT, RZ, UR6, PT ;  /* 0x00000006ff007c0c */ /* 0x000fe2000bf05070 */
[----:B------:R-:W-:Y:S01]  /*0f80*/  ULDC.U8 UR6, c[0x0][0x2a0] ;  /* 0x0000a80000067ab9 */ /* 0x000fe20000000000 */
[----:B------:R-:W-:Y:S01]  /*0f90*/  LOP3.LUT R140, R140, 0x3fffffe0, RZ, 0xc0, !PT ;  /* 0x3fffffe08c8c7812 */ /* 0x000fe200078ec0ff */
[----:B------:R-:W-:Y:S01]  /*0fa0*/  IMAD R202, R202, -0x2daee0ad, RZ ;  /* 0xd2511f53caca7824 */ /* 0x000fe200078e02ff */
[----:B------:R-:W-:Y:S01]  /*0fb0*/  VIMNMX R135, R135, 0x20, PT ;  /* 0x0000002087877848 */ /* 0x000fe20003fe0100 */
[----:B------:R-:W-:Y:S01]  /*0fc0*/  VIADD R200, R217, 0x96a522ad ;  /* 0x96a522add9c87836 */ /* 0x000fe20000000000 */
[----:B------:R-:W-:Y:S01]  /*0fd0*/  ISETP.NE.AND.EX P0, PT, RZ, UR7, PT, P0 ;  /* 0x00000007ff007c0c */ /* 0x000fe2000bf05300 */
[----:B------:R-:W-:Y:S01]  /*0fe0*/  IMAD R208, R208, -0x326172a9, RZ ;  /* 0xcd9e8d57d0d07824 */ /* 0x000fe200078e02ff */
[----:B------:R-:W-:Y:S01]  /*0ff0*/  IADD3 R135, R135, R140, RZ ;  /* 0x0000008c87877210 */ /* 0x000fe20007ffe0ff */
[----:B------:R-:W-:Y:S01]  /*1000*/  IMAD.MOV.U32 R203, RZ, RZ, RZ ;  /* 0x000000ffffcb7224 */ /* 0x000fe200078e00ff */
[----:B------:R-:W-:Y:S01]  /*1010*/  LOP3.LUT R213, R213, 0xffffffef, RZ, 0xc0, !PT ;  /* 0xffffffefd5d57812 */ /* 0x000fe200078ec0ff */
[----:B------:R-:W-:Y:S01]  /*1020*/  ULDC UR14, c[0x0][0x218] ;  /* 0x00008600000e7ab9 */ /* 0x000fe20000000800 */
[----:B------:R-:W-:Y:S01]  /*1030*/  LOP3.LUT R137, R134, 0x3e0, RZ, 0xc0, !PT ;  /* 0x000003e086897812 */ /* 0x000fe200078ec0ff */
[----:B------:R-:W-:Y:S01]  /*1040*/  IMAD.SHL.U32 R135, R135, 0x8, RZ ;  /* 0x0000000887877824 */ /* 0x000fe200078e00ff */
[----:B------:R-:W-:Y:S01]  /*1050*/  LOP3.LUT R138, R133, R138, R2, 0x96, !PT ;  /* 0x0000008a858a7212 */ /* 0x000fe200078e9602 */
[----:B------:R-:W-:Y:S01]  /*1060*/  ULDC UR7, c[0x0][0x290] ;  /* 0x0000a40000077ab9 */ /* 0x000fe20000000800 */
[----:B------:R-:W-:Y:S01]  /*1070*/  VIADDMNMX R137, R132, -R137, RZ, !PT ;  /* 0x8000008984897246 */ /* 0x000fe200078001ff */
[----:B------:R-:W-:Y:S01]  /*1080*/  ULDC.64 UR8, c[0x0][0x238] ;  /* 0x00008e0000087ab9 */ /* 0x000fe20000000a00 */
[----:B------:R-:W-:Y:S01]  /*1090*/  I2FP.F32.U32 R135, R135 ;  /* 0x0000008700877245 */ /* 0x000fe20000201000 */
[C---:B------:R-:W-:Y:S01]  /*10a0*/  IMAD.HI.U32 R133, R138.reuse, -0x2daee0ad, RZ ;  /* 0xd2511f538a857827 */ /* 0x040fe200078e00ff */
[----:B------:R-:W-:Y:S01]  /*10b0*/  @P0 LOP3.LUT R213, R213, 0x10, RZ, 0xfc, !PT ;  /* 0x00000010d5d50812 */ /* 0x000fe200078efcff */
[----:B------:R-:W-:Y:S01]  /*10c0*/  ULDC.64 UR10, c[0x0][0x240] ;  /* 0x00009000000a7ab9 */ /* 0x000fe20000000a00 */
[----:B------:R-:W-:Y:S01]  /*10d0*/  ISETP.NE.AND P0, PT, RZ, UR6, PT ;  /* 0x00000006ff007c0c */ /* 0x000fe2000bf05270 */
[----:B------:R0:W1:Y:S01]  /*10e0*/  MUFU.RCP R207, R135 ;  /* 0x0000008700cf7308 */ /* 0x0000620000001000 */
[----:B------:R-:W-:Y:S01]  /*10f0*/  VIMNMX R137, R137, 0x20, PT ;  /* 0x0000002089897848 */ /* 0x000fe20003fe0100 */
[----:B------:R-:W-:Y:S01]  /*1100*/  IMAD R206, R138, -0x2daee0ad, RZ ;  /* 0xd2511f538ace7824 */ /* 0x000fe200078e02ff */
[----:B------:R-:W-:Y:S01]  /*1110*/  LOP3.LUT R213, R213, 0xfffff7ff, RZ, 0xc0, !PT ;  /* 0xfffff7ffd5d57812 */ /* 0x000fe200078ec0ff */
[----:B------:R-:W-:Y:S01]  /*1120*/  ULDC.64 UR12, c[0x0][0x210] ;  /* 0x00008400000c7ab9 */ /* 0x000fe20000000a00 */
[----:B------:R-:W-:Y:S01]  /*1130*/  LOP3.LUT R201, R201, R136, R0, 0x96, !PT ;  /* 0x00000088c9c97212 */ /* 0x000fe200078e9600 */
[----:B------:R-:W-:Y:S01]  /*1140*/  IMAD.IADD R137, R140, 0x1, R137 ;  /* 0x000000018c897824 */ /* 0x000fe200078e0289 */
[----:B------:R-:W-:-:S02]  /*1150*/  LOP3.LUT R202, R133, R202, R200, 0x96, !PT ;  /* 0x000000ca85ca7212 */ /* 0x000fc400078e96c8 */
[----:B------:R-:W-:Y:S01]  /*1160*/  LOP3.LUT R204, R204, 0x3, RZ, 0xc0, !PT ;  /* 0x00000003cccc7812 */ /* 0x000fe200078ec0ff */
[----:B------:R-:W-:Y:S02]  /*1170*/  IMAD.SHL.U32 R205, R137, 0x8, RZ ;  /* 0x0000000889cd7824 */ /* 0x000fe400078e00ff */
[----:B0-----:R-:W-:-:S07]  /*1180*/  @P0 LOP3.LUT R213, R213, 0x800, RZ, 0xfc, !PT ;  /* 0x00000800d5d50812 */ /* 0x001fce00078efcff */
.L_x_22127:
        /* <DEDUP_REMOVED lines=15> */
[----:B------:R-:W0:Y:S08]  /*1280*/  LDC.64 R144, c[0x0][0x220] ;  /* 0x00008800ff907b82 */ /* 0x000e300000000a00 */
[----:B------:R-:W2:Y:S01]  /*1290*/  LDC.64 R140, c[0x0][0x230] ;  /* 0x00008c00ff8c7b82 */ /* 0x000ea20000000a00 */
[----:B0-----:R-:W-:-:S06]  /*12a0*/  IMAD.WIDE.U32 R144, R214, 0x10, R144 ;  /* 0x00000010d6907825 */ /* 0x001fcc00078e0090 */
[----:B------:R-:W5:Y:S01]  /*12b0*/  LDG.E.128 R144, desc[UR4][R144.64] ;  /* 0x0000000490907981 */ /* 0x000f62000c1e1d00 */
[----:B--2---:R-:W-:-:S04]  /*12c0*/  ISETP.NE.U32.AND P0, PT, R140, RZ, PT ;  /* 0x000000ff8c00720c */ /* 0x004fc80003f05070 */
[----:B------:R-:W-:-:S13]  /*12d0*/  ISETP.NE.AND.EX P0, PT, R141, RZ, PT, P0 ;  /* 0x000000ff8d00720c */ /* 0x000fda0003f05300 */
[----:B------:R-:W-:-:S04]  /*12e0*/  @P0 LEA R142, P1, R214, R140, 0x5 ;  /* 0x0000008cd68e0211 */ /* 0x000fc800078228ff */
[----:B------:R-:W-:-:S05]  /*12f0*/  @P0 LEA.HI.X R143, R214, R141, RZ, 0x5, P1 ;  /* 0x0000008dd68f0211 */ /* 0x000fca00008f2cff */
[----:B------:R0:W5:Y:S04]  /*1300*/  @P0 LDG.E.128 R132, desc[UR4][R142.64] ;  /* 0x000000048e840981 */ /* 0x000168000c1e1d00 */
[----:B------:R0:W5:Y:S01]  /*1310*/  @P0 LDG.E.128 R136, desc[UR4][R142.64+0x10] ;  /* 0x000010048e880981 */ /* 0x000162000c1e1d00 */
[C---:B------:R-:W-:Y:S01]  /*1320*/  ISETP.NE.AND P0, PT, R204.reuse, 0x1, PT ;  /* 0x00000001cc00780c */ /* 0x040fe20003f05270 */
[----:B------:R-:W-:Y:S01]  /*1330*/  BSSY B1, `(.L_x_21708) ;  /* 0x000000c000017945 */ /* 0x000fe20003800000 */
[----:B------:R-:W-:-:S11]  /*1340*/  IADD3 R196, R204, 0x1, RZ ;  /* 0x00000001ccc47810 */ /* 0x000fd60007ffe0ff */
        /* <DEDUP_REMOVED lines=9> */
.L_x_21709:
[----:B------:R-:W-:-:S07]  /*13e0*/  IMAD.MOV.U32 R222, RZ, RZ, R208 ;  /* 0x000000ffffde7224 */ /* 0x000fce00078e00d0 */
.L_x_21710:
[----:B------:R-:W-:Y:S05]  /*13f0*/  BSYNC B1 ;  /* 0x0000000000017941 */ /* 0x000fea0003800000 */
.L_x_21708:
        /* <DEDUP_REMOVED lines=16> */
.L_x_21714:
[----:B------:R-:W-:Y:S05]  /*1500*/  BSYNC B2 ;  /* 0x0000000000027941 */ /* 0x000fea0003800000 */
.L_x_21713:
        /* <DEDUP_REMOVED lines=44> */
.L_x_21712:
[----:B------:R-:W-:Y:S05]  /*17d0*/  BSYNC B1 ;  /* 0x0000000000017941 */ /* 0x000fea0003800000 */
.L_x_21711:
        /* <DEDUP_REMOVED lines=8> */
[----:B------:R-:W2:Y:S01]  /*1860*/  LDC R198, c[0x0][0x298] ;  /* 0x0000a600ffc67b82 */ /* 0x000ea20000000800 */
[----:B------:R-:W-:Y:S02]  /*1870*/  PRMT R144, R144, 0x7632, R144 ;  /* 0x0000763290907816 */ /* 0x000fe40000000090 */
[----:B------:R-:W-:Y:S01]  /*1880*/  FFMA.FTZ R142, R142, R225, 1.1641532182693481445e-10 ;  /* 0x2f0000008e8e7423 */ /* 0x000fe200000100e1 */
[----:B------:R-:W-:-:S04]  /*1890*/  ISETP.NE.AND.EX P0, PT, R141, RZ, PT, P0 ;  /* 0x000000ff8d00720c */ /* 0x000fc80003f05300 */
[----:B0-----:R-:W-:Y:S01]  /*18a0*/  FSETP.GTU.FTZ.AND P1, PT, R142, R199, PT ;  /* 0x000000c78e00720b */ /* 0x001fe20003f3c000 */
[----:B--2---:R-:W-:-:S12]  /*18b0*/  FMUL.FTZ R143, R143, R198 ;  /* 0x000000c68f8f7220 */ /* 0x004fd80000410000 */
[----:B------:R-:W-:Y:S02]  /*18c0*/  @P1 LOP3.LUT R213, R213, 0x4, RZ, 0xfc, !PT ;  /* 0x00000004d5d51812 */ /* 0x000fe400078efcff */
[----:B------:R-:W-:Y:S01]  /*18d0*/  FSEL R140, R143, RZ, !P1 ;  /* 0x000000ff8f8c7208 */ /* 0x000fe20004800000 */
[C---:B------:R-:W-:Y:S01]  /*18e0*/  VIADD R143, R196.reuse, 0x1 ;  /* 0x00000001c48f7836 */ /* 0x040fe20000000000 */
        /* <DEDUP_REMOVED lines=11> */
.L_x_21716:
[----:B------:R-:W-:-:S07]  /*19a0*/  MOV R141, R208 ;  /* 0x000000d0008d7202 */ /* 0x000fce0000000f00 */
.L_x_21717:
[----:B------:R-:W-:Y:S05]  /*19b0*/  BSYNC B1 ;  /* 0x0000000000017941 */ /* 0x000fea0003800000 */
.L_x_21715:
        /* <DEDUP_REMOVED lines=16> */
.L_x_21721:
[----:B------:R-:W-:Y:S05]  /*1ac0*/  BSYNC B2 ;  /* 0x0000000000027941 */ /* 0x000fea0003800000 */
.L_x_21720:
        /* <DEDUP_REMOVED lines=44> */
.L_x_21719:
[----:B------:R-:W-:Y:S05]  /*1d90*/  BSYNC B1 ;  /* 0x0000000000017941 */ /* 0x000fea0003800000 */
.L_x_21718:
        /* <DEDUP_REMOVED lines=22> */
.L_x_21723:
[----:B------:R-:W-:-:S07]  /*1f00*/  IMAD.MOV.U32 R144, RZ, RZ, R208 ;  /* 0x000000ffff907224 */ /* 0x000fce00078e00d0 */
.L_x_21724:
[----:B------:R-:W-:Y:S05]  /*1f10*/  BSYNC B1 ;  /* 0x0000000000017941 */ /* 0x000fea0003800000 */
.L_x_21722:
        /* <DEDUP_REMOVED lines=16> */
.L_x_21728:
[----:B------:R-:W-:Y:S05]  /*2020*/  BSYNC B2 ;  /* 0x0000000000027941 */ /* 0x000fea0003800000 */
.L_x_21727:
        /* <DEDUP_REMOVED lines=44> */
.L_x_21726:
[----:B------:R-:W-:Y:S05]  /*22f0*/  BSYNC B1 ;  /* 0x0000000000017941 */ /* 0x000fea0003800000 */
.L_x_21725:
        /* <DEDUP_REMOVED lines=8> */
[----:B------:R-:W-:Y:S02]  /*2380*/  FSEL R142, R143, RZ, !P1 ;  /* 0x000000ff8f8e7208 */ /* 0x000fe40004800000 */
[----:B------:R-:W-:Y:S01]  /*2390*/  PRMT R143, R145, 0x7632, R143 ;  /* 0x00007632918f7816 */ /* 0x000fe2000000008f */
[----:B------:R-:W-:Y:S02]  /*23a0*/  VIADD R145, R196, 0x1 ;  /* 0x00000001c4917836 */ /* 0x000fe40000000000 */
        /* <DEDUP_REMOVED lines=10> */
.L_x_21730:
[----:B------:R-:W-:-:S07]  /*2450*/  IMAD.MOV.U32 R204, RZ, RZ, R208 ;  /* 0x000000ffffcc7224 */ /* 0x000fce00078e00d0 */
.L_x_21731:
[----:B------:R-:W-:Y:S05]  /*2460*/  BSYNC B1 ;  /* 0x0000000000017941 */ /* 0x000fea0003800000 */
.L_x_21729:
        /* <DEDUP_REMOVED lines=16> */
.L_x_21735:
[----:B------:R-:W-:Y:S05]  /*2570*/  BSYNC B2 ;  /* 0x0000000000027941 */ /* 0x000fea0003800000 */
.L_x_21734:
        /* <DEDUP_REMOVED lines=44> */
.L_x_21733:
[----:B------:R-:W-:Y:S05]  /*2840*/  BSYNC B1 ;  /* 0x0000000000017941 */ /* 0x000fea0003800000 */
.L_x_21732:
        /* <DEDUP_REMOVED lines=20> */
.L_x_21737:
[----:B------:R-:W-:-:S07]  /*2990*/  MOV R204, R208 ;  /* 0x000000d000cc7202 */ /* 0x000fce0000000f00 */
.L_x_21738:
[----:B------:R-:W-:Y:S05]  /*29a0*/  BSYNC B1 ;  /* 0x0000000000017941 */ /* 0x000fea0003800000 */
.L_x_21736:
        /* <DEDUP_REMOVED lines=16> */
.L_x_21742:
[----:B------:R-:W-:Y:S05]  /*2ab0*/  BSYNC B2 ;  /* 0x0000000000027941 */ /* 0x000fea0003800000 */
.L_x_21741:
        /* <DEDUP_REMOVED lines=44> */
.L_x_21740:
[----:B------:R-:W-:Y:S05]  /*2d80*/  BSYNC B1 ;  /* 0x0000000000017941 */ /* 0x000fea0003800000 */
.L_x_21739:
        /* <DEDUP_REMOVED lines=21> */
.L_x_21744:
[----:B------:R-:W-:-:S07]  /*2ee0*/  IMAD.MOV.U32 R145, RZ, RZ, R208 ;  /* 0x000000ffff917224 */ /* 0x000fce00078e00d0 */
.L_x_21745:
[----:B------:R-:W-:Y:S05]  /*2ef0*/  BSYNC B1 ;  /* 0x0000000000017941 */ /* 0x000fea0003800000 */
.L_x_21743:
        /* <DEDUP_REMOVED lines=16> */
.L_x_21749:
[----:B------:R-:W-:Y:S05]  /*3000*/  BSYNC B2 ;  /* 0x0000000000027941 */ /* 0x000fea0003800000 */
.L_x_21748:
        /* <DEDUP_REMOVED lines=44> */
.L_x_21747:
[----:B------:R-:W-:Y:S05]  /*32d0*/  BSYNC B1 ;  /* 0x0000000000017941 */ /* 0x000fea0003800000 */
.L_x_21746:
        /* <DEDUP_REMOVED lines=8> */
[----:B------:R-:W-:-:S04]  /*3360*/  VIADD R196, R197, 0x1 ;  /* 0x00000001c5c47836 */ /* 0x000fc80000000000 */
        /* <DEDUP_REMOVED lines=11> */
.L_x_21751:
[----:B------:R-:W-:-:S07]  /*3420*/  IMAD.MOV.U32 R146, RZ, RZ, R208 ;  /* 0x000000ffff927224 */ /* 0x000fce00078e00d0 */
.L_x_21752:
[----:B------:R-:W-:Y:S05]  /*3430*/  BSYNC B1 ;  /* 0x0000000000017941 */ /* 0x000fea0003800000 */
.L_x_21750:
        /* <DEDUP_REMOVED lines=16> */
.L_x_21756:
[----:B------:R-:W-:Y:S05]  /*3540*/  BSYNC B2 ;  /* 0x0000000000027941 */ /* 0x000fea0003800000 */
.L_x_21755:
        /* <DEDUP_REMOVED lines=42> */
[----:B------:R-:W-:Y:S01]  /*37f0*/  IMAD.MOV.U32 R208, RZ, RZ, R220 ;  /* 0x000000ffffd07224 */ /* 0x000fe200078e00dc */
[----:B------:R-:W-:-:S09]  /*3800*/  LOP3.LUT R202, R197, R218, R200, 0x96, !PT ;  /* 0x000000dac5ca7212 */ /* 0x000fd200078e96c8 */
.L_x_21754:
[----:B------:R-:W-:Y:S05]  /*3810*/  BSYNC B1 ;  /* 0x0000000000017941 */ /* 0x000fea0003800000 */
.L_x_21753:
[----:B------:R-:W-:Y:S01]  /*3820*/  I2FP.F32.U32 R146, R146 ;  /* 0x0000009200927245 */ /* 0x000fe20000201000 */
[C---:B------:R-:W-:Y:S01]  /*3830*/  IMAD.U32 R197, R147.reuse, 0x10000, RZ ;  /* 0x0001000093c57824 */ /* 0x040fe200078e00ff */
        /* <DEDUP_REMOVED lines=19> */
.L_x_21758:
[----:B------:R-:W-:-:S07]  /*3970*/  MOV R226, R208 ;  /* 0x000000d000e27202 */ /* 0x000fce0000000f00 */
.L_x_21759:
[----:B------:R-:W-:Y:S05]  /*3980*/  BSYNC B1 ;  /* 0x0000000000017941 */ /* 0x000fea0003800000 */
.L_x_21757:
        /* <DEDUP_REMOVED lines=18> */
.L_x_21763:
[----:B------:R-:W-:Y:S05]  /*3ab0*/  BSYNC B2 ;  /* 0x0000000000027941 */ /* 0x000fea0003800000 */
.L_x_21762:
        /* <DEDUP_REMOVED lines=44> */
.L_x_21761:
[----:B------:R-:W-:Y:S05]  /*3d80*/  BSYNC B1 ;  /* 0x0000000000017941 */ /* 0x000fea0003800000 */
.L_x_21760:
        /* <DEDUP_REMOVED lines=13> */
[----:B------:R-:W-:Y:S01]  /*3e60*/  FSETP.GTU.FTZ.AND P1, PT, R218, R199, PT ;  /* 0x000000c7da00720b */ /* 0x000fe20003f3c000 */
[----:B------:R-:W-:Y:S01]  /*3e70*/  IMAD.WIDE.U32 R218, R219, 0x10000, RZ ;  /* 0x00010000dbda7825 */ /* 0x000fe200078e00ff */
[----:B------:R-:W-:Y:S02]  /*3e80*/  SEL R220, RZ, 0x1, P2 ;  /* 0x00000001ffdc7807 */ /* 0x000fe40001000000 */
[----:B------:R-:W-:Y:S02]  /*3e90*/  SEL R227, RZ, 0x1, P5 ;  /* 0x00000001ffe37807 */ /* 0x000fe40002800000 */
[----:B------:R-:W-:Y:S01]  /*3ea0*/  SEL R228, RZ, 0x100, P4 ;  /* 0x00000100ffe47807 */ /* 0x000fe20002000000 */
[----:B------:R-:W-:Y:S01]  /*3eb0*/  IMAD.WIDE.U32 R220, R220, 0x1000000, RZ ;  /* 0x01000000dcdc7825 */ /* 0x000fe200078e00ff */
[----:B------:R-:W-:Y:S02]  /*3ec0*/  SEL R225, RZ, 0x1000000, P1 ;  /* 0x01000000ffe17807 */ /* 0x000fe40000800000 */
[----:B------:R-:W-:Y:S01]  /*3ed0*/  LOP3.LUT P6, RZ, R213, 0x4, RZ, 0xc0, !PT ;  /* 0x00000004d5ff7812 */ /* 0x000fe200078cc0ff */
[----:B------:R-:W-:Y:S01]  /*3ee0*/  IMAD.WIDE.U32 R198, R227, 0x100, RZ ;  /* 0x00000100e3c67825 */ /* 0x000fe200078e00ff */
[----:B------:R-:W-:-:S02]  /*3ef0*/  SEL R231, RZ, 0x1, P3 ;  /* 0x00000001ffe77807 */ /* 0x000fc40001800000 */
[----:B------:R-:W-:Y:S02]  /*3f00*/  LOP3.LUT R225, R228, R225, R233, 0xfe, !PT ;  /* 0x000000e1e4e17212 */ /* 0x000fe400078efee9 */
[----:B------:R-:W-:Y:S02]  /*3f10*/  FSEL R147, R147, RZ, !P1 ;  /* 0x000000ff93937208 */ /* 0x000fe40004800000 */
[----:B------:R-:W-:Y:S02]  /*3f20*/  SEL R229, RZ, 0x1, P6 ;  /* 0x00000001ffe57807 */ /* 0x000fe40003000000 */
[----:B------:R-:W-:Y:S01]  /*3f30*/  LOP3.LUT R198, R198, R220, R218, 0xfe, !PT ;  /* 0x000000dcc6c67212 */ /* 0x000fe200078efeda */
[----:B------:R-:W-:Y:S01]  /*3f40*/  @P0 FADD.FTZ R147, R139, R147 ;  /* 0x000000938b930221 */ /* 0x000fe20000010000 */
[----:B------:R-:W-:Y:S02]  /*3f50*/  LOP3.LUT R221, R221, R225, R231, 0xfe, !PT ;  /* 0x000000e1dddd7212 */ /* 0x000fe400078efee7 */
[----:B------:R-:W-:-:S02]  /*3f60*/  LOP3.LUT R198, R198, R229, RZ, 0xfc, !PT ;  /* 0x000000e5c6c67212 */ /* 0x000fc400078efcff */
[----:B------:R-:W-:Y:S01]  /*3f70*/  LOP3.LUT R199, R199, R221, R219, 0xfe, !PT ;  /* 0x000000ddc7c77212 */ /* 0x000fe200078efedb */
[----:B------:R0:W-:Y:S01]  /*3f80*/  STG.E.128 desc[UR4][R222.64+0x10], R144 ;  /* 0x00001090de007986 */ /* 0x0001e2000c101d04 */
[----:B------:R-:W-:-:S03]  /*3f90*/  IADD3 R225, R214, 0x80, RZ ;  /* 0x00000080d6e17810 */ /* 0x000fc60007ffe0ff */
[----:B------:R0:W-:Y:S04]  /*3fa0*/  STG.E.64 desc[UR4][R196.64], R198 ;  /* 0x000000c6c4007986 */ /* 0x0001e8000c101b04 */
.L_x_21707:
[----:B------:R-:W-:Y:S05]  /*3fb0*/  BSYNC B0 ;  /* 0x0000000000007941 */ /* 0x000fea0003800000 */
.L_x_21706:
        /* <DEDUP_REMOVED lines=15> */
[----:B0-----:R-:W-:-:S11]  /*40b0*/  VIADD R196, R204, 0x1 ;  /* 0x00000001ccc47836 */ /* 0x001fd60000000000 */
[----:B--2---:R-:W-:Y:S05]  /*40c0*/  @!P0 BRA `(.L_x_21767) ;  /* 0x0000000000208947 */ /* 0x004fea0003800000 */
        /* <DEDUP_REMOVED lines=8> */
.L_x_21767:
[----:B------:R-:W-:-:S07]  /*4150*/  IMAD.MOV.U32 R222, RZ, RZ, R208 ;  /* 0x000000ffffde7224 */ /* 0x000fce00078e00d0 */
.L_x_21768:
[----:B------:R-:W-:Y:S05]  /*4160*/  BSYNC B1 ;  /* 0x0000000000017941 */ /* 0x000fea0003800000 */
.L_x_21766:
        /* <DEDUP_REMOVED lines=16> */
.L_x_21772:
[----:B------:R-:W-:Y:S05]  /*4270*/  BSYNC B2 ;  /* 0x0000000000027941 */ /* 0x000fea0003800000 */
.L_x_21771:
        /* <DEDUP_REMOVED lines=44> */
.L_x_21770:
[----:B------:R-:W-:Y:S05]  /*4540*/  BSYNC B1 ;  /* 0x0000000000017941 */ /* 0x000fea0003800000 */
.L_x_21769:
        /* <DEDUP_REMOVED lines=8> */
[----:B------:R-:W2:Y:S01]  /*45d0*/  LDC R226, c[0x0][0x298] ;  /* 0x0000a600ffe27b82 */ /* 0x000ea20000000800 */
[----:B------:R-:W-:Y:S01]  /*45e0*/  FMUL.FTZ R197, R197, R224 ;  /* 0x000000e0c5c57220 */ /* 0x000fe20000410000 */
[----:B------:R-:W-:-:S02]  /*45f0*/  ISETP.NE.AND.EX P0, PT, R149, RZ, PT, P0 ;  /* 0x000000ff9500720c */ /* 0x000fc40003f05300 */
[----:B------:R-:W-:Y:S02]  /*4600*/  PRMT R152, R152, 0x7632, R152 ;  /* 0x0000763298987816 */ /* 0x000fe40000000098 */
[----:B0-----:R-:W-:Y:S01]  /*4610*/  FSETP.GTU.FTZ.AND P1, PT, R150, R227, PT ;  /* 0x000000e39600720b */ /* 0x001fe20003f3c000 */
[----:B--2---:R-:W-:-:S12]  /*4620*/  FMUL.FTZ R197, R197, R226 ;  /* 0x000000e2c5c57220 */ /* 0x004fd80000410000 */
[----:B------:R-:W-:Y:S02]  /*4630*/  @P1 LOP3.LUT R213, R213, 0x4, RZ, 0xfc, !PT ;  /* 0x00000004d5d51812 */ /* 0x000fe400078efcff */
[----:B------:R-:W-:Y:S02]  /*4640*/  FSEL R148, R197, RZ, !P1 ;  /* 0x000000ffc5947208 */ /* 0x000fe40004800000 */
[C---:B------:R-:W-:Y:S02]  /*4650*/  ISETP.NE.AND P1, PT, R196.reuse, 0x1, PT ;  /* 0x00000001c400780c */ /* 0x040fe40003f25270 */
[----:B------:R-:W-:Y:S01]  /*4660*/  IADD3 R197, R196, 0x1, RZ ;  /* 0x00000001c4c57810 */ /* 0x000fe20007ffe0ff */
        /* <DEDUP_REMOVED lines=10> */
.L_x_21774:
[----:B------:R-:W-:-:S07]  /*4710*/  IMAD.MOV.U32 R149, RZ, RZ, R208 ;  /* 0x000000ffff957224 */ /* 0x000fce00078e00d0 */
.L_x_21775:
[----:B------:R-:W-:Y:S05]  /*4720*/  BSYNC B1 ;  /* 0x0000000000017941 */ /* 0x000fea0003800000 */
.L_x_21773:
        /* <DEDUP_REMOVED lines=16> */
.L_x_21779:
[----:B------:R-:W-:Y:S05]  /*4830*/  BSYNC B2 ;  /* 0x0000000000027941 */ /* 0x000fea0003800000 */
.L_x_21778:
        /* <DEDUP_REMOVED lines=44> */
.L_x_21777:
[----:B------:R-:W-:Y:S05]  /*4b00*/  BSYNC B1 ;  /* 0x0000000000017941 */ /* 0x000fea0003800000 */
.L_x_21776:
        /* <DEDUP_REMOVED lines=22> */
.L_x_21781:
[----:B------:R-:W-:-:S07]  /*4c70*/  IMAD.MOV.U32 R152, RZ, RZ, R208 ;  /* 0x000000ffff987224 */ /* 0x000fce00078e00d0 */
.L_x_21782:
[----:B------:R-:W-:Y:S05]  /*4c80*/  BSYNC B1 ;  /* 0x0000000000017941 */ /* 0x000fea0003800000 */
.L_x_21780:
        /* <DEDUP_REMOVED lines=16> */
.L_x_21786:
[----:B------:R-:W-:Y:S05]  /*4d90*/  BSYNC B2 ;  /* 0x0000000000027941 */ /* 0x000fea0003800000 */
.L_x_21785:
        /* <DEDUP_REMOVED lines=44> */
.L_x_21784:
[----:B------:R-:W-:Y:S05]  /*5060*/  BSYNC B1 ;  /* 0x0000000000017941 */ /* 0x000fea0003800000 */
.L_x_21783:
[----:B------:R-:W-:Y:S01]  /*5070*/  I2FP.F32.U32 R151, R152 ;  /* 0x0000009800977245 */ /* 0x000fe20000201000 */
[----:B------:R-:W-:Y:S01]  /*5080*/  IMAD.U32 R197, R153, 0x10000, RZ ;  /* 0x0001000099c57824 */ /* 0x000fe200078e00ff */
[----:B------:R-:W-:Y:S01]  /*5090*/  ISETP.NE.AND P2, PT, R196, 0x1, PT ;  /* 0x00000001c400780c */ /* 0x000fe20003f45270 */
[----:B------:R-:W-:Y:S02]  /*50a0*/  BSSY B1, `(.L_x_21787) ;  /* 0x0000013000017945 */ /* 0x000fe40003800000 */
        /* <DEDUP_REMOVED lines=17> */
.L_x_21788:
[----:B------:R-:W-:-:S07]  /*51c0*/  MOV R204, R208 ;  /* 0x000000d000cc7202 */ /* 0x000fce0000000f00 */
.L_x_21789:
[----:B------:R-:W-:Y:S05]  /*51d0*/  BSYNC B1 ;  /* 0x0000000000017941 */ /* 0x000fea0003800000 */
.L_x_21787:
        /* <DEDUP_REMOVED lines=16> */
.L_x_21793:
[----:B------:R-:W-:Y:S05]  /*52e0*/  BSYNC B2 ;  /* 0x0000000000027941 */ /* 0x000fea0003800000 */
.L_x_21792:
        /* <DEDUP_REMOVED lines=42> */
[----:B------:R-:W-:Y:S02]  /*5590*/  LOP3.LUT R202, R153, R196, R200, 0x96, !PT ;  /* 0x000000c499ca7212 */ /* 0x000fe400078e96c8 */
[----:B------:R-:W-:-:S07]  /*55a0*/  MOV R206, R152 ;  /* 0x0000009800ce7202 */ /* 0x000fce0000000f00 */
.L_x_21791:
[----:B------:R-:W-:Y:S05]  /*55b0*/  BSYNC B1 ;  /* 0x0000000000017941 */ /* 0x000fea0003800000 */
.L_x_21790:
        /* <DEDUP_REMOVED lines=20> */
.L_x_21795:
[----:B------:R-:W-:-:S07]  /*5700*/  IMAD.MOV.U32 R204, RZ, RZ, R208 ;  /* 0x000000ffffcc7224 */ /* 0x000fce00078e00d0 */
.L_x_21796:
[----:B------:R-:W-:Y:S05]  /*5710*/  BSYNC B1 ;  /* 0x0000000000017941 */ /* 0x000fea0003800000 */
.L_x_21794:
        /* <DEDUP_REMOVED lines=16> */
.L_x_21800:
[----:B------:R-:W-:Y:S05]  /*5820*/  BSYNC B2 ;  /* 0x0000000000027941 */ /* 0x000fea0003800000 */
.L_x_21799:
        /* <DEDUP_REMOVED lines=44> */
.L_x_21798:
[----:B------:R-:W-:Y:S05]  /*5af0*/  BSYNC B1 ;  /* 0x0000000000017941 */ /* 0x000fea0003800000 */
.L_x_21797:
        /* <DEDUP_REMOVED lines=21> */
.L_x_21802:
[----:B------:R-:W-:-:S07]  /*5c50*/  IMAD.MOV.U32 R153, RZ, RZ, R208 ;  /* 0x000000ffff997224 */ /* 0x000fce00078e00d0 */
.L_x_21803:
[----:B------:R-:W-:Y:S05]  /*5c60*/  BSYNC B1 ;  /* 0x0000000000017941 */ /* 0x000fea0003800000 */
.L_x_21801:
        /* <DEDUP_REMOVED lines=16> */
.L_x_21807:
[----:B------:R-:W-:Y:S05]  /*5d70*/  BSYNC B2 ;  /* 0x0000000000027941 */ /* 0x000fea0003800000 */
.L_x_21806:
        /* <DEDUP_REMOVED lines=44> */
.L_x_21805:
[----:B------:R-:W-:Y:S05]  /*6040*/  BSYNC B1 ;  /* 0x0000000000017941 */ /* 0x000fea0003800000 */
.L_x_21804:
        /* <DEDUP_REMOVED lines=20> */
.L_x_21809:
[----:B------:R-:W-:-:S07]  /*6190*/  MOV R154, R208 ;  /* 0x000000d0009a7202 */ /* 0x000fce0000000f00 */
.L_x_21810:
[----:B------:R-:W-:Y:S05]  /*61a0*/  BSYNC B1 ;  /* 0x0000000000017941 */ /* 0x000fea0003800000 */
.L_x_21808:
        /* <DEDUP_REMOVED lines=16> */
.L_x_21814:
[----:B------:R-:W-:Y:S05]  /*62b0*/  BSYNC B2 ;  /* 0x0000000000027941 */ /* 0x000fea0003800000 */
.L_x_21813:
        /* <DEDUP_REMOVED lines=44> */
.L_x_21812:
[----:B------:R-:W-:Y:S05]  /*6580*/  BSYNC B1 ;  /* 0x0000000000017941 */ /* 0x000fea0003800000 */
.L_x_21811:
        /* <DEDUP_REMOVED lines=21> */
.L_x_21816:
[----:B------:R-:W-:-:S07]  /*66e0*/  IMAD.MOV.U32 R229, RZ, RZ, R208 ;  /* 0x000000ffffe57224 */ /* 0x000fce00078e00d0 */
.L_x_21817:
[----:B------:R-:W-:Y:S05]  /*66f0*/  BSYNC B1 ;  /* 0x0000000000017941 */ /* 0x000fea0003800000 */
.L_x_21815:
        /* <DEDUP_REMOVED lines=18> */
.L_x_21821:
[----:B------:R-:W-:Y:S05]  /*6820*/  BSYNC B2 ;  /* 0x0000000000027941 */ /* 0x000fea0003800000 */
.L_x_21820:
        /* <DEDUP_REMOVED lines=44> */
.L_x_21819:
[----:B------:R-:W-:Y:S05]  /*6af0*/  BSYNC B1 ;  /* 0x0000000000017941 */ /* 0x000fea0003800000 */
.L_x_21818:
[----:B------:R-:W-:Y:S02]  /*6b00*/  SEL R218, RZ, 0x1, P1 ;  /* 0x00000001ffda7807 */ /* 0x000fe40000800000 */
[C---:B------:R-:W-:Y:S02]  /*6b10*/  LEA R222, P1, R225.reuse, UR8, 0x5 ;  /* 0x00000008e1de7c11 */ /* 0x040fe4000f8228ff */
[----:B------:R-:W-:Y:S01]  /*6b20*/  I2FP.F32.U32 R199, R229 ;  /* 0x000000e500c77245 */ /* 0x000fe20000201000 */
[----:B------:R-:W-:Y:S01]  /*6b30*/  IMAD.WIDE.U32 R218, R218, 0x10000, RZ ;  /* 0x00010000dada7825 */ /* 0x000fe200078e00ff */
[----:B------:R-:W-:Y:S02]  /*6b40*/  LEA.HI.X R223, R225, UR9, RZ, 0x5, P1 ;  /* 0x00000009e1df7c11 */ /* 0x000fe400088f2cff */
[----:B------:R-:W-:Y:S01]  /*6b50*/  SHF.L.U32 R155, R155, 0x10, RZ ;  /* 0x000000109b9b7819 */ /* 0x000fe200000006ff */
[----:B------:R-:W-:Y:S01]  /*6b60*/  FFMA.FTZ R228, R199, R228, 1.1641532182693481445e-10 ;  /* 0x2f000000c7e47423 */ /* 0x000fe200000100e4 */
[----:B------:R-:W-:Y:S01]  /*6b70*/  LEA R196, P1, R225, UR10, 0x3 ;  /* 0x0000000ae1c47c11 */ /* 0x000fe2000f8218ff */
[----:B------:R2:W-:Y:S01]  /*6b80*/  STG.E.128 desc[UR4][R222.64], R148 ;  /* 0x00000094de007986 */ /* 0x0005e2000c101d04 */
[----:B------:R-:W-:Y:S01]  /*6b90*/  SEL R235, RZ, 0x10000, P5 ;  /* 0x00010000ffeb7807 */ /* 0x000fe20002800000 */
[----:B------:R-:W-:Y:S01]  /*6ba0*/  FMUL.FTZ R155, R155, R224 ;  /* 0x000000e09b9b7220 */ /* 0x000fe20000410000 */
[----:B------:R-:W-:-:S02]  /*6bb0*/  LOP3.LUT P5, RZ, R213, 0x2, RZ, 0xc0, !PT ;  /* 0x00000002d5ff7812 */ /* 0x000fc400078ac0ff */
[----:B------:R-:W-:Y:S01]  /*6bc0*/  LEA.HI.X R197, R225, UR11, RZ, 0x3, P1 ;  /* 0x0000000be1c57c11 */ /* 0x000fe200088f1cff */
[----:B------:R-:W-:Y:S01]  /*6bd0*/  FMUL.FTZ R155, R155, R226 ;  /* 0x000000e29b9b7220 */ /* 0x000fe20000410000 */
[----:B------:R-:W-:Y:S01]  /*6be0*/  FSETP.GTU.FTZ.AND P1, PT, R228, R227, PT ;  /* 0x000000e3e400720b */ /* 0x000fe20003f3c000 */
[----:B------:R-:W-:Y:S01]  /*6bf0*/  VIADD R225, R225, 0x80 ;  /* 0x00000080e1e17836 */ /* 0x000fe20000000000 */
[----:B------:R-:W-:Y:S02]  /*6c00*/  SEL R220, RZ, 0x1, P2 ;  /* 0x00000001ffdc7807 */ /* 0x000fe40001000000 */
[----:B------:R-:W-:Y:S02]  /*6c10*/  SEL R198, RZ, 0x1, P5 ;  /* 0x00000001ffc67807 */ /* 0x000fe40002800000 */
[----:B------:R-:W-:Y:S01]  /*6c20*/  SEL R230, RZ, 0x100, P4 ;  /* 0x00000100ffe67807 */ /* 0x000fe20002000000 */
[----:B------:R-:W-:Y:S01]  /*6c30*/  IMAD.WIDE.U32 R220, R220, 0x1000000, RZ ;  /* 0x01000000dcdc7825 */ /* 0x000fe200078e00ff */
[----:B------:R-:W-:-:S02]  /*6c40*/  SEL R226, RZ, 0x1000000, P1 ;  /* 0x01000000ffe27807 */ /* 0x000fc40000800000 */
[----:B------:R-:W-:Y:S01]  /*6c50*/  LOP3.LUT P6, RZ, R213, 0x4, RZ, 0xc0, !PT ;  /* 0x00000004d5ff7812 */ /* 0x000fe200078cc0ff */
[----:B------:R-:W-:Y:S01]  /*6c60*/  IMAD.WIDE.U32 R198, R198, 0x100, RZ ;  /* 0x00000100c6c67825 */ /* 0x000fe200078e00ff */
[----:B------:R-:W-:Y:S02]  /*6c70*/  SEL R233, RZ, 0x1, P3 ;  /* 0x00000001ffe97807 */ /* 0x000fe40001800000 */
[----:B------:R-:W-:Y:S02]  /*6c80*/  LOP3.LUT R226, R230, R226, R235, 0xfe, !PT ;  /* 0x000000e2e6e27212 */ /* 0x000fe400078efeeb */
[----:B------:R-:W-:Y:S02]  /*6c90*/  FSEL R155, R155, RZ, !P1 ;  /* 0x000000ff9b9b7208 */ /* 0x000fe40004800000 */
[----:B------:R-:W-:Y:S02]  /*6ca0*/  SEL R231, RZ, 0x1, P6 ;  /* 0x00000001ffe77807 */ /* 0x000fe40003000000 */
[----:B------:R-:W-:Y:S01]  /*6cb0*/  LOP3.LUT R198, R198, R220, R218, 0xfe, !PT ;  /* 0x000000dcc6c67212 */ /* 0x000fe200078efeda */
[----:B------:R-:W-:Y:S01]  /*6cc0*/  @P0 FADD.FTZ R155, R139, R155 ;  /* 0x0000009b8b9b0221 */ /* 0x000fe20000010000 */
[----:B------:R-:W-:-:S02]  /*6cd0*/  LOP3.LUT R221, R221, R226, R233, 0xfe, !PT ;  /* 0x000000e2dddd7212 */ /* 0x000fc400078efee9 */
[----:B------:R-:W-:Y:S02]  /*6ce0*/  LOP3.LUT R198, R198, R231, RZ, 0xfc, !PT ;  /* 0x000000e7c6c67212 */ /* 0x000fe400078efcff */
[----:B------:R-:W-:Y:S01]  /*6cf0*/  LOP3.LUT R199, R199, R221, R219, 0xfe, !PT ;  /* 0x000000ddc7c77212 */ /* 0x000fe200078efedb */
[----:B------:R2:W-:Y:S04]  /*6d00*/  STG.E.128 desc[UR4][R222.64+0x10], R152 ;  /* 0x00001098de007986 */ /* 0x0005e8000c101d04 */
[----:B------:R2:W-:Y:S02]  /*6d10*/  STG.E.64 desc[UR4][R196.64], R198 ;  /* 0x000000c6c4007986 */ /* 0x0005e4000c101b04 */
.L_x_21765:
[----:B------:R-:W-:Y:S05]  /*6d20*/  BSYNC B0 ;  /* 0x0000000000007941 */ /* 0x000fea0003800000 */
.L_x_21764:
        /* <DEDUP_REMOVED lines=15> */
[----:B0-2---:R-:W-:-:S11]  /*6e20*/  VIADD R196, R204, 0x1 ;  /* 0x00000001ccc47836 */ /* 0x005fd60000000000 */
[----:B---3--:R-:W-:Y:S05]  /*6e30*/  @!P0 BRA `(.L_x_21825) ;  /* 0x0000000000208947 */ /* 0x008fea0003800000 */
        /* <DEDUP_REMOVED lines=8> */
.L_x_21825:
[----:B------:R-:W-:-:S07]  /*6ec0*/  MOV R222, R208 ;  /* 0x000000d000de7202 */ /* 0x000fce0000000f00 */
.L_x_21826:
[----:B------:R-:W-:Y:S05]  /*6ed0*/  BSYNC B1 ;  /* 0x0000000000017941 */ /* 0x000fea0003800000 */
.L_x_21824:
        /* <DEDUP_REMOVED lines=16> */
.L_x_21830:
[----:B------:R-:W-:Y:S05]  /*6fe0*/  BSYNC B2 ;  /* 0x0000000000027941 */ /* 0x000fea0003800000 */
.L_x_21829:
        /* <DEDUP_REMOVED lines=44> */
.L_x_21828:
[----:B------:R-:W-:Y:S05]  /*72b0*/  BSYNC B1 ;  /* 0x0000000000017941 */ /* 0x000fea0003800000 */
.L_x_21827:
        /* <DEDUP_REMOVED lines=8> */
[----:B------:R-:W2:Y:S01]  /*7340*/  LDC R226, c[0x0][0x298] ;  /* 0x0000a600ffe27b82 */ /* 0x000ea20000000800 */
[----:B------:R-:W-:Y:S01]  /*7350*/  FMUL.FTZ R197, R197, R224 ;  /* 0x000000e0c5c57220 */ /* 0x000fe20000410000 */
[----:B------:R-:W-:-:S02]  /*7360*/  PRMT R160, R160, 0x7632, R160 ;  /* 0x00007632a0a07816 */ /* 0x000fc400000000a0 */
[----:B------:R-:W-:Y:S02]  /*7370*/  ISETP.NE.AND.EX P0, PT, R157, RZ, PT, P0 ;  /* 0x000000ff9d00720c */ /* 0x000fe40003f05300 */
        /* <DEDUP_REMOVED lines=16> */
.L_x_21832:
[----:B------:R-:W-:-:S07]  /*7480*/  IMAD.MOV.U32 R157, RZ, RZ, R208 ;  /* 0x000000ffff9d7224 */ /* 0x000fce00078e00d0 */
.L_x_21833:
[----:B------:R-:W-:Y:S05]  /*7490*/  BSYNC B1 ;  /* 0x0000000000017941 */ /* 0x000fea0003800000 */
.L_x_21831:
        /* <DEDUP_REMOVED lines=16> */
.L_x_21837:
[----:B------:R-:W-:Y:S05]  /*75a0*/  BSYNC B2 ;  /* 0x0000000000027941 */ /* 0x000fea0003800000 */
.L_x_21836:
        /* <DEDUP_REMOVED lines=44> */
.L_x_21835:
[----:B------:R-:W-:Y:S05]  /*7870*/  BSYNC B1 ;  /* 0x0000000000017941 */ /* 0x000fea0003800000 */
.L_x_21834:
        /* <DEDUP_REMOVED lines=22> */
.L_x_21839:
[----:B------:R-:W-:-:S07]  /*79e0*/  MOV R160, R208 ;  /* 0x000000d000a07202 */ /* 0x000fce0000000f00 */
.L_x_21840:
[----:B------:R-:W-:Y:S05]  /*79f0*/  BSYNC B1 ;  /* 0x0000000000017941 */ /* 0x000fea0003800000 */
.L_x_21838:
        /* <DEDUP_REMOVED lines=16> */
.L_x_21844:
[----:B------:R-:W-:Y:S05]  /*7b00*/  BSYNC B2 ;  /* 0x0000000000027941 */ /* 0x000fea0003800000 */
.L_x_21843:
        /* <DEDUP_REMOVED lines=44> */
.L_x_21842:
[----:B------:R-:W-:Y:S05]  /*7dd0*/  BSYNC B1 ;  /* 0x0000000000017941 */ /* 0x000fea0003800000 */
.L_x_21841:
        /* <DEDUP_REMOVED lines=21> */
.L_x_21846:
[----:B------:R-:W-:-:S07]  /*7f30*/  IMAD.MOV.U32 R204, RZ, RZ, R208 ;  /* 0x000000ffffcc7224 */ /* 0x000fce00078e00d0 */
.L_x_21847:
[----:B------:R-:W-:Y:S05]  /*7f40*/  BSYNC B1 ;  /* 0x0000000000017941 */ /* 0x000fea0003800000 */
.L_x_21845:
        /* <DEDUP_REMOVED lines=16> */
.L_x_21851:
[----:B------:R-:W-:Y:S05]  /*8050*/  BSYNC B2 ;  /* 0x0000000000027941 */ /* 0x000fea0003800000 */
.L_x_21850:
        /* <DEDUP_REMOVED lines=44> */
.L_x_21849:
[----:B------:R-:W-:Y:S05]  /*8320*/  BSYNC B1 ;  /* 0x0000000000017941 */ /* 0x000fea0003800000 */
.L_x_21848:
        /* <DEDUP_REMOVED lines=20> */
.L_x_21853:
[----:B------:R-:W-:-:S07]  /*8470*/  IMAD.MOV.U32 R204, RZ, RZ, R208 ;  /* 0x000000ffffcc7224 */ /* 0x000fce00078e00d0 */
.L_x_21854:
[----:B------:R-:W-:Y:S05]  /*8480*/  BSYNC B1 ;  /* 0x0000000000017941 */ /* 0x000fea0003800000 */
.L_x_21852:
        /* <DEDUP_REMOVED lines=16> */
.L_x_21858:
[----:B------:R-:W-:Y:S05]  /*8590*/  BSYNC B2 ;  /* 0x0000000000027941 */ /* 0x000fea0003800000 */
.L_x_21857:
        /* <DEDUP_REMOVED lines=44> */
.L_x_21856:
[----:B------:R-:W-:Y:S05]  /*8860*/  BSYNC B1 ;  /* 0x0000000000017941 */ /* 0x000fea0003800000 */
.L_x_21855:
        /* <DEDUP_REMOVED lines=21> */
.L_x_21860:
[----:B------:R-:W-:-:S07]  /*89c0*/  IMAD.MOV.U32 R161, RZ, RZ, R208 ;  /* 0x000000ffffa17224 */ /* 0x000fce00078e00d0 */
.L_x_21861:
[----:B------:R-:W-:Y:S05]  /*89d0*/  BSYNC B1 ;  /* 0x0000000000017941 */ /* 0x000fea0003800000 */
.L_x_21859:
        /* <DEDUP_REMOVED lines=16> */
.L_x_21865:
[----:B------:R-:W-:Y:S05]  /*8ae0*/  BSYNC B2 ;  /* 0x0000000000027941 */ /* 0x000fea0003800000 */
.L_x_21864:
        /* <DEDUP_REMOVED lines=44> */
.L_x_21863:
[----:B------:R-:W-:Y:S05]  /*8db0*/  BSYNC B1 ;  /* 0x0000000000017941 */ /* 0x000fea0003800000 */
.L_x_21862:
        /* <DEDUP_REMOVED lines=20> */
.L_x_21867:
[----:B------:R-:W-:-:S07]  /*8f00*/  IMAD.MOV.U32 R162, RZ, RZ, R208 ;  /* 0x000000ffffa27224 */ /* 0x000fce00078e00d0 */
.L_x_21868:
[----:B------:R-:W-:Y:S05]  /*8f10*/  BSYNC B1 ;  /* 0x0000000000017941 */ /* 0x000fea0003800000 */
.L_x_21866:
        /* <DEDUP_REMOVED lines=16> */
.L_x_21872:
[----:B------:R-:W-:Y:S05]  /*9020*/  BSYNC B2 ;  /* 0x0000000000027941 */ /* 0x000fea0003800000 */
.L_x_21871:
        /* <DEDUP_REMOVED lines=44> */
.L_x_21870:
[----:B------:R-:W-:Y:S05]  /*92f0*/  BSYNC B1 ;  /* 0x0000000000017941 */ /* 0x000fea0003800000 */
.L_x_21869:
        /* <DEDUP_REMOVED lines=21> */
.L_x_21874:
[----:B------:R-:W-:-:S07]  /*9450*/  IMAD.MOV.U32 R229, RZ, RZ, R208 ;  /* 0x000000ffffe57224 */ /* 0x000fce00078e00d0 */
.L_x_21875:
[----:B------:R-:W-:Y:S05]  /*9460*/  BSYNC B1 ;  /* 0x0000000000017941 */ /* 0x000fea0003800000 */
.L_x_21873:
        /* <DEDUP_REMOVED lines=18> */
.L_x_21879:
[----:B------:R-:W-:Y:S05]  /*9590*/  BSYNC B2 ;  /* 0x0000000000027941 */ /* 0x000fea0003800000 */
.L_x_21878:
        /* <DEDUP_REMOVED lines=44> */
.L_x_21877:
[----:B------:R-:W-:Y:S05]  /*9860*/  BSYNC B1 ;  /* 0x0000000000017941 */ /* 0x000fea0003800000 */
.L_x_21876:
        /* <DEDUP_REMOVED lines=34> */
.L_x_21823:
[----:B------:R-:W-:Y:S05]  /*9a90*/  BSYNC B0 ;  /* 0x0000000000007941 */ /* 0x000fea0003800000 */
.L_x_21822:
        /* <DEDUP_REMOVED lines=15> */
[----:B--23--:R-:W-:-:S11]  /*9b90*/  IADD3 R196, R204, 0x1, RZ ;  /* 0x00000001ccc47810 */ /* 0x00cfd60007ffe0ff */
        /* <DEDUP_REMOVED lines=9> */
.L_x_21883:
[----:B------:R-:W-:-:S07]  /*9c30*/  MOV R222, R208 ;  /* 0x000000d000de7202 */ /* 0x000fce0000000f00 */
.L_x_21884:
[----:B------:R-:W-:Y:S05]  /*9c40*/  BSYNC B1 ;  /* 0x0000000000017941 */ /* 0x000fea0003800000 */
.L_x_21882:
        /* <DEDUP_REMOVED lines=16> */
.L_x_21888:
[----:B------:R-:W-:Y:S05]  /*9d50*/  BSYNC B2 ;  /* 0x0000000000027941 */ /* 0x000fea0003800000 */
.L_x_21887:
        /* <DEDUP_REMOVED lines=44> */
.L_x_21886:
[----:B------:R-:W-:Y:S05]  /*a020*/  BSYNC B1 ;  /* 0x0000000000017941 */ /* 0x000fea0003800000 */
.L_x_21885:
        /* <DEDUP_REMOVED lines=28> */
.L_x_21890:
[----:B------:R-:W-:-:S07]  /*a1f0*/  IMAD.MOV.U32 R165, RZ, RZ, R208 ;  /* 0x000000ffffa57224 */ /* 0x000fce00078e00d0 */
.L_x_21891:
[----:B------:R-:W-:Y:S05]  /*a200*/  BSYNC B1 ;  /* 0x0000000000017941 */ /* 0x000fea0003800000 */
.L_x_21889:
        /* <DEDUP_REMOVED lines=16> */
.L_x_21895:
[----:B------:R-:W-:Y:S05]  /*a310*/  BSYNC B2 ;  /* 0x0000000000027941 */ /* 0x000fea0003800000 */
.L_x_21894:
        /* <DEDUP_REMOVED lines=44> */
.L_x_21893:
[----:B------:R-:W-:Y:S05]  /*a5e0*/  BSYNC B1 ;  /* 0x0000000000017941 */ /* 0x000fea0003800000 */
.L_x_21892:
        /* <DEDUP_REMOVED lines=22> */
.L_x_21897:
[----:B------:R-:W-:-:S07]  /*a750*/  IMAD.MOV.U32 R168, RZ, RZ, R208 ;  /* 0x000000ffffa87224 */ /* 0x000fce00078e00d0 */
.L_x_21898:
[----:B------:R-:W-:Y:S05]  /*a760*/  BSYNC B1 ;  /* 0x0000000000017941 */ /* 0x000fea0003800000 */
.L_x_21896:
        /* <DEDUP_REMOVED lines=16> */
.L_x_21902:
[----:B------:R-:W-:Y:S05]  /*a870*/  BSYNC B2 ;  /* 0x0000000000027941 */ /* 0x000fea0003800000 */
.L_x_21901:
        /* <DEDUP_REMOVED lines=44> */
.L_x_21900:
[----:B------:R-:W-:Y:S05]  /*ab40*/  BSYNC B1 ;  /* 0x0000000000017941 */ /* 0x000fea0003800000 */
.L_x_21899:
        /* <DEDUP_REMOVED lines=21> */
.L_x_21904:
[----:B------:R-:W-:-:S07]  /*aca0*/  IMAD.MOV.U32 R204, RZ, RZ, R208 ;  /* 0x000000ffffcc7224 */ /* 0x000fce00078e00d0 */
.L_x_21905:
[----:B------:R-:W-:Y:S05]  /*acb0*/  BSYNC B1 ;  /* 0x0000000000017941 */ /* 0x000fea0003800000 */
.L_x_21903:
        /* <DEDUP_REMOVED lines=16> */
.L_x_21909:
[----:B------:R-:W-:Y:S05]  /*adc0*/  BSYNC B2 ;  /* 0x0000000000027941 */ /* 0x000fea0003800000 */
.L_x_21908:
        /* <DEDUP_REMOVED lines=44> */
.L_x_21907:
[----:B------:R-:W-:Y:S05]  /*b090*/  BSYNC B1 ;  /* 0x0000000000017941 */ /* 0x000fea0003800000 */
.L_x_21906:
        /* <DEDUP_REMOVED lines=20> */
.L_x_21911:
[----:B------:R-:W-:-:S07]  /*b1e0*/  IMAD.MOV.U32 R204, RZ, RZ, R208 ;  /* 0x000000ffffcc7224 */ /* 0x000fce00078e00d0 */
.L_x_21912:
[----:B------:R-:W-:Y:S05]  /*b1f0*/  BSYNC B1 ;  /* 0x0000000000017941 */ /* 0x000fea0003800000 */
.L_x_21910:
        /* <DEDUP_REMOVED lines=16> */
.L_x_21916:
[----:B------:R-:W-:Y:S05]  /*b300*/  BSYNC B2 ;  /* 0x0000000000027941 */ /* 0x000fea0003800000 */
.L_x_21915:
        /* <DEDUP_REMOVED lines=44> */
.L_x_21914:
[----:B------:R-:W-:Y:S05]  /*b5d0*/  BSYNC B1 ;  /* 0x0000000000017941 */ /* 0x000fea0003800000 */
.L_x_21913:
        /* <DEDUP_REMOVED lines=21> */
.L_x_21918:
[----:B------:R-:W-:-:S07]  /*b730*/  IMAD.MOV.U32 R169, RZ, RZ, R208 ;  /* 0x000000ffffa97224 */ /* 0x000fce00078e00d0 */
.L_x_21919:
[----:B------:R-:W-:Y:S05]  /*b740*/  BSYNC B1 ;  /* 0x0000000000017941 */ /* 0x000fea0003800000 */
.L_x_21917:
        /* <DEDUP_REMOVED lines=16> */
.L_x_21923:
[----:B------:R-:W-:Y:S05]  /*b850*/  BSYNC B2 ;  /* 0x0000000000027941 */ /* 0x000fea0003800000 */
.L_x_21922:
        /* <DEDUP_REMOVED lines=44> */
.L_x_21921:
[----:B------:R-:W-:Y:S05]  /*bb20*/  BSYNC B1 ;  /* 0x0000000000017941 */ /* 0x000fea0003800000 */
.L_x_21920:
        /* <DEDUP_REMOVED lines=20> */
.L_x_21925:
[----:B------:R-:W-:-:S07]  /*bc70*/  IMAD.MOV.U32 R170, RZ, RZ, R208 ;  /* 0x000000ffffaa7224 */ /* 0x000fce00078e00d0 */
.L_x_21926:
[----:B------:R-:W-:Y:S05]  /*bc80*/  BSYNC B1 ;  /* 0x0000000000017941 */ /* 0x000fea0003800000 */
.L_x_21924:
        /* <DEDUP_REMOVED lines=16> */
.L_x_21930:
[----:B------:R-:W-:Y:S05]  /*bd90*/  BSYNC B2 ;  /* 0x0000000000027941 */ /* 0x000fea0003800000 */
.L_x_21929:
        /* <DEDUP_REMOVED lines=44> */
.L_x_21928:
[----:B------:R-:W-:Y:S05]  /*c060*/  BSYNC B1 ;  /* 0x0000000000017941 */ /* 0x000fea0003800000 */
.L_x_21927:
        /* <DEDUP_REMOVED lines=21> */
.L_x_21932:
[----:B------:R-:W-:-:S07]  /*c1c0*/  IMAD.MOV.U32 R229, RZ, RZ, R208 ;  /* 0x000000ffffe57224 */ /* 0x000fce00078e00d0 */
.L_x_21933:
[----:B------:R-:W-:Y:S05]  /*c1d0*/  BSYNC B1 ;  /* 0x0000000000017941 */ /* 0x000fea0003800000 */
.L_x_21931:
        /* <DEDUP_REMOVED lines=18> */
.L_x_21937:
[----:B------:R-:W-:Y:S05]  /*c300*/  BSYNC B2 ;  /* 0x0000000000027941 */ /* 0x000fea0003800000 */
.L_x_21936:
        /* <DEDUP_REMOVED lines=44> */
.L_x_21935:
[----:B------:R-:W-:Y:S05]  /*c5d0*/  BSYNC B1 ;  /* 0x0000000000017941 */ /* 0x000fea0003800000 */
.L_x_21934:
        /* <DEDUP_REMOVED lines=34> */
.L_x_21881:
[----:B------:R-:W-:Y:S05]  /*c800*/  BSYNC B0 ;  /* 0x0000000000007941 */ /* 0x000fea0003800000 */
.L_x_21880:
        /* <DEDUP_REMOVED lines=15> */
[----:B--234-:R-:W-:-:S11]  /*c900*/  IADD3 R196, R204, 0x1, RZ ;  /* 0x00000001ccc47810 */ /* 0x01cfd60007ffe0ff */
        /* <DEDUP_REMOVED lines=9> */
.L_x_21941:
[----:B------:R-:W-:-:S07]  /*c9a0*/  MOV R222, R208 ;  /* 0x000000d000de7202 */ /* 0x000fce0000000f00 */
.L_x_21942:
[----:B------:R-:W-:Y:S05]  /*c9b0*/  BSYNC B1 ;  /* 0x0000000000017941 */ /* 0x000fea0003800000 */
.L_x_21940:
        /* <DEDUP_REMOVED lines=16> */
.L_x_21946:
[----:B------:R-:W-:Y:S05]  /*cac0*/  BSYNC B2 ;  /* 0x0000000000027941 */ /* 0x000fea0003800000 */
.L_x_21945:
        /* <DEDUP_REMOVED lines=44> */
.L_x_21944:
[----:B------:R-:W-:Y:S05]  /*cd90*/  BSYNC B1 ;  /* 0x0000000000017941 */ /* 0x000fea0003800000 */
.L_x_21943:
        /* <DEDUP_REMOVED lines=10> */
[----:B------:R-:W-:-:S02]  /*ce40*/  PRMT R176, R176, 0x7632, R176 ;  /* 0x00007632b0b07816 */ /* 0x000fc400000000b0 */
[----:B------:R-:W-:Y:S02]  /*ce50*/  ISETP.NE.AND.EX P0, PT, R173, RZ, PT, P0 ;  /* 0x000000ffad00720c */ /* 0x000fe40003f05300 */
[----:B0-----:R-:W-:Y:S01]  /*ce60*/  FSETP.GTU.FTZ.AND P1, PT, R174, R227, PT ;  /* 0x000000e3ae00720b */ /* 0x001fe20003f3c000 */
[----:B-1----:R-:W-:-:S12]  /*ce70*/  FMUL.FTZ R197, R197, R226 ;  /* 0x000000e2c5c57220 */ /* 0x002fd80000410000 */
        /* <DEDUP_REMOVED lines=14> */
.L_x_21948:
[----:B------:R-:W-:-:S07]  /*cf60*/  IMAD.MOV.U32 R173, RZ, RZ, R208 ;  /* 0x000000ffffad7224 */ /* 0x000fce00078e00d0 */
.L_x_21949:
[----:B------:R-:W-:Y:S05]  /*cf70*/  BSYNC B1 ;  /* 0x0000000000017941 */ /* 0x000fea0003800000 */
.L_x_21947:
        /* <DEDUP_REMOVED lines=16> */
.L_x_21953:
[----:B------:R-:W-:Y:S05]  /*d080*/  BSYNC B2 ;  /* 0x0000000000027941 */ /* 0x000fea0003800000 */
.L_x_21952:
        /* <DEDUP_REMOVED lines=44> */
.L_x_21951:
[----:B------:R-:W-:Y:S05]  /*d350*/  BSYNC B1 ;  /* 0x0000000000017941 */ /* 0x000fea0003800000 */
.L_x_21950:
        /* <DEDUP_REMOVED lines=22> */
.L_x_21955:
[----:B------:R-:W-:-:S07]  /*d4c0*/  IMAD.MOV.U32 R176, RZ, RZ, R208 ;  /* 0x000000ffffb07224 */ /* 0x000fce00078e00d0 */
.L_x_21956:
[----:B------:R-:W-:Y:S05]  /*d4d0*/  BSYNC B1 ;  /* 0x0000000000017941 */ /* 0x000fea0003800000 */
.L_x_21954:
        /* <DEDUP_REMOVED lines=16> */
.L_x_21960:
[----:B------:R-:W-:Y:S05]  /*d5e0*/  BSYNC B2 ;  /* 0x0000000000027941 */ /* 0x000fea0003800000 */
.L_x_21959:
        /* <DEDUP_REMOVED lines=44> */
.L_x_21958:
[----:B------:R-:W-:Y:S05]  /*d8b0*/  BSYNC B1 ;  /* 0x0000000000017941 */ /* 0x000fea0003800000 */
.L_x_21957:
        /* <DEDUP_REMOVED lines=21> */
.L_x_21962:
[----:B------:R-:W-:-:S07]  /*da10*/  IMAD.MOV.U32 R204, RZ, RZ, R208 ;  /* 0x000000ffffcc7224 */ /* 0x000fce00078e00d0 */
.L_x_21963:
[----:B------:R-:W-:Y:S05]  /*da20*/  BSYNC B1 ;  /* 0x0000000000017941 */ /* 0x000fea0003800000 */
.L_x_21961:
        /* <DEDUP_REMOVED lines=16> */
.L_x_21967:
[----:B------:R-:W-:Y:S05]  /*db30*/  BSYNC B2 ;  /* 0x0000000000027941 */ /* 0x000fea0003800000 */
.L_x_21966:
        /* <DEDUP_REMOVED lines=44> */
.L_x_21965:
[----:B------:R-:W-:Y:S05]  /*de00*/  BSYNC B1 ;  /* 0x0000000000017941 */ /* 0x000fea0003800000 */
.L_x_21964:
        /* <DEDUP_REMOVED lines=20> */
.L_x_21969:
[----:B------:R-:W-:-:S07]  /*df50*/  IMAD.MOV.U32 R204, RZ, RZ, R208 ;  /* 0x000000ffffcc7224 */ /* 0x000fce00078e00d0 */
.L_x_21970:
[----:B------:R-:W-:Y:S05]  /*df60*/  BSYNC B1 ;  /* 0x0000000000017941 */ /* 0x000fea0003800000 */
.L_x_21968:
        /* <DEDUP_REMOVED lines=16> */
.L_x_21974:
[----:B------:R-:W-:Y:S05]  /*e070*/  BSYNC B2 ;  /* 0x0000000000027941 */ /* 0x000fea0003800000 */
.L_x_21973:
        /* <DEDUP_REMOVED lines=44> */
.L_x_21972:
[----:B------:R-:W-:Y:S05]  /*e340*/  BSYNC B1 ;  /* 0x0000000000017941 */ /* 0x000fea0003800000 */
.L_x_21971:
        /* <DEDUP_REMOVED lines=21> */
.L_x_21976:
[----:B------:R-:W-:-:S07]  /*e4a0*/  IMAD.MOV.U32 R177, RZ, RZ, R208 ;  /* 0x000000ffffb17224 */ /* 0x000fce00078e00d0 */
.L_x_21977:
[----:B------:R-:W-:Y:S05]  /*e4b0*/  BSYNC B1 ;  /* 0x0000000000017941 */ /* 0x000fea0003800000 */
.L_x_21975:
        /* <DEDUP_REMOVED lines=16> */
.L_x_21981:
[----:B------:R-:W-:Y:S05]  /*e5c0*/  BSYNC B2 ;  /* 0x0000000000027941 */ /* 0x000fea0003800000 */
.L_x_21980:
        /* <DEDUP_REMOVED lines=44> */
.L_x_21979:
[----:B------:R-:W-:Y:S05]  /*e890*/  BSYNC B1 ;  /* 0x0000000000017941 */ /* 0x000fea0003800000 */
.L_x_21978:
        /* <DEDUP_REMOVED lines=20> */
.L_x_21983:
[----:B------:R-:W-:-:S07]  /*e9e0*/  IMAD.MOV.U32 R178, RZ, RZ, R208 ;  /* 0x000000ffffb27224 */ /* 0x000fce00078e00d0 */
.L_x_21984:
[----:B------:R-:W-:Y:S05]  /*e9f0*/  BSYNC B1 ;  /* 0x0000000000017941 */ /* 0x000fea0003800000 */
.L_x_21982:
        /* <DEDUP_REMOVED lines=16> */
.L_x_21988:
[----:B------:R-:W-:Y:S05]  /*eb00*/  BSYNC B2 ;  /* 0x0000000000027941 */ /* 0x000fea0003800000 */
.L_x_21987:
        /* <DEDUP_REMOVED lines=44> */
.L_x_21986:
[----:B------:R-:W-:Y:S05]  /*edd0*/  BSYNC B1 ;  /* 0x0000000000017941 */ /* 0x000fea0003800000 */
.L_x_21985:
        /* <DEDUP_REMOVED lines=21> */
.L_x_21990:
[----:B------:R-:W-:-:S07]  /*ef30*/  IMAD.MOV.U32 R229, RZ, RZ, R208 ;  /* 0x000000ffffe57224 */ /* 0x000fce00078e00d0 */
.L_x_21991:
[----:B------:R-:W-:Y:S05]  /*ef40*/  BSYNC B1 ;  /* 0x0000000000017941 */ /* 0x000fea0003800000 */
.L_x_21989:
        /* <DEDUP_REMOVED lines=18> */
.L_x_21995:
[----:B------:R-:W-:Y:S05]  /*f070*/  BSYNC B2 ;  /* 0x0000000000027941 */ /* 0x000fea0003800000 */
.L_x_21994:
        /* <DEDUP_REMOVED lines=44> */
.L_x_21993:
[----:B------:R-:W-:Y:S05]  /*f340*/  BSYNC B1 ;  /* 0x0000000000017941 */ /* 0x000fea0003800000 */
.L_x_21992:
        /* <DEDUP_REMOVED lines=34> */
.L_x_21939:
[----:B------:R-:W-:Y:S05]  /*f570*/  BSYNC B0 ;  /* 0x0000000000007941 */ /* 0x000fea0003800000 */
.L_x_21938:
        /* <DEDUP_REMOVED lines=25> */
.L_x_21999:
[----:B------:R-:W-:-:S07]  /*f710*/  MOV R222, R208 ;  /* 0x000000d000de7202 */ /* 0x000fce0000000f00 */
.L_x_22000:
[----:B------:R-:W-:Y:S05]  /*f720*/  BSYNC B1 ;  /* 0x0000000000017941 */ /* 0x000fea0003800000 */
.L_x_21998:
        /* <DEDUP_REMOVED lines=16> */
.L_x_22004:
[----:B------:R-:W-:Y:S05]  /*f830*/  BSYNC B2 ;  /* 0x0000000000027941 */ /* 0x000fea0003800000 */
.L_x_22003:
        /* <DEDUP_REMOVED lines=44> */
.L_x_22002:
[----:B------:R-:W-:Y:S05]  /*fb00*/  BSYNC B1 ;  /* 0x0000000000017941 */ /* 0x000fea0003800000 */
.L_x_22001:
        /* <DEDUP_REMOVED lines=28> */
.L_x_22006:
[----:B------:R-:W-:-:S07]  /*fcd0*/  IMAD.MOV.U32 R181, RZ, RZ, R208 ;  /* 0x000000ffffb57224 */ /* 0x000fce00078e00d0 */
.L_x_22007:
[----:B------:R-:W-:Y:S05]  /*fce0*/  BSYNC B1 ;  /* 0x0000000000017941 */ /* 0x000fea0003800000 */
.L_x_22005:
        /* <DEDUP_REMOVED lines=16> */
.L_x_22011:
[----:B------:R-:W-:Y:S05]  /*fdf0*/  BSYNC B2 ;  /* 0x0000000000027941 */ /* 0x000fea0003800000 */
.L_x_22010:
        /* <DEDUP_REMOVED lines=44> */
.L_x_22009:
[----:B------:R-:W-:Y:S05]  /*100c0*/  BSYNC B1 ;  /* 0x0000000000017941 */ /* 0x000fea0003800000 */
.L_x_22008:
        /* <DEDUP_REMOVED lines=22> */
.L_x_22013:
[----:B------:R-:W-:-:S07]  /*10230*/  IMAD.MOV.U32 R184, RZ, RZ, R208 ;  /* 0x000000ffffb87224 */ /* 0x000fce00078e00d0 */
.L_x_22014:
[----:B------:R-:W-:Y:S05]  /*10240*/  BSYNC B1 ;  /* 0x0000000000017941 */ /* 0x000fea0003800000 */
.L_x_22012:
        /* <DEDUP_REMOVED lines=16> */
.L_x_22018:
[----:B------:R-:W-:Y:S05]  /*10350*/  BSYNC B2 ;  /* 0x0000000000027941 */ /* 0x000fea0003800000 */
.L_x_22017:
        /* <DEDUP_REMOVED lines=44> */
.L_x_22016:
[----:B------:R-:W-:Y:S05]  /*10620*/  BSYNC B1 ;  /* 0x0000000000017941 */ /* 0x000fea0003800000 */
.L_x_22015:
        /* <DEDUP_REMOVED lines=21> */
.L_x_22020:
[----:B------:R-:W-:-:S07]  /*10780*/  IMAD.MOV.U32 R204, RZ, RZ, R208 ;  /* 0x000000ffffcc7224 */ /* 0x000fce00078e00d0 */
.L_x_22021:
[----:B------:R-:W-:Y:S05]  /*10790*/  BSYNC B1 ;  /* 0x0000000000017941 */ /* 0x000fea0003800000 */
.L_x_22019:
        /* <DEDUP_REMOVED lines=16> */
.L_x_22025:
[----:B------:R-:W-:Y:S05]  /*108a0*/  BSYNC B2 ;  /* 0x0000000000027941 */ /* 0x000fea0003800000 */
.L_x_22024:
        /* <DEDUP_REMOVED lines=44> */
.L_x_22023:
[----:B------:R-:W-:Y:S05]  /*10b70*/  BSYNC B1 ;  /* 0x0000000000017941 */ /* 0x000fea0003800000 */
.L_x_22022:
        /* <DEDUP_REMOVED lines=20> */
.L_x_22027:
[----:B------:R-:W-:-:S07]  /*10cc0*/  IMAD.MOV.U32 R204, RZ, RZ, R208 ;  /* 0x000000ffffcc7224 */ /* 0x000fce00078e00d0 */
.L_x_22028:
[----:B------:R-:W-:Y:S05]  /*10cd0*/  BSYNC B1 ;  /* 0x0000000000017941 */ /* 0x000fea0003800000 */
.L_x_22026:
        /* <DEDUP_REMOVED lines=16> */
.L_x_22032:
[----:B------:R-:W-:Y:S05]  /*10de0*/  BSYNC B2 ;  /* 0x0000000000027941 */ /* 0x000fea0003800000 */
.L_x_22031:
        /* <DEDUP_REMOVED lines=44> */
.L_x_22030:
[----:B------:R-:W-:Y:S05]  /*110b0*/  BSYNC B1 ;  /* 0x0000000000017941 */ /* 0x000fea0003800000 */
.L_x_22029:
        /* <DEDUP_REMOVED lines=21> */
.L_x_22034:
[----:B------:R-:W-:-:S07]  /*11210*/  IMAD.MOV.U32 R185, RZ, RZ, R208 ;  /* 0x000000ffffb97224 */ /* 0x000fce00078e00d0 */
.L_x_22035:
[----:B------:R-:W-:Y:S05]  /*11220*/  BSYNC B1 ;  /* 0x0000000000017941 */ /* 0x000fea0003800000 */
.L_x_22033:
        /* <DEDUP_REMOVED lines=16> */
.L_x_22039:
[----:B------:R-:W-:Y:S05]  /*11330*/  BSYNC B2 ;  /* 0x0000000000027941 */ /* 0x000fea0003800000 */
.L_x_22038:
        /* <DEDUP_REMOVED lines=44> */
.L_x_22037:
[----:B------:R-:W-:Y:S05]  /*11600*/  BSYNC B1 ;  /* 0x0000000000017941 */ /* 0x000fea0003800000 */
.L_x_22036:
        /* <DEDUP_REMOVED lines=20> */
.L_x_22041:
[----:B------:R-:W-:-:S07]  /*11750*/  IMAD.MOV.U32 R186, RZ, RZ, R208 ;  /* 0x000000ffffba7224 */ /* 0x000fce00078e00d0 */
.L_x_22042:
[----:B------:R-:W-:Y:S05]  /*11760*/  BSYNC B1 ;  /* 0x0000000000017941 */ /* 0x000fea0003800000 */
.L_x_22040:
        /* <DEDUP_REMOVED lines=16> */
.L_x_22046:
[----:B------:R-:W-:Y:S05]  /*11870*/  BSYNC B2 ;  /* 0x0000000000027941 */ /* 0x000fea0003800000 */
.L_x_22045:
        /* <DEDUP_REMOVED lines=44> */
.L_x_22044:
[----:B------:R-:W-:Y:S05]  /*11b40*/  BSYNC B1 ;  /* 0x0000000000017941 */ /* 0x000fea0003800000 */
.L_x_22043:
        /* <DEDUP_REMOVED lines=21> */
.L_x_22048:
[----:B------:R-:W-:-:S07]  /*11ca0*/  IMAD.MOV.U32 R229, RZ, RZ, R208 ;  /* 0x000000ffffe57224 */ /* 0x000fce00078e00d0 */
.L_x_22049:
[----:B------:R-:W-:Y:S05]  /*11cb0*/  BSYNC B1 ;  /* 0x0000000000017941 */ /* 0x000fea0003800000 */
.L_x_22047:
        /* <DEDUP_REMOVED lines=18> */
.L_x_22053:
[----:B------:R-:W-:Y:S05]  /*11de0*/  BSYNC B2 ;  /* 0x0000000000027941 */ /* 0x000fea0003800000 */
.L_x_22052:
        /* <DEDUP_REMOVED lines=44> */
.L_x_22051:
[----:B------:R-:W-:Y:S05]  /*120b0*/  BSYNC B1 ;  /* 0x0000000000017941 */ /* 0x000fea0003800000 */
.L_x_22050:
        /* <DEDUP_REMOVED lines=34> */
.L_x_21997:
[----:B------:R-:W-:Y:S05]  /*122e0*/  BSYNC B0 ;  /* 0x0000000000007941 */ /* 0x000fea0003800000 */
.L_x_21996:
        /* <DEDUP_REMOVED lines=25> */
.L_x_22057:
[----:B------:R-:W-:-:S07]  /*12480*/  MOV R226, R208 ;  /* 0x000000d000e27202 */ /* 0x000fce0000000f00 */
.L_x_22058:
[----:B------:R-:W-:Y:S05]  /*12490*/  BSYNC B1 ;  /* 0x0000000000017941 */ /* 0x000fea0003800000 */
.L_x_22056:
        /* <DEDUP_REMOVED lines=16> */
.L_x_22062:
[----:B------:R-:W-:Y:S05]  /*125a0*/  BSYNC B2 ;  /* 0x0000000000027941 */ /* 0x000fea0003800000 */
.L_x_22061:
        /* <DEDUP_REMOVED lines=44> */
.L_x_22060:
[----:B------:R-:W-:Y:S05]  /*12870*/  BSYNC B1 ;  /* 0x0000000000017941 */ /* 0x000fea0003800000 */
.L_x_22059:
        /* <DEDUP_REMOVED lines=28> */
.L_x_22064:
[----:B------:R-:W-:-:S07]  /*12a40*/  IMAD.MOV.U32 R189, RZ, RZ, R208 ;  /* 0x000000ffffbd7224 */ /* 0x000fce00078e00d0 */
.L_x_22065:
[----:B------:R-:W-:Y:S05]  /*12a50*/  BSYNC B1 ;  /* 0x0000000000017941 */ /* 0x000fea0003800000 */
.L_x_22063:
        /* <DEDUP_REMOVED lines=16> */
.L_x_22069:
[----:B------:R-:W-:Y:S05]  /*12b60*/  BSYNC B2 ;  /* 0x0000000000027941 */ /* 0x000fea0003800000 */
.L_x_22068:
        /* <DEDUP_REMOVED lines=44> */
.L_x_22067:
[----:B------:R-:W-:Y:S05]  /*12e30*/  BSYNC B1 ;  /* 0x0000000000017941 */ /* 0x000fea0003800000 */
.L_x_22066:
        /* <DEDUP_REMOVED lines=22> */
.L_x_22071:
[----:B------:R-:W-:-:S07]  /*12fa0*/  IMAD.MOV.U32 R192, RZ, RZ, R208 ;  /* 0x000000ffffc07224 */ /* 0x000fce00078e00d0 */
.L_x_22072:
[----:B------:R-:W-:Y:S05]  /*12fb0*/  BSYNC B1 ;  /* 0x0000000000017941 */ /* 0x000fea0003800000 */
.L_x_22070:
        /* <DEDUP_REMOVED lines=16> */
.L_x_22076:
[----:B------:R-:W-:Y:S05]  /*130c0*/  BSYNC B2 ;  /* 0x0000000000027941 */ /* 0x000fea0003800000 */
.L_x_22075:
        /* <DEDUP_REMOVED lines=44> */
.L_x_22074:
[----:B------:R-:W-:Y:S05]  /*13390*/  BSYNC B1 ;  /* 0x0000000000017941 */ /* 0x000fea0003800000 */
.L_x_22073:
        /* <DEDUP_REMOVED lines=21> */
.L_x_22078:
[----:B------:R-:W-:-:S07]  /*134f0*/  IMAD.MOV.U32 R204, RZ, RZ, R208 ;  /* 0x000000ffffcc7224 */ /* 0x000fce00078e00d0 */
.L_x_22079:
[----:B------:R-:W-:Y:S05]  /*13500*/  BSYNC B1 ;  /* 0x0000000000017941 */ /* 0x000fea0003800000 */
.L_x_22077:
        /* <DEDUP_REMOVED lines=16> */
.L_x_22083:
[----:B------:R-:W-:Y:S05]  /*13610*/  BSYNC B2 ;  /* 0x0000000000027941 */ /* 0x000fea0003800000 */
.L_x_22082:
        /* <DEDUP_REMOVED lines=44> */
.L_x_22081:
[----:B------:R-:W-:Y:S05]  /*138e0*/  BSYNC B1 ;  /* 0x0000000000017941 */ /* 0x000fea0003800000 */
.L_x_22080:
        /* <DEDUP_REMOVED lines=20> */
.L_x_22085:
[----:B------:R-:W-:-:S07]  /*13a30*/  IMAD.MOV.U32 R204, RZ, RZ, R208 ;  /* 0x000000ffffcc7224 */ /* 0x000fce00078e00d0 */
.L_x_22086:
[----:B------:R-:W-:Y:S05]  /*13a40*/  BSYNC B1 ;  /* 0x0000000000017941 */ /* 0x000fea0003800000 */
.L_x_22084:
        /* <DEDUP_REMOVED lines=16> */
.L_x_22090:
[----:B------:R-:W-:Y:S05]  /*13b50*/  BSYNC B2 ;  /* 0x0000000000027941 */ /* 0x000fea0003800000 */
.L_x_22089:
        /* <DEDUP_REMOVED lines=44> */
.L_x_22088:
[----:B------:R-:W-:Y:S05]  /*13e20*/  BSYNC B1 ;  /* 0x0000000000017941 */ /* 0x000fea0003800000 */
.L_x_22087:
        /* <DEDUP_REMOVED lines=21> */
.L_x_22092:
[----:B------:R-:W-:-:S07]  /*13f80*/  IMAD.MOV.U32 R193, RZ, RZ, R208 ;  /* 0x000000ffffc17224 */ /* 0x000fce00078e00d0 */
.L_x_22093:
[----:B------:R-:W-:Y:S05]  /*13f90*/  BSYNC B1 ;  /* 0x0000000000017941 */ /* 0x000fea0003800000 */
.L_x_22091:
        /* <DEDUP_REMOVED lines=16> */
.L_x_22097:
[----:B------:R-:W-:Y:S05]  /*140a0*/  BSYNC B2 ;  /* 0x0000000000027941 */ /* 0x000fea0003800000 */
.L_x_22096:
        /* <DEDUP_REMOVED lines=44> */
.L_x_22095:
[----:B------:R-:W-:Y:S05]  /*14370*/  BSYNC B1 ;  /* 0x0000000000017941 */ /* 0x000fea0003800000 */
.L_x_22094:
        /* <DEDUP_REMOVED lines=20> */
.L_x_22099:
[----:B------:R-:W-:-:S07]  /*144c0*/  IMAD.MOV.U32 R194, RZ, RZ, R208 ;  /* 0x000000ffffc27224 */ /* 0x000fce00078e00d0 */
.L_x_22100:
[----:B------:R-:W-:Y:S05]  /*144d0*/  BSYNC B1 ;  /* 0x0000000000017941 */ /* 0x000fea0003800000 */
.L_x_22098:
        /* <DEDUP_REMOVED lines=16> */
.L_x_22104:
[----:B------:R-:W-:Y:S05]  /*145e0*/  BSYNC B2 ;  /* 0x0000000000027941 */ /* 0x000fea0003800000 */
.L_x_22103:
        /* <DEDUP_REMOVED lines=44> */
.L_x_22102:
[----:B------:R-:W-:Y:S05]  /*148b0*/  BSYNC B1 ;  /* 0x0000000000017941 */ /* 0x000fea0003800000 */
.L_x_22101:
        /* <DEDUP_REMOVED lines=21> */
.L_x_22106:
[----:B------:R-:W-:-:S07]  /*14a10*/  IMAD.MOV.U32 R195, RZ, RZ, R208 ;  /* 0x000000ffffc37224 */ /* 0x000fce00078e00d0 */
.L_x_22107:
[----:B------:R-:W-:Y:S05]  /*14a20*/  BSYNC B1 ;  /* 0x0000000000017941 */ /* 0x000fea0003800000 */
.L_x_22105:
        /* <DEDUP_REMOVED lines=18> */
.L_x_22111:
[----:B------:R-:W-:Y:S05]  /*14b50*/  BSYNC B2 ;  /* 0x0000000000027941 */ /* 0x000fea0003800000 */
.L_x_22110:
        /* <DEDUP_REMOVED lines=44> */
.L_x_22109:
[----:B------:R-:W-:Y:S05]  /*14e20*/  BSYNC B1 ;  /* 0x0000000000017941 */ /* 0x000fea0003800000 */
.L_x_22108:
[----:B------:R-:W-:Y:S02]  /*14e30*/  SEL R220, RZ, 0x1, P1 ;  /* 0x00000001ffdc7807 */ /* 0x000fe40000800000 */
[C---:B------:R-:W-:Y:S02]  /*14e40*/  LEA R198, P1, R225.reuse, UR8, 0x5 ;  /* 0x00000008e1c67c11 */ /* 0x040fe4000f8228ff */
[----:B------:R-:W-:Y:S01]  /*14e50*/  I2FP.F32.U32 R195, R195 ;  /* 0x000000c300c37245 */ /* 0x000fe20000201000 */
[----:B------:R-:W-:Y:S01]  /*14e60*/  IMAD.WIDE.U32 R220, R220, 0x10000, RZ ;  /* 0x00010000dcdc7825 */ /* 0x000fe200078e00ff */
[C---:B------:R-:W-:Y:S02]  /*14e70*/  LEA.HI.X R199, R225.reuse, UR9, RZ, 0x5, P1 ;  /* 0x00000009e1c77c11 */ /* 0x040fe400088f2cff */
[----:B------:R-:W-:Y:S01]  /*14e80*/  LEA R196, P1, R225, UR10, 0x3 ;  /* 0x0000000ae1c47c11 */ /* 0x000fe2000f8218ff */
[----:B------:R-:W-:Y:S01]  /*14e90*/  FFMA.FTZ R226, R195, R226, 1.1641532182693481445e-10 ;  /* 0x2f000000c3e27423 */ /* 0x000fe200000100e2 */
[----:B------:R-:W-:Y:S01]  /*14ea0*/  SHF.L.U32 R227, R227, 0x10, RZ ;  /* 0x00000010e3e37819 */ /* 0x000fe200000006ff */
[----:B------:R0:W-:Y:S01]  /*14eb0*/  STG.E.128 desc[UR4][R198.64], R188 ;  /* 0x000000bcc6007986 */ /* 0x0001e2000c101d04 */
[----:B------:R-:W-:-:S02]  /*14ec0*/  SEL R233, RZ, 0x10000, P5 ;  /* 0x00010000ffe97807 */ /* 0x000fc40002800000 */
[----:B------:R-:W-:Y:S01]  /*14ed0*/  LOP3.LUT P5, RZ, R213, 0x2, RZ, 0xc0, !PT ;  /* 0x00000002d5ff7812 */ /* 0x000fe200078ac0ff */
[----:B------:R-:W-:Y:S01]  /*14ee0*/  FMUL.FTZ R227, R227, R224 ;  /* 0x000000e0e3e37220 */ /* 0x000fe20000410000 */
[----:B------:R-:W-:Y:S02]  /*14ef0*/  LEA.HI.X R197, R225, UR11, RZ, 0x3, P1 ;  /* 0x0000000be1c57c11 */ /* 0x000fe400088f1cff */
[----:B------:R-:W-:Y:S01]  /*14f00*/  FSETP.GTU.FTZ.AND P1, PT, R226, R223, PT ;  /* 0x000000dfe200720b */ /* 0x000fe20003f3c000 */
[----:B------:R-:W-:Y:S01]  /*14f10*/  FMUL.FTZ R227, R227, R222 ;  /* 0x000000dee3e37220 */ /* 0x000fe20000410000 */
        /* <DEDUP_REMOVED lines=18> */
.L_x_22055:
[----:B------:R-:W-:Y:S05]  /*15040*/  BSYNC B0 ;  /* 0x0000000000007941 */ /* 0x000fea0003800000 */
.L_x_22054:
[----:B0-234-:R-:W-:Y:S01]  /*15050*/  FADD.FTZ R196, RZ, R140 ;  /* 0x0000008cffc47221 */ /* 0x01dfe20000010000 */
        /* <DEDUP_REMOVED lines=208> */
.L_x_22138:
[----:B------:R-:W-:Y:S01]  /*15d60*/  LOP3.LUT P0, RZ, R19, 0x1f, RZ, 0xc0, !PT ;  /* 0x0000001f13ff7812 */ /* 0x000fe2000780c0ff */
[----:B------:R-:W-:Y:S05]  /*15d70*/  WARPSYNC.ALL ;  /* 0x0000000000007948 */ /* 0x000fea0003800000 */
[----:B------:R-:W-:Y:S01]  /*15d80*/  LOP3.LUT R215, R199, 0x3, RZ, 0xc0, !PT ;  /* 0x00000003c7d77812 */ /* 0x000fe200078ec0ff */
[----:B-1----:R-:W-:-:S06]  /*15d90*/  FADD.FTZ R199, R222, R219 ;  /* 0x000000dbdec77221 */ /* 0x002fcc0000010000 */
        /* <DEDUP_REMOVED lines=13> */
[C---:B------:R-:W-:Y:S02]  /*15e70*/  LOP3.LUT P2, RZ, R213.reuse, 0x800, RZ, 0xc0, !PT ;  /* 0x00000800d5ff7812 */ /* 0x040fe4000784c0ff */
[----:B------:R-:W-:Y:S01]  /*15e80*/  LOP3.LUT P1, RZ, R213, 0x8, RZ, 0xc0, !PT ;  /* 0x00000008d5ff7812 */ /* 0x000fe2000782c0ff */
[----:B------:R-:W-:Y:S02]  /*15e90*/  @!P0 IMAD.MOV.U32 R198, RZ, RZ, R205 ;  /* 0x000000ffffc68224 */ /* 0x000fe400078e00cd */
[----:B------:R-:W-:Y:S01]  /*15ea0*/  BSSY B0, `(.L_x_22113) ;  /* 0x0000057000007945 */ /* 0x000fe20003800000 */
[----:B-1----:R-:W-:-:S02]  /*15eb0*/  @!P0 LEA R199, R199, R196, 0x18 ;  /* 0x000000c4c7c78211 */ /* 0x002fc400078ec0ff */
[----:B------:R-:W-:-:S03]  /*15ec0*/  CS2R R196, SRZ ;  /* 0x0000000000c47805 */ /* 0x000fc6000001ff00 */
[----:B------:R-:W-:Y:S02]  /*15ed0*/  @!P0 IMAD R218, R218, 0x8, R199 ;  /* 0x00000008dada8824 */ /* 0x000fe400078e02c7 */
[----:B------:R-:W1:Y:S04]  /*15ee0*/  SHFL.DOWN PT, R199, R198, 0x2, 0x1f ;  /* 0x08401f00c6c77f89 */ /* 0x000e6800000e0000 */
[----:B------:R-:W2:Y:S01]  /*15ef0*/  @!P0 LDS.64 R196, [R218] ;  /* 0x00000000dac48984 */ /* 0x000ea20000000a00 */
[----:B------:R-:W-:Y:S02]  /*15f00*/  LOP3.LUT P0, RZ, R215, 0x1f, R19, 0xf8, !PT ;  /* 0x0000001fd7ff7812 */ /* 0x000fe4000780f813 */
[----:B-1----:R-:W-:Y:S02]  /*15f10*/  IADD3 R220, R199, R198, RZ ;  /* 0x000000c6c7dc7210 */ /* 0x002fe40007ffe0ff */
[----:B------:R-:W-:-:S02]  /*15f20*/  I2FP.F32.S32 R223, R199 ;  /* 0x000000c700df7245 */ /* 0x000fc40000201400 */
[----:B------:R-:W-:Y:S01]  /*15f30*/  I2FP.F32.S32 R221, R220 ;  /* 0x000000dc00dd7245 */ /* 0x000fe20000201400 */
[----:B------:R-:W-:Y:S01]  /*15f40*/  SHFL.DOWN PT, R227, R220, 0x1, 0x1f ;  /* 0x08201f00dce37f89 */ /* 0x000fe200000e0000 */
[----:B------:R-:W-:Y:S02]  /*15f50*/  I2FP.F32.S32 R199, R198 ;  /* 0x000000c600c77245 */ /* 0x000fe40000201400 */
[----:B0-----:R-:W0:Y:S01]  /*15f60*/  MUFU.RCP R222, R221 ;  /* 0x000000dd00de7308 */ /* 0x001e220000001000 */
[----:B--2---:R-:W1:Y:S04]  /*15f70*/  SHFL.DOWN PT, R219, R196, 0x2, 0x1f ;  /* 0x08401f00c4db7f89 */ /* 0x004e6800000e0000 */
[----:B------:R-:W2:Y:S01]  /*15f80*/  SHFL.DOWN PT, R218, R197, 0x2, 0x1f ;  /* 0x08401f00c5da7f89 */ /* 0x000ea200000e0000 */
[----:B-1----:R-:W-:-:S04]  /*15f90*/  FMUL.FTZ R224, R219, R223 ;  /* 0x000000dfdbe07220 */ /* 0x002fc80000410000 */
[----:B------:R-:W-:Y:S01]  /*15fa0*/  FFMA.FTZ R225, R199, R196, R224 ;  /* 0x000000c4c7e17223 */ /* 0x000fe200000100e0 */
[----:B------:R-:W-:Y:S01]  /*15fb0*/  FADD.FTZ R196, -R219, R196 ;  /* 0x000000c4dbc47221 */ /* 0x000fe20000010100 */
[----:B------:R-:W-:Y:S02]  /*15fc0*/  IMAD.IADD R219, R220, 0x1, R227 ;  /* 0x00000001dcdb7824 */ /* 0x000fe400078e02e3 */
[----:B0-----:R-:W-:Y:S01]  /*15fd0*/  FMUL.FTZ R198, R222, R225 ;  /* 0x000000e1dec67220 */ /* 0x001fe20000410000 */
[----:B------:R-:W-:Y:S02]  /*15fe0*/  FMUL.FTZ R196, R196, R196 ;  /* 0x000000c4c4c47220 */ /* 0x000fe40000410000 */
[----:B------:R-:W-:Y:S02]  /*15ff0*/  I2FP.F32.S32 R219, R219 ;  /* 0x000000db00db7245 */ /* 0x000fe40000201400 */
[----:B------:R-:W0:Y:S01]  /*16000*/  SHFL.DOWN PT, R225, R198, 0x1, 0x1f ;  /* 0x08201f00c6e17f89 */ /* 0x000e2200000e0000 */
[----:B------:R-:W-:Y:S01]  /*16010*/  FMUL.FTZ R196, R196, R199 ;  /* 0x000000c7c4c47220 */ /* 0x000fe20000410000 */
[----:B--2---:R-:W-:Y:S01]  /*16020*/  FADD.FTZ R199, R218, R197 ;  /* 0x000000c5dac77221 */ /* 0x004fe20000010000 */
[----:B------:R-:W-:Y:S01]  /*16030*/  I2FP.F32.S32 R218, R227 ;  /* 0x000000e300da7245 */ /* 0x000fe20000201400 */
[----:B------:R-:W1:Y:S01]  /*16040*/  MUFU.RCP R219, R219 ;  /* 0x000000db00db7308 */ /* 0x000e620000001000 */
[----:B------:R-:W-:-:S04]  /*16050*/  FMUL.FTZ R196, R196, R223 ;  /* 0x000000dfc4c47220 */ /* 0x000fc80000410000 */
[----:B------:R-:W-:-:S05]  /*16060*/  FFMA.FTZ R196, R222, R196, R199 ;  /* 0x000000c4dec47223 */ /* 0x000fca00000100c7 */
[----:B------:R-:W2:Y:S01]  /*16070*/  SHFL.DOWN PT, R197, R196, 0x1, 0x1f ;  /* 0x08201f00c4c57f89 */ /* 0x000ea200000e0000 */
[----:B0-----:R-:W-:-:S04]  /*16080*/  FMUL.FTZ R220, R225, R218 ;  /* 0x000000dae1dc7220 */ /* 0x001fc80000410000 */
[----:B------:R-:W-:Y:S01]  /*16090*/  FFMA.FTZ R220, R221, R198, R220 ;  /* 0x000000c6dddc7223 */ /* 0x000fe200000100dc */
[----:B------:R-:W-:-:S03]  /*160a0*/  FADD.FTZ R198, R198, -R225 ;  /* 0x800000e1c6c67221 */ /* 0x000fc60000010000 */
[----:B-1----:R-:W-:Y:S01]  /*160b0*/  FMUL.FTZ R220, R219, R220 ;  /* 0x000000dcdbdc7220 */ /* 0x002fe20000410000 */
[----:B------:R-:W-:-:S04]  /*160c0*/  FMUL.FTZ R198, R198, R198 ;  /* 0x000000c6c6c67220 */ /* 0x000fc80000410000 */
[----:B------:R-:W-:Y:S01]  /*160d0*/  FMUL.FTZ R221, R221, R198 ;  /* 0x000000c6dddd7220 */ /* 0x000fe20000410000 */
[----:B--2---:R-:W-:Y:S01]  /*160e0*/  FADD.FTZ R198, R196, R197 ;  /* 0x000000c5c4c67221 */ /* 0x004fe20000010000 */
[----:B------:R-:W0:Y:S01]  /*160f0*/  SHFL.IDX PT, R223, R220, RZ, 0x1f ;  /* 0x00001fffdcdf7589 */ /* 0x000e2200000e0000 */
[----:B------:R-:W1:Y:S01]  /*16100*/  @!P0 LDC.64 R196, c[0x0][0x258] ;  /* 0x00009600ffc48b82 */ /* 0x000e620000000a00 */
[----:B------:R-:W-:-:S04]  /*16110*/  FMUL.FTZ R221, R221, R218 ;  /* 0x000000dadddd7220 */ /* 0x000fc80000410000 */
[----:B------:R-:W-:-:S03]  /*16120*/  FFMA.FTZ R221, R219, R221, R198 ;  /* 0x000000dddbdd7223 */ /* 0x000fc600000100c6 */
[----:B------:R-:W2:Y:S02]  /*16130*/  LDC R219, c[0x0][0x2d8] ;  /* 0x0000b600ffdb7b82 */ /* 0x000ea40000000800 */
[----:B------:R-:W2:Y:S06]  /*16140*/  SHFL.IDX PT, R222, R221, RZ, 0x1f ;  /* 0x00001fffddde7589 */ /* 0x000eac00000e0000 */
[----:B------:R-:W3:Y:S01]  /*16150*/  @!P0 LDC.64 R198, c[0x0][0x250] ;  /* 0x00009400ffc68b82 */ /* 0x000ee20000000a00 */
[----:B0-----:R-:W-:Y:S01]  /*16160*/  FMUL.FTZ R218, R223, R223 ;  /* 0x000000dfdfda7220 */ /* 0x001fe20000410000 */
[----:B-1----:R-:W-:-:S04]  /*16170*/  @!P0 IMAD.WIDE R196, R212, 0x4, R196 ;  /* 0x00000004d4c48825 */ /* 0x002fc800078e02c4 */
[----:B------:R-:W-:Y:S01]  /*16180*/  FSEL R218, R218, RZ, P2 ;  /* 0x000000ffdada7208 */ /* 0x000fe20001000000 */
[----:B--2---:R-:W-:-:S04]  /*16190*/  FFMA.FTZ R215, R222, UR7, R219 ;  /* 0x00000007ded77c23 */ /* 0x004fc800080100db */
[----:B------:R-:W-:Y:S01]  /*161a0*/  FADD.FTZ R218, R215, R218 ;  /* 0x000000dad7da7221 */ /* 0x000fe20000010000 */
[----:B------:R-:W-:Y:S01]  /*161b0*/  FSEL R215, R223, RZ, !P2 ;  /* 0x000000ffdfd77208 */ /* 0x000fe20005000000 */
[----:B---3--:R-:W-:Y:S02]  /*161c0*/  @!P0 IMAD.WIDE R198, R212, 0x4, R198 ;  /* 0x00000004d4c68825 */ /* 0x008fe400078e02c6 */
[----:B------:R-:W0:Y:S03]  /*161d0*/  MUFU.RSQ R220, R218 ;  /* 0x000000da00dc7308 */ /* 0x000e260000001400 */
[----:B------:R1:W-:Y:S04]  /*161e0*/  @!P0 STG.E desc[UR4][R198.64], R223 ;  /* 0x000000dfc6008986 */ /* 0x0003e8000c101904 */
[----:B0-----:R1:W-:Y:S01]  /*161f0*/  @!P0 STG.E desc[UR4][R196.64], R220 ;  /* 0x000000dcc4008986 */ /* 0x0013e2000c101904 */
[----:B------:R-:W-:Y:S05]  /*16200*/  @!P1 BRA `(.L_x_22114) ;  /* 0x0000000000809947 */ /* 0x000fea0003800000 */
[----:B------:R-:W0:Y:S01]  /*16210*/  LDC.64 R218, c[0x0][0x2b8] ;  /* 0x0000ae00ffda7b82 */ /* 0x000e220000000a00 */
[--C-:B-1----:R-:W-:Y:S01]  /*16220*/  FADD.FTZ R197, R140, -R215.reuse ;  /* 0x800000d78cc57221 */ /* 0x102fe20000010000 */
        /* <DEDUP_REMOVED lines=30> */
.L_x_22114:
[----:B------:R-:W-:Y:S05]  /*16410*/  BSYNC B0 ;  /* 0x0000000000007941 */ /* 0x000fea0003800000 */
.L_x_22113:
[----:B------:R-:W-:Y:S01]  /*16420*/  LOP3.LUT P0, RZ, R213, 0x400, RZ, 0xc0, !PT ;  /* 0x00000400d5ff7812 */ /* 0x000fe2000780c0ff */
[----:B------:R-:W-:-:S12]  /*16430*/  BSSY B0, `(.L_x_22115) ;  /* 0x0000022000007945 */ /* 0x000fd80003800000 */
[----:B------:R-:W-:Y:S05]  /*16440*/  @!P0 BRA `(.L_x_22116) ;  /* 0x0000000000808947 */ /* 0x000fea0003800000 */
[----:B0-----:R-:W0:Y:S01]  /*16450*/  LDC.64 R218, c[0x0][0x2b8] ;  /* 0x0000ae00ffda7b82 */ /* 0x001e220000000a00 */
        /* <DEDUP_REMOVED lines=31> */
.L_x_22116:
[----:B------:R-:W-:Y:S05]  /*16650*/  BSYNC B0 ;  /* 0x0000000000007941 */ /* 0x000fea0003800000 */
.L_x_22115:
[----:B------:R-:W-:Y:S01]  /*16660*/  LOP3.LUT P0, RZ, R213, 0x200, RZ, 0xc0, !PT ;  /* 0x00000200d5ff7812 */ /* 0x000fe2000780c0ff */
[----:B------:R-:W-:-:S12]  /*16670*/  BSSY B0, `(.L_x_22117) ;  /* 0x0000022000007945 */ /* 0x000fd80003800000 */
[----:B------:R-:W-:Y:S05]  /*16680*/  @!P0 BRA `(.L_x_22118) ;  /* 0x0000000000808947 */ /* 0x000fea0003800000 */
[----:B0-2---:R-:W0:Y:S01]  /*16690*/  LDC.64 R218, c[0x0][0x2b8] ;  /* 0x0000ae00ffda7b82 */ /* 0x005e220000000a00 */
        /* <DEDUP_REMOVED lines=31> */
.L_x_22118:
[----:B------:R-:W-:Y:S05]  /*16890*/  BSYNC B0 ;  /* 0x0000000000007941 */ /* 0x000fea0003800000 */
.L_x_22117:
[----:B------:R-:W-:Y:S01]  /*168a0*/  LOP3.LUT P0, RZ, R213, 0x100, RZ, 0xc0, !PT ;  /* 0x00000100d5ff7812 */ /* 0x000fe2000780c0ff */
[----:B------:R-:W-:-:S12]  /*168b0*/  BSSY B0, `(.L_x_22119) ;  /* 0x0000022000007945 */ /* 0x000fd80003800000 */
[----:B------:R-:W-:Y:S05]  /*168c0*/  @!P0 BRA `(.L_x_22120) ;  /* 0x0000000000808947 */ /* 0x000fea0003800000 */
[----:B0-23--:R-:W0:Y:S01]  /*168d0*/  LDC.64 R218, c[0x0][0x2b8] ;  /* 0x0000ae00ffda7b82 */ /* 0x00de220000000a00 */
        /* <DEDUP_REMOVED lines=31> */
.L_x_22120:
[----:B------:R-:W-:Y:S05]  /*16ad0*/  BSYNC B0 ;  /* 0x0000000000007941 */ /* 0x000fea0003800000 */
.L_x_22119:
[----:B------:R-:W-:Y:S01]  /*16ae0*/  LOP3.LUT P0, RZ, R213, 0x80, RZ, 0xc0, !PT ;  /* 0x00000080d5ff7812 */ /* 0x000fe2000780c0ff */
[----:B------:R-:W-:-:S12]  /*16af0*/  BSSY B0, `(.L_x_22121) ;  /* 0x0000022000007945 */ /* 0x000fd80003800000 */
[----:B------:R-:W-:Y:S05]  /*16b00*/  @!P0 BRA `(.L_x_22122) ;  /* 0x0000000000808947 */ /* 0x000fea0003800000 */
[----:B0-234-:R-:W0:Y:S01]  /*16b10*/  LDC.64 R218, c[0x0][0x2b8] ;  /* 0x0000ae00ffda7b82 */ /* 0x01de220000000a00 */
        /* <DEDUP_REMOVED lines=31> */
.L_x_22122:
[----:B------:R-:W-:Y:S05]  /*16d10*/  BSYNC B0 ;  /* 0x0000000000007941 */ /* 0x000fea0003800000 */
.L_x_22121:
        /* <DEDUP_REMOVED lines=35> */
.L_x_22124:
[----:B------:R-:W-:Y:S05]  /*16f50*/  BSYNC B0 ;  /* 0x0000000000007941 */ /* 0x000fea0003800000 */
.L_x_22123:
        /* <DEDUP_REMOVED lines=34> */
.L_x_22126:
[----:B------:R-:W-:Y:S05]  /*17180*/  BSYNC B0 ;  /* 0x0000000000007941 */ /* 0x000fea0003800000 */
.L_x_22125:
[----:B------:R-:W-:Y:S02]  /*17190*/  LOP3.LUT P0, RZ, R213, 0x1, RZ, 0xc0, !PT ;  /* 0x00000001d5ff7812 */ /* 0x000fe4000780c0ff */
[----:B------:R-:W-:Y:S02]  /*171a0*/  IADD3 R212, R212, UR12, RZ ;  /* 0x0000000cd4d47c10 */ /* 0x000fe4000fffe0ff */
[----:B0-----:R-:W-:Y:S02]  /*171b0*/  SEL R215, RZ, 0x1, P0 ;  /* 0x00000001ffd77807 */ /* 0x001fe40000000000 */
[----:B------:R-:W-:-:S13]  /*171c0*/  ISETP.GE.AND P0, PT, R212, UR13, PT ;  /* 0x0000000dd4007c0c */ /* 0x000fda000bf06270 */
[----:B------:R-:W-:Y:S05]  /*171d0*/  @!P0 BRA `(.L_x_22127) ;  /* 0xfffffe9c00ec8947 */ /* 0x000fea000383ffff */
[----:B------:R-:W-:Y:S05]  /*171e0*/  EXIT ;  /* 0x000000000000794d */ /* 0x000fea0003800000 */
.L_x_22112:
[----:B------:R-:W-:Y:S01]  /*171f0*/  IMAD.MOV.U32 R226, RZ, RZ, R197 ;  /* 0x000000ffffe27224 */ /* 0x000fe200078e00c5 */
[----:B------:R-:W-:Y:S01]  /*17200*/  MOV R225, 0x1 ;  /* 0x0000000100e17802 */ /* 0x000fe20000000f00 */
[----:B------:R-:W-:Y:S01]  /*17210*/  IMAD.MOV.U32 R228, RZ, RZ, 0x1f ;  /* 0x0000001fffe47424 */ /* 0x000fe200078e00ff */
[----:B------:R-:W-:-:S07]  /*17220*/  MOV R223, 0xffffffff ;  /* 0xffffffff00df7802 */ /* 0x000fce0000000f00 */
[----:B-1---5:R-:W-:Y:S05]  /*17230*/  WARPSYNC.COLLECTIVE R223, `(.L_x_22128) ;  /* 0x00000000df087348 */ /* 0x022fea0003c00000 */
[----:B------:R0:W2:Y:S02]  /*17240*/  SHFL.BFLY P6, R224, R226, R225, R228 ;  /* 0x0c0000e1e2e07389 */ /* 0x0000a400000c00e4 */
[----:B012--5:R-:W-:Y:S01]  /*17250*/  ENDCOLLECTIVE ;  /* 0x000000000000791b */ /* 0x027fe20003800000 */
.L_x_22128:
[----:B------:R-:W-:Y:S02]  /*17260*/  IMAD.MOV.U32 R225, RZ, RZ, 0x2 ;  /* 0x00000002ffe17424 */ /* 0x000fe400078e00ff */
[----:B------:R-:W-:-:S04]  /*17270*/  IMAD.MOV.U32 R196, RZ, RZ, R224 ;  /* 0x000000ffffc47224 */ /* 0x000fc800078e00e0 */
[----:B------:R-:W-:-:S05]  /*17280*/  FADD.FTZ R215, R197, R196 ;  /* 0x000000c4c5d77221 */ /* 0x000fca0000010000 */
[----:B------:R-:W-:-:S07]  /*17290*/  MOV R226, R215 ;  /* 0x000000d700e27202 */ /* 0x000fce0000000f00 */
[----:B------:R-:W-:Y:S05]  /*172a0*/  WARPSYNC.COLLECTIVE R223, `(.L_x_22129) ;  /* 0x00000000df087348 */ /* 0x000fea0003c00000 */
[----:B------:R0:W1:Y:S02]  /*172b0*/  SHFL.BFLY P6, R224, R226, R225, R228 ;  /* 0x0c0000e1e2e07389 */ /* 0x00006400000c00e4 */
[----:B01----:R-:W-:Y:S01]  /*172c0*/  ENDCOLLECTIVE ;  /* 0x000000000000791b */ /* 0x003fe20003800000 */
.L_x_22129:
[----:B------:R-:W-:Y:S01]  /*172d0*/  HFMA2.MMA R225, -RZ, RZ, 0, 2.384185791015625e-07 ;  /* 0x00000004ffe17435 */ /* 0x000fe200000001ff */
[----:B------:R-:W-:-:S05]  /*172e0*/  MOV R196, R224 ;  /* 0x000000e000c47202 */ /* 0x000fca0000000f00 */
[----:B------:R-:W-:-:S04]  /*172f0*/  FADD.FTZ R219, R215, R196 ;  /* 0x000000c4d7db7221 */ /* 0x000fc80000010000 */
[----:B------:R-:W-:-:S07]  /*17300*/  IMAD.MOV.U32 R226, RZ, RZ, R219 ;  /* 0x000000ffffe27224 */ /* 0x000fce00078e00db */
[----:B------:R-:W-:Y:S05]  /*17310*/  WARPSYNC.COLLECTIVE R223, `(.L_x_22130) ;  /* 0x00000000df087348 */ /* 0x000fea0003c00000 */
[----:B------:R0:W1:Y:S02]  /*17320*/  SHFL.BFLY P6, R224, R226, R225, R228 ;  /* 0x0c0000e1e2e07389 */ /* 0x00006400000c00e4 */
[----:B01----:R-:W-:Y:S01]  /*17330*/  ENDCOLLECTIVE ;  /* 0x000000000000791b */ /* 0x003fe20003800000 */
.L_x_22130:
[----:B------:R-:W-:Y:S02]  /*17340*/  IMAD.MOV.U32 R225, RZ, RZ, 0x8 ;  /* 0x00000008ffe17424 */ /* 0x000fe400078e00ff */
[----:B------:R-:W-:-:S04]  /*17350*/  IMAD.MOV.U32 R196, RZ, RZ, R224 ;  /* 0x000000ffffc47224 */ /* 0x000fc800078e00e0 */
[----:B------:R-:W-:-:S05]  /*17360*/  FADD.FTZ R220, R219, R196 ;  /* 0x000000c4dbdc7221 */ /* 0x000fca0000010000 */
[----:B------:R-:W-:-:S07]  /*17370*/  MOV R226, R220 ;  /* 0x000000dc00e27202 */ /* 0x000fce0000000f00 */
[----:B------:R-:W-:Y:S05]  /*17380*/  WARPSYNC.COLLECTIVE R223, `(.L_x_22131) ;  /* 0x00000000df087348 */ /* 0x000fea0003c00000 */
[----:B------:R0:W1:Y:S02]  /*17390*/  SHFL.BFLY P6, R224, R226, R225, R228 ;  /* 0x0c0000e1e2e07389 */ /* 0x00006400000c00e4 */
[----:B01----:R-:W-:Y:S01]  /*173a0*/  ENDCOLLECTIVE ;  /* 0x000000000000791b */ /* 0x003fe20003800000 */
.L_x_22131:
[----:B------:R-:W-:Y:S01]  /*173b0*/  HFMA2.MMA R225, -RZ, RZ, 0, 9.5367431640625e-07 ;  /* 0x00000010ffe17435 */ /* 0x000fe200000001ff */
[----:B------:R-:W-:-:S05]  /*173c0*/  MOV R221, R224 ;  /* 0x000000e000dd7202 */ /* 0x000fca0000000f00 */
[----:B------:R-:W-:-:S04]  /*173d0*/  FADD.FTZ R221, R220, R221 ;  /* 0x000000dddcdd7221 */ /* 0x000fc80000010000 */
[----:B------:R-:W-:-:S07]  /*173e0*/  IMAD.MOV.U32 R226, RZ, RZ, R221 ;  /* 0x000000ffffe27224 */ /* 0x000fce00078e00dd */
[----:B------:R-:W-:Y:S05]  /*173f0*/  WARPSYNC.COLLECTIVE R223, `(.L_x_22132) ;  /* 0x00000000df087348 */ /* 0x000fea0003c00000 */
[----:B------:R0:W1:Y:S02]  /*17400*/  SHFL.BFLY P6, R224, R226, R225, R228 ;  /* 0x0c0000e1e2e07389 */ /* 0x00006400000c00e4 */
[----:B01----:R-:W-:Y:S01]  /*17410*/  ENDCOLLECTIVE ;  /* 0x000000000000791b */ /* 0x003fe20003800000 */
.L_x_22132:
        /* <DEDUP_REMOVED lines=122> */
.L_x_22133:
[----:B------:R-:W-:Y:S01]  /*17bc0*/  HFMA2.MMA R225, -RZ, RZ, 0, 1.1920928955078125e-07 ;  /* 0x00000002ffe17435 */ /* 0x000fe200000001ff */
[----:B------:R-:W-:-:S05]  /*17bd0*/  MOV R197, R224 ;  /* 0x000000e000c57202 */ /* 0x000fca0000000f00 */
[----:B------:R-:W-:-:S04]  /*17be0*/  FADD.FTZ R197, R196, R197 ;  /* 0x000000c5c4c57221 */ /* 0x000fc80000010000 */
[----:B------:R-:W-:-:S07]  /*17bf0*/  IMAD.MOV.U32 R226, RZ, RZ, R197 ;  /* 0x000000ffffe27224 */ /* 0x000fce00078e00c5 */
[----:B------:R-:W-:Y:S05]  /*17c00*/  WARPSYNC.COLLECTIVE R223, `(.L_x_22134) ;  /* 0x00000000df087348 */ /* 0x000fea0003c00000 */
[----:B------:R0:W1:Y:S02]  /*17c10*/  SHFL.BFLY P6, R224, R226, R225, R228 ;  /* 0x0c0000e1e2e07389 */ /* 0x00006400000c00e4 */
[----:B01----:R-:W-:Y:S01]  /*17c20*/  ENDCOLLECTIVE ;  /* 0x000000000000791b */ /* 0x003fe20003800000 */
.L_x_22134:
[----:B------:R-:W-:Y:S02]  /*17c30*/  IMAD.MOV.U32 R225, RZ, RZ, 0x4 ;  /* 0x00000004ffe17424 */ /* 0x000fe400078e00ff */
[----:B------:R-:W-:-:S04]  /*17c40*/  IMAD.MOV.U32 R220, RZ, RZ, R224 ;  /* 0x000000ffffdc7224 */ /* 0x000fc800078e00e0 */
[----:B------:R-:W-:-:S05]  /*17c50*/  FADD.FTZ R220, R197, R220 ;  /* 0x000000dcc5dc7221 */ /* 0x000fca0000010000 */
[----:B------:R-:W-:-:S07]  /*17c60*/  MOV R226, R220 ;  /* 0x000000dc00e27202 */ /* 0x000fce0000000f00 */
[----:B------:R-:W-:Y:S05]  /*17c70*/  WARPSYNC.COLLECTIVE R223, `(.L_x_22135) ;  /* 0x00000000df087348 */ /* 0x000fea0003c00000 */
[----:B------:R0:W1:Y:S02]  /*17c80*/  SHFL.BFLY P6, R224, R226, R225, R228 ;  /* 0x0c0000e1e2e07389 */ /* 0x00006400000c00e4 */
[----:B01----:R-:W-:Y:S01]  /*17c90*/  ENDCOLLECTIVE ;  /* 0x000000000000791b */ /* 0x003fe20003800000 */
.L_x_22135:
[----:B------:R-:W-:Y:S01]  /*17ca0*/  HFMA2.MMA R225, -RZ, RZ, 0, 4.76837158203125e-07 ;  /* 0x00000008ffe17435 */ /* 0x000fe200000001ff */
[----:B------:R-:W-:-:S05]  /*17cb0*/  MOV R215, R224 ;  /* 0x000000e000d77202 */ /* 0x000fca0000000f00 */
[----:B------:R-:W-:-:S04]  /*17cc0*/  FADD.FTZ R215, R220, R215 ;  /* 0x000000d7dcd77221 */ /* 0x000fc80000010000 */
[----:B------:R-:W-:-:S07]  /*17cd0*/  IMAD.MOV.U32 R226, RZ, RZ, R215 ;  /* 0x000000ffffe27224 */ /* 0x000fce00078e00d7 */
[----:B------:R-:W-:Y:S05]  /*17ce0*/  WARPSYNC.COLLECTIVE R223, `(.L_x_22136) ;  /* 0x00000000df087348 */ /* 0x000fea0003c00000 */
[----:B------:R0:W1:Y:S02]  /*17cf0*/  SHFL.BFLY P6, R224, R226, R225, R228 ;  /* 0x0c0000e1e2e07389 */ /* 0x00006400000c00e4 */
[----:B01----:R-:W-:Y:S01]  /*17d00*/  ENDCOLLECTIVE ;  /* 0x000000000000791b */ /* 0x003fe20003800000 */
.L_x_22136:
[----:B------:R-:W-:Y:S02]  /*17d10*/  IMAD.MOV.U32 R225, RZ, RZ, 0x10 ;  /* 0x00000010ffe17424 */ /* 0x000fe400078e00ff */
[----:B------:R-:W-:-:S04]  /*17d20*/  IMAD.MOV.U32 R222, RZ, RZ, R224 ;  /* 0x000000ffffde7224 */ /* 0x000fc800078e00e0 */
[----:B------:R-:W-:-:S05]  /*17d30*/  FADD.FTZ R222, R215, R222 ;  /* 0x000000ded7de7221 */ /* 0x000fca0000010000 */
[----:B------:R-:W-:-:S07]  /*17d40*/  MOV R226, R222 ;  /* 0x000000de00e27202 */ /* 0x000fce0000000f00 */
[----:B------:R-:W-:Y:S05]  /*17d50*/  WARPSYNC.COLLECTIVE R223, `(.L_x_22137) ;  /* 0x00000000df087348 */ /* 0x000fea0003c00000 */
[----:B------:R0:W1:Y:S02]  /*17d60*/  SHFL.BFLY P6, R224, R226, R225, R228 ;  /* 0x0c0000e1e2e07389 */ /* 0x00006400000c00e4 */
[----:B01----:R-:W-:Y:S01]  /*17d70*/  ENDCOLLECTIVE ;  /* 0x000000000000791b */ /* 0x003fe20003800000 */
.L_x_22137:
[----:B------:R-:W-:Y:S01]  /*17d80*/  MOV R219, R224 ;  /* 0x000000e000db7202 */ /* 0x000fe20000000f00 */
[----:B------:R-:W-:Y:S06]  /*17d90*/  BRA `(.L_x_22138) ;  /* 0xffffffdc00f07947 */ /* 0x000fec000383ffff */
.L_x_22139:
        /* <DEDUP_REMOVED lines=14> */
.L_x_46032:


//--------------------- .text._ZN10layer_norm13ln_fwd_kernelINS_13Kernel_traitsIf13__nv_bfloat16fS2_fjLj7168ELj1ELj1ELj4ELj16ENS_18Kernel_traits_baseILj7168EfS2_fS2_fjLj128EEEEELb1ELb0ELb0ELb1EEEvNS_9FwdParamsE --------------------------
	.section	.text._ZN10layer_norm13ln_fwd_kernelINS_13Kernel_traitsIf13__nv_bfloat16fS2_fjLj7168ELj1ELj1ELj4ELj16ENS_18Kernel_traits_baseILj7168EfS2_fS2_fjLj128EEEEELb1ELb0ELb0ELb1EEEvNS_9FwdParamsE,"ax",@progbits
	.align	128
        .global         _ZN10layer_norm13ln_fwd_kernelINS_13Kernel_traitsIf13__nv_bfloat16fS2_fjLj7168ELj1ELj1ELj4ELj16ENS_18Kernel_traits_baseILj7168EfS2_fS2_fjLj128EEEEELb1ELb0ELb0ELb1EEEvNS_9FwdParamsE
        .type           _ZN10layer_norm13ln_fwd_kernelINS_13Kernel_traitsIf13__nv_bfloat16fS2_fjLj7168ELj1ELj1ELj4ELj16ENS_18Kernel_traits_baseILj7168EfS2_fS2_fjLj128EEEEELb1ELb0ELb0ELb1EEEvNS_9FwdParamsE,@function
        .size           _ZN10layer_norm13ln_fwd_kernelINS_13Kernel_traitsIf13__nv_bfloat16fS2_fjLj7168ELj1ELj1ELj4ELj16ENS_18Kernel_traits_baseILj7168EfS2_fS2_fjLj128EEEEELb1ELb0ELb0ELb1EEEvNS_9FwdParamsE,(.L_x_46033 - _ZN10layer_norm13ln_fwd_kernelINS_13Kernel_traitsIf13__nv_bfloat16fS2_fjLj7168ELj1ELj1ELj4ELj16ENS_18Kernel_traits_baseILj7168EfS2_fS2_fjLj128EEEEELb1ELb0ELb0ELb1EEEvNS_9FwdParamsE)
        .other          _ZN10layer_norm13ln_fwd_kernelINS_13Kernel_traitsIf13__nv_bfloat16fS2_fjLj7168ELj1ELj1ELj4ELj16ENS_18Kernel_traits_baseILj7168EfS2_fS2_fjLj128EEEEELb1ELb0ELb0ELb1EEEvNS_9FwdParamsE,@"STO_CUDA_ENTRY STV_DEFAULT"
_ZN10layer_norm13ln_fwd_kernelINS_13Kernel_traitsIf13__nv_bfloat16fS2_fjLj7168ELj1ELj1ELj4ELj16ENS_18Kernel_traits_baseILj7168EfS2_fS2_fjLj128EEEEELb1ELb0ELb0ELb1EEEvNS_9FwdParamsE:
.text._ZN10layer_norm13ln_fwd_kernelINS_13Kernel_traitsIf13__nv_bfloat16fS2_fjLj7168ELj1ELj1ELj4ELj16ENS_18Kernel_traits_baseILj7168EfS2_fS2_fjLj128EEEEELb1ELb0ELb0ELb1EEEvNS_9FwdParamsE:
        /* <DEDUP_REMOVED lines=20> */
[----:B------:R-:W-:Y:S02]  /*0140*/  CS2R R172, SRZ ;  /* 0x0000000000ac7805 */ /* 0x000fe4000001ff00 */
[----:B-1----:R-:W-:Y:S02]  /*0150*/  @P1 MOV R2, R212 ;  /* 0x000000d400021202 */ /* 0x002fe40000000f00 */
[----:B------:R-:W-:-:S02]  /*0160*/  CS2R R174, SRZ ;  /* 0x0000000000ae7805 */ /* 0x000fc4000001ff00 */
[----:B------:R-:W-:Y:S02]  /*0170*/  CS2R R168, SRZ ;  /* 0x0000000000a87805 */ /* 0x000fe4000001ff00 */
[----:B------:R-:W-:Y:S02]  /*0180*/  CS2R R170, SRZ ;  /* 0x0000000000aa7805 */ /* 0x000fe4000001ff00 */
[----:B------:R-:W-:Y:S02]  /*0190*/  CS2R R164, SRZ ;  /* 0x0000000000a47805 */ /* 0x000fe4000001ff00 */
[----:B0-----:R-:W-:Y:S01]  /*01a0*/  SHF.L.U32 R0, R211, 0x5, RZ ;  /* 0x00000005d3007819 */ /* 0x001fe200000006ff */
[----:B--2---:R-:W-:Y:S01]  /*01b0*/  @P1 IMAD.MOV.U32 R3, RZ, RZ, R213 ;  /* 0x000000ffff031224 */ /* 0x004fe200078e00d5 */
[----:B------:R-:W-:Y:S02]  /*01c0*/  CS2R R166, SRZ ;  /* 0x0000000000a67805 */ /* 0x000fe4000001ff00 */
[----:B------:R-:W-:-:S02]  /*01d0*/  CS2R R160, SRZ ;  /* 0x0000000000a07805 */ /* 0x000fc4000001ff00 */
[----:B------:R-:W-:Y:S02]  /*01e0*/  LOP3.LUT R0, R0, 0xfe0, RZ, 0xc0, !PT ;  /* 0x00000fe000007812 */ /* 0x000fe400078ec0ff */
[----:B------:R-:W-:Y:S02]  /*01f0*/  CS2R R162, SRZ ;  /* 0x0000000000a27805 */ /* 0x000fe4000001ff00 */
[----:B------:R-:W-:Y:S02]  /*0200*/  CS2R R156, SRZ ;  /* 0x00000000009c7805 */ /* 0x000fe4000001ff00 */
[----:B------:R-:W-:Y:S02]  /*0210*/  CS2R R158, SRZ ;  /* 0x00000000009e7805 */ /* 0x000fe4000001ff00 */
[----:B------:R-:W-:Y:S02]  /*0220*/  IADD3 R6, P3, R0, UR6, RZ ;  /* 0x0000000600067c10 */ /* 0x000fe4000ff7e0ff */
        /* <DEDUP_REMOVED lines=9> */
[----:B------:R-:W-:Y:S01]  /*02c0*/  CS2R R138, SRZ ;  /* 0x00000000008a7805 */ /* 0x000fe2000001ff00 */
[----:B------:R-:W-:Y:S01]  /*02d0*/  IMAD.X R7, RZ, RZ, UR7, P3 ;  /* 0x00000007ff077e24 */ /* 0x000fe200098e06ff */
[----:B------:R-:W-:Y:S01]  /*02e0*/  ULDC.64 UR4, c[0x0][0x208] ;  /* 0x0000820000047ab9 */ /* 0x000fe20000000a00 */
[----:B------:R-:W0:Y:S01]  /*02f0*/  S2UR UR6, SR_CTAID.X ;  /* 0x00000000000679c3 */ /* 0x000e220000002500 */
[----:B------:R-:W5:Y:S01]  /*0300*/  @P1 LDG.E.64 R2, desc[UR4][R2.64] ;  /* 0x0000000402021981 */ /* 0x000f62000c1e1b00 */
[----:B------:R-:W-:Y:S01]  /*0310*/  ULDC.64 UR8, c[0x0][0x260] ;  /* 0x0000980000087ab9 */ /* 0x000fe20000000a00 */
[----:B------:R-:W-:-:S02]  /*0320*/  ULDC UR7, c[0x0][0x214] ;  /* 0x0000850000077ab9 */ /* 0x000fc40000000800 */
[----:B------:R-:W5:Y:S01]  /*0330*/  @P1 LDG.E.64 R202, desc[UR4][R202.64] ;  /* 0x00000004caca1981 */ /* 0x000f62000c1e1b00 */
[----:B------:R-:W-:Y:S02]  /*0340*/  IADD3 R4, P2, R0, UR8, RZ ;  /* 0x0000000800047c10 */ /* 0x000fe4000ff5e0ff */
[----:B------:R-:W1:Y:S01]  /*0350*/  LDC R0, c[0x0][RZ] ;  /* 0x00000000ff007b82 */ /* 0x000e620000000800 */
[----:B------:R2:W5:Y:S01]  /*0360*/  @P0 LDG.E.128 R188, desc[UR4][R6.64] ;  /* 0x0000000406bc0981 */ /* 0x000562000c1e1d00 */
[----:B------:R-:W-:-:S03]  /*0370*/  IADD3.X R5, RZ, UR9, RZ, P2, !PT ;  /* 0x00000009ff057c10 */ /* 0x000fc600097fe4ff */
        /* <DEDUP_REMOVED lines=44> */
[----:B------:R-:W-:Y:S01]  /*0640*/  IADD3 R201, R202, 0x3c6ef372, RZ ;  /* 0x3c6ef372cac97810 */ /* 0x000fe20007ffe0ff */
[C---:B------:R-:W-:Y:S01]  /*0650*/  VIADD R200, R203.reuse, 0x76cf5d0a ;  /* 0x76cf5d0acbc87836 */ /* 0x040fe20000000000 */
[C---:B------:R-:W-:Y:S01]  /*0660*/  IADD3 R199, R203.reuse, 0x32370b8f, RZ ;  /* 0x32370b8fcbc77810 */ /* 0x040fe20007ffe0ff */
[----:B------:R-:W-:Y:S01]  /*0670*/  IMAD.WIDE.U32 R8, R8, -0x326172a9, RZ ;  /* 0xcd9e8d5708087825 */ /* 0x000fe200078e00ff */
[C---:B------:R-:W-:Y:S01]  /*0680*/  IADD3 R197, R202.reuse, 0x78dde6e4, RZ ;  /* 0x78dde6e4cac57810 */ /* 0x040fe20007ffe0ff */
[----:B------:R-:W-:Y:S01]  /*0690*/  ULDC.64 UR10, c[0x0][0x210] ;  /* 0x00008400000a7ab9 */ /* 0x000fe20000000a00 */
[----:B------:R-:W-:Y:S01]  /*06a0*/  IADD3 R19, R203, -0x56f99767, RZ ;  /* 0xa9066899cb137810 */ /* 0x000fe20007ffe0ff */
[----:B0-----:R-:W-:Y:S01]  /*06b0*/  IMAD.WIDE.U32 R4, R7, -0x2daee0ad, RZ ;  /* 0xd2511f5307047825 */ /* 0x001fe200078e00ff */
[----:B------:R-:W-:-:S02]  /*06c0*/  IADD3 R17, R202, -0x4ab325aa, RZ ;  /* 0xb54cda56ca117810 */ /* 0x000fc40007ffe0ff */
[----:B------:R-:W-:Y:S01]  /*06d0*/  IADD3 R15, R203, 0x1fd5c5a3, RZ ;  /* 0x1fd5c5a3cb0f7810 */ /* 0x000fe20007ffe0ff */
[C---:B------:R-:W-:Y:S01]  /*06e0*/  VIADD R198, R202.reuse, 0xdaa66d2b ;  /* 0xdaa66d2bcac67836 */ /* 0x040fe20000000000 */
[----:B------:R-:W-:Y:S01]  /*06f0*/  LOP3.LUT R7, R5, R2, R209, 0x96, !PT ;  /* 0x0000000205077212 */ /* 0x000fe200078e96d1 */
[----:B------:R-:W-:Y:S01]  /*0700*/  VIADD R196, R203, 0xed9eba14 ;  /* 0xed9eba14cbc47836 */ /* 0x000fe20000000000 */
[----:B------:R-:W-:Y:S01]  /*0710*/  LOP3.LUT R2, R9, R208, R6, 0x96, !PT ;  /* 0x000000d009027212 */ /* 0x000fe200078e9606 */
[C---:B------:R-:W-:Y:S01]  /*0720*/  VIADD R18, R202.reuse, 0x1715609d ;  /* 0x1715609dca127836 */ /* 0x040fe20000000000 */
[----:B------:R-:W-:Y:S01]  /*0730*/  ISETP.NE.U32.AND P0, PT, RZ, UR6, PT ;  /* 0x00000006ff007c0c */ /* 0x000fe2000bf05070 */
[----:B------:R-:W-:Y:S01]  /*0740*/  IMAD.WIDE.U32 R6, R7, -0x326172a9, RZ ;  /* 0xcd9e8d5707067825 */ /* 0x000fe200078e00ff */
[----:B------:R-:W-:Y:S01]  /*0750*/  IADD3 R13, R202, -0xe443238, RZ ;  /* 0xf1bbcdc8ca0d7810 */ /* 0x000fe20007ffe0ff */
[----:B------:R-:W-:Y:S01]  /*0760*/  ULDC.U8 UR6, c[0x0][0x2a0] ;  /* 0x0000a80000067ab9 */ /* 0x000fe20000000000 */
[----:B------:R-:W-:Y:S01]  /*0770*/  ISETP.NE.AND.EX P0, PT, RZ, UR7, PT, P0 ;  /* 0x00000007ff007c0c */ /* 0x000fe2000bf05300 */
[----:B------:R-:W-:Y:S01]  /*0780*/  IMAD.WIDE.U32 R2, R2, -0x2daee0ad, RZ ;  /* 0xd2511f5302027825 */ /* 0x000fe200078e00ff */
[----:B------:R-:W-:Y:S01]  /*0790*/  LOP3.LUT R5, R7, R8, R201, 0x96, !PT ;  /* 0x0000000807057212 */ /* 0x000fe200078e96c9 */
[----:B------:R-:W-:Y:S01]  /*07a0*/  ULDC UR7, c[0x0][0x290] ;  /* 0x0000a40000077ab9 */ /* 0x000fe20000000800 */
[C---:B------:R-:W-:Y:S01]  /*07b0*/  IADD3 R11, R203.reuse, -0x695add53, RZ ;  /* 0x96a522adcb0b7810 */ /* 0x040fe20007ffe0ff */
[----:B------:R-:W-:Y:S01]  /*07c0*/  VIADD R16, R203, 0x646e171e ;  /* 0x646e171ecb107836 */ /* 0x000fe20000000000 */
[----:B------:R-:W-:Y:S01]  /*07d0*/  LOP3.LUT R8, R3, R4, R200, 0x96, !PT ;  /* 0x0000000403087212 */ /* 0x000fe200078e96c8 */
[----:B------:R-:W-:Y:S01]  /*07e0*/  IMAD.WIDE.U32 R4, R5, -0x2daee0ad, RZ ;  /* 0xd2511f5305047825 */ /* 0x000fe200078e00ff */
[----:B------:R-:W-:-:S03]  /*07f0*/  LOP3.LUT R212, R212, 0x3, RZ, 0xc0, !PT ;  /* 0x00000003d4d47812 */ /* 0x000fc600078ec0ff */
        /* <DEDUP_REMOVED lines=17> */
[----:B------:R-:W-:Y:S01]  /*0910*/  IMAD.MOV.U32 R214, RZ, RZ, 0x1 ;  /* 0x00000001ffd67424 */ /* 0x000fe200078e00ff */
        /* <DEDUP_REMOVED lines=24> */
[----:B------:R-:W-:-:S05]  /*0aa0*/  MOV R4, R21 ;  /* 0x0000001500047202 */ /* 0x000fca0000000f00 */
[----:B------:R-:W-:-:S07]  /*0ab0*/  @P0 LOP3.LUT R0, R0, 0x20, RZ, 0xfc, !PT ;  /* 0x0000002000000812 */ /* 0x000fce00078efcff */
.L_x_22533:
        /* <DEDUP_REMOVED lines=15> */
[----:B-----5:R-:W5:Y:S01]  /*0bb0*/  LDG.E.128 R20, desc[UR4][R20.64] ;  /* 0x0000000414147981 */ /* 0x020f62000c1e1d00 */
[----:B0-----:R-:W-:-:S05]  /*0bc0*/  @P1 IMAD.WIDE.U32 R26, R217, 0x20, R26 ;  /* 0x00000020d91a1825 */ /* 0x001fca00078e001a */
[----:B------:R0:W5:Y:S04]  /*0bd0*/  @P1 LDG.E.128 R76, desc[UR4][R26.64] ;  /* 0x000000041a4c1981 */ /* 0x000168000c1e1d00 */
[----:B------:R0:W5:Y:S01]  /*0be0*/  @P1 LDG.E.128 R72, desc[UR4][R26.64+0x10] ;  /* 0x000010041a481981 */ /* 0x000162000c1e1d00 */
[C---:B------:R-:W-:Y:S01]  /*0bf0*/  ISETP.NE.AND P0, PT, R212.reuse, 0x1, PT ;  /* 0x00000001d400780c */ /* 0x040fe20003f05270 */
[----:B------:R-:W-:Y:S01]  /*0c00*/  BSSY B0, `(.L_x_22140) ;  /* 0x000000e000007945 */ /* 0x000fe20003800000 */
[----:B------:R-:W-:Y:S02]  /*0c10*/  IMAD.MOV.U32 R222, RZ, RZ, 0x3f800000 ;  /* 0x3f800000ffde7424 */ /* 0x000fe400078e00ff */
[----:B------:R-:W-:Y:S01]  /*0c20*/  VIADD R28, R212, 0x1 ;  /* 0x00000001d41c7836 */ /* 0x000fe20000000000 */
[----:B--2---:R-:W-:-:S08]  /*0c30*/  @P2 SHF.L.U32 R222, R24, 0x10, RZ ;  /* 0x0000001018de2819 */ /* 0x004fd000000006ff */
        /* <DEDUP_REMOVED lines=9> */
.L_x_22141:
[----:B------:R-:W-:-:S07]  /*0cd0*/  IMAD.MOV.U32 R32, RZ, RZ, R2 ;  /* 0x000000ffff207224 */ /* 0x000fce00078e0002 */
.L_x_22142:
[----:B------:R-:W-:Y:S05]  /*0ce0*/  BSYNC B0 ;  /* 0x0000000000007941 */ /* 0x000fea0003800000 */
.L_x_22140:
        /* <DEDUP_REMOVED lines=16> */
.L_x_22146:
[----:B------:R-:W-:Y:S05]  /*0df0*/  BSYNC B1 ;  /* 0x0000000000017941 */ /* 0x000fea0003800000 */
.L_x_22145:
        /* <DEDUP_REMOVED lines=43> */
.L_x_22144:
[----:B------:R-:W-:Y:S05]  /*10b0*/  BSYNC B0 ;  /* 0x0000000000007941 */ /* 0x000fea0003800000 */
.L_x_22143:
        /* <DEDUP_REMOVED lines=12> */
[----:B------:R-:W-:Y:S01]  /*1180*/  PRMT R20, R20, 0x7632, R20 ;  /* 0x0000763214147816 */ /* 0x000fe20000000014 */
[----:B0-----:R-:W-:Y:S01]  /*1190*/  FMUL.FTZ R27, R27, R220 ;  /* 0x000000dc1b1b7220 */ /* 0x001fe20000410000 */
[----:B-1----:R-:W-:-:S04]  /*11a0*/  FSETP.GTU.FTZ.AND P3, PT, R25, R218, PT ;  /* 0x000000da1900720b */ /* 0x002fc80003f7c000 */
        /* <DEDUP_REMOVED lines=12> */
.L_x_22148:
[----:B------:R-:W-:-:S07]  /*1270*/  IMAD.MOV.U32 R31, RZ, RZ, R2 ;  /* 0x000000ffff1f7224 */ /* 0x000fce00078e0002 */
.L_x_22149:
[----:B------:R-:W-:Y:S05]  /*1280*/  BSYNC B0 ;  /* 0x0000000000007941 */ /* 0x000fea0003800000 */
.L_x_22147:
        /* <DEDUP_REMOVED lines=16> */
.L_x_22153:
[----:B------:R-:W-:Y:S05]  /*1390*/  BSYNC B1 ;  /* 0x0000000000017941 */ /* 0x000fea0003800000 */
.L_x_22152:
        /* <DEDUP_REMOVED lines=43> */
.L_x_22151:
[----:B------:R-:W-:Y:S05]  /*1650*/  BSYNC B0 ;  /* 0x0000000000007941 */ /* 0x000fea0003800000 */
.L_x_22150:
        /* <DEDUP_REMOVED lines=21> */
.L_x_22155:
[----:B------:R-:W-:-:S07]  /*17b0*/  MOV R20, R2 ;  /* 0x0000000200147202 */ /* 0x000fce0000000f00 */
.L_x_22156:
[----:B------:R-:W-:Y:S05]  /*17c0*/  BSYNC B0 ;  /* 0x0000000000007941 */ /* 0x000fea0003800000 */
.L_x_22154:
        /* <DEDUP_REMOVED lines=16> */
.L_x_22160:
[----:B------:R-:W-:Y:S05]  /*18d0*/  BSYNC B1 ;  /* 0x0000000000017941 */ /* 0x000fea0003800000 */
.L_x_22159:
        /* <DEDUP_REMOVED lines=43> */
.L_x_22158:
[----:B------:R-:W-:Y:S05]  /*1b90*/  BSYNC B0 ;  /* 0x0000000000007941 */ /* 0x000fea0003800000 */
.L_x_22157:
[----:B------:R-:W-:Y:S01]  /*1ba0*/  I2FP.F32.U32 R25, R20 ;  /* 0x0000001400197245 */ /* 0x000fe20000201000 */
[----:B------:R-:W-:Y:S01]  /*1bb0*/  BSSY B0, `(.L_x_22161) ;  /* 0x0000016000007945 */ /* 0x000fe20003800000 */
[C---:B------:R-:W-:Y:S01]  /*1bc0*/  SHF.L.U32 R27, R21.reuse, 0x10, RZ ;  /* 0x00000010151b7819 */ /* 0x040fe200000006ff */
[----:B------:R-:W-:Y:S01]  /*1bd0*/  VIADD R20, R26, 0x1 ;  /* 0x000000011a147836 */ /* 0x000fe20000000000 */
[----:B------:R-:W-:Y:S01]  /*1be0*/  PRMT R29, R21, 0x7632, R29 ;  /* 0x00007632151d7816 */ /* 0x000fe2000000001d */
[----:B------:R-:W-:Y:S02]  /*1bf0*/  FFMA.FTZ R25, R25, R216, 1.1641532182693481445e-10 ;  /* 0x2f00000019197423 */ /* 0x000fe400000100d8 */
[----:B------:R-:W-:-:S03]  /*1c00*/  FMUL.FTZ R27, R27, R222 ;  /* 0x000000de1b1b7220 */ /* 0x000fc60000410000 */
[----:B------:R-:W-:Y:S01]  /*1c10*/  FSETP.GTU.FTZ.AND P2, PT, R25, R218, PT ;  /* 0x000000da1900720b */ /* 0x000fe20003f5c000 */
[----:B------:R-:W-:-:S03]  /*1c20*/  FMUL.FTZ R27, R27, R220 ;  /* 0x000000dc1b1b7220 */ /* 0x000fc60000410000 */
[----:B------:R-:W-:Y:S02]  /*1c30*/  P2R R28, PR, RZ, 0x4 ;  /* 0x00000004ff1c7803 */ /* 0x000fe40000000000 */
        /* <DEDUP_REMOVED lines=12> */
.L_x_22162:
[----:B------:R-:W-:-:S07]  /*1d00*/  IMAD.MOV.U32 R32, RZ, RZ, R2 ;  /* 0x000000ffff207224 */ /* 0x000fce00078e0002 */
.L_x_22163:
[----:B------:R-:W-:Y:S05]  /*1d10*/  BSYNC B0 ;  /* 0x0000000000007941 */ /* 0x000fea0003800000 */
.L_x_22161:
        /* <DEDUP_REMOVED lines=16> */
.L_x_22167:
[----:B------:R-:W-:Y:S05]  /*1e20*/  BSYNC B1 ;  /* 0x0000000000017941 */ /* 0x000fea0003800000 */
.L_x_22166:
        /* <DEDUP_REMOVED lines=43> */
.L_x_22165:
[----:B------:R-:W-:Y:S05]  /*20e0*/  BSYNC B0 ;  /* 0x0000000000007941 */ /* 0x000fea0003800000 */
.L_x_22164:
        /* <DEDUP_REMOVED lines=20> */
.L_x_22169:
[----:B------:R-:W-:-:S07]  /*2230*/  MOV R29, R2 ;  /* 0x00000002001d7202 */ /* 0x000fce0000000f00 */
.L_x_22170:
[----:B------:R-:W-:Y:S05]  /*2240*/  BSYNC B0 ;  /* 0x0000000000007941 */ /* 0x000fea0003800000 */
.L_x_22168:
        /* <DEDUP_REMOVED lines=16> */
.L_x_22174:
[----:B------:R-:W-:Y:S05]  /*2350*/  BSYNC B1 ;  /* 0x0000000000017941 */ /* 0x000fea0003800000 */
.L_x_22173:
        /* <DEDUP_REMOVED lines=43> */
.L_x_22172:
[----:B------:R-:W-:Y:S05]  /*2610*/  BSYNC B0 ;  /* 0x0000000000007941 */ /* 0x000fea0003800000 */
.L_x_22171:
        /* <DEDUP_REMOVED lines=21> */
.L_x_22176:
[----:B------:R-:W-:-:S07]  /*2770*/  IMAD.MOV.U32 R29, RZ, RZ, R2 ;  /* 0x000000ffff1d7224 */ /* 0x000fce00078e0002 */
.L_x_22177:
[----:B------:R-:W-:Y:S05]  /*2780*/  BSYNC B0 ;  /* 0x0000000000007941 */ /* 0x000fea0003800000 */
.L_x_22175:
        /* <DEDUP_REMOVED lines=16> */
.L_x_22181:
[----:B------:R-:W-:Y:S05]  /*2890*/  BSYNC B1 ;  /* 0x0000000000017941 */ /* 0x000fea0003800000 */
.L_x_22180:
        /* <DEDUP_REMOVED lines=43> */
.L_x_22179:
[----:B------:R-:W-:Y:S05]  /*2b50*/  BSYNC B0 ;  /* 0x0000000000007941 */ /* 0x000fea0003800000 */
.L_x_22178:
        /* <DEDUP_REMOVED lines=20> */
.L_x_22183:
[----:B------:R-:W-:-:S07]  /*2ca0*/  MOV R22, R2 ;  /* 0x0000000200167202 */ /* 0x000fce0000000f00 */
.L_x_22184:
[----:B------:R-:W-:Y:S05]  /*2cb0*/  BSYNC B0 ;  /* 0x0000000000007941 */ /* 0x000fea0003800000 */
.L_x_22182:
        /* <DEDUP_REMOVED lines=16> */
.L_x_22188:
[----:B------:R-:W-:Y:S05]  /*2dc0*/  BSYNC B1 ;  /* 0x0000000000017941 */ /* 0x000fea0003800000 */
.L_x_22187:
        /* <DEDUP_REMOVED lines=43> */
.L_x_22186:
[----:B------:R-:W-:Y:S05]  /*3080*/  BSYNC B0 ;  /* 0x0000000000007941 */ /* 0x000fea0003800000 */
.L_x_22185:
        /* <DEDUP_REMOVED lines=21> */
.L_x_22190:
[----:B------:R-:W-:-:S07]  /*31e0*/  IMAD.MOV.U32 R27, RZ, RZ, R2 ;  /* 0x000000ffff1b7224 */ /* 0x000fce00078e0002 */
.L_x_22191:
[----:B------:R-:W-:Y:S05]  /*31f0*/  BSYNC B0 ;  /* 0x0000000000007941 */ /* 0x000fea0003800000 */
.L_x_22189:
        /* <DEDUP_REMOVED lines=18> */
.L_x_22195:
[----:B------:R-:W-:Y:S05]  /*3320*/  BSYNC B1 ;  /* 0x0000000000017941 */ /* 0x000fea0003800000 */
.L_x_22194:
        /* <DEDUP_REMOVED lines=43> */
.L_x_22193:
[----:B------:R-:W-:Y:S05]  /*35e0*/  BSYNC B0 ;  /* 0x0000000000007941 */ /* 0x000fea0003800000 */
.L_x_22192:
[----:B------:R-:W-:Y:S01]  /*35f0*/  I2FP.F32.U32 R21, R27 ;  /* 0x0000001b00157245 */ /* 0x000fe20000201000 */
[----:B------:R-:W0:Y:S01]  /*3600*/  LDC.64 R204, c[0x0][0x238] ;  /* 0x00008e00ffcc7b82 */ /* 0x000e220000000a00 */
[----:B------:R-:W-:Y:S01]  /*3610*/  ISETP.NE.AND P6, PT, R30, RZ, PT ;  /* 0x000000ff1e00720c */ /* 0x000fe20003fc5270 */
[----:B------:R-:W-:Y:S01]  /*3620*/  IMAD.U32 R25, R26, 0x10000, RZ ;  /* 0x000100001a197824 */ /* 0x000fe200078e00ff */
[----:B------:R-:W-:Y:S01]  /*3630*/  SEL R30, RZ, 0x10000, P5 ;  /* 0x00010000ff1e7807 */ /* 0x000fe20002800000 */
[----:B------:R-:W-:Y:S01]  /*3640*/  FFMA.FTZ R23, R21, R216, 1.1641532182693481445e-10 ;  /* 0x2f00000015177423 */ /* 0x000fe200000100d8 */
[----:B------:R-:W-:Y:S01]  /*3650*/  SEL R33, RZ, 0x100, P4 ;  /* 0x00000100ff217807 */ /* 0x000fe20002000000 */
[----:B------:R-:W-:Y:S01]  /*3660*/  FMUL.FTZ R25, R25, R222 ;  /* 0x000000de19197220 */ /* 0x000fe20000410000 */
[----:B------:R-:W-:Y:S01]  /*3670*/  ISETP.NE.AND P5, PT, R31, RZ, PT ;  /* 0x000000ff1f00720c */ /* 0x000fe20003fa5270 */
[----:B------:R-:W1:Y:S01]  /*3680*/  @P1 LDC.64 R20, c[0x0][0x230] ;  /* 0x00008c00ff141b82 */ /* 0x000e620000000a00 */
[----:B------:R-:W-:Y:S01]  /*3690*/  ISETP.NE.AND P4, PT, R28, RZ, PT ;  /* 0x000000ff1c00720c */ /* 0x000fe20003f85270 */
[----:B------:R-:W-:Y:S01]  /*36a0*/  FMUL.FTZ R25, R25, R220 ;  /* 0x000000dc19197220 */ /* 0x000fe20000410000 */
[----:B------:R-:W-:-:S02]  /*36b0*/  SEL R22, RZ, 0x1, P2 ;  /* 0x00000001ff167807 */ /* 0x000fc40001000000 */
[----:B------:R-:W-:Y:S02]  /*36c0*/  SEL R24, RZ, 0x1, P4 ;  /* 0x00000001ff187807 */ /* 0x000fe40002000000 */
[----:B------:R-:W-:Y:S01]  /*36d0*/  SEL R28, RZ, 0x1, P5 ;  /* 0x00000001ff1c7807 */ /* 0x000fe20002800000 */
[----:B------:R-:W2:Y:S01]  /*36e0*/  LDC.64 R206, c[0x0][0x240] ;  /* 0x00009000ffce7b82 */ /* 0x000ea20000000a00 */
[----:B------:R-:W-:Y:S01]  /*36f0*/  FSETP.GTU.FTZ.AND P2, PT, R23, R218, PT ;  /* 0x000000da1700720b */ /* 0x000fe20003f5c000 */
[----:B------:R-:W-:Y:S01]  /*3700*/  IMAD.WIDE.U32 R22, R22, 0x1000000, RZ ;  /* 0x0100000016167825 */ /* 0x000fe200078e00ff */
[----:B------:R-:W-:Y:S02]  /*3710*/  IADD3 R213, R217, 0x80, RZ ;  /* 0x00000080d9d57810 */ /* 0x000fe40007ffe0ff */
[----:B------:R-:W-:Y:S01]  /*3720*/  SEL R31, RZ, 0x1000000, P2 ;  /* 0x01000000ff1f7807 */ /* 0x000fe20001000000 */
[----:B------:R-:W-:Y:S01]  /*3730*/  IMAD.WIDE.U32 R26, R24, 0x10000, RZ ;  /* 0x00010000181a7825 */ /* 0x000fe200078e00ff */
[----:B------:R-:W-:-:S02]  /*3740*/  FSEL R67, R25, RZ, !P2 ;  /* 0x000000ff19437208 */ /* 0x000fc40005000000 */
[----:B------:R-:W-:Y:S01]  /*3750*/  LOP3.LUT R33, R33, R31, R30, 0xfe, !PT ;  /* 0x0000001f21217212 */ /* 0x000fe200078efe1e */
[----:B------:R-:W-:Y:S01]  /*3760*/  IMAD.WIDE.U32 R28, R28, 0x100, RZ ;  /* 0x000001001c1c7825 */ /* 0x000fe200078e00ff */
[----:B------:R-:W-:-:S03]  /*3770*/  SEL R31, RZ, 0x1, P6 ;  /* 0x00000001ff1f7807 */ /* 0x000fc60003000000 */
[----:B------:R-:W-:Y:S01]  /*3780*/  @P0 FADD.FTZ R67, R75, R67 ;  /* 0x000000434b430221 */ /* 0x000fe20000010000 */
[----:B0-----:R-:W-:Y:S01]  /*3790*/  IMAD.WIDE.U32 R24, R217, 0x20, R204 ;  /* 0x00000020d9187825 */ /* 0x001fe200078e00cc */
[----:B------:R-:W-:Y:S02]  /*37a0*/  LOP3.LUT R30, R28, R22, R26, 0xfe, !PT ;  /* 0x000000161c1e7212 */ /* 0x000fe400078efe1a */
[----:B------:R-:W-:Y:S02]  /*37b0*/  SEL R22, RZ, 0x1, P3 ;  /* 0x00000001ff167807 */ /* 0x000fe40001800000 */
[----:B------:R-:W-:Y:S01]  /*37c0*/  LOP3.LUT R30, R30, R31, RZ, 0xfc, !PT ;  /* 0x0000001f1e1e7212 */ /* 0x000fe200078efcff */
[----:B------:R0:W-:Y:S01]  /*37d0*/  STG.E.128 desc[UR4][R24.64], R68 ;  /* 0x0000004418007986 */ /* 0x0001e2000c101d04 */
[----:B------:R-:W-:-:S03]  /*37e0*/  LOP3.LUT R23, R23, R33, R22, 0xfe, !PT ;  /* 0x0000002117177212 */ /* 0x000fc600078efe16 */
[----:B------:R0:W-:Y:S01]  /*37f0*/  STG.E.128 desc[UR4][R24.64+0x10], R64 ;  /* 0x0000104018007986 */ /* 0x0001e2000c101d04 */
[----:B------:R-:W-:Y:S01]  /*3800*/  LOP3.LUT R31, R29, R23, R27, 0xfe, !PT ;  /* 0x000000171d1f7212 */ /* 0x000fe200078efe1b */
[----:B-1----:R-:W-:-:S04]  /*3810*/  @P1 IMAD.WIDE.U32 R28, R213, 0x20, R20 ;  /* 0x00000020d51c1825 */ /* 0x002fc800078e0014 */
[----:B--2---:R-:W-:-:S04]  /*3820*/  IMAD.WIDE.U32 R26, R217, 0x8, R206 ;  /* 0x00000008d91a7825 */ /* 0x004fc800078e00ce */
        /* <DEDUP_REMOVED lines=17> */
.L_x_22197:
[----:B------:R-:W-:-:S07]  /*3940*/  IMAD.MOV.U32 R30, RZ, RZ, R2 ;  /* 0x000000ffff1e7224 */ /* 0x000fce00078e0002 */
.L_x_22198:
[----:B------:R-:W-:Y:S05]  /*3950*/  BSYNC B0 ;  /* 0x0000000000007941 */ /* 0x000fea0003800000 */
.L_x_22196:
        /* <DEDUP_REMOVED lines=16> */
.L_x_22202:
[----:B------:R-:W-:Y:S05]  /*3a60*/  BSYNC B1 ;  /* 0x0000000000017941 */ /* 0x000fea0003800000 */
.L_x_22201:
        /* <DEDUP_REMOVED lines=43> */
.L_x_22200:
[----:B------:R-:W-:Y:S05]  /*3d20*/  BSYNC B0 ;  /* 0x0000000000007941 */ /* 0x000fea0003800000 */
.L_x_22199:
[----:B------:R-:W-:Y:S01]  /*3d30*/  I2FP.F32.U32 R25, R30 ;  /* 0x0000001e00197245 */ /* 0x000fe20000201000 */
[----:B-----5:R-:W-:Y:S01]  /*3d40*/  IMAD.U32 R27, R20, 0x10000, RZ ;  /* 0x00010000141b7824 */ /* 0x020fe200078e00ff */
        /* <DEDUP_REMOVED lines=20> */
.L_x_22204:
[----:B------:R-:W-:-:S07]  /*3e90*/  MOV R31, R2 ;  /* 0x00000002001f7202 */ /* 0x000fce0000000f00 */
.L_x_22205:
[----:B------:R-:W-:Y:S05]  /*3ea0*/  BSYNC B0 ;  /* 0x0000000000007941 */ /* 0x000fea0003800000 */
.L_x_22203:
        /* <DEDUP_REMOVED lines=16> */
.L_x_22209:
[----:B------:R-:W-:Y:S05]  /*3fb0*/  BSYNC B1 ;  /* 0x0000000000017941 */ /* 0x000fea0003800000 */
.L_x_22208:
        /* <DEDUP_REMOVED lines=43> */
.L_x_22207:
[----:B------:R-:W-:Y:S05]  /*4270*/  BSYNC B0 ;  /* 0x0000000000007941 */ /* 0x000fea0003800000 */
.L_x_22206:
        /* <DEDUP_REMOVED lines=8> */
[----:B------:R-:W-:-:S03]  /*4300*/  FMUL.FTZ R27, R27, R220 ;  /* 0x000000dc1b1b7220 */ /* 0x000fc60000410000 */
[----:B------:R-:W-:Y:S02]  /*4310*/  P2R R31, PR, RZ, 0x8 ;  /* 0x00000008ff1f7803 */ /* 0x000fe40000000000 */
        /* <DEDUP_REMOVED lines=11> */
.L_x_22211:
[----:B------:R-:W-:-:S07]  /*43d0*/  IMAD.MOV.U32 R20, RZ, RZ, R2 ;  /* 0x000000ffff147224 */ /* 0x000fce00078e0002 */
.L_x_22212:
[----:B------:R-:W-:Y:S05]  /*43e0*/  BSYNC B0 ;  /* 0x0000000000007941 */ /* 0x000fea0003800000 */
.L_x_22210:
        /* <DEDUP_REMOVED lines=16> */
.L_x_22216:
[----:B------:R-:W-:Y:S05]  /*44f0*/  BSYNC B1 ;  /* 0x0000000000017941 */ /* 0x000fea0003800000 */
.L_x_22215:
        /* <DEDUP_REMOVED lines=43> */
.L_x_22214:
[----:B------:R-:W-:Y:S05]  /*47b0*/  BSYNC B0 ;  /* 0x0000000000007941 */ /* 0x000fea0003800000 */
.L_x_22213:
[----:B------:R-:W-:Y:S01]  /*47c0*/  I2FP.F32.U32 R25, R20 ;  /* 0x0000001400197245 */ /* 0x000fe20000201000 */
[C---:B------:R-:W-:Y:S01]  /*47d0*/  IMAD.U32 R27, R21.reuse, 0x10000, RZ ;  /* 0x00010000151b7824 */ /* 0x040fe200078e00ff */
[----:B------:R-:W-:Y:S01]  /*47e0*/  BSSY B0, `(.L_x_22217) ;  /* 0x0000015000007945 */ /* 0x000fe20003800000 */
[----:B------:R-:W-:Y:S02]  /*47f0*/  PRMT R29, R21, 0x7632, R29 ;  /* 0x00007632151d7816 */ /* 0x000fe4000000001d */
[----:B------:R-:W-:Y:S01]  /*4800*/  FFMA.FTZ R25, R25, R216, 1.1641532182693481445e-10 ;  /* 0x2f00000019197423 */ /* 0x000fe200000100d8 */
[----:B------:R-:W-:Y:S01]  /*4810*/  FMUL.FTZ R27, R27, R222 ;  /* 0x000000de1b1b7220 */ /* 0x000fe20000410000 */
[----:B------:R-:W-:-:S03]  /*4820*/  IADD3 R20, R26, 0x1, RZ ;  /* 0x000000011a147810 */ /* 0x000fc60007ffe0ff */
[----:B------:R-:W-:Y:S01]  /*4830*/  FMUL.FTZ R27, R27, R220 ;  /* 0x000000dc1b1b7220 */ /* 0x000fe20000410000 */
[----:B------:R-:W-:-:S04]  /*4840*/  FSETP.GTU.FTZ.AND P2, PT, R25, R218, PT ;  /* 0x000000da1900720b */ /* 0x000fc80003f5c000 */
[----:B------:R-:W-:Y:S02]  /*4850*/  P2R R28, PR, RZ, 0x4 ;  /* 0x00000004ff1c7803 */ /* 0x000fe40000000000 */
        /* <DEDUP_REMOVED lines=12> */
.L_x_22218:
[----:B------:R-:W-:-:S07]  /*4920*/  MOV R32, R2 ;  /* 0x0000000200207202 */ /* 0x000fce0000000f00 */
.L_x_22219:
[----:B------:R-:W-:Y:S05]  /*4930*/  BSYNC B0 ;  /* 0x0000000000007941 */ /* 0x000fea0003800000 */
.L_x_22217:
        /* <DEDUP_REMOVED lines=16> */
.L_x_22223:
[----:B------:R-:W-:Y:S05]  /*4a40*/  BSYNC B1 ;  /* 0x0000000000017941 */ /* 0x000fea0003800000 */
.L_x_22222:
        /* <DEDUP_REMOVED lines=43> */
.L_x_22221:
[----:B------:R-:W-:Y:S05]  /*4d00*/  BSYNC B0 ;  /* 0x0000000000007941 */ /* 0x000fea0003800000 */
.L_x_22220:
        /* <DEDUP_REMOVED lines=20> */
.L_x_22225:
[----:B------:R-:W-:-:S07]  /*4e50*/  IMAD.MOV.U32 R29, RZ, RZ, R2 ;  /* 0x000000ffff1d7224 */ /* 0x000fce00078e0002 */
.L_x_22226:
[----:B------:R-:W-:Y:S05]  /*4e60*/  BSYNC B0 ;  /* 0x0000000000007941 */ /* 0x000fea0003800000 */
.L_x_22224:
        /* <DEDUP_REMOVED lines=16> */
.L_x_22230:
[----:B------:R-:W-:Y:S05]  /*4f70*/  BSYNC B1 ;  /* 0x0000000000017941 */ /* 0x000fea0003800000 */
.L_x_22229:
        /* <DEDUP_REMOVED lines=43> */
.L_x_22228:
[----:B------:R-:W-:Y:S05]  /*5230*/  BSYNC B0 ;  /* 0x0000000000007941 */ /* 0x000fea0003800000 */
.L_x_22227:
        /* <DEDUP_REMOVED lines=21> */
.L_x_22232:
[----:B------:R-:W-:-:S07]  /*5390*/  MOV R29, R2 ;  /* 0x00000002001d7202 */ /* 0x000fce0000000f00 */
.L_x_22233:
[----:B------:R-:W-:Y:S05]  /*53a0*/  BSYNC B0 ;  /* 0x0000000000007941 */ /* 0x000fea0003800000 */
.L_x_22231:
        /* <DEDUP_REMOVED lines=16> */
.L_x_22237:
[----:B------:R-:W-:Y:S05]  /*54b0*/  BSYNC B1 ;  /* 0x0000000000017941 */ /* 0x000fea0003800000 */
.L_x_22236:
        /* <DEDUP_REMOVED lines=43> */
.L_x_22235:
[----:B------:R-:W-:Y:S05]  /*5770*/  BSYNC B0 ;  /* 0x0000000000007941 */ /* 0x000fea0003800000 */
.L_x_22234:
        /* <DEDUP_REMOVED lines=20> */
.L_x_22239:
[----:B------:R-:W-:-:S07]  /*58c0*/  IMAD.MOV.U32 R22, RZ, RZ, R2 ;  /* 0x000000ffff167224 */ /* 0x000fce00078e0002 */
.L_x_22240:
[----:B------:R-:W-:Y:S05]  /*58d0*/  BSYNC B0 ;  /* 0x0000000000007941 */ /* 0x000fea0003800000 */
.L_x_22238:
        /* <DEDUP_REMOVED lines=16> */
.L_x_22244:
[----:B------:R-:W-:Y:S05]  /*59e0*/  BSYNC B1 ;  /* 0x0000000000017941 */ /* 0x000fea0003800000 */
.L_x_22243:
        /* <DEDUP_REMOVED lines=43> */
.L_x_22242:
[----:B------:R-:W-:Y:S05]  /*5ca0*/  BSYNC B0 ;  /* 0x0000000000007941 */ /* 0x000fea0003800000 */
.L_x_22241:
        /* <DEDUP_REMOVED lines=21> */
.L_x_22246:
[----:B------:R-:W-:-:S07]  /*5e00*/  MOV R27, R2 ;  /* 0x00000002001b7202 */ /* 0x000fce0000000f00 */
.L_x_22247:
[----:B------:R-:W-:Y:S05]  /*5e10*/  BSYNC B0 ;  /* 0x0000000000007941 */ /* 0x000fea0003800000 */
.L_x_22245:
        /* <DEDUP_REMOVED lines=18> */
.L_x_22251:
[----:B------:R-:W-:Y:S05]  /*5f40*/  BSYNC B1 ;  /* 0x0000000000017941 */ /* 0x000fea0003800000 */
.L_x_22250:
        /* <DEDUP_REMOVED lines=43> */
.L_x_22249:
[----:B------:R-:W-:Y:S05]  /*6200*/  BSYNC B0 ;  /* 0x0000000000007941 */ /* 0x000fea0003800000 */
.L_x_22248:
[----:B------:R-:W-:Y:S01]  /*6210*/  I2FP.F32.U32 R21, R27 ;  /* 0x0000001b00157245 */ /* 0x000fe20000201000 */
[----:B------:R-:W-:Y:S01]  /*6220*/  VIADD R215, R217, 0x100 ;  /* 0x00000100d9d77836 */ /* 0x000fe20000000000 */
[----:B------:R-:W-:Y:S02]  /*6230*/  ISETP.NE.AND P6, PT, R30, RZ, PT ;  /* 0x000000ff1e00720c */ /* 0x000fe40003fc5270 */
[----:B------:R-:W-:Y:S01]  /*6240*/  SEL R30, RZ, 0x10000, P5 ;  /* 0x00010000ff1e7807 */ /* 0x000fe20002800000 */
[----:B------:R-:W-:Y:S01]  /*6250*/  FFMA.FTZ R23, R21, R216, 1.1641532182693481445e-10 ;  /* 0x2f00000015177423 */ /* 0x000fe200000100d8 */
[----:B------:R-:W-:Y:S01]  /*6260*/  SEL R33, RZ, 0x100, P4 ;  /* 0x00000100ff217807 */ /* 0x000fe20002000000 */
[----:B------:R-:W0:Y:S01]  /*6270*/  @P1 LDC.64 R20, c[0x0][0x230] ;  /* 0x00008c00ff141b82 */ /* 0x000e220000000a00 */
[----:B------:R-:W-:Y:S02]  /*6280*/  ISETP.NE.AND P5, PT, R31, RZ, PT ;  /* 0x000000ff1f00720c */ /* 0x000fe40003fa5270 */
[----:B------:R-:W-:-:S02]  /*6290*/  ISETP.NE.AND P4, PT, R28, RZ, PT ;  /* 0x000000ff1c00720c */ /* 0x000fc40003f85270 */
[----:B------:R-:W-:Y:S02]  /*62a0*/  SHF.L.U32 R25, R26, 0x10, RZ ;  /* 0x000000101a197819 */ /* 0x000fe400000006ff */
[----:B------:R-:W-:Y:S02]  /*62b0*/  SEL R24, RZ, 0x1, P2 ;  /* 0x00000001ff187807 */ /* 0x000fe40001000000 */
[----:B------:R-:W-:Y:S01]  /*62c0*/  SEL R22, RZ, 0x1, P4 ;  /* 0x00000001ff167807 */ /* 0x000fe20002000000 */
[----:B------:R-:W-:Y:S01]  /*62d0*/  FMUL.FTZ R29, R25, R222 ;  /* 0x000000de191d7220 */ /* 0x000fe20000410000 */
[----:B------:R-:W-:Y:S01]  /*62e0*/  SEL R26, RZ, 0x1, P5 ;  /* 0x00000001ff1a7807 */ /* 0x000fe20002800000 */
[----:B------:R-:W-:Y:S01]  /*62f0*/  IMAD.WIDE.U32 R24, R24, 0x1000000, RZ ;  /* 0x0100000018187825 */ /* 0x000fe200078e00ff */
[----:B------:R-:W-:-:S03]  /*6300*/  FSETP.GTU.FTZ.AND P2, PT, R23, R218, PT ;  /* 0x000000da1700720b */ /* 0x000fc60003f5c000 */
[----:B------:R-:W-:Y:S01]  /*6310*/  FMUL.FTZ R29, R29, R220 ;  /* 0x000000dc1d1d7220 */ /* 0x000fe20000410000 */
[----:B------:R-:W-:Y:S01]  /*6320*/  SEL R31, RZ, 0x1, P6 ;  /* 0x00000001ff1f7807 */ /* 0x000fe20003000000 */
[----:B------:R-:W-:Y:S01]  /*6330*/  IMAD.WIDE.U32 R22, R22, 0x10000, RZ ;  /* 0x0001000016167825 */ /* 0x000fe200078e00ff */
[----:B------:R-:W-:Y:S02]  /*6340*/  SEL R28, RZ, 0x1000000, P2 ;  /* 0x01000000ff1c7807 */ /* 0x000fe40001000000 */
[----:B------:R-:W-:Y:S01]  /*6350*/  FSEL R59, R29, RZ, !P2 ;  /* 0x000000ff1d3b7208 */ /* 0x000fe20005000000 */
[----:B------:R-:W-:Y:S01]  /*6360*/  IMAD.WIDE.U32 R26, R26, 0x100, RZ ;  /* 0x000001001a1a7825 */ /* 0x000fe200078e00ff */
[----:B------:R-:W-:-:S03]  /*6370*/  LOP3.LUT R33, R33, R28, R30, 0xfe, !PT ;  /* 0x0000001c21217212 */ /* 0x000fc600078efe1e */
[----:B------:R-:W-:Y:S01]  /*6380*/  @P0 FADD.FTZ R59, R75, R59 ;  /* 0x0000003b4b3b0221 */ /* 0x000fe20000010000 */
[----:B------:R-:W-:Y:S02]  /*6390*/  LOP3.LUT R30, R26, R24, R22, 0xfe, !PT ;  /* 0x000000181a1e7212 */ /* 0x000fe400078efe16 */
[----:B------:R-:W-:Y:S02]  /*63a0*/  SEL R24, RZ, 0x1, P3 ;  /* 0x00000001ff187807 */ /* 0x000fe40001800000 */
[----:B------:R-:W-:Y:S02]  /*63b0*/  LOP3.LUT R30, R30, R31, RZ, 0xfc, !PT ;  /* 0x0000001f1e1e7212 */ /* 0x000fe400078efcff */
[----:B------:R-:W-:Y:S01]  /*63c0*/  LOP3.LUT R29, R25, R33, R24, 0xfe, !PT ;  /* 0x00000021191d7212 */ /* 0x000fe200078efe18 */
[----:B------:R-:W-:-:S03]  /*63d0*/  IMAD.WIDE.U32 R24, R213, 0x20, R204 ;  /* 0x00000020d5187825 */ /* 0x000fc600078e00cc */
[----:B------:R-:W-:Y:S01]  /*63e0*/  LOP3.LUT R31, R27, R29, R23, 0xfe, !PT ;  /* 0x0000001d1b1f7212 */ /* 0x000fe200078efe17 */
[----:B0-----:R-:W-:Y:S01]  /*63f0*/  @P1 IMAD.WIDE.U32 R28, R215, 0x20, R20 ;  /* 0x00000020d71c1825 */ /* 0x001fe200078e0014 */
[----:B------:R0:W-:Y:S03]  /*6400*/  STG.E.128 desc[UR4][R24.64], R60 ;  /* 0x0000003c18007986 */ /* 0x0001e6000c101d04 */
[----:B------:R-:W-:Y:S01]  /*6410*/  IMAD.WIDE.U32 R26, R213, 0x8, R206 ;  /* 0x00000008d51a7825 */ /* 0x000fe200078e00ce */
        /* <DEDUP_REMOVED lines=18> */
.L_x_22253:
[----:B------:R-:W-:-:S07]  /*6540*/  MOV R30, R2 ;  /* 0x00000002001e7202 */ /* 0x000fce0000000f00 */
.L_x_22254:
[----:B------:R-:W-:Y:S05]  /*6550*/  BSYNC B0 ;  /* 0x0000000000007941 */ /* 0x000fea0003800000 */
.L_x_22252:
        /* <DEDUP_REMOVED lines=16> */
.L_x_22258:
[----:B------:R-:W-:Y:S05]  /*6660*/  BSYNC B1 ;  /* 0x0000000000017941 */ /* 0x000fea0003800000 */
.L_x_22257:
        /* <DEDUP_REMOVED lines=43> */
.L_x_22256:
[----:B------:R-:W-:Y:S05]  /*6920*/  BSYNC B0 ;  /* 0x0000000000007941 */ /* 0x000fea0003800000 */
.L_x_22255:
        /* <DEDUP_REMOVED lines=23> */
.L_x_22260:
[----:B------:R-:W-:-:S07]  /*6aa0*/  IMAD.MOV.U32 R30, RZ, RZ, R2 ;  /* 0x000000ffff1e7224 */ /* 0x000fce00078e0002 */
.L_x_22261:
[----:B------:R-:W-:Y:S05]  /*6ab0*/  BSYNC B0 ;  /* 0x0000000000007941 */ /* 0x000fea0003800000 */
.L_x_22259:
        /* <DEDUP_REMOVED lines=16> */
.L_x_22265:
[----:B------:R-:W-:Y:S05]  /*6bc0*/  BSYNC B1 ;  /* 0x0000000000017941 */ /* 0x000fea0003800000 */
.L_x_22264:
        /* <DEDUP_REMOVED lines=43> */
.L_x_22263:
[----:B------:R-:W-:Y:S05]  /*6e80*/  BSYNC B0 ;  /* 0x0000000000007941 */ /* 0x000fea0003800000 */
.L_x_22262:
[----:B------:R-:W-:Y:S01]  /*6e90*/  I2FP.F32.U32 R25, R30 ;  /* 0x0000001e00197245 */ /* 0x000fe20000201000 */
[----:B------:R-:W-:Y:S01]  /*6ea0*/  IMAD.U32 R27, R20, 0x10000, RZ ;  /* 0x00010000141b7824 */ /* 0x000fe200078e00ff */
[----:B------:R-:W-:Y:S01]  /*6eb0*/  ISETP.NE.AND P2, PT, R24, 0x1, PT ;  /* 0x000000011800780c */ /* 0x000fe20003f45270 */
        /* <DEDUP_REMOVED lines=19> */
.L_x_22267:
[----:B------:R-:W-:-:S07]  /*6ff0*/  MOV R20, R2 ;  /* 0x0000000200147202 */ /* 0x000fce0000000f00 */
.L_x_22268:
[----:B------:R-:W-:Y:S05]  /*7000*/  BSYNC B0 ;  /* 0x0000000000007941 */ /* 0x000fea0003800000 */
.L_x_22266:
        /* <DEDUP_REMOVED lines=16> */
.L_x_22272:
[----:B------:R-:W-:Y:S05]  /*7110*/  BSYNC B1 ;  /* 0x0000000000017941 */ /* 0x000fea0003800000 */
.L_x_22271:
        /* <DEDUP_REMOVED lines=43> */
.L_x_22270:
[----:B------:R-:W-:Y:S05]  /*73d0*/  BSYNC B0 ;  /* 0x0000000000007941 */ /* 0x000fea0003800000 */
.L_x_22269:
        /* <DEDUP_REMOVED lines=22> */
.L_x_22274:
[----:B------:R-:W-:-:S07]  /*7540*/  IMAD.MOV.U32 R30, RZ, RZ, R2 ;  /* 0x000000ffff1e7224 */ /* 0x000fce00078e0002 */
.L_x_22275:
[----:B------:R-:W-:Y:S05]  /*7550*/  BSYNC B0 ;  /* 0x0000000000007941 */ /* 0x000fea0003800000 */
.L_x_22273:
        /* <DEDUP_REMOVED lines=16> */
.L_x_22279:
[----:B------:R-:W-:Y:S05]  /*7660*/  BSYNC B1 ;  /* 0x0000000000017941 */ /* 0x000fea0003800000 */
.L_x_22278:
        /* <DEDUP_REMOVED lines=43> */
.L_x_22277:
[----:B------:R-:W-:Y:S05]  /*7920*/  BSYNC B0 ;  /* 0x0000000000007941 */ /* 0x000fea0003800000 */
.L_x_22276:
        /* <DEDUP_REMOVED lines=20> */
.L_x_22281:
[----:B------:R-:W-:-:S07]  /*7a70*/  MOV R29, R2 ;  /* 0x00000002001d7202 */ /* 0x000fce0000000f00 */
.L_x_22282:
[----:B------:R-:W-:Y:S05]  /*7a80*/  BSYNC B0 ;  /* 0x0000000000007941 */ /* 0x000fea0003800000 */
.L_x_22280:
        /* <DEDUP_REMOVED lines=16> */
.L_x_22286:
[----:B------:R-:W-:Y:S05]  /*7b90*/  BSYNC B1 ;  /* 0x0000000000017941 */ /* 0x000fea0003800000 */
.L_x_22285:
        /* <DEDUP_REMOVED lines=43> */
.L_x_22284:
[----:B------:R-:W-:Y:S05]  /*7e50*/  BSYNC B0 ;  /* 0x0000000000007941 */ /* 0x000fea0003800000 */
.L_x_22283:
        /* <DEDUP_REMOVED lines=21> */
.L_x_22288:
[----:B------:R-:W-:-:S07]  /*7fb0*/  IMAD.MOV.U32 R29, RZ, RZ, R2 ;  /* 0x000000ffff1d7224 */ /* 0x000fce00078e0002 */
.L_x_22289:
[----:B------:R-:W-:Y:S05]  /*7fc0*/  BSYNC B0 ;  /* 0x0000000000007941 */ /* 0x000fea0003800000 */
.L_x_22287:
        /* <DEDUP_REMOVED lines=16> */
.L_x_22293:
[----:B------:R-:W-:Y:S05]  /*80d0*/  BSYNC B1 ;  /* 0x0000000000017941 */ /* 0x000fea0003800000 */
.L_x_22292:
        /* <DEDUP_REMOVED lines=43> */
.L_x_22291:
[----:B------:R-:W-:Y:S05]  /*8390*/  BSYNC B0 ;  /* 0x0000000000007941 */ /* 0x000fea0003800000 */
.L_x_22290:
        /* <DEDUP_REMOVED lines=20> */
.L_x_22295:
[----:B------:R-:W-:-:S07]  /*84e0*/  MOV R22, R2 ;  /* 0x0000000200167202 */ /* 0x000fce0000000f00 */
.L_x_22296:
[----:B------:R-:W-:Y:S05]  /*84f0*/  BSYNC B0 ;  /* 0x0000000000007941 */ /* 0x000fea0003800000 */
.L_x_22294:
        /* <DEDUP_REMOVED lines=16> */
.L_x_22300:
[----:B------:R-:W-:Y:S05]  /*8600*/  BSYNC B1 ;  /* 0x0000000000017941 */ /* 0x000fea0003800000 */
.L_x_22299:
        /* <DEDUP_REMOVED lines=43> */
.L_x_22298:
[----:B------:R-:W-:Y:S05]  /*88c0*/  BSYNC B0 ;  /* 0x0000000000007941 */ /* 0x000fea0003800000 */
.L_x_22297:
        /* <DEDUP_REMOVED lines=21> */
.L_x_22302:
[----:B------:R-:W-:-:S07]  /*8a20*/  IMAD.MOV.U32 R20, RZ, RZ, R2 ;  /* 0x000000ffff147224 */ /* 0x000fce00078e0002 */
.L_x_22303:
[----:B------:R-:W-:Y:S05]  /*8a30*/  BSYNC B0 ;  /* 0x0000000000007941 */ /* 0x000fea0003800000 */
.L_x_22301:
        /* <DEDUP_REMOVED lines=18> */
.L_x_22307:
[----:B------:R-:W-:Y:S05]  /*8b60*/  BSYNC B1 ;  /* 0x0000000000017941 */ /* 0x000fea0003800000 */
.L_x_22306:
        /* <DEDUP_REMOVED lines=43> */
.L_x_22305:
[----:B------:R-:W-:Y:S05]  /*8e20*/  BSYNC B0 ;  /* 0x0000000000007941 */ /* 0x000fea0003800000 */
.L_x_22304:
[----:B------:R-:W-:Y:S01]  /*8e30*/  I2FP.F32.U32 R21, R20 ;  /* 0x0000001400157245 */ /* 0x000fe20000201000 */
[----:B------:R-:W-:Y:S01]  /*8e40*/  IMAD.U32 R23, R23, 0x10000, RZ ;  /* 0x0001000017177824 */ /* 0x000fe200078e00ff */
[----:B------:R-:W-:Y:S02]  /*8e50*/  SEL R30, RZ, 0x10000, P5 ;  /* 0x00010000ff1e7807 */ /* 0x000fe40002800000 */
[----:B------:R-:W-:Y:S01]  /*8e60*/  SEL R33, RZ, 0x100, P4 ;  /* 0x00000100ff217807 */ /* 0x000fe20002000000 */
[----:B------:R-:W-:Y:S01]  /*8e70*/  FFMA.FTZ R25, R21, R216, 1.1641532182693481445e-10 ;  /* 0x2f00000015197423 */ /* 0x000fe200000100d8 */
[----:B------:R-:W-:Y:S01]  /*8e80*/  LOP3.LUT P5, RZ, R0, 0x4, RZ, 0xc0, !PT ;  /* 0x0000000400ff7812 */ /* 0x000fe200078ac0ff */
[----:B------:R-:W0:Y:S01]  /*8e90*/  @P1 LDC.64 R20, c[0x0][0x230] ;  /* 0x00008c00ff141b82 */ /* 0x000e220000000a00 */
[----:B------:R-:W-:Y:S01]  /*8ea0*/  ISETP.NE.AND P4, PT, R28, RZ, PT ;  /* 0x000000ff1c00720c */ /* 0x000fe20003f85270 */
        /* <DEDUP_REMOVED lines=13> */
[----:B------:R-:W-:Y:S02]  /*8f80*/  FSEL R51, R29, RZ, !P2 ;  /* 0x000000ff1d337208 */ /* 0x000fe40005000000 */
[----:B------:R-:W-:Y:S02]  /*8f90*/  LOP3.LUT R30, R24, R26, R22, 0xfe, !PT ;  /* 0x0000001a181e7212 */ /* 0x000fe400078efe16 */
[----:B------:R-:W-:Y:S01]  /*8fa0*/  SEL R26, RZ, 0x1, P3 ;  /* 0x00000001ff1a7807 */ /* 0x000fe20001800000 */
[----:B------:R-:W-:Y:S01]  /*8fb0*/  @P0 FADD.FTZ R51, R75, R51 ;  /* 0x000000334b330221 */ /* 0x000fe20000010000 */
[----:B------:R-:W-:Y:S02]  /*8fc0*/  IADD3 R221, R217, 0x180, RZ ;  /* 0x00000180d9dd7810 */ /* 0x000fe40007ffe0ff */
[----:B------:R-:W-:Y:S01]  /*8fd0*/  LOP3.LUT R29, R27, R33, R26, 0xfe, !PT ;  /* 0x000000211b1d7212 */ /* 0x000fe200078efe1a */
[----:B------:R-:W-:Y:S01]  /*8fe0*/  IMAD.WIDE.U32 R26, R215, 0x20, R204 ;  /* 0x00000020d71a7825 */ /* 0x000fe200078e00cc */
[----:B------:R-:W-:-:S02]  /*8ff0*/  LOP3.LUT R30, R30, R31, RZ, 0xfc, !PT ;  /* 0x0000001f1e1e7212 */ /* 0x000fc400078efcff */
        /* <DEDUP_REMOVED lines=22> */
.L_x_22309:
[----:B------:R-:W-:-:S07]  /*9160*/  IMAD.MOV.U32 R24, RZ, RZ, R2 ;  /* 0x000000ffff187224 */ /* 0x000fce00078e0002 */
.L_x_22310:
[----:B------:R-:W-:Y:S05]  /*9170*/  BSYNC B0 ;  /* 0x0000000000007941 */ /* 0x000fea0003800000 */
.L_x_22308:
        /* <DEDUP_REMOVED lines=16> */
.L_x_22314:
[----:B------:R-:W-:Y:S05]  /*9280*/  BSYNC B1 ;  /* 0x0000000000017941 */ /* 0x000fea0003800000 */
.L_x_22313:
        /* <DEDUP_REMOVED lines=43> */
.L_x_22312:
[----:B------:R-:W-:Y:S05]  /*9540*/  BSYNC B0 ;  /* 0x0000000000007941 */ /* 0x000fea0003800000 */
.L_x_22311:
        /* <DEDUP_REMOVED lines=23> */
.L_x_22316:
[----:B------:R-:W-:-:S07]  /*96c0*/  MOV R24, R2 ;  /* 0x0000000200187202 */ /* 0x000fce0000000f00 */
.L_x_22317:
[----:B------:R-:W-:Y:S05]  /*96d0*/  BSYNC B0 ;  /* 0x0000000000007941 */ /* 0x000fea0003800000 */
.L_x_22315:
        /* <DEDUP_REMOVED lines=16> */
.L_x_22321:
[----:B------:R-:W-:Y:S05]  /*97e0*/  BSYNC B1 ;  /* 0x0000000000017941 */ /* 0x000fea0003800000 */
.L_x_22320:
        /* <DEDUP_REMOVED lines=42> */
[----:B------:R-:W-:Y:S01]  /*9a90*/  IMAD.MOV.U32 R8, RZ, RZ, R26 ;  /* 0x000000ffff087224 */ /* 0x000fe200078e001a */
[----:B------:R-:W-:-:S11]  /*9aa0*/  HFMA2.MMA R26, -RZ, RZ, 0, 0 ;  /* 0x00000000ff1a7435 */ /* 0x000fd600000001ff */
.L_x_22319:
[----:B------:R-:W-:Y:S05]  /*9ab0*/  BSYNC B0 ;  /* 0x0000000000007941 */ /* 0x000fea0003800000 */
.L_x_22318:
        /* <DEDUP_REMOVED lines=22> */
.L_x_22323:
[----:B------:R-:W-:-:S07]  /*9c20*/  MOV R20, R2 ;  /* 0x0000000200147202 */ /* 0x000fce0000000f00 */
.L_x_22324:
[----:B------:R-:W-:Y:S05]  /*9c30*/  BSYNC B0 ;  /* 0x0000000000007941 */ /* 0x000fea0003800000 */
.L_x_22322:
        /* <DEDUP_REMOVED lines=16> */
.L_x_22328:
[----:B------:R-:W-:Y:S05]  /*9d40*/  BSYNC B1 ;  /* 0x0000000000017941 */ /* 0x000fea0003800000 */
.L_x_22327:
        /* <DEDUP_REMOVED lines=43> */
.L_x_22326:
[----:B------:R-:W-:Y:S05]  /*a000*/  BSYNC B0 ;  /* 0x0000000000007941 */ /* 0x000fea0003800000 */
.L_x_22325:
        /* <DEDUP_REMOVED lines=23> */
.L_x_22330:
[----:B------:R-:W-:-:S07]  /*a180*/  IMAD.MOV.U32 R20, RZ, RZ, R2 ;  /* 0x000000ffff147224 */ /* 0x000fce00078e0002 */
.L_x_22331:
[----:B------:R-:W-:Y:S05]  /*a190*/  BSYNC B0 ;  /* 0x0000000000007941 */ /* 0x000fea0003800000 */
.L_x_22329:
        /* <DEDUP_REMOVED lines=16> */
.L_x_22335:
[----:B------:R-:W-:Y:S05]  /*a2a0*/  BSYNC B1 ;  /* 0x0000000000017941 */ /* 0x000fea0003800000 */
.L_x_22334:
        /* <DEDUP_REMOVED lines=44> */
.L_x_22333:
[----:B------:R-:W-:Y:S05]  /*a570*/  BSYNC B0 ;  /* 0x0000000000007941 */ /* 0x000fea0003800000 */
.L_x_22332:
        /* <DEDUP_REMOVED lines=20> */
.L_x_22337:
[----:B------:R-:W-:-:S07]  /*a6c0*/  IMAD.MOV.U32 R20, RZ, RZ, R2 ;  /* 0x000000ffff147224 */ /* 0x000fce00078e0002 */
.L_x_22338:
[----:B------:R-:W-:Y:S05]  /*a6d0*/  BSYNC B0 ;  /* 0x0000000000007941 */ /* 0x000fea0003800000 */
.L_x_22336:
        /* <DEDUP_REMOVED lines=16> */
.L_x_22342:
[----:B------:R-:W-:Y:S05]  /*a7e0*/  BSYNC B1 ;  /* 0x0000000000017941 */ /* 0x000fea0003800000 */
.L_x_22341:
        /* <DEDUP_REMOVED lines=43> */
.L_x_22340:
[----:B------:R-:W-:Y:S05]  /*aaa0*/  BSYNC B0 ;  /* 0x0000000000007941 */ /* 0x000fea0003800000 */
.L_x_22339:
        /* <DEDUP_REMOVED lines=21> */
.L_x_22344:
[----:B------:R-:W-:-:S07]  /*ac00*/  MOV R24, R2 ;  /* 0x0000000200187202 */ /* 0x000fce0000000f00 */
.L_x_22345:
[----:B------:R-:W-:Y:S05]  /*ac10*/  BSYNC B0 ;  /* 0x0000000000007941 */ /* 0x000fea0003800000 */
.L_x_22343:
        /* <DEDUP_REMOVED lines=16> */
.L_x_22349:
[----:B------:R-:W-:Y:S05]  /*ad20*/  BSYNC B1 ;  /* 0x0000000000017941 */ /* 0x000fea0003800000 */
.L_x_22348:
        /* <DEDUP_REMOVED lines=44> */
.L_x_22347:
[----:B------:R-:W-:Y:S05]  /*aff0*/  BSYNC B0 ;  /* 0x0000000000007941 */ /* 0x000fea0003800000 */
.L_x_22346:
        /* <DEDUP_REMOVED lines=20> */
.L_x_22351:
[----:B------:R-:W-:-:S07]  /*b140*/  MOV R20, R2 ;  /* 0x0000000200147202 */ /* 0x000fce0000000f00 */
.L_x_22352:
[----:B------:R-:W-:Y:S05]  /*b150*/  BSYNC B0 ;  /* 0x0000000000007941 */ /* 0x000fea0003800000 */
.L_x_22350:
        /* <DEDUP_REMOVED lines=16> */
.L_x_22356:
[----:B------:R-:W-:Y:S05]  /*b260*/  BSYNC B1 ;  /* 0x0000000000017941 */ /* 0x000fea0003800000 */
.L_x_22355:
        /* <DEDUP_REMOVED lines=44> */
.L_x_22354:
[----:B------:R-:W-:Y:S05]  /*b530*/  BSYNC B0 ;  /* 0x0000000000007941 */ /* 0x000fea0003800000 */
.L_x_22353:
        /* <DEDUP_REMOVED lines=21> */
.L_x_22358:
[----:B------:R-:W-:-:S07]  /*b690*/  MOV R22, R2 ;  /* 0x0000000200167202 */ /* 0x000fce0000000f00 */
.L_x_22359:
[----:B------:R-:W-:Y:S05]  /*b6a0*/  BSYNC B0 ;  /* 0x0000000000007941 */ /* 0x000fea0003800000 */
.L_x_22357:
        /* <DEDUP_REMOVED lines=18> */
.L_x_22363:
[----:B------:R-:W-:Y:S05]  /*b7d0*/  BSYNC B1 ;  /* 0x0000000000017941 */ /* 0x000fea0003800000 */
.L_x_22362:
        /* <DEDUP_REMOVED lines=44> */
.L_x_22361:
[----:B------:R-:W-:Y:S05]  /*baa0*/  BSYNC B0 ;  /* 0x0000000000007941 */ /* 0x000fea0003800000 */
.L_x_22360:
        /* <DEDUP_REMOVED lines=51> */
.L_x_22365:
[----:B------:R-:W-:-:S07]  /*bde0*/  IMAD.MOV.U32 R30, RZ, RZ, R2 ;  /* 0x000000ffff1e7224 */ /* 0x000fce00078e0002 */
.L_x_22366:
[----:B------:R-:W-:Y:S05]  /*bdf0*/  BSYNC B0 ;  /* 0x0000000000007941 */ /* 0x000fea0003800000 */
.L_x_22364:
        /* <DEDUP_REMOVED lines=16> */
.L_x_22370:
[----:B------:R-:W-:Y:S05]  /*bf00*/  BSYNC B1 ;  /* 0x0000000000017941 */ /* 0x000fea0003800000 */
.L_x_22369:
        /* <DEDUP_REMOVED lines=44> */
.L_x_22368:
[----:B------:R-:W-:Y:S05]  /*c1d0*/  BSYNC B0 ;  /* 0x0000000000007941 */ /* 0x000fea0003800000 */
.L_x_22367:
        /* <DEDUP_REMOVED lines=23> */
.L_x_22372:
[----:B------:R-:W-:-:S07]  /*c350*/  IMAD.MOV.U32 R32, RZ, RZ, R2 ;  /* 0x000000ffff207224 */ /* 0x000fce00078e0002 */
.L_x_22373:
[----:B------:R-:W-:Y:S05]  /*c360*/  BSYNC B0 ;  /* 0x0000000000007941 */ /* 0x000fea0003800000 */
.L_x_22371:
        /* <DEDUP_REMOVED lines=16> */
.L_x_22377:
[----:B------:R-:W-:Y:S05]  /*c470*/  BSYNC B1 ;  /* 0x0000000000017941 */ /* 0x000fea0003800000 */
.L_x_22376:
        /* <DEDUP_REMOVED lines=44> */
.L_x_22375:
[----:B------:R-:W-:Y:S05]  /*c740*/  BSYNC B0 ;  /* 0x0000000000007941 */ /* 0x000fea0003800000 */
.L_x_22374:
        /* <DEDUP_REMOVED lines=22> */
.L_x_22379:
[----:B------:R-:W-:-:S07]  /*c8b0*/  IMAD.MOV.U32 R20, RZ, RZ, R2 ;  /* 0x000000ffff147224 */ /* 0x000fce00078e0002 */
.L_x_22380:
[----:B------:R-:W-:Y:S05]  /*c8c0*/  BSYNC B0 ;  /* 0x0000000000007941 */ /* 0x000fea0003800000 */
.L_x_22378:
        /* <DEDUP_REMOVED lines=16> */
.L_x_22384:
[----:B------:R-:W-:Y:S05]  /*c9d0*/  BSYNC B1 ;  /* 0x0000000000017941 */ /* 0x000fea0003800000 */
.L_x_22383:
        /* <DEDUP_REMOVED lines=44> */
.L_x_22382:
[----:B------:R-:W-:Y:S05]  /*cca0*/  BSYNC B0 ;  /* 0x0000000000007941 */ /* 0x000fea0003800000 */
.L_x_22381:
        /* <DEDUP_REMOVED lines=23> */
.L_x_22386:
[----:B------:R-:W-:-:S07]  /*ce20*/  IMAD.MOV.U32 R31, RZ, RZ, R2 ;  /* 0x000000ffff1f7224 */ /* 0x000fce00078e0002 */
.L_x_22387:
[----:B------:R-:W-:Y:S05]  /*ce30*/  BSYNC B0 ;  /* 0x0000000000007941 */ /* 0x000fea0003800000 */
.L_x_22385:
        /* <DEDUP_REMOVED lines=16> */
.L_x_22391:
[----:B------:R-:W-:Y:S05]  /*cf40*/  BSYNC B1 ;  /* 0x0000000000017941 */ /* 0x000fea0003800000 */
.L_x_22390:
        /* <DEDUP_REMOVED lines=44> */
.L_x_22389:
[----:B------:R-:W-:Y:S05]  /*d210*/  BSYNC B0 ;  /* 0x0000000000007941 */ /* 0x000fea0003800000 */
.L_x_22388:
        /* <DEDUP_REMOVED lines=20> */
.L_x_22393:
[----:B------:R-:W-:-:S07]  /*d360*/  IMAD.MOV.U32 R28, RZ, RZ, R2 ;  /* 0x000000ffff1c7224 */ /* 0x000fce00078e0002 */
.L_x_22394:
[----:B------:R-:W-:Y:S05]  /*d370*/  BSYNC B0 ;  /* 0x0000000000007941 */ /* 0x000fea0003800000 */
.L_x_22392:
        /* <DEDUP_REMOVED lines=16> */
.L_x_22398:
[----:B------:R-:W-:Y:S05]  /*d480*/  BSYNC B1 ;  /* 0x0000000000017941 */ /* 0x000fea0003800000 */
.L_x_22397:
        /* <DEDUP_REMOVED lines=44> */
.L_x_22396:
[----:B------:R-:W-:Y:S05]  /*d750*/  BSYNC B0 ;  /* 0x0000000000007941 */ /* 0x000fea0003800000 */
.L_x_22395:
        /* <DEDUP_REMOVED lines=21> */
.L_x_22400:
[----:B------:R-:W-:-:S07]  /*d8b0*/  IMAD.MOV.U32 R30, RZ, RZ, R2 ;  /* 0x000000ffff1e7224 */ /* 0x000fce00078e0002 */
.L_x_22401:
[----:B------:R-:W-:Y:S05]  /*d8c0*/  BSYNC B0 ;  /* 0x0000000000007941 */ /* 0x000fea0003800000 */
.L_x_22399:
        /* <DEDUP_REMOVED lines=16> */
.L_x_22405:
[----:B------:R-:W-:Y:S05]  /*d9d0*/  BSYNC B1 ;  /* 0x0000000000017941 */ /* 0x000fea0003800000 */
.L_x_22404:
        /* <DEDUP_REMOVED lines=44> */
.L_x_22403:
[----:B------:R-:W-:Y:S05]  /*dca0*/  BSYNC B0 ;  /* 0x0000000000007941 */ /* 0x000fea0003800000 */
.L_x_22402:
        /* <DEDUP_REMOVED lines=20> */
.L_x_22407:
[----:B------:R-:W-:-:S07]  /*ddf0*/  IMAD.MOV.U32 R22, RZ, RZ, R2 ;  /* 0x000000ffff167224 */ /* 0x000fce00078e0002 */
.L_x_22408:
[----:B------:R-:W-:Y:S05]  /*de00*/  BSYNC B0 ;  /* 0x0000000000007941 */ /* 0x000fea0003800000 */
.L_x_22406:
        /* <DEDUP_REMOVED lines=16> */
.L_x_22412:
[----:B------:R-:W-:Y:S05]  /*df10*/  BSYNC B1 ;  /* 0x0000000000017941 */ /* 0x000fea0003800000 */
.L_x_22411:
        /* <DEDUP_REMOVED lines=44> */
.L_x_22410:
[----:B------:R-:W-:Y:S05]  /*e1e0*/  BSYNC B0 ;  /* 0x0000000000007941 */ /* 0x000fea0003800000 */
.L_x_22409:
        /* <DEDUP_REMOVED lines=21> */
.L_x_22414:
[----:B------:R-:W-:-:S07]  /*e340*/  IMAD.MOV.U32 R29, RZ, RZ, R2 ;  /* 0x000000ffff1d7224 */ /* 0x000fce00078e0002 */
.L_x_22415:
[----:B------:R-:W-:Y:S05]  /*e350*/  BSYNC B0 ;  /* 0x0000000000007941 */ /* 0x000fea0003800000 */
.L_x_22413:
        /* <DEDUP_REMOVED lines=18> */
.L_x_22419:
[----:B------:R-:W-:Y:S05]  /*e480*/  BSYNC B1 ;  /* 0x0000000000017941 */ /* 0x000fea0003800000 */
.L_x_22418:
        /* <DEDUP_REMOVED lines=44> */
.L_x_22417:
[----:B------:R-:W-:Y:S05]  /*e750*/  BSYNC B0 ;  /* 0x0000000000007941 */ /* 0x000fea0003800000 */
.L_x_22416:
        /* <DEDUP_REMOVED lines=51> */
.L_x_22421:
[----:B------:R-:W-:-:S07]  /*ea90*/  MOV R30, R2 ;  /* 0x00000002001e7202 */ /* 0x000fce0000000f00 */
.L_x_22422:
[----:B------:R-:W-:Y:S05]  /*eaa0*/  BSYNC B0 ;  /* 0x0000000000007941 */ /* 0x000fea0003800000 */
.L_x_22420:
        /* <DEDUP_REMOVED lines=16> */
.L_x_22426:
[----:B------:R-:W-:Y:S05]  /*ebb0*/  BSYNC B1 ;  /* 0x0000000000017941 */ /* 0x000fea0003800000 */
.L_x_22425:
        /* <DEDUP_REMOVED lines=43> */
.L_x_22424:
[----:B------:R-:W-:Y:S05]  /*ee70*/  BSYNC B0 ;  /* 0x0000000000007941 */ /* 0x000fea0003800000 */
.L_x_22423:
        /* <DEDUP_REMOVED lines=23> */
.L_x_22428:
[----:B------:R-:W-:-:S07]  /*eff0*/  IMAD.MOV.U32 R29, RZ, RZ, R2 ;  /* 0x000000ffff1d7224 */ /* 0x000fce00078e0002 */
.L_x_22429:
[----:B------:R-:W-:Y:S05]  /*f000*/  BSYNC B0 ;  /* 0x0000000000007941 */ /* 0x000fea0003800000 */
.L_x_22427:
        /* <DEDUP_REMOVED lines=16> */
.L_x_22433:
[----:B------:R-:W-:Y:S05]  /*f110*/  BSYNC B1 ;  /* 0x0000000000017941 */ /* 0x000fea0003800000 */
.L_x_22432:
        /* <DEDUP_REMOVED lines=43> */
.L_x_22431:
[----:B------:R-:W-:Y:S05]  /*f3d0*/  BSYNC B0 ;  /* 0x0000000000007941 */ /* 0x000fea0003800000 */
.L_x_22430:
        /* <DEDUP_REMOVED lines=22> */
.L_x_22435:
[----:B------:R-:W-:-:S07]  /*f540*/  MOV R20, R2 ;  /* 0x0000000200147202 */ /* 0x000fce0000000f00 */
.L_x_22436:
[----:B------:R-:W-:Y:S05]  /*f550*/  BSYNC B0 ;  /* 0x0000000000007941 */ /* 0x000fea0003800000 */
.L_x_22434:
        /* <DEDUP_REMOVED lines=16> */
.L_x_22440:
[----:B------:R-:W-:Y:S05]  /*f660*/  BSYNC B1 ;  /* 0x0000000000017941 */ /* 0x000fea0003800000 */
.L_x_22439:
        /* <DEDUP_REMOVED lines=43> */
.L_x_22438:
[----:B------:R-:W-:Y:S05]  /*f920*/  BSYNC B0 ;  /* 0x0000000000007941 */ /* 0x000fea0003800000 */
.L_x_22437:
        /* <DEDUP_REMOVED lines=23> */
.L_x_22442:
[----:B------:R-:W-:-:S07]  /*faa0*/  IMAD.MOV.U32 R194, RZ, RZ, R2 ;  /* 0x000000ffffc27224 */ /* 0x000fce00078e0002 */
.L_x_22443:
[----:B------:R-:W-:Y:S05]  /*fab0*/  BSYNC B0 ;  /* 0x0000000000007941 */ /* 0x000fea0003800000 */
.L_x_22441:
        /* <DEDUP_REMOVED lines=16> */
.L_x_22447:
[----:B------:R-:W-:Y:S05]  /*fbc0*/  BSYNC B1 ;  /* 0x0000000000017941 */ /* 0x000fea0003800000 */
.L_x_22446:
        /* <DEDUP_REMOVED lines=43> */
.L_x_22445:
[----:B------:R-:W-:Y:S05]  /*fe80*/  BSYNC B0 ;  /* 0x0000000000007941 */ /* 0x000fea0003800000 */
.L_x_22444:
        /* <DEDUP_REMOVED lines=20> */
.L_x_22449:
[----:B------:R-:W-:-:S07]  /*ffd0*/  MOV R194, R2 ;  /* 0x0000000200c27202 */ /* 0x000fce0000000f00 */
.L_x_22450:
[----:B------:R-:W-:Y:S05]  /*ffe0*/  BSYNC B0 ;  /* 0x0000000000007941 */ /* 0x000fea0003800000 */
.L_x_22448:
        /* <DEDUP_REMOVED lines=16> */
.L_x_22454:
[----:B------:R-:W-:Y:S05]  /*100f0*/  BSYNC B1 ;  /* 0x0000000000017941 */ /* 0x000fea0003800000 */
.L_x_22453:
        /* <DEDUP_REMOVED lines=43> */
.L_x_22452:
[----:B------:R-:W-:Y:S05]  /*103b0*/  BSYNC B0 ;  /* 0x0000000000007941 */ /* 0x000fea0003800000 */
.L_x_22451:
        /* <DEDUP_REMOVED lines=21> */
.L_x_22456:
[----:B------:R-:W-:-:S07]  /*10510*/  IMAD.MOV.U32 R25, RZ, RZ, R2 ;  /* 0x000000ffff197224 */ /* 0x000fce00078e0002 */
.L_x_22457:
[----:B------:R-:W-:Y:S05]  /*10520*/  BSYNC B0 ;  /* 0x0000000000007941 */ /* 0x000fea0003800000 */
.L_x_22455:
        /* <DEDUP_REMOVED lines=16> */
.L_x_22461:
[----:B------:R-:W-:Y:S05]  /*10630*/  BSYNC B1 ;  /* 0x0000000000017941 */ /* 0x000fea0003800000 */
.L_x_22460:
        /* <DEDUP_REMOVED lines=43> */
.L_x_22459:
[----:B------:R-:W-:Y:S05]  /*108f0*/  BSYNC B0 ;  /* 0x0000000000007941 */ /* 0x000fea0003800000 */
.L_x_22458:
        /* <DEDUP_REMOVED lines=20> */
.L_x_22463:
[----:B------:R-:W-:-:S07]  /*10a40*/  MOV R22, R2 ;  /* 0x0000000200167202 */ /* 0x000fce0000000f00 */
.L_x_22464:
[----:B------:R-:W-:Y:S05]  /*10a50*/  BSYNC B0 ;  /* 0x0000000000007941 */ /* 0x000fea0003800000 */
.L_x_22462:
        /* <DEDUP_REMOVED lines=16> */
.L_x_22468:
[----:B------:R-:W-:Y:S05]  /*10b60*/  BSYNC B1 ;  /* 0x0000000000017941 */ /* 0x000fea0003800000 */
.L_x_22467:
        /* <DEDUP_REMOVED lines=43> */
.L_x_22466:
[----:B------:R-:W-:Y:S05]  /*10e20*/  BSYNC B0 ;  /* 0x0000000000007941 */ /* 0x000fea0003800000 */
.L_x_22465:
        /* <DEDUP_REMOVED lines=21> */
.L_x_22470:
[----:B------:R-:W-:-:S07]  /*10f80*/  IMAD.MOV.U32 R27, RZ, RZ, R2 ;  /* 0x000000ffff1b7224 */ /* 0x000fce00078e0002 */
.L_x_22471:
[----:B------:R-:W-:Y:S05]  /*10f90*/  BSYNC B0 ;  /* 0x0000000000007941 */ /* 0x000fea0003800000 */
.L_x_22469:
        /* <DEDUP_REMOVED lines=18> */
.L_x_22475:
[----:B------:R-:W-:Y:S05]  /*110c0*/  BSYNC B1 ;  /* 0x0000000000017941 */ /* 0x000fea0003800000 */
.L_x_22474:
        /* <DEDUP_REMOVED lines=43> */
.L_x_22473:
[----:B------:R-:W-:Y:S05]  /*11380*/  BSYNC B0 ;  /* 0x0000000000007941 */ /* 0x000fea0003800000 */
.L_x_22472:
[----:B------:R-:W-:Y:S01]  /*11390*/  I2FP.F32.U32 R21, R27 ;  /* 0x0000001b00157245 */ /* 0x000fe20000201000 */
[----:B------:R-:W-:Y:S01]  /*113a0*/  IMAD.U32 R27, R212, 0x10000, RZ ;  /* 0x00010000d41b7824 */ /* 0x000fe200078e00ff */
[----:B------:R-:W-:Y:S02]  /*113b0*/  SEL R224, RZ, 0x10000, P5 ;  /* 0x00010000ffe07807 */ /* 0x000fe40002800000 */
[----:B------:R-:W-:Y:S01]  /*113c0*/  SEL R229, RZ, 0x100, P4 ;  /* 0x00000100ffe57807 */ /* 0x000fe20002000000 */
[----:B------:R-:W-:Y:S01]  /*113d0*/  FFMA.FTZ R23, R21, R216, 1.1641532182693481445e-10 ;  /* 0x2f00000015177423 */ /* 0x000fe200000100d8 */
[C---:B------:R-:W-:Y:S01]  /*113e0*/  LOP3.LUT P5, RZ, R0.reuse, 0x4, RZ, 0xc0, !PT ;  /* 0x0000000400ff7812 */ /* 0x040fe200078ac0ff */
        /* <DEDUP_REMOVED lines=19> */
[----:B------:R-:W-:Y:S02]  /*11520*/  LOP3.LUT R22, R22, R219, RZ, 0xfc, !PT ;  /* 0x000000db16167212 */ /* 0x000fe400078efcff */
[----:B------:R-:W-:Y:S01]  /*11530*/  LOP3.LUT R227, R227, R229, R226, 0xfe, !PT ;  /* 0x000000e5e3e37212 */ /* 0x000fe200078efee2 */
[----:B------:R-:W-:Y:S01]  /*11540*/  IMAD.WIDE.U32 R228, R225, 0x20, R204 ;  /* 0x00000020e1e47825 */ /* 0x000fe200078e00cc */
[----:B------:R-:W-:-:S02]  /*11550*/  IADD3 R219, R217, 0x300, RZ ;  /* 0x00000300d9db7810 */ /* 0x000fc40007ffe0ff */
[----:B------:R-:W-:Y:S01]  /*11560*/  LOP3.LUT R23, R23, R227, R195, 0xfe, !PT ;  /* 0x000000e317177212 */ /* 0x000fe200078efec3 */
        /* <DEDUP_REMOVED lines=21> */
.L_x_22477:
[----:B------:R-:W-:-:S07]  /*116c0*/  IMAD.MOV.U32 R212, RZ, RZ, R2 ;  /* 0x000000ffffd47224 */ /* 0x000fce00078e0002 */
.L_x_22478:
[----:B------:R-:W-:Y:S05]  /*116d0*/  BSYNC B0 ;  /* 0x0000000000007941 */ /* 0x000fea0003800000 */
.L_x_22476:
        /* <DEDUP_REMOVED lines=16> */
.L_x_22482:
[----:B------:R-:W-:Y:S05]  /*117e0*/  BSYNC B1 ;  /* 0x0000000000017941 */ /* 0x000fea0003800000 */
.L_x_22481:
        /* <DEDUP_REMOVED lines=43> */
.L_x_22480:
[----:B------:R-:W-:Y:S05]  /*11aa0*/  BSYNC B0 ;  /* 0x0000000000007941 */ /* 0x000fea0003800000 */
.L_x_22479:
        /* <DEDUP_REMOVED lines=23> */
.L_x_22484:
[----:B------:R-:W-:-:S07]  /*11c20*/  MOV R21, R2 ;  /* 0x0000000200157202 */ /* 0x000fce0000000f00 */
.L_x_22485:
[----:B------:R-:W-:Y:S05]  /*11c30*/  BSYNC B0 ;  /* 0x0000000000007941 */ /* 0x000fea0003800000 */
.L_x_22483:
        /* <DEDUP_REMOVED lines=16> */
.L_x_22489:
[----:B------:R-:W-:Y:S05]  /*11d40*/  BSYNC B1 ;  /* 0x0000000000017941 */ /* 0x000fea0003800000 */
.L_x_22488:
        /* <DEDUP_REMOVED lines=43> */
.L_x_22487:
[----:B------:R-:W-:Y:S05]  /*12000*/  BSYNC B0 ;  /* 0x0000000000007941 */ /* 0x000fea0003800000 */
.L_x_22486:
        /* <DEDUP_REMOVED lines=22> */
.L_x_22491:
[----:B------:R-:W-:-:S07]  /*12170*/  IMAD.MOV.U32 R192, RZ, RZ, R2 ;  /* 0x000000ffffc07224 */ /* 0x000fce00078e0002 */
.L_x_22492:
[----:B------:R-:W-:Y:S05]  /*12180*/  BSYNC B0 ;  /* 0x0000000000007941 */ /* 0x000fea0003800000 */
.L_x_22490:
        /* <DEDUP_REMOVED lines=16> */
.L_x_22496:
[----:B------:R-:W-:Y:S05]  /*12290*/  BSYNC B1 ;  /* 0x0000000000017941 */ /* 0x000fea0003800000 */
.L_x_22495:
        /* <DEDUP_REMOVED lines=43> */
.L_x_22494:
[----:B------:R-:W-:Y:S05]  /*12550*/  BSYNC B0 ;  /* 0x0000000000007941 */ /* 0x000fea0003800000 */
.L_x_22493:
        /* <DEDUP_REMOVED lines=21> */
.L_x_22498:
[----:B------:R-:W-:-:S07]  /*126b0*/  MOV R23, R2 ;  /* 0x0000000200177202 */ /* 0x000fce0000000f00 */
.L_x_22499:
[----:B------:R-:W-:Y:S05]  /*126c0*/  BSYNC B0 ;  /* 0x0000000000007941 */ /* 0x000fea0003800000 */
.L_x_22497:
        /* <DEDUP_REMOVED lines=16> */
.L_x_22503:
[----:B------:R-:W-:Y:S05]  /*127d0*/  BSYNC B1 ;  /* 0x0000000000017941 */ /* 0x000fea0003800000 */
.L_x_22502:
        /* <DEDUP_REMOVED lines=43> */
.L_x_22501:
[----:B------:R-:W-:Y:S05]  /*12a90*/  BSYNC B0 ;  /* 0x0000000000007941 */ /* 0x000fea0003800000 */
.L_x_22500:
        /* <DEDUP_REMOVED lines=20> */
.L_x_22505:
[----:B------:R-:W-:-:S07]  /*12be0*/  IMAD.MOV.U32 R212, RZ, RZ, R2 ;  /* 0x000000ffffd47224 */ /* 0x000fce00078e0002 */
.L_x_22506:
[----:B------:R-:W-:Y:S05]  /*12bf0*/  BSYNC B0 ;  /* 0x0000000000007941 */ /* 0x000fea0003800000 */
.L_x_22504:
        /* <DEDUP_REMOVED lines=16> */
.L_x_22510:
[----:B------:R-:W-:Y:S05]  /*12d00*/  BSYNC B1 ;  /* 0x0000000000017941 */ /* 0x000fea0003800000 */
.L_x_22509:
        /* <DEDUP_REMOVED lines=43> */
.L_x_22508:
[----:B------:R-:W-:Y:S05]  /*12fc0*/  BSYNC B0 ;  /* 0x0000000000007941 */ /* 0x000fea0003800000 */
.L_x_22507:
        /* <DEDUP_REMOVED lines=21> */
.L_x_22512:
[----:B------:R-:W-:-:S07]  /*13120*/  MOV R193, R2 ;  /* 0x0000000200c17202 */ /* 0x000fce0000000f00 */
.L_x_22513:
[----:B------:R-:W-:Y:S05]  /*13130*/  BSYNC B0 ;  /* 0x0000000000007941 */ /* 0x000fea0003800000 */
.L_x_22511:
        /* <DEDUP_REMOVED lines=16> */
.L_x_22517:
[----:B------:R-:W-:Y:S05]  /*13240*/  BSYNC B1 ;  /* 0x0000000000017941 */ /* 0x000fea0003800000 */
.L_x_22516:
        /* <DEDUP_REMOVED lines=43> */
.L_x_22515:
[----:B------:R-:W-:Y:S05]  /*13500*/  BSYNC B0 ;  /* 0x0000000000007941 */ /* 0x000fea0003800000 */
.L_x_22514:
        /* <DEDUP_REMOVED lines=20> */
.L_x_22519:
[----:B------:R-:W-:-:S07]  /*13650*/  MOV R194, R2 ;  /* 0x0000000200c27202 */ /* 0x000fce0000000f00 */
.L_x_22520:
[----:B------:R-:W-:Y:S05]  /*13660*/  BSYNC B0 ;  /* 0x0000000000007941 */ /* 0x000fea0003800000 */
.L_x_22518:
        /* <DEDUP_REMOVED lines=16> */
.L_x_22524:
[----:B------:R-:W-:Y:S05]  /*13770*/  BSYNC B1 ;  /* 0x0000000000017941 */ /* 0x000fea0003800000 */
.L_x_22523:
        /* <DEDUP_REMOVED lines=43> */
.L_x_22522:
[----:B------:R-:W-:Y:S05]  /*13a30*/  BSYNC B0 ;  /* 0x0000000000007941 */ /* 0x000fea0003800000 */
.L_x_22521:
        /* <DEDUP_REMOVED lines=21> */
.L_x_22526:
[----:B------:R-:W-:-:S07]  /*13b90*/  MOV R224, R2 ;  /* 0x0000000200e07202 */ /* 0x000fce0000000f00 */
.L_x_22527:
[----:B------:R-:W-:Y:S05]  /*13ba0*/  BSYNC B0 ;  /* 0x0000000000007941 */ /* 0x000fea0003800000 */
.L_x_22525:
        /* <DEDUP_REMOVED lines=18> */
.L_x_22531:
[----:B------:R-:W-:Y:S05]  /*13cd0*/  BSYNC B1 ;  /* 0x0000000000017941 */ /* 0x000fea0003800000 */
.L_x_22530:
        /* <DEDUP_REMOVED lines=43> */
.L_x_22529:
[----:B------:R-:W-:Y:S05]  /*13f90*/  BSYNC B0 ;  /* 0x0000000000007941 */ /* 0x000fea0003800000 */
.L_x_22528:
[----:B------:R-:W-:Y:S01]  /*13fa0*/  FADD.FTZ R226, RZ, R68 ;  /* 0x00000044ffe27221 */ /* 0x000fe20000010000 */
[----:B------:R-:W-:Y:S01]  /*13fb0*/  SEL R232, RZ, 0x10000, P5 ;  /* 0x00010000ffe87807 */ /* 0x000fe20002800000 */
[----:B------:R-:W-:Y:S01]  /*13fc0*/  IMAD.WIDE.U32 R204, R219, 0x20, R204 ;  /* 0x00000020dbcc7825 */ /* 0x000fe200078e00cc */
[----:B------:R-:W-:-:S03]  /*13fd0*/  LOP3.LUT P5, RZ, R0, 0x2, RZ, 0xc0, !PT ;  /* 0x0000000200ff7812 */ /* 0x000fc600078ac0ff */
[----:B------:R-:W-:Y:S01]  /*13fe0*/  FADD.FTZ R227, R69, R226 ;  /* 0x000000e245e37221 */ /* 0x000fe20000010000 */
[----:B------:R-:W-:Y:S01]  /*13ff0*/  SHF.L.U32 R195, R195, 0x10, RZ ;  /* 0x00000010c3c37819 */ /* 0x000fe200000006ff */
[----:B------:R-:W-:Y:S01]  /*14000*/  IMAD.WIDE.U32 R206, R219, 0x8, R206 ;  /* 0x00000008dbce7825 */ /* 0x000fe200078e00ce */
[----:B------:R-:W-:-:S03]  /*14010*/  SEL R230, RZ, 0x1, P2 ;  /* 0x00000001ffe67807 */ /* 0x000fc60001000000 */
[----:B------:R-:W-:Y:S01]  /*14020*/  FADD.FTZ R226, R70, R227 ;  /* 0x000000e346e27221 */ /* 0x000fe20000010000 */
[----:B------:R-:W-:Y:S01]  /*14030*/  SEL R228, RZ, 0x1, P1 ;  /* 0x00000001ffe47807 */ /* 0x000fe20000800000 */
[----:B------:R-:W-:Y:S01]  /*14040*/  FMUL.FTZ R195, R195, R222 ;  /* 0x000000dec3c37220 */ /* 0x000fe20000410000 */
[----:B------:R-:W-:Y:S01]  /*14050*/  SEL R233, RZ, 0x100, P4 ;  /* 0x00000100ffe97807 */ /* 0x000fe20002000000 */
[----:B------:R-:W-:Y:S01]  /*14060*/  FADD.FTZ R227, R71, R226 ;  /* 0x000000e247e37221 */ /* 0x000fe20000010000 */
[----:B------:R-:W-:-:S04]  /*14070*/  IMAD.WIDE.U32 R230, R230, 0x1000000, RZ ;  /* 0x01000000e6e67825 */ /* 0x000fc800078e00ff */
[----:B------:R-:W-:Y:S01]  /*14080*/  FMUL.FTZ R195, R195, R220 ;  /* 0x000000dcc3c37220 */ /* 0x000fe20000410000 */
[----:B------:R-:W-:Y:S01]  /*14090*/  LOP3.LUT P6, RZ, R0, 0x4, RZ, 0xc0, !PT ;  /* 0x0000000400ff7812 */ /* 0x000fe200078cc0ff */
[----:B------:R-:W-:Y:S01]  /*140a0*/  FADD.FTZ R226, R64, R227 ;  /* 0x000000e340e27221 */ /* 0x000fe20000010000 */
[----:B------:R0:W-:Y:S01]  /*140b0*/  STG.E.128 desc[UR4][R204.64], R20 ;  /* 0x00000014cc007986 */ /* 0x0001e2000c101d04 */
[----:B------:R-:W-:Y:S02]  /*140c0*/  UMOV UR12, 0xffffffff ;  /* 0xffffffff000c7882 */ /* 0x000fe40000000000 */
        /* <DEDUP_REMOVED lines=37> */
[----:B------:R-:W-:Y:S01]  /*14320*/  FADD.FTZ R229, R29, R226 ;  /* 0x000000e21de57221 */ /* 0x000fe20000010000 */
[----:B------:R-:W-:Y:S01]  /*14330*/  SEL R226, RZ, 0x1, P5 ;  /* 0x00000001ffe27807 */ /* 0x000fe20002800000 */
[----:B------:R-:W-:Y:S02]  /*14340*/  FFMA.FTZ R227, R227, R216, 1.1641532182693481445e-10 ;  /* 0x2f000000e3e37423 */ /* 0x000fe400000100d8 */
[----:B------:R-:W-:-:S03]  /*14350*/  FADD.FTZ R224, R30, R229 ;  /* 0x000000e51ee07221 */ /* 0x000fc60000010000 */
[----:B------:R-:W-:Y:S01]  /*14360*/  FSETP.GTU.FTZ.AND P1, PT, R227, R218, PT ;  /* 0x000000dae300720b */ /* 0x000fe20003f3c000 */
[----:B------:R-:W-:Y:S01]  /*14370*/  FADD.FTZ R229, R31, R224 ;  /* 0x000000e01fe57221 */ /* 0x000fe20000010000 */
[----:B------:R-:W-:Y:S02]  /*14380*/  IMAD.WIDE.U32 R226, R226, 0x100, RZ ;  /* 0x00000100e2e27825 */ /* 0x000fe400078e00ff */
[----:B------:R-:W-:Y:S02]  /*14390*/  SEL R237, RZ, 0x1000000, P1 ;  /* 0x01000000ffed7807 */ /* 0x000fe40000800000 */
[----:B------:R-:W-:Y:S01]  /*143a0*/  FADD.FTZ R216, R24, R229 ;  /* 0x000000e518d87221 */ /* 0x000fe20000010000 */
[----:B------:R-:W-:Y:S01]  /*143b0*/  IMAD.WIDE.U32 R228, R228, 0x10000, RZ ;  /* 0x00010000e4e47825 */ /* 0x000fe200078e00ff */
[----:B------:R-:W-:-:S03]  /*143c0*/  FSEL R195, R195, RZ, !P1 ;  /* 0x000000ffc3c37208 */ /* 0x000fc60004800000 */
[----:B------:R-:W-:Y:S01]  /*143d0*/  FADD.FTZ R235, R25, R216 ;  /* 0x000000d819eb7221 */ /* 0x000fe20000010000 */
[----:B------:R-:W-:Y:S02]  /*143e0*/  LOP3.LUT R237, R233, R237, R232, 0xfe, !PT ;  /* 0x000000ede9ed7212 */ /* 0x000fe400078efee8 */
[----:B------:R-:W-:Y:S01]  /*143f0*/  LOP3.LUT R226, R226, R230, R228, 0xfe, !PT ;  /* 0x000000e6e2e27212 */ /* 0x000fe200078efee4 */
[----:B------:R-:W-:Y:S01]  /*14400*/  FADD.FTZ R216, R26, R235 ;  /* 0x000000eb1ad87221 */ /* 0x000fe20000010000 */
[----:B------:R-:W-:Y:S01]  /*14410*/  SEL R230, RZ, 0x1, P3 ;  /* 0x00000001ffe67807 */ /* 0x000fe20001800000 */
[----:B------:R-:W-:Y:S01]  /*14420*/  @P0 FADD.FTZ R195, R75, R195 ;  /* 0x000000c34bc30221 */ /* 0x000fe20000010000 */
[----:B------:R-:W-:Y:S01]  /*14430*/  SEL R235, RZ, 0x1, P6 ;  /* 0x00000001ffeb7807 */ /* 0x000fe20003000000 */
[----:B------:R-:W-:Y:S01]  /*14440*/  FADD.FTZ R233, R27, R216 ;  /* 0x000000d81be97221 */ /* 0x000fe20000010000 */
[----:B------:R-:W-:Y:S02]  /*14450*/  LOP3.LUT P0, RZ, R214, 0xff, RZ, 0xc0, !PT ;  /* 0x000000ffd6ff7812 */ /* 0x000fe4000780c0ff */
[----:B------:R-:W-:Y:S01]  /*14460*/  LOP3.LUT R226, R226, R235, RZ, 0xfc, !PT ;  /* 0x000000ebe2e27212 */ /* 0x000fe200078efcff */
[----:B------:R-:W-:Y:S01]  /*14470*/  FADD.FTZ R216, R20, R233 ;  /* 0x000000e914d87221 */ /* 0x000fe20000010000 */
[----:B------:R-:W-:Y:S01]  /*14480*/  LOP3.LUT R233, R231, R237, R230, 0xfe, !PT ;  /* 0x000000ede7e97212 */ /* 0x000fe200078efee6 */
[----:B------:R0:W-:Y:S01]  /*14490*/  STG.E.128 desc[UR4][R204.64+0x10], R192 ;  /* 0x000010c0cc007986 */ /* 0x0001e2000c101d04 */
[----:B------:R-:W-:Y:S01]  /*144a0*/  LOP3.LUT P1, RZ, R211, 0x1f, RZ, 0xc0, !PT ;  /* 0x0000001fd3ff7812 */ /* 0x000fe2000782c0ff */
[----:B------:R-:W-:Y:S01]  /*144b0*/  FADD.FTZ R231, R21, R216 ;  /* 0x000000d815e77221 */ /* 0x000fe20000010000 */
[----:B------:R-:W-:-:S03]  /*144c0*/  LOP3.LUT R227, R227, R233, R229, 0xfe, !PT ;  /* 0x000000e9e3e37212 */ /* 0x000fc600078efee5 */
[----:B------:R-:W-:Y:S02]  /*144d0*/  FADD.FTZ R216, R22, R231 ;  /* 0x000000e716d87221 */ /* 0x000fe40000010000 */
[----:B------:R0:W-:Y:S02]  /*144e0*/  STG.E.64 desc[UR4][R206.64], R226 ;  /* 0x000000e2ce007986 */ /* 0x0001e4000c101b04 */
[----:B------:R-:W-:Y:S01]  /*144f0*/  FADD.FTZ R229, R23, R216 ;  /* 0x000000d817e57221 */ /* 0x000fe20000010000 */
[----:B------:R-:W-:-:S03]  /*14500*/  SHF.R.U32.HI R216, RZ, 0x5, R211 ;  /* 0x00000005ffd87819 */ /* 0x000fc600000116d3 */
[----:B------:R-:W-:-:S04]  /*14510*/  FADD.FTZ R214, R192, R229 ;  /* 0x000000e5c0d67221 */ /* 0x000fc80000010000 */
        /* <DEDUP_REMOVED lines=138> */
.L_x_22544:
        /* <DEDUP_REMOVED lines=9> */
[C---:B------:R-:W-:Y:S01]  /*14e50*/  @!P1 IADD3 R205, R214.reuse, R216, RZ ;  /* 0x000000d8d6cd9210 */ /* 0x040fe20007ffe0ff */
[----:B------:R-:W-:-:S03]  /*14e60*/  @!P2 IMAD.IADD R214, R214, 0x1, R207 ;  /* 0x00000001d6d6a824 */ /* 0x000fc600078e02cf */
[----:B------:R-:W-:Y:S01]  /*14e70*/  @!P1 LEA R218, R205, R206, 0x3 ;  /* 0x000000cecdda9211 */ /* 0x000fe200078e18ff */
[----:B-1----:R-:W-:Y:S01]  /*14e80*/  FADD.FTZ R205, R227, R220 ;  /* 0x000000dce3cd7221 */ /* 0x002fe20000010000 */
[----:B------:R-:W-:-:S04]  /*14e90*/  @!P2 MOV R206, 0x400 ;  /* 0x0000040000cea802 */ /* 0x000fc80000000f00 */
[----:B------:R-:W-:Y:S01]  /*14ea0*/  @!P1 STS.64 [R218], R204 ;  /* 0x000000ccda009388 */ /* 0x000fe20000000a00 */
[----:B------:R-:W-:Y:S01]  /*14eb0*/  BAR.SYNC.DEFER_BLOCKING 0x0 ;  /* 0x0000000000007b1d */ /* 0x000fe20000010000 */
[----:B------:R-:W-:Y:S02]  /*14ec0*/  LOP3.LUT P1, RZ, R216, 0x1f, R211, 0xf8, !PT ;  /* 0x0000001fd8ff7812 */ /* 0x000fe4000782f8d3 */
[----:B---3--:R-:W-:Y:S02]  /*14ed0*/  @!P2 LEA R229, R229, R206, 0x18 ;  /* 0x000000cee5e5a211 */ /* 0x008fe400078ec0ff */
[----:B------:R-:W-:Y:S02]  /*14ee0*/  CS2R R206, SRZ ;  /* 0x0000000000ce7805 */ /* 0x000fe4000001ff00 */
[----:B------:R-:W-:Y:S01]  /*14ef0*/  @!P2 LEA R220, R214, R229, 0x3 ;  /* 0x000000e5d6dca211 */ /* 0x000fe200078e18ff */
        /* <DEDUP_REMOVED lines=10> */
[----:B-1----:R-:W1:Y:S01]  /*14fa0*/  SHFL.DOWN PT, R229, R206, 0x2, 0x1f ;  /* 0x08401f00cee57f89 */ /* 0x002e6200000e0000 */
[-C--:B0-----:R-:W-:Y:S02]  /*14fb0*/  IADD3 R220, R205, R226.reuse, RZ ;  /* 0x000000e2cddc7210 */ /* 0x081fe40007ffe0ff */
        /* <DEDUP_REMOVED lines=14> */
[----:B--2---:R-:W-:Y:S01]  /*150a0*/  FMUL.FTZ R227, R214, R226 ;  /* 0x000000e2d6e37220 */ /* 0x004fe20000410000 */
[----:B------:R-:W-:-:S03]  /*150b0*/  FADD.FTZ R214, R231, -R214 ;  /* 0x800000d6e7d67221 */ /* 0x000fc60000010000 */
[----:B------:R-:W1:Y:S01]  /*150c0*/  SHFL.DOWN PT, R207, R206, 0x1, 0x1f ;  /* 0x08201f00cecf7f89 */ /* 0x000e6200000e0000 */
[----:B------:R-:W-:-:S04]  /*150d0*/  FFMA.FTZ R227, R218, R231, R227 ;  /* 0x000000e7dae37223 */ /* 0x000fc800000100e3 */
[----:B0-----:R-:W-:Y:S01]  /*150e0*/  FMUL.FTZ R205, R220, R227 ;  /* 0x000000e3dccd7220 */ /* 0x001fe20000410000 */
[----:B------:R-:W-:-:S04]  /*150f0*/  FMUL.FTZ R227, R214, R214 ;  /* 0x000000d6d6e37220 */ /* 0x000fc80000410000 */
[----:B------:R-:W-:Y:S01]  /*15100*/  FMUL.FTZ R227, R218, R227 ;  /* 0x000000e3dae37220 */ /* 0x000fe20000410000 */
[----:B------:R-:W0:Y:S01]  /*15110*/  SHFL.IDX PT, R205, R205, RZ, 0x1f ;  /* 0x00001fffcdcd7589 */ /* 0x000e2200000e0000 */
[----:B------:R-:W2:Y:S02]  /*15120*/  LDC R218, c[0x0][0x2d8] ;  /* 0x0000b600ffda7b82 */ /* 0x000ea40000000800 */
[----:B------:R-:W-:Y:S01]  /*15130*/  FMUL.FTZ R227, R227, R226 ;  /* 0x000000e2e3e37220 */ /* 0x000fe20000410000 */
[----:B-1----:R-:W-:-:S04]  /*15140*/  FADD.FTZ R207, R206, R207 ;  /* 0x000000cfcecf7221 */ /* 0x002fc80000010000 */
[----:B------:R-:W-:-:S05]  /*15150*/  FFMA.FTZ R207, R220, R227, R207 ;  /* 0x000000e3dccf7223 */ /* 0x000fca00000100cf */
[----:B------:R1:W2:Y:S01]  /*15160*/  SHFL.IDX PT, R227, R207, RZ, 0x1f ;  /* 0x00001fffcfe37589 */ /* 0x0002a200000e0000 */
[C---:B0-----:R-:W-:Y:S01]  /*15170*/  FSEL R204, R205.reuse, RZ, !P3 ;  /* 0x000000ffcdcc7208 */ /* 0x041fe20005800000 */
[----:B------:R-:W-:-:S04]  /*15180*/  FMUL.FTZ R220, R205, R205 ;  /* 0x000000cdcddc7220 */ /* 0x000fc80000410000 */
[--C-:B------:R-:W-:Y:S01]  /*15190*/  FADD.FTZ R206, R40, -R204.reuse ;  /* 0x800000cc28ce7221 */ /* 0x100fe20000010000 */
[--C-:B-1----:R-:W-:Y:S01]  /*151a0*/  FADD.FTZ R207, R41, -R204.reuse ;  /* 0x800000cc29cf7221 */ /* 0x102fe20000010000 */
[--C-:B------:R-:W-:Y:S01]  /*151b0*/  FADD.FTZ R214, R36, -R204.reuse ;  /* 0x800000cc24d67221 */ /* 0x100fe20000010000 */
[----:B------:R-:W0:Y:S01]  /*151c0*/  @!P1 LDC.64 R40, c[0x0][0x250] ;  /* 0x00009400ff289b82 */ /* 0x000e220000000a00 */
        /* <DEDUP_REMOVED lines=11> */
[----:B------:R-:W-:Y:S01]  /*15280*/  FADD.FTZ R60, R60, -R204 ;  /* 0x800000cc3c3c7221 */ /* 0x000fe20000010000 */
[----:B--2---:R-:W-:Y:S01]  /*15290*/  FFMA.FTZ R218, R227, UR7, R218 ;  /* 0x00000007e3da7c23 */ /* 0x004fe200080100da */
[----:B------:R-:W-:Y:S01]  /*152a0*/  FSEL R227, R220, RZ, P3 ;  /* 0x000000ffdce37208 */ /* 0x000fe20001800000 */
[--C-:B------:R-:W-:Y:S01]  /*152b0*/  FADD.FTZ R45, R45, -R204.reuse ;  /* 0x800000cc2d2d7221 */ /* 0x100fe20000010000 */
[--C-:B------:R-:W-:Y:S01]  /*152c0*/  FADD.FTZ R63, R63, -R204.reuse ;  /* 0x800000cc3f3f7221 */ /* 0x100fe20000010000 */
[--C-:B------:R-:W-:Y:S01]  /*152d0*/  FADD.FTZ R46, R46, -R204.reuse ;  /* 0x800000cc2e2e7221 */ /* 0x100fe20000010000 */
[--C-:B------:R-:W-:Y:S01]  /*152e0*/  FADD.FTZ R47, R47, -R204.reuse ;  /* 0x800000cc2f2f7221 */ /* 0x100fe20000010000 */
[----:B------:R-:W-:Y:S01]  /*152f0*/  FADD.FTZ R227, R218, R227 ;  /* 0x000000e3dae37221 */ /* 0x000fe20000010000 */
[--C-:B------:R-:W-:Y:S01]  /*15300*/  FADD.FTZ R38, R38, -R204.reuse ;  /* 0x800000cc26267221 */ /* 0x100fe20000010000 */
[--C-:B------:R-:W-:Y:S01]  /*15310*/  FADD.FTZ R61, R61, -R204.reuse ;  /* 0x800000cc3d3d7221 */ /* 0x100fe20000010000 */
[--C-:B------:R-:W-:Y:S01]  /*15320*/  FADD.FTZ R39, R39, -R204.reuse ;  /* 0x800000cc27277221 */ /* 0x100fe20000010000 */
[----:B------:R-:W-:Y:S01]  /*15330*/  FADD.FTZ R32, R32, -R204 ;  /* 0x800000cc20207221 */ /* 0x000fe20000010000 */
[----:B0-----:R-:W-:Y:S01]  /*15340*/  @!P1 IMAD.WIDE R40, R210, 0x4, R40 ;  /* 0x00000004d2289825 */ /* 0x001fe200078e0228 */
[----:B------:R-:W0:Y:S03]  /*15350*/  MUFU.RSQ R227, R227 ;  /* 0x000000e300e37308 */ /* 0x000e260000001400 */
        /* <DEDUP_REMOVED lines=16> */
[C---:B0-----:R-:W-:Y:S01]  /*15460*/  FMUL.FTZ R41, R227.reuse, R56 ;  /* 0x00000038e3297220 */ /* 0x041fe20000410000 */
        /* <DEDUP_REMOVED lines=17> */
[--C-:B------:R-:W-:Y:S01]  /*15580*/  FADD.FTZ R220, R25, -R204.reuse ;  /* 0x800000cc19dc7221 */ /* 0x100fe20000010000 */
[C---:B------:R-:W-:Y:S01]  /*15590*/  FMUL.FTZ R61, R227.reuse, R58 ;  /* 0x0000003ae33d7220 */ /* 0x040fe20000410000 */
[C---:B------:R-:W-:Y:S01]  /*155a0*/  FMUL.FTZ R39, R227.reuse, R32 ;  /* 0x00000020e3277220 */ /* 0x040fe20000410000 */
[----:B------:R-:W-:Y:S01]  /*155b0*/  FMUL.FTZ R206, R227, R33 ;  /* 0x00000021e3ce7220 */ /* 0x000fe20000410000 */
[--C-:B------:R-:W-:Y:S01]  /*155c0*/  FADD.FTZ R43, R43, -R204.reuse ;  /* 0x800000cc2b2b7221 */ /* 0x100fe20000010000 */
[--C-:B------:R-:W-:Y:S01]  /*155d0*/  FADD.FTZ R34, R34, -R204.reuse ;  /* 0x800000cc22227221 */ /* 0x100fe20000010000 */
[C---:B------:R-:W-:Y:S01]  /*155e0*/  FMUL.FTZ R25, R227.reuse, R64 ;  /* 0x00000040e3197220 */ /* 0x040fe20000410000 */
[----:B------:R-:W-:Y:S01]  /*155f0*/  FMUL.FTZ R58, R227, R59 ;  /* 0x0000003be33a7220 */ /* 0x000fe20000410000 */
[----:B------:R-:W0:Y:S01]  /*15600*/  LDC.64 R32, c[0x0][0x2b8] ;  /* 0x0000ae00ff207b82 */ /* 0x000e220000000a00 */
[--C-:B------:R-:W-:Y:S01]  /*15610*/  FADD.FTZ R29, R29, -R204.reuse ;  /* 0x800000cc1d1d7221 */ /* 0x100fe20000010000 */
[--C-:B------:R-:W-:Y:S01]  /*15620*/  FADD.FTZ R20, R20, -R204.reuse ;  /* 0x800000cc14147221 */ /* 0x100fe20000010000 */
[--C-:B------:R-:W-:Y:S01]  /*15630*/  FADD.FTZ R224, R21, -R204.reuse ;  /* 0x800000cc15e07221 */ /* 0x100fe20000010000 */
[--C-:B------:R-:W-:Y:S01]  /*15640*/  FADD.FTZ R22, R22, -R204.reuse ;  /* 0x800000cc16167221 */ /* 0x100fe20000010000 */
[--C-:B------:R-:W-:Y:S01]  /*15650*/  FADD.FTZ R226, R23, -R204.reuse ;  /* 0x800000cc17e27221 */ /* 0x100fe20000010000 */
[C---:B------:R-:W-:Y:S01]  /*15660*/  FMUL.FTZ R64, R227.reuse, R65 ;  /* 0x00000041e3407220 */ /* 0x040fe20000410000 */
[----:B------:R-:W-:Y:S01]  /*15670*/  FMUL.FTZ R59, R227, R50 ;  /* 0x00000032e33b7220 */ /* 0x000fe20000410000 */
[----:B------:R-:W-:Y:S01]  /*15680*/  FADD.FTZ R35, R35, -R204 ;  /* 0x800000cc23237221 */ /* 0x000fe20000010000 */
[----:B-1----:R-:W-:-:S04]  /*15690*/  @!P1 IMAD.WIDE R36, R210, 0x4, R36 ;  /* 0x00000004d2249825 */ /* 0x002fc800078e0224 */
[C---:B------:R-:W-:Y:S01]  /*156a0*/  FMUL.FTZ R21, R227.reuse, R68 ;  /* 0x00000044e3157220 */ /* 0x040fe20000410000 */
[C---:B------:R-:W-:Y:S01]  /*156b0*/  FMUL.FTZ R23, R227.reuse, R70 ;  /* 0x00000046e3177220 */ /* 0x040fe20000410000 */
[C---:B------:R-:W-:Y:S01]  /*156c0*/  FMUL.FTZ R65, R227.reuse, R66 ;  /* 0x00000042e3417220 */ /* 0x040fe20000410000 */
        /* <DEDUP_REMOVED lines=10> */
[C---:B------:R-:W-:Y:S01]  /*15770*/  FMUL.FTZ R68, R227.reuse, R69 ;  /* 0x00000045e3447220 */ /* 0x040fe20000410000 */
[C---:B------:R-:W-:Y:S01]  /*15780*/  FMUL.FTZ R70, R227.reuse, R71 ;  /* 0x00000047e3467220 */ /* 0x040fe20000410000 */
[C---:B------:R-:W-:Y:S01]  /*15790*/  FMUL.FTZ R66, R227.reuse, R67 ;  /* 0x00000043e3427220 */ /* 0x040fe20000410000 */
[----:B------:R-:W-:Y:S01]  /*157a0*/  FMUL.FTZ R51, R227, R42 ;  /* 0x0000002ae3337220 */ /* 0x000fe20000410000 */
[----:B------:R-:W-:Y:S01]  /*157b0*/  FADD.FTZ R204, R195, -R204 ;  /* 0x800000ccc3cc7221 */ /* 0x000fe20000010000 */
        /* <DEDUP_REMOVED lines=18> */
[----:B------:R-:W-:Y:S01]  /*158e0*/  FMUL.FTZ R27, R227, R62 ;  /* 0x0000003ee31b7220 */ /* 0x000fe20000410000 */
[----:B------:R-:W-:Y:S01]  /*158f0*/  F2FP.BF16.F32.PACK_AB R22, R29, R22 ;  /* 0x000000161d16723e */ /* 0x000fe200000010ff */
[C---:B------:R-:W-:Y:S01]  /*15900*/  FMUL.FTZ R67, R227.reuse, R30 ;  /* 0x0000001ee3437220 */ /* 0x040fe20000410000 */
[----:B------:R-:W-:Y:S01]  /*15910*/  F2FP.BF16.F32.PACK_AB R23, R66, R65 ;  /* 0x000000414217723e */ /* 0x000fe200000010ff */
[C---:B------:R-:W-:Y:S01]  /*15920*/  FMUL.FTZ R193, R227.reuse, R24 ;  /* 0x00000018e3c17220 */ /* 0x040fe20000410000 */
[----:B------:R-:W-:Y:S01]  /*15930*/  F2FP.BF16.F32.PACK_AB R21, R70, R21 ;  /* 0x000000154615723e */ /* 0x000fe200000010ff */
[----:B------:R-:W-:Y:S01]  /*15940*/  FMUL.FTZ R205, R227, R26 ;  /* 0x0000001ae3cd7220 */ /* 0x000fe20000410000 */
[----:B------:R-:W-:Y:S01]  /*15950*/  F2FP.BF16.F32.PACK_AB R20, R25, R20 ;  /* 0x000000141914723e */ /* 0x000fe200000010ff */
[----:B------:R-:W-:Y:S01]  /*15960*/  FFMA.FTZ R25, R126, R27, R182 ;  /* 0x0000001b7e197223 */ /* 0x000fe200000100b6 */
[----:B------:R-:W-:Y:S01]  /*15970*/  LEA.HI.X R29, R217, UR9, RZ, 0x4, P1 ;  /* 0x00000009d91d7c11 */ /* 0x000fe200088f24ff */
[----:B------:R-:W-:Y:S01]  /*15980*/  FFMA.FTZ R24, R124, R31, R180 ;  /* 0x0000001f7c187223 */ /* 0x000fe200000100b4 */
[----:B------:R-:W-:Y:S01]  /*15990*/  FFMA.FTZ R30, R112, R55, R168 ;  /* 0x00000037701e7223 */ /* 0x000fe200000100a8 */
[----:B------:R-:W-:Y:S01]  /*159a0*/  FFMA.FTZ R26, R120, R41, R176 ;  /* 0x00000029781a7223 */ /* 0x000fe200000100b0 */
[----:B------:R-:W-:Y:S01]  /*159b0*/  FFMA.FTZ R27, R122, R61, R178 ;  /* 0x0000003d7a1b7223 */ /* 0x000fe200000100b2 */
[----:B------:R2:W-:Y:S01]  /*159c0*/  STG.E.128 desc[UR4][R28.64], R20 ;  /* 0x000000141c007986 */ /* 0x0005e2000c101d04 */
[----:B------:R-:W-:Y:S01]  /*159d0*/  FFMA.FTZ R58, R123, R58, R179 ;  /* 0x0000003a7b3a7223 */ /* 0x000fe200000100b3 */
[----:B-1----:R-:W-:Y:S01]  /*159e0*/  FFMA.FTZ R37, R121, R56, R177 ;  /* 0x0000003879257223 */ /* 0x002fe200000100b1 */
        /* <DEDUP_REMOVED lines=8> */
[----:B------:R-:W-:Y:S01]  /*15a70*/  FMUL.FTZ R220, R227, R220 ;  /* 0x000000dce3dc7220 */ /* 0x000fe20000410000 */
[----:B------:R-:W-:Y:S01]  /*15a80*/  F2FP.BF16.F32.PACK_AB R26, R37, R26 ;  /* 0x0000001a251a723e */ /* 0x000fe200000010ff */
[----:B------:R-:W-:Y:S01]  /*15a90*/  FMUL.FTZ R62, R227, R207 ;  /* 0x000000cfe33e7220 */ /* 0x000fe20000410000 */
[----:B------:R-:W-:Y:S01]  /*15aa0*/  F2FP.BF16.F32.PACK_AB R25, R60, R25 ;  /* 0x000000193c19723e */ /* 0x000fe200000010ff */
[----:B0-----:R-:W-:Y:S01]  /*15ab0*/  IMAD.WIDE.U32 R36, R221, 0x10, R32 ;  /* 0x00000010dd247825 */ /* 0x001fe200078e0020 */
[----:B------:R-:W-:-:S03]  /*15ac0*/  F2FP.BF16.F32.PACK_AB R24, R31, R24 ;  /* 0x000000181f18723e */ /* 0x000fc600000010ff */
[----:B------:R-:W-:Y:S01]  /*15ad0*/  FFMA.FTZ R39, R96, R39, R152 ;  /* 0x0000002760277223 */ /* 0x000fe20000010098 */
[----:B--2---:R-:W-:Y:S01]  /*15ae0*/  FFMA.FTZ R21, R113, R48, R169 ;  /* 0x0000003071157223 */ /* 0x004fe200000100a9 */
        /* <DEDUP_REMOVED lines=8> */
[C---:B------:R-:W-:Y:S01]  /*15b70*/  FMUL.FTZ R216, R227.reuse, R216 ;  /* 0x000000d8e3d87220 */ /* 0x040fe20000410000 */
[----:B------:R-:W-:Y:S01]  /*15b80*/  FMUL.FTZ R218, R227, R218 ;  /* 0x000000dae3da7220 */ /* 0x000fe20000410000 */
[--C-:B------:R-:W-:Y:S01]  /*15b90*/  IMAD.WIDE.U32 R40, R223, 0x10, R32.reuse ;  /* 0x00000010df287825 */ /* 0x100fe200078e0020 */
[----:B------:R0:W-:Y:S03]  /*15ba0*/  STG.E.128 desc[UR4][R20.64], R24 ;  /* 0x0000001814007986 */ /* 0x0001e6000c101d04 */
[C---:B------:R-:W-:Y:S01]  /*15bb0*/  FMUL.FTZ R222, R227.reuse, R222 ;  /* 0x000000dee3de7220 */ /* 0x040fe20000410000 */
[----:B------:R-:W-:Y:S01]  /*15bc0*/  FMUL.FTZ R207, R227, R192 ;  /* 0x000000c0e3cf7220 */ /* 0x000fe20000410000 */
[----:B------:R-:W-:Y:S01]  /*15bd0*/  IMAD.WIDE.U32 R50, R225, 0x10, R32 ;  /* 0x00000010e1327825 */ /* 0x000fe200078e0020 */
[----:B------:R1:W-:Y:S03]  /*15be0*/  STG.E.128 desc[UR4][R52.64], R28 ;  /* 0x0000001c34007986 */ /* 0x0003e6000c101d04 */
[----:B------:R-:W-:Y:S01]  /*15bf0*/  FFMA.FTZ R33, R93, R34, R149 ;  /* 0x000000225d217223 */ /* 0x000fe20000010095 */
[----:B------:R-:W-:Y:S01]  /*15c00*/  FMUL.FTZ R228, R227, R228 ;  /* 0x000000e4e3e47220 */ /* 0x000fe20000410000 */
[----:B------:R-:W-:Y:S01]  /*15c10*/  FFMA.FTZ R63, R102, R63, R158 ;  /* 0x0000003f663f7223 */ /* 0x000fe2000001009e */
[----:B------:R-:W-:Y:S01]  /*15c20*/  FFMA.FTZ R38, R103, R38, R159 ;  /* 0x0000002667267223 */ /* 0x000fe2000001009f */
        /* <DEDUP_REMOVED lines=13> */
[----:B-1----:R-:W-:Y:S01]  /*15d00*/  FFMA.FTZ R28, R92, R35, R148 ;  /* 0x000000235c1c7223 */ /* 0x002fe20000010094 */
        /* <DEDUP_REMOVED lines=21> */
[----:B------:R-:W-:Y:S01]  /*15e60*/  LEA R38, P1, R219, UR8, 0x4 ;  /* 0x00000008db267c11 */ /* 0x000fe2000f8220ff */
[----:B------:R-:W-:Y:S01]  /*15e70*/  VIADD R210, R210, UR10 ;  /* 0x0000000ad2d27c36 */ /* 0x000fe20008000000 */
        /* <DEDUP_REMOVED lines=16> */
[----:B------:R-:W-:Y:S02]  /*15f80*/  ISETP.GE.AND P1, PT, R210, UR11, PT ;  /* 0x0000000bd2007c0c */ /* 0x000fe4000bf26270 */
[----:B------:R-:W-:Y:S01]  /*15f90*/  SEL R214, RZ, 0x1, P0 ;  /* 0x00000001ffd67807 */ /* 0x000fe20000000000 */
[----:B------:R0:W-:Y:S10]  /*15fa0*/  STG.E.128 desc[UR4][R38.64], R32 ;  /* 0x0000002026007986 */ /* 0x0001f4000c101d04 */
[----:B------:R-:W-:Y:S05]  /*15fb0*/  @!P1 BRA `(.L_x_22533) ;  /* 0xfffffea800c09947 */ /* 0x000fea000383ffff */
[----:B------:R-:W-:Y:S05]  /*15fc0*/  EXIT ;  /* 0x000000000000794d */ /* 0x000fea0003800000 */
.L_x_22532:
[----:B------:R-:W-:Y:S01]  /*15fd0*/  HFMA2.MMA R228, -RZ, RZ, 0, 5.9604644775390625e-08 ;  /* 0x00000001ffe47435 */ /* 0x000fe200000001ff */
[----:B------:R-:W-:Y:S01]  /*15fe0*/  MOV R229, R218 ;  /* 0x000000da00e57202 */ /* 0x000fe20000000f00 */
[----:B------:R-:W-:Y:S01]  /*15ff0*/  IMAD.MOV.U32 R231, RZ, RZ, 0x1f ;  /* 0x0000001fffe77424 */ /* 0x000fe200078e00ff */
[----:B------:R-:W-:-:S08]  /*16000*/  MOV R224, 0xffffffff ;  /* 0xffffffff00e07802 */ /* 0x000fd00000000f00 */
[----:B------:R-:W-:Y:S05]  /*16010*/  WARPSYNC.COLLECTIVE R224, `(.L_x_22534) ;  /* 0x00000000e0087348 */ /* 0x000fea0003c00000 */
[----:B------:R0:W1:Y:S02]  /*16020*/  SHFL.BFLY P2, R226, R229, R228, R231 ;  /* 0x0c0000e4e5e27389 */ /* 0x00006400000400e7 */
[----:B01----:R-:W-:Y:S01]  /*16030*/  ENDCOLLECTIVE ;  /* 0x000000000000791b */ /* 0x003fe20003800000 */
.L_x_22534:
[----:B------:R-:W-:Y:S01]  /*16040*/  HFMA2.MMA R228, -RZ, RZ, 0, 1.1920928955078125e-07 ;  /* 0x00000002ffe47435 */ /* 0x000fe200000001ff */
[----:B------:R-:W-:-:S05]  /*16050*/  MOV R205, R226 ;  /* 0x000000e200cd7202 */ /* 0x000fca0000000f00 */
[----:B------:R-:W-:-:S04]  /*16060*/  FADD.FTZ R206, R218, R205 ;  /* 0x000000cddace7221 */ /* 0x000fc80000010000 */
[----:B------:R-:W-:-:S07]  /*16070*/  IMAD.MOV.U32 R229, RZ, RZ, R206 ;  /* 0x000000ffffe57224 */ /* 0x000fce00078e00ce */
[----:B------:R-:W-:Y:S05]  /*16080*/  WARPSYNC.COLLECTIVE R224, `(.L_x_22535) ;  /* 0x00000000e0087348 */ /* 0x000fea0003c00000 */
[----:B------:R0:W1:Y:S02]  /*16090*/  SHFL.BFLY P2, R226, R229, R228, R231 ;  /* 0x0c0000e4e5e27389 */ /* 0x00006400000400e7 */
[----:B01----:R-:W-:Y:S01]  /*160a0*/  ENDCOLLECTIVE ;  /* 0x000000000000791b */ /* 0x003fe20003800000 */
.L_x_22535:
[----:B------:R-:W-:Y:S01]  /*160b0*/  HFMA2.MMA R228, -RZ, RZ, 0, 2.384185791015625e-07 ;  /* 0x00000004ffe47435 */ /* 0x000fe200000001ff */
[----:B------:R-:W-:-:S05]  /*160c0*/  MOV R205, R226 ;  /* 0x000000e200cd7202 */ /* 0x000fca0000000f00 */
[----:B------:R-:W-:-:S04]  /*160d0*/  FADD.FTZ R207, R206, R205 ;  /* 0x000000cdcecf7221 */ /* 0x000fc80000010000 */
[----:B------:R-:W-:-:S07]  /*160e0*/  IMAD.MOV.U32 R229, RZ, RZ, R207 ;  /* 0x000000ffffe57224 */ /* 0x000fce00078e00cf */
[----:B------:R-:W-:Y:S05]  /*160f0*/  WARPSYNC.COLLECTIVE R224, `(.L_x_22536) ;  /* 0x00000000e0087348 */ /* 0x000fea0003c00000 */
[----:B------:R0:W1:Y:S02]  /*16100*/  SHFL.BFLY P2, R226, R229, R228, R231 ;  /* 0x0c0000e4e5e27389 */ /* 0x00006400000400e7 */
[----:B01----:R-:W-:Y:S01]  /*16110*/  ENDCOLLECTIVE ;  /* 0x000000000000791b */ /* 0x003fe20003800000 */
.L_x_22536:
[----:B------:R-:W-:Y:S01]  /*16120*/  HFMA2.MMA R228, -RZ, RZ, 0, 4.76837158203125e-07 ;  /* 0x00000008ffe47435 */ /* 0x000fe200000001ff */
[----:B------:R-:W-:-:S05]  /*16130*/  MOV R204, R226 ;  /* 0x000000e200cc7202 */ /* 0x000fca0000000f00 */
[----:B------:R-:W-:-:S04]  /*16140*/  FADD.FTZ R220, R207, R204 ;  /* 0x000000cccfdc7221 */ /* 0x000fc80000010000 */
[----:B------:R-:W-:-:S07]  /*16150*/  IMAD.MOV.U32 R229, RZ, RZ, R220 ;  /* 0x000000ffffe57224 */ /* 0x000fce00078e00dc */
[----:B------:R-:W-:Y:S05]  /*16160*/  WARPSYNC.COLLECTIVE R224, `(.L_x_22537) ;  /* 0x00000000e0087348 */ /* 0x000fea0003c00000 */
[----:B------:R0:W1:Y:S02]  /*16170*/  SHFL.BFLY P2, R226, R229, R228, R231 ;  /* 0x0c0000e4e5e27389 */ /* 0x00006400000400e7 */
[----:B01----:R-:W-:Y:S01]  /*16180*/  ENDCOLLECTIVE ;  /* 0x000000000000791b */ /* 0x003fe20003800000 */
.L_x_22537:
[----:B------:R-:W-:Y:S01]  /*16190*/  HFMA2.MMA R228, -RZ, RZ, 0, 9.5367431640625e-07 ;  /* 0x00000010ffe47435 */ /* 0x000fe200000001ff */
[----:B------:R-:W-:-:S05]  /*161a0*/  MOV R205, R226 ;  /* 0x000000e200cd7202 */ /* 0x000fca0000000f00 */
[----:B------:R-:W-:-:S04]  /*161b0*/  FADD.FTZ R222, R220, R205 ;  /* 0x000000cddcde7221 */ /* 0x000fc80000010000 */
[----:B------:R-:W-:-:S07]  /*161c0*/  IMAD.MOV.U32 R229, RZ, RZ, R222 ;  /* 0x000000ffffe57224 */ /* 0x000fce00078e00de */
[----:B------:R-:W-:Y:S05]  /*161d0*/  WARPSYNC.COLLECTIVE R224, `(.L_x_22538) ;  /* 0x00000000e0087348 */ /* 0x000fea0003c00000 */
[----:B------:R0:W1:Y:S02]  /*161e0*/  SHFL.BFLY P2, R226, R229, R228, R231 ;  /* 0x0c0000e4e5e27389 */ /* 0x00006400000400e7 */
[----:B01----:R-:W-:Y:S01]  /*161f0*/  ENDCOLLECTIVE ;  /* 0x000000000000791b */ /* 0x003fe20003800000 */
.L_x_22538:
        /* <DEDUP_REMOVED lines=120> */
.L_x_22539:
[----:B------:R-:W-:Y:S01]  /*16980*/  HFMA2.MMA R228, -RZ, RZ, 0, 1.1920928955078125e-07 ;  /* 0x00000002ffe47435 */ /* 0x000fe200000001ff */
[----:B------:R-:W-:-:S05]  /*16990*/  MOV R206, R226 ;  /* 0x000000e200ce7202 */ /* 0x000fca0000000f00 */
[----:B------:R-:W-:-:S04]  /*169a0*/  FADD.FTZ R206, R205, R206 ;  /* 0x000000cecdce7221 */ /* 0x000fc80000010000 */
[----:B------:R-:W-:-:S07]  /*169b0*/  IMAD.MOV.U32 R229, RZ, RZ, R206 ;  /* 0x000000ffffe57224 */ /* 0x000fce00078e00ce */
[----:B------:R-:W-:Y:S05]  /*169c0*/  WARPSYNC.COLLECTIVE R224, `(.L_x_22540) ;  /* 0x00000000e0087348 */ /* 0x000fea0003c00000 */
[----:B------:R0:W1:Y:S02]  /*169d0*/  SHFL.BFLY P2, R226, R229, R228, R231 ;  /* 0x0c0000e4e5e27389 */ /* 0x00006400000400e7 */
[----:B01----:R-:W-:Y:S01]  /*169e0*/  ENDCOLLECTIVE ;  /* 0x000000000000791b */ /* 0x003fe20003800000 */
.L_x_22540:
[----:B------:R-:W-:Y:S01]  /*169f0*/  HFMA2.MMA R228, -RZ, RZ, 0, 2.384185791015625e-07 ;  /* 0x00000004ffe47435 */ /* 0x000fe200000001ff */
[----:B------:R-:W-:-:S05]  /*16a00*/  MOV R207, R226 ;  /* 0x000000e200cf7202 */ /* 0x000fca0000000f00 */
[----:B------:R-:W-:-:S04]  /*16a10*/  FADD.FTZ R207, R206, R207 ;  /* 0x000000cfcecf7221 */ /* 0x000fc80000010000 */
[----:B------:R-:W-:-:S07]  /*16a20*/  IMAD.MOV.U32 R229, RZ, RZ, R207 ;  /* 0x000000ffffe57224 */ /* 0x000fce00078e00cf */
[----:B------:R-:W-:Y:S05]  /*16a30*/  WARPSYNC.COLLECTIVE R224, `(.L_x_22541) ;  /* 0x00000000e0087348 */ /* 0x000fea0003c00000 */
[----:B------:R0:W1:Y:S02]  /*16a40*/  SHFL.BFLY P2, R226, R229, R228, R231 ;  /* 0x0c0000e4e5e27389 */ /* 0x00006400000400e7 */
[----:B01----:R-:W-:Y:S01]  /*16a50*/  ENDCOLLECTIVE ;  /* 0x000000000000791b */ /* 0x003fe20003800000 */
.L_x_22541:
[----:B------:R-:W-:Y:S01]  /*16a60*/  HFMA2.MMA R228, -RZ, RZ, 0, 4.76837158203125e-07 ;  /* 0x00000008ffe47435 */ /* 0x000fe200000001ff */
[----:B------:R-:W-:-:S05]  /*16a70*/  MOV R218, R226 ;  /* 0x000000e200da7202 */ /* 0x000fca0000000f00 */
[----:B------:R-:W-:-:S04]  /*16a80*/  FADD.FTZ R218, R207, R218 ;  /* 0x000000dacfda7221 */ /* 0x000fc80000010000 */
[----:B------:R-:W-:-:S07]  /*16a90*/  IMAD.MOV.U32 R229, RZ, RZ, R218 ;  /* 0x000000ffffe57224 */ /* 0x000fce00078e00da */
[----:B------:R-:W-:Y:S05]  /*16aa0*/  WARPSYNC.COLLECTIVE R224, `(.L_x_22542) ;  /* 0x00000000e0087348 */ /* 0x000fea0003c00000 */
[----:B------:R0:W1:Y:S02]  /*16ab0*/  SHFL.BFLY P2, R226, R229, R228, R231 ;  /* 0x0c0000e4e5e27389 */ /* 0x00006400000400e7 */
[----:B01----:R-:W-:Y:S01]  /*16ac0*/  ENDCOLLECTIVE ;  /* 0x000000000000791b */ /* 0x003fe20003800000 */
.L_x_22542:
[----:B------:R-:W-:Y:S01]  /*16ad0*/  HFMA2.MMA R228, -RZ, RZ, 0, 9.5367431640625e-07 ;  /* 0x00000010ffe47435 */ /* 0x000fe200000001ff */
[----:B------:R-:W-:-:S05]  /*16ae0*/  MOV R227, R226 ;  /* 0x000000e200e37202 */ /* 0x000fca0000000f00 */
[----:B------:R-:W-:-:S04]  /*16af0*/  FADD.FTZ R227, R218, R227 ;  /* 0x000000e3dae37221 */ /* 0x000fc80000010000 */
[----:B------:R-:W-:-:S07]  /*16b00*/  IMAD.MOV.U32 R229, RZ, RZ, R227 ;  /* 0x000000ffffe57224 */ /* 0x000fce00078e00e3 */
[----:B------:R-:W-:Y:S05]  /*16b10*/  WARPSYNC.COLLECTIVE R224, `(.L_x_22543) ;  /* 0x00000000e0087348 */ /* 0x000fea0003c00000 */
[----:B------:R0:W1:Y:S02]  /*16b20*/  SHFL.BFLY P2, R226, R229, R228, R231 ;  /* 0x0c0000e4e5e27389 */ /* 0x00006400000400e7 */
[----:B01----:R-:W-:Y:S01]  /*16b30*/  ENDCOLLECTIVE ;  /* 0x000000000000791b */ /* 0x003fe20003800000 */
.L_x_22543:
[----:B------:R-:W-:Y:S01]  /*16b40*/  MOV R220, R226 ;  /* 0x000000e200dc7202 */ /* 0x000fe20000000f00 */
[----:B------:R-:W-:Y:S06]  /*16b50*/  BRA `(.L_x_22544) ;  /* 0xffffffe000987947 */ /* 0x000fec000383ffff */
.L_x_22545:
        /* <DEDUP_REMOVED lines=10> */
.L_x_46033:


//--------------------- .text._ZN10layer_norm13ln_fwd_kernelINS_13Kernel_traitsIf13__nv_bfloat16fS2_fjLj7168ELj1ELj1ELj4ELj16ENS_18Kernel_traits_baseILj7168EfS2_fS2_fjLj128EEEEELb1ELb0ELb1ELb0EEEvNS_9FwdParamsE --------------------------
	.section	.text._ZN10layer_norm13ln_fwd_kernelINS_13Kernel_traitsIf13__nv_bfloat16fS2_fjLj7168ELj1ELj1ELj4ELj16ENS_18Kernel_traits_baseILj7168EfS2_fS2_fjLj128EEEEELb1ELb0ELb1ELb0EEEvNS_9FwdParamsE,"ax",@progbits
	.align	128
        .global         _ZN10layer_norm13ln_fwd_kernelINS_13Kernel_traitsIf13__nv_bfloat16fS2_fjLj7168ELj1ELj1ELj4ELj16ENS_18Kernel_traits_baseILj7168EfS2_fS2_fjLj128EEEEELb1ELb0ELb1ELb0EEEvNS_9FwdParamsE
        .type           _ZN10layer_norm13ln_fwd_kernelINS_13Kernel_traitsIf13__nv_bfloat16fS2_fjLj7168ELj1ELj1ELj4ELj16ENS_18Kernel_traits_baseILj7168EfS2_fS2_fjLj128EEEEELb1ELb0ELb1ELb0EEEvNS_9FwdParamsE,@function
        .size           _ZN10layer_norm13ln_fwd_kernelINS_13Kernel_traitsIf13__nv_bfloat16fS2_fjLj7168ELj1ELj1ELj4ELj16ENS_18Kernel_traits_baseILj7168EfS2_fS2_fjLj128EEEEELb1ELb0ELb1ELb0EEEvNS_9FwdParamsE,(.L_x_46034 - _ZN10layer_norm13ln_fwd_kernelINS_13Kernel_traitsIf13__nv_bfloat16fS2_fjLj7168ELj1ELj1ELj4ELj16ENS_18Kernel_traits_baseILj7168EfS2_fS2_fjLj128EEEEELb1ELb0ELb1ELb0EEEvNS_9FwdParamsE)
        .other          _ZN10layer_norm13ln_fwd_kernelINS_13Kernel_traitsIf13__nv_bfloat16fS2_fjLj7168ELj1ELj1ELj4ELj16ENS_18Kernel_traits_baseILj7168EfS2_fS2_fjLj128EEEEELb1ELb0ELb1ELb0EEEvNS_9FwdParamsE,@"STO_CUDA_ENTRY STV_DEFAULT"
_ZN10layer_norm13ln_fwd_kernelINS_13Kernel_traitsIf13__nv_bfloat16fS2_fjLj7168ELj1ELj1ELj4ELj16ENS_18Kernel_traits_baseILj7168EfS2_fS2_fjLj128EEEEELb1ELb0ELb1ELb0EEEvNS_9FwdParamsE:
.text._ZN10layer_norm13ln_fwd_kernelINS_13Kernel_traitsIf13__nv_bfloat16fS2_fjLj7168ELj1ELj1ELj4ELj16ENS_18Kernel_traits_baseILj7168EfS2_fS2_fjLj128EEEEELb1ELb0ELb1ELb0EEEvNS_9FwdParamsE:
        /* <DEDUP_REMOVED lines=20> */
[----:B------:R-:W-:-:S04]  /*0140*/  MOV R123, R190 ;  /* 0x000000be007b7202 */ /* 0x000fc80000000f00 */
[----:B------:R-:W-:Y:S02]  /*0150*/  LOP3.LUT R191, R123, 0x7f, RZ, 0x3c, !PT ;  /* 0x0000007f7bbf7812 */ /* 0x000fe400078e3cff */
[----:B------:R-:W-:Y:S01]  /*0160*/  LOP3.LUT R211, R211, 0xfffffeff, RZ, 0xc0, !PT ;  /* 0xfffffeffd3d37812 */ /* 0x000fe200078ec0ff */
[----:B------:R-:W-:Y:S01]  /*0170*/  BSSY B0, `(.L_x_22546) ;  /* 0x0000055000007945 */ /* 0x000fe20003800000 */
[----:B------:R-:W-:Y:S02]  /*0180*/  LEA.HI R192, R2, UR8, RZ, 0x19 ;  /* 0x0000000802c07c11 */ /* 0x000fe4000f8fc8ff */
        /* <DEDUP_REMOVED lines=15> */
[----:B-1----:R-:W-:Y:S02]  /*0280*/  SHF.R.S32.HI R0, RZ, 0x1f, R13 ;  /* 0x0000001fff007819 */ /* 0x002fe4000001140d */
[----:B------:R-:W-:Y:S01]  /*0290*/  LOP3.LUT R4, R11, UR13, R6, 0x96, !PT ;  /* 0x0000000d0b047c12 */ /* 0x000fe2000f8e9606 */
[----:B------:R-:W-:Y:S01]  /*02a0*/  UIADD3 UR17, UR4, 0x3c6ef372, URZ ;  /* 0x3c6ef37204117890 */ /* 0x000fe2000fffe03f */
[----:B------:R-:W-:Y:S01]  /*02b0*/  IMAD.WIDE.U32 R6, R7, -0x326172a9, RZ ;  /* 0xcd9e8d5707067825 */ /* 0x000fe200078e00ff */
[----:B------:R-:W-:Y:S01]  /*02c0*/  UIADD3 UR18, UR5, 0x76cf5d0a, URZ ;  /* 0x76cf5d0a05127890 */ /* 0x000fe2000fffe03f */
[----:B------:R-:W-:Y:S02]  /*02d0*/  LEA.HI R0, R0, R13, RZ, 0x3 ;  /* 0x0000000d00007211 */ /* 0x000fe400078f18ff */
[----:B------:R-:W-:Y:S01]  /*02e0*/  IMAD.WIDE.U32 R4, R4, -0x2daee0ad, RZ ;  /* 0xd2511f5304047825 */ /* 0x000fe200078e00ff */
[----:B------:R-:W-:-:S02]  /*02f0*/  LOP3.LUT R9, R7, UR17, R10, 0x96, !PT ;  /* 0x0000001107097c12 */ /* 0x000fc4000f8e960a */
[----:B------:R-:W-:Y:S02]  /*0300*/  LEA.HI.SX32 R191, R0, R191, 0x1d ;  /* 0x000000bf00bf7211 */ /* 0x000fe400078feaff */
[----:B------:R-:W-:Y:S01]  /*0310*/  LOP3.LUT R10, R5, UR18, R8, 0x96, !PT ;  /* 0x00000012050a7c12 */ /* 0x000fe2000f8e9608 */
[----:B------:R-:W-:Y:S01]  /*0320*/  UIADD3 UR20, UR5, 0x32370b8f, URZ ;  /* 0x32370b8f05147890 */ /* 0x000fe2000fffe03f */
[----:B------:R-:W-:Y:S01]  /*0330*/  ISETP.GE.U32.AND P6, PT, R191, 0x100, PT ;  /* 0x00000100bf00780c */ /* 0x000fe20003fc6070 */
[----:B------:R-:W-:Y:S01]  /*0340*/  IMAD.WIDE.U32 R8, R9, -0x2daee0ad, RZ ;  /* 0xd2511f5309087825 */ /* 0x000fe200078e00ff */
[----:B------:R-:W-:-:S03]  /*0350*/  UIADD3 UR19, UR4, -0x255992d5, URZ ;  /* 0xdaa66d2b04137890 */ /* 0x000fc6000fffe03f */
[----:B------:R-:W-:Y:S01]  /*0360*/  IMAD.WIDE.U32 R10, R10, -0x326172a9, RZ ;  /* 0xcd9e8d570a0a7825 */ /* 0x000fe200078e00ff */
[----:B------:R-:W-:Y:S02]  /*0370*/  LOP3.LUT R7, R9, UR20, R4, 0x96, !PT ;  /* 0x0000001409077c12 */ /* 0x000fe4000f8e9604 */
[----:B------:R-:W-:Y:S02]  /*0380*/  ISETP.GE.U32.AND P5, PT, R191, 0x180, PT ;  /* 0x00000180bf00780c */ /* 0x000fe40003fa6070 */
[----:B------:R-:W-:Y:S01]  /*0390*/  LOP3.LUT R4, R11, UR19, R6, 0x96, !PT ;  /* 0x000000130b047c12 */ /* 0x000fe2000f8e9606 */
[----:B------:R-:W-:Y:S01]  /*03a0*/  UIADD3 UR21, UR4, 0x78dde6e4, URZ ;  /* 0x78dde6e404157890 */ /* 0x000fe2000fffe03f */
[----:B------:R-:W-:Y:S01]  /*03b0*/  IMAD.WIDE.U32 R6, R7, -0x326172a9, RZ ;  /* 0xcd9e8d5707067825 */ /* 0x000fe200078e00ff */
[----:B------:R-:W-:Y:S01]  /*03c0*/  UIADD3 UR22, UR5, -0x126145ec, URZ ;  /* 0xed9eba1405167890 */ /* 0x000fe2000fffe03f */
[----:B------:R-:W-:Y:S02]  /*03d0*/  @P6 LOP3.LUT R211, R211, 0x100, RZ, 0xfc, !PT ;  /* 0x00000100d3d36812 */ /* 0x000fe400078efcff */
[----:B------:R-:W-:Y:S01]  /*03e0*/  IMAD.WIDE.U32 R4, R4, -0x2daee0ad, RZ ;  /* 0xd2511f5304047825 */ /* 0x000fe200078e00ff */
[----:B------:R-:W-:-:S02]  /*03f0*/  LOP3.LUT R9, R7, UR21, R10, 0x96, !PT ;  /* 0x0000001507097c12 */ /* 0x000fc4000f8e960a */
[----:B------:R-:W-:Y:S02]  /*0400*/  ISETP.GE.U32.AND P4, PT, R191, 0x200, PT ;  /* 0x00000200bf00780c */ /* 0x000fe40003f86070 */
[----:B------:R-:W-:Y:S02]  /*0410*/  LOP3.LUT R10, R5, UR22, R8, 0x96, !PT ;  /* 0x00000016050a7c12 */ /* 0x000fe4000f8e9608 */
[----:B------:R-:W-:Y:S01]  /*0420*/  LOP3.LUT R211, R211, 0xffffff7f, RZ, 0xc0, !PT ;  /* 0xffffff7fd3d37812 */ /* 0x000fe200078ec0ff */
[----:B------:R-:W-:Y:S01]  /*0430*/  UIADD3 UR23, UR4, 0x1715609d, URZ ;  /* 0x1715609d04177890 */ /* 0x000fe2000fffe03f */
[----:B------:R-:W-:Y:S01]  /*0440*/  IMAD.WIDE.U32 R8, R9, -0x2daee0ad, RZ ;  /* 0xd2511f5309087825 */ /* 0x000fe200078e00ff */
[----:B------:R-:W-:Y:S01]  /*0450*/  UIADD3 UR24, UR5, -0x56f99767, URZ ;  /* 0xa906689905187890 */ /* 0x000fe2000fffe03f */
[----:B------:R-:W-:Y:S02]  /*0460*/  @P5 LOP3.LUT R211, R211, 0x80, RZ, 0xfc, !PT ;  /* 0x00000080d3d35812 */ /* 0x000fe400078efcff */
[----:B------:R-:W-:Y:S01]  /*0470*/  IMAD.WIDE.U32 R10, R10, -0x326172a9, RZ ;  /* 0xcd9e8d570a0a7825 */ /* 0x000fe200078e00ff */
[----:B------:R-:W-:-:S02]  /*0480*/  LOP3.LUT P0, RZ, R191, 0xffffff80, RZ, 0xc0, !PT ;  /* 0xffffff80bfff7812 */ /* 0x000fc4000780c0ff */
        /* <DEDUP_REMOVED lines=35> */
.L_x_22547:
[----:B------:R-:W-:Y:S05]  /*06c0*/  BSYNC B0 ;  /* 0x0000000000007941 */ /* 0x000fea0003800000 */
.L_x_22546:
        /* <DEDUP_REMOVED lines=18> */
.L_x_22549:
[----:B------:R-:W-:Y:S05]  /*07f0*/  BSYNC B0 ;  /* 0x0000000000007941 */ /* 0x000fea0003800000 */
.L_x_22548:
        /* <DEDUP_REMOVED lines=18> */
.L_x_22551:
[----:B------:R-:W-:Y:S05]  /*0920*/  BSYNC B0 ;  /* 0x0000000000007941 */ /* 0x000fea0003800000 */
.L_x_22550:
        /* <DEDUP_REMOVED lines=18> */
.L_x_22553:
[----:B------:R-:W-:Y:S05]  /*0a50*/  BSYNC B0 ;  /* 0x0000000000007941 */ /* 0x000fea0003800000 */
.L_x_22552:
        /* <DEDUP_REMOVED lines=18> */
.L_x_22555:
[----:B------:R-:W-:Y:S05]  /*0b80*/  BSYNC B0 ;  /* 0x0000000000007941 */ /* 0x000fea0003800000 */
.L_x_22554:
        /* <DEDUP_REMOVED lines=25> */
.L_x_22557:
[----:B------:R-:W-:Y:S05]  /*0d20*/  BSYNC B0 ;  /* 0x0000000000007941 */ /* 0x000fea0003800000 */
.L_x_22556:
        /* <DEDUP_REMOVED lines=24> */
.L_x_22559:
[----:B------:R-:W-:Y:S05]  /*0eb0*/  BSYNC B0 ;  /* 0x0000000000007941 */ /* 0x000fea0003800000 */
.L_x_22558:
[----:B------:R-:W-:Y:S01]  /*0ec0*/  ULDC UR8, c[0x0][0x214] ;  /* 0x0000850000087ab9 */ /* 0x000fe20000000800 */
[----:B------:R-:W-:Y:S02]  /*0ed0*/  LOP3.LUT R125, R125, UR30, R120, 0x96, !PT ;  /* 0x0000001e7d7d7c12 */ /* 0x000fe4000f8e9678 */
[----:B------:R-:W-:-:S13]  /*0ee0*/  ISETP.GE.AND P1, PT, R192, UR8, PT ;  /* 0x00000008c0007c0c */ /* 0x000fda000bf26270 */
[----:B------:R-:W-:Y:S05]  /*0ef0*/  @P1 EXIT ;  /* 0x000000000000194d */ /* 0x000fea0003800000 */
[----:B------:R-:W-:Y:S01]  /*0f00*/  SHF.R.S32.HI R0, RZ, 0x3, R0 ;  /* 0x00000003ff007819 */ /* 0x000fe20000011400 */
[----:B------:R-:W-:Y:S01]  /*0f10*/  IMAD R121, R122, -0x2daee0ad, RZ ;  /* 0xd2511f537a797824 */ /* 0x000fe200078e02ff */
[----:B0-----:R-:W-:Y:S01]  /*0f20*/  LOP3.LUT R117, R2, 0x60, RZ, 0xc0, !PT ;  /* 0x0000006002757812 */ /* 0x001fe200078ec0ff */
[C---:B------:R-:W-:Y:S01]  /*0f30*/  IMAD.HI.U32 R193, R125.reuse, -0x326172a9, RZ ;  /* 0xcd9e8d577dc17827 */ /* 0x040fe200078e00ff */
[----:B------:R-:W-:Y:S01]  /*0f40*/  LOP3.LUT R116, R0, 0x7f, RZ, 0xc0, !PT ;  /* 0x0000007f00747812 */ /* 0x000fe200078ec0ff */
[----:B------:R-:W-:Y:S01]  /*0f50*/  ULDC.U8 UR8, c[0x0][0x2a0] ;  /* 0x0000a80000087ab9 */ /* 0x000fe20000000000 */
[----:B------:R-:W-:Y:S01]  /*0f60*/  SHF.R.U32.HI R0, RZ, 0x2, R0 ;  /* 0x00000002ff007819 */ /* 0x000fe20000011600 */
[----:B------:R-:W-:Y:S01]  /*0f70*/  IMAD.HI.U32 R194, R200, -0x2daee0ad, RZ ;  /* 0xd2511f53c8c27827 */ /* 0x000fe200078e00ff */
[----:B------:R-:W-:Y:S01]  /*0f80*/  VIADDMNMX R117, R116, -R117, RZ, !PT ;  /* 0x8000007574757246 */ /* 0x000fe200078001ff */
[----:B------:R-:W-:Y:S01]  /*0f90*/  ULDC UR9, c[0x0][0x294] ;  /* 0x0000a50000097ab9 */ /* 0x000fe20000000800 */
[----:B------:R-:W-:Y:S01]  /*0fa0*/  LOP3.LUT R0, R0, 0x3fffffe0, RZ, 0xc0, !PT ;  /* 0x3fffffe000007812 */ /* 0x000fe200078ec0ff */
[----:B------:R-:W-:Y:S01]  /*0fb0*/  IMAD R198, R125, -0x326172a9, RZ ;  /* 0xcd9e8d577dc67824 */ /* 0x000fe200078e02ff */
[----:B------:R-:W-:Y:S01]  /*0fc0*/  VIMNMX R117, R117, 0x20, PT ;  /* 0x0000002075757848 */ /* 0x000fe20003fe0100 */
[----:B------:R-:W-:Y:S01]  /*0fd0*/  IMAD R200, R200, -0x2daee0ad, RZ ;  /* 0xd2511f53c8c87824 */ /* 0x000fe200078e02ff */
[----:B------:R-:W-:Y:S01]  /*0fe0*/  SHF.L.U32 R118, R2, 0x5, RZ ;  /* 0x0000000502767819 */ /* 0x000fe200000006ff */
[----:B------:R-:W-:Y:S01]  /*0ff0*/  IMAD.MOV.U32 R197, RZ, RZ, RZ ;  /* 0x000000ffffc57224 */ /* 0x000fe200078e00ff */
[----:B------:R-:W-:Y:S01]  /*1000*/  LOP3.LUT R194, R194, UR32, R121, 0x96, !PT ;  /* 0x00000020c2c27c12 */ /* 0x000fe2000f8e9679 */
[----:B------:R-:W-:Y:S01]  /*1010*/  IMAD.IADD R117, R117, 0x1, R0 ;  /* 0x0000000175757824 */ /* 0x000fe200078e0200 */
[----:B------:R-:W-:Y:S01]  /*1020*/  LOP3.LUT R119, R118, 0x3e0, RZ, 0xc0, !PT ;  /* 0x000003e076777812 */ /* 0x000fe200078ec0ff */
[----:B------:R-:W-:Y:S01]  /*1030*/  ULDC UR12, c[0x0][0x290] ;  /* 0x0000a400000c7ab9 */ /* 0x000fe20000000800 */
[----:B------:R-:W-:Y:S01]  /*1040*/  LOP3.LUT R195, R195, 0x3, RZ, 0xc0, !PT ;  /* 0x00000003c3c37812 */ /* 0x000fe200078ec0ff */
[----:B------:R-:W-:Y:S01]  /*1050*/  IMAD.SHL.U32 R117, R117, 0x8, RZ ;  /* 0x0000000875757824 */ /* 0x000fe200078e00ff */
[----:B------:R-:W-:Y:S01]  /*1060*/  VIADDMNMX R119, R116, -R119, RZ, !PT ;  /* 0x8000007774777246 */ /* 0x000fe200078001ff */
[----:B------:R-:W-:Y:S01]  /*1070*/  IMAD R116, R124, -0x326172a9, RZ ;  /* 0xcd9e8d577c747824 */ /* 0x000fe200078e02ff */
[----:B------:R-:W-:-:S02]  /*1080*/  UISETP.NE.AND UP0, UPT, UR8, URZ, UPT ;  /* 0x0000003f0800728c */ /* 0x000fc4000bf05270 */
[----:B------:R-:W-:Y:S01]  /*1090*/  I2FP.F32.U32 R117, R117 ;  /* 0x0000007500757245 */ /* 0x000fe20000201000 */
[----:B------:R-:W-:Y:S01]  /*10a0*/  ULDC.64 UR10, c[0x0][0x298] ;  /* 0x0000a600000a7ab9 */ /* 0x000fe20000000a00 */
[----:B------:R-:W-:Y:S01]  /*10b0*/  VIMNMX R119, R119, 0x20, PT ;  /* 0x0000002077777848 */ /* 0x000fe20003fe0100 */
[----:B------:R-:W-:Y:S01]  /*10c0*/  ULDC.64 UR14, c[0x0][0x210] ;  /* 0x00008400000e7ab9 */ /* 0x000fe20000000a00 */
[----:B------:R0:W1:Y:S01]  /*10d0*/  MUFU.RCP R196, R117 ;  /* 0x0000007500c47308 */ /* 0x0000620000001000 */
[----:B------:R-:W-:Y:S02]  /*10e0*/  LOP3.LUT R193, R193, UR31, R116, 0x96, !PT ;  /* 0x0000001fc1c17c12 */ /* 0x000fe4000f8e9674 */
[----:B------:R-:W-:Y:S01]  /*10f0*/  IADD3 R119, R0, R119, RZ ;  /* 0x0000007700777210 */ /* 0x000fe20007ffe0ff */
[----:B------:R-:W-:-:S03]  /*1100*/  IMAD.MOV.U32 R0, RZ, RZ, 0x1 ;  /* 0x00000001ff007424 */ /* 0x000fc600078e00ff */
[----:B------:R-:W-:-:S07]  /*1110*/  SHF.L.U32 R199, R119, 0x3, RZ ;  /* 0x0000000377c77819 */ /* 0x000fce00000006ff */
.L_x_23105:
[----:B-1234-:R-:W2:Y:S08]  /*1120*/  LDC.64 R186, c[0x0][0x280] ;  /* 0x0000a000ffba7b82 */ /* 0x01eeb00000000a00 */
[----:B------:R-:W3:Y:S08]  /*1130*/  LDC.64 R212, c[0x0][0x288] ;  /* 0x0000a200ffd47b82 */ /* 0x000ef00000000a00 */
[----:B------:R-:W4:Y:S01]  /*1140*/  LDC R185, c[0x0][0x218] ;  /* 0x00008600ffb97b82 */ /* 0x000f220000000800 */
[----:B--2---:R-:W-:-:S06]  /*1150*/  IMAD.WIDE R186, R192, 0x4, R186 ;  /* 0x00000004c0ba7825 */ /* 0x004fcc00078e02ba */
[----:B------:R2:W2:Y:S01]  /*1160*/  LDG.E R187, desc[UR6][R186.64] ;  /* 0x00000006babb7981 */ /* 0x0004a2000c1e1900 */
[----:B---3--:R-:W-:-:S05]  /*1170*/  IMAD.WIDE R212, R192, 0x4, R212 ;  /* 0x00000004c0d47825 */ /* 0x008fca00078e02d4 */
[----:B-----5:R3:W5:Y:S01]  /*1180*/  LDG.E R184, desc[UR6][R212.64] ;  /* 0x00000006d4b87981 */ /* 0x020762000c1e1900 */
[----:B------:R-:W-:Y:S01]  /*1190*/  BSSY B0, `(.L_x_22560) ;  /* 0x0000322000007945 */ /* 0x000fe20003800000 */
[----:B----4-:R-:W-:Y:S01]  /*11a0*/  IMAD R209, R192, R185, RZ ;  /* 0x000000b9c0d17224 */ /* 0x010fe200078e02ff */
[----:B--2---:R-:W-:Y:S02]  /*11b0*/  SHF.R.S32.HI R186, RZ, 0x1f, R192 ;  /* 0x0000001fffba7819 */ /* 0x004fe400000114c0 */
[----:B------:R-:W-:-:S13]  /*11c0*/  ISETP.GE.AND P1, PT, R187, 0x1, PT ;  /* 0x00000001bb00780c */ /* 0x000fda0003f26270 */
[----:B------:R-:W-:-:S04]  /*11d0*/  @P1 VIADD R210, R187, 0xffffffff ;  /* 0xffffffffbbd21836 */ /* 0x000fc80000000000 */
[----:B------:R-:W-:Y:S01]  /*11e0*/  @P1 IMAD R214, R210, R185, RZ ;  /* 0x000000b9d2d61224 */ /* 0x000fe200078e02ff */
[----:B------:R-:W-:-:S04]  /*11f0*/  SHF.R.S32.HI R210, RZ, 0x1f, R209 ;  /* 0x0000001fffd27819 */ /* 0x000fc800000114d1 */
[----:B------:R-:W-:Y:S01]  /*1200*/  LEA.HI R215, R210, R209, RZ, 0x3 ;  /* 0x000000d1d2d77211 */ /* 0x000fe200078f18ff */
[----:B------:R-:W-:Y:S01]  /*1210*/  IMAD.MOV.U32 R209, RZ, RZ, RZ ;  /* 0x000000ffffd17224 */ /* 0x000fe200078e00ff */
[----:B------:R-:W-:Y:S02]  /*1220*/  @P1 SHF.R.S32.HI R217, RZ, 0x1f, R214 ;  /* 0x0000001fffd91819 */ /* 0x000fe400000114d6 */
[----:B------:R-:W-:Y:S02]  /*1230*/  LEA.HI.SX32 R210, R215, R190, 0x1d ;  /* 0x000000bed7d27211 */ /* 0x000fe400078feaff */
[----:B------:R-:W-:Y:S02]  /*1240*/  @P1 LEA.HI R217, R217, R214, RZ, 0x3 ;  /* 0x000000d6d9d91211 */ /* 0x000fe400078f18ff */
[----:B------:R-:W-:-:S04]  /*1250*/  @P1 LOP3.LUT R190, R2, 0x7f, RZ, 0xc0, !PT ;  /* 0x0000007f02be1812 */ /* 0x000fc800078ec0ff */
[----:B------:R-:W-:Y:S01]  /*1260*/  @P1 LEA.HI.SX32 R209, R217, R190, 0x1d ;  /* 0x000000bed9d11211 */ /* 0x000fe200078feaff */
[----:B---3--:R-:W-:Y:S06]  /*1270*/  @!P0 BRA `(.L_x_22561) ;  /* 0x00000030004c8947 */ /* 0x008fec0003800000 */
[----:B------:R-:W2:Y:S08]  /*1280*/  LDC.64 R212, c[0x0][0x230] ;  /* 0x00008c00ffd47b82 */ /* 0x000eb00000000a00 */
[----:B------:R-:W3:Y:S01]  /*1290*/  @P1 LDC.64 R130, c[0x0][0x220] ;  /* 0x00008800ff821b82 */ /* 0x000ee20000000a00 */
[----:B--2---:R-:W-:-:S04]  /*12a0*/  ISETP.NE.U32.AND P2, PT, R212, RZ, PT ;  /* 0x000000ffd400720c */ /* 0x004fc80003f45070 */
[----:B------:R-:W-:-:S13]  /*12b0*/  ISETP.NE.AND.EX P2, PT, R213, RZ, PT, P2 ;  /* 0x000000ffd500720c */ /* 0x000fda0003f45320 */
[----:B------:R-:W2:Y:S01]  /*12c0*/  @P2 LDC.64 R132, c[0x0][0x230] ;  /* 0x00008c00ff842b82 */ /* 0x000ea20000000a00 */
[----:B---3--:R-:W-:-:S05]  /*12d0*/  @P1 IMAD.WIDE.U32 R130, R209, 0x10, R130 ;  /* 0x00000010d1821825 */ /* 0x008fca00078e0082 */
[----:B------:R3:W5:Y:S01]  /*12e0*/  @P1 LDG.E.128 R120, desc[UR6][R130.64] ;  /* 0x0000000682781981 */ /* 0x000762000c1e1d00 */
[----:B--2---:R-:W-:-:S05]  /*12f0*/  @P2 IMAD.WIDE.U32 R132, R210, 0x20, R132 ;  /* 0x00000020d2842825 */ /* 0x004fca00078e0084 */
[----:B0-----:R-:W2:Y:S01]  /*1300*/  @P2 LDG.E.128 R116, desc[UR6][R132.64] ;  /* 0x0000000684742981 */ /* 0x001ea2000c1e1d00 */
[----:B------:R-:W-:-:S03]  /*1310*/  ISETP.GT.AND P3, PT, R187, RZ, PT ;  /* 0x000000ffbb00720c */ /* 0x000fc60003f64270 */
[----:B------:R3:W5:Y:S01]  /*1320*/  @P2 LDG.E.128 R124, desc[UR6][R132.64+0x10] ;  /* 0x00001006847c2981 */ /* 0x000762000c1e1d00 */
[----:B------:R-:W-:Y:S09]  /*1330*/  BSSY B1, `(.L_x_22562) ;  /* 0x000005b000017945 */ /* 0x000ff20003800000 */
[----:B------:R-:W-:-:S04]  /*1340*/  @!P3 ISETP.NE.U32.AND P4, PT, R212, RZ, PT ;  /* 0x000000ffd400b20c */ /* 0x000fc80003f85070 */
[----:B------:R-:W-:Y:S02]  /*1350*/  @!P3 ISETP.NE.AND.EX P4, PT, R213, RZ, PT, P4 ;  /* 0x000000ffd500b20c */ /* 0x000fe40003f85340 */
[----:B------:R-:W-:Y:S02]  /*1360*/  @!P3 MOV R134, R195 ;  /* 0x000000c30086b202 */ /* 0x000fe40000000f00 */
[----:B--2---:R-:W-:Y:S01]  /*1370*/  @!P3 FSEL R128, R116, RZ, P4 ;  /* 0x000000ff7480b208 */ /* 0x004fe20002000000 */
[----:B---3--:R-:W-:Y:S08]  /*1380*/  @!P3 BRA `(.L_x_22563) ;  /* 0x000000040054b947 */ /* 0x008ff00003800000 */
        /* <DEDUP_REMOVED lines=12> */
.L_x_22565:
[----:B------:R-:W-:-:S07]  /*1450*/  IMAD.MOV.U32 R128, RZ, RZ, R198 ;  /* 0x000000ffff807224 */ /* 0x000fce00078e00c6 */
.L_x_22566:
[----:B------:R-:W-:Y:S05]  /*1460*/  BSYNC B2 ;  /* 0x0000000000027941 */ /* 0x000fea0003800000 */
.L_x_22564:
        /* <DEDUP_REMOVED lines=16> */
.L_x_22570:
[----:B------:R-:W-:Y:S05]  /*1570*/  BSYNC B3 ;  /* 0x0000000000037941 */ /* 0x000fea0003800000 */
.L_x_22569:
        /* <DEDUP_REMOVED lines=42> */
[----:B------:R-:W-:-:S07]  /*1820*/  IMAD.MOV.U32 R134, RZ, RZ, RZ ;  /* 0x000000ffff867224 */ /* 0x000fce00078e00ff */
.L_x_22568:
[----:B------:R-:W-:Y:S05]  /*1830*/  BSYNC B2 ;  /* 0x0000000000027941 */ /* 0x000fea0003800000 */
.L_x_22567:
        /* <DEDUP_REMOVED lines=10> */
.L_x_22563:
[----:B------:R-:W-:Y:S05]  /*18e0*/  BSYNC B1 ;  /* 0x0000000000017941 */ /* 0x000fea0003800000 */
.L_x_22562:
        /* <DEDUP_REMOVED lines=18> */
.L_x_22574:
[----:B------:R-:W-:-:S07]  /*1a10*/  IMAD.MOV.U32 R129, RZ, RZ, R198 ;  /* 0x000000ffff817224 */ /* 0x000fce00078e00c6 */
.L_x_22575:
[----:B------:R-:W-:Y:S05]  /*1a20*/  BSYNC B2 ;  /* 0x0000000000027941 */ /* 0x000fea0003800000 */
.L_x_22573:
        /* <DEDUP_REMOVED lines=16> */
.L_x_22579:
[----:B------:R-:W-:Y:S05]  /*1b30*/  BSYNC B3 ;  /* 0x0000000000037941 */ /* 0x000fea0003800000 */
.L_x_22578:
        /* <DEDUP_REMOVED lines=44> */
.L_x_22577:
[----:B------:R-:W-:Y:S05]  /*1e00*/  BSYNC B2 ;  /* 0x0000000000027941 */ /* 0x000fea0003800000 */
.L_x_22576:
        /* <DEDUP_REMOVED lines=11> */
.L_x_22572:
[----:B------:R-:W-:Y:S05]  /*1ec0*/  BSYNC B1 ;  /* 0x0000000000017941 */ /* 0x000fea0003800000 */
.L_x_22571:
        /* <DEDUP_REMOVED lines=18> */
.L_x_22583:
[----:B------:R-:W-:-:S07]  /*1ff0*/  IMAD.MOV.U32 R130, RZ, RZ, R198 ;  /* 0x000000ffff827224 */ /* 0x000fce00078e00c6 */
.L_x_22584:
[----:B------:R-:W-:Y:S05]  /*2000*/  BSYNC B2 ;  /* 0x0000000000027941 */ /* 0x000fea0003800000 */
.L_x_22582:
        /* <DEDUP_REMOVED lines=16> */
.L_x_22588:
[----:B------:R-:W-:Y:S05]  /*2110*/  BSYNC B3 ;  /* 0x0000000000037941 */ /* 0x000fea0003800000 */
.L_x_22587:
        /* <DEDUP_REMOVED lines=44> */
.L_x_22586:
[----:B------:R-:W-:Y:S05]  /*23e0*/  BSYNC B2 ;  /* 0x0000000000027941 */ /* 0x000fea0003800000 */
.L_x_22585:
        /* <DEDUP_REMOVED lines=10> */
.L_x_22581:
[----:B------:R-:W-:Y:S05]  /*2490*/  BSYNC B1 ;  /* 0x0000000000017941 */ /* 0x000fea0003800000 */
.L_x_22580:
        /* <DEDUP_REMOVED lines=18> */
.L_x_22592:
[----:B------:R-:W-:-:S07]  /*25c0*/  IMAD.MOV.U32 R131, RZ, RZ, R198 ;  /* 0x000000ffff837224 */ /* 0x000fce00078e00c6 */
.L_x_22593:
[----:B------:R-:W-:Y:S05]  /*25d0*/  BSYNC B2 ;  /* 0x0000000000027941 */ /* 0x000fea0003800000 */
.L_x_22591:
        /* <DEDUP_REMOVED lines=16> */
.L_x_22597:
[----:B------:R-:W-:Y:S05]  /*26e0*/  BSYNC B3 ;  /* 0x0000000000037941 */ /* 0x000fea0003800000 */
.L_x_22596:
        /* <DEDUP_REMOVED lines=44> */
.L_x_22595:
[----:B------:R-:W-:Y:S05]  /*29b0*/  BSYNC B2 ;  /* 0x0000000000027941 */ /* 0x000fea0003800000 */
.L_x_22594:
        /* <DEDUP_REMOVED lines=11> */
.L_x_22590:
[----:B------:R-:W-:Y:S05]  /*2a70*/  BSYNC B1 ;  /* 0x0000000000017941 */ /* 0x000fea0003800000 */
.L_x_22589:
        /* <DEDUP_REMOVED lines=18> */
.L_x_22601:
[----:B------:R-:W-:-:S07]  /*2ba0*/  IMAD.MOV.U32 R132, RZ, RZ, R198 ;  /* 0x000000ffff847224 */ /* 0x000fce00078e00c6 */
.L_x_22602:
[----:B------:R-:W-:Y:S05]  /*2bb0*/  BSYNC B2 ;  /* 0x0000000000027941 */ /* 0x000fea0003800000 */
.L_x_22600:
        /* <DEDUP_REMOVED lines=16> */
.L_x_22606:
[----:B------:R-:W-:Y:S05]  /*2cc0*/  BSYNC B3 ;  /* 0x0000000000037941 */ /* 0x000fea0003800000 */
.L_x_22605:
        /* <DEDUP_REMOVED lines=44> */
.L_x_22604:
[----:B------:R-:W-:Y:S05]  /*2f90*/  BSYNC B2 ;  /* 0x0000000000027941 */ /* 0x000fea0003800000 */
.L_x_22603:
        /* <DEDUP_REMOVED lines=10> */
.L_x_22599:
[----:B------:R-:W-:Y:S05]  /*3040*/  BSYNC B1 ;  /* 0x0000000000017941 */ /* 0x000fea0003800000 */
.L_x_22598:
        /* <DEDUP_REMOVED lines=18> */
.L_x_22610:
[----:B------:R-:W-:-:S07]  /*3170*/  IMAD.MOV.U32 R133, RZ, RZ, R198 ;  /* 0x000000ffff857224 */ /* 0x000fce00078e00c6 */
.L_x_22611:
[----:B------:R-:W-:Y:S05]  /*3180*/  BSYNC B2 ;  /* 0x0000000000027941 */ /* 0x000fea0003800000 */
.L_x_22609:
        /* <DEDUP_REMOVED lines=16> */
.L_x_22615:
[----:B------:R-:W-:Y:S05]  /*3290*/  BSYNC B3 ;  /* 0x0000000000037941 */ /* 0x000fea0003800000 */
.L_x_22614:
        /* <DEDUP_REMOVED lines=44> */
.L_x_22613:
[----:B------:R-:W-:Y:S05]  /*3560*/  BSYNC B2 ;  /* 0x0000000000027941 */ /* 0x000fea0003800000 */
.L_x_22612:
        /* <DEDUP_REMOVED lines=11> */
.L_x_22608:
[----:B------:R-:W-:Y:S05]  /*3620*/  BSYNC B1 ;  /* 0x0000000000017941 */ /* 0x000fea0003800000 */
.L_x_22607:
        /* <DEDUP_REMOVED lines=18> */
.L_x_22619:
[----:B------:R-:W-:-:S07]  /*3750*/  IMAD.MOV.U32 R134, RZ, RZ, R198 ;  /* 0x000000ffff867224 */ /* 0x000fce00078e00c6 */
.L_x_22620:
[----:B------:R-:W-:Y:S05]  /*3760*/  BSYNC B2 ;  /* 0x0000000000027941 */ /* 0x000fea0003800000 */
.L_x_22618:
        /* <DEDUP_REMOVED lines=16> */
.L_x_22624:
[----:B------:R-:W-:Y:S05]  /*3870*/  BSYNC B3 ;  /* 0x0000000000037941 */ /* 0x000fea0003800000 */
.L_x_22623:
        /* <DEDUP_REMOVED lines=44> */
.L_x_22622:
[----:B------:R-:W-:Y:S05]  /*3b40*/  BSYNC B2 ;  /* 0x0000000000027941 */ /* 0x000fea0003800000 */
.L_x_22621:
        /* <DEDUP_REMOVED lines=10> */
.L_x_22617:
[----:B------:R-:W-:Y:S05]  /*3bf0*/  BSYNC B1 ;  /* 0x0000000000017941 */ /* 0x000fea0003800000 */
.L_x_22616:
        /* <DEDUP_REMOVED lines=18> */
.L_x_22628:
[----:B------:R-:W-:-:S07]  /*3d20*/  IMAD.MOV.U32 R135, RZ, RZ, R198 ;  /* 0x000000ffff877224 */ /* 0x000fce00078e00c6 */
.L_x_22629:
[----:B------:R-:W-:Y:S05]  /*3d30*/  BSYNC B2 ;  /* 0x0000000000027941 */ /* 0x000fea0003800000 */
.L_x_22627:
        /* <DEDUP_REMOVED lines=16> */
.L_x_22633:
[----:B------:R-:W-:Y:S05]  /*3e40*/  BSYNC B3 ;  /* 0x0000000000037941 */ /* 0x000fea0003800000 */
.L_x_22632:
        /* <DEDUP_REMOVED lines=44> */
.L_x_22631:
[----:B------:R-:W-:Y:S05]  /*4110*/  BSYNC B2 ;  /* 0x0000000000027941 */ /* 0x000fea0003800000 */
.L_x_22630:
        /* <DEDUP_REMOVED lines=11> */
.L_x_22626:
[----:B------:R-:W-:Y:S05]  /*41d0*/  BSYNC B1 ;  /* 0x0000000000017941 */ /* 0x000fea0003800000 */
.L_x_22625:
        /* <DEDUP_REMOVED lines=11> */
[----:B------:R-:W-:Y:S02]  /*4290*/  PRMT R215, R206, 0x7104, RZ ;  /* 0x00007104ced77816 */ /* 0x000fe400000000ff */
[----:B------:R-:W-:Y:S01]  /*42a0*/  PRMT R220, R217, 0x4210, R214 ;  /* 0x00004210d9dc7816 */ /* 0x000fe200000000d6 */
[----:B------:R-:W-:Y:S01]  /*42b0*/  IMAD.WIDE.U32 R216, R216, 0x10000, RZ ;  /* 0x00010000d8d87825 */ /* 0x000fe200078e00ff */
[----:B------:R-:W-:-:S02]  /*42c0*/  LOP3.LUT R214, R204, 0xff, RZ, 0xc0, !PT ;  /* 0x000000ffccd67812 */ /* 0x000fc400078ec0ff */
        /* <DEDUP_REMOVED lines=11> */
.L_x_22635:
[----:B------:R-:W-:Y:S05]  /*4380*/  BSYNC B1 ;  /* 0x0000000000017941 */ /* 0x000fea0003800000 */
.L_x_22634:
[----:B------:R-:W-:Y:S01]  /*4390*/  IADD3 R210, R210, 0x80, RZ ;  /* 0x00000080d2d27810 */ /* 0x000fe20007ffe0ff */
[----:B------:R-:W-:-:S07]  /*43a0*/  VIADD R209, R209, 0x80 ;  /* 0x00000080d1d17836 */ /* 0x000fce0000000000 */
.L_x_22561:
[----:B------:R-:W-:Y:S05]  /*43b0*/  BSYNC B0 ;  /* 0x0000000000007941 */ /* 0x000fea0003800000 */
.L_x_22560:
[----:B------:R-:W-:Y:S01]  /*43c0*/  LOP3.LUT P2, RZ, R211, 0x100, RZ, 0xc0, !PT ;  /* 0x00000100d3ff7812 */ /* 0x000fe2000784c0ff */
[----:B------:R-:W-:-:S12]  /*43d0*/  BSSY B0, `(.L_x_22636) ;  /* 0x0000315000007945 */ /* 0x000fd80003800000 */
[----:B------:R-:W-:Y:S05]  /*43e0*/  @!P2 BRA `(.L_x_22637) ;  /* 0x00000030004ca947 */ /* 0x000fea0003800000 */
[----:B0-2---:R-:W0:Y:S08]  /*43f0*/  LDC.64 R212, c[0x0][0x230] ;  /* 0x00008c00ffd47b82 */ /* 0x005e300000000a00 */
[----:B------:R-:W2:Y:S01]  /*4400*/  @P1 LDC.64 R138, c[0x0][0x220] ;  /* 0x00008800ff8a1b82 */ /* 0x000ea20000000a00 */
[----:B0-----:R-:W-:-:S04]  /*4410*/  ISETP.NE.U32.AND P2, PT, R212, RZ, PT ;  /* 0x000000ffd400720c */ /* 0x001fc80003f45070 */
[----:B------:R-:W-:-:S13]  /*4420*/  ISETP.NE.AND.EX P2, PT, R213, RZ, PT, P2 ;  /* 0x000000ffd500720c */ /* 0x000fda0003f45320 */
[----:B------:R-:W0:Y:S01]  /*4430*/  @P2 LDC.64 R136, c[0x0][0x230] ;  /* 0x00008c00ff882b82 */ /* 0x000e220000000a00 */
[----:B--2---:R-:W-:-:S05]  /*4440*/  @P1 IMAD.WIDE.U32 R138, R209, 0x10, R138 ;  /* 0x00000010d18a1825 */ /* 0x004fca00078e008a */
[----:B------:R2:W5:Y:S01]  /*4450*/  @P1 LDG.E.128 R120, desc[UR6][R138.64] ;  /* 0x000000068a781981 */ /* 0x000562000c1e1d00 */
[----:B0-----:R-:W-:-:S05]  /*4460*/  @P2 IMAD.WIDE.U32 R140, R210, 0x20, R136 ;  /* 0x00000020d28c2825 */ /* 0x001fca00078e0088 */
[----:B------:R-:W3:Y:S01]  /*4470*/  @P2 LDG.E.128 R116, desc[UR6][R140.64] ;  /* 0x000000068c742981 */ /* 0x000ee2000c1e1d00 */
[----:B------:R-:W-:-:S03]  /*4480*/  ISETP.GT.AND P3, PT, R187, RZ, PT ;  /* 0x000000ffbb00720c */ /* 0x000fc60003f64270 */
[----:B------:R2:W5:Y:S01]  /*4490*/  @P2 LDG.E.128 R124, desc[UR6][R140.64+0x10] ;  /* 0x000010068c7c2981 */ /* 0x000562000c1e1d00 */
[----:B------:R-:W-:Y:S09]  /*44a0*/  BSSY B1, `(.L_x_22638) ;  /* 0x000005b000017945 */ /* 0x000ff20003800000 */
[----:B------:R-:W-:-:S04]  /*44b0*/  @!P3 ISETP.NE.U32.AND P4, PT, R212, RZ, PT ;  /* 0x000000ffd400b20c */ /* 0x000fc80003f85070 */
[----:B------:R-:W-:Y:S01]  /*44c0*/  @!P3 ISETP.NE.AND.EX P4, PT, R213, RZ, PT, P4 ;  /* 0x000000ffd500b20c */ /* 0x000fe20003f85340 */
[----:B------:R-:W-:-:S03]  /*44d0*/  @!P3 IMAD.MOV.U32 R142, RZ, RZ, R195 ;  /* 0x000000ffff8eb224 */ /* 0x000fc600078e00c3 */
[----:B---3--:R-:W-:Y:S01]  /*44e0*/  @!P3 FSEL R136, R116, RZ, P4 ;  /* 0x000000ff7488b208 */ /* 0x008fe20002000000 */
[----:B--2---:R-:W-:Y:S08]  /*44f0*/  @!P3 BRA `(.L_x_22639) ;  /* 0x000000040054b947 */ /* 0x004ff00003800000 */
        /* <DEDUP_REMOVED lines=12> */
.L_x_22641:
[----:B------:R-:W-:-:S07]  /*45c0*/  IMAD.MOV.U32 R136, RZ, RZ, R198 ;  /* 0x000000ffff887224 */ /* 0x000fce00078e00c6 */
.L_x_22642:
[----:B------:R-:W-:Y:S05]  /*45d0*/  BSYNC B2 ;  /* 0x0000000000027941 */ /* 0x000fea0003800000 */
.L_x_22640:
        /* <DEDUP_REMOVED lines=16> */
.L_x_22646:
[----:B------:R-:W-:Y:S05]  /*46e0*/  BSYNC B3 ;  /* 0x0000000000037941 */ /* 0x000fea0003800000 */
.L_x_22645:
        /* <DEDUP_REMOVED lines=43> */
.L_x_22644:
[----:B------:R-:W-:Y:S05]  /*49a0*/  BSYNC B2 ;  /* 0x0000000000027941 */ /* 0x000fea0003800000 */
.L_x_22643:
        /* <DEDUP_REMOVED lines=10> */
.L_x_22639:
[----:B------:R-:W-:Y:S05]  /*4a50*/  BSYNC B1 ;  /* 0x0000000000017941 */ /* 0x000fea0003800000 */
.L_x_22638:
        /* <DEDUP_REMOVED lines=18> */
.L_x_22650:
[----:B------:R-:W-:-:S07]  /*4b80*/  MOV R137, R198 ;  /* 0x000000c600897202 */ /* 0x000fce0000000f00 */
.L_x_22651:
[----:B------:R-:W-:Y:S05]  /*4b90*/  BSYNC B2 ;  /* 0x0000000000027941 */ /* 0x000fea0003800000 */
.L_x_22649:
        /* <DEDUP_REMOVED lines=16> */
.L_x_22655:
[----:B------:R-:W-:Y:S05]  /*4ca0*/  BSYNC B3 ;  /* 0x0000000000037941 */ /* 0x000fea0003800000 */
.L_x_22654:
        /* <DEDUP_REMOVED lines=44> */
.L_x_22653:
[----:B------:R-:W-:Y:S05]  /*4f70*/  BSYNC B2 ;  /* 0x0000000000027941 */ /* 0x000fea0003800000 */
.L_x_22652:
        /* <DEDUP_REMOVED lines=11> */
.L_x_22648:
[----:B------:R-:W-:Y:S05]  /*5030*/  BSYNC B1 ;  /* 0x0000000000017941 */ /* 0x000fea0003800000 */
.L_x_22647:
        /* <DEDUP_REMOVED lines=18> */
.L_x_22659:
[----:B------:R-:W-:-:S07]  /*5160*/  MOV R138, R198 ;  /* 0x000000c6008a7202 */ /* 0x000fce0000000f00 */
.L_x_22660:
[----:B------:R-:W-:Y:S05]  /*5170*/  BSYNC B2 ;  /* 0x0000000000027941 */ /* 0x000fea0003800000 */
.L_x_22658:
        /* <DEDUP_REMOVED lines=16> */
.L_x_22664:
[----:B------:R-:W-:Y:S05]  /*5280*/  BSYNC B3 ;  /* 0x0000000000037941 */ /* 0x000fea0003800000 */
.L_x_22663:
        /* <DEDUP_REMOVED lines=44> */
.L_x_22662:
[----:B------:R-:W-:Y:S05]  /*5550*/  BSYNC B2 ;  /* 0x0000000000027941 */ /* 0x000fea0003800000 */
.L_x_22661:
        /* <DEDUP_REMOVED lines=10> */
.L_x_22657:
[----:B------:R-:W-:Y:S05]  /*5600*/  BSYNC B1 ;  /* 0x0000000000017941 */ /* 0x000fea0003800000 */
.L_x_22656:
        /* <DEDUP_REMOVED lines=18> */
.L_x_22668:
[----:B------:R-:W-:-:S07]  /*5730*/  MOV R139, R198 ;  /* 0x000000c6008b7202 */ /* 0x000fce0000000f00 */
.L_x_22669:
[----:B------:R-:W-:Y:S05]  /*5740*/  BSYNC B2 ;  /* 0x0000000000027941 */ /* 0x000fea0003800000 */
.L_x_22667:
        /* <DEDUP_REMOVED lines=16> */
.L_x_22673:
[----:B------:R-:W-:Y:S05]  /*5850*/  BSYNC B3 ;  /* 0x0000000000037941 */ /* 0x000fea0003800000 */
.L_x_22672:
        /* <DEDUP_REMOVED lines=44> */
.L_x_22671:
[----:B------:R-:W-:Y:S05]  /*5b20*/  BSYNC B2 ;  /* 0x0000000000027941 */ /* 0x000fea0003800000 */
.L_x_22670:
        /* <DEDUP_REMOVED lines=11> */
.L_x_22666:
[----:B------:R-:W-:Y:S05]  /*5be0*/  BSYNC B1 ;  /* 0x0000000000017941 */ /* 0x000fea0003800000 */
.L_x_22665:
        /* <DEDUP_REMOVED lines=18> */
.L_x_22677:
[----:B------:R-:W-:-:S07]  /*5d10*/  MOV R140, R198 ;  /* 0x000000c6008c7202 */ /* 0x000fce0000000f00 */
.L_x_22678:
[----:B------:R-:W-:Y:S05]  /*5d20*/  BSYNC B2 ;  /* 0x0000000000027941 */ /* 0x000fea0003800000 */
.L_x_22676:
        /* <DEDUP_REMOVED lines=16> */
.L_x_22682:
[----:B------:R-:W-:Y:S05]  /*5e30*/  BSYNC B3 ;  /* 0x0000000000037941 */ /* 0x000fea0003800000 */
.L_x_22681:
        /* <DEDUP_REMOVED lines=44> */
.L_x_22680:
[----:B------:R-:W-:Y:S05]  /*6100*/  BSYNC B2 ;  /* 0x0000000000027941 */ /* 0x000fea0003800000 */
.L_x_22679:
        /* <DEDUP_REMOVED lines=10> */
.L_x_22675:
[----:B------:R-:W-:Y:S05]  /*61b0*/  BSYNC B1 ;  /* 0x0000000000017941 */ /* 0x000fea0003800000 */
.L_x_22674:
        /* <DEDUP_REMOVED lines=18> */
.L_x_22686:
[----:B------:R-:W-:-:S07]  /*62e0*/  MOV R141, R198 ;  /* 0x000000c6008d7202 */ /* 0x000fce0000000f00 */
.L_x_22687:
[----:B------:R-:W-:Y:S05]  /*62f0*/  BSYNC B2 ;  /* 0x0000000000027941 */ /* 0x000fea0003800000 */
.L_x_22685:
        /* <DEDUP_REMOVED lines=16> */
.L_x_22691:
[----:B------:R-:W-:Y:S05]  /*6400*/  BSYNC B3 ;  /* 0x0000000000037941 */ /* 0x000fea0003800000 */
.L_x_22690:
        /* <DEDUP_REMOVED lines=44> */
.L_x_22689:
[----:B------:R-:W-:Y:S05]  /*66d0*/  BSYNC B2 ;  /* 0x0000000000027941 */ /* 0x000fea0003800000 */
.L_x_22688:
        /* <DEDUP_REMOVED lines=11> */
.L_x_22684:
[----:B------:R-:W-:Y:S05]  /*6790*/  BSYNC B1 ;  /* 0x0000000000017941 */ /* 0x000fea0003800000 */
.L_x_22683:
        /* <DEDUP_REMOVED lines=18> */
.L_x_22695:
[----:B------:R-:W-:-:S07]  /*68c0*/  MOV R142, R198 ;  /* 0x000000c6008e7202 */ /* 0x000fce0000000f00 */
.L_x_22696:
[----:B------:R-:W-:Y:S05]  /*68d0*/  BSYNC B2 ;  /* 0x0000000000027941 */ /* 0x000fea0003800000 */
.L_x_22694:
        /* <DEDUP_REMOVED lines=16> */
.L_x_22700:
[----:B------:R-:W-:Y:S05]  /*69e0*/  BSYNC B3 ;  /* 0x0000000000037941 */ /* 0x000fea0003800000 */
.L_x_22699:
        /* <DEDUP_REMOVED lines=44> */
.L_x_22698:
[----:B------:R-:W-:Y:S05]  /*6cb0*/  BSYNC B2 ;  /* 0x0000000000027941 */ /* 0x000fea0003800000 */
.L_x_22697:
        /* <DEDUP_REMOVED lines=10> */
.L_x_22693:
[----:B------:R-:W-:Y:S05]  /*6d60*/  BSYNC B1 ;  /* 0x0000000000017941 */ /* 0x000fea0003800000 */
.L_x_22692:
        /* <DEDUP_REMOVED lines=18> */
.L_x_22704:
[----:B------:R-:W-:-:S07]  /*6e90*/  MOV R143, R198 ;  /* 0x000000c6008f7202 */ /* 0x000fce0000000f00 */
.L_x_22705:
[----:B------:R-:W-:Y:S05]  /*6ea0*/  BSYNC B2 ;  /* 0x0000000000027941 */ /* 0x000fea0003800000 */
.L_x_22703:
        /* <DEDUP_REMOVED lines=16> */
.L_x_22709:
[----:B------:R-:W-:Y:S05]  /*6fb0*/  BSYNC B3 ;  /* 0x0000000000037941 */ /* 0x000fea0003800000 */
.L_x_22708:
        /* <DEDUP_REMOVED lines=44> */
.L_x_22707:
[----:B------:R-:W-:Y:S05]  /*7280*/  BSYNC B2 ;  /* 0x0000000000027941 */ /* 0x000fea0003800000 */
.L_x_22706:
[----:B------:R-:W-:Y:S01]  /*7290*/  PRMT R208, R123, 0x7632, R208 ;  /* 0x000076327bd07816 */ /* 0x000fe200000000d0 */
[----:B------:R-:W-:Y:S01]  /*72a0*/  IMAD.MOV.U32 R212, RZ, RZ, 0x2f800000 ;  /* 0x2f800000ffd47424 */ /* 0x000fe200078e00ff */
[----:B------:R-:W-:Y:S02]  /*72b0*/  I2FP.F32.U32 R143, R143 ;  /* 0x0000008f008f7245 */ /* 0x000fe40000201000 */
[----:B------:R-:W-:-:S03]  /*72c0*/  SHF.L.U32 R208, R208, 0x10, RZ ;  /* 0x00000010d0d07819 */ /* 0x000fc600000006ff */
[----:B------:R-:W-:Y:S02]  /*72d0*/  FFMA.FTZ R143, R143, R212, 1.1641532182693481445e-10 ;  /* 0x2f0000008f8f7423 */ /* 0x000fe400000100d4 */
[----:B------:R-:W-:-:S03]  /*72e0*/  FMUL.FTZ R208, R208, UR11 ;  /* 0x0000000bd0d07c20 */ /* 0x000fc60008410000 */
[----:B------:R-:W-:Y:S01]  /*72f0*/  FSETP.GTU.FTZ.AND P3, PT, R143, UR9, PT ;  /* 0x000000098f007c0b */ /* 0x000fe2000bf7c000 */
[----:B------:R-:W-:-:S05]  /*7300*/  FMUL.FTZ R208, R208, UR10 ;  /* 0x0000000ad0d07c20 */ /* 0x000fca0008410000 */
[----:B------:R-:W-:Y:S02]  /*7310*/  FSEL R143, R208, RZ, !P3 ;  /* 0x000000ffd08f7208 */ /* 0x000fe40005800000 */
[----:B------:R-:W-:-:S03]  /*7320*/  SEL R208, RZ, 0x1, P3 ;  /* 0x00000001ffd07807 */ /* 0x000fc60001800000 */
[----:B------:R-:W-:-:S07]  /*7330*/  @P2 FADD.FTZ R143, R127, R143 ;  /* 0x0000008f7f8f2221 */ /* 0x000fce0000010000 */
.L_x_22702:
[----:B------:R-:W-:Y:S05]  /*7340*/  BSYNC B1 ;  /* 0x0000000000017941 */ /* 0x000fea0003800000 */
.L_x_22701:
        /* <DEDUP_REMOVED lines=26> */
.L_x_22711:
[----:B------:R-:W-:Y:S05]  /*74f0*/  BSYNC B1 ;  /* 0x0000000000017941 */ /* 0x000fea0003800000 */
.L_x_22710:
[----:B------:R-:W-:Y:S01]  /*7500*/  VIADD R210, R210, 0x80 ;  /* 0x00000080d2d27836 */ /* 0x000fe20000000000 */
[----:B------:R-:W-:-:S07]  /*7510*/  IADD3 R209, R209, 0x80, RZ ;  /* 0x00000080d1d17810 */ /* 0x000fce0007ffe0ff */
.L_x_22637:
[----:B------:R-:W-:Y:S05]  /*7520*/  BSYNC B0 ;  /* 0x0000000000007941 */ /* 0x000fea0003800000 */
.L_x_22636:
        /* <DEDUP_REMOVED lines=32> */
.L_x_22717:
[----:B------:R-:W-:-:S07]  /*7730*/  MOV R144, R198 ;  /* 0x000000c600907202 */ /* 0x000fce0000000f00 */
.L_x_22718:
[----:B------:R-:W-:Y:S05]  /*7740*/  BSYNC B2 ;  /* 0x0000000000027941 */ /* 0x000fea0003800000 */
.L_x_22716:
        /* <DEDUP_REMOVED lines=16> */
.L_x_22722:
[----:B------:R-:W-:Y:S05]  /*7850*/  BSYNC B3 ;  /* 0x0000000000037941 */ /* 0x000fea0003800000 */
.L_x_22721:
        /* <DEDUP_REMOVED lines=43> */
.L_x_22720:
[----:B------:R-:W-:Y:S05]  /*7b10*/  BSYNC B2 ;  /* 0x0000000000027941 */ /* 0x000fea0003800000 */
.L_x_22719:
        /* <DEDUP_REMOVED lines=10> */
.L_x_22715:
[----:B------:R-:W-:Y:S05]  /*7bc0*/  BSYNC B1 ;  /* 0x0000000000017941 */ /* 0x000fea0003800000 */
.L_x_22714:
        /* <DEDUP_REMOVED lines=18> */
.L_x_22726:
[----:B------:R-:W-:-:S07]  /*7cf0*/  IMAD.MOV.U32 R145, RZ, RZ, R198 ;  /* 0x000000ffff917224 */ /* 0x000fce00078e00c6 */
.L_x_22727:
[----:B------:R-:W-:Y:S05]  /*7d00*/  BSYNC B2 ;  /* 0x0000000000027941 */ /* 0x000fea0003800000 */
.L_x_22725:
        /* <DEDUP_REMOVED lines=16> */
.L_x_22731:
[----:B------:R-:W-:Y:S05]  /*7e10*/  BSYNC B3 ;  /* 0x0000000000037941 */ /* 0x000fea0003800000 */
.L_x_22730:
        /* <DEDUP_REMOVED lines=44> */
.L_x_22729:
[----:B------:R-:W-:Y:S05]  /*80e0*/  BSYNC B2 ;  /* 0x0000000000027941 */ /* 0x000fea0003800000 */
.L_x_22728:
        /* <DEDUP_REMOVED lines=11> */
.L_x_22724:
[----:B------:R-:W-:Y:S05]  /*81a0*/  BSYNC B1 ;  /* 0x0000000000017941 */ /* 0x000fea0003800000 */
.L_x_22723:
        /* <DEDUP_REMOVED lines=18> */
.L_x_22735:
[----:B------:R-:W-:-:S07]  /*82d0*/  IMAD.MOV.U32 R146, RZ, RZ, R198 ;  /* 0x000000ffff927224 */ /* 0x000fce00078e00c6 */
.L_x_22736:
[----:B------:R-:W-:Y:S05]  /*82e0*/  BSYNC B2 ;  /* 0x0000000000027941 */ /* 0x000fea0003800000 */
.L_x_22734:
        /* <DEDUP_REMOVED lines=16> */
.L_x_22740:
[----:B------:R-:W-:Y:S05]  /*83f0*/  BSYNC B3 ;  /* 0x0000000000037941 */ /* 0x000fea0003800000 */
.L_x_22739:
        /* <DEDUP_REMOVED lines=44> */
.L_x_22738:
[----:B------:R-:W-:Y:S05]  /*86c0*/  BSYNC B2 ;  /* 0x0000000000027941 */ /* 0x000fea0003800000 */
.L_x_22737:
        /* <DEDUP_REMOVED lines=10> */
.L_x_22733:
[----:B------:R-:W-:Y:S05]  /*8770*/  BSYNC B1 ;  /* 0x0000000000017941 */ /* 0x000fea0003800000 */
.L_x_22732:
        /* <DEDUP_REMOVED lines=18> */
.L_x_22744:
[----:B------:R-:W-:-:S07]  /*88a0*/  IMAD.MOV.U32 R147, RZ, RZ, R198 ;  /* 0x000000ffff937224 */ /* 0x000fce00078e00c6 */
.L_x_22745:
[----:B------:R-:W-:Y:S05]  /*88b0*/  BSYNC B2 ;  /* 0x0000000000027941 */ /* 0x000fea0003800000 */
.L_x_22743:
        /* <DEDUP_REMOVED lines=16> */
.L_x_22749:
[----:B------:R-:W-:Y:S05]  /*89c0*/  BSYNC B3 ;  /* 0x0000000000037941 */ /* 0x000fea0003800000 */
.L_x_22748:
        /* <DEDUP_REMOVED lines=44> */
.L_x_22747:
[----:B------:R-:W-:Y:S05]  /*8c90*/  BSYNC B2 ;  /* 0x0000000000027941 */ /* 0x000fea0003800000 */
.L_x_22746:
        /* <DEDUP_REMOVED lines=11> */
.L_x_22742:
[----:B------:R-:W-:Y:S05]  /*8d50*/  BSYNC B1 ;  /* 0x0000000000017941 */ /* 0x000fea0003800000 */
.L_x_22741:
        /* <DEDUP_REMOVED lines=18> */
.L_x_22753:
[----:B------:R-:W-:-:S07]  /*8e80*/  IMAD.MOV.U32 R148, RZ, RZ, R198 ;  /* 0x000000ffff947224 */ /* 0x000fce00078e00c6 */
.L_x_22754:
[----:B------:R-:W-:Y:S05]  /*8e90*/  BSYNC B2 ;  /* 0x0000000000027941 */ /* 0x000fea0003800000 */
.L_x_22752:
        /* <DEDUP_REMOVED lines=16> */
.L_x_22758:
[----:B------:R-:W-:Y:S05]  /*8fa0*/  BSYNC B3 ;  /* 0x0000000000037941 */ /* 0x000fea0003800000 */
.L_x_22757:
        /* <DEDUP_REMOVED lines=44> */
.L_x_22756:
[----:B------:R-:W-:Y:S05]  /*9270*/  BSYNC B2 ;  /* 0x0000000000027941 */ /* 0x000fea0003800000 */
.L_x_22755:
        /* <DEDUP_REMOVED lines=10> */
.L_x_22751:
[----:B------:R-:W-:Y:S05]  /*9320*/  BSYNC B1 ;  /* 0x0000000000017941 */ /* 0x000fea0003800000 */
.L_x_22750:
        /* <DEDUP_REMOVED lines=18> */
.L_x_22762:
[----:B------:R-:W-:-:S07]  /*9450*/  IMAD.MOV.U32 R149, RZ, RZ, R198 ;  /* 0x000000ffff957224 */ /* 0x000fce00078e00c6 */
.L_x_22763:
[----:B------:R-:W-:Y:S05]  /*9460*/  BSYNC B2 ;  /* 0x0000000000027941 */ /* 0x000fea0003800000 */
.L_x_22761:
        /* <DEDUP_REMOVED lines=16> */
.L_x_22767:
[----:B------:R-:W-:Y:S05]  /*9570*/  BSYNC B3 ;  /* 0x0000000000037941 */ /* 0x000fea0003800000 */
.L_x_22766:
        /* <DEDUP_REMOVED lines=44> */
.L_x_22765:
[----:B------:R-:W-:Y:S05]  /*9840*/  BSYNC B2 ;  /* 0x0000000000027941 */ /* 0x000fea0003800000 */
.L_x_22764:
        /* <DEDUP_REMOVED lines=11> */
.L_x_22760:
[----:B------:R-:W-:Y:S05]  /*9900*/  BSYNC B1 ;  /* 0x0000000000017941 */ /* 0x000fea0003800000 */
.L_x_22759:
        /* <DEDUP_REMOVED lines=18> */
.L_x_22771:
[----:B------:R-:W-:-:S07]  /*9a30*/  IMAD.MOV.U32 R150, RZ, RZ, R198 ;  /* 0x000000ffff967224 */ /* 0x000fce00078e00c6 */
.L_x_22772:
[----:B------:R-:W-:Y:S05]  /*9a40*/  BSYNC B2 ;  /* 0x0000000000027941 */ /* 0x000fea0003800000 */
.L_x_22770:
        /* <DEDUP_REMOVED lines=16> */
.L_x_22776:
[----:B------:R-:W-:Y:S05]  /*9b50*/  BSYNC B3 ;  /* 0x0000000000037941 */ /* 0x000fea0003800000 */
.L_x_22775:
        /* <DEDUP_REMOVED lines=43> */
[----:B------:R-:W-:-:S07]  /*9e10*/  IMAD.MOV.U32 R200, RZ, RZ, R216 ;  /* 0x000000ffffc87224 */ /* 0x000fce00078e00d8 */
.L_x_22774:
[----:B------:R-:W-:Y:S05]  /*9e20*/  BSYNC B2 ;  /* 0x0000000000027941 */ /* 0x000fea0003800000 */
.L_x_22773:
        /* <DEDUP_REMOVED lines=10> */
.L_x_22769:
[----:B------:R-:W-:Y:S05]  /*9ed0*/  BSYNC B1 ;  /* 0x0000000000017941 */ /* 0x000fea0003800000 */
.L_x_22768:
        /* <DEDUP_REMOVED lines=18> */
.L_x_22780:
[----:B------:R-:W-:-:S07]  /*a000*/  IMAD.MOV.U32 R151, RZ, RZ, R198 ;  /* 0x000000ffff977224 */ /* 0x000fce00078e00c6 */
.L_x_22781:
[----:B------:R-:W-:Y:S05]  /*a010*/  BSYNC B2 ;  /* 0x0000000000027941 */ /* 0x000fea0003800000 */
.L_x_22779:
        /* <DEDUP_REMOVED lines=16> */
.L_x_22785:
[----:B------:R-:W-:Y:S05]  /*a120*/  BSYNC B3 ;  /* 0x0000000000037941 */ /* 0x000fea0003800000 */
.L_x_22784:
        /* <DEDUP_REMOVED lines=44> */
.L_x_22783:
[----:B------:R-:W-:Y:S05]  /*a3f0*/  BSYNC B2 ;  /* 0x0000000000027941 */ /* 0x000fea0003800000 */
.L_x_22782:
[----:B------:R-:W-:Y:S01]  /*a400*/  PRMT R208, R123, 0x7632, R208 ;  /* 0x000076327bd07816 */ /* 0x000fe200000000d0 */
[----:B------:R-:W-:Y:S01]  /*a410*/  IMAD.MOV.U32 R212, RZ, RZ, 0x2f800000 ;  /* 0x2f800000ffd47424 */ /* 0x000fe200078e00ff */
[----:B------:R-:W-:-:S03]  /*a420*/  I2FP.F32.U32 R151, R151 ;  /* 0x0000009700977245 */ /* 0x000fc60000201000 */
[----:B------:R-:W-:Y:S02]  /*a430*/  IMAD.U32 R208, R208, 0x10000, RZ ;  /* 0x00010000d0d07824 */ /* 0x000fe400078e00ff */
[----:B------:R-:W-:Y:S02]  /*a440*/  FFMA.FTZ R151, R151, R212, 1.1641532182693481445e-10 ;  /* 0x2f00000097977423 */ /* 0x000fe400000100d4 */
[----:B------:R-:W-:-:S03]  /*a450*/  FMUL.FTZ R208, R208, UR11 ;  /* 0x0000000bd0d07c20 */ /* 0x000fc60008410000 */
[----:B------:R-:W-:Y:S01]  /*a460*/  FSETP.GTU.FTZ.AND P3, PT, R151, UR9, PT ;  /* 0x0000000997007c0b */ /* 0x000fe2000bf7c000 */
[----:B------:R-:W-:-:S05]  /*a470*/  FMUL.FTZ R208, R208, UR10 ;  /* 0x0000000ad0d07c20 */ /* 0x000fca0008410000 */
[----:B------:R-:W-:Y:S02]  /*a480*/  FSEL R151, R208, RZ, !P3 ;  /* 0x000000ffd0977208 */ /* 0x000fe40005800000 */
[----:B------:R-:W-:-:S03]  /*a490*/  SEL R208, RZ, 0x1, P3 ;  /* 0x00000001ffd07807 */ /* 0x000fc60001800000 */
[----:B------:R-:W-:-:S07]  /*a4a0*/  @P2 FADD.FTZ R151, R127, R151 ;  /* 0x000000977f972221 */ /* 0x000fce0000010000 */
.L_x_22778:
[----:B------:R-:W-:Y:S05]  /*a4b0*/  BSYNC B1 ;  /* 0x0000000000017941 */ /* 0x000fea0003800000 */
.L_x_22777:
        /* <DEDUP_REMOVED lines=26> */
.L_x_22787:
[----:B------:R-:W-:Y:S05]  /*a660*/  BSYNC B1 ;  /* 0x0000000000017941 */ /* 0x000fea0003800000 */
.L_x_22786:
[----:B------:R-:W-:Y:S02]  /*a670*/  VIADD R210, R210, 0x80 ;  /* 0x00000080d2d27836 */ /* 0x000fe40000000000 */
[----:B------:R-:W-:-:S07]  /*a680*/  VIADD R209, R209, 0x80 ;  /* 0x00000080d1d17836 */ /* 0x000fce0000000000 */
.L_x_22713:
[----:B------:R-:W-:Y:S05]  /*a690*/  BSYNC B0 ;  /* 0x0000000000007941 */ /* 0x000fea0003800000 */
.L_x_22712:
        /* <DEDUP_REMOVED lines=16> */
[----:B------:R-:W-:Y:S02]  /*a7a0*/  @!P3 ISETP.NE.AND.EX P4, PT, R213, RZ, PT, P4 ;  /* 0x000000ffd500b20c */ /* 0x000fe40003f85340 */
[----:B------:R-:W-:Y:S02]  /*a7b0*/  @!P3 MOV R158, R195 ;  /* 0x000000c3009eb202 */ /* 0x000fe40000000f00 */
[----:B---3--:R-:W-:Y:S01]  /*a7c0*/  @!P3 FSEL R152, R116, RZ, P4 ;  /* 0x000000ff7498b208 */ /* 0x008fe20002000000 */
[----:B--2---:R-:W-:Y:S08]  /*a7d0*/  @!P3 BRA `(.L_x_22791) ;  /* 0x000000040054b947 */ /* 0x004ff00003800000 */
        /* <DEDUP_REMOVED lines=12> */
.L_x_22793:
[----:B------:R-:W-:-:S07]  /*a8a0*/  IMAD.MOV.U32 R152, RZ, RZ, R198 ;  /* 0x000000ffff987224 */ /* 0x000fce00078e00c6 */
.L_x_22794:
[----:B------:R-:W-:Y:S05]  /*a8b0*/  BSYNC B2 ;  /* 0x0000000000027941 */ /* 0x000fea0003800000 */
.L_x_22792:
        /* <DEDUP_REMOVED lines=16> */
.L_x_22798:
[----:B------:R-:W-:Y:S05]  /*a9c0*/  BSYNC B3 ;  /* 0x0000000000037941 */ /* 0x000fea0003800000 */
.L_x_22797:
        /* <DEDUP_REMOVED lines=43> */
.L_x_22796:
[----:B------:R-:W-:Y:S05]  /*ac80*/  BSYNC B2 ;  /* 0x0000000000027941 */ /* 0x000fea0003800000 */
.L_x_22795:
        /* <DEDUP_REMOVED lines=10> */
.L_x_22791:
[----:B------:R-:W-:Y:S05]  /*ad30*/  BSYNC B1 ;  /* 0x0000000000017941 */ /* 0x000fea0003800000 */
.L_x_22790:
        /* <DEDUP_REMOVED lines=18> */
.L_x_22802:
[----:B------:R-:W-:-:S07]  /*ae60*/  IMAD.MOV.U32 R153, RZ, RZ, R198 ;  /* 0x000000ffff997224 */ /* 0x000fce00078e00c6 */
.L_x_22803:
[----:B------:R-:W-:Y:S05]  /*ae70*/  BSYNC B2 ;  /* 0x0000000000027941 */ /* 0x000fea0003800000 */
.L_x_22801:
        /* <DEDUP_REMOVED lines=16> */
.L_x_22807:
[----:B------:R-:W-:Y:S05]  /*af80*/  BSYNC B3 ;  /* 0x0000000000037941 */ /* 0x000fea0003800000 */
.L_x_22806:
        /* <DEDUP_REMOVED lines=44> */
.L_x_22805:
[----:B------:R-:W-:Y:S05]  /*b250*/  BSYNC B2 ;  /* 0x0000000000027941 */ /* 0x000fea0003800000 */
.L_x_22804:
        /* <DEDUP_REMOVED lines=11> */
.L_x_22800:
[----:B------:R-:W-:Y:S05]  /*b310*/  BSYNC B1 ;  /* 0x0000000000017941 */ /* 0x000fea0003800000 */
.L_x_22799:
        /* <DEDUP_REMOVED lines=18> */
.L_x_22811:
[----:B------:R-:W-:-:S07]  /*b440*/  IMAD.MOV.U32 R154, RZ, RZ, R198 ;  /* 0x000000ffff9a7224 */ /* 0x000fce00078e00c6 */
.L_x_22812:
[----:B------:R-:W-:Y:S05]  /*b450*/  BSYNC B2 ;  /* 0x0000000000027941 */ /* 0x000fea0003800000 */
.L_x_22810:
        /* <DEDUP_REMOVED lines=16> */
.L_x_22816:
[----:B------:R-:W-:Y:S05]  /*b560*/  BSYNC B3 ;  /* 0x0000000000037941 */ /* 0x000fea0003800000 */
.L_x_22815:
        /* <DEDUP_REMOVED lines=44> */
.L_x_22814:
[----:B------:R-:W-:Y:S05]  /*b830*/  BSYNC B2 ;  /* 0x0000000000027941 */ /* 0x000fea0003800000 */
.L_x_22813:
        /* <DEDUP_REMOVED lines=10> */
.L_x_22809:
[----:B------:R-:W-:Y:S05]  /*b8e0*/  BSYNC B1 ;  /* 0x0000000000017941 */ /* 0x000fea0003800000 */
.L_x_22808:
        /* <DEDUP_REMOVED lines=18> */
.L_x_22820:
[----:B------:R-:W-:-:S07]  /*ba10*/  IMAD.MOV.U32 R155, RZ, RZ, R198 ;  /* 0x000000ffff9b7224 */ /* 0x000fce00078e00c6 */
.L_x_22821:
[----:B------:R-:W-:Y:S05]  /*ba20*/  BSYNC B2 ;  /* 0x0000000000027941 */ /* 0x000fea0003800000 */
.L_x_22819:
        /* <DEDUP_REMOVED lines=16> */
.L_x_22825:
[----:B------:R-:W-:Y:S05]  /*bb30*/  BSYNC B3 ;  /* 0x0000000000037941 */ /* 0x000fea0003800000 */
.L_x_22824:
        /* <DEDUP_REMOVED lines=44> */
.L_x_22823:
[----:B------:R-:W-:Y:S05]  /*be00*/  BSYNC B2 ;  /* 0x0000000000027941 */ /* 0x000fea0003800000 */
.L_x_22822:
        /* <DEDUP_REMOVED lines=11> */
.L_x_22818:
[----:B------:R-:W-:Y:S05]  /*bec0*/  BSYNC B1 ;  /* 0x0000000000017941 */ /* 0x000fea0003800000 */
.L_x_22817:
        /* <DEDUP_REMOVED lines=18> */
.L_x_22829:
[----:B------:R-:W-:-:S07]  /*bff0*/  IMAD.MOV.U32 R156, RZ, RZ, R198 ;  /* 0x000000ffff9c7224 */ /* 0x000fce00078e00c6 */
.L_x_22830:
[----:B------:R-:W-:Y:S05]  /*c000*/  BSYNC B2 ;  /* 0x0000000000027941 */ /* 0x000fea0003800000 */
.L_x_22828:
        /* <DEDUP_REMOVED lines=16> */
.L_x_22834:
[----:B------:R-:W-:Y:S05]  /*c110*/  BSYNC B3 ;  /* 0x0000000000037941 */ /* 0x000fea0003800000 */
.L_x_22833:
        /* <DEDUP_REMOVED lines=44> */
.L_x_22832:
[----:B------:R-:W-:Y:S05]  /*c3e0*/  BSYNC B2 ;  /* 0x0000000000027941 */ /* 0x000fea0003800000 */
.L_x_22831:
        /* <DEDUP_REMOVED lines=10> */
.L_x_22827:
[----:B------:R-:W-:Y:S05]  /*c490*/  BSYNC B1 ;  /* 0x0000000000017941 */ /* 0x000fea0003800000 */
.L_x_22826:
        /* <DEDUP_REMOVED lines=18> */
.L_x_22838:
[----:B------:R-:W-:-:S07]  /*c5c0*/  IMAD.MOV.U32 R157, RZ, RZ, R198 ;  /* 0x000000ffff9d7224 */ /* 0x000fce00078e00c6 */
.L_x_22839:
[----:B------:R-:W-:Y:S05]  /*c5d0*/  BSYNC B2 ;  /* 0x0000000000027941 */ /* 0x000fea0003800000 */
.L_x_22837:
        /* <DEDUP_REMOVED lines=16> */
.L_x_22843:
[----:B------:R-:W-:Y:S05]  /*c6e0*/  BSYNC B3 ;  /* 0x0000000000037941 */ /* 0x000fea0003800000 */
.L_x_22842:
        /* <DEDUP_REMOVED lines=44> */
.L_x_22841:
[----:B------:R-:W-:Y:S05]  /*c9b0*/  BSYNC B2 ;  /* 0x0000000000027941 */ /* 0x000fea0003800000 */
.L_x_22840:
        /* <DEDUP_REMOVED lines=11> */
.L_x_22836:
[----:B------:R-:W-:Y:S05]  /*ca70*/  BSYNC B1 ;  /* 0x0000000000017941 */ /* 0x000fea0003800000 */
.L_x_22835:
        /* <DEDUP_REMOVED lines=18> */
.L_x_22847:
[----:B------:R-:W-:-:S07]  /*cba0*/  IMAD.MOV.U32 R158, RZ, RZ, R198 ;  /* 0x000000ffff9e7224 */ /* 0x000fce00078e00c6 */
.L_x_22848:
[----:B------:R-:W-:Y:S05]  /*cbb0*/  BSYNC B2 ;  /* 0x0000000000027941 */ /* 0x000fea0003800000 */
.L_x_22846:
        /* <DEDUP_REMOVED lines=16> */
.L_x_22852:
[----:B------:R-:W-:Y:S05]  /*ccc0*/  BSYNC B3 ;  /* 0x0000000000037941 */ /* 0x000fea0003800000 */
.L_x_22851:
        /* <DEDUP_REMOVED lines=44> */
.L_x_22850:
[----:B------:R-:W-:Y:S05]  /*cf90*/  BSYNC B2 ;  /* 0x0000000000027941 */ /* 0x000fea0003800000 */
.L_x_22849:
        /* <DEDUP_REMOVED lines=10> */
.L_x_22845:
[----:B------:R-:W-:Y:S05]  /*d040*/  BSYNC B1 ;  /* 0x0000000000017941 */ /* 0x000fea0003800000 */
.L_x_22844:
        /* <DEDUP_REMOVED lines=18> */
.L_x_22856:
[----:B------:R-:W-:-:S07]  /*d170*/  IMAD.MOV.U32 R159, RZ, RZ, R198 ;  /* 0x000000ffff9f7224 */ /* 0x000fce00078e00c6 */
.L_x_22857:
[----:B------:R-:W-:Y:S05]  /*d180*/  BSYNC B2 ;  /* 0x0000000000027941 */ /* 0x000fea0003800000 */
.L_x_22855:
        /* <DEDUP_REMOVED lines=16> */
.L_x_22861:
[----:B------:R-:W-:Y:S05]  /*d290*/  BSYNC B3 ;  /* 0x0000000000037941 */ /* 0x000fea0003800000 */
.L_x_22860:
        /* <DEDUP_REMOVED lines=44> */
.L_x_22859:
[----:B------:R-:W-:Y:S05]  /*d560*/  BSYNC B2 ;  /* 0x0000000000027941 */ /* 0x000fea0003800000 */
.L_x_22858:
        /* <DEDUP_REMOVED lines=11> */
.L_x_22854:
[----:B------:R-:W-:Y:S05]  /*d620*/  BSYNC B1 ;  /* 0x0000000000017941 */ /* 0x000fea0003800000 */
.L_x_22853:
        /* <DEDUP_REMOVED lines=26> */
.L_x_22863:
[----:B------:R-:W-:Y:S05]  /*d7d0*/  BSYNC B1 ;  /* 0x0000000000017941 */ /* 0x000fea0003800000 */
.L_x_22862:
[----:B------:R-:W-:Y:S01]  /*d7e0*/  IADD3 R210, R210, 0x80, RZ ;  /* 0x00000080d2d27810 */ /* 0x000fe20007ffe0ff */
[----:B------:R-:W-:-:S07]  /*d7f0*/  VIADD R209, R209, 0x80 ;  /* 0x00000080d1d17836 */ /* 0x000fce0000000000 */
.L_x_22789:
[----:B------:R-:W-:Y:S05]  /*d800*/  BSYNC B0 ;  /* 0x0000000000007941 */ /* 0x000fea0003800000 */
.L_x_22788:
        /* <DEDUP_REMOVED lines=32> */
.L_x_22869:
[----:B------:R-:W-:-:S07]  /*da10*/  IMAD.MOV.U32 R160, RZ, RZ, R198 ;  /* 0x000000ffffa07224 */ /* 0x000fce00078e00c6 */
.L_x_22870:
[----:B------:R-:W-:Y:S05]  /*da20*/  BSYNC B2 ;  /* 0x0000000000027941 */ /* 0x000fea0003800000 */
.L_x_22868:
        /* <DEDUP_REMOVED lines=16> */
.L_x_22874:
[----:B------:R-:W-:Y:S05]  /*db30*/  BSYNC B3 ;  /* 0x0000000000037941 */ /* 0x000fea0003800000 */
.L_x_22873:
        /* <DEDUP_REMOVED lines=43> */
.L_x_22872:
[----:B------:R-:W-:Y:S05]  /*ddf0*/  BSYNC B2 ;  /* 0x0000000000027941 */ /* 0x000fea0003800000 */
.L_x_22871:
        /* <DEDUP_REMOVED lines=10> */
.L_x_22867:
[----:B------:R-:W-:Y:S05]  /*dea0*/  BSYNC B1 ;  /* 0x0000000000017941 */ /* 0x000fea0003800000 */
.L_x_22866:
        /* <DEDUP_REMOVED lines=18> */
.L_x_22878:
[----:B------:R-:W-:-:S07]  /*dfd0*/  MOV R161, R198 ;  /* 0x000000c600a17202 */ /* 0x000fce0000000f00 */
.L_x_22879:
[----:B------:R-:W-:Y:S05]  /*dfe0*/  BSYNC B2 ;  /* 0x0000000000027941 */ /* 0x000fea0003800000 */
.L_x_22877:
        /* <DEDUP_REMOVED lines=16> */
.L_x_22883:
[----:B------:R-:W-:Y:S05]  /*e0f0*/  BSYNC B3 ;  /* 0x0000000000037941 */ /* 0x000fea0003800000 */
.L_x_22882:
        /* <DEDUP_REMOVED lines=44> */
.L_x_22881:
[----:B------:R-:W-:Y:S05]  /*e3c0*/  BSYNC B2 ;  /* 0x0000000000027941 */ /* 0x000fea0003800000 */
.L_x_22880:
        /* <DEDUP_REMOVED lines=11> */
.L_x_22876:
[----:B------:R-:W-:Y:S05]  /*e480*/  BSYNC B1 ;  /* 0x0000000000017941 */ /* 0x000fea0003800000 */
.L_x_22875:
        /* <DEDUP_REMOVED lines=18> */
.L_x_22887:
[----:B------:R-:W-:-:S07]  /*e5b0*/  MOV R162, R198 ;  /* 0x000000c600a27202 */ /* 0x000fce0000000f00 */
.L_x_22888:
[----:B------:R-:W-:Y:S05]  /*e5c0*/  BSYNC B2 ;  /* 0x0000000000027941 */ /* 0x000fea0003800000 */
.L_x_22886:
        /* <DEDUP_REMOVED lines=16> */
.L_x_22892:
[----:B------:R-:W-:Y:S05]  /*e6d0*/  BSYNC B3 ;  /* 0x0000000000037941 */ /* 0x000fea0003800000 */
.L_x_22891:
        /* <DEDUP_REMOVED lines=44> */
.L_x_22890:
[----:B------:R-:W-:Y:S05]  /*e9a0*/  BSYNC B2 ;  /* 0x0000000000027941 */ /* 0x000fea0003800000 */
.L_x_22889:
        /* <DEDUP_REMOVED lines=10> */
.L_x_22885:
[----:B------:R-:W-:Y:S05]  /*ea50*/  BSYNC B1 ;  /* 0x0000000000017941 */ /* 0x000fea0003800000 */
.L_x_22884:
        /* <DEDUP_REMOVED lines=18> */
.L_x_22896:
[----:B------:R-:W-:-:S07]  /*eb80*/  MOV R163, R198 ;  /* 0x000000c600a37202 */ /* 0x000fce0000000f00 */
.L_x_22897:
[----:B------:R-:W-:Y:S05]  /*eb90*/  BSYNC B2 ;  /* 0x0000000000027941 */ /* 0x000fea0003800000 */
.L_x_22895:
        /* <DEDUP_REMOVED lines=16> */
.L_x_22901:
[----:B------:R-:W-:Y:S05]  /*eca0*/  BSYNC B3 ;  /* 0x0000000000037941 */ /* 0x000fea0003800000 */
.L_x_22900:
        /* <DEDUP_REMOVED lines=44> */
.L_x_22899:
[----:B------:R-:W-:Y:S05]  /*ef70*/  BSYNC B2 ;  /* 0x0000000000027941 */ /* 0x000fea0003800000 */
.L_x_22898:
        /* <DEDUP_REMOVED lines=11> */
.L_x_22894:
[----:B------:R-:W-:Y:S05]  /*f030*/  BSYNC B1 ;  /* 0x0000000000017941 */ /* 0x000fea0003800000 */
.L_x_22893:
        /* <DEDUP_REMOVED lines=18> */
.L_x_22905:
[----:B------:R-:W-:-:S07]  /*f160*/  IMAD.MOV.U32 R164, RZ, RZ, R198 ;  /* 0x000000ffffa47224 */ /* 0x000fce00078e00c6 */
.L_x_22906:
[----:B------:R-:W-:Y:S05]  /*f170*/  BSYNC B2 ;  /* 0x0000000000027941 */ /* 0x000fea0003800000 */
.L_x_22904:
        /* <DEDUP_REMOVED lines=16> */
.L_x_22910:
[----:B------:R-:W-:Y:S05]  /*f280*/  BSYNC B3 ;  /* 0x0000000000037941 */ /* 0x000fea0003800000 */
.L_x_22909:
        /* <DEDUP_REMOVED lines=44> */
.L_x_22908:
[----:B------:R-:W-:Y:S05]  /*f550*/  BSYNC B2 ;  /* 0x0000000000027941 */ /* 0x000fea0003800000 */
.L_x_22907:
        /* <DEDUP_REMOVED lines=10> */
.L_x_22903:
[----:B------:R-:W-:Y:S05]  /*f600*/  BSYNC B1 ;  /* 0x0000000000017941 */ /* 0x000fea0003800000 */
.L_x_22902:
        /* <DEDUP_REMOVED lines=18> */
.L_x_22914:
[----:B------:R-:W-:-:S07]  /*f730*/  IMAD.MOV.U32 R165, RZ, RZ, R198 ;  /* 0x000000ffffa57224 */ /* 0x000fce00078e00c6 */
.L_x_22915:
[----:B------:R-:W-:Y:S05]  /*f740*/  BSYNC B2 ;  /* 0x0000000000027941 */ /* 0x000fea0003800000 */
.L_x_22913:
        /* <DEDUP_REMOVED lines=16> */
.L_x_22919:
[----:B------:R-:W-:Y:S05]  /*f850*/  BSYNC B3 ;  /* 0x0000000000037941 */ /* 0x000fea0003800000 */
.L_x_22918:
        /* <DEDUP_REMOVED lines=44> */
.L_x_22917:
[----:B------:R-:W-:Y:S05]  /*fb20*/  BSYNC B2 ;  /* 0x0000000000027941 */ /* 0x000fea0003800000 */
.L_x_22916:
        /* <DEDUP_REMOVED lines=11> */
.L_x_22912:
[----:B------:R-:W-:Y:S05]  /*fbe0*/  BSYNC B1 ;  /* 0x0000000000017941 */ /* 0x000fea0003800000 */
.L_x_22911:
        /* <DEDUP_REMOVED lines=18> */
.L_x_22923:
[----:B------:R-:W-:-:S07]  /*fd10*/  IMAD.MOV.U32 R166, RZ, RZ, R198 ;  /* 0x000000ffffa67224 */ /* 0x000fce00078e00c6 */
.L_x_22924:
[----:B------:R-:W-:Y:S05]  /*fd20*/  BSYNC B2 ;  /* 0x0000000000027941 */ /* 0x000fea0003800000 */
.L_x_22922:
        /* <DEDUP_REMOVED lines=16> */
.L_x_22928:
[----:B------:R-:W-:Y:S05]  /*fe30*/  BSYNC B3 ;  /* 0x0000000000037941 */ /* 0x000fea0003800000 */
.L_x_22927:
        /* <DEDUP_REMOVED lines=44> */
.L_x_22926:
[----:B------:R-:W-:Y:S05]  /*10100*/  BSYNC B2 ;  /* 0x0000000000027941 */ /* 0x000fea0003800000 */
.L_x_22925:
        /* <DEDUP_REMOVED lines=10> */
.L_x_22921:
[----:B------:R-:W-:Y:S05]  /*101b0*/  BSYNC B1 ;  /* 0x0000000000017941 */ /* 0x000fea0003800000 */
.L_x_22920:
        /* <DEDUP_REMOVED lines=18> */
.L_x_22932:
[----:B------:R-:W-:-:S07]  /*102e0*/  IMAD.MOV.U32 R167, RZ, RZ, R198 ;  /* 0x000000ffffa77224 */ /* 0x000fce00078e00c6 */
.L_x_22933:
[----:B------:R-:W-:Y:S05]  /*102f0*/  BSYNC B2 ;  /* 0x0000000000027941 */ /* 0x000fea0003800000 */
.L_x_22931:
        /* <DEDUP_REMOVED lines=16> */
.L_x_22937:
[----:B------:R-:W-:Y:S05]  /*10400*/  BSYNC B3 ;  /* 0x0000000000037941 */ /* 0x000fea0003800000 */
.L_x_22936:
        /* <DEDUP_REMOVED lines=44> */
.L_x_22935:
[----:B------:R-:W-:Y:S05]  /*106d0*/  BSYNC B2 ;  /* 0x0000000000027941 */ /* 0x000fea0003800000 */
.L_x_22934:
        /* <DEDUP_REMOVED lines=11> */
.L_x_22930:
[----:B------:R-:W-:Y:S05]  /*10790*/  BSYNC B1 ;  /* 0x0000000000017941 */ /* 0x000fea0003800000 */
.L_x_22929:
        /* <DEDUP_REMOVED lines=26> */
.L_x_22939:
[----:B------:R-:W-:Y:S05]  /*10940*/  BSYNC B1 ;  /* 0x0000000000017941 */ /* 0x000fea0003800000 */
.L_x_22938:
[----:B------:R-:W-:Y:S01]  /*10950*/  VIADD R210, R210, 0x80 ;  /* 0x00000080d2d27836 */ /* 0x000fe20000000000 */
[----:B------:R-:W-:-:S07]  /*10960*/  IADD3 R209, R209, 0x80, RZ ;  /* 0x00000080d1d17810 */ /* 0x000fce0007ffe0ff */
.L_x_22865:
[----:B------:R-:W-:Y:S05]  /*10970*/  BSYNC B0 ;  /* 0x0000000000007941 */ /* 0x000fea0003800000 */
.L_x_22864:
        /* <DEDUP_REMOVED lines=32> */
.L_x_22945:
[----:B------:R-:W-:-:S07]  /*10b80*/  MOV R168, R198 ;  /* 0x000000c600a87202 */ /* 0x000fce0000000f00 */
.L_x_22946:
[----:B------:R-:W-:Y:S05]  /*10b90*/  BSYNC B2 ;  /* 0x0000000000027941 */ /* 0x000fea0003800000 */
.L_x_22944:
        /* <DEDUP_REMOVED lines=16> */
.L_x_22950:
[----:B------:R-:W-:Y:S05]  /*10ca0*/  BSYNC B3 ;  /* 0x0000000000037941 */ /* 0x000fea0003800000 */
.L_x_22949:
        /* <DEDUP_REMOVED lines=43> */
.L_x_22948:
[----:B------:R-:W-:Y:S05]  /*10f60*/  BSYNC B2 ;  /* 0x0000000000027941 */ /* 0x000fea0003800000 */
.L_x_22947:
        /* <DEDUP_REMOVED lines=10> */
.L_x_22943:
[----:B------:R-:W-:Y:S05]  /*11010*/  BSYNC B1 ;  /* 0x0000000000017941 */ /* 0x000fea0003800000 */
.L_x_22942:
        /* <DEDUP_REMOVED lines=18> */
.L_x_22954:
[----:B------:R-:W-:-:S07]  /*11140*/  IMAD.MOV.U32 R169, RZ, RZ, R198 ;  /* 0x000000ffffa97224 */ /* 0x000fce00078e00c6 */
.L_x_22955:
[----:B------:R-:W-:Y:S05]  /*11150*/  BSYNC B2 ;  /* 0x0000000000027941 */ /* 0x000fea0003800000 */
.L_x_22953:
        /* <DEDUP_REMOVED lines=16> */
.L_x_22959:
[----:B------:R-:W-:Y:S05]  /*11260*/  BSYNC B3 ;  /* 0x0000000000037941 */ /* 0x000fea0003800000 */
.L_x_22958:
        /* <DEDUP_REMOVED lines=44> */
.L_x_22957:
[----:B------:R-:W-:Y:S05]  /*11530*/  BSYNC B2 ;  /* 0x0000000000027941 */ /* 0x000fea0003800000 */
.L_x_22956:
        /* <DEDUP_REMOVED lines=11> */
.L_x_22952:
[----:B------:R-:W-:Y:S05]  /*115f0*/  BSYNC B1 ;  /* 0x0000000000017941 */ /* 0x000fea0003800000 */
.L_x_22951:
        /* <DEDUP_REMOVED lines=18> */
.L_x_22963:
[----:B------:R-:W-:-:S07]  /*11720*/  IMAD.MOV.U32 R170, RZ, RZ, R198 ;  /* 0x000000ffffaa7224 */ /* 0x000fce00078e00c6 */
.L_x_22964:
[----:B------:R-:W-:Y:S05]  /*11730*/  BSYNC B2 ;  /* 0x0000000000027941 */ /* 0x000fea0003800000 */
.L_x_22962:
        /* <DEDUP_REMOVED lines=16> */
.L_x_22968:
[----:B------:R-:W-:Y:S05]  /*11840*/  BSYNC B3 ;  /* 0x0000000000037941 */ /* 0x000fea0003800000 */
.L_x_22967:
        /* <DEDUP_REMOVED lines=44> */
.L_x_22966:
[----:B------:R-:W-:Y:S05]  /*11b10*/  BSYNC B2 ;  /* 0x0000000000027941 */ /* 0x000fea0003800000 */
.L_x_22965:
        /* <DEDUP_REMOVED lines=10> */
.L_x_22961:
[----:B------:R-:W-:Y:S05]  /*11bc0*/  BSYNC B1 ;  /* 0x0000000000017941 */ /* 0x000fea0003800000 */
.L_x_22960:
        /* <DEDUP_REMOVED lines=18> */
.L_x_22972:
[----:B------:R-:W-:-:S07]  /*11cf0*/  IMAD.MOV.U32 R171, RZ, RZ, R198 ;  /* 0x000000ffffab7224 */ /* 0x000fce00078e00c6 */
.L_x_22973:
[----:B------:R-:W-:Y:S05]  /*11d00*/  BSYNC B2 ;  /* 0x0000000000027941 */ /* 0x000fea0003800000 */
.L_x_22971:
        /* <DEDUP_REMOVED lines=16> */
.L_x_22977:
[----:B------:R-:W-:Y:S05]  /*11e10*/  BSYNC B3 ;  /* 0x0000000000037941 */ /* 0x000fea0003800000 */
.L_x_22976:
        /* <DEDUP_REMOVED lines=44> */
.L_x_22975:
[----:B------:R-:W-:Y:S05]  /*120e0*/  BSYNC B2 ;  /* 0x0000000000027941 */ /* 0x000fea0003800000 */
.L_x_22974:
        /* <DEDUP_REMOVED lines=11> */
.L_x_22970:
[----:B------:R-:W-:Y:S05]  /*121a0*/  BSYNC B1 ;  /* 0x0000000000017941 */ /* 0x000fea0003800000 */
.L_x_22969:
        /* <DEDUP_REMOVED lines=18> */
.L_x_22981:
[----:B------:R-:W-:-:S07]  /*122d0*/  IMAD.MOV.U32 R172, RZ, RZ, R198 ;  /* 0x000000ffffac7224 */ /* 0x000fce00078e00c6 */
.L_x_22982:
[----:B------:R-:W-:Y:S05]  /*122e0*/  BSYNC B2 ;  /* 0x0000000000027941 */ /* 0x000fea0003800000 */
.L_x_22980:
        /* <DEDUP_REMOVED lines=16> */
.L_x_22986:
[----:B------:R-:W-:Y:S05]  /*123f0*/  BSYNC B3 ;  /* 0x0000000000037941 */ /* 0x000fea0003800000 */
.L_x_22985:
        /* <DEDUP_REMOVED lines=44> */
.L_x_22984:
[----:B------:R-:W-:Y:S05]  /*126c0*/  BSYNC B2 ;  /* 0x0000000000027941 */ /* 0x000fea0003800000 */
.L_x_22983:
        /* <DEDUP_REMOVED lines=10> */
.L_x_22979:
[----:B------:R-:W-:Y:S05]  /*12770*/  BSYNC B1 ;  /* 0x0000000000017941 */ /* 0x000fea0003800000 */
.L_x_22978:
        /* <DEDUP_REMOVED lines=18> */
.L_x_22990:
[----:B------:R-:W-:-:S07]  /*128a0*/  IMAD.MOV.U32 R173, RZ, RZ, R198 ;  /* 0x000000ffffad7224 */ /* 0x000fce00078e00c6 */
.L_x_22991:
[----:B------:R-:W-:Y:S05]  /*128b0*/  BSYNC B2 ;  /* 0x0000000000027941 */ /* 0x000fea0003800000 */
.L_x_22989:
        /* <DEDUP_REMOVED lines=16> */
.L_x_22995:
[----:B------:R-:W-:Y:S05]  /*129c0*/  BSYNC B3 ;  /* 0x0000000000037941 */ /* 0x000fea0003800000 */
.L_x_22994:
        /* <DEDUP_REMOVED lines=44> */
.L_x_22993:
[----:B------:R-:W-:Y:S05]  /*12c90*/  BSYNC B2 ;  /* 0x0000000000027941 */ /* 0x000fea0003800000 */
.L_x_22992:
        /* <DEDUP_REMOVED lines=11> */
.L_x_22988:
[----:B------:R-:W-:Y:S05]  /*12d50*/  BSYNC B1 ;  /* 0x0000000000017941 */ /* 0x000fea0003800000 */
.L_x_22987:
        /* <DEDUP_REMOVED lines=18> */
.L_x_22999:
[----:B------:R-:W-:-:S07]  /*12e80*/  IMAD.MOV.U32 R174, RZ, RZ, R198 ;  /* 0x000000ffffae7224 */ /* 0x000fce00078e00c6 */
.L_x_23000:
[----:B------:R-:W-:Y:S05]  /*12e90*/  BSYNC B2 ;  /* 0x0000000000027941 */ /* 0x000fea0003800000 */
.L_x_22998:
        /* <DEDUP_REMOVED lines=16> */
.L_x_23004:
[----:B------:R-:W-:Y:S05]  /*12fa0*/  BSYNC B3 ;  /* 0x0000000000037941 */ /* 0x000fea0003800000 */
.L_x_23003:
        /* <DEDUP_REMOVED lines=44> */
.L_x_23002:
[----:B------:R-:W-:Y:S05]  /*13270*/  BSYNC B2 ;  /* 0x0000000000027941 */ /* 0x000fea0003800000 */
.L_x_23001:
        /* <DEDUP_REMOVED lines=10> */
.L_x_22997:
[----:B------:R-:W-:Y:S05]  /*13320*/  BSYNC B1 ;  /* 0x0000000000017941 */ /* 0x000fea0003800000 */
.L_x_22996:
        /* <DEDUP_REMOVED lines=18> */
.L_x_23008:
[----:B------:R-:W-:-:S07]  /*13450*/  IMAD.MOV.U32 R175, RZ, RZ, R198 ;  /* 0x000000ffffaf7224 */ /* 0x000fce00078e00c6 */
.L_x_23009:
[----:B------:R-:W-:Y:S05]  /*13460*/  BSYNC B2 ;  /* 0x0000000000027941 */ /* 0x000fea0003800000 */
.L_x_23007:
        /* <DEDUP_REMOVED lines=16> */
.L_x_23013:
[----:B------:R-:W-:Y:S05]  /*13570*/  BSYNC B3 ;  /* 0x0000000000037941 */ /* 0x000fea0003800000 */
.L_x_23012:
        /* <DEDUP_REMOVED lines=44> */
.L_x_23011:
[----:B------:R-:W-:Y:S05]  /*13840*/  BSYNC B2 ;  /* 0x0000000000027941 */ /* 0x000fea0003800000 */
.L_x_23010:
        /* <DEDUP_REMOVED lines=11> */
.L_x_23006:
[----:B------:R-:W-:Y:S05]  /*13900*/  BSYNC B1 ;  /* 0x0000000000017941 */ /* 0x000fea0003800000 */
.L_x_23005:
        /* <DEDUP_REMOVED lines=26> */
.L_x_23015:
[----:B------:R-:W-:Y:S05]  /*13ab0*/  BSYNC B1 ;  /* 0x0000000000017941 */ /* 0x000fea0003800000 */
.L_x_23014:
[----:B------:R-:W-:Y:S01]  /*13ac0*/  VIADD R210, R210, 0x80 ;  /* 0x00000080d2d27836 */ /* 0x000fe20000000000 */
[----:B------:R-:W-:-:S07]  /*13ad0*/  IADD3 R209, R209, 0x80, RZ ;  /* 0x00000080d1d17810 */ /* 0x000fce0007ffe0ff */
.L_x_22941:
[----:B------:R-:W-:Y:S05]  /*13ae0*/  BSYNC B0 ;  /* 0x0000000000007941 */ /* 0x000fea0003800000 */
.L_x_22940:
        /* <DEDUP_REMOVED lines=32> */
.L_x_23021:
[----:B------:R-:W-:-:S07]  /*13cf0*/  MOV R176, R198 ;  /* 0x000000c600b07202 */ /* 0x000fce0000000f00 */
.L_x_23022:
[----:B------:R-:W-:Y:S05]  /*13d00*/  BSYNC B2 ;  /* 0x0000000000027941 */ /* 0x000fea0003800000 */
.L_x_23020:
        /* <DEDUP_REMOVED lines=16> */
.L_x_23026:
[----:B------:R-:W-:Y:S05]  /*13e10*/  BSYNC B3 ;  /* 0x0000000000037941 */ /* 0x000fea0003800000 */
.L_x_23025:
        /* <DEDUP_REMOVED lines=43> */
.L_x_23024:
[----:B------:R-:W-:Y:S05]  /*140d0*/  BSYNC B2 ;  /* 0x0000000000027941 */ /* 0x000fea0003800000 */
.L_x_23023:
        /* <DEDUP_REMOVED lines=10> */
.L_x_23019:
[----:B------:R-:W-:Y:S05]  /*14180*/  BSYNC B1 ;  /* 0x0000000000017941 */ /* 0x000fea0003800000 */
.L_x_23018:
        /* <DEDUP_REMOVED lines=18> */
.L_x_23030:
[----:B------:R-:W-:-:S07]  /*142b0*/  IMAD.MOV.U32 R177, RZ, RZ, R198 ;  /* 0x000000ffffb17224 */ /* 0x000fce00078e00c6 */
.L_x_23031:
[----:B------:R-:W-:Y:S05]  /*142c0*/  BSYNC B2 ;  /* 0x0000000000027941 */ /* 0x000fea0003800000 */
.L_x_23029:
        /* <DEDUP_REMOVED lines=16> */
.L_x_23035:
[----:B------:R-:W-:Y:S05]  /*143d0*/  BSYNC B3 ;  /* 0x0000000000037941 */ /* 0x000fea0003800000 */
.L_x_23034:
        /* <DEDUP_REMOVED lines=44> */
.L_x_23033:
[----:B------:R-:W-:Y:S05]  /*146a0*/  BSYNC B2 ;  /* 0x0000000000027941 */ /* 0x000fea0003800000 */
.L_x_23032:
        /* <DEDUP_REMOVED lines=11> */
.L_x_23028:
[----:B------:R-:W-:Y:S05]  /*14760*/  BSYNC B1 ;  /* 0x0000000000017941 */ /* 0x000fea0003800000 */
.L_x_23027:
        /* <DEDUP_REMOVED lines=18> */
.L_x_23039:
[----:B------:R-:W-:-:S07]  /*14890*/  IMAD.MOV.U32 R178, RZ, RZ, R198 ;  /* 0x000000ffffb27224 */ /* 0x000fce00078e00c6 */
.L_x_23040:
[----:B------:R-:W-:Y:S05]  /*148a0*/  BSYNC B2 ;  /* 0x0000000000027941 */ /* 0x000fea0003800000 */
.L_x_23038:
        /* <DEDUP_REMOVED lines=16> */
.L_x_23044:
[----:B------:R-:W-:Y:S05]  /*149b0*/  BSYNC B3 ;  /* 0x0000000000037941 */ /* 0x000fea0003800000 */
.L_x_23043:
        /* <DEDUP_REMOVED lines=44> */
.L_x_23042:
[----:B------:R-:W-:Y:S05]  /*14c80*/  BSYNC B2 ;  /* 0x0000000000027941 */ /* 0x000fea0003800000 */
.L_x_23041:
        /* <DEDUP_REMOVED lines=10> */
.L_x_23037:
[----:B------:R-:W-:Y:S05]  /*14d30*/  BSYNC B1 ;  /* 0x0000000000017941 */ /* 0x000fea0003800000 */
.L_x_23036:
        /* <DEDUP_REMOVED lines=18> */
.L_x_23048:
[----:B------:R-:W-:-:S07]  /*14e60*/  IMAD.MOV.U32 R179, RZ, RZ, R198 ;  /* 0x000000ffffb37224 */ /* 0x000fce00078e00c6 */
.L_x_23049:
[----:B------:R-:W-:Y:S05]  /*14e70*/  BSYNC B2 ;  /* 0x0000000000027941 */ /* 0x000fea0003800000 */
.L_x_23047:
        /* <DEDUP_REMOVED lines=16> */
.L_x_23053:
[----:B------:R-:W-:Y:S05]  /*14f80*/  BSYNC B3 ;  /* 0x0000000000037941 */ /* 0x000fea0003800000 */
.L_x_23052:
        /* <DEDUP_REMOVED lines=44> */
.L_x_23051:
[----:B------:R-:W-:Y:S05]  /*15250*/  BSYNC B2 ;  /* 0x0000000000027941 */ /* 0x000fea0003800000 */
.L_x_23050:
        /* <DEDUP_REMOVED lines=11> */
.L_x_23046:
[----:B------:R-:W-:Y:S05]  /*15310*/  BSYNC B1 ;  /* 0x0000000000017941 */ /* 0x000fea0003800000 */
.L_x_23045:
        /* <DEDUP_REMOVED lines=18> */
.L_x_23057:
[----:B------:R-:W-:-:S07]  /*15440*/  IMAD.MOV.U32 R180, RZ, RZ, R198 ;  /* 0x000000ffffb47224 */ /* 0x000fce00078e00c6 */
.L_x_23058:
[----:B------:R-:W-:Y:S05]  /*15450*/  BSYNC B2 ;  /* 0x0000000000027941 */ /* 0x000fea0003800000 */
.L_x_23056:
        /* <DEDUP_REMOVED lines=16> */
.L_x_23062:
[----:B------:R-:W-:Y:S05]  /*15560*/  BSYNC B3 ;  /* 0x0000000000037941 */ /* 0x000fea0003800000 */
.L_x_23061:
        /* <DEDUP_REMOVED lines=44> */
.L_x_23060:
[----:B------:R-:W-:Y:S05]  /*15830*/  BSYNC B2 ;  /* 0x0000000000027941 */ /* 0x000fea0003800000 */
.L_x_23059:
        /* <DEDUP_REMOVED lines=10> */
.L_x_23055:
[----:B------:R-:W-:Y:S05]  /*158e0*/  BSYNC B1 ;  /* 0x0000000000017941 */ /* 0x000fea0003800000 */
.L_x_23054:
        /* <DEDUP_REMOVED lines=18> */
.L_x_23066:
[----:B------:R-:W-:-:S07]  /*15a10*/  IMAD.MOV.U32 R181, RZ, RZ, R198 ;  /* 0x000000ffffb57224 */ /* 0x000fce00078e00c6 */
.L_x_23067:
[----:B------:R-:W-:Y:S05]  /*15a20*/  BSYNC B2 ;  /* 0x0000000000027941 */ /* 0x000fea0003800000 */
.L_x_23065:
        /* <DEDUP_REMOVED lines=16> */
.L_x_23071:
[----:B------:R-:W-:Y:S05]  /*15b30*/  BSYNC B3 ;  /* 0x0000000000037941 */ /* 0x000fea0003800000 */
.L_x_23070:
        /* <DEDUP_REMOVED lines=44> */
.L_x_23069:
[----:B------:R-:W-:Y:S05]  /*15e00*/  BSYNC B2 ;  /* 0x0000000000027941 */ /* 0x000fea0003800000 */
.L_x_23068:
        /* <DEDUP_REMOVED lines=11> */
.L_x_23064:
[----:B------:R-:W-:Y:S05]  /*15ec0*/  BSYNC B1 ;  /* 0x0000000000017941 */ /* 0x000fea0003800000 */
.L_x_23063:
        /* <DEDUP_REMOVED lines=18> */
.L_x_23075:
[----:B------:R-:W-:-:S07]  /*15ff0*/  IMAD.MOV.U32 R182, RZ, RZ, R198 ;  /* 0x000000ffffb67224 */ /* 0x000fce00078e00c6 */
.L_x_23076:
[----:B------:R-:W-:Y:S05]  /*16000*/  BSYNC B2 ;  /* 0x0000000000027941 */ /* 0x000fea0003800000 */
.L_x_23074:
        /* <DEDUP_REMOVED lines=16> */
.L_x_23080:
[----:B------:R-:W-:Y:S05]  /*16110*/  BSYNC B3 ;  /* 0x0000000000037941 */ /* 0x000fea0003800000 */
.L_x_23079:
        /* <DEDUP_REMOVED lines=44> */
.L_x_23078:
[----:B------:R-:W-:Y:S05]  /*163e0*/  BSYNC B2 ;  /* 0x0000000000027941 */ /* 0x000fea0003800000 */
.L_x_23077:
        /* <DEDUP_REMOVED lines=10> */
.L_x_23073:
[----:B------:R-:W-:Y:S05]  /*16490*/  BSYNC B1 ;  /* 0x0000000000017941 */ /* 0x000fea0003800000 */
.L_x_23072:
        /* <DEDUP_REMOVED lines=18> */
.L_x_23084:
[----:B------:R-:W-:-:S07]  /*165c0*/  IMAD.MOV.U32 R183, RZ, RZ, R198 ;  /* 0x000000ffffb77224 */ /* 0x000fce00078e00c6 */
.L_x_23085:
[----:B------:R-:W-:Y:S05]  /*165d0*/  BSYNC B2 ;  /* 0x0000000000027941 */ /* 0x000fea0003800000 */
.L_x_23083:
        /* <DEDUP_REMOVED lines=16> */
.L_x_23089:
[----:B------:R-:W-:Y:S05]  /*166e0*/  BSYNC B3 ;  /* 0x0000000000037941 */ /* 0x000fea0003800000 */
.L_x_23088:
        /* <DEDUP_REMOVED lines=44> */
.L_x_23087:
[----:B------:R-:W-:Y:S05]  /*169b0*/  BSYNC B2 ;  /* 0x0000000000027941 */ /* 0x000fea0003800000 */
.L_x_23086:
        /* <DEDUP_REMOVED lines=11> */
.L_x_23082:
[----:B------:R-:W-:Y:S05]  /*16a70*/  BSYNC B1 ;  /* 0x0000000000017941 */ /* 0x000fea0003800000 */
.L_x_23081:
[----:B------:R-:W0:Y:S02]  /*16a80*/  LDC.64 R212, c[0x0][0x238] ;  /* 0x00008e00ffd47b82 */ /* 0x000e240000000a00 */
[----:B0-----:R-:W-:-:S05]  /*16a90*/  IMAD.WIDE.U32 R212, R210, 0x20, R212 ;  /* 0x00000020d2d47825 */ /* 0x001fca00078e00d4 */
[----:B------:R3:W-:Y:S04]  /*16aa0*/  STG.E.128 desc[UR6][R212.64], R176 ;  /* 0x000000b0d4007986 */ /* 0x0007e8000c101d06 */
[----:B------:R3:W-:Y:S01]  /*16ab0*/  STG.E.128 desc[UR6][R212.64+0x10], R180 ;  /* 0x000010b4d4007986 */ /* 0x0007e2000c101d06 */
[----:B------:R-:W-:Y:S05]  /*16ac0*/  @!P1 BRA `(.L_x_23017) ;  /* 0x0000000000509947 */ /* 0x000fea0003800000 */
[----:B------:R-:W-:Y:S01]  /*16ad0*/  SHF.L.U32 R210, R207, 0x10, RZ ;  /* 0x00000010cfd27819 */ /* 0x000fe200000006ff */
[----:B---3--:R-:W0:Y:S01]  /*16ae0*/  LDC.64 R212, c[0x0][0x240] ;  /* 0x00009000ffd47b82 */ /* 0x008e220000000a00 */
        /* <DEDUP_REMOVED lines=18> */
.L_x_23017:
[----:B------:R-:W-:Y:S05]  /*16c10*/  BSYNC B0 ;  /* 0x0000000000007941 */ /* 0x000fea0003800000 */
.L_x_23016:
        /* <DEDUP_REMOVED lines=68> */
[----:B0-234-:R-:W-:Y:S01]  /*17060*/  FADD.FTZ R212, R180, R209 ;  /* 0x000000d1b4d47221 */ /* 0x01dfe20000010000 */
[----:B------:R-:W-:-:S03]  /*17070*/  LOP3.LUT R209, R210, 0x7fffffc, RZ, 0xc0, !PT ;  /* 0x07fffffcd2d17812 */ /* 0x000fc600078ec0ff */
[----:B------:R-:W-:Y:S02]  /*17080*/  FADD.FTZ R213, R181, R212 ;  /* 0x000000d4b5d57221 */ /* 0x000fe40000010000 */
[----:B------:R-:W-:Y:S01]  /*17090*/  @!P5 VIADD R209, R209, 0x4 ;  /* 0x00000004d1d1d836 */ /* 0x000fe20000000000 */
        /* <DEDUP_REMOVED lines=138> */
.L_x_23116:
        /* <DEDUP_REMOVED lines=11> */
[----:B------:R-:W-:-:S13]  /*179f0*/  ISETP.GT.U32.AND P1, PT, R214, 0x3, PT ;  /* 0x00000003d600780c */ /* 0x000fda0003f24070 */
[----:B------:R-:W2:Y:S01]  /*17a00*/  @!P1 S2R R187, SR_CgaCtaId ;  /* 0x0000000000bb9919 */ /* 0x000ea20000008800 */
[----:B-1----:R-:W-:Y:S02]  /*17a10*/  @!P1 MOV R0, 0x400 ;  /* 0x0000040000009802 */ /* 0x002fe40000000f00 */
[----:B0-----:R-:W-:Y:S01]  /*17a20*/  CS2R R216, SRZ ;  /* 0x0000000000d87805 */ /* 0x001fe2000001ff00 */
[----:B------:R-:W-:Y:S01]  /*17a30*/  BAR.SYNC.DEFER_BLOCKING 0x0 ;  /* 0x0000000000007b1d */ /* 0x000fe20000010000 */
[----:B------:R-:W-:Y:S02]  /*17a40*/  LOP3.LUT P2, RZ, R210, 0x1f, R2, 0xf8, !PT ;  /* 0x0000001fd2ff7812 */ /* 0x000fe4000784f802 */
[----:B------:R-:W-:-:S03]  /*17a50*/  @!P1 IADD3 R209, R209, R214, RZ ;  /* 0x000000d6d1d19210 */ /* 0x000fc60007ffe0ff */
[----:B------:R-:W-:Y:S08]  /*17a60*/  BSSY B0, `(.L_x_23091) ;  /* 0x000013a000007945 */ /* 0x000ff00003800000 */
[----:B------:R-:W0:Y:S08]  /*17a70*/  @!P2 LDC.64 R212, c[0x0][0x250] ;  /* 0x00009400ffd4ab82 */ /* 0x000e300000000a00 */
[----:B------:R-:W1:Y:S01]  /*17a80*/  @!P2 LDC.64 R214, c[0x0][0x258] ;  /* 0x00009600ffd6ab82 */ /* 0x000e620000000a00 */
[----:B--2---:R-:W-:Y:S01]  /*17a90*/  @!P1 LEA R210, R187, R0, 0x18 ;  /* 0x00000000bbd29211 */ /* 0x004fe200078ec0ff */
[----:B------:R-:W-:-:S02]  /*17aa0*/  IMAD.MOV.U32 R0, RZ, RZ, RZ ;  /* 0x000000ffff007224 */ /* 0x000fc400078e00ff */
[----:B------:R-:W-:Y:S01]  /*17ab0*/  @!P1 IMAD.MOV.U32 R0, RZ, RZ, R199 ;  /* 0x000000ffff009224 */ /* 0x000fe200078e00c7 */
[----:B------:R-:W-:-:S04]  /*17ac0*/  @!P1 LEA R209, R209, R210, 0x3 ;  /* 0x000000d2d1d19211 */ /* 0x000fc800078e18ff */
[----:B------:R-:W2:Y:S01]  /*17ad0*/  SHFL.DOWN PT, R187, R0, 0x2, 0x1f ;  /* 0x08401f0000bb7f89 */ /* 0x000ea200000e0000 */
[----:B0-----:R-:W-:-:S03]  /*17ae0*/  @!P2 LEA R212, P3, R192, R212, 0x2 ;  /* 0x000000d4c0d4a211 */ /* 0x001fc600078610ff */
[----:B------:R-:W0:Y:S01]  /*17af0*/  @!P1 LDS.64 R216, [R209] ;  /* 0x00000000d1d89984 */ /* 0x000e220000000a00 */
[C---:B------:R-:W-:Y:S02]  /*17b00*/  @!P2 LEA.HI.X R213, R192.reuse, R213, R186, 0x2, P3 ;  /* 0x000000d5c0d5a211 */ /* 0x040fe400018f14ba */
[----:B-1----:R-:W-:-:S04]  /*17b10*/  @!P2 LEA R214, P1, R192, R214, 0x2 ;  /* 0x000000d6c0d6a211 */ /* 0x002fc800078210ff */
[----:B------:R-:W-:Y:S02]  /*17b20*/  @!P2 LEA.HI.X R215, R192, R215, R186, 0x2, P1 ;  /* 0x000000d7c0d7a211 */ /* 0x000fe400008f14ba */
[----:B------:R-:W-:Y:S02]  /*17b30*/  PLOP3.LUT P1, PT, PT, PT, UP0, 0x40, 0x0 ;  /* 0x000000000000781c */ /* 0x000fe40003f2e808 */
[----:B--2---:R-:W-:Y:S02]  /*17b40*/  IADD3 R186, R187, R0, RZ ;  /* 0x00000000bbba7210 */ /* 0x004fe40007ffe0ff */
[----:B------:R-:W-:Y:S02]  /*17b50*/  I2FP.F32.S32 R220, R187 ;  /* 0x000000bb00dc7245 */ /* 0x000fe40000201400 */
[----:B------:R-:W-:Y:S01]  /*17b60*/  I2FP.F32.S32 R210, R186 ;  /* 0x000000ba00d27245 */ /* 0x000fe20000201400 */
[----:B------:R-:W1:Y:S01]  /*17b70*/  SHFL.DOWN PT, R221, R186, 0x1, 0x1f ;  /* 0x08201f00badd7f89 */ /* 0x000e6200000e0000 */
[----:B------:R-:W-:-:S02]  /*17b80*/  I2FP.F32.S32 R187, R0 ;  /* 0x0000000000bb7245 */ /* 0x000fc40000201400 */
[----:B------:R-:W2:Y:S01]  /*17b90*/  MUFU.RCP R218, R210 ;  /* 0x000000d200da7308 */ /* 0x000ea20000001000 */
[----:B0-----:R-:W0:Y:S01]  /*17ba0*/  SHFL.DOWN PT, R219, R216, 0x2, 0x1f ;  /* 0x08401f00d8db7f89 */ /* 0x001e2200000e0000 */
[----:B-1----:R-:W-:Y:S01]  /*17bb0*/  IMAD.IADD R0, R186, 0x1, R221 ;  /* 0x00000001ba007824 */ /* 0x002fe200078e02dd */
[----:B------:R-:W-:-:S04]  /*17bc0*/  I2FP.F32.S32 R221, R221 ;  /* 0x000000dd00dd7245 */ /* 0x000fc80000201400 */
[----:B------:R-:W-:-:S06]  /*17bd0*/  I2FP.F32.S32 R223, R0 ;  /* 0x0000000000df7245 */ /* 0x000fcc0000201400 */
[----:B------:R-:W1:Y:S01]  /*17be0*/  MUFU.RCP R223, R223 ;  /* 0x000000df00df7308 */ /* 0x000e620000001000 */
        /* <DEDUP_REMOVED lines=13> */
[----:B------:R-:W0:Y:S01]  /*17cc0*/  SHFL.IDX PT, R227, R186, RZ, 0x1f ;  /* 0x00001fffbae37589 */ /* 0x000e2200000e0000 */
[----:B------:R-:W-:-:S04]  /*17cd0*/  FMUL.FTZ R209, R210, R209 ;  /* 0x000000d1d2d17220 */ /* 0x000fc80000410000 */
[----:B------:R-:W-:Y:S01]  /*17ce0*/  FMUL.FTZ R209, R209, R221 ;  /* 0x000000ddd1d17220 */ /* 0x000fe20000410000 */
[----:B0-----:R-:W-:Y:S01]  /*17cf0*/  FMUL.FTZ R0, R227, R227 ;  /* 0x000000e3e3007220 */ /* 0x001fe20000410000 */
[----:B------:R-:W-:Y:S04]  /*17d00*/  @!P2 STG.E desc[UR6][R212.64], R227 ;  /* 0x000000e3d400a986 */ /* 0x000fe8000c101906 */
[----:B------:R-:W-:Y:S02]  /*17d10*/  FSEL R225, R0, RZ, !P1 ;  /* 0x000000ff00e17208 */ /* 0x000fe40004800000 */
[----:B------:R-:W0:Y:S01]  /*17d20*/  SHFL.DOWN PT, R0, R217, 0x2, 0x1f ;  /* 0x08401f00d9007f89 */ /* 0x000e2200000e0000 */
[----:B-----5:R-:W-:Y:S01]  /*17d30*/  ISETP.GE.AND P1, PT, R184, 0x1, PT ;  /* 0x00000001b800780c */ /* 0x020fe20003f26270 */
[----:B0-----:R-:W-:-:S04]  /*17d40*/  FADD.FTZ R187, R0, R217 ;  /* 0x000000d900bb7221 */ /* 0x001fc80000010000 */
[----:B------:R-:W-:-:S05]  /*17d50*/  FFMA.FTZ R187, R218, R216, R187 ;  /* 0x000000d8dabb7223 */ /* 0x000fca00000100bb */
[----:B------:R-:W0:Y:S02]  /*17d60*/  SHFL.DOWN PT, R0, R187, 0x1, 0x1f ;  /* 0x08201f00bb007f89 */ /* 0x000e2400000e0000 */
[----:B0-----:R-:W-:-:S04]  /*17d70*/  FADD.FTZ R0, R187, R0 ;  /* 0x00000000bb007221 */ /* 0x001fc80000010000 */
[----:B------:R-:W-:Y:S02]  /*17d80*/  FFMA.FTZ R209, R223, R209, R0 ;  /* 0x000000d1dfd17223 */ /* 0x000fe40000010000 */
[----:B------:R-:W0:Y:S04]  /*17d90*/  LDC R0, c[0x0][0x2d8] ;  /* 0x0000b600ff007b82 */ /* 0x000e280000000800 */
[----:B------:R-:W0:Y:S02]  /*17da0*/  SHFL.IDX PT, R209, R209, RZ, 0x1f ;  /* 0x00001fffd1d17589 */ /* 0x000e2400000e0000 */
[----:B0-----:R-:W-:-:S04]  /*17db0*/  FFMA.FTZ R0, R209, UR12, R0 ;  /* 0x0000000cd1007c23 */ /* 0x001fc80008010000 */
[----:B------:R-:W-:-:S06]  /*17dc0*/  FADD.FTZ R0, R0, R225 ;  /* 0x000000e100007221 */ /* 0x000fcc0000010000 */
        /* <DEDUP_REMOVED lines=15> */
[--C-:B------:R-:W-:Y:S01]  /*17ec0*/  FADD.FTZ R187, R129, -R209.reuse ;  /* 0x800000d181bb7221 */ /* 0x100fe20000010000 */
[--C-:B------:R-:W-:Y:S01]  /*17ed0*/  FADD.FTZ R219, R132, -R209.reuse ;  /* 0x800000d184db7221 */ /* 0x100fe20000010000 */
[--C-:B------:R-:W-:Y:S01]  /*17ee0*/  FADD.FTZ R221, R133, -R209.reuse ;  /* 0x800000d185dd7221 */ /* 0x100fe20000010000 */
[--C-:B0-----:R-:W-:Y:S01]  /*17ef0*/  FADD.FTZ R215, R130, -R209.reuse ;  /* 0x800000d182d77221 */ /* 0x101fe20000010000 */
        /* <DEDUP_REMOVED lines=26> */
.L_x_23094:
[----:B------:R-:W-:Y:S05]  /*180a0*/  BSYNC B1 ;  /* 0x0000000000017941 */ /* 0x000fea0003800000 */
.L_x_23093:
[----:B------:R-:W-:Y:S01]  /*180b0*/  LOP3.LUT P1, RZ, R211, 0x100, RZ, 0xc0, !PT ;  /* 0x00000100d3ff7812 */ /* 0x000fe2000782c0ff */
[----:B------:R-:W-:-:S12]  /*180c0*/  BSSY B1, `(.L_x_23095) ;  /* 0x0000022000017945 */ /* 0x000fd80003800000 */
[----:B------:R-:W-:Y:S05]  /*180d0*/  @!P1 BRA `(.L_x_23096) ;  /* 0x0000000000809947 */ /* 0x000fea0003800000 */
[----:B-1----:R-:W1:Y:S01]  /*180e0*/  LDC.64 R212, c[0x0][0x2b8] ;  /* 0x0000ae00ffd47b82 */ /* 0x002e620000000a00 */
        /* <DEDUP_REMOVED lines=31> */
.L_x_23096:
[----:B------:R-:W-:Y:S05]  /*182e0*/  BSYNC B1 ;  /* 0x0000000000017941 */ /* 0x000fea0003800000 */
.L_x_23095:
[----:B------:R-:W-:Y:S01]  /*182f0*/  LOP3.LUT P1, RZ, R211, 0x80, RZ, 0xc0, !PT ;  /* 0x00000080d3ff7812 */ /* 0x000fe2000782c0ff */
[----:B------:R-:W-:-:S12]  /*18300*/  BSSY B1, `(.L_x_23097) ;  /* 0x0000022000017945 */ /* 0x000fd80003800000 */
[----:B------:R-:W-:Y:S05]  /*18310*/  @!P1 BRA `(.L_x_23098) ;  /* 0x0000000000809947 */ /* 0x000fea0003800000 */
[----:B-12---:R-:W1:Y:S01]  /*18320*/  LDC.64 R212, c[0x0][0x2b8] ;  /* 0x0000ae00ffd47b82 */ /* 0x006e620000000a00 */
        /* <DEDUP_REMOVED lines=31> */
.L_x_23098:
[----:B------:R-:W-:Y:S05]  /*18520*/  BSYNC B1 ;  /* 0x0000000000017941 */ /* 0x000fea0003800000 */
.L_x_23097:
[----:B------:R-:W-:Y:S01]  /*18530*/  LOP3.LUT P1, RZ, R211, 0x40, RZ, 0xc0, !PT ;  /* 0x00000040d3ff7812 */ /* 0x000fe2000782c0ff */
[----:B------:R-:W-:-:S12]  /*18540*/  BSSY B1, `(.L_x_23099) ;  /* 0x0000022000017945 */ /* 0x000fd80003800000 */
[----:B------:R-:W-:Y:S05]  /*18550*/  @!P1 BRA `(.L_x_23100) ;  /* 0x0000000000809947 */ /* 0x000fea0003800000 */
[----:B-123--:R-:W1:Y:S01]  /*18560*/  LDC.64 R212, c[0x0][0x2b8] ;  /* 0x0000ae00ffd47b82 */ /* 0x00ee620000000a00 */
        /* <DEDUP_REMOVED lines=31> */
.L_x_23100:
[----:B------:R-:W-:Y:S05]  /*18760*/  BSYNC B1 ;  /* 0x0000000000017941 */ /* 0x000fea0003800000 */
.L_x_23099:
[----:B------:R-:W-:Y:S01]  /*18770*/  LOP3.LUT P1, RZ, R211, 0x20, RZ, 0xc0, !PT ;  /* 0x00000020d3ff7812 */ /* 0x000fe2000782c0ff */
[----:B------:R-:W-:-:S12]  /*18780*/  BSSY B1, `(.L_x_23101) ;  /* 0x0000022000017945 */ /* 0x000fd80003800000 */
[----:B------:R-:W-:Y:S05]  /*18790*/  @!P1 BRA `(.L_x_23102) ;  /* 0x0000000000809947 */ /* 0x000fea0003800000 */
[----:B-1234-:R-:W1:Y:S01]  /*187a0*/  LDC.64 R212, c[0x0][0x2b8] ;  /* 0x0000ae00ffd47b82 */ /* 0x01ee620000000a00 */
        /* <DEDUP_REMOVED lines=31> */
.L_x_23102:
[----:B------:R-:W-:Y:S05]  /*189a0*/  BSYNC B1 ;  /* 0x0000000000017941 */ /* 0x000fea0003800000 */
.L_x_23101:
        /* <DEDUP_REMOVED lines=35> */
.L_x_23104:
[----:B------:R-:W-:Y:S05]  /*18be0*/  BSYNC B1 ;  /* 0x0000000000017941 */ /* 0x000fea0003800000 */
.L_x_23103:
        /* <DEDUP_REMOVED lines=33> */
.L_x_23092:
[----:B------:R-:W-:Y:S05]  /*18e00*/  BSYNC B0 ;  /* 0x0000000000007941 */ /* 0x000fea0003800000 */
.L_x_23091:
[----:B------:R-:W-:Y:S01]  /*18e10*/  LOP3.LUT P1, RZ, R211, 0x2, RZ, 0xc0, !PT ;  /* 0x00000002d3ff7812 */ /* 0x000fe2000782c0ff */
[----:B------:R-:W-:-:S03]  /*18e20*/  VIADD R192, R192, UR14 ;  /* 0x0000000ec0c07c36 */ /* 0x000fc60008000000 */
[----:B0-----:R-:W-:Y:S02]  /*18e30*/  SEL R0, RZ, 0x1, P1 ;  /* 0x00000001ff007807 */ /* 0x001fe40000800000 */
[----:B------:R-:W-:-:S13]  /*18e40*/  ISETP.GE.AND P1, PT, R192, UR15, PT ;  /* 0x0000000fc0007c0c */ /* 0x000fda000bf26270 */
[----:B------:R-:W-:Y:S05]  /*18e50*/  @!P1 BRA `(.L_x_23105) ;  /* 0xfffffe8000b09947 */ /* 0x000fea000383ffff */
[----:B------:R-:W-:Y:S05]  /*18e60*/  EXIT ;  /* 0x000000000000794d */ /* 0x000fea0003800000 */
.L_x_23090:
[----:B------:R-:W-:Y:S01]  /*18e70*/  HFMA2.MMA R221, -RZ, RZ, 0, 1.847743988037109375e-06 ;  /* 0x0000001fffdd7435 */ /* 0x000fe200000001ff */
[----:B------:R-:W-:Y:S01]  /*18e80*/  MOV R219, R187 ;  /* 0x000000bb00db7202 */ /* 0x000fe20000000f00 */
[----:B------:R-:W-:Y:S02]  /*18e90*/  IMAD.MOV.U32 R220, RZ, RZ, 0x1 ;  /* 0x00000001ffdc7424 */ /* 0x000fe400078e00ff */
[----:B------:R-:W-:-:S07]  /*18ea0*/  IMAD.MOV.U32 R218, RZ, RZ, -0x1 ;  /* 0xffffffffffda7424 */ /* 0x000fce00078e00ff */
[----:B-1---5:R-:W-:Y:S05]  /*18eb0*/  WARPSYNC.COLLECTIVE R218, `(.L_x_23106) ;  /* 0x00000000da087348 */ /* 0x022fea0003c00000 */
[----:B------:R0:W2:Y:S02]  /*18ec0*/  SHFL.BFLY P6, R217, R219, R220, R221 ;  /* 0x0c0000dcdbd97389 */ /* 0x0000a400000c00dd */
[----:B012--5:R-:W-:Y:S01]  /*18ed0*/  ENDCOLLECTIVE ;  /* 0x000000000000791b */ /* 0x027fe20003800000 */
.L_x_23106:
[----:B------:R-:W-:Y:S01]  /*18ee0*/  HFMA2.MMA R220, -RZ, RZ, 0, 1.1920928955078125e-07 ;  /* 0x00000002ffdc7435 */ /* 0x000fe200000001ff */
[----:B------:R-:W-:-:S05]  /*18ef0*/  MOV R0, R217 ;  /* 0x000000d900007202 */ /* 0x000fca0000000f00 */
[----:B------:R-:W-:-:S04]  /*18f00*/  FADD.FTZ R213, R187, R0 ;  /* 0x00000000bbd57221 */ /* 0x000fc80000010000 */
[----:B------:R-:W-:-:S07]  /*18f10*/  IMAD.MOV.U32 R219, RZ, RZ, R213 ;  /* 0x000000ffffdb7224 */ /* 0x000fce00078e00d5 */
[----:B------:R-:W-:Y:S05]  /*18f20*/  WARPSYNC.COLLECTIVE R218, `(.L_x_23107) ;  /* 0x00000000da087348 */ /* 0x000fea0003c00000 */
[----:B------:R0:W1:Y:S02]  /*18f30*/  SHFL.BFLY P6, R217, R219, R220, R221 ;  /* 0x0c0000dcdbd97389 */ /* 0x00006400000c00dd */
[----:B01----:R-:W-:Y:S01]  /*18f40*/  ENDCOLLECTIVE ;  /* 0x000000000000791b */ /* 0x003fe20003800000 */
.L_x_23107:
[----:B------:R-:W-:Y:S02]  /*18f50*/  IMAD.MOV.U32 R220, RZ, RZ, 0x4 ;  /* 0x00000004ffdc7424 */ /* 0x000fe400078e00ff */
[----:B------:R-:W-:-:S04]  /*18f60*/  IMAD.MOV.U32 R0, RZ, RZ, R217 ;  /* 0x000000ffff007224 */ /* 0x000fc800078e00d9 */
[----:B------:R-:W-:-:S05]  /*18f70*/  FADD.FTZ R214, R213, R0 ;  /* 0x00000000d5d67221 */ /* 0x000fca0000010000 */
[----:B------:R-:W-:-:S07]  /*18f80*/  MOV R219, R214 ;  /* 0x000000d600db7202 */ /* 0x000fce0000000f00 */
[----:B------:R-:W-:Y:S05]  /*18f90*/  WARPSYNC.COLLECTIVE R218, `(.L_x_23108) ;  /* 0x00000000da087348 */ /* 0x000fea0003c00000 */
[----:B------:R0:W1:Y:S02]  /*18fa0*/  SHFL.BFLY P6, R217, R219, R220, R221 ;  /* 0x0c0000dcdbd97389 */ /* 0x00006400000c00dd */
[----:B01----:R-:W-:Y:S01]  /*18fb0*/  ENDCOLLECTIVE ;  /* 0x000000000000791b */ /* 0x003fe20003800000 */
.L_x_23108:
[----:B------:R-:W-:Y:S01]  /*18fc0*/  HFMA2.MMA R220, -RZ, RZ, 0, 4.76837158203125e-07 ;  /* 0x00000008ffdc7435 */ /* 0x000fe200000001ff */
[----:B------:R-:W-:-:S05]  /*18fd0*/  MOV R215, R217 ;  /* 0x000000d900d77202 */ /* 0x000fca0000000f00 */
[----:B------:R-:W-:-:S04]  /*18fe0*/  FADD.FTZ R215, R214, R215 ;  /* 0x000000d7d6d77221 */ /* 0x000fc80000010000 */
[----:B------:R-:W-:-:S07]  /*18ff0*/  IMAD.MOV.U32 R219, RZ, RZ, R215 ;  /* 0x000000ffffdb7224 */ /* 0x000fce00078e00d7 */
[----:B------:R-:W-:Y:S05]  /*19000*/  WARPSYNC.COLLECTIVE R218, `(.L_x_23109) ;  /* 0x00000000da087348 */ /* 0x000fea0003c00000 */
[----:B------:R0:W1:Y:S02]  /*19010*/  SHFL.BFLY P6, R217, R219, R220, R221 ;  /* 0x0c0000dcdbd97389 */ /* 0x00006400000c00dd */
[----:B01----:R-:W-:Y:S01]  /*19020*/  ENDCOLLECTIVE ;  /* 0x000000000000791b */ /* 0x003fe20003800000 */
.L_x_23109:
[----:B------:R-:W-:Y:S02]  /*19030*/  IMAD.MOV.U32 R220, RZ, RZ, 0x10 ;  /* 0x00000010ffdc7424 */ /* 0x000fe400078e00ff */
[----:B------:R-:W-:-:S04]  /*19040*/  IMAD.MOV.U32 R0, RZ, RZ, R217 ;  /* 0x000000ffff007224 */ /* 0x000fc800078e00d9 */
[----:B------:R-:W-:-:S05]  /*19050*/  FADD.FTZ R216, R215, R0 ;  /* 0x00000000d7d87221 */ /* 0x000fca0000010000 */
[----:B------:R-:W-:-:S07]  /*19060*/  MOV R219, R216 ;  /* 0x000000d800db7202 */ /* 0x000fce0000000f00 */
[----:B------:R-:W-:Y:S05]  /*19070*/  WARPSYNC.COLLECTIVE R218, `(.L_x_23110) ;  /* 0x00000000da087348 */ /* 0x000fea0003c00000 */
[----:B------:R0:W1:Y:S02]  /*19080*/  SHFL.BFLY P6, R217, R219, R220, R221 ;  /* 0x0c0000dcdbd97389 */ /* 0x00006400000c00dd */
[----:B01----:R-:W-:Y:S01]  /*19090*/  ENDCOLLECTIVE ;  /* 0x000000000000791b */ /* 0x003fe20003800000 */
.L_x_23110:
        /* <DEDUP_REMOVED lines=121> */
.L_x_23111:
[----:B------:R-:W-:Y:S01]  /*19830*/  HFMA2.MMA R220, -RZ, RZ, 0, 1.1920928955078125e-07 ;  /* 0x00000002ffdc7435 */ /* 0x000fe200000001ff */
[----:B------:R-:W-:-:S05]  /*19840*/  MOV R187, R217 ;  /* 0x000000d900bb7202 */ /* 0x000fca0000000f00 */
[----:B------:R-:W-:-:S04]  /*19850*/  FADD.FTZ R187, R0, R187 ;  /* 0x000000bb00bb7221 */ /* 0x000fc80000010000 */
[----:B------:R-:W-:-:S07]  /*19860*/  IMAD.MOV.U32 R219, RZ, RZ, R187 ;  /* 0x000000ffffdb7224 */ /* 0x000fce00078e00bb */
[----:B------:R-:W-:Y:S05]  /*19870*/  WARPSYNC.COLLECTIVE R218, `(.L_x_23112) ;  /* 0x00000000da087348 */ /* 0x000fea0003c00000 */
[----:B------:R0:W1:Y:S02]  /*19880*/  SHFL.BFLY P6, R217, R219, R220, R221 ;  /* 0x0c0000dcdbd97389 */ /* 0x00006400000c00dd */
[----:B01----:R-:W-:Y:S01]  /*19890*/  ENDCOLLECTIVE ;  /* 0x000000000000791b */ /* 0x003fe20003800000 */
.L_x_23112:
[----:B------:R-:W-:Y:S02]  /*198a0*/  IMAD.MOV.U32 R220, RZ, RZ, 0x4 ;  /* 0x00000004ffdc7424 */ /* 0x000fe400078e00ff */
[----:B------:R-:W-:-:S04]  /*198b0*/  IMAD.MOV.U32 R214, RZ, RZ, R217 ;  /* 0x000000ffffd67224 */ /* 0x000fc800078e00d9 */
[----:B------:R-:W-:-:S05]  /*198c0*/  FADD.FTZ R214, R187, R214 ;  /* 0x000000d6bbd67221 */ /* 0x000fca0000010000 */
[----:B------:R-:W-:-:S07]  /*198d0*/  MOV R219, R214 ;  /* 0x000000d600db7202 */ /* 0x000fce0000000f00 */
[----:B------:R-:W-:Y:S05]  /*198e0*/  WARPSYNC.COLLECTIVE R218, `(.L_x_23113) ;  /* 0x00000000da087348 */ /* 0x000fea0003c00000 */
[----:B------:R0:W1:Y:S02]  /*198f0*/  SHFL.BFLY P6, R217, R219, R220, R221 ;  /* 0x0c0000dcdbd97389 */ /* 0x00006400000c00dd */
[----:B01----:R-:W-:Y:S01]  /*19900*/  ENDCOLLECTIVE ;  /* 0x000000000000791b */ /* 0x003fe20003800000 */
.L_x_23113:
[----:B------:R-:W-:Y:S01]  /*19910*/  HFMA2.MMA R220, -RZ, RZ, 0, 4.76837158203125e-07 ;  /* 0x00000008ffdc7435 */ /* 0x000fe200000001ff */
[----:B------:R-:W-:-:S05]  /*19920*/  MOV R213, R217 ;  /* 0x000000d900d57202 */ /* 0x000fca0000000f00 */
[----:B------:R-:W-:-:S04]  /*19930*/  FADD.FTZ R213, R214, R213 ;  /* 0x000000d5d6d57221 */ /* 0x000fc80000010000 */
[----:B------:R-:W-:-:S07]  /*19940*/  IMAD.MOV.U32 R219, RZ, RZ, R213 ;  /* 0x000000ffffdb7224 */ /* 0x000fce00078e00d5 */
[----:B------:R-:W-:Y:S05]  /*19950*/  WARPSYNC.COLLECTIVE R218, `(.L_x_23114) ;  /* 0x00000000da087348 */ /* 0x000fea0003c00000 */
[----:B------:R0:W1:Y:S02]  /*19960*/  SHFL.BFLY P6, R217, R219, R220, R221 ;  /* 0x0c0000dcdbd97389 */ /* 0x00006400000c00dd */
[----:B01----:R-:W-:Y:S01]  /*19970*/  ENDCOLLECTIVE ;  /* 0x000000000000791b */ /* 0x003fe20003800000 */
.L_x_23114:
[----:B------:R-:W-:Y:S02]  /*19980*/  IMAD.MOV.U32 R220, RZ, RZ, 0x10 ;  /* 0x00000010ffdc7424 */ /* 0x000fe400078e00ff */
[----:B------:R-:W-:-:S04]  /*19990*/  IMAD.MOV.U32 R216, RZ, RZ, R217 ;  /* 0x000000ffffd87224 */ /* 0x000fc800078e00d9 */
[----:B------:R-:W-:-:S05]  /*199a0*/  FADD.FTZ R216, R213, R216 ;  /* 0x000000d8d5d87221 */ /* 0x000fca0000010000 */
[----:B------:R-:W-:-:S07]  /*199b0*/  MOV R219, R216 ;  /* 0x000000d800db7202 */ /* 0x000fce0000000f00 */
[----:B------:R-:W-:Y:S05]  /*199c0*/  WARPSYNC.COLLECTIVE R218, `(.L_x_23115) ;  /* 0x00000000da087348 */ /* 0x000fea0003c00000 */
[----:B------:R0:W1:Y:S02]  /*199d0*/  SHFL.BFLY P6, R217, R219, R220, R221 ;  /* 0x0c0000dcdbd97389 */ /* 0x00006400000c00dd */
[----:B01----:R-:W-:Y:S01]  /*199e0*/  ENDCOLLECTIVE ;  /* 0x000000000000791b */ /* 0x003fe20003800000 */
.L_x_23115:
[----:B------:R-:W-:Y:S01]  /*199f0*/  MOV R215, R217 ;  /* 0x000000d900d77202 */ /* 0x000fe20000000f00 */
[----:B------:R-:W-:Y:S06]  /*19a00*/  BRA `(.L_x_23116) ;  /* 0xffffffdc00cc7947 */ /* 0x000fec000383ffff */
.L_x_23117:
        /* <DEDUP_REMOVED lines=15> */
.L_x_46034:


//--------------------- .text._ZN10layer_norm13ln_fwd_kernelINS_13Kernel_traitsIf13__nv_bfloat16fS2_fjLj7168ELj1ELj1ELj4ELj16ENS_18Kernel_traits_baseILj7168EfS2_fS2_fjLj128EEEEELb1ELb0ELb1ELb1EEEvNS_9FwdParamsE --------------------------
	.section	.text._ZN10layer_norm13ln_fwd_kernelINS_13Kernel_traitsIf13__nv_bfloat16fS2_fjLj7168ELj1ELj1ELj4ELj16ENS_18Kernel_traits_baseILj7168EfS2_fS2_fjLj128EEEEELb1ELb0ELb1ELb1EEEvNS_9FwdParamsE,"ax",@progbits
	.align	128
        .global         _ZN10layer_norm13ln_fwd_kernelINS_13Kernel_traitsIf13__nv_bfloat16fS2_fjLj7168ELj1ELj1ELj4ELj16ENS_18Kernel_traits_baseILj7168EfS2_fS2_fjLj128EEEEELb1ELb0ELb1ELb1EEEvNS_9FwdParamsE
        .type           _ZN10layer_norm13ln_fwd_kernelINS_13Kernel_traitsIf13__nv_bfloat16fS2_fjLj7168ELj1ELj1ELj4ELj16ENS_18Kernel_traits_baseILj7168EfS2_fS2_fjLj128EEEEELb1ELb0ELb1ELb1EEEvNS_9FwdParamsE,@function
        .size           _ZN10layer_norm13ln_fwd_kernelINS_13Kernel_traitsIf13__nv_bfloat16fS2_fjLj7168ELj1ELj1ELj4ELj16ENS_18Kernel_traits_baseILj7168EfS2_fS2_fjLj128EEEEELb1ELb0ELb1ELb1EEEvNS_9FwdParamsE,(.L_x_46035 - _ZN10layer_norm13ln_fwd_kernelINS_13Kernel_traitsIf13__nv_bfloat16fS2_fjLj7168ELj1ELj1ELj4ELj16ENS_18Kernel_traits_baseILj7168EfS2_fS2_fjLj128EEEEELb1ELb0ELb1ELb1EEEvNS_9FwdParamsE)
        .other          _ZN10layer_norm13ln_fwd_kernelINS_13Kernel_traitsIf13__nv_bfloat16fS2_fjLj7168ELj1ELj1ELj4ELj16ENS_18Kernel_traits_baseILj7168EfS2_fS2_fjLj128EEEEELb1ELb0ELb1ELb1EEEvNS_9FwdParamsE,@"STO_CUDA_ENTRY STV_DEFAULT"
_ZN10layer_norm13ln_fwd_kernelINS_13Kernel_traitsIf13__nv_bfloat16fS2_fjLj7168ELj1ELj1ELj4ELj16ENS_18Kernel_traits_baseILj7168EfS2_fS2_fjLj128EEEEELb1ELb0ELb1ELb1EEEvNS_9FwdParamsE:
.text._ZN10layer_norm13ln_fwd_kernelINS_13Kernel_traitsIf13__nv_bfloat16fS2_fjLj7168ELj1ELj1ELj4ELj16ENS_18Kernel_traits_baseILj7168EfS2_fS2_fjLj128EEEEELb1ELb0ELb1ELb1EEEvNS_9FwdParamsE:
[----:B------:R-:W-:Y:S08]  /*0000*/  LDC R1, c[0x0][0x28] ;  /* 0x00000a00ff017b82 */ /* 0x000ff00000000800 */
[----:B------:R-:W0:Y:S01]  /*0010*/  LDC R190, c[0x0][0x2e8] ;  /* 0x0000ba00ffbe7b82 */ /* 0x000e220000000800 */
[----:B------:R-:W-:Y:S01]  /*0020*/  ULDC.U8 UR4, c[0x0][0x2f4] ;  /* 0x0000bd0000047ab9 */ /* 0x000fe20000000000 */
[----:B------:R-:W-:Y:S01]  /*0030*/  ULDC.64 UR6, c[0x0][0x208] ;  /* 0x0000820000067ab9 */ /* 0x000fe20000000a00 */
[----:B------:R-:W-:Y:S01]  /*0040*/  ISETP.NE.AND P0, PT, RZ, UR4, PT ;  /* 0x00000004ff007c0c */ /* 0x000fe2000bf05270 */
[----:B------:R-:W-:-:S04]  /*0050*/  ULDC.64 UR4, c[0x0][0x2e0] ;  /* 0x0000b80000047ab9 */ /* 0x000fc80000000a00 */
[----:B------:R-:W1:Y:S01]  /*0060*/  LDC R191, c[0x0][0x2ec] ;  /* 0x0000bb00ffbf7b82 */ /* 0x000e620000000800 */
[----:B------:R-:W-:Y:S01]  /*0070*/  IMAD.U32 R4, RZ, RZ, UR4 ;  /* 0x00000004ff047e24 */ /* 0x000fe2000f8e00ff */
[----:B------:R-:W2:Y:S01]  /*0080*/  S2R R2, SR_TID.X ;  /* 0x0000000000027919 */ /* 0x000ea20000002100 */
[----:B------:R-:W-:Y:S01]  /*0090*/  IMAD.U32 R5, RZ, RZ, UR5 ;  /* 0x00000005ff057e24 */ /* 0x000fe2000f8e00ff */
[----:B------:R-:W-:Y:S01]  /*00a0*/  ULDC.64 UR10, c[0x0][0x2c8] ;  /* 0x0000b200000a7ab9 */ /* 0x000fe20000000a00 */
[----:B------:R-:W-:Y:S01]  /*00b0*/  ULDC.64 UR12, c[0x0][0x260] ;  /* 0x00009800000c7ab9 */ /* 0x000fe20000000a00 */
[----:B------:R-:W-:Y:S02]  /*00c0*/  ULDC UR9, c[0x0][0x214] ;  /* 0x0000850000097ab9 */ /* 0x000fe40000000800 */
[----:B------:R-:W3:Y:S01]  /*00d0*/  @P0 LDC R11, c[0x0][0x2f0] ;  /* 0x0000bc00ff0b0b82 */ /* 0x000ee20000000800 */
[----:B------:R-:W4:Y:S01]  /*00e0*/  @P0 LDG.E.64 R4, desc[UR6][R4.64] ;  /* 0x0000000604040981 */ /* 0x000f22000c1e1b00 */
[----:B0-----:R-:W-:Y:S01]  /*00f0*/  @P0 MOV R8, R190 ;  /* 0x000000be00080202 */ /* 0x001fe20000000f00 */
[----:B-1----:R-:W-:-:S05]  /*0100*/  @P0 IMAD.MOV.U32 R9, RZ, RZ, R191 ;  /* 0x000000ffff090224 */ /* 0x002fca00078e00bf */
[----:B------:R-:W3:Y:S01]  /*0110*/  @P0 LDG.E.64 R6, desc[UR6][R8.64] ;  /* 0x0000000608060981 */ /* 0x000ee2000c1e1b00 */
        /* <DEDUP_REMOVED lines=25> */
[----:B------:R-:W-:Y:S01]  /*02b0*/  CS2R R58, SRZ ;  /* 0x00000000003a7805 */ /* 0x000fe2000001ff00 */
[----:B--2---:R-:W-:Y:S01]  /*02c0*/  IMAD R0, R3, UR8, R2 ;  /* 0x0000000803007c24 */ /* 0x004fe2000f8e0202 */
[----:B----4-:R-:W-:Y:S02]  /*02d0*/  @P0 R2UR UR4, R4 ;  /* 0x00000000040402ca */ /* 0x010fe400000e0000 */
[----:B------:R-:W-:-:S11]  /*02e0*/  @P0 R2UR UR5, R5 ;  /* 0x00000000050502ca */ /* 0x000fd600000e0000 */
[----:B------:R-:W-:Y:S02]  /*02f0*/  UIADD3 UR14, UR4, -0x61c88647, URZ ;  /* 0x9e3779b9040e7890 */ /* 0x000fe4000fffe03f */
[----:B------:R-:W-:Y:S02]  /*0300*/  UIADD3 UR15, UR5, -0x4498517b, URZ ;  /* 0xbb67ae85050f7890 */ /* 0x000fe4000fffe03f */
[----:B------:R-:W-:Y:S02]  /*0310*/  UIADD3 UR16, UR4, 0x3c6ef372, URZ ;  /* 0x3c6ef37204107890 */ /* 0x000fe4000fffe03f */
[----:B------:R-:W-:Y:S01]  /*0320*/  UIADD3 UR17, UR5, 0x76cf5d0a, URZ ;  /* 0x76cf5d0a05117890 */ /* 0x000fe2000fffe03f */
[----:B---3--:R-:W-:Y:S01]  /*0330*/  @P0 IADD3 R190, P1, R6, R11, RZ ;  /* 0x0000000b06be0210 */ /* 0x008fe20007f3e0ff */
        /* <DEDUP_REMOVED lines=44> */
[----:B------:R-:W-:-:S03]  /*0600*/  SHF.L.U32 R7, R2, 0x5, RZ ;  /* 0x0000000502077819 */ /* 0x000fc600000006ff */
[----:B------:R-:W-:Y:S01]  /*0610*/  IMAD.WIDE.U32 R8, R8, -0x2daee0ad, RZ ;  /* 0xd2511f5308087825 */ /* 0x000fe200078e00ff */
[----:B------:R-:W-:Y:S02]  /*0620*/  LOP3.LUT R5, R5, UR25, R10, 0x96, !PT ;  /* 0x0000001905057c12 */ /* 0x000fe4000f8e960a */
[----:B------:R-:W-:Y:S02]  /*0630*/  CS2R R10, SRZ ;  /* 0x00000000000a7805 */ /* 0x000fe4000001ff00 */
[----:B------:R-:W-:Y:S02]  /*0640*/  LOP3.LUT R7, R7, 0xfe0, RZ, 0xc0, !PT ;  /* 0x00000fe007077812 */ /* 0x000fe400078ec0ff */
[----:B------:R-:W-:Y:S01]  /*0650*/  LOP3.LUT R119, R9, UR27, R4, 0x96, !PT ;  /* 0x0000001b09777c12 */ /* 0x000fe2000f8e9604 */
[----:B------:R-:W-:Y:S01]  /*0660*/  IMAD.WIDE.U32 R4, R5, -0x326172a9, RZ ;  /* 0xcd9e8d5705047825 */ /* 0x000fe200078e00ff */
[C---:B------:R-:W-:Y:S02]  /*0670*/  IADD3 R60, P2, R7.reuse, UR10, RZ ;  /* 0x0000000a073c7c10 */ /* 0x040fe4000ff5e0ff */
[----:B------:R-:W-:Y:S01]  /*0680*/  IADD3 R116, P1, R7, UR12, RZ ;  /* 0x0000000c07747c10 */ /* 0x000fe2000ff3e0ff */
[----:B------:R-:W-:Y:S01]  /*0690*/  IMAD.HI.U32 R3, R119, -0x326172a9, RZ ;  /* 0xcd9e8d5777037827 */ /* 0x000fe200078e00ff */
[----:B------:R-:W-:-:S02]  /*06a0*/  LOP3.LUT R185, R5, UR26, R6, 0x96, !PT ;  /* 0x0000001a05b97c12 */ /* 0x000fc4000f8e9606 */
[----:B------:R-:W-:Y:S01]  /*06b0*/  CS2R R6, SRZ ;  /* 0x0000000000067805 */ /* 0x000fe2000001ff00 */
[----:B------:R-:W-:Y:S01]  /*06c0*/  IMAD.X R61, RZ, RZ, UR11, P2 ;  /* 0x0000000bff3d7e24 */ /* 0x000fe200090e06ff */
[----:B------:R-:W-:Y:S01]  /*06d0*/  LOP3.LUT R186, R3, UR28, R4, 0x96, !PT ;  /* 0x0000001c03ba7c12 */ /* 0x000fe2000f8e9604 */
[----:B------:R-:W-:Y:S01]  /*06e0*/  IMAD.HI.U32 R3, R185, -0x2daee0ad, RZ ;  /* 0xd2511f53b9037827 */ /* 0x000fe200078e00ff */
[----:B------:R-:W-:Y:S02]  /*06f0*/  CS2R R4, SRZ ;  /* 0x0000000000047805 */ /* 0x000fe4000001ff00 */
[----:B------:R0:W5:Y:S01]  /*0700*/  @P0 LDG.E.128 R12, desc[UR6][R60.64+0x1000] ;  /* 0x001000063c0c0981 */ /* 0x000162000c1e1d00 */
[----:B------:R-:W-:Y:S01]  /*0710*/  IMAD.X R117, RZ, RZ, UR13, P1 ;  /* 0x0000000dff757e24 */ /* 0x000fe200088e06ff */
[----:B------:R-:W-:Y:S02]  /*0720*/  LOP3.LUT R192, R3, UR29, R8, 0x96, !PT ;  /* 0x0000001d03c07c12 */ /* 0x000fe4000f8e9608 */
[----:B------:R-:W-:Y:S01]  /*0730*/  CS2R R8, SRZ ;  /* 0x0000000000087805 */ /* 0x000fe2000001ff00 */
[----:B------:R0:W5:Y:S01]  /*0740*/  @P0 LDG.E.128 R4, desc[UR6][R60.64] ;  /* 0x000000063c040981 */ /* 0x000162000c1e1d00 */
[----:B------:R-:W-:-:S03]  /*0750*/  LEA.HI R3, R2, UR8, RZ, 0x19 ;  /* 0x0000000802037c11 */ /* 0x000fc6000f8fc8ff */
        /* <DEDUP_REMOVED lines=14> */
[----:B0-----:R0:W5:Y:S04]  /*0840*/  LDG.E.128 R60, desc[UR6][R116.64] ;  /* 0x00000006743c7981 */ /* 0x001168000c1e1d00 */
        /* <DEDUP_REMOVED lines=13> */
[----:B------:R-:W-:Y:S01]  /*0920*/  UIADD3 UR31, UR5, -0x695add53, URZ ;  /* 0x96a522ad051f7890 */ /* 0x000fe2000fffe03f */
[----:B------:R-:W-:Y:S01]  /*0930*/  IMAD R185, R185, -0x2daee0ad, RZ ;  /* 0xd2511f53b9b97824 */ /* 0x000fe200078e02ff */
[----:B------:R-:W-:Y:S01]  /*0940*/  UIADD3 UR30, UR4, -0x700cb87f, URZ ;  /* 0x8ff34781041e7890 */ /* 0x000fe2000fffe03f */
[----:B------:R-:W-:Y:S01]  /*0950*/  IMAD.WIDE.U32 R186, R186, -0x2daee0ad, RZ ;  /* 0xd2511f53baba7825 */ /* 0x000fe200078e00ff */
[----:B------:R-:W-:Y:S01]  /*0960*/  LOP3.LUT R190, R190, 0x3, RZ, 0xc0, !PT ;  /* 0x00000003bebe7812 */ /* 0x000fe200078ec0ff */
[----:B------:R-:W-:Y:S01]  /*0970*/  ULDC.U8 UR8, c[0x0][0x2a0] ;  /* 0x0000a80000087ab9 */ /* 0x000fe20000000000 */
[----:B------:R-:W-:Y:S01]  /*0980*/  LOP3.LUT R201, R2, 0x7f, RZ, 0xc0, !PT ;  /* 0x0000007f02c97812 */ /* 0x000fe200078ec0ff */
[----:B------:R-:W-:Y:S01]  /*0990*/  IMAD R119, R119, -0x326172a9, RZ ;  /* 0xcd9e8d5777777824 */ /* 0x000fe200078e02ff */
[----:B------:R-:W-:Y:S01]  /*09a0*/  LOP3.LUT R185, R187, UR31, R185, 0x96, !PT ;  /* 0x0000001fbbb97c12 */ /* 0x000fe2000f8e96b9 */
[----:B------:R-:W-:Y:S01]  /*09b0*/  IMAD.HI.U32 R184, R192, -0x326172a9, RZ ;  /* 0xcd9e8d57c0b87827 */ /* 0x000fe200078e00ff */
[----:B------:R-:W-:Y:S01]  /*09c0*/  MOV R187, R0 ;  /* 0x0000000000bb7202 */ /* 0x000fe20000000f00 */
[----:B------:R-:W-:Y:S01]  /*09d0*/  ULDC UR9, c[0x0][0x294] ;  /* 0x0000a50000097ab9 */ /* 0x000fe20000000800 */
[----:B------:R-:W-:Y:S01]  /*09e0*/  ISETP.NE.AND P2, PT, RZ, UR8, PT ;  /* 0x00000008ff007c0c */ /* 0x000fe2000bf45270 */
[----:B------:R-:W-:Y:S01]  /*09f0*/  IMAD.MOV.U32 R0, RZ, RZ, 0x1 ;  /* 0x00000001ff007424 */ /* 0x000fe200078e00ff */
[----:B------:R-:W-:Y:S01]  /*0a00*/  LOP3.LUT R184, R184, UR30, R119, 0x96, !PT ;  /* 0x0000001eb8b87c12 */ /* 0x000fe2000f8e9677 */
[----:B------:R-:W-:Y:S01]  /*0a10*/  IMAD R192, R192, -0x326172a9, RZ ;  /* 0xcd9e8d57c0c07824 */ /* 0x000fe200078e02ff */
[----:B------:R-:W-:Y:S01]  /*0a20*/  ULDC UR8, c[0x0][0x290] ;  /* 0x0000a40000087ab9 */ /* 0x000fe20000000800 */
[----:B------:R-:W-:Y:S01]  /*0a30*/  IMAD.MOV.U32 R191, RZ, RZ, RZ ;  /* 0x000000ffffbf7224 */ /* 0x000fe200078e00ff */
[----:B------:R-:W-:Y:S01]  /*0a40*/  ULDC.64 UR10, c[0x0][0x298] ;  /* 0x0000a600000a7ab9 */ /* 0x000fe20000000a00 */
[----:B0-----:R-:W-:-:S06]  /*0a50*/  ULDC.64 UR12, c[0x0][0x210] ;  /* 0x00008400000c7ab9 */ /* 0x001fcc0000000a00 */
.L_x_23639:
        /* <DEDUP_REMOVED lines=21> */
[----:B------:R-:W-:Y:S02]  /*0bb0*/  @P3 IADD3 R137, R138, -0x1, RZ ;  /* 0xffffffff8a893810 */ /* 0x000fe40007ffe0ff */
        /* <DEDUP_REMOVED lines=27> */
.L_x_23121:
[----:B------:R-:W-:-:S07]  /*0d70*/  IMAD.MOV.U32 R137, RZ, RZ, R192 ;  /* 0x000000ffff897224 */ /* 0x000fce00078e00c0 */
.L_x_23122:
[----:B------:R-:W-:Y:S05]  /*0d80*/  BSYNC B1 ;  /* 0x0000000000017941 */ /* 0x000fea0003800000 */
.L_x_23120:
        /* <DEDUP_REMOVED lines=16> */
.L_x_23126:
[----:B------:R-:W-:Y:S05]  /*0e90*/  BSYNC B2 ;  /* 0x0000000000027941 */ /* 0x000fea0003800000 */
.L_x_23125:
        /* <DEDUP_REMOVED lines=43> */
.L_x_23124:
[----:B------:R-:W-:Y:S05]  /*1150*/  BSYNC B1 ;  /* 0x0000000000017941 */ /* 0x000fea0003800000 */
.L_x_23123:
        /* <DEDUP_REMOVED lines=10> */
.L_x_23119:
[----:B------:R-:W-:Y:S05]  /*1200*/  BSYNC B0 ;  /* 0x0000000000007941 */ /* 0x000fea0003800000 */
.L_x_23118:
        /* <DEDUP_REMOVED lines=18> */
.L_x_23130:
[----:B------:R-:W-:-:S07]  /*1330*/  MOV R117, R192 ;  /* 0x000000c000757202 */ /* 0x000fce0000000f00 */
.L_x_23131:
[----:B------:R-:W-:Y:S05]  /*1340*/  BSYNC B1 ;  /* 0x0000000000017941 */ /* 0x000fea0003800000 */
.L_x_23129:
        /* <DEDUP_REMOVED lines=16> */
.L_x_23135:
[----:B------:R-:W-:Y:S05]  /*1450*/  BSYNC B2 ;  /* 0x0000000000027941 */ /* 0x000fea0003800000 */
.L_x_23134:
        /* <DEDUP_REMOVED lines=44> */
.L_x_23133:
[----:B------:R-:W-:Y:S05]  /*1720*/  BSYNC B1 ;  /* 0x0000000000017941 */ /* 0x000fea0003800000 */
.L_x_23132:
        /* <DEDUP_REMOVED lines=11> */
.L_x_23128:
[----:B------:R-:W-:Y:S05]  /*17e0*/  BSYNC B0 ;  /* 0x0000000000007941 */ /* 0x000fea0003800000 */
.L_x_23127:
        /* <DEDUP_REMOVED lines=18> */
.L_x_23139:
[----:B------:R-:W-:-:S07]  /*1910*/  MOV R138, R192 ;  /* 0x000000c0008a7202 */ /* 0x000fce0000000f00 */
.L_x_23140:
[----:B------:R-:W-:Y:S05]  /*1920*/  BSYNC B1 ;  /* 0x0000000000017941 */ /* 0x000fea0003800000 */
.L_x_23138:
        /* <DEDUP_REMOVED lines=16> */
.L_x_23144:
[----:B------:R-:W-:Y:S05]  /*1a30*/  BSYNC B2 ;  /* 0x0000000000027941 */ /* 0x000fea0003800000 */
.L_x_23143:
        /* <DEDUP_REMOVED lines=44> */
.L_x_23142:
[----:B------:R-:W-:Y:S05]  /*1d00*/  BSYNC B1 ;  /* 0x0000000000017941 */ /* 0x000fea0003800000 */
.L_x_23141:
        /* <DEDUP_REMOVED lines=10> */
.L_x_23137:
[----:B------:R-:W-:Y:S05]  /*1db0*/  BSYNC B0 ;  /* 0x0000000000007941 */ /* 0x000fea0003800000 */
.L_x_23136:
        /* <DEDUP_REMOVED lines=18> */
.L_x_23148:
[----:B------:R-:W-:-:S07]  /*1ee0*/  MOV R119, R192 ;  /* 0x000000c000777202 */ /* 0x000fce0000000f00 */
.L_x_23149:
[----:B------:R-:W-:Y:S05]  /*1ef0*/  BSYNC B1 ;  /* 0x0000000000017941 */ /* 0x000fea0003800000 */
.L_x_23147:
        /* <DEDUP_REMOVED lines=16> */
.L_x_23153:
[----:B------:R-:W-:Y:S05]  /*2000*/  BSYNC B2 ;  /* 0x0000000000027941 */ /* 0x000fea0003800000 */
.L_x_23152:
        /* <DEDUP_REMOVED lines=44> */
.L_x_23151:
[----:B------:R-:W-:Y:S05]  /*22d0*/  BSYNC B1 ;  /* 0x0000000000017941 */ /* 0x000fea0003800000 */
.L_x_23150:
        /* <DEDUP_REMOVED lines=11> */
.L_x_23146:
[----:B------:R-:W-:Y:S05]  /*2390*/  BSYNC B0 ;  /* 0x0000000000007941 */ /* 0x000fea0003800000 */
.L_x_23145:
        /* <DEDUP_REMOVED lines=18> */
.L_x_23157:
[----:B------:R-:W-:-:S07]  /*24c0*/  MOV R140, R192 ;  /* 0x000000c0008c7202 */ /* 0x000fce0000000f00 */
.L_x_23158:
[----:B------:R-:W-:Y:S05]  /*24d0*/  BSYNC B1 ;  /* 0x0000000000017941 */ /* 0x000fea0003800000 */
.L_x_23156:
        /* <DEDUP_REMOVED lines=16> */
.L_x_23162:
[----:B------:R-:W-:Y:S05]  /*25e0*/  BSYNC B2 ;  /* 0x0000000000027941 */ /* 0x000fea0003800000 */
.L_x_23161:
        /* <DEDUP_REMOVED lines=44> */
.L_x_23160:
[----:B------:R-:W-:Y:S05]  /*28b0*/  BSYNC B1 ;  /* 0x0000000000017941 */ /* 0x000fea0003800000 */
.L_x_23159:
        /* <DEDUP_REMOVED lines=10> */
.L_x_23155:
[----:B------:R-:W-:Y:S05]  /*2960*/  BSYNC B0 ;  /* 0x0000000000007941 */ /* 0x000fea0003800000 */
.L_x_23154:
        /* <DEDUP_REMOVED lines=18> */
.L_x_23166:
[----:B------:R-:W-:-:S07]  /*2a90*/  MOV R133, R192 ;  /* 0x000000c000857202 */ /* 0x000fce0000000f00 */
.L_x_23167:
[----:B------:R-:W-:Y:S05]  /*2aa0*/  BSYNC B1 ;  /* 0x0000000000017941 */ /* 0x000fea0003800000 */
.L_x_23165:
        /* <DEDUP_REMOVED lines=16> */
.L_x_23171:
[----:B------:R-:W-:Y:S05]  /*2bb0*/  BSYNC B2 ;  /* 0x0000000000027941 */ /* 0x000fea0003800000 */
.L_x_23170:
        /* <DEDUP_REMOVED lines=44> */
.L_x_23169:
[----:B------:R-:W-:Y:S05]  /*2e80*/  BSYNC B1 ;  /* 0x0000000000017941 */ /* 0x000fea0003800000 */
.L_x_23168:
        /* <DEDUP_REMOVED lines=11> */
.L_x_23164:
[----:B------:R-:W-:Y:S05]  /*2f40*/  BSYNC B0 ;  /* 0x0000000000007941 */ /* 0x000fea0003800000 */
.L_x_23163:
        /* <DEDUP_REMOVED lines=18> */
.L_x_23175:
[----:B------:R-:W-:-:S07]  /*3070*/  MOV R142, R192 ;  /* 0x000000c0008e7202 */ /* 0x000fce0000000f00 */
.L_x_23176:
[----:B------:R-:W-:Y:S05]  /*3080*/  BSYNC B1 ;  /* 0x0000000000017941 */ /* 0x000fea0003800000 */
.L_x_23174:
        /* <DEDUP_REMOVED lines=16> */
.L_x_23180:
[----:B------:R-:W-:Y:S05]  /*3190*/  BSYNC B2 ;  /* 0x0000000000027941 */ /* 0x000fea0003800000 */
.L_x_23179:
        /* <DEDUP_REMOVED lines=44> */
.L_x_23178:
[----:B------:R-:W-:Y:S05]  /*3460*/  BSYNC B1 ;  /* 0x0000000000017941 */ /* 0x000fea0003800000 */
.L_x_23177:
        /* <DEDUP_REMOVED lines=10> */
.L_x_23173:
[----:B------:R-:W-:Y:S05]  /*3510*/  BSYNC B0 ;  /* 0x0000000000007941 */ /* 0x000fea0003800000 */
.L_x_23172:
        /* <DEDUP_REMOVED lines=18> */
.L_x_23184:
[----:B------:R-:W-:-:S07]  /*3640*/  MOV R135, R192 ;  /* 0x000000c000877202 */ /* 0x000fce0000000f00 */
.L_x_23185:
[----:B------:R-:W-:Y:S05]  /*3650*/  BSYNC B1 ;  /* 0x0000000000017941 */ /* 0x000fea0003800000 */
.L_x_23183:
        /* <DEDUP_REMOVED lines=16> */
.L_x_23189:
[----:B------:R-:W-:Y:S05]  /*3760*/  BSYNC B2 ;  /* 0x0000000000027941 */ /* 0x000fea0003800000 */
.L_x_23188:
        /* <DEDUP_REMOVED lines=44> */
.L_x_23187:
[----:B------:R-:W-:Y:S05]  /*3a30*/  BSYNC B1 ;  /* 0x0000000000017941 */ /* 0x000fea0003800000 */
.L_x_23186:
        /* <DEDUP_REMOVED lines=11> */
.L_x_23182:
[----:B------:R-:W-:Y:S05]  /*3af0*/  BSYNC B0 ;  /* 0x0000000000007941 */ /* 0x000fea0003800000 */
.L_x_23181:
[----:B------:R-:W0:Y:S01]  /*3b00*/  LDC.64 R202, c[0x0][0x238] ;  /* 0x00008e00ffca7b82 */ /* 0x000e220000000a00 */
[----:B------:R-:W-:Y:S01]  /*3b10*/  VIADD R145, R177, 0x80 ;  /* 0x00000080b1917836 */ /* 0x000fe20000000000 */
        /* <DEDUP_REMOVED lines=23> */
[----:B------:R-:W-:Y:S02]  /*3c90*/  LOP3.LUT R137, R139, R151, R137, 0xfe, !PT ;  /* 0x000000978b897212 */ /* 0x000fe400078efe89 */
[----:B------:R-:W-:Y:S02]  /*3ca0*/  LOP3.LUT R138, R140, R136, R138, 0xfe, !PT ;  /* 0x000000888c8a7212 */ /* 0x000fe400078efe8a */
[----:B------:R-:W-:Y:S01]  /*3cb0*/  LOP3.LUT R139, R137, R141, RZ, 0xfc, !PT ;  /* 0x0000008d898b7212 */ /* 0x000fe200078efcff */
[----:B0-----:R-:W-:Y:S01]  /*3cc0*/  IMAD.WIDE.U32 R136, R176, 0x8, R146 ;  /* 0x00000008b0887825 */ /* 0x001fe200078e0092 */
[----:B------:R-:W-:-:S05]  /*3cd0*/  LOP3.LUT R138, R138, 0xff, R193, 0xf8, !PT ;  /* 0x000000ff8a8a7812 */ /* 0x000fca00078ef8c1 */
[----:B------:R1:W-:Y:S02]  /*3ce0*/  STG.E.64 desc[UR6][R136.64], R138 ;  /* 0x0000008a88007986 */ /* 0x0003e4000c101b06 */
.L_x_23191:
[----:B------:R-:W-:Y:S05]  /*3cf0*/  BSYNC B0 ;  /* 0x0000000000007941 */ /* 0x000fea0003800000 */
.L_x_23190:
[----:B-12---:R-:W-:Y:S01]  /*3d00*/  @P3 IMAD.WIDE.U32 R138, R144, 0x10, R148 ;  /* 0x00000010908a3825 */ /* 0x006fe200078e0094 */
[----:B------:R-:W0:Y:S04]  /*3d10*/  @P0 LDG.E.128 R128, desc[UR6][R142.64] ;  /* 0x000000068e800981 */ /* 0x000e28000c1e1d00 */
[----:B------:R1:W5:Y:S04]  /*3d20*/  @P3 LDG.E.128 R124, desc[UR6][R138.64] ;  /* 0x000000068a7c3981 */ /* 0x000368000c1e1d00 */
[----:B------:R1:W5:Y:S01]  /*3d30*/  @P0 LDG.E.128 R120, desc[UR6][R142.64+0x10] ;  /* 0x000010068e780981 */ /* 0x000362000c1e1d00 */
[----:B------:R-:W-:Y:S01]  /*3d40*/  @!P4 ISETP.NE.U32.AND P1, PT, R204, RZ, PT ;  /* 0x000000ffcc00c20c */ /* 0x000fe20003f25070 */
[----:B------:R-:W-:Y:S01]  /*3d50*/  BSSY B0, `(.L_x_23192) ;  /* 0x000005a000007945 */ /* 0x000fe20003800000 */
[----:B------:R-:W-:-:S02]  /*3d60*/  @!P4 IMAD.MOV.U32 R140, RZ, RZ, R150 ;  /* 0x000000ffff8cc224 */ /* 0x000fc400078e0096 */
[----:B------:R-:W-:-:S04]  /*3d70*/  @!P4 ISETP.NE.AND.EX P1, PT, R205, RZ, PT, P1 ;  /* 0x000000ffcd00c20c */ /* 0x000fc80003f25310 */
[----:B0-----:R-:W-:Y:S01]  /*3d80*/  @!P4 FSEL R136, R128, RZ, P1 ;  /* 0x000000ff8088c208 */ /* 0x001fe20000800000 */
        /* <DEDUP_REMOVED lines=13> */
.L_x_23195:
[----:B------:R-:W-:-:S07]  /*3e60*/  MOV R146, R192 ;  /* 0x000000c000927202 */ /* 0x000fce0000000f00 */
.L_x_23196:
[----:B------:R-:W-:Y:S05]  /*3e70*/  BSYNC B1 ;  /* 0x0000000000017941 */ /* 0x000fea0003800000 */
.L_x_23194:
        /* <DEDUP_REMOVED lines=16> */
.L_x_23200:
[----:B------:R-:W-:Y:S05]  /*3f80*/  BSYNC B2 ;  /* 0x0000000000027941 */ /* 0x000fea0003800000 */
.L_x_23199:
        /* <DEDUP_REMOVED lines=43> */
.L_x_23198:
[----:B------:R-:W-:Y:S05]  /*4240*/  BSYNC B1 ;  /* 0x0000000000017941 */ /* 0x000fea0003800000 */
.L_x_23197:
        /* <DEDUP_REMOVED lines=10> */
.L_x_23193:
[----:B------:R-:W-:Y:S05]  /*42f0*/  BSYNC B0 ;  /* 0x0000000000007941 */ /* 0x000fea0003800000 */
.L_x_23192:
        /* <DEDUP_REMOVED lines=18> */
.L_x_23204:
[----:B------:R-:W-:-:S07]  /*4420*/  IMAD.MOV.U32 R137, RZ, RZ, R192 ;  /* 0x000000ffff897224 */ /* 0x000fce00078e00c0 */
.L_x_23205:
[----:B------:R-:W-:Y:S05]  /*4430*/  BSYNC B1 ;  /* 0x0000000000017941 */ /* 0x000fea0003800000 */
.L_x_23203:
        /* <DEDUP_REMOVED lines=16> */
.L_x_23209:
[----:B------:R-:W-:Y:S05]  /*4540*/  BSYNC B2 ;  /* 0x0000000000027941 */ /* 0x000fea0003800000 */
.L_x_23208:
        /* <DEDUP_REMOVED lines=44> */
.L_x_23207:
[----:B------:R-:W-:Y:S05]  /*4810*/  BSYNC B1 ;  /* 0x0000000000017941 */ /* 0x000fea0003800000 */
.L_x_23206:
        /* <DEDUP_REMOVED lines=11> */
.L_x_23202:
[----:B------:R-:W-:Y:S05]  /*48d0*/  BSYNC B0 ;  /* 0x0000000000007941 */ /* 0x000fea0003800000 */
.L_x_23201:
        /* <DEDUP_REMOVED lines=18> */
.L_x_23213:
[----:B------:R-:W-:-:S07]  /*4a00*/  IMAD.MOV.U32 R148, RZ, RZ, R192 ;  /* 0x000000ffff947224 */ /* 0x000fce00078e00c0 */
.L_x_23214:
[----:B------:R-:W-:Y:S05]  /*4a10*/  BSYNC B1 ;  /* 0x0000000000017941 */ /* 0x000fea0003800000 */
.L_x_23212:
        /* <DEDUP_REMOVED lines=16> */
.L_x_23218:
[----:B------:R-:W-:Y:S05]  /*4b20*/  BSYNC B2 ;  /* 0x0000000000027941 */ /* 0x000fea0003800000 */
.L_x_23217:
        /* <DEDUP_REMOVED lines=44> */
.L_x_23216:
[----:B------:R-:W-:Y:S05]  /*4df0*/  BSYNC B1 ;  /* 0x0000000000017941 */ /* 0x000fea0003800000 */
.L_x_23215:
        /* <DEDUP_REMOVED lines=10> */
.L_x_23211:
[----:B------:R-:W-:Y:S05]  /*4ea0*/  BSYNC B0 ;  /* 0x0000000000007941 */ /* 0x000fea0003800000 */
.L_x_23210:
        /* <DEDUP_REMOVED lines=18> */
.L_x_23222:
[----:B------:R-:W-:-:S07]  /*4fd0*/  IMAD.MOV.U32 R139, RZ, RZ, R192 ;  /* 0x000000ffff8b7224 */ /* 0x000fce00078e00c0 */
.L_x_23223:
[----:B------:R-:W-:Y:S05]  /*4fe0*/  BSYNC B1 ;  /* 0x0000000000017941 */ /* 0x000fea0003800000 */
.L_x_23221:
        /* <DEDUP_REMOVED lines=16> */
.L_x_23227:
[----:B------:R-:W-:Y:S05]  /*50f0*/  BSYNC B2 ;  /* 0x0000000000027941 */ /* 0x000fea0003800000 */
.L_x_23226:
        /* <DEDUP_REMOVED lines=44> */
.L_x_23225:
[----:B------:R-:W-:Y:S05]  /*53c0*/  BSYNC B1 ;  /* 0x0000000000017941 */ /* 0x000fea0003800000 */
.L_x_23224:
        /* <DEDUP_REMOVED lines=11> */
.L_x_23220:
[----:B------:R-:W-:Y:S05]  /*5480*/  BSYNC B0 ;  /* 0x0000000000007941 */ /* 0x000fea0003800000 */
.L_x_23219:
        /* <DEDUP_REMOVED lines=18> */
.L_x_23231:
[----:B------:R-:W-:-:S07]  /*55b0*/  IMAD.MOV.U32 R150, RZ, RZ, R192 ;  /* 0x000000ffff967224 */ /* 0x000fce00078e00c0 */
.L_x_23232:
[----:B------:R-:W-:Y:S05]  /*55c0*/  BSYNC B1 ;  /* 0x0000000000017941 */ /* 0x000fea0003800000 */
.L_x_23230:
        /* <DEDUP_REMOVED lines=16> */
.L_x_23236:
[----:B------:R-:W-:Y:S05]  /*56d0*/  BSYNC B2 ;  /* 0x0000000000027941 */ /* 0x000fea0003800000 */
.L_x_23235:
        /* <DEDUP_REMOVED lines=44> */
.L_x_23234:
[----:B------:R-:W-:Y:S05]  /*59a0*/  BSYNC B1 ;  /* 0x0000000000017941 */ /* 0x000fea0003800000 */
.L_x_23233:
        /* <DEDUP_REMOVED lines=10> */
.L_x_23229:
[----:B------:R-:W-:Y:S05]  /*5a50*/  BSYNC B0 ;  /* 0x0000000000007941 */ /* 0x000fea0003800000 */
.L_x_23228:
        /* <DEDUP_REMOVED lines=18> */
.L_x_23240:
[----:B------:R-:W-:-:S07]  /*5b80*/  IMAD.MOV.U32 R141, RZ, RZ, R192 ;  /* 0x000000ffff8d7224 */ /* 0x000fce00078e00c0 */
.L_x_23241:
[----:B------:R-:W-:Y:S05]  /*5b90*/  BSYNC B1 ;  /* 0x0000000000017941 */ /* 0x000fea0003800000 */
.L_x_23239:
        /* <DEDUP_REMOVED lines=16> */
.L_x_23245:
[----:B------:R-:W-:Y:S05]  /*5ca0*/  BSYNC B2 ;  /* 0x0000000000027941 */ /* 0x000fea0003800000 */
.L_x_23244:
        /* <DEDUP_REMOVED lines=44> */
.L_x_23243:
[----:B------:R-:W-:Y:S05]  /*5f70*/  BSYNC B1 ;  /* 0x0000000000017941 */ /* 0x000fea0003800000 */
.L_x_23242:
        /* <DEDUP_REMOVED lines=11> */
.L_x_23238:
[----:B------:R-:W-:Y:S05]  /*6030*/  BSYNC B0 ;  /* 0x0000000000007941 */ /* 0x000fea0003800000 */
.L_x_23237:
        /* <DEDUP_REMOVED lines=18> */
.L_x_23249:
[----:B------:R-:W-:-:S07]  /*6160*/  IMAD.MOV.U32 R152, RZ, RZ, R192 ;  /* 0x000000ffff987224 */ /* 0x000fce00078e00c0 */
.L_x_23250:
[----:B------:R-:W-:Y:S05]  /*6170*/  BSYNC B1 ;  /* 0x0000000000017941 */ /* 0x000fea0003800000 */
.L_x_23248:
        /* <DEDUP_REMOVED lines=16> */
.L_x_23254:
[----:B------:R-:W-:Y:S05]  /*6280*/  BSYNC B2 ;  /* 0x0000000000027941 */ /* 0x000fea0003800000 */
.L_x_23253:
        /* <DEDUP_REMOVED lines=44> */
.L_x_23252:
[----:B------:R-:W-:Y:S05]  /*6550*/  BSYNC B1 ;  /* 0x0000000000017941 */ /* 0x000fea0003800000 */
.L_x_23251:
        /* <DEDUP_REMOVED lines=10> */
.L_x_23247:
[----:B------:R-:W-:Y:S05]  /*6600*/  BSYNC B0 ;  /* 0x0000000000007941 */ /* 0x000fea0003800000 */
.L_x_23246:
        /* <DEDUP_REMOVED lines=18> */
.L_x_23258:
[----:B------:R-:W-:-:S07]  /*6730*/  IMAD.MOV.U32 R143, RZ, RZ, R192 ;  /* 0x000000ffff8f7224 */ /* 0x000fce00078e00c0 */
.L_x_23259:
[----:B------:R-:W-:Y:S05]  /*6740*/  BSYNC B1 ;  /* 0x0000000000017941 */ /* 0x000fea0003800000 */
.L_x_23257:
        /* <DEDUP_REMOVED lines=16> */
.L_x_23263:
[----:B------:R-:W-:Y:S05]  /*6850*/  BSYNC B2 ;  /* 0x0000000000027941 */ /* 0x000fea0003800000 */
.L_x_23262:
        /* <DEDUP_REMOVED lines=44> */
.L_x_23261:
[----:B------:R-:W-:Y:S05]  /*6b20*/  BSYNC B1 ;  /* 0x0000000000017941 */ /* 0x000fea0003800000 */
.L_x_23260:
        /* <DEDUP_REMOVED lines=11> */
.L_x_23256:
[----:B------:R-:W-:Y:S05]  /*6be0*/  BSYNC B0 ;  /* 0x0000000000007941 */ /* 0x000fea0003800000 */
.L_x_23255:
        /* <DEDUP_REMOVED lines=30> */
.L_x_23265:
[----:B------:R-:W-:Y:S05]  /*6dd0*/  BSYNC B0 ;  /* 0x0000000000007941 */ /* 0x000fea0003800000 */
.L_x_23264:
        /* <DEDUP_REMOVED lines=22> */
.L_x_23269:
[----:B------:R-:W-:-:S07]  /*6f40*/  IMAD.MOV.U32 R154, RZ, RZ, R192 ;  /* 0x000000ffff9a7224 */ /* 0x000fce00078e00c0 */
.L_x_23270:
[----:B------:R-:W-:Y:S05]  /*6f50*/  BSYNC B1 ;  /* 0x0000000000017941 */ /* 0x000fea0003800000 */
.L_x_23268:
        /* <DEDUP_REMOVED lines=16> */
.L_x_23274:
[----:B------:R-:W-:Y:S05]  /*7060*/  BSYNC B2 ;  /* 0x0000000000027941 */ /* 0x000fea0003800000 */
.L_x_23273:
        /* <DEDUP_REMOVED lines=43> */
.L_x_23272:
[----:B------:R-:W-:Y:S05]  /*7320*/  BSYNC B1 ;  /* 0x0000000000017941 */ /* 0x000fea0003800000 */
.L_x_23271:
        /* <DEDUP_REMOVED lines=10> */
.L_x_23267:
[----:B------:R-:W-:Y:S05]  /*73d0*/  BSYNC B0 ;  /* 0x0000000000007941 */ /* 0x000fea0003800000 */
.L_x_23266:
        /* <DEDUP_REMOVED lines=18> */
.L_x_23278:
[----:B------:R-:W-:-:S07]  /*7500*/  IMAD.MOV.U32 R145, RZ, RZ, R192 ;  /* 0x000000ffff917224 */ /* 0x000fce00078e00c0 */
.L_x_23279:
[----:B------:R-:W-:Y:S05]  /*7510*/  BSYNC B1 ;  /* 0x0000000000017941 */ /* 0x000fea0003800000 */
.L_x_23277:
        /* <DEDUP_REMOVED lines=16> */
.L_x_23283:
[----:B------:R-:W-:Y:S05]  /*7620*/  BSYNC B2 ;  /* 0x0000000000027941 */ /* 0x000fea0003800000 */
.L_x_23282:
        /* <DEDUP_REMOVED lines=44> */
.L_x_23281:
[----:B------:R-:W-:Y:S05]  /*78f0*/  BSYNC B1 ;  /* 0x0000000000017941 */ /* 0x000fea0003800000 */
.L_x_23280:
        /* <DEDUP_REMOVED lines=11> */
.L_x_23276:
[----:B------:R-:W-:Y:S05]  /*79b0*/  BSYNC B0 ;  /* 0x0000000000007941 */ /* 0x000fea0003800000 */
.L_x_23275:
        /* <DEDUP_REMOVED lines=18> */
.L_x_23287:
[----:B------:R-:W-:-:S07]  /*7ae0*/  IMAD.MOV.U32 R156, RZ, RZ, R192 ;  /* 0x000000ffff9c7224 */ /* 0x000fce00078e00c0 */
.L_x_23288:
[----:B------:R-:W-:Y:S05]  /*7af0*/  BSYNC B1 ;  /* 0x0000000000017941 */ /* 0x000fea0003800000 */
.L_x_23286:
        /* <DEDUP_REMOVED lines=16> */
.L_x_23292:
[----:B------:R-:W-:Y:S05]  /*7c00*/  BSYNC B2 ;  /* 0x0000000000027941 */ /* 0x000fea0003800000 */
.L_x_23291:
        /* <DEDUP_REMOVED lines=44> */
.L_x_23290:
[----:B------:R-:W-:Y:S05]  /*7ed0*/  BSYNC B1 ;  /* 0x0000000000017941 */ /* 0x000fea0003800000 */
.L_x_23289:
        /* <DEDUP_REMOVED lines=10> */
.L_x_23285:
[----:B------:R-:W-:Y:S05]  /*7f80*/  BSYNC B0 ;  /* 0x0000000000007941 */ /* 0x000fea0003800000 */
.L_x_23284:
        /* <DEDUP_REMOVED lines=18> */
.L_x_23296:
[----:B------:R-:W-:-:S07]  /*80b0*/  IMAD.MOV.U32 R147, RZ, RZ, R192 ;  /* 0x000000ffff937224 */ /* 0x000fce00078e00c0 */
.L_x_23297:
[----:B------:R-:W-:Y:S05]  /*80c0*/  BSYNC B1 ;  /* 0x0000000000017941 */ /* 0x000fea0003800000 */
.L_x_23295:
        /* <DEDUP_REMOVED lines=16> */
.L_x_23301:
[----:B------:R-:W-:Y:S05]  /*81d0*/  BSYNC B2 ;  /* 0x0000000000027941 */ /* 0x000fea0003800000 */
.L_x_23300:
        /* <DEDUP_REMOVED lines=44> */
.L_x_23299:
[----:B------:R-:W-:Y:S05]  /*84a0*/  BSYNC B1 ;  /* 0x0000000000017941 */ /* 0x000fea0003800000 */
.L_x_23298:
        /* <DEDUP_REMOVED lines=11> */
.L_x_23294:
[----:B------:R-:W-:Y:S05]  /*8560*/  BSYNC B0 ;  /* 0x0000000000007941 */ /* 0x000fea0003800000 */
.L_x_23293:
        /* <DEDUP_REMOVED lines=18> */
.L_x_23305:
[----:B------:R-:W-:-:S07]  /*8690*/  MOV R158, R192 ;  /* 0x000000c0009e7202 */ /* 0x000fce0000000f00 */
.L_x_23306:
[----:B------:R-:W-:Y:S05]  /*86a0*/  BSYNC B1 ;  /* 0x0000000000017941 */ /* 0x000fea0003800000 */
.L_x_23304:
        /* <DEDUP_REMOVED lines=16> */
.L_x_23310:
[----:B------:R-:W-:Y:S05]  /*87b0*/  BSYNC B2 ;  /* 0x0000000000027941 */ /* 0x000fea0003800000 */
.L_x_23309:
        /* <DEDUP_REMOVED lines=44> */
.L_x_23308:
[----:B------:R-:W-:Y:S05]  /*8a80*/  BSYNC B1 ;  /* 0x0000000000017941 */ /* 0x000fea0003800000 */
.L_x_23307:
        /* <DEDUP_REMOVED lines=10> */
.L_x_23303:
[----:B------:R-:W-:Y:S05]  /*8b30*/  BSYNC B0 ;  /* 0x0000000000007941 */ /* 0x000fea0003800000 */
.L_x_23302:
        /* <DEDUP_REMOVED lines=18> */
.L_x_23314:
[----:B------:R-:W-:-:S07]  /*8c60*/  MOV R149, R192 ;  /* 0x000000c000957202 */ /* 0x000fce0000000f00 */
.L_x_23315:
[----:B------:R-:W-:Y:S05]  /*8c70*/  BSYNC B1 ;  /* 0x0000000000017941 */ /* 0x000fea0003800000 */
.L_x_23313:
        /* <DEDUP_REMOVED lines=16> */
.L_x_23319:
[----:B------:R-:W-:Y:S05]  /*8d80*/  BSYNC B2 ;  /* 0x0000000000027941 */ /* 0x000fea0003800000 */
.L_x_23318:
        /* <DEDUP_REMOVED lines=44> */
.L_x_23317:
[----:B------:R-:W-:Y:S05]  /*9050*/  BSYNC B1 ;  /* 0x0000000000017941 */ /* 0x000fea0003800000 */
.L_x_23316:
        /* <DEDUP_REMOVED lines=11> */
.L_x_23312:
[----:B------:R-:W-:Y:S05]  /*9110*/  BSYNC B0 ;  /* 0x0000000000007941 */ /* 0x000fea0003800000 */
.L_x_23311:
        /* <DEDUP_REMOVED lines=18> */
.L_x_23323:
[----:B------:R-:W-:-:S07]  /*9240*/  MOV R160, R192 ;  /* 0x000000c000a07202 */ /* 0x000fce0000000f00 */
.L_x_23324:
[----:B------:R-:W-:Y:S05]  /*9250*/  BSYNC B1 ;  /* 0x0000000000017941 */ /* 0x000fea0003800000 */
.L_x_23322:
        /* <DEDUP_REMOVED lines=16> */
.L_x_23328:
[----:B------:R-:W-:Y:S05]  /*9360*/  BSYNC B2 ;  /* 0x0000000000027941 */ /* 0x000fea0003800000 */
.L_x_23327:
        /* <DEDUP_REMOVED lines=44> */
.L_x_23326:
[----:B------:R-:W-:Y:S05]  /*9630*/  BSYNC B1 ;  /* 0x0000000000017941 */ /* 0x000fea0003800000 */
.L_x_23325:
        /* <DEDUP_REMOVED lines=10> */
.L_x_23321:
[----:B------:R-:W-:Y:S05]  /*96e0*/  BSYNC B0 ;  /* 0x0000000000007941 */ /* 0x000fea0003800000 */
.L_x_23320:
        /* <DEDUP_REMOVED lines=18> */
.L_x_23332:
[----:B------:R-:W-:-:S07]  /*9810*/  MOV R151, R192 ;  /* 0x000000c000977202 */ /* 0x000fce0000000f00 */
.L_x_23333:
[----:B------:R-:W-:Y:S05]  /*9820*/  BSYNC B1 ;  /* 0x0000000000017941 */ /* 0x000fea0003800000 */
.L_x_23331:
        /* <DEDUP_REMOVED lines=16> */
.L_x_23337:
[----:B------:R-:W-:Y:S05]  /*9930*/  BSYNC B2 ;  /* 0x0000000000027941 */ /* 0x000fea0003800000 */
.L_x_23336:
        /* <DEDUP_REMOVED lines=44> */
.L_x_23335:
[----:B------:R-:W-:Y:S05]  /*9c00*/  BSYNC B1 ;  /* 0x0000000000017941 */ /* 0x000fea0003800000 */
.L_x_23334:
        /* <DEDUP_REMOVED lines=11> */
.L_x_23330:
[----:B------:R-:W-:Y:S05]  /*9cc0*/  BSYNC B0 ;  /* 0x0000000000007941 */ /* 0x000fea0003800000 */
.L_x_23329:
        /* <DEDUP_REMOVED lines=30> */
.L_x_23339:
[----:B------:R-:W-:Y:S05]  /*9eb0*/  BSYNC B0 ;  /* 0x0000000000007941 */ /* 0x000fea0003800000 */
.L_x_23338:
[----:B--2---:R-:W-:Y:S01]  /*9ec0*/  @P3 IMAD.WIDE.U32 R154, R160, 0x10, R154 ;  /* 0x00000010a09a3825 */ /* 0x004fe200078e009a */
[----:B------:R-:W2:Y:S04]  /*9ed0*/  @P0 LDG.E.128 R128, desc[UR6][R156.64] ;  /* 0x000000069c800981 */ /* 0x000ea8000c1e1d00 */
[----:B------:R1:W5:Y:S04]  /*9ee0*/  @P3 LDG.E.128 R124, desc[UR6][R154.64] ;  /* 0x000000069a7c3981 */ /* 0x000368000c1e1d00 */
[----:B------:R1:W5:Y:S01]  /*9ef0*/  @P0 LDG.E.128 R120, desc[UR6][R156.64+0x10] ;  /* 0x000010069c780981 */ /* 0x000362000c1e1d00 */
[----:B------:R-:W-:Y:S01]  /*9f00*/  @!P4 ISETP.NE.U32.AND P1, PT, R204, RZ, PT ;  /* 0x000000ffcc00c20c */ /* 0x000fe20003f25070 */
[----:B------:R-:W-:Y:S01]  /*9f10*/  BSSY B0, `(.L_x_23340) ;  /* 0x000005a000007945 */ /* 0x000fe20003800000 */
[----:B0-----:R-:W-:-:S02]  /*9f20*/  @!P4 MOV R158, R168 ;  /* 0x000000a8009ec202 */ /* 0x001fc40000000f00 */
[----:B------:R-:W-:-:S04]  /*9f30*/  @!P4 ISETP.NE.AND.EX P1, PT, R205, RZ, PT, P1 ;  /* 0x000000ffcd00c20c */ /* 0x000fc80003f25310 */
        /* <DEDUP_REMOVED lines=14> */
.L_x_23343:
[----:B------:R-:W-:-:S07]  /*a020*/  IMAD.MOV.U32 R162, RZ, RZ, R192 ;  /* 0x000000ffffa27224 */ /* 0x000fce00078e00c0 */
.L_x_23344:
[----:B------:R-:W-:Y:S05]  /*a030*/  BSYNC B1 ;  /* 0x0000000000017941 */ /* 0x000fea0003800000 */
.L_x_23342:
        /* <DEDUP_REMOVED lines=16> */
.L_x_23348:
[----:B------:R-:W-:Y:S05]  /*a140*/  BSYNC B2 ;  /* 0x0000000000027941 */ /* 0x000fea0003800000 */
.L_x_23347:
        /* <DEDUP_REMOVED lines=43> */
.L_x_23346:
[----:B------:R-:W-:Y:S05]  /*a400*/  BSYNC B1 ;  /* 0x0000000000017941 */ /* 0x000fea0003800000 */
.L_x_23345:
        /* <DEDUP_REMOVED lines=10> */
.L_x_23341:
[----:B------:R-:W-:Y:S05]  /*a4b0*/  BSYNC B0 ;  /* 0x0000000000007941 */ /* 0x000fea0003800000 */
.L_x_23340:
        /* <DEDUP_REMOVED lines=18> */
.L_x_23352:
[----:B------:R-:W-:-:S07]  /*a5e0*/  MOV R153, R192 ;  /* 0x000000c000997202 */ /* 0x000fce0000000f00 */
.L_x_23353:
[----:B------:R-:W-:Y:S05]  /*a5f0*/  BSYNC B1 ;  /* 0x0000000000017941 */ /* 0x000fea0003800000 */
.L_x_23351:
        /* <DEDUP_REMOVED lines=16> */
.L_x_23357:
[----:B------:R-:W-:Y:S05]  /*a700*/  BSYNC B2 ;  /* 0x0000000000027941 */ /* 0x000fea0003800000 */
.L_x_23356:
        /* <DEDUP_REMOVED lines=44> */
.L_x_23355:
[----:B------:R-:W-:Y:S05]  /*a9d0*/  BSYNC B1 ;  /* 0x0000000000017941 */ /* 0x000fea0003800000 */
.L_x_23354:
        /* <DEDUP_REMOVED lines=11> */
.L_x_23350:
[----:B------:R-:W-:Y:S05]  /*aa90*/  BSYNC B0 ;  /* 0x0000000000007941 */ /* 0x000fea0003800000 */
.L_x_23349:
        /* <DEDUP_REMOVED lines=18> */
.L_x_23361:
[----:B------:R-:W-:-:S07]  /*abc0*/  MOV R164, R192 ;  /* 0x000000c000a47202 */ /* 0x000fce0000000f00 */
.L_x_23362:
[----:B------:R-:W-:Y:S05]  /*abd0*/  BSYNC B1 ;  /* 0x0000000000017941 */ /* 0x000fea0003800000 */
.L_x_23360:
        /* <DEDUP_REMOVED lines=16> */
.L_x_23366:
[----:B------:R-:W-:Y:S05]  /*ace0*/  BSYNC B2 ;  /* 0x0000000000027941 */ /* 0x000fea0003800000 */
.L_x_23365:
        /* <DEDUP_REMOVED lines=44> */
.L_x_23364:
[----:B------:R-:W-:Y:S05]  /*afb0*/  BSYNC B1 ;  /* 0x0000000000017941 */ /* 0x000fea0003800000 */
.L_x_23363:
        /* <DEDUP_REMOVED lines=10> */
.L_x_23359:
[----:B------:R-:W-:Y:S05]  /*b060*/  BSYNC B0 ;  /* 0x0000000000007941 */ /* 0x000fea0003800000 */
.L_x_23358:
        /* <DEDUP_REMOVED lines=18> */
.L_x_23370:
[----:B------:R-:W-:-:S07]  /*b190*/  MOV R155, R192 ;  /* 0x000000c0009b7202 */ /* 0x000fce0000000f00 */
.L_x_23371:
[----:B------:R-:W-:Y:S05]  /*b1a0*/  BSYNC B1 ;  /* 0x0000000000017941 */ /* 0x000fea0003800000 */
.L_x_23369:
        /* <DEDUP_REMOVED lines=16> */
.L_x_23375:
[----:B------:R-:W-:Y:S05]  /*b2b0*/  BSYNC B2 ;  /* 0x0000000000027941 */ /* 0x000fea0003800000 */
.L_x_23374:
        /* <DEDUP_REMOVED lines=44> */
.L_x_23373:
[----:B------:R-:W-:Y:S05]  /*b580*/  BSYNC B1 ;  /* 0x0000000000017941 */ /* 0x000fea0003800000 */
.L_x_23372:
        /* <DEDUP_REMOVED lines=11> */
.L_x_23368:
[----:B------:R-:W-:Y:S05]  /*b640*/  BSYNC B0 ;  /* 0x0000000000007941 */ /* 0x000fea0003800000 */
.L_x_23367:
        /* <DEDUP_REMOVED lines=18> */
.L_x_23379:
[----:B------:R-:W-:-:S07]  /*b770*/  MOV R166, R192 ;  /* 0x000000c000a67202 */ /* 0x000fce0000000f00 */
.L_x_23380:
[----:B------:R-:W-:Y:S05]  /*b780*/  BSYNC B1 ;  /* 0x0000000000017941 */ /* 0x000fea0003800000 */
.L_x_23378:
        /* <DEDUP_REMOVED lines=16> */
.L_x_23384:
[----:B------:R-:W-:Y:S05]  /*b890*/  BSYNC B2 ;  /* 0x0000000000027941 */ /* 0x000fea0003800000 */
.L_x_23383:
        /* <DEDUP_REMOVED lines=44> */
.L_x_23382:
[----:B------:R-:W-:Y:S05]  /*bb60*/  BSYNC B1 ;  /* 0x0000000000017941 */ /* 0x000fea0003800000 */
.L_x_23381:
        /* <DEDUP_REMOVED lines=10> */
.L_x_23377:
[----:B------:R-:W-:Y:S05]  /*bc10*/  BSYNC B0 ;  /* 0x0000000000007941 */ /* 0x000fea0003800000 */
.L_x_23376:
        /* <DEDUP_REMOVED lines=18> */
.L_x_23388:
[----:B------:R-:W-:-:S07]  /*bd40*/  MOV R157, R192 ;  /* 0x000000c0009d7202 */ /* 0x000fce0000000f00 */
.L_x_23389:
[----:B------:R-:W-:Y:S05]  /*bd50*/  BSYNC B1 ;  /* 0x0000000000017941 */ /* 0x000fea0003800000 */
.L_x_23387:
        /* <DEDUP_REMOVED lines=16> */
.L_x_23393:
[----:B------:R-:W-:Y:S05]  /*be60*/  BSYNC B2 ;  /* 0x0000000000027941 */ /* 0x000fea0003800000 */
.L_x_23392:
        /* <DEDUP_REMOVED lines=44> */
.L_x_23391:
[----:B------:R-:W-:Y:S05]  /*c130*/  BSYNC B1 ;  /* 0x0000000000017941 */ /* 0x000fea0003800000 */
.L_x_23390:
        /* <DEDUP_REMOVED lines=11> */
.L_x_23386:
[----:B------:R-:W-:Y:S05]  /*c1f0*/  BSYNC B0 ;  /* 0x0000000000007941 */ /* 0x000fea0003800000 */
.L_x_23385:
        /* <DEDUP_REMOVED lines=18> */
.L_x_23397:
[----:B------:R-:W-:-:S07]  /*c320*/  MOV R168, R192 ;  /* 0x000000c000a87202 */ /* 0x000fce0000000f00 */
.L_x_23398:
[----:B------:R-:W-:Y:S05]  /*c330*/  BSYNC B1 ;  /* 0x0000000000017941 */ /* 0x000fea0003800000 */
.L_x_23396:
        /* <DEDUP_REMOVED lines=16> */
.L_x_23402:
[----:B------:R-:W-:Y:S05]  /*c440*/  BSYNC B2 ;  /* 0x0000000000027941 */ /* 0x000fea0003800000 */
.L_x_23401:
        /* <DEDUP_REMOVED lines=44> */
.L_x_23400:
[----:B------:R-:W-:Y:S05]  /*c710*/  BSYNC B1 ;  /* 0x0000000000017941 */ /* 0x000fea0003800000 */
.L_x_23399:
        /* <DEDUP_REMOVED lines=10> */
.L_x_23395:
[----:B------:R-:W-:Y:S05]  /*c7c0*/  BSYNC B0 ;  /* 0x0000000000007941 */ /* 0x000fea0003800000 */
.L_x_23394:
        /* <DEDUP_REMOVED lines=18> */
.L_x_23406:
[----:B------:R-:W-:-:S07]  /*c8f0*/  MOV R159, R192 ;  /* 0x000000c0009f7202 */ /* 0x000fce0000000f00 */
.L_x_23407:
[----:B------:R-:W-:Y:S05]  /*c900*/  BSYNC B1 ;  /* 0x0000000000017941 */ /* 0x000fea0003800000 */
.L_x_23405:
        /* <DEDUP_REMOVED lines=16> */
.L_x_23411:
[----:B------:R-:W-:Y:S05]  /*ca10*/  BSYNC B2 ;  /* 0x0000000000027941 */ /* 0x000fea0003800000 */
.L_x_23410:
        /* <DEDUP_REMOVED lines=44> */
.L_x_23409:
[----:B------:R-:W-:Y:S05]  /*cce0*/  BSYNC B1 ;  /* 0x0000000000017941 */ /* 0x000fea0003800000 */
.L_x_23408:
        /* <DEDUP_REMOVED lines=11> */
.L_x_23404:
[----:B------:R-:W-:Y:S05]  /*cda0*/  BSYNC B0 ;  /* 0x0000000000007941 */ /* 0x000fea0003800000 */
.L_x_23403:
        /* <DEDUP_REMOVED lines=30> */
.L_x_23413:
[----:B------:R-:W-:Y:S05]  /*cf90*/  BSYNC B0 ;  /* 0x0000000000007941 */ /* 0x000fea0003800000 */
.L_x_23412:
        /* <DEDUP_REMOVED lines=22> */
.L_x_23417:
[----:B------:R-:W-:-:S07]  /*d100*/  IMAD.MOV.U32 R170, RZ, RZ, R192 ;  /* 0x000000ffffaa7224 */ /* 0x000fce00078e00c0 */
.L_x_23418:
[----:B------:R-:W-:Y:S05]  /*d110*/  BSYNC B1 ;  /* 0x0000000000017941 */ /* 0x000fea0003800000 */
.L_x_23416:
        /* <DEDUP_REMOVED lines=16> */
.L_x_23422:
[----:B------:R-:W-:Y:S05]  /*d220*/  BSYNC B2 ;  /* 0x0000000000027941 */ /* 0x000fea0003800000 */
.L_x_23421:
        /* <DEDUP_REMOVED lines=43> */
.L_x_23420:
[----:B------:R-:W-:Y:S05]  /*d4e0*/  BSYNC B1 ;  /* 0x0000000000017941 */ /* 0x000fea0003800000 */
.L_x_23419:
        /* <DEDUP_REMOVED lines=10> */
.L_x_23415:
[----:B------:R-:W-:Y:S05]  /*d590*/  BSYNC B0 ;  /* 0x0000000000007941 */ /* 0x000fea0003800000 */
.L_x_23414:
        /* <DEDUP_REMOVED lines=18> */
.L_x_23426:
[----:B------:R-:W-:-:S07]  /*d6c0*/  MOV R161, R192 ;  /* 0x000000c000a17202 */ /* 0x000fce0000000f00 */
.L_x_23427:
[----:B------:R-:W-:Y:S05]  /*d6d0*/  BSYNC B1 ;  /* 0x0000000000017941 */ /* 0x000fea0003800000 */
.L_x_23425:
        /* <DEDUP_REMOVED lines=16> */
.L_x_23431:
[----:B------:R-:W-:Y:S05]  /*d7e0*/  BSYNC B2 ;  /* 0x0000000000027941 */ /* 0x000fea0003800000 */
.L_x_23430:
        /* <DEDUP_REMOVED lines=44> */
.L_x_23429:
[----:B------:R-:W-:Y:S05]  /*dab0*/  BSYNC B1 ;  /* 0x0000000000017941 */ /* 0x000fea0003800000 */
.L_x_23428:
        /* <DEDUP_REMOVED lines=11> */
.L_x_23424:
[----:B------:R-:W-:Y:S05]  /*db70*/  BSYNC B0 ;  /* 0x0000000000007941 */ /* 0x000fea0003800000 */
.L_x_23423:
        /* <DEDUP_REMOVED lines=18> */
.L_x_23435:
[----:B------:R-:W-:-:S07]  /*dca0*/  MOV R172, R192 ;  /* 0x000000c000ac7202 */ /* 0x000fce0000000f00 */
.L_x_23436:
[----:B------:R-:W-:Y:S05]  /*dcb0*/  BSYNC B1 ;  /* 0x0000000000017941 */ /* 0x000fea0003800000 */
.L_x_23434:
        /* <DEDUP_REMOVED lines=16> */
.L_x_23440:
[----:B------:R-:W-:Y:S05]  /*ddc0*/  BSYNC B2 ;  /* 0x0000000000027941 */ /* 0x000fea0003800000 */
.L_x_23439:
        /* <DEDUP_REMOVED lines=44> */
.L_x_23438:
[----:B------:R-:W-:Y:S05]  /*e090*/  BSYNC B1 ;  /* 0x0000000000017941 */ /* 0x000fea0003800000 */
.L_x_23437:
        /* <DEDUP_REMOVED lines=10> */
.L_x_23433:
[----:B------:R-:W-:Y:S05]  /*e140*/  BSYNC B0 ;  /* 0x0000000000007941 */ /* 0x000fea0003800000 */
.L_x_23432:
        /* <DEDUP_REMOVED lines=18> */
.L_x_23444:
[----:B------:R-:W-:-:S07]  /*e270*/  MOV R163, R192 ;  /* 0x000000c000a37202 */ /* 0x000fce0000000f00 */
.L_x_23445:
[----:B------:R-:W-:Y:S05]  /*e280*/  BSYNC B1 ;  /* 0x0000000000017941 */ /* 0x000fea0003800000 */
.L_x_23443:
        /* <DEDUP_REMOVED lines=16> */
.L_x_23449:
[----:B------:R-:W-:Y:S05]  /*e390*/  BSYNC B2 ;  /* 0x0000000000027941 */ /* 0x000fea0003800000 */
.L_x_23448:
        /* <DEDUP_REMOVED lines=44> */
.L_x_23447:
[----:B------:R-:W-:Y:S05]  /*e660*/  BSYNC B1 ;  /* 0x0000000000017941 */ /* 0x000fea0003800000 */
.L_x_23446:
        /* <DEDUP_REMOVED lines=11> */
.L_x_23442:
[----:B------:R-:W-:Y:S05]  /*e720*/  BSYNC B0 ;  /* 0x0000000000007941 */ /* 0x000fea0003800000 */
.L_x_23441:
        /* <DEDUP_REMOVED lines=18> */
.L_x_23453:
[----:B------:R-:W-:-:S07]  /*e850*/  MOV R174, R192 ;  /* 0x000000c000ae7202 */ /* 0x000fce0000000f00 */
.L_x_23454:
[----:B------:R-:W-:Y:S05]  /*e860*/  BSYNC B1 ;  /* 0x0000000000017941 */ /* 0x000fea0003800000 */
.L_x_23452:
        /* <DEDUP_REMOVED lines=16> */
.L_x_23458:
[----:B------:R-:W-:Y:S05]  /*e970*/  BSYNC B2 ;  /* 0x0000000000027941 */ /* 0x000fea0003800000 */
.L_x_23457:
        /* <DEDUP_REMOVED lines=44> */
.L_x_23456:
[----:B------:R-:W-:Y:S05]  /*ec40*/  BSYNC B1 ;  /* 0x0000000000017941 */ /* 0x000fea0003800000 */
.L_x_23455:
        /* <DEDUP_REMOVED lines=10> */
.L_x_23451:
[----:B------:R-:W-:Y:S05]  /*ecf0*/  BSYNC B0 ;  /* 0x0000000000007941 */ /* 0x000fea0003800000 */
.L_x_23450:
        /* <DEDUP_REMOVED lines=18> */
.L_x_23462:
[----:B------:R-:W-:-:S07]  /*ee20*/  MOV R165, R192 ;  /* 0x000000c000a57202 */ /* 0x000fce0000000f00 */
.L_x_23463:
[----:B------:R-:W-:Y:S05]  /*ee30*/  BSYNC B1 ;  /* 0x0000000000017941 */ /* 0x000fea0003800000 */
.L_x_23461:
        /* <DEDUP_REMOVED lines=16> */
.L_x_23467:
[----:B------:R-:W-:Y:S05]  /*ef40*/  BSYNC B2 ;  /* 0x0000000000027941 */ /* 0x000fea0003800000 */
.L_x_23466:
        /* <DEDUP_REMOVED lines=44> */
.L_x_23465:
[----:B------:R-:W-:Y:S05]  /*f210*/  BSYNC B1 ;  /* 0x0000000000017941 */ /* 0x000fea0003800000 */
.L_x_23464:
        /* <DEDUP_REMOVED lines=11> */
.L_x_23460:
[----:B------:R-:W-:Y:S05]  /*f2d0*/  BSYNC B0 ;  /* 0x0000000000007941 */ /* 0x000fea0003800000 */
.L_x_23459:
        /* <DEDUP_REMOVED lines=18> */
.L_x_23471:
[----:B------:R-:W-:-:S07]  /*f400*/  MOV R166, R192 ;  /* 0x000000c000a67202 */ /* 0x000fce0000000f00 */
.L_x_23472:
[----:B------:R-:W-:Y:S05]  /*f410*/  BSYNC B1 ;  /* 0x0000000000017941 */ /* 0x000fea0003800000 */
.L_x_23470:
        /* <DEDUP_REMOVED lines=16> */
.L_x_23476:
[----:B------:R-:W-:Y:S05]  /*f520*/  BSYNC B2 ;  /* 0x0000000000027941 */ /* 0x000fea0003800000 */
.L_x_23475:
        /* <DEDUP_REMOVED lines=44> */
.L_x_23474:
[----:B------:R-:W-:Y:S05]  /*f7f0*/  BSYNC B1 ;  /* 0x0000000000017941 */ /* 0x000fea0003800000 */
.L_x_23473:
        /* <DEDUP_REMOVED lines=10> */
.L_x_23469:
[----:B------:R-:W-:Y:S05]  /*f8a0*/  BSYNC B0 ;  /* 0x0000000000007941 */ /* 0x000fea0003800000 */
.L_x_23468:
        /* <DEDUP_REMOVED lines=18> */
.L_x_23480:
[----:B------:R-:W-:-:S07]  /*f9d0*/  MOV R167, R192 ;  /* 0x000000c000a77202 */ /* 0x000fce0000000f00 */
.L_x_23481:
[----:B------:R-:W-:Y:S05]  /*f9e0*/  BSYNC B1 ;  /* 0x0000000000017941 */ /* 0x000fea0003800000 */
.L_x_23479:
        /* <DEDUP_REMOVED lines=16> */
.L_x_23485:
[----:B------:R-:W-:Y:S05]  /*faf0*/  BSYNC B2 ;  /* 0x0000000000027941 */ /* 0x000fea0003800000 */
.L_x_23484:
        /* <DEDUP_REMOVED lines=44> */
.L_x_23483:
[----:B------:R-:W-:Y:S05]  /*fdc0*/  BSYNC B1 ;  /* 0x0000000000017941 */ /* 0x000fea0003800000 */
.L_x_23482:
        /* <DEDUP_REMOVED lines=11> */
.L_x_23478:
[----:B------:R-:W-:Y:S05]  /*fe80*/  BSYNC B0 ;  /* 0x0000000000007941 */ /* 0x000fea0003800000 */
.L_x_23477:
        /* <DEDUP_REMOVED lines=30> */
.L_x_23487:
[----:B------:R-:W-:Y:S05]  /*10070*/  BSYNC B0 ;  /* 0x0000000000007941 */ /* 0x000fea0003800000 */
.L_x_23486:
        /* <DEDUP_REMOVED lines=22> */
.L_x_23491:
[----:B------:R-:W-:-:S07]  /*101e0*/  IMAD.MOV.U32 R168, RZ, RZ, R192 ;  /* 0x000000ffffa87224 */ /* 0x000fce00078e00c0 */
.L_x_23492:
[----:B------:R-:W-:Y:S05]  /*101f0*/  BSYNC B1 ;  /* 0x0000000000017941 */ /* 0x000fea0003800000 */
.L_x_23490:
        /* <DEDUP_REMOVED lines=16> */
.L_x_23496:
[----:B------:R-:W-:Y:S05]  /*10300*/  BSYNC B2 ;  /* 0x0000000000027941 */ /* 0x000fea0003800000 */
.L_x_23495:
        /* <DEDUP_REMOVED lines=43> */
.L_x_23494:
[----:B------:R-:W-:Y:S05]  /*105c0*/  BSYNC B1 ;  /* 0x0000000000017941 */ /* 0x000fea0003800000 */
.L_x_23493:
        /* <DEDUP_REMOVED lines=10> */
.L_x_23489:
[----:B------:R-:W-:Y:S05]  /*10670*/  BSYNC B0 ;  /* 0x0000000000007941 */ /* 0x000fea0003800000 */
.L_x_23488:
        /* <DEDUP_REMOVED lines=18> */
.L_x_23500:
[----:B------:R-:W-:-:S07]  /*107a0*/  MOV R169, R192 ;  /* 0x000000c000a97202 */ /* 0x000fce0000000f00 */
.L_x_23501:
[----:B------:R-:W-:Y:S05]  /*107b0*/  BSYNC B1 ;  /* 0x0000000000017941 */ /* 0x000fea0003800000 */
.L_x_23499:
        /* <DEDUP_REMOVED lines=16> */
.L_x_23505:
[----:B------:R-:W-:Y:S05]  /*108c0*/  BSYNC B2 ;  /* 0x0000000000027941 */ /* 0x000fea0003800000 */
.L_x_23504:
        /* <DEDUP_REMOVED lines=44> */
.L_x_23503:
[----:B------:R-:W-:Y:S05]  /*10b90*/  BSYNC B1 ;  /* 0x0000000000017941 */ /* 0x000fea0003800000 */
.L_x_23502:
        /* <DEDUP_REMOVED lines=11> */
.L_x_23498:
[----:B------:R-:W-:Y:S05]  /*10c50*/  BSYNC B0 ;  /* 0x0000000000007941 */ /* 0x000fea0003800000 */
.L_x_23497:
        /* <DEDUP_REMOVED lines=18> */
.L_x_23509:
[----:B------:R-:W-:-:S07]  /*10d80*/  MOV R170, R192 ;  /* 0x000000c000aa7202 */ /* 0x000fce0000000f00 */
.L_x_23510:
[----:B------:R-:W-:Y:S05]  /*10d90*/  BSYNC B1 ;  /* 0x0000000000017941 */ /* 0x000fea0003800000 */
.L_x_23508:
        /* <DEDUP_REMOVED lines=16> */
.L_x_23514:
[----:B------:R-:W-:Y:S05]  /*10ea0*/  BSYNC B2 ;  /* 0x0000000000027941 */ /* 0x000fea0003800000 */
.L_x_23513:
        /* <DEDUP_REMOVED lines=44> */
.L_x_23512:
[----:B------:R-:W-:Y:S05]  /*11170*/  BSYNC B1 ;  /* 0x0000000000017941 */ /* 0x000fea0003800000 */
.L_x_23511:
        /* <DEDUP_REMOVED lines=10> */
.L_x_23507:
[----:B------:R-:W-:Y:S05]  /*11220*/  BSYNC B0 ;  /* 0x0000000000007941 */ /* 0x000fea0003800000 */
.L_x_23506:
        /* <DEDUP_REMOVED lines=18> */
.L_x_23518:
[----:B------:R-:W-:-:S07]  /*11350*/  MOV R171, R192 ;  /* 0x000000c000ab7202 */ /* 0x000fce0000000f00 */
.L_x_23519:
[----:B------:R-:W-:Y:S05]  /*11360*/  BSYNC B1 ;  /* 0x0000000000017941 */ /* 0x000fea0003800000 */
.L_x_23517:
        /* <DEDUP_REMOVED lines=16> */
.L_x_23523:
[----:B------:R-:W-:Y:S05]  /*11470*/  BSYNC B2 ;  /* 0x0000000000027941 */ /* 0x000fea0003800000 */
.L_x_23522:
        /* <DEDUP_REMOVED lines=44> */
.L_x_23521:
[----:B------:R-:W-:Y:S05]  /*11740*/  BSYNC B1 ;  /* 0x0000000000017941 */ /* 0x000fea0003800000 */
.L_x_23520:
        /* <DEDUP_REMOVED lines=11> */
.L_x_23516:
[----:B------:R-:W-:Y:S05]  /*11800*/  BSYNC B0 ;  /* 0x0000000000007941 */ /* 0x000fea0003800000 */
.L_x_23515:
        /* <DEDUP_REMOVED lines=18> */
.L_x_23527:
[----:B------:R-:W-:-:S07]  /*11930*/  MOV R172, R192 ;  /* 0x000000c000ac7202 */ /* 0x000fce0000000f00 */
.L_x_23528:
[----:B------:R-:W-:Y:S05]  /*11940*/  BSYNC B1 ;  /* 0x0000000000017941 */ /* 0x000fea0003800000 */
.L_x_23526:
        /* <DEDUP_REMOVED lines=16> */
.L_x_23532:
[----:B------:R-:W-:Y:S05]  /*11a50*/  BSYNC B2 ;  /* 0x0000000000027941 */ /* 0x000fea0003800000 */
.L_x_23531:
        /* <DEDUP_REMOVED lines=44> */
.L_x_23530:
[----:B------:R-:W-:Y:S05]  /*11d20*/  BSYNC B1 ;  /* 0x0000000000017941 */ /* 0x000fea0003800000 */
.L_x_23529:
        /* <DEDUP_REMOVED lines=10> */
.L_x_23525:
[----:B------:R-:W-:Y:S05]  /*11dd0*/  BSYNC B0 ;  /* 0x0000000000007941 */ /* 0x000fea0003800000 */
.L_x_23524:
        /* <DEDUP_REMOVED lines=18> */
.L_x_23536:
[----:B------:R-:W-:-:S07]  /*11f00*/  MOV R173, R192 ;  /* 0x000000c000ad7202 */ /* 0x000fce0000000f00 */
.L_x_23537:
[----:B------:R-:W-:Y:S05]  /*11f10*/  BSYNC B1 ;  /* 0x0000000000017941 */ /* 0x000fea0003800000 */
.L_x_23535:
        /* <DEDUP_REMOVED lines=16> */
.L_x_23541:
[----:B------:R-:W-:Y:S05]  /*12020*/  BSYNC B2 ;  /* 0x0000000000027941 */ /* 0x000fea0003800000 */
.L_x_23540:
        /* <DEDUP_REMOVED lines=44> */
.L_x_23539:
[----:B------:R-:W-:Y:S05]  /*122f0*/  BSYNC B1 ;  /* 0x0000000000017941 */ /* 0x000fea0003800000 */
.L_x_23538:
        /* <DEDUP_REMOVED lines=11> */
.L_x_23534:
[----:B------:R-:W-:Y:S05]  /*123b0*/  BSYNC B0 ;  /* 0x0000000000007941 */ /* 0x000fea0003800000 */
.L_x_23533:
        /* <DEDUP_REMOVED lines=18> */
.L_x_23545:
[----:B------:R-:W-:-:S07]  /*124e0*/  MOV R174, R192 ;  /* 0x000000c000ae7202 */ /* 0x000fce0000000f00 */
.L_x_23546:
[----:B------:R-:W-:Y:S05]  /*124f0*/  BSYNC B1 ;  /* 0x0000000000017941 */ /* 0x000fea0003800000 */
.L_x_23544:
        /* <DEDUP_REMOVED lines=16> */
.L_x_23550:
[----:B------:R-:W-:Y:S05]  /*12600*/  BSYNC B2 ;  /* 0x0000000000027941 */ /* 0x000fea0003800000 */
.L_x_23549:
        /* <DEDUP_REMOVED lines=44> */
.L_x_23548:
[----:B------:R-:W-:Y:S05]  /*128d0*/  BSYNC B1 ;  /* 0x0000000000017941 */ /* 0x000fea0003800000 */
.L_x_23547:
        /* <DEDUP_REMOVED lines=10> */
.L_x_23543:
[----:B------:R-:W-:Y:S05]  /*12980*/  BSYNC B0 ;  /* 0x0000000000007941 */ /* 0x000fea0003800000 */
.L_x_23542:
        /* <DEDUP_REMOVED lines=18> */
.L_x_23554:
[----:B------:R-:W-:-:S07]  /*12ab0*/  MOV R175, R192 ;  /* 0x000000c000af7202 */ /* 0x000fce0000000f00 */
.L_x_23555:
[----:B------:R-:W-:Y:S05]  /*12ac0*/  BSYNC B1 ;  /* 0x0000000000017941 */ /* 0x000fea0003800000 */
.L_x_23553:
        /* <DEDUP_REMOVED lines=16> */
.L_x_23559:
[----:B------:R-:W-:Y:S05]  /*12bd0*/  BSYNC B2 ;  /* 0x0000000000027941 */ /* 0x000fea0003800000 */
.L_x_23558:
        /* <DEDUP_REMOVED lines=44> */
.L_x_23557:
[----:B------:R-:W-:Y:S05]  /*12ea0*/  BSYNC B1 ;  /* 0x0000000000017941 */ /* 0x000fea0003800000 */
.L_x_23556:
        /* <DEDUP_REMOVED lines=11> */
.L_x_23552:
[----:B------:R-:W-:Y:S05]  /*12f60*/  BSYNC B0 ;  /* 0x0000000000007941 */ /* 0x000fea0003800000 */
.L_x_23551:
        /* <DEDUP_REMOVED lines=30> */
.L_x_23561:
[----:B------:R-:W-:Y:S05]  /*13150*/  BSYNC B0 ;  /* 0x0000000000007941 */ /* 0x000fea0003800000 */
.L_x_23560:
[----:B--2---:R-:W-:Y:S01]  /*13160*/  @P3 IMAD.WIDE.U32 R180, R209, 0x10, R180 ;  /* 0x00000010d1b43825 */ /* 0x004fe200078e00b4 */
[----:B------:R-:W0:Y:S04]  /*13170*/  @P0 LDG.E.128 R128, desc[UR6][R182.64] ;  /* 0x00000006b6800981 */ /* 0x000e28000c1e1d00 */
[----:B------:R1:W5:Y:S04]  /*13180*/  @P3 LDG.E.128 R124, desc[UR6][R180.64] ;  /* 0x00000006b47c3981 */ /* 0x000368000c1e1d00 */
[----:B------:R1:W5:Y:S01]  /*13190*/  @P0 LDG.E.128 R120, desc[UR6][R182.64+0x10] ;  /* 0x00001006b6780981 */ /* 0x000362000c1e1d00 */
[----:B------:R-:W-:Y:S01]  /*131a0*/  @!P4 ISETP.NE.U32.AND P1, PT, R204, RZ, PT ;  /* 0x000000ffcc00c20c */ /* 0x000fe20003f25070 */
[----:B------:R-:W-:Y:S01]  /*131b0*/  BSSY B0, `(.L_x_23562) ;  /* 0x000005a000007945 */ /* 0x000fe20003800000 */
[----:B------:R-:W-:-:S02]  /*131c0*/  @!P4 MOV R178, R190 ;  /* 0x000000be00b2c202 */ /* 0x000fc40000000f00 */
        /* <DEDUP_REMOVED lines=15> */
.L_x_23565:
[----:B------:R-:W-:-:S07]  /*132c0*/  IMAD.MOV.U32 R176, RZ, RZ, R192 ;  /* 0x000000ffffb07224 */ /* 0x000fce00078e00c0 */
.L_x_23566:
[----:B------:R-:W-:Y:S05]  /*132d0*/  BSYNC B1 ;  /* 0x0000000000017941 */ /* 0x000fea0003800000 */
.L_x_23564:
        /* <DEDUP_REMOVED lines=16> */
.L_x_23570:
[----:B------:R-:W-:Y:S05]  /*133e0*/  BSYNC B2 ;  /* 0x0000000000027941 */ /* 0x000fea0003800000 */
.L_x_23569:
        /* <DEDUP_REMOVED lines=43> */
.L_x_23568:
[----:B------:R-:W-:Y:S05]  /*136a0*/  BSYNC B1 ;  /* 0x0000000000017941 */ /* 0x000fea0003800000 */
.L_x_23567:
        /* <DEDUP_REMOVED lines=10> */
.L_x_23563:
[----:B------:R-:W-:Y:S05]  /*13750*/  BSYNC B0 ;  /* 0x0000000000007941 */ /* 0x000fea0003800000 */
.L_x_23562:
        /* <DEDUP_REMOVED lines=18> */
.L_x_23574:
[----:B------:R-:W-:-:S07]  /*13880*/  MOV R177, R192 ;  /* 0x000000c000b17202 */ /* 0x000fce0000000f00 */
.L_x_23575:
[----:B------:R-:W-:Y:S05]  /*13890*/  BSYNC B1 ;  /* 0x0000000000017941 */ /* 0x000fea0003800000 */
.L_x_23573:
        /* <DEDUP_REMOVED lines=16> */
.L_x_23579:
[----:B------:R-:W-:Y:S05]  /*139a0*/  BSYNC B2 ;  /* 0x0000000000027941 */ /* 0x000fea0003800000 */
.L_x_23578:
        /* <DEDUP_REMOVED lines=44> */
.L_x_23577:
[----:B------:R-:W-:Y:S05]  /*13c70*/  BSYNC B1 ;  /* 0x0000000000017941 */ /* 0x000fea0003800000 */
.L_x_23576:
        /* <DEDUP_REMOVED lines=11> */
.L_x_23572:
[----:B------:R-:W-:Y:S05]  /*13d30*/  BSYNC B0 ;  /* 0x0000000000007941 */ /* 0x000fea0003800000 */
.L_x_23571:
        /* <DEDUP_REMOVED lines=18> */
.L_x_23583:
[----:B------:R-:W-:-:S07]  /*13e60*/  MOV R178, R192 ;  /* 0x000000c000b27202 */ /* 0x000fce0000000f00 */
.L_x_23584:
[----:B------:R-:W-:Y:S05]  /*13e70*/  BSYNC B1 ;  /* 0x0000000000017941 */ /* 0x000fea0003800000 */
.L_x_23582:
        /* <DEDUP_REMOVED lines=16> */
.L_x_23588:
[----:B------:R-:W-:Y:S05]  /*13f80*/  BSYNC B2 ;  /* 0x0000000000027941 */ /* 0x000fea0003800000 */
.L_x_23587:
        /* <DEDUP_REMOVED lines=44> */
.L_x_23586:
[----:B------:R-:W-:Y:S05]  /*14250*/  BSYNC B1 ;  /* 0x0000000000017941 */ /* 0x000fea0003800000 */
.L_x_23585:
        /* <DEDUP_REMOVED lines=10> */
.L_x_23581:
[----:B------:R-:W-:Y:S05]  /*14300*/  BSYNC B0 ;  /* 0x0000000000007941 */ /* 0x000fea0003800000 */
.L_x_23580:
        /* <DEDUP_REMOVED lines=18> */
.L_x_23592:
[----:B------:R-:W-:-:S07]  /*14430*/  MOV R179, R192 ;  /* 0x000000c000b37202 */ /* 0x000fce0000000f00 */
.L_x_23593:
[----:B------:R-:W-:Y:S05]  /*14440*/  BSYNC B1 ;  /* 0x0000000000017941 */ /* 0x000fea0003800000 */
.L_x_23591:
        /* <DEDUP_REMOVED lines=16> */
.L_x_23597:
[----:B------:R-:W-:Y:S05]  /*14550*/  BSYNC B2 ;  /* 0x0000000000027941 */ /* 0x000fea0003800000 */
.L_x_23596:
        /* <DEDUP_REMOVED lines=44> */
.L_x_23595:
[----:B------:R-:W-:Y:S05]  /*14820*/  BSYNC B1 ;  /* 0x0000000000017941 */ /* 0x000fea0003800000 */
.L_x_23594:
        /* <DEDUP_REMOVED lines=11> */
.L_x_23590:
[----:B------:R-:W-:Y:S05]  /*148e0*/  BSYNC B0 ;  /* 0x0000000000007941 */ /* 0x000fea0003800000 */
.L_x_23589:
        /* <DEDUP_REMOVED lines=18> */
.L_x_23601:
[----:B------:R-:W-:-:S07]  /*14a10*/  MOV R180, R192 ;  /* 0x000000c000b47202 */ /* 0x000fce0000000f00 */
.L_x_23602:
[----:B------:R-:W-:Y:S05]  /*14a20*/  BSYNC B1 ;  /* 0x0000000000017941 */ /* 0x000fea0003800000 */
.L_x_23600:
        /* <DEDUP_REMOVED lines=16> */
.L_x_23606:
[----:B------:R-:W-:Y:S05]  /*14b30*/  BSYNC B2 ;  /* 0x0000000000027941 */ /* 0x000fea0003800000 */
.L_x_23605:
        /* <DEDUP_REMOVED lines=44> */
.L_x_23604:
[----:B------:R-:W-:Y:S05]  /*14e00*/  BSYNC B1 ;  /* 0x0000000000017941 */ /* 0x000fea0003800000 */
.L_x_23603:
        /* <DEDUP_REMOVED lines=10> */
.L_x_23599:
[----:B------:R-:W-:Y:S05]  /*14eb0*/  BSYNC B0 ;  /* 0x0000000000007941 */ /* 0x000fea0003800000 */
.L_x_23598:
        /* <DEDUP_REMOVED lines=18> */
.L_x_23610:
[----:B------:R-:W-:-:S07]  /*14fe0*/  MOV R181, R192 ;  /* 0x000000c000b57202 */ /* 0x000fce0000000f00 */
.L_x_23611:
[----:B------:R-:W-:Y:S05]  /*14ff0*/  BSYNC B1 ;  /* 0x0000000000017941 */ /* 0x000fea0003800000 */
.L_x_23609:
        /* <DEDUP_REMOVED lines=16> */
.L_x_23615:
[----:B------:R-:W-:Y:S05]  /*15100*/  BSYNC B2 ;  /* 0x0000000000027941 */ /* 0x000fea0003800000 */
.L_x_23614:
        /* <DEDUP_REMOVED lines=44> */
.L_x_23613:
[----:B------:R-:W-:Y:S05]  /*153d0*/  BSYNC B1 ;  /* 0x0000000000017941 */ /* 0x000fea0003800000 */
.L_x_23612:
        /* <DEDUP_REMOVED lines=11> */
.L_x_23608:
[----:B------:R-:W-:Y:S05]  /*15490*/  BSYNC B0 ;  /* 0x0000000000007941 */ /* 0x000fea0003800000 */
.L_x_23607:
        /* <DEDUP_REMOVED lines=18> */
.L_x_23619:
[----:B------:R-:W-:-:S07]  /*155c0*/  MOV R182, R192 ;  /* 0x000000c000b67202 */ /* 0x000fce0000000f00 */
.L_x_23620:
[----:B------:R-:W-:Y:S05]  /*155d0*/  BSYNC B1 ;  /* 0x0000000000017941 */ /* 0x000fea0003800000 */
.L_x_23618:
        /* <DEDUP_REMOVED lines=16> */
.L_x_23624:
[----:B------:R-:W-:Y:S05]  /*156e0*/  BSYNC B2 ;  /* 0x0000000000027941 */ /* 0x000fea0003800000 */
.L_x_23623:
        /* <DEDUP_REMOVED lines=44> */
.L_x_23622:
[----:B------:R-:W-:Y:S05]  /*159b0*/  BSYNC B1 ;  /* 0x0000000000017941 */ /* 0x000fea0003800000 */
.L_x_23621:
        /* <DEDUP_REMOVED lines=10> */
.L_x_23617:
[----:B------:R-:W-:Y:S05]  /*15a60*/  BSYNC B0 ;  /* 0x0000000000007941 */ /* 0x000fea0003800000 */
.L_x_23616:
        /* <DEDUP_REMOVED lines=18> */
.L_x_23628:
[----:B------:R-:W-:-:S07]  /*15b90*/  MOV R183, R192 ;  /* 0x000000c000b77202 */ /* 0x000fce0000000f00 */
.L_x_23629:
[----:B------:R-:W-:Y:S05]  /*15ba0*/  BSYNC B1 ;  /* 0x0000000000017941 */ /* 0x000fea0003800000 */
.L_x_23627:
        /* <DEDUP_REMOVED lines=16> */
.L_x_23633:
[----:B------:R-:W-:Y:S05]  /*15cb0*/  BSYNC B2 ;  /* 0x0000000000027941 */ /* 0x000fea0003800000 */
.L_x_23632:
        /* <DEDUP_REMOVED lines=44> */
.L_x_23631:
[----:B------:R-:W-:Y:S05]  /*15f80*/  BSYNC B1 ;  /* 0x0000000000017941 */ /* 0x000fea0003800000 */
.L_x_23630:
        /* <DEDUP_REMOVED lines=11> */
.L_x_23626:
[----:B------:R-:W-:Y:S05]  /*16040*/  BSYNC B0 ;  /* 0x0000000000007941 */ /* 0x000fea0003800000 */
.L_x_23625:
[----:B------:R-:W-:Y:S01]  /*16050*/  FADD.FTZ R204, RZ, R116 ;  /* 0x00000074ffcc7221 */ /* 0x000fe20000010000 */
[----:B------:R-:W-:Y:S01]  /*16060*/  IMAD.WIDE.U32 R210, R211, 0x20, R202 ;  /* 0x00000020d3d27825 */ /* 0x000fe200078e00ca */
[----:B------:R-:W-:Y:S01]  /*16070*/  BSSY B0, `(.L_x_23634) ;  /* 0x0000052000007945 */ /* 0x000fe20003800000 */
[----:B------:R-:W-:Y:S02]  /*16080*/  LOP3.LUT P0, RZ, R0, 0xff, RZ, 0xc0, !PT ;  /* 0x000000ff00ff7812 */ /* 0x000fe4000780c0ff */
        /* <DEDUP_REMOVED lines=80> */
.L_x_23635:
[----:B------:R-:W-:Y:S05]  /*16590*/  BSYNC B0 ;  /* 0x0000000000007941 */ /* 0x000fea0003800000 */
.L_x_23634:
[----:B------:R-:W-:Y:S01]  /*165a0*/  UMOV UR32, 0xffffffff ;  /* 0xffffffff00207882 */ /* 0x000fe20000000000 */
[----:B------:R-:W-:Y:S01]  /*165b0*/  @!P0 IADD3 R204, R204, 0x4, RZ ;  /* 0x00000004cccc8810 */ /* 0x000fe20007ffe0ff */
[----:B------:R-:W-:Y:S01]  /*165c0*/  FADD.FTZ R0, R0, R183 ;  /* 0x000000b700007221 */ /* 0x000fe20000010000 */
[----:B------:R-:W-:Y:S06]  /*165d0*/  BRA.DIV UR32, `(.L_x_23636) ;  /* 0x0000001a20d07947 */ /* 0x000fec000b800000 */
[----:B------:R-:W1:Y:S02]  /*165e0*/  SHFL.BFLY PT, R205, R0, 0x1, 0x1f ;  /* 0x0c201f0000cd7f89 */ /* 0x000e6400000e0000 */
[----:B-1----:R-:W-:-:S05]  /*165f0*/  FADD.FTZ R205, R0, R205 ;  /* 0x000000cd00cd7221 */ /* 0x002fca0000010000 */
[----:B------:R-:W1:Y:S02]  /*16600*/  SHFL.BFLY PT, R202, R205, 0x2, 0x1f ;  /* 0x0c401f00cdca7f89 */ /* 0x000e6400000e0000 */
[----:B-1----:R-:W-:-:S05]  /*16610*/  FADD.FTZ R209, R205, R202 ;  /* 0x000000cacdd17221 */ /* 0x002fca0000010000 */
        /* <DEDUP_REMOVED lines=128> */
.L_x_23650:
[----:B------:R-:W2:Y:S01]  /*16e20*/  @!P1 S2R R209, SR_CgaCtaId ;  /* 0x0000000000d19919 */ /* 0x000ea20000008800 */
[----:B------:R-:W-:Y:S01]  /*16e30*/  @!P1 MOV R0, 0x400 ;  /* 0x0000040000009802 */ /* 0x000fe20000000f00 */
[----:B------:R-:W-:Y:S05]  /*16e40*/  WARPSYNC.ALL ;  /* 0x0000000000007948 */ /* 0x000fea0003800000 */
[----:B------:R-:W-:Y:S01]  /*16e50*/  LOP3.LUT R205, R203, 0x3, RZ, 0xc0, !PT ;  /* 0x00000003cbcd7812 */ /* 0x000fe200078ec0ff */
[----:B-1----:R-:W-:Y:S01]  /*16e60*/  FADD.FTZ R203, R212, R211 ;  /* 0x000000d3d4cb7221 */ /* 0x002fe20000010000 */
[----:B--2---:R-:W-:-:S03]  /*16e70*/  @!P1 LEA R209, R209, R0, 0x18 ;  /* 0x00000000d1d19211 */ /* 0x004fc600078ec0ff */
        /* <DEDUP_REMOVED lines=13> */
[----:B------:R-:W-:Y:S02]  /*16f50*/  @!P1 MOV R0, 0x700 ;  /* 0x0000070000009802 */ /* 0x000fe40000000f00 */
[----:B------:R-:W-:-:S03]  /*16f60*/  @!P1 LEA R204, R204, R209, 0x3 ;  /* 0x000000d1cccc9211 */ /* 0x000fc600078e18ff */
[----:B------:R-:W0:Y:S04]  /*16f70*/  SHFL.DOWN PT, R209, R0, 0x2, 0x1f ;  /* 0x08401f0000d17f89 */ /* 0x000e2800000e0000 */
[----:B------:R1:W2:Y:S01]  /*16f80*/  @!P1 LDS.64 R202, [R204] ;  /* 0x00000000ccca9984 */ /* 0x0002a20000000a00 */
[----:B------:R-:W-:Y:S02]  /*16f90*/  LOP3.LUT P1, RZ, R205, 0x1f, R2, 0xf8, !PT ;  /* 0x0000001fcdff7812 */ /* 0x000fe4000782f802 */
[----:B-1----:R-:W-:Y:S01]  /*16fa0*/  I2FP.F32.S32 R204, R0 ;  /* 0x0000000000cc7245 */ /* 0x002fe20000201400 */
[----:B0-----:R-:W-:Y:S01]  /*16fb0*/  IMAD.IADD R212, R209, 0x1, R0 ;  /* 0x00000001d1d47824 */ /* 0x001fe200078e0200 */
[----:B------:R-:W-:-:S04]  /*16fc0*/  I2FP.F32.S32 R216, R209 ;  /* 0x000000d100d87245 */ /* 0x000fc80000201400 */
        /* <DEDUP_REMOVED lines=24> */
[----:B------:R-:W1:Y:S01]  /*17150*/  LDC R210, c[0x0][0x2d8] ;  /* 0x0000b600ffd27b82 */ /* 0x000e620000000800 */
[----:B------:R-:W-:Y:S01]  /*17160*/  FMUL.FTZ R204, R213, R204 ;  /* 0x000000ccd5cc7220 */ /* 0x000fe20000410000 */
[----:B0-----:R-:W-:Y:S01]  /*17170*/  FMUL.FTZ R0, R212, R209 ;  /* 0x000000d1d4007220 */ /* 0x001fe20000410000 */
[----:B--2---:R-:W-:Y:S02]  /*17180*/  FADD.FTZ R209, R203, R202 ;  /* 0x000000cacbd17221 */ /* 0x004fe40000010000 */
[----:B------:R-:W-:Y:S02]  /*17190*/  FMUL.FTZ R204, R204, R215 ;  /* 0x000000d7cccc7220 */ /* 0x000fe40000410000 */
[----:B------:R-:W0:Y:S02]  /*171a0*/  SHFL.IDX PT, R211, R0, RZ, 0x1f ;  /* 0x00001fff00d37589 */ /* 0x000e2400000e0000 */
[----:B------:R-:W-:-:S02]  /*171b0*/  FFMA.FTZ R209, R212, R204, R209 ;  /* 0x000000ccd4d17223 */ /* 0x000fc400000100d1 */
[----:B------:R-:W2:Y:S04]  /*171c0*/  @!P1 LDC.64 R204, c[0x0][0x250] ;  /* 0x00009400ffcc9b82 */ /* 0x000ea80000000a00 */
[----:B------:R-:W1:Y:S04]  /*171d0*/  SHFL.IDX PT, R209, R209, RZ, 0x1f ;  /* 0x00001fffd1d17589 */ /* 0x000e6800000e0000 */
[----:B------:R-:W3:Y:S01]  /*171e0*/  @!P1 LDC.64 R212, c[0x0][0x258] ;  /* 0x00009600ffd49b82 */ /* 0x000ee20000000a00 */
[----:B0-----:R-:W-:-:S05]  /*171f0*/  FMUL.FTZ R202, R211, R211 ;  /* 0x000000d3d3ca7220 */ /* 0x001fca0000410000 */
[----:B------:R-:W-:Y:S01]  /*17200*/  FSEL R203, R202, RZ, P2 ;  /* 0x000000ffcacb7208 */ /* 0x000fe20001000000 */
[----:B-1----:R-:W-:-:S04]  /*17210*/  FFMA.FTZ R202, R209, UR8, R210 ;  /* 0x00000008d1ca7c23 */ /* 0x002fc800080100d2 */
[----:B------:R-:W-:Y:S01]  /*17220*/  FADD.FTZ R210, R202, R203 ;  /* 0x000000cbcad27221 */ /* 0x000fe20000010000 */
[C---:B--2---:R-:W-:Y:S02]  /*17230*/  @!P1 LEA R202, P3, R3.reuse, R204, 0x2 ;  /* 0x000000cc03ca9211 */ /* 0x044fe400078610ff */
[C---:B---3--:R-:W-:Y:S01]  /*17240*/  @!P1 LEA R204, P4, R3.reuse, R212, 0x2 ;  /* 0x000000d403cc9211 */ /* 0x048fe200078810ff */
[----:B------:R-:W0:Y:S01]  /*17250*/  MUFU.RSQ R0, R210 ;  /* 0x000000d200007308 */ /* 0x000e220000001400 */
[C-C-:B------:R-:W-:Y:S02]  /*17260*/  @!P1 LEA.HI.X R203, R3.reuse, R205, R208.reuse, 0x2, P3 ;  /* 0x000000cd03cb9211 */ /* 0x140fe400018f14d0 */
[----:B------:R-:W-:-:S03]  /*17270*/  @!P1 LEA.HI.X R205, R3, R213, R208, 0x2, P4 ;  /* 0x000000d503cd9211 */ /* 0x000fc600020f14d0 */
        /* <DEDUP_REMOVED lines=9> */
[----:B------:R-:W0:Y:S01]  /*17310*/  LDC.64 R116, c[0x0][0x2b8] ;  /* 0x0000ae00ff747b82 */ /* 0x000e220000000a00 */
[C---:B------:R-:W-:Y:S01]  /*17320*/  FADD.FTZ R119, -R202.reuse, R119 ;  /* 0x00000077ca777221 */ /* 0x040fe20000010100 */
[----:B------:R-:W-:Y:S02]  /*17330*/  IMAD R201, R201, R206, RZ ;  /* 0x000000cec9c97224 */ /* 0x000fe400078e02ff */
[C---:B------:R-:W-:Y:S01]  /*17340*/  FADD.FTZ R133, -R202.reuse, R133 ;  /* 0x00000085ca857221 */ /* 0x040fe20000010100 */
[C---:B------:R-:W-:Y:S01]  /*17350*/  FADD.FTZ R215, -R202.reuse, R137 ;  /* 0x00000089cad77221 */ /* 0x040fe20000010100 */
[C---:B------:R-:W-:Y:S01]  /*17360*/  FADD.FTZ R213, -R202.reuse, R136 ;  /* 0x00000088cad57221 */ /* 0x040fe20000010100 */
[C---:B------:R-:W-:Y:S01]  /*17370*/  FADD.FTZ R137, -R202.reuse, R138 ;  /* 0x0000008aca897221 */ /* 0x040fe20000010100 */
[----:B------:R-:W-:Y:S01]  /*17380*/  FADD.FTZ R209, -R202, R132 ;  /* 0x00000084cad17221 */ /* 0x000fe20000010100 */
[C---:B------:R-:W-:Y:S01]  /*17390*/  FMUL.FTZ R207, R0.reuse, R207 ;  /* 0x000000cf00cf7220 */ /* 0x040fe20000410000 */
[----:B------:R-:W-:Y:S01]  /*173a0*/  FMUL.FTZ R136, R0, R119 ;  /* 0x0000007700887220 */ /* 0x000fe20000410000 */
[----:B------:R-:W-:Y:S01]  /*173b0*/  FADD.FTZ R233, -R202, R152 ;  /* 0x00000098cae97221 */ /* 0x000fe20000010100 */
[C---:B------:R-:W-:Y:S01]  /*173c0*/  FMUL.FTZ R203, R0.reuse, R203 ;  /* 0x000000cb00cb7220 */ /* 0x040fe20000410000 */
[----:B------:R-:W-:Y:S01]  /*173d0*/  FMUL.FTZ R132, R0, R205 ;  /* 0x000000cd00847220 */ /* 0x000fe20000410000 */
[C---:B------:R-:W-:Y:S01]  /*173e0*/  FADD.FTZ R211, -R202.reuse, R134 ;  /* 0x00000086cad37221 */ /* 0x040fe20000010100 */
[----:B------:R-:W-:Y:S01]  /*173f0*/  FADD.FTZ R135, -R202, R135 ;  /* 0x00000087ca877221 */ /* 0x000fe20000010100 */
[C---:B------:R-:W-:Y:S01]  /*17400*/  FMUL.FTZ R138, R0.reuse, R133 ;  /* 0x00000085008a7220 */ /* 0x040fe20000410000 */
[----:B------:R-:W-:Y:S01]  /*17410*/  SHF.R.S32.HI R152, RZ, 0x1f, R201 ;  /* 0x0000001fff987819 */ /* 0x000fe200000114c9 */
[----:B------:R-:W-:Y:S01]  /*17420*/  FMUL.FTZ R133, R0, R137 ;  /* 0x0000008900857220 */ /* 0x000fe20000410000 */
        /* <DEDUP_REMOVED lines=8> */
[C---:B------:R-:W-:Y:S01]  /*174b0*/  FADD.FTZ R147, -R202.reuse, R147 ;  /* 0x00000093ca937221 */ /* 0x040fe20000010100 */
[----:B------:R-:W-:Y:S01]  /*174c0*/  FADD.FTZ R149, -R202, R154 ;  /* 0x0000009aca957221 */ /* 0x000fe20000010100 */
[C---:B------:R-:W-:Y:S01]  /*174d0*/  FMUL.FTZ R211, R0.reuse, R211 ;  /* 0x000000d300d37220 */ /* 0x040fe20000410000 */
[----:B------:R-:W-:Y:S01]  /*174e0*/  FMUL.FTZ R144, R0, R135 ;  /* 0x0000008700907220 */ /* 0x000fe20000410000 */
[----:B------:R-:W-:Y:S01]  /*174f0*/  LEA.HI R152, R152, R201, RZ, 0x3 ;  /* 0x000000c998987211 */ /* 0x000fe200078f18ff */
[C---:B------:R-:W-:Y:S01]  /*17500*/  FMUL.FTZ R209, R0.reuse, R209 ;  /* 0x000000d100d17220 */ /* 0x040fe20000410000 */
[C---:B------:R-:W-:Y:S01]  /*17510*/  FMUL.FTZ R213, R0.reuse, R213 ;  /* 0x000000d500d57220 */ /* 0x040fe20000410000 */
[----:B------:R-:W-:Y:S01]  /*17520*/  FMUL.FTZ R134, R0, R215 ;  /* 0x000000d700867220 */ /* 0x000fe20000410000 */
[----:B------:R-:W-:Y:S01]  /*17530*/  LOP3.LUT R201, R2, 0x7f, RZ, 0xc0, !PT ;  /* 0x0000007f02c97812 */ /* 0x000fe200078ec0ff */
[C---:B------:R-:W-:Y:S01]  /*17540*/  FADD.FTZ R227, -R202.reuse, R146 ;  /* 0x00000092cae37221 */ /* 0x040fe20000010100 */
[C---:B------:R-:W-:Y:S01]  /*17550*/  FADD.FTZ R223, -R202.reuse, R148 ;  /* 0x00000094cadf7221 */ /* 0x040fe20000010100 */
[C---:B------:R-:W-:Y:S01]  /*17560*/  FADD.FTZ R217, -R202.reuse, R140 ;  /* 0x0000008ccad97221 */ /* 0x040fe20000010100 */
[C---:B------:R-:W-:Y:S01]  /*17570*/  FADD.FTZ R219, -R202.reuse, R142 ;  /* 0x0000008ecadb7221 */ /* 0x040fe20000010100 */
[----:B------:R-:W-:Y:S01]  /*17580*/  FADD.FTZ R143, -R202, R143 ;  /* 0x0000008fca8f7221 */ /* 0x000fe20000010100 */
[C---:B------:R-:W-:Y:S01]  /*17590*/  FMUL.FTZ R146, R0.reuse, R139 ;  /* 0x0000008b00927220 */ /* 0x040fe20000410000 */
[----:B------:R-:W-:Y:S01]  /*175a0*/  FMUL.FTZ R148, R0, R141 ;  /* 0x0000008d00947220 */ /* 0x000fe20000410000 */
[----:B------:R-:W-:Y:S01]  /*175b0*/  F2FP.BF16.F32.PACK_AB R137, R136, R137 ;  /* 0x000000898889723e */ /* 0x000fe200000010ff */
[----:B------:R-:W-:Y:S01]  /*175c0*/  FADD.FTZ R235, -R202, R145 ;  /* 0x00000091caeb7221 */ /* 0x000fe20000010100 */
[C---:B------:R-:W-:Y:S01]  /*175d0*/  FMUL.FTZ R140, R0.reuse, R147 ;  /* 0x00000093008c7220 */ /* 0x040fe20000410000 */
[----:B------:R-:W-:Y:S01]  /*175e0*/  FMUL.FTZ R141, R0, R149 ;  /* 0x00000095008d7220 */ /* 0x000fe20000410000 */
[----:B------:R-:W-:Y:S01]  /*175f0*/  FFMA.FTZ R139, R66, R211, R10 ;  /* 0x000000d3428b7223 */ /* 0x000fe2000001000a */
[----:B------:R-:W-:Y:S01]  /*17600*/  FFMA.FTZ R144, R67, R144, R11 ;  /* 0x0000009043907223 */ /* 0x000fe2000001000b */
[----:B------:R-:W-:Y:S01]  /*17610*/  F2FP.BF16.F32.PACK_AB R136, R132, R203 ;  /* 0x000000cb8488723e */ /* 0x000fe200000010ff */
[----:B------:R-:W-:Y:S01]  /*17620*/  FADD.FTZ R145, -R202, R150 ;  /* 0x00000096ca917221 */ /* 0x000fe20000010100 */
[----:B------:R-:W-:Y:S01]  /*17630*/  FFMA.FTZ R209, R64, R209, R8 ;  /* 0x000000d140d17223 */ /* 0x000fe20000010008 */
[----:B------:R-:W-:Y:S01]  /*17640*/  FFMA.FTZ R138, R65, R138, R9 ;  /* 0x0000008a418a7223 */ /* 0x000fe20000010009 */
[----:B------:R-:W-:Y:S01]  /*17650*/  LEA.HI.SX32 R147, R152, R201, 0x1d ;  /* 0x000000c998937211 */ /* 0x000fe200078feaff */
[----:B------:R-:W-:Y:S01]  /*17660*/  FFMA.FTZ R132, R68, R213, R12 ;  /* 0x000000d544847223 */ /* 0x000fe2000001000c */
[----:B------:R-:W-:Y:S01]  /*17670*/  FFMA.FTZ R149, R69, R134, R13 ;  /* 0x0000008645957223 */ /* 0x000fe2000001000d */
[C---:B------:R-:W-:Y:S01]  /*17680*/  FMUL.FTZ R217, R0.reuse, R217 ;  /* 0x000000d900d97220 */ /* 0x040fe20000410000 */
[C---:B------:R-:W-:Y:S01]  /*17690*/  FMUL.FTZ R219, R0.reuse, R219 ;  /* 0x000000db00db7220 */ /* 0x040fe20000410000 */
[----:B------:R-:W-:Y:S01]  /*176a0*/  FMUL.FTZ R150, R0, R143 ;  /* 0x0000008f00967220 */ /* 0x000fe20000410000 */
[----:B------:R-:W-:Y:S01]  /*176b0*/  FADD.FTZ R163, -R202, R163 ;  /* 0x000000a3caa37221 */ /* 0x000fe20000010100 */
[----:B------:R-:W-:Y:S01]  /*176c0*/  FMUL.FTZ R119, R0, R145 ;  /* 0x0000009100777220 */ /* 0x000fe20000410000 */
[----:B------:R-:W-:Y:S01]  /*176d0*/  F2FP.BF16.F32.PACK_AB R139, R144, R139 ;  /* 0x0000008b908b723e */ /* 0x000fe200000010ff */
[----:B0-----:R-:W-:Y:S01]  /*176e0*/  IMAD.WIDE.U32 R144, R147, 0x10, R116 ;  /* 0x0000001093907825 */ /* 0x001fe200078e0074 */
[----:B------:R-:W-:-:S03]  /*176f0*/  F2FP.BF16.F32.PACK_AB R138, R138, R209 ;  /* 0x000000d18a8a723e */ /* 0x000fc600000010ff */
[C---:B------:R-:W-:Y:S01]  /*17700*/  FADD.FTZ R231, -R202.reuse, R151 ;  /* 0x00000097cae77221 */ /* 0x040fe20000010100 */
[----:B------:R-:W-:Y:S01]  /*17710*/  F2FP.BF16.F32.PACK_AB R132, R149, R132 ;  /* 0x000000849584723e */ /* 0x000fe200000010ff */
[----:B------:R-:W-:Y:S01]  /*17720*/  FADD.FTZ R153, -R202, R153 ;  /* 0x00000099ca997221 */ /* 0x000fe20000010100 */
[----:B------:R-:W-:Y:S01]  /*17730*/  FFMA.FTZ R133, R70, R133, R14 ;  /* 0x0000008546857223 */ /* 0x000fe2000001000e */
[----:B------:R-:W-:Y:S01]  /*17740*/  FFMA.FTZ R217, R72, R217, R16 ;  /* 0x000000d948d97223 */ /* 0x000fe20000010010 */
[----:B------:R-:W-:Y:S01]  /*17750*/  FFMA.FTZ R135, R74, R219, R18 ;  /* 0x000000db4a877223 */ /* 0x000fe20000010012 */
[----:B------:R-:W-:Y:S01]  /*17760*/  FFMA.FTZ R150, R75, R150, R19 ;  /* 0x000000964b967223 */ /* 0x000fe20000010013 */
[----:B------:R-:W-:Y:S01]  /*17770*/  FFMA.FTZ R148, R73, R148, R17 ;  /* 0x0000009449947223 */ /* 0x000fe20000010011 */
[----:B------:R-:W-:Y:S01]  /*17780*/  FFMA.FTZ R146, R71, R146, R15 ;  /* 0x0000009247927223 */ /* 0x000fe2000001000f */
[C---:B------:R-:W-:Y:S01]  /*17790*/  IADD3 R149, R147.reuse, 0x80, RZ ;  /* 0x0000008093957810 */ /* 0x040fe20007ffe0ff */
[C---:B------:R-:W-:Y:S01]  /*177a0*/  FADD.FTZ R151, -R202.reuse, R156 ;  /* 0x0000009cca977221 */ /* 0x040fe20000010100 */
[C---:B------:R-:W-:Y:S01]  /*177b0*/  FADD.FTZ R239, -R202.reuse, R164 ;  /* 0x000000a4caef7221 */ /* 0x040fe20000010100 */
[C---:B------:R-:W-:Y:S01]  /*177c0*/  FADD.FTZ R165, -R202.reuse, R165 ;  /* 0x000000a5caa57221 */ /* 0x040fe20000010100 */
[----:B------:R-:W-:Y:S01]  /*177d0*/  FADD.FTZ R167, -R202, R167 ;  /* 0x000000a7caa77221 */ /* 0x000fe20000010100 */
[C---:B------:R-:W-:Y:S01]  /*177e0*/  FMUL.FTZ R164, R0.reuse, R163 ;  /* 0x000000a300a47220 */ /* 0x040fe20000410000 */
[----:B------:R-:W-:Y:S01]  /*177f0*/  FMUL.FTZ R118, R0, R235 ;  /* 0x000000eb00767220 */ /* 0x000fe20000410000 */
[----:B------:R-:W-:-:S02]  /*17800*/  VIADD R163, R147, 0x200 ;  /* 0x0000020093a37836 */ /* 0x000fc40000000000 */
[----:B------:R-:W-:Y:S01]  /*17810*/  FADD.FTZ R245, -R202, R170 ;  /* 0x000000aacaf57221 */ /* 0x000fe20000010100 */
[C---:B------:R-:W-:Y:S01]  /*17820*/  FMUL.FTZ R223, R0.reuse, R223 ;  /* 0x000000df00df7220 */ /* 0x040fe20000410000 */
[C---:B------:R-:W-:Y:S01]  /*17830*/  FMUL.FTZ R154, R0.reuse, R229 ;  /* 0x000000e5009a7220 */ /* 0x040fe20000410000 */
[----:B------:R-:W-:Y:S01]  /*17840*/  FMUL.FTZ R142, R0, R153 ;  /* 0x00000099008e7220 */ /* 0x000fe20000410000 */
        /* <DEDUP_REMOVED lines=27> */
[----:B0-----:R-:W-:Y:S01]  /*17a00*/  IMAD.WIDE.U32 R136, R149, 0x10, R116 ;  /* 0x0000001095887825 */ /* 0x001fe200078e0074 */
[----:B------:R-:W-:-:S03]  /*17a10*/  F2FP.BF16.F32.PACK_AB R134, R148, R217 ;  /* 0x000000d99486723e */ /* 0x000fc600000010ff */
[----:B------:R-:W-:Y:S01]  /*17a20*/  FMUL.FTZ R202, R0, R167 ;  /* 0x000000a700ca7220 */ /* 0x000fe20000410000 */
[----:B------:R-:W-:Y:S01]  /*17a30*/  F2FP.BF16.F32.PACK_AB R133, R146, R133 ;  /* 0x000000859285723e */ /* 0x000fe200000010ff */
[C---:B------:R-:W-:Y:S01]  /*17a40*/  VIADD R151, R147.reuse, 0x100 ;  /* 0x0000010093977836 */ /* 0x040fe20000000000 */
[C---:B------:R-:W-:Y:S01]  /*17a50*/  IADD3 R153, R147.reuse, 0x180, RZ ;  /* 0x0000018093997810 */ /* 0x040fe20007ffe0ff */
[C---:B------:R-:W-:Y:S01]  /*17a60*/  VIADD R167, R147.reuse, 0x300 ;  /* 0x0000030093a77836 */ /* 0x040fe20000000000 */
[----:B------:R-:W-:Y:S01]  /*17a70*/  IADD3 R165, R147, 0x280, RZ ;  /* 0x0000028093a57810 */ /* 0x000fe20007ffe0ff */
[----:B------:R-:W-:-:S04]  /*17a80*/  IMAD.WIDE.U32 R148, R163, 0x10, R116 ;  /* 0x00000010a3947825 */ /* 0x000fc800078e0074 */
[----:B------:R-:W-:Y:S01]  /*17a90*/  FFMA.FTZ R139, R77, R118, R21 ;  /* 0x000000764d8b7223 */ /* 0x000fe20000010015 */
        /* <DEDUP_REMOVED lines=8> */
[----:B------:R-:W-:Y:S01]  /*17b20*/  IMAD.WIDE.U32 R144, R151, 0x10, R116 ;  /* 0x0000001097907825 */ /* 0x000fe200078e0074 */
[----:B------:R0:W-:Y:S03]  /*17b30*/  STG.E.128 desc[UR6][R136.64], R132 ;  /* 0x0000008488007986 */ /* 0x0001e6000c101d06 */
[----:B------:R-:W-:Y:S01]  /*17b40*/  FMUL.FTZ R156, R0, R155 ;  /* 0x0000009b009c7220 */ /* 0x000fe20000410000 */
[----:B------:R-:W-:Y:S01]  /*17b50*/  FFMA.FTZ R138, R96, R239, R40 ;  /* 0x000000ef608a7223 */ /* 0x000fe20000010028 */
[----:B------:R-:W-:-:S04]  /*17b60*/  IMAD.WIDE.U32 R146, R153, 0x10, R116 ;  /* 0x0000001099927825 */ /* 0x000fc800078e0074 */
[C---:B------:R-:W-:Y:S01]  /*17b70*/  FMUL.FTZ R160, R0.reuse, R231 ;  /* 0x000000e700a07220 */ /* 0x040fe20000410000 */
[----:B------:R-:W-:Y:S01]  /*17b80*/  F2FP.BF16.F32.PACK_AB R118, R163, R118 ;  /* 0x00000076a376723e */ /* 0x000fe200000010ff */
[----:B------:R-:W-:Y:S01]  /*17b90*/  FMUL.FTZ R162, R0, R157 ;  /* 0x0000009d00a27220 */ /* 0x000fe20000410000 */
[----:B------:R-:W-:-:S04]  /*17ba0*/  IMAD.WIDE.U32 R150, R165, 0x10, R116 ;  /* 0x00000010a5967825 */ /* 0x000fc800078e0074 */
        /* <DEDUP_REMOVED lines=8> */
[C---:B------:R-:W-:Y:S01]  /*17c30*/  FMUL.FTZ R241, R0.reuse, R241 ;  /* 0x000000f100f17220 */ /* 0x040fe20000410000 */
[----:B------:R-:W-:Y:S01]  /*17c40*/  FMUL.FTZ R237, R0, R237 ;  /* 0x000000ed00ed7220 */ /* 0x000fe20000410000 */
[----:B0-----:R-:W-:Y:S01]  /*17c50*/  FFMA.FTZ R133, R86, R141, R30 ;  /* 0x0000008d56857223 */ /* 0x001fe2000001001e */
        /* <DEDUP_REMOVED lines=70> */
.L_x_23638:
[----:B------:R-:W-:Y:S05]  /*180c0*/  BSYNC B0 ;  /* 0x0000000000007941 */ /* 0x000fea0003800000 */
.L_x_23637:
[----:B------:R-:W-:Y:S02]  /*180d0*/  IADD3 R3, R3, UR12, RZ ;  /* 0x0000000c03037c10 */ /* 0x000fe4000fffe0ff */
[----:B------:R-:W-:Y:S02]  /*180e0*/  SEL R0, RZ, 0x1, P0 ;  /* 0x00000001ff007807 */ /* 0x000fe40000000000 */
[----:B------:R-:W-:-:S13]  /*180f0*/  ISETP.GE.AND P1, PT, R3, UR13, PT ;  /* 0x0000000d03007c0c */ /* 0x000fda000bf26270 */
[----:B------:R-:W-:Y:S05]  /*18100*/  @!P1 BRA `(.L_x_23639) ;  /* 0xfffffe8800549947 */ /* 0x000fea000383ffff */
[----:B------:R-:W-:Y:S05]  /*18110*/  EXIT ;  /* 0x000000000000794d */ /* 0x000fea0003800000 */
.L_x_23636:
[----:B------:R-:W-:Y:S01]  /*18120*/  HFMA2.MMA R215, -RZ, RZ, 0, 5.9604644775390625e-08 ;  /* 0x00000001ffd77435 */ /* 0x000fe200000001ff */
[----:B------:R-:W-:Y:S01]  /*18130*/  IMAD.MOV.U32 R216, RZ, RZ, R0 ;  /* 0x000000ffffd87224 */ /* 0x000fe200078e0000 */
[----:B0-----:R-:W-:Y:S01]  /*18140*/  MOV R213, 0xffffffff ;  /* 0xffffffff00d57802 */ /* 0x001fe20000000f00 */
[----:B------:R-:W-:-:S08]  /*18150*/  IMAD.MOV.U32 R218, RZ, RZ, 0x1f ;  /* 0x0000001fffda7424 */ /* 0x000fd000078e00ff */
[----:B------:R-:W-:Y:S05]  /*18160*/  WARPSYNC.COLLECTIVE R213, `(.L_x_23640) ;  /* 0x00000000d5087348 */ /* 0x000fea0003c00000 */
[----:B------:R0:W1:Y:S02]  /*18170*/  SHFL.BFLY P3, R214, R216, R215, R218 ;  /* 0x0c0000d7d8d67389 */ /* 0x00006400000600da */
[----:B01----:R-:W-:Y:S01]  /*18180*/  ENDCOLLECTIVE ;  /* 0x000000000000791b */ /* 0x003fe20003800000 */
.L_x_23640:
[----:B------:R-:W-:Y:S02]  /*18190*/  IMAD.MOV.U32 R215, RZ, RZ, 0x2 ;  /* 0x00000002ffd77424 */ /* 0x000fe400078e00ff */
[----:B------:R-:W-:-:S04]  /*181a0*/  IMAD.MOV.U32 R205, RZ, RZ, R214 ;  /* 0x000000ffffcd7224 */ /* 0x000fc800078e00d6 */
[----:B------:R-:W-:-:S05]  /*181b0*/  FADD.FTZ R205, R0, R205 ;  /* 0x000000cd00cd7221 */ /* 0x000fca0000010000 */
[----:B------:R-:W-:-:S07]  /*181c0*/  MOV R216, R205 ;  /* 0x000000cd00d87202 */ /* 0x000fce0000000f00 */
[----:B------:R-:W-:Y:S05]  /*181d0*/  WARPSYNC.COLLECTIVE R213, `(.L_x_23641) ;  /* 0x00000000d5087348 */ /* 0x000fea0003c00000 */
[----:B------:R0:W1:Y:S02]  /*181e0*/  SHFL.BFLY P3, R214, R216, R215, R218 ;  /* 0x0c0000d7d8d67389 */ /* 0x00006400000600da */
[----:B01----:R-:W-:Y:S01]  /*181f0*/  ENDCOLLECTIVE ;  /* 0x000000000000791b */ /* 0x003fe20003800000 */
.L_x_23641:
[----:B------:R-:W-:Y:S01]  /*18200*/  HFMA2.MMA R215, -RZ, RZ, 0, 2.384185791015625e-07 ;  /* 0x00000004ffd77435 */ /* 0x000fe200000001ff */
[----:B------:R-:W-:-:S05]  /*18210*/  MOV R202, R214 ;  /* 0x000000d600ca7202 */ /* 0x000fca0000000f00 */
[----:B------:R-:W-:-:S04]  /*18220*/  FADD.FTZ R209, R205, R202 ;  /* 0x000000cacdd17221 */ /* 0x000fc80000010000 */
[----:B------:R-:W-:-:S07]  /*18230*/  IMAD.MOV.U32 R216, RZ, RZ, R209 ;  /* 0x000000ffffd87224 */ /* 0x000fce00078e00d1 */
[----:B------:R-:W-:Y:S05]  /*18240*/  WARPSYNC.COLLECTIVE R213, `(.L_x_23642) ;  /* 0x00000000d5087348 */ /* 0x000fea0003c00000 */
[----:B------:R0:W1:Y:S02]  /*18250*/  SHFL.BFLY P3, R214, R216, R215, R218 ;  /* 0x0c0000d7d8d67389 */ /* 0x00006400000600da */
[----:B01----:R-:W-:Y:S01]  /*18260*/  ENDCOLLECTIVE ;  /* 0x000000000000791b */ /* 0x003fe20003800000 */
.L_x_23642:
[----:B------:R-:W-:Y:S02]  /*18270*/  IMAD.MOV.U32 R215, RZ, RZ, 0x8 ;  /* 0x00000008ffd77424 */ /* 0x000fe400078e00ff */
[----:B------:R-:W-:-:S04]  /*18280*/  IMAD.MOV.U32 R202, RZ, RZ, R214 ;  /* 0x000000ffffca7224 */ /* 0x000fc800078e00d6 */
[----:B------:R-:W-:-:S05]  /*18290*/  FADD.FTZ R210, R209, R202 ;  /* 0x000000cad1d27221 */ /* 0x000fca0000010000 */
[----:B------:R-:W-:-:S07]  /*182a0*/  MOV R216, R210 ;  /* 0x000000d200d87202 */ /* 0x000fce0000000f00 */
[----:B------:R-:W-:Y:S05]  /*182b0*/  WARPSYNC.COLLECTIVE R213, `(.L_x_23643) ;  /* 0x00000000d5087348 */ /* 0x000fea0003c00000 */
[----:B------:R0:W1:Y:S02]  /*182c0*/  SHFL.BFLY P3, R214, R216, R215, R218 ;  /* 0x0c0000d7d8d67389 */ /* 0x00006400000600da */
[----:B01----:R-:W-:Y:S01]  /*182d0*/  ENDCOLLECTIVE ;  /* 0x000000000000791b */ /* 0x003fe20003800000 */
.L_x_23643:
[----:B------:R-:W-:Y:S01]  /*182e0*/  HFMA2.MMA R215, -RZ, RZ, 0, 9.5367431640625e-07 ;  /* 0x00000010ffd77435 */ /* 0x000fe200000001ff */
[----:B------:R-:W-:-:S05]  /*182f0*/  MOV R211, R214 ;  /* 0x000000d600d37202 */ /* 0x000fca0000000f00 */
[----:B------:R-:W-:-:S04]  /*18300*/  FADD.FTZ R211, R210, R211 ;  /* 0x000000d3d2d37221 */ /* 0x000fc80000010000 */
[----:B------:R-:W-:-:S07]  /*18310*/  IMAD.MOV.U32 R216, RZ, RZ, R211 ;  /* 0x000000ffffd87224 */ /* 0x000fce00078e00d3 */
[----:B------:R-:W-:Y:S05]  /*18320*/  WARPSYNC.COLLECTIVE R213, `(.L_x_23644) ;  /* 0x00000000d5087348 */ /* 0x000fea0003c00000 */
[----:B------:R0:W1:Y:S02]  /*18330*/  SHFL.BFLY P3, R214, R216, R215, R218 ;  /* 0x0c0000d7d8d67389 */ /* 0x00006400000600da */
[----:B01----:R-:W-:Y:S01]  /*18340*/  ENDCOLLECTIVE ;  /* 0x000000000000791b */ /* 0x003fe20003800000 */
.L_x_23644:
[----:B------:R-:W-:Y:S02]  /*18350*/  IMAD.MOV.U32 R215, RZ, RZ, 0x1 ;  /* 0x00000001ffd77424 */ /* 0x000fe400078e00ff */
[----:B------:R-:W-:-:S04]  /*18360*/  IMAD.MOV.U32 R202, RZ, RZ, R214 ;  /* 0x000000ffffca7224 */ /* 0x000fc800078e00d6 */
        /* <DEDUP_REMOVED lines=118> */
.L_x_23645:
[----:B------:R-:W-:Y:S01]  /*18ad0*/  HFMA2.MMA R215, -RZ, RZ, 0, 1.1920928955078125e-07 ;  /* 0x00000002ffd77435 */ /* 0x000fe200000001ff */
[----:B------:R-:W-:-:S05]  /*18ae0*/  MOV R205, R214 ;  /* 0x000000d600cd7202 */ /* 0x000fca0000000f00 */
[----:B------:R-:W-:-:S04]  /*18af0*/  FADD.FTZ R205, R0, R205 ;  /* 0x000000cd00cd7221 */ /* 0x000fc80000010000 */
[----:B------:R-:W-:-:S07]  /*18b00*/  IMAD.MOV.U32 R216, RZ, RZ, R205 ;  /* 0x000000ffffd87224 */ /* 0x000fce00078e00cd */
[----:B------:R-:W-:Y:S05]  /*18b10*/  WARPSYNC.COLLECTIVE R213, `(.L_x_23646) ;  /* 0x00000000d5087348 */ /* 0x000fea0003c00000 */
[----:B------:R0:W1:Y:S02]  /*18b20*/  SHFL.BFLY P3, R214, R216, R215, R218 ;  /* 0x0c0000d7d8d67389 */ /* 0x00006400000600da */
[----:B01----:R-:W-:Y:S01]  /*18b30*/  ENDCOLLECTIVE ;  /* 0x000000000000791b */ /* 0x003fe20003800000 */
.L_x_23646:
[----:B------:R-:W-:Y:S02]  /*18b40*/  IMAD.MOV.U32 R215, RZ, RZ, 0x4 ;  /* 0x00000004ffd77424 */ /* 0x000fe400078e00ff */
[----:B------:R-:W-:-:S04]  /*18b50*/  IMAD.MOV.U32 R210, RZ, RZ, R214 ;  /* 0x000000ffffd27224 */ /* 0x000fc800078e00d6 */
[----:B------:R-:W-:-:S05]  /*18b60*/  FADD.FTZ R210, R205, R210 ;  /* 0x000000d2cdd27221 */ /* 0x000fca0000010000 */
[----:B------:R-:W-:-:S07]  /*18b70*/  MOV R216, R210 ;  /* 0x000000d200d87202 */ /* 0x000fce0000000f00 */
[----:B------:R-:W-:Y:S05]  /*18b80*/  WARPSYNC.COLLECTIVE R213, `(.L_x_23647) ;  /* 0x00000000d5087348 */ /* 0x000fea0003c00000 */
[----:B------:R0:W1:Y:S02]  /*18b90*/  SHFL.BFLY P3, R214, R216, R215, R218 ;  /* 0x0c0000d7d8d67389 */ /* 0x00006400000600da */
[----:B01----:R-:W-:Y:S01]  /*18ba0*/  ENDCOLLECTIVE ;  /* 0x000000000000791b */ /* 0x003fe20003800000 */
.L_x_23647:
[----:B------:R-:W-:Y:S01]  /*18bb0*/  HFMA2.MMA R215, -RZ, RZ, 0, 4.76837158203125e-07 ;  /* 0x00000008ffd77435 */ /* 0x000fe200000001ff */
[----:B------:R-:W-:-:S05]  /*18bc0*/  MOV R209, R214 ;  /* 0x000000d600d17202 */ /* 0x000fca0000000f00 */
[----:B------:R-:W-:-:S04]  /*18bd0*/  FADD.FTZ R209, R210, R209 ;  /* 0x000000d1d2d17221 */ /* 0x000fc80000010000 */
[----:B------:R-:W-:-:S07]  /*18be0*/  IMAD.MOV.U32 R216, RZ, RZ, R209 ;  /* 0x000000ffffd87224 */ /* 0x000fce00078e00d1 */
[----:B------:R-:W-:Y:S05]  /*18bf0*/  WARPSYNC.COLLECTIVE R213, `(.L_x_23648) ;  /* 0x00000000d5087348 */ /* 0x000fea0003c00000 */
[----:B------:R0:W1:Y:S02]  /*18c00*/  SHFL.BFLY P3, R214, R216, R215, R218 ;  /* 0x0c0000d7d8d67389 */ /* 0x00006400000600da */
[----:B01----:R-:W-:Y:S01]  /*18c10*/  ENDCOLLECTIVE ;  /* 0x000000000000791b */ /* 0x003fe20003800000 */
.L_x_23648:
[----:B------:R-:W-:Y:S02]  /*18c20*/  IMAD.MOV.U32 R215, RZ, RZ, 0x10 ;  /* 0x00000010ffd77424 */ /* 0x000fe400078e00ff */
[----:B------:R-:W-:-:S04]  /*18c30*/  IMAD.MOV.U32 R212, RZ, RZ, R214 ;  /* 0x000000ffffd47224 */ /* 0x000fc800078e00d6 */
[----:B------:R-:W-:-:S05]  /*18c40*/  FADD.FTZ R212, R209, R212 ;  /* 0x000000d4d1d47221 */ /* 0x000fca0000010000 */
[----:B------:R-:W-:-:S07]  /*18c50*/  MOV R216, R212 ;  /* 0x000000d400d87202 */ /* 0x000fce0000000f00 */
[----:B------:R-:W-:Y:S05]  /*18c60*/  WARPSYNC.COLLECTIVE R213, `(.L_x_23649) ;  /* 0x00000000d5087348 */ /* 0x000fea0003c00000 */
[----:B------:R0:W1:Y:S02]  /*18c70*/  SHFL.BFLY P3, R214, R216, R215, R218 ;  /* 0x0c0000d7d8d67389 */ /* 0x00006400000600da */
[----:B01----:R-:W-:Y:S01]  /*18c80*/  ENDCOLLECTIVE ;  /* 0x000000000000791b */ /* 0x003fe20003800000 */
.L_x_23649:
[----:B------:R-:W-:Y:S01]  /*18c90*/  MOV R211, R214 ;  /* 0x000000d600d37202 */ /* 0x000fe20000000f00 */
[----:B------:R-:W-:Y:S06]  /*18ca0*/  BRA `(.L_x_23650) ;  /* 0xffffffe0005c7947 */ /* 0x000fec000383ffff */
.L_x_23651:
        /* <DEDUP_REMOVED lines=13> */
.L_x_46035:


//--------------------- .text._ZN10layer_norm13ln_fwd_kernelINS_13Kernel_traitsIf13__nv_bfloat16fS2_fjLj7168ELj1ELj1ELj4ELj16ENS_18Kernel_traits_baseILj7168EfS2_fS2_fjLj128EEEEELb1ELb1ELb0ELb0EEEvNS_9FwdParamsE --------------------------
	.section	.text._ZN10layer_norm13ln_fwd_kernelINS_13Kernel_traitsIf13__nv_bfloat16fS2_fjLj7168ELj1ELj1ELj4ELj16ENS_18Kernel_traits_baseILj7168EfS2_fS2_fjLj128EEEEELb1ELb1ELb0ELb0EEEvNS_9FwdParamsE,"ax",@progbits
	.align	128
        .global         _ZN10layer_norm13ln_fwd_kernelINS_13Kernel_traitsIf13__nv_bfloat16fS2_fjLj7168ELj1ELj1ELj4ELj16ENS_18Kernel_traits_baseILj7168EfS2_fS2_fjLj128EEEEELb1ELb1ELb0ELb0EEEvNS_9FwdParamsE
        .type           _ZN10layer_norm13ln_fwd_kernelINS_13Kernel_traitsIf13__nv_bfloat16fS2_fjLj7168ELj1ELj1ELj4ELj16ENS_18Kernel_traits_baseILj7168EfS2_fS2_fjLj128EEEEELb1ELb1ELb0ELb0EEEvNS_9FwdParamsE,@function
        .size           _ZN10layer_norm13ln_fwd_kernelINS_13Kernel_traitsIf13__nv_bfloat16fS2_fjLj7168ELj1ELj1ELj4ELj16ENS_18Kernel_traits_baseILj7168EfS2_fS2_fjLj128EEEEELb1ELb1ELb0ELb0EEEvNS_9FwdParamsE,(.L_x_46036 - _ZN10layer_norm13ln_fwd_kernelINS_13Kernel_traitsIf13__nv_bfloat16fS2_fjLj7168ELj1ELj1ELj4ELj16ENS_18Kernel_traits_baseILj7168EfS2_fS2_fjLj128EEEEELb1ELb1ELb0ELb0EEEvNS_9FwdParamsE)
        .other          _ZN10layer_norm13ln_fwd_kernelINS_13Kernel_traitsIf13__nv_bfloat16fS2_fjLj7168ELj1ELj1ELj4ELj16ENS_18Kernel_traits_baseILj7168EfS2_fS2_fjLj128EEEEELb1ELb1ELb0ELb0EEEvNS_9FwdParamsE,@"STO_CUDA_ENTRY STV_DEFAULT"
_ZN10layer_norm13ln_fwd_kernelINS_13Kernel_traitsIf13__nv_bfloat16fS2_fjLj7168ELj1ELj1ELj4ELj16ENS_18Kernel_traits_baseILj7168EfS2_fS2_fjLj128EEEEELb1ELb1ELb0ELb0EEEvNS_9FwdParamsE:
.text._ZN10layer_norm13ln_fwd_kernelINS_13Kernel_traitsIf13__nv_bfloat16fS2_fjLj7168ELj1ELj1ELj4ELj16ENS_18Kernel_traits_baseILj7168EfS2_fS2_fjLj128EEEEELb1ELb1ELb0ELb0EEEvNS_9FwdParamsE:
        /* <DEDUP_REMOVED lines=96> */
[----:B------:R-:W-:Y:S01]  /*0600*/  ULDC.64 UR28, c[0x0][0x278] ;  /* 0x00009e00001c7ab9 */ /* 0x000fe20000000a00 */
[----:B------:R-:W-:Y:S02]  /*0610*/  ISETP.NE.U32.AND P0, PT, RZ, UR26, PT ;  /* 0x0000001aff007c0c */ /* 0x000fe4000bf05070 */
[----:B------:R-:W-:Y:S02]  /*0620*/  CS2R R14, SRZ ;  /* 0x00000000000e7805 */ /* 0x000fe4000001ff00 */
[----:B------:R-:W-:Y:S02]  /*0630*/  CS2R R12, SRZ ;  /* 0x00000000000c7805 */ /* 0x000fe4000001ff00 */
[----:B------:R-:W-:Y:S02]  /*0640*/  CS2R R18, SRZ ;  /* 0x0000000000127805 */ /* 0x000fe4000001ff00 */
[----:B------:R-:W-:-:S02]  /*0650*/  ISETP.NE.AND.EX P0, PT, RZ, UR27, PT, P0 ;  /* 0x0000001bff007c0c */ /* 0x000fc4000bf05300 */
[----:B------:R-:W-:-:S11]  /*0660*/  CS2R R16, SRZ ;  /* 0x0000000000107805 */ /* 0x000fd6000001ff00 */
[C---:B------:R-:W-:Y:S01]  /*0670*/  @P0 LEA R6, P1, R3.reuse, UR26, 0x5 ;  /* 0x0000001a03060c11 */ /* 0x040fe2000f8228ff */
[----:B0-----:R-:W-:-:S03]  /*0680*/  IMAD.WIDE.U32 R4, R3, 0x20, R4 ;  /* 0x0000002003047825 */ /* 0x001fc600078e0004 */
[C---:B------:R-:W-:Y:S02]  /*0690*/  @P0 LEA.HI.X R7, R3.reuse, UR27, RZ, 0x5, P1 ;  /* 0x0000001b03070c11 */ /* 0x040fe400088f2cff */
[C---:B------:R-:W-:Y:S01]  /*06a0*/  LEA R20, P1, R3.reuse, UR28, 0x5 ;  /* 0x0000001c03147c11 */ /* 0x040fe2000f8228ff */
[----:B------:R-:W2:Y:S03]  /*06b0*/  LDG.E.128 R24, desc[UR4][R4.64] ;  /* 0x0000000404187981 */ /* 0x000ea6000c1e1d00 */
[C---:B------:R-:W-:Y:S01]  /*06c0*/  LEA.HI.X R21, R3.reuse, UR29, RZ, 0x5, P1 ;  /* 0x0000001d03157c11 */ /* 0x040fe200088f2cff */
[----:B------:R0:W5:Y:S04]  /*06d0*/  @P0 LDG.E.128 R12, desc[UR4][R6.64] ;  /* 0x00000004060c0981 */ /* 0x000168000c1e1d00 */
[----:B------:R0:W5:Y:S04]  /*06e0*/  @P0 LDG.E.128 R16, desc[UR4][R6.64+0x10] ;  /* 0x0000100406100981 */ /* 0x000168000c1e1d00 */
[----:B------:R0:W5:Y:S04]  /*06f0*/  LDG.E.128 R248, desc[UR4][R4.64+0x10] ;  /* 0x0000100404f87981 */ /* 0x000168000c1e1d00 */
[----:B------:R0:W5:Y:S04]  /*0700*/  LDG.E.128 R244, desc[UR4][R20.64] ;  /* 0x0000000414f47981 */ /* 0x000168000c1e1d00 */
[----:B------:R0:W5:Y:S01]  /*0710*/  LDG.E.128 R236, desc[UR4][R20.64+0x10] ;  /* 0x0000100414ec7981 */ /* 0x000162000c1e1d00 */
[----:B------:R-:W-:-:S03]  /*0720*/  LOP3.LUT R3, R3, 0x80, RZ, 0xfc, !PT ;  /* 0x0000008003037812 */ /* 0x000fc600078efcff */
[----:B--2---:R0:W-:Y:S04]  /*0730*/  STL.64 [R1], R24 ;  /* 0x0000001801007387 */ /* 0x0041e80000100a00 */
[----:B------:R0:W-:Y:S02]  /*0740*/  STL.64 [R1+0x8], R26 ;  /* 0x0000081a01007387 */ /* 0x0001e40000100a00 */
.L_x_23653:
[----:B------:R-:W-:Y:S05]  /*0750*/  BSYNC B0 ;  /* 0x0000000000007941 */ /* 0x000fea0003800000 */
.L_x_23652:
        /* <DEDUP_REMOVED lines=23> */
.L_x_23655:
[----:B------:R-:W-:Y:S05]  /*08d0*/  BSYNC B0 ;  /* 0x0000000000007941 */ /* 0x000fea0003800000 */
.L_x_23654:
        /* <DEDUP_REMOVED lines=23> */
.L_x_23657:
[----:B------:R-:W-:Y:S05]  /*0a50*/  BSYNC B0 ;  /* 0x0000000000007941 */ /* 0x000fea0003800000 */
.L_x_23656:
        /* <DEDUP_REMOVED lines=23> */
.L_x_23659:
[----:B------:R-:W-:Y:S05]  /*0bd0*/  BSYNC B0 ;  /* 0x0000000000007941 */ /* 0x000fea0003800000 */
.L_x_23658:
        /* <DEDUP_REMOVED lines=23> */
.L_x_23661:
[----:B------:R-:W-:Y:S05]  /*0d50*/  BSYNC B0 ;  /* 0x0000000000007941 */ /* 0x000fea0003800000 */
.L_x_23660:
        /* <DEDUP_REMOVED lines=16> */
[----:B----4-:R-:W-:-:S11]  /*0e60*/  CS2R R108, SRZ ;  /* 0x00000000006c7805 */ /* 0x010fd6000001ff00 */
        /* <DEDUP_REMOVED lines=12> */
[----:B------:R-:W-:-:S07]  /*0f30*/  VIADD R3, R3, 0x80 ;  /* 0x0000008003037836 */ /* 0x000fce0000000000 */
.L_x_23663:
[----:B------:R-:W-:Y:S05]  /*0f40*/  BSYNC B0 ;  /* 0x0000000000007941 */ /* 0x000fea0003800000 */
.L_x_23662:
[----:B------:R-:W-:Y:S01]  /*0f50*/  ISETP.GE.U32.AND P0, PT, R233, 0x380, PT ;  /* 0x00000380e900780c */ /* 0x000fe20003f06070 */
[----:B01234-:R-:W-:Y:S01]  /*0f60*/  IMAD.HI.U32 R5, R158, -0x326172a9, RZ ;  /* 0xcd9e8d579e057827 */ /* 0x01ffe200078e00ff */
        /* <DEDUP_REMOVED lines=27> */
.L_x_23665:
[----:B------:R-:W-:Y:S05]  /*1120*/  BSYNC B0 ;  /* 0x0000000000007941 */ /* 0x000fea0003800000 */
.L_x_23664:
        /* <DEDUP_REMOVED lines=11> */
[----:B------:R-:W-:Y:S01]  /*11e0*/  UISETP.NE.U32.AND UP0, UPT, UR26, URZ, UPT ;  /* 0x0000003f1a00728c */ /* 0x000fe2000bf05070 */
[----:B------:R-:W-:Y:S01]  /*11f0*/  LOP3.LUT R6, R5, 0x3e0, RZ, 0xc0, !PT ;  /* 0x000003e005067812 */ /* 0x000fe200078ec0ff */
[----:B------:R-:W-:Y:S01]  /*1200*/  IMAD.HI.U32 R5, R159, -0x2daee0ad, RZ ;  /* 0xd2511f539f057827 */ /* 0x000fe200078e00ff */
[----:B------:R-:W-:Y:S01]  /*1210*/  SHF.R.U32.HI R2, RZ, 0x2, R2 ;  /* 0x00000002ff027819 */ /* 0x000fe20000011602 */
[----:B------:R-:W-:Y:S01]  /*1220*/  ULDC.U8 UR25, c[0x0][0x2a0] ;  /* 0x0000a80000197ab9 */ /* 0x000fe20000000000 */
[C---:B------:R-:W-:Y:S01]  /*1230*/  VIADDMNMX R4, R3.reuse, -R4, RZ, !PT ;  /* 0x8000000403047246 */ /* 0x040fe200078001ff */
[----:B------:R-:W-:Y:S01]  /*1240*/  IMAD.MOV.U32 R242, RZ, RZ, 0x1 ;  /* 0x00000001fff27424 */ /* 0x000fe200078e00ff */
[----:B------:R-:W-:Y:S01]  /*1250*/  VIADDMNMX R6, R3, -R6, RZ, !PT ;  /* 0x8000000603067246 */ /* 0x000fe200078001ff */
[----:B------:R-:W-:Y:S01]  /*1260*/  UISETP.NE.AND.EX UP0, UPT, UR27, URZ, UPT, UP0 ;  /* 0x0000003f1b00728c */ /* 0x000fe2000bf05300 */
[----:B------:R-:W-:Y:S01]  /*1270*/  LOP3.LUT R153, R2, 0x3fffffe0, RZ, 0xc0, !PT ;  /* 0x3fffffe002997812 */ /* 0x000fe200078ec0ff */
[----:B------:R-:W-:Y:S01]  /*1280*/  IMAD R2, R156, -0x2daee0ad, RZ ;  /* 0xd2511f539c027824 */ /* 0x000fe200078e02ff */
[----:B------:R-:W-:Y:S01]  /*1290*/  VIMNMX R4, R4, 0x20, PT ;  /* 0x0000002004047848 */ /* 0x000fe20003fe0100 */
[----:B------:R-:W-:Y:S01]  /*12a0*/  ULDC UR36, c[0x0][0x218] ;  /* 0x0000860000247ab9 */ /* 0x000fe20000000800 */
[----:B------:R-:W-:Y:S01]  /*12b0*/  VIMNMX R6, R6, 0x20, PT ;  /* 0x0000002006067848 */ /* 0x000fe20003fe0100 */
[----:B------:R-:W-:Y:S01]  /*12c0*/  ULDC UR32, c[0x0][0x290] ;  /* 0x0000a40000207ab9 */ /* 0x000fe20000000800 */
[----:B------:R-:W-:Y:S01]  /*12d0*/  LOP3.LUT R3, R0, 0x3, RZ, 0xc0, !PT ;  /* 0x0000000300037812 */ /* 0x000fe200078ec0ff */
[----:B------:R-:W-:Y:S01]  /*12e0*/  IMAD.IADD R4, R4, 0x1, R153 ;  /* 0x0000000104047824 */ /* 0x000fe200078e0299 */
[----:B------:R-:W-:Y:S01]  /*12f0*/  IADD3 R153, R153, R6, RZ ;  /* 0x0000000699997210 */ /* 0x000fe20007ffe0ff */
[----:B------:R-:W-:Y:S01]  /*1300*/  IMAD R6, R157, -0x326172a9, RZ ;  /* 0xcd9e8d579d067824 */ /* 0x000fe200078e02ff */
[----:B------:R-:W-:Y:S01]  /*1310*/  LOP3.LUT R5, R5, UR33, R2, 0x96, !PT ;  /* 0x0000002105057c12 */ /* 0x000fe2000f8e9602 */
[----:B------:R-:W-:Y:S01]  /*1320*/  IMAD.SHL.U32 R4, R4, 0x8, RZ ;  /* 0x0000000804047824 */ /* 0x000fe200078e00ff */
[----:B------:R-:W-:Y:S01]  /*1330*/  SHF.L.U32 R0, R153, 0x3, RZ ;  /* 0x0000000399007819 */ /* 0x000fe200000006ff */
[----:B------:R-:W-:Y:S01]  /*1340*/  IMAD.MOV.U32 R2, RZ, RZ, RZ ;  /* 0x000000ffff027224 */ /* 0x000fe200078e00ff */
[----:B------:R-:W-:Y:S01]  /*1350*/  LOP3.LUT R7, R7, UR24, R152, 0x96, !PT ;  /* 0x0000001807077c12 */ /* 0x000fe2000f8e9698 */
[----:B------:R-:W-:Y:S01]  /*1360*/  UISETP.NE.AND UP1, UPT, UR25, URZ, UPT ;  /* 0x0000003f1900728c */ /* 0x000fe2000bf25270 */
[----:B------:R-:W-:Y:S01]  /*1370*/  I2FP.F32.U32 R252, R4 ;  /* 0x0000000400fc7245 */ /* 0x000fe20000201000 */
[----:B------:R0:W-:Y:S01]  /*1380*/  STL [R1+0x10], R0 ;  /* 0x0000100001007387 */ /* 0x0001e20000100800 */
[----:B------:R-:W-:Y:S01]  /*1390*/  IMAD R4, R159, -0x2daee0ad, RZ ;  /* 0xd2511f539f047824 */ /* 0x000fe200078e02ff */
[----:B------:R-:W-:Y:S01]  /*13a0*/  ULDC.64 UR28, c[0x0][0x238] ;  /* 0x00008e00001c7ab9 */ /* 0x000fe20000000a00 */
[----:B------:R-:W-:Y:S01]  /*13b0*/  ULDC.64 UR30, c[0x0][0x240] ;  /* 0x00009000001e7ab9 */ /* 0x000fe20000000a00 */
[----:B------:R-:W-:Y:S01]  /*13c0*/  ULDC.64 UR34, c[0x0][0x210] ;  /* 0x0000840000227ab9 */ /* 0x000fe20000000a00 */
[----:B------:R-:W1:Y:S04]  /*13d0*/  MUFU.RCP R252, R252 ;  /* 0x000000fc00fc7308 */ /* 0x000e680000001000 */
.L_x_24087:
[----:B------:R-:W-:Y:S01]  /*13e0*/  PLOP3.LUT P0, PT, PT, PT, UP0, 0x80, 0x0 ;  /* 0x000000000000781c */ /* 0x000fe20003f0f008 */
[----:B01234-:R-:W-:Y:S01]  /*13f0*/  IMAD.MOV.U32 R217, RZ, RZ, 0x2 ;  /* 0x00000002ffd97424 */ /* 0x01ffe200078e00ff */
[----:B------:R-:W-:Y:S01]  /*1400*/  @UP0 ULDC.64 UR26, c[0x0][0x270] ;  /* 0x00009c00001a0ab9 */ /* 0x000fe20000000a00 */
[----:B------:R-:W-:-:S10]  /*1410*/  LOP3.LUT P1, RZ, R8, 0x8, RZ, 0xc0, !PT ;  /* 0x0000000808ff7812 */ /* 0x000fd4000782c0ff */
[----:B------:R-:W-:Y:S01]  /*1420*/  @P0 IMAD.WIDE R216, R232, R217, UR26 ;  /* 0x0000001ae8d80e25 */ /* 0x000fe2000f8e02d9 */
[----:B------:R-:W-:-:S13]  /*1430*/  PLOP3.LUT P0, PT, PT, PT, UP0, 0x80, 0x0 ;  /* 0x000000000000781c */ /* 0x000fda0003f0f008 */
[----:B------:R2:W3:Y:S01]  /*1440*/  @P0 LDG.E.U16 R217, desc[UR4][R216.64] ;  /* 0x00000004d8d90981 */ /* 0x0004e2000c1e1500 */
[----:B0-----:R-:W-:Y:S01]  /*1450*/  IMAD R0, R232, UR36, RZ ;  /* 0x00000024e8007c24 */ /* 0x001fe2000f8e02ff */
[----:B------:R-:W-:Y:S01]  /*1460*/  PLOP3.LUT P0, PT, PT, PT, UP0, 0x80, 0x0 ;  /* 0x000000000000781c */ /* 0x000fe20003f0f008 */
[----:B------:R-:W-:Y:S03]  /*1470*/  BSSY B0, `(.L_x_23666) ;  /* 0x00002d5000007945 */ /* 0x000fe60003800000 */
[----:B------:R-:W-:-:S04]  /*1480*/  SHF.R.S32.HI R219, RZ, 0x1f, R0 ;  /* 0x0000001fffdb7819 */ /* 0x000fc80000011400 */
[----:B------:R-:W-:Y:S01]  /*1490*/  LEA.HI R0, R219, R0, RZ, 0x3 ;  /* 0x00000000db007211 */ /* 0x000fe200078f18ff */
[----:B--2---:R-:W-:Y:S01]  /*14a0*/  IMAD.MOV.U32 R216, RZ, RZ, 0x3f800000 ;  /* 0x3f800000ffd87424 */ /* 0x004fe200078e00ff */
[----:B------:R-:W-:-:S04]  /*14b0*/  LOP3.LUT R219, R243, 0x7f, RZ, 0xc0, !PT ;  /* 0x0000007ff3db7812 */ /* 0x000fc800078ec0ff */
[----:B------:R-:W-:Y:S02]  /*14c0*/  LEA.HI.SX32 R0, R0, R219, 0x1d ;  /* 0x000000db00007211 */ /* 0x000fe400078feaff */
[----:B---3--:R-:W-:-:S03]  /*14d0*/  @P0 SHF.L.U32 R216, R217, 0x10, RZ ;  /* 0x00000010d9d80819 */ /* 0x008fc600000006ff */
[----:B------:R-:W-:Y:S01]  /*14e0*/  IMAD.MOV.U32 R217, RZ, RZ, R0 ;  /* 0x000000ffffd97224 */ /* 0x000fe200078e0000 */
[----:B------:R-:W-:Y:S06]  /*14f0*/  @!P1 BRA `(.L_x_23667) ;  /* 0x0000002c00309947 */ /* 0x000fec0003800000 */
[----:B------:R-:W0:Y:S02]  /*1500*/  LDC.64 R160, c[0x0][0x230] ;  /* 0x00008c00ffa07b82 */ /* 0x000e240000000a00 */
[----:B0-----:R-:W-:-:S04]  /*1510*/  ISETP.NE.U32.AND P0, PT, R160, RZ, PT ;  /* 0x000000ffa000720c */ /* 0x001fc80003f05070 */
[----:B------:R-:W-:-:S13]  /*1520*/  ISETP.NE.AND.EX P0, PT, R161, RZ, PT, P0 ;  /* 0x000000ffa100720c */ /* 0x000fda0003f05300 */
[----:B------:R-:W-:-:S04]  /*1530*/  @P0 LEA R162, P1, R0, R160, 0x5 ;  /* 0x000000a000a20211 */ /* 0x000fc800078228ff */
[----:B------:R-:W-:-:S05]  /*1540*/  @P0 LEA.HI.X R163, R0, R161, RZ, 0x5, P1 ;  /* 0x000000a100a30211 */ /* 0x000fca00008f2cff */
[----:B------:R-:W5:Y:S04]  /*1550*/  @P0 LDG.E.128 R152, desc[UR4][R162.64] ;  /* 0x00000004a2980981 */ /* 0x000f68000c1e1d00 */
[----:B------:R0:W5:Y:S02]  /*1560*/  @P0 LDG.E.128 R156, desc[UR4][R162.64+0x10] ;  /* 0x00001004a29c0981 */ /* 0x000164000c1e1d00 */
[----:B0-----:R-:W0:Y:S01]  /*1570*/  LDC.64 R162, c[0x0][0x220] ;  /* 0x00008800ffa27b82 */ /* 0x001e220000000a00 */
[----:B------:R-:W-:Y:S01]  /*1580*/  ISETP.NE.AND P0, PT, R3, 0x1, PT ;  /* 0x000000010300780c */ /* 0x000fe20003f05270 */
[----:B------:R-:W-:Y:S01]  /*1590*/  BSSY B1, `(.L_x_23668) ;  /* 0x000000e000017945 */ /* 0x000fe20003800000 */
[----:B0-----:R-:W-:-:S05]  /*15a0*/  IMAD.WIDE.U32 R162, R0, 0x10, R162 ;  /* 0x0000001000a27825 */ /* 0x001fca00078e00a2 */
[----:B------:R0:W5:Y:S02]  /*15b0*/  LDG.E.128 R164, desc[UR4][R162.64] ;  /* 0x00000004a2a47981 */ /* 0x000164000c1e1d00 */
[----:B0-----:R-:W-:-:S04]  /*15c0*/  VIADD R163, R3, 0x1 ;  /* 0x0000000103a37836 */ /* 0x001fc80000000000 */
        /* <DEDUP_REMOVED lines=9> */
.L_x_23669:
[----:B------:R-:W-:-:S07]  /*1660*/  MOV R162, R6 ;  /* 0x0000000600a27202 */ /* 0x000fce0000000f00 */
.L_x_23670:
[----:B------:R-:W-:Y:S05]  /*1670*/  BSYNC B1 ;  /* 0x0000000000017941 */ /* 0x000fea0003800000 */
.L_x_23668:
        /* <DEDUP_REMOVED lines=16> */
.L_x_23674:
[----:B------:R-:W-:Y:S05]  /*1780*/  BSYNC B2 ;  /* 0x0000000000027941 */ /* 0x000fea0003800000 */
.L_x_23673:
        /* <DEDUP_REMOVED lines=42> */
.L_x_23672:
[----:B------:R-:W-:Y:S05]  /*1a30*/  BSYNC B1 ;  /* 0x0000000000017941 */ /* 0x000fea0003800000 */
.L_x_23671:
[----:B------:R-:W0:Y:S01]  /*1a40*/  LDC R235, c[0x0][0x294] ;  /* 0x0000a500ffeb7b82 */ /* 0x000e220000000800 */
[----:B------:R-:W-:Y:S01]  /*1a50*/  HFMA2.MMA R234, -RZ, RZ, 0.1171875, 0 ;  /* 0x2f800000ffea7435 */ /* 0x000fe200000001ff */
[----:B------:R-:W-:Y:S01]  /*1a60*/  I2FP.F32.U32 R3, R162 ;  /* 0x000000a200037245 */ /* 0x000fe20000201000 */
[----:B------:R-:W-:Y:S01]  /*1a70*/  BSSY B1, `(.L_x_23675) ;  /* 0x000001b000017945 */ /* 0x000fe20003800000 */
[----:B------:R-:W-:Y:S01]  /*1a80*/  ISETP.NE.U32.AND P0, PT, R160, RZ, PT ;  /* 0x000000ffa000720c */ /* 0x000fe20003f05070 */
[----:B------:R-:W-:Y:S01]  /*1a90*/  VIADD R162, R163, 0x1 ;  /* 0x00000001a3a27836 */ /* 0x000fe20000000000 */
[----:B------:R-:W-:Y:S02]  /*1aa0*/  LOP3.LUT R8, R8, 0xfffffffb, RZ, 0xc0, !PT ;  /* 0xfffffffb08087812 */ /* 0x000fe400078ec0ff */
[----:B------:R-:W2:Y:S01]  /*1ab0*/  LDC R240, c[0x0][0x298] ;  /* 0x0000a600fff07b82 */ /* 0x000ea20000000800 */
[----:B------:R-:W-:Y:S01]  /*1ac0*/  ISETP.NE.AND.EX P0, PT, R161, RZ, PT, P0 ;  /* 0x000000ffa100720c */ /* 0x000fe20003f05300 */
[----:B-----5:R-:W-:-:S02]  /*1ad0*/  IMAD.U32 R161, R164, 0x10000, RZ ;  /* 0x00010000a4a17824 */ /* 0x020fc400078e00ff */
[----:B------:R-:W-:Y:S01]  /*1ae0*/  FFMA.FTZ R160, R3, R234, 1.1641532182693481445e-10 ;  /* 0x2f00000003a07423 */ /* 0x000fe200000100ea */
[----:B------:R-:W-:Y:S01]  /*1af0*/  PRMT R3, R164, 0x7632, R3 ;  /* 0x00007632a4037816 */ /* 0x000fe20000000003 */
[----:B------:R-:W-:-:S03]  /*1b00*/  FMUL.FTZ R161, R161, R216 ;  /* 0x000000d8a1a17220 */ /* 0x000fc60000410000 */
[----:B0-----:R-:W-:Y:S01]  /*1b10*/  FSETP.GTU.FTZ.AND P1, PT, R160, R235, PT ;  /* 0x000000eba000720b */ /* 0x001fe20003f3c000 */
[----:B--2---:R-:W-:-:S12]  /*1b20*/  FMUL.FTZ R161, R161, R240 ;  /* 0x000000f0a1a17220 */ /* 0x004fd80000410000 */
        /* <DEDUP_REMOVED lines=14> */
.L_x_23676:
[----:B------:R-:W-:-:S07]  /*1c10*/  MOV R161, R6 ;  /* 0x0000000600a17202 */ /* 0x000fce0000000f00 */
.L_x_23677:
[----:B------:R-:W-:Y:S05]  /*1c20*/  BSYNC B1 ;  /* 0x0000000000017941 */ /* 0x000fea0003800000 */
.L_x_23675:
        /* <DEDUP_REMOVED lines=16> */
.L_x_23681:
[----:B------:R-:W-:Y:S05]  /*1d30*/  BSYNC B2 ;  /* 0x0000000000027941 */ /* 0x000fea0003800000 */
.L_x_23680:
        /* <DEDUP_REMOVED lines=41> */
[----:B------:R-:W-:-:S07]  /*1fd0*/  IMAD.MOV.U32 R162, RZ, RZ, RZ ;  /* 0x000000ffffa27224 */ /* 0x000fce00078e00ff */
.L_x_23679:
[----:B------:R-:W-:Y:S05]  /*1fe0*/  BSYNC B1 ;  /* 0x0000000000017941 */ /* 0x000fea0003800000 */
.L_x_23678:
        /* <DEDUP_REMOVED lines=23> */
.L_x_23683:
[----:B------:R-:W-:-:S07]  /*2160*/  IMAD.MOV.U32 R3, RZ, RZ, R6 ;  /* 0x000000ffff037224 */ /* 0x000fce00078e0006 */
.L_x_23684:
[----:B------:R-:W-:Y:S05]  /*2170*/  BSYNC B1 ;  /* 0x0000000000017941 */ /* 0x000fea0003800000 */
.L_x_23682:
        /* <DEDUP_REMOVED lines=16> */
.L_x_23688:
[----:B------:R-:W-:Y:S05]  /*2280*/  BSYNC B2 ;  /* 0x0000000000027941 */ /* 0x000fea0003800000 */
.L_x_23687:
        /* <DEDUP_REMOVED lines=42> */
.L_x_23686:
[----:B------:R-:W-:Y:S05]  /*2530*/  BSYNC B1 ;  /* 0x0000000000017941 */ /* 0x000fea0003800000 */
.L_x_23685:
[----:B------:R-:W-:Y:S01]  /*2540*/  I2FP.F32.U32 R3, R3 ;  /* 0x0000000300037245 */ /* 0x000fe20000201000 */
[----:B------:R-:W-:Y:S01]  /*2550*/  BSSY B1, `(.L_x_23689) ;  /* 0x0000016000017945 */ /* 0x000fe20003800000 */
[C---:B------:R-:W-:Y:S02]  /*2560*/  ISETP.NE.AND P2, PT, R217.reuse, 0x1, PT ;  /* 0x00000001d900780c */ /* 0x040fe40003f45270 */
[----:B------:R-:W-:Y:S01]  /*2570*/  IADD3 R164, R217, 0x1, RZ ;  /* 0x00000001d9a47810 */ /* 0x000fe20007ffe0ff */
[----:B------:R-:W-:Y:S01]  /*2580*/  FFMA.FTZ R162, R3, R234, 1.1641532182693481445e-10 ;  /* 0x2f00000003a27423 */ /* 0x000fe200000100ea */
[----:B------:R-:W-:-:S04]  /*2590*/  IMAD.U32 R3, R165, 0x10000, RZ ;  /* 0x00010000a5037824 */ /* 0x000fc800078e00ff */
[----:B------:R-:W-:Y:S01]  /*25a0*/  FMUL.FTZ R3, R3, R216 ;  /* 0x000000d803037220 */ /* 0x000fe20000410000 */
[----:B------:R-:W-:-:S03]  /*25b0*/  FSETP.GTU.FTZ.AND P1, PT, R162, R235, PT ;  /* 0x000000eba200720b */ /* 0x000fc60003f3c000 */
        /* <DEDUP_REMOVED lines=14> */
.L_x_23690:
[----:B------:R-:W-:-:S07]  /*26a0*/  IMAD.MOV.U32 R163, RZ, RZ, R6 ;  /* 0x000000ffffa37224 */ /* 0x000fce00078e0006 */
.L_x_23691:
[----:B------:R-:W-:Y:S05]  /*26b0*/  BSYNC B1 ;  /* 0x0000000000017941 */ /* 0x000fea0003800000 */
.L_x_23689:
        /* <DEDUP_REMOVED lines=16> */
.L_x_23695:
[----:B------:R-:W-:Y:S05]  /*27c0*/  BSYNC B2 ;  /* 0x0000000000027941 */ /* 0x000fea0003800000 */
.L_x_23694:
        /* <DEDUP_REMOVED lines=41> */
[----:B------:R-:W-:-:S11]  /*2a60*/  HFMA2.MMA R164, -RZ, RZ, 0, 0 ;  /* 0x00000000ffa47435 */ /* 0x000fd600000001ff */
.L_x_23693:
[----:B------:R-:W-:Y:S05]  /*2a70*/  BSYNC B1 ;  /* 0x0000000000017941 */ /* 0x000fea0003800000 */
.L_x_23692:
        /* <DEDUP_REMOVED lines=21> */
.L_x_23697:
[----:B------:R-:W-:-:S07]  /*2bd0*/  MOV R3, R6 ;  /* 0x0000000600037202 */ /* 0x000fce0000000f00 */
.L_x_23698:
[----:B------:R-:W-:Y:S05]  /*2be0*/  BSYNC B1 ;  /* 0x0000000000017941 */ /* 0x000fea0003800000 */
.L_x_23696:
        /* <DEDUP_REMOVED lines=16> */
.L_x_23702:
[----:B------:R-:W-:Y:S05]  /*2cf0*/  BSYNC B2 ;  /* 0x0000000000027941 */ /* 0x000fea0003800000 */
.L_x_23701:
        /* <DEDUP_REMOVED lines=42> */
.L_x_23700:
[----:B------:R-:W-:Y:S05]  /*2fa0*/  BSYNC B1 ;  /* 0x0000000000017941 */ /* 0x000fea0003800000 */
.L_x_23699:
[----:B------:R-:W-:Y:S01]  /*2fb0*/  I2FP.F32.U32 R3, R3 ;  /* 0x0000000300037245 */ /* 0x000fe20000201000 */
[----:B------:R-:W-:Y:S01]  /*2fc0*/  BSSY B1, `(.L_x_23703) ;  /* 0x0000016000017945 */ /* 0x000fe20003800000 */
[----:B------:R-:W-:-:S03]  /*2fd0*/  ISETP.NE.AND P4, PT, R217, 0x1, PT ;  /* 0x00000001d900780c */ /* 0x000fc60003f85270 */
[----:B------:R-:W-:Y:S01]  /*2fe0*/  FFMA.FTZ R164, R3, R234, 1.1641532182693481445e-10 ;  /* 0x2f00000003a47423 */ /* 0x000fe200000100ea */
[----:B------:R-:W-:-:S04]  /*2ff0*/  SHF.L.U32 R3, R166, 0x10, RZ ;  /* 0x00000010a6037819 */ /* 0x000fc800000006ff */
[----:B------:R-:W-:Y:S01]  /*3000*/  FSETP.GTU.FTZ.AND P3, PT, R164, R235, PT ;  /* 0x000000eba400720b */ /* 0x000fe20003f7c000 */
[----:B------:R-:W-:-:S04]  /*3010*/  FMUL.FTZ R3, R3, R216 ;  /* 0x000000d803037220 */ /* 0x000fc80000410000 */
[----:B------:R-:W-:-:S05]  /*3020*/  FMUL.FTZ R3, R3, R240 ;  /* 0x000000f003037220 */ /* 0x000fca0000410000 */
[----:B------:R-:W-:-:S05]  /*3030*/  FSEL R3, R3, RZ, !P3 ;  /* 0x000000ff03037208 */ /* 0x000fca0005800000 */
[----:B------:R-:W-:Y:S01]  /*3040*/  FMUL.FTZ R164, R236, R3 ;  /* 0x00000003eca47220 */ /* 0x000fe20000410000 */
        /* <DEDUP_REMOVED lines=12> */
.L_x_23704:
[----:B------:R-:W-:-:S07]  /*3110*/  IMAD.MOV.U32 R165, RZ, RZ, R6 ;  /* 0x000000ffffa57224 */ /* 0x000fce00078e0006 */
.L_x_23705:
[----:B------:R-:W-:Y:S05]  /*3120*/  BSYNC B1 ;  /* 0x0000000000017941 */ /* 0x000fea0003800000 */
.L_x_23703:
        /* <DEDUP_REMOVED lines=16> */
.L_x_23709:
[----:B------:R-:W-:Y:S05]  /*3230*/  BSYNC B2 ;  /* 0x0000000000027941 */ /* 0x000fea0003800000 */
.L_x_23708:
        /* <DEDUP_REMOVED lines=42> */
.L_x_23707:
[----:B------:R-:W-:Y:S05]  /*34e0*/  BSYNC B1 ;  /* 0x0000000000017941 */ /* 0x000fea0003800000 */
.L_x_23706:
        /* <DEDUP_REMOVED lines=21> */
.L_x_23711:
[----:B------:R-:W-:-:S07]  /*3640*/  IMAD.MOV.U32 R3, RZ, RZ, R6 ;  /* 0x000000ffff037224 */ /* 0x000fce00078e0006 */
.L_x_23712:
[----:B------:R-:W-:Y:S05]  /*3650*/  BSYNC B1 ;  /* 0x0000000000017941 */ /* 0x000fea0003800000 */
.L_x_23710:
        /* <DEDUP_REMOVED lines=16> */
.L_x_23716:
[----:B------:R-:W-:Y:S05]  /*3760*/  BSYNC B2 ;  /* 0x0000000000027941 */ /* 0x000fea0003800000 */
.L_x_23715:
        /* <DEDUP_REMOVED lines=42> */
.L_x_23714:
[----:B------:R-:W-:Y:S05]  /*3a10*/  BSYNC B1 ;  /* 0x0000000000017941 */ /* 0x000fea0003800000 */
.L_x_23713:
        /* <DEDUP_REMOVED lines=22> */
.L_x_23718:
[----:B------:R-:W-:-:S07]  /*3b80*/  MOV R217, R6 ;  /* 0x0000000600d97202 */ /* 0x000fce0000000f00 */
.L_x_23719:
[----:B------:R-:W-:Y:S05]  /*3b90*/  BSYNC B1 ;  /* 0x0000000000017941 */ /* 0x000fea0003800000 */
.L_x_23717:
        /* <DEDUP_REMOVED lines=19> */
.L_x_23723:
[----:B------:R-:W-:Y:S05]  /*3cd0*/  BSYNC B2 ;  /* 0x0000000000027941 */ /* 0x000fea0003800000 */
.L_x_23722:
        /* <DEDUP_REMOVED lines=41> */
[----:B------:R-:W-:-:S07]  /*3f70*/  LOP3.LUT R7, R7, UR24, R218, 0x96, !PT ;  /* 0x0000001807077c12 */ /* 0x000fce000f8e96da */
.L_x_23721:
[----:B------:R-:W-:Y:S05]  /*3f80*/  BSYNC B1 ;  /* 0x0000000000017941 */ /* 0x000fea0003800000 */
.L_x_23720:
[----:B------:R-:W-:Y:S02]  /*3f90*/  I2FP.F32.U32 R217, R217 ;  /* 0x000000d900d97245 */ /* 0x000fe40000201000 */
[----:B------:R-:W-:Y:S02]  /*3fa0*/  SHF.L.U32 R167, R167, 0x10, RZ ;  /* 0x00000010a7a77819 */ /* 0x000fe400000006ff */
[----:B------:R-:W-:Y:S01]  /*3fb0*/  SEL R241, RZ, 0x1, P2 ;  /* 0x00000001fff17807 */ /* 0x000fe20001000000 */
[----:B------:R-:W-:Y:S01]  /*3fc0*/  FFMA.FTZ R234, R217, R234, 1.1641532182693481445e-10 ;  /* 0x2f000000d9ea7423 */ /* 0x000fe200000100ea */
[----:B------:R-:W-:Y:S01]  /*3fd0*/  SEL R217, RZ, 0x10000, P5 ;  /* 0x00010000ffd97807 */ /* 0x000fe20002800000 */
[----:B------:R-:W-:Y:S01]  /*3fe0*/  FMUL.FTZ R167, R167, R216 ;  /* 0x000000d8a7a77220 */ /* 0x000fe20000410000 */
[----:B------:R-:W-:Y:S02]  /*3ff0*/  SEL R218, RZ, 0x100, P4 ;  /* 0x00000100ffda7807 */ /* 0x000fe40002000000 */
[----:B------:R-:W-:Y:S01]  /*4000*/  FSETP.GTU.FTZ.AND P5, PT, R234, R235, PT ;  /* 0x000000ebea00720b */ /* 0x000fe20003fbc000 */
[----:B------:R-:W-:Y:S01]  /*4010*/  FMUL.FTZ R167, R167, R240 ;  /* 0x000000f0a7a77220 */ /* 0x000fe20000410000 */
[----:B------:R-:W-:Y:S01]  /*4020*/  IMAD.WIDE.U32 R240, R241, 0x1000000, RZ ;  /* 0x01000000f1f07825 */ /* 0x000fe200078e00ff */
[----:B------:R-:W-:-:S02]  /*4030*/  LOP3.LUT P4, RZ, R8, 0x2, RZ, 0xc0, !PT ;  /* 0x0000000208ff7812 */ /* 0x000fc4000788c0ff */
[----:B------:R-:W-:Y:S02]  /*4040*/  SEL R219, RZ, 0x1000000, P5 ;  /* 0x01000000ffdb7807 */ /* 0x000fe40002800000 */
[----:B------:R-:W-:Y:S02]  /*4050*/  SEL R234, RZ, 0x1, P1 ;  /* 0x00000001ffea7807 */ /* 0x000fe40000800000 */
[----:B------:R-:W-:Y:S02]  /*4060*/  LOP3.LUT R217, R218, R219, R217, 0xfe, !PT ;  /* 0x000000dbdad97212 */ /* 0x000fe400078efed9 */
[----:B------:R-:W-:Y:S01]  /*4070*/  SEL R218, RZ, 0x1, P3 ;  /* 0x00000001ffda7807 */ /* 0x000fe20001800000 */
[----:B------:R-:W-:Y:S01]  /*4080*/  IMAD.WIDE.U32 R234, R234, 0x10000, RZ ;  /* 0x00010000eaea7825 */ /* 0x000fe200078e00ff */
[----:B------:R-:W-:Y:S02]  /*4090*/  FSEL R167, R167, RZ, !P5 ;  /* 0x000000ffa7a77208 */ /* 0x000fe40006800000 */
[----:B------:R-:W-:-:S02]  /*40a0*/  LOP3.LUT R241, R241, R217, R218, 0xfe, !PT ;  /* 0x000000d9f1f17212 */ /* 0x000fc400078efeda */
[----:B------:R-:W-:Y:S01]  /*40b0*/  SEL R218, RZ, 0x1, P4 ;  /* 0x00000001ffda7807 */ /* 0x000fe20002000000 */
[----:B------:R-:W-:Y:S01]  /*40c0*/  FMUL.FTZ R167, R239, R167 ;  /* 0x000000a7efa77220 */ /* 0x000fe20000410000 */
[----:B------:R-:W-:-:S03]  /*40d0*/  LOP3.LUT P6, RZ, R8, 0x4, RZ, 0xc0, !PT ;  /* 0x0000000408ff7812 */ /* 0x000fc600078cc0ff */
[----:B------:R-:W-:-:S04]  /*40e0*/  IMAD.WIDE.U32 R218, R218, 0x100, RZ ;  /* 0x00000100dada7825 */ /* 0x000fc800078e00ff */
[----:B------:R-:W-:Y:S01]  /*40f0*/  @P0 FADD.FTZ R167, R159, R167 ;  /* 0x000000a79fa70221 */ /* 0x000fe20000010000 */
[----:B------:R-:W-:Y:S02]  /*4100*/  LOP3.LUT R217, R218, R240, R234, 0xfe, !PT ;  /* 0x000000f0dad97212 */ /* 0x000fe400078efeea */
[C---:B------:R-:W-:Y:S02]  /*4110*/  LEA R234, P1, R0.reuse, UR28, 0x5 ;  /* 0x0000001c00ea7c11 */ /* 0x040fe4000f8228ff */
[----:B------:R-:W-:Y:S02]  /*4120*/  LOP3.LUT R219, R219, R241, R235, 0xfe, !PT ;  /* 0x000000f1dbdb7212 */ /* 0x000fe400078efeeb */
[----:B------:R-:W-:Y:S02]  /*4130*/  LEA.HI.X R235, R0, UR29, RZ, 0x5, P1 ;  /* 0x0000001d00eb7c11 */ /* 0x000fe400088f2cff */
[----:B------:R-:W-:-:S03]  /*4140*/  SEL R218, RZ, 0x1, P6 ;  /* 0x00000001ffda7807 */ /* 0x000fc60003000000 */
[----:B------:R-:W-:Y:S01]  /*4150*/  STG.E.128 desc[UR4][R234.64], R160 ;  /* 0x000000a0ea007986 */ /* 0x000fe2000c101d04 */
[----:B------:R-:W-:Y:S01]  /*4160*/  LOP3.LUT R218, R217, R218, RZ, 0xfc, !PT ;  /* 0x000000dad9da7212 */ /* 0x000fe200078efcff */
[C---:B------:R-:W-:Y:S02]  /*4170*/  VIADD R217, R0.reuse, 0x80 ;  /* 0x0000008000d97836 */ /* 0x040fe40000000000 */
[----:B------:R0:W-:Y:S02]  /*4180*/  STG.E.128 desc[UR4][R234.64+0x10], R164 ;  /* 0x000010a4ea007986 */ /* 0x0001e4000c101d04 */
[----:B0-----:R-:W-:-:S04]  /*4190*/  LEA R234, P0, R0, UR30, 0x3 ;  /* 0x0000001e00ea7c11 */ /* 0x001fc8000f8018ff */
[----:B------:R-:W-:-:S05]  /*41a0*/  LEA.HI.X R235, R0, UR31, RZ, 0x3, P0 ;  /* 0x0000001f00eb7c11 */ /* 0x000fca00080f1cff */
[----:B------:R0:W-:Y:S04]  /*41b0*/  STG.E.64 desc[UR4][R234.64], R218 ;  /* 0x000000daea007986 */ /* 0x0001e8000c101b04 */
.L_x_23667:
[----:B------:R-:W-:Y:S05]  /*41c0*/  BSYNC B0 ;  /* 0x0000000000007941 */ /* 0x000fea0003800000 */
.L_x_23666:
[----:B------:R-:W-:Y:S01]  /*41d0*/  LOP3.LUT P0, RZ, R8, 0x200, RZ, 0xc0, !PT ;  /* 0x0000020008ff7812 */ /* 0x000fe2000780c0ff */
[----:B------:R-:W-:-:S12]  /*41e0*/  BSSY B0, `(.L_x_23724) ;  /* 0x00002ce000007945 */ /* 0x000fd80003800000 */
[----:B------:R-:W-:Y:S05]  /*41f0*/  @!P0 BRA `(.L_x_23725) ;  /* 0x0000002c00308947 */ /* 0x000fea0003800000 */
[----:B------:R-:W2:Y:S02]  /*4200*/  LDC.64 R168, c[0x0][0x230] ;  /* 0x00008c00ffa87b82 */ /* 0x000ea40000000a00 */
[----:B--2---:R-:W-:-:S04]  /*4210*/  ISETP.NE.U32.AND P0, PT, R168, RZ, PT ;  /* 0x000000ffa800720c */ /* 0x004fc80003f05070 */
[----:B------:R-:W-:-:S13]  /*4220*/  ISETP.NE.AND.EX P0, PT, R169, RZ, PT, P0 ;  /* 0x000000ffa900720c */ /* 0x000fda0003f05300 */
[----:B------:R-:W-:-:S04]  /*4230*/  @P0 LEA R170, P1, R217, R168, 0x5 ;  /* 0x000000a8d9aa0211 */ /* 0x000fc800078228ff */
[----:B------:R-:W-:-:S05]  /*4240*/  @P0 LEA.HI.X R171, R217, R169, RZ, 0x5, P1 ;  /* 0x000000a9d9ab0211 */ /* 0x000fca00008f2cff */
[----:B------:R-:W5:Y:S04]  /*4250*/  @P0 LDG.E.128 R152, desc[UR4][R170.64] ;  /* 0x00000004aa980981 */ /* 0x000f68000c1e1d00 */
[----:B------:R2:W5:Y:S02]  /*4260*/  @P0 LDG.E.128 R156, desc[UR4][R170.64+0x10] ;  /* 0x00001004aa9c0981 */ /* 0x000564000c1e1d00 */
[----:B--2---:R-:W2:Y:S01]  /*4270*/  LDC.64 R170, c[0x0][0x220] ;  /* 0x00008800ffaa7b82 */ /* 0x004ea20000000a00 */
[----:B------:R-:W-:Y:S01]  /*4280*/  ISETP.NE.AND P0, PT, R3, 0x1, PT ;  /* 0x000000010300780c */ /* 0x000fe20003f05270 */
[----:B------:R-:W-:Y:S01]  /*4290*/  BSSY B1, `(.L_x_23726) ;  /* 0x000000e000017945 */ /* 0x000fe20003800000 */
[----:B--2---:R-:W-:-:S05]  /*42a0*/  IMAD.WIDE.U32 R170, R217, 0x10, R170 ;  /* 0x00000010d9aa7825 */ /* 0x004fca00078e00aa */
[----:B------:R2:W5:Y:S02]  /*42b0*/  LDG.E.128 R172, desc[UR4][R170.64] ;  /* 0x00000004aaac7981 */ /* 0x000564000c1e1d00 */
[----:B--2---:R-:W-:-:S04]  /*42c0*/  VIADD R170, R3, 0x1 ;  /* 0x0000000103aa7836 */ /* 0x004fc80000000000 */
[----:B------:R-:W-:Y:S05]  /*42d0*/  @!P0 BRA `(.L_x_23727) ;  /* 0x0000000000208947 */ /* 0x000fea0003800000 */
[----:B------:R-:W-:Y:S02]  /*42e0*/  ISETP.NE.AND P0, PT, R3, 0x2, PT ;  /* 0x000000020300780c */ /* 0x000fe40003f05270 */
[----:B0-----:R-:W-:-:S11]  /*42f0*/  MOV R218, R5 ;  /* 0x0000000500da7202 */ /* 0x001fd60000000f00 */
[----:B------:R-:W-:Y:S05]  /*4300*/  @!P0 BRA `(.L_x_23728) ;  /* 0x0000000000188947 */ /* 0x000fea0003800000 */
[----:B------:R-:W-:Y:S01]  /*4310*/  ISETP.NE.AND P0, PT, R3, 0x3, PT ;  /* 0x000000030300780c */ /* 0x000fe20003f05270 */
[----:B------:R-:W-:-:S12]  /*4320*/  IMAD.MOV.U32 R218, RZ, RZ, R7 ;  /* 0x000000ffffda7224 */ /* 0x000fd800078e0007 */
[----:B------:R-:W-:Y:S05]  /*4330*/  @P0 BRA `(.L_x_23728) ;  /* 0x00000000000c0947 */ /* 0x000fea0003800000 */
[----:B------:R-:W-:Y:S01]  /*4340*/  IMAD.MOV.U32 R218, RZ, RZ, R4 ;  /* 0x000000ffffda7224 */ /* 0x000fe200078e0004 */
[----:B------:R-:W-:Y:S06]  /*4350*/  BRA `(.L_x_23728) ;  /* 0x0000000000047947 */ /* 0x000fec0003800000 */
.L_x_23727:
[----:B0-----:R-:W-:-:S07]  /*4360*/  MOV R218, R6 ;  /* 0x0000000600da7202 */ /* 0x001fce0000000f00 */
.L_x_23728:
[----:B------:R-:W-:Y:S05]  /*4370*/  BSYNC B1 ;  /* 0x0000000000017941 */ /* 0x000fea0003800000 */
.L_x_23726:
        /* <DEDUP_REMOVED lines=16> */
.L_x_23732:
[----:B------:R-:W-:Y:S05]  /*4480*/  BSYNC B2 ;  /* 0x0000000000027941 */ /* 0x000fea0003800000 */
.L_x_23731:
        /* <DEDUP_REMOVED lines=42> */
.L_x_23730:
[----:B------:R-:W-:Y:S05]  /*4730*/  BSYNC B1 ;  /* 0x0000000000017941 */ /* 0x000fea0003800000 */
.L_x_23729:
[----:B------:R-:W0:Y:S01]  /*4740*/  LDC R240, c[0x0][0x294] ;  /* 0x0000a500fff07b82 */ /* 0x000e220000000800 */
[----:B------:R-:W-:Y:S01]  /*4750*/  HFMA2.MMA R235, -RZ, RZ, 0.1171875, 0 ;  /* 0x2f800000ffeb7435 */ /* 0x000fe200000001ff */
[----:B------:R-:W-:Y:S01]  /*4760*/  ISETP.NE.U32.AND P0, PT, R168, RZ, PT ;  /* 0x000000ffa800720c */ /* 0x000fe20003f05070 */
[----:B------:R-:W-:Y:S01]  /*4770*/  BSSY B1, `(.L_x_23733) ;  /* 0x000001b000017945 */ /* 0x000fe20003800000 */
[----:B------:R-:W-:Y:S01]  /*4780*/  I2FP.F32.U32 R168, R218 ;  /* 0x000000da00a87245 */ /* 0x000fe20000201000 */
[----:B------:R-:W-:Y:S01]  /*4790*/  VIADD R171, R170, 0x1 ;  /* 0x00000001aaab7836 */ /* 0x000fe20000000000 */
[----:B------:R-:W-:Y:S01]  /*47a0*/  ISETP.NE.AND.EX P0, PT, R169, RZ, PT, P0 ;  /* 0x000000ffa900720c */ /* 0x000fe20003f05300 */
[----:B-----5:R-:W-:Y:S01]  /*47b0*/  IMAD.U32 R169, R172, 0x10000, RZ ;  /* 0x00010000aca97824 */ /* 0x020fe200078e00ff */
[----:B------:R-:W2:Y:S01]  /*47c0*/  LDC R241, c[0x0][0x298] ;  /* 0x0000a600fff17b82 */ /* 0x000ea20000000800 */
[----:B------:R-:W-:Y:S02]  /*47d0*/  LOP3.LUT R8, R8, 0xfffffffb, RZ, 0xc0, !PT ;  /* 0xfffffffb08087812 */ /* 0x000fe400078ec0ff */
[----:B------:R-:W-:Y:S01]  /*47e0*/  FFMA.FTZ R3, R168, R235, 1.1641532182693481445e-10 ;  /* 0x2f000000a8037423 */ /* 0x000fe200000100eb */
[----:B------:R-:W-:-:S04]  /*47f0*/  FMUL.FTZ R168, R169, R216 ;  /* 0x000000d8a9a87220 */ /* 0x000fc80000410000 */
[----:B0-----:R-:W-:Y:S01]  /*4800*/  FSETP.GTU.FTZ.AND P1, PT, R3, R240, PT ;  /* 0x000000f00300720b */ /* 0x001fe20003f3c000 */
[----:B--2---:R-:W-:-:S12]  /*4810*/  FMUL.FTZ R168, R168, R241 ;  /* 0x000000f1a8a87220 */ /* 0x004fd80000410000 */
[----:B------:R-:W-:Y:S02]  /*4820*/  @P1 LOP3.LUT R8, R8, 0x4, RZ, 0xfc, !PT ;  /* 0x0000000408081812 */ /* 0x000fe400078efcff */
[----:B------:R-:W-:Y:S02]  /*4830*/  FSEL R3, R168, RZ, !P1 ;  /* 0x000000ffa8037208 */ /* 0x000fe40004800000 */
[----:B------:R-:W-:-:S03]  /*4840*/  ISETP.NE.AND P1, PT, R170, 0x1, PT ;  /* 0x00000001aa00780c */ /* 0x000fc60003f25270 */
[----:B------:R-:W-:Y:S01]  /*4850*/  FMUL.FTZ R168, R228, R3 ;  /* 0x00000003e4a87220 */ /* 0x000fe20000410000 */
[----:B------:R-:W-:-:S03]  /*4860*/  PRMT R3, R172, 0x7632, R3 ;  /* 0x00007632ac037816 */ /* 0x000fc60000000003 */
        /* <DEDUP_REMOVED lines=10> */
.L_x_23734:
[----:B------:R-:W-:-:S07]  /*4910*/  MOV R169, R6 ;  /* 0x0000000600a97202 */ /* 0x000fce0000000f00 */
.L_x_23735:
[----:B------:R-:W-:Y:S05]  /*4920*/  BSYNC B1 ;  /* 0x0000000000017941 */ /* 0x000fea0003800000 */
.L_x_23733:
        /* <DEDUP_REMOVED lines=16> */
.L_x_23739:
[----:B------:R-:W-:Y:S05]  /*4a30*/  BSYNC B2 ;  /* 0x0000000000027941 */ /* 0x000fea0003800000 */
.L_x_23738:
        /* <DEDUP_REMOVED lines=38> */
[----:B------:R-:W-:-:S05]  /*4ca0*/  IMAD.WIDE.U32 R4, R4, -0x2daee0ad, RZ ;  /* 0xd2511f5304047825 */ /* 0x000fca00078e00ff */
[----:B------:R-:W-:Y:S01]  /*4cb0*/  LOP3.LUT R5, R5, UR33, R6, 0x96, !PT ;  /* 0x0000002105057c12 */ /* 0x000fe2000f8e9606 */
[----:B------:R-:W-:-:S05]  /*4cc0*/  IMAD.WIDE.U32 R6, R7, -0x326172a9, RZ ;  /* 0xcd9e8d5707067825 */ /* 0x000fca00078e00ff */
[----:B------:R-:W-:-:S07]  /*4cd0*/  LOP3.LUT R7, R7, UR24, R170, 0x96, !PT ;  /* 0x0000001807077c12 */ /* 0x000fce000f8e96aa */
.L_x_23737:
[----:B------:R-:W-:Y:S05]  /*4ce0*/  BSYNC B1 ;  /* 0x0000000000017941 */ /* 0x000fea0003800000 */
.L_x_23736:
        /* <DEDUP_REMOVED lines=23> */
.L_x_23741:
[----:B------:R-:W-:-:S07]  /*4e60*/  IMAD.MOV.U32 R3, RZ, RZ, R6 ;  /* 0x000000ffff037224 */ /* 0x000fce00078e0006 */
.L_x_23742:
[----:B------:R-:W-:Y:S05]  /*4e70*/  BSYNC B1 ;  /* 0x0000000000017941 */ /* 0x000fea0003800000 */
.L_x_23740:
        /* <DEDUP_REMOVED lines=16> */
.L_x_23746:
[----:B------:R-:W-:Y:S05]  /*4f80*/  BSYNC B2 ;  /* 0x0000000000027941 */ /* 0x000fea0003800000 */
.L_x_23745:
        /* <DEDUP_REMOVED lines=42> */
.L_x_23744:
[----:B------:R-:W-:Y:S05]  /*5230*/  BSYNC B1 ;  /* 0x0000000000017941 */ /* 0x000fea0003800000 */
.L_x_23743:
[----:B------:R-:W-:Y:S01]  /*5240*/  I2FP.F32.U32 R170, R3 ;  /* 0x0000000300aa7245 */ /* 0x000fe20000201000 */
[----:B------:R-:W-:Y:S01]  /*5250*/  BSSY B1, `(.L_x_23747) ;  /* 0x0000016000017945 */ /* 0x000fe20003800000 */
[C---:B------:R-:W-:Y:S02]  /*5260*/  ISETP.NE.AND P2, PT, R218.reuse, 0x1, PT ;  /* 0x00000001da00780c */ /* 0x040fe40003f45270 */
[----:B------:R-:W-:Y:S01]  /*5270*/  IADD3 R172, R218, 0x1, RZ ;  /* 0x00000001daac7810 */ /* 0x000fe20007ffe0ff */
[----:B------:R-:W-:-:S05]  /*5280*/  FFMA.FTZ R3, R170, R235, 1.1641532182693481445e-10 ;  /* 0x2f000000aa037423 */ /* 0x000fca00000100eb */
[----:B------:R-:W-:Y:S01]  /*5290*/  FSETP.GTU.FTZ.AND P1, PT, R3, R240, PT ;  /* 0x000000f00300720b */ /* 0x000fe20003f3c000 */
[----:B------:R-:W-:-:S04]  /*52a0*/  IMAD.U32 R3, R173, 0x10000, RZ ;  /* 0x00010000ad037824 */ /* 0x000fc800078e00ff */
[----:B------:R-:W-:-:S04]  /*52b0*/  FMUL.FTZ R170, R3, R216 ;  /* 0x000000d803aa7220 */ /* 0x000fc80000410000 */
        /* <DEDUP_REMOVED lines=14> */
.L_x_23748:
[----:B------:R-:W-:-:S07]  /*53a0*/  IMAD.MOV.U32 R171, RZ, RZ, R6 ;  /* 0x000000ffffab7224 */ /* 0x000fce00078e0006 */
.L_x_23749:
[----:B------:R-:W-:Y:S05]  /*53b0*/  BSYNC B1 ;  /* 0x0000000000017941 */ /* 0x000fea0003800000 */
.L_x_23747:
        /* <DEDUP_REMOVED lines=16> */
.L_x_23753:
[----:B------:R-:W-:Y:S05]  /*54c0*/  BSYNC B2 ;  /* 0x0000000000027941 */ /* 0x000fea0003800000 */
.L_x_23752:
        /* <DEDUP_REMOVED lines=42> */
.L_x_23751:
[----:B------:R-:W-:Y:S05]  /*5770*/  BSYNC B1 ;  /* 0x0000000000017941 */ /* 0x000fea0003800000 */
.L_x_23750:
        /* <DEDUP_REMOVED lines=21> */
.L_x_23755:
[----:B------:R-:W-:-:S07]  /*58d0*/  MOV R3, R6 ;  /* 0x0000000600037202 */ /* 0x000fce0000000f00 */
.L_x_23756:
[----:B------:R-:W-:Y:S05]  /*58e0*/  BSYNC B1 ;  /* 0x0000000000017941 */ /* 0x000fea0003800000 */
.L_x_23754:
        /* <DEDUP_REMOVED lines=16> */
.L_x_23760:
[----:B------:R-:W-:Y:S05]  /*59f0*/  BSYNC B2 ;  /* 0x0000000000027941 */ /* 0x000fea0003800000 */
.L_x_23759:
        /* <DEDUP_REMOVED lines=42> */
.L_x_23758:
[----:B------:R-:W-:Y:S05]  /*5ca0*/  BSYNC B1 ;  /* 0x0000000000017941 */ /* 0x000fea0003800000 */
.L_x_23757:
[----:B------:R-:W-:Y:S01]  /*5cb0*/  I2FP.F32.U32 R3, R3 ;  /* 0x0000000300037245 */ /* 0x000fe20000201000 */
[----:B------:R-:W-:Y:S01]  /*5cc0*/  BSSY B1, `(.L_x_23761) ;  /* 0x0000016000017945 */ /* 0x000fe20003800000 */
[----:B------:R-:W-:-:S03]  /*5cd0*/  ISETP.NE.AND P4, PT, R218, 0x1, PT ;  /* 0x00000001da00780c */ /* 0x000fc60003f85270 */
[----:B------:R-:W-:-:S05]  /*5ce0*/  FFMA.FTZ R3, R3, R235, 1.1641532182693481445e-10 ;  /* 0x2f00000003037423 */ /* 0x000fca00000100eb */
[----:B------:R-:W-:Y:S02]  /*5cf0*/  FSETP.GTU.FTZ.AND P3, PT, R3, R240, PT ;  /* 0x000000f00300720b */ /* 0x000fe40003f7c000 */
[----:B------:R-:W-:-:S05]  /*5d00*/  SHF.L.U32 R3, R174, 0x10, RZ ;  /* 0x00000010ae037819 */ /* 0x000fca00000006ff */
        /* <DEDUP_REMOVED lines=16> */
.L_x_23762:
[----:B------:R-:W-:-:S07]  /*5e10*/  IMAD.MOV.U32 R173, RZ, RZ, R6 ;  /* 0x000000ffffad7224 */ /* 0x000fce00078e0006 */
.L_x_23763:
[----:B------:R-:W-:Y:S05]  /*5e20*/  BSYNC B1 ;  /* 0x0000000000017941 */ /* 0x000fea0003800000 */
.L_x_23761:
        /* <DEDUP_REMOVED lines=16> */
.L_x_23767:
[----:B------:R-:W-:Y:S05]  /*5f30*/  BSYNC B2 ;  /* 0x0000000000027941 */ /* 0x000fea0003800000 */
.L_x_23766:
        /* <DEDUP_REMOVED lines=42> */
.L_x_23765:
[----:B------:R-:W-:Y:S05]  /*61e0*/  BSYNC B1 ;  /* 0x0000000000017941 */ /* 0x000fea0003800000 */
.L_x_23764:
        /* <DEDUP_REMOVED lines=21> */
.L_x_23769:
[----:B------:R-:W-:-:S07]  /*6340*/  IMAD.MOV.U32 R3, RZ, RZ, R6 ;  /* 0x000000ffff037224 */ /* 0x000fce00078e0006 */
.L_x_23770:
[----:B------:R-:W-:Y:S05]  /*6350*/  BSYNC B1 ;  /* 0x0000000000017941 */ /* 0x000fea0003800000 */
.L_x_23768:
        /* <DEDUP_REMOVED lines=16> */
.L_x_23774:
[----:B------:R-:W-:Y:S05]  /*6460*/  BSYNC B2 ;  /* 0x0000000000027941 */ /* 0x000fea0003800000 */
.L_x_23773:
        /* <DEDUP_REMOVED lines=42> */
.L_x_23772:
[----:B------:R-:W-:Y:S05]  /*6710*/  BSYNC B1 ;  /* 0x0000000000017941 */ /* 0x000fea0003800000 */
.L_x_23771:
        /* <DEDUP_REMOVED lines=22> */
.L_x_23776:
[----:B------:R-:W-:-:S07]  /*6880*/  MOV R234, R6 ;  /* 0x0000000600ea7202 */ /* 0x000fce0000000f00 */
.L_x_23777:
[----:B------:R-:W-:Y:S05]  /*6890*/  BSYNC B1 ;  /* 0x0000000000017941 */ /* 0x000fea0003800000 */
.L_x_23775:
        /* <DEDUP_REMOVED lines=19> */
.L_x_23781:
[----:B------:R-:W-:Y:S05]  /*69d0*/  BSYNC B2 ;  /* 0x0000000000027941 */ /* 0x000fea0003800000 */
.L_x_23780:
        /* <DEDUP_REMOVED lines=42> */
.L_x_23779:
[----:B------:R-:W-:Y:S05]  /*6c80*/  BSYNC B1 ;  /* 0x0000000000017941 */ /* 0x000fea0003800000 */
.L_x_23778:
[----:B------:R-:W-:Y:S02]  /*6c90*/  I2FP.F32.U32 R218, R234 ;  /* 0x000000ea00da7245 */ /* 0x000fe40000201000 */
[----:B------:R-:W-:Y:S02]  /*6ca0*/  SHF.L.U32 R175, R175, 0x10, RZ ;  /* 0x00000010afaf7819 */ /* 0x000fe400000006ff */
[----:B------:R-:W-:Y:S01]  /*6cb0*/  SEL R219, RZ, 0x100, P4 ;  /* 0x00000100ffdb7807 */ /* 0x000fe20002000000 */
[----:B------:R-:W-:Y:S01]  /*6cc0*/  FFMA.FTZ R235, R218, R235, 1.1641532182693481445e-10 ;  /* 0x2f000000daeb7423 */ /* 0x000fe200000100eb */
[----:B------:R-:W-:Y:S01]  /*6cd0*/  SEL R218, RZ, 0x10000, P5 ;  /* 0x00010000ffda7807 */ /* 0x000fe20002800000 */
[----:B------:R-:W-:Y:S01]  /*6ce0*/  FMUL.FTZ R175, R175, R216 ;  /* 0x000000d8afaf7220 */ /* 0x000fe20000410000 */
[----:B------:R-:W-:Y:S02]  /*6cf0*/  LOP3.LUT P4, RZ, R8, 0x2, RZ, 0xc0, !PT ;  /* 0x0000000208ff7812 */ /* 0x000fe4000788c0ff */
[----:B------:R-:W-:Y:S01]  /*6d00*/  FSETP.GTU.FTZ.AND P5, PT, R235, R240, PT ;  /* 0x000000f0eb00720b */ /* 0x000fe20003fbc000 */
[----:B------:R-:W-:Y:S01]  /*6d10*/  FMUL.FTZ R175, R175, R241 ;  /* 0x000000f1afaf7220 */ /* 0x000fe20000410000 */
[----:B------:R-:W-:-:S02]  /*6d20*/  SEL R240, RZ, 0x1, P2 ;  /* 0x00000001fff07807 */ /* 0x000fc40001000000 */
[----:B------:R-:W-:Y:S02]  /*6d30*/  SEL R234, RZ, 0x1000000, P5 ;  /* 0x01000000ffea7807 */ /* 0x000fe40002800000 */
[----:B------:R-:W-:Y:S01]  /*6d40*/  FSEL R175, R175, RZ, !P5 ;  /* 0x000000ffafaf7208 */ /* 0x000fe20006800000 */
[----:B------:R-:W-:Y:S01]  /*6d50*/  IMAD.WIDE.U32 R240, R240, 0x1000000, RZ ;  /* 0x01000000f0f07825 */ /* 0x000fe200078e00ff */
[----:B------:R-:W-:Y:S02]  /*6d60*/  LOP3.LUT R218, R219, R234, R218, 0xfe, !PT ;  /* 0x000000eadbda7212 */ /* 0x000fe400078efeda */
[----:B------:R-:W-:Y:S01]  /*6d70*/  SEL R219, RZ, 0x1, P3 ;  /* 0x00000001ffdb7807 */ /* 0x000fe20001800000 */
[----:B------:R-:W-:Y:S01]  /*6d80*/  FMUL.FTZ R175, R227, R175 ;  /* 0x000000afe3af7220 */ /* 0x000fe20000410000 */
[----:B------:R-:W-:Y:S02]  /*6d90*/  SEL R234, RZ, 0x1, P1 ;  /* 0x00000001ffea7807 */ /* 0x000fe40000800000 */
[----:B------:R-:W-:Y:S01]  /*6da0*/  LOP3.LUT R241, R241, R218, R219, 0xfe, !PT ;  /* 0x000000daf1f17212 */ /* 0x000fe200078efedb */
[----:B------:R-:W-:Y:S01]  /*6db0*/  @P0 FADD.FTZ R175, R159, R175 ;  /* 0x000000af9faf0221 */ /* 0x000fe20000010000 */
[----:B------:R-:W-:Y:S01]  /*6dc0*/  SEL R218, RZ, 0x1, P4 ;  /* 0x00000001ffda7807 */ /* 0x000fe20002000000 */
[----:B------:R-:W-:Y:S01]  /*6dd0*/  IMAD.WIDE.U32 R234, R234, 0x10000, RZ ;  /* 0x00010000eaea7825 */ /* 0x000fe200078e00ff */
[----:B------:R-:W-:-:S03]  /*6de0*/  LOP3.LUT P6, RZ, R8, 0x4, RZ, 0xc0, !PT ;  /* 0x0000000408ff7812 */ /* 0x000fc600078cc0ff */
        /* <DEDUP_REMOVED lines=10> */
[C---:B------:R-:W-:Y:S01]  /*6e90*/  LEA.HI.X R235, R217.reuse, UR31, RZ, 0x3, P0 ;  /* 0x0000001fd9eb7c11 */ /* 0x040fe200080f1cff */
[----:B------:R-:W-:-:S04]  /*6ea0*/  VIADD R217, R217, 0x80 ;  /* 0x00000080d9d97836 */ /* 0x000fc80000000000 */
[----:B------:R2:W-:Y:S04]  /*6eb0*/  STG.E.64 desc[UR4][R234.64], R218 ;  /* 0x000000daea007986 */ /* 0x0005e8000c101b04 */
.L_x_23725:
[----:B------:R-:W-:Y:S05]  /*6ec0*/  BSYNC B0 ;  /* 0x0000000000007941 */ /* 0x000fea0003800000 */
.L_x_23724:
[----:B------:R-:W-:Y:S01]  /*6ed0*/  LOP3.LUT P0, RZ, R8, 0x100, RZ, 0xc0, !PT ;  /* 0x0000010008ff7812 */ /* 0x000fe2000780c0ff */
[----:B------:R-:W-:-:S12]  /*6ee0*/  BSSY B0, `(.L_x_23782) ;  /* 0x00002ce000007945 */ /* 0x000fd80003800000 */
[----:B------:R-:W-:Y:S05]  /*6ef0*/  @!P0 BRA `(.L_x_23783) ;  /* 0x0000002c00308947 */ /* 0x000fea0003800000 */
[----:B------:R-:W3:Y:S02]  /*6f00*/  LDC.64 R176, c[0x0][0x230] ;  /* 0x00008c00ffb07b82 */ /* 0x000ee40000000a00 */
[----:B---3--:R-:W-:-:S04]  /*6f10*/  ISETP.NE.U32.AND P0, PT, R176, RZ, PT ;  /* 0x000000ffb000720c */ /* 0x008fc80003f05070 */
[----:B------:R-:W-:-:S13]  /*6f20*/  ISETP.NE.AND.EX P0, PT, R177, RZ, PT, P0 ;  /* 0x000000ffb100720c */ /* 0x000fda0003f05300 */
[----:B------:R-:W-:-:S04]  /*6f30*/  @P0 LEA R178, P1, R217, R176, 0x5 ;  /* 0x000000b0d9b20211 */ /* 0x000fc800078228ff */
[----:B------:R-:W-:-:S05]  /*6f40*/  @P0 LEA.HI.X R179, R217, R177, RZ, 0x5, P1 ;  /* 0x000000b1d9b30211 */ /* 0x000fca00008f2cff */
[----:B------:R-:W5:Y:S04]  /*6f50*/  @P0 LDG.E.128 R152, desc[UR4][R178.64] ;  /* 0x00000004b2980981 */ /* 0x000f68000c1e1d00 */
[----:B------:R3:W5:Y:S02]  /*6f60*/  @P0 LDG.E.128 R156, desc[UR4][R178.64+0x10] ;  /* 0x00001004b29c0981 */ /* 0x000764000c1e1d00 */
[----:B---3--:R-:W3:Y:S01]  /*6f70*/  LDC.64 R178, c[0x0][0x220] ;  /* 0x00008800ffb27b82 */ /* 0x008ee20000000a00 */
[----:B------:R-:W-:Y:S01]  /*6f80*/  ISETP.NE.AND P0, PT, R3, 0x1, PT ;  /* 0x000000010300780c */ /* 0x000fe20003f05270 */
[----:B------:R-:W-:Y:S01]  /*6f90*/  BSSY B1, `(.L_x_23784) ;  /* 0x000000e000017945 */ /* 0x000fe20003800000 */
[----:B---3--:R-:W-:-:S05]  /*6fa0*/  IMAD.WIDE.U32 R178, R217, 0x10, R178 ;  /* 0x00000010d9b27825 */ /* 0x008fca00078e00b2 */
[----:B------:R3:W5:Y:S02]  /*6fb0*/  LDG.E.128 R180, desc[UR4][R178.64] ;  /* 0x00000004b2b47981 */ /* 0x000764000c1e1d00 */
[----:B---3--:R-:W-:-:S04]  /*6fc0*/  VIADD R178, R3, 0x1 ;  /* 0x0000000103b27836 */ /* 0x008fc80000000000 */
[----:B------:R-:W-:Y:S05]  /*6fd0*/  @!P0 BRA `(.L_x_23785) ;  /* 0x0000000000208947 */ /* 0x000fea0003800000 */
[----:B------:R-:W-:Y:S02]  /*6fe0*/  ISETP.NE.AND P0, PT, R3, 0x2, PT ;  /* 0x000000020300780c */ /* 0x000fe40003f05270 */
[----:B0-2---:R-:W-:-:S11]  /*6ff0*/  MOV R218, R5 ;  /* 0x0000000500da7202 */ /* 0x005fd60000000f00 */
[----:B------:R-:W-:Y:S05]  /*7000*/  @!P0 BRA `(.L_x_23786) ;  /* 0x0000000000188947 */ /* 0x000fea0003800000 */
[----:B------:R-:W-:Y:S01]  /*7010*/  ISETP.NE.AND P0, PT, R3, 0x3, PT ;  /* 0x000000030300780c */ /* 0x000fe20003f05270 */
[----:B------:R-:W-:-:S12]  /*7020*/  IMAD.MOV.U32 R218, RZ, RZ, R7 ;  /* 0x000000ffffda7224 */ /* 0x000fd800078e0007 */
[----:B------:R-:W-:Y:S05]  /*7030*/  @P0 BRA `(.L_x_23786) ;  /* 0x00000000000c0947 */ /* 0x000fea0003800000 */
[----:B------:R-:W-:Y:S01]  /*7040*/  IMAD.MOV.U32 R218, RZ, RZ, R4 ;  /* 0x000000ffffda7224 */ /* 0x000fe200078e0004 */
[----:B------:R-:W-:Y:S06]  /*7050*/  BRA `(.L_x_23786) ;  /* 0x0000000000047947 */ /* 0x000fec0003800000 */
.L_x_23785:
[----:B0-2---:R-:W-:-:S07]  /*7060*/  MOV R218, R6 ;  /* 0x0000000600da7202 */ /* 0x005fce0000000f00 */
.L_x_23786:
[----:B------:R-:W-:Y:S05]  /*7070*/  BSYNC B1 ;  /* 0x0000000000017941 */ /* 0x000fea0003800000 */
.L_x_23784:
        /* <DEDUP_REMOVED lines=16> */
.L_x_23790:
[----:B------:R-:W-:Y:S05]  /*7180*/  BSYNC B2 ;  /* 0x0000000000027941 */ /* 0x000fea0003800000 */
.L_x_23789:
        /* <DEDUP_REMOVED lines=42> */
.L_x_23788:
[----:B------:R-:W-:Y:S05]  /*7430*/  BSYNC B1 ;  /* 0x0000000000017941 */ /* 0x000fea0003800000 */
.L_x_23787:
[----:B------:R-:W0:Y:S01]  /*7440*/  LDC R240, c[0x0][0x294] ;  /* 0x0000a500fff07b82 */ /* 0x000e220000000800 */
[----:B------:R-:W-:Y:S01]  /*7450*/  ISETP.NE.U32.AND P0, PT, R176, RZ, PT ;  /* 0x000000ffb000720c */ /* 0x000fe20003f05070 */
[----:B------:R-:W-:Y:S01]  /*7460*/  IMAD.MOV.U32 R235, RZ, RZ, 0x2f800000 ;  /* 0x2f800000ffeb7424 */ /* 0x000fe200078e00ff */
[----:B------:R-:W-:Y:S01]  /*7470*/  I2FP.F32.U32 R176, R218 ;  /* 0x000000da00b07245 */ /* 0x000fe20000201000 */
[----:B------:R-:W-:Y:S01]  /*7480*/  BSSY B1, `(.L_x_23791) ;  /* 0x000001a000017945 */ /* 0x000fe20003800000 */
[----:B------:R-:W-:Y:S01]  /*7490*/  ISETP.NE.AND.EX P0, PT, R177, RZ, PT, P0 ;  /* 0x000000ffb100720c */ /* 0x000fe20003f05300 */
[----:B------:R-:W-:Y:S01]  /*74a0*/  VIADD R179, R178, 0x1 ;  /* 0x00000001b2b37836 */ /* 0x000fe20000000000 */
[----:B-----5:R-:W-:Y:S01]  /*74b0*/  SHF.L.U32 R177, R180, 0x10, RZ ;  /* 0x00000010b4b17819 */ /* 0x020fe200000006ff */
[----:B------:R-:W2:Y:S01]  /*74c0*/  LDC R241, c[0x0][0x298] ;  /* 0x0000a600fff17b82 */ /* 0x000ea20000000800 */
[----:B------:R-:W-:Y:S01]  /*74d0*/  FFMA.FTZ R3, R176, R235, 1.1641532182693481445e-10 ;  /* 0x2f000000b0037423 */ /* 0x000fe200000100eb */
[----:B------:R-:W-:-:S02]  /*74e0*/  LOP3.LUT R8, R8, 0xfffffffb, RZ, 0xc0, !PT ;  /* 0xfffffffb08087812 */ /* 0x000fc400078ec0ff */
[----:B------:R-:W-:Y:S02]  /*74f0*/  FMUL.FTZ R176, R177, R216 ;  /* 0x000000d8b1b07220 */ /* 0x000fe40000410000 */
[----:B0-----:R-:W-:Y:S02]  /*7500*/  FSETP.GTU.FTZ.AND P1, PT, R3, R240, PT ;  /* 0x000000f00300720b */ /* 0x001fe40003f3c000 */
[----:B--2---:R-:W-:-:S11]  /*7510*/  FMUL.FTZ R176, R176, R241 ;  /* 0x000000f1b0b07220 */ /* 0x004fd60000410000 */
        /* <DEDUP_REMOVED lines=15> */
.L_x_23792:
[----:B------:R-:W-:-:S07]  /*7610*/  IMAD.MOV.U32 R177, RZ, RZ, R6 ;  /* 0x000000ffffb17224 */ /* 0x000fce00078e0006 */
.L_x_23793:
[----:B------:R-:W-:Y:S05]  /*7620*/  BSYNC B1 ;  /* 0x0000000000017941 */ /* 0x000fea0003800000 */
.L_x_23791:
        /* <DEDUP_REMOVED lines=16> */
.L_x_23797:
[----:B------:R-:W-:Y:S05]  /*7730*/  BSYNC B2 ;  /* 0x0000000000027941 */ /* 0x000fea0003800000 */
.L_x_23796:
        /* <DEDUP_REMOVED lines=42> */
.L_x_23795:
[----:B------:R-:W-:Y:S05]  /*79e0*/  BSYNC B1 ;  /* 0x0000000000017941 */ /* 0x000fea0003800000 */
.L_x_23794:
        /* <DEDUP_REMOVED lines=23> */
.L_x_23799:
[----:B------:R-:W-:-:S07]  /*7b60*/  IMAD.MOV.U32 R3, RZ, RZ, R6 ;  /* 0x000000ffff037224 */ /* 0x000fce00078e0006 */
.L_x_23800:
[----:B------:R-:W-:Y:S05]  /*7b70*/  BSYNC B1 ;  /* 0x0000000000017941 */ /* 0x000fea0003800000 */
.L_x_23798:
        /* <DEDUP_REMOVED lines=16> */
.L_x_23804:
[----:B------:R-:W-:Y:S05]  /*7c80*/  BSYNC B2 ;  /* 0x0000000000027941 */ /* 0x000fea0003800000 */
.L_x_23803:
        /* <DEDUP_REMOVED lines=42> */
.L_x_23802:
[----:B------:R-:W-:Y:S05]  /*7f30*/  BSYNC B1 ;  /* 0x0000000000017941 */ /* 0x000fea0003800000 */
.L_x_23801:
[----:B------:R-:W-:Y:S01]  /*7f40*/  I2FP.F32.U32 R178, R3 ;  /* 0x0000000300b27245 */ /* 0x000fe20000201000 */
[----:B------:R-:W-:Y:S01]  /*7f50*/  BSSY B1, `(.L_x_23805) ;  /* 0x0000016000017945 */ /* 0x000fe20003800000 */
[C---:B------:R-:W-:Y:S01]  /*7f60*/  ISETP.NE.AND P2, PT, R218.reuse, 0x1, PT ;  /* 0x00000001da00780c */ /* 0x040fe20003f45270 */
[----:B------:R-:W-:Y:S02]  /*7f70*/  VIADD R180, R218, 0x1 ;  /* 0x00000001dab47836 */ /* 0x000fe40000000000 */
[----:B------:R-:W-:-:S05]  /*7f80*/  FFMA.FTZ R3, R178, R235, 1.1641532182693481445e-10 ;  /* 0x2f000000b2037423 */ /* 0x000fca00000100eb */
[----:B------:R-:W-:Y:S02]  /*7f90*/  FSETP.GTU.FTZ.AND P1, PT, R3, R240, PT ;  /* 0x000000f00300720b */ /* 0x000fe40003f3c000 */
[----:B------:R-:W-:-:S05]  /*7fa0*/  SHF.L.U32 R3, R181, 0x10, RZ ;  /* 0x00000010b5037819 */ /* 0x000fca00000006ff */
[----:B------:R-:W-:-:S04]  /*7fb0*/  FMUL.FTZ R178, R3, R216 ;  /* 0x000000d803b27220 */ /* 0x000fc80000410000 */
[----:B------:R-:W-:-:S05]  /*7fc0*/  FMUL.FTZ R178, R178, R241 ;  /* 0x000000f1b2b27220 */ /* 0x000fca0000410000 */
[----:B------:R-:W-:-:S05]  /*7fd0*/  FSEL R3, R178, RZ, !P1 ;  /* 0x000000ffb2037208 */ /* 0x000fca0004800000 */
[----:B------:R-:W-:Y:S01]  /*7fe0*/  FMUL.FTZ R178, R222, R3 ;  /* 0x00000003deb27220 */ /* 0x000fe20000410000 */
        /* <DEDUP_REMOVED lines=11> */
.L_x_23806:
[----:B------:R-:W-:-:S07]  /*80a0*/  IMAD.MOV.U32 R179, RZ, RZ, R6 ;  /* 0x000000ffffb37224 */ /* 0x000fce00078e0006 */
.L_x_23807:
[----:B------:R-:W-:Y:S05]  /*80b0*/  BSYNC B1 ;  /* 0x0000000000017941 */ /* 0x000fea0003800000 */
.L_x_23805:
        /* <DEDUP_REMOVED lines=16> */
.L_x_23811:
[----:B------:R-:W-:Y:S05]  /*81c0*/  BSYNC B2 ;  /* 0x0000000000027941 */ /* 0x000fea0003800000 */
.L_x_23810:
        /* <DEDUP_REMOVED lines=42> */
.L_x_23809:
[----:B------:R-:W-:Y:S05]  /*8470*/  BSYNC B1 ;  /* 0x0000000000017941 */ /* 0x000fea0003800000 */
.L_x_23808:
        /* <DEDUP_REMOVED lines=21> */
.L_x_23813:
[----:B------:R-:W-:-:S07]  /*85d0*/  IMAD.MOV.U32 R3, RZ, RZ, R6 ;  /* 0x000000ffff037224 */ /* 0x000fce00078e0006 */
.L_x_23814:
[----:B------:R-:W-:Y:S05]  /*85e0*/  BSYNC B1 ;  /* 0x0000000000017941 */ /* 0x000fea0003800000 */
.L_x_23812:
        /* <DEDUP_REMOVED lines=16> */
.L_x_23818:
[----:B------:R-:W-:Y:S05]  /*86f0*/  BSYNC B2 ;  /* 0x0000000000027941 */ /* 0x000fea0003800000 */
.L_x_23817:
        /* <DEDUP_REMOVED lines=42> */
.L_x_23816:
[----:B------:R-:W-:Y:S05]  /*89a0*/  BSYNC B1 ;  /* 0x0000000000017941 */ /* 0x000fea0003800000 */
.L_x_23815:
        /* <DEDUP_REMOVED lines=22> */
.L_x_23820:
[----:B------:R-:W-:-:S07]  /*8b10*/  IMAD.MOV.U32 R181, RZ, RZ, R6 ;  /* 0x000000ffffb57224 */ /* 0x000fce00078e0006 */
.L_x_23821:
[----:B------:R-:W-:Y:S05]  /*8b20*/  BSYNC B1 ;  /* 0x0000000000017941 */ /* 0x000fea0003800000 */
.L_x_23819:
        /* <DEDUP_REMOVED lines=16> */
.L_x_23825:
[----:B------:R-:W-:Y:S05]  /*8c30*/  BSYNC B2 ;  /* 0x0000000000027941 */ /* 0x000fea0003800000 */
.L_x_23824:
        /* <DEDUP_REMOVED lines=42> */
.L_x_23823:
[----:B------:R-:W-:Y:S05]  /*8ee0*/  BSYNC B1 ;  /* 0x0000000000017941 */ /* 0x000fea0003800000 */
.L_x_23822:
        /* <DEDUP_REMOVED lines=21> */
.L_x_23827:
[----:B------:R-:W-:-:S07]  /*9040*/  IMAD.MOV.U32 R3, RZ, RZ, R6 ;  /* 0x000000ffff037224 */ /* 0x000fce00078e0006 */
.L_x_23828:
[----:B------:R-:W-:Y:S05]  /*9050*/  BSYNC B1 ;  /* 0x0000000000017941 */ /* 0x000fea0003800000 */
.L_x_23826:
        /* <DEDUP_REMOVED lines=16> */
.L_x_23832:
[----:B------:R-:W-:Y:S05]  /*9160*/  BSYNC B2 ;  /* 0x0000000000027941 */ /* 0x000fea0003800000 */
.L_x_23831:
        /* <DEDUP_REMOVED lines=42> */
.L_x_23830:
[----:B------:R-:W-:Y:S05]  /*9410*/  BSYNC B1 ;  /* 0x0000000000017941 */ /* 0x000fea0003800000 */
.L_x_23829:
        /* <DEDUP_REMOVED lines=22> */
.L_x_23834:
[----:B------:R-:W-:-:S07]  /*9580*/  IMAD.MOV.U32 R234, RZ, RZ, R6 ;  /* 0x000000ffffea7224 */ /* 0x000fce00078e0006 */
.L_x_23835:
[----:B------:R-:W-:Y:S05]  /*9590*/  BSYNC B1 ;  /* 0x0000000000017941 */ /* 0x000fea0003800000 */
.L_x_23833:
        /* <DEDUP_REMOVED lines=12> */
[----:B------:R-:W-:Y:S01]  /*9660*/  @!P6 IADD3 R11, R11, 0x1, RZ ;  /* 0x000000010b0be810 */ /* 0x000fe20007ffe0ff */
[----:B------:R-:W-:Y:S01]  /*9670*/  @!P6 VIADD R4, R2, 0x1 ;  /* 0x000000010204e836 */ /* 0x000fe20000000000 */
[----:B------:R-:W-:Y:S02]  /*9680*/  @!P6 MOV R9, RZ ;  /* 0x000000ff0009e202 */ /* 0x000fe40000000f00 */
[----:B------:R-:W-:-:S13]  /*9690*/  ISETP.NE.AND P0, PT, R11, RZ, !P6 ;  /* 0x000000ff0b00720c */ /* 0x000fda0007705270 */
[----:B------:R-:W-:Y:S02]  /*96a0*/  @P0 IADD3 R4, R2, RZ, RZ ;  /* 0x000000ff02040210 */ /* 0x000fe40007ffe0ff */
[----:B------:R-:W-:-:S03]  /*96b0*/  LOP3.LUT P0, RZ, R8, 0x400, RZ, 0xc0, !PT ;  /* 0x0000040008ff7812 */ /* 0x000fc6000780c0ff */
[----:B------:R-:W-:-:S10]  /*96c0*/  @!P6 IMAD.MOV.U32 R2, RZ, RZ, R4 ;  /* 0x000000ffff02e224 */ /* 0x000fd400078e0004 */
.L_x_23839:
[----:B------:R-:W-:Y:S05]  /*96d0*/  BSYNC B2 ;  /* 0x0000000000027941 */ /* 0x000fea0003800000 */
.L_x_23838:
        /* <DEDUP_REMOVED lines=42> */
.L_x_23837:
[----:B------:R-:W-:Y:S05]  /*9980*/  BSYNC B1 ;  /* 0x0000000000017941 */ /* 0x000fea0003800000 */
.L_x_23836:
        /* <DEDUP_REMOVED lines=35> */
.L_x_23783:
[----:B------:R-:W-:Y:S05]  /*9bc0*/  BSYNC B0 ;  /* 0x0000000000007941 */ /* 0x000fea0003800000 */
.L_x_23782:
[----:B------:R-:W-:Y:S01]  /*9bd0*/  LOP3.LUT P0, RZ, R8, 0x80, RZ, 0xc0, !PT ;  /* 0x0000008008ff7812 */ /* 0x000fe2000780c0ff */
[----:B------:R-:W-:-:S12]  /*9be0*/  BSSY B0, `(.L_x_23840) ;  /* 0x00002ce000007945 */ /* 0x000fd80003800000 */
[----:B------:R-:W-:Y:S05]  /*9bf0*/  @!P0 BRA `(.L_x_23841) ;  /* 0x0000002c00308947 */ /* 0x000fea0003800000 */
[----:B------:R-:W4:Y:S02]  /*9c00*/  LDC.64 R184, c[0x0][0x230] ;  /* 0x00008c00ffb87b82 */ /* 0x000f240000000a00 */
[----:B----4-:R-:W-:-:S04]  /*9c10*/  ISETP.NE.U32.AND P0, PT, R184, RZ, PT ;  /* 0x000000ffb800720c */ /* 0x010fc80003f05070 */
[----:B------:R-:W-:-:S13]  /*9c20*/  ISETP.NE.AND.EX P0, PT, R185, RZ, PT, P0 ;  /* 0x000000ffb900720c */ /* 0x000fda0003f05300 */
[----:B------:R-:W-:-:S04]  /*9c30*/  @P0 LEA R186, P1, R217, R184, 0x5 ;  /* 0x000000b8d9ba0211 */ /* 0x000fc800078228ff */
[----:B------:R-:W-:-:S05]  /*9c40*/  @P0 LEA.HI.X R187, R217, R185, RZ, 0x5, P1 ;  /* 0x000000b9d9bb0211 */ /* 0x000fca00008f2cff */
[----:B------:R-:W5:Y:S04]  /*9c50*/  @P0 LDG.E.128 R152, desc[UR4][R186.64] ;  /* 0x00000004ba980981 */ /* 0x000f68000c1e1d00 */
[----:B------:R4:W5:Y:S02]  /*9c60*/  @P0 LDG.E.128 R156, desc[UR4][R186.64+0x10] ;  /* 0x00001004ba9c0981 */ /* 0x000964000c1e1d00 */
[----:B----4-:R-:W4:Y:S01]  /*9c70*/  LDC.64 R186, c[0x0][0x220] ;  /* 0x00008800ffba7b82 */ /* 0x010f220000000a00 */
[----:B------:R-:W-:Y:S01]  /*9c80*/  ISETP.NE.AND P0, PT, R3, 0x1, PT ;  /* 0x000000010300780c */ /* 0x000fe20003f05270 */
[----:B------:R-:W-:Y:S01]  /*9c90*/  BSSY B1, `(.L_x_23842) ;  /* 0x000000e000017945 */ /* 0x000fe20003800000 */
[----:B----4-:R-:W-:-:S05]  /*9ca0*/  IMAD.WIDE.U32 R186, R217, 0x10, R186 ;  /* 0x00000010d9ba7825 */ /* 0x010fca00078e00ba */
[----:B------:R4:W5:Y:S02]  /*9cb0*/  LDG.E.128 R188, desc[UR4][R186.64] ;  /* 0x00000004babc7981 */ /* 0x000964000c1e1d00 */
[----:B----4-:R-:W-:-:S04]  /*9cc0*/  IADD3 R186, R3, 0x1, RZ ;  /* 0x0000000103ba7810 */ /* 0x010fc80007ffe0ff */
[----:B------:R-:W-:Y:S05]  /*9cd0*/  @!P0 BRA `(.L_x_23843) ;  /* 0x0000000000208947 */ /* 0x000fea0003800000 */
[----:B------:R-:W-:Y:S01]  /*9ce0*/  ISETP.NE.AND P0, PT, R3, 0x2, PT ;  /* 0x000000020300780c */ /* 0x000fe20003f05270 */
[----:B0-23--:R-:W-:-:S12]  /*9cf0*/  IMAD.MOV.U32 R218, RZ, RZ, R5 ;  /* 0x000000ffffda7224 */ /* 0x00dfd800078e0005 */
[----:B------:R-:W-:Y:S05]  /*9d00*/  @!P0 BRA `(.L_x_23844) ;  /* 0x0000000000188947 */ /* 0x000fea0003800000 */
[----:B------:R-:W-:Y:S02]  /*9d10*/  ISETP.NE.AND P0, PT, R3, 0x3, PT ;  /* 0x000000030300780c */ /* 0x000fe40003f05270 */
[----:B------:R-:W-:-:S11]  /*9d20*/  MOV R218, R7 ;  /* 0x0000000700da7202 */ /* 0x000fd60000000f00 */
[----:B------:R-:W-:Y:S05]  /*9d30*/  @P0 BRA `(.L_x_23844) ;  /* 0x00000000000c0947 */ /* 0x000fea0003800000 */
[----:B------:R-:W-:Y:S01]  /*9d40*/  IMAD.MOV.U32 R218, RZ, RZ, R4 ;  /* 0x000000ffffda7224 */ /* 0x000fe200078e0004 */
[----:B------:R-:W-:Y:S06]  /*9d50*/  BRA `(.L_x_23844) ;  /* 0x0000000000047947 */ /* 0x000fec0003800000 */
.L_x_23843:
[----:B0-23--:R-:W-:-:S07]  /*9d60*/  MOV R218, R6 ;  /* 0x0000000600da7202 */ /* 0x00dfce0000000f00 */
.L_x_23844:
[----:B------:R-:W-:Y:S05]  /*9d70*/  BSYNC B1 ;  /* 0x0000000000017941 */ /* 0x000fea0003800000 */
.L_x_23842:
        /* <DEDUP_REMOVED lines=16> */
.L_x_23848:
[----:B------:R-:W-:Y:S05]  /*9e80*/  BSYNC B2 ;  /* 0x0000000000027941 */ /* 0x000fea0003800000 */
.L_x_23847:
        /* <DEDUP_REMOVED lines=42> */
.L_x_23846:
[----:B------:R-:W-:Y:S05]  /*a130*/  BSYNC B1 ;  /* 0x0000000000017941 */ /* 0x000fea0003800000 */
.L_x_23845:
        /* <DEDUP_REMOVED lines=29> */
.L_x_23850:
[----:B------:R-:W-:-:S07]  /*a310*/  IMAD.MOV.U32 R185, RZ, RZ, R6 ;  /* 0x000000ffffb97224 */ /* 0x000fce00078e0006 */
.L_x_23851:
[----:B------:R-:W-:Y:S05]  /*a320*/  BSYNC B1 ;  /* 0x0000000000017941 */ /* 0x000fea0003800000 */
.L_x_23849:
        /* <DEDUP_REMOVED lines=16> */
.L_x_23855:
[----:B------:R-:W-:Y:S05]  /*a430*/  BSYNC B2 ;  /* 0x0000000000027941 */ /* 0x000fea0003800000 */
.L_x_23854:
        /* <DEDUP_REMOVED lines=42> */
.L_x_23853:
[----:B------:R-:W-:Y:S05]  /*a6e0*/  BSYNC B1 ;  /* 0x0000000000017941 */ /* 0x000fea0003800000 */
.L_x_23852:
        /* <DEDUP_REMOVED lines=23> */
.L_x_23857:
[----:B------:R-:W-:-:S07]  /*a860*/  IMAD.MOV.U32 R3, RZ, RZ, R6 ;  /* 0x000000ffff037224 */ /* 0x000fce00078e0006 */
.L_x_23858:
[----:B------:R-:W-:Y:S05]  /*a870*/  BSYNC B1 ;  /* 0x0000000000017941 */ /* 0x000fea0003800000 */
.L_x_23856:
        /* <DEDUP_REMOVED lines=16> */
.L_x_23862:
[----:B------:R-:W-:Y:S05]  /*a980*/  BSYNC B2 ;  /* 0x0000000000027941 */ /* 0x000fea0003800000 */
.L_x_23861:
        /* <DEDUP_REMOVED lines=42> */
.L_x_23860:
[----:B------:R-:W-:Y:S05]  /*ac30*/  BSYNC B1 ;  /* 0x0000000000017941 */ /* 0x000fea0003800000 */
.L_x_23859:
        /* <DEDUP_REMOVED lines=22> */
.L_x_23864:
[----:B------:R-:W-:-:S07]  /*ada0*/  IMAD.MOV.U32 R187, RZ, RZ, R6 ;  /* 0x000000ffffbb7224 */ /* 0x000fce00078e0006 */
.L_x_23865:
[----:B------:R-:W-:Y:S05]  /*adb0*/  BSYNC B1 ;  /* 0x0000000000017941 */ /* 0x000fea0003800000 */
.L_x_23863:
        /* <DEDUP_REMOVED lines=16> */
.L_x_23869:
[----:B------:R-:W-:Y:S05]  /*aec0*/  BSYNC B2 ;  /* 0x0000000000027941 */ /* 0x000fea0003800000 */
.L_x_23868:
        /* <DEDUP_REMOVED lines=42> */
.L_x_23867:
[----:B------:R-:W-:Y:S05]  /*b170*/  BSYNC B1 ;  /* 0x0000000000017941 */ /* 0x000fea0003800000 */
.L_x_23866:
        /* <DEDUP_REMOVED lines=21> */
.L_x_23871:
[----:B------:R-:W-:-:S07]  /*b2d0*/  IMAD.MOV.U32 R3, RZ, RZ, R6 ;  /* 0x000000ffff037224 */ /* 0x000fce00078e0006 */
.L_x_23872:
[----:B------:R-:W-:Y:S05]  /*b2e0*/  BSYNC B1 ;  /* 0x0000000000017941 */ /* 0x000fea0003800000 */
.L_x_23870:
        /* <DEDUP_REMOVED lines=16> */
.L_x_23876:
[----:B------:R-:W-:Y:S05]  /*b3f0*/  BSYNC B2 ;  /* 0x0000000000027941 */ /* 0x000fea0003800000 */
.L_x_23875:
        /* <DEDUP_REMOVED lines=42> */
.L_x_23874:
[----:B------:R-:W-:Y:S05]  /*b6a0*/  BSYNC B1 ;  /* 0x0000000000017941 */ /* 0x000fea0003800000 */
.L_x_23873:
        /* <DEDUP_REMOVED lines=22> */
.L_x_23878:
[----:B------:R-:W-:-:S07]  /*b810*/  IMAD.MOV.U32 R189, RZ, RZ, R6 ;  /* 0x000000ffffbd7224 */ /* 0x000fce00078e0006 */
.L_x_23879:
[----:B------:R-:W-:Y:S05]  /*b820*/  BSYNC B1 ;  /* 0x0000000000017941 */ /* 0x000fea0003800000 */
.L_x_23877:
        /* <DEDUP_REMOVED lines=16> */
.L_x_23883:
[----:B------:R-:W-:Y:S05]  /*b930*/  BSYNC B2 ;  /* 0x0000000000027941 */ /* 0x000fea0003800000 */
.L_x_23882:
        /* <DEDUP_REMOVED lines=42> */
.L_x_23881:
[----:B------:R-:W-:Y:S05]  /*bbe0*/  BSYNC B1 ;  /* 0x0000000000017941 */ /* 0x000fea0003800000 */
.L_x_23880:
        /* <DEDUP_REMOVED lines=21> */
.L_x_23885:
[----:B------:R-:W-:-:S07]  /*bd40*/  IMAD.MOV.U32 R3, RZ, RZ, R6 ;  /* 0x000000ffff037224 */ /* 0x000fce00078e0006 */
.L_x_23886:
[----:B------:R-:W-:Y:S05]  /*bd50*/  BSYNC B1 ;  /* 0x0000000000017941 */ /* 0x000fea0003800000 */
.L_x_23884:
        /* <DEDUP_REMOVED lines=16> */
.L_x_23890:
[----:B------:R-:W-:Y:S05]  /*be60*/  BSYNC B2 ;  /* 0x0000000000027941 */ /* 0x000fea0003800000 */
.L_x_23889:
        /* <DEDUP_REMOVED lines=42> */
.L_x_23888:
[----:B------:R-:W-:Y:S05]  /*c110*/  BSYNC B1 ;  /* 0x0000000000017941 */ /* 0x000fea0003800000 */
.L_x_23887:
        /* <DEDUP_REMOVED lines=22> */
.L_x_23892:
[----:B------:R-:W-:-:S07]  /*c280*/  IMAD.MOV.U32 R234, RZ, RZ, R6 ;  /* 0x000000ffffea7224 */ /* 0x000fce00078e0006 */
.L_x_23893:
[----:B------:R-:W-:Y:S05]  /*c290*/  BSYNC B1 ;  /* 0x0000000000017941 */ /* 0x000fea0003800000 */
.L_x_23891:
        /* <DEDUP_REMOVED lines=19> */
.L_x_23897:
[----:B------:R-:W-:Y:S05]  /*c3d0*/  BSYNC B2 ;  /* 0x0000000000027941 */ /* 0x000fea0003800000 */
.L_x_23896:
        /* <DEDUP_REMOVED lines=42> */
.L_x_23895:
[----:B------:R-:W-:Y:S05]  /*c680*/  BSYNC B1 ;  /* 0x0000000000017941 */ /* 0x000fea0003800000 */
.L_x_23894:
        /* <DEDUP_REMOVED lines=35> */
.L_x_23841:
[----:B------:R-:W-:Y:S05]  /*c8c0*/  BSYNC B0 ;  /* 0x0000000000007941 */ /* 0x000fea0003800000 */
.L_x_23840:
[----:B------:R-:W-:Y:S01]  /*c8d0*/  LOP3.LUT P0, RZ, R8, 0x40, RZ, 0xc0, !PT ;  /* 0x0000004008ff7812 */ /* 0x000fe2000780c0ff */
[----:B------:R-:W-:-:S12]  /*c8e0*/  BSSY B0, `(.L_x_23898) ;  /* 0x00002ce000007945 */ /* 0x000fd80003800000 */
[----:B------:R-:W-:Y:S05]  /*c8f0*/  @!P0 BRA `(.L_x_23899) ;  /* 0x0000002c00308947 */ /* 0x000fea0003800000 */
        /* <DEDUP_REMOVED lines=12> */
[----:B0-----:R-:W-:-:S04]  /*c9c0*/  IADD3 R194, R3, 0x1, RZ ;  /* 0x0000000103c27810 */ /* 0x001fc80007ffe0ff */
[----:B------:R-:W-:Y:S05]  /*c9d0*/  @!P0 BRA `(.L_x_23901) ;  /* 0x0000000000208947 */ /* 0x000fea0003800000 */
[----:B------:R-:W-:Y:S01]  /*c9e0*/  ISETP.NE.AND P0, PT, R3, 0x2, PT ;  /* 0x000000020300780c */ /* 0x000fe20003f05270 */
[----:B--234-:R-:W-:-:S12]  /*c9f0*/  IMAD.MOV.U32 R218, RZ, RZ, R5 ;  /* 0x000000ffffda7224 */ /* 0x01cfd800078e0005 */
[----:B------:R-:W-:Y:S05]  /*ca00*/  @!P0 BRA `(.L_x_23902) ;  /* 0x0000000000188947 */ /* 0x000fea0003800000 */
[----:B------:R-:W-:Y:S02]  /*ca10*/  ISETP.NE.AND P0, PT, R3, 0x3, PT ;  /* 0x000000030300780c */ /* 0x000fe40003f05270 */
[----:B------:R-:W-:-:S11]  /*ca20*/  MOV R218, R7 ;  /* 0x0000000700da7202 */ /* 0x000fd60000000f00 */
[----:B------:R-:W-:Y:S05]  /*ca30*/  @P0 BRA `(.L_x_23902) ;  /* 0x00000000000c0947 */ /* 0x000fea0003800000 */
[----:B------:R-:W-:Y:S01]  /*ca40*/  IMAD.MOV.U32 R218, RZ, RZ, R4 ;  /* 0x000000ffffda7224 */ /* 0x000fe200078e0004 */
[----:B------:R-:W-:Y:S06]  /*ca50*/  BRA `(.L_x_23902) ;  /* 0x0000000000047947 */ /* 0x000fec0003800000 */
.L_x_23901:
[----:B--234-:R-:W-:-:S07]  /*ca60*/  MOV R218, R6 ;  /* 0x0000000600da7202 */ /* 0x01cfce0000000f00 */
.L_x_23902:
[----:B------:R-:W-:Y:S05]  /*ca70*/  BSYNC B1 ;  /* 0x0000000000017941 */ /* 0x000fea0003800000 */
.L_x_23900:
        /* <DEDUP_REMOVED lines=16> */
.L_x_23906:
[----:B------:R-:W-:Y:S05]  /*cb80*/  BSYNC B2 ;  /* 0x0000000000027941 */ /* 0x000fea0003800000 */
.L_x_23905:
        /* <DEDUP_REMOVED lines=42> */
.L_x_23904:
[----:B------:R-:W-:Y:S05]  /*ce30*/  BSYNC B1 ;  /* 0x0000000000017941 */ /* 0x000fea0003800000 */
.L_x_23903:
        /* <DEDUP_REMOVED lines=29> */
.L_x_23908:
[----:B------:R-:W-:-:S07]  /*d010*/  IMAD.MOV.U32 R193, RZ, RZ, R6 ;  /* 0x000000ffffc17224 */ /* 0x000fce00078e0006 */
.L_x_23909:
[----:B------:R-:W-:Y:S05]  /*d020*/  BSYNC B1 ;  /* 0x0000000000017941 */ /* 0x000fea0003800000 */
.L_x_23907:
        /* <DEDUP_REMOVED lines=16> */
.L_x_23913:
[----:B------:R-:W-:Y:S05]  /*d130*/  BSYNC B2 ;  /* 0x0000000000027941 */ /* 0x000fea0003800000 */
.L_x_23912:
        /* <DEDUP_REMOVED lines=42> */
.L_x_23911:
[----:B------:R-:W-:Y:S05]  /*d3e0*/  BSYNC B1 ;  /* 0x0000000000017941 */ /* 0x000fea0003800000 */
.L_x_23910:
        /* <DEDUP_REMOVED lines=23> */
.L_x_23915:
[----:B------:R-:W-:-:S07]  /*d560*/  IMAD.MOV.U32 R3, RZ, RZ, R6 ;  /* 0x000000ffff037224 */ /* 0x000fce00078e0006 */
.L_x_23916:
[----:B------:R-:W-:Y:S05]  /*d570*/  BSYNC B1 ;  /* 0x0000000000017941 */ /* 0x000fea0003800000 */
.L_x_23914:
        /* <DEDUP_REMOVED lines=16> */
.L_x_23920:
[----:B------:R-:W-:Y:S05]  /*d680*/  BSYNC B2 ;  /* 0x0000000000027941 */ /* 0x000fea0003800000 */
.L_x_23919:
        /* <DEDUP_REMOVED lines=42> */
.L_x_23918:
[----:B------:R-:W-:Y:S05]  /*d930*/  BSYNC B1 ;  /* 0x0000000000017941 */ /* 0x000fea0003800000 */
.L_x_23917:
        /* <DEDUP_REMOVED lines=22> */
.L_x_23922:
[----:B------:R-:W-:-:S07]  /*daa0*/  IMAD.MOV.U32 R195, RZ, RZ, R6 ;  /* 0x000000ffffc37224 */ /* 0x000fce00078e0006 */
.L_x_23923:
[----:B------:R-:W-:Y:S05]  /*dab0*/  BSYNC B1 ;  /* 0x0000000000017941 */ /* 0x000fea0003800000 */
.L_x_23921:
        /* <DEDUP_REMOVED lines=16> */
.L_x_23927:
[----:B------:R-:W-:Y:S05]  /*dbc0*/  BSYNC B2 ;  /* 0x0000000000027941 */ /* 0x000fea0003800000 */
.L_x_23926:
        /* <DEDUP_REMOVED lines=42> */
.L_x_23925:
[----:B------:R-:W-:Y:S05]  /*de70*/  BSYNC B1 ;  /* 0x0000000000017941 */ /* 0x000fea0003800000 */
.L_x_23924:
        /* <DEDUP_REMOVED lines=21> */
.L_x_23929:
[----:B------:R-:W-:-:S07]  /*dfd0*/  IMAD.MOV.U32 R3, RZ, RZ, R6 ;  /* 0x000000ffff037224 */ /* 0x000fce00078e0006 */
.L_x_23930:
[----:B------:R-:W-:Y:S05]  /*dfe0*/  BSYNC B1 ;  /* 0x0000000000017941 */ /* 0x000fea0003800000 */
.L_x_23928:
        /* <DEDUP_REMOVED lines=16> */
.L_x_23934:
[----:B------:R-:W-:Y:S05]  /*e0f0*/  BSYNC B2 ;  /* 0x0000000000027941 */ /* 0x000fea0003800000 */
.L_x_23933:
        /* <DEDUP_REMOVED lines=42> */
.L_x_23932:
[----:B------:R-:W-:Y:S05]  /*e3a0*/  BSYNC B1 ;  /* 0x0000000000017941 */ /* 0x000fea0003800000 */
.L_x_23931:
        /* <DEDUP_REMOVED lines=22> */
.L_x_23936:
[----:B------:R-:W-:-:S07]  /*e510*/  IMAD.MOV.U32 R197, RZ, RZ, R6 ;  /* 0x000000ffffc57224 */ /* 0x000fce00078e0006 */
.L_x_23937:
[----:B------:R-:W-:Y:S05]  /*e520*/  BSYNC B1 ;  /* 0x0000000000017941 */ /* 0x000fea0003800000 */
.L_x_23935:
        /* <DEDUP_REMOVED lines=16> */
.L_x_23941:
[----:B------:R-:W-:Y:S05]  /*e630*/  BSYNC B2 ;  /* 0x0000000000027941 */ /* 0x000fea0003800000 */
.L_x_23940:
        /* <DEDUP_REMOVED lines=42> */
.L_x_23939:
[----:B------:R-:W-:Y:S05]  /*e8e0*/  BSYNC B1 ;  /* 0x0000000000017941 */ /* 0x000fea0003800000 */
.L_x_23938:
        /* <DEDUP_REMOVED lines=21> */
.L_x_23943:
[----:B------:R-:W-:-:S07]  /*ea40*/  IMAD.MOV.U32 R3, RZ, RZ, R6 ;  /* 0x000000ffff037224 */ /* 0x000fce00078e0006 */
.L_x_23944:
[----:B------:R-:W-:Y:S05]  /*ea50*/  BSYNC B1 ;  /* 0x0000000000017941 */ /* 0x000fea0003800000 */
.L_x_23942:
        /* <DEDUP_REMOVED lines=16> */
.L_x_23948:
[----:B------:R-:W-:Y:S05]  /*eb60*/  BSYNC B2 ;  /* 0x0000000000027941 */ /* 0x000fea0003800000 */
.L_x_23947:
        /* <DEDUP_REMOVED lines=42> */
.L_x_23946:
[----:B------:R-:W-:Y:S05]  /*ee10*/  BSYNC B1 ;  /* 0x0000000000017941 */ /* 0x000fea0003800000 */
.L_x_23945:
        /* <DEDUP_REMOVED lines=22> */
.L_x_23950:
[----:B------:R-:W-:-:S07]  /*ef80*/  IMAD.MOV.U32 R234, RZ, RZ, R6 ;  /* 0x000000ffffea7224 */ /* 0x000fce00078e0006 */
.L_x_23951:
[----:B------:R-:W-:Y:S05]  /*ef90*/  BSYNC B1 ;  /* 0x0000000000017941 */ /* 0x000fea0003800000 */
.L_x_23949:
        /* <DEDUP_REMOVED lines=19> */
.L_x_23955:
[----:B------:R-:W-:Y:S05]  /*f0d0*/  BSYNC B2 ;  /* 0x0000000000027941 */ /* 0x000fea0003800000 */
.L_x_23954:
        /* <DEDUP_REMOVED lines=42> */
.L_x_23953:
[----:B------:R-:W-:Y:S05]  /*f380*/  BSYNC B1 ;  /* 0x0000000000017941 */ /* 0x000fea0003800000 */
.L_x_23952:
        /* <DEDUP_REMOVED lines=35> */
.L_x_23899:
[----:B------:R-:W-:Y:S05]  /*f5c0*/  BSYNC B0 ;  /* 0x0000000000007941 */ /* 0x000fea0003800000 */
.L_x_23898:
        /* <DEDUP_REMOVED lines=25> */
.L_x_23959:
[----:B--234-:R-:W-:-:S07]  /*f760*/  MOV R218, R6 ;  /* 0x0000000600da7202 */ /* 0x01cfce0000000f00 */
.L_x_23960:
[----:B------:R-:W-:Y:S05]  /*f770*/  BSYNC B1 ;  /* 0x0000000000017941 */ /* 0x000fea0003800000 */
.L_x_23958:
        /* <DEDUP_REMOVED lines=16> */
.L_x_23964:
[----:B------:R-:W-:Y:S05]  /*f880*/  BSYNC B2 ;  /* 0x0000000000027941 */ /* 0x000fea0003800000 */
.L_x_23963:
        /* <DEDUP_REMOVED lines=42> */
.L_x_23962:
[----:B------:R-:W-:Y:S05]  /*fb30*/  BSYNC B1 ;  /* 0x0000000000017941 */ /* 0x000fea0003800000 */
.L_x_23961:
        /* <DEDUP_REMOVED lines=29> */
.L_x_23966:
[----:B------:R-:W-:-:S07]  /*fd10*/  IMAD.MOV.U32 R201, RZ, RZ, R6 ;  /* 0x000000ffffc97224 */ /* 0x000fce00078e0006 */
.L_x_23967:
[----:B------:R-:W-:Y:S05]  /*fd20*/  BSYNC B1 ;  /* 0x0000000000017941 */ /* 0x000fea0003800000 */
.L_x_23965:
        /* <DEDUP_REMOVED lines=16> */
.L_x_23971:
[----:B------:R-:W-:Y:S05]  /*fe30*/  BSYNC B2 ;  /* 0x0000000000027941 */ /* 0x000fea0003800000 */
.L_x_23970:
        /* <DEDUP_REMOVED lines=42> */
.L_x_23969:
[----:B------:R-:W-:Y:S05]  /*100e0*/  BSYNC B1 ;  /* 0x0000000000017941 */ /* 0x000fea0003800000 */
.L_x_23968:
        /* <DEDUP_REMOVED lines=23> */
.L_x_23973:
[----:B------:R-:W-:-:S07]  /*10260*/  IMAD.MOV.U32 R3, RZ, RZ, R6 ;  /* 0x000000ffff037224 */ /* 0x000fce00078e0006 */
.L_x_23974:
[----:B------:R-:W-:Y:S05]  /*10270*/  BSYNC B1 ;  /* 0x0000000000017941 */ /* 0x000fea0003800000 */
.L_x_23972:
        /* <DEDUP_REMOVED lines=16> */
.L_x_23978:
[----:B------:R-:W-:Y:S05]  /*10380*/  BSYNC B2 ;  /* 0x0000000000027941 */ /* 0x000fea0003800000 */
.L_x_23977:
        /* <DEDUP_REMOVED lines=42> */
.L_x_23976:
[----:B------:R-:W-:Y:S05]  /*10630*/  BSYNC B1 ;  /* 0x0000000000017941 */ /* 0x000fea0003800000 */
.L_x_23975:
        /* <DEDUP_REMOVED lines=22> */
.L_x_23980:
[----:B------:R-:W-:-:S07]  /*107a0*/  IMAD.MOV.U32 R203, RZ, RZ, R6 ;  /* 0x000000ffffcb7224 */ /* 0x000fce00078e0006 */
.L_x_23981:
[----:B------:R-:W-:Y:S05]  /*107b0*/  BSYNC B1 ;  /* 0x0000000000017941 */ /* 0x000fea0003800000 */
.L_x_23979:
        /* <DEDUP_REMOVED lines=16> */
.L_x_23985:
[----:B------:R-:W-:Y:S05]  /*108c0*/  BSYNC B2 ;  /* 0x0000000000027941 */ /* 0x000fea0003800000 */
.L_x_23984:
        /* <DEDUP_REMOVED lines=42> */
.L_x_23983:
[----:B------:R-:W-:Y:S05]  /*10b70*/  BSYNC B1 ;  /* 0x0000000000017941 */ /* 0x000fea0003800000 */
.L_x_23982:
        /* <DEDUP_REMOVED lines=21> */
.L_x_23987:
[----:B------:R-:W-:-:S07]  /*10cd0*/  IMAD.MOV.U32 R3, RZ, RZ, R6 ;  /* 0x000000ffff037224 */ /* 0x000fce00078e0006 */
.L_x_23988:
[----:B------:R-:W-:Y:S05]  /*10ce0*/  BSYNC B1 ;  /* 0x0000000000017941 */ /* 0x000fea0003800000 */
.L_x_23986:
        /* <DEDUP_REMOVED lines=16> */
.L_x_23992:
[----:B------:R-:W-:Y:S05]  /*10df0*/  BSYNC B2 ;  /* 0x0000000000027941 */ /* 0x000fea0003800000 */
.L_x_23991:
        /* <DEDUP_REMOVED lines=42> */
.L_x_23990:
[----:B------:R-:W-:Y:S05]  /*110a0*/  BSYNC B1 ;  /* 0x0000000000017941 */ /* 0x000fea0003800000 */
.L_x_23989:
        /* <DEDUP_REMOVED lines=22> */
.L_x_23994:
[----:B------:R-:W-:-:S07]  /*11210*/  IMAD.MOV.U32 R205, RZ, RZ, R6 ;  /* 0x000000ffffcd7224 */ /* 0x000fce00078e0006 */
.L_x_23995:
[----:B------:R-:W-:Y:S05]  /*11220*/  BSYNC B1 ;  /* 0x0000000000017941 */ /* 0x000fea0003800000 */
.L_x_23993:
        /* <DEDUP_REMOVED lines=16> */
.L_x_23999:
[----:B------:R-:W-:Y:S05]  /*11330*/  BSYNC B2 ;  /* 0x0000000000027941 */ /* 0x000fea0003800000 */
.L_x_23998:
        /* <DEDUP_REMOVED lines=42> */
.L_x_23997:
[----:B------:R-:W-:Y:S05]  /*115e0*/  BSYNC B1 ;  /* 0x0000000000017941 */ /* 0x000fea0003800000 */
.L_x_23996:
        /* <DEDUP_REMOVED lines=21> */
.L_x_24001:
[----:B------:R-:W-:-:S07]  /*11740*/  IMAD.MOV.U32 R3, RZ, RZ, R6 ;  /* 0x000000ffff037224 */ /* 0x000fce00078e0006 */
.L_x_24002:
[----:B------:R-:W-:Y:S05]  /*11750*/  BSYNC B1 ;  /* 0x0000000000017941 */ /* 0x000fea0003800000 */
.L_x_24000:
        /* <DEDUP_REMOVED lines=16> */
.L_x_24006:
[----:B------:R-:W-:Y:S05]  /*11860*/  BSYNC B2 ;  /* 0x0000000000027941 */ /* 0x000fea0003800000 */
.L_x_24005:
        /* <DEDUP_REMOVED lines=42> */
.L_x_24004:
[----:B------:R-:W-:Y:S05]  /*11b10*/  BSYNC B1 ;  /* 0x0000000000017941 */ /* 0x000fea0003800000 */
.L_x_24003:
        /* <DEDUP_REMOVED lines=22> */
.L_x_24008:
[----:B------:R-:W-:-:S07]  /*11c80*/  IMAD.MOV.U32 R234, RZ, RZ, R6 ;  /* 0x000000ffffea7224 */ /* 0x000fce00078e0006 */
.L_x_24009:
[----:B------:R-:W-:Y:S05]  /*11c90*/  BSYNC B1 ;  /* 0x0000000000017941 */ /* 0x000fea0003800000 */
.L_x_24007:
        /* <DEDUP_REMOVED lines=19> */
.L_x_24013:
[----:B------:R-:W-:Y:S05]  /*11dd0*/  BSYNC B2 ;  /* 0x0000000000027941 */ /* 0x000fea0003800000 */
.L_x_24012:
        /* <DEDUP_REMOVED lines=42> */
.L_x_24011:
[----:B------:R-:W-:Y:S05]  /*12080*/  BSYNC B1 ;  /* 0x0000000000017941 */ /* 0x000fea0003800000 */
.L_x_24010:
        /* <DEDUP_REMOVED lines=35> */
.L_x_23957:
[----:B------:R-:W-:Y:S05]  /*122c0*/  BSYNC B0 ;  /* 0x0000000000007941 */ /* 0x000fea0003800000 */
.L_x_23956:
        /* <DEDUP_REMOVED lines=25> */
.L_x_24017:
[----:B--234-:R-:W-:-:S07]  /*12460*/  MOV R218, R6 ;  /* 0x0000000600da7202 */ /* 0x01cfce0000000f00 */
.L_x_24018:
[----:B------:R-:W-:Y:S05]  /*12470*/  BSYNC B1 ;  /* 0x0000000000017941 */ /* 0x000fea0003800000 */
.L_x_24016:
        /* <DEDUP_REMOVED lines=16> */
.L_x_24022:
[----:B------:R-:W-:Y:S05]  /*12580*/  BSYNC B2 ;  /* 0x0000000000027941 */ /* 0x000fea0003800000 */
.L_x_24021:
        /* <DEDUP_REMOVED lines=42> */
.L_x_24020:
[----:B------:R-:W-:Y:S05]  /*12830*/  BSYNC B1 ;  /* 0x0000000000017941 */ /* 0x000fea0003800000 */
.L_x_24019:
        /* <DEDUP_REMOVED lines=11> */
[----:B------:R-:W-:Y:S01]  /*128f0*/  FMUL.FTZ R208, R209, R216 ;  /* 0x000000d8d1d07220 */ /* 0x000fe20000410000 */
[----:B------:R-:W-:Y:S02]  /*12900*/  PRMT R209, R212, 0x7632, R209 ;  /* 0x00007632d4d17816 */ /* 0x000fe400000000d1 */
        /* <DEDUP_REMOVED lines=16> */
.L_x_24024:
[----:B------:R-:W-:-:S07]  /*12a10*/  IMAD.MOV.U32 R3, RZ, RZ, R6 ;  /* 0x000000ffff037224 */ /* 0x000fce00078e0006 */
.L_x_24025:
[----:B------:R-:W-:Y:S05]  /*12a20*/  BSYNC B1 ;  /* 0x0000000000017941 */ /* 0x000fea0003800000 */
.L_x_24023:
        /* <DEDUP_REMOVED lines=16> */
.L_x_24029:
[----:B------:R-:W-:Y:S05]  /*12b30*/  BSYNC B2 ;  /* 0x0000000000027941 */ /* 0x000fea0003800000 */
.L_x_24028:
        /* <DEDUP_REMOVED lines=42> */
.L_x_24027:
[----:B------:R-:W-:Y:S05]  /*12de0*/  BSYNC B1 ;  /* 0x0000000000017941 */ /* 0x000fea0003800000 */
.L_x_24026:
        /* <DEDUP_REMOVED lines=23> */
.L_x_24031:
[----:B------:R-:W-:-:S07]  /*12f60*/  IMAD.MOV.U32 R3, RZ, RZ, R6 ;  /* 0x000000ffff037224 */ /* 0x000fce00078e0006 */
.L_x_24032:
[----:B------:R-:W-:Y:S05]  /*12f70*/  BSYNC B1 ;  /* 0x0000000000017941 */ /* 0x000fea0003800000 */
.L_x_24030:
        /* <DEDUP_REMOVED lines=16> */
.L_x_24036:
[----:B------:R-:W-:Y:S05]  /*13080*/  BSYNC B2 ;  /* 0x0000000000027941 */ /* 0x000fea0003800000 */
.L_x_24035:
        /* <DEDUP_REMOVED lines=42> */
.L_x_24034:
[----:B------:R-:W-:Y:S05]  /*13330*/  BSYNC B1 ;  /* 0x0000000000017941 */ /* 0x000fea0003800000 */
.L_x_24033:
[----:B------:R-:W-:Y:S01]  /*13340*/  I2FP.F32.U32 R210, R3 ;  /* 0x0000000300d27245 */ /* 0x000fe20000201000 */
[----:B------:R-:W-:Y:S01]  /*13350*/  BSSY B1, `(.L_x_24037) ;  /* 0x0000016000017945 */ /* 0x000fe20003800000 */
[C---:B------:R-:W-:Y:S01]  /*13360*/  ISETP.NE.AND P2, PT, R218.reuse, 0x1, PT ;  /* 0x00000001da00780c */ /* 0x040fe20003f45270 */
[----:B------:R-:W-:Y:S01]  /*13370*/  VIADD R212, R218, 0x1 ;  /* 0x00000001dad47836 */ /* 0x000fe20000000000 */
[----:B------:R-:W-:Y:S01]  /*13380*/  PRMT R211, R213, 0x7632, R211 ;  /* 0x00007632d5d37816 */ /* 0x000fe200000000d3 */
[----:B------:R-:W-:-:S05]  /*13390*/  FFMA.FTZ R3, R210, R235, 1.1641532182693481445e-10 ;  /* 0x2f000000d2037423 */ /* 0x000fca00000100eb */
[----:B------:R-:W-:Y:S02]  /*133a0*/  FSETP.GTU.FTZ.AND P1, PT, R3, R240, PT ;  /* 0x000000f00300720b */ /* 0x000fe40003f3c000 */
[----:B------:R-:W-:-:S05]  /*133b0*/  SHF.L.U32 R3, R213, 0x10, RZ ;  /* 0x00000010d5037819 */ /* 0x000fca00000006ff */
[----:B------:R-:W-:-:S04]  /*133c0*/  FMUL.FTZ R210, R3, R216 ;  /* 0x000000d803d27220 */ /* 0x000fc80000410000 */
        /* <DEDUP_REMOVED lines=13> */
.L_x_24038:
[----:B------:R-:W-:-:S07]  /*134a0*/  IMAD.MOV.U32 R3, RZ, RZ, R6 ;  /* 0x000000ffff037224 */ /* 0x000fce00078e0006 */
.L_x_24039:
[----:B------:R-:W-:Y:S05]  /*134b0*/  BSYNC B1 ;  /* 0x0000000000017941 */ /* 0x000fea0003800000 */
.L_x_24037:
        /* <DEDUP_REMOVED lines=16> */
.L_x_24043:
[----:B------:R-:W-:Y:S05]  /*135c0*/  BSYNC B2 ;  /* 0x0000000000027941 */ /* 0x000fea0003800000 */
.L_x_24042:
        /* <DEDUP_REMOVED lines=42> */
.L_x_24041:
[----:B------:R-:W-:Y:S05]  /*13870*/  BSYNC B1 ;  /* 0x0000000000017941 */ /* 0x000fea0003800000 */
.L_x_24040:
        /* <DEDUP_REMOVED lines=21> */
.L_x_24045:
[----:B------:R-:W-:-:S07]  /*139d0*/  IMAD.MOV.U32 R3, RZ, RZ, R6 ;  /* 0x000000ffff037224 */ /* 0x000fce00078e0006 */
.L_x_24046:
[----:B------:R-:W-:Y:S05]  /*139e0*/  BSYNC B1 ;  /* 0x0000000000017941 */ /* 0x000fea0003800000 */
.L_x_24044:
        /* <DEDUP_REMOVED lines=16> */
.L_x_24050:
[----:B------:R-:W-:Y:S05]  /*13af0*/  BSYNC B2 ;  /* 0x0000000000027941 */ /* 0x000fea0003800000 */
.L_x_24049:
        /* <DEDUP_REMOVED lines=42> */
.L_x_24048:
[----:B------:R-:W-:Y:S05]  /*13da0*/  BSYNC B1 ;  /* 0x0000000000017941 */ /* 0x000fea0003800000 */
.L_x_24047:
[----:B------:R-:W-:Y:S01]  /*13db0*/  I2FP.F32.U32 R3, R3 ;  /* 0x0000000300037245 */ /* 0x000fe20000201000 */
[----:B------:R-:W-:Y:S01]  /*13dc0*/  BSSY B1, `(.L_x_24051) ;  /* 0x0000016000017945 */ /* 0x000fe20003800000 */
[C---:B------:R-:W-:Y:S01]  /*13dd0*/  ISETP.NE.AND P4, PT, R213.reuse, 0x1, PT ;  /* 0x00000001d500780c */ /* 0x040fe20003f85270 */
[----:B------:R-:W-:Y:S02]  /*13de0*/  VIADD R219, R213, 0x1 ;  /* 0x00000001d5db7836 */ /* 0x000fe40000000000 */
[----:B------:R-:W-:-:S05]  /*13df0*/  FFMA.FTZ R3, R3, R235, 1.1641532182693481445e-10 ;  /* 0x2f00000003037423 */ /* 0x000fca00000100eb */
[----:B------:R-:W-:Y:S02]  /*13e00*/  FSETP.GTU.FTZ.AND P3, PT, R3, R240, PT ;  /* 0x000000f00300720b */ /* 0x000fe40003f7c000 */
[C---:B------:R-:W-:Y:S02]  /*13e10*/  SHF.L.U32 R3, R214.reuse, 0x10, RZ ;  /* 0x00000010d6037819 */ /* 0x040fe400000006ff */
[----:B------:R-:W-:-:S03]  /*13e20*/  PRMT R214, R214, 0x7632, R214 ;  /* 0x00007632d6d67816 */ /* 0x000fc600000000d6 */
        /* <DEDUP_REMOVED lines=14> */
.L_x_24052:
[----:B------:R-:W-:-:S07]  /*13f10*/  IMAD.MOV.U32 R3, RZ, RZ, R6 ;  /* 0x000000ffff037224 */ /* 0x000fce00078e0006 */
.L_x_24053:
[----:B------:R-:W-:Y:S05]  /*13f20*/  BSYNC B1 ;  /* 0x0000000000017941 */ /* 0x000fea0003800000 */
.L_x_24051:
        /* <DEDUP_REMOVED lines=16> */
.L_x_24057:
[----:B------:R-:W-:Y:S05]  /*14030*/  BSYNC B2 ;  /* 0x0000000000027941 */ /* 0x000fea0003800000 */
.L_x_24056:
        /* <DEDUP_REMOVED lines=42> */
.L_x_24055:
[----:B------:R-:W-:Y:S05]  /*142e0*/  BSYNC B1 ;  /* 0x0000000000017941 */ /* 0x000fea0003800000 */
.L_x_24054:
        /* <DEDUP_REMOVED lines=21> */
.L_x_24059:
[----:B------:R-:W-:-:S07]  /*14440*/  IMAD.MOV.U32 R3, RZ, RZ, R6 ;  /* 0x000000ffff037224 */ /* 0x000fce00078e0006 */
.L_x_24060:
[----:B------:R-:W-:Y:S05]  /*14450*/  BSYNC B1 ;  /* 0x0000000000017941 */ /* 0x000fea0003800000 */
.L_x_24058:
        /* <DEDUP_REMOVED lines=16> */
.L_x_24064:
[----:B------:R-:W-:Y:S05]  /*14560*/  BSYNC B2 ;  /* 0x0000000000027941 */ /* 0x000fea0003800000 */
.L_x_24063:
        /* <DEDUP_REMOVED lines=42> */
.L_x_24062:
[----:B------:R-:W-:Y:S05]  /*14810*/  BSYNC B1 ;  /* 0x0000000000017941 */ /* 0x000fea0003800000 */
.L_x_24061:
        /* <DEDUP_REMOVED lines=22> */
.L_x_24066:
[----:B------:R-:W-:-:S07]  /*14980*/  IMAD.MOV.U32 R215, RZ, RZ, R6 ;  /* 0x000000ffffd77224 */ /* 0x000fce00078e0006 */
.L_x_24067:
[----:B------:R-:W-:Y:S05]  /*14990*/  BSYNC B1 ;  /* 0x0000000000017941 */ /* 0x000fea0003800000 */
.L_x_24065:
        /* <DEDUP_REMOVED lines=19> */
.L_x_24071:
[----:B------:R-:W-:Y:S05]  /*14ad0*/  BSYNC B2 ;  /* 0x0000000000027941 */ /* 0x000fea0003800000 */
.L_x_24070:
        /* <DEDUP_REMOVED lines=42> */
.L_x_24069:
[----:B------:R-:W-:Y:S05]  /*14d80*/  BSYNC B1 ;  /* 0x0000000000017941 */ /* 0x000fea0003800000 */
.L_x_24068:
[----:B------:R-:W-:Y:S02]  /*14d90*/  I2FP.F32.U32 R215, R215 ;  /* 0x000000d700d77245 */ /* 0x000fe40000201000 */
[----:B------:R-:W-:Y:S02]  /*14da0*/  SEL R218, RZ, 0x10000, P5 ;  /* 0x00010000ffda7807 */ /* 0x000fe40002800000 */
[----:B------:R-:W-:Y:S01]  /*14db0*/  SHF.L.U32 R234, R234, 0x10, RZ ;  /* 0x00000010eaea7819 */ /* 0x000fe200000006ff */
[----:B------:R-:W-:Y:S01]  /*14dc0*/  FFMA.FTZ R215, R215, R235, 1.1641532182693481445e-10 ;  /* 0x2f000000d7d77423 */ /* 0x000fe200000100eb */
[----:B------:R-:W-:-:S04]  /*14dd0*/  LOP3.LUT P5, RZ, R8, 0x4, RZ, 0xc0, !PT ;  /* 0x0000000408ff7812 */ /* 0x000fc800078ac0ff */
[----:B------:R-:W-:Y:S02]  /*14de0*/  FSETP.GTU.FTZ.AND P6, PT, R215, R240, PT ;  /* 0x000000f0d700720b */ /* 0x000fe40003fdc000 */
[----:B------:R-:W-:Y:S02]  /*14df0*/  SEL R215, RZ, 0x100, P4 ;  /* 0x00000100ffd77807 */ /* 0x000fe40002000000 */
[----:B------:R-:W-:Y:S02]  /*14e00*/  SEL R219, RZ, 0x1000000, P6 ;  /* 0x01000000ffdb7807 */ /* 0x000fe40003000000 */
[----:B------:R-:W-:Y:S02]  /*14e10*/  SEL R240, RZ, 0x1, P2 ;  /* 0x00000001fff07807 */ /* 0x000fe40001000000 */
[----:B------:R-:W-:Y:S01]  /*14e20*/  LOP3.LUT R218, R215, R219, R218, 0xfe, !PT ;  /* 0x000000dbd7da7212 */ /* 0x000fe200078efeda */
[----:B------:R-:W-:Y:S01]  /*14e30*/  FMUL.FTZ R215, R234, R216 ;  /* 0x000000d8ead77220 */ /* 0x000fe20000410000 */
[----:B------:R-:W-:-:S02]  /*14e40*/  SEL R216, RZ, 0x1, P3 ;  /* 0x00000001ffd87807 */ /* 0x000fc40001800000 */
[----:B------:R-:W-:Y:S01]  /*14e50*/  LOP3.LUT P4, RZ, R8, 0x2, RZ, 0xc0, !PT ;  /* 0x0000000208ff7812 */ /* 0x000fe2000788c0ff */
[----:B------:R-:W-:Y:S01]  /*14e60*/  FMUL.FTZ R215, R215, R241 ;  /* 0x000000f1d7d77220 */ /* 0x000fe20000410000 */
[----:B------:R-:W-:Y:S01]  /*14e70*/  IMAD.WIDE.U32 R240, R240, 0x1000000, RZ ;  /* 0x01000000f0f07825 */ /* 0x000fe200078e00ff */
[----:B------:R-:W-:-:S03]  /*14e80*/  SEL R234, RZ, 0x1, P1 ;  /* 0x00000001ffea7807 */ /* 0x000fc60000800000 */
[----:B------:R-:W-:Y:S02]  /*14e90*/  FSEL R215, R215, RZ, !P6 ;  /* 0x000000ffd7d77208 */ /* 0x000fe40007000000 */
[----:B------:R-:W-:Y:S01]  /*14ea0*/  LOP3.LUT R216, R241, R218, R216, 0xfe, !PT ;  /* 0x000000daf1d87212 */ /* 0x000fe200078efed8 */
[----:B------:R-:W-:Y:S01]  /*14eb0*/  IMAD.WIDE.U32 R234, R234, 0x10000, RZ ;  /* 0x00010000eaea7825 */ /* 0x000fe200078e00ff */
[----:B------:R-:W-:-:S03]  /*14ec0*/  SEL R218, RZ, 0x1, P4 ;  /* 0x00000001ffda7807 */ /* 0x000fc60002000000 */
[----:B------:R-:W-:Y:S02]  /*14ed0*/  FMUL.FTZ R215, R151, R215 ;  /* 0x000000d797d77220 */ /* 0x000fe40000410000 */
[----:B------:R-:W-:-:S04]  /*14ee0*/  IMAD.WIDE.U32 R218, R218, 0x100, RZ ;  /* 0x00000100dada7825 */ /* 0x000fc800078e00ff */
[----:B------:R-:W-:Y:S01]  /*14ef0*/  @P0 FADD.FTZ R215, R159, R215 ;  /* 0x000000d79fd70221 */ /* 0x000fe20000010000 */
[----:B------:R-:W-:Y:S02]  /*14f00*/  LOP3.LUT R218, R218, R240, R234, 0xfe, !PT ;  /* 0x000000f0dada7212 */ /* 0x000fe400078efeea */
[----:B------:R-:W-:Y:S02]  /*14f10*/  LEA R234, P1, R217, UR28, 0x5 ;  /* 0x0000001cd9ea7c11 */ /* 0x000fe4000f8228ff */
[----:B------:R-:W-:Y:S02]  /*14f20*/  LOP3.LUT R219, R219, R216, R235, 0xfe, !PT ;  /* 0x000000d8dbdb7212 */ /* 0x000fe400078efeeb */
[C---:B------:R-:W-:Y:S02]  /*14f30*/  LEA.HI.X R235, R217.reuse, UR29, RZ, 0x5, P1 ;  /* 0x0000001dd9eb7c11 */ /* 0x040fe400088f2cff */
[----:B------:R-:W-:-:S03]  /*14f40*/  LEA R216, P0, R217, UR30, 0x3 ;  /* 0x0000001ed9d87c11 */ /* 0x000fc6000f8018ff */
[----:B------:R-:W-:Y:S01]  /*14f50*/  STG.E.128 desc[UR4][R234.64], R208 ;  /* 0x000000d0ea007986 */ /* 0x000fe2000c101d04 */
[----:B------:R-:W-:-:S03]  /*14f60*/  LEA.HI.X R217, R217, UR31, RZ, 0x3, P0 ;  /* 0x0000001fd9d97c11 */ /* 0x000fc600080f1cff */
[----:B------:R0:W-:Y:S02]  /*14f70*/  STG.E.128 desc[UR4][R234.64+0x10], R212 ;  /* 0x000010d4ea007986 */ /* 0x0001e4000c101d04 */
[----:B0-----:R-:W-:-:S04]  /*14f80*/  SEL R234, RZ, 0x1, P5 ;  /* 0x00000001ffea7807 */ /* 0x001fc80002800000 */
[----:B------:R-:W-:-:S05]  /*14f90*/  LOP3.LUT R218, R218, R234, RZ, 0xfc, !PT ;  /* 0x000000eadada7212 */ /* 0x000fca00078efcff */
[----:B------:R0:W-:Y:S02]  /*14fa0*/  STG.E.64 desc[UR4][R216.64], R218 ;  /* 0x000000dad8007986 */ /* 0x0001e4000c101b04 */
.L_x_24015:
[----:B------:R-:W-:Y:S05]  /*14fb0*/  BSYNC B0 ;  /* 0x0000000000007941 */ /* 0x000fea0003800000 */
.L_x_24014:
[----:B0-----:R-:W-:Y:S01]  /*14fc0*/  FADD.FTZ R216, RZ, R160 ;  /* 0x000000a0ffd87221 */ /* 0x001fe20000010000 */
        /* <DEDUP_REMOVED lines=21> */
[----:B--234-:R-:W-:-:S04]  /*15120*/  FADD.FTZ R218, R168, R216 ;  /* 0x000000d8a8da7221 */ /* 0x01cfc80000010000 */
        /* <DEDUP_REMOVED lines=186> */
.L_x_24098:
[----:B------:R-:W-:Y:S01]  /*15cd0*/  LOP3.LUT P0, RZ, R243, 0x1f, RZ, 0xc0, !PT ;  /* 0x0000001ff3ff7812 */ /* 0x000fe2000780c0ff */
[----:B-1----:R-:W-:Y:S01]  /*15ce0*/  FADD.FTZ R217, R235, R217 ;  /* 0x000000d9ebd97221 */ /* 0x002fe20000010000 */
[----:B------:R-:W-:Y:S01]  /*15cf0*/  LOP3.LUT R219, R241, 0x3, RZ, 0xc0, !PT ;  /* 0x00000003f1db7812 */ /* 0x000fe200078ec0ff */
[----:B------:R-:W-:Y:S10]  /*15d00*/  WARPSYNC.ALL ;  /* 0x0000000000007948 */ /* 0x000ff40003800000 */
[----:B------:R-:W1:Y:S01]  /*15d10*/  @!P0 S2R R234, SR_CgaCtaId ;  /* 0x0000000000ea8919 */ /* 0x000e620000008800 */
[----:B0-----:R-:W-:-:S04]  /*15d20*/  @!P0 MOV R235, 0x400 ;  /* 0x0000040000eb8802 */ /* 0x001fc80000000f00 */
[----:B-1----:R-:W-:Y:S02]  /*15d30*/  @!P0 LEA R234, R234, R235, 0x18 ;  /* 0x000000ebeaea8211 */ /* 0x002fe400078ec0ff */
[----:B------:R-:W-:-:S05]  /*15d40*/  @!P0 IADD3 R235, R218, R219, RZ ;  /* 0x000000dbdaeb8210 */ /* 0x000fca0007ffe0ff */
[----:B------:R-:W-:Y:S01]  /*15d50*/  @!P0 IMAD R234, R235, 0x8, R234 ;  /* 0x00000008ebea8824 */ /* 0x000fe200078e02ea */
[----:B------:R-:W-:-:S04]  /*15d60*/  LOP3.LUT R235, R243, 0x1f, RZ, 0xc0, !PT ;  /* 0x0000001ff3eb7812 */ /* 0x000fc800078ec0ff */
[----:B------:R0:W-:Y:S01]  /*15d70*/  @!P0 STS.64 [R234], R216 ;  /* 0x000000d8ea008388 */ /* 0x0001e20000000a00 */
[----:B------:R-:W-:-:S03]  /*15d80*/  ISETP.GT.U32.AND P0, PT, R235, 0x3, PT ;  /* 0x00000003eb00780c */ /* 0x000fc60003f04070 */
[----:B------:R-:W2:Y:S10]  /*15d90*/  LDL R240, [R1+0x10] ;  /* 0x0000100001f07983 */ /* 0x000eb40000100800 */
[----:B0-----:R-:W-:Y:S01]  /*15da0*/  @!P0 MOV R217, 0x400 ;  /* 0x0000040000d98802 */ /* 0x001fe20000000f00 */
[----:B------:R-:W-:Y:S01]  /*15db0*/  BSSY B0, `(.L_x_24073) ;  /* 0x0000066000007945 */ /* 0x000fe20003800000 */
[----:B------:R-:W-:Y:S01]  /*15dc0*/  @!P0 IADD3 R218, R218, R235, RZ ;  /* 0x000000ebdada8210 */ /* 0x000fe20007ffe0ff */
[----:B------:R-:W0:Y:S01]  /*15dd0*/  @!P0 S2R R216, SR_CgaCtaId ;  /* 0x0000000000d88919 */ /* 0x000e220000008800 */
[----:B------:R-:W-:Y:S01]  /*15de0*/  BAR.SYNC.DEFER_BLOCKING 0x0 ;  /* 0x0000000000007b1d */ /* 0x000fe20000010000 */
[----:B------:R-:W-:-:S02]  /*15df0*/  LOP3.LUT P1, RZ, R8, 0x8, RZ, 0xc0, !PT ;  /* 0x0000000808ff7812 */ /* 0x000fc4000782c0ff */
[----:B0-----:R-:W-:-:S05]  /*15e00*/  @!P0 LEA R217, R216, R217, 0x18 ;  /* 0x000000d9d8d98211 */ /* 0x001fca00078ec0ff */
[----:B------:R-:W-:Y:S01]  /*15e10*/  @!P0 IMAD R242, R218, 0x8, R217 ;  /* 0x00000008daf28824 */ /* 0x000fe200078e02d9 */
[----:B------:R-:W-:Y:S01]  /*15e20*/  CS2R R216, SRZ ;  /* 0x0000000000d87805 */ /* 0x000fe2000001ff00 */
[----:B------:R-:W-:-:S05]  /*15e30*/  HFMA2.MMA R218, -RZ, RZ, 0, 0 ;  /* 0x00000000ffda7435 */ /* 0x000fca00000001ff */
[----:B------:R-:W0:Y:S04]  /*15e40*/  @!P0 LDS.64 R216, [R242] ;  /* 0x00000000f2d88984 */ /* 0x000e280000000a00 */
[----:B0-----:R-:W0:Y:S01]  /*15e50*/  SHFL.DOWN PT, R234, R216, 0x2, 0x1f ;  /* 0x08401f00d8ea7f89 */ /* 0x001e2200000e0000 */
[----:B--2---:R-:W-:Y:S02]  /*15e60*/  @!P0 IMAD.MOV.U32 R218, RZ, RZ, R240 ;  /* 0x000000ffffda8224 */ /* 0x004fe400078e00f0 */
[----:B0-----:R-:W-:Y:S01]  /*15e70*/  FADD.FTZ R240, -R234, R216 ;  /* 0x000000d8eaf07221 */ /* 0x001fe20000010100 */
[----:B------:R-:W-:Y:S02]  /*15e80*/  PLOP3.LUT P0, PT, PT, PT, UP1, 0x40, 0x0 ;  /* 0x000000000000781c */ /* 0x000fe40003f0e818 */
[----:B------:R-:W0:Y:S01]  /*15e90*/  SHFL.DOWN PT, R241, R218, 0x2, 0x1f ;  /* 0x08401f00daf17f89 */ /* 0x000e2200000e0000 */
[----:B------:R-:W-:Y:S01]  /*15ea0*/  I2FP.F32.S32 R235, R218 ;  /* 0x000000da00eb7245 */ /* 0x000fe20000201400 */
[----:B------:R-:W-:-:S04]  /*15eb0*/  FMUL.FTZ R240, R240, R240 ;  /* 0x000000f0f0f07220 */ /* 0x000fc80000410000 */
[----:B------:R-:W-:Y:S01]  /*15ec0*/  FMUL.FTZ R240, R240, R235 ;  /* 0x000000ebf0f07220 */ /* 0x000fe20000410000 */
[----:B0-----:R-:W-:Y:S02]  /*15ed0*/  IADD3 R218, R241, R218, RZ ;  /* 0x000000daf1da7210 */ /* 0x001fe40007ffe0ff */
        /* <DEDUP_REMOVED lines=20> */
[----:B------:R-:W-:Y:S01]  /*16020*/  FMUL.FTZ R241, R216, R241 ;  /* 0x000000f1d8f17220 */ /* 0x000fe20000410000 */
[----:B------:R-:W1:Y:S01]  /*16030*/  LDC R234, c[0x0][0x2d8] ;  /* 0x0000b600ffea7b82 */ /* 0x000e620000000800 */
[----:B------:R-:W2:Y:S02]  /*16040*/  SHFL.DOWN PT, R216, R217, 0x1, 0x1f ;  /* 0x08201f00d9d87f89 */ /* 0x000ea400000e0000 */
[----:B------:R-:W-:Y:S01]  /*16050*/  FMUL.FTZ R241, R241, R240 ;  /* 0x000000f0f1f17220 */ /* 0x000fe20000410000 */
[----:B0-----:R-:W-:Y:S01]  /*16060*/  FMUL.FTZ R235, R218, R235 ;  /* 0x000000ebdaeb7220 */ /* 0x001fe20000410000 */
[----:B--2---:R-:W-:-:S04]  /*16070*/  FADD.FTZ R216, R217, R216 ;  /* 0x000000d8d9d87221 */ /* 0x004fc80000010000 */
[----:B------:R-:W-:Y:S02]  /*16080*/  FFMA.FTZ R216, R218, R241, R216 ;  /* 0x000000f1dad87223 */ /* 0x000fe400000100d8 */
[----:B------:R-:W0:Y:S04]  /*16090*/  SHFL.IDX PT, R218, R235, RZ, 0x1f ;  /* 0x00001fffebda7589 */ /* 0x000e2800000e0000 */
        /* <DEDUP_REMOVED lines=8> */
[----:B0-----:R-:W-:Y:S01]  /*16120*/  R2UR UR25, R234 ;  /* 0x00000000ea1972ca */ /* 0x001fe200000e0000 */
[----:B-1----:R-:W-:-:S12]  /*16130*/  @!P0 IMAD.WIDE R216, R232, 0x4, R216 ;  /* 0x00000004e8d88825 */ /* 0x002fd800078e02d8 */
[----:B------:R-:W-:Y:S01]  /*16140*/  MOV R219, UR25 ;  /* 0x0000001900db7c02 */ /* 0x000fe20008000f00 */
        /* <DEDUP_REMOVED lines=8> */
[----:B------:R-:W2:Y:S04]  /*161d0*/  LDL R234, [R1] ;  /* 0x0000000001ea7983 */ /* 0x000ea80000100800 */
[----:B------:R-:W3:Y:S04]  /*161e0*/  LDL R240, [R1+0x4] ;  /* 0x0000040001f07983 */ /* 0x000ee80000100800 */
[----:B------:R-:W4:Y:S04]  /*161f0*/  LDL R241, [R1+0x8] ;  /* 0x0000080001f17983 */ /* 0x000f280000100800 */
[----:B------:R-:W4:Y:S01]  /*16200*/  LDL R242, [R1+0xc] ;  /* 0x00000c0001f27983 */ /* 0x000f220000100800 */
[----:B0-----:R-:W-:Y:S01]  /*16210*/  FADD.FTZ R216, R160, -UR26 ;  /* 0x8000001aa0d87e21 */ /* 0x001fe20008010000 */
[----:B------:R-:W-:Y:S01]  /*16220*/  FADD.FTZ R218, R161, -UR26 ;  /* 0x8000001aa1da7e21 */ /* 0x000fe20008010000 */
[----:B------:R-:W-:-:S02]  /*16230*/  FADD.FTZ R219, R164, -UR26 ;  /* 0x8000001aa4db7e21 */ /* 0x000fc40008010000 */
[----:B------:R-:W-:Y:S01]  /*16240*/  FMUL.FTZ R217, R216, UR25 ;  /* 0x00000019d8d97c20 */ /* 0x000fe20008410000 */
[----:B------:R-:W-:Y:S01]  /*16250*/  FMUL.FTZ R218, R218, UR25 ;  /* 0x00000019dada7c20 */ /* 0x000fe20008410000 */
[----:B------:R-:W-:-:S04]  /*16260*/  FMUL.FTZ R219, R219, UR25 ;  /* 0x00000019dbdb7c20 */ /* 0x000fc80008410000 */
[----:B-----5:R-:W-:Y:S01]  /*16270*/  FFMA.FTZ R219, R248, R219, R16 ;  /* 0x000000dbf8db7223 */ /* 0x020fe20000010010 */
[----:B--2---:R-:W-:Y:S01]  /*16280*/  FFMA.FTZ R216, R234, R217, R12 ;  /* 0x000000d9ead87223 */ /* 0x004fe2000001000c */
[----:B------:R-:W-:Y:S01]  /*16290*/  FADD.FTZ R234, R167, -UR26 ;  /* 0x8000001aa7ea7e21 */ /* 0x000fe20008010000 */
[----:B---3--:R-:W-:Y:S01]  /*162a0*/  FFMA.FTZ R217, R240, R218, R13 ;  /* 0x000000daf0d97223 */ /* 0x008fe2000001000d */
[----:B------:R-:W-:Y:S02]  /*162b0*/  FADD.FTZ R218, R163, -UR26 ;  /* 0x8000001aa3da7e21 */ /* 0x000fe40008010000 */
[----:B------:R-:W-:Y:S02]  /*162c0*/  FMUL.FTZ R234, R234, UR25 ;  /* 0x00000019eaea7c20 */ /* 0x000fe40008410000 */
[----:B------:R-:W-:Y:S01]  /*162d0*/  F2FP.BF16.F32.PACK_AB R216, R217, R216 ;  /* 0x000000d8d9d8723e */ /* 0x000fe200000010ff */
[----:B------:R-:W-:Y:S01]  /*162e0*/  FADD.FTZ R217, R162, -UR26 ;  /* 0x8000001aa2d97e21 */ /* 0x000fe20008010000 */
[----:B------:R-:W-:Y:S01]  /*162f0*/  FMUL.FTZ R218, R218, UR25 ;  /* 0x00000019dada7c20 */ /* 0x000fe20008410000 */
[----:B------:R-:W-:-:S02]  /*16300*/  FFMA.FTZ R234, R251, R234, R19 ;  /* 0x000000eafbea7223 */ /* 0x000fc40000010013 */
[----:B------:R-:W-:Y:S01]  /*16310*/  FMUL.FTZ R217, R217, UR25 ;  /* 0x00000019d9d97c20 */ /* 0x000fe20008410000 */
[----:B----4-:R-:W-:-:S03]  /*16320*/  FFMA.FTZ R218, R242, R218, R15 ;  /* 0x000000daf2da7223 */ /* 0x010fc6000001000f */
        /* <DEDUP_REMOVED lines=14> */
.L_x_24074:
[----:B------:R-:W-:Y:S05]  /*16410*/  BSYNC B0 ;  /* 0x0000000000007941 */ /* 0x000fea0003800000 */
.L_x_24073:
        /* <DEDUP_REMOVED lines=11> */
[----:B-----5:R-:W-:Y:S01]  /*164d0*/  FFMA.FTZ R216, R28, R217, R20 ;  /* 0x000000d91cd87223 */ /* 0x020fe20000010014 */
[----:B------:R-:W-:Y:S01]  /*164e0*/  FFMA.FTZ R217, R29, R218, R21 ;  /* 0x000000da1dd97223 */ /* 0x000fe20000010015 */
[----:B------:R-:W-:Y:S01]  /*164f0*/  FADD.FTZ R218, R171, -UR26 ;  /* 0x8000001aabda7e21 */ /* 0x000fe20008010000 */
[----:B------:R-:W-:Y:S01]  /*16500*/  FFMA.FTZ R219, R32, R219, R24 ;  /* 0x000000db20db7223 */ /* 0x000fe20000010018 */
[----:B------:R-:W-:-:S02]  /*16510*/  FFMA.FTZ R234, R35, R234, R27 ;  /* 0x000000ea23ea7223 */ /* 0x000fc4000001001b */
        /* <DEDUP_REMOVED lines=19> */
.L_x_24076:
[----:B------:R-:W-:Y:S05]  /*16650*/  BSYNC B0 ;  /* 0x0000000000007941 */ /* 0x000fea0003800000 */
.L_x_24075:
        /* <DEDUP_REMOVED lines=35> */
.L_x_24078:
[----:B------:R-:W-:Y:S05]  /*16890*/  BSYNC B0 ;  /* 0x0000000000007941 */ /* 0x000fea0003800000 */
.L_x_24077:
        /* <DEDUP_REMOVED lines=35> */
.L_x_24080:
[----:B------:R-:W-:Y:S05]  /*16ad0*/  BSYNC B0 ;  /* 0x0000000000007941 */ /* 0x000fea0003800000 */
.L_x_24079:
        /* <DEDUP_REMOVED lines=35> */
.L_x_24082:
[----:B------:R-:W-:Y:S05]  /*16d10*/  BSYNC B0 ;  /* 0x0000000000007941 */ /* 0x000fea0003800000 */
.L_x_24081:
        /* <DEDUP_REMOVED lines=35> */
.L_x_24084:
[----:B------:R-:W-:Y:S05]  /*16f50*/  BSYNC B0 ;  /* 0x0000000000007941 */ /* 0x000fea0003800000 */
.L_x_24083:
        /* <DEDUP_REMOVED lines=34> */
.L_x_24086:
[----:B------:R-:W-:Y:S05]  /*17180*/  BSYNC B0 ;  /* 0x0000000000007941 */ /* 0x000fea0003800000 */
.L_x_24085:
[----:B------:R-:W-:Y:S01]  /*17190*/  LOP3.LUT P0, RZ, R8, 0x1, RZ, 0xc0, !PT ;  /* 0x0000000108ff7812 */ /* 0x000fe2000780c0ff */
[----:B------:R-:W-:-:S03]  /*171a0*/  VIADD R232, R232, UR34 ;  /* 0x00000022e8e87c36 */ /* 0x000fc60008000000 */
[----:B------:R-:W-:Y:S02]  /*171b0*/  SEL R242, RZ, 0x1, P0 ;  /* 0x00000001fff27807 */ /* 0x000fe40000000000 */
[----:B------:R-:W-:-:S13]  /*171c0*/  ISETP.GE.AND P0, PT, R232, UR35, PT ;  /* 0x00000023e8007c0c */ /* 0x000fda000bf06270 */
[----:B------:R-:W-:Y:S05]  /*171d0*/  @!P0 BRA `(.L_x_24087) ;  /* 0xfffffea000808947 */ /* 0x000fea000383ffff */
[----:B------:R-:W-:Y:S05]  /*171e0*/  EXIT ;  /* 0x000000000000794d */ /* 0x000fea0003800000 */
.L_x_24072:
[----:B------:R-:W-:Y:S01]  /*171f0*/  HFMA2.MMA R219, -RZ, RZ, 0, 1.847743988037109375e-06 ;  /* 0x0000001fffdb7435 */ /* 0x000fe200000001ff */
[----:B------:R-:W-:Y:S01]  /*17200*/  MOV R242, R216 ;  /* 0x000000d800f27202 */ /* 0x000fe20000000f00 */
[----:B------:R-:W-:Y:S02]  /*17210*/  IMAD.MOV.U32 R217, RZ, RZ, 0x1 ;  /* 0x00000001ffd97424 */ /* 0x000fe400078e00ff */
[----:B------:R-:W-:-:S07]  /*17220*/  IMAD.MOV.U32 R234, RZ, RZ, -0x1 ;  /* 0xffffffffffea7424 */ /* 0x000fce00078e00ff */
[----:B-1---5:R-:W-:Y:S05]  /*17230*/  WARPSYNC.COLLECTIVE R234, `(.L_x_24088) ;  /* 0x00000000ea087348 */ /* 0x022fea0003c00000 */
[----:B------:R0:W2:Y:S02]  /*17240*/  SHFL.BFLY P6, R240, R242, R217, R219 ;  /* 0x0c0000d9f2f07389 */ /* 0x0000a400000c00db */
[----:B012--5:R-:W-:Y:S01]  /*17250*/  ENDCOLLECTIVE ;  /* 0x000000000000791b */ /* 0x027fe20003800000 */
.L_x_24088:
[----:B------:R-:W-:Y:S02]  /*17260*/  IMAD.MOV.U32 R217, RZ, RZ, 0x2 ;  /* 0x00000002ffd97424 */ /* 0x000fe400078e00ff */
[----:B------:R-:W-:-:S05]  /*17270*/  FADD.FTZ R216, R216, R240 ;  /* 0x000000f0d8d87221 */ /* 0x000fca0000010000 */
[----:B------:R-:W-:-:S07]  /*17280*/  MOV R242, R216 ;  /* 0x000000d800f27202 */ /* 0x000fce0000000f00 */
[----:B------:R-:W-:Y:S05]  /*17290*/  WARPSYNC.COLLECTIVE R234, `(.L_x_24089) ;  /* 0x00000000ea087348 */ /* 0x000fea0003c00000 */
[----:B------:R0:W1:Y:S02]  /*172a0*/  SHFL.BFLY P6, R240, R242, R217, R219 ;  /* 0x0c0000d9f2f07389 */ /* 0x00006400000c00db */
[----:B01----:R-:W-:Y:S01]  /*172b0*/  ENDCOLLECTIVE ;  /* 0x000000000000791b */ /* 0x003fe20003800000 */
.L_x_24089:
[----:B------:R-:W-:Y:S02]  /*172c0*/  IMAD.MOV.U32 R217, RZ, RZ, 0x4 ;  /* 0x00000004ffd97424 */ /* 0x000fe400078e00ff */
[----:B------:R-:W-:-:S05]  /*172d0*/  FADD.FTZ R216, R216, R240 ;  /* 0x000000f0d8d87221 */ /* 0x000fca0000010000 */
[----:B------:R-:W-:-:S07]  /*172e0*/  MOV R242, R216 ;  /* 0x000000d800f27202 */ /* 0x000fce0000000f00 */
[----:B------:R-:W-:Y:S05]  /*172f0*/  WARPSYNC.COLLECTIVE R234, `(.L_x_24090) ;  /* 0x00000000ea087348 */ /* 0x000fea0003c00000 */
[----:B------:R0:W1:Y:S02]  /*17300*/  SHFL.BFLY P6, R240, R242, R217, R219 ;  /* 0x0c0000d9f2f07389 */ /* 0x00006400000c00db */
[----:B01----:R-:W-:Y:S01]  /*17310*/  ENDCOLLECTIVE ;  /* 0x000000000000791b */ /* 0x003fe20003800000 */
.L_x_24090:
[----:B------:R-:W-:Y:S02]  /*17320*/  IMAD.MOV.U32 R217, RZ, RZ, 0x8 ;  /* 0x00000008ffd97424 */ /* 0x000fe400078e00ff */
[----:B------:R-:W-:-:S05]  /*17330*/  FADD.FTZ R216, R216, R240 ;  /* 0x000000f0d8d87221 */ /* 0x000fca0000010000 */
[----:B------:R-:W-:-:S07]  /*17340*/  MOV R242, R216 ;  /* 0x000000d800f27202 */ /* 0x000fce0000000f00 */
[----:B------:R-:W-:Y:S05]  /*17350*/  WARPSYNC.COLLECTIVE R234, `(.L_x_24091) ;  /* 0x00000000ea087348 */ /* 0x000fea0003c00000 */
[----:B------:R0:W1:Y:S02]  /*17360*/  SHFL.BFLY P6, R240, R242, R217, R219 ;  /* 0x0c0000d9f2f07389 */ /* 0x00006400000c00db */
[----:B01----:R-:W-:Y:S01]  /*17370*/  ENDCOLLECTIVE ;  /* 0x000000000000791b */ /* 0x003fe20003800000 */
.L_x_24091:
[----:B------:R-:W-:Y:S02]  /*17380*/  IMAD.MOV.U32 R217, RZ, RZ, 0x10 ;  /* 0x00000010ffd97424 */ /* 0x000fe400078e00ff */
[----:B------:R-:W-:-:S05]  /*17390*/  FADD.FTZ R216, R216, R240 ;  /* 0x000000f0d8d87221 */ /* 0x000fca0000010000 */
[----:B------:R-:W-:-:S07]  /*173a0*/  MOV R242, R216 ;  /* 0x000000d800f27202 */ /* 0x000fce0000000f00 */
[----:B------:R-:W-:Y:S05]  /*173b0*/  WARPSYNC.COLLECTIVE R234, `(.L_x_24092) ;  /* 0x00000000ea087348 */ /* 0x000fea0003c00000 */
[----:B------:R0:W1:Y:S02]  /*173c0*/  SHFL.BFLY P6, R240, R242, R217, R219 ;  /* 0x0c0000d9f2f07389 */ /* 0x00006400000c00db */
[----:B01----:R-:W-:Y:S01]  /*173d0*/  ENDCOLLECTIVE ;  /* 0x000000000000791b */ /* 0x003fe20003800000 */
.L_x_24092:
        /* <DEDUP_REMOVED lines=24> */
[----:B------:R-:W-:Y:S01]  /*17560*/  FADD.FTZ R217, R170, -R216 ;  /* 0x800000d8aad97221 */ /* 0x000fe20000010000 */
[----:B------:R-:W-:-:S03]  /*17570*/  IMAD.MOV.U32 R234, RZ, RZ, -0x1 ;  /* 0xffffffffffea7424 */ /* 0x000fc600078e00ff */
        /* <DEDUP_REMOVED lines=92> */
[----:B------:R-:W-:-:S03]  /*17b40*/  IMAD.MOV.U32 R217, RZ, RZ, 0x1 ;  /* 0x00000001ffd97424 */ /* 0x000fc600078e00ff */
[----:B------:R-:W-:-:S07]  /*17b50*/  MOV R242, R235 ;  /* 0x000000eb00f27202 */ /* 0x000fce0000000f00 */
[----:B------:R-:W-:Y:S05]  /*17b60*/  WARPSYNC.COLLECTIVE R234, `(.L_x_24093) ;  /* 0x00000000ea087348 */ /* 0x000fea0003c00000 */
[----:B------:R0:W1:Y:S02]  /*17b70*/  SHFL.BFLY P6, R240, R242, R217, R219 ;  /* 0x0c0000d9f2f07389 */ /* 0x00006400000c00db */
[----:B01----:R-:W-:Y:S01]  /*17b80*/  ENDCOLLECTIVE ;  /* 0x000000000000791b */ /* 0x003fe20003800000 */
.L_x_24093:
[----:B------:R-:W-:Y:S02]  /*17b90*/  IMAD.MOV.U32 R217, RZ, RZ, 0x2 ;  /* 0x00000002ffd97424 */ /* 0x000fe400078e00ff */
[----:B------:R-:W-:-:S05]  /*17ba0*/  FADD.FTZ R235, R235, R240 ;  /* 0x000000f0ebeb7221 */ /* 0x000fca0000010000 */
[----:B------:R-:W-:-:S07]  /*17bb0*/  MOV R242, R235 ;  /* 0x000000eb00f27202 */ /* 0x000fce0000000f00 */
[----:B------:R-:W-:Y:S05]  /*17bc0*/  WARPSYNC.COLLECTIVE R234, `(.L_x_24094) ;  /* 0x00000000ea087348 */ /* 0x000fea0003c00000 */
[----:B------:R0:W1:Y:S02]  /*17bd0*/  SHFL.BFLY P6, R240, R242, R217, R219 ;  /* 0x0c0000d9f2f07389 */ /* 0x00006400000c00db */
[----:B01----:R-:W-:Y:S01]  /*17be0*/  ENDCOLLECTIVE ;  /* 0x000000000000791b */ /* 0x003fe20003800000 */
.L_x_24094:
[----:B------:R-:W-:Y:S02]  /*17bf0*/  IMAD.MOV.U32 R217, RZ, RZ, 0x4 ;  /* 0x00000004ffd97424 */ /* 0x000fe400078e00ff */
[----:B------:R-:W-:-:S05]  /*17c00*/  FADD.FTZ R235, R235, R240 ;  /* 0x000000f0ebeb7221 */ /* 0x000fca0000010000 */
[----:B------:R-:W-:-:S07]  /*17c10*/  MOV R242, R235 ;  /* 0x000000eb00f27202 */ /* 0x000fce0000000f00 */
[----:B------:R-:W-:Y:S05]  /*17c20*/  WARPSYNC.COLLECTIVE R234, `(.L_x_24095) ;  /* 0x00000000ea087348 */ /* 0x000fea0003c00000 */
[----:B------:R0:W1:Y:S02]  /*17c30*/  SHFL.BFLY P6, R240, R242, R217, R219 ;  /* 0x0c0000d9f2f07389 */ /* 0x00006400000c00db */
[----:B01----:R-:W-:Y:S01]  /*17c40*/  ENDCOLLECTIVE ;  /* 0x000000000000791b */ /* 0x003fe20003800000 */
.L_x_24095:
[----:B------:R-:W-:Y:S02]  /*17c50*/  IMAD.MOV.U32 R217, RZ, RZ, 0x8 ;  /* 0x00000008ffd97424 */ /* 0x000fe400078e00ff */
[----:B------:R-:W-:-:S05]  /*17c60*/  FADD.FTZ R235, R235, R240 ;  /* 0x000000f0ebeb7221 */ /* 0x000fca0000010000 */
[----:B------:R-:W-:-:S07]  /*17c70*/  MOV R242, R235 ;  /* 0x000000eb00f27202 */ /* 0x000fce0000000f00 */
[----:B------:R-:W-:Y:S05]  /*17c80*/  WARPSYNC.COLLECTIVE R234, `(.L_x_24096) ;  /* 0x00000000ea087348 */ /* 0x000fea0003c00000 */
[----:B------:R0:W1:Y:S02]  /*17c90*/  SHFL.BFLY P6, R240, R242, R217, R219 ;  /* 0x0c0000d9f2f07389 */ /* 0x00006400000c00db */
[----:B01----:R-:W-:Y:S01]  /*17ca0*/  ENDCOLLECTIVE ;  /* 0x000000000000791b */ /* 0x003fe20003800000 */
.L_x_24096:
[----:B------:R-:W-:Y:S02]  /*17cb0*/  IMAD.MOV.U32 R217, RZ, RZ, 0x10 ;  /* 0x00000010ffd97424 */ /* 0x000fe400078e00ff */
[----:B------:R-:W-:-:S05]  /*17cc0*/  FADD.FTZ R235, R235, R240 ;  /* 0x000000f0ebeb7221 */ /* 0x000fca0000010000 */
[----:B------:R-:W-:-:S07]  /*17cd0*/  MOV R242, R235 ;  /* 0x000000eb00f27202 */ /* 0x000fce0000000f00 */
[----:B------:R-:W-:Y:S05]  /*17ce0*/  WARPSYNC.COLLECTIVE R234, `(.L_x_24097) ;  /* 0x00000000ea087348 */ /* 0x000fea0003c00000 */
[----:B------:R0:W1:Y:S02]  /*17cf0*/  SHFL.BFLY P6, R240, R242, R217, R219 ;  /* 0x0c0000d9f2f07389 */ /* 0x00006400000c00db */
[----:B01----:R-:W-:Y:S01]  /*17d00*/  ENDCOLLECTIVE ;  /* 0x000000000000791b */ /* 0x003fe20003800000 */
.L_x_24097:
[----:B------:R-:W-:Y:S01]  /*17d10*/  MOV R217, R240 ;  /* 0x000000f000d97202 */ /* 0x000fe20000000f00 */
[----:B------:R-:W-:Y:S06]  /*17d20*/  BRA `(.L_x_24098) ;  /* 0xffffffdc00e87947 */ /* 0x000fec000383ffff */
.L_x_24099:
        /* <DEDUP_REMOVED lines=13> */
.L_x_46036:


//--------------------- .text._ZN10layer_norm13ln_fwd_kernelINS_13Kernel_traitsIf13__nv_bfloat16fS2_fjLj7168ELj1ELj1ELj4ELj16ENS_18Kernel_traits_baseILj7168EfS2_fS2_fjLj128EEEEELb1ELb1ELb0ELb1EEEvNS_9FwdParamsE --------------------------
	.section	.text._ZN10layer_norm13ln_fwd_kernelINS_13Kernel_traitsIf13__nv_bfloat16fS2_fjLj7168ELj1ELj1ELj4ELj16ENS_18Kernel_traits_baseILj7168EfS2_fS2_fjLj128EEEEELb1ELb1ELb0ELb1EEEvNS_9FwdParamsE,"ax",@progbits
	.align	128
        .global         _ZN10layer_norm13ln_fwd_kernelINS_13Kernel_traitsIf13__nv_bfloat16fS2_fjLj7168ELj1ELj1ELj4ELj16ENS_18Kernel_traits_baseILj7168EfS2_fS2_fjLj128EEEEELb1ELb1ELb0ELb1EEEvNS_9FwdParamsE
        .type           _ZN10layer_norm13ln_fwd_kernelINS_13Kernel_traitsIf13__nv_bfloat16fS2_fjLj7168ELj1ELj1ELj4ELj16ENS_18Kernel_traits_baseILj7168EfS2_fS2_fjLj128EEEEELb1ELb1ELb0ELb1EEEvNS_9FwdParamsE,@function
        .size           _ZN10layer_norm13ln_fwd_kernelINS_13Kernel_traitsIf13__nv_bfloat16fS2_fjLj7168ELj1ELj1ELj4ELj16ENS_18Kernel_traits_baseILj7168EfS2_fS2_fjLj128EEEEELb1ELb1ELb0ELb1EEEvNS_9FwdParamsE,(.L_x_46037 - _ZN10layer_norm13ln_fwd_kernelINS_13Kernel_traitsIf13__nv_bfloat16fS2_fjLj7168ELj1ELj1ELj4ELj16ENS_18Kernel_traits_baseILj7168EfS2_fS2_fjLj128EEEEELb1ELb1ELb0ELb1EEEvNS_9FwdParamsE)
        .other          _ZN10layer_norm13ln_fwd_kernelINS_13Kernel_traitsIf13__nv_bfloat16fS2_fjLj7168ELj1ELj1ELj4ELj16ENS_18Kernel_traits_baseILj7168EfS2_fS2_fjLj128EEEEELb1ELb1ELb0ELb1EEEvNS_9FwdParamsE,@"STO_CUDA_ENTRY STV_DEFAULT"
_ZN10layer_norm13ln_fwd_kernelINS_13Kernel_traitsIf13__nv_bfloat16fS2_fjLj7168ELj1ELj1ELj4ELj16ENS_18Kernel_traits_baseILj7168EfS2_fS2_fjLj128EEEEELb1ELb1ELb0ELb1EEEvNS_9FwdParamsE:
.text._ZN10layer_norm13ln_fwd_kernelINS_13Kernel_traitsIf13__nv_bfloat16fS2_fjLj7168ELj1ELj1ELj4ELj16ENS_18Kernel_traits_baseILj7168EfS2_fS2_fjLj128EEEEELb1ELb1ELb0ELb1EEEvNS_9FwdParamsE:
        /* <DEDUP_REMOVED lines=128> */
[----:B------:R-:W-:-:S02]  /*0800*/  LOP3.LUT R16, R226, 0x7f, RZ, 0xc0, !PT ;  /* 0x0000007fe2107812 */ /* 0x000fc400078ec0ff */
[----:B------:R-:W-:Y:S02]  /*0810*/  IADD3 R2, P1, R0, UR12, RZ ;  /* 0x0000000c00027c10 */ /* 0x000fe4000ff3e0ff */
[----:B------:R-:W-:Y:S02]  /*0820*/  LEA.HI R226, R226, UR8, RZ, 0x19 ;  /* 0x00000008e2e27c11 */ /* 0x000fe4000f8fc8ff */
[----:B------:R-:W-:Y:S02]  /*0830*/  LOP3.LUT R15, R3, UR31, R6, 0x96, !PT ;  /* 0x0000001f030f7c12 */ /* 0x000fe4000f8e9606 */
[----:B------:R-:W-:Y:S02]  /*0840*/  IADD3.X R3, RZ, UR13, RZ, P1, !PT ;  /* 0x0000000dff037c10 */ /* 0x000fe40008ffe4ff */
[----:B------:R-:W-:Y:S02]  /*0850*/  ISETP.GE.AND P1, PT, R226, UR9, PT ;  /* 0x00000009e2007c0c */ /* 0x000fe4000bf26270 */
[----:B------:R-:W-:-:S05]  /*0860*/  LEA R6, P3, R16, UR14, 0x5 ;  /* 0x0000000e10067c11 */ /* 0x000fca000f8628ff */
[----:B------:R-:W-:-:S06]  /*0870*/  IMAD.X R7, RZ, RZ, UR15, P3 ;  /* 0x0000000fff077e24 */ /* 0x000fcc00098e06ff */
[----:B0-----:R-:W-:Y:S05]  /*0880*/  @P1 EXIT ;  /* 0x000000000000194d */ /* 0x001fea0003800000 */
[----:B------:R-:W2:Y:S04]  /*0890*/  LDG.E.128 R20, desc[UR4][R2.64] ;  /* 0x0000000402147981 */ /* 0x000ea8000c1e1d00 */
[----:B------:R-:W3:Y:S01]  /*08a0*/  LDG.E.128 R16, desc[UR4][R2.64+0x10] ;  /* 0x0000100402107981 */ /* 0x000ee2000c1e1d00 */
[----:B------:R-:W-:Y:S01]  /*08b0*/  UIADD3 UR32, UR6, -0x700cb87f, URZ ;  /* 0x8ff3478106207890 */ /* 0x000fe2000fffe03f */
[----:B------:R-:W-:Y:S01]  /*08c0*/  IMAD R11, R11, -0x2daee0ad, RZ ;  /* 0xd2511f530b0b7824 */ /* 0x000fe200078e02ff */
[----:B------:R-:W-:Y:S01]  /*08d0*/  UIADD3 UR33, UR7, -0x695add53, URZ ;  /* 0x96a522ad07217890 */ /* 0x000fe2000fffe03f */
[----:B------:R-:W5:Y:S01]  /*08e0*/  LDG.E.128 R236, desc[UR4][R2.64+0x1000] ;  /* 0x0010000402ec7981 */ /* 0x000f62000c1e1d00 */
[----:B------:R-:W-:Y:S01]  /*08f0*/  IMAD R0, R14, -0x326172a9, RZ ;  /* 0xcd9e8d570e007824 */ /* 0x000fe200078e02ff */
[----:B------:R-:W-:Y:S01]  /*0900*/  ULDC.64 UR8, c[0x0][0x270] ;  /* 0x00009c0000087ab9 */ /* 0x000fe20000000a00 */
        /* <DEDUP_REMOVED lines=12> */
[----:B------:R-:W-:-:S03]  /*09d0*/  UISETP.NE.U32.AND UP0, UPT, UR8, URZ, UPT ;  /* 0x0000003f0800728c */ /* 0x000fc6000bf05070 */
[----:B------:R-:W5:Y:S01]  /*09e0*/  LDG.E.128 R248, desc[UR4][R6.64] ;  /* 0x0000000406f87981 */ /* 0x000f62000c1e1d00 */
[----:B------:R-:W-:-:S03]  /*09f0*/  LOP3.LUT R225, R225, UR32, R0, 0x96, !PT ;  /* 0x00000020e1e17c12 */ /* 0x000fc6000f8e9600 */
[----:B------:R-:W5:Y:S01]  /*0a00*/  LDG.E.128 R244, desc[UR4][R6.64+0x10] ;  /* 0x0000100406f47981 */ /* 0x000f62000c1e1d00 */
[----:B------:R-:W-:-:S03]  /*0a10*/  IMAD.MOV.U32 R9, RZ, RZ, R12 ;  /* 0x000000ffff097224 */ /* 0x000fc600078e000c */
[----:B------:R-:W5:Y:S01]  /*0a20*/  LDG.E.128 R112, desc[UR4][R6.64+0x1000] ;  /* 0x0010000406707981 */ /* 0x000f62000c1e1d00 */
[----:B0-----:R-:W-:-:S03]  /*0a30*/  IMAD.WIDE.U32 R2, R8, -0x2daee0ad, RZ ;  /* 0xd2511f5308027825 */ /* 0x001fc600078e00ff */
[----:B------:R-:W5:Y:S01]  /*0a40*/  LDG.E.128 R108, desc[UR4][R6.64+0x1010] ;  /* 0x00101004066c7981 */ /* 0x000f62000c1e1d00 */
[----:B------:R-:W-:-:S03]  /*0a50*/  LOP3.LUT R232, R232, 0x3, RZ, 0xc0, !PT ;  /* 0x00000003e8e87812 */ /* 0x000fc600078ec0ff */
[----:B------:R-:W5:Y:S01]  /*0a60*/  LDG.E.128 R104, desc[UR4][R6.64+0x2000] ;  /* 0x0020000406687981 */ /* 0x000f62000c1e1d00 */
[----:B------:R-:W-:-:S03]  /*0a70*/  LOP3.LUT R11, R3, UR33, R11, 0x96, !PT ;  /* 0x00000021030b7c12 */ /* 0x000fc6000f8e960b */
[----:B------:R-:W5:Y:S01]  /*0a80*/  LDG.E.128 R100, desc[UR4][R6.64+0x2010] ;  /* 0x0020100406647981 */ /* 0x000f62000c1e1d00 */
[----:B------:R-:W-:-:S03]  /*0a90*/  MOV R224, R2 ;  /* 0x0000000200e07202 */ /* 0x000fc60000000f00 */
[----:B------:R-:W5:Y:S01]  /*0aa0*/  LDG.E.128 R96, desc[UR4][R6.64+0x3000] ;  /* 0x0030000406607981 */ /* 0x000f62000c1e1d00 */
[----:B------:R-:W-:Y:S01]  /*0ab0*/  IMAD.MOV.U32 R242, RZ, RZ, 0x1 ;  /* 0x00000001fff27424 */ /* 0x000fe200078e00ff */
[----:B------:R-:W-:Y:S02]  /*0ac0*/  ULDC.U8 UR8, c[0x0][0x2a0] ;  /* 0x0000a80000087ab9 */ /* 0x000fe40000000000 */
[----:B------:R-:W5:Y:S01]  /*0ad0*/  LDG.E.128 R92, desc[UR4][R6.64+0x3010] ;  /* 0x00301004065c7981 */ /* 0x000f62000c1e1d00 */
[----:B------:R-:W-:-:S03]  /*0ae0*/  IMAD R8, R15, -0x326172a9, RZ ;  /* 0xcd9e8d570f087824 */ /* 0x000fc600078e02ff */
[----:B------:R-:W5:Y:S04]  /*0af0*/  LDG.E.128 R88, desc[UR4][R6.64+0x4000] ;  /* 0x0040000406587981 */ /* 0x000f68000c1e1d00 */
[----:B------:R-:W5:Y:S04]  /*0b00*/  LDG.E.128 R84, desc[UR4][R6.64+0x4010] ;  /* 0x0040100406547981 */ /* 0x000f68000c1e1d00 */
[----:B------:R-:W5:Y:S04]  /*0b10*/  LDG.E.128 R80, desc[UR4][R6.64+0x5000] ;  /* 0x0050000406507981 */ /* 0x000f68000c1e1d00 */
[----:B------:R-:W5:Y:S04]  /*0b20*/  LDG.E.128 R76, desc[UR4][R6.64+0x5010] ;  /* 0x00501004064c7981 */ /* 0x000f68000c1e1d00 */
[----:B------:R-:W5:Y:S04]  /*0b30*/  LDG.E.128 R72, desc[UR4][R6.64+0x6000] ;  /* 0x0060000406487981 */ /* 0x000f68000c1e1d00 */
[----:B------:R0:W5:Y:S01]  /*0b40*/  LDG.E.128 R68, desc[UR4][R6.64+0x6010] ;  /* 0x0060100406447981 */ /* 0x000162000c1e1d00 */
[----:B------:R-:W-:Y:S01]  /*0b50*/  UISETP.NE.AND.EX UP0, UPT, UR9, URZ, UPT, UP0 ;  /* 0x0000003f0900728c */ /* 0x000fe2000bf05300 */
[----:B------:R-:W-:Y:S01]  /*0b60*/  ULDC UR10, c[0x0][0x218] ;  /* 0x00008600000a7ab9 */ /* 0x000fe20000000800 */
[----:B------:R-:W-:Y:S01]  /*0b70*/  UISETP.NE.AND UP1, UPT, UR8, URZ, UPT ;  /* 0x0000003f0800728c */ /* 0x000fe2000bf25270 */
[----:B------:R-:W-:Y:S01]  /*0b80*/  ULDC UR11, c[0x0][0x290] ;  /* 0x0000a400000b7ab9 */ /* 0x000fe20000000800 */
[----:B------:R-:W-:Y:S01]  /*0b90*/  ULDC.64 UR12, c[0x0][0x2b8] ;  /* 0x0000ae00000c7ab9 */ /* 0x000fe20000000a00 */
[----:B------:R-:W-:Y:S01]  /*0ba0*/  ULDC.64 UR14, c[0x0][0x210] ;  /* 0x00008400000e7ab9 */ /* 0x000fe20000000a00 */
[----:B0-----:R-:W-:Y:S01]  /*0bb0*/  HFMA2.MMA R6, -RZ, RZ, 0, 0 ;  /* 0x00000000ff067435 */ /* 0x001fe200000001ff */
[----:B------:R-:W-:Y:S01]  /*0bc0*/  MOV R7, R13 ;  /* 0x0000000d00077202 */ /* 0x000fe20000000f00 */
[----:B--2---:R0:W-:Y:S04]  /*0bd0*/  STL.64 [R1+0x10], R20 ;  /* 0x0000101401007387 */ /* 0x0041e80000100a00 */
[----:B------:R0:W-:Y:S04]  /*0be0*/  STL.64 [R1+0x18], R22 ;  /* 0x0000181601007387 */ /* 0x0001e80000100a00 */
[----:B---3--:R0:W-:Y:S04]  /*0bf0*/  STL.64 [R1], R16 ;  /* 0x0000001001007387 */ /* 0x0081e80000100a00 */
[----:B------:R0:W-:Y:S02]  /*0c00*/  STL.64 [R1+0x8], R18 ;  /* 0x0000081201007387 */ /* 0x0001e40000100a00 */
.L_x_24493:
[----:B01----:R-:W0:Y:S01]  /*0c10*/  LDC.64 R22, c[0x0][0x230] ;  /* 0x00008c00ff167b82 */ /* 0x003e220000000a00 */
[----:B------:R-:W1:Y:S01]  /*0c20*/  S2R R12, SR_TID.X ;  /* 0x00000000000c7919 */ /* 0x000e620000002100 */
[----:B------:R-:W-:Y:S01]  /*0c30*/  IMAD R2, R226, UR10, RZ ;  /* 0x0000000ae2027c24 */ /* 0x000fe2000f8e02ff */
[----:B------:R-:W-:Y:S01]  /*0c40*/  PLOP3.LUT P0, PT, PT, PT, UP0, 0x80, 0x0 ;  /* 0x000000000000781c */ /* 0x000fe20003f0f008 */
[----:B------:R-:W-:Y:S01]  /*0c50*/  IMAD.MOV.U32 R13, RZ, RZ, 0x2 ;  /* 0x00000002ff0d7424 */ /* 0x000fe200078e00ff */
[----:B------:R-:W-:Y:S01]  /*0c60*/  PLOP3.LUT P2, PT, PT, PT, UP0, 0x80, 0x0 ;  /* 0x000000000000781c */ /* 0x000fe20003f4f008 */
[----:B------:R-:W-:Y:S01]  /*0c70*/  @UP0 ULDC.64 UR8, c[0x0][0x270] ;  /* 0x00009c0000080ab9 */ /* 0x000fe20000000a00 */
[----:B------:R-:W-:Y:S01]  /*0c80*/  SHF.R.S32.HI R3, RZ, 0x1f, R2 ;  /* 0x0000001fff037819 */ /* 0x000fe20000011402 */
[----:B------:R-:W2:Y:S03]  /*0c90*/  LDC.64 R234, c[0x0][0x220] ;  /* 0x00008800ffea7b82 */ /* 0x000ea60000000a00 */
[----:B------:R-:W-:-:S05]  /*0ca0*/  LEA.HI R227, R3, R2, RZ, 0x3 ;  /* 0x0000000203e37211 */ /* 0x000fca00078f18ff */
[----:B------:R-:W-:-:S06]  /*0cb0*/  @P0 IMAD.WIDE R2, R226, R13, UR8 ;  /* 0x00000008e2020e25 */ /* 0x000fcc000f8e020d */
[----:B------:R-:W3:Y:S01]  /*0cc0*/  @P2 LDG.E.U16 R2, desc[UR4][R2.64] ;  /* 0x0000000402022981 */ /* 0x000ee2000c1e1500 */
[----:B0-----:R-:W-:-:S04]  /*0cd0*/  ISETP.NE.U32.AND P1, PT, R22, RZ, PT ;  /* 0x000000ff1600720c */ /* 0x001fc80003f25070 */
[----:B------:R-:W-:Y:S02]  /*0ce0*/  ISETP.NE.AND.EX P1, PT, R23, RZ, PT, P1 ;  /* 0x000000ff1700720c */ /* 0x000fe40003f25310 */
[----:B-1----:R-:W-:-:S04]  /*0cf0*/  LOP3.LUT R12, R12, 0x7f, RZ, 0xc0, !PT ;  /* 0x0000007f0c0c7812 */ /* 0x002fc800078ec0ff */
[----:B------:R-:W-:-:S07]  /*0d00*/  LEA.HI.SX32 R227, R227, R12, 0x1d ;  /* 0x0000000ce3e37211 */ /* 0x000fce00078feaff */
[----:B------:R-:W0:Y:S01]  /*0d10*/  @P1 LDC.64 R4, c[0x0][0x230] ;  /* 0x00008c00ff041b82 */ /* 0x000e220000000a00 */
[----:B--2---:R-:W-:-:S06]  /*0d20*/  IMAD.WIDE.U32 R12, R227, 0x10, R234 ;  /* 0x00000010e30c7825 */ /* 0x004fcc00078e00ea */
        /* <DEDUP_REMOVED lines=9> */
[----:B---3--:R-:W-:Y:S01]  /*0dc0*/  @P2 IMAD.U32 R230, R2, 0x10000, RZ ;  /* 0x0001000002e62824 */ /* 0x008fe200078e00ff */
        /* <DEDUP_REMOVED lines=9> */
.L_x_24101:
[----:B------:R-:W-:-:S07]  /*0e60*/  MOV R2, R8 ;  /* 0x0000000800027202 */ /* 0x000fce0000000f00 */
.L_x_24102:
[----:B------:R-:W-:Y:S05]  /*0e70*/  BSYNC B0 ;  /* 0x0000000000007941 */ /* 0x000fea0003800000 */
.L_x_24100:
        /* <DEDUP_REMOVED lines=16> */
.L_x_24106:
[----:B------:R-:W-:Y:S05]  /*0f80*/  BSYNC B1 ;  /* 0x0000000000017941 */ /* 0x000fea0003800000 */
.L_x_24105:
        /* <DEDUP_REMOVED lines=44> */
.L_x_24104:
[----:B------:R-:W-:Y:S05]  /*1250*/  BSYNC B0 ;  /* 0x0000000000007941 */ /* 0x000fea0003800000 */
.L_x_24103:
[----:B------:R-:W0:Y:S01]  /*1260*/  LDC R252, c[0x0][0x298] ;  /* 0x0000a600fffc7b82 */ /* 0x000e220000000800 */
[----:B------:R-:W-:Y:S01]  /*1270*/  I2FP.F32.U32 R2, R2 ;  /* 0x0000000200027245 */ /* 0x000fe20000201000 */
[----:B------:R-:W-:Y:S01]  /*1280*/  IMAD.MOV.U32 R243, RZ, RZ, 0x2f800000 ;  /* 0x2f800000fff37424 */ /* 0x000fe200078e00ff */
[----:B-----5:R-:W-:Y:S01]  /*1290*/  SHF.L.U32 R3, R12, 0x10, RZ ;  /* 0x000000100c037819 */ /* 0x020fe200000006ff */
[----:B------:R-:W-:Y:S01]  /*12a0*/  BSSY B0, `(.L_x_24107) ;  /* 0x0000019000007945 */ /* 0x000fe20003800000 */
[----:B------:R-:W-:Y:S01]  /*12b0*/  ISETP.NE.U32.AND P0, PT, R22, RZ, PT ;  /* 0x000000ff1600720c */ /* 0x000fe20003f05070 */
[----:B------:R-:W-:Y:S01]  /*12c0*/  FFMA.FTZ R2, R2, R243, 1.1641532182693481445e-10 ;  /* 0x2f00000002027423 */ /* 0x000fe200000100f3 */
[----:B------:R-:W-:Y:S01]  /*12d0*/  PRMT R12, R12, 0x7632, R12 ;  /* 0x000076320c0c7816 */ /* 0x000fe2000000000c */
[----:B------:R-:W1:Y:S01]  /*12e0*/  LDC R240, c[0x0][0x294] ;  /* 0x0000a500fff07b82 */ /* 0x000e620000000800 */
[----:B------:R-:W-:Y:S01]  /*12f0*/  FMUL.FTZ R3, R3, R230 ;  /* 0x000000e603037220 */ /* 0x000fe20000410000 */
[----:B------:R-:W-:-:S03]  /*1300*/  ISETP.NE.AND.EX P0, PT, R23, RZ, PT, P0 ;  /* 0x000000ff1700720c */ /* 0x000fc60003f05300 */
[----:B0-----:R-:W-:Y:S01]  /*1310*/  FMUL.FTZ R4, R3, R252 ;  /* 0x000000fc03047220 */ /* 0x001fe20000410000 */
[----:B-1----:R-:W-:-:S04]  /*1320*/  FSETP.GTU.FTZ.AND P2, PT, R2, R240, PT ;  /* 0x000000f00200720b */ /* 0x002fc80003f5c000 */
[----:B------:R-:W-:Y:S02]  /*1330*/  P2R R3, PR, RZ, 0x4 ;  /* 0x00000004ff037803 */ /* 0x000fe40000000000 */
[----:B------:R-:W-:Y:S01]  /*1340*/  FSEL R5, R4, RZ, !P2 ;  /* 0x000000ff04057208 */ /* 0x000fe20005000000 */
[C---:B------:R-:W-:Y:S01]  /*1350*/  VIADD R4, R16.reuse, 0x1 ;  /* 0x0000000110047836 */ /* 0x040fe20000000000 */
        /* <DEDUP_REMOVED lines=12> */
.L_x_24108:
[----:B------:R-:W-:-:S07]  /*1420*/  IMAD.MOV.U32 R2, RZ, RZ, R8 ;  /* 0x000000ffff027224 */ /* 0x000fce00078e0008 */
.L_x_24109:
[----:B------:R-:W-:Y:S05]  /*1430*/  BSYNC B0 ;  /* 0x0000000000007941 */ /* 0x000fea0003800000 */
.L_x_24107:
        /* <DEDUP_REMOVED lines=16> */
.L_x_24113:
[----:B------:R-:W-:Y:S05]  /*1540*/  BSYNC B1 ;  /* 0x0000000000017941 */ /* 0x000fea0003800000 */
.L_x_24112:
        /* <DEDUP_REMOVED lines=44> */
.L_x_24111:
[----:B------:R-:W-:Y:S05]  /*1810*/  BSYNC B0 ;  /* 0x0000000000007941 */ /* 0x000fea0003800000 */
.L_x_24110:
[----:B------:R-:W-:Y:S01]  /*1820*/  I2FP.F32.U32 R2, R2 ;  /* 0x0000000200027245 */ /* 0x000fe20000201000 */
[----:B------:R-:W-:Y:S01]  /*1830*/  BSSY B0, `(.L_x_24114) ;  /* 0x0000016000007945 */ /* 0x000fe20003800000 */
[----:B------:R-:W-:Y:S01]  /*1840*/  SHF.L.U32 R5, R12, 0x10, RZ ;  /* 0x000000100c057819 */ /* 0x000fe200000006ff */
[----:B------:R-:W-:Y:S02]  /*1850*/  VIADD R16, R4, 0x1 ;  /* 0x0000000104107836 */ /* 0x000fe40000000000 */
[----:B------:R-:W-:Y:S02]  /*1860*/  FFMA.FTZ R2, R2, R243, 1.1641532182693481445e-10 ;  /* 0x2f00000002027423 */ /* 0x000fe400000100f3 */
[----:B------:R-:W-:-:S03]  /*1870*/  FMUL.FTZ R5, R5, R230 ;  /* 0x000000e605057220 */ /* 0x000fc60000410000 */
        /* <DEDUP_REMOVED lines=16> */
.L_x_24115:
[----:B------:R-:W-:-:S07]  /*1980*/  IMAD.MOV.U32 R2, RZ, RZ, R8 ;  /* 0x000000ffff027224 */ /* 0x000fce00078e0008 */
.L_x_24116:
[----:B------:R-:W-:Y:S05]  /*1990*/  BSYNC B0 ;  /* 0x0000000000007941 */ /* 0x000fea0003800000 */
.L_x_24114:
        /* <DEDUP_REMOVED lines=16> */
.L_x_24120:
[----:B------:R-:W-:Y:S05]  /*1aa0*/  BSYNC B1 ;  /* 0x0000000000017941 */ /* 0x000fea0003800000 */
.L_x_24119:
        /* <DEDUP_REMOVED lines=44> */
.L_x_24118:
[----:B------:R-:W-:Y:S05]  /*1d70*/  BSYNC B0 ;  /* 0x0000000000007941 */ /* 0x000fea0003800000 */
.L_x_24117:
        /* <DEDUP_REMOVED lines=23> */
.L_x_24122:
[----:B------:R-:W-:-:S07]  /*1ef0*/  IMAD.MOV.U32 R2, RZ, RZ, R8 ;  /* 0x000000ffff027224 */ /* 0x000fce00078e0008 */
.L_x_24123:
[----:B------:R-:W-:Y:S05]  /*1f00*/  BSYNC B0 ;  /* 0x0000000000007941 */ /* 0x000fea0003800000 */
.L_x_24121:
        /* <DEDUP_REMOVED lines=16> */
.L_x_24127:
[----:B------:R-:W-:Y:S05]  /*2010*/  BSYNC B1 ;  /* 0x0000000000017941 */ /* 0x000fea0003800000 */
.L_x_24126:
        /* <DEDUP_REMOVED lines=44> */
.L_x_24125:
[----:B------:R-:W-:Y:S05]  /*22e0*/  BSYNC B0 ;  /* 0x0000000000007941 */ /* 0x000fea0003800000 */
.L_x_24124:
        /* <DEDUP_REMOVED lines=9> */
[----:B------:R-:W-:-:S04]  /*2380*/  VIADD R13, R4, 0x1 ;  /* 0x00000001040d7836 */ /* 0x000fc80000000000 */
        /* <DEDUP_REMOVED lines=11> */
.L_x_24129:
[----:B------:R-:W-:-:S07]  /*2440*/  IMAD.MOV.U32 R2, RZ, RZ, R8 ;  /* 0x000000ffff027224 */ /* 0x000fce00078e0008 */
.L_x_24130:
[----:B------:R-:W-:Y:S05]  /*2450*/  BSYNC B0 ;  /* 0x0000000000007941 */ /* 0x000fea0003800000 */
.L_x_24128:
        /* <DEDUP_REMOVED lines=16> */
.L_x_24134:
[----:B------:R-:W-:Y:S05]  /*2560*/  BSYNC B1 ;  /* 0x0000000000017941 */ /* 0x000fea0003800000 */
.L_x_24133:
        /* <DEDUP_REMOVED lines=44> */
.L_x_24132:
[----:B------:R-:W-:Y:S05]  /*2830*/  BSYNC B0 ;  /* 0x0000000000007941 */ /* 0x000fea0003800000 */
.L_x_24131:
        /* <DEDUP_REMOVED lines=22> */
.L_x_24136:
[----:B------:R-:W-:-:S07]  /*29a0*/  IMAD.MOV.U32 R2, RZ, RZ, R8 ;  /* 0x000000ffff027224 */ /* 0x000fce00078e0008 */
.L_x_24137:
[----:B------:R-:W-:Y:S05]  /*29b0*/  BSYNC B0 ;  /* 0x0000000000007941 */ /* 0x000fea0003800000 */
.L_x_24135:
        /* <DEDUP_REMOVED lines=16> */
.L_x_24141:
[----:B------:R-:W-:Y:S05]  /*2ac0*/  BSYNC B1 ;  /* 0x0000000000017941 */ /* 0x000fea0003800000 */
.L_x_24140:
        /* <DEDUP_REMOVED lines=44> */
.L_x_24139:
[----:B------:R-:W-:Y:S05]  /*2d90*/  BSYNC B0 ;  /* 0x0000000000007941 */ /* 0x000fea0003800000 */
.L_x_24138:
        /* <DEDUP_REMOVED lines=21> */
.L_x_24143:
[----:B------:R-:W-:-:S07]  /*2ef0*/  IMAD.MOV.U32 R2, RZ, RZ, R8 ;  /* 0x000000ffff027224 */ /* 0x000fce00078e0008 */
.L_x_24144:
[----:B------:R-:W-:Y:S05]  /*2f00*/  BSYNC B0 ;  /* 0x0000000000007941 */ /* 0x000fea0003800000 */
.L_x_24142:
        /* <DEDUP_REMOVED lines=16> */
.L_x_24148:
[----:B------:R-:W-:Y:S05]  /*3010*/  BSYNC B1 ;  /* 0x0000000000017941 */ /* 0x000fea0003800000 */
.L_x_24147:
        /* <DEDUP_REMOVED lines=44> */
.L_x_24146:
[----:B------:R-:W-:Y:S05]  /*32e0*/  BSYNC B0 ;  /* 0x0000000000007941 */ /* 0x000fea0003800000 */
.L_x_24145:
        /* <DEDUP_REMOVED lines=22> */
.L_x_24150:
[----:B------:R-:W-:-:S07]  /*3450*/  IMAD.MOV.U32 R2, RZ, RZ, R8 ;  /* 0x000000ffff027224 */ /* 0x000fce00078e0008 */
.L_x_24151:
[----:B------:R-:W-:Y:S05]  /*3460*/  BSYNC B0 ;  /* 0x0000000000007941 */ /* 0x000fea0003800000 */
.L_x_24149:
        /* <DEDUP_REMOVED lines=18> */
.L_x_24155:
[----:B------:R-:W-:Y:S05]  /*3590*/  BSYNC B1 ;  /* 0x0000000000017941 */ /* 0x000fea0003800000 */
.L_x_24154:
        /* <DEDUP_REMOVED lines=44> */
.L_x_24153:
[----:B------:R-:W-:Y:S05]  /*3860*/  BSYNC B0 ;  /* 0x0000000000007941 */ /* 0x000fea0003800000 */
.L_x_24152:
[----:B------:R-:W-:Y:S01]  /*3870*/  I2FP.F32.U32 R2, R2 ;  /* 0x0000000200027245 */ /* 0x000fe20000201000 */
[----:B------:R-:W0:Y:S01]  /*3880*/  LDC.64 R218, c[0x0][0x238] ;  /* 0x00008e00ffda7b82 */ /* 0x000e220000000a00 */
[----:B------:R-:W-:Y:S02]  /*3890*/  SEL R19, RZ, 0x10000, P5 ;  /* 0x00010000ff137807 */ /* 0x000fe40002800000 */
[----:B------:R-:W-:Y:S01]  /*38a0*/  SEL R5, RZ, 0x1, P2 ;  /* 0x00000001ff057807 */ /* 0x000fe20001000000 */
[----:B------:R-:W-:Y:S01]  /*38b0*/  FFMA.FTZ R4, R2, R243, 1.1641532182693481445e-10 ;  /* 0x2f00000002047423 */ /* 0x000fe200000100f3 */
[----:B------:R-:W-:Y:S02]  /*38c0*/  ISETP.NE.AND P5, PT, R12, RZ, PT ;  /* 0x000000ff0c00720c */ /* 0x000fe40003fa5270 */
[----:B------:R-:W-:Y:S01]  /*38d0*/  ISETP.NE.AND P2, PT, R22, RZ, PT ;  /* 0x000000ff1600720c */ /* 0x000fe20003f45270 */
[----:B------:R-:W1:Y:S01]  /*38e0*/  LDC.64 R232, c[0x0][0x240] ;  /* 0x00009000ffe87b82 */ /* 0x000e620000000a00 */
[----:B------:R-:W-:-:S02]  /*38f0*/  ISETP.NE.AND P6, PT, R3, RZ, PT ;  /* 0x000000ff0300720c */ /* 0x000fc40003fc5270 */
[----:B------:R-:W-:Y:S02]  /*3900*/  SHF.L.U32 R15, R15, 0x10, RZ ;  /* 0x000000100f0f7819 */ /* 0x000fe400000006ff */
[----:B------:R-:W-:Y:S02]  /*3910*/  SEL R12, RZ, 0x1, P2 ;  /* 0x00000001ff0c7807 */ /* 0x000fe40001000000 */
[----:B------:R-:W-:Y:S01]  /*3920*/  SEL R14, RZ, 0x1, P5 ;  /* 0x00000001ff0e7807 */ /* 0x000fe20002800000 */
[----:B------:R-:W2:Y:S01]  /*3930*/  @P1 LDC.64 R2, c[0x0][0x230] ;  /* 0x00008c00ff021b82 */ /* 0x000ea20000000a00 */
[----:B------:R-:W-:Y:S01]  /*3940*/  FMUL.FTZ R17, R15, R230 ;  /* 0x000000e60f117220 */ /* 0x000fe20000410000 */
[----:B------:R-:W-:Y:S01]  /*3950*/  FSETP.GTU.FTZ.AND P2, PT, R4, R240, PT ;  /* 0x000000f00400720b */ /* 0x000fe20003f5c000 */
[----:B------:R-:W-:Y:S01]  /*3960*/  IMAD.WIDE.U32 R4, R5, 0x1000000, RZ ;  /* 0x0100000005047825 */ /* 0x000fe200078e00ff */
[----:B------:R-:W-:-:S03]  /*3970*/  SEL R16, RZ, 0x100, P4 ;  /* 0x00000100ff107807 */ /* 0x000fc60002000000 */
[----:B------:R-:W-:Y:S01]  /*3980*/  FMUL.FTZ R17, R17, R252 ;  /* 0x000000fc11117220 */ /* 0x000fe20000410000 */
[----:B------:R-:W-:Y:S01]  /*3990*/  SEL R18, RZ, 0x1000000, P2 ;  /* 0x01000000ff127807 */ /* 0x000fe20001000000 */
[----:B------:R-:W-:Y:S01]  /*39a0*/  IMAD.WIDE.U32 R12, R12, 0x10000, RZ ;  /* 0x000100000c0c7825 */ /* 0x000fe200078e00ff */
[----:B------:R-:W-:-:S03]  /*39b0*/  SEL R21, RZ, 0x1, P6 ;  /* 0x00000001ff157807 */ /* 0x000fc60003000000 */
[----:B------:R-:W-:-:S03]  /*39c0*/  IMAD.WIDE.U32 R14, R14, 0x100, RZ ;  /* 0x000001000e0e7825 */ /* 0x000fc600078e00ff */
[----:B------:R-:W-:Y:S02]  /*39d0*/  LOP3.LUT R20, R14, R4, R12, 0xfe, !PT ;  /* 0x000000040e147212 */ /* 0x000fe400078efe0c */
[----:B------:R-:W-:Y:S02]  /*39e0*/  FSEL R4, R17, RZ, !P2 ;  /* 0x000000ff11047208 */ /* 0x000fe40005000000 */
[----:B------:R-:W-:Y:S01]  /*39f0*/  LOP3.LUT R12, R16, R18, R19, 0xfe, !PT ;  /* 0x00000012100c7212 */ /* 0x000fe200078efe13 */
[----:B0-----:R-:W-:Y:S01]  /*3a00*/  IMAD.WIDE.U32 R16, R227, 0x20, R218 ;  /* 0x00000020e3107825 */ /* 0x001fe200078e00da */
[----:B------:R-:W-:-:S03]  /*3a10*/  SEL R19, RZ, 0x1, P3 ;  /* 0x00000001ff137807 */ /* 0x000fc60001800000 */
[----:B------:R-:W-:Y:S01]  /*3a20*/  FMUL.FTZ R55, R247, R4 ;  /* 0x00000004f7377220 */ /* 0x000fe20000410000 */
[----:B------:R-:W-:Y:S02]  /*3a30*/  LOP3.LUT R20, R20, R21, RZ, 0xfc, !PT ;  /* 0x0000001514147212 */ /* 0x000fe400078efcff */
[----:B------:R-:W-:Y:S01]  /*3a40*/  LOP3.LUT R19, R5, R12, R19, 0xfe, !PT ;  /* 0x0000000c05137212 */ /* 0x000fe200078efe13 */
[----:B------:R-:W-:Y:S02]  /*3a50*/  VIADD R5, R227, 0x80 ;  /* 0x00000080e3057836 */ /* 0x000fe40000000000 */
[----:B------:R-:W-:Y:S01]  /*3a60*/  @P0 FADD.FTZ R55, R63, R55 ;  /* 0x000000373f370221 */ /* 0x000fe20000010000 */
[----:B------:R0:W-:Y:S01]  /*3a70*/  STG.E.128 desc[UR4][R16.64], R56 ;  /* 0x0000003810007986 */ /* 0x0001e2000c101d04 */
[----:B------:R-:W-:Y:S01]  /*3a80*/  LOP3.LUT R21, R15, R19, R13, 0xfe, !PT ;  /* 0x000000130f157212 */ /* 0x000fe200078efe0d */
[----:B-1----:R-:W-:Y:S02]  /*3a90*/  IMAD.WIDE.U32 R18, R227, 0x8, R232 ;  /* 0x00000008e3127825 */ /* 0x002fe400078e00e8 */
[----:B------:R0:W-:Y:S02]  /*3aa0*/  STG.E.128 desc[UR4][R16.64+0x10], R52 ;  /* 0x0000103410007986 */ /* 0x0001e4000c101d04 */
[----:B------:R-:W-:-:S02]  /*3ab0*/  IMAD.WIDE.U32 R12, R5, 0x10, R234 ;  /* 0x00000010050c7825 */ /* 0x000fc400078e00ea */
[----:B------:R0:W-:Y:S02]  /*3ac0*/  STG.E.64 desc[UR4][R18.64], R20 ;  /* 0x0000001412007986 */ /* 0x0001e4000c101b04 */
[----:B--2---:R-:W-:Y:S02]  /*3ad0*/  @P1 IMAD.WIDE.U32 R2, R5, 0x20, R2 ;  /* 0x0000002005021825 */ /* 0x004fe400078e0002 */
[----:B------:R-:W5:Y:S04]  /*3ae0*/  LDG.E.128 R12, desc[UR4][R12.64] ;  /* 0x000000040c0c7981 */ /* 0x000f68000c1e1d00 */
        /* <DEDUP_REMOVED lines=14> */
.L_x_24157:
[----:B------:R-:W-:-:S07]  /*3bd0*/  MOV R2, R8 ;  /* 0x0000000800027202 */ /* 0x000fce0000000f00 */
.L_x_24158:
[----:B------:R-:W-:Y:S05]  /*3be0*/  BSYNC B0 ;  /* 0x0000000000007941 */ /* 0x000fea0003800000 */
.L_x_24156:
        /* <DEDUP_REMOVED lines=16> */
.L_x_24162:
[----:B------:R-:W-:Y:S05]  /*3cf0*/  BSYNC B1 ;  /* 0x0000000000017941 */ /* 0x000fea0003800000 */
.L_x_24161:
[----:B------:R-:W-:Y:S01]  /*3d00*/  IMAD.HI.U32 R4, R10, -0x326172a9, RZ ;  /* 0xcd9e8d570a047827 */ /* 0x000fe200078e00ff */
[----:B------:R-:W-:-:S03]  /*3d10*/  LOP3.LUT R3, R3, UR7, R6, 0x96, !PT ;  /* 0x0000000703037c12 */ /* 0x000fc6000f8e9606 */
[----:B------:R-:W-:Y:S01]  /*3d20*/  IMAD R11, R10, -0x326172a9, RZ ;  /* 0xcd9e8d570a0b7824 */ /* 0x000fe200078e02ff */
[----:B------:R-:W-:Y:S01]  /*3d30*/  LOP3.LUT R4, R4, UR6, R7, 0x96, !PT ;  /* 0x0000000604047c12 */ /* 0x000fe2000f8e9607 */
[----:B------:R-:W-:-:S04]  /*3d40*/  IMAD.WIDE.U32 R18, R3, -0x326172a9, RZ ;  /* 0xcd9e8d5703127825 */ /* 0x000fc800078e00ff */
[----:B------:R-:W-:Y:S01]  /*3d50*/  IMAD R3, R9, -0x2daee0ad, RZ ;  /* 0xd2511f5309037824 */ /* 0x000fe200078e02ff */
[----:B------:R-:W-:Y:S01]  /*3d60*/  LOP3.LUT R11, R19, UR16, R11, 0x96, !PT ;  /* 0x00000010130b7c12 */ /* 0x000fe2000f8e960b */
[----:B------:R-:W-:Y:S01]  /*3d70*/  IMAD.WIDE.U32 R16, R4, -0x2daee0ad, RZ ;  /* 0xd2511f5304107825 */ /* 0x000fe200078e00ff */
[----:B------:R-:W-:-:S03]  /*3d80*/  HFMA2.MMA R4, -RZ, RZ, 0, 0 ;  /* 0x00000000ff047435 */ /* 0x000fc600000001ff */
        /* <DEDUP_REMOVED lines=35> */
.L_x_24160:
[----:B------:R-:W-:Y:S05]  /*3fc0*/  BSYNC B0 ;  /* 0x0000000000007941 */ /* 0x000fea0003800000 */
.L_x_24159:
[----:B------:R-:W-:Y:S01]  /*3fd0*/  I2FP.F32.U32 R2, R2 ;  /* 0x0000000200027245 */ /* 0x000fe20000201000 */
[C---:B-----5:R-:W-:Y:S01]  /*3fe0*/  IMAD.U32 R3, R12.reuse, 0x10000, RZ ;  /* 0x000100000c037824 */ /* 0x060fe200078e00ff */
[----:B------:R-:W-:Y:S01]  /*3ff0*/  BSSY B0, `(.L_x_24163) ;  /* 0x0000016000007945 */ /* 0x000fe20003800000 */
[----:B------:R-:W-:Y:S02]  /*4000*/  PRMT R12, R12, 0x7632, R12 ;  /* 0x000076320c0c7816 */ /* 0x000fe4000000000c */
[----:B------:R-:W-:Y:S01]  /*4010*/  FFMA.FTZ R2, R2, R243, 1.1641532182693481445e-10 ;  /* 0x2f00000002027423 */ /* 0x000fe200000100f3 */
[----:B------:R-:W-:-:S04]  /*4020*/  FMUL.FTZ R3, R3, R230 ;  /* 0x000000e603037220 */ /* 0x000fc80000410000 */
[----:B------:R-:W-:Y:S01]  /*4030*/  FMUL.FTZ R16, R3, R252 ;  /* 0x000000fc03107220 */ /* 0x000fe20000410000 */
[----:B------:R-:W-:-:S04]  /*4040*/  FSETP.GTU.FTZ.AND P2, PT, R2, R240, PT ;  /* 0x000000f00200720b */ /* 0x000fc80003f5c000 */
[----:B------:R-:W-:Y:S02]  /*4050*/  P2R R3, PR, RZ, 0x4 ;  /* 0x00000004ff037803 */ /* 0x000fe40000000000 */
[----:B------:R-:W-:Y:S02]  /*4060*/  FSEL R17, R16, RZ, !P2 ;  /* 0x000000ff10117208 */ /* 0x000fe40005000000 */
[C---:B------:R-:W-:Y:S02]  /*4070*/  ISETP.NE.AND P2, PT, R4.reuse, 0x1, PT ;  /* 0x000000010400780c */ /* 0x040fe40003f45270 */
[----:B------:R-:W-:Y:S01]  /*4080*/  IADD3 R16, R4, 0x1, RZ ;  /* 0x0000000104107810 */ /* 0x000fe20007ffe0ff */
        /* <DEDUP_REMOVED lines=11> */
.L_x_24164:
[----:B------:R-:W-:-:S07]  /*4140*/  MOV R2, R8 ;  /* 0x0000000800027202 */ /* 0x000fce0000000f00 */
.L_x_24165:
[----:B------:R-:W-:Y:S05]  /*4150*/  BSYNC B0 ;  /* 0x0000000000007941 */ /* 0x000fea0003800000 */
.L_x_24163:
        /* <DEDUP_REMOVED lines=16> */
.L_x_24169:
[----:B------:R-:W-:Y:S05]  /*4260*/  BSYNC B1 ;  /* 0x0000000000017941 */ /* 0x000fea0003800000 */
.L_x_24168:
        /* <DEDUP_REMOVED lines=44> */
.L_x_24167:
[----:B------:R-:W-:Y:S05]  /*4530*/  BSYNC B0 ;  /* 0x0000000000007941 */ /* 0x000fea0003800000 */
.L_x_24166:
[----:B------:R-:W-:Y:S01]  /*4540*/  I2FP.F32.U32 R2, R2 ;  /* 0x0000000200027245 */ /* 0x000fe20000201000 */
[----:B------:R-:W-:Y:S01]  /*4550*/  IMAD.U32 R17, R12, 0x10000, RZ ;  /* 0x000100000c117824 */ /* 0x000fe200078e00ff */
[----:B------:R-:W-:Y:S01]  /*4560*/  BSSY B0, `(.L_x_24170) ;  /* 0x0000015000007945 */ /* 0x000fe20003800000 */
[----:B------:R-:W-:Y:S02]  /*4570*/  IADD3 R12, R16, 0x1, RZ ;  /* 0x00000001100c7810 */ /* 0x000fe40007ffe0ff */
        /* <DEDUP_REMOVED lines=18> */
.L_x_24171:
[----:B------:R-:W-:-:S07]  /*46a0*/  MOV R2, R8 ;  /* 0x0000000800027202 */ /* 0x000fce0000000f00 */
.L_x_24172:
[----:B------:R-:W-:Y:S05]  /*46b0*/  BSYNC B0 ;  /* 0x0000000000007941 */ /* 0x000fea0003800000 */
.L_x_24170:
        /* <DEDUP_REMOVED lines=16> */
.L_x_24176:
[----:B------:R-:W-:Y:S05]  /*47c0*/  BSYNC B1 ;  /* 0x0000000000017941 */ /* 0x000fea0003800000 */
.L_x_24175:
        /* <DEDUP_REMOVED lines=44> */
.L_x_24174:
[----:B------:R-:W-:Y:S05]  /*4a90*/  BSYNC B0 ;  /* 0x0000000000007941 */ /* 0x000fea0003800000 */
.L_x_24173:
        /* <DEDUP_REMOVED lines=23> */
.L_x_24178:
[----:B------:R-:W-:-:S07]  /*4c10*/  MOV R2, R8 ;  /* 0x0000000800027202 */ /* 0x000fce0000000f00 */
.L_x_24179:
[----:B------:R-:W-:Y:S05]  /*4c20*/  BSYNC B0 ;  /* 0x0000000000007941 */ /* 0x000fea0003800000 */
.L_x_24177:
        /* <DEDUP_REMOVED lines=16> */
.L_x_24183:
[----:B------:R-:W-:Y:S05]  /*4d30*/  BSYNC B1 ;  /* 0x0000000000017941 */ /* 0x000fea0003800000 */
.L_x_24182:
        /* <DEDUP_REMOVED lines=44> */
.L_x_24181:
[----:B------:R-:W-:Y:S05]  /*5000*/  BSYNC B0 ;  /* 0x0000000000007941 */ /* 0x000fea0003800000 */
.L_x_24180:
        /* <DEDUP_REMOVED lines=21> */
.L_x_24185:
[----:B------:R-:W-:-:S07]  /*5160*/  MOV R2, R8 ;  /* 0x0000000800027202 */ /* 0x000fce0000000f00 */
.L_x_24186:
[----:B------:R-:W-:Y:S05]  /*5170*/  BSYNC B0 ;  /* 0x0000000000007941 */ /* 0x000fea0003800000 */
.L_x_24184:
        /* <DEDUP_REMOVED lines=16> */
.L_x_24190:
[----:B------:R-:W-:Y:S05]  /*5280*/  BSYNC B1 ;  /* 0x0000000000017941 */ /* 0x000fea0003800000 */
.L_x_24189:
        /* <DEDUP_REMOVED lines=44> */
.L_x_24188:
[----:B------:R-:W-:Y:S05]  /*5550*/  BSYNC B0 ;  /* 0x0000000000007941 */ /* 0x000fea0003800000 */
.L_x_24187:
        /* <DEDUP_REMOVED lines=22> */
.L_x_24192:
[----:B------:R-:W-:-:S07]  /*56c0*/  MOV R2, R8 ;  /* 0x0000000800027202 */ /* 0x000fce0000000f00 */
.L_x_24193:
[----:B------:R-:W-:Y:S05]  /*56d0*/  BSYNC B0 ;  /* 0x0000000000007941 */ /* 0x000fea0003800000 */
.L_x_24191:
        /* <DEDUP_REMOVED lines=16> */
.L_x_24197:
[----:B------:R-:W-:Y:S05]  /*57e0*/  BSYNC B1 ;  /* 0x0000000000017941 */ /* 0x000fea0003800000 */
.L_x_24196:
        /* <DEDUP_REMOVED lines=44> */
.L_x_24195:
[----:B------:R-:W-:Y:S05]  /*5ab0*/  BSYNC B0 ;  /* 0x0000000000007941 */ /* 0x000fea0003800000 */
.L_x_24194:
        /* <DEDUP_REMOVED lines=21> */
.L_x_24199:
[----:B------:R-:W-:-:S07]  /*5c10*/  MOV R2, R8 ;  /* 0x0000000800027202 */ /* 0x000fce0000000f00 */
.L_x_24200:
[----:B------:R-:W-:Y:S05]  /*5c20*/  BSYNC B0 ;  /* 0x0000000000007941 */ /* 0x000fea0003800000 */
.L_x_24198:
        /* <DEDUP_REMOVED lines=16> */
.L_x_24204:
[----:B------:R-:W-:Y:S05]  /*5d30*/  BSYNC B1 ;  /* 0x0000000000017941 */ /* 0x000fea0003800000 */
.L_x_24203:
        /* <DEDUP_REMOVED lines=44> */
.L_x_24202:
[----:B------:R-:W-:Y:S05]  /*6000*/  BSYNC B0 ;  /* 0x0000000000007941 */ /* 0x000fea0003800000 */
.L_x_24201:
        /* <DEDUP_REMOVED lines=22> */
.L_x_24206:
[----:B------:R-:W-:-:S07]  /*6170*/  MOV R2, R8 ;  /* 0x0000000800027202 */ /* 0x000fce0000000f00 */
.L_x_24207:
[----:B------:R-:W-:Y:S05]  /*6180*/  BSYNC B0 ;  /* 0x0000000000007941 */ /* 0x000fea0003800000 */
.L_x_24205:
        /* <DEDUP_REMOVED lines=18> */
.L_x_24211:
[----:B------:R-:W-:Y:S05]  /*62b0*/  BSYNC B1 ;  /* 0x0000000000017941 */ /* 0x000fea0003800000 */
.L_x_24210:
        /* <DEDUP_REMOVED lines=44> */
.L_x_24209:
[----:B------:R-:W-:Y:S05]  /*6580*/  BSYNC B0 ;  /* 0x0000000000007941 */ /* 0x000fea0003800000 */
.L_x_24208:
[----:B------:R-:W-:Y:S01]  /*6590*/  I2FP.F32.U32 R2, R2 ;  /* 0x0000000200027245 */ /* 0x000fe20000201000 */
[----:B------:R-:W-:Y:S01]  /*65a0*/  IMAD.U32 R15, R15, 0x10000, RZ ;  /* 0x000100000f0f7824 */ /* 0x000fe200078e00ff */
[----:B------:R-:W-:Y:S02]  /*65b0*/  SEL R23, RZ, 0x10000, P5 ;  /* 0x00010000ff177807 */ /* 0x000fe40002800000 */
[----:B------:R-:W-:Y:S01]  /*65c0*/  ISETP.NE.AND P5, PT, R4, RZ, PT ;  /* 0x000000ff0400720c */ /* 0x000fe20003fa5270 */
[----:B------:R-:W-:Y:S01]  /*65d0*/  FFMA.FTZ R4, R2, R243, 1.1641532182693481445e-10 ;  /* 0x2f00000002047423 */ /* 0x000fe200000100f3 */
[----:B------:R-:W-:Y:S01]  /*65e0*/  SEL R16, RZ, 0x1, P2 ;  /* 0x00000001ff107807 */ /* 0x000fe20001000000 */
[----:B------:R-:W-:Y:S01]  /*65f0*/  FMUL.FTZ R19, R15, R230 ;  /* 0x000000e60f137220 */ /* 0x000fe20000410000 */
[----:B------:R-:W-:Y:S02]  /*6600*/  ISETP.NE.AND P6, PT, R3, RZ, PT ;  /* 0x000000ff0300720c */ /* 0x000fe40003fc5270 */
[----:B------:R-:W-:Y:S01]  /*6610*/  ISETP.NE.AND P2, PT, R20, RZ, PT ;  /* 0x000000ff1400720c */ /* 0x000fe20003f45270 */
[----:B------:R-:W0:Y:S01]  /*6620*/  @P1 LDC.64 R2, c[0x0][0x230] ;  /* 0x00008c00ff021b82 */ /* 0x000e220000000a00 */
[----:B------:R-:W-:Y:S01]  /*6630*/  SEL R14, RZ, 0x1, P5 ;  /* 0x00000001ff0e7807 */ /* 0x000fe20002800000 */
[----:B------:R-:W-:Y:S01]  /*6640*/  FMUL.FTZ R19, R19, R252 ;  /* 0x000000fc13137220 */ /* 0x000fe20000410000 */
[----:B------:R-:W-:Y:S01]  /*6650*/  SEL R12, RZ, 0x1, P2 ;  /* 0x00000001ff0c7807 */ /* 0x000fe20001000000 */
[----:B------:R-:W-:Y:S01]  /*6660*/  IMAD.WIDE.U32 R16, R16, 0x1000000, RZ ;  /* 0x0100000010107825 */ /* 0x000fe200078e00ff */
[----:B------:R-:W-:-:S02]  /*6670*/  FSETP.GTU.FTZ.AND P2, PT, R4, R240, PT ;  /* 0x000000f00400720b */ /* 0x000fc40003f5c000 */
[----:B------:R-:W-:Y:S01]  /*6680*/  SEL R18, RZ, 0x100, P4 ;  /* 0x00000100ff127807 */ /* 0x000fe20002000000 */
[----:B------:R-:W-:Y:S01]  /*6690*/  IMAD.WIDE.U32 R12, R12, 0x10000, RZ ;  /* 0x000100000c0c7825 */ /* 0x000fe200078e00ff */
[----:B------:R-:W-:Y:S02]  /*66a0*/  SEL R20, RZ, 0x1000000, P2 ;  /* 0x01000000ff147807 */ /* 0x000fe40001000000 */
[----:B------:R-:W-:Y:S01]  /*66b0*/  FSEL R4, R19, RZ, !P2 ;  /* 0x000000ff13047208 */ /* 0x000fe20005000000 */
[----:B------:R-:W-:Y:S01]  /*66c0*/  IMAD.WIDE.U32 R14, R14, 0x100, RZ ;  /* 0x000001000e0e7825 */ /* 0x000fe200078e00ff */
[----:B------:R-:W-:Y:S02]  /*66d0*/  SEL R19, RZ, 0x1, P3 ;  /* 0x00000001ff137807 */ /* 0x000fe40001800000 */
[----:B------:R-:W-:Y:S01]  /*66e0*/  SEL R21, RZ, 0x1, P6 ;  /* 0x00000001ff157807 */ /* 0x000fe20003000000 */
[----:B------:R-:W-:Y:S01]  /*66f0*/  FMUL.FTZ R47, R111, R4 ;  /* 0x000000046f2f7220 */ /* 0x000fe20000410000 */
[----:B------:R-:W-:-:S02]  /*6700*/  LOP3.LUT R16, R14, R16, R12, 0xfe, !PT ;  /* 0x000000100e107212 */ /* 0x000fc400078efe0c */
[----:B------:R-:W-:Y:S01]  /*6710*/  LOP3.LUT R12, R18, R20, R23, 0xfe, !PT ;  /* 0x00000014120c7212 */ /* 0x000fe200078efe17 */
[----:B------:R-:W-:Y:S01]  /*6720*/  @P0 FADD.FTZ R47, R63, R47 ;  /* 0x0000002f3f2f0221 */ /* 0x000fe20000010000 */
[----:B------:R-:W-:Y:S02]  /*6730*/  IADD3 R4, R227, 0x100, RZ ;  /* 0x00000100e3047810 */ /* 0x000fe40007ffe0ff */
[----:B------:R-:W-:Y:S01]  /*6740*/  LOP3.LUT R17, R17, R12, R19, 0xfe, !PT ;  /* 0x0000000c11117212 */ /* 0x000fe200078efe13 */
[----:B------:R-:W-:Y:S01]  /*6750*/  IMAD.WIDE.U32 R18, R5, 0x20, R218 ;  /* 0x0000002005127825 */ /* 0x000fe200078e00da */
[----:B------:R-:W-:Y:S02]  /*6760*/  LOP3.LUT R16, R16, R21, RZ, 0xfc, !PT ;  /* 0x0000001510107212 */ /* 0x000fe400078efcff */
[----:B------:R-:W-:Y:S01]  /*6770*/  LOP3.LUT R17, R15, R17, R13, 0xfe, !PT ;  /* 0x000000110f117212 */ /* 0x000fe200078efe0d */
[----:B------:R-:W-:Y:S01]  /*6780*/  IMAD.WIDE.U32 R20, R5, 0x8, R232 ;  /* 0x0000000805147825 */ /* 0x000fe200078e00e8 */
[----:B------:R1:W-:Y:S03]  /*6790*/  STG.E.128 desc[UR4][R18.64], R48 ;  /* 0x0000003012007986 */ /* 0x0003e6000c101d04 */
[C---:B------:R-:W-:Y:S01]  /*67a0*/  IMAD.WIDE.U32 R12, R4.reuse, 0x10, R234 ;  /* 0x00000010040c7825 */ /* 0x040fe200078e00ea */
[----:B------:R1:W-:Y:S03]  /*67b0*/  STG.E.128 desc[UR4][R18.64+0x10], R44 ;  /* 0x0000102c12007986 */ /* 0x0003e6000c101d04 */
[----:B0-----:R-:W-:Y:S01]  /*67c0*/  @P1 IMAD.WIDE.U32 R2, R4, 0x20, R2 ;  /* 0x0000002004021825 */ /* 0x001fe200078e0002 */
        /* <DEDUP_REMOVED lines=16> */
.L_x_24213:
[----:B------:R-:W-:-:S07]  /*68d0*/  IMAD.MOV.U32 R2, RZ, RZ, R8 ;  /* 0x000000ffff027224 */ /* 0x000fce00078e0008 */
.L_x_24214:
[----:B------:R-:W-:Y:S05]  /*68e0*/  BSYNC B0 ;  /* 0x0000000000007941 */ /* 0x000fea0003800000 */
.L_x_24212:
        /* <DEDUP_REMOVED lines=16> */
.L_x_24218:
[----:B------:R-:W-:Y:S05]  /*69f0*/  BSYNC B1 ;  /* 0x0000000000017941 */ /* 0x000fea0003800000 */
.L_x_24217:
        /* <DEDUP_REMOVED lines=44> */
.L_x_24216:
[----:B------:R-:W-:Y:S05]  /*6cc0*/  BSYNC B0 ;  /* 0x0000000000007941 */ /* 0x000fea0003800000 */
.L_x_24215:
[----:B------:R-:W-:Y:S01]  /*6cd0*/  I2FP.F32.U32 R2, R2 ;  /* 0x0000000200027245 */ /* 0x000fe20000201000 */
[----:B------:R-:W-:Y:S01]  /*6ce0*/  BSSY B0, `(.L_x_24219) ;  /* 0x0000017000007945 */ /* 0x000fe20003800000 */
[C---:B-----5:R-:W-:Y:S01]  /*6cf0*/  SHF.L.U32 R3, R12.reuse, 0x10, RZ ;  /* 0x000000100c037819 */ /* 0x060fe200000006ff */
        /* <DEDUP_REMOVED lines=20> */
.L_x_24220:
[----:B------:R-:W-:-:S07]  /*6e40*/  IMAD.MOV.U32 R2, RZ, RZ, R8 ;  /* 0x000000ffff027224 */ /* 0x000fce00078e0008 */
.L_x_24221:
[----:B------:R-:W-:Y:S05]  /*6e50*/  BSYNC B0 ;  /* 0x0000000000007941 */ /* 0x000fea0003800000 */
.L_x_24219:
        /* <DEDUP_REMOVED lines=16> */
.L_x_24225:
[----:B------:R-:W-:Y:S05]  /*6f60*/  BSYNC B1 ;  /* 0x0000000000017941 */ /* 0x000fea0003800000 */
.L_x_24224:
        /* <DEDUP_REMOVED lines=44> */
.L_x_24223:
[----:B------:R-:W-:Y:S05]  /*7230*/  BSYNC B0 ;  /* 0x0000000000007941 */ /* 0x000fea0003800000 */
.L_x_24222:
        /* <DEDUP_REMOVED lines=22> */
.L_x_24227:
[----:B------:R-:W-:-:S07]  /*73a0*/  IMAD.MOV.U32 R2, RZ, RZ, R8 ;  /* 0x000000ffff027224 */ /* 0x000fce00078e0008 */
.L_x_24228:
[----:B------:R-:W-:Y:S05]  /*73b0*/  BSYNC B0 ;  /* 0x0000000000007941 */ /* 0x000fea0003800000 */
.L_x_24226:
        /* <DEDUP_REMOVED lines=16> */
.L_x_24232:
[----:B------:R-:W-:Y:S05]  /*74c0*/  BSYNC B1 ;  /* 0x0000000000017941 */ /* 0x000fea0003800000 */
.L_x_24231:
        /* <DEDUP_REMOVED lines=44> */
.L_x_24230:
[----:B------:R-:W-:Y:S05]  /*7790*/  BSYNC B0 ;  /* 0x0000000000007941 */ /* 0x000fea0003800000 */
.L_x_24229:
[----:B------:R-:W-:Y:S01]  /*77a0*/  I2FP.F32.U32 R2, R2 ;  /* 0x0000000200027245 */ /* 0x000fe20000201000 */
[----:B------:R-:W-:Y:S01]  /*77b0*/  BSSY B0, `(.L_x_24233) ;  /* 0x0000017000007945 */ /* 0x000fe20003800000 */
[C---:B------:R-:W-:Y:S02]  /*77c0*/  SHF.L.U32 R17, R13.reuse, 0x10, RZ ;  /* 0x000000100d117819 */ /* 0x040fe400000006ff */
        /* <DEDUP_REMOVED lines=8> */
[----:B------:R-:W-:Y:S01]  /*7850*/  FMUL.FTZ R42, R106, R17 ;  /* 0x000000116a2a7220 */ /* 0x000fe20000410000 */
        /* <DEDUP_REMOVED lines=11> */
.L_x_24234:
[----:B------:R-:W-:-:S07]  /*7910*/  IMAD.MOV.U32 R2, RZ, RZ, R8 ;  /* 0x000000ffff027224 */ /* 0x000fce00078e0008 */
.L_x_24235:
[----:B------:R-:W-:Y:S05]  /*7920*/  BSYNC B0 ;  /* 0x0000000000007941 */ /* 0x000fea0003800000 */
.L_x_24233:
        /* <DEDUP_REMOVED lines=16> */
.L_x_24239:
[----:B------:R-:W-:Y:S05]  /*7a30*/  BSYNC B1 ;  /* 0x0000000000017941 */ /* 0x000fea0003800000 */
.L_x_24238:
        /* <DEDUP_REMOVED lines=44> */
.L_x_24237:
[----:B------:R-:W-:Y:S05]  /*7d00*/  BSYNC B0 ;  /* 0x0000000000007941 */ /* 0x000fea0003800000 */
.L_x_24236:
        /* <DEDUP_REMOVED lines=21> */
.L_x_24241:
[----:B------:R-:W-:-:S07]  /*7e60*/  IMAD.MOV.U32 R2, RZ, RZ, R8 ;  /* 0x000000ffff027224 */ /* 0x000fce00078e0008 */
.L_x_24242:
[----:B------:R-:W-:Y:S05]  /*7e70*/  BSYNC B0 ;  /* 0x0000000000007941 */ /* 0x000fea0003800000 */
.L_x_24240:
        /* <DEDUP_REMOVED lines=16> */
.L_x_24246:
[----:B------:R-:W-:Y:S05]  /*7f80*/  BSYNC B1 ;  /* 0x0000000000017941 */ /* 0x000fea0003800000 */
.L_x_24245:
        /* <DEDUP_REMOVED lines=44> */
.L_x_24244:
[----:B------:R-:W-:Y:S05]  /*8250*/  BSYNC B0 ;  /* 0x0000000000007941 */ /* 0x000fea0003800000 */
.L_x_24243:
        /* <DEDUP_REMOVED lines=22> */
.L_x_24248:
[----:B------:R-:W-:-:S07]  /*83c0*/  IMAD.MOV.U32 R2, RZ, RZ, R8 ;  /* 0x000000ffff027224 */ /* 0x000fce00078e0008 */
.L_x_24249:
[----:B------:R-:W-:Y:S05]  /*83d0*/  BSYNC B0 ;  /* 0x0000000000007941 */ /* 0x000fea0003800000 */
.L_x_24247:
        /* <DEDUP_REMOVED lines=16> */
.L_x_24253:
[----:B------:R-:W-:Y:S05]  /*84e0*/  BSYNC B1 ;  /* 0x0000000000017941 */ /* 0x000fea0003800000 */
.L_x_24252:
        /* <DEDUP_REMOVED lines=44> */
.L_x_24251:
[----:B------:R-:W-:Y:S05]  /*87b0*/  BSYNC B0 ;  /* 0x0000000000007941 */ /* 0x000fea0003800000 */
.L_x_24250:
        /* <DEDUP_REMOVED lines=21> */
.L_x_24255:
[----:B------:R-:W-:-:S07]  /*8910*/  IMAD.MOV.U32 R2, RZ, RZ, R8 ;  /* 0x000000ffff027224 */ /* 0x000fce00078e0008 */
.L_x_24256:
[----:B------:R-:W-:Y:S05]  /*8920*/  BSYNC B0 ;  /* 0x0000000000007941 */ /* 0x000fea0003800000 */
.L_x_24254:
        /* <DEDUP_REMOVED lines=16> */
.L_x_24260:
[----:B------:R-:W-:Y:S05]  /*8a30*/  BSYNC B1 ;  /* 0x0000000000017941 */ /* 0x000fea0003800000 */
.L_x_24259:
        /* <DEDUP_REMOVED lines=44> */
.L_x_24258:
[----:B------:R-:W-:Y:S05]  /*8d00*/  BSYNC B0 ;  /* 0x0000000000007941 */ /* 0x000fea0003800000 */
.L_x_24257:
        /* <DEDUP_REMOVED lines=8> */
[----:B------:R-:W-:Y:S01]  /*8d90*/  FMUL.FTZ R13, R13, R252 ;  /* 0x000000fc0d0d7220 */ /* 0x000fe20000410000 */
[----:B------:R-:W-:-:S04]  /*8da0*/  VIADD R2, R14, 0x1 ;  /* 0x000000010e027836 */ /* 0x000fc80000000000 */
        /* <DEDUP_REMOVED lines=12> */
.L_x_24262:
[----:B------:R-:W-:-:S07]  /*8e70*/  IMAD.MOV.U32 R13, RZ, RZ, R8 ;  /* 0x000000ffff0d7224 */ /* 0x000fce00078e0008 */
.L_x_24263:
[----:B------:R-:W-:Y:S05]  /*8e80*/  BSYNC B0 ;  /* 0x0000000000007941 */ /* 0x000fea0003800000 */
.L_x_24261:
        /* <DEDUP_REMOVED lines=18> */
.L_x_24267:
[----:B------:R-:W-:Y:S05]  /*8fb0*/  BSYNC B1 ;  /* 0x0000000000017941 */ /* 0x000fea0003800000 */
.L_x_24266:
        /* <DEDUP_REMOVED lines=44> */
.L_x_24265:
[----:B------:R-:W-:Y:S05]  /*9280*/  BSYNC B0 ;  /* 0x0000000000007941 */ /* 0x000fea0003800000 */
.L_x_24264:
[----:B------:R-:W-:Y:S02]  /*9290*/  SEL R21, RZ, 0x100, P4 ;  /* 0x00000100ff157807 */ /* 0x000fe40002000000 */
[----:B------:R-:W-:Y:S02]  /*92a0*/  ISETP.NE.AND P4, PT, R12, RZ, PT ;  /* 0x000000ff0c00720c */ /* 0x000fe40003f85270 */
[----:B------:R-:W-:Y:S02]  /*92b0*/  I2FP.F32.U32 R12, R13 ;  /* 0x0000000d000c7245 */ /* 0x000fe40000201000 */
[----:B------:R-:W-:Y:S02]  /*92c0*/  SHF.L.U32 R15, R15, 0x10, RZ ;  /* 0x000000100f0f7819 */ /* 0x000fe400000006ff */
[----:B------:R-:W-:Y:S01]  /*92d0*/  SEL R13, RZ, 0x1, P2 ;  /* 0x00000001ff0d7807 */ /* 0x000fe20001000000 */
[----:B------:R-:W-:Y:S01]  /*92e0*/  FFMA.FTZ R12, R12, R243, 1.1641532182693481445e-10 ;  /* 0x2f0000000c0c7423 */ /* 0x000fe200000100f3 */
[----:B------:R-:W-:Y:S01]  /*92f0*/  SEL R14, RZ, 0x10000, P5 ;  /* 0x00010000ff0e7807 */ /* 0x000fe20002800000 */
[----:B------:R-:W-:Y:S01]  /*9300*/  FMUL.FTZ R15, R15, R230 ;  /* 0x000000e60f0f7220 */ /* 0x000fe20000410000 */
[----:B------:R-:W-:-:S02]  /*9310*/  ISETP.NE.AND P5, PT, R16, RZ, PT ;  /* 0x000000ff1000720c */ /* 0x000fc40003fa5270 */
[----:B------:R-:W-:Y:S01]  /*9320*/  FSETP.GTU.FTZ.AND P2, PT, R12, R240, PT ;  /* 0x000000f00c00720b */ /* 0x000fe20003f5c000 */
[----:B------:R-:W0:Y:S01]  /*9330*/  @P1 LDC.64 R16, c[0x0][0x230] ;  /* 0x00008c00ff101b82 */ /* 0x000e220000000a00 */
[----:B------:R-:W-:Y:S01]  /*9340*/  ISETP.NE.AND P6, PT, R3, RZ, PT ;  /* 0x000000ff0300720c */ /* 0x000fe20003fc5270 */
[----:B------:R-:W-:Y:S01]  /*9350*/  FMUL.FTZ R15, R15, R252 ;  /* 0x000000fc0f0f7220 */ /* 0x000fe20000410000 */
[----:B------:R-:W-:Y:S01]  /*9360*/  SEL R3, RZ, 0x1000000, P2 ;  /* 0x01000000ff037807 */ /* 0x000fe20001000000 */
[----:B------:R-:W-:Y:S01]  /*9370*/  IMAD.WIDE.U32 R12, R13, 0x1000000, RZ ;  /* 0x010000000d0c7825 */ /* 0x000fe200078e00ff */
[----:B------:R-:W-:Y:S02]  /*9380*/  SEL R18, RZ, 0x1, P5 ;  /* 0x00000001ff127807 */ /* 0x000fe40002800000 */
[----:B------:R-:W-:Y:S02]  /*9390*/  LOP3.LUT R21, R21, R3, R14, 0xfe, !PT ;  /* 0x0000000315157212 */ /* 0x000fe400078efe0e */
[----:B------:R-:W-:Y:S01]  /*93a0*/  SEL R14, RZ, 0x1, P4 ;  /* 0x00000001ff0e7807 */ /* 0x000fe20002000000 */
[----:B------:R-:W-:Y:S01]  /*93b0*/  IMAD.WIDE.U32 R18, R18, 0x100, RZ ;  /* 0x0000010012127825 */ /* 0x000fe200078e00ff */
[----:B------:R-:W-:-:S02]  /*93c0*/  SEL R3, RZ, 0x1, P3 ;  /* 0x00000001ff037807 */ /* 0x000fc40001800000 */
[----:B------:R-:W-:Y:S01]  /*93d0*/  FSEL R20, R15, RZ, !P2 ;  /* 0x000000ff0f147208 */ /* 0x000fe20005000000 */
[----:B------:R-:W-:Y:S01]  /*93e0*/  IMAD.WIDE.U32 R14, R14, 0x10000, RZ ;  /* 0x000100000e0e7825 */ /* 0x000fe200078e00ff */
[----:B------:R-:W-:-:S03]  /*93f0*/  LOP3.LUT R13, R13, R21, R3, 0xfe, !PT ;  /* 0x000000150d0d7212 */ /* 0x000fc600078efe03 */
[----:B------:R-:W-:Y:S01]  /*9400*/  FMUL.FTZ R39, R103, R20 ;  /* 0x0000001467277220 */ /* 0x000fe20000410000 */
[----:B------:R-:W-:Y:S01]  /*9410*/  LOP3.LUT R12, R18, R12, R14, 0xfe, !PT ;  /* 0x0000000c120c7212 */ /* 0x000fe200078efe0e */
[----:B------:R-:W-:Y:S01]  /*9420*/  VIADD R3, R227, 0x180 ;  /* 0x00000180e3037836 */ /* 0x000fe20000000000 */
[----:B------:R-:W-:Y:S01]  /*9430*/  LOP3.LUT R13, R19, R13, R15, 0xfe, !PT ;  /* 0x0000000d130d7212 */ /* 0x000fe200078efe0f */
[----:B------:R-:W-:-:S04]  /*9440*/  IMAD.WIDE.U32 R14, R4, 0x20, R218 ;  /* 0x00000020040e7825 */ /* 0x000fc800078e00da */
[----:B------:R-:W-:Y:S01]  /*9450*/  @P0 FADD.FTZ R39, R63, R39 ;  /* 0x000000273f270221 */ /* 0x000fe20000010000 */
[----:B------:R-:W-:Y:S01]  /*9460*/  SEL R19, RZ, 0x1, P6 ;  /* 0x00000001ff137807 */ /* 0x000fe20003000000 */
[C---:B0-----:R-:W-:Y:S01]  /*9470*/  @P1 IMAD.WIDE.U32 R16, R3.reuse, 0x20, R16 ;  /* 0x0000002003101825 */ /* 0x041fe200078e0010 */
[----:B------:R-:W-:Y:S02]  /*9480*/  STG.E.128 desc[UR4][R14.64], R40 ;  /* 0x000000280e007986 */ /* 0x000fe4000c101d04 */
[----:B------:R-:W-:Y:S01]  /*9490*/  LOP3.LUT R12, R12, R19, RZ, 0xfc, !PT ;  /* 0x000000130c0c7212 */ /* 0x000fe200078efcff */
[----:B------:R-:W-:Y:S01]  /*94a0*/  IMAD.WIDE.U32 R18, R3, 0x10, R234 ;  /* 0x0000001003127825 */ /* 0x000fe200078e00ea */
[----:B------:R0:W-:Y:S03]  /*94b0*/  STG.E.128 desc[UR4][R14.64+0x10], R36 ;  /* 0x000010240e007986 */ /* 0x0001e6000c101d04 */
[----:B0-----:R-:W-:-:S05]  /*94c0*/  IMAD.WIDE.U32 R14, R4, 0x8, R232 ;  /* 0x00000008040e7825 */ /* 0x001fca00078e00e8 */
[----:B------:R0:W-:Y:S04]  /*94d0*/  STG.E.64 desc[UR4][R14.64], R12 ;  /* 0x0000000c0e007986 */ /* 0x0001e8000c101b04 */
[----:B------:R1:W5:Y:S04]  /*94e0*/  @P1 LDG.E.128 R64, desc[UR4][R16.64] ;  /* 0x0000000410401981 */ /* 0x000368000c1e1d00 */
        /* <DEDUP_REMOVED lines=14> */
.L_x_24269:
[----:B------:R-:W-:-:S07]  /*95d0*/  MOV R16, R8 ;  /* 0x0000000800107202 */ /* 0x000fce0000000f00 */
.L_x_24270:
[----:B------:R-:W-:Y:S05]  /*95e0*/  BSYNC B0 ;  /* 0x0000000000007941 */ /* 0x000fea0003800000 */
.L_x_24268:
        /* <DEDUP_REMOVED lines=16> */
.L_x_24274:
[----:B------:R-:W-:Y:S05]  /*96f0*/  BSYNC B1 ;  /* 0x0000000000017941 */ /* 0x000fea0003800000 */
.L_x_24273:
        /* <DEDUP_REMOVED lines=44> */
.L_x_24272:
[----:B------:R-:W-:Y:S05]  /*99c0*/  BSYNC B0 ;  /* 0x0000000000007941 */ /* 0x000fea0003800000 */
.L_x_24271:
[----:B------:R-:W-:Y:S01]  /*99d0*/  I2FP.F32.U32 R2, R16 ;  /* 0x0000001000027245 */ /* 0x000fe20000201000 */
[C---:B-----5:R-:W-:Y:S01]  /*99e0*/  IMAD.U32 R17, R12.reuse, 0x10000, RZ ;  /* 0x000100000c117824 */ /* 0x060fe200078e00ff */
        /* <DEDUP_REMOVED lines=21> */
.L_x_24276:
[----:B------:R-:W-:-:S07]  /*9b40*/  MOV R16, R8 ;  /* 0x0000000800107202 */ /* 0x000fce0000000f00 */
.L_x_24277:
[----:B------:R-:W-:Y:S05]  /*9b50*/  BSYNC B0 ;  /* 0x0000000000007941 */ /* 0x000fea0003800000 */
.L_x_24275:
        /* <DEDUP_REMOVED lines=16> */
.L_x_24281:
[----:B------:R-:W-:Y:S05]  /*9c60*/  BSYNC B1 ;  /* 0x0000000000017941 */ /* 0x000fea0003800000 */
.L_x_24280:
        /* <DEDUP_REMOVED lines=44> */
.L_x_24279:
[----:B------:R-:W-:Y:S05]  /*9f30*/  BSYNC B0 ;  /* 0x0000000000007941 */ /* 0x000fea0003800000 */
.L_x_24278:
        /* <DEDUP_REMOVED lines=22> */
.L_x_24283:
[----:B------:R-:W-:-:S07]  /*a0a0*/  MOV R12, R8 ;  /* 0x00000008000c7202 */ /* 0x000fce0000000f00 */
.L_x_24284:
[----:B------:R-:W-:Y:S05]  /*a0b0*/  BSYNC B0 ;  /* 0x0000000000007941 */ /* 0x000fea0003800000 */
.L_x_24282:
        /* <DEDUP_REMOVED lines=16> */
.L_x_24288:
[----:B------:R-:W-:Y:S05]  /*a1c0*/  BSYNC B1 ;  /* 0x0000000000017941 */ /* 0x000fea0003800000 */
.L_x_24287:
        /* <DEDUP_REMOVED lines=44> */
.L_x_24286:
[----:B------:R-:W-:Y:S05]  /*a490*/  BSYNC B0 ;  /* 0x0000000000007941 */ /* 0x000fea0003800000 */
.L_x_24285:
        /* <DEDUP_REMOVED lines=23> */
.L_x_24290:
[----:B------:R-:W-:-:S07]  /*a610*/  MOV R17, R8 ;  /* 0x0000000800117202 */ /* 0x000fce0000000f00 */
.L_x_24291:
[----:B------:R-:W-:Y:S05]  /*a620*/  BSYNC B0 ;  /* 0x0000000000007941 */ /* 0x000fea0003800000 */
.L_x_24289:
        /* <DEDUP_REMOVED lines=16> */
.L_x_24295:
[----:B------:R-:W-:Y:S05]  /*a730*/  BSYNC B1 ;  /* 0x0000000000017941 */ /* 0x000fea0003800000 */
.L_x_24294:
        /* <DEDUP_REMOVED lines=39> */
[----:B------:R-:W-:Y:S01]  /*a9b0*/  IMAD.WIDE.U32 R18, R19, -0x2daee0ad, RZ ;  /* 0xd2511f5313127825 */ /* 0x000fe200078e00ff */
[----:B------:R-:W-:-:S03]  /*a9c0*/  MOV R8, R22 ;  /* 0x0000001600087202 */ /* 0x000fc60000000f00 */
[----:B------:R-:W-:Y:S01]  /*a9d0*/  IMAD.MOV.U32 R224, RZ, RZ, R18 ;  /* 0x000000ffffe07224 */ /* 0x000fe200078e0012 */
[----:B------:R-:W-:Y:S01]  /*a9e0*/  LOP3.LUT R11, R19, UR33, R20, 0x96, !PT ;  /* 0x00000021130b7c12 */ /* 0x000fe2000f8e9614 */
[----:B------:R-:W-:-:S11]  /*a9f0*/  HFMA2.MMA R20, -RZ, RZ, 0, 0 ;  /* 0x00000000ff147435 */ /* 0x000fd600000001ff */
.L_x_24293:
[----:B------:R-:W-:Y:S05]  /*aa00*/  BSYNC B0 ;  /* 0x0000000000007941 */ /* 0x000fea0003800000 */
.L_x_24292:
        /* <DEDUP_REMOVED lines=21> */
.L_x_24297:
[----:B------:R-:W-:-:S07]  /*ab60*/  MOV R13, R8 ;  /* 0x00000008000d7202 */ /* 0x000fce0000000f00 */
.L_x_24298:
[----:B------:R-:W-:Y:S05]  /*ab70*/  BSYNC B0 ;  /* 0x0000000000007941 */ /* 0x000fea0003800000 */
.L_x_24296:
        /* <DEDUP_REMOVED lines=16> */
.L_x_24302:
[----:B------:R-:W-:Y:S05]  /*ac80*/  BSYNC B1 ;  /* 0x0000000000017941 */ /* 0x000fea0003800000 */
.L_x_24301:
        /* <DEDUP_REMOVED lines=43> */
[----:B------:R-:W-:-:S07]  /*af40*/  LOP3.LUT R11, R19, UR33, R20, 0x96, !PT ;  /* 0x00000021130b7c12 */ /* 0x000fce000f8e9614 */
.L_x_24300:
[----:B------:R-:W-:Y:S05]  /*af50*/  BSYNC B0 ;  /* 0x0000000000007941 */ /* 0x000fea0003800000 */
.L_x_24299:
        /* <DEDUP_REMOVED lines=22> */
.L_x_24304:
[----:B------:R-:W-:-:S07]  /*b0c0*/  MOV R13, R8 ;  /* 0x00000008000d7202 */ /* 0x000fce0000000f00 */
.L_x_24305:
[----:B------:R-:W-:Y:S05]  /*b0d0*/  BSYNC B0 ;  /* 0x0000000000007941 */ /* 0x000fea0003800000 */
.L_x_24303:
        /* <DEDUP_REMOVED lines=16> */
.L_x_24309:
[----:B------:R-:W-:Y:S05]  /*b1e0*/  BSYNC B1 ;  /* 0x0000000000017941 */ /* 0x000fea0003800000 */
.L_x_24308:
        /* <DEDUP_REMOVED lines=44> */
.L_x_24307:
[----:B------:R-:W-:Y:S05]  /*b4b0*/  BSYNC B0 ;  /* 0x0000000000007941 */ /* 0x000fea0003800000 */
.L_x_24306:
        /* <DEDUP_REMOVED lines=21> */
.L_x_24311:
[----:B------:R-:W-:-:S07]  /*b610*/  MOV R13, R8 ;  /* 0x00000008000d7202 */ /* 0x000fce0000000f00 */
.L_x_24312:
[----:B------:R-:W-:Y:S05]  /*b620*/  BSYNC B0 ;  /* 0x0000000000007941 */ /* 0x000fea0003800000 */
.L_x_24310:
        /* <DEDUP_REMOVED lines=16> */
.L_x_24316:
[----:B------:R-:W-:Y:S05]  /*b730*/  BSYNC B1 ;  /* 0x0000000000017941 */ /* 0x000fea0003800000 */
.L_x_24315:
        /* <DEDUP_REMOVED lines=44> */
.L_x_24314:
[----:B------:R-:W-:Y:S05]  /*ba00*/  BSYNC B0 ;  /* 0x0000000000007941 */ /* 0x000fea0003800000 */
.L_x_24313:
        /* <DEDUP_REMOVED lines=22> */
.L_x_24318:
[----:B------:R-:W-:-:S07]  /*bb70*/  MOV R13, R8 ;  /* 0x00000008000d7202 */ /* 0x000fce0000000f00 */
.L_x_24319:
[----:B------:R-:W-:Y:S05]  /*bb80*/  BSYNC B0 ;  /* 0x0000000000007941 */ /* 0x000fea0003800000 */
.L_x_24317:
        /* <DEDUP_REMOVED lines=18> */
.L_x_24323:
[----:B------:R-:W-:Y:S05]  /*bcb0*/  BSYNC B1 ;  /* 0x0000000000017941 */ /* 0x000fea0003800000 */
.L_x_24322:
        /* <DEDUP_REMOVED lines=44> */
.L_x_24321:
[----:B------:R-:W-:Y:S05]  /*bf80*/  BSYNC B0 ;  /* 0x0000000000007941 */ /* 0x000fea0003800000 */
.L_x_24320:
[----:B------:R-:W-:Y:S01]  /*bf90*/  ISETP.NE.AND P6, PT, R2, RZ, PT ;  /* 0x000000ff0200720c */ /* 0x000fe20003fc5270 */
[----:B------:R-:W-:Y:S01]  /*bfa0*/  IMAD.U32 R15, R15, 0x10000, RZ ;  /* 0x000100000f0f7824 */ /* 0x000fe200078e00ff */
[----:B------:R-:W-:Y:S02]  /*bfb0*/  I2FP.F32.U32 R2, R13 ;  /* 0x0000000d00027245 */ /* 0x000fe40000201000 */
[----:B------:R-:W-:Y:S01]  /*bfc0*/  SEL R14, RZ, 0x100, P4 ;  /* 0x00000100ff0e7807 */ /* 0x000fe20002000000 */
[----:B------:R-:W-:Y:S01]  /*bfd0*/  FMUL.FTZ R15, R15, R230 ;  /* 0x000000e60f0f7220 */ /* 0x000fe20000410000 */
[----:B------:R-:W-:Y:S01]  /*bfe0*/  ISETP.NE.AND P4, PT, R12, RZ, PT ;  /* 0x000000ff0c00720c */ /* 0x000fe20003f85270 */
[----:B------:R-:W-:Y:S01]  /*bff0*/  FFMA.FTZ R2, R2, R243, 1.1641532182693481445e-10 ;  /* 0x2f00000002027423 */ /* 0x000fe200000100f3 */
[----:B------:R-:W-:Y:S01]  /*c000*/  SEL R12, RZ, 0x1, P2 ;  /* 0x00000001ff0c7807 */ /* 0x000fe20001000000 */
[----:B------:R-:W-:Y:S01]  /*c010*/  FMUL.FTZ R15, R15, R252 ;  /* 0x000000fc0f0f7220 */ /* 0x000fe20000410000 */
[----:B------:R-:W-:-:S02]  /*c020*/  SEL R17, RZ, 0x10000, P5 ;  /* 0x00010000ff117807 */ /* 0x000fc40002800000 */
[----:B------:R-:W-:Y:S01]  /*c030*/  FSETP.GTU.FTZ.AND P2, PT, R2, R240, PT ;  /* 0x000000f00200720b */ /* 0x000fe20003f5c000 */
[----:B------:R-:W-:Y:S01]  /*c040*/  IMAD.WIDE.U32 R12, R12, 0x1000000, RZ ;  /* 0x010000000c0c7825 */ /* 0x000fe200078e00ff */
[----:B------:R-:W-:Y:S02]  /*c050*/  ISETP.NE.AND P5, PT, R16, RZ, PT ;  /* 0x000000ff1000720c */ /* 0x000fe40003fa5270 */
[----:B------:R-:W-:Y:S02]  /*c060*/  SEL R2, RZ, 0x1000000, P2 ;  /* 0x01000000ff027807 */ /* 0x000fe40001000000 */
[----:B------:R-:W-:Y:S02]  /*c070*/  SEL R16, RZ, 0x1, P4 ;  /* 0x00000001ff107807 */ /* 0x000fe40002000000 */
[----:B------:R-:W-:Y:S02]  /*c080*/  LOP3.LUT R2, R14, R2, R17, 0xfe, !PT ;  /* 0x000000020e027212 */ /* 0x000fe400078efe11 */
[----:B------:R-:W-:-:S02]  /*c090*/  SEL R17, RZ, 0x1, P3 ;  /* 0x00000001ff117807 */ /* 0x000fc40001800000 */
[----:B------:R-:W-:Y:S02]  /*c0a0*/  SEL R18, RZ, 0x1, P5 ;  /* 0x00000001ff127807 */ /* 0x000fe40002800000 */
[----:B------:R-:W-:Y:S01]  /*c0b0*/  LOP3.LUT R13, R13, R2, R17, 0xfe, !PT ;  /* 0x000000020d0d7212 */ /* 0x000fe200078efe11 */
[----:B------:R-:W-:-:S04]  /*c0c0*/  IMAD.WIDE.U32 R16, R16, 0x10000, RZ ;  /* 0x0001000010107825 */ /* 0x000fc800078e00ff */
[----:B------:R-:W-:-:S03]  /*c0d0*/  IMAD.WIDE.U32 R18, R18, 0x100, RZ ;  /* 0x0000010012127825 */ /* 0x000fc600078e00ff */
[----:B------:R-:W-:Y:S02]  /*c0e0*/  LOP3.LUT R2, R18, R12, R16, 0xfe, !PT ;  /* 0x0000000c12027212 */ /* 0x000fe400078efe10 */
[----:B------:R-:W-:Y:S02]  /*c0f0*/  FSEL R12, R15, RZ, !P2 ;  /* 0x000000ff0f0c7208 */ /* 0x000fe40005000000 */
[----:B------:R-:W-:Y:S02]  /*c100*/  LOP3.LUT R17, R19, R13, R17, 0xfe, !PT ;  /* 0x0000000d13117212 */ /* 0x000fe400078efe11 */
[----:B------:R-:W-:Y:S01]  /*c110*/  SEL R15, RZ, 0x1, P6 ;  /* 0x00000001ff0f7807 */ /* 0x000fe20003000000 */
[----:B------:R-:W-:Y:S01]  /*c120*/  FMUL.FTZ R31, R95, R12 ;  /* 0x0000000c5f1f7220 */ /* 0x000fe20000410000 */
[----:B------:R-:W-:Y:S02]  /*c130*/  IMAD.WIDE.U32 R12, R3, 0x20, R218 ;  /* 0x00000020030c7825 */ /* 0x000fe400078e00da */
[----:B------:R-:W-:-:S02]  /*c140*/  LOP3.LUT R16, R2, R15, RZ, 0xfc, !PT ;  /* 0x0000000f02107212 */ /* 0x000fc400078efcff */
[----:B------:R-:W-:Y:S01]  /*c150*/  @P0 FADD.FTZ R31, R63, R31 ;  /* 0x0000001f3f1f0221 */ /* 0x000fe20000010000 */
[----:B------:R-:W-:Y:S01]  /*c160*/  IADD3 R2, R227, 0x200, RZ ;  /* 0x00000200e3027810 */ /* 0x000fe20007ffe0ff */
[----:B------:R-:W-:Y:S01]  /*c170*/  STG.E.128 desc[UR4][R12.64], R32 ;  /* 0x000000200c007986 */ /* 0x000fe2000c101d04 */
[----:B------:R-:W-:-:S03]  /*c180*/  IMAD.WIDE.U32 R14, R3, 0x8, R232 ;  /* 0x00000008030e7825 */ /* 0x000fc600078e00e8 */
[----:B------:R0:W-:Y:S04]  /*c190*/  STG.E.128 desc[UR4][R12.64+0x10], R28 ;  /* 0x0000101c0c007986 */ /* 0x0001e8000c101d04 */
[----:B------:R1:W-:Y:S01]  /*c1a0*/  STG.E.64 desc[UR4][R14.64], R16 ;  /* 0x000000100e007986 */ /* 0x0003e2000c101b04 */
[----:B0-----:R-:W0:Y:S02]  /*c1b0*/  @P1 LDC.64 R12, c[0x0][0x230] ;  /* 0x00008c00ff0c1b82 */ /* 0x001e240000000a00 */
[----:B0-----:R-:W-:-:S05]  /*c1c0*/  @P1 IMAD.WIDE.U32 R12, R2, 0x20, R12 ;  /* 0x00000020020c1825 */ /* 0x001fca00078e000c */
[----:B------:R-:W5:Y:S04]  /*c1d0*/  @P1 LDG.E.128 R64, desc[UR4][R12.64] ;  /* 0x000000040c401981 */ /* 0x000f68000c1e1d00 */
[----:B------:R0:W5:Y:S02]  /*c1e0*/  @P1 LDG.E.128 R60, desc[UR4][R12.64+0x10] ;  /* 0x000010040c3c1981 */ /* 0x000164000c1e1d00 */
[----:B0-----:R-:W-:-:S06]  /*c1f0*/  IMAD.WIDE.U32 R12, R2, 0x10, R234 ;  /* 0x00000010020c7825 */ /* 0x001fcc00078e00ea */
[----:B-1----:R-:W5:Y:S01]  /*c200*/  LDG.E.128 R12, desc[UR4][R12.64] ;  /* 0x000000040c0c7981 */ /* 0x002f62000c1e1d00 */
        /* <DEDUP_REMOVED lines=12> */
.L_x_24325:
[----:B------:R-:W-:-:S07]  /*c2d0*/  IMAD.MOV.U32 R21, RZ, RZ, R8 ;  /* 0x000000ffff157224 */ /* 0x000fce00078e0008 */
.L_x_24326:
[----:B------:R-:W-:Y:S05]  /*c2e0*/  BSYNC B0 ;  /* 0x0000000000007941 */ /* 0x000fea0003800000 */
.L_x_24324:
        /* <DEDUP_REMOVED lines=16> */
.L_x_24330:
[----:B------:R-:W-:Y:S05]  /*c3f0*/  BSYNC B1 ;  /* 0x0000000000017941 */ /* 0x000fea0003800000 */
.L_x_24329:
        /* <DEDUP_REMOVED lines=44> */
.L_x_24328:
[----:B------:R-:W-:Y:S05]  /*c6c0*/  BSYNC B0 ;  /* 0x0000000000007941 */ /* 0x000fea0003800000 */
.L_x_24327:
[----:B------:R-:W-:Y:S01]  /*c6d0*/  I2FP.F32.U32 R16, R21 ;  /* 0x0000001500107245 */ /* 0x000fe20000201000 */
[----:B------:R-:W-:Y:S01]  /*c6e0*/  BSSY B0, `(.L_x_24331) ;  /* 0x0000018000007945 */ /* 0x000fe20003800000 */
[----:B-----5:R-:W-:Y:S01]  /*c6f0*/  SHF.L.U32 R17, R12, 0x10, RZ ;  /* 0x000000100c117819 */ /* 0x020fe200000006ff */
        /* <DEDUP_REMOVED lines=21> */
.L_x_24332:
[----:B------:R-:W-:-:S07]  /*c850*/  IMAD.MOV.U32 R12, RZ, RZ, R8 ;  /* 0x000000ffff0c7224 */ /* 0x000fce00078e0008 */
.L_x_24333:
[----:B------:R-:W-:Y:S05]  /*c860*/  BSYNC B0 ;  /* 0x0000000000007941 */ /* 0x000fea0003800000 */
.L_x_24331:
        /* <DEDUP_REMOVED lines=16> */
.L_x_24337:
[----:B------:R-:W-:Y:S05]  /*c970*/  BSYNC B1 ;  /* 0x0000000000017941 */ /* 0x000fea0003800000 */
.L_x_24336:
        /* <DEDUP_REMOVED lines=36> */
[----:B------:R-:W-:Y:S01]  /*cbc0*/  IMAD.MOV.U32 R19, RZ, RZ, RZ ;  /* 0x000000ffff137224 */ /* 0x000fe200078e00ff */
[----:B------:R-:W-:Y:S01]  /*cbd0*/  LOP3.LUT R11, R23, UR30, R16, 0x96, !PT ;  /* 0x0000001e170b7c12 */ /* 0x000fe2000f8e9610 */
[----:B------:R-:W-:-:S04]  /*cbe0*/  IMAD.WIDE.U32 R16, R17, -0x326172a9, RZ ;  /* 0xcd9e8d5711107825 */ /* 0x000fc800078e00ff */
[----:B------:R-:W-:Y:S01]  /*cbf0*/  IMAD.MOV.U32 R8, RZ, RZ, R16 ;  /* 0x000000ffff087224 */ /* 0x000fe200078e0010 */
[----:B------:R-:W-:Y:S01]  /*cc00*/  LOP3.LUT R225, R17, UR32, R22, 0x96, !PT ;  /* 0x0000002011e17c12 */ /* 0x000fe2000f8e9616 */
[----:B------:R-:W-:-:S05]  /*cc10*/  IMAD.WIDE.U32 R16, R11, -0x2daee0ad, RZ ;  /* 0xd2511f530b107825 */ /* 0x000fca00078e00ff */
[----:B------:R-:W-:Y:S02]  /*cc20*/  LOP3.LUT R11, R17, UR33, R18, 0x96, !PT ;  /* 0x00000021110b7c12 */ /* 0x000fe4000f8e9612 */
[----:B------:R-:W-:-:S07]  /*cc30*/  MOV R224, R16 ;  /* 0x0000001000e07202 */ /* 0x000fce0000000f00 */
.L_x_24335:
[----:B------:R-:W-:Y:S05]  /*cc40*/  BSYNC B0 ;  /* 0x0000000000007941 */ /* 0x000fea0003800000 */
.L_x_24334:
        /* <DEDUP_REMOVED lines=23> */
.L_x_24339:
[----:B------:R-:W-:-:S07]  /*cdc0*/  IMAD.MOV.U32 R12, RZ, RZ, R8 ;  /* 0x000000ffff0c7224 */ /* 0x000fce00078e0008 */
.L_x_24340:
[----:B------:R-:W-:Y:S05]  /*cdd0*/  BSYNC B0 ;  /* 0x0000000000007941 */ /* 0x000fea0003800000 */
.L_x_24338:
        /* <DEDUP_REMOVED lines=16> */
.L_x_24344:
[----:B------:R-:W-:Y:S05]  /*cee0*/  BSYNC B1 ;  /* 0x0000000000017941 */ /* 0x000fea0003800000 */
.L_x_24343:
        /* <DEDUP_REMOVED lines=44> */
.L_x_24342:
[----:B------:R-:W-:Y:S05]  /*d1b0*/  BSYNC B0 ;  /* 0x0000000000007941 */ /* 0x000fea0003800000 */
.L_x_24341:
[----:B------:R-:W-:Y:S01]  /*d1c0*/  I2FP.F32.U32 R12, R12 ;  /* 0x0000000c000c7245 */ /* 0x000fe20000201000 */
[----:B------:R-:W-:Y:S01]  /*d1d0*/  BSSY B0, `(.L_x_24345) ;  /* 0x0000018000007945 */ /* 0x000fe20003800000 */
[C---:B------:R-:W-:Y:S02]  /*d1e0*/  SHF.L.U32 R17, R13.reuse, 0x10, RZ ;  /* 0x000000100d117819 */ /* 0x040fe400000006ff */
[----:B------:R-:W-:Y:S01]  /*d1f0*/  LOP3.LUT R0, R0, 0xfffffffd, RZ, 0xc0, !PT ;  /* 0xfffffffd00007812 */ /* 0x000fe200078ec0ff */
[----:B------:R-:W-:Y:S01]  /*d200*/  FFMA.FTZ R12, R12, R243, 1.1641532182693481445e-10 ;  /* 0x2f0000000c0c7423 */ /* 0x000fe200000100f3 */
[----:B------:R-:W-:Y:S01]  /*d210*/  PRMT R13, R13, 0x7632, R13 ;  /* 0x000076320d0d7816 */ /* 0x000fe2000000000d */
[----:B------:R-:W-:-:S03]  /*d220*/  FMUL.FTZ R17, R17, R230 ;  /* 0x000000e611117220 */ /* 0x000fc60000410000 */
[----:B------:R-:W-:Y:S01]  /*d230*/  FSETP.GTU.FTZ.AND P2, PT, R12, R240, PT ;  /* 0x000000f00c00720b */ /* 0x000fe20003f5c000 */
[----:B------:R-:W-:-:S05]  /*d240*/  FMUL.FTZ R17, R17, R252 ;  /* 0x000000fc11117220 */ /* 0x000fca0000410000 */
[----:B------:R-:W-:-:S05]  /*d250*/  FSEL R17, R17, RZ, !P2 ;  /* 0x000000ff11117208 */ /* 0x000fca0005000000 */
[----:B------:R-:W-:Y:S01]  /*d260*/  FMUL.FTZ R26, R90, R17 ;  /* 0x000000115a1a7220 */ /* 0x000fe20000410000 */
[----:B------:R-:W-:Y:S01]  /*d270*/  VIADD R17, R16, 0x1 ;  /* 0x0000000110117836 */ /* 0x000fe20000000000 */
        /* <DEDUP_REMOVED lines=12> */
.L_x_24346:
[----:B------:R-:W-:-:S07]  /*d340*/  IMAD.MOV.U32 R12, RZ, RZ, R8 ;  /* 0x000000ffff0c7224 */ /* 0x000fce00078e0008 */
.L_x_24347:
[----:B------:R-:W-:Y:S05]  /*d350*/  BSYNC B0 ;  /* 0x0000000000007941 */ /* 0x000fea0003800000 */
.L_x_24345:
        /* <DEDUP_REMOVED lines=16> */
.L_x_24351:
[----:B------:R-:W-:Y:S05]  /*d460*/  BSYNC B1 ;  /* 0x0000000000017941 */ /* 0x000fea0003800000 */
.L_x_24350:
        /* <DEDUP_REMOVED lines=44> */
.L_x_24349:
[----:B------:R-:W-:Y:S05]  /*d730*/  BSYNC B0 ;  /* 0x0000000000007941 */ /* 0x000fea0003800000 */
.L_x_24348:
        /* <DEDUP_REMOVED lines=21> */
.L_x_24353:
[----:B------:R-:W-:-:S07]  /*d890*/  IMAD.MOV.U32 R18, RZ, RZ, R8 ;  /* 0x000000ffff127224 */ /* 0x000fce00078e0008 */
.L_x_24354:
[----:B------:R-:W-:Y:S05]  /*d8a0*/  BSYNC B0 ;  /* 0x0000000000007941 */ /* 0x000fea0003800000 */
.L_x_24352:
        /* <DEDUP_REMOVED lines=16> */
.L_x_24358:
[----:B------:R-:W-:Y:S05]  /*d9b0*/  BSYNC B1 ;  /* 0x0000000000017941 */ /* 0x000fea0003800000 */
.L_x_24357:
        /* <DEDUP_REMOVED lines=44> */
.L_x_24356:
[----:B------:R-:W-:Y:S05]  /*dc80*/  BSYNC B0 ;  /* 0x0000000000007941 */ /* 0x000fea0003800000 */
.L_x_24355:
        /* <DEDUP_REMOVED lines=22> */
.L_x_24360:
[----:B------:R-:W-:-:S07]  /*ddf0*/  IMAD.MOV.U32 R12, RZ, RZ, R8 ;  /* 0x000000ffff0c7224 */ /* 0x000fce00078e0008 */
.L_x_24361:
[----:B------:R-:W-:Y:S05]  /*de00*/  BSYNC B0 ;  /* 0x0000000000007941 */ /* 0x000fea0003800000 */
.L_x_24359:
        /* <DEDUP_REMOVED lines=16> */
.L_x_24365:
[----:B------:R-:W-:Y:S05]  /*df10*/  BSYNC B1 ;  /* 0x0000000000017941 */ /* 0x000fea0003800000 */
.L_x_24364:
        /* <DEDUP_REMOVED lines=44> */
.L_x_24363:
[----:B------:R-:W-:Y:S05]  /*e1e0*/  BSYNC B0 ;  /* 0x0000000000007941 */ /* 0x000fea0003800000 */
.L_x_24362:
        /* <DEDUP_REMOVED lines=21> */
.L_x_24367:
[----:B------:R-:W-:-:S07]  /*e340*/  IMAD.MOV.U32 R14, RZ, RZ, R8 ;  /* 0x000000ffff0e7224 */ /* 0x000fce00078e0008 */
.L_x_24368:
[----:B------:R-:W-:Y:S05]  /*e350*/  BSYNC B0 ;  /* 0x0000000000007941 */ /* 0x000fea0003800000 */
.L_x_24366:
        /* <DEDUP_REMOVED lines=16> */
.L_x_24372:
[----:B------:R-:W-:Y:S05]  /*e460*/  BSYNC B1 ;  /* 0x0000000000017941 */ /* 0x000fea0003800000 */
.L_x_24371:
        /* <DEDUP_REMOVED lines=44> */
.L_x_24370:
[----:B------:R-:W-:Y:S05]  /*e730*/  BSYNC B0 ;  /* 0x0000000000007941 */ /* 0x000fea0003800000 */
.L_x_24369:
        /* <DEDUP_REMOVED lines=22> */
.L_x_24374:
[----:B------:R-:W-:-:S07]  /*e8a0*/  IMAD.MOV.U32 R16, RZ, RZ, R8 ;  /* 0x000000ffff107224 */ /* 0x000fce00078e0008 */
.L_x_24375:
[----:B------:R-:W-:Y:S05]  /*e8b0*/  BSYNC B0 ;  /* 0x0000000000007941 */ /* 0x000fea0003800000 */
.L_x_24373:
        /* <DEDUP_REMOVED lines=18> */
.L_x_24379:
[----:B------:R-:W-:Y:S05]  /*e9e0*/  BSYNC B1 ;  /* 0x0000000000017941 */ /* 0x000fea0003800000 */
.L_x_24378:
        /* <DEDUP_REMOVED lines=44> */
.L_x_24377:
[----:B------:R-:W-:Y:S05]  /*ecb0*/  BSYNC B0 ;  /* 0x0000000000007941 */ /* 0x000fea0003800000 */
.L_x_24376:
[----:B------:R-:W-:Y:S01]  /*ecc0*/  I2FP.F32.U32 R12, R16 ;  /* 0x00000010000c7245 */ /* 0x000fe20000201000 */
[----:B------:R-:W-:Y:S01]  /*ecd0*/  VIADD R228, R227, 0x280 ;  /* 0x00000280e3e47836 */ /* 0x000fe20000000000 */
[----:B------:R-:W-:Y:S02]  /*ece0*/  SEL R13, RZ, 0x1, P2 ;  /* 0x00000001ff0d7807 */ /* 0x000fe40001000000 */
[----:B------:R-:W-:Y:S01]  /*ecf0*/  SEL R15, RZ, 0x10000, P5 ;  /* 0x00010000ff0f7807 */ /* 0x000fe20002800000 */
[----:B------:R-:W-:Y:S01]  /*ed00*/  FFMA.FTZ R12, R12, R243, 1.1641532182693481445e-10 ;  /* 0x2f0000000c0c7423 */ /* 0x000fe200000100f3 */
[----:B------:R-:W-:Y:S02]  /*ed10*/  SEL R14, RZ, 0x100, P4 ;  /* 0x00000100ff0e7807 */ /* 0x000fe40002000000 */
[----:B------:R-:W-:Y:S02]  /*ed20*/  LOP3.LUT P5, RZ, R0, 0x4, RZ, 0xc0, !PT ;  /* 0x0000000400ff7812 */ /* 0x000fe400078ac0ff */
[----:B------:R-:W-:-:S02]  /*ed30*/  FSETP.GTU.FTZ.AND P2, PT, R12, R240, PT ;  /* 0x000000f00c00720b */ /* 0x000fc40003f5c000 */
[----:B------:R-:W-:Y:S02]  /*ed40*/  LOP3.LUT P4, RZ, R0, 0x2, RZ, 0xc0, !PT ;  /* 0x0000000200ff7812 */ /* 0x000fe4000788c0ff */
[----:B------:R-:W-:Y:S02]  /*ed50*/  SEL R12, RZ, 0x1000000, P2 ;  /* 0x01000000ff0c7807 */ /* 0x000fe40001000000 */
[----:B------:R-:W-:Y:S02]  /*ed60*/  SHF.L.U32 R19, R19, 0x10, RZ ;  /* 0x0000001013137819 */ /* 0x000fe400000006ff */
[----:B------:R-:W-:Y:S01]  /*ed70*/  LOP3.LUT R14, R14, R12, R15, 0xfe, !PT ;  /* 0x0000000c0e0e7212 */ /* 0x000fe200078efe0f */
[----:B------:R-:W-:Y:S01]  /*ed80*/  IMAD.WIDE.U32 R12, R13, 0x1000000, RZ ;  /* 0x010000000d0c7825 */ /* 0x000fe200078e00ff */
[----:B------:R-:W-:-:S03]  /*ed90*/  SEL R15, RZ, 0x1, P3 ;  /* 0x00000001ff0f7807 */ /* 0x000fc60001800000 */
[----:B------:R-:W-:Y:S01]  /*eda0*/  FMUL.FTZ R19, R19, R230 ;  /* 0x000000e613137220 */ /* 0x000fe20000410000 */
[----:B------:R-:W-:Y:S02]  /*edb0*/  SEL R16, RZ, 0x1, P5 ;  /* 0x00000001ff107807 */ /* 0x000fe40002800000 */
[----:B------:R-:W-:Y:S01]  /*edc0*/  LOP3.LUT R13, R13, R14, R15, 0xfe, !PT ;  /* 0x0000000e0d0d7212 */ /* 0x000fe200078efe0f */
[----:B------:R-:W-:Y:S01]  /*edd0*/  FMUL.FTZ R19, R19, R252 ;  /* 0x000000fc13137220 */ /* 0x000fe20000410000 */
[----:B------:R-:W-:Y:S01]  /*ede0*/  SEL R14, RZ, 0x1, P4 ;  /* 0x00000001ff0e7807 */ /* 0x000fe20002000000 */
[----:B------:R-:W-:Y:S01]  /*edf0*/  IMAD.WIDE.U32 R16, R16, 0x100, RZ ;  /* 0x0000010010107825 */ /* 0x000fe200078e00ff */
[----:B------:R-:W-:-:S03]  /*ee00*/  LOP3.LUT P6, RZ, R0, 0x8, RZ, 0xc0, !PT ;  /* 0x0000000800ff7812 */ /* 0x000fc600078cc0ff */
        /* <DEDUP_REMOVED lines=9> */
[----:B------:R-:W-:Y:S01]  /*eea0*/  IMAD.WIDE.U32 R16, R2, 0x8, R232 ;  /* 0x0000000802107825 */ /* 0x000fe200078e00e8 */
[----:B------:R-:W-:Y:S04]  /*eeb0*/  STG.E.128 desc[UR4][R12.64], R24 ;  /* 0x000000180c007986 */ /* 0x000fe8000c101d04 */
        /* <DEDUP_REMOVED lines=20> */
.L_x_24381:
[----:B------:R-:W-:-:S07]  /*f000*/  MOV R216, R8 ;  /* 0x0000000800d87202 */ /* 0x000fce0000000f00 */
.L_x_24382:
[----:B------:R-:W-:Y:S05]  /*f010*/  BSYNC B0 ;  /* 0x0000000000007941 */ /* 0x000fea0003800000 */
.L_x_24380:
        /* <DEDUP_REMOVED lines=16> */
.L_x_24386:
[----:B------:R-:W-:Y:S05]  /*f120*/  BSYNC B1 ;  /* 0x0000000000017941 */ /* 0x000fea0003800000 */
.L_x_24385:
        /* <DEDUP_REMOVED lines=44> */
.L_x_24384:
[----:B------:R-:W-:Y:S05]  /*f3f0*/  BSYNC B0 ;  /* 0x0000000000007941 */ /* 0x000fea0003800000 */
.L_x_24383:
[----:B------:R-:W-:Y:S01]  /*f400*/  I2FP.F32.U32 R16, R216 ;  /* 0x000000d800107245 */ /* 0x000fe20000201000 */
[----:B-----5:R-:W-:Y:S01]  /*f410*/  IMAD.U32 R17, R12, 0x10000, RZ ;  /* 0x000100000c117824 */ /* 0x020fe200078e00ff */
        /* <DEDUP_REMOVED lines=9> */
[----:B------:R-:W-:Y:S02]  /*f4b0*/  PRMT R17, R12, 0x7632, R17 ;  /* 0x000076320c117816 */ /* 0x000fe40000000011 */
[----:B------:R-:W-:Y:S01]  /*f4c0*/  @P2 LOP3.LUT R0, R0, 0x8, RZ, 0xfc, !PT ;  /* 0x0000000800002812 */ /* 0x000fe200078efcff */
[----:B------:R-:W-:Y:S01]  /*f4d0*/  @P0 FADD.FTZ R16, R64, R16 ;  /* 0x0000001040100221 */ /* 0x000fe20000010000 */
        /* <DEDUP_REMOVED lines=10> */
.L_x_24388:
[----:B------:R-:W-:-:S07]  /*f580*/  MOV R12, R8 ;  /* 0x00000008000c7202 */ /* 0x000fce0000000f00 */
.L_x_24389:
[----:B------:R-:W-:Y:S05]  /*f590*/  BSYNC B0 ;  /* 0x0000000000007941 */ /* 0x000fea0003800000 */
.L_x_24387:
        /* <DEDUP_REMOVED lines=16> */
.L_x_24393:
[----:B------:R-:W-:Y:S05]  /*f6a0*/  BSYNC B1 ;  /* 0x0000000000017941 */ /* 0x000fea0003800000 */
.L_x_24392:
        /* <DEDUP_REMOVED lines=44> */
.L_x_24391:
[----:B------:R-:W-:Y:S05]  /*f970*/  BSYNC B0 ;  /* 0x0000000000007941 */ /* 0x000fea0003800000 */
.L_x_24390:
        /* <DEDUP_REMOVED lines=23> */
.L_x_24395:
[----:B------:R-:W-:-:S07]  /*faf0*/  IMAD.MOV.U32 R12, RZ, RZ, R8 ;  /* 0x000000ffff0c7224 */ /* 0x000fce00078e0008 */
.L_x_24396:
[----:B------:R-:W-:Y:S05]  /*fb00*/  BSYNC B0 ;  /* 0x0000000000007941 */ /* 0x000fea0003800000 */
.L_x_24394:
        /* <DEDUP_REMOVED lines=16> */
.L_x_24400:
[----:B------:R-:W-:Y:S05]  /*fc10*/  BSYNC B1 ;  /* 0x0000000000017941 */ /* 0x000fea0003800000 */
.L_x_24399:
        /* <DEDUP_REMOVED lines=44> */
.L_x_24398:
[----:B------:R-:W-:Y:S05]  /*fee0*/  BSYNC B0 ;  /* 0x0000000000007941 */ /* 0x000fea0003800000 */
.L_x_24397:
        /* <DEDUP_REMOVED lines=24> */
.L_x_24402:
[----:B------:R-:W-:-:S07]  /*10070*/  MOV R12, R8 ;  /* 0x00000008000c7202 */ /* 0x000fce0000000f00 */
.L_x_24403:
[----:B------:R-:W-:Y:S05]  /*10080*/  BSYNC B0 ;  /* 0x0000000000007941 */ /* 0x000fea0003800000 */
.L_x_24401:
        /* <DEDUP_REMOVED lines=16> */
.L_x_24407:
[----:B------:R-:W-:Y:S05]  /*10190*/  BSYNC B1 ;  /* 0x0000000000017941 */ /* 0x000fea0003800000 */
.L_x_24406:
        /* <DEDUP_REMOVED lines=44> */
.L_x_24405:
[----:B------:R-:W-:Y:S05]  /*10460*/  BSYNC B0 ;  /* 0x0000000000007941 */ /* 0x000fea0003800000 */
.L_x_24404:
        /* <DEDUP_REMOVED lines=21> */
.L_x_24409:
[----:B------:R-:W-:-:S07]  /*105c0*/  MOV R12, R8 ;  /* 0x00000008000c7202 */ /* 0x000fce0000000f00 */
.L_x_24410:
[----:B------:R-:W-:Y:S05]  /*105d0*/  BSYNC B0 ;  /* 0x0000000000007941 */ /* 0x000fea0003800000 */
.L_x_24408:
        /* <DEDUP_REMOVED lines=16> */
.L_x_24414:
[----:B------:R-:W-:Y:S05]  /*106e0*/  BSYNC B1 ;  /* 0x0000000000017941 */ /* 0x000fea0003800000 */
.L_x_24413:
        /* <DEDUP_REMOVED lines=44> */
.L_x_24412:
[----:B------:R-:W-:Y:S05]  /*109b0*/  BSYNC B0 ;  /* 0x0000000000007941 */ /* 0x000fea0003800000 */
.L_x_24411:
        /* <DEDUP_REMOVED lines=22> */
.L_x_24416:
[----:B------:R-:W-:-:S07]  /*10b20*/  IMAD.MOV.U32 R13, RZ, RZ, R8 ;  /* 0x000000ffff0d7224 */ /* 0x000fce00078e0008 */
.L_x_24417:
[----:B------:R-:W-:Y:S05]  /*10b30*/  BSYNC B0 ;  /* 0x0000000000007941 */ /* 0x000fea0003800000 */
.L_x_24415:
        /* <DEDUP_REMOVED lines=16> */
.L_x_24421:
[----:B------:R-:W-:Y:S05]  /*10c40*/  BSYNC B1 ;  /* 0x0000000000017941 */ /* 0x000fea0003800000 */
.L_x_24420:
        /* <DEDUP_REMOVED lines=44> */
.L_x_24419:
[----:B------:R-:W-:Y:S05]  /*10f10*/  BSYNC B0 ;  /* 0x0000000000007941 */ /* 0x000fea0003800000 */
.L_x_24418:
        /* <DEDUP_REMOVED lines=21> */
.L_x_24423:
[----:B------:R-:W-:-:S07]  /*11070*/  MOV R14, R8 ;  /* 0x00000008000e7202 */ /* 0x000fce0000000f00 */
.L_x_24424:
[----:B------:R-:W-:Y:S05]  /*11080*/  BSYNC B0 ;  /* 0x0000000000007941 */ /* 0x000fea0003800000 */
.L_x_24422:
        /* <DEDUP_REMOVED lines=16> */
.L_x_24428:
[----:B------:R-:W-:Y:S05]  /*11190*/  BSYNC B1 ;  /* 0x0000000000017941 */ /* 0x000fea0003800000 */
.L_x_24427:
        /* <DEDUP_REMOVED lines=44> */
.L_x_24426:
[----:B------:R-:W-:Y:S05]  /*11460*/  BSYNC B0 ;  /* 0x0000000000007941 */ /* 0x000fea0003800000 */
.L_x_24425:
        /* <DEDUP_REMOVED lines=22> */
.L_x_24430:
[----:B------:R-:W-:-:S07]  /*115d0*/  MOV R216, R8 ;  /* 0x0000000800d87202 */ /* 0x000fce0000000f00 */
.L_x_24431:
[----:B------:R-:W-:Y:S05]  /*115e0*/  BSYNC B0 ;  /* 0x0000000000007941 */ /* 0x000fea0003800000 */
.L_x_24429:
        /* <DEDUP_REMOVED lines=12> */
[----:B------:R-:W-:Y:S01]  /*116b0*/  @!P6 IADD3 R10, R10, 0x1, RZ ;  /* 0x000000010a0ae810 */ /* 0x000fe20007ffe0ff */
[----:B------:R-:W-:Y:S02]  /*116c0*/  @!P6 VIADD R8, R6, 0x1 ;  /* 0x000000010608e836 */ /* 0x000fe40000000000 */
[----:B------:R-:W-:Y:S01]  /*116d0*/  @!P6 IMAD.MOV.U32 R7, RZ, RZ, RZ ;  /* 0x000000ffff07e224 */ /* 0x000fe200078e00ff */
[----:B------:R-:W-:-:S13]  /*116e0*/  ISETP.NE.AND P0, PT, R10, RZ, !P6 ;  /* 0x000000ff0a00720c */ /* 0x000fda0007705270 */
[----:B------:R-:W-:Y:S02]  /*116f0*/  @P0 IADD3 R8, R6, RZ, RZ ;  /* 0x000000ff06080210 */ /* 0x000fe40007ffe0ff */
[----:B------:R-:W-:Y:S02]  /*11700*/  LOP3.LUT P0, RZ, R0, 0x10, RZ, 0xc0, !PT ;  /* 0x0000001000ff7812 */ /* 0x000fe4000780c0ff */
[----:B------:R-:W-:-:S11]  /*11710*/  @!P6 MOV R6, R8 ;  /* 0x000000080006e202 */ /* 0x000fd60000000f00 */
.L_x_24435:
[----:B------:R-:W-:Y:S05]  /*11720*/  BSYNC B1 ;  /* 0x0000000000017941 */ /* 0x000fea0003800000 */
.L_x_24434:
        /* <DEDUP_REMOVED lines=42> */
[----:B------:R-:W-:Y:S02]  /*119d0*/  LOP3.LUT R225, R219, UR32, R220, 0x96, !PT ;  /* 0x00000020dbe17c12 */ /* 0x000fe4000f8e96dc */
[----:B------:R-:W-:-:S07]  /*119e0*/  MOV R8, R218 ;  /* 0x000000da00087202 */ /* 0x000fce0000000f00 */
.L_x_24433:
[----:B------:R-:W-:Y:S05]  /*119f0*/  BSYNC B0 ;  /* 0x0000000000007941 */ /* 0x000fea0003800000 */
.L_x_24432:
[----:B------:R-:W-:Y:S01]  /*11a00*/  I2FP.F32.U32 R219, R216 ;  /* 0x000000d800db7245 */ /* 0x000fe20000201000 */
[----:B------:R-:W0:Y:S01]  /*11a10*/  LDC.64 R222, c[0x0][0x238] ;  /* 0x00008e00ffde7b82 */ /* 0x000e220000000a00 */
[----:B------:R-:W-:Y:S02]  /*11a20*/  SEL R216, RZ, 0x1, P2 ;  /* 0x00000001ffd87807 */ /* 0x000fe40001000000 */
[----:B------:R-:W-:Y:S01]  /*11a30*/  SEL R218, RZ, 0x10000, P5 ;  /* 0x00010000ffda7807 */ /* 0x000fe20002800000 */
[----:B------:R-:W-:Y:S01]  /*11a40*/  FFMA.FTZ R219, R219, R243, 1.1641532182693481445e-10 ;  /* 0x2f000000dbdb7423 */ /* 0x000fe200000100f3 */
[----:B------:R-:W-:Y:S02]  /*11a50*/  SEL R217, RZ, 0x100, P4 ;  /* 0x00000100ffd97807 */ /* 0x000fe40002000000 */
[----:B------:R-:W-:Y:S02]  /*11a60*/  SHF.L.U32 R15, R15, 0x10, RZ ;  /* 0x000000100f0f7819 */ /* 0x000fe400000006ff */
[----:B------:R-:W-:-:S02]  /*11a70*/  FSETP.GTU.FTZ.AND P2, PT, R219, R240, PT ;  /* 0x000000f0db00720b */ /* 0x000fc40003f5c000 */
[C---:B------:R-:W-:Y:S01]  /*11a80*/  LOP3.LUT P5, RZ, R0.reuse, 0x4, RZ, 0xc0, !PT ;  /* 0x0000000400ff7812 */ /* 0x040fe200078ac0ff */
[----:B------:R-:W-:Y:S01]  /*11a90*/  FMUL.FTZ R15, R15, R230 ;  /* 0x000000e60f0f7220 */ /* 0x000fe20000410000 */
[----:B------:R-:W-:Y:S02]  /*11aa0*/  SEL R219, RZ, 0x1000000, P2 ;  /* 0x01000000ffdb7807 */ /* 0x000fe40001000000 */
[----:B------:R-:W-:Y:S01]  /*11ab0*/  LOP3.LUT P4, RZ, R0, 0x2, RZ, 0xc0, !PT ;  /* 0x0000000200ff7812 */ /* 0x000fe2000788c0ff */
[----:B------:R-:W-:Y:S01]  /*11ac0*/  FMUL.FTZ R15, R15, R252 ;  /* 0x000000fc0f0f7220 */ /* 0x000fe20000410000 */
[----:B------:R-:W-:Y:S01]  /*11ad0*/  LOP3.LUT R218, R217, R219, R218, 0xfe, !PT ;  /* 0x000000dbd9da7212 */ /* 0x000fe200078efeda */
[----:B------:R-:W-:Y:S01]  /*11ae0*/  IMAD.WIDE.U32 R216, R216, 0x1000000, RZ ;  /* 0x01000000d8d87825 */ /* 0x000fe200078e00ff */
[----:B------:R-:W-:Y:S02]  /*11af0*/  SEL R219, RZ, 0x1, P3 ;  /* 0x00000001ffdb7807 */ /* 0x000fe40001800000 */
[----:B------:R-:W-:-:S02]  /*11b00*/  SEL R220, RZ, 0x1, P5 ;  /* 0x00000001ffdc7807 */ /* 0x000fc40002800000 */
[----:B------:R-:W-:Y:S02]  /*11b10*/  LOP3.LUT R217, R217, R218, R219, 0xfe, !PT ;  /* 0x000000dad9d97212 */ /* 0x000fe400078efedb */
[----:B------:R-:W-:Y:S01]  /*11b20*/  SEL R218, RZ, 0x1, P4 ;  /* 0x00000001ffda7807 */ /* 0x000fe20002000000 */
[----:B------:R-:W-:Y:S01]  /*11b30*/  IMAD.WIDE.U32 R220, R220, 0x100, RZ ;  /* 0x00000100dcdc7825 */ /* 0x000fe200078e00ff */
[----:B------:R-:W-:Y:S02]  /*11b40*/  FSEL R15, R15, RZ, !P2 ;  /* 0x000000ff0f0f7208 */ /* 0x000fe40005000000 */
[----:B------:R-:W-:Y:S01]  /*11b50*/  LOP3.LUT P6, RZ, R0, 0x8, RZ, 0xc0, !PT ;  /* 0x0000000800ff7812 */ /* 0x000fe200078cc0ff */
[----:B------:R-:W-:Y:S01]  /*11b60*/  IMAD.WIDE.U32 R218, R218, 0x10000, RZ ;  /* 0x00010000dada7825 */ /* 0x000fe200078e00ff */
[----:B------:R-:W-:-:S03]  /*11b70*/  IADD3 R229, R227, 0x300, RZ ;  /* 0x00000300e3e57810 */ /* 0x000fc60007ffe0ff */
[----:B------:R-:W-:Y:S01]  /*11b80*/  FMUL.FTZ R15, R79, R15 ;  /* 0x0000000f4f0f7220 */ /* 0x000fe20000410000 */
[----:B------:R-:W-:-:S03]  /*11b90*/  LOP3.LUT R218, R220, R216, R218, 0xfe, !PT ;  /* 0x000000d8dcda7212 */ /* 0x000fc600078efeda */
[----:B------:R-:W-:Y:S01]  /*11ba0*/  @P0 FADD.FTZ R15, R63, R15 ;  /* 0x0000000f3f0f0221 */ /* 0x000fe20000010000 */
[----:B------:R-:W-:Y:S01]  /*11bb0*/  LOP3.LUT R219, R221, R217, R219, 0xfe, !PT ;  /* 0x000000d9dddb7212 */ /* 0x000fe200078efedb */
[----:B0-----:R-:W-:Y:S01]  /*11bc0*/  IMAD.WIDE.U32 R216, R228, 0x20, R222 ;  /* 0x00000020e4d87825 */ /* 0x001fe200078e00de */
[----:B------:R-:W0:Y:S04]  /*11bd0*/  @P1 LDC.64 R220, c[0x0][0x230] ;  /* 0x00008c00ffdc1b82 */ /* 0x000e280000000a00 */
[----:B------:R-:W-:Y:S04]  /*11be0*/  STG.E.128 desc[UR4][R216.64], R16 ;  /* 0x00000010d8007986 */ /* 0x000fe8000c101d04 */
[----:B------:R1:W-:Y:S02]  /*11bf0*/  STG.E.128 desc[UR4][R216.64+0x10], R12 ;  /* 0x0000100cd8007986 */ /* 0x0003e4000c101d04 */
[----:B-1----:R-:W-:-:S04]  /*11c00*/  SEL R216, RZ, 0x1, P6 ;  /* 0x00000001ffd87807 */ /* 0x002fc80003000000 */
[----:B------:R-:W-:Y:S01]  /*11c10*/  LOP3.LUT R218, R218, R216, RZ, 0xfc, !PT ;  /* 0x000000d8dada7212 */ /* 0x000fe200078efcff */
[----:B------:R-:W-:-:S05]  /*11c20*/  IMAD.WIDE.U32 R216, R228, 0x8, R232 ;  /* 0x00000008e4d87825 */ /* 0x000fca00078e00e8 */
[----:B------:R0:W-:Y:S02]  /*11c30*/  STG.E.64 desc[UR4][R216.64], R218 ;  /* 0x000000dad8007986 */ /* 0x0001e4000c101b04 */
[----:B0-----:R-:W-:-:S05]  /*11c40*/  @P1 IMAD.WIDE.U32 R216, R229, 0x20, R220 ;  /* 0x00000020e5d81825 */ /* 0x001fca00078e00dc */
[----:B------:R-:W5:Y:S04]  /*11c50*/  @P1 LDG.E.128 R64, desc[UR4][R216.64] ;  /* 0x00000004d8401981 */ /* 0x000f68000c1e1d00 */
[----:B------:R0:W5:Y:S02]  /*11c60*/  @P1 LDG.E.128 R60, desc[UR4][R216.64+0x10] ;  /* 0x00001004d83c1981 */ /* 0x000164000c1e1d00 */
[----:B0-----:R-:W-:-:S05]  /*11c70*/  IMAD.WIDE.U32 R216, R229, 0x10, R234 ;  /* 0x00000010e5d87825 */ /* 0x001fca00078e00ea */
[----:B------:R0:W5:Y:S01]  /*11c80*/  LDG.E.128 R220, desc[UR4][R216.64] ;  /* 0x00000004d8dc7981 */ /* 0x000162000c1e1d00 */
        /* <DEDUP_REMOVED lines=12> */
.L_x_24437:
[----:B------:R-:W-:-:S07]  /*11d50*/  MOV R216, R8 ;  /* 0x0000000800d87202 */ /* 0x000fce0000000f00 */
.L_x_24438:
[----:B------:R-:W-:Y:S05]  /*11d60*/  BSYNC B0 ;  /* 0x0000000000007941 */ /* 0x000fea0003800000 */
.L_x_24436:
        /* <DEDUP_REMOVED lines=16> */
.L_x_24442:
[----:B------:R-:W-:Y:S05]  /*11e70*/  BSYNC B1 ;  /* 0x0000000000017941 */ /* 0x000fea0003800000 */
.L_x_24441:
        /* <DEDUP_REMOVED lines=39> */
[----:B------:R-:W-:Y:S02]  /*120f0*/  IMAD.MOV.U32 R224, RZ, RZ, R218 ;  /* 0x000000ffffe07224 */ /* 0x000fe400078e00da */
[----:B------:R-:W-:-:S03]  /*12100*/  IMAD.WIDE.U32 R218, R8, -0x326172a9, RZ ;  /* 0xcd9e8d5708da7825 */ /* 0x000fc600078e00ff */
[----:B------:R-:W-:Y:S01]  /*12110*/  MOV R8, R218 ;  /* 0x000000da00087202 */ /* 0x000fe20000000f00 */
[----:B------:R-:W-:Y:S01]  /*12120*/  HFMA2.MMA R218, -RZ, RZ, 0, 0 ;  /* 0x00000000ffda7435 */ /* 0x000fe200000001ff */
[----:B------:R-:W-:-:S10]  /*12130*/  LOP3.LUT R225, R219, UR32, R232, 0x96, !PT ;  /* 0x00000020dbe17c12 */ /* 0x000fd4000f8e96e8 */
.L_x_24440:
[----:B------:R-:W-:Y:S05]  /*12140*/  BSYNC B0 ;  /* 0x0000000000007941 */ /* 0x000fea0003800000 */
.L_x_24439:
[----:B------:R-:W-:Y:S01]  /*12150*/  I2FP.F32.U32 R216, R216 ;  /* 0x000000d800d87245 */ /* 0x000fe20000201000 */
[----:B------:R-:W-:Y:S01]  /*12160*/  BSSY B0, `(.L_x_24443) ;  /* 0x0000018000007945 */ /* 0x000fe20003800000 */
[----:B------:R-:W-:Y:S02]  /*12170*/  LOP3.LUT R0, R0, 0xfffffffb, RZ, 0xc0, !PT ;  /* 0xfffffffb00007812 */ /* 0x000fe400078ec0ff */
[----:B------:R-:W-:Y:S01]  /*12180*/  IADD3 R219, R218, 0x1, RZ ;  /* 0x00000001dadb7810 */ /* 0x000fe20007ffe0ff */
[----:B------:R-:W-:-:S05]  /*12190*/  FFMA.FTZ R216, R216, R243, 1.1641532182693481445e-10 ;  /* 0x2f000000d8d87423 */ /* 0x000fca00000100f3 */
[----:B------:R-:W-:Y:S01]  /*121a0*/  FSETP.GTU.FTZ.AND P1, PT, R216, R240, PT ;  /* 0x000000f0d800720b */ /* 0x000fe20003f3c000 */
[C---:B-----5:R-:W-:Y:S01]  /*121b0*/  IMAD.U32 R216, R220.reuse, 0x10000, RZ ;  /* 0x00010000dcd87824 */ /* 0x060fe200078e00ff */
[----:B------:R-:W-:-:S03]  /*121c0*/  PRMT R220, R220, 0x7632, R220 ;  /* 0x00007632dcdc7816 */ /* 0x000fc600000000dc */
[----:B------:R-:W-:-:S04]  /*121d0*/  FMUL.FTZ R216, R216, R230 ;  /* 0x000000e6d8d87220 */ /* 0x000fc80000410000 */
[----:B------:R-:W-:-:S04]  /*121e0*/  FMUL.FTZ R216, R216, R252 ;  /* 0x000000fcd8d87220 */ /* 0x000fc80000410000 */
        /* <DEDUP_REMOVED lines=14> */
.L_x_24444:
[----:B------:R-:W-:-:S07]  /*122d0*/  MOV R217, R8 ;  /* 0x0000000800d97202 */ /* 0x000fce0000000f00 */
.L_x_24445:
[----:B------:R-:W-:Y:S05]  /*122e0*/  BSYNC B0 ;  /* 0x0000000000007941 */ /* 0x000fea0003800000 */
.L_x_24443:
        /* <DEDUP_REMOVED lines=16> */
.L_x_24449:
[----:B------:R-:W-:Y:S05]  /*123f0*/  BSYNC B1 ;  /* 0x0000000000017941 */ /* 0x000fea0003800000 */
.L_x_24448:
        /* <DEDUP_REMOVED lines=44> */
.L_x_24447:
[----:B------:R-:W-:Y:S05]  /*126c0*/  BSYNC B0 ;  /* 0x0000000000007941 */ /* 0x000fea0003800000 */
.L_x_24446:
        /* <DEDUP_REMOVED lines=23> */
.L_x_24451:
[----:B------:R-:W-:-:S07]  /*12840*/  IMAD.MOV.U32 R220, RZ, RZ, R8 ;  /* 0x000000ffffdc7224 */ /* 0x000fce00078e0008 */
.L_x_24452:
[----:B------:R-:W-:Y:S05]  /*12850*/  BSYNC B0 ;  /* 0x0000000000007941 */ /* 0x000fea0003800000 */
.L_x_24450:
        /* <DEDUP_REMOVED lines=16> */
.L_x_24456:
[----:B------:R-:W-:Y:S05]  /*12960*/  BSYNC B1 ;  /* 0x0000000000017941 */ /* 0x000fea0003800000 */
.L_x_24455:
        /* <DEDUP_REMOVED lines=44> */
.L_x_24454:
[----:B------:R-:W-:Y:S05]  /*12c30*/  BSYNC B0 ;  /* 0x0000000000007941 */ /* 0x000fea0003800000 */
.L_x_24453:
        /* <DEDUP_REMOVED lines=22> */
.L_x_24458:
[----:B------:R-:W-:-:S07]  /*12da0*/  MOV R219, R8 ;  /* 0x0000000800db7202 */ /* 0x000fce0000000f00 */
.L_x_24459:
[----:B------:R-:W-:Y:S05]  /*12db0*/  BSYNC B0 ;  /* 0x0000000000007941 */ /* 0x000fea0003800000 */
.L_x_24457:
        /* <DEDUP_REMOVED lines=16> */
.L_x_24463:
[----:B------:R-:W-:Y:S05]  /*12ec0*/  BSYNC B1 ;  /* 0x0000000000017941 */ /* 0x000fea0003800000 */
.L_x_24462:
        /* <DEDUP_REMOVED lines=44> */
.L_x_24461:
[----:B------:R-:W-:Y:S05]  /*13190*/  BSYNC B0 ;  /* 0x0000000000007941 */ /* 0x000fea0003800000 */
.L_x_24460:
        /* <DEDUP_REMOVED lines=21> */
.L_x_24465:
[----:B------:R-:W-:-:S07]  /*132f0*/  MOV R231, R8 ;  /* 0x0000000800e77202 */ /* 0x000fce0000000f00 */
.L_x_24466:
[----:B------:R-:W-:Y:S05]  /*13300*/  BSYNC B0 ;  /* 0x0000000000007941 */ /* 0x000fea0003800000 */
.L_x_24464:
        /* <DEDUP_REMOVED lines=16> */
.L_x_24470:
[----:B------:R-:W-:Y:S05]  /*13410*/  BSYNC B1 ;  /* 0x0000000000017941 */ /* 0x000fea0003800000 */
.L_x_24469:
        /* <DEDUP_REMOVED lines=44> */
.L_x_24468:
[----:B------:R-:W-:Y:S05]  /*136e0*/  BSYNC B0 ;  /* 0x0000000000007941 */ /* 0x000fea0003800000 */
.L_x_24467:
[----:B------:R-:W-:Y:S01]  /*136f0*/  I2FP.F32.U32 R220, R231 ;  /* 0x000000e700dc7245 */ /* 0x000fe20000201000 */
[----:B------:R-:W-:Y:S01]  /*13700*/  BSSY B0, `(.L_x_24471) ;  /* 0x0000016000007945 */ /* 0x000fe20003800000 */
[C---:B------:R-:W-:Y:S02]  /*13710*/  ISETP.NE.AND P4, PT, R232.reuse, 0x1, PT ;  /* 0x00000001e800780c */ /* 0x040fe40003f85270 */
[----:B------:R-:W-:Y:S01]  /*13720*/  IADD3 R231, R232, 0x1, RZ ;  /* 0x00000001e8e77810 */ /* 0x000fe20007ffe0ff */
        /* <DEDUP_REMOVED lines=18> */
.L_x_24472:
[----:B------:R-:W-:-:S07]  /*13850*/  IMAD.MOV.U32 R221, RZ, RZ, R8 ;  /* 0x000000ffffdd7224 */ /* 0x000fce00078e0008 */
.L_x_24473:
[----:B------:R-:W-:Y:S05]  /*13860*/  BSYNC B0 ;  /* 0x0000000000007941 */ /* 0x000fea0003800000 */
.L_x_24471:
        /* <DEDUP_REMOVED lines=16> */
.L_x_24477:
[----:B------:R-:W-:Y:S05]  /*13970*/  BSYNC B1 ;  /* 0x0000000000017941 */ /* 0x000fea0003800000 */
.L_x_24476:
        /* <DEDUP_REMOVED lines=15> */
[----:B------:R-:W-:-:S05]  /*13a70*/  IMAD.WIDE.U32 R224, R224, -0x2daee0ad, RZ ;  /* 0xd2511f53e0e07825 */ /* 0x000fca00078e00ff */
[----:B------:R-:W-:Y:S02]  /*13a80*/  LOP3.LUT R11, R225, UR21, R234, 0x96, !PT ;  /* 0x00000015e10b7c12 */ /* 0x000fe4000f8e96ea */
        /* <DEDUP_REMOVED lines=26> */
.L_x_24475:
[----:B------:R-:W-:Y:S05]  /*13c30*/  BSYNC B0 ;  /* 0x0000000000007941 */ /* 0x000fea0003800000 */
.L_x_24474:
[----:B------:R-:W0:Y:S01]  /*13c40*/  LDC R232, c[0x0][0x294] ;  /* 0x0000a500ffe87b82 */ /* 0x000e220000000800 */
[----:B------:R-:W-:Y:S01]  /*13c50*/  I2FP.F32.U32 R221, R221 ;  /* 0x000000dd00dd7245 */ /* 0x000fe20000201000 */
[----:B------:R-:W-:Y:S01]  /*13c60*/  BSSY B0, `(.L_x_24478) ;  /* 0x0000015000007945 */ /* 0x000fe20003800000 */
[----:B------:R-:W-:Y:S02]  /*13c70*/  SHF.L.U32 R222, R222, 0x10, RZ ;  /* 0x00000010dede7819 */ /* 0x000fe400000006ff */
[----:B------:R-:W-:Y:S01]  /*13c80*/  ISETP.NE.AND P5, PT, R231, 0x1, PT ;  /* 0x00000001e700780c */ /* 0x000fe20003fa5270 */
[----:B------:R-:W-:Y:S01]  /*13c90*/  FFMA.FTZ R221, R221, R243, 1.1641532182693481445e-10 ;  /* 0x2f000000dddd7423 */ /* 0x000fe200000100f3 */
[----:B------:R-:W-:Y:S01]  /*13ca0*/  IADD3 R233, R231, 0x1, RZ ;  /* 0x00000001e7e97810 */ /* 0x000fe20007ffe0ff */
[----:B------:R-:W-:-:S04]  /*13cb0*/  FMUL.FTZ R222, R222, R230 ;  /* 0x000000e6dede7220 */ /* 0x000fc80000410000 */
[----:B------:R-:W-:Y:S01]  /*13cc0*/  FMUL.FTZ R222, R222, R252 ;  /* 0x000000fcdede7220 */ /* 0x000fe20000410000 */
[----:B0-----:R-:W-:-:S04]  /*13cd0*/  FSETP.GTU.FTZ.AND P4, PT, R221, R232, PT ;  /* 0x000000e8dd00720b */ /* 0x001fc80003f9c000 */
        /* <DEDUP_REMOVED lines=12> */
.L_x_24479:
[----:B------:R-:W-:-:S07]  /*13da0*/  IMAD.MOV.U32 R222, RZ, RZ, R8 ;  /* 0x000000ffffde7224 */ /* 0x000fce00078e0008 */
.L_x_24480:
[----:B------:R-:W-:Y:S05]  /*13db0*/  BSYNC B0 ;  /* 0x0000000000007941 */ /* 0x000fea0003800000 */
.L_x_24478:
        /* <DEDUP_REMOVED lines=16> */
.L_x_24484:
[----:B------:R-:W-:Y:S05]  /*13ec0*/  BSYNC B1 ;  /* 0x0000000000017941 */ /* 0x000fea0003800000 */
.L_x_24483:
        /* <DEDUP_REMOVED lines=41> */
[----:B------:R-:W-:Y:S01]  /*14160*/  IMAD.MOV.U32 R233, RZ, RZ, RZ ;  /* 0x000000ffffe97224 */ /* 0x000fe200078e00ff */
[----:B------:R-:W-:-:S07]  /*14170*/  MOV R8, R232 ;  /* 0x000000e800087202 */ /* 0x000fce0000000f00 */
.L_x_24482:
[----:B------:R-:W-:Y:S05]  /*14180*/  BSYNC B0 ;  /* 0x0000000000007941 */ /* 0x000fea0003800000 */
.L_x_24481:
[----:B------:R-:W0:Y:S01]  /*14190*/  LDC R232, c[0x0][0x294] ;  /* 0x0000a500ffe87b82 */ /* 0x000e220000000800 */
[----:B------:R-:W-:Y:S01]  /*141a0*/  I2FP.F32.U32 R222, R222 ;  /* 0x000000de00de7245 */ /* 0x000fe20000201000 */
[----:B------:R-:W-:Y:S01]  /*141b0*/  BSSY B0, `(.L_x_24485) ;  /* 0x0000016000007945 */ /* 0x000fe20003800000 */
[----:B------:R-:W-:Y:S02]  /*141c0*/  ISETP.NE.AND P6, PT, R233, 0x1, PT ;  /* 0x00000001e900780c */ /* 0x000fe40003fc5270 */
[----:B------:R-:W-:Y:S01]  /*141d0*/  PRMT R231, R223, 0x7632, R231 ;  /* 0x00007632dfe77816 */ /* 0x000fe200000000e7 */
[----:B------:R-:W-:-:S05]  /*141e0*/  FFMA.FTZ R222, R222, R243, 1.1641532182693481445e-10 ;  /* 0x2f000000dede7423 */ /* 0x000fca00000100f3 */
[----:B0-----:R-:W-:Y:S02]  /*141f0*/  FSETP.GTU.FTZ.AND P5, PT, R222, R232, PT ;  /* 0x000000e8de00720b */ /* 0x001fe40003fbc000 */
[----:B------:R-:W-:Y:S02]  /*14200*/  SHF.L.U32 R222, R223, 0x10, RZ ;  /* 0x00000010dfde7819 */ /* 0x000fe400000006ff */
[----:B------:R-:W-:-:S03]  /*14210*/  IADD3 R232, R233, 0x1, RZ ;  /* 0x00000001e9e87810 */ /* 0x000fc60007ffe0ff */
        /* <DEDUP_REMOVED lines=14> */
.L_x_24486:
[----:B------:R-:W-:-:S07]  /*14300*/  IMAD.MOV.U32 R223, RZ, RZ, R8 ;  /* 0x000000ffffdf7224 */ /* 0x000fce00078e0008 */
.L_x_24487:
[----:B------:R-:W-:Y:S05]  /*14310*/  BSYNC B0 ;  /* 0x0000000000007941 */ /* 0x000fea0003800000 */
.L_x_24485:
        /* <DEDUP_REMOVED lines=19> */
.L_x_24491:
[----:B------:R-:W-:Y:S05]  /*14450*/  BSYNC B1 ;  /* 0x0000000000017941 */ /* 0x000fea0003800000 */
.L_x_24490:
        /* <DEDUP_REMOVED lines=43> */
.L_x_24489:
[----:B------:R-:W-:Y:S05]  /*14710*/  BSYNC B0 ;  /* 0x0000000000007941 */ /* 0x000fea0003800000 */
.L_x_24488:
[----:B------:R-:W0:Y:S01]  /*14720*/  LDC R233, c[0x0][0x294] ;  /* 0x0000a500ffe97b82 */ /* 0x000e220000000800 */
[----:B------:R-:W-:Y:S01]  /*14730*/  I2FP.F32.U32 R223, R223 ;  /* 0x000000df00df7245 */ /* 0x000fe20000201000 */
[----:B------:R-:W-:Y:S01]  /*14740*/  UMOV UR8, 0xffffffff ;  /* 0xffffffff00087882 */ /* 0x000fe20000000000 */
[----:B------:R-:W-:Y:S02]  /*14750*/  SHF.L.U32 R231, R231, 0x10, RZ ;  /* 0x00000010e7e77819 */ /* 0x000fe400000006ff */
[----:B------:R-:W-:Y:S01]  /*14760*/  SEL R240, RZ, 0x1, P2 ;  /* 0x00000001fff07807 */ /* 0x000fe20001000000 */
[----:B------:R-:W-:Y:S02]  /*14770*/  FFMA.FTZ R223, R223, R243, 1.1641532182693481445e-10 ;  /* 0x2f000000dfdf7423 */ /* 0x000fe400000100f3 */
[----:B------:R-:W1:Y:S01]  /*14780*/  LDC.64 R234, c[0x0][0x238] ;  /* 0x00008e00ffea7b82 */ /* 0x000e620000000a00 */
[----:B------:R-:W-:Y:S01]  /*14790*/  FMUL.FTZ R231, R231, R230 ;  /* 0x000000e6e7e77220 */ /* 0x000fe20000410000 */
[----:B------:R-:W-:-:S04]  /*147a0*/  IMAD.WIDE.U32 R240, R240, 0x1000000, RZ ;  /* 0x01000000f0f07825 */ /* 0x000fc800078e00ff */
[----:B------:R-:W-:Y:S02]  /*147b0*/  FMUL.FTZ R231, R231, R252 ;  /* 0x000000fce7e77220 */ /* 0x000fe40000410000 */
[----:B------:R-:W2:Y:S01]  /*147c0*/  S2R R252, SR_TID.X ;  /* 0x0000000000fc7919 */ /* 0x000ea20000002100 */
[----:B0-----:R-:W-:Y:S02]  /*147d0*/  FSETP.GTU.FTZ.AND P6, PT, R223, R233, PT ;  /* 0x000000e9df00720b */ /* 0x001fe40003fdc000 */
[----:B------:R-:W-:Y:S02]  /*147e0*/  SEL R233, RZ, 0x10000, P5 ;  /* 0x00010000ffe97807 */ /* 0x000fe40002800000 */
[----:B------:R-:W-:Y:S02]  /*147f0*/  FSEL R231, R231, RZ, !P6 ;  /* 0x000000ffe7e77208 */ /* 0x000fe40007000000 */
[----:B------:R-:W-:-:S03]  /*14800*/  LOP3.LUT P5, RZ, R0, 0x2, RZ, 0xc0, !PT ;  /* 0x0000000200ff7812 */ /* 0x000fc600078ac0ff */
[----:B------:R-:W-:Y:S01]  /*14810*/  FMUL.FTZ R223, R71, R231 ;  /* 0x000000e747df7220 */ /* 0x000fe20000410000 */
[----:B-1----:R-:W-:-:S04]  /*14820*/  IMAD.WIDE.U32 R230, R229, 0x20, R234 ;  /* 0x00000020e5e67825 */ /* 0x002fc800078e00ea */
[----:B------:R-:W-:Y:S01]  /*14830*/  @P0 FADD.FTZ R223, R63, R223 ;  /* 0x000000df3fdf0221 */ /* 0x000fe20000010000 */
[----:B------:R-:W-:Y:S01]  /*14840*/  LOP3.LUT P0, RZ, R0, 0x4, RZ, 0xc0, !PT ;  /* 0x0000000400ff7812 */ /* 0x000fe2000780c0ff */
[----:B------:R-:W-:Y:S04]  /*14850*/  STG.E.128 desc[UR4][R230.64], R216 ;  /* 0x000000d8e6007986 */ /* 0x000fe8000c101d04 */
[----:B------:R0:W-:Y:S01]  /*14860*/  STG.E.128 desc[UR4][R230.64+0x10], R220 ;  /* 0x000010dce6007986 */ /* 0x0001e2000c101d04 */
[----:B--2---:R-:W-:Y:S02]  /*14870*/  SHF.R.U32.HI R243, RZ, 0x5, R252 ;  /* 0x00000005fff37819 */ /* 0x004fe400000116fc */
[----:B0-----:R-:W-:Y:S02]  /*14880*/  SEL R230, RZ, 0x100, P4 ;  /* 0x00000100ffe67807 */ /* 0x001fe40002000000 */
[----:B------:R-:W-:-:S04]  /*14890*/  SEL R231, RZ, 0x1000000, P6 ;  /* 0x01000000ffe77807 */ /* 0x000fc80003000000 */
[----:B------:R-:W-:Y:S02]  /*148a0*/  LOP3.LUT R230, R230, R231, R233, 0xfe, !PT ;  /* 0x000000e7e6e67212 */ /* 0x000fe400078efee9 */
[----:B------:R-:W-:-:S04]  /*148b0*/  SEL R231, RZ, 0x1, P3 ;  /* 0x00000001ffe77807 */ /* 0x000fc80001800000 */
[----:B------:R-:W-:Y:S02]  /*148c0*/  LOP3.LUT R233, R241, R230, R231, 0xfe, !PT ;  /* 0x000000e6f1e97212 */ /* 0x000fe400078efee7 */
[----:B------:R-:W-:Y:S02]  /*148d0*/  SEL R231, RZ, 0x1, P1 ;  /* 0x00000001ffe77807 */ /* 0x000fe40000800000 */
[----:B------:R-:W-:Y:S02]  /*148e0*/  SEL R230, RZ, 0x1, P5 ;  /* 0x00000001ffe67807 */ /* 0x000fe40002800000 */
[----:B------:R-:W-:Y:S01]  /*148f0*/  LOP3.LUT P1, RZ, R252, 0x1f, RZ, 0xc0, !PT ;  /* 0x0000001ffcff7812 */ /* 0x000fe2000782c0ff */
[----:B------:R-:W-:-:S04]  /*14900*/  IMAD.WIDE.U32 R234, R231, 0x10000, RZ ;  /* 0x00010000e7ea7825 */ /* 0x000fc800078e00ff */
[----:B------:R-:W-:-:S03]  /*14910*/  IMAD.WIDE.U32 R230, R230, 0x100, RZ ;  /* 0x00000100e6e67825 */ /* 0x000fc600078e00ff */
[----:B------:R-:W-:Y:S02]  /*14920*/  LOP3.LUT R230, R230, R240, R234, 0xfe, !PT ;  /* 0x000000f0e6e67212 */ /* 0x000fe400078efeea */
[----:B------:R-:W0:Y:S01]  /*14930*/  LDC.64 R240, c[0x0][0x240] ;  /* 0x00009000fff07b82 */ /* 0x000e220000000a00 */
[----:B------:R-:W-:Y:S02]  /*14940*/  LOP3.LUT R231, R231, R233, R235, 0xfe, !PT ;  /* 0x000000e9e7e77212 */ /* 0x000fe400078efeeb */
[----:B------:R-:W-:Y:S02]  /*14950*/  SEL R233, RZ, 0x1, P0 ;  /* 0x00000001ffe97807 */ /* 0x000fe40000000000 */
[----:B------:R-:W-:Y:S02]  /*14960*/  LOP3.LUT P0, RZ, R242, 0xff, RZ, 0xc0, !PT ;  /* 0x000000fff2ff7812 */ /* 0x000fe4000780c0ff */
[----:B------:R-:W-:Y:S02]  /*14970*/  LOP3.LUT R230, R230, R233, RZ, 0xfc, !PT ;  /* 0x000000e9e6e67212 */ /* 0x000fe400078efcff */
[----:B------:R-:W-:-:S09]  /*14980*/  LOP3.LUT R233, R243, 0x7fffffc, RZ, 0xc0, !PT ;  /* 0x07fffffcf3e97812 */ /* 0x000fd200078ec0ff */
[----:B------:R-:W-:Y:S01]  /*14990*/  @!P0 IADD3 R233, R233, 0x4, RZ ;  /* 0x00000004e9e98810 */ /* 0x000fe20007ffe0ff */
[----:B0-----:R-:W-:-:S05]  /*149a0*/  IMAD.WIDE.U32 R234, R229, 0x8, R240 ;  /* 0x00000008e5ea7825 */ /* 0x001fca00078e00f0 */
[----:B------:R0:W-:Y:S02]  /*149b0*/  STG.E.64 desc[UR4][R234.64], R230 ;  /* 0x000000e6ea007986 */ /* 0x0001e4000c101b04 */
[----:B0-----:R-:W-:-:S04]  /*149c0*/  FADD.FTZ R230, RZ, R56 ;  /* 0x00000038ffe67221 */ /* 0x001fc80000010000 */
        /* <DEDUP_REMOVED lines=188> */
.L_x_24504:
[----:B------:R-:W2:Y:S01]  /*15590*/  @!P1 S2R R234, SR_CgaCtaId ;  /* 0x0000000000ea9919 */ /* 0x000ea20000008800 */
[----:B-1----:R-:W-:Y:S01]  /*155a0*/  FADD.FTZ R231, R240, R231 ;  /* 0x000000e7f0e77221 */ /* 0x002fe20000010000 */
[----:B0-----:R-:W-:Y:S02]  /*155b0*/  LOP3.LUT R240, R243, 0x3, RZ, 0xc0, !PT ;  /* 0x00000003f3f07812 */ /* 0x001fe400078ec0ff */
[----:B------:R-:W-:Y:S01]  /*155c0*/  @!P1 MOV R235, 0x400 ;  /* 0x0000040000eb9802 */ /* 0x000fe20000000f00 */
[----:B------:R-:W-:Y:S05]  /*155d0*/  WARPSYNC.ALL ;  /* 0x0000000000007948 */ /* 0x000fea0003800000 */
[----:B------:R-:W3:Y:S04]  /*155e0*/  LDL R242, [R1+0x14] ;  /* 0x0000140001f27983 */ /* 0x000ee80000100800 */
[----:B------:R-:W4:Y:S01]  /*155f0*/  LDL R243, [R1+0x1c] ;  /* 0x00001c0001f37983 */ /* 0x000f220000100800 */
[----:B--2---:R-:W-:Y:S01]  /*15600*/  @!P1 LEA R234, R234, R235, 0x18 ;  /* 0x000000ebeaea9211 */ /* 0x004fe200078ec0ff */
[----:B------:R-:W-:-:S05]  /*15610*/  @!P1 IMAD.IADD R235, R233, 0x1, R240 ;  /* 0x00000001e9eb9824 */ /* 0x000fca00078e02f0 */
[----:B------:R-:W-:-:S05]  /*15620*/  @!P1 LEA R234, R235, R234, 0x3 ;  /* 0x000000eaebea9211 */ /* 0x000fca00078e18ff */
[----:B------:R0:W-:Y:S01]  /*15630*/  @!P1 STS.64 [R234], R230 ;  /* 0x000000e6ea009388 */ /* 0x0001e20000000a00 */
[----:B------:R-:W-:Y:S01]  /*15640*/  BAR.SYNC.DEFER_BLOCKING 0x0 ;  /* 0x0000000000007b1d */ /* 0x000fe20000010000 */
[----:B------:R-:W-:Y:S02]  /*15650*/  LOP3.LUT P1, RZ, R240, 0x1f, R252, 0xf8, !PT ;  /* 0x0000001ff0ff7812 */ /* 0x000fe4000782f8fc */
[----:B0-----:R-:W-:-:S03]  /*15660*/  LOP3.LUT R231, R252, 0x1f, RZ, 0xc0, !PT ;  /* 0x0000001ffce77812 */ /* 0x001fc600078ec0ff */
[----:B------:R-:W2:Y:S01]  /*15670*/  LDL R252, [R1+0x4] ;  /* 0x0000040001fc7983 */ /* 0x000ea20000100800 */
[----:B------:R-:W-:-:S13]  /*15680*/  ISETP.GT.U32.AND P2, PT, R231, 0x3, PT ;  /* 0x00000003e700780c */ /* 0x000fda0003f44070 */
[----:B------:R-:W0:Y:S01]  /*15690*/  @!P2 S2R R230, SR_CgaCtaId ;  /* 0x0000000000e6a919 */ /* 0x000e220000008800 */
[----:B------:R-:W-:Y:S02]  /*156a0*/  @!P2 IADD3 R231, R233, R231, RZ ;  /* 0x000000e7e9e7a210 */ /* 0x000fe40007ffe0ff */
[----:B------:R-:W-:-:S04]  /*156b0*/  @!P2 MOV R233, 0x400 ;  /* 0x0000040000e9a802 */ /* 0x000fc80000000f00 */
[----:B0-----:R-:W-:-:S05]  /*156c0*/  @!P2 LEA R233, R230, R233, 0x18 ;  /* 0x000000e9e6e9a211 */ /* 0x001fca00078ec0ff */
[----:B------:R-:W-:Y:S01]  /*156d0*/  @!P2 IMAD R233, R231, 0x8, R233 ;  /* 0x00000008e7e9a824 */ /* 0x000fe200078e02e9 */
[----:B------:R-:W-:-:S06]  /*156e0*/  CS2R R230, SRZ ;  /* 0x0000000000e67805 */ /* 0x000fcc000001ff00 */
[----:B------:R0:W1:Y:S02]  /*156f0*/  @!P2 LDS.64 R230, [R233] ;  /* 0x00000000e9e6a984 */ /* 0x0000640000000a00 */
[----:B0-----:R-:W-:-:S06]  /*15700*/  HFMA2.MMA R233, -RZ, RZ, 0, 0 ;  /* 0x00000000ffe97435 */ /* 0x001fcc00000001ff */
[----:B------:R-:W-:-:S05]  /*15710*/  @!P2 MOV R233, 0x700 ;  /* 0x0000070000e9a802 */ /* 0x000fca0000000f00 */
[----:B------:R-:W0:Y:S04]  /*15720*/  SHFL.DOWN PT, R241, R233, 0x2, 0x1f ;  /* 0x08401f00e9f17f89 */ /* 0x000e2800000e0000 */
[----:B-1----:R-:W1:Y:S01]  /*15730*/  SHFL.DOWN PT, R240, R230, 0x2, 0x1f ;  /* 0x08401f00e6f07f89 */ /* 0x002e6200000e0000 */
[----:B------:R-:W-:Y:S01]  /*15740*/  I2FP.F32.S32 R235, R233 ;  /* 0x000000e900eb7245 */ /* 0x000fe20000201400 */
[----:B0-----:R-:W-:Y:S01]  /*15750*/  IMAD.IADD R233, R241, 0x1, R233 ;  /* 0x00000001f1e97824 */ /* 0x001fe200078e02e9 */
        /* <DEDUP_REMOVED lines=19> */
[----:B------:R-:W-:-:S04]  /*15890*/  FMUL.FTZ R241, R241, R241 ;  /* 0x000000f1f1f17220 */ /* 0x000fc80000410000 */
[C---:B------:R-:W-:Y:S01]  /*158a0*/  FMUL.FTZ R241, R230.reuse, R241 ;  /* 0x000000f1e6f17220 */ /* 0x040fe20000410000 */
[----:B------:R-:W-:Y:S02]  /*158b0*/  FFMA.FTZ R230, R230, R234, R235 ;  /* 0x000000eae6e67223 */ /* 0x000fe400000100eb */
[----:B------:R-:W0:Y:S01]  /*158c0*/  SHFL.DOWN PT, R234, R231, 0x1, 0x1f ;  /* 0x08201f00e7ea7f89 */ /* 0x000e2200000e0000 */
[----:B------:R-:W-:-:S04]  /*158d0*/  I2FP.F32.S32 R233, R233 ;  /* 0x000000e900e97245 */ /* 0x000fc80000201400 */
[----:B------:R-:W1:Y:S01]  /*158e0*/  MUFU.RCP R235, R233 ;  /* 0x000000e900eb7308 */ /* 0x000e620000001000 */
[----:B------:R-:W-:Y:S01]  /*158f0*/  FMUL.FTZ R241, R241, R240 ;  /* 0x000000f0f1f17220 */ /* 0x000fe20000410000 */
[----:B------:R-:W-:Y:S01]  /*15900*/  PLOP3.LUT P2, PT, PT, PT, UP1, 0x40, 0x0 ;  /* 0x000000000000781c */ /* 0x000fe20003f4e818 */
[----:B------:R-:W5:Y:S01]  /*15910*/  LDL R240, [R1] ;  /* 0x0000000001f07983 */ /* 0x000f620000100800 */
[----:B0-----:R-:W-:Y:S01]  /*15920*/  FADD.FTZ R231, R231, R234 ;  /* 0x000000eae7e77221 */ /* 0x001fe20000010000 */
[----:B-1----:R-:W-:-:S03]  /*15930*/  FMUL.FTZ R234, R235, R230 ;  /* 0x000000e6ebea7220 */ /* 0x002fc60000410000 */
[----:B------:R-:W-:Y:S02]  /*15940*/  FFMA.FTZ R233, R235, R241, R231 ;  /* 0x000000f1ebe97223 */ /* 0x000fe400000100e7 */
[----:B------:R-:W0:Y:S01]  /*15950*/  @!P1 LDC.64 R230, c[0x0][0x250] ;  /* 0x00009400ffe69b82 */ /* 0x000e220000000a00 */
[----:B------:R-:W1:Y:S04]  /*15960*/  SHFL.IDX PT, R234, R234, RZ, 0x1f ;  /* 0x00001fffeaea7589 */ /* 0x000e6800000e0000 */
[----:B------:R-:W5:Y:S04]  /*15970*/  LDL R235, [R1+0x10] ;  /* 0x0000100001eb7983 */ /* 0x000f680000100800 */
[----:B------:R-:W5:Y:S01]  /*15980*/  LDL R241, [R1+0x18] ;  /* 0x0000180001f17983 */ /* 0x000f620000100800 */
[----:B0-----:R-:W-:-:S05]  /*15990*/  @!P1 IMAD.WIDE R230, R226, 0x4, R230 ;  /* 0x00000004e2e69825 */ /* 0x001fca00078e02e6 */
[----:B-1----:R-:W-:Y:S04]  /*159a0*/  @!P1 STG.E desc[UR4][R230.64], R234 ;  /* 0x000000eae6009986 */ /* 0x002fe8000c101904 */
[----:B------:R0:W1:Y:S02]  /*159b0*/  SHFL.IDX PT, R231, R233, RZ, 0x1f ;  /* 0x00001fffe9e77589 */ /* 0x00006400000e0000 */
[----:B0-----:R-:W1:Y:S01]  /*159c0*/  LDC R233, c[0x0][0x2d8] ;  /* 0x0000b600ffe97b82 */ /* 0x001e620000000800 */
[----:B------:R-:W-:-:S05]  /*159d0*/  FMUL.FTZ R230, R234, R234 ;  /* 0x000000eaeae67220 */ /* 0x000fca0000410000 */
[----:B------:R-:W-:Y:S01]  /*159e0*/  FSEL R230, R230, RZ, !P2 ;  /* 0x000000ffe6e67208 */ /* 0x000fe20005000000 */
[----:B-1----:R-:W-:-:S04]  /*159f0*/  FFMA.FTZ R231, R231, UR11, R233 ;  /* 0x0000000be7e77c23 */ /* 0x002fc800080100e9 */
[----:B------:R-:W-:Y:S02]  /*15a00*/  FADD.FTZ R233, R231, R230 ;  /* 0x000000e6e7e97221 */ /* 0x000fe40000010000 */
[----:B------:R-:W0:Y:S04]  /*15a10*/  @!P1 LDC.64 R230, c[0x0][0x258] ;  /* 0x00009600ffe69b82 */ /* 0x000e280000000a00 */
[----:B------:R-:W1:Y:S01]  /*15a20*/  MUFU.RSQ R233, R233 ;  /* 0x000000e900e97308 */ /* 0x000e620000001400 */
[----:B0-----:R-:W-:-:S05]  /*15a30*/  @!P1 IMAD.WIDE R230, R226, 0x4, R230 ;  /* 0x00000004e2e69825 */ /* 0x001fca00078e02e6 */
[----:B-1----:R0:W-:Y:S01]  /*15a40*/  @!P1 STG.E desc[UR4][R230.64], R233 ;  /* 0x000000e9e6009986 */ /* 0x0021e2000c101904 */
[----:B------:R-:W-:-:S04]  /*15a50*/  PLOP3.LUT P1, PT, PT, PT, UP1, 0x40, 0x0 ;  /* 0x000000000000781c */ /* 0x000fc80003f2e818 */
[----:B0-----:R-:W-:Y:S01]  /*15a60*/  FSEL R230, R234, RZ, P1 ;  /* 0x000000ffeae67208 */ /* 0x001fe20000800000 */
[----:B------:R-:W5:Y:S04]  /*15a70*/  LDL R231, [R1+0xc] ;  /* 0x00000c0001e77983 */ /* 0x000f680000100800 */
[----:B------:R-:W5:Y:S01]  /*15a80*/  LDL R234, [R1+0x8] ;  /* 0x0000080001ea7983 */ /* 0x000f620000100800 */
[--C-:B------:R-:W-:Y:S01]  /*15a90*/  FADD.FTZ R54, R54, -R230.reuse ;  /* 0x800000e636367221 */ /* 0x100fe20000010000 */
[----:B------:R-:W-:-:S03]  /*15aa0*/  FADD.FTZ R55, R55, -R230 ;  /* 0x800000e637377221 */ /* 0x000fc60000010000 */
[C---:B------:R-:W-:Y:S01]  /*15ab0*/  FMUL.FTZ R54, R233.reuse, R54 ;  /* 0x00000036e9367220 */ /* 0x040fe20000410000 */
[----:B------:R-:W-:Y:S01]  /*15ac0*/  FMUL.FTZ R55, R233, R55 ;  /* 0x00000037e9377220 */ /* 0x000fe20000410000 */
        /* <DEDUP_REMOVED lines=8> */
[----:B------:R-:W-:Y:S01]  /*15b50*/  FMUL.FTZ R59, R233, R59 ;  /* 0x0000003be93b7220 */ /* 0x000fe20000410000 */
[----:B---3--:R-:W-:Y:S01]  /*15b60*/  FFMA.FTZ R57, R242, R57, R213 ;  /* 0x00000039f2397223 */ /* 0x008fe200000100d5 */
[----:B--2---:R-:W-:-:S02]  /*15b70*/  FFMA.FTZ R53, R252, R53, R209 ;  /* 0x00000035fc357223 */ /* 0x004fc400000100d1 */
[----:B----4-:R-:W-:Y:S01]  /*15b80*/  FFMA.FTZ R59, R243, R59, R215 ;  /* 0x0000003bf33b7223 */ /* 0x010fe200000100d7 */
        /* <DEDUP_REMOVED lines=14> */
[--C-:B------:R-:W-:Y:S01]  /*15c70*/  FADD.FTZ R12, R12, -R230.reuse ;  /* 0x800000e60c0c7221 */ /* 0x100fe20000010000 */
[C---:B------:R-:W-:Y:S01]  /*15c80*/  FMUL.FTZ R42, R233.reuse, R42 ;  /* 0x0000002ae92a7220 */ /* 0x040fe20000410000 */
[C---:B------:R-:W-:Y:S01]  /*15c90*/  FMUL.FTZ R43, R233.reuse, R43 ;  /* 0x0000002be92b7220 */ /* 0x040fe20000410000 */
[C---:B------:R-:W-:Y:S01]  /*15ca0*/  FMUL.FTZ R37, R233.reuse, R37 ;  /* 0x00000025e9257220 */ /* 0x040fe20000410000 */
[C---:B------:R-:W-:Y:S01]  /*15cb0*/  FMUL.FTZ R38, R233.reuse, R38 ;  /* 0x00000026e9267220 */ /* 0x040fe20000410000 */
[C---:B------:R-:W-:Y:S01]  /*15cc0*/  FMUL.FTZ R41, R233.reuse, R41 ;  /* 0x00000029e9297220 */ /* 0x040fe20000410000 */
[----:B------:R-:W-:Y:S01]  /*15cd0*/  FMUL.FTZ R39, R233, R39 ;  /* 0x00000027e9277220 */ /* 0x000fe20000410000 */
[--C-:B------:R-:W-:Y:S01]  /*15ce0*/  FADD.FTZ R31, R31, -R230.reuse ;  /* 0x800000e61f1f7221 */ /* 0x100fe20000010000 */
[--C-:B------:R-:W-:Y:S01]  /*15cf0*/  FADD.FTZ R28, R28, -R230.reuse ;  /* 0x800000e61c1c7221 */ /* 0x100fe20000010000 */
[--C-:B------:R-:W-:Y:S01]  /*15d00*/  FADD.FTZ R29, R29, -R230.reuse ;  /* 0x800000e61d1d7221 */ /* 0x100fe20000010000 */
[----:B------:R-:W-:Y:S01]  /*15d10*/  FFMA.FTZ R37, R149, R37, R193 ;  /* 0x0000002595257223 */ /* 0x000fe200000100c1 */
        /* <DEDUP_REMOVED lines=15> */
[----:B------:R-:W-:Y:S01]  /*15e10*/  FMUL.FTZ R33, R233, R33 ;  /* 0x00000021e9217220 */ /* 0x000fe20000410000 */
[--C-:B------:R-:W-:Y:S01]  /*15e20*/  FADD.FTZ R26, R26, -R230.reuse ;  /* 0x800000e61a1a7221 */ /* 0x100fe20000010000 */
[--C-:B------:R-:W-:Y:S01]  /*15e30*/  FADD.FTZ R27, R27, -R230.reuse ;  /* 0x800000e61b1b7221 */ /* 0x100fe20000010000 */
[--C-:B------:R-:W-:Y:S01]  /*15e40*/  FADD.FTZ R18, R18, -R230.reuse ;  /* 0x800000e612127221 */ /* 0x100fe20000010000 */
[----:B------:R-:W-:Y:S01]  /*15e50*/  FADD.FTZ R19, R19, -R230 ;  /* 0x800000e613137221 */ /* 0x000fe20000010000 */
[----:B------:R-:W-:Y:S01]  /*15e60*/  FFMA.FTZ R22, R134, R22, R178 ;  /* 0x0000001686167223 */ /* 0x000fe200000100b2 */
[----:B------:R-:W-:Y:S01]  /*15e70*/  FFMA.FTZ R23, R135, R23, R179 ;  /* 0x0000001787177223 */ /* 0x000fe200000100b3 */
[--C-:B------:R-:W-:Y:S01]  /*15e80*/  FADD.FTZ R25, R25, -R230.reuse ;  /* 0x800000e619197221 */ /* 0x100fe20000010000 */
[--C-:B------:R-:W-:Y:S01]  /*15e90*/  FADD.FTZ R16, R16, -R230.reuse ;  /* 0x800000e610107221 */ /* 0x100fe20000010000 */
[----:B------:R-:W-:Y:S01]  /*15ea0*/  FADD.FTZ R17, R17, -R230 ;  /* 0x800000e611117221 */ /* 0x000fe20000010000 */
[----:B------:R-:W-:Y:S01]  /*15eb0*/  FFMA.FTZ R20, R132, R20, R176 ;  /* 0x0000001484147223 */ /* 0x000fe200000100b0 */
[----:B------:R-:W-:Y:S01]  /*15ec0*/  FADD.FTZ R30, R30, -R230 ;  /* 0x800000e61e1e7221 */ /* 0x000fe20000010000 */
[----:B------:R-:W-:Y:S01]  /*15ed0*/  FMUL.FTZ R24, R233, R24 ;  /* 0x00000018e9187220 */ /* 0x000fe20000410000 */
[----:B------:R-:W-:Y:S01]  /*15ee0*/  FFMA.FTZ R32, R144, R32, R188 ;  /* 0x0000002090207223 */ /* 0x000fe200000100bc */
[----:B------:R-:W-:Y:S01]  /*15ef0*/  FFMA.FTZ R33, R145, R33, R189 ;  /* 0x0000002191217223 */ /* 0x000fe200000100bd */
        /* <DEDUP_REMOVED lines=20> */
[----:B-----5:R-:W-:Y:S01]  /*16040*/  FFMA.FTZ R58, R241, R58, R214 ;  /* 0x0000003af13a7223 */ /* 0x020fe200000100d6 */
[----:B------:R-:W-:Y:S01]  /*16050*/  FFMA.FTZ R55, R231, R55, R211 ;  /* 0x00000037e7377223 */ /* 0x000fe200000100d3 */
[----:B------:R-:W-:-:S05]  /*16060*/  FFMA.FTZ R54, R234, R54, R210 ;  /* 0x00000036ea367223 */ /* 0x000fca00000100d2 */
[----:B------:R-:W-:Y:S01]  /*16070*/  F2FP.BF16.F32.PACK_AB R55, R55, R54 ;  /* 0x000000363737723e */ /* 0x000fe200000010ff */
[----:B------:R-:W-:Y:S01]  /*16080*/  FADD.FTZ R54, R56, -R230 ;  /* 0x800000e638367221 */ /* 0x000fe20000010000 */
[----:B------:R-:W-:-:S03]  /*16090*/  FMUL.FTZ R56, R233, R52 ;  /* 0x00000034e9387220 */ /* 0x000fc60000410000 */
[----:B------:R-:W-:-:S04]  /*160a0*/  FMUL.FTZ R54, R233, R54 ;  /* 0x00000036e9367220 */ /* 0x000fc80000410000 */
[----:B------:R-:W-:Y:S01]  /*160b0*/  FFMA.FTZ R52, R235, R54, R212 ;  /* 0x00000036eb347223 */ /* 0x000fe200000100d4 */
[----:B------:R-:W-:Y:S01]  /*160c0*/  FFMA.FTZ R54, R240, R56, R208 ;  /* 0x00000038f0367223 */ /* 0x000fe200000100d0 */
[----:B------:R-:W-:-:S03]  /*160d0*/  LEA R56, P1, R227, UR12, 0x4 ;  /* 0x0000000ce3387c11 */ /* 0x000fc6000f8220ff */
[----:B------:R-:W-:Y:S02]  /*160e0*/  F2FP.BF16.F32.PACK_AB R52, R57, R52 ;  /* 0x000000343934723e */ /* 0x000fe400000010ff */
[----:B------:R-:W-:Y:S02]  /*160f0*/  F2FP.BF16.F32.PACK_AB R54, R53, R54 ;  /* 0x000000363536723e */ /* 0x000fe400000010ff */
[----:B------:R-:W-:Y:S02]  /*16100*/  F2FP.BF16.F32.PACK_AB R53, R59, R58 ;  /* 0x0000003a3b35723e */ /* 0x000fe400000010ff */
[----:B------:R-:W-:Y:S01]  /*16110*/  LEA.HI.X R57, R227, UR13, RZ, 0x4, P1 ;  /* 0x0000000de3397c11 */ /* 0x000fe200088f24ff */
[----:B------:R-:W-:Y:S01]  /*16120*/  FADD.FTZ R58, R47, -R230 ;  /* 0x800000e62f3a7221 */ /* 0x000fe20000010000 */
[----:B------:R-:W-:-:S03]  /*16130*/  FMUL.FTZ R47, R233, R46 ;  /* 0x0000002ee92f7220 */ /* 0x000fc60000410000 */
[----:B------:R0:W-:Y:S01]  /*16140*/  STG.E.128 desc[UR4][R56.64], R52 ;  /* 0x0000003438007986 */ /* 0x0001e2000c101d04 */
[----:B------:R-:W-:Y:S01]  /*16150*/  FMUL.FTZ R58, R233, R58 ;  /* 0x0000003ae93a7220 */ /* 0x000fe20000410000 */
[----:B------:R-:W-:-:S03]  /*16160*/  FFMA.FTZ R47, R158, R47, R202 ;  /* 0x0000002f9e2f7223 */ /* 0x000fc600000100ca */
[----:B------:R-:W-:Y:S01]  /*16170*/  FFMA.FTZ R58, R159, R58, R203 ;  /* 0x0000003a9f3a7223 */ /* 0x000fe200000100cb */
[--C-:B------:R-:W-:Y:S01]  /*16180*/  FADD.FTZ R46, R49, -R230.reuse ;  /* 0x800000e6312e7221 */ /* 0x100fe20000010000 */
[----:B0-----:R-:W0:Y:S03]  /*16190*/  LDC.64 R56, c[0x0][0x2b8] ;  /* 0x0000ae00ff387b82 */ /* 0x001e260000000a00 */
[----:B------:R-:W-:Y:S01]  /*161a0*/  F2FP.BF16.F32.PACK_AB R47, R58, R47 ;  /* 0x0000002f3a2f723e */ /* 0x000fe200000010ff */
[--C-:B------:R-:W-:Y:S01]  /*161b0*/  FADD.FTZ R58, R45, -R230.reuse ;  /* 0x800000e62d3a7221 */ /* 0x100fe20000010000 */
[C---:B------:R-:W-:Y:S01]  /*161c0*/  FMUL.FTZ R45, R233.reuse, R48 ;  /* 0x00000030e92d7220 */ /* 0x040fe20000410000 */
[----:B------:R-:W-:Y:S01]  /*161d0*/  FADD.FTZ R54, R44, -R230 ;  /* 0x800000e62c367221 */ /* 0x000fe20000010000 */
[C---:B------:R-:W-:Y:S01]  /*161e0*/  FMUL.FTZ R49, R233.reuse, R50 ;  /* 0x00000032e9317220 */ /* 0x040fe20000410000 */
[----:B------:R-:W-:Y:S01]  /*161f0*/  FMUL.FTZ R44, R233, R46 ;  /* 0x0000002ee92c7220 */ /* 0x000fe20000410000 */
[----:B------:R-:W-:Y:S01]  /*16200*/  FFMA.FTZ R48, R236, R45, R204 ;  /* 0x0000002dec307223 */ /* 0x000fe200000100cc */
[----:B------:R-:W-:Y:S01]  /*16210*/  FADD.FTZ R52, R51, -R230 ;  /* 0x800000e633347221 */ /* 0x000fe20000010000 */
[----:B------:R-:W-:Y:S01]  /*16220*/  FFMA.FTZ R45, R238, R49, R206 ;  /* 0x00000031ee2d7223 */ /* 0x000fe200000100ce */
[----:B------:R-:W-:Y:S01]  /*16230*/  FFMA.FTZ R49, R237, R44, R205 ;  /* 0x0000002ced317223 */ /* 0x000fe200000100cd */
[C---:B------:R-:W-:Y:S01]  /*16240*/  FMUL.FTZ R51, R233.reuse, R54 ;  /* 0x00000036e9337220 */ /* 0x040fe20000410000 */
[C---:B------:R-:W-:Y:S01]  /*16250*/  FMUL.FTZ R52, R233.reuse, R52 ;  /* 0x00000034e9347220 */ /* 0x040fe20000410000 */
[----:B------:R-:W-:-:S02]  /*16260*/  FMUL.FTZ R58, R233, R58 ;  /* 0x0000003ae93a7220 */ /* 0x000fc40000410000 */
[----:B------:R-:W-:Y:S01]  /*16270*/  F2FP.BF16.F32.PACK_AB R44, R49, R48 ;  /* 0x00000030312c723e */ /* 0x000fe200000010ff */
[----:B------:R-:W-:Y:S01]  /*16280*/  FFMA.FTZ R46, R156, R51, R200 ;  /* 0x000000339c2e7223 */ /* 0x000fe200000100c8 */
[----:B------:R-:W-:Y:S01]  /*16290*/  FFMA.FTZ R52, R239, R52, R207 ;  /* 0x00000034ef347223 */ /* 0x000fe200000100cf */
[----:B------:R-:W-:Y:S01]  /*162a0*/  FFMA.FTZ R51, R157, R58, R201 ;  /* 0x0000003a9d337223 */ /* 0x000fe200000100c9 */
[----:B0-----:R-:W-:-:S04]  /*162b0*/  IMAD.WIDE.U32 R48, R5, 0x10, R56 ;  /* 0x0000001005307825 */ /* 0x001fc800078e0038 */
[----:B------:R-:W-:Y:S01]  /*162c0*/  FADD.FTZ R5, R40, -R230 ;  /* 0x800000e628057221 */ /* 0x000fe20000010000 */
[----:B------:R-:W-:Y:S01]  /*162d0*/  F2FP.BF16.F32.PACK_AB R45, R52, R45 ;  /* 0x0000002d342d723e */ /* 0x000fe200000010ff */
[C---:B------:R-:W-:Y:S02]  /*162e0*/  FMUL.FTZ R53, R233.reuse, R14 ;  /* 0x0000000ee9357220 */ /* 0x040fe40000410000 */
[----:B------:R-:W-:Y:S01]  /*162f0*/  FMUL.FTZ R5, R233, R5 ;  /* 0x00000005e9057220 */ /* 0x000fe20000410000 */
[----:B------:R-:W-:Y:S01]  /*16300*/  F2FP.BF16.F32.PACK_AB R46, R51, R46 ;  /* 0x0000002e332e723e */ /* 0x000fe200000010ff */
[C---:B------:R-:W-:Y:S01]  /*16310*/  FMUL.FTZ R52, R233.reuse, R13 ;  /* 0x0000000de9347220 */ /* 0x040fe20000410000 */
[C---:B------:R-:W-:Y:S01]  /*16320*/  FMUL.FTZ R54, R233.reuse, R15 ;  /* 0x0000000fe9367220 */ /* 0x040fe20000410000 */
[----:B------:R-:W-:Y:S01]  /*16330*/  FFMA.FTZ R14, R148, R36, R192 ;  /* 0x00000024940e7223 */ /* 0x000fe200000100c0 */
[----:B------:R-:W-:Y:S01]  /*16340*/  FMUL.FTZ R51, R233, R12 ;  /* 0x0000000ce9337220 */ /* 0x000fe20000410000 */
        /* <DEDUP_REMOVED lines=13> */
[----:B------:R-:W-:Y:S01]  /*16420*/  FFMA.FTZ R31, R141, R29, R185 ;  /* 0x0000001d8d1f7223 */ /* 0x000fe200000100b9 */
[----:B------:R-:W-:Y:S04]  /*16430*/  STG.E.128 desc[UR4][R48.64], R44 ;  /* 0x0000002c30007986 */ /* 0x000fe8000c101d04 */
[----:B------:R0:W-:Y:S01]  /*16440*/  STG.E.128 desc[UR4][R36.64], R12 ;  /* 0x0000000c24007986 */ /* 0x0001e2000c101d04 */
[--C-:B------:R-:W-:Y:S01]  /*16450*/  FADD.FTZ R40, R216, -R230.reuse ;  /* 0x800000e6d8287221 */ /* 0x100fe20000010000 */
[----:B------:R-:W-:-:S03]  /*16460*/  FADD.FTZ R50, R223, -R230 ;  /* 0x800000e6df327221 */ /* 0x000fc60000010000 */
[C---:B------:R-:W-:Y:S01]  /*16470*/  FMUL.FTZ R40, R233.reuse, R40 ;  /* 0x00000028e9287220 */ /* 0x040fe20000410000 */
[----:B------:R-:W-:Y:S01]  /*16480*/  FMUL.FTZ R50, R233, R50 ;  /* 0x00000032e9327220 */ /* 0x000fe20000410000 */
[----:B0-----:R-:W-:Y:S01]  /*16490*/  F2FP.BF16.F32.PACK_AB R14, R31, R38 ;  /* 0x000000261f0e723e */ /* 0x001fe200000010ff */
[----:B------:R-:W-:Y:S01]  /*164a0*/  FFMA.FTZ R31, R133, R21, R177 ;  /* 0x00000015851f7223 */ /* 0x000fe200000100b1 */
[--C-:B------:R-:W-:Y:S01]  /*164b0*/  FADD.FTZ R47, R220, -R230.reuse ;  /* 0x800000e6dc2f7221 */ /* 0x100fe20000010000 */
[--C-:B------:R-:W-:Y:S01]  /*164c0*/  FADD.FTZ R48, R221, -R230.reuse ;  /* 0x800000e6dd307221 */ /* 0x100fe20000010000 */
[--C-:B------:R-:W-:Y:S01]  /*164d0*/  FADD.FTZ R44, R217, -R230.reuse ;  /* 0x800000e6d92c7221 */ /* 0x100fe20000010000 */
[--C-:B------:R-:W-:Y:S01]  /*164e0*/  FADD.FTZ R45, R218, -R230.reuse ;  /* 0x800000e6da2d7221 */ /* 0x100fe20000010000 */
[----:B------:R-:W-:Y:S01]  /*164f0*/  F2FP.BF16.F32.PACK_AB R22, R31, R20 ;  /* 0x000000141f16723e */ /* 0x000fe200000010ff */
[--C-:B------:R-:W-:Y:S01]  /*16500*/  FADD.FTZ R46, R219, -R230.reuse ;  /* 0x800000e6db2e7221 */ /* 0x100fe20000010000 */
[----:B------:R-:W-:Y:S01]  /*16510*/  FADD.FTZ R49, R222, -R230 ;  /* 0x800000e6de317221 */ /* 0x000fe20000010000 */
        /* <DEDUP_REMOVED lines=30> */
[----:B------:R-:W-:Y:S01]  /*16700*/  LEA R30, P1, R229, UR12, 0x4 ;  /* 0x0000000ce51e7c11 */ /* 0x000fe2000f8220ff */
[----:B------:R-:W-:Y:S01]  /*16710*/  IMAD.WIDE.U32 R4, R3, 0x10, R56 ;  /* 0x0000001003047825 */ /* 0x000fe200078e0038 */
[----:B------:R-:W-:-:S02]  /*16720*/  F2FP.BF16.F32.PACK_AB R13, R35, R34 ;  /* 0x00000022230d723e */ /* 0x000fc400000010ff */
[----:B------:R-:W-:Y:S01]  /*16730*/  F2FP.BF16.F32.PACK_AB R19, R54, R53 ;  /* 0x000000353613723e */ /* 0x000fe200000010ff */
[--C-:B------:R-:W-:Y:S01]  /*16740*/  IMAD.WIDE.U32 R2, R2, 0x10, R56.reuse ;  /* 0x0000001002027825 */ /* 0x100fe200078e0038 */
[----:B------:R-:W-:Y:S02]  /*16750*/  F2FP.BF16.F32.PACK_AB R26, R31, R26 ;  /* 0x0000001a1f1a723e */ /* 0x000fe400000010ff */
[----:B------:R-:W-:Y:S01]  /*16760*/  F2FP.BF16.F32.PACK_AB R27, R50, R27 ;  /* 0x0000001b321b723e */ /* 0x000fe200000010ff */
[----:B------:R-:W-:Y:S01]  /*16770*/  IMAD.WIDE.U32 R28, R228, 0x10, R56 ;  /* 0x00000010e41c7825 */ /* 0x000fe200078e0038 */
[----:B------:R-:W-:Y:S02]  /*16780*/  F2FP.BF16.F32.PACK_AB R25, R46, R25 ;  /* 0x000000192e19723e */ /* 0x000fe400000010ff */
[----:B------:R-:W-:Y:S02]  /*16790*/  LEA.HI.X R31, R229, UR13, RZ, 0x4, P1 ;  /* 0x0000000de51f7c11 */ /* 0x000fe400088f24ff */
        /* <DEDUP_REMOVED lines=9> */
.L_x_24492:
[----:B------:R-:W-:Y:S01]  /*16830*/  HFMA2.MMA R231, -RZ, RZ, 0, 5.9604644775390625e-08 ;  /* 0x00000001ffe77435 */ /* 0x000fe200000001ff */
[----:B------:R-:W-:Y:S01]  /*16840*/  IMAD.MOV.U32 R242, RZ, RZ, R230 ;  /* 0x000000fffff27224 */ /* 0x000fe200078e00e6 */
[----:B------:R-:W-:Y:S01]  /*16850*/  MOV R234, 0x1f ;  /* 0x0000001f00ea7802 */ /* 0x000fe20000000f00 */
[----:B------:R-:W-:-:S08]  /*16860*/  IMAD.MOV.U32 R235, RZ, RZ, -0x1 ;  /* 0xffffffffffeb7424 */ /* 0x000fd000078e00ff */
[----:B------:R-:W-:Y:S05]  /*16870*/  WARPSYNC.COLLECTIVE R235, `(.L_x_24494) ;  /* 0x00000000eb087348 */ /* 0x000fea0003c00000 */
[----:B------:R0:W1:Y:S02]  /*16880*/  SHFL.BFLY P2, R241, R242, R231, R234 ;  /* 0x0c0000e7f2f17389 */ /* 0x00006400000400ea */
[----:B01----:R-:W-:Y:S01]  /*16890*/  ENDCOLLECTIVE ;  /* 0x000000000000791b */ /* 0x003fe20003800000 */
.L_x_24494:
[----:B------:R-:W-:-:S05]  /*168a0*/  MOV R231, R241 ;  /* 0x000000f100e77202 */ /* 0x000fca0000000f00 */
[----:B------:R-:W-:Y:S01]  /*168b0*/  FADD.FTZ R230, R230, R231 ;  /* 0x000000e7e6e67221 */ /* 0x000fe20000010000 */
[----:B------:R-:W-:-:S04]  /*168c0*/  IMAD.MOV.U32 R231, RZ, RZ, 0x2 ;  /* 0x00000002ffe77424 */ /* 0x000fc800078e00ff */
[----:B------:R-:W-:-:S07]  /*168d0*/  MOV R242, R230 ;  /* 0x000000e600f27202 */ /* 0x000fce0000000f00 */
[----:B------:R-:W-:Y:S05]  /*168e0*/  WARPSYNC.COLLECTIVE R235, `(.L_x_24495) ;  /* 0x00000000eb087348 */ /* 0x000fea0003c00000 */
[----:B------:R0:W1:Y:S02]  /*168f0*/  SHFL.BFLY P2, R241, R242, R231, R234 ;  /* 0x0c0000e7f2f17389 */ /* 0x00006400000400ea */
[----:B01----:R-:W-:Y:S01]  /*16900*/  ENDCOLLECTIVE ;  /* 0x000000000000791b */ /* 0x003fe20003800000 */
.L_x_24495:
[----:B------:R-:W-:-:S05]  /*16910*/  MOV R231, R241 ;  /* 0x000000f100e77202 */ /* 0x000fca0000000f00 */
[----:B------:R-:W-:Y:S01]  /*16920*/  FADD.FTZ R230, R230, R231 ;  /* 0x000000e7e6e67221 */ /* 0x000fe20000010000 */
[----:B------:R-:W-:-:S04]  /*16930*/  IMAD.MOV.U32 R231, RZ, RZ, 0x4 ;  /* 0x00000004ffe77424 */ /* 0x000fc800078e00ff */
[----:B------:R-:W-:-:S07]  /*16940*/  MOV R242, R230 ;  /* 0x000000e600f27202 */ /* 0x000fce0000000f00 */
[----:B------:R-:W-:Y:S05]  /*16950*/  WARPSYNC.COLLECTIVE R235, `(.L_x_24496) ;  /* 0x00000000eb087348 */ /* 0x000fea0003c00000 */
[----:B------:R0:W1:Y:S02]  /*16960*/  SHFL.BFLY P2, R241, R242, R231, R234 ;  /* 0x0c0000e7f2f17389 */ /* 0x00006400000400ea */
[----:B01----:R-:W-:Y:S01]  /*16970*/  ENDCOLLECTIVE ;  /* 0x000000000000791b */ /* 0x003fe20003800000 */
.L_x_24496:
[----:B------:R-:W-:-:S05]  /*16980*/  MOV R231, R241 ;  /* 0x000000f100e77202 */ /* 0x000fca0000000f00 */
[----:B------:R-:W-:Y:S01]  /*16990*/  FADD.FTZ R230, R230, R231 ;  /* 0x000000e7e6e67221 */ /* 0x000fe20000010000 */
[----:B------:R-:W-:-:S04]  /*169a0*/  IMAD.MOV.U32 R231, RZ, RZ, 0x8 ;  /* 0x00000008ffe77424 */ /* 0x000fc800078e00ff */
[----:B------:R-:W-:-:S07]  /*169b0*/  MOV R242, R230 ;  /* 0x000000e600f27202 */ /* 0x000fce0000000f00 */
[----:B------:R-:W-:Y:S05]  /*169c0*/  WARPSYNC.COLLECTIVE R235, `(.L_x_24497) ;  /* 0x00000000eb087348 */ /* 0x000fea0003c00000 */
[----:B------:R0:W1:Y:S02]  /*169d0*/  SHFL.BFLY P2, R241, R242, R231, R234 ;  /* 0x0c0000e7f2f17389 */ /* 0x00006400000400ea */
[----:B01----:R-:W-:Y:S01]  /*169e0*/  ENDCOLLECTIVE ;  /* 0x000000000000791b */ /* 0x003fe20003800000 */
.L_x_24497:
[----:B------:R-:W-:-:S05]  /*169f0*/  MOV R231, R241 ;  /* 0x000000f100e77202 */ /* 0x000fca0000000f00 */
[----:B------:R-:W-:Y:S01]  /*16a00*/  FADD.FTZ R230, R230, R231 ;  /* 0x000000e7e6e67221 */ /* 0x000fe20000010000 */
[----:B------:R-:W-:-:S04]  /*16a10*/  IMAD.MOV.U32 R231, RZ, RZ, 0x10 ;  /* 0x00000010ffe77424 */ /* 0x000fc800078e00ff */
[----:B------:R-:W-:-:S07]  /*16a20*/  MOV R242, R230 ;  /* 0x000000e600f27202 */ /* 0x000fce0000000f00 */
[----:B------:R-:W-:Y:S05]  /*16a30*/  WARPSYNC.COLLECTIVE R235, `(.L_x_24498) ;  /* 0x00000000eb087348 */ /* 0x000fea0003c00000 */
[----:B------:R0:W1:Y:S02]  /*16a40*/  SHFL.BFLY P2, R241, R242, R231, R234 ;  /* 0x0c0000e7f2f17389 */ /* 0x00006400000400ea */
[----:B01----:R-:W-:Y:S01]  /*16a50*/  ENDCOLLECTIVE ;  /* 0x000000000000791b */ /* 0x003fe20003800000 */
.L_x_24498:
[----:B------:R-:W-:-:S05]  /*16a60*/  MOV R231, R241 ;  /* 0x000000f100e77202 */ /* 0x000fca0000000f00 */
[----:B------:R-:W-:-:S04]  /*16a70*/  FADD.FTZ R230, R230, R231 ;  /* 0x000000e7e6e67221 */ /* 0x000fc80000010000 */
[----:B------:R-:W-:-:S04]  /*16a80*/  FMUL.FTZ R230, R230, 0.0005580357392318546772 ;  /* 0x3a124925e6e67820 */ /* 0x000fc80000410000 */
[----:B------:R-:W-:-:S04]  /*16a90*/  FADD.FTZ R231, R56, -R230 ;  /* 0x800000e638e77221 */ /* 0x000fc80000010000 */
[----:B------:R-:W-:Y:S01]  /*16aa0*/  FFMA.FTZ R240, R231, R231, RZ ;  /* 0x000000e7e7f07223 */ /* 0x000fe200000100ff */
[----:B------:R-:W-:-:S04]  /*16ab0*/  FADD.FTZ R231, R57, -R230 ;  /* 0x800000e639e77221 */ /* 0x000fc80000010000 */
[----:B------:R-:W-:Y:S01]  /*16ac0*/  FFMA.FTZ R234, R231, R231, R240 ;  /* 0x000000e7e7ea7223 */ /* 0x000fe200000100f0 */
[--C-:B------:R-:W-:Y:S01]  /*16ad0*/  FADD.FTZ R231, R58, -R230.reuse ;  /* 0x800000e63ae77221 */ /* 0x100fe20000010000 */
        /* <DEDUP_REMOVED lines=106> */
[----:B------:R-:W-:-:S03]  /*17180*/  HFMA2.MMA R234, -RZ, RZ, 0, 1.847743988037109375e-06 ;  /* 0x0000001fffea7435 */ /* 0x000fc600000001ff */
[----:B------:R-:W-:Y:S01]  /*17190*/  FFMA.FTZ R240, R240, R240, R231 ;  /* 0x000000f0f0f07223 */ /* 0x000fe200000100e7 */
[----:B------:R-:W-:-:S04]  /*171a0*/  IMAD.MOV.U32 R231, RZ, RZ, 0x1 ;  /* 0x00000001ffe77424 */ /* 0x000fc800078e00ff */
[----:B------:R-:W-:-:S07]  /*171b0*/  MOV R242, R240 ;  /* 0x000000f000f27202 */ /* 0x000fce0000000f00 */
[----:B------:R-:W-:Y:S05]  /*171c0*/  WARPSYNC.COLLECTIVE R235, `(.L_x_24499) ;  /* 0x00000000eb087348 */ /* 0x000fea0003c00000 */
[----:B------:R0:W1:Y:S02]  /*171d0*/  SHFL.BFLY P2, R241, R242, R231, R234 ;  /* 0x0c0000e7f2f17389 */ /* 0x00006400000400ea */
[----:B01----:R-:W-:Y:S01]  /*171e0*/  ENDCOLLECTIVE ;  /* 0x000000000000791b */ /* 0x003fe20003800000 */
.L_x_24499:
[----:B------:R-:W-:-:S05]  /*171f0*/  MOV R231, R241 ;  /* 0x000000f100e77202 */ /* 0x000fca0000000f00 */
[----:B------:R-:W-:Y:S01]  /*17200*/  FADD.FTZ R240, R240, R231 ;  /* 0x000000e7f0f07221 */ /* 0x000fe20000010000 */
[----:B------:R-:W-:-:S03]  /*17210*/  HFMA2.MMA R231, -RZ, RZ, 0, 1.1920928955078125e-07 ;  /* 0x00000002ffe77435 */ /* 0x000fc600000001ff */
[----:B------:R-:W-:-:S08]  /*17220*/  IMAD.MOV.U32 R242, RZ, RZ, R240 ;  /* 0x000000fffff27224 */ /* 0x000fd000078e00f0 */
[----:B------:R-:W-:Y:S05]  /*17230*/  WARPSYNC.COLLECTIVE R235, `(.L_x_24500) ;  /* 0x00000000eb087348 */ /* 0x000fea0003c00000 */
[----:B------:R0:W1:Y:S02]  /*17240*/  SHFL.BFLY P2, R241, R242, R231, R234 ;  /* 0x0c0000e7f2f17389 */ /* 0x00006400000400ea */
[----:B01----:R-:W-:Y:S01]  /*17250*/  ENDCOLLECTIVE ;  /* 0x000000000000791b */ /* 0x003fe20003800000 */
.L_x_24500:
[----:B------:R-:W-:-:S05]  /*17260*/  MOV R231, R241 ;  /* 0x000000f100e77202 */ /* 0x000fca0000000f00 */
[----:B------:R-:W-:Y:S01]  /*17270*/  FADD.FTZ R240, R240, R231 ;  /* 0x000000e7f0f07221 */ /* 0x000fe20000010000 */
[----:B------:R-:W-:-:S03]  /*17280*/  HFMA2.MMA R231, -RZ, RZ, 0, 2.384185791015625e-07 ;  /* 0x00000004ffe77435 */ /* 0x000fc600000001ff */
[----:B------:R-:W-:-:S08]  /*17290*/  IMAD.MOV.U32 R242, RZ, RZ, R240 ;  /* 0x000000fffff27224 */ /* 0x000fd000078e00f0 */
[----:B------:R-:W-:Y:S05]  /*172a0*/  WARPSYNC.COLLECTIVE R235, `(.L_x_24501) ;  /* 0x00000000eb087348 */ /* 0x000fea0003c00000 */
[----:B------:R0:W1:Y:S02]  /*172b0*/  SHFL.BFLY P2, R241, R242, R231, R234 ;  /* 0x0c0000e7f2f17389 */ /* 0x00006400000400ea */
[----:B01----:R-:W-:Y:S01]  /*172c0*/  ENDCOLLECTIVE ;  /* 0x000000000000791b */ /* 0x003fe20003800000 */
.L_x_24501:
[----:B------:R-:W-:-:S05]  /*172d0*/  MOV R231, R241 ;  /* 0x000000f100e77202 */ /* 0x000fca0000000f00 */
[----:B------:R-:W-:Y:S01]  /*172e0*/  FADD.FTZ R240, R240, R231 ;  /* 0x000000e7f0f07221 */ /* 0x000fe20000010000 */
[----:B------:R-:W-:-:S03]  /*172f0*/  HFMA2.MMA R231, -RZ, RZ, 0, 4.76837158203125e-07 ;  /* 0x00000008ffe77435 */ /* 0x000fc600000001ff */
[----:B------:R-:W-:-:S08]  /*17300*/  IMAD.MOV.U32 R242, RZ, RZ, R240 ;  /* 0x000000fffff27224 */ /* 0x000fd000078e00f0 */
[----:B------:R-:W-:Y:S05]  /*17310*/  WARPSYNC.COLLECTIVE R235, `(.L_x_24502) ;  /* 0x00000000eb087348 */ /* 0x000fea0003c00000 */
[----:B------:R0:W1:Y:S02]  /*17320*/  SHFL.BFLY P2, R241, R242, R231, R234 ;  /* 0x0c0000e7f2f17389 */ /* 0x00006400000400ea */
[----:B01----:R-:W-:Y:S01]  /*17330*/  ENDCOLLECTIVE ;  /* 0x000000000000791b */ /* 0x003fe20003800000 */
.L_x_24502:
[----:B------:R-:W-:-:S05]  /*17340*/  MOV R231, R241 ;  /* 0x000000f100e77202 */ /* 0x000fca0000000f00 */
[----:B------:R-:W-:Y:S01]  /*17350*/  FADD.FTZ R240, R240, R231 ;  /* 0x000000e7f0f07221 */ /* 0x000fe20000010000 */
[----:B------:R-:W-:-:S03]  /*17360*/  HFMA2.MMA R231, -RZ, RZ, 0, 9.5367431640625e-07 ;  /* 0x00000010ffe77435 */ /* 0x000fc600000001ff */
[----:B------:R-:W-:-:S08]  /*17370*/  IMAD.MOV.U32 R242, RZ, RZ, R240 ;  /* 0x000000fffff27224 */ /* 0x000fd000078e00f0 */
[----:B------:R-:W-:Y:S05]  /*17380*/  WARPSYNC.COLLECTIVE R235, `(.L_x_24503) ;  /* 0x00000000eb087348 */ /* 0x000fea0003c00000 */
[----:B------:R0:W1:Y:S02]  /*17390*/  SHFL.BFLY P2, R241, R242, R231, R234 ;  /* 0x0c0000e7f2f17389 */ /* 0x00006400000400ea */
[----:B01----:R-:W-:Y:S01]  /*173a0*/  ENDCOLLECTIVE ;  /* 0x000000000000791b */ /* 0x003fe20003800000 */
.L_x_24503:
[----:B------:R-:W-:Y:S01]  /*173b0*/  MOV R231, R241 ;  /* 0x000000f100e77202 */ /* 0x000fe20000000f00 */
[----:B------:R-:W-:Y:S06]  /*173c0*/  BRA `(.L_x_24504) ;  /* 0xffffffe000707947 */ /* 0x000fec000383ffff */
.L_x_24505:
        /* <DEDUP_REMOVED lines=11> */
.L_x_46037:


//--------------------- .text._ZN10layer_norm13ln_fwd_kernelINS_13Kernel_traitsIf13__nv_bfloat16fS2_fjLj7168ELj1ELj1ELj4ELj16ENS_18Kernel_traits_baseILj7168EfS2_fS2_fjLj128EEEEELb1ELb1ELb1ELb0EEEvNS_9FwdParamsE --------------------------
	.section	.text._ZN10layer_norm13ln_fwd_kernelINS_13Kernel_traitsIf13__nv_bfloat16fS2_fjLj7168ELj1ELj1ELj4ELj16ENS_18Kernel_traits_baseILj7168EfS2_fS2_fjLj128EEEEELb1ELb1ELb1ELb0EEEvNS_9FwdParamsE,"ax",@progbits
	.align	128
        .global         _ZN10layer_norm13ln_fwd_kernelINS_13Kernel_traitsIf13__nv_bfloat16fS2_fjLj7168ELj1ELj1ELj4ELj16ENS_18Kernel_traits_baseILj7168EfS2_fS2_fjLj128EEEEELb1ELb1ELb1ELb0EEEvNS_9FwdParamsE
        .type           _ZN10layer_norm13ln_fwd_kernelINS_13Kernel_traitsIf13__nv_bfloat16fS2_fjLj7168ELj1ELj1ELj4ELj16ENS_18Kernel_traits_baseILj7168EfS2_fS2_fjLj128EEEEELb1ELb1ELb1ELb0EEEvNS_9FwdParamsE,@function
        .size           _ZN10layer_norm13ln_fwd_kernelINS_13Kernel_traitsIf13__nv_bfloat16fS2_fjLj7168ELj1ELj1ELj4ELj16ENS_18Kernel_traits_baseILj7168EfS2_fS2_fjLj128EEEEELb1ELb1ELb1ELb0EEEvNS_9FwdParamsE,(.L_x_46038 - _ZN10layer_norm13ln_fwd_kernelINS_13Kernel_traitsIf13__nv_bfloat16fS2_fjLj7168ELj1ELj1ELj4ELj16ENS_18Kernel_traits_baseILj7168EfS2_fS2_fjLj128EEEEELb1ELb1ELb1ELb0EEEvNS_9FwdParamsE)
        .other          _ZN10layer_norm13ln_fwd_kernelINS_13Kernel_traitsIf13__nv_bfloat16fS2_fjLj7168ELj1ELj1ELj4ELj16ENS_18Kernel_traits_baseILj7168EfS2_fS2_fjLj128EEEEELb1ELb1ELb1ELb0EEEvNS_9FwdParamsE,@"STO_CUDA_ENTRY STV_DEFAULT"
_ZN10layer_norm13ln_fwd_kernelINS_13Kernel_traitsIf13__nv_bfloat16fS2_fjLj7168ELj1ELj1ELj4ELj16ENS_18Kernel_traits_baseILj7168EfS2_fS2_fjLj128EEEEELb1ELb1ELb1ELb0EEEvNS_9FwdParamsE:
.text._ZN10layer_norm13ln_fwd_kernelINS_13Kernel_traitsIf13__nv_bfloat16fS2_fjLj7168ELj1ELj1ELj4ELj16ENS_18Kernel_traits_baseILj7168EfS2_fS2_fjLj128EEEEELb1ELb1ELb1ELb0EEEvNS_9FwdParamsE:
        /* <DEDUP_REMOVED lines=20> */
[----:B------:R-:W-:-:S02]  /*0140*/  LOP3.LUT R236, R252, 0x7f, RZ, 0xc0, !PT ;  /* 0x0000007ffcec7812 */ /* 0x000fc400078ec0ff */
[----:B0-----:R-:W-:-:S04]  /*0150*/  SHF.R.S32.HI R7, RZ, 0x1f, R16 ;  /* 0x0000001fff077819 */ /* 0x001fc80000011410 */
[----:B------:R-:W-:Y:S02]  /*0160*/  LEA.HI R7, R7, R16, RZ, 0x3 ;  /* 0x0000001007077211 */ /* 0x000fe400078f18ff */
[----:B------:R-:W-:Y:S01]  /*0170*/  LOP3.LUT R6, R6, 0xfffffeff, RZ, 0xc0, !PT ;  /* 0xfffffeff06067812 */ /* 0x000fe200078ec0ff */
[----:B------:R-:W-:Y:S01]  /*0180*/  BSSY B0, `(.L_x_24506) ;  /* 0x0000062000007945 */ /* 0x000fe20003800000 */
        /* <DEDUP_REMOVED lines=86> */
[----:B------:R-:W4:Y:S04]  /*06f0*/  LDG.E.128 R32, desc[UR4][R8.64] ;  /* 0x0000000408207981 */ /* 0x000f28000c1e1d00 */
[----:B------:R-:W2:Y:S01]  /*0700*/  LDG.E.128 R12, desc[UR4][R14.64] ;  /* 0x000000040e0c7981 */ /* 0x000ea2000c1e1d00 */
[----:B------:R-:W-:-:S03]  /*0710*/  LOP3.LUT R11, R11, 0x80, RZ, 0xfc, !PT ;  /* 0x000000800b0b7812 */ /* 0x000fc600078efcff */
[----:B--2---:R0:W-:Y:S04]  /*0720*/  STL.64 [R1+0x10], R12 ;  /* 0x0000100c01007387 */ /* 0x0041e80000100a00 */
[----:B------:R0:W-:Y:S04]  /*0730*/  STL.64 [R1+0x18], R14 ;  /* 0x0000180e01007387 */ /* 0x0001e80000100a00 */
[----:B------:R0:W-:Y:S04]  /*0740*/  STL.64 [R1+0x20], R24 ;  /* 0x0000201801007387 */ /* 0x0001e80000100a00 */
[----:B------:R0:W-:Y:S04]  /*0750*/  STL.64 [R1+0x28], R26 ;  /* 0x0000281a01007387 */ /* 0x0001e80000100a00 */
[----:B---3--:R0:W-:Y:S04]  /*0760*/  STL.64 [R1+0x30], R28 ;  /* 0x0000301c01007387 */ /* 0x0081e80000100a00 */
[----:B------:R0:W-:Y:S04]  /*0770*/  STL.64 [R1+0x38], R30 ;  /* 0x0000381e01007387 */ /* 0x0001e80000100a00 */
[----:B----4-:R0:W-:Y:S04]  /*0780*/  STL.64 [R1+0x40], R32 ;  /* 0x0000402001007387 */ /* 0x0101e80000100a00 */
[----:B------:R0:W-:Y:S02]  /*0790*/  STL.64 [R1+0x48], R34 ;  /* 0x0000482201007387 */ /* 0x0001e40000100a00 */
.L_x_24507:
[----:B------:R-:W-:Y:S05]  /*07a0*/  BSYNC B0 ;  /* 0x0000000000007941 */ /* 0x000fea0003800000 */
.L_x_24506:
[----:B------:R-:W-:Y:S04]  /*07b0*/  BSSY B0, `(.L_x_24508) ;  /* 0x0000019000007945 */ /* 0x000fe80003800000 */
[----:B------:R-:W-:Y:S05]  /*07c0*/  @!P6 BRA `(.L_x_24509) ;  /* 0x00000000005ce947 */ /* 0x000fea0003800000 */
[----:B------:R-:W-:Y:S01]  /*07d0*/  ULDC.64 UR26, c[0x0][0x2c8] ;  /* 0x0000b200001a7ab9 */ /* 0x000fe20000000a00 */
[----:B------:R-:W-:Y:S01]  /*07e0*/  ULDC.64 UR28, c[0x0][0x278] ;  /* 0x00009e00001c7ab9 */ /* 0x000fe20000000a00 */
[----:B------:R-:W-:Y:S01]  /*07f0*/  ISETP.NE.U32.AND P1, PT, RZ, UR26, PT ;  /* 0x0000001aff007c0c */ /* 0x000fe2000bf25070 */
[----:B0-----:R-:W0:Y:S01]  /*0800*/  LDC.64 R14, c[0x0][0x260] ;  /* 0x00009800ff0e7b82 */ /* 0x001e220000000a00 */
        /* <DEDUP_REMOVED lines=13> */
[----:B------:R1:W5:Y:S04]  /*08e0*/  LDG.E.128 R32, desc[UR4][R14.64] ;  /* 0x000000040e207981 */ /* 0x000368000c1e1d00 */
[----:B------:R1:W5:Y:S04]  /*08f0*/  LDG.E.128 R36, desc[UR4][R14.64+0x10] ;  /* 0x000010040e247981 */ /* 0x000368000c1e1d00 */
[----:B------:R1:W5:Y:S01]  /*0900*/  LDG.E.128 R248, desc[UR4][R12.64] ;  /* 0x000000040cf87981 */ /* 0x000362000c1e1d00 */
[----:B------:R-:W-:-:S03]  /*0910*/  VIADD R11, R11, 0x80 ;  /* 0x000000800b0b7836 */ /* 0x000fc60000000000 */
[----:B--2---:R1:W-:Y:S04]  /*0920*/  STL.64 [R1], R40 ;  /* 0x0000002801007387 */ /* 0x0043e80000100a00 */
[----:B------:R1:W-:Y:S02]  /*0930*/  STL.64 [R1+0x8], R42 ;  /* 0x0000082a01007387 */ /* 0x0003e40000100a00 */
.L_x_24509:
[----:B------:R-:W-:Y:S05]  /*0940*/  BSYNC B0 ;  /* 0x0000000000007941 */ /* 0x000fea0003800000 */
.L_x_24508:
        /* <DEDUP_REMOVED lines=23> */
.L_x_24511:
[----:B------:R-:W-:Y:S05]  /*0ac0*/  BSYNC B0 ;  /* 0x0000000000007941 */ /* 0x000fea0003800000 */
.L_x_24510:
        /* <DEDUP_REMOVED lines=23> */
.L_x_24513:
[----:B------:R-:W-:Y:S05]  /*0c40*/  BSYNC B0 ;  /* 0x0000000000007941 */ /* 0x000fea0003800000 */
.L_x_24512:
        /* <DEDUP_REMOVED lines=23> */
.L_x_24515:
[----:B------:R-:W-:Y:S05]  /*0dc0*/  BSYNC B0 ;  /* 0x0000000000007941 */ /* 0x000fea0003800000 */
.L_x_24514:
        /* <DEDUP_REMOVED lines=30> */
.L_x_24517:
[----:B------:R-:W-:Y:S05]  /*0fb0*/  BSYNC B0 ;  /* 0x0000000000007941 */ /* 0x000fea0003800000 */
.L_x_24516:
        /* <DEDUP_REMOVED lines=29> */
.L_x_24519:
[----:B------:R-:W-:Y:S05]  /*1190*/  BSYNC B0 ;  /* 0x0000000000007941 */ /* 0x000fea0003800000 */
.L_x_24518:
        /* <DEDUP_REMOVED lines=11> */
[----:B------:R-:W-:Y:S01]  /*1250*/  IMAD.MOV.U32 R239, RZ, RZ, 0x1 ;  /* 0x00000001ffef7424 */ /* 0x000fe200078e00ff */
[C---:B------:R-:W-:Y:S01]  /*1260*/  VIADDMNMX R9, R8.reuse, -R9, RZ, !PT ;  /* 0x8000000908097246 */ /* 0x040fe200078001ff */
[----:B------:R-:W-:Y:S01]  /*1270*/  ULDC.U8 UR25, c[0x0][0x2a0] ;  /* 0x0000a80000197ab9 */ /* 0x000fe20000000000 */
[----:B------:R-:W-:Y:S01]  /*1280*/  LOP3.LUT R12, R7, 0x3fffffe0, RZ, 0xc0, !PT ;  /* 0x3fffffe0070c7812 */ /* 0x000fe200078ec0ff */
[----:B------:R-:W-:Y:S01]  /*1290*/  IMAD.HI.U32 R7, R147, -0x326172a9, RZ ;  /* 0xcd9e8d5793077827 */ /* 0x000fe200078e00ff */
[----:B------:R-:W-:Y:S01]  /*12a0*/  VIMNMX R9, R9, 0x20, PT ;  /* 0x0000002009097848 */ /* 0x000fe20003fe0100 */
[----:B------:R-:W-:Y:S01]  /*12b0*/  ULDC UR26, c[0x0][0x294] ;  /* 0x0000a500001a7ab9 */ /* 0x000fe20000000800 */
[----:B------:R-:W-:Y:S01]  /*12c0*/  LOP3.LUT R11, R11, 0x3e0, RZ, 0xc0, !PT ;  /* 0x000003e00b0b7812 */ /* 0x000fe200078ec0ff */
[----:B------:R-:W-:Y:S01]  /*12d0*/  ULDC UR27, c[0x0][0x290] ;  /* 0x0000a400001b7ab9 */ /* 0x000fe20000000800 */
[----:B------:R-:W-:Y:S01]  /*12e0*/  LOP3.LUT R7, R7, UR24, R14, 0x96, !PT ;  /* 0x0000001807077c12 */ /* 0x000fe2000f8e960e */
[----:B------:R-:W-:Y:S01]  /*12f0*/  IMAD.IADD R9, R9, 0x1, R12 ;  /* 0x0000000109097824 */ /* 0x000fe200078e020c */
[----:B------:R-:W-:Y:S01]  /*1300*/  VIADDMNMX R11, R8, -R11, RZ, !PT ;  /* 0x8000000b080b7246 */ /* 0x000fe200078001ff */
[----:B------:R-:W-:Y:S01]  /*1310*/  IMAD.HI.U32 R8, R149, -0x2daee0ad, RZ ;  /* 0xd2511f5395087827 */ /* 0x000fe200078e00ff */
[----:B------:R-:W-:-:S02]  /*1320*/  UISETP.NE.AND UP0, UPT, UR25, URZ, UPT ;  /* 0x0000003f1900728c */ /* 0x000fc4000bf05270 */
[----:B------:R-:W-:Y:S01]  /*1330*/  SHF.L.U32 R9, R9, 0x3, RZ ;  /* 0x0000000309097819 */ /* 0x000fe200000006ff */
[----:B------:R-:W-:Y:S01]  /*1340*/  ULDC.64 UR28, c[0x0][0x298] ;  /* 0x0000a600001c7ab9 */ /* 0x000fe20000000a00 */
[----:B------:R-:W-:Y:S01]  /*1350*/  VIMNMX R11, R11, 0x20, PT ;  /* 0x000000200b0b7848 */ /* 0x000fe20003fe0100 */
[----:B------:R-:W-:Y:S01]  /*1360*/  ULDC.64 UR30, c[0x0][0x210] ;  /* 0x00008400001e7ab9 */ /* 0x000fe20000000a00 */
[----:B------:R-:W-:Y:S02]  /*1370*/  I2FP.F32.U32 R13, R9 ;  /* 0x00000009000d7245 */ /* 0x000fe40000201000 */
[----:B------:R-:W-:Y:S01]  /*1380*/  LOP3.LUT R9, R10, 0x3, RZ, 0xc0, !PT ;  /* 0x000000030a097812 */ /* 0x000fe200078ec0ff */
[----:B------:R-:W-:Y:S01]  /*1390*/  IMAD.IADD R14, R12, 0x1, R11 ;  /* 0x000000010c0e7824 */ /* 0x000fe200078e020b */
[----:B------:R0:W1:Y:S01]  /*13a0*/  MUFU.RCP R10, R13 ;  /* 0x0000000d000a7308 */ /* 0x0000620000001000 */
[----:B------:R-:W-:Y:S01]  /*13b0*/  HFMA2.MMA R11, -RZ, RZ, 0, 0 ;  /* 0x00000000ff0b7435 */ /* 0x000fe200000001ff */
[----:B------:R-:W-:Y:S01]  /*13c0*/  LOP3.LUT R8, R8, UR32, R15, 0x96, !PT ;  /* 0x0000002008087c12 */ /* 0x000fe2000f8e960f */
[----:B------:R-:W-:-:S02]  /*13d0*/  IMAD R12, R149, -0x2daee0ad, RZ ;  /* 0xd2511f53950c7824 */ /* 0x000fc400078e02ff */
[----:B0-----:R-:W-:Y:S01]  /*13e0*/  IMAD.SHL.U32 R13, R14, 0x8, RZ ;  /* 0x000000080e0d7824 */ /* 0x001fe200078e00ff */
[----:B-1----:R0:W-:Y:S04]  /*13f0*/  STL [R1+0x50], R10 ;  /* 0x0000500a01007387 */ /* 0x0021e80000100800 */
[----:B------:R1:W-:Y:S01]  /*1400*/  STL [R1+0x54], R13 ;  /* 0x0000540d01007387 */ /* 0x0003e20000100800 */
[----:B0-----:R-:W-:-:S07]  /*1410*/  IMAD R10, R147, -0x326172a9, RZ ;  /* 0xcd9e8d57930a7824 */ /* 0x001fce00078e02ff */
.L_x_25065:
[----:B------:R-:W0:Y:S08]  /*1420*/  LDC.64 R212, c[0x0][0x280] ;  /* 0x0000a000ffd47b82 */ /* 0x000e300000000a00 */
[----:B------:R-:W2:Y:S08]  /*1430*/  LDC.64 R214, c[0x0][0x288] ;  /* 0x0000a200ffd67b82 */ /* 0x000eb00000000a00 */
[----:B------:R-:W3:Y:S01]  /*1440*/  LDC R221, c[0x0][0x218] ;  /* 0x00008600ffdd7b82 */ /* 0x000ee20000000800 */
[----:B0-----:R-:W-:-:S06]  /*1450*/  IMAD.WIDE R212, R5, 0x4, R212 ;  /* 0x0000000405d47825 */ /* 0x001fcc00078e02d4 */
[----:B------:R3:W4:Y:S01]  /*1460*/  LDG.E R212, desc[UR4][R212.64] ;  /* 0x00000004d4d47981 */ /* 0x000722000c1e1900 */
[----:B--2---:R-:W-:-:S05]  /*1470*/  IMAD.WIDE R214, R5, 0x4, R214 ;  /* 0x0000000405d67825 */ /* 0x004fca00078e02d6 */
[----:B-----5:R0:W5:Y:S01]  /*1480*/  LDG.E R237, desc[UR4][R214.64] ;  /* 0x00000004d6ed7981 */ /* 0x020162000c1e1900 */
[----:B------:R-:W-:Y:S01]  /*1490*/  BSSY B0, `(.L_x_24520) ;  /* 0x000033b000007945 */ /* 0x000fe20003800000 */
[----:B------:R-:W-:Y:S01]  /*14a0*/  SHF.R.S32.HI R238, RZ, 0x1f, R5 ;  /* 0x0000001fffee7819 */ /* 0x000fe20000011405 */
[----:B---3--:R-:W-:-:S05]  /*14b0*/  IMAD R213, R5, R221, RZ ;  /* 0x000000dd05d57224 */ /* 0x008fca00078e02ff */
[----:B0-----:R-:W-:-:S04]  /*14c0*/  SHF.R.S32.HI R214, RZ, 0x1f, R213 ;  /* 0x0000001fffd67819 */ /* 0x001fc800000114d5 */
[----:B------:R-:W-:-:S04]  /*14d0*/  LEA.HI R213, R214, R213, RZ, 0x3 ;  /* 0x000000d5d6d57211 */ /* 0x000fc800078f18ff */
[----:B------:R-:W-:Y:S02]  /*14e0*/  LEA.HI.SX32 R213, R213, R236, 0x1d ;  /* 0x000000ecd5d57211 */ /* 0x000fe400078feaff */
[----:B----4-:R-:W-:-:S13]  /*14f0*/  ISETP.GE.AND P1, PT, R212, 0x1, PT ;  /* 0x00000001d400780c */ /* 0x010fda0003f26270 */
[----:B------:R-:W-:Y:S01]  /*1500*/  @P1 VIADD R215, R212, 0xffffffff ;  /* 0xffffffffd4d71836 */ /* 0x000fe20000000000 */
[----:B------:R-:W-:-:S03]  /*1510*/  @P1 LOP3.LUT R236, R252, 0x7f, RZ, 0xc0, !PT ;  /* 0x0000007ffcec1812 */ /* 0x000fc600078ec0ff */
[----:B------:R-:W-:-:S05]  /*1520*/  @P1 IMAD R215, R215, R221, RZ ;  /* 0x000000ddd7d71224 */ /* 0x000fca00078e02ff */
[----:B------:R-:W-:-:S04]  /*1530*/  @P1 SHF.R.S32.HI R214, RZ, 0x1f, R215 ;  /* 0x0000001fffd61819 */ /* 0x000fc800000114d7 */
[----:B------:R-:W-:Y:S02]  /*1540*/  @P1 LEA.HI R215, R214, R215, RZ, 0x3 ;  /* 0x000000d7d6d71211 */ /* 0x000fe400078f18ff */
[----:B------:R-:W-:Y:S02]  /*1550*/  MOV R214, RZ ;  /* 0x000000ff00d67202 */ /* 0x000fe40000000f00 */
[----:B------:R-:W-:Y:S01]  /*1560*/  @P1 LEA.HI.SX32 R214, R215, R236, 0x1d ;  /* 0x000000ecd7d61211 */ /* 0x000fe200078feaff */
[----:B------:R-:W-:Y:S06]  /*1570*/  @!P0 BRA `(.L_x_24521) ;  /* 0x0000003000b08947 */ /* 0x000fec0003800000 */
[----:B------:R-:W0:Y:S08]  /*1580*/  LDC.64 R222, c[0x0][0x230] ;  /* 0x00008c00ffde7b82 */ /* 0x000e300000000a00 */
[----:B------:R-:W2:Y:S01]  /*1590*/  @P1 LDC.64 R156, c[0x0][0x220] ;  /* 0x00008800ff9c1b82 */ /* 0x000ea20000000a00 */
[----:B0-----:R-:W-:-:S04]  /*15a0*/  ISETP.NE.U32.AND P2, PT, R222, RZ, PT ;  /* 0x000000ffde00720c */ /* 0x001fc80003f45070 */
[----:B------:R-:W-:Y:S01]  /*15b0*/  ISETP.NE.AND.EX P2, PT, R223, RZ, PT, P2 ;  /* 0x000000ffdf00720c */ /* 0x000fe20003f45320 */
[----:B--2---:R-:W-:-:S05]  /*15c0*/  @P1 IMAD.WIDE.U32 R156, R214, 0x10, R156 ;  /* 0x00000010d69c1825 */ /* 0x004fca00078e009c */
        /* <DEDUP_REMOVED lines=24> */
.L_x_24525:
[----:B-1----:R-:W-:-:S07]  /*1750*/  MOV R13, R10 ;  /* 0x0000000a000d7202 */ /* 0x002fce0000000f00 */
.L_x_24526:
[----:B------:R-:W-:Y:S05]  /*1760*/  BSYNC B2 ;  /* 0x0000000000027941 */ /* 0x000fea0003800000 */
.L_x_24524:
        /* <DEDUP_REMOVED lines=16> */
.L_x_24530:
[----:B------:R-:W-:Y:S05]  /*1870*/  BSYNC B3 ;  /* 0x0000000000037941 */ /* 0x000fea0003800000 */
.L_x_24529:
        /* <DEDUP_REMOVED lines=44> */
.L_x_24528:
[----:B------:R-:W-:Y:S05]  /*1b40*/  BSYNC B2 ;  /* 0x0000000000027941 */ /* 0x000fea0003800000 */
.L_x_24527:
        /* <DEDUP_REMOVED lines=8> */
[----:B------:R-:W-:Y:S02]  /*1bd0*/  FSEL R13, R9, RZ, !P4 ;  /* 0x000000ff090d7208 */ /* 0x000fe40006000000 */
[----:B------:R-:W-:-:S03]  /*1be0*/  SEL R9, RZ, 0x1, P4 ;  /* 0x00000001ff097807 */ /* 0x000fc60002000000 */
[----:B--2---:R-:W-:Y:S01]  /*1bf0*/  FMUL.FTZ R156, R156, R13 ;  /* 0x0000000d9c9c7220 */ /* 0x004fe20000410000 */
[----:B------:R-:W-:-:S03]  /*1c00*/  PRMT R13, R9, 0x7610, R13 ;  /* 0x00007610090d7816 */ /* 0x000fc6000000000d */
[----:B------:R-:W-:-:S07]  /*1c10*/  @P2 FADD.FTZ R156, R148, R156 ;  /* 0x0000009c949c2221 */ /* 0x000fce0000010000 */
.L_x_24523:
[----:B------:R-:W-:Y:S05]  /*1c20*/  BSYNC B1 ;  /* 0x0000000000017941 */ /* 0x000fea0003800000 */
.L_x_24522:
        /* <DEDUP_REMOVED lines=18> */
.L_x_24534:
[----:B------:R-:W-:-:S07]  /*1d50*/  MOV R9, R10 ;  /* 0x0000000a00097202 */ /* 0x000fce0000000f00 */
.L_x_24535:
[----:B------:R-:W-:Y:S05]  /*1d60*/  BSYNC B2 ;  /* 0x0000000000027941 */ /* 0x000fea0003800000 */
.L_x_24533:
        /* <DEDUP_REMOVED lines=16> */
.L_x_24539:
[----:B------:R-:W-:Y:S05]  /*1e70*/  BSYNC B3 ;  /* 0x0000000000037941 */ /* 0x000fea0003800000 */
.L_x_24538:
        /* <DEDUP_REMOVED lines=44> */
.L_x_24537:
[----:B------:R-:W-:Y:S05]  /*2140*/  BSYNC B2 ;  /* 0x0000000000027941 */ /* 0x000fea0003800000 */
.L_x_24536:
        /* <DEDUP_REMOVED lines=10> */
[----:B------:R-:W-:-:S03]  /*21f0*/  SEL R9, RZ, 0x1, P4 ;  /* 0x00000001ff097807 */ /* 0x000fc60002000000 */
[----:B--2---:R-:W-:Y:S01]  /*2200*/  FMUL.FTZ R157, R157, R14 ;  /* 0x0000000e9d9d7220 */ /* 0x004fe20000410000 */
[----:B------:R-:W-:-:S03]  /*2210*/  PRMT R14, R9, 0x7610, R14 ;  /* 0x00007610090e7816 */ /* 0x000fc6000000000e */
[----:B------:R-:W-:-:S07]  /*2220*/  @P2 FADD.FTZ R157, R149, R157 ;  /* 0x0000009d959d2221 */ /* 0x000fce0000010000 */
.L_x_24532:
[----:B------:R-:W-:Y:S05]  /*2230*/  BSYNC B1 ;  /* 0x0000000000017941 */ /* 0x000fea0003800000 */
.L_x_24531:
        /* <DEDUP_REMOVED lines=18> */
.L_x_24543:
[----:B------:R-:W-:-:S07]  /*2360*/  MOV R9, R10 ;  /* 0x0000000a00097202 */ /* 0x000fce0000000f00 */
.L_x_24544:
[----:B------:R-:W-:Y:S05]  /*2370*/  BSYNC B2 ;  /* 0x0000000000027941 */ /* 0x000fea0003800000 */
.L_x_24542:
        /* <DEDUP_REMOVED lines=16> */
.L_x_24548:
[----:B------:R-:W-:Y:S05]  /*2480*/  BSYNC B3 ;  /* 0x0000000000037941 */ /* 0x000fea0003800000 */
.L_x_24547:
        /* <DEDUP_REMOVED lines=44> */
.L_x_24546:
[----:B------:R-:W-:Y:S05]  /*2750*/  BSYNC B2 ;  /* 0x0000000000027941 */ /* 0x000fea0003800000 */
.L_x_24545:
        /* <DEDUP_REMOVED lines=13> */
.L_x_24541:
[----:B------:R-:W-:Y:S05]  /*2830*/  BSYNC B1 ;  /* 0x0000000000017941 */ /* 0x000fea0003800000 */
.L_x_24540:
        /* <DEDUP_REMOVED lines=18> */
.L_x_24552:
[----:B------:R-:W-:-:S07]  /*2960*/  MOV R9, R10 ;  /* 0x0000000a00097202 */ /* 0x000fce0000000f00 */
.L_x_24553:
[----:B------:R-:W-:Y:S05]  /*2970*/  BSYNC B2 ;  /* 0x0000000000027941 */ /* 0x000fea0003800000 */
.L_x_24551:
        /* <DEDUP_REMOVED lines=16> */
.L_x_24557:
[----:B------:R-:W-:Y:S05]  /*2a80*/  BSYNC B3 ;  /* 0x0000000000037941 */ /* 0x000fea0003800000 */
.L_x_24556:
        /* <DEDUP_REMOVED lines=44> */
.L_x_24555:
[----:B------:R-:W-:Y:S05]  /*2d50*/  BSYNC B2 ;  /* 0x0000000000027941 */ /* 0x000fea0003800000 */
.L_x_24554:
        /* <DEDUP_REMOVED lines=10> */
[----:B------:R-:W-:-:S04]  /*2e00*/  SEL R9, RZ, 0x1, P4 ;  /* 0x00000001ff097807 */ /* 0x000fc80002000000 */
[----:B------:R-:W-:Y:S01]  /*2e10*/  PRMT R216, R9, 0x7610, R216 ;  /* 0x0000761009d87816 */ /* 0x000fe200000000d8 */
[----:B--2---:R-:W-:-:S04]  /*2e20*/  FMUL.FTZ R159, R160, R159 ;  /* 0x0000009fa09f7220 */ /* 0x004fc80000410000 */
[----:B------:R-:W-:-:S07]  /*2e30*/  @P2 FADD.FTZ R159, R151, R159 ;  /* 0x0000009f979f2221 */ /* 0x000fce0000010000 */
.L_x_24550:
[----:B------:R-:W-:Y:S05]  /*2e40*/  BSYNC B1 ;  /* 0x0000000000017941 */ /* 0x000fea0003800000 */
.L_x_24549:
        /* <DEDUP_REMOVED lines=18> */
.L_x_24561:
[----:B------:R-:W-:-:S07]  /*2f70*/  MOV R9, R10 ;  /* 0x0000000a00097202 */ /* 0x000fce0000000f00 */
.L_x_24562:
[----:B------:R-:W-:Y:S05]  /*2f80*/  BSYNC B2 ;  /* 0x0000000000027941 */ /* 0x000fea0003800000 */
.L_x_24560:
        /* <DEDUP_REMOVED lines=16> */
.L_x_24566:
[----:B------:R-:W-:Y:S05]  /*3090*/  BSYNC B3 ;  /* 0x0000000000037941 */ /* 0x000fea0003800000 */
.L_x_24565:
        /* <DEDUP_REMOVED lines=44> */
.L_x_24564:
[----:B------:R-:W-:Y:S05]  /*3360*/  BSYNC B2 ;  /* 0x0000000000027941 */ /* 0x000fea0003800000 */
.L_x_24563:
[----:B------:R-:W2:Y:S01]  /*3370*/  LDL R161, [R1+0x20] ;  /* 0x0000200001a17983 */ /* 0x000ea20000100800 */
[----:B------:R-:W-:Y:S01]  /*3380*/  I2FP.F32.U32 R9, R9 ;  /* 0x0000000900097245 */ /* 0x000fe20000201000 */
[----:B------:R-:W-:-:S04]  /*3390*/  IMAD.MOV.U32 R160, RZ, RZ, 0x2f800000 ;  /* 0x2f800000ffa07424 */ /* 0x000fc800078e00ff */
[----:B------:R-:W-:-:S05]  /*33a0*/  FFMA.FTZ R9, R9, R160, 1.1641532182693481445e-10 ;  /* 0x2f00000009097423 */ /* 0x000fca00000100a0 */
[----:B------:R-:W-:Y:S02]  /*33b0*/  FSETP.GTU.FTZ.AND P4, PT, R9, UR26, PT ;  /* 0x0000001a09007c0b */ /* 0x000fe4000bf9c000 */
        /* <DEDUP_REMOVED lines=8> */
.L_x_24559:
[----:B------:R-:W-:Y:S05]  /*3440*/  BSYNC B1 ;  /* 0x0000000000017941 */ /* 0x000fea0003800000 */
.L_x_24558:
        /* <DEDUP_REMOVED lines=18> */
.L_x_24570:
[----:B------:R-:W-:-:S07]  /*3570*/  MOV R9, R10 ;  /* 0x0000000a00097202 */ /* 0x000fce0000000f00 */
.L_x_24571:
[----:B------:R-:W-:Y:S05]  /*3580*/  BSYNC B2 ;  /* 0x0000000000027941 */ /* 0x000fea0003800000 */
.L_x_24569:
        /* <DEDUP_REMOVED lines=16> */
.L_x_24575:
[----:B------:R-:W-:Y:S05]  /*3690*/  BSYNC B3 ;  /* 0x0000000000037941 */ /* 0x000fea0003800000 */
.L_x_24574:
        /* <DEDUP_REMOVED lines=44> */
.L_x_24573:
[----:B------:R-:W-:Y:S05]  /*3960*/  BSYNC B2 ;  /* 0x0000000000027941 */ /* 0x000fea0003800000 */
.L_x_24572:
[----:B------:R-:W2:Y:S01]  /*3970*/  LDL R162, [R1+0x24] ;  /* 0x0000240001a27983 */ /* 0x000ea20000100800 */
[----:B------:R-:W-:Y:S01]  /*3980*/  I2FP.F32.U32 R9, R9 ;  /* 0x0000000900097245 */ /* 0x000fe20000201000 */
[----:B------:R-:W-:-:S04]  /*3990*/  IMAD.MOV.U32 R161, RZ, RZ, 0x2f800000 ;  /* 0x2f800000ffa17424 */ /* 0x000fc800078e00ff */
[----:B------:R-:W-:-:S05]  /*39a0*/  FFMA.FTZ R9, R9, R161, 1.1641532182693481445e-10 ;  /* 0x2f00000009097423 */ /* 0x000fca00000100a1 */
[----:B------:R-:W-:Y:S02]  /*39b0*/  FSETP.GTU.FTZ.AND P4, PT, R9, UR26, PT ;  /* 0x0000001a09007c0b */ /* 0x000fe4000bf9c000 */
[----:B------:R-:W-:-:S04]  /*39c0*/  PRMT R9, R146, 0x7632, R9 ;  /* 0x0000763292097816 */ /* 0x000fc80000000009 */
        /* <DEDUP_REMOVED lines=8> */
.L_x_24568:
[----:B------:R-:W-:Y:S05]  /*3a50*/  BSYNC B1 ;  /* 0x0000000000017941 */ /* 0x000fea0003800000 */
.L_x_24567:
        /* <DEDUP_REMOVED lines=18> */
.L_x_24579:
[----:B------:R-:W-:-:S07]  /*3b80*/  MOV R9, R10 ;  /* 0x0000000a00097202 */ /* 0x000fce0000000f00 */
.L_x_24580:
[----:B------:R-:W-:Y:S05]  /*3b90*/  BSYNC B2 ;  /* 0x0000000000027941 */ /* 0x000fea0003800000 */
.L_x_24578:
        /* <DEDUP_REMOVED lines=16> */
.L_x_24584:
[----:B------:R-:W-:Y:S05]  /*3ca0*/  BSYNC B3 ;  /* 0x0000000000037941 */ /* 0x000fea0003800000 */
.L_x_24583:
        /* <DEDUP_REMOVED lines=44> */
.L_x_24582:
[----:B------:R-:W-:Y:S05]  /*3f70*/  BSYNC B2 ;  /* 0x0000000000027941 */ /* 0x000fea0003800000 */
.L_x_24581:
        /* <DEDUP_REMOVED lines=13> */
.L_x_24577:
[----:B------:R-:W-:Y:S05]  /*4050*/  BSYNC B1 ;  /* 0x0000000000017941 */ /* 0x000fea0003800000 */
.L_x_24576:
        /* <DEDUP_REMOVED lines=18> */
.L_x_24588:
[----:B------:R-:W-:-:S07]  /*4180*/  MOV R163, R10 ;  /* 0x0000000a00a37202 */ /* 0x000fce0000000f00 */
.L_x_24589:
[----:B------:R-:W-:Y:S05]  /*4190*/  BSYNC B2 ;  /* 0x0000000000027941 */ /* 0x000fea0003800000 */
.L_x_24587:
        /* <DEDUP_REMOVED lines=16> */
.L_x_24593:
[----:B------:R-:W-:Y:S05]  /*42a0*/  BSYNC B3 ;  /* 0x0000000000037941 */ /* 0x000fea0003800000 */
.L_x_24592:
        /* <DEDUP_REMOVED lines=44> */
.L_x_24591:
[----:B------:R-:W-:Y:S05]  /*4570*/  BSYNC B2 ;  /* 0x0000000000027941 */ /* 0x000fea0003800000 */
.L_x_24590:
[----:B------:R-:W2:Y:S01]  /*4580*/  LDL R221, [R1+0x2c] ;  /* 0x00002c0001dd7983 */ /* 0x000ea20000100800 */
[----:B------:R-:W-:Y:S01]  /*4590*/  I2FP.F32.U32 R163, R163 ;  /* 0x000000a300a37245 */ /* 0x000fe20000201000 */
[----:B------:R-:W-:-:S04]  /*45a0*/  IMAD.MOV.U32 R215, RZ, RZ, 0x2f800000 ;  /* 0x2f800000ffd77424 */ /* 0x000fc800078e00ff */
[----:B------:R-:W-:-:S05]  /*45b0*/  FFMA.FTZ R163, R163, R215, 1.1641532182693481445e-10 ;  /* 0x2f000000a3a37423 */ /* 0x000fca00000100d7 */
[----:B------:R-:W-:Y:S02]  /*45c0*/  FSETP.GTU.FTZ.AND P3, PT, R163, UR26, PT ;  /* 0x0000001aa3007c0b */ /* 0x000fe4000bf7c000 */
[----:B------:R-:W-:Y:S02]  /*45d0*/  PRMT R163, R147, 0x7632, R163 ;  /* 0x0000763293a37816 */ /* 0x000fe400000000a3 */
[----:B------:R-:W-:Y:S02]  /*45e0*/  SEL R215, RZ, 0x1, P3 ;  /* 0x00000001ffd77807 */ /* 0x000fe40001800000 */
[----:B------:R-:W-:Y:S02]  /*45f0*/  SHF.L.U32 R163, R163, 0x10, RZ ;  /* 0x00000010a3a37819 */ /* 0x000fe400000006ff */
[----:B------:R-:W-:-:S03]  /*4600*/  PRMT R220, R215, 0x7610, R220 ;  /* 0x00007610d7dc7816 */ /* 0x000fc600000000dc */
[----:B------:R-:W-:-:S04]  /*4610*/  FMUL.FTZ R163, R163, UR29 ;  /* 0x0000001da3a37c20 */ /* 0x000fc80008410000 */
[----:B------:R-:W-:-:S05]  /*4620*/  FMUL.FTZ R163, R163, UR28 ;  /* 0x0000001ca3a37c20 */ /* 0x000fca0008410000 */
[----:B------:R-:W-:-:S05]  /*4630*/  FSEL R163, R163, RZ, !P3 ;  /* 0x000000ffa3a37208 */ /* 0x000fca0005800000 */
[----:B--2---:R-:W-:-:S04]  /*4640*/  FMUL.FTZ R163, R221, R163 ;  /* 0x000000a3dda37220 */ /* 0x004fc80000410000 */
[----:B------:R-:W-:-:S07]  /*4650*/  @P2 FADD.FTZ R163, R155, R163 ;  /* 0x000000a39ba32221 */ /* 0x000fce0000010000 */
.L_x_24586:
[----:B------:R-:W-:Y:S05]  /*4660*/  BSYNC B1 ;  /* 0x0000000000017941 */ /* 0x000fea0003800000 */
.L_x_24585:
[----:B------:R-:W0:Y:S01]  /*4670*/  LDC.64 R222, c[0x0][0x238] ;  /* 0x00008e00ffde7b82 */ /* 0x000e220000000a00 */
[----:B------:R-:W-:Y:S01]  /*4680*/  BSSY B1, `(.L_x_24594) ;  /* 0x0000019000017945 */ /* 0x000fe20003800000 */
[----:B0-----:R-:W-:-:S05]  /*4690*/  IMAD.WIDE.U32 R222, R213, 0x20, R222 ;  /* 0x00000020d5de7825 */ /* 0x001fca00078e00de */
[----:B------:R0:W-:Y:S04]  /*46a0*/  STG.E.128 desc[UR4][R222.64], R156 ;  /* 0x0000009cde007986 */ /* 0x0001e8000c101d04 */
[----:B------:R0:W-:Y:S01]  /*46b0*/  STG.E.128 desc[UR4][R222.64+0x10], R160 ;  /* 0x000010a0de007986 */ /* 0x0001e2000c101d04 */
[----:B------:R-:W-:Y:S05]  /*46c0*/  @!P1 BRA `(.L_x_24595) ;  /* 0x0000000000509947 */ /* 0x000fea0003800000 */
[----:B------:R-:W-:Y:S01]  /*46d0*/  IMAD.U32 R215, R219, 0x10000, RZ ;  /* 0x00010000dbd77824 */ /* 0x000fe200078e00ff */
[----:B------:R-:W-:Y:S02]  /*46e0*/  LOP3.LUT R221, R220, 0xffff, RZ, 0xc0, !PT ;  /* 0x0000ffffdcdd7812 */ /* 0x000fe400078ec0ff */
[----:B0-----:R-:W-:Y:S02]  /*46f0*/  LOP3.LUT R222, R216, 0xff, RZ, 0xc0, !PT ;  /* 0x000000ffd8de7812 */ /* 0x001fe400078ec0ff */
        /* <DEDUP_REMOVED lines=17> */
.L_x_24595:
[----:B------:R-:W-:Y:S05]  /*4810*/  BSYNC B1 ;  /* 0x0000000000017941 */ /* 0x000fea0003800000 */
.L_x_24594:
[----:B------:R-:W-:Y:S01]  /*4820*/  VIADD R213, R213, 0x80 ;  /* 0x00000080d5d57836 */ /* 0x000fe20000000000 */
[----:B------:R-:W-:-:S07]  /*4830*/  IADD3 R214, R214, 0x80, RZ ;  /* 0x00000080d6d67810 */ /* 0x000fce0007ffe0ff */
.L_x_24521:
[----:B------:R-:W-:Y:S05]  /*4840*/  BSYNC B0 ;  /* 0x0000000000007941 */ /* 0x000fea0003800000 */
.L_x_24520:
[----:B------:R-:W-:Y:S01]  /*4850*/  LOP3.LUT P2, RZ, R6, 0x100, RZ, 0xc0, !PT ;  /* 0x0000010006ff7812 */ /* 0x000fe2000784c0ff */
[----:B------:R-:W-:-:S12]  /*4860*/  BSSY B0, `(.L_x_24596) ;  /* 0x000032a000007945 */ /* 0x000fd80003800000 */
[----:B------:R-:W-:Y:S05]  /*4870*/  @!P2 BRA `(.L_x_24597) ;  /* 0x0000003000a0a947 */ /* 0x000fea0003800000 */
[----:B0-2---:R-:W0:Y:S08]  /*4880*/  LDC.64 R222, c[0x0][0x230] ;  /* 0x00008c00ffde7b82 */ /* 0x005e300000000a00 */
        /* <DEDUP_REMOVED lines=28> */
.L_x_24601:
[----:B-1----:R-:W-:-:S07]  /*4a50*/  MOV R13, R10 ;  /* 0x0000000a000d7202 */ /* 0x002fce0000000f00 */
.L_x_24602:
[----:B------:R-:W-:Y:S05]  /*4a60*/  BSYNC B2 ;  /* 0x0000000000027941 */ /* 0x000fea0003800000 */
.L_x_24600:
        /* <DEDUP_REMOVED lines=16> */
.L_x_24606:
[----:B------:R-:W-:Y:S05]  /*4b70*/  BSYNC B3 ;  /* 0x0000000000037941 */ /* 0x000fea0003800000 */
.L_x_24605:
        /* <DEDUP_REMOVED lines=44> */
.L_x_24604:
[----:B------:R-:W-:Y:S05]  /*4e40*/  BSYNC B2 ;  /* 0x0000000000027941 */ /* 0x000fea0003800000 */
.L_x_24603:
        /* <DEDUP_REMOVED lines=9> */
[----:B------:R-:W-:Y:S01]  /*4ee0*/  FMUL.FTZ R164, R248, R13 ;  /* 0x0000000df8a47220 */ /* 0x000fe20000410000 */
[----:B------:R-:W-:-:S03]  /*4ef0*/  PRMT R13, R9, 0x7610, R13 ;  /* 0x00007610090d7816 */ /* 0x000fc6000000000d */
[----:B------:R-:W-:-:S07]  /*4f00*/  @P2 FADD.FTZ R164, R148, R164 ;  /* 0x000000a494a42221 */ /* 0x000fce0000010000 */
.L_x_24599:
[----:B------:R-:W-:Y:S05]  /*4f10*/  BSYNC B1 ;  /* 0x0000000000017941 */ /* 0x000fea0003800000 */
.L_x_24598:
        /* <DEDUP_REMOVED lines=18> */
.L_x_24610:
[----:B------:R-:W-:-:S07]  /*5040*/  MOV R9, R10 ;  /* 0x0000000a00097202 */ /* 0x000fce0000000f00 */
.L_x_24611:
[----:B------:R-:W-:Y:S05]  /*5050*/  BSYNC B2 ;  /* 0x0000000000027941 */ /* 0x000fea0003800000 */
.L_x_24609:
        /* <DEDUP_REMOVED lines=16> */
.L_x_24615:
[----:B------:R-:W-:Y:S05]  /*5160*/  BSYNC B3 ;  /* 0x0000000000037941 */ /* 0x000fea0003800000 */
.L_x_24614:
        /* <DEDUP_REMOVED lines=44> */
.L_x_24613:
[----:B------:R-:W-:Y:S05]  /*5430*/  BSYNC B2 ;  /* 0x0000000000027941 */ /* 0x000fea0003800000 */
.L_x_24612:
        /* <DEDUP_REMOVED lines=10> */
[----:B------:R-:W-:Y:S01]  /*54e0*/  FMUL.FTZ R165, R249, R14 ;  /* 0x0000000ef9a57220 */ /* 0x000fe20000410000 */
[----:B------:R-:W-:-:S03]  /*54f0*/  PRMT R14, R9, 0x7610, R14 ;  /* 0x00007610090e7816 */ /* 0x000fc6000000000e */
[----:B------:R-:W-:-:S07]  /*5500*/  @P2 FADD.FTZ R165, R149, R165 ;  /* 0x000000a595a52221 */ /* 0x000fce0000010000 */
.L_x_24608:
[----:B------:R-:W-:Y:S05]  /*5510*/  BSYNC B1 ;  /* 0x0000000000017941 */ /* 0x000fea0003800000 */
.L_x_24607:
        /* <DEDUP_REMOVED lines=18> */
.L_x_24619:
[----:B------:R-:W-:-:S07]  /*5640*/  MOV R9, R10 ;  /* 0x0000000a00097202 */ /* 0x000fce0000000f00 */
.L_x_24620:
[----:B------:R-:W-:Y:S05]  /*5650*/  BSYNC B2 ;  /* 0x0000000000027941 */ /* 0x000fea0003800000 */
.L_x_24618:
        /* <DEDUP_REMOVED lines=16> */
.L_x_24624:
[----:B------:R-:W-:Y:S05]  /*5760*/  BSYNC B3 ;  /* 0x0000000000037941 */ /* 0x000fea0003800000 */
.L_x_24623:
        /* <DEDUP_REMOVED lines=44> */
.L_x_24622:
[----:B------:R-:W-:Y:S05]  /*5a30*/  BSYNC B2 ;  /* 0x0000000000027941 */ /* 0x000fea0003800000 */
.L_x_24621:
        /* <DEDUP_REMOVED lines=12> */
.L_x_24617:
[----:B------:R-:W-:Y:S05]  /*5b00*/  BSYNC B1 ;  /* 0x0000000000017941 */ /* 0x000fea0003800000 */
.L_x_24616:
        /* <DEDUP_REMOVED lines=18> */
.L_x_24628:
[----:B------:R-:W-:-:S07]  /*5c30*/  MOV R9, R10 ;  /* 0x0000000a00097202 */ /* 0x000fce0000000f00 */
.L_x_24629:
[----:B------:R-:W-:Y:S05]  /*5c40*/  BSYNC B2 ;  /* 0x0000000000027941 */ /* 0x000fea0003800000 */
.L_x_24627:
        /* <DEDUP_REMOVED lines=16> */
.L_x_24633:
[----:B------:R-:W-:Y:S05]  /*5d50*/  BSYNC B3 ;  /* 0x0000000000037941 */ /* 0x000fea0003800000 */
.L_x_24632:
        /* <DEDUP_REMOVED lines=44> */
.L_x_24631:
[----:B------:R-:W-:Y:S05]  /*6020*/  BSYNC B2 ;  /* 0x0000000000027941 */ /* 0x000fea0003800000 */
.L_x_24630:
        /* <DEDUP_REMOVED lines=13> */
.L_x_24626:
[----:B------:R-:W-:Y:S05]  /*6100*/  BSYNC B1 ;  /* 0x0000000000017941 */ /* 0x000fea0003800000 */
.L_x_24625:
        /* <DEDUP_REMOVED lines=18> */
.L_x_24637:
[----:B------:R-:W-:-:S07]  /*6230*/  MOV R9, R10 ;  /* 0x0000000a00097202 */ /* 0x000fce0000000f00 */
.L_x_24638:
[----:B------:R-:W-:Y:S05]  /*6240*/  BSYNC B2 ;  /* 0x0000000000027941 */ /* 0x000fea0003800000 */
.L_x_24636:
        /* <DEDUP_REMOVED lines=16> */
.L_x_24642:
[----:B------:R-:W-:Y:S05]  /*6350*/  BSYNC B3 ;  /* 0x0000000000037941 */ /* 0x000fea0003800000 */
.L_x_24641:
        /* <DEDUP_REMOVED lines=44> */
.L_x_24640:
[----:B------:R-:W-:Y:S05]  /*6620*/  BSYNC B2 ;  /* 0x0000000000027941 */ /* 0x000fea0003800000 */
.L_x_24639:
[----:B------:R-:W2:Y:S01]  /*6630*/  LDL R169, [R1] ;  /* 0x0000000001a97983 */ /* 0x000ea20000100800 */
        /* <DEDUP_REMOVED lines=12> */
.L_x_24635:
[----:B------:R-:W-:Y:S05]  /*6700*/  BSYNC B1 ;  /* 0x0000000000017941 */ /* 0x000fea0003800000 */
.L_x_24634:
        /* <DEDUP_REMOVED lines=18> */
.L_x_24646:
[----:B------:R-:W-:-:S07]  /*6830*/  MOV R9, R10 ;  /* 0x0000000a00097202 */ /* 0x000fce0000000f00 */
.L_x_24647:
[----:B------:R-:W-:Y:S05]  /*6840*/  BSYNC B2 ;  /* 0x0000000000027941 */ /* 0x000fea0003800000 */
.L_x_24645:
        /* <DEDUP_REMOVED lines=16> */
.L_x_24651:
[----:B------:R-:W-:Y:S05]  /*6950*/  BSYNC B3 ;  /* 0x0000000000037941 */ /* 0x000fea0003800000 */
.L_x_24650:
        /* <DEDUP_REMOVED lines=44> */
.L_x_24649:
[----:B------:R-:W-:Y:S05]  /*6c20*/  BSYNC B2 ;  /* 0x0000000000027941 */ /* 0x000fea0003800000 */
.L_x_24648:
        /* <DEDUP_REMOVED lines=14> */
.L_x_24644:
[----:B------:R-:W-:Y:S05]  /*6d10*/  BSYNC B1 ;  /* 0x0000000000017941 */ /* 0x000fea0003800000 */
.L_x_24643:
        /* <DEDUP_REMOVED lines=18> */
.L_x_24655:
[----:B------:R-:W-:-:S07]  /*6e40*/  MOV R9, R10 ;  /* 0x0000000a00097202 */ /* 0x000fce0000000f00 */
.L_x_24656:
[----:B------:R-:W-:Y:S05]  /*6e50*/  BSYNC B2 ;  /* 0x0000000000027941 */ /* 0x000fea0003800000 */
.L_x_24654:
        /* <DEDUP_REMOVED lines=16> */
.L_x_24660:
[----:B------:R-:W-:Y:S05]  /*6f60*/  BSYNC B3 ;  /* 0x0000000000037941 */ /* 0x000fea0003800000 */
.L_x_24659:
        /* <DEDUP_REMOVED lines=44> */
.L_x_24658:
[----:B------:R-:W-:Y:S05]  /*7230*/  BSYNC B2 ;  /* 0x0000000000027941 */ /* 0x000fea0003800000 */
.L_x_24657:
        /* <DEDUP_REMOVED lines=13> */
.L_x_24653:
[----:B------:R-:W-:Y:S05]  /*7310*/  BSYNC B1 ;  /* 0x0000000000017941 */ /* 0x000fea0003800000 */
.L_x_24652:
        /* <DEDUP_REMOVED lines=18> */
.L_x_24664:
[----:B------:R-:W-:-:S07]  /*7440*/  MOV R171, R10 ;  /* 0x0000000a00ab7202 */ /* 0x000fce0000000f00 */
.L_x_24665:
[----:B------:R-:W-:Y:S05]  /*7450*/  BSYNC B2 ;  /* 0x0000000000027941 */ /* 0x000fea0003800000 */
.L_x_24663:
        /* <DEDUP_REMOVED lines=16> */
.L_x_24669:
[----:B------:R-:W-:Y:S05]  /*7560*/  BSYNC B3 ;  /* 0x0000000000037941 */ /* 0x000fea0003800000 */
.L_x_24668:
        /* <DEDUP_REMOVED lines=44> */
.L_x_24667:
[----:B------:R-:W-:Y:S05]  /*7830*/  BSYNC B2 ;  /* 0x0000000000027941 */ /* 0x000fea0003800000 */
.L_x_24666:
        /* <DEDUP_REMOVED lines=14> */
.L_x_24662:
[----:B------:R-:W-:Y:S05]  /*7920*/  BSYNC B1 ;  /* 0x0000000000017941 */ /* 0x000fea0003800000 */
.L_x_24661:
        /* <DEDUP_REMOVED lines=26> */
.L_x_24671:
[----:B------:R-:W-:Y:S05]  /*7ad0*/  BSYNC B1 ;  /* 0x0000000000017941 */ /* 0x000fea0003800000 */
.L_x_24670:
[----:B------:R-:W-:Y:S01]  /*7ae0*/  VIADD R213, R213, 0x80 ;  /* 0x00000080d5d57836 */ /* 0x000fe20000000000 */
[----:B------:R-:W-:-:S07]  /*7af0*/  IADD3 R214, R214, 0x80, RZ ;  /* 0x00000080d6d67810 */ /* 0x000fce0007ffe0ff */
.L_x_24597:
[----:B------:R-:W-:Y:S05]  /*7b00*/  BSYNC B0 ;  /* 0x0000000000007941 */ /* 0x000fea0003800000 */
.L_x_24596:
        /* <DEDUP_REMOVED lines=32> */
.L_x_24677:
[----:B-1----:R-:W-:-:S07]  /*7d10*/  MOV R13, R10 ;  /* 0x0000000a000d7202 */ /* 0x002fce0000000f00 */
.L_x_24678:
[----:B------:R-:W-:Y:S05]  /*7d20*/  BSYNC B2 ;  /* 0x0000000000027941 */ /* 0x000fea0003800000 */
.L_x_24676:
        /* <DEDUP_REMOVED lines=16> */
.L_x_24682:
[----:B------:R-:W-:Y:S05]  /*7e30*/  BSYNC B3 ;  /* 0x0000000000037941 */ /* 0x000fea0003800000 */
.L_x_24681:
        /* <DEDUP_REMOVED lines=44> */
.L_x_24680:
[----:B------:R-:W-:Y:S05]  /*8100*/  BSYNC B2 ;  /* 0x0000000000027941 */ /* 0x000fea0003800000 */
.L_x_24679:
        /* <DEDUP_REMOVED lines=12> */
.L_x_24675:
[----:B------:R-:W-:Y:S05]  /*81d0*/  BSYNC B1 ;  /* 0x0000000000017941 */ /* 0x000fea0003800000 */
.L_x_24674:
        /* <DEDUP_REMOVED lines=18> */
.L_x_24686:
[----:B------:R-:W-:-:S07]  /*8300*/  MOV R9, R10 ;  /* 0x0000000a00097202 */ /* 0x000fce0000000f00 */
.L_x_24687:
[----:B------:R-:W-:Y:S05]  /*8310*/  BSYNC B2 ;  /* 0x0000000000027941 */ /* 0x000fea0003800000 */
.L_x_24685:
        /* <DEDUP_REMOVED lines=16> */
.L_x_24691:
[----:B------:R-:W-:Y:S05]  /*8420*/  BSYNC B3 ;  /* 0x0000000000037941 */ /* 0x000fea0003800000 */
.L_x_24690:
        /* <DEDUP_REMOVED lines=44> */
.L_x_24689:
[----:B------:R-:W-:Y:S05]  /*86f0*/  BSYNC B2 ;  /* 0x0000000000027941 */ /* 0x000fea0003800000 */
.L_x_24688:
        /* <DEDUP_REMOVED lines=13> */
.L_x_24684:
[----:B------:R-:W-:Y:S05]  /*87d0*/  BSYNC B1 ;  /* 0x0000000000017941 */ /* 0x000fea0003800000 */
.L_x_24683:
        /* <DEDUP_REMOVED lines=18> */
.L_x_24695:
[----:B------:R-:W-:-:S07]  /*8900*/  MOV R9, R10 ;  /* 0x0000000a00097202 */ /* 0x000fce0000000f00 */
.L_x_24696:
[----:B------:R-:W-:Y:S05]  /*8910*/  BSYNC B2 ;  /* 0x0000000000027941 */ /* 0x000fea0003800000 */
.L_x_24694:
        /* <DEDUP_REMOVED lines=16> */
.L_x_24700:
[----:B------:R-:W-:Y:S05]  /*8a20*/  BSYNC B3 ;  /* 0x0000000000037941 */ /* 0x000fea0003800000 */
.L_x_24699:
        /* <DEDUP_REMOVED lines=44> */
.L_x_24698:
[----:B------:R-:W-:Y:S05]  /*8cf0*/  BSYNC B2 ;  /* 0x0000000000027941 */ /* 0x000fea0003800000 */
.L_x_24697:
        /* <DEDUP_REMOVED lines=12> */
.L_x_24693:
[----:B------:R-:W-:Y:S05]  /*8dc0*/  BSYNC B1 ;  /* 0x0000000000017941 */ /* 0x000fea0003800000 */
.L_x_24692:
        /* <DEDUP_REMOVED lines=18> */
.L_x_24704:
[----:B------:R-:W-:-:S07]  /*8ef0*/  MOV R9, R10 ;  /* 0x0000000a00097202 */ /* 0x000fce0000000f00 */
.L_x_24705:
[----:B------:R-:W-:Y:S05]  /*8f00*/  BSYNC B2 ;  /* 0x0000000000027941 */ /* 0x000fea0003800000 */
.L_x_24703:
        /* <DEDUP_REMOVED lines=16> */
.L_x_24709:
[----:B------:R-:W-:Y:S05]  /*9010*/  BSYNC B3 ;  /* 0x0000000000037941 */ /* 0x000fea0003800000 */
.L_x_24708:
        /* <DEDUP_REMOVED lines=44> */
.L_x_24707:
[----:B------:R-:W-:Y:S05]  /*92e0*/  BSYNC B2 ;  /* 0x0000000000027941 */ /* 0x000fea0003800000 */
.L_x_24706:
        /* <DEDUP_REMOVED lines=13> */
.L_x_24702:
[----:B------:R-:W-:Y:S05]  /*93c0*/  BSYNC B1 ;  /* 0x0000000000017941 */ /* 0x000fea0003800000 */
.L_x_24701:
        /* <DEDUP_REMOVED lines=18> */
.L_x_24713:
[----:B------:R-:W-:-:S07]  /*94f0*/  MOV R9, R10 ;  /* 0x0000000a00097202 */ /* 0x000fce0000000f00 */
.L_x_24714:
[----:B------:R-:W-:Y:S05]  /*9500*/  BSYNC B2 ;  /* 0x0000000000027941 */ /* 0x000fea0003800000 */
.L_x_24712:
        /* <DEDUP_REMOVED lines=16> */
.L_x_24718:
[----:B------:R-:W-:Y:S05]  /*9610*/  BSYNC B3 ;  /* 0x0000000000037941 */ /* 0x000fea0003800000 */
.L_x_24717:
        /* <DEDUP_REMOVED lines=44> */
.L_x_24716:
[----:B------:R-:W-:Y:S05]  /*98e0*/  BSYNC B2 ;  /* 0x0000000000027941 */ /* 0x000fea0003800000 */
.L_x_24715:
        /* <DEDUP_REMOVED lines=12> */
.L_x_24711:
[----:B------:R-:W-:Y:S05]  /*99b0*/  BSYNC B1 ;  /* 0x0000000000017941 */ /* 0x000fea0003800000 */
.L_x_24710:
        /* <DEDUP_REMOVED lines=18> */
.L_x_24722:
[----:B------:R-:W-:-:S07]  /*9ae0*/  MOV R9, R10 ;  /* 0x0000000a00097202 */ /* 0x000fce0000000f00 */
.L_x_24723:
[----:B------:R-:W-:Y:S05]  /*9af0*/  BSYNC B2 ;  /* 0x0000000000027941 */ /* 0x000fea0003800000 */
.L_x_24721:
        /* <DEDUP_REMOVED lines=16> */
.L_x_24727:
[----:B------:R-:W-:Y:S05]  /*9c00*/  BSYNC B3 ;  /* 0x0000000000037941 */ /* 0x000fea0003800000 */
.L_x_24726:
        /* <DEDUP_REMOVED lines=44> */
.L_x_24725:
[----:B------:R-:W-:Y:S05]  /*9ed0*/  BSYNC B2 ;  /* 0x0000000000027941 */ /* 0x000fea0003800000 */
.L_x_24724:
        /* <DEDUP_REMOVED lines=13> */
.L_x_24720:
[----:B------:R-:W-:Y:S05]  /*9fb0*/  BSYNC B1 ;  /* 0x0000000000017941 */ /* 0x000fea0003800000 */
.L_x_24719:
        /* <DEDUP_REMOVED lines=18> */
.L_x_24731:
[----:B------:R-:W-:-:S07]  /*a0e0*/  MOV R9, R10 ;  /* 0x0000000a00097202 */ /* 0x000fce0000000f00 */
.L_x_24732:
[----:B------:R-:W-:Y:S05]  /*a0f0*/  BSYNC B2 ;  /* 0x0000000000027941 */ /* 0x000fea0003800000 */
.L_x_24730:
        /* <DEDUP_REMOVED lines=16> */
.L_x_24736:
[----:B------:R-:W-:Y:S05]  /*a200*/  BSYNC B3 ;  /* 0x0000000000037941 */ /* 0x000fea0003800000 */
.L_x_24735:
        /* <DEDUP_REMOVED lines=44> */
.L_x_24734:
[----:B------:R-:W-:Y:S05]  /*a4d0*/  BSYNC B2 ;  /* 0x0000000000027941 */ /* 0x000fea0003800000 */
.L_x_24733:
        /* <DEDUP_REMOVED lines=12> */
.L_x_24729:
[----:B------:R-:W-:Y:S05]  /*a5a0*/  BSYNC B1 ;  /* 0x0000000000017941 */ /* 0x000fea0003800000 */
.L_x_24728:
        /* <DEDUP_REMOVED lines=18> */
.L_x_24740:
[----:B------:R-:W-:-:S07]  /*a6d0*/  MOV R179, R10 ;  /* 0x0000000a00b37202 */ /* 0x000fce0000000f00 */
.L_x_24741:
[----:B------:R-:W-:Y:S05]  /*a6e0*/  BSYNC B2 ;  /* 0x0000000000027941 */ /* 0x000fea0003800000 */
.L_x_24739:
        /* <DEDUP_REMOVED lines=16> */
.L_x_24745:
[----:B------:R-:W-:Y:S05]  /*a7f0*/  BSYNC B3 ;  /* 0x0000000000037941 */ /* 0x000fea0003800000 */
.L_x_24744:
        /* <DEDUP_REMOVED lines=44> */
.L_x_24743:
[----:B------:R-:W-:Y:S05]  /*aac0*/  BSYNC B2 ;  /* 0x0000000000027941 */ /* 0x000fea0003800000 */
.L_x_24742:
        /* <DEDUP_REMOVED lines=11> */
[----:B------:R-:W-:-:S04]  /*ab80*/  FMUL.FTZ R179, R247, R179 ;  /* 0x000000b3f7b37220 */ /* 0x000fc80000410000 */
[----:B------:R-:W-:-:S07]  /*ab90*/  @P2 FADD.FTZ R179, R155, R179 ;  /* 0x000000b39bb32221 */ /* 0x000fce0000010000 */
.L_x_24738:
[----:B------:R-:W-:Y:S05]  /*aba0*/  BSYNC B1 ;  /* 0x0000000000017941 */ /* 0x000fea0003800000 */
.L_x_24737:
        /* <DEDUP_REMOVED lines=26> */
.L_x_24747:
[----:B------:R-:W-:Y:S05]  /*ad50*/  BSYNC B1 ;  /* 0x0000000000017941 */ /* 0x000fea0003800000 */
.L_x_24746:
[----:B------:R-:W-:Y:S01]  /*ad60*/  VIADD R213, R213, 0x80 ;  /* 0x00000080d5d57836 */ /* 0x000fe20000000000 */
[----:B------:R-:W-:-:S07]  /*ad70*/  IADD3 R214, R214, 0x80, RZ ;  /* 0x00000080d6d67810 */ /* 0x000fce0007ffe0ff */
.L_x_24673:
[----:B------:R-:W-:Y:S05]  /*ad80*/  BSYNC B0 ;  /* 0x0000000000007941 */ /* 0x000fea0003800000 */
.L_x_24672:
        /* <DEDUP_REMOVED lines=32> */
.L_x_24753:
[----:B-1----:R-:W-:-:S07]  /*af90*/  MOV R13, R10 ;  /* 0x0000000a000d7202 */ /* 0x002fce0000000f00 */
.L_x_24754:
[----:B------:R-:W-:Y:S05]  /*afa0*/  BSYNC B2 ;  /* 0x0000000000027941 */ /* 0x000fea0003800000 */
.L_x_24752:
        /* <DEDUP_REMOVED lines=16> */
.L_x_24758:
[----:B------:R-:W-:Y:S05]  /*b0b0*/  BSYNC B3 ;  /* 0x0000000000037941 */ /* 0x000fea0003800000 */
.L_x_24757:
        /* <DEDUP_REMOVED lines=44> */
.L_x_24756:
[----:B------:R-:W-:Y:S05]  /*b380*/  BSYNC B2 ;  /* 0x0000000000027941 */ /* 0x000fea0003800000 */
.L_x_24755:
        /* <DEDUP_REMOVED lines=12> */
.L_x_24751:
[----:B------:R-:W-:Y:S05]  /*b450*/  BSYNC B1 ;  /* 0x0000000000017941 */ /* 0x000fea0003800000 */
.L_x_24750:
        /* <DEDUP_REMOVED lines=18> */
.L_x_24762:
[----:B------:R-:W-:-:S07]  /*b580*/  MOV R9, R10 ;  /* 0x0000000a00097202 */ /* 0x000fce0000000f00 */
.L_x_24763:
[----:B------:R-:W-:Y:S05]  /*b590*/  BSYNC B2 ;  /* 0x0000000000027941 */ /* 0x000fea0003800000 */
.L_x_24761:
        /* <DEDUP_REMOVED lines=16> */
.L_x_24767:
[----:B------:R-:W-:Y:S05]  /*b6a0*/  BSYNC B3 ;  /* 0x0000000000037941 */ /* 0x000fea0003800000 */
.L_x_24766:
        /* <DEDUP_REMOVED lines=44> */
.L_x_24765:
[----:B------:R-:W-:Y:S05]  /*b970*/  BSYNC B2 ;  /* 0x0000000000027941 */ /* 0x000fea0003800000 */
.L_x_24764:
        /* <DEDUP_REMOVED lines=13> */
.L_x_24760:
[----:B------:R-:W-:Y:S05]  /*ba50*/  BSYNC B1 ;  /* 0x0000000000017941 */ /* 0x000fea0003800000 */
.L_x_24759:
        /* <DEDUP_REMOVED lines=18> */
.L_x_24771:
[----:B------:R-:W-:-:S07]  /*bb80*/  MOV R9, R10 ;  /* 0x0000000a00097202 */ /* 0x000fce0000000f00 */
.L_x_24772:
[----:B------:R-:W-:Y:S05]  /*bb90*/  BSYNC B2 ;  /* 0x0000000000027941 */ /* 0x000fea0003800000 */
.L_x_24770:
        /* <DEDUP_REMOVED lines=16> */
.L_x_24776:
[----:B------:R-:W-:Y:S05]  /*bca0*/  BSYNC B3 ;  /* 0x0000000000037941 */ /* 0x000fea0003800000 */
.L_x_24775:
        /* <DEDUP_REMOVED lines=44> */
.L_x_24774:
[----:B------:R-:W-:Y:S05]  /*bf70*/  BSYNC B2 ;  /* 0x0000000000027941 */ /* 0x000fea0003800000 */
.L_x_24773:
        /* <DEDUP_REMOVED lines=12> */
.L_x_24769:
[----:B------:R-:W-:Y:S05]  /*c040*/  BSYNC B1 ;  /* 0x0000000000017941 */ /* 0x000fea0003800000 */
.L_x_24768:
        /* <DEDUP_REMOVED lines=18> */
.L_x_24780:
[----:B------:R-:W-:-:S07]  /*c170*/  MOV R9, R10 ;  /* 0x0000000a00097202 */ /* 0x000fce0000000f00 */
.L_x_24781:
[----:B------:R-:W-:Y:S05]  /*c180*/  BSYNC B2 ;  /* 0x0000000000027941 */ /* 0x000fea0003800000 */
.L_x_24779:
        /* <DEDUP_REMOVED lines=16> */
.L_x_24785:
[----:B------:R-:W-:Y:S05]  /*c290*/  BSYNC B3 ;  /* 0x0000000000037941 */ /* 0x000fea0003800000 */
.L_x_24784:
        /* <DEDUP_REMOVED lines=44> */
.L_x_24783:
[----:B------:R-:W-:Y:S05]  /*c560*/  BSYNC B2 ;  /* 0x0000000000027941 */ /* 0x000fea0003800000 */
.L_x_24782:
        /* <DEDUP_REMOVED lines=13> */
.L_x_24778:
[----:B------:R-:W-:Y:S05]  /*c640*/  BSYNC B1 ;  /* 0x0000000000017941 */ /* 0x000fea0003800000 */
.L_x_24777:
        /* <DEDUP_REMOVED lines=18> */
.L_x_24789:
[----:B------:R-:W-:-:S07]  /*c770*/  MOV R9, R10 ;  /* 0x0000000a00097202 */ /* 0x000fce0000000f00 */
.L_x_24790:
[----:B------:R-:W-:Y:S05]  /*c780*/  BSYNC B2 ;  /* 0x0000000000027941 */ /* 0x000fea0003800000 */
.L_x_24788:
        /* <DEDUP_REMOVED lines=16> */
.L_x_24794:
[----:B------:R-:W-:Y:S05]  /*c890*/  BSYNC B3 ;  /* 0x0000000000037941 */ /* 0x000fea0003800000 */
.L_x_24793:
        /* <DEDUP_REMOVED lines=44> */
.L_x_24792:
[----:B------:R-:W-:Y:S05]  /*cb60*/  BSYNC B2 ;  /* 0x0000000000027941 */ /* 0x000fea0003800000 */
.L_x_24791:
        /* <DEDUP_REMOVED lines=12> */
.L_x_24787:
[----:B------:R-:W-:Y:S05]  /*cc30*/  BSYNC B1 ;  /* 0x0000000000017941 */ /* 0x000fea0003800000 */
.L_x_24786:
        /* <DEDUP_REMOVED lines=18> */
.L_x_24798:
[----:B------:R-:W-:-:S07]  /*cd60*/  MOV R9, R10 ;  /* 0x0000000a00097202 */ /* 0x000fce0000000f00 */
.L_x_24799:
[----:B------:R-:W-:Y:S05]  /*cd70*/  BSYNC B2 ;  /* 0x0000000000027941 */ /* 0x000fea0003800000 */
.L_x_24797:
        /* <DEDUP_REMOVED lines=16> */
.L_x_24803:
[----:B------:R-:W-:Y:S05]  /*ce80*/  BSYNC B3 ;  /* 0x0000000000037941 */ /* 0x000fea0003800000 */
.L_x_24802:
        /* <DEDUP_REMOVED lines=44> */
.L_x_24801:
[----:B------:R-:W-:Y:S05]  /*d150*/  BSYNC B2 ;  /* 0x0000000000027941 */ /* 0x000fea0003800000 */
.L_x_24800:
        /* <DEDUP_REMOVED lines=13> */
.L_x_24796:
[----:B------:R-:W-:Y:S05]  /*d230*/  BSYNC B1 ;  /* 0x0000000000017941 */ /* 0x000fea0003800000 */
.L_x_24795:
        /* <DEDUP_REMOVED lines=18> */
.L_x_24807:
[----:B------:R-:W-:-:S07]  /*d360*/  MOV R9, R10 ;  /* 0x0000000a00097202 */ /* 0x000fce0000000f00 */
.L_x_24808:
[----:B------:R-:W-:Y:S05]  /*d370*/  BSYNC B2 ;  /* 0x0000000000027941 */ /* 0x000fea0003800000 */
.L_x_24806:
        /* <DEDUP_REMOVED lines=16> */
.L_x_24812:
[----:B------:R-:W-:Y:S05]  /*d480*/  BSYNC B3 ;  /* 0x0000000000037941 */ /* 0x000fea0003800000 */
.L_x_24811:
        /* <DEDUP_REMOVED lines=44> */
.L_x_24810:
[----:B------:R-:W-:Y:S05]  /*d750*/  BSYNC B2 ;  /* 0x0000000000027941 */ /* 0x000fea0003800000 */
.L_x_24809:
        /* <DEDUP_REMOVED lines=12> */
.L_x_24805:
[----:B------:R-:W-:Y:S05]  /*d820*/  BSYNC B1 ;  /* 0x0000000000017941 */ /* 0x000fea0003800000 */
.L_x_24804:
        /* <DEDUP_REMOVED lines=18> */
.L_x_24816:
[----:B------:R-:W-:-:S07]  /*d950*/  MOV R187, R10 ;  /* 0x0000000a00bb7202 */ /* 0x000fce0000000f00 */
.L_x_24817:
[----:B------:R-:W-:Y:S05]  /*d960*/  BSYNC B2 ;  /* 0x0000000000027941 */ /* 0x000fea0003800000 */
.L_x_24815:
        /* <DEDUP_REMOVED lines=16> */
.L_x_24821:
[----:B------:R-:W-:Y:S05]  /*da70*/  BSYNC B3 ;  /* 0x0000000000037941 */ /* 0x000fea0003800000 */
.L_x_24820:
        /* <DEDUP_REMOVED lines=44> */
.L_x_24819:
[----:B------:R-:W-:Y:S05]  /*dd40*/  BSYNC B2 ;  /* 0x0000000000027941 */ /* 0x000fea0003800000 */
.L_x_24818:
        /* <DEDUP_REMOVED lines=13> */
.L_x_24814:
[----:B------:R-:W-:Y:S05]  /*de20*/  BSYNC B1 ;  /* 0x0000000000017941 */ /* 0x000fea0003800000 */
.L_x_24813:
        /* <DEDUP_REMOVED lines=26> */
.L_x_24823:
[----:B------:R-:W-:Y:S05]  /*dfd0*/  BSYNC B1 ;  /* 0x0000000000017941 */ /* 0x000fea0003800000 */
.L_x_24822:
[----:B------:R-:W-:Y:S01]  /*dfe0*/  VIADD R213, R213, 0x80 ;  /* 0x00000080d5d57836 */ /* 0x000fe20000000000 */
[----:B------:R-:W-:-:S07]  /*dff0*/  IADD3 R214, R214, 0x80, RZ ;  /* 0x00000080d6d67810 */ /* 0x000fce0007ffe0ff */
.L_x_24749:
[----:B------:R-:W-:Y:S05]  /*e000*/  BSYNC B0 ;  /* 0x0000000000007941 */ /* 0x000fea0003800000 */
.L_x_24748:
        /* <DEDUP_REMOVED lines=32> */
.L_x_24829:
[----:B-1----:R-:W-:-:S07]  /*e210*/  MOV R13, R10 ;  /* 0x0000000a000d7202 */ /* 0x002fce0000000f00 */
.L_x_24830:
[----:B------:R-:W-:Y:S05]  /*e220*/  BSYNC B2 ;  /* 0x0000000000027941 */ /* 0x000fea0003800000 */
.L_x_24828:
        /* <DEDUP_REMOVED lines=16> */
.L_x_24834:
[----:B------:R-:W-:Y:S05]  /*e330*/  BSYNC B3 ;  /* 0x0000000000037941 */ /* 0x000fea0003800000 */
.L_x_24833:
        /* <DEDUP_REMOVED lines=44> */
.L_x_24832:
[----:B------:R-:W-:Y:S05]  /*e600*/  BSYNC B2 ;  /* 0x0000000000027941 */ /* 0x000fea0003800000 */
.L_x_24831:
        /* <DEDUP_REMOVED lines=12> */
.L_x_24827:
[----:B------:R-:W-:Y:S05]  /*e6d0*/  BSYNC B1 ;  /* 0x0000000000017941 */ /* 0x000fea0003800000 */
.L_x_24826:
        /* <DEDUP_REMOVED lines=18> */
.L_x_24838:
[----:B------:R-:W-:-:S07]  /*e800*/  MOV R9, R10 ;  /* 0x0000000a00097202 */ /* 0x000fce0000000f00 */
.L_x_24839:
[----:B------:R-:W-:Y:S05]  /*e810*/  BSYNC B2 ;  /* 0x0000000000027941 */ /* 0x000fea0003800000 */
.L_x_24837:
        /* <DEDUP_REMOVED lines=16> */
.L_x_24843:
[----:B------:R-:W-:Y:S05]  /*e920*/  BSYNC B3 ;  /* 0x0000000000037941 */ /* 0x000fea0003800000 */
.L_x_24842:
        /* <DEDUP_REMOVED lines=44> */
.L_x_24841:
[----:B------:R-:W-:Y:S05]  /*ebf0*/  BSYNC B2 ;  /* 0x0000000000027941 */ /* 0x000fea0003800000 */
.L_x_24840:
        /* <DEDUP_REMOVED lines=13> */
.L_x_24836:
[----:B------:R-:W-:Y:S05]  /*ecd0*/  BSYNC B1 ;  /* 0x0000000000017941 */ /* 0x000fea0003800000 */
.L_x_24835:
        /* <DEDUP_REMOVED lines=18> */
.L_x_24847:
[----:B------:R-:W-:-:S07]  /*ee00*/  MOV R9, R10 ;  /* 0x0000000a00097202 */ /* 0x000fce0000000f00 */
.L_x_24848:
[----:B------:R-:W-:Y:S05]  /*ee10*/  BSYNC B2 ;  /* 0x0000000000027941 */ /* 0x000fea0003800000 */
.L_x_24846:
        /* <DEDUP_REMOVED lines=16> */
.L_x_24852:
[----:B------:R-:W-:Y:S05]  /*ef20*/  BSYNC B3 ;  /* 0x0000000000037941 */ /* 0x000fea0003800000 */
.L_x_24851:
        /* <DEDUP_REMOVED lines=44> */
.L_x_24850:
[----:B------:R-:W-:Y:S05]  /*f1f0*/  BSYNC B2 ;  /* 0x0000000000027941 */ /* 0x000fea0003800000 */
.L_x_24849:
        /* <DEDUP_REMOVED lines=12> */
.L_x_24845:
[----:B------:R-:W-:Y:S05]  /*f2c0*/  BSYNC B1 ;  /* 0x0000000000017941 */ /* 0x000fea0003800000 */
.L_x_24844:
        /* <DEDUP_REMOVED lines=18> */
.L_x_24856:
[----:B------:R-:W-:-:S07]  /*f3f0*/  MOV R9, R10 ;  /* 0x0000000a00097202 */ /* 0x000fce0000000f00 */
.L_x_24857:
[----:B------:R-:W-:Y:S05]  /*f400*/  BSYNC B2 ;  /* 0x0000000000027941 */ /* 0x000fea0003800000 */
.L_x_24855:
        /* <DEDUP_REMOVED lines=16> */
.L_x_24861:
[----:B------:R-:W-:Y:S05]  /*f510*/  BSYNC B3 ;  /* 0x0000000000037941 */ /* 0x000fea0003800000 */
.L_x_24860:
        /* <DEDUP_REMOVED lines=44> */
.L_x_24859:
[----:B------:R-:W-:Y:S05]  /*f7e0*/  BSYNC B2 ;  /* 0x0000000000027941 */ /* 0x000fea0003800000 */
.L_x_24858:
        /* <DEDUP_REMOVED lines=13> */
.L_x_24854:
[----:B------:R-:W-:Y:S05]  /*f8c0*/  BSYNC B1 ;  /* 0x0000000000017941 */ /* 0x000fea0003800000 */
.L_x_24853:
        /* <DEDUP_REMOVED lines=18> */
.L_x_24865:
[----:B------:R-:W-:-:S07]  /*f9f0*/  MOV R9, R10 ;  /* 0x0000000a00097202 */ /* 0x000fce0000000f00 */
.L_x_24866:
[----:B------:R-:W-:Y:S05]  /*fa00*/  BSYNC B2 ;  /* 0x0000000000027941 */ /* 0x000fea0003800000 */
.L_x_24864:
        /* <DEDUP_REMOVED lines=16> */
.L_x_24870:
[----:B------:R-:W-:Y:S05]  /*fb10*/  BSYNC B3 ;  /* 0x0000000000037941 */ /* 0x000fea0003800000 */
.L_x_24869:
        /* <DEDUP_REMOVED lines=44> */
.L_x_24868:
[----:B------:R-:W-:Y:S05]  /*fde0*/  BSYNC B2 ;  /* 0x0000000000027941 */ /* 0x000fea0003800000 */
.L_x_24867:
        /* <DEDUP_REMOVED lines=12> */
.L_x_24863:
[----:B------:R-:W-:Y:S05]  /*feb0*/  BSYNC B1 ;  /* 0x0000000000017941 */ /* 0x000fea0003800000 */
.L_x_24862:
        /* <DEDUP_REMOVED lines=18> */
.L_x_24874:
[----:B------:R-:W-:-:S07]  /*ffe0*/  MOV R9, R10 ;  /* 0x0000000a00097202 */ /* 0x000fce0000000f00 */
.L_x_24875:
[----:B------:R-:W-:Y:S05]  /*fff0*/  BSYNC B2 ;  /* 0x0000000000027941 */ /* 0x000fea0003800000 */
.L_x_24873:
        /* <DEDUP_REMOVED lines=16> */
.L_x_24879:
[----:B------:R-:W-:Y:S05]  /*10100*/  BSYNC B3 ;  /* 0x0000000000037941 */ /* 0x000fea0003800000 */
.L_x_24878:
        /* <DEDUP_REMOVED lines=44> */
.L_x_24877:
[----:B------:R-:W-:Y:S05]  /*103d0*/  BSYNC B2 ;  /* 0x0000000000027941 */ /* 0x000fea0003800000 */
.L_x_24876:
        /* <DEDUP_REMOVED lines=13> */
.L_x_24872:
[----:B------:R-:W-:Y:S05]  /*104b0*/  BSYNC B1 ;  /* 0x0000000000017941 */ /* 0x000fea0003800000 */
.L_x_24871:
        /* <DEDUP_REMOVED lines=18> */
.L_x_24883:
[----:B------:R-:W-:-:S07]  /*105e0*/  MOV R9, R10 ;  /* 0x0000000a00097202 */ /* 0x000fce0000000f00 */
.L_x_24884:
[----:B------:R-:W-:Y:S05]  /*105f0*/  BSYNC B2 ;  /* 0x0000000000027941 */ /* 0x000fea0003800000 */
.L_x_24882:
        /* <DEDUP_REMOVED lines=16> */
.L_x_24888:
[----:B------:R-:W-:Y:S05]  /*10700*/  BSYNC B3 ;  /* 0x0000000000037941 */ /* 0x000fea0003800000 */
.L_x_24887:
        /* <DEDUP_REMOVED lines=44> */
.L_x_24886:
[----:B------:R-:W-:Y:S05]  /*109d0*/  BSYNC B2 ;  /* 0x0000000000027941 */ /* 0x000fea0003800000 */
.L_x_24885:
        /* <DEDUP_REMOVED lines=12> */
.L_x_24881:
[----:B------:R-:W-:Y:S05]  /*10aa0*/  BSYNC B1 ;  /* 0x0000000000017941 */ /* 0x000fea0003800000 */
.L_x_24880:
        /* <DEDUP_REMOVED lines=18> */
.L_x_24892:
[----:B------:R-:W-:-:S07]  /*10bd0*/  MOV R195, R10 ;  /* 0x0000000a00c37202 */ /* 0x000fce0000000f00 */
.L_x_24893:
[----:B------:R-:W-:Y:S05]  /*10be0*/  BSYNC B2 ;  /* 0x0000000000027941 */ /* 0x000fea0003800000 */
.L_x_24891:
        /* <DEDUP_REMOVED lines=16> */
.L_x_24897:
[----:B------:R-:W-:Y:S05]  /*10cf0*/  BSYNC B3 ;  /* 0x0000000000037941 */ /* 0x000fea0003800000 */
.L_x_24896:
        /* <DEDUP_REMOVED lines=37> */
[----:B------:R-:W-:Y:S01]  /*10f50*/  IMAD.WIDE.U32 R220, R9, -0x2daee0ad, RZ ;  /* 0xd2511f5309dc7825 */ /* 0x000fe200078e00ff */
[----:B------:R-:W-:-:S04]  /*10f60*/  HFMA2.MMA R9, -RZ, RZ, 0, 0 ;  /* 0x00000000ff097435 */ /* 0x000fc800000001ff */
[----:B------:R-:W-:Y:S02]  /*10f70*/  LOP3.LUT R8, R221, UR32, R8, 0x96, !PT ;  /* 0x00000020dd087c12 */ /* 0x000fe4000f8e9608 */
[----:B------:R-:W-:Y:S01]  /*10f80*/  MOV R12, R220 ;  /* 0x000000dc000c7202 */ /* 0x000fe20000000f00 */
[----:B------:R-:W-:-:S04]  /*10f90*/  IMAD.WIDE.U32 R220, R7, -0x326172a9, RZ ;  /* 0xcd9e8d5707dc7825 */ /* 0x000fc800078e00ff */
[----:B------:R-:W-:Y:S01]  /*10fa0*/  IMAD.MOV.U32 R10, RZ, RZ, R220 ;  /* 0x000000ffff0a7224 */ /* 0x000fe200078e00dc */
[----:B------:R-:W-:-:S07]  /*10fb0*/  LOP3.LUT R7, R221, UR24, R222, 0x96, !PT ;  /* 0x00000018dd077c12 */ /* 0x000fce000f8e96de */
.L_x_24895:
[----:B------:R-:W-:Y:S05]  /*10fc0*/  BSYNC B2 ;  /* 0x0000000000027941 */ /* 0x000fea0003800000 */
.L_x_24894:
        /* <DEDUP_REMOVED lines=13> */
.L_x_24890:
[----:B------:R-:W-:Y:S05]  /*110a0*/  BSYNC B1 ;  /* 0x0000000000017941 */ /* 0x000fea0003800000 */
.L_x_24889:
        /* <DEDUP_REMOVED lines=26> */
.L_x_24899:
[----:B------:R-:W-:Y:S05]  /*11250*/  BSYNC B1 ;  /* 0x0000000000017941 */ /* 0x000fea0003800000 */
.L_x_24898:
[----:B------:R-:W-:Y:S01]  /*11260*/  IADD3 R213, R213, 0x80, RZ ;  /* 0x00000080d5d57810 */ /* 0x000fe20007ffe0ff */
[----:B------:R-:W-:-:S07]  /*11270*/  VIADD R214, R214, 0x80 ;  /* 0x00000080d6d67836 */ /* 0x000fce0000000000 */
.L_x_24825:
[----:B------:R-:W-:Y:S05]  /*11280*/  BSYNC B0 ;  /* 0x0000000000007941 */ /* 0x000fea0003800000 */
.L_x_24824:
        /* <DEDUP_REMOVED lines=30> */
[----:B------:R-:W-:Y:S01]  /*11470*/  MOV R13, R12 ;  /* 0x0000000c000d7202 */ /* 0x000fe20000000f00 */
[----:B------:R-:W-:Y:S06]  /*11480*/  BRA `(.L_x_24906) ;  /* 0x0000000000047947 */ /* 0x000fec0003800000 */
.L_x_24905:
[----:B-1----:R-:W-:-:S07]  /*11490*/  IMAD.MOV.U32 R13, RZ, RZ, R10 ;  /* 0x000000ffff0d7224 */ /* 0x002fce00078e000a */
.L_x_24906:
[----:B------:R-:W-:Y:S05]  /*114a0*/  BSYNC B2 ;  /* 0x0000000000027941 */ /* 0x000fea0003800000 */
.L_x_24904:
        /* <DEDUP_REMOVED lines=16> */
.L_x_24910:
[----:B------:R-:W-:Y:S05]  /*115b0*/  BSYNC B3 ;  /* 0x0000000000037941 */ /* 0x000fea0003800000 */
.L_x_24909:
        /* <DEDUP_REMOVED lines=44> */
.L_x_24908:
[----:B------:R-:W-:Y:S05]  /*11880*/  BSYNC B2 ;  /* 0x0000000000027941 */ /* 0x000fea0003800000 */
.L_x_24907:
[----:B------:R-:W-:Y:S01]  /*11890*/  I2FP.F32.U32 R9, R13 ;  /* 0x0000000d00097245 */ /* 0x000fe20000201000 */
[----:B------:R-:W-:-:S10]  /*118a0*/  HFMA2.MMA R13, -RZ, RZ, 0.1171875, 0 ;  /* 0x2f800000ff0d7435 */ /* 0x000fd400000001ff */
[----:B------:R-:W-:-:S05]  /*118b0*/  FFMA.FTZ R9, R9, R13, 1.1641532182693481445e-10 ;  /* 0x2f00000009097423 */ /* 0x000fca000001000d */
[----:B------:R-:W-:Y:S01]  /*118c0*/  FSETP.GTU.FTZ.AND P4, PT, R9, UR26, PT ;  /* 0x0000001a09007c0b */ /* 0x000fe2000bf9c000 */
[----:B-----5:R-:W-:-:S04]  /*118d0*/  IMAD.U32 R9, R144, 0x10000, RZ ;  /* 0x0001000090097824 */ /* 0x020fc800078e00ff */
[----:B------:R-:W-:-:S04]  /*118e0*/  FMUL.FTZ R9, R9, UR29 ;  /* 0x0000001d09097c20 */ /* 0x000fc80008410000 */
[----:B------:R-:W-:-:S05]  /*118f0*/  FMUL.FTZ R9, R9, UR28 ;  /* 0x0000001c09097c20 */ /* 0x000fca0008410000 */
[----:B------:R-:W-:Y:S02]  /*11900*/  FSEL R13, R9, RZ, !P4 ;  /* 0x000000ff090d7208 */ /* 0x000fe40006000000 */
[----:B------:R-:W-:-:S03]  /*11910*/  SEL R9, RZ, 0x1, P4 ;  /* 0x00000001ff097807 */ /* 0x000fc60002000000 */
[----:B------:R-:W-:Y:S01]  /*11920*/  FMUL.FTZ R196, R116, R13 ;  /* 0x0000000d74c47220 */ /* 0x000fe20000410000 */
[----:B------:R-:W-:-:S03]  /*11930*/  PRMT R13, R9, 0x7610, R13 ;  /* 0x00007610090d7816 */ /* 0x000fc6000000000d */
[----:B------:R-:W-:-:S07]  /*11940*/  @P2 FADD.FTZ R196, R148, R196 ;  /* 0x000000c494c42221 */ /* 0x000fce0000010000 */
.L_x_24903:
[----:B------:R-:W-:Y:S05]  /*11950*/  BSYNC B1 ;  /* 0x0000000000017941 */ /* 0x000fea0003800000 */
.L_x_24902:
        /* <DEDUP_REMOVED lines=18> */
.L_x_24914:
[----:B------:R-:W-:-:S07]  /*11a80*/  IMAD.MOV.U32 R9, RZ, RZ, R10 ;  /* 0x000000ffff097224 */ /* 0x000fce00078e000a */
.L_x_24915:
[----:B------:R-:W-:Y:S05]  /*11a90*/  BSYNC B2 ;  /* 0x0000000000027941 */ /* 0x000fea0003800000 */
.L_x_24913:
        /* <DEDUP_REMOVED lines=16> */
.L_x_24919:
[----:B------:R-:W-:Y:S05]  /*11ba0*/  BSYNC B3 ;  /* 0x0000000000037941 */ /* 0x000fea0003800000 */
.L_x_24918:
        /* <DEDUP_REMOVED lines=44> */
.L_x_24917:
[----:B------:R-:W-:Y:S05]  /*11e70*/  BSYNC B2 ;  /* 0x0000000000027941 */ /* 0x000fea0003800000 */
.L_x_24916:
        /* <DEDUP_REMOVED lines=9> */
[----:B------:R-:W-:-:S03]  /*11f10*/  SEL R9, RZ, 0x1, P4 ;  /* 0x00000001ff097807 */ /* 0x000fc60002000000 */
[----:B------:R-:W-:Y:S01]  /*11f20*/  FMUL.FTZ R197, R117, R14 ;  /* 0x0000000e75c57220 */ /* 0x000fe20000410000 */
[----:B------:R-:W-:-:S03]  /*11f30*/  PRMT R14, R9, 0x7610, R14 ;  /* 0x00007610090e7816 */ /* 0x000fc6000000000e */
[----:B------:R-:W-:-:S07]  /*11f40*/  @P2 FADD.FTZ R197, R149, R197 ;  /* 0x000000c595c52221 */ /* 0x000fce0000010000 */
.L_x_24912:
[----:B------:R-:W-:Y:S05]  /*11f50*/  BSYNC B1 ;  /* 0x0000000000017941 */ /* 0x000fea0003800000 */
.L_x_24911:
        /* <DEDUP_REMOVED lines=18> */
.L_x_24923:
[----:B------:R-:W-:-:S07]  /*12080*/  IMAD.MOV.U32 R9, RZ, RZ, R10 ;  /* 0x000000ffff097224 */ /* 0x000fce00078e000a */
.L_x_24924:
[----:B------:R-:W-:Y:S05]  /*12090*/  BSYNC B2 ;  /* 0x0000000000027941 */ /* 0x000fea0003800000 */
.L_x_24922:
        /* <DEDUP_REMOVED lines=16> */
.L_x_24928:
[----:B------:R-:W-:Y:S05]  /*121a0*/  BSYNC B3 ;  /* 0x0000000000037941 */ /* 0x000fea0003800000 */
.L_x_24927:
        /* <DEDUP_REMOVED lines=44> */
.L_x_24926:
[----:B------:R-:W-:Y:S05]  /*12470*/  BSYNC B2 ;  /* 0x0000000000027941 */ /* 0x000fea0003800000 */
.L_x_24925:
        /* <DEDUP_REMOVED lines=12> */
.L_x_24921:
[----:B------:R-:W-:Y:S05]  /*12540*/  BSYNC B1 ;  /* 0x0000000000017941 */ /* 0x000fea0003800000 */
.L_x_24920:
        /* <DEDUP_REMOVED lines=18> */
.L_x_24932:
[----:B------:R-:W-:-:S07]  /*12670*/  IMAD.MOV.U32 R9, RZ, RZ, R10 ;  /* 0x000000ffff097224 */ /* 0x000fce00078e000a */
.L_x_24933:
[----:B------:R-:W-:Y:S05]  /*12680*/  BSYNC B2 ;  /* 0x0000000000027941 */ /* 0x000fea0003800000 */
.L_x_24931:
        /* <DEDUP_REMOVED lines=16> */
.L_x_24937:
[----:B------:R-:W-:Y:S05]  /*12790*/  BSYNC B3 ;  /* 0x0000000000037941 */ /* 0x000fea0003800000 */
.L_x_24936:
        /* <DEDUP_REMOVED lines=44> */
.L_x_24935:
[----:B------:R-:W-:Y:S05]  /*12a60*/  BSYNC B2 ;  /* 0x0000000000027941 */ /* 0x000fea0003800000 */
.L_x_24934:
        /* <DEDUP_REMOVED lines=13> */
.L_x_24930:
[----:B------:R-:W-:Y:S05]  /*12b40*/  BSYNC B1 ;  /* 0x0000000000017941 */ /* 0x000fea0003800000 */
.L_x_24929:
        /* <DEDUP_REMOVED lines=18> */
.L_x_24941:
[----:B------:R-:W-:-:S07]  /*12c70*/  IMAD.MOV.U32 R9, RZ, RZ, R10 ;  /* 0x000000ffff097224 */ /* 0x000fce00078e000a */
.L_x_24942:
[----:B------:R-:W-:Y:S05]  /*12c80*/  BSYNC B2 ;  /* 0x0000000000027941 */ /* 0x000fea0003800000 */
.L_x_24940:
        /* <DEDUP_REMOVED lines=16> */
.L_x_24946:
[----:B------:R-:W-:Y:S05]  /*12d90*/  BSYNC B3 ;  /* 0x0000000000037941 */ /* 0x000fea0003800000 */
.L_x_24945:
        /* <DEDUP_REMOVED lines=44> */
.L_x_24944:
[----:B------:R-:W-:Y:S05]  /*13060*/  BSYNC B2 ;  /* 0x0000000000027941 */ /* 0x000fea0003800000 */
.L_x_24943:
[----:B------:R-:W-:Y:S01]  /*13070*/  HFMA2.MMA R200, -RZ, RZ, 0.1171875, 0 ;  /* 0x2f800000ffc87435 */ /* 0x000fe200000001ff */
[----:B------:R-:W-:-:S09]  /*13080*/  I2FP.F32.U32 R9, R9 ;  /* 0x0000000900097245 */ /* 0x000fd20000201000 */
[----:B------:R-:W-:-:S05]  /*13090*/  FFMA.FTZ R9, R9, R200, 1.1641532182693481445e-10 ;  /* 0x2f00000009097423 */ /* 0x000fca00000100c8 */
[----:B------:R-:W-:Y:S01]  /*130a0*/  FSETP.GTU.FTZ.AND P4, PT, R9, UR26, PT ;  /* 0x0000001a09007c0b */ /* 0x000fe2000bf9c000 */
        /* <DEDUP_REMOVED lines=8> */
.L_x_24939:
[----:B------:R-:W-:Y:S05]  /*13130*/  BSYNC B1 ;  /* 0x0000000000017941 */ /* 0x000fea0003800000 */
.L_x_24938:
        /* <DEDUP_REMOVED lines=18> */
.L_x_24950:
[----:B------:R-:W-:-:S07]  /*13260*/  IMAD.MOV.U32 R9, RZ, RZ, R10 ;  /* 0x000000ffff097224 */ /* 0x000fce00078e000a */
.L_x_24951:
[----:B------:R-:W-:Y:S05]  /*13270*/  BSYNC B2 ;  /* 0x0000000000027941 */ /* 0x000fea0003800000 */
.L_x_24949:
        /* <DEDUP_REMOVED lines=16> */
.L_x_24955:
[----:B------:R-:W-:Y:S05]  /*13380*/  BSYNC B3 ;  /* 0x0000000000037941 */ /* 0x000fea0003800000 */
.L_x_24954:
        /* <DEDUP_REMOVED lines=44> */
.L_x_24953:
[----:B------:R-:W-:Y:S05]  /*13650*/  BSYNC B2 ;  /* 0x0000000000027941 */ /* 0x000fea0003800000 */
.L_x_24952:
[----:B------:R-:W-:Y:S01]  /*13660*/  HFMA2.MMA R201, -RZ, RZ, 0.1171875, 0 ;  /* 0x2f800000ffc97435 */ /* 0x000fe200000001ff */
[----:B------:R-:W-:-:S09]  /*13670*/  I2FP.F32.U32 R9, R9 ;  /* 0x0000000900097245 */ /* 0x000fd20000201000 */
[----:B------:R-:W-:-:S05]  /*13680*/  FFMA.FTZ R9, R9, R201, 1.1641532182693481445e-10 ;  /* 0x2f00000009097423 */ /* 0x000fca00000100c9 */
[----:B------:R-:W-:Y:S02]  /*13690*/  FSETP.GTU.FTZ.AND P4, PT, R9, UR26, PT ;  /* 0x0000001a09007c0b */ /* 0x000fe4000bf9c000 */
[----:B------:R-:W-:-:S05]  /*136a0*/  PRMT R9, R146, 0x7632, R9 ;  /* 0x0000763292097816 */ /* 0x000fca0000000009 */
        /* <DEDUP_REMOVED lines=8> */
.L_x_24948:
[----:B------:R-:W-:Y:S05]  /*13730*/  BSYNC B1 ;  /* 0x0000000000017941 */ /* 0x000fea0003800000 */
.L_x_24947:
        /* <DEDUP_REMOVED lines=18> */
.L_x_24959:
[----:B------:R-:W-:-:S07]  /*13860*/  IMAD.MOV.U32 R9, RZ, RZ, R10 ;  /* 0x000000ffff097224 */ /* 0x000fce00078e000a */
.L_x_24960:
[----:B------:R-:W-:Y:S05]  /*13870*/  BSYNC B2 ;  /* 0x0000000000027941 */ /* 0x000fea0003800000 */
.L_x_24958:
        /* <DEDUP_REMOVED lines=16> */
.L_x_24964:
[----:B------:R-:W-:Y:S05]  /*13980*/  BSYNC B3 ;  /* 0x0000000000037941 */ /* 0x000fea0003800000 */
.L_x_24963:
        /* <DEDUP_REMOVED lines=44> */
.L_x_24962:
[----:B------:R-:W-:Y:S05]  /*13c50*/  BSYNC B2 ;  /* 0x0000000000027941 */ /* 0x000fea0003800000 */
.L_x_24961:
        /* <DEDUP_REMOVED lines=12> */
.L_x_24957:
[----:B------:R-:W-:Y:S05]  /*13d20*/  BSYNC B1 ;  /* 0x0000000000017941 */ /* 0x000fea0003800000 */
.L_x_24956:
        /* <DEDUP_REMOVED lines=18> */
.L_x_24968:
[----:B------:R-:W-:-:S07]  /*13e50*/  IMAD.MOV.U32 R203, RZ, RZ, R10 ;  /* 0x000000ffffcb7224 */ /* 0x000fce00078e000a */
.L_x_24969:
[----:B------:R-:W-:Y:S05]  /*13e60*/  BSYNC B2 ;  /* 0x0000000000027941 */ /* 0x000fea0003800000 */
.L_x_24967:
        /* <DEDUP_REMOVED lines=16> */
.L_x_24973:
[----:B------:R-:W-:Y:S05]  /*13f70*/  BSYNC B3 ;  /* 0x0000000000037941 */ /* 0x000fea0003800000 */
.L_x_24972:
        /* <DEDUP_REMOVED lines=44> */
.L_x_24971:
[----:B------:R-:W-:Y:S05]  /*14240*/  BSYNC B2 ;  /* 0x0000000000027941 */ /* 0x000fea0003800000 */
.L_x_24970:
[----:B------:R-:W-:Y:S01]  /*14250*/  HFMA2.MMA R215, -RZ, RZ, 0.1171875, 0 ;  /* 0x2f800000ffd77435 */ /* 0x000fe200000001ff */
[----:B------:R-:W-:-:S09]  /*14260*/  I2FP.F32.U32 R203, R203 ;  /* 0x000000cb00cb7245 */ /* 0x000fd20000201000 */
[----:B------:R-:W-:-:S05]  /*14270*/  FFMA.FTZ R203, R203, R215, 1.1641532182693481445e-10 ;  /* 0x2f000000cbcb7423 */ /* 0x000fca00000100d7 */
[----:B------:R-:W-:Y:S02]  /*14280*/  FSETP.GTU.FTZ.AND P3, PT, R203, UR26, PT ;  /* 0x0000001acb007c0b */ /* 0x000fe4000bf7c000 */
[----:B------:R-:W-:Y:S02]  /*14290*/  PRMT R203, R147, 0x7632, R203 ;  /* 0x0000763293cb7816 */ /* 0x000fe400000000cb */
[----:B------:R-:W-:-:S03]  /*142a0*/  SEL R215, RZ, 0x1, P3 ;  /* 0x00000001ffd77807 */ /* 0x000fc60001800000 */
[----:B------:R-:W-:Y:S01]  /*142b0*/  IMAD.U32 R203, R203, 0x10000, RZ ;  /* 0x00010000cbcb7824 */ /* 0x000fe200078e00ff */
[----:B------:R-:W-:-:S03]  /*142c0*/  PRMT R220, R215, 0x7610, R220 ;  /* 0x00007610d7dc7816 */ /* 0x000fc600000000dc */
[----:B------:R-:W-:-:S04]  /*142d0*/  FMUL.FTZ R203, R203, UR29 ;  /* 0x0000001dcbcb7c20 */ /* 0x000fc80008410000 */
[----:B------:R-:W-:-:S05]  /*142e0*/  FMUL.FTZ R203, R203, UR28 ;  /* 0x0000001ccbcb7c20 */ /* 0x000fca0008410000 */
[----:B------:R-:W-:-:S05]  /*142f0*/  FSEL R203, R203, RZ, !P3 ;  /* 0x000000ffcbcb7208 */ /* 0x000fca0005800000 */
[----:B------:R-:W-:-:S04]  /*14300*/  FMUL.FTZ R203, R115, R203 ;  /* 0x000000cb73cb7220 */ /* 0x000fc80000410000 */
[----:B------:R-:W-:-:S07]  /*14310*/  @P2 FADD.FTZ R203, R155, R203 ;  /* 0x000000cb9bcb2221 */ /* 0x000fce0000010000 */
.L_x_24966:
[----:B------:R-:W-:Y:S05]  /*14320*/  BSYNC B1 ;  /* 0x0000000000017941 */ /* 0x000fea0003800000 */
.L_x_24965:
[----:B------:R-:W0:Y:S01]  /*14330*/  LDC.64 R222, c[0x0][0x238] ;  /* 0x00008e00ffde7b82 */ /* 0x000e220000000a00 */
[----:B------:R-:W-:Y:S01]  /*14340*/  BSSY B1, `(.L_x_24974) ;  /* 0x0000019000017945 */ /* 0x000fe20003800000 */
[----:B0-----:R-:W-:-:S05]  /*14350*/  IMAD.WIDE.U32 R222, R213, 0x20, R222 ;  /* 0x00000020d5de7825 */ /* 0x001fca00078e00de */
[----:B------:R0:W-:Y:S04]  /*14360*/  STG.E.128 desc[UR4][R222.64], R196 ;  /* 0x000000c4de007986 */ /* 0x0001e8000c101d04 */
[----:B------:R0:W-:Y:S01]  /*14370*/  STG.E.128 desc[UR4][R222.64+0x10], R200 ;  /* 0x000010c8de007986 */ /* 0x0001e2000c101d04 */
[----:B------:R-:W-:Y:S05]  /*14380*/  @!P1 BRA `(.L_x_24975) ;  /* 0x0000000000509947 */ /* 0x000fea0003800000 */
[----:B------:R-:W-:Y:S02]  /*14390*/  SHF.L.U32 R215, R219, 0x10, RZ ;  /* 0x00000010dbd77819 */ /* 0x000fe400000006ff */
[----:B------:R-:W-:Y:S02]  /*143a0*/  LOP3.LUT R221, R220, 0xffff, RZ, 0xc0, !PT ;  /* 0x0000ffffdcdd7812 */ /* 0x000fe400078ec0ff */
[----:B------:R-:W-:Y:S02]  /*143b0*/  LOP3.LUT R215, R215, 0xff0000, RZ, 0xc0, !PT ;  /* 0x00ff0000d7d77812 */ /* 0x000fe400078ec0ff */
[----:B0-----:R-:W-:Y:S02]  /*143c0*/  LOP3.LUT R222, R216, 0xff, RZ, 0xc0, !PT ;  /* 0x000000ffd8de7812 */ /* 0x001fe400078ec0ff */
        /* <DEDUP_REMOVED lines=16> */
.L_x_24975:
[----:B------:R-:W-:Y:S05]  /*144d0*/  BSYNC B1 ;  /* 0x0000000000017941 */ /* 0x000fea0003800000 */
.L_x_24974:
[----:B------:R-:W-:Y:S01]  /*144e0*/  VIADD R213, R213, 0x80 ;  /* 0x00000080d5d57836 */ /* 0x000fe20000000000 */
[----:B------:R-:W-:-:S07]  /*144f0*/  IADD3 R214, R214, 0x80, RZ ;  /* 0x00000080d6d67810 */ /* 0x000fce0007ffe0ff */
.L_x_24901:
[----:B------:R-:W-:Y:S05]  /*14500*/  BSYNC B0 ;  /* 0x0000000000007941 */ /* 0x000fea0003800000 */
.L_x_24900:
        /* <DEDUP_REMOVED lines=25> */
[----:B-1----:R-:W-:-:S12]  /*146a0*/  IMAD.MOV.U32 R13, RZ, RZ, R8 ;  /* 0x000000ffff0d7224 */ /* 0x002fd800078e0008 */
[----:B------:R-:W-:Y:S05]  /*146b0*/  @!P4 BRA `(.L_x_24982) ;  /* 0x000000000018c947 */ /* 0x000fea0003800000 */
[----:B------:R-:W-:Y:S02]  /*146c0*/  ISETP.NE.AND P4, PT, R9, 0x3, PT ;  /* 0x000000030900780c */ /* 0x000fe40003f85270 */
[----:B------:R-:W-:-:S11]  /*146d0*/  MOV R13, R7 ;  /* 0x00000007000d7202 */ /* 0x000fd60000000f00 */
[----:B------:R-:W-:Y:S05]  /*146e0*/  @P4 BRA `(.L_x_24982) ;  /* 0x00000000000c4947 */ /* 0x000fea0003800000 */
[----:B------:R-:W-:Y:S01]  /*146f0*/  IMAD.MOV.U32 R13, RZ, RZ, R12 ;  /* 0x000000ffff0d7224 */ /* 0x000fe200078e000c */
[----:B------:R-:W-:Y:S06]  /*14700*/  BRA `(.L_x_24982) ;  /* 0x0000000000047947 */ /* 0x000fec0003800000 */
.L_x_24981:
[----:B-1----:R-:W-:-:S07]  /*14710*/  MOV R13, R10 ;  /* 0x0000000a000d7202 */ /* 0x002fce0000000f00 */
.L_x_24982:
[----:B------:R-:W-:Y:S05]  /*14720*/  BSYNC B2 ;  /* 0x0000000000027941 */ /* 0x000fea0003800000 */
.L_x_24980:
        /* <DEDUP_REMOVED lines=16> */
.L_x_24986:
[----:B------:R-:W-:Y:S05]  /*14830*/  BSYNC B3 ;  /* 0x0000000000037941 */ /* 0x000fea0003800000 */
.L_x_24985:
        /* <DEDUP_REMOVED lines=44> */
.L_x_24984:
[----:B------:R-:W-:Y:S05]  /*14b00*/  BSYNC B2 ;  /* 0x0000000000027941 */ /* 0x000fea0003800000 */
.L_x_24983:
        /* <DEDUP_REMOVED lines=12> */
.L_x_24979:
[----:B------:R-:W-:Y:S05]  /*14bd0*/  BSYNC B1 ;  /* 0x0000000000017941 */ /* 0x000fea0003800000 */
.L_x_24978:
        /* <DEDUP_REMOVED lines=18> */
.L_x_24990:
[----:B------:R-:W-:-:S07]  /*14d00*/  MOV R9, R10 ;  /* 0x0000000a00097202 */ /* 0x000fce0000000f00 */
.L_x_24991:
[----:B------:R-:W-:Y:S05]  /*14d10*/  BSYNC B2 ;  /* 0x0000000000027941 */ /* 0x000fea0003800000 */
.L_x_24989:
        /* <DEDUP_REMOVED lines=16> */
.L_x_24995:
[----:B------:R-:W-:Y:S05]  /*14e20*/  BSYNC B3 ;  /* 0x0000000000037941 */ /* 0x000fea0003800000 */
.L_x_24994:
        /* <DEDUP_REMOVED lines=44> */
.L_x_24993:
[----:B------:R-:W-:Y:S05]  /*150f0*/  BSYNC B2 ;  /* 0x0000000000027941 */ /* 0x000fea0003800000 */
.L_x_24992:
        /* <DEDUP_REMOVED lines=13> */
.L_x_24988:
[----:B------:R-:W-:Y:S05]  /*151d0*/  BSYNC B1 ;  /* 0x0000000000017941 */ /* 0x000fea0003800000 */
.L_x_24987:
        /* <DEDUP_REMOVED lines=18> */
.L_x_24999:
[----:B------:R-:W-:-:S07]  /*15300*/  MOV R9, R10 ;  /* 0x0000000a00097202 */ /* 0x000fce0000000f00 */
.L_x_25000:
[----:B------:R-:W-:Y:S05]  /*15310*/  BSYNC B2 ;  /* 0x0000000000027941 */ /* 0x000fea0003800000 */
.L_x_24998:
        /* <DEDUP_REMOVED lines=16> */
.L_x_25004:
[----:B------:R-:W-:Y:S05]  /*15420*/  BSYNC B3 ;  /* 0x0000000000037941 */ /* 0x000fea0003800000 */
.L_x_25003:
        /* <DEDUP_REMOVED lines=44> */
.L_x_25002:
[----:B------:R-:W-:Y:S05]  /*156f0*/  BSYNC B2 ;  /* 0x0000000000027941 */ /* 0x000fea0003800000 */
.L_x_25001:
        /* <DEDUP_REMOVED lines=12> */
.L_x_24997:
[----:B------:R-:W-:Y:S05]  /*157c0*/  BSYNC B1 ;  /* 0x0000000000017941 */ /* 0x000fea0003800000 */
.L_x_24996:
        /* <DEDUP_REMOVED lines=18> */
.L_x_25008:
[----:B------:R-:W-:-:S07]  /*158f0*/  MOV R9, R10 ;  /* 0x0000000a00097202 */ /* 0x000fce0000000f00 */
.L_x_25009:
[----:B------:R-:W-:Y:S05]  /*15900*/  BSYNC B2 ;  /* 0x0000000000027941 */ /* 0x000fea0003800000 */
.L_x_25007:
        /* <DEDUP_REMOVED lines=16> */
.L_x_25013:
[----:B------:R-:W-:Y:S05]  /*15a10*/  BSYNC B3 ;  /* 0x0000000000037941 */ /* 0x000fea0003800000 */
.L_x_25012:
        /* <DEDUP_REMOVED lines=44> */
.L_x_25011:
[----:B------:R-:W-:Y:S05]  /*15ce0*/  BSYNC B2 ;  /* 0x0000000000027941 */ /* 0x000fea0003800000 */
.L_x_25010:
        /* <DEDUP_REMOVED lines=13> */
.L_x_25006:
[----:B------:R-:W-:Y:S05]  /*15dc0*/  BSYNC B1 ;  /* 0x0000000000017941 */ /* 0x000fea0003800000 */
.L_x_25005:
        /* <DEDUP_REMOVED lines=18> */
.L_x_25017:
[----:B------:R-:W-:-:S07]  /*15ef0*/  MOV R9, R10 ;  /* 0x0000000a00097202 */ /* 0x000fce0000000f00 */
.L_x_25018:
[----:B------:R-:W-:Y:S05]  /*15f00*/  BSYNC B2 ;  /* 0x0000000000027941 */ /* 0x000fea0003800000 */
.L_x_25016:
        /* <DEDUP_REMOVED lines=16> */
.L_x_25022:
[----:B------:R-:W-:Y:S05]  /*16010*/  BSYNC B3 ;  /* 0x0000000000037941 */ /* 0x000fea0003800000 */
.L_x_25021:
        /* <DEDUP_REMOVED lines=44> */
.L_x_25020:
[----:B------:R-:W-:Y:S05]  /*162e0*/  BSYNC B2 ;  /* 0x0000000000027941 */ /* 0x000fea0003800000 */
.L_x_25019:
        /* <DEDUP_REMOVED lines=12> */
.L_x_25015:
[----:B------:R-:W-:Y:S05]  /*163b0*/  BSYNC B1 ;  /* 0x0000000000017941 */ /* 0x000fea0003800000 */
.L_x_25014:
        /* <DEDUP_REMOVED lines=18> */
.L_x_25026:
[----:B------:R-:W-:-:S07]  /*164e0*/  MOV R9, R10 ;  /* 0x0000000a00097202 */ /* 0x000fce0000000f00 */
.L_x_25027:
[----:B------:R-:W-:Y:S05]  /*164f0*/  BSYNC B2 ;  /* 0x0000000000027941 */ /* 0x000fea0003800000 */
.L_x_25025:
        /* <DEDUP_REMOVED lines=16> */
.L_x_25031:
[----:B------:R-:W-:Y:S05]  /*16600*/  BSYNC B3 ;  /* 0x0000000000037941 */ /* 0x000fea0003800000 */
.L_x_25030:
        /* <DEDUP_REMOVED lines=44> */
.L_x_25029:
[----:B------:R-:W-:Y:S05]  /*168d0*/  BSYNC B2 ;  /* 0x0000000000027941 */ /* 0x000fea0003800000 */
.L_x_25028:
        /* <DEDUP_REMOVED lines=13> */
.L_x_25024:
[----:B------:R-:W-:Y:S05]  /*169b0*/  BSYNC B1 ;  /* 0x0000000000017941 */ /* 0x000fea0003800000 */
.L_x_25023:
        /* <DEDUP_REMOVED lines=18> */
.L_x_25035:
[----:B------:R-:W-:-:S07]  /*16ae0*/  MOV R9, R10 ;  /* 0x0000000a00097202 */ /* 0x000fce0000000f00 */
.L_x_25036:
[----:B------:R-:W-:Y:S05]  /*16af0*/  BSYNC B2 ;  /* 0x0000000000027941 */ /* 0x000fea0003800000 */
.L_x_25034:
        /* <DEDUP_REMOVED lines=16> */
.L_x_25040:
[----:B------:R-:W-:Y:S05]  /*16c00*/  BSYNC B3 ;  /* 0x0000000000037941 */ /* 0x000fea0003800000 */
.L_x_25039:
        /* <DEDUP_REMOVED lines=44> */
.L_x_25038:
[----:B------:R-:W-:Y:S05]  /*16ed0*/  BSYNC B2 ;  /* 0x0000000000027941 */ /* 0x000fea0003800000 */
.L_x_25037:
        /* <DEDUP_REMOVED lines=12> */
.L_x_25033:
[----:B------:R-:W-:Y:S05]  /*16fa0*/  BSYNC B1 ;  /* 0x0000000000017941 */ /* 0x000fea0003800000 */
.L_x_25032:
        /* <DEDUP_REMOVED lines=18> */
.L_x_25044:
[----:B------:R-:W-:-:S07]  /*170d0*/  MOV R211, R10 ;  /* 0x0000000a00d37202 */ /* 0x000fce0000000f00 */
.L_x_25045:
[----:B------:R-:W-:Y:S05]  /*170e0*/  BSYNC B2 ;  /* 0x0000000000027941 */ /* 0x000fea0003800000 */
.L_x_25043:
        /* <DEDUP_REMOVED lines=16> */
.L_x_25049:
[----:B------:R-:W-:Y:S05]  /*171f0*/  BSYNC B3 ;  /* 0x0000000000037941 */ /* 0x000fea0003800000 */
.L_x_25048:
        /* <DEDUP_REMOVED lines=44> */
.L_x_25047:
[----:B------:R-:W-:Y:S05]  /*174c0*/  BSYNC B2 ;  /* 0x0000000000027941 */ /* 0x000fea0003800000 */
.L_x_25046:
        /* <DEDUP_REMOVED lines=13> */
.L_x_25042:
[----:B------:R-:W-:Y:S05]  /*175a0*/  BSYNC B1 ;  /* 0x0000000000017941 */ /* 0x000fea0003800000 */
.L_x_25041:
[----:B------:R-:W0:Y:S02]  /*175b0*/  LDC.64 R222, c[0x0][0x238] ;  /* 0x00008e00ffde7b82 */ /* 0x000e240000000a00 */
[----:B0-----:R-:W-:-:S05]  /*175c0*/  IMAD.WIDE.U32 R212, R213, 0x20, R222 ;  /* 0x00000020d5d47825 */ /* 0x001fca00078e00de */
[----:B------:R3:W-:Y:S04]  /*175d0*/  STG.E.128 desc[UR4][R212.64], R204 ;  /* 0x000000ccd4007986 */ /* 0x0007e8000c101d04 */
[----:B------:R3:W-:Y:S01]  /*175e0*/  STG.E.128 desc[UR4][R212.64+0x10], R208 ;  /* 0x000010d0d4007986 */ /* 0x0007e2000c101d04 */
[----:B------:R-:W-:Y:S05]  /*175f0*/  @!P1 BRA `(.L_x_24977) ;  /* 0x0000000000509947 */ /* 0x000fea0003800000 */
[----:B---3--:R-:W-:Y:S01]  /*17600*/  IMAD.U32 R212, R219, 0x10000, RZ ;  /* 0x00010000dbd47824 */ /* 0x008fe200078e00ff */
        /* <DEDUP_REMOVED lines=19> */
.L_x_24977:
[----:B------:R-:W-:Y:S05]  /*17740*/  BSYNC B0 ;  /* 0x0000000000007941 */ /* 0x000fea0003800000 */
.L_x_24976:
[----:B------:R0:W5:Y:S01]  /*17750*/  LDL R226, [R1+0x50] ;  /* 0x0000500001e27983 */ /* 0x0001620000100800 */
[----:B---34-:R-:W-:Y:S01]  /*17760*/  FADD.FTZ R212, RZ, R156 ;  /* 0x0000009cffd47221 */ /* 0x018fe20000010000 */
[----:B------:R-:W-:Y:S01]  /*17770*/  ISETP.GT.U32.AND P1, PT, R4, 0xff, PT ;  /* 0x000000ff0400780c */ /* 0x000fe20003f24070 */
[----:B------:R-:W-:Y:S01]  /*17780*/  UMOV UR25, 0xffffffff ;  /* 0xffffffff00197882 */ /* 0x000fe20000000000 */
[----:B------:R-:W-:Y:S01]  /*17790*/  LOP3.LUT P6, RZ, R239, 0xff, RZ, 0xc0, !PT ;  /* 0x000000ffefff7812 */ /* 0x000fe200078cc0ff */
[----:B------:R-:W-:Y:S01]  /*177a0*/  FADD.FTZ R212, R157, R212 ;  /* 0x000000d49dd47221 */ /* 0x000fe20000010000 */
[----:B------:R-:W-:Y:S02]  /*177b0*/  LOP3.LUT R6, R6, 0xfffffffd, RZ, 0xc0, !PT ;  /* 0xfffffffd06067812 */ /* 0x000fe400078ec0ff */
[----:B------:R-:W-:Y:S01]  /*177c0*/  ISETP.GT.U32.AND P2, PT, R4, 0x1ff, PT ;  /* 0x000001ff0400780c */ /* 0x000fe20003f44070 */
[----:B------:R-:W-:Y:S01]  /*177d0*/  FADD.FTZ R212, R158, R212 ;  /* 0x000000d49ed47221 */ /* 0x000fe20000010000 */
[----:B------:R-:W-:-:S02]  /*177e0*/  ISETP.GT.U32.AND P3, PT, R4, 0x27f, PT ;  /* 0x0000027f0400780c */ /* 0x000fc40003f64070 */
[C---:B------:R-:W-:Y:S01]  /*177f0*/  ISETP.GT.U32.AND P4, PT, R4.reuse, 0x2ff, PT ;  /* 0x000002ff0400780c */ /* 0x040fe20003f84070 */
[----:B------:R-:W-:Y:S01]  /*17800*/  FADD.FTZ R212, R159, R212 ;  /* 0x000000d49fd47221 */ /* 0x000fe20000010000 */
[----:B--2---:R-:W-:Y:S02]  /*17810*/  SHF.R.U32.HI R225, RZ, 0x5, R252 ;  /* 0x00000005ffe17819 */ /* 0x004fe400000116fc */
[----:B------:R-:W-:Y:S01]  /*17820*/  ISETP.GT.U32.AND P5, PT, R4, 0x37f, PT ;  /* 0x0000037f0400780c */ /* 0x000fe20003fa4070 */
[----:B------:R-:W-:Y:S01]  /*17830*/  FADD.FTZ R212, R160, R212 ;  /* 0x000000d4a0d47221 */ /* 0x000fe20000010000 */
[----:B------:R-:W-:Y:S02]  /*17840*/  @P6 LOP3.LUT R6, R6, 0x2, RZ, 0xfc, !PT ;  /* 0x0000000206066812 */ /* 0x000fe400078efcff */
[----:B------:R-:W-:Y:S01]  /*17850*/  LOP3.LUT R215, R225, 0x7fffffc, RZ, 0xc0, !PT ;  /* 0x07fffffce1d77812 */ /* 0x000fe200078ec0ff */
[----:B------:R-:W-:Y:S01]  /*17860*/  FADD.FTZ R212, R161, R212 ;  /* 0x000000d4a1d47221 */ /* 0x000fe20000010000 */
[----:B------:R-:W-:-:S02]  /*17870*/  LOP3.LUT R6, R6, 0xfffffffe, RZ, 0xc0, !PT ;  /* 0xfffffffe06067812 */ /* 0x000fc400078ec0ff */
[----:B------:R-:W-:Y:S01]  /*17880*/  @!P6 IADD3 R215, R215, 0x4, RZ ;  /* 0x00000004d7d7e810 */ /* 0x000fe20007ffe0ff */
[----:B------:R-:W-:Y:S01]  /*17890*/  FADD.FTZ R212, R162, R212 ;  /* 0x000000d4a2d47221 */ /* 0x000fe20000010000 */
[----:B------:R-:W-:Y:S02]  /*178a0*/  @P1 LOP3.LUT R6, R6, 0x1, RZ, 0xfc, !PT ;  /* 0x0000000106061812 */ /* 0x000fe400078efcff */
        /* <DEDUP_REMOVED lines=54> */
[----:B0-----:R-:W-:Y:S06]  /*17c10*/  BRA.DIV UR25, `(.L_x_25050) ;  /* 0x0000001e19987947 */ /* 0x001fec000b800000 */
        /* <DEDUP_REMOVED lines=11> */
[----:B-----5:R-:W-:-:S04]  /*17cd0*/  FMUL.FTZ R212, R226, R212 ;  /* 0x000000d4e2d47220 */ /* 0x020fc80000410000 */
        /* <DEDUP_REMOVED lines=121> */
[----:B------:R0:W2:Y:S02]  /*18470*/  SHFL.BFLY PT, R213, R222, 0x10, 0x1f ;  /* 0x0e001f00ded57f89 */ /* 0x0000a400000e0000 */
.L_x_25076:
[----:B------:R-:W-:Y:S01]  /*18480*/  LOP3.LUT P1, RZ, R252, 0x1f, RZ, 0xc0, !PT ;  /* 0x0000001ffcff7812 */ /* 0x000fe2000782c0ff */
[----:B--2---:R-:W-:Y:S01]  /*18490*/  FADD.FTZ R213, R222, R213 ;  /* 0x000000d5ded57221 */ /* 0x004fe20000010000 */
[----:B------:R-:W-:Y:S01]  /*184a0*/  LOP3.LUT R214, R225, 0x3, RZ, 0xc0, !PT ;  /* 0x00000003e1d67812 */ /* 0x000fe200078ec0ff */
[----:B------:R-:W-:Y:S10]  /*184b0*/  WARPSYNC.ALL ;  /* 0x0000000000007948 */ /* 0x000ff40003800000 */
[----:B------:R-:W2:Y:S01]  /*184c0*/  @!P1 S2R R221, SR_CgaCtaId ;  /* 0x0000000000dd9919 */ /* 0x000ea20000008800 */
[----:B0-----:R-:W-:-:S04]  /*184d0*/  @!P1 MOV R222, 0x400 ;  /* 0x0000040000de9802 */ /* 0x001fc80000000f00 */
[----:B--2---:R-:W-:Y:S01]  /*184e0*/  @!P1 LEA R221, R221, R222, 0x18 ;  /* 0x000000dedddd9211 */ /* 0x004fe200078ec0ff */
        /* <DEDUP_REMOVED lines=8> */
[----:B------:R-:W-:Y:S01]  /*18570*/  BSSY B0, `(.L_x_25051) ;  /* 0x0000149000007945 */ /* 0x000fe20003800000 */
[----:B------:R-:W0:Y:S02]  /*18580*/  @!P1 S2R R212, SR_CgaCtaId ;  /* 0x0000000000d49919 */ /* 0x000e240000008800 */
[----:B0-----:R-:W-:-:S04]  /*18590*/  @!P1 LEA R212, R212, R213, 0x18 ;  /* 0x000000d5d4d49211 */ /* 0x001fc800078ec0ff */
[----:B------:R-:W-:Y:S02]  /*185a0*/  @!P1 LEA R215, R215, R212, 0x3 ;  /* 0x000000d4d7d79211 */ /* 0x000fe400078e18ff */
[----:B------:R-:W-:Y:S01]  /*185b0*/  CS2R R212, SRZ ;  /* 0x0000000000d47805 */ /* 0x000fe2000001ff00 */
[----:B------:R-:W-:Y:S06]  /*185c0*/  BAR.SYNC.DEFER_BLOCKING 0x0 ;  /* 0x0000000000007b1d */ /* 0x000fec0000010000 */
[----:B------:R0:W3:Y:S02]  /*185d0*/  @!P1 LDS.64 R212, [R215] ;  /* 0x00000000d7d49984 */ /* 0x0000e40000000a00 */
[----:B0-----:R-:W-:-:S02]  /*185e0*/  IMAD.MOV.U32 R215, RZ, RZ, RZ ;  /* 0x000000ffffd77224 */ /* 0x001fc400078e00ff */
[----:B---3--:R-:W0:Y:S01]  /*185f0*/  SHFL.DOWN PT, R221, R212, 0x2, 0x1f ;  /* 0x08401f00d4dd7f89 */ /* 0x008e2200000e0000 */
[----:B--2---:R-:W-:Y:S01]  /*18600*/  @!P1 MOV R215, R223 ;  /* 0x000000df00d79202 */ /* 0x004fe20000000f00 */
[----:B0-----:R-:W-:Y:S01]  /*18610*/  FADD.FTZ R223, -R221, R212 ;  /* 0x000000d4dddf7221 */ /* 0x001fe20000010100 */
[----:B------:R-:W-:Y:S02]  /*18620*/  PLOP3.LUT P1, PT, PT, PT, UP0, 0x40, 0x0 ;  /* 0x000000000000781c */ /* 0x000fe40003f2e808 */
[----:B------:R-:W-:Y:S01]  /*18630*/  I2FP.F32.S32 R222, R215 ;  /* 0x000000d700de7245 */ /* 0x000fe20000201400 */
[----:B------:R-:W0:Y:S01]  /*18640*/  SHFL.DOWN PT, R224, R215, 0x2, 0x1f ;  /* 0x08401f00d7e07f89 */ /* 0x000e2200000e0000 */
[----:B------:R-:W-:-:S04]  /*18650*/  FMUL.FTZ R223, R223, R223 ;  /* 0x000000dfdfdf7220 */ /* 0x000fc80000410000 */
[----:B------:R-:W-:Y:S01]  /*18660*/  FMUL.FTZ R223, R223, R222 ;  /* 0x000000dedfdf7220 */ /* 0x000fe20000410000 */
[----:B0-----:R-:W-:Y:S01]  /*18670*/  IMAD.IADD R215, R224, 0x1, R215 ;  /* 0x00000001e0d77824 */ /* 0x001fe200078e02d7 */
        /* <DEDUP_REMOVED lines=11> */
[----:B------:R-:W2:Y:S01]  /*18730*/  SHFL.DOWN PT, R222, R221, 0x1, 0x1f ;  /* 0x08201f00ddde7f89 */ /* 0x000ea200000e0000 */
[----:B0-----:R-:W-:-:S02]  /*18740*/  IADD3 R215, R215, R223, RZ ;  /* 0x000000dfd7d77210 */ /* 0x001fc40007ffe0ff */
[----:B------:R-:W-:Y:S01]  /*18750*/  I2FP.F32.S32 R223, R223 ;  /* 0x000000df00df7245 */ /* 0x000fe20000201400 */
[----:B--2---:R-:W-:Y:S01]  /*18760*/  FADD.FTZ R224, R221, -R222 ;  /* 0x800000dedde07221 */ /* 0x004fe20000010000 */
[----:B------:R-:W-:-:S03]  /*18770*/  I2FP.F32.S32 R215, R215 ;  /* 0x000000d700d77245 */ /* 0x000fc60000201400 */
[----:B------:R-:W-:Y:S01]  /*18780*/  FMUL.FTZ R222, R222, R223 ;  /* 0x000000dfdede7220 */ /* 0x000fe20000410000 */
[----:B------:R-:W-:Y:S02]  /*18790*/  FMUL.FTZ R224, R224, R224 ;  /* 0x000000e0e0e07220 */ /* 0x000fe40000410000 */
[----:B------:R-:W0:Y:S02]  /*187a0*/  MUFU.RCP R215, R215 ;  /* 0x000000d700d77308 */ /* 0x000e240000001000 */
[C---:B------:R-:W-:Y:S01]  /*187b0*/  FMUL.FTZ R224, R212.reuse, R224 ;  /* 0x000000e0d4e07220 */ /* 0x040fe20000410000 */
[----:B------:R-:W-:Y:S02]  /*187c0*/  FFMA.FTZ R212, R212, R221, R222 ;  /* 0x000000ddd4d47223 */ /* 0x000fe400000100de */
[----:B------:R-:W2:Y:S01]  /*187d0*/  SHFL.DOWN PT, R221, R213, 0x1, 0x1f ;  /* 0x08201f00d5dd7f89 */ /* 0x000ea200000e0000 */
[----:B------:R-:W-:Y:S01]  /*187e0*/  FMUL.FTZ R224, R224, R223 ;  /* 0x000000dfe0e07220 */ /* 0x000fe20000410000 */
[----:B0-----:R-:W-:-:S05]  /*187f0*/  FMUL.FTZ R212, R215, R212 ;  /* 0x000000d4d7d47220 */ /* 0x001fca0000410000 */
[----:B------:R-:W0:Y:S01]  /*18800*/  SHFL.IDX PT, R222, R212, RZ, 0x1f ;  /* 0x00001fffd4de7589 */ /* 0x000e2200000e0000 */
[----:B--2---:R-:W-:-:S04]  /*18810*/  FADD.FTZ R213, R213, R221 ;  /* 0x000000ddd5d57221 */ /* 0x004fc80000010000 */
[----:B------:R-:W-:Y:S02]  /*18820*/  FFMA.FTZ R213, R215, R224, R213 ;  /* 0x000000e0d7d57223 */ /* 0x000fe400000100d5 */
[----:B------:R-:W2:Y:S04]  /*18830*/  LDC R215, c[0x0][0x2d8] ;  /* 0x0000b600ffd77b82 */ /* 0x000ea80000000800 */
[----:B------:R-:W2:Y:S01]  /*18840*/  SHFL.IDX PT, R213, R213, RZ, 0x1f ;  /* 0x00001fffd5d57589 */ /* 0x000ea200000e0000 */
[----:B0-----:R-:W-:-:S05]  /*18850*/  FMUL.FTZ R212, R222, R222 ;  /* 0x000000deded47220 */ /* 0x001fca0000410000 */
[----:B------:R-:W-:Y:S02]  /*18860*/  FSEL R212, R212, RZ, !P1 ;  /* 0x000000ffd4d47208 */ /* 0x000fe40004800000 */
[----:B------:R-:W-:Y:S01]  /*18870*/  LOP3.LUT P1, RZ, R214, 0x1f, R252, 0xf8, !PT ;  /* 0x0000001fd6ff7812 */ /* 0x000fe2000782f8fc */
[----:B--2---:R-:W-:-:S04]  /*18880*/  FFMA.FTZ R215, R213, UR27, R215 ;  /* 0x0000001bd5d77c23 */ /* 0x004fc800080100d7 */
[----:B------:R-:W-:-:S08]  /*18890*/  FADD.FTZ R215, R215, R212 ;  /* 0x000000d4d7d77221 */ /* 0x000fd00000010000 */
[----:B------:R-:W0:Y:S01]  /*188a0*/  @!P1 LDC.64 R212, c[0x0][0x250] ;  /* 0x00009400ffd49b82 */ /* 0x000e220000000a00 */
[----:B------:R-:W2:Y:S02]  /*188b0*/  MUFU.RSQ R215, R215 ;  /* 0x000000d700d77308 */ /* 0x000ea40000001400 */
[----:B--2---:R-:W-:-:S05]  /*188c0*/  R2UR UR25, R215 ;  /* 0x00000000d71972ca */ /* 0x004fca00000e0000 */
[----:B------:R-:W2:Y:S01]  /*188d0*/  @!P1 LDC.64 R214, c[0x0][0x258] ;  /* 0x00009600ffd69b82 */ /* 0x000ea20000000a00 */
[----:B0-----:R-:W-:-:S04]  /*188e0*/  @!P1 LEA R212, P2, R5, R212, 0x2 ;  /* 0x000000d405d49211 */ /* 0x001fc800078410ff */
[----:B------:R-:W-:-:S05]  /*188f0*/  @!P1 LEA.HI.X R213, R5, R213, R238, 0x2, P2 ;  /* 0x000000d505d59211 */ /* 0x000fca00010f14ee */
[----:B------:R0:W-:Y:S02]  /*18900*/  @!P1 STG.E desc[UR4][R212.64], R222 ;  /* 0x000000ded4009986 */ /* 0x0001e4000c101904 */
[----:B0-----:R-:W-:Y:S01]  /*18910*/  IMAD.U32 R212, RZ, RZ, UR25 ;  /* 0x00000019ffd47e24 */ /* 0x001fe2000f8e00ff */
[----:B--2---:R-:W-:-:S04]  /*18920*/  @!P1 LEA R214, P2, R5, R214, 0x2 ;  /* 0x000000d605d69211 */ /* 0x004fc800078410ff */
[----:B------:R-:W-:-:S05]  /*18930*/  @!P1 LEA.HI.X R215, R5, R215, R238, 0x2, P2 ;  /* 0x000000d705d79211 */ /* 0x000fca00010f14ee */
[----:B------:R0:W-:Y:S01]  /*18940*/  @!P1 STG.E desc[UR4][R214.64], R212 ;  /* 0x000000d4d6009986 */ /* 0x0001e2000c101904 */
[----:B------:R-:W-:-:S13]  /*18950*/  ISETP.GE.AND P1, PT, R237, 0x1, PT ;  /* 0x00000001ed00780c */ /* 0x000fda0003f26270 */
[----:B0-----:R-:W-:Y:S05]  /*18960*/  @!P1 BRA `(.L_x_25052) ;  /* 0x0000001000249947 */ /* 0x001fea0003800000 */
        /* <DEDUP_REMOVED lines=11> */
[----:B------:R-:W2:Y:S04]  /*18a20*/  LDL R215, [R1+0x40] ;  /* 0x0000400001d77983 */ /* 0x000ea80000100800 */
[----:B------:R-:W3:Y:S04]  /*18a30*/  LDL R238, [R1+0x44] ;  /* 0x0000440001ee7983 */ /* 0x000ee80000100800 */
[----:B------:R-:W4:Y:S04]  /*18a40*/  LDL R223, [R1+0x48] ;  /* 0x0000480001df7983 */ /* 0x000f280000100800 */
[----:B------:R-:W5:Y:S04]  /*18a50*/  LDL R239, [R1+0x4c] ;  /* 0x00004c0001ef7983 */ /* 0x000f680000100800 */
[----:B------:R-:W5:Y:S04]  /*18a60*/  LDL R227, [R1+0x30] ;  /* 0x0000300001e37983 */ /* 0x000f680000100800 */
[----:B------:R-:W5:Y:S04]  /*18a70*/  LDL R226, [R1+0x34] ;  /* 0x0000340001e27983 */ /* 0x000f680000100800 */
[----:B------:R-:W5:Y:S04]  /*18a80*/  LDL R225, [R1+0x38] ;  /* 0x0000380001e17983 */ /* 0x000f680000100800 */
[----:B------:R-:W5:Y:S01]  /*18a90*/  LDL R224, [R1+0x3c] ;  /* 0x00003c0001e07983 */ /* 0x000f620000100800 */
[--C-:B------:R-:W-:Y:S01]  /*18aa0*/  FADD.FTZ R213, R156, -R222.reuse ;  /* 0x800000de9cd57221 */ /* 0x100fe20000010000 */
[--C-:B------:R-:W-:Y:S01]  /*18ab0*/  FADD.FTZ R212, R157, -R222.reuse ;  /* 0x800000de9dd47221 */ /* 0x100fe20000010000 */
[----:B------:R-:W-:-:S02]  /*18ac0*/  FADD.FTZ R214, R158, -R222 ;  /* 0x800000de9ed67221 */ /* 0x000fc40000010000 */
[----:B------:R-:W-:Y:S01]  /*18ad0*/  FMUL.FTZ R213, R213, UR25 ;  /* 0x00000019d5d57c20 */ /* 0x000fe20008410000 */
[----:B------:R-:W-:Y:S01]  /*18ae0*/  FMUL.FTZ R212, R212, UR25 ;  /* 0x00000019d4d47c20 */ /* 0x000fe20008410000 */
[----:B------:R-:W-:Y:S02]  /*18af0*/  FMUL.FTZ R214, R214, UR25 ;  /* 0x00000019d6d67c20 */ /* 0x000fe40008410000 */
[----:B--2---:R-:W-:Y:S01]  /*18b00*/  FFMA.FTZ R213, R215, R213, R16 ;  /* 0x000000d5d7d57223 */ /* 0x004fe20000010010 */
[----:B------:R-:W-:Y:S01]  /*18b10*/  FADD.FTZ R215, R160, -R222 ;  /* 0x800000dea0d77221 */ /* 0x000fe20000010000 */
[----:B---3--:R-:W-:-:S03]  /*18b20*/  FFMA.FTZ R212, R238, R212, R17 ;  /* 0x000000d4eed47223 */ /* 0x008fc60000010011 */
[----:B------:R-:W-:Y:S01]  /*18b30*/  FMUL.FTZ R215, R215, UR25 ;  /* 0x00000019d7d77c20 */ /* 0x000fe20008410000 */
[----:B----4-:R-:W-:Y:S01]  /*18b40*/  FFMA.FTZ R214, R223, R214, R18 ;  /* 0x000000d6dfd67223 */ /* 0x010fe20000010012 */
[----:B------:R-:W-:Y:S01]  /*18b50*/  F2FP.BF16.F32.PACK_AB R212, R212, R213 ;  /* 0x000000d5d4d4723e */ /* 0x000fe200000010ff */
[--C-:B------:R-:W-:Y:S01]  /*18b60*/  FADD.FTZ R213, R159, -R222.reuse ;  /* 0x800000de9fd57221 */ /* 0x100fe20000010000 */
[----:B------:R-:W-:-:S03]  /*18b70*/  FADD.FTZ R223, R163, -R222 ;  /* 0x800000dea3df7221 */ /* 0x000fc60000010000 */
[----:B------:R-:W-:Y:S01]  /*18b80*/  FMUL.FTZ R213, R213, UR25 ;  /* 0x00000019d5d57c20 */ /* 0x000fe20008410000 */
[----:B------:R-:W-:Y:S01]  /*18b90*/  FMUL.FTZ R223, R223, UR25 ;  /* 0x00000019dfdf7c20 */ /* 0x000fe20008410000 */
[----:B-----5:R-:W-:Y:S02]  /*18ba0*/  FFMA.FTZ R215, R227, R215, R20 ;  /* 0x000000d7e3d77223 */ /* 0x020fe40000010014 */
[----:B------:R-:W-:-:S05]  /*18bb0*/  FFMA.FTZ R213, R239, R213, R19 ;  /* 0x000000d5efd57223 */ /* 0x000fca0000010013 */
[----:B------:R-:W-:Y:S01]  /*18bc0*/  F2FP.BF16.F32.PACK_AB R213, R213, R214 ;  /* 0x000000d6d5d5723e */ /* 0x000fe200000010ff */
[----:B------:R-:W-:-:S04]  /*18bd0*/  FADD.FTZ R214, R161, -R222 ;  /* 0x800000dea1d67221 */ /* 0x000fc80000010000 */
[----:B------:R-:W-:Y:S01]  /*18be0*/  FMUL.FTZ R214, R214, UR25 ;  /* 0x00000019d6d67c20 */ /* 0x000fe20008410000 */
[----:B------:R-:W-:-:S03]  /*18bf0*/  FFMA.FTZ R223, R224, R223, R23 ;  /* 0x000000dfe0df7223 */ /* 0x000fc60000010017 */
[----:B------:R-:W-:-:S05]  /*18c00*/  FFMA.FTZ R214, R226, R214, R21 ;  /* 0x000000d6e2d67223 */ /* 0x000fca0000010015 */
[----:B------:R-:W-:Y:S01]  /*18c10*/  F2FP.BF16.F32.PACK_AB R214, R214, R215 ;  /* 0x000000d7d6d6723e */ /* 0x000fe200000010ff */
[----:B------:R-:W-:-:S04]  /*18c20*/  FADD.FTZ R215, R162, -R222 ;  /* 0x800000dea2d77221 */ /* 0x000fc80000010000 */
[----:B------:R-:W-:-:S04]  /*18c30*/  FMUL.FTZ R215, R215, UR25 ;  /* 0x00000019d7d77c20 */ /* 0x000fc80008410000 */
[----:B------:R-:W-:Y:S02]  /*18c40*/  FFMA.FTZ R215, R225, R215, R22 ;  /* 0x000000d7e1d77223 */ /* 0x000fe40000010016 */
[----:B------:R-:W0:Y:S03]  /*18c50*/  LDC.64 R224, c[0x0][0x2b8] ;  /* 0x0000ae00ffe07b82 */ /* 0x000e260000000a00 */
[----:B------:R-:W-:Y:S01]  /*18c60*/  F2FP.BF16.F32.PACK_AB R215, R223, R215 ;  /* 0x000000d7dfd7723e */ /* 0x000fe200000010ff */
[----:B0-----:R-:W-:-:S04]  /*18c70*/  IMAD.WIDE.U32 R224, R221, 0x10, R224 ;  /* 0x00000010dde07825 */ /* 0x001fc800078e00e0 */
[----:B------:R-:W-:Y:S01]  /*18c80*/  VIADD R221, R221, 0x80 ;  /* 0x00000080dddd7836 */ /* 0x000fe20000000000 */
[----:B------:R0:W-:Y:S06]  /*18c90*/  STG.E.128 desc[UR4][R224.64], R212 ;  /* 0x000000d4e0007986 */ /* 0x0001ec000c101d04 */
.L_x_25054:
[----:B------:R-:W-:Y:S05]  /*18ca0*/  BSYNC B1 ;  /* 0x0000000000017941 */ /* 0x000fea0003800000 */
.L_x_25053:
        /* <DEDUP_REMOVED lines=10> */
[----:B------:R-:W0:Y:S01]  /*18d50*/  LDC.64 R224, c[0x0][0x2b8] ;  /* 0x0000ae00ffe07b82 */ /* 0x000e220000000a00 */
[----:B------:R-:W-:Y:S01]  /*18d60*/  FFMA.FTZ R213, R32, R213, R24 ;  /* 0x000000d520d57223 */ /* 0x000fe20000010018 */
[----:B------:R-:W-:Y:S01]  /*18d70*/  FFMA.FTZ R212, R33, R212, R25 ;  /* 0x000000d421d47223 */ /* 0x000fe20000010019 */
[----:B------:R-:W-:Y:S01]  /*18d80*/  FFMA.FTZ R214, R34, R214, R26 ;  /* 0x000000d622d67223 */ /* 0x000fe2000001001a */
[----:B------:R-:W-:Y:S01]  /*18d90*/  FMUL.FTZ R215, R215, UR25 ;  /* 0x00000019d7d77c20 */ /* 0x000fe20008410000 */
[----:B------:R-:W-:-:S02]  /*18da0*/  FADD.FTZ R223, R171, -R222 ;  /* 0x800000deabdf7221 */ /* 0x000fc40000010000 */
[----:B------:R-:W-:Y:S01]  /*18db0*/  F2FP.BF16.F32.PACK_AB R212, R212, R213 ;  /* 0x000000d5d4d4723e */ /* 0x000fe200000010ff */
[----:B------:R-:W-:Y:S01]  /*18dc0*/  FADD.FTZ R213, R167, -R222 ;  /* 0x800000dea7d57221 */ /* 0x000fe20000010000 */
[----:B------:R-:W-:Y:S01]  /*18dd0*/  FFMA.FTZ R215, R36, R215, R28 ;  /* 0x000000d724d77223 */ /* 0x000fe2000001001c */
[----:B------:R-:W-:Y:S02]  /*18de0*/  FMUL.FTZ R223, R223, UR25 ;  /* 0x00000019dfdf7c20 */ /* 0x000fe40008410000 */
[----:B------:R-:W-:Y:S02]  /*18df0*/  FMUL.FTZ R213, R213, UR25 ;  /* 0x00000019d5d57c20 */ /* 0x000fe40008410000 */
[----:B------:R-:W-:Y:S02]  /*18e00*/  FFMA.FTZ R223, R39, R223, R31 ;  /* 0x000000df27df7223 */ /* 0x000fe4000001001f */
[----:B------:R-:W-:-:S05]  /*18e10*/  FFMA.FTZ R213, R35, R213, R27 ;  /* 0x000000d523d57223 */ /* 0x000fca000001001b */
[----:B------:R-:W-:Y:S01]  /*18e20*/  F2FP.BF16.F32.PACK_AB R213, R213, R214 ;  /* 0x000000d6d5d5723e */ /* 0x000fe200000010ff */
[----:B------:R-:W-:Y:S01]  /*18e30*/  FADD.FTZ R214, R169, -R222 ;  /* 0x800000dea9d67221 */ /* 0x000fe20000010000 */
[C---:B0-----:R-:W-:Y:S01]  /*18e40*/  IMAD.WIDE.U32 R224, R221.reuse, 0x10, R224 ;  /* 0x00000010dde07825 */ /* 0x041fe200078e00e0 */
[----:B------:R-:W-:-:S03]  /*18e50*/  IADD3 R221, R221, 0x80, RZ ;  /* 0x00000080dddd7810 */ /* 0x000fc60007ffe0ff */
[----:B------:R-:W-:-:S04]  /*18e60*/  FMUL.FTZ R214, R214, UR25 ;  /* 0x00000019d6d67c20 */ /* 0x000fc80008410000 */
[----:B------:R-:W-:-:S05]  /*18e70*/  FFMA.FTZ R214, R37, R214, R29 ;  /* 0x000000d625d67223 */ /* 0x000fca000001001d */
[----:B------:R-:W-:Y:S01]  /*18e80*/  F2FP.BF16.F32.PACK_AB R214, R214, R215 ;  /* 0x000000d7d6d6723e */ /* 0x000fe200000010ff */
[----:B------:R-:W-:-:S04]  /*18e90*/  FADD.FTZ R215, R170, -R222 ;  /* 0x800000deaad77221 */ /* 0x000fc80000010000 */
[----:B------:R-:W-:-:S04]  /*18ea0*/  FMUL.FTZ R215, R215, UR25 ;  /* 0x00000019d7d77c20 */ /* 0x000fc80008410000 */
[----:B------:R-:W-:-:S05]  /*18eb0*/  FFMA.FTZ R215, R38, R215, R30 ;  /* 0x000000d726d77223 */ /* 0x000fca000001001e */
[----:B------:R-:W-:-:S05]  /*18ec0*/  F2FP.BF16.F32.PACK_AB R215, R223, R215 ;  /* 0x000000d7dfd7723e */ /* 0x000fca00000010ff */
[----:B------:R2:W-:Y:S02]  /*18ed0*/  STG.E.128 desc[UR4][R224.64], R212 ;  /* 0x000000d4e0007986 */ /* 0x0005e4000c101d04 */
.L_x_25056:
[----:B------:R-:W-:Y:S05]  /*18ee0*/  BSYNC B1 ;  /* 0x0000000000017941 */ /* 0x000fea0003800000 */
.L_x_25055:
[----:B------:R-:W-:Y:S01]  /*18ef0*/  LOP3.LUT P1, RZ, R6, 0x80, RZ, 0xc0, !PT ;  /* 0x0000008006ff7812 */ /* 0x000fe2000782c0ff */
[----:B------:R-:W-:-:S12]  /*18f00*/  BSSY B1, `(.L_x_25057) ;  /* 0x0000022000017945 */ /* 0x000fd80003800000 */
[----:B------:R-:W-:Y:S05]  /*18f10*/  @!P1 BRA `(.L_x_25058) ;  /* 0x0000000000809947 */ /* 0x000fea0003800000 */
[--C-:B0-2---:R-:W-:Y:S01]  /*18f20*/  FADD.FTZ R213, R172, -R222.reuse ;  /* 0x800000deacd57221 */ /* 0x105fe20000010000 */
        /* <DEDUP_REMOVED lines=21> */
[----:B0-----:R-:W-:-:S04]  /*19080*/  IMAD.WIDE.U32 R224, R221, 0x10, R224 ;  /* 0x00000010dde07825 */ /* 0x001fc800078e00e0 */
[----:B------:R-:W-:Y:S01]  /*19090*/  FMUL.FTZ R214, R214, UR25 ;  /* 0x00000019d6d67c20 */ /* 0x000fe20008410000 */
[----:B------:R-:W-:-:S03]  /*190a0*/  VIADD R221, R221, 0x80 ;  /* 0x00000080dddd7836 */ /* 0x000fc60000000000 */
[----:B------:R-:W-:-:S05]  /*190b0*/  FFMA.FTZ R214, R53, R214, R45 ;  /* 0x000000d635d67223 */ /* 0x000fca000001002d */
[----:B------:R-:W-:Y:S01]  /*190c0*/  F2FP.BF16.F32.PACK_AB R214, R214, R215 ;  /* 0x000000d7d6d6723e */ /* 0x000fe200000010ff */
[----:B------:R-:W-:-:S04]  /*190d0*/  FADD.FTZ R215, R178, -R222 ;  /* 0x800000deb2d77221 */ /* 0x000fc80000010000 */
[----:B------:R-:W-:-:S04]  /*190e0*/  FMUL.FTZ R215, R215, UR25 ;  /* 0x00000019d7d77c20 */ /* 0x000fc80008410000 */
[----:B------:R-:W-:-:S05]  /*190f0*/  FFMA.FTZ R215, R54, R215, R46 ;  /* 0x000000d736d77223 */ /* 0x000fca000001002e */
[----:B------:R-:W-:-:S05]  /*19100*/  F2FP.BF16.F32.PACK_AB R215, R223, R215 ;  /* 0x000000d7dfd7723e */ /* 0x000fca00000010ff */
[----:B------:R3:W-:Y:S02]  /*19110*/  STG.E.128 desc[UR4][R224.64], R212 ;  /* 0x000000d4e0007986 */ /* 0x0007e4000c101d04 */
.L_x_25058:
[----:B------:R-:W-:Y:S05]  /*19120*/  BSYNC B1 ;  /* 0x0000000000017941 */ /* 0x000fea0003800000 */
.L_x_25057:
[----:B------:R-:W-:Y:S01]  /*19130*/  LOP3.LUT P1, RZ, R6, 0x40, RZ, 0xc0, !PT ;  /* 0x0000004006ff7812 */ /* 0x000fe2000782c0ff */
[----:B------:R-:W-:-:S12]  /*19140*/  BSSY B1, `(.L_x_25059) ;  /* 0x0000022000017945 */ /* 0x000fd80003800000 */
[----:B------:R-:W-:Y:S05]  /*19150*/  @!P1 BRA `(.L_x_25060) ;  /* 0x0000000000809947 */ /* 0x000fea0003800000 */
[--C-:B0-23--:R-:W-:Y:S01]  /*19160*/  FADD.FTZ R213, R180, -R222.reuse ;  /* 0x800000deb4d57221 */ /* 0x10dfe20000010000 */
        /* <DEDUP_REMOVED lines=31> */
.L_x_25060:
[----:B------:R-:W-:Y:S05]  /*19360*/  BSYNC B1 ;  /* 0x0000000000017941 */ /* 0x000fea0003800000 */
.L_x_25059:
[----:B------:R-:W-:Y:S01]  /*19370*/  LOP3.LUT P1, RZ, R6, 0x20, RZ, 0xc0, !PT ;  /* 0x0000002006ff7812 */ /* 0x000fe2000782c0ff */
[----:B------:R-:W-:-:S12]  /*19380*/  BSSY B1, `(.L_x_25061) ;  /* 0x0000022000017945 */ /* 0x000fd80003800000 */
[----:B------:R-:W-:Y:S05]  /*19390*/  @!P1 BRA `(.L_x_25062) ;  /* 0x0000000000809947 */ /* 0x000fea0003800000 */
[--C-:B0-234-:R-:W-:Y:S01]  /*193a0*/  FADD.FTZ R213, R188, -R222.reuse ;  /* 0x800000debcd57221 */ /* 0x11dfe20000010000 */
        /* <DEDUP_REMOVED lines=31> */
.L_x_25062:
[----:B------:R-:W-:Y:S05]  /*195a0*/  BSYNC B1 ;  /* 0x0000000000017941 */ /* 0x000fea0003800000 */
.L_x_25061:
        /* <DEDUP_REMOVED lines=35> */
.L_x_25064:
[----:B------:R-:W-:Y:S05]  /*197e0*/  BSYNC B1 ;  /* 0x0000000000017941 */ /* 0x000fea0003800000 */
.L_x_25063:
[----:B------:R-:W-:-:S13]  /*197f0*/  LOP3.LUT P1, RZ, R6, 0x4, RZ, 0xc0, !PT ;  /* 0x0000000406ff7812 */ /* 0x000fda000782c0ff */
        /* <DEDUP_REMOVED lines=12> */
[----:B------:R-:W-:-:S03]  /*198c0*/  FFMA.FTZ R215, R132, R215, R124 ;  /* 0x000000d784d77223 */ /* 0x000fc6000001007c */
        /* <DEDUP_REMOVED lines=17> */
[----:B0-----:R-:W-:-:S05]  /*199e0*/  IMAD.WIDE.U32 R222, R221, 0x10, R222 ;  /* 0x00000010ddde7825 */ /* 0x001fca00078e00de */
[----:B------:R0:W-:Y:S02]  /*199f0*/  STG.E.128 desc[UR4][R222.64], R212 ;  /* 0x000000d4de007986 */ /* 0x0001e4000c101d04 */
.L_x_25052:
[----:B------:R-:W-:Y:S05]  /*19a00*/  BSYNC B0 ;  /* 0x0000000000007941 */ /* 0x000fea0003800000 */
.L_x_25051:
[----:B------:R-:W-:Y:S01]  /*19a10*/  LOP3.LUT P1, RZ, R6, 0x2, RZ, 0xc0, !PT ;  /* 0x0000000206ff7812 */ /* 0x000fe2000782c0ff */
[----:B------:R-:W-:-:S03]  /*19a20*/  VIADD R5, R5, UR30 ;  /* 0x0000001e05057c36 */ /* 0x000fc60008000000 */
[----:B0-234-:R-:W-:Y:S02]  /*19a30*/  SEL R212, RZ, 0x1, P1 ;  /* 0x00000001ffd47807 */ /* 0x01dfe40000800000 */
[----:B------:R-:W-:Y:S02]  /*19a40*/  ISETP.GE.AND P1, PT, R5, UR31, PT ;  /* 0x0000001f05007c0c */ /* 0x000fe4000bf26270 */
[----:B------:R-:W-:-:S11]  /*19a50*/  PRMT R239, R212, 0x7610, R239 ;  /* 0x00007610d4ef7816 */ /* 0x000fd600000000ef */
[----:B------:R-:W-:Y:S05]  /*19a60*/  @!P1 BRA `(.L_x_25065) ;  /* 0xfffffe78006c9947 */ /* 0x000fea000383ffff */
[----:B------:R-:W-:Y:S05]  /*19a70*/  EXIT ;  /* 0x000000000000794d */ /* 0x000fea0003800000 */
.L_x_25050:
[----:B------:R-:W-:Y:S01]  /*19a80*/  HFMA2.MMA R214, -RZ, RZ, 0, 1.847743988037109375e-06 ;  /* 0x0000001fffd67435 */ /* 0x000fe200000001ff */
[----:B------:R-:W-:Y:S01]  /*19a90*/  MOV R224, R212 ;  /* 0x000000d400e07202 */ /* 0x000fe20000000f00 */
[----:B------:R-:W-:Y:S02]  /*19aa0*/  IMAD.MOV.U32 R213, RZ, RZ, 0x1 ;  /* 0x00000001ffd57424 */ /* 0x000fe400078e00ff */
[----:B------:R-:W-:-:S07]  /*19ab0*/  IMAD.MOV.U32 R221, RZ, RZ, -0x1 ;  /* 0xffffffffffdd7424 */ /* 0x000fce00078e00ff */
[----:B-1---5:R-:W-:Y:S05]  /*19ac0*/  WARPSYNC.COLLECTIVE R221, `(.L_x_25066) ;  /* 0x00000000dd087348 */ /* 0x022fea0003c00000 */
[----:B------:R0:W2:Y:S02]  /*19ad0*/  SHFL.BFLY P6, R223, R224, R213, R214 ;  /* 0x0c0000d5e0df7389 */ /* 0x0000a400000c00d6 */
[----:B012--5:R-:W-:Y:S01]  /*19ae0*/  ENDCOLLECTIVE ;  /* 0x000000000000791b */ /* 0x027fe20003800000 */
.L_x_25066:
[----:B------:R-:W-:-:S05]  /*19af0*/  MOV R213, R223 ;  /* 0x000000df00d57202 */ /* 0x000fca0000000f00 */
[----:B------:R-:W-:Y:S01]  /*19b00*/  FADD.FTZ R212, R212, R213 ;  /* 0x000000d5d4d47221 */ /* 0x000fe20000010000 */
[----:B------:R-:W-:-:S03]  /*19b10*/  HFMA2.MMA R213, -RZ, RZ, 0, 1.1920928955078125e-07 ;  /* 0x00000002ffd57435 */ /* 0x000fc600000001ff */
[----:B------:R-:W-:-:S08]  /*19b20*/  IMAD.MOV.U32 R224, RZ, RZ, R212 ;  /* 0x000000ffffe07224 */ /* 0x000fd000078e00d4 */
[----:B------:R-:W-:Y:S05]  /*19b30*/  WARPSYNC.COLLECTIVE R221, `(.L_x_25067) ;  /* 0x00000000dd087348 */ /* 0x000fea0003c00000 */
[----:B------:R0:W1:Y:S02]  /*19b40*/  SHFL.BFLY P6, R223, R224, R213, R214 ;  /* 0x0c0000d5e0df7389 */ /* 0x00006400000c00d6 */
[----:B01----:R-:W-:Y:S01]  /*19b50*/  ENDCOLLECTIVE ;  /* 0x000000000000791b */ /* 0x003fe20003800000 */
.L_x_25067:
[----:B------:R-:W-:-:S04]  /*19b60*/  IMAD.MOV.U32 R213, RZ, RZ, R223 ;  /* 0x000000ffffd57224 */ /* 0x000fc800078e00df */
[----:B------:R-:W-:Y:S01]  /*19b70*/  FADD.FTZ R212, R212, R213 ;  /* 0x000000d5d4d47221 */ /* 0x000fe20000010000 */
[----:B------:R-:W-:-:S04]  /*19b80*/  IMAD.MOV.U32 R213, RZ, RZ, 0x4 ;  /* 0x00000004ffd57424 */ /* 0x000fc800078e00ff */
[----:B------:R-:W-:-:S07]  /*19b90*/  MOV R224, R212 ;  /* 0x000000d400e07202 */ /* 0x000fce0000000f00 */
[----:B------:R-:W-:Y:S05]  /*19ba0*/  WARPSYNC.COLLECTIVE R221, `(.L_x_25068) ;  /* 0x00000000dd087348 */ /* 0x000fea0003c00000 */
[----:B------:R0:W1:Y:S02]  /*19bb0*/  SHFL.BFLY P6, R223, R224, R213, R214 ;  /* 0x0c0000d5e0df7389 */ /* 0x00006400000c00d6 */
[----:B01----:R-:W-:Y:S01]  /*19bc0*/  ENDCOLLECTIVE ;  /* 0x000000000000791b */ /* 0x003fe20003800000 */
.L_x_25068:
[----:B------:R-:W-:-:S05]  /*19bd0*/  MOV R213, R223 ;  /* 0x000000df00d57202 */ /* 0x000fca0000000f00 */
[----:B------:R-:W-:Y:S01]  /*19be0*/  FADD.FTZ R212, R212, R213 ;  /* 0x000000d5d4d47221 */ /* 0x000fe20000010000 */
[----:B------:R-:W-:-:S03]  /*19bf0*/  HFMA2.MMA R213, -RZ, RZ, 0, 4.76837158203125e-07 ;  /* 0x00000008ffd57435 */ /* 0x000fc600000001ff */
[----:B------:R-:W-:-:S08]  /*19c00*/  IMAD.MOV.U32 R224, RZ, RZ, R212 ;  /* 0x000000ffffe07224 */ /* 0x000fd000078e00d4 */
[----:B------:R-:W-:Y:S05]  /*19c10*/  WARPSYNC.COLLECTIVE R221, `(.L_x_25069) ;  /* 0x00000000dd087348 */ /* 0x000fea0003c00000 */
[----:B------:R0:W1:Y:S02]  /*19c20*/  SHFL.BFLY P6, R223, R224, R213, R214 ;  /* 0x0c0000d5e0df7389 */ /* 0x00006400000c00d6 */
[----:B01----:R-:W-:Y:S01]  /*19c30*/  ENDCOLLECTIVE ;  /* 0x000000000000791b */ /* 0x003fe20003800000 */
.L_x_25069:
[----:B------:R-:W-:-:S04]  /*19c40*/  IMAD.MOV.U32 R213, RZ, RZ, R223 ;  /* 0x000000ffffd57224 */ /* 0x000fc800078e00df */
[----:B------:R-:W-:Y:S01]  /*19c50*/  FADD.FTZ R212, R212, R213 ;  /* 0x000000d5d4d47221 */ /* 0x000fe20000010000 */
[----:B------:R-:W-:-:S04]  /*19c60*/  IMAD.MOV.U32 R213, RZ, RZ, 0x10 ;  /* 0x00000010ffd57424 */ /* 0x000fc800078e00ff */
[----:B------:R-:W-:-:S07]  /*19c70*/  MOV R224, R212 ;  /* 0x000000d400e07202 */ /* 0x000fce0000000f00 */
[----:B------:R-:W-:Y:S05]  /*19c80*/  WARPSYNC.COLLECTIVE R221, `(.L_x_25070) ;  /* 0x00000000dd087348 */ /* 0x000fea0003c00000 */
[----:B------:R0:W1:Y:S02]  /*19c90*/  SHFL.BFLY P6, R223, R224, R213, R214 ;  /* 0x0c0000d5e0df7389 */ /* 0x00006400000c00d6 */
[----:B01----:R-:W-:Y:S01]  /*19ca0*/  ENDCOLLECTIVE ;  /* 0x000000000000791b */ /* 0x003fe20003800000 */
.L_x_25070:
        /* <DEDUP_REMOVED lines=123> */
.L_x_25071:
[----:B------:R-:W-:-:S05]  /*1a460*/  MOV R213, R223 ;  /* 0x000000df00d57202 */ /* 0x000fca0000000f00 */
[----:B------:R-:W-:Y:S01]  /*1a470*/  FADD.FTZ R222, R222, R213 ;  /* 0x000000d5dede7221 */ /* 0x000fe20000010000 */
[----:B------:R-:W-:-:S03]  /*1a480*/  HFMA2.MMA R213, -RZ, RZ, 0, 1.1920928955078125e-07 ;  /* 0x00000002ffd57435 */ /* 0x000fc600000001ff */
[----:B------:R-:W-:-:S08]  /*1a490*/  IMAD.MOV.U32 R224, RZ, RZ, R222 ;  /* 0x000000ffffe07224 */ /* 0x000fd000078e00de */
[----:B------:R-:W-:Y:S05]  /*1a4a0*/  WARPSYNC.COLLECTIVE R221, `(.L_x_25072) ;  /* 0x00000000dd087348 */ /* 0x000fea0003c00000 */
[----:B------:R0:W1:Y:S02]  /*1a4b0*/  SHFL.BFLY P6, R223, R224, R213, R214 ;  /* 0x0c0000d5e0df7389 */ /* 0x00006400000c00d6 */
[----:B01----:R-:W-:Y:S01]  /*1a4c0*/  ENDCOLLECTIVE ;  /* 0x000000000000791b */ /* 0x003fe20003800000 */
.L_x_25072:
[----:B------:R-:W-:-:S04]  /*1a4d0*/  IMAD.MOV.U32 R213, RZ, RZ, R223 ;  /* 0x000000ffffd57224 */ /* 0x000fc800078e00df */
[----:B------:R-:W-:Y:S01]  /*1a4e0*/  FADD.FTZ R222, R222, R213 ;  /* 0x000000d5dede7221 */ /* 0x000fe20000010000 */
[----:B------:R-:W-:-:S04]  /*1a4f0*/  IMAD.MOV.U32 R213, RZ, RZ, 0x4 ;  /* 0x00000004ffd57424 */ /* 0x000fc800078e00ff */
[----:B------:R-:W-:-:S07]  /*1a500*/  MOV R224, R222 ;  /* 0x000000de00e07202 */ /* 0x000fce0000000f00 */
[----:B------:R-:W-:Y:S05]  /*1a510*/  WARPSYNC.COLLECTIVE R221, `(.L_x_25073) ;  /* 0x00000000dd087348 */ /* 0x000fea0003c00000 */
[----:B------:R0:W1:Y:S02]  /*1a520*/  SHFL.BFLY P6, R223, R224, R213, R214 ;  /* 0x0c0000d5e0df7389 */ /* 0x00006400000c00d6 */
[----:B01----:R-:W-:Y:S01]  /*1a530*/  ENDCOLLECTIVE ;  /* 0x000000000000791b */ /* 0x003fe20003800000 */
.L_x_25073:
[----:B------:R-:W-:-:S05]  /*1a540*/  MOV R213, R223 ;  /* 0x000000df00d57202 */ /* 0x000fca0000000f00 */
[----:B------:R-:W-:Y:S01]  /*1a550*/  FADD.FTZ R222, R222, R213 ;  /* 0x000000d5dede7221 */ /* 0x000fe20000010000 */
[----:B------:R-:W-:-:S03]  /*1a560*/  HFMA2.MMA R213, -RZ, RZ, 0, 4.76837158203125e-07 ;  /* 0x00000008ffd57435 */ /* 0x000fc600000001ff */
[----:B------:R-:W-:-:S08]  /*1a570*/  IMAD.MOV.U32 R224, RZ, RZ, R222 ;  /* 0x000000ffffe07224 */ /* 0x000fd000078e00de */
[----:B------:R-:W-:Y:S05]  /*1a580*/  WARPSYNC.COLLECTIVE R221, `(.L_x_25074) ;  /* 0x00000000dd087348 */ /* 0x000fea0003c00000 */
[----:B------:R0:W1:Y:S02]  /*1a590*/  SHFL.BFLY P6, R223, R224, R213, R214 ;  /* 0x0c0000d5e0df7389 */ /* 0x00006400000c00d6 */
[----:B01----:R-:W-:Y:S01]  /*1a5a0*/  ENDCOLLECTIVE ;  /* 0x000000000000791b */ /* 0x003fe20003800000 */
.L_x_25074:
[----:B------:R-:W-:-:S04]  /*1a5b0*/  IMAD.MOV.U32 R213, RZ, RZ, R223 ;  /* 0x000000ffffd57224 */ /* 0x000fc800078e00df */
[----:B------:R-:W-:Y:S01]  /*1a5c0*/  FADD.FTZ R222, R222, R213 ;  /* 0x000000d5dede7221 */ /* 0x000fe20000010000 */
[----:B------:R-:W-:-:S04]  /*1a5d0*/  IMAD.MOV.U32 R213, RZ, RZ, 0x10 ;  /* 0x00000010ffd57424 */ /* 0x000fc800078e00ff */
[----:B------:R-:W-:-:S07]  /*1a5e0*/  MOV R224, R222 ;  /* 0x000000de00e07202 */ /* 0x000fce0000000f00 */
[----:B------:R-:W-:Y:S05]  /*1a5f0*/  WARPSYNC.COLLECTIVE R221, `(.L_x_25075) ;  /* 0x00000000dd087348 */ /* 0x000fea0003c00000 */
[----:B------:R0:W1:Y:S02]  /*1a600*/  SHFL.BFLY P6, R223, R224, R213, R214 ;  /* 0x0c0000d5e0df7389 */ /* 0x00006400000c00d6 */
[----:B01----:R-:W-:Y:S01]  /*1a610*/  ENDCOLLECTIVE ;  /* 0x000000000000791b */ /* 0x003fe20003800000 */
.L_x_25075:
[----:B------:R-:W-:Y:S01]  /*1a620*/  MOV R213, R223 ;  /* 0x000000df00d57202 */ /* 0x000fe20000000f00 */
[----:B------:R-:W-:Y:S06]  /*1a630*/  BRA `(.L_x_25076) ;  /* 0xffffffdc00907947 */ /* 0x000fec000383ffff */
.L_x_25077:
        /* <DEDUP_REMOVED lines=12> */
.L_x_46038:


//--------------------- .text._ZN10layer_norm13ln_fwd_kernelINS_13Kernel_traitsIf13__nv_bfloat16fS2_fjLj7168ELj1ELj1ELj4ELj16ENS_18Kernel_traits_baseILj7168EfS2_fS2_fjLj128EEEEELb1ELb1ELb1ELb1EEEvNS_9FwdParamsE --------------------------
	.section	.text._ZN10layer_norm13ln_fwd_kernelINS_13Kernel_traitsIf13__nv_bfloat16fS2_fjLj7168ELj1ELj1ELj4ELj16ENS_18Kernel_traits_baseILj7168EfS2_fS2_fjLj128EEEEELb1ELb1ELb1ELb1EEEvNS_9FwdParamsE,"ax",@progbits
	.align	128
        .global         _ZN10layer_norm13ln_fwd_kernelINS_13Kernel_traitsIf13__nv_bfloat16fS2_fjLj7168ELj1ELj1ELj4ELj16ENS_18Kernel_traits_baseILj7168EfS2_fS2_fjLj128EEEEELb1ELb1ELb1ELb1EEEvNS_9FwdParamsE
        .type           _ZN10layer_norm13ln_fwd_kernelINS_13Kernel_traitsIf13__nv_bfloat16fS2_fjLj7168ELj1ELj1ELj4ELj16ENS_18Kernel_traits_baseILj7168EfS2_fS2_fjLj128EEEEELb1ELb1ELb1ELb1EEEvNS_9FwdParamsE,@function
        .size           _ZN10layer_norm13ln_fwd_kernelINS_13Kernel_traitsIf13__nv_bfloat16fS2_fjLj7168ELj1ELj1ELj4ELj16ENS_18Kernel_traits_baseILj7168EfS2_fS2_fjLj128EEEEELb1ELb1ELb1ELb1EEEvNS_9FwdParamsE,(.L_x_46039 - _ZN10layer_norm13ln_fwd_kernelINS_13Kernel_traitsIf13__nv_bfloat16fS2_fjLj7168ELj1ELj1ELj4ELj16ENS_18Kernel_traits_baseILj7168EfS2_fS2_fjLj128EEEEELb1ELb1ELb1ELb1EEEvNS_9FwdParamsE)
        .other          _ZN10layer_norm13ln_fwd_kernelINS_13Kernel_traitsIf13__nv_bfloat16fS2_fjLj7168ELj1ELj1ELj4ELj16ENS_18Kernel_traits_baseILj7168EfS2_fS2_fjLj128EEEEELb1ELb1ELb1ELb1EEEvNS_9FwdParamsE,@"STO_CUDA_ENTRY STV_DEFAULT"
_ZN10layer_norm13ln_fwd_kernelINS_13Kernel_traitsIf13__nv_bfloat16fS2_fjLj7168ELj1ELj1ELj4ELj16ENS_18Kernel_traits_baseILj7168EfS2_fS2_fjLj128EEEEELb1ELb1ELb1ELb1EEEvNS_9FwdParamsE:
.text._ZN10layer_norm13ln_fwd_kernelINS_13Kernel_traitsIf13__nv_bfloat16fS2_fjLj7168ELj1ELj1ELj4ELj16ENS_18Kernel_traits_baseILj7168EfS2_fS2_fjLj128EEEEELb1ELb1ELb1ELb1EEEvNS_9FwdParamsE:
        /* <DEDUP_REMOVED lines=9> */
[----:B------:R-:W0:Y:S01]  /*0090*/  LDC R13, c[0x0][0x2ec] ;  /* 0x0000bb00ff0d7b82 */ /* 0x000e220000000800 */
[----:B------:R-:W2:Y:S01]  /*00a0*/  S2R R12, SR_TID.X ;  /* 0x00000000000c7919 */ /* 0x000ea20000002100 */
[----:B------:R-:W-:Y:S01]  /*00b0*/  ULDC.64 UR10, c[0x0][0x2c8] ;  /* 0x0000b200000a7ab9 */ /* 0x000fe20000000a00 */
[----:B------:R-:W-:Y:S01]  /*00c0*/  ULDC.64 UR14, c[0x0][0x278] ;  /* 0x00009e00000e7ab9 */ /* 0x000fe20000000a00 */
[----:B------:R-:W-:Y:S01]  /*00d0*/  ULDC.64 UR12, c[0x0][0x260] ;  /* 0x00009800000c7ab9 */ /* 0x000fe20000000a00 */
[----:B------:R-:W-:-:S03]  /*00e0*/  ULDC UR9, c[0x0][0x214] ;  /* 0x0000850000097ab9 */ /* 0x000fc60000000800 */
[----:B------:R-:W3:Y:S01]  /*00f0*/  @P0 LDG.E.64 R2, desc[UR4][R2.64] ;  /* 0x0000000402020981 */ /* 0x000ee2000c1e1b00 */
[----:B------:R-:W4:Y:S01]  /*0100*/  @P0 LDC R7, c[0x0][0x2f0] ;  /* 0x0000bc00ff070b82 */ /* 0x000f220000000800 */
[----:B-1----:R-:W-:Y:S02]  /*0110*/  @P0 IMAD.MOV.U32 R4, RZ, RZ, R8 ;  /* 0x000000ffff040224 */ /* 0x002fe400078e0008 */
[----:B0-----:R-:W-:-:S06]  /*0120*/  @P0 IMAD.MOV.U32 R5, RZ, RZ, R13 ;  /* 0x000000ffff050224 */ /* 0x001fcc00078e000d */
[----:B------:R-:W4:Y:S01]  /*0130*/  @P0 LDG.E.64 R4, desc[UR4][R4.64] ;  /* 0x0000000404040981 */ /* 0x000f22000c1e1b00 */
[----:B------:R-:W2:Y:S08]  /*0140*/  S2UR UR8, SR_CTAID.X ;  /* 0x00000000000879c3 */ /* 0x000eb00000002500 */
[----:B------:R-:W2:Y:S02]  /*0150*/  LDC R9, c[0x0][RZ] ;  /* 0x00000000ff097b82 */ /* 0x000ea40000000800 */
[----:B--2---:R-:W-:-:S02]  /*0160*/  IMAD R9, R9, UR8, R12 ;  /* 0x0000000809097c24 */ /* 0x004fc4000f8e020c */
[C---:B------:R-:W-:Y:S01]  /*0170*/  IMAD.SHL.U32 R0, R12.reuse, 0x20, RZ ;  /* 0x000000200c007824 */ /* 0x040fe200078e00ff */
[----:B------:R-:W-:-:S04]  /*0180*/  LOP3.LUT R16, R12, 0x7f, RZ, 0xc0, !PT ;  /* 0x0000007f0c107812 */ /* 0x000fc800078ec0ff */
        /* <DEDUP_REMOVED lines=28> */
[----:B---3--:R-:W-:Y:S02]  /*0350*/  @P0 R2UR UR6, R2 ;  /* 0x00000000020602ca */ /* 0x008fe400000e0000 */
[----:B------:R-:W-:-:S02]  /*0360*/  @P0 R2UR UR7, R3 ;  /* 0x00000000030702ca */ /* 0x000fc400000e0000 */
[----:B----4-:R-:W-:-:S04]  /*0370*/  @P0 IADD3 R8, P1, R4, R7, RZ ;  /* 0x0000000704080210 */ /* 0x010fc80007f3e0ff */
        /* <DEDUP_REMOVED lines=41> */
[----:B------:R-:W-:-:S04]  /*0610*/  LOP3.LUT R7, R5, UR26, R10, 0x96, !PT ;  /* 0x0000001a05077c12 */ /* 0x000fc8000f8e960a */
[----:B------:R-:W-:Y:S01]  /*0620*/  LOP3.LUT R10, R3, UR27, R6, 0x96, !PT ;  /* 0x0000001b030a7c12 */ /* 0x000fe2000f8e9606 */
[----:B------:R-:W-:Y:S01]  /*0630*/  UIADD3 UR28, UR6, 0x5384540f, URZ ;  /* 0x5384540f061c7890 */ /* 0x000fe2000fffe03f */
[----:B------:R-:W-:Y:S01]  /*0640*/  IMAD.WIDE.U32 R6, R7, -0x2daee0ad, RZ ;  /* 0xd2511f5307067825 */ /* 0x000fe200078e00ff */
[----:B------:R-:W-:-:S03]  /*0650*/  UIADD3 UR29, UR7, 0x1fd5c5a3, URZ ;  /* 0x1fd5c5a3071d7890 */ /* 0x000fc6000fffe03f */
[----:B------:R-:W-:Y:S01]  /*0660*/  IMAD.WIDE.U32 R10, R10, -0x326172a9, RZ ;  /* 0xcd9e8d570a0a7825 */ /* 0x000fe200078e00ff */
[----:B------:R-:W-:Y:S02]  /*0670*/  ISETP.NE.U32.AND P0, PT, RZ, UR10, PT ;  /* 0x0000000aff007c0c */ /* 0x000fe4000bf05070 */
[----:B------:R-:W-:Y:S02]  /*0680*/  LOP3.LUT R15, R7, UR29, R2, 0x96, !PT ;  /* 0x0000001d070f7c12 */ /* 0x000fe4000f8e9602 */
[----:B------:R-:W-:Y:S01]  /*0690*/  LOP3.LUT R11, R11, UR28, R4, 0x96, !PT ;  /* 0x0000001c0b0b7c12 */ /* 0x000fe2000f8e9604 */
[----:B------:R-:W-:Y:S01]  /*06a0*/  UIADD3 UR31, UR7, -0x24c28bd8, URZ ;  /* 0xdb3d7428071f7890 */ /* 0x000fe2000fffe03f */
[----:B------:R-:W-:Y:S01]  /*06b0*/  ISETP.NE.AND.EX P0, PT, RZ, UR11, PT, P0 ;  /* 0x0000000bff007c0c */ /* 0x000fe2000bf05300 */
[----:B------:R-:W-:Y:S02]  /*06c0*/  UIADD3 UR30, UR6, -0xe443238, URZ ;  /* 0xf1bbcdc8061e7890 */ /* 0x000fe4000fffe03f */
[----:B------:R-:W-:Y:S01]  /*06d0*/  IMAD.HI.U32 R3, R11, -0x2daee0ad, RZ ;  /* 0xd2511f530b037827 */ /* 0x000fe200078e00ff */
[----:B------:R-:W-:-:S03]  /*06e0*/  IADD3 R4, P2, R0, UR10, RZ ;  /* 0x0000000a00047c10 */ /* 0x000fc6000ff5e0ff */
[----:B------:R-:W-:Y:S01]  /*06f0*/  IMAD.HI.U32 R5, R15, -0x326172a9, RZ ;  /* 0xcd9e8d570f057827 */ /* 0x000fe200078e00ff */
[----:B------:R-:W-:Y:S02]  /*0700*/  LOP3.LUT R160, R3, UR31, R6, 0x96, !PT ;  /* 0x0000001f03a07c12 */ /* 0x000fe4000f8e9606 */
[----:B------:R-:W-:Y:S02]  /*0710*/  LEA R6, P3, R16, UR14, 0x5 ;  /* 0x0000000e10067c11 */ /* 0x000fe4000f8628ff */
[----:B------:R-:W-:Y:S02]  /*0720*/  CS2R R16, SRZ ;  /* 0x0000000000107805 */ /* 0x000fe4000001ff00 */
        /* <DEDUP_REMOVED lines=16> */
[----:B------:R-:W-:-:S02]  /*0830*/  IADD3 R2, P1, R0, UR12, RZ ;  /* 0x0000000c00027c10 */ /* 0x000fc4000ff3e0ff */
[----:B------:R-:W-:Y:S02]  /*0840*/  LEA.HI R0, R12, UR8, RZ, 0x19 ;  /* 0x000000080c007c11 */ /* 0x000fe4000f8fc8ff */
[----:B------:R-:W-:Y:S02]  /*0850*/  IADD3.X R3, RZ, UR13, RZ, P1, !PT ;  /* 0x0000000dff037c10 */ /* 0x000fe40008ffe4ff */
[----:B------:R-:W-:Y:S01]  /*0860*/  ISETP.GE.AND P1, PT, R0, UR9, PT ;  /* 0x0000000900007c0c */ /* 0x000fe2000bf26270 */
[----:B------:R-:W-:-:S12]  /*0870*/  IMAD.X R7, RZ, RZ, UR15, P3 ;  /* 0x0000000fff077e24 */ /* 0x000fd800098e06ff */
[----:B0-----:R-:W-:Y:S05]  /*0880*/  @P1 EXIT ;  /* 0x000000000000194d */ /* 0x001fea0003800000 */
[----:B------:R-:W2:Y:S04]  /*0890*/  LDG.E.128 R172, desc[UR4][R2.64] ;  /* 0x0000000402ac7981 */ /* 0x000ea8000c1e1d00 */
[----:B------:R-:W3:Y:S04]  /*08a0*/  LDG.E.128 R168, desc[UR4][R2.64+0x10] ;  /* 0x0000100402a87981 */ /* 0x000ee8000c1e1d00 */
[----:B------:R-:W4:Y:S01]  /*08b0*/  LDG.E.128 R164, desc[UR4][R6.64] ;  /* 0x0000000406a47981 */ /* 0x000f22000c1e1d00 */
[----:B------:R-:W-:Y:S01]  /*08c0*/  UIADD3 UR15, UR7, -0x695add53, URZ ;  /* 0x96a522ad070f7890 */ /* 0x000fe2000fffe03f */
        /* <DEDUP_REMOVED lines=13> */
[----:B------:R-:W-:Y:S01]  /*09a0*/  UIADD3 UR14, UR6, -0x700cb87f, URZ ;  /* 0x8ff34781060e7890 */ /* 0x000fe2000fffe03f */
[----:B------:R-:W-:Y:S01]  /*09b0*/  LOP3.LUT R8, R8, 0x3, RZ, 0xc0, !PT ;  /* 0x0000000308087812 */ /* 0x000fe200078ec0ff */
[----:B------:R-:W-:Y:S01]  /*09c0*/  ULDC.U8 UR8, c[0x0][0x2a0] ;  /* 0x0000a80000087ab9 */ /* 0x000fe20000000000 */
[----:B------:R-:W5:Y:S01]  /*09d0*/  LDG.E.128 R248, desc[UR4][R6.64+0x10] ;  /* 0x0000100406f87981 */ /* 0x000f62000c1e1d00 */
[----:B------:R-:W-:Y:S01]  /*09e0*/  IMAD.MOV.U32 R241, RZ, RZ, 0x1 ;  /* 0x00000001fff17424 */ /* 0x000fe200078e00ff */
[----:B------:R-:W-:Y:S01]  /*09f0*/  ULDC UR9, c[0x0][0x290] ;  /* 0x0000a40000097ab9 */ /* 0x000fe20000000800 */
[----:B------:R-:W-:Y:S01]  /*0a00*/  ULDC.64 UR10, c[0x0][0x298] ;  /* 0x0000a600000a7ab9 */ /* 0x000fe20000000a00 */
[----:B------:R-:W5:Y:S01]  /*0a10*/  LDG.E.128 R112, desc[UR4][R6.64+0x1000] ;  /* 0x0010000406707981 */ /* 0x000f62000c1e1d00 */
[----:B------:R-:W-:Y:S01]  /*0a20*/  ULDC.64 UR12, c[0x0][0x210] ;  /* 0x00008400000c7ab9 */ /* 0x000fe20000000a00 */
[----:B0-----:R-:W-:-:S02]  /*0a30*/  IMAD R3, R11, -0x2daee0ad, RZ ;  /* 0xd2511f530b037824 */ /* 0x001fc400078e02ff */
[----:B------:R-:W-:Y:S01]  /*0a40*/  IMAD R11, R15, -0x326172a9, RZ ;  /* 0xcd9e8d570f0b7824 */ /* 0x000fe200078e02ff */
[----:B------:R-:W5:Y:S01]  /*0a50*/  LDG.E.128 R116, desc[UR4][R6.64+0x1010] ;  /* 0x0010100406747981 */ /* 0x000f62000c1e1d00 */
[----:B------:R-:W-:Y:S01]  /*0a60*/  IMAD.HI.U32 R2, R160, -0x326172a9, RZ ;  /* 0xcd9e8d57a0027827 */ /* 0x000fe200078e00ff */
[----:B------:R-:W-:Y:S02]  /*0a70*/  LOP3.LUT R3, R5, UR15, R3, 0x96, !PT ;  /* 0x0000000f05037c12 */ /* 0x000fe4000f8e9603 */
[----:B------:R-:W5:Y:S01]  /*0a80*/  LDG.E.128 R120, desc[UR4][R6.64+0x2000] ;  /* 0x0020000406787981 */ /* 0x000f62000c1e1d00 */
[----:B------:R-:W-:Y:S01]  /*0a90*/  IMAD.MOV.U32 R5, RZ, RZ, R9 ;  /* 0x000000ffff057224 */ /* 0x000fe200078e0009 */
[----:B------:R-:W-:Y:S01]  /*0aa0*/  HFMA2.MMA R9, -RZ, RZ, 0, 0 ;  /* 0x00000000ff097435 */ /* 0x000fe200000001ff */
[----:B------:R-:W-:Y:S01]  /*0ab0*/  LOP3.LUT R2, R2, UR14, R11, 0x96, !PT ;  /* 0x0000000e02027c12 */ /* 0x000fe2000f8e960b */
[----:B------:R-:W5:Y:S01]  /*0ac0*/  LDG.E.128 R124, desc[UR4][R6.64+0x2010] ;  /* 0x00201004067c7981 */ /* 0x000f62000c1e1d00 */
[----:B------:R-:W-:-:S03]  /*0ad0*/  IMAD R10, R160, -0x326172a9, RZ ;  /* 0xcd9e8d57a00a7824 */ /* 0x000fc600078e02ff */
[----:B------:R-:W5:Y:S01]  /*0ae0*/  LDG.E.128 R128, desc[UR4][R6.64+0x3000] ;  /* 0x0030000406807981 */ /* 0x000f62000c1e1d00 */
[----:B------:R-:W-:Y:S01]  /*0af0*/  ISETP.NE.AND P2, PT, RZ, UR8, PT ;  /* 0x00000008ff007c0c */ /* 0x000fe2000bf45270 */
[----:B------:R-:W-:Y:S02]  /*0b00*/  ULDC UR8, c[0x0][0x294] ;  /* 0x0000a50000087ab9 */ /* 0x000fe40000000800 */
[----:B------:R-:W5:Y:S04]  /*0b10*/  LDG.E.128 R132, desc[UR4][R6.64+0x3010] ;  /* 0x0030100406847981 */ /* 0x000f68000c1e1d00 */
[----:B------:R-:W5:Y:S04]  /*0b20*/  LDG.E.128 R136, desc[UR4][R6.64+0x4000] ;  /* 0x0040000406887981 */ /* 0x000f68000c1e1d00 */
[----:B------:R-:W5:Y:S04]  /*0b30*/  LDG.E.128 R140, desc[UR4][R6.64+0x4010] ;  /* 0x00401004068c7981 */ /* 0x000f68000c1e1d00 */
[----:B------:R-:W5:Y:S04]  /*0b40*/  LDG.E.128 R144, desc[UR4][R6.64+0x5000] ;  /* 0x0050000406907981 */ /* 0x000f68000c1e1d00 */
[----:B------:R-:W5:Y:S04]  /*0b50*/  LDG.E.128 R148, desc[UR4][R6.64+0x5010] ;  /* 0x0050100406947981 */ /* 0x000f68000c1e1d00 */
[----:B------:R-:W5:Y:S04]  /*0b60*/  LDG.E.128 R152, desc[UR4][R6.64+0x6000] ;  /* 0x0060000406987981 */ /* 0x000f68000c1e1d00 */
[----:B------:R0:W5:Y:S02]  /*0b70*/  LDG.E.128 R156, desc[UR4][R6.64+0x6010] ;  /* 0x00601004069c7981 */ /* 0x000164000c1e1d00 */
[----:B0-----:R-:W-:Y:S01]  /*0b80*/  MOV R6, R14 ;  /* 0x0000000e00067202 */ /* 0x001fe20000000f00 */
[----:B------:R-:W-:Y:S01]  /*0b90*/  IMAD.MOV.U32 R7, RZ, RZ, R13 ;  /* 0x000000ffff077224 */ /* 0x000fe200078e000d */
[----:B--2---:R0:W-:Y:S04]  /*0ba0*/  STL.64 [R1+0x20], R172 ;  /* 0x000020ac01007387 */ /* 0x0041e80000100a00 */
[----:B------:R0:W-:Y:S04]  /*0bb0*/  STL.64 [R1+0x28], R174 ;  /* 0x000028ae01007387 */ /* 0x0001e80000100a00 */
[----:B---3--:R0:W-:Y:S04]  /*0bc0*/  STL.64 [R1+0x10], R168 ;  /* 0x000010a801007387 */ /* 0x0081e80000100a00 */
[----:B------:R0:W-:Y:S04]  /*0bd0*/  STL.64 [R1+0x18], R170 ;  /* 0x000018aa01007387 */ /* 0x0001e80000100a00 */
[----:B----4-:R0:W-:Y:S04]  /*0be0*/  STL.64 [R1], R164 ;  /* 0x000000a401007387 */ /* 0x0101e80000100a00 */
[----:B------:R0:W-:Y:S02]  /*0bf0*/  STL.64 [R1+0x8], R166 ;  /* 0x000008a601007387 */ /* 0x0001e40000100a00 */
.L_x_25599:
[----:B0-----:R-:W0:Y:S08]  /*0c00*/  LDC.64 R172, c[0x0][0x280] ;  /* 0x0000a000ffac7b82 */ /* 0x001e300000000a00 */
[----:B------:R-:W1:Y:S08]  /*0c10*/  LDC.64 R232, c[0x0][0x230] ;  /* 0x00008c00ffe87b82 */ /* 0x000e700000000a00 */
[----:B------:R-:W2:Y:S01]  /*0c20*/  LDC R180, c[0x0][0x218] ;  /* 0x00008600ffb47b82 */ /* 0x000ea20000000800 */
[----:B0-----:R-:W-:-:S07]  /*0c30*/  IMAD.WIDE R172, R0, 0x4, R172 ;  /* 0x0000000400ac7825 */ /* 0x001fce00078e02ac */
[----:B------:R-:W0:Y:S01]  /*0c40*/  LDC.64 R14, c[0x0][0x288] ;  /* 0x0000a200ff0e7b82 */ /* 0x000e220000000a00 */
[----:B------:R3:W4:Y:S01]  /*0c50*/  LDG.E R178, desc[UR4][R172.64] ;  /* 0x00000004acb27981 */ /* 0x000722000c1e1900 */
[----:B------:R-:W-:Y:S01]  /*0c60*/  IMAD.MOV.U32 R195, RZ, RZ, RZ ;  /* 0x000000ffffc37224 */ /* 0x000fe200078e00ff */
[----:B-1----:R-:W-:Y:S01]  /*0c70*/  ISETP.NE.U32.AND P0, PT, R232, RZ, PT ;  /* 0x000000ffe800720c */ /* 0x002fe20003f05070 */
[----:B------:R-:W1:Y:S03]  /*0c80*/  S2R R179, SR_TID.X ;  /* 0x0000000000b37919 */ /* 0x000e660000002100 */
[----:B------:R-:W-:Y:S01]  /*0c90*/  ISETP.NE.AND.EX P0, PT, R233, RZ, PT, P0 ;  /* 0x000000ffe900720c */ /* 0x000fe20003f05300 */
[----:B--2---:R-:W-:-:S05]  /*0ca0*/  IMAD R176, R0, R180, RZ ;  /* 0x000000b400b07224 */ /* 0x004fca00078e02ff */
[----:B---3--:R-:W-:-:S07]  /*0cb0*/  SHF.R.S32.HI R173, RZ, 0x1f, R176 ;  /* 0x0000001fffad7819 */ /* 0x008fce00000114b0 */
[----:B------:R-:W2:Y:S01]  /*0cc0*/  @P0 LDC.64 R174, c[0x0][0x230] ;  /* 0x00008c00ffae0b82 */ /* 0x000ea20000000a00 */
[----:B------:R-:W-:Y:S01]  /*0cd0*/  LEA.HI R173, R173, R176, RZ, 0x3 ;  /* 0x000000b0adad7211 */ /* 0x000fe200078f18ff */
[----:B0-----:R-:W-:-:S05]  /*0ce0*/  IMAD.WIDE R14, R0, 0x4, R14 ;  /* 0x00000004000e7825 */ /* 0x001fca00078e020e */
[----:B-----5:R0:W5:Y:S01]  /*0cf0*/  LDG.E R243, desc[UR4][R14.64] ;  /* 0x000000040ef37981 */ /* 0x020162000c1e1900 */
[----:B-1----:R-:W-:-:S04]  /*0d00*/  LOP3.LUT R179, R179, 0x7f, RZ, 0xc0, !PT ;  /* 0x0000007fb3b37812 */ /* 0x002fc800078ec0ff */
[----:B------:R-:W-:-:S05]  /*0d10*/  LEA.HI.SX32 R194, R173, R179, 0x1d ;  /* 0x000000b3adc27211 */ /* 0x000fca00078feaff */
[----:B--2---:R-:W-:-:S05]  /*0d20*/  @P0 IMAD.WIDE.U32 R174, R194, 0x20, R174 ;  /* 0x00000020c2ae0825 */ /* 0x004fca00078e00ae */
        /* <DEDUP_REMOVED lines=11> */
[----:B------:R-:W-:Y:S02]  /*0de0*/  SHF.R.S32.HI R13, RZ, 0x1f, R0 ;  /* 0x0000001fff0d7819 */ /* 0x000fe40000011400 */
[----:B------:R-:W-:-:S03]  /*0df0*/  ISETP.GT.AND P4, PT, R178, RZ, PT ;  /* 0x000000ffb200720c */ /* 0x000fc60003f84270 */
[----:B------:R0:W-:Y:S01]  /*0e00*/  STL [R1+0x30], R13 ;  /* 0x0000300d01007387 */ /* 0x0001e20000100800 */
[----:B------:R-:W-:Y:S09]  /*0e10*/  BSSY B0, `(.L_x_25078) ;  /* 0x000005e000007945 */ /* 0x000ff20003800000 */
        /* <DEDUP_REMOVED lines=17> */
.L_x_25081:
[----:B------:R-:W-:-:S07]  /*0f30*/  IMAD.MOV.U32 R11, RZ, RZ, R10 ;  /* 0x000000ffff0b7224 */ /* 0x000fce00078e000a */
.L_x_25082:
[----:B------:R-:W-:Y:S05]  /*0f40*/  BSYNC B1 ;  /* 0x0000000000017941 */ /* 0x000fea0003800000 */
.L_x_25080:
        /* <DEDUP_REMOVED lines=16> */
.L_x_25086:
[----:B------:R-:W-:Y:S05]  /*1050*/  BSYNC B2 ;  /* 0x0000000000027941 */ /* 0x000fea0003800000 */
.L_x_25085:
        /* <DEDUP_REMOVED lines=44> */
.L_x_25084:
[----:B------:R-:W-:Y:S05]  /*1320*/  BSYNC B1 ;  /* 0x0000000000017941 */ /* 0x000fea0003800000 */
.L_x_25083:
[----:B------:R-:W2:Y:S01]  /*1330*/  LDL R14, [R1] ;  /* 0x00000000010e7983 */ /* 0x000ea20000100800 */
[----:B------:R-:W-:Y:S01]  /*1340*/  I2FP.F32.U32 R8, R11 ;  /* 0x0000000b00087245 */ /* 0x000fe20000201000 */
[----:B------:R-:W-:Y:S02]  /*1350*/  IMAD.MOV.U32 R13, RZ, RZ, 0x2f800000 ;  /* 0x2f800000ff0d7424 */ /* 0x000fe400078e00ff */
[----:B-----5:R-:W-:Y:S02]  /*1360*/  IMAD.U32 R11, R164, 0x10000, RZ ;  /* 0x00010000a40b7824 */ /* 0x020fe400078e00ff */
[----:B------:R-:W-:Y:S02]  /*1370*/  FFMA.FTZ R8, R8, R13, 1.1641532182693481445e-10 ;  /* 0x2f00000008087423 */ /* 0x000fe4000001000d */
[----:B------:R-:W-:-:S03]  /*1380*/  FMUL.FTZ R11, R11, UR11 ;  /* 0x0000000b0b0b7c20 */ /* 0x000fc60008410000 */
[----:B------:R-:W-:Y:S01]  /*1390*/  FSETP.GTU.FTZ.AND P1, PT, R8, UR8, PT ;  /* 0x0000000808007c0b */ /* 0x000fe2000bf3c000 */
[----:B------:R-:W-:-:S05]  /*13a0*/  FMUL.FTZ R11, R11, UR10 ;  /* 0x0000000a0b0b7c20 */ /* 0x000fca0008410000 */
[----:B------:R-:W-:Y:S02]  /*13b0*/  FSEL R12, R11, RZ, !P1 ;  /* 0x000000ff0b0c7208 */ /* 0x000fe40004800000 */
[----:B------:R-:W-:-:S03]  /*13c0*/  SEL R11, RZ, 0x1, P1 ;  /* 0x00000001ff0b7807 */ /* 0x000fc60000800000 */
[----:B--2---:R-:W-:-:S04]  /*13d0*/  FMUL.FTZ R12, R14, R12 ;  /* 0x0000000c0e0c7220 */ /* 0x004fc80000410000 */
[----:B------:R-:W-:-:S07]  /*13e0*/  @P0 FADD.FTZ R12, R160, R12 ;  /* 0x0000000ca00c0221 */ /* 0x000fce0000010000 */
.L_x_25079:
[----:B------:R-:W-:Y:S05]  /*13f0*/  BSYNC B0 ;  /* 0x0000000000007941 */ /* 0x000fea0003800000 */
.L_x_25078:
        /* <DEDUP_REMOVED lines=18> */
.L_x_25090:
[----:B------:R-:W-:-:S07]  /*1520*/  IMAD.MOV.U32 R8, RZ, RZ, R10 ;  /* 0x000000ffff087224 */ /* 0x000fce00078e000a */
.L_x_25091:
[----:B------:R-:W-:Y:S05]  /*1530*/  BSYNC B1 ;  /* 0x0000000000017941 */ /* 0x000fea0003800000 */
.L_x_25089:
        /* <DEDUP_REMOVED lines=16> */
.L_x_25095:
[----:B------:R-:W-:Y:S05]  /*1640*/  BSYNC B2 ;  /* 0x0000000000027941 */ /* 0x000fea0003800000 */
.L_x_25094:
        /* <DEDUP_REMOVED lines=44> */
.L_x_25093:
[----:B------:R-:W-:Y:S05]  /*1910*/  BSYNC B1 ;  /* 0x0000000000017941 */ /* 0x000fea0003800000 */
.L_x_25092:
[----:B------:R-:W2:Y:S01]  /*1920*/  LDL R14, [R1+0x4] ;  /* 0x00000400010e7983 */ /* 0x000ea20000100800 */
        /* <DEDUP_REMOVED lines=10> */
[----:B--2---:R-:W-:-:S04]  /*19d0*/  FMUL.FTZ R13, R14, R13 ;  /* 0x0000000d0e0d7220 */ /* 0x004fc80000410000 */
[----:B------:R-:W-:-:S07]  /*19e0*/  @P0 FADD.FTZ R13, R161, R13 ;  /* 0x0000000da10d0221 */ /* 0x000fce0000010000 */
.L_x_25088:
[----:B------:R-:W-:Y:S05]  /*19f0*/  BSYNC B0 ;  /* 0x0000000000007941 */ /* 0x000fea0003800000 */
.L_x_25087:
        /* <DEDUP_REMOVED lines=18> */
.L_x_25099:
[----:B------:R-:W-:-:S07]  /*1b20*/  IMAD.MOV.U32 R8, RZ, RZ, R10 ;  /* 0x000000ffff087224 */ /* 0x000fce00078e000a */
.L_x_25100:
[----:B------:R-:W-:Y:S05]  /*1b30*/  BSYNC B1 ;  /* 0x0000000000017941 */ /* 0x000fea0003800000 */
.L_x_25098:
        /* <DEDUP_REMOVED lines=16> */
.L_x_25104:
[----:B------:R-:W-:Y:S05]  /*1c40*/  BSYNC B2 ;  /* 0x0000000000027941 */ /* 0x000fea0003800000 */
.L_x_25103:
        /* <DEDUP_REMOVED lines=44> */
.L_x_25102:
[----:B------:R-:W-:Y:S05]  /*1f10*/  BSYNC B1 ;  /* 0x0000000000017941 */ /* 0x000fea0003800000 */
.L_x_25101:
[----:B------:R-:W2:Y:S01]  /*1f20*/  LDL R173, [R1+0x8] ;  /* 0x0000080001ad7983 */ /* 0x000ea20000100800 */
        /* <DEDUP_REMOVED lines=11> */
.L_x_25097:
[----:B------:R-:W-:Y:S05]  /*1fe0*/  BSYNC B0 ;  /* 0x0000000000007941 */ /* 0x000fea0003800000 */
.L_x_25096:
        /* <DEDUP_REMOVED lines=18> */
.L_x_25108:
[----:B------:R-:W-:-:S07]  /*2110*/  IMAD.MOV.U32 R8, RZ, RZ, R10 ;  /* 0x000000ffff087224 */ /* 0x000fce00078e000a */
.L_x_25109:
[----:B------:R-:W-:Y:S05]  /*2120*/  BSYNC B1 ;  /* 0x0000000000017941 */ /* 0x000fea0003800000 */
.L_x_25107:
        /* <DEDUP_REMOVED lines=16> */
.L_x_25113:
[----:B------:R-:W-:Y:S05]  /*2230*/  BSYNC B2 ;  /* 0x0000000000027941 */ /* 0x000fea0003800000 */
.L_x_25112:
        /* <DEDUP_REMOVED lines=44> */
.L_x_25111:
[----:B------:R-:W-:Y:S05]  /*2500*/  BSYNC B1 ;  /* 0x0000000000017941 */ /* 0x000fea0003800000 */
.L_x_25110:
        /* <DEDUP_REMOVED lines=13> */
.L_x_25106:
[----:B------:R-:W-:Y:S05]  /*25e0*/  BSYNC B0 ;  /* 0x0000000000007941 */ /* 0x000fea0003800000 */
.L_x_25105:
        /* <DEDUP_REMOVED lines=18> */
.L_x_25117:
[----:B------:R-:W-:-:S07]  /*2710*/  IMAD.MOV.U32 R8, RZ, RZ, R10 ;  /* 0x000000ffff087224 */ /* 0x000fce00078e000a */
.L_x_25118:
[----:B------:R-:W-:Y:S05]  /*2720*/  BSYNC B1 ;  /* 0x0000000000017941 */ /* 0x000fea0003800000 */
.L_x_25116:
        /* <DEDUP_REMOVED lines=16> */
.L_x_25122:
[----:B------:R-:W-:Y:S05]  /*2830*/  BSYNC B2 ;  /* 0x0000000000027941 */ /* 0x000fea0003800000 */
.L_x_25121:
        /* <DEDUP_REMOVED lines=44> */
.L_x_25120:
[----:B------:R-:W-:Y:S05]  /*2b00*/  BSYNC B1 ;  /* 0x0000000000017941 */ /* 0x000fea0003800000 */
.L_x_25119:
        /* <DEDUP_REMOVED lines=11> */
.L_x_25115:
[----:B------:R-:W-:Y:S05]  /*2bc0*/  BSYNC B0 ;  /* 0x0000000000007941 */ /* 0x000fea0003800000 */
.L_x_25114:
        /* <DEDUP_REMOVED lines=18> */
.L_x_25126:
[----:B------:R-:W-:-:S07]  /*2cf0*/  IMAD.MOV.U32 R8, RZ, RZ, R10 ;  /* 0x000000ffff087224 */ /* 0x000fce00078e000a */
.L_x_25127:
[----:B------:R-:W-:Y:S05]  /*2d00*/  BSYNC B1 ;  /* 0x0000000000017941 */ /* 0x000fea0003800000 */
.L_x_25125:
        /* <DEDUP_REMOVED lines=16> */
.L_x_25131:
[----:B------:R-:W-:Y:S05]  /*2e10*/  BSYNC B2 ;  /* 0x0000000000027941 */ /* 0x000fea0003800000 */
.L_x_25130:
        /* <DEDUP_REMOVED lines=44> */
.L_x_25129:
[----:B------:R-:W-:Y:S05]  /*30e0*/  BSYNC B1 ;  /* 0x0000000000017941 */ /* 0x000fea0003800000 */
.L_x_25128:
        /* <DEDUP_REMOVED lines=12> */
.L_x_25124:
[----:B------:R-:W-:Y:S05]  /*31b0*/  BSYNC B0 ;  /* 0x0000000000007941 */ /* 0x000fea0003800000 */
.L_x_25123:
        /* <DEDUP_REMOVED lines=18> */
.L_x_25135:
[----:B------:R-:W-:-:S07]  /*32e0*/  IMAD.MOV.U32 R8, RZ, RZ, R10 ;  /* 0x000000ffff087224 */ /* 0x000fce00078e000a */
.L_x_25136:
[----:B------:R-:W-:Y:S05]  /*32f0*/  BSYNC B1 ;  /* 0x0000000000017941 */ /* 0x000fea0003800000 */
.L_x_25134:
        /* <DEDUP_REMOVED lines=16> */
.L_x_25140:
[----:B------:R-:W-:Y:S05]  /*3400*/  BSYNC B2 ;  /* 0x0000000000027941 */ /* 0x000fea0003800000 */
.L_x_25139:
        /* <DEDUP_REMOVED lines=44> */
.L_x_25138:
[----:B------:R-:W-:Y:S05]  /*36d0*/  BSYNC B1 ;  /* 0x0000000000017941 */ /* 0x000fea0003800000 */
.L_x_25137:
        /* <DEDUP_REMOVED lines=11> */
.L_x_25133:
[----:B------:R-:W-:Y:S05]  /*3790*/  BSYNC B0 ;  /* 0x0000000000007941 */ /* 0x000fea0003800000 */
.L_x_25132:
        /* <DEDUP_REMOVED lines=18> */
.L_x_25144:
[----:B------:R-:W-:-:S07]  /*38c0*/  IMAD.MOV.U32 R8, RZ, RZ, R10 ;  /* 0x000000ffff087224 */ /* 0x000fce00078e000a */
.L_x_25145:
[----:B------:R-:W-:Y:S05]  /*38d0*/  BSYNC B1 ;  /* 0x0000000000017941 */ /* 0x000fea0003800000 */
.L_x_25143:
        /* <DEDUP_REMOVED lines=16> */
.L_x_25149:
[----:B------:R-:W-:Y:S05]  /*39e0*/  BSYNC B2 ;  /* 0x0000000000027941 */ /* 0x000fea0003800000 */
.L_x_25148:
        /* <DEDUP_REMOVED lines=44> */
.L_x_25147:
[----:B------:R-:W-:Y:S05]  /*3cb0*/  BSYNC B1 ;  /* 0x0000000000017941 */ /* 0x000fea0003800000 */
.L_x_25146:
        /* <DEDUP_REMOVED lines=12> */
.L_x_25142:
[----:B------:R-:W-:Y:S05]  /*3d80*/  BSYNC B0 ;  /* 0x0000000000007941 */ /* 0x000fea0003800000 */
.L_x_25141:
        /* <DEDUP_REMOVED lines=31> */
.L_x_25151:
[----:B------:R-:W-:Y:S05]  /*3f80*/  BSYNC B0 ;  /* 0x0000000000007941 */ /* 0x000fea0003800000 */
.L_x_25150:
[----:B--2---:R-:W-:Y:S01]  /*3f90*/  @P3 IMAD.WIDE.U32 R172, R185, 0x10, R172 ;  /* 0x00000010b9ac3825 */ /* 0x004fe200078e00ac */
[----:B------:R-:W2:Y:S04]  /*3fa0*/  @P0 LDG.E.128 R160, desc[UR4][R174.64] ;  /* 0x00000004aea00981 */ /* 0x000ea8000c1e1d00 */
[----:B------:R3:W5:Y:S04]  /*3fb0*/  @P3 LDG.E.128 R164, desc[UR4][R172.64] ;  /* 0x00000004aca43981 */ /* 0x000768000c1e1d00 */
[----:B------:R3:W5:Y:S01]  /*3fc0*/  @P0 LDG.E.128 R168, desc[UR4][R174.64+0x10] ;  /* 0x00001004aea80981 */ /* 0x000762000c1e1d00 */
[----:B------:R-:W-:Y:S01]  /*3fd0*/  @!P4 ISETP.NE.U32.AND P1, PT, R232, RZ, PT ;  /* 0x000000ffe800c20c */ /* 0x000fe20003f25070 */
[----:B------:R-:W-:Y:S01]  /*3fe0*/  BSSY B0, `(.L_x_25152) ;  /* 0x000005c000007945 */ /* 0x000fe20003800000 */
[----:B01----:R-:W-:-:S02]  /*3ff0*/  @!P4 MOV R176, R184 ;  /* 0x000000b800b0c202 */ /* 0x003fc40000000f00 */
[----:B------:R-:W-:-:S04]  /*4000*/  @!P4 ISETP.NE.AND.EX P1, PT, R233, RZ, PT, P1 ;  /* 0x000000ffe900c20c */ /* 0x000fc80003f25310 */
        /* <DEDUP_REMOVED lines=14> */
.L_x_25155:
[----:B------:R-:W-:-:S07]  /*40f0*/  IMAD.MOV.U32 R11, RZ, RZ, R10 ;  /* 0x000000ffff0b7224 */ /* 0x000fce00078e000a */
.L_x_25156:
[----:B------:R-:W-:Y:S05]  /*4100*/  BSYNC B1 ;  /* 0x0000000000017941 */ /* 0x000fea0003800000 */
.L_x_25154:
        /* <DEDUP_REMOVED lines=16> */
.L_x_25160:
[----:B------:R-:W-:Y:S05]  /*4210*/  BSYNC B2 ;  /* 0x0000000000027941 */ /* 0x000fea0003800000 */
.L_x_25159:
        /* <DEDUP_REMOVED lines=44> */
.L_x_25158:
[----:B------:R-:W-:Y:S05]  /*44e0*/  BSYNC B1 ;  /* 0x0000000000017941 */ /* 0x000fea0003800000 */
.L_x_25157:
        /* <DEDUP_REMOVED lines=11> */
.L_x_25153:
[----:B------:R-:W-:Y:S05]  /*45a0*/  BSYNC B0 ;  /* 0x0000000000007941 */ /* 0x000fea0003800000 */
.L_x_25152:
        /* <DEDUP_REMOVED lines=18> */
.L_x_25164:
[----:B------:R-:W-:-:S07]  /*46d0*/  IMAD.MOV.U32 R172, RZ, RZ, R10 ;  /* 0x000000ffffac7224 */ /* 0x000fce00078e000a */
.L_x_25165:
[----:B------:R-:W-:Y:S05]  /*46e0*/  BSYNC B1 ;  /* 0x0000000000017941 */ /* 0x000fea0003800000 */
.L_x_25163:
        /* <DEDUP_REMOVED lines=16> */
.L_x_25169:
[----:B------:R-:W-:Y:S05]  /*47f0*/  BSYNC B2 ;  /* 0x0000000000027941 */ /* 0x000fea0003800000 */
.L_x_25168:
        /* <DEDUP_REMOVED lines=44> */
.L_x_25167:
[----:B------:R-:W-:Y:S05]  /*4ac0*/  BSYNC B1 ;  /* 0x0000000000017941 */ /* 0x000fea0003800000 */
.L_x_25166:
        /* <DEDUP_REMOVED lines=12> */
.L_x_25162:
[----:B------:R-:W-:Y:S05]  /*4b90*/  BSYNC B0 ;  /* 0x0000000000007941 */ /* 0x000fea0003800000 */
.L_x_25161:
        /* <DEDUP_REMOVED lines=18> */
.L_x_25173:
[----:B------:R-:W-:-:S07]  /*4cc0*/  IMAD.MOV.U32 R172, RZ, RZ, R10 ;  /* 0x000000ffffac7224 */ /* 0x000fce00078e000a */
.L_x_25174:
[----:B------:R-:W-:Y:S05]  /*4cd0*/  BSYNC B1 ;  /* 0x0000000000017941 */ /* 0x000fea0003800000 */
.L_x_25172:
        /* <DEDUP_REMOVED lines=16> */
.L_x_25178:
[----:B------:R-:W-:Y:S05]  /*4de0*/  BSYNC B2 ;  /* 0x0000000000027941 */ /* 0x000fea0003800000 */
.L_x_25177:
        /* <DEDUP_REMOVED lines=44> */
.L_x_25176:
[----:B------:R-:W-:Y:S05]  /*50b0*/  BSYNC B1 ;  /* 0x0000000000017941 */ /* 0x000fea0003800000 */
.L_x_25175:
        /* <DEDUP_REMOVED lines=11> */
.L_x_25171:
[----:B------:R-:W-:Y:S05]  /*5170*/  BSYNC B0 ;  /* 0x0000000000007941 */ /* 0x000fea0003800000 */
.L_x_25170:
        /* <DEDUP_REMOVED lines=18> */
.L_x_25182:
[----:B------:R-:W-:-:S07]  /*52a0*/  IMAD.MOV.U32 R178, RZ, RZ, R10 ;  /* 0x000000ffffb27224 */ /* 0x000fce00078e000a */
.L_x_25183:
[----:B------:R-:W-:Y:S05]  /*52b0*/  BSYNC B1 ;  /* 0x0000000000017941 */ /* 0x000fea0003800000 */
.L_x_25181:
        /* <DEDUP_REMOVED lines=16> */
.L_x_25187:
[----:B------:R-:W-:Y:S05]  /*53c0*/  BSYNC B2 ;  /* 0x0000000000027941 */ /* 0x000fea0003800000 */
.L_x_25186:
        /* <DEDUP_REMOVED lines=44> */
.L_x_25185:
[----:B------:R-:W-:Y:S05]  /*5690*/  BSYNC B1 ;  /* 0x0000000000017941 */ /* 0x000fea0003800000 */
.L_x_25184:
        /* <DEDUP_REMOVED lines=12> */
.L_x_25180:
[----:B------:R-:W-:Y:S05]  /*5760*/  BSYNC B0 ;  /* 0x0000000000007941 */ /* 0x000fea0003800000 */
.L_x_25179:
        /* <DEDUP_REMOVED lines=18> */
.L_x_25191:
[----:B------:R-:W-:-:S07]  /*5890*/  IMAD.MOV.U32 R178, RZ, RZ, R10 ;  /* 0x000000ffffb27224 */ /* 0x000fce00078e000a */
.L_x_25192:
[----:B------:R-:W-:Y:S05]  /*58a0*/  BSYNC B1 ;  /* 0x0000000000017941 */ /* 0x000fea0003800000 */
.L_x_25190:
        /* <DEDUP_REMOVED lines=16> */
.L_x_25196:
[----:B------:R-:W-:Y:S05]  /*59b0*/  BSYNC B2 ;  /* 0x0000000000027941 */ /* 0x000fea0003800000 */
.L_x_25195:
        /* <DEDUP_REMOVED lines=44> */
.L_x_25194:
[----:B------:R-:W-:Y:S05]  /*5c80*/  BSYNC B1 ;  /* 0x0000000000017941 */ /* 0x000fea0003800000 */
.L_x_25193:
        /* <DEDUP_REMOVED lines=11> */
.L_x_25189:
[----:B------:R-:W-:Y:S05]  /*5d40*/  BSYNC B0 ;  /* 0x0000000000007941 */ /* 0x000fea0003800000 */
.L_x_25188:
        /* <DEDUP_REMOVED lines=18> */
.L_x_25200:
[----:B------:R-:W-:-:S07]  /*5e70*/  IMAD.MOV.U32 R180, RZ, RZ, R10 ;  /* 0x000000ffffb47224 */ /* 0x000fce00078e000a */
.L_x_25201:
[----:B------:R-:W-:Y:S05]  /*5e80*/  BSYNC B1 ;  /* 0x0000000000017941 */ /* 0x000fea0003800000 */
.L_x_25199:
        /* <DEDUP_REMOVED lines=16> */
.L_x_25205:
[----:B------:R-:W-:Y:S05]  /*5f90*/  BSYNC B2 ;  /* 0x0000000000027941 */ /* 0x000fea0003800000 */
.L_x_25204:
        /* <DEDUP_REMOVED lines=44> */
.L_x_25203:
[----:B------:R-:W-:Y:S05]  /*6260*/  BSYNC B1 ;  /* 0x0000000000017941 */ /* 0x000fea0003800000 */
.L_x_25202:
        /* <DEDUP_REMOVED lines=12> */
.L_x_25198:
[----:B------:R-:W-:Y:S05]  /*6330*/  BSYNC B0 ;  /* 0x0000000000007941 */ /* 0x000fea0003800000 */
.L_x_25197:
        /* <DEDUP_REMOVED lines=18> */
.L_x_25209:
[----:B------:R-:W-:-:S07]  /*6460*/  IMAD.MOV.U32 R180, RZ, RZ, R10 ;  /* 0x000000ffffb47224 */ /* 0x000fce00078e000a */
.L_x_25210:
[----:B------:R-:W-:Y:S05]  /*6470*/  BSYNC B1 ;  /* 0x0000000000017941 */ /* 0x000fea0003800000 */
.L_x_25208:
        /* <DEDUP_REMOVED lines=16> */
.L_x_25214:
[----:B------:R-:W-:Y:S05]  /*6580*/  BSYNC B2 ;  /* 0x0000000000027941 */ /* 0x000fea0003800000 */
.L_x_25213:
        /* <DEDUP_REMOVED lines=44> */
.L_x_25212:
[----:B------:R-:W-:Y:S05]  /*6850*/  BSYNC B1 ;  /* 0x0000000000017941 */ /* 0x000fea0003800000 */
.L_x_25211:
        /* <DEDUP_REMOVED lines=11> */
.L_x_25207:
[----:B------:R-:W-:Y:S05]  /*6910*/  BSYNC B0 ;  /* 0x0000000000007941 */ /* 0x000fea0003800000 */
.L_x_25206:
        /* <DEDUP_REMOVED lines=18> */
.L_x_25218:
[----:B------:R-:W-:-:S07]  /*6a40*/  IMAD.MOV.U32 R172, RZ, RZ, R10 ;  /* 0x000000ffffac7224 */ /* 0x000fce00078e000a */
.L_x_25219:
[----:B------:R-:W-:Y:S05]  /*6a50*/  BSYNC B1 ;  /* 0x0000000000017941 */ /* 0x000fea0003800000 */
.L_x_25217:
        /* <DEDUP_REMOVED lines=16> */
.L_x_25223:
[----:B------:R-:W-:Y:S05]  /*6b60*/  BSYNC B2 ;  /* 0x0000000000027941 */ /* 0x000fea0003800000 */
.L_x_25222:
        /* <DEDUP_REMOVED lines=44> */
.L_x_25221:
[----:B------:R-:W-:Y:S05]  /*6e30*/  BSYNC B1 ;  /* 0x0000000000017941 */ /* 0x000fea0003800000 */
.L_x_25220:
        /* <DEDUP_REMOVED lines=12> */
.L_x_25216:
[----:B------:R-:W-:Y:S05]  /*6f00*/  BSYNC B0 ;  /* 0x0000000000007941 */ /* 0x000fea0003800000 */
.L_x_25215:
        /* <DEDUP_REMOVED lines=20> */
[----:B------:R-:W-:-:S04]  /*7050*/  LOP3.LUT R176, R176, 0xff00, R177, 0xf8, !PT ;  /* 0x0000ff00b0b07812 */ /* 0x000fc800078ef8b1 */
[----:B------:R-:W-:Y:S02]  /*7060*/  LOP3.LUT R187, R176, 0xff, R227, 0xf8, !PT ;  /* 0x000000ffb0bb7812 */ /* 0x000fe400078ef8e3 */
[----:B------:R-:W-:-:S05]  /*7070*/  LOP3.LUT R176, R226, 0xff, RZ, 0xc0, !PT ;  /* 0x000000ffe2b07812 */ /* 0x000fca00078ec0ff */
[----:B------:R-:W-:-:S05]  /*7080*/  IMAD.WIDE.U32 R176, R176, 0x1000000, RZ ;  /* 0x01000000b0b07825 */ /* 0x000fca00078e00ff */
[----:B------:R-:W-:Y:S02]  /*7090*/  LOP3.LUT R187, R179, R187, R177, 0xfe, !PT ;  /* 0x000000bbb3bb7212 */ /* 0x000fe400078efeb1 */
[----:B------:R-:W-:Y:S01]  /*70a0*/  LOP3.LUT R178, R180, R176, R178, 0xfe, !PT ;  /* 0x000000b0b4b27212 */ /* 0x000fe200078efeb2 */
[----:B0-----:R-:W-:Y:S01]  /*70b0*/  IMAD.WIDE.U32 R176, R185, 0x8, R182 ;  /* 0x00000008b9b07825 */ /* 0x001fe200078e00b6 */
[----:B------:R-:W-:Y:S02]  /*70c0*/  LOP3.LUT R181, R187, R181, RZ, 0xfc, !PT ;  /* 0x000000b5bbb57212 */ /* 0x000fe400078efcff */
[----:B------:R-:W-:-:S05]  /*70d0*/  LOP3.LUT R180, R178, 0xff, R11, 0xf8, !PT ;  /* 0x000000ffb2b47812 */ /* 0x000fca00078ef80b */
[----:B------:R0:W-:Y:S02]  /*70e0*/  STG.E.64 desc[UR4][R176.64], R180 ;  /* 0x000000b4b0007986 */ /* 0x0001e4000c101b04 */
.L_x_25225:
[----:B------:R-:W-:Y:S05]  /*70f0*/  BSYNC B0 ;  /* 0x0000000000007941 */ /* 0x000fea0003800000 */
.L_x_25224:
[----:B--2---:R-:W-:Y:S01]  /*7100*/  @P3 IMAD.WIDE.U32 R172, R8, 0x10, R172 ;  /* 0x0000001008ac3825 */ /* 0x004fe200078e00ac */
[----:B------:R-:W2:Y:S04]  /*7110*/  @P0 LDG.E.128 R160, desc[UR4][R174.64] ;  /* 0x00000004aea00981 */ /* 0x000ea8000c1e1d00 */
[----:B------:R1:W5:Y:S04]  /*7120*/  @P3 LDG.E.128 R164, desc[UR4][R172.64] ;  /* 0x00000004aca43981 */ /* 0x000368000c1e1d00 */
[----:B------:R1:W5:Y:S01]  /*7130*/  @P0 LDG.E.128 R168, desc[UR4][R174.64+0x10] ;  /* 0x00001004aea80981 */ /* 0x000362000c1e1d00 */
[----:B------:R-:W-:Y:S01]  /*7140*/  @!P4 ISETP.NE.U32.AND P1, PT, R232, RZ, PT ;  /* 0x000000ffe800c20c */ /* 0x000fe20003f25070 */
[----:B------:R-:W-:Y:S01]  /*7150*/  BSSY B0, `(.L_x_25226) ;  /* 0x000005c000007945 */ /* 0x000fe20003800000 */
[----:B0-----:R-:W-:-:S02]  /*7160*/  @!P4 IMAD.MOV.U32 R176, RZ, RZ, R186 ;  /* 0x000000ffffb0c224 */ /* 0x001fc400078e00ba */
[----:B------:R-:W-:-:S04]  /*7170*/  @!P4 ISETP.NE.AND.EX P1, PT, R233, RZ, PT, P1 ;  /* 0x000000ffe900c20c */ /* 0x000fc80003f25310 */
        /* <DEDUP_REMOVED lines=14> */
.L_x_25229:
[----:B------:R-:W-:-:S07]  /*7260*/  MOV R11, R10 ;  /* 0x0000000a000b7202 */ /* 0x000fce0000000f00 */
.L_x_25230:
[----:B------:R-:W-:Y:S05]  /*7270*/  BSYNC B1 ;  /* 0x0000000000017941 */ /* 0x000fea0003800000 */
.L_x_25228:
        /* <DEDUP_REMOVED lines=16> */
.L_x_25234:
[----:B------:R-:W-:Y:S05]  /*7380*/  BSYNC B2 ;  /* 0x0000000000027941 */ /* 0x000fea0003800000 */
.L_x_25233:
        /* <DEDUP_REMOVED lines=44> */
.L_x_25232:
[----:B------:R-:W-:Y:S05]  /*7650*/  BSYNC B1 ;  /* 0x0000000000017941 */ /* 0x000fea0003800000 */
.L_x_25231:
        /* <DEDUP_REMOVED lines=11> */
.L_x_25227:
[----:B------:R-:W-:Y:S05]  /*7710*/  BSYNC B0 ;  /* 0x0000000000007941 */ /* 0x000fea0003800000 */
.L_x_25226:
        /* <DEDUP_REMOVED lines=18> */
.L_x_25238:
[----:B------:R-:W-:-:S07]  /*7840*/  MOV R172, R10 ;  /* 0x0000000a00ac7202 */ /* 0x000fce0000000f00 */
.L_x_25239:
[----:B------:R-:W-:Y:S05]  /*7850*/  BSYNC B1 ;  /* 0x0000000000017941 */ /* 0x000fea0003800000 */
.L_x_25237:
        /* <DEDUP_REMOVED lines=16> */
.L_x_25243:
[----:B------:R-:W-:Y:S05]  /*7960*/  BSYNC B2 ;  /* 0x0000000000027941 */ /* 0x000fea0003800000 */
.L_x_25242:
        /* <DEDUP_REMOVED lines=44> */
.L_x_25241:
[----:B------:R-:W-:Y:S05]  /*7c30*/  BSYNC B1 ;  /* 0x0000000000017941 */ /* 0x000fea0003800000 */
.L_x_25240:
        /* <DEDUP_REMOVED lines=12> */
.L_x_25236:
[----:B------:R-:W-:Y:S05]  /*7d00*/  BSYNC B0 ;  /* 0x0000000000007941 */ /* 0x000fea0003800000 */
.L_x_25235:
        /* <DEDUP_REMOVED lines=18> */
.L_x_25247:
[----:B------:R-:W-:-:S07]  /*7e30*/  MOV R172, R10 ;  /* 0x0000000a00ac7202 */ /* 0x000fce0000000f00 */
.L_x_25248:
[----:B------:R-:W-:Y:S05]  /*7e40*/  BSYNC B1 ;  /* 0x0000000000017941 */ /* 0x000fea0003800000 */
.L_x_25246:
        /* <DEDUP_REMOVED lines=16> */
.L_x_25252:
[----:B------:R-:W-:Y:S05]  /*7f50*/  BSYNC B2 ;  /* 0x0000000000027941 */ /* 0x000fea0003800000 */
.L_x_25251:
        /* <DEDUP_REMOVED lines=44> */
.L_x_25250:
[----:B------:R-:W-:Y:S05]  /*8220*/  BSYNC B1 ;  /* 0x0000000000017941 */ /* 0x000fea0003800000 */
.L_x_25249:
        /* <DEDUP_REMOVED lines=11> */
.L_x_25245:
[----:B------:R-:W-:Y:S05]  /*82e0*/  BSYNC B0 ;  /* 0x0000000000007941 */ /* 0x000fea0003800000 */
.L_x_25244:
        /* <DEDUP_REMOVED lines=18> */
.L_x_25256:
[----:B------:R-:W-:-:S07]  /*8410*/  MOV R172, R10 ;  /* 0x0000000a00ac7202 */ /* 0x000fce0000000f00 */
.L_x_25257:
[----:B------:R-:W-:Y:S05]  /*8420*/  BSYNC B1 ;  /* 0x0000000000017941 */ /* 0x000fea0003800000 */
.L_x_25255:
        /* <DEDUP_REMOVED lines=16> */
.L_x_25261:
[----:B------:R-:W-:Y:S05]  /*8530*/  BSYNC B2 ;  /* 0x0000000000027941 */ /* 0x000fea0003800000 */
.L_x_25260:
        /* <DEDUP_REMOVED lines=44> */
.L_x_25259:
[----:B------:R-:W-:Y:S05]  /*8800*/  BSYNC B1 ;  /* 0x0000000000017941 */ /* 0x000fea0003800000 */
.L_x_25258:
        /* <DEDUP_REMOVED lines=12> */
.L_x_25254:
[----:B------:R-:W-:Y:S05]  /*88d0*/  BSYNC B0 ;  /* 0x0000000000007941 */ /* 0x000fea0003800000 */
.L_x_25253:
        /* <DEDUP_REMOVED lines=18> */
.L_x_25265:
[----:B------:R-:W-:-:S07]  /*8a00*/  MOV R172, R10 ;  /* 0x0000000a00ac7202 */ /* 0x000fce0000000f00 */
.L_x_25266:
[----:B------:R-:W-:Y:S05]  /*8a10*/  BSYNC B1 ;  /* 0x0000000000017941 */ /* 0x000fea0003800000 */
.L_x_25264:
        /* <DEDUP_REMOVED lines=16> */
.L_x_25270:
[----:B------:R-:W-:Y:S05]  /*8b20*/  BSYNC B2 ;  /* 0x0000000000027941 */ /* 0x000fea0003800000 */
.L_x_25269:
        /* <DEDUP_REMOVED lines=44> */
.L_x_25268:
[----:B------:R-:W-:Y:S05]  /*8df0*/  BSYNC B1 ;  /* 0x0000000000017941 */ /* 0x000fea0003800000 */
.L_x_25267:
        /* <DEDUP_REMOVED lines=11> */
.L_x_25263:
[----:B------:R-:W-:Y:S05]  /*8eb0*/  BSYNC B0 ;  /* 0x0000000000007941 */ /* 0x000fea0003800000 */
.L_x_25262:
        /* <DEDUP_REMOVED lines=18> */
.L_x_25274:
[----:B------:R-:W-:-:S07]  /*8fe0*/  MOV R172, R10 ;  /* 0x0000000a00ac7202 */ /* 0x000fce0000000f00 */
.L_x_25275:
[----:B------:R-:W-:Y:S05]  /*8ff0*/  BSYNC B1 ;  /* 0x0000000000017941 */ /* 0x000fea0003800000 */
.L_x_25273:
        /* <DEDUP_REMOVED lines=16> */
.L_x_25279:
[----:B------:R-:W-:Y:S05]  /*9100*/  BSYNC B2 ;  /* 0x0000000000027941 */ /* 0x000fea0003800000 */
.L_x_25278:
        /* <DEDUP_REMOVED lines=44> */
.L_x_25277:
[----:B------:R-:W-:Y:S05]  /*93d0*/  BSYNC B1 ;  /* 0x0000000000017941 */ /* 0x000fea0003800000 */
.L_x_25276:
        /* <DEDUP_REMOVED lines=12> */
.L_x_25272:
[----:B------:R-:W-:Y:S05]  /*94a0*/  BSYNC B0 ;  /* 0x0000000000007941 */ /* 0x000fea0003800000 */
.L_x_25271:
        /* <DEDUP_REMOVED lines=18> */
.L_x_25283:
[----:B------:R-:W-:-:S07]  /*95d0*/  MOV R178, R10 ;  /* 0x0000000a00b27202 */ /* 0x000fce0000000f00 */
.L_x_25284:
[----:B------:R-:W-:Y:S05]  /*95e0*/  BSYNC B1 ;  /* 0x0000000000017941 */ /* 0x000fea0003800000 */
.L_x_25282:
        /* <DEDUP_REMOVED lines=16> */
.L_x_25288:
[----:B------:R-:W-:Y:S05]  /*96f0*/  BSYNC B2 ;  /* 0x0000000000027941 */ /* 0x000fea0003800000 */
.L_x_25287:
        /* <DEDUP_REMOVED lines=42> */
[----:B------:R-:W-:Y:S01]  /*99a0*/  HFMA2.MMA R172, -RZ, RZ, 0, 0 ;  /* 0x00000000ffac7435 */ /* 0x000fe200000001ff */
[----:B------:R-:W-:-:S10]  /*99b0*/  LOP3.LUT R3, R173, UR15, R174, 0x96, !PT ;  /* 0x0000000fad037c12 */ /* 0x000fd4000f8e96ae */
.L_x_25286:
[----:B------:R-:W-:Y:S05]  /*99c0*/  BSYNC B1 ;  /* 0x0000000000017941 */ /* 0x000fea0003800000 */
.L_x_25285:
        /* <DEDUP_REMOVED lines=11> */
.L_x_25281:
[----:B------:R-:W-:Y:S05]  /*9a80*/  BSYNC B0 ;  /* 0x0000000000007941 */ /* 0x000fea0003800000 */
.L_x_25280:
        /* <DEDUP_REMOVED lines=18> */
.L_x_25292:
[----:B------:R-:W-:-:S07]  /*9bb0*/  MOV R176, R10 ;  /* 0x0000000a00b07202 */ /* 0x000fce0000000f00 */
.L_x_25293:
[----:B------:R-:W-:Y:S05]  /*9bc0*/  BSYNC B1 ;  /* 0x0000000000017941 */ /* 0x000fea0003800000 */
.L_x_25291:
        /* <DEDUP_REMOVED lines=16> */
.L_x_25297:
[----:B------:R-:W-:Y:S05]  /*9cd0*/  BSYNC B2 ;  /* 0x0000000000027941 */ /* 0x000fea0003800000 */
.L_x_25296:
        /* <DEDUP_REMOVED lines=44> */
.L_x_25295:
[----:B------:R-:W-:Y:S05]  /*9fa0*/  BSYNC B1 ;  /* 0x0000000000017941 */ /* 0x000fea0003800000 */
.L_x_25294:
        /* <DEDUP_REMOVED lines=12> */
.L_x_25290:
[----:B------:R-:W-:Y:S05]  /*a070*/  BSYNC B0 ;  /* 0x0000000000007941 */ /* 0x000fea0003800000 */
.L_x_25289:
[----:B------:R-:W-:Y:S01]  /*a080*/  IMAD.WIDE.U32 R172, R184, 0x20, R234 ;  /* 0x00000020b8ac7825 */ /* 0x000fe200078e00ea */
[----:B------:R-:W0:Y:S01]  /*a090*/  @P3 LDC.64 R174, c[0x0][0x220] ;  /* 0x00008800ffae3b82 */ /* 0x000e220000000a00 */
[----:B------:R-:W-:Y:S03]  /*a0a0*/  BSSY B0, `(.L_x_25298) ;  /* 0x0000019000007945 */ /* 0x000fe60003800000 */
[----:B------:R1:W-:Y:S04]  /*a0b0*/  STG.E.128 desc[UR4][R172.64], R208 ;  /* 0x000000d0ac007986 */ /* 0x0003e8000c101d04 */
[----:B------:R-:W2:Y:S01]  /*a0c0*/  @P0 LDC.64 R176, c[0x0][0x230] ;  /* 0x00008c00ffb00b82 */ /* 0x000ea20000000a00 */
[----:B------:R1:W-:Y:S01]  /*a0d0*/  STG.E.128 desc[UR4][R172.64+0x10], R180 ;  /* 0x000010b4ac007986 */ /* 0x0003e2000c101d04 */
[----:B------:R-:W-:Y:S05]  /*a0e0*/  @!P3 BRA `(.L_x_25299) ;  /* 0x000000000050b947 */ /* 0x000fea0003800000 */
[----:B-1----:R-:W-:Y:S01]  /*a0f0*/  IMAD.U32 R172, R229, 0x10000, RZ ;  /* 0x00010000e5ac7824 */ /* 0x002fe200078e00ff */
[----:B------:R-:W1:Y:S01]  /*a100*/  LDC.64 R188, c[0x0][0x240] ;  /* 0x00009000ffbc7b82 */ /* 0x000e620000000a00 */
        /* <DEDUP_REMOVED lines=8> */
[----:B------:R-:W-:-:S04]  /*a190*/  LOP3.LUT R172, R172, 0xff00, R173, 0xf8, !PT ;  /* 0x0000ff00acac7812 */ /* 0x000fc800078ef8ad */
[----:B------:R-:W-:Y:S02]  /*a1a0*/  LOP3.LUT R187, R172, 0xff, R227, 0xf8, !PT ;  /* 0x000000ffacbb7812 */ /* 0x000fe400078ef8e3 */
[----:B------:R-:W-:-:S05]  /*a1b0*/  LOP3.LUT R172, R226, 0xff, RZ, 0xc0, !PT ;  /* 0x000000ffe2ac7812 */ /* 0x000fca00078ec0ff */
[----:B------:R-:W-:-:S05]  /*a1c0*/  IMAD.WIDE.U32 R172, R172, 0x1000000, RZ ;  /* 0x01000000acac7825 */ /* 0x000fca00078e00ff */
[----:B------:R-:W-:Y:S02]  /*a1d0*/  LOP3.LUT R187, R179, R187, R173, 0xfe, !PT ;  /* 0x000000bbb3bb7212 */ /* 0x000fe400078efead */
[----:B------:R-:W-:Y:S01]  /*a1e0*/  LOP3.LUT R172, R184, R172, R178, 0xfe, !PT ;  /* 0x000000acb8ac7212 */ /* 0x000fe200078efeb2 */
[----:B-1----:R-:W-:Y:S01]  /*a1f0*/  IMAD.WIDE.U32 R178, R8, 0x8, R188 ;  /* 0x0000000808b27825 */ /* 0x002fe200078e00bc */
[----:B------:R-:W-:Y:S02]  /*a200*/  LOP3.LUT R173, R187, R185, RZ, 0xfc, !PT ;  /* 0x000000b9bbad7212 */ /* 0x000fe400078efcff */
[----:B------:R-:W-:-:S05]  /*a210*/  LOP3.LUT R172, R172, 0xff, R11, 0xf8, !PT ;  /* 0x000000ffacac7812 */ /* 0x000fca00078ef80b */
[----:B------:R3:W-:Y:S02]  /*a220*/  STG.E.64 desc[UR4][R178.64], R172 ;  /* 0x000000acb2007986 */ /* 0x0007e4000c101b04 */
.L_x_25299:
[----:B------:R-:W-:Y:S05]  /*a230*/  BSYNC B0 ;  /* 0x0000000000007941 */ /* 0x000fea0003800000 */
.L_x_25298:
[----:B-1-3--:R-:W-:Y:S01]  /*a240*/  IADD3 R172, R194, 0x180, RZ ;  /* 0x00000180c2ac7810 */ /* 0x00afe20007ffe0ff */
[----:B------:R-:W-:-:S04]  /*a250*/  VIADD R178, R195, 0x180 ;  /* 0x00000180c3b27836 */ /* 0x000fc80000000000 */
[----:B--2---:R-:W-:-:S04]  /*a260*/  @P0 IMAD.WIDE.U32 R176, R172, 0x20, R176 ;  /* 0x00000020acb00825 */ /* 0x004fc800078e00b0 */
[----:B0-----:R-:W-:Y:S01]  /*a270*/  @P3 IMAD.WIDE.U32 R174, R178, 0x10, R174 ;  /* 0x00000010b2ae3825 */ /* 0x001fe200078e00ae */
        /* <DEDUP_REMOVED lines=21> */
.L_x_25303:
[----:B------:R-:W-:-:S07]  /*a3d0*/  IMAD.MOV.U32 R8, RZ, RZ, R10 ;  /* 0x000000ffff087224 */ /* 0x000fce00078e000a */
.L_x_25304:
[----:B------:R-:W-:Y:S05]  /*a3e0*/  BSYNC B1 ;  /* 0x0000000000017941 */ /* 0x000fea0003800000 */
.L_x_25302:
        /* <DEDUP_REMOVED lines=16> */
.L_x_25308:
[----:B------:R-:W-:Y:S05]  /*a4f0*/  BSYNC B2 ;  /* 0x0000000000027941 */ /* 0x000fea0003800000 */
.L_x_25307:
        /* <DEDUP_REMOVED lines=40> */
[----:B------:R-:W-:-:S03]  /*a780*/  LOP3.LUT R2, R11, UR14, R2, 0x96, !PT ;  /* 0x0000000e0b027c12 */ /* 0x000fc6000f8e9602 */
[----:B------:R-:W-:Y:S01]  /*a790*/  IMAD.MOV.U32 R4, RZ, RZ, R174 ;  /* 0x000000ffff047224 */ /* 0x000fe200078e00ae */
[----:B------:R-:W-:-:S07]  /*a7a0*/  LOP3.LUT R3, R175, UR15, R176, 0x96, !PT ;  /* 0x0000000faf037c12 */ /* 0x000fce000f8e96b0 */
.L_x_25306:
[----:B------:R-:W-:Y:S05]  /*a7b0*/  BSYNC B1 ;  /* 0x0000000000017941 */ /* 0x000fea0003800000 */
.L_x_25305:
[----:B------:R-:W-:Y:S01]  /*a7c0*/  I2FP.F32.U32 R8, R8 ;  /* 0x0000000800087245 */ /* 0x000fe20000201000 */
[----:B------:R-:W-:-:S04]  /*a7d0*/  IMAD.MOV.U32 R11, RZ, RZ, 0x2f800000 ;  /* 0x2f800000ff0b7424 */ /* 0x000fc800078e00ff */
[----:B------:R-:W-:Y:S01]  /*a7e0*/  FFMA.FTZ R8, R8, R11, 1.1641532182693481445e-10 ;  /* 0x2f00000008087423 */ /* 0x000fe2000001000b */
[----:B-----5:R-:W-:-:S04]  /*a7f0*/  SHF.L.U32 R11, R164, 0x10, RZ ;  /* 0x00000010a40b7819 */ /* 0x020fc800000006ff */
[----:B------:R-:W-:Y:S01]  /*a800*/  FSETP.GTU.FTZ.AND P1, PT, R8, UR8, PT ;  /* 0x0000000808007c0b */ /* 0x000fe2000bf3c000 */
[----:B------:R-:W-:-:S04]  /*a810*/  FMUL.FTZ R11, R11, UR11 ;  /* 0x0000000b0b0b7c20 */ /* 0x000fc80008410000 */
[----:B------:R-:W-:-:S05]  /*a820*/  FMUL.FTZ R11, R11, UR10 ;  /* 0x0000000a0b0b7c20 */ /* 0x000fca0008410000 */
[----:B------:R-:W-:-:S05]  /*a830*/  FSEL R11, R11, RZ, !P1 ;  /* 0x000000ff0b0b7208 */ /* 0x000fca0004800000 */
[----:B------:R-:W-:Y:S01]  /*a840*/  FMUL.FTZ R184, R128, R11 ;  /* 0x0000000b80b87220 */ /* 0x000fe20000410000 */
[----:B------:R-:W-:-:S03]  /*a850*/  SEL R11, RZ, 0x1, P1 ;  /* 0x00000001ff0b7807 */ /* 0x000fc60000800000 */
[----:B------:R-:W-:-:S07]  /*a860*/  @P0 FADD.FTZ R184, R160, R184 ;  /* 0x000000b8a0b80221 */ /* 0x000fce0000010000 */
.L_x_25301:
[----:B------:R-:W-:Y:S05]  /*a870*/  BSYNC B0 ;  /* 0x0000000000007941 */ /* 0x000fea0003800000 */
.L_x_25300:
        /* <DEDUP_REMOVED lines=18> */
.L_x_25312:
[----:B------:R-:W-:-:S07]  /*a9a0*/  MOV R8, R10 ;  /* 0x0000000a00087202 */ /* 0x000fce0000000f00 */
.L_x_25313:
[----:B------:R-:W-:Y:S05]  /*a9b0*/  BSYNC B1 ;  /* 0x0000000000017941 */ /* 0x000fea0003800000 */
.L_x_25311:
        /* <DEDUP_REMOVED lines=16> */
.L_x_25317:
[----:B------:R-:W-:Y:S05]  /*aac0*/  BSYNC B2 ;  /* 0x0000000000027941 */ /* 0x000fea0003800000 */
.L_x_25316:
        /* <DEDUP_REMOVED lines=44> */
.L_x_25315:
[----:B------:R-:W-:Y:S05]  /*ad90*/  BSYNC B1 ;  /* 0x0000000000017941 */ /* 0x000fea0003800000 */
.L_x_25314:
        /* <DEDUP_REMOVED lines=12> */
.L_x_25310:
[----:B------:R-:W-:Y:S05]  /*ae60*/  BSYNC B0 ;  /* 0x0000000000007941 */ /* 0x000fea0003800000 */
.L_x_25309:
        /* <DEDUP_REMOVED lines=18> */
.L_x_25321:
[----:B------:R-:W-:-:S07]  /*af90*/  MOV R8, R10 ;  /* 0x0000000a00087202 */ /* 0x000fce0000000f00 */
.L_x_25322:
[----:B------:R-:W-:Y:S05]  /*afa0*/  BSYNC B1 ;  /* 0x0000000000017941 */ /* 0x000fea0003800000 */
.L_x_25320:
        /* <DEDUP_REMOVED lines=16> */
.L_x_25326:
[----:B------:R-:W-:Y:S05]  /*b0b0*/  BSYNC B2 ;  /* 0x0000000000027941 */ /* 0x000fea0003800000 */
.L_x_25325:
        /* <DEDUP_REMOVED lines=44> */
.L_x_25324:
[----:B------:R-:W-:Y:S05]  /*b380*/  BSYNC B1 ;  /* 0x0000000000017941 */ /* 0x000fea0003800000 */
.L_x_25323:
[----:B------:R-:W-:Y:S01]  /*b390*/  I2FP.F32.U32 R8, R8 ;  /* 0x0000000800087245 */ /* 0x000fe20000201000 */
[----:B------:R-:W-:-:S04]  /*b3a0*/  IMAD.MOV.U32 R173, RZ, RZ, 0x2f800000 ;  /* 0x2f800000ffad7424 */ /* 0x000fc800078e00ff */
[----:B------:R-:W-:Y:S01]  /*b3b0*/  FFMA.FTZ R8, R8, R173, 1.1641532182693481445e-10 ;  /* 0x2f00000008087423 */ /* 0x000fe200000100ad */
[----:B-----5:R-:W-:-:S04]  /*b3c0*/  SHF.L.U32 R173, R165, 0x10, RZ ;  /* 0x00000010a5ad7819 */ /* 0x020fc800000006ff */
[----:B------:R-:W-:Y:S01]  /*b3d0*/  FSETP.GTU.FTZ.AND P1, PT, R8, UR8, PT ;  /* 0x0000000808007c0b */ /* 0x000fe2000bf3c000 */
[----:B------:R-:W-:-:S03]  /*b3e0*/  FMUL.FTZ R173, R173, UR11 ;  /* 0x0000000badad7c20 */ /* 0x000fc60008410000 */
[----:B------:R-:W-:Y:S01]  /*b3f0*/  SEL R225, RZ, 0x1, P1 ;  /* 0x00000001ffe17807 */ /* 0x000fe20000800000 */
[----:B------:R-:W-:-:S05]  /*b400*/  FMUL.FTZ R173, R173, UR10 ;  /* 0x0000000aadad7c20 */ /* 0x000fca0008410000 */
[----:B------:R-:W-:-:S05]  /*b410*/  FSEL R173, R173, RZ, !P1 ;  /* 0x000000ffadad7208 */ /* 0x000fca0004800000 */
[----:B------:R-:W-:-:S04]  /*b420*/  FMUL.FTZ R186, R130, R173 ;  /* 0x000000ad82ba7220 */ /* 0x000fc80000410000 */
[----:B------:R-:W-:-:S07]  /*b430*/  @P0 FADD.FTZ R186, R162, R186 ;  /* 0x000000baa2ba0221 */ /* 0x000fce0000010000 */
.L_x_25319:
[----:B------:R-:W-:Y:S05]  /*b440*/  BSYNC B0 ;  /* 0x0000000000007941 */ /* 0x000fea0003800000 */
.L_x_25318:
        /* <DEDUP_REMOVED lines=18> */
.L_x_25330:
[----:B------:R-:W-:-:S07]  /*b570*/  MOV R8, R10 ;  /* 0x0000000a00087202 */ /* 0x000fce0000000f00 */
.L_x_25331:
[----:B------:R-:W-:Y:S05]  /*b580*/  BSYNC B1 ;  /* 0x0000000000017941 */ /* 0x000fea0003800000 */
.L_x_25329:
        /* <DEDUP_REMOVED lines=16> */
.L_x_25335:
[----:B------:R-:W-:Y:S05]  /*b690*/  BSYNC B2 ;  /* 0x0000000000027941 */ /* 0x000fea0003800000 */
.L_x_25334:
        /* <DEDUP_REMOVED lines=44> */
.L_x_25333:
[----:B------:R-:W-:Y:S05]  /*b960*/  BSYNC B1 ;  /* 0x0000000000017941 */ /* 0x000fea0003800000 */
.L_x_25332:
        /* <DEDUP_REMOVED lines=12> */
.L_x_25328:
[----:B------:R-:W-:Y:S05]  /*ba30*/  BSYNC B0 ;  /* 0x0000000000007941 */ /* 0x000fea0003800000 */
.L_x_25327:
        /* <DEDUP_REMOVED lines=18> */
.L_x_25339:
[----:B------:R-:W-:-:S07]  /*bb60*/  MOV R8, R10 ;  /* 0x0000000a00087202 */ /* 0x000fce0000000f00 */
.L_x_25340:
[----:B------:R-:W-:Y:S05]  /*bb70*/  BSYNC B1 ;  /* 0x0000000000017941 */ /* 0x000fea0003800000 */
.L_x_25338:
        /* <DEDUP_REMOVED lines=16> */
.L_x_25344:
[----:B------:R-:W-:Y:S05]  /*bc80*/  BSYNC B2 ;  /* 0x0000000000027941 */ /* 0x000fea0003800000 */
.L_x_25343:
        /* <DEDUP_REMOVED lines=44> */
.L_x_25342:
[----:B------:R-:W-:Y:S05]  /*bf50*/  BSYNC B1 ;  /* 0x0000000000017941 */ /* 0x000fea0003800000 */
.L_x_25341:
[----:B------:R-:W-:Y:S01]  /*bf60*/  I2FP.F32.U32 R8, R8 ;  /* 0x0000000800087245 */ /* 0x000fe20000201000 */
[----:B------:R-:W-:-:S04]  /*bf70*/  IMAD.MOV.U32 R173, RZ, RZ, 0x2f800000 ;  /* 0x2f800000ffad7424 */ /* 0x000fc800078e00ff */
[----:B------:R-:W-:Y:S01]  /*bf80*/  FFMA.FTZ R8, R8, R173, 1.1641532182693481445e-10 ;  /* 0x2f00000008087423 */ /* 0x000fe200000100ad */
[----:B------:R-:W-:-:S04]  /*bf90*/  SHF.L.U32 R173, R166, 0x10, RZ ;  /* 0x00000010a6ad7819 */ /* 0x000fc800000006ff */
[----:B------:R-:W-:Y:S01]  /*bfa0*/  FSETP.GTU.FTZ.AND P1, PT, R8, UR8, PT ;  /* 0x0000000808007c0b */ /* 0x000fe2000bf3c000 */
[----:B------:R-:W-:-:S03]  /*bfb0*/  FMUL.FTZ R173, R173, UR11 ;  /* 0x0000000badad7c20 */ /* 0x000fc60008410000 */
[----:B------:R-:W-:Y:S01]  /*bfc0*/  SEL R227, RZ, 0x1, P1 ;  /* 0x00000001ffe37807 */ /* 0x000fe20000800000 */
[----:B------:R-:W-:-:S05]  /*bfd0*/  FMUL.FTZ R173, R173, UR10 ;  /* 0x0000000aadad7c20 */ /* 0x000fca0008410000 */
[----:B------:R-:W-:-:S05]  /*bfe0*/  FSEL R173, R173, RZ, !P1 ;  /* 0x000000ffadad7208 */ /* 0x000fca0004800000 */
[----:B------:R-:W-:-:S04]  /*bff0*/  FMUL.FTZ R204, R132, R173 ;  /* 0x000000ad84cc7220 */ /* 0x000fc80000410000 */
[----:B------:R-:W-:-:S07]  /*c000*/  @P0 FADD.FTZ R204, R168, R204 ;  /* 0x000000cca8cc0221 */ /* 0x000fce0000010000 */
.L_x_25337:
[----:B------:R-:W-:Y:S05]  /*c010*/  BSYNC B0 ;  /* 0x0000000000007941 */ /* 0x000fea0003800000 */
.L_x_25336:
        /* <DEDUP_REMOVED lines=18> */
.L_x_25348:
[----:B------:R-:W-:-:S07]  /*c140*/  MOV R8, R10 ;  /* 0x0000000a00087202 */ /* 0x000fce0000000f00 */
.L_x_25349:
[----:B------:R-:W-:Y:S05]  /*c150*/  BSYNC B1 ;  /* 0x0000000000017941 */ /* 0x000fea0003800000 */
.L_x_25347:
        /* <DEDUP_REMOVED lines=16> */
.L_x_25353:
[----:B------:R-:W-:Y:S05]  /*c260*/  BSYNC B2 ;  /* 0x0000000000027941 */ /* 0x000fea0003800000 */
.L_x_25352:
        /* <DEDUP_REMOVED lines=44> */
.L_x_25351:
[----:B------:R-:W-:Y:S05]  /*c530*/  BSYNC B1 ;  /* 0x0000000000017941 */ /* 0x000fea0003800000 */
.L_x_25350:
        /* <DEDUP_REMOVED lines=12> */
.L_x_25346:
[----:B------:R-:W-:Y:S05]  /*c600*/  BSYNC B0 ;  /* 0x0000000000007941 */ /* 0x000fea0003800000 */
.L_x_25345:
        /* <DEDUP_REMOVED lines=18> */
.L_x_25357:
[----:B------:R-:W-:-:S07]  /*c730*/  MOV R8, R10 ;  /* 0x0000000a00087202 */ /* 0x000fce0000000f00 */
.L_x_25358:
[----:B------:R-:W-:Y:S05]  /*c740*/  BSYNC B1 ;  /* 0x0000000000017941 */ /* 0x000fea0003800000 */
.L_x_25356:
        /* <DEDUP_REMOVED lines=16> */
.L_x_25362:
[----:B------:R-:W-:Y:S05]  /*c850*/  BSYNC B2 ;  /* 0x0000000000027941 */ /* 0x000fea0003800000 */
.L_x_25361:
        /* <DEDUP_REMOVED lines=44> */
.L_x_25360:
[----:B------:R-:W-:Y:S05]  /*cb20*/  BSYNC B1 ;  /* 0x0000000000017941 */ /* 0x000fea0003800000 */
.L_x_25359:
        /* <DEDUP_REMOVED lines=11> */
.L_x_25355:
[----:B------:R-:W-:Y:S05]  /*cbe0*/  BSYNC B0 ;  /* 0x0000000000007941 */ /* 0x000fea0003800000 */
.L_x_25354:
        /* <DEDUP_REMOVED lines=18> */
.L_x_25366:
[----:B------:R-:W-:-:S07]  /*cd10*/  MOV R173, R10 ;  /* 0x0000000a00ad7202 */ /* 0x000fce0000000f00 */
.L_x_25367:
[----:B------:R-:W-:Y:S05]  /*cd20*/  BSYNC B1 ;  /* 0x0000000000017941 */ /* 0x000fea0003800000 */
.L_x_25365:
        /* <DEDUP_REMOVED lines=16> */
.L_x_25371:
[----:B------:R-:W-:Y:S05]  /*ce30*/  BSYNC B2 ;  /* 0x0000000000027941 */ /* 0x000fea0003800000 */
.L_x_25370:
        /* <DEDUP_REMOVED lines=44> */
.L_x_25369:
[----:B------:R-:W-:Y:S05]  /*d100*/  BSYNC B1 ;  /* 0x0000000000017941 */ /* 0x000fea0003800000 */
.L_x_25368:
        /* <DEDUP_REMOVED lines=12> */
.L_x_25364:
[----:B------:R-:W-:Y:S05]  /*d1d0*/  BSYNC B0 ;  /* 0x0000000000007941 */ /* 0x000fea0003800000 */
.L_x_25363:
[----:B------:R-:W-:Y:S01]  /*d1e0*/  IMAD.WIDE.U32 R172, R172, 0x20, R234 ;  /* 0x00000020acac7825 */ /* 0x000fe200078e00ea */
[----:B------:R-:W-:Y:S04]  /*d1f0*/  BSSY B0, `(.L_x_25372) ;  /* 0x0000018000007945 */ /* 0x000fe80003800000 */
[----:B------:R0:W-:Y:S04]  /*d200*/  STG.E.128 desc[UR4][R172.64], R184 ;  /* 0x000000b8ac007986 */ /* 0x0001e8000c101d04 */
[----:B------:R0:W-:Y:S01]  /*d210*/  STG.E.128 desc[UR4][R172.64+0x10], R204 ;  /* 0x000010ccac007986 */ /* 0x0001e2000c101d04 */
[----:B------:R-:W-:Y:S05]  /*d220*/  @!P3 BRA `(.L_x_25373) ;  /* 0x000000000050b947 */ /* 0x000fea0003800000 */
[----:B0-----:R-:W-:Y:S01]  /*d230*/  IMAD.U32 R172, R229, 0x10000, RZ ;  /* 0x00010000e5ac7824 */ /* 0x001fe200078e00ff */
        /* <DEDUP_REMOVED lines=19> */
.L_x_25373:
[----:B------:R-:W-:Y:S05]  /*d370*/  BSYNC B0 ;  /* 0x0000000000007941 */ /* 0x000fea0003800000 */
.L_x_25372:
[----:B-1----:R-:W1:Y:S01]  /*d380*/  @P0 LDC.64 R174, c[0x0][0x230] ;  /* 0x00008c00ffae0b82 */ /* 0x002e620000000a00 */
[----:B0-----:R-:W-:Y:S01]  /*d390*/  IADD3 R172, R194, 0x200, RZ ;  /* 0x00000200c2ac7810 */ /* 0x001fe20007ffe0ff */
[----:B------:R-:W-:-:S06]  /*d3a0*/  VIADD R190, R195, 0x200 ;  /* 0x00000200c3be7836 */ /* 0x000fcc0000000000 */
[----:B------:R-:W0:Y:S01]  /*d3b0*/  @P3 LDC.64 R176, c[0x0][0x220] ;  /* 0x00008800ffb03b82 */ /* 0x000e220000000a00 */
[----:B-1----:R-:W-:-:S05]  /*d3c0*/  @P0 IMAD.WIDE.U32 R174, R172, 0x20, R174 ;  /* 0x00000020acae0825 */ /* 0x002fca00078e00ae */
[----:B------:R-:W2:Y:S01]  /*d3d0*/  @P0 LDG.E.128 R160, desc[UR4][R174.64] ;  /* 0x00000004aea00981 */ /* 0x000ea2000c1e1d00 */
[----:B------:R-:W-:Y:S01]  /*d3e0*/  @!P4 ISETP.NE.U32.AND P1, PT, R232, RZ, PT ;  /* 0x000000ffe800c20c */ /* 0x000fe20003f25070 */
[----:B0-----:R-:W-:Y:S02]  /*d3f0*/  @P3 IMAD.WIDE.U32 R176, R190, 0x10, R176 ;  /* 0x00000010beb03825 */ /* 0x001fe400078e00b0 */
[----:B------:R-:W5:Y:S01]  /*d400*/  @P0 LDG.E.128 R168, desc[UR4][R174.64+0x10] ;  /* 0x00001004aea80981 */ /* 0x000f62000c1e1d00 */
[----:B------:R-:W-:Y:S01]  /*d410*/  @!P4 ISETP.NE.AND.EX P1, PT, R233, RZ, PT, P1 ;  /* 0x000000ffe900c20c */ /* 0x000fe20003f25310 */
[----:B------:R-:W-:Y:S01]  /*d420*/  BSSY B0, `(.L_x_25374) ;  /* 0x000005c000007945 */ /* 0x000fe20003800000 */
[----:B------:R-:W-:Y:S01]  /*d430*/  @!P4 MOV R173, R8 ;  /* 0x0000000800adc202 */ /* 0x000fe20000000f00 */
[----:B------:R2:W5:Y:S02]  /*d440*/  @P3 LDG.E.128 R164, desc[UR4][R176.64] ;  /* 0x00000004b0a43981 */ /* 0x000564000c1e1d00 */
[----:B--2---:R-:W-:Y:S01]  /*d450*/  @!P4 FSEL R176, R160, RZ, P1 ;  /* 0x000000ffa0b0c208 */ /* 0x004fe20000800000 */
[----:B------:R-:W-:Y:S07]  /*d460*/  @!P4 BRA `(.L_x_25375) ;  /* 0x00000004005cc947 */ /* 0x000fee0003800000 */
        /* <DEDUP_REMOVED lines=12> */
.L_x_25377:
[----:B------:R-:W-:-:S07]  /*d530*/  IMAD.MOV.U32 R11, RZ, RZ, R10 ;  /* 0x000000ffff0b7224 */ /* 0x000fce00078e000a */
.L_x_25378:
[----:B------:R-:W-:Y:S05]  /*d540*/  BSYNC B1 ;  /* 0x0000000000017941 */ /* 0x000fea0003800000 */
.L_x_25376:
        /* <DEDUP_REMOVED lines=16> */
.L_x_25382:
[----:B------:R-:W-:Y:S05]  /*d650*/  BSYNC B2 ;  /* 0x0000000000027941 */ /* 0x000fea0003800000 */
.L_x_25381:
        /* <DEDUP_REMOVED lines=44> */
.L_x_25380:
[----:B------:R-:W-:Y:S05]  /*d920*/  BSYNC B1 ;  /* 0x0000000000017941 */ /* 0x000fea0003800000 */
.L_x_25379:
[----:B------:R-:W-:Y:S01]  /*d930*/  I2FP.F32.U32 R8, R11 ;  /* 0x0000000b00087245 */ /* 0x000fe20000201000 */
[----:B------:R-:W-:-:S10]  /*d940*/  HFMA2.MMA R11, -RZ, RZ, 0.1171875, 0 ;  /* 0x2f800000ff0b7435 */ /* 0x000fd400000001ff */
[----:B------:R-:W-:Y:S01]  /*d950*/  FFMA.FTZ R8, R8, R11, 1.1641532182693481445e-10 ;  /* 0x2f00000008087423 */ /* 0x000fe2000001000b */
[----:B-----5:R-:W-:-:S04]  /*d960*/  IMAD.U32 R11, R164, 0x10000, RZ ;  /* 0x00010000a40b7824 */ /* 0x020fc800078e00ff */
[----:B------:R-:W-:Y:S01]  /*d970*/  FMUL.FTZ R11, R11, UR11 ;  /* 0x0000000b0b0b7c20 */ /* 0x000fe20008410000 */
[----:B------:R-:W-:-:S03]  /*d980*/  FSETP.GTU.FTZ.AND P1, PT, R8, UR8, PT ;  /* 0x0000000808007c0b */ /* 0x000fc6000bf3c000 */
[----:B------:R-:W-:-:S05]  /*d990*/  FMUL.FTZ R11, R11, UR10 ;  /* 0x0000000a0b0b7c20 */ /* 0x000fca0008410000 */
[----:B------:R-:W-:-:S05]  /*d9a0*/  FSEL R11, R11, RZ, !P1 ;  /* 0x000000ff0b0b7208 */ /* 0x000fca0004800000 */
[----:B------:R-:W-:Y:S01]  /*d9b0*/  FMUL.FTZ R176, R136, R11 ;  /* 0x0000000b88b07220 */ /* 0x000fe20000410000 */
[----:B------:R-:W-:-:S03]  /*d9c0*/  SEL R11, RZ, 0x1, P1 ;  /* 0x00000001ff0b7807 */ /* 0x000fc60000800000 */
[----:B------:R-:W-:-:S07]  /*d9d0*/  @P0 FADD.FTZ R176, R160, R176 ;  /* 0x000000b0a0b00221 */ /* 0x000fce0000010000 */
.L_x_25375:
[----:B------:R-:W-:Y:S05]  /*d9e0*/  BSYNC B0 ;  /* 0x0000000000007941 */ /* 0x000fea0003800000 */
.L_x_25374:
        /* <DEDUP_REMOVED lines=18> */
.L_x_25386:
[----:B------:R-:W-:-:S07]  /*db10*/  IMAD.MOV.U32 R8, RZ, RZ, R10 ;  /* 0x000000ffff087224 */ /* 0x000fce00078e000a */
.L_x_25387:
[----:B------:R-:W-:Y:S05]  /*db20*/  BSYNC B1 ;  /* 0x0000000000017941 */ /* 0x000fea0003800000 */
.L_x_25385:
        /* <DEDUP_REMOVED lines=16> */
.L_x_25391:
[----:B------:R-:W-:Y:S05]  /*dc30*/  BSYNC B2 ;  /* 0x0000000000027941 */ /* 0x000fea0003800000 */
.L_x_25390:
        /* <DEDUP_REMOVED lines=44> */
.L_x_25389:
[----:B------:R-:W-:Y:S05]  /*df00*/  BSYNC B1 ;  /* 0x0000000000017941 */ /* 0x000fea0003800000 */
.L_x_25388:
        /* <DEDUP_REMOVED lines=12> */
.L_x_25384:
[----:B------:R-:W-:Y:S05]  /*dfd0*/  BSYNC B0 ;  /* 0x0000000000007941 */ /* 0x000fea0003800000 */
.L_x_25383:
        /* <DEDUP_REMOVED lines=18> */
.L_x_25395:
[----:B------:R-:W-:-:S07]  /*e100*/  IMAD.MOV.U32 R8, RZ, RZ, R10 ;  /* 0x000000ffff087224 */ /* 0x000fce00078e000a */
.L_x_25396:
[----:B------:R-:W-:Y:S05]  /*e110*/  BSYNC B1 ;  /* 0x0000000000017941 */ /* 0x000fea0003800000 */
.L_x_25394:
        /* <DEDUP_REMOVED lines=16> */
.L_x_25400:
[----:B------:R-:W-:Y:S05]  /*e220*/  BSYNC B2 ;  /* 0x0000000000027941 */ /* 0x000fea0003800000 */
.L_x_25399:
        /* <DEDUP_REMOVED lines=44> */
.L_x_25398:
[----:B------:R-:W-:Y:S05]  /*e4f0*/  BSYNC B1 ;  /* 0x0000000000017941 */ /* 0x000fea0003800000 */
.L_x_25397:
        /* <DEDUP_REMOVED lines=11> */
.L_x_25393:
[----:B------:R-:W-:Y:S05]  /*e5b0*/  BSYNC B0 ;  /* 0x0000000000007941 */ /* 0x000fea0003800000 */
.L_x_25392:
        /* <DEDUP_REMOVED lines=18> */
.L_x_25404:
[----:B------:R-:W-:-:S07]  /*e6e0*/  IMAD.MOV.U32 R8, RZ, RZ, R10 ;  /* 0x000000ffff087224 */ /* 0x000fce00078e000a */
.L_x_25405:
[----:B------:R-:W-:Y:S05]  /*e6f0*/  BSYNC B1 ;  /* 0x0000000000017941 */ /* 0x000fea0003800000 */
.L_x_25403:
        /* <DEDUP_REMOVED lines=16> */
.L_x_25409:
[----:B------:R-:W-:Y:S05]  /*e800*/  BSYNC B2 ;  /* 0x0000000000027941 */ /* 0x000fea0003800000 */
.L_x_25408:
        /* <DEDUP_REMOVED lines=44> */
.L_x_25407:
[----:B------:R-:W-:Y:S05]  /*ead0*/  BSYNC B1 ;  /* 0x0000000000017941 */ /* 0x000fea0003800000 */
.L_x_25406:
        /* <DEDUP_REMOVED lines=12> */
.L_x_25402:
[----:B------:R-:W-:Y:S05]  /*eba0*/  BSYNC B0 ;  /* 0x0000000000007941 */ /* 0x000fea0003800000 */
.L_x_25401:
        /* <DEDUP_REMOVED lines=18> */
.L_x_25413:
[----:B------:R-:W-:-:S07]  /*ecd0*/  IMAD.MOV.U32 R8, RZ, RZ, R10 ;  /* 0x000000ffff087224 */ /* 0x000fce00078e000a */
.L_x_25414:
[----:B------:R-:W-:Y:S05]  /*ece0*/  BSYNC B1 ;  /* 0x0000000000017941 */ /* 0x000fea0003800000 */
.L_x_25412:
        /* <DEDUP_REMOVED lines=16> */
.L_x_25418:
[----:B------:R-:W-:Y:S05]  /*edf0*/  BSYNC B2 ;  /* 0x0000000000027941 */ /* 0x000fea0003800000 */
.L_x_25417:
        /* <DEDUP_REMOVED lines=44> */
.L_x_25416:
[----:B------:R-:W-:Y:S05]  /*f0c0*/  BSYNC B1 ;  /* 0x0000000000017941 */ /* 0x000fea0003800000 */
.L_x_25415:
[----:B------:R-:W-:Y:S01]  /*f0d0*/  HFMA2.MMA R173, -RZ, RZ, 0.1171875, 0 ;  /* 0x2f800000ffad7435 */ /* 0x000fe200000001ff */
[----:B------:R-:W-:-:S09]  /*f0e0*/  I2FP.F32.U32 R8, R8 ;  /* 0x0000000800087245 */ /* 0x000fd20000201000 */
[----:B------:R-:W-:Y:S01]  /*f0f0*/  FFMA.FTZ R8, R8, R173, 1.1641532182693481445e-10 ;  /* 0x2f00000008087423 */ /* 0x000fe200000100ad */
[----:B------:R-:W-:-:S04]  /*f100*/  IMAD.U32 R173, R166, 0x10000, RZ ;  /* 0x00010000a6ad7824 */ /* 0x000fc800078e00ff */
[----:B------:R-:W-:Y:S01]  /*f110*/  FMUL.FTZ R173, R173, UR11 ;  /* 0x0000000badad7c20 */ /* 0x000fe20008410000 */
[----:B------:R-:W-:-:S03]  /*f120*/  FSETP.GTU.FTZ.AND P1, PT, R8, UR8, PT ;  /* 0x0000000808007c0b */ /* 0x000fc6000bf3c000 */
[----:B------:R-:W-:Y:S01]  /*f130*/  FMUL.FTZ R173, R173, UR10 ;  /* 0x0000000aadad7c20 */ /* 0x000fe20008410000 */
[----:B------:R-:W-:-:S04]  /*f140*/  SEL R227, RZ, 0x1, P1 ;  /* 0x00000001ffe37807 */ /* 0x000fc80000800000 */
[----:B------:R-:W-:-:S05]  /*f150*/  FSEL R173, R173, RZ, !P1 ;  /* 0x000000ffadad7208 */ /* 0x000fca0004800000 */
[----:B------:R-:W-:-:S04]  /*f160*/  FMUL.FTZ R200, R140, R173 ;  /* 0x000000ad8cc87220 */ /* 0x000fc80000410000 */
[----:B------:R-:W-:-:S07]  /*f170*/  @P0 FADD.FTZ R200, R168, R200 ;  /* 0x000000c8a8c80221 */ /* 0x000fce0000010000 */
.L_x_25411:
[----:B------:R-:W-:Y:S05]  /*f180*/  BSYNC B0 ;  /* 0x0000000000007941 */ /* 0x000fea0003800000 */
.L_x_25410:
        /* <DEDUP_REMOVED lines=18> */
.L_x_25422:
[----:B------:R-:W-:-:S07]  /*f2b0*/  IMAD.MOV.U32 R8, RZ, RZ, R10 ;  /* 0x000000ffff087224 */ /* 0x000fce00078e000a */
.L_x_25423:
[----:B------:R-:W-:Y:S05]  /*f2c0*/  BSYNC B1 ;  /* 0x0000000000017941 */ /* 0x000fea0003800000 */
.L_x_25421:
        /* <DEDUP_REMOVED lines=16> */
.L_x_25427:
[----:B------:R-:W-:Y:S05]  /*f3d0*/  BSYNC B2 ;  /* 0x0000000000027941 */ /* 0x000fea0003800000 */
.L_x_25426:
        /* <DEDUP_REMOVED lines=44> */
.L_x_25425:
[----:B------:R-:W-:Y:S05]  /*f6a0*/  BSYNC B1 ;  /* 0x0000000000017941 */ /* 0x000fea0003800000 */
.L_x_25424:
        /* <DEDUP_REMOVED lines=12> */
.L_x_25420:
[----:B------:R-:W-:Y:S05]  /*f770*/  BSYNC B0 ;  /* 0x0000000000007941 */ /* 0x000fea0003800000 */
.L_x_25419:
        /* <DEDUP_REMOVED lines=18> */
.L_x_25431:
[----:B------:R-:W-:-:S07]  /*f8a0*/  IMAD.MOV.U32 R8, RZ, RZ, R10 ;  /* 0x000000ffff087224 */ /* 0x000fce00078e000a */
.L_x_25432:
[----:B------:R-:W-:Y:S05]  /*f8b0*/  BSYNC B1 ;  /* 0x0000000000017941 */ /* 0x000fea0003800000 */
.L_x_25430:
        /* <DEDUP_REMOVED lines=16> */
.L_x_25436:
[----:B------:R-:W-:Y:S05]  /*f9c0*/  BSYNC B2 ;  /* 0x0000000000027941 */ /* 0x000fea0003800000 */
.L_x_25435:
        /* <DEDUP_REMOVED lines=44> */
.L_x_25434:
[----:B------:R-:W-:Y:S05]  /*fc90*/  BSYNC B1 ;  /* 0x0000000000017941 */ /* 0x000fea0003800000 */
.L_x_25433:
        /* <DEDUP_REMOVED lines=11> */
.L_x_25429:
[----:B------:R-:W-:Y:S05]  /*fd50*/  BSYNC B0 ;  /* 0x0000000000007941 */ /* 0x000fea0003800000 */
.L_x_25428:
        /* <DEDUP_REMOVED lines=18> */
.L_x_25440:
[----:B------:R-:W-:-:S07]  /*fe80*/  IMAD.MOV.U32 R173, RZ, RZ, R10 ;  /* 0x000000ffffad7224 */ /* 0x000fce00078e000a */
.L_x_25441:
[----:B------:R-:W-:Y:S05]  /*fe90*/  BSYNC B1 ;  /* 0x0000000000017941 */ /* 0x000fea0003800000 */
.L_x_25439:
        /* <DEDUP_REMOVED lines=16> */
.L_x_25445:
[----:B------:R-:W-:Y:S05]  /*ffa0*/  BSYNC B2 ;  /* 0x0000000000027941 */ /* 0x000fea0003800000 */
.L_x_25444:
        /* <DEDUP_REMOVED lines=44> */
.L_x_25443:
[----:B------:R-:W-:Y:S05]  /*10270*/  BSYNC B1 ;  /* 0x0000000000017941 */ /* 0x000fea0003800000 */
.L_x_25442:
        /* <DEDUP_REMOVED lines=12> */
.L_x_25438:
[----:B------:R-:W-:Y:S05]  /*10340*/  BSYNC B0 ;  /* 0x0000000000007941 */ /* 0x000fea0003800000 */
.L_x_25437:
[----:B------:R-:W-:Y:S01]  /*10350*/  IMAD.WIDE.U32 R172, R172, 0x20, R234 ;  /* 0x00000020acac7825 */ /* 0x000fe200078e00ea */
[----:B------:R-:W-:Y:S04]  /*10360*/  BSSY B0, `(.L_x_25446) ;  /* 0x0000018000007945 */ /* 0x000fe80003800000 */
[----:B------:R0:W-:Y:S04]  /*10370*/  STG.E.128 desc[UR4][R172.64], R176 ;  /* 0x000000b0ac007986 */ /* 0x0001e8000c101d04 */
[----:B------:R0:W-:Y:S01]  /*10380*/  STG.E.128 desc[UR4][R172.64+0x10], R200 ;  /* 0x000010c8ac007986 */ /* 0x0001e2000c101d04 */
[----:B------:R-:W-:Y:S05]  /*10390*/  @!P3 BRA `(.L_x_25447) ;  /* 0x000000000050b947 */ /* 0x000fea0003800000 */
[----:B0-----:R-:W-:Y:S02]  /*103a0*/  SHF.L.U32 R172, R229, 0x10, RZ ;  /* 0x00000010e5ac7819 */ /* 0x001fe400000006ff */
[----:B------:R-:W-:Y:S02]  /*103b0*/  PRMT R191, R228, 0x7104, RZ ;  /* 0x00007104e4bf7816 */ /* 0x000fe400000000ff */
[----:B------:R-:W-:Y:S02]  /*103c0*/  LOP3.LUT R173, R172, 0xff0000, RZ, 0xc0, !PT ;  /* 0x00ff0000acad7812 */ /* 0x000fe400078ec0ff */
[----:B------:R-:W-:Y:S02]  /*103d0*/  LOP3.LUT R172, R230, 0xffff, RZ, 0xc0, !PT ;  /* 0x0000ffffe6ac7812 */ /* 0x000fe400078ec0ff */
[----:B------:R-:W-:Y:S02]  /*103e0*/  LOP3.LUT R174, R225, 0xff, RZ, 0xc0, !PT ;  /* 0x000000ffe1ae7812 */ /* 0x000fe400078ec0ff */
[----:B------:R-:W-:-:S02]  /*103f0*/  PRMT R172, R173, 0x4210, R172 ;  /* 0x00004210adac7816 */ /* 0x000fc400000000ac */
[----:B------:R-:W-:Y:S01]  /*10400*/  LOP3.LUT R188, R224, 0xff, RZ, 0xc0, !PT ;  /* 0x000000ffe0bc7812 */ /* 0x000fe200078ec0ff */
[----:B------:R-:W-:Y:S01]  /*10410*/  IMAD.WIDE.U32 R174, R174, 0x10000, RZ ;  /* 0x00010000aeae7825 */ /* 0x000fe200078e00ff */
        /* <DEDUP_REMOVED lines=12> */
.L_x_25447:
[----:B------:R-:W-:Y:S05]  /*104e0*/  BSYNC B0 ;  /* 0x0000000000007941 */ /* 0x000fea0003800000 */
.L_x_25446:
[----:B01----:R-:W0:Y:S01]  /*104f0*/  @P3 LDC.64 R172, c[0x0][0x220] ;  /* 0x00008800ffac3b82 */ /* 0x003e220000000a00 */
[----:B------:R-:W-:-:S04]  /*10500*/  VIADD R231, R195, 0x280 ;  /* 0x00000280c3e77836 */ /* 0x000fc80000000000 */
[----:B0-----:R-:W-:-:S05]  /*10510*/  @P3 IMAD.WIDE.U32 R172, R231, 0x10, R172 ;  /* 0x00000010e7ac3825 */ /* 0x001fca00078e00ac */
[----:B------:R0:W5:Y:S01]  /*10520*/  @P3 LDG.E.128 R164, desc[UR4][R172.64] ;  /* 0x00000004aca43981 */ /* 0x000162000c1e1d00 */
[----:B------:R-:W-:Y:S01]  /*10530*/  IADD3 R192, R194, 0x280, RZ ;  /* 0x00000280c2c07810 */ /* 0x000fe20007ffe0ff */
[----:B0-----:R-:W0:Y:S04]  /*10540*/  @P0 LDC.64 R172, c[0x0][0x230] ;  /* 0x00008c00ffac0b82 */ /* 0x001e280000000a00 */
[----:B0-----:R-:W-:-:S05]  /*10550*/  @P0 IMAD.WIDE.U32 R172, R192, 0x20, R172 ;  /* 0x00000020c0ac0825 */ /* 0x001fca00078e00ac */
[----:B------:R-:W2:Y:S04]  /*10560*/  @P0 LDG.E.128 R160, desc[UR4][R172.64] ;  /* 0x00000004aca00981 */ /* 0x000ea8000c1e1d00 */
[----:B------:R0:W5:Y:S01]  /*10570*/  @P0 LDG.E.128 R168, desc[UR4][R172.64+0x10] ;  /* 0x00001004aca80981 */ /* 0x000162000c1e1d00 */
[----:B------:R-:W-:Y:S01]  /*10580*/  @!P4 ISETP.NE.U32.AND P1, PT, R232, RZ, PT ;  /* 0x000000ffe800c20c */ /* 0x000fe20003f25070 */
[----:B------:R-:W-:Y:S01]  /*10590*/  BSSY B0, `(.L_x_25448) ;  /* 0x000005b000007945 */ /* 0x000fe20003800000 */
[----:B------:R-:W-:Y:S02]  /*105a0*/  @!P4 IMAD.MOV.U32 R174, RZ, RZ, R8 ;  /* 0x000000ffffaec224 */ /* 0x000fe400078e0008 */
        /* <DEDUP_REMOVED lines=15> */
.L_x_25451:
[----:B------:R-:W-:-:S07]  /*106a0*/  MOV R172, R10 ;  /* 0x0000000a00ac7202 */ /* 0x000fce0000000f00 */
.L_x_25452:
[----:B------:R-:W-:Y:S05]  /*106b0*/  BSYNC B1 ;  /* 0x0000000000017941 */ /* 0x000fea0003800000 */
.L_x_25450:
        /* <DEDUP_REMOVED lines=16> */
.L_x_25456:
[----:B------:R-:W-:Y:S05]  /*107c0*/  BSYNC B2 ;  /* 0x0000000000027941 */ /* 0x000fea0003800000 */
.L_x_25455:
        /* <DEDUP_REMOVED lines=41> */
[----:B------:R-:W-:-:S05]  /*10a60*/  IMAD.WIDE.U32 R10, R8, -0x326172a9, RZ ;  /* 0xcd9e8d57080a7825 */ /* 0x000fca00078e00ff */
[----:B------:R-:W-:-:S07]  /*10a70*/  LOP3.LUT R2, R11, UR14, R2, 0x96, !PT ;  /* 0x0000000e0b027c12 */ /* 0x000fce000f8e9602 */
.L_x_25454:
[----:B------:R-:W-:Y:S05]  /*10a80*/  BSYNC B1 ;  /* 0x0000000000017941 */ /* 0x000fea0003800000 */
.L_x_25453:
        /* <DEDUP_REMOVED lines=9> */
[----:B------:R-:W-:-:S03]  /*10b20*/  SEL R11, RZ, 0x1, P1 ;  /* 0x00000001ff0b7807 */ /* 0x000fc60000800000 */
[----:B------:R-:W-:-:S07]  /*10b30*/  @P0 FADD.FTZ R196, R160, R196 ;  /* 0x000000c4a0c40221 */ /* 0x000fce0000010000 */
.L_x_25449:
[----:B------:R-:W-:Y:S05]  /*10b40*/  BSYNC B0 ;  /* 0x0000000000007941 */ /* 0x000fea0003800000 */
.L_x_25448:
        /* <DEDUP_REMOVED lines=18> */
.L_x_25460:
[----:B------:R-:W-:-:S07]  /*10c70*/  IMAD.MOV.U32 R8, RZ, RZ, R10 ;  /* 0x000000ffff087224 */ /* 0x000fce00078e000a */
.L_x_25461:
[----:B------:R-:W-:Y:S05]  /*10c80*/  BSYNC B1 ;  /* 0x0000000000017941 */ /* 0x000fea0003800000 */
.L_x_25459:
        /* <DEDUP_REMOVED lines=16> */
.L_x_25465:
[----:B------:R-:W-:Y:S05]  /*10d90*/  BSYNC B2 ;  /* 0x0000000000027941 */ /* 0x000fea0003800000 */
.L_x_25464:
        /* <DEDUP_REMOVED lines=44> */
.L_x_25463:
[----:B------:R-:W-:Y:S05]  /*11060*/  BSYNC B1 ;  /* 0x0000000000017941 */ /* 0x000fea0003800000 */
.L_x_25462:
        /* <DEDUP_REMOVED lines=12> */
.L_x_25458:
[----:B------:R-:W-:Y:S05]  /*11130*/  BSYNC B0 ;  /* 0x0000000000007941 */ /* 0x000fea0003800000 */
.L_x_25457:
        /* <DEDUP_REMOVED lines=18> */
.L_x_25469:
[----:B------:R-:W-:-:S07]  /*11260*/  IMAD.MOV.U32 R8, RZ, RZ, R10 ;  /* 0x000000ffff087224 */ /* 0x000fce00078e000a */
.L_x_25470:
[----:B------:R-:W-:Y:S05]  /*11270*/  BSYNC B1 ;  /* 0x0000000000017941 */ /* 0x000fea0003800000 */
.L_x_25468:
        /* <DEDUP_REMOVED lines=16> */
.L_x_25474:
[----:B------:R-:W-:Y:S05]  /*11380*/  BSYNC B2 ;  /* 0x0000000000027941 */ /* 0x000fea0003800000 */
.L_x_25473:
        /* <DEDUP_REMOVED lines=44> */
.L_x_25472:
[----:B------:R-:W-:Y:S05]  /*11650*/  BSYNC B1 ;  /* 0x0000000000017941 */ /* 0x000fea0003800000 */
.L_x_25471:
        /* <DEDUP_REMOVED lines=11> */
.L_x_25467:
[----:B------:R-:W-:Y:S05]  /*11710*/  BSYNC B0 ;  /* 0x0000000000007941 */ /* 0x000fea0003800000 */
.L_x_25466:
        /* <DEDUP_REMOVED lines=18> */
.L_x_25478:
[----:B------:R-:W-:-:S07]  /*11840*/  IMAD.MOV.U32 R8, RZ, RZ, R10 ;  /* 0x000000ffff087224 */ /* 0x000fce00078e000a */
.L_x_25479:
[----:B------:R-:W-:Y:S05]  /*11850*/  BSYNC B1 ;  /* 0x0000000000017941 */ /* 0x000fea0003800000 */
.L_x_25477:
        /* <DEDUP_REMOVED lines=16> */
.L_x_25483:
[----:B------:R-:W-:Y:S05]  /*11960*/  BSYNC B2 ;  /* 0x0000000000027941 */ /* 0x000fea0003800000 */
.L_x_25482:
        /* <DEDUP_REMOVED lines=44> */
.L_x_25481:
[----:B------:R-:W-:Y:S05]  /*11c30*/  BSYNC B1 ;  /* 0x0000000000017941 */ /* 0x000fea0003800000 */
.L_x_25480:
        /* <DEDUP_REMOVED lines=12> */
.L_x_25476:
[----:B------:R-:W-:Y:S05]  /*11d00*/  BSYNC B0 ;  /* 0x0000000000007941 */ /* 0x000fea0003800000 */
.L_x_25475:
        /* <DEDUP_REMOVED lines=18> */
.L_x_25487:
[----:B------:R-:W-:-:S07]  /*11e30*/  IMAD.MOV.U32 R8, RZ, RZ, R10 ;  /* 0x000000ffff087224 */ /* 0x000fce00078e000a */
.L_x_25488:
[----:B------:R-:W-:Y:S05]  /*11e40*/  BSYNC B1 ;  /* 0x0000000000017941 */ /* 0x000fea0003800000 */
.L_x_25486:
        /* <DEDUP_REMOVED lines=16> */
.L_x_25492:
[----:B------:R-:W-:Y:S05]  /*11f50*/  BSYNC B2 ;  /* 0x0000000000027941 */ /* 0x000fea0003800000 */
.L_x_25491:
        /* <DEDUP_REMOVED lines=44> */
.L_x_25490:
[----:B------:R-:W-:Y:S05]  /*12220*/  BSYNC B1 ;  /* 0x0000000000017941 */ /* 0x000fea0003800000 */
.L_x_25489:
        /* <DEDUP_REMOVED lines=11> */
.L_x_25485:
[----:B------:R-:W-:Y:S05]  /*122e0*/  BSYNC B0 ;  /* 0x0000000000007941 */ /* 0x000fea0003800000 */
.L_x_25484:
        /* <DEDUP_REMOVED lines=18> */
.L_x_25496:
[----:B------:R-:W-:-:S07]  /*12410*/  IMAD.MOV.U32 R8, RZ, RZ, R10 ;  /* 0x000000ffff087224 */ /* 0x000fce00078e000a */
.L_x_25497:
[----:B------:R-:W-:Y:S05]  /*12420*/  BSYNC B1 ;  /* 0x0000000000017941 */ /* 0x000fea0003800000 */
.L_x_25495:
        /* <DEDUP_REMOVED lines=16> */
.L_x_25501:
[----:B------:R-:W-:Y:S05]  /*12530*/  BSYNC B2 ;  /* 0x0000000000027941 */ /* 0x000fea0003800000 */
.L_x_25500:
        /* <DEDUP_REMOVED lines=44> */
.L_x_25499:
[----:B------:R-:W-:Y:S05]  /*12800*/  BSYNC B1 ;  /* 0x0000000000017941 */ /* 0x000fea0003800000 */
.L_x_25498:
        /* <DEDUP_REMOVED lines=12> */
.L_x_25494:
[----:B------:R-:W-:Y:S05]  /*128d0*/  BSYNC B0 ;  /* 0x0000000000007941 */ /* 0x000fea0003800000 */
.L_x_25493:
        /* <DEDUP_REMOVED lines=18> */
.L_x_25505:
[----:B------:R-:W-:-:S07]  /*12a00*/  IMAD.MOV.U32 R8, RZ, RZ, R10 ;  /* 0x000000ffff087224 */ /* 0x000fce00078e000a */
.L_x_25506:
[----:B------:R-:W-:Y:S05]  /*12a10*/  BSYNC B1 ;  /* 0x0000000000017941 */ /* 0x000fea0003800000 */
.L_x_25504:
        /* <DEDUP_REMOVED lines=16> */
.L_x_25510:
[----:B------:R-:W-:Y:S05]  /*12b20*/  BSYNC B2 ;  /* 0x0000000000027941 */ /* 0x000fea0003800000 */
.L_x_25509:
        /* <DEDUP_REMOVED lines=44> */
.L_x_25508:
[----:B------:R-:W-:Y:S05]  /*12df0*/  BSYNC B1 ;  /* 0x0000000000017941 */ /* 0x000fea0003800000 */
.L_x_25507:
        /* <DEDUP_REMOVED lines=11> */
.L_x_25503:
[----:B------:R-:W-:Y:S05]  /*12eb0*/  BSYNC B0 ;  /* 0x0000000000007941 */ /* 0x000fea0003800000 */
.L_x_25502:
        /* <DEDUP_REMOVED lines=18> */
.L_x_25514:
[----:B------:R-:W-:-:S07]  /*12fe0*/  IMAD.MOV.U32 R175, RZ, RZ, R10 ;  /* 0x000000ffffaf7224 */ /* 0x000fce00078e000a */
.L_x_25515:
[----:B------:R-:W-:Y:S05]  /*12ff0*/  BSYNC B1 ;  /* 0x0000000000017941 */ /* 0x000fea0003800000 */
.L_x_25513:
        /* <DEDUP_REMOVED lines=16> */
.L_x_25519:
[----:B------:R-:W-:Y:S05]  /*13100*/  BSYNC B2 ;  /* 0x0000000000027941 */ /* 0x000fea0003800000 */
.L_x_25518:
        /* <DEDUP_REMOVED lines=44> */
.L_x_25517:
[----:B------:R-:W-:Y:S05]  /*133d0*/  BSYNC B1 ;  /* 0x0000000000017941 */ /* 0x000fea0003800000 */
.L_x_25516:
        /* <DEDUP_REMOVED lines=12> */
.L_x_25512:
[----:B------:R-:W-:Y:S05]  /*134a0*/  BSYNC B0 ;  /* 0x0000000000007941 */ /* 0x000fea0003800000 */
.L_x_25511:
[----:B------:R-:W-:Y:S01]  /*134b0*/  IMAD.WIDE.U32 R188, R192, 0x20, R234 ;  /* 0x00000020c0bc7825 */ /* 0x000fe200078e00ea */
[----:B------:R-:W-:Y:S04]  /*134c0*/  BSSY B0, `(.L_x_25520) ;  /* 0x0000018000007945 */ /* 0x000fe80003800000 */
[----:B------:R0:W-:Y:S04]  /*134d0*/  STG.E.128 desc[UR4][R188.64], R196 ;  /* 0x000000c4bc007986 */ /* 0x0001e8000c101d04 */
        /* <DEDUP_REMOVED lines=22> */
.L_x_25521:
[----:B------:R-:W-:Y:S05]  /*13640*/  BSYNC B0 ;  /* 0x0000000000007941 */ /* 0x000fea0003800000 */
.L_x_25520:
        /* <DEDUP_REMOVED lines=27> */
.L_x_25525:
[----:B------:R-:W-:-:S07]  /*13800*/  MOV R188, R10 ;  /* 0x0000000a00bc7202 */ /* 0x000fce0000000f00 */
.L_x_25526:
[----:B------:R-:W-:Y:S05]  /*13810*/  BSYNC B1 ;  /* 0x0000000000017941 */ /* 0x000fea0003800000 */
.L_x_25524:
        /* <DEDUP_REMOVED lines=16> */
.L_x_25530:
[----:B------:R-:W-:Y:S05]  /*13920*/  BSYNC B2 ;  /* 0x0000000000027941 */ /* 0x000fea0003800000 */
.L_x_25529:
        /* <DEDUP_REMOVED lines=43> */
.L_x_25528:
[----:B------:R-:W-:Y:S05]  /*13be0*/  BSYNC B1 ;  /* 0x0000000000017941 */ /* 0x000fea0003800000 */
.L_x_25527:
        /* <DEDUP_REMOVED lines=11> */
.L_x_25523:
[----:B------:R-:W-:Y:S05]  /*13ca0*/  BSYNC B0 ;  /* 0x0000000000007941 */ /* 0x000fea0003800000 */
.L_x_25522:
        /* <DEDUP_REMOVED lines=18> */
.L_x_25534:
[----:B------:R-:W-:-:S07]  /*13dd0*/  IMAD.MOV.U32 R8, RZ, RZ, R10 ;  /* 0x000000ffff087224 */ /* 0x000fce00078e000a */
.L_x_25535:
[----:B------:R-:W-:Y:S05]  /*13de0*/  BSYNC B1 ;  /* 0x0000000000017941 */ /* 0x000fea0003800000 */
.L_x_25533:
        /* <DEDUP_REMOVED lines=16> */
.L_x_25539:
[----:B------:R-:W-:Y:S05]  /*13ef0*/  BSYNC B2 ;  /* 0x0000000000027941 */ /* 0x000fea0003800000 */
.L_x_25538:
        /* <DEDUP_REMOVED lines=44> */
.L_x_25537:
[----:B------:R-:W-:Y:S05]  /*141c0*/  BSYNC B1 ;  /* 0x0000000000017941 */ /* 0x000fea0003800000 */
.L_x_25536:
        /* <DEDUP_REMOVED lines=12> */
.L_x_25532:
[----:B------:R-:W-:Y:S05]  /*14290*/  BSYNC B0 ;  /* 0x0000000000007941 */ /* 0x000fea0003800000 */
.L_x_25531:
        /* <DEDUP_REMOVED lines=18> */
.L_x_25543:
[----:B------:R-:W-:-:S07]  /*143c0*/  IMAD.MOV.U32 R8, RZ, RZ, R10 ;  /* 0x000000ffff087224 */ /* 0x000fce00078e000a */
.L_x_25544:
[----:B------:R-:W-:Y:S05]  /*143d0*/  BSYNC B1 ;  /* 0x0000000000017941 */ /* 0x000fea0003800000 */
.L_x_25542:
        /* <DEDUP_REMOVED lines=16> */
.L_x_25548:
[----:B------:R-:W-:Y:S05]  /*144e0*/  BSYNC B2 ;  /* 0x0000000000027941 */ /* 0x000fea0003800000 */
.L_x_25547:
        /* <DEDUP_REMOVED lines=44> */
.L_x_25546:
[----:B------:R-:W-:Y:S05]  /*147b0*/  BSYNC B1 ;  /* 0x0000000000017941 */ /* 0x000fea0003800000 */
.L_x_25545:
        /* <DEDUP_REMOVED lines=10> */
[----:B------:R-:W-:Y:S01]  /*14860*/  @P0 FADD.FTZ R194, R162, R194 ;  /* 0x000000c2a2c20221 */ /* 0x000fe20000010000 */
[----:B------:R-:W-:-:S07]  /*14870*/  PRMT R225, R8, 0x7610, R225 ;  /* 0x0000761008e17816 */ /* 0x000fce00000000e1 */
.L_x_25541:
[----:B------:R-:W-:Y:S05]  /*14880*/  BSYNC B0 ;  /* 0x0000000000007941 */ /* 0x000fea0003800000 */
.L_x_25540:
        /* <DEDUP_REMOVED lines=18> */
.L_x_25552:
[----:B------:R-:W-:-:S07]  /*149b0*/  IMAD.MOV.U32 R8, RZ, RZ, R10 ;  /* 0x000000ffff087224 */ /* 0x000fce00078e000a */
.L_x_25553:
[----:B------:R-:W-:Y:S05]  /*149c0*/  BSYNC B1 ;  /* 0x0000000000017941 */ /* 0x000fea0003800000 */
.L_x_25551:
        /* <DEDUP_REMOVED lines=16> */
.L_x_25557:
[----:B------:R-:W-:Y:S05]  /*14ad0*/  BSYNC B2 ;  /* 0x0000000000027941 */ /* 0x000fea0003800000 */
.L_x_25556:
        /* <DEDUP_REMOVED lines=44> */
.L_x_25555:
[----:B------:R-:W-:Y:S05]  /*14da0*/  BSYNC B1 ;  /* 0x0000000000017941 */ /* 0x000fea0003800000 */
.L_x_25554:
        /* <DEDUP_REMOVED lines=8> */
[----:B------:R-:W-:-:S05]  /*14e30*/  FSEL R8, R8, RZ, !P1 ;  /* 0x000000ff08087208 */ /* 0x000fca0004800000 */
[----:B------:R-:W-:Y:S01]  /*14e40*/  FMUL.FTZ R195, R155, R8 ;  /* 0x000000089bc37220 */ /* 0x000fe20000410000 */
[----:B------:R-:W-:-:S03]  /*14e50*/  SEL R8, RZ, 0x1, P1 ;  /* 0x00000001ff087807 */ /* 0x000fc60000800000 */
[----:B------:R-:W-:Y:S01]  /*14e60*/  @P0 FADD.FTZ R195, R163, R195 ;  /* 0x000000c3a3c30221 */ /* 0x000fe20000010000 */
[----:B------:R-:W-:-:S07]  /*14e70*/  PRMT R226, R8, 0x7610, R226 ;  /* 0x0000761008e27816 */ /* 0x000fce00000000e2 */
.L_x_25550:
[----:B------:R-:W-:Y:S05]  /*14e80*/  BSYNC B0 ;  /* 0x0000000000007941 */ /* 0x000fea0003800000 */
.L_x_25549:
        /* <DEDUP_REMOVED lines=18> */
.L_x_25561:
[----:B------:R-:W-:-:S07]  /*14fb0*/  IMAD.MOV.U32 R8, RZ, RZ, R10 ;  /* 0x000000ffff087224 */ /* 0x000fce00078e000a */
.L_x_25562:
[----:B------:R-:W-:Y:S05]  /*14fc0*/  BSYNC B1 ;  /* 0x0000000000017941 */ /* 0x000fea0003800000 */
.L_x_25560:
        /* <DEDUP_REMOVED lines=16> */
.L_x_25566:
[----:B------:R-:W-:Y:S05]  /*150d0*/  BSYNC B2 ;  /* 0x0000000000027941 */ /* 0x000fea0003800000 */
.L_x_25565:
        /* <DEDUP_REMOVED lines=44> */
.L_x_25564:
[----:B------:R-:W-:Y:S05]  /*153a0*/  BSYNC B1 ;  /* 0x0000000000017941 */ /* 0x000fea0003800000 */
.L_x_25563:
[----:B------:R-:W-:Y:S01]  /*153b0*/  HFMA2.MMA R188, -RZ, RZ, 0.1171875, 0 ;  /* 0x2f800000ffbc7435 */ /* 0x000fe200000001ff */
[----:B------:R-:W-:-:S09]  /*153c0*/  I2FP.F32.U32 R8, R8 ;  /* 0x0000000800087245 */ /* 0x000fd20000201000 */
[----:B------:R-:W-:-:S05]  /*153d0*/  FFMA.FTZ R8, R8, R188, 1.1641532182693481445e-10 ;  /* 0x2f00000008087423 */ /* 0x000fca00000100bc */
[----:B------:R-:W-:Y:S01]  /*153e0*/  FSETP.GTU.FTZ.AND P1, PT, R8, UR8, PT ;  /* 0x0000000808007c0b */ /* 0x000fe2000bf3c000 */
        /* <DEDUP_REMOVED lines=8> */
.L_x_25559:
[----:B------:R-:W-:Y:S05]  /*15470*/  BSYNC B0 ;  /* 0x0000000000007941 */ /* 0x000fea0003800000 */
.L_x_25558:
        /* <DEDUP_REMOVED lines=18> */
.L_x_25570:
[----:B------:R-:W-:-:S07]  /*155a0*/  IMAD.MOV.U32 R8, RZ, RZ, R10 ;  /* 0x000000ffff087224 */ /* 0x000fce00078e000a */
.L_x_25571:
[----:B------:R-:W-:Y:S05]  /*155b0*/  BSYNC B1 ;  /* 0x0000000000017941 */ /* 0x000fea0003800000 */
.L_x_25569:
        /* <DEDUP_REMOVED lines=16> */
.L_x_25575:
[----:B------:R-:W-:Y:S05]  /*156c0*/  BSYNC B2 ;  /* 0x0000000000027941 */ /* 0x000fea0003800000 */
.L_x_25574:
        /* <DEDUP_REMOVED lines=44> */
.L_x_25573:
[----:B------:R-:W-:Y:S05]  /*15990*/  BSYNC B1 ;  /* 0x0000000000017941 */ /* 0x000fea0003800000 */
.L_x_25572:
        /* <DEDUP_REMOVED lines=13> */
.L_x_25568:
[----:B------:R-:W-:Y:S05]  /*15a70*/  BSYNC B0 ;  /* 0x0000000000007941 */ /* 0x000fea0003800000 */
.L_x_25567:
        /* <DEDUP_REMOVED lines=18> */
.L_x_25579:
[----:B------:R-:W-:-:S07]  /*15ba0*/  IMAD.MOV.U32 R8, RZ, RZ, R10 ;  /* 0x000000ffff087224 */ /* 0x000fce00078e000a */
.L_x_25580:
[----:B------:R-:W-:Y:S05]  /*15bb0*/  BSYNC B1 ;  /* 0x0000000000017941 */ /* 0x000fea0003800000 */
.L_x_25578:
        /* <DEDUP_REMOVED lines=16> */
.L_x_25584:
[----:B------:R-:W-:Y:S05]  /*15cc0*/  BSYNC B2 ;  /* 0x0000000000027941 */ /* 0x000fea0003800000 */
.L_x_25583:
        /* <DEDUP_REMOVED lines=44> */
.L_x_25582:
[----:B------:R-:W-:Y:S05]  /*15f90*/  BSYNC B1 ;  /* 0x0000000000017941 */ /* 0x000fea0003800000 */
.L_x_25581:
        /* <DEDUP_REMOVED lines=12> */
.L_x_25577:
[----:B------:R-:W-:Y:S05]  /*16060*/  BSYNC B0 ;  /* 0x0000000000007941 */ /* 0x000fea0003800000 */
.L_x_25576:
        /* <DEDUP_REMOVED lines=18> */
.L_x_25588:
[----:B------:R-:W-:-:S07]  /*16190*/  IMAD.MOV.U32 R191, RZ, RZ, R10 ;  /* 0x000000ffffbf7224 */ /* 0x000fce00078e000a */
.L_x_25589:
[----:B------:R-:W-:Y:S05]  /*161a0*/  BSYNC B1 ;  /* 0x0000000000017941 */ /* 0x000fea0003800000 */
.L_x_25587:
        /* <DEDUP_REMOVED lines=16> */
.L_x_25593:
[----:B------:R-:W-:Y:S05]  /*162b0*/  BSYNC B2 ;  /* 0x0000000000027941 */ /* 0x000fea0003800000 */
.L_x_25592:
        /* <DEDUP_REMOVED lines=44> */
.L_x_25591:
[----:B------:R-:W-:Y:S05]  /*16580*/  BSYNC B1 ;  /* 0x0000000000017941 */ /* 0x000fea0003800000 */
.L_x_25590:
        /* <DEDUP_REMOVED lines=12> */
.L_x_25586:
[----:B------:R-:W-:Y:S05]  /*16650*/  BSYNC B0 ;  /* 0x0000000000007941 */ /* 0x000fea0003800000 */
.L_x_25585:
[----:B------:R-:W0:Y:S01]  /*16660*/  LDC.64 R232, c[0x0][0x238] ;  /* 0x00008e00ffe87b82 */ /* 0x000e220000000a00 */
[----:B------:R-:W-:Y:S01]  /*16670*/  BSSY B0, `(.L_x_25594) ;  /* 0x000001a000007945 */ /* 0x000fe20003800000 */
[----:B------:R-:W-:Y:S01]  /*16680*/  LOP3.LUT P0, RZ, R241, 0xff, RZ, 0xc0, !PT ;  /* 0x000000fff1ff7812 */ /* 0x000fe2000780c0ff */
[----:B0-----:R-:W-:-:S05]  /*16690*/  IMAD.WIDE.U32 R232, R240, 0x20, R232 ;  /* 0x00000020f0e87825 */ /* 0x001fca00078e00e8 */
[----:B------:R0:W-:Y:S04]  /*166a0*/  STG.E.128 desc[UR4][R232.64], R192 ;  /* 0x000000c0e8007986 */ /* 0x0001e8000c101d04 */
[----:B------:R0:W-:Y:S01]  /*166b0*/  STG.E.128 desc[UR4][R232.64+0x10], R188 ;  /* 0x000010bce8007986 */ /* 0x0001e2000c101d04 */
[----:B------:R-:W-:Y:S05]  /*166c0*/  @!P3 BRA `(.L_x_25595) ;  /* 0x000000000050b947 */ /* 0x000fea0003800000 */
[----:B------:R-:W-:Y:S02]  /*166d0*/  SHF.L.U32 R231, R229, 0x10, RZ ;  /* 0x00000010e5e77819 */ /* 0x000fe400000006ff */
[----:B0-----:R-:W-:Y:S02]  /*166e0*/  LOP3.LUT R232, R230, 0xffff, RZ, 0xc0, !PT ;  /* 0x0000ffffe6e87812 */ /* 0x001fe400078ec0ff */
        /* <DEDUP_REMOVED lines=18> */
.L_x_25595:
[----:B------:R-:W-:Y:S05]  /*16810*/  BSYNC B0 ;  /* 0x0000000000007941 */ /* 0x000fea0003800000 */
.L_x_25594:
[----:B------:R-:W-:Y:S01]  /*16820*/  FADD.FTZ R231, RZ, R12 ;  /* 0x0000000cffe77221 */ /* 0x000fe20000010000 */
[----:B-1----:R-:W0:Y:S01]  /*16830*/  S2R R234, SR_TID.X ;  /* 0x0000000000ea7919 */ /* 0x002e220000002100 */
        /* <DEDUP_REMOVED lines=57> */
[----:B------:R-:W-:-:S03]  /*16bd0*/  LOP3.LUT R231, R233, 0x7fffffc, RZ, 0xc0, !PT ;  /* 0x07fffffce9e77812 */ /* 0x000fc600078ec0ff */
[----:B------:R-:W-:Y:S02]  /*16be0*/  FADD.FTZ R232, R232, R191 ;  /* 0x000000bfe8e87221 */ /* 0x000fe40000010000 */
[----:B------:R-:W-:Y:S01]  /*16bf0*/  @!P0 VIADD R231, R231, 0x4 ;  /* 0x00000004e7e78836 */ /* 0x000fe20000000000 */
        /* <DEDUP_REMOVED lines=133> */
.L_x_25610:
        /* <DEDUP_REMOVED lines=55> */
[----:B0-----:R-:W-:Y:S01]  /*177c0*/  FMUL.FTZ R235, R231, R235 ;  /* 0x000000ebe7eb7220 */ /* 0x001fe20000410000 */
[----:B-1----:R-:W-:Y:S02]  /*177d0*/  FADD.FTZ R232, R233, R232 ;  /* 0x000000e8e9e87221 */ /* 0x002fe40000010000 */
[----:B------:R-:W0:Y:S02]  /*177e0*/  LDC R233, c[0x0][0x2d8] ;  /* 0x0000b600ffe97b82 */ /* 0x000e240000000800 */
[----:B------:R-:W-:-:S02]  /*177f0*/  FFMA.FTZ R232, R231, R241, R232 ;  /* 0x000000f1e7e87223 */ /* 0x000fc400000100e8 */
[----:B------:R-:W1:Y:S04]  /*17800*/  SHFL.IDX PT, R231, R235, RZ, 0x1f ;  /* 0x00001fffebe77589 */ /* 0x000e6800000e0000 */
[----:B------:R1:W0:Y:S02]  /*17810*/  SHFL.IDX PT, R234, R232, RZ, 0x1f ;  /* 0x00001fffe8ea7589 */ /* 0x00022400000e0000 */
        /* <DEDUP_REMOVED lines=17> */
[----:B------:R0:W-:Y:S04]  /*17930*/  STL [R1+0x34], R0 ;  /* 0x0000340001007387 */ /* 0x0001e80000100800 */
[----:B------:R-:W2:Y:S01]  /*17940*/  LDL R242, [R1+0x10] ;  /* 0x0000100001f27983 */ /* 0x000ea20000100800 */
[----:B------:R-:W-:-:S03]  /*17950*/  VIADD R232, R243, 0xffffffff ;  /* 0xfffffffff3e87836 */ /* 0x000fc60000000000 */
[----:B------:R-:W3:Y:S01]  /*17960*/  LDL R234, [R1+0x1c] ;  /* 0x00001c0001ea7983 */ /* 0x000ee20000100800 */
[----:B0-----:R-:W0:Y:S03]  /*17970*/  LDC R0, c[0x0][0x218] ;  /* 0x00008600ff007b82 */ /* 0x001e260000000800 */
[----:B------:R-:W4:Y:S04]  /*17980*/  LDL R235, [R1+0x24] ;  /* 0x0000240001eb7983 */ /* 0x000f280000100800 */
[----:B------:R-:W4:Y:S04]  /*17990*/  LDL R243, [R1+0x18] ;  /* 0x0000180001f37983 */ /* 0x000f280000100800 */
[----:B------:R-:W4:Y:S04]  /*179a0*/  LDL R241, [R1+0x14] ;  /* 0x0000140001f17983 */ /* 0x000f280000100800 */
[----:B------:R-:W4:Y:S04]  /*179b0*/  LDL R233, [R1+0x20] ;  /* 0x0000200001e97983 */ /* 0x000f280000100800 */
[----:B------:R-:W4:Y:S04]  /*179c0*/  LDL R252, [R1+0x28] ;  /* 0x0000280001fc7983 */ /* 0x000f280000100800 */
[----:B------:R-:W4:Y:S01]  /*179d0*/  LDL R240, [R1+0x2c] ;  /* 0x00002c0001f07983 */ /* 0x000f220000100800 */
[----:B0-----:R-:W-:-:S03]  /*179e0*/  IMAD R232, R232, R0, RZ ;  /* 0x00000000e8e87224 */ /* 0x001fc600078e02ff */
[----:B------:R0:W5:Y:S01]  /*179f0*/  LDL.LU R0, [R1+0x34] ;  /* 0x0000340001007983 */ /* 0x0001620000300800 */
[----:B------:R-:W-:-:S05]  /*17a00*/  FSEL R231, R231, RZ, !P2 ;  /* 0x000000ffe7e77208 */ /* 0x000fca0005000000 */
[----:B------:R-:W-:-:S04]  /*17a10*/  FADD.FTZ R220, -R231, R220 ;  /* 0x000000dce7dc7221 */ /* 0x000fc80000010100 */
[----:B------:R-:W-:Y:S01]  /*17a20*/  FMUL.FTZ R220, R220, UR32 ;  /* 0x00000020dcdc7c20 */ /* 0x000fe20008410000 */
[C---:B------:R-:W-:Y:S01]  /*17a30*/  FADD.FTZ R223, -R231.reuse, R223 ;  /* 0x000000dfe7df7221 */ /* 0x040fe20000010100 */
[C---:B------:R-:W-:Y:S01]  /*17a40*/  FADD.FTZ R13, -R231.reuse, R13 ;  /* 0x0000000de70d7221 */ /* 0x040fe20000010100 */
[C---:B------:R-:W-:Y:S01]  /*17a50*/  FADD.FTZ R222, -R231.reuse, R222 ;  /* 0x000000dee7de7221 */ /* 0x040fe20000010100 */
[----:B------:R-:W-:Y:S01]  /*17a60*/  FADD.FTZ R221, -R231, R221 ;  /* 0x000000dde7dd7221 */ /* 0x000fe20000010100 */
[----:B------:R-:W-:Y:S01]  /*17a70*/  FMUL.FTZ R223, R223, UR32 ;  /* 0x00000020dfdf7c20 */ /* 0x000fe20008410000 */
[----:B------:R-:W-:Y:S01]  /*17a80*/  FMUL.FTZ R13, R13, UR32 ;  /* 0x000000200d0d7c20 */ /* 0x000fe20008410000 */
[----:B------:R-:W-:Y:S01]  /*17a90*/  FADD.FTZ R12, -R231, R12 ;  /* 0x0000000ce70c7221 */ /* 0x000fe20000010100 */
[----:B------:R-:W-:Y:S01]  /*17aa0*/  FMUL.FTZ R222, R222, UR32 ;  /* 0x00000020dede7c20 */ /* 0x000fe20008410000 */
[----:B------:R-:W-:Y:S02]  /*17ab0*/  FMUL.FTZ R221, R221, UR32 ;  /* 0x00000020dddd7c20 */ /* 0x000fe40008410000 */
[----:B------:R-:W-:Y:S01]  /*17ac0*/  FMUL.FTZ R12, R12, UR32 ;  /* 0x000000200c0c7c20 */ /* 0x000fe20008410000 */
[C---:B------:R-:W-:Y:S01]  /*17ad0*/  FADD.FTZ R14, -R231.reuse, R14 ;  /* 0x0000000ee70e7221 */ /* 0x040fe20000010100 */
[----:B------:R-:W-:-:S03]  /*17ae0*/  FADD.FTZ R15, -R231, R15 ;  /* 0x0000000fe70f7221 */ /* 0x000fc60000010100 */
[----:B------:R-:W-:Y:S01]  /*17af0*/  FMUL.FTZ R14, R14, UR32 ;  /* 0x000000200e0e7c20 */ /* 0x000fe20008410000 */
[----:B------:R-:W-:Y:S01]  /*17b00*/  FMUL.FTZ R15, R15, UR32 ;  /* 0x000000200f0f7c20 */ /* 0x000fe20008410000 */
        /* <DEDUP_REMOVED lines=21> */
[----:B--2---:R-:W-:-:S02]  /*17c60*/  FFMA.FTZ R220, R242, R220, R20 ;  /* 0x000000dcf2dc7223 */ /* 0x004fc40000010014 */
[----:B------:R-:W1:Y:S01]  /*17c70*/  S2R R242, SR_TID.X ;  /* 0x0000000000f27919 */ /* 0x000e620000002100 */
[----:B---3--:R-:W-:Y:S01]  /*17c80*/  FFMA.FTZ R223, R234, R223, R23 ;  /* 0x000000dfeadf7223 */ /* 0x008fe20000010017 */
[----:B----4-:R-:W-:Y:S02]  /*17c90*/  FFMA.FTZ R13, R235, R13, R17 ;  /* 0x0000000deb0d7223 */ /* 0x010fe40000010011 */
[----:B------:R-:W2:Y:S01]  /*17ca0*/  LDC.64 R234, c[0x0][0x2b8] ;  /* 0x0000ae00ffea7b82 */ /* 0x000ea20000000a00 */
[----:B------:R-:W-:Y:S01]  /*17cb0*/  FFMA.FTZ R222, R243, R222, R22 ;  /* 0x000000def3de7223 */ /* 0x000fe20000010016 */
[----:B------:R-:W-:-:S04]  /*17cc0*/  FFMA.FTZ R221, R241, R221, R21 ;  /* 0x000000ddf1dd7223 */ /* 0x000fc80000010015 */
[----:B------:R-:W-:Y:S01]  /*17cd0*/  F2FP.BF16.F32.PACK_AB R223, R223, R222 ;  /* 0x000000dedfdf723e */ /* 0x000fe200000010ff */
[----:B------:R-:W-:Y:S01]  /*17ce0*/  FFMA.FTZ R12, R233, R12, R16 ;  /* 0x0000000ce90c7223 */ /* 0x000fe20000010010 */
[----:B------:R-:W-:-:S04]  /*17cf0*/  F2FP.BF16.F32.PACK_AB R222, R221, R220 ;  /* 0x000000dcddde723e */ /* 0x000fc800000010ff */
[----:B------:R-:W-:Y:S02]  /*17d00*/  F2FP.BF16.F32.PACK_AB R220, R13, R12 ;  /* 0x0000000c0ddc723e */ /* 0x000fe400000010ff */
[----:B------:R-:W-:-:S04]  /*17d10*/  SHF.R.S32.HI R12, RZ, 0x1f, R232 ;  /* 0x0000001fff0c7819 */ /* 0x000fc800000114e8 */
[----:B------:R-:W-:Y:S02]  /*17d20*/  LEA.HI R232, R12, R232, RZ, 0x3 ;  /* 0x000000e80ce87211 */ /* 0x000fe400078f18ff */
[----:B-1----:R-:W-:Y:S01]  /*17d30*/  LOP3.LUT R242, R242, 0x7f, RZ, 0xc0, !PT ;  /* 0x0000007ff2f27812 */ /* 0x002fe200078ec0ff */
[----:B------:R-:W-:Y:S01]  /*17d40*/  FFMA.FTZ R14, R252, R14, R18 ;  /* 0x0000000efc0e7223 */ /* 0x000fe20000010012 */
[----:B------:R-:W-:Y:S02]  /*17d50*/  FFMA.FTZ R15, R240, R15, R19 ;  /* 0x0000000ff00f7223 */ /* 0x000fe40000010013 */
[----:B------:R-:W-:-:S03]  /*17d60*/  LEA.HI.SX32 R232, R232, R242, 0x1d ;  /* 0x000000f2e8e87211 */ /* 0x000fc600078feaff */
[----:B------:R-:W-:Y:S02]  /*17d70*/  F2FP.BF16.F32.PACK_AB R221, R15, R14 ;  /* 0x0000000e0fdd723e */ /* 0x000fe400000010ff */
[----:B--2---:R-:W-:-:S04]  /*17d80*/  IMAD.WIDE.U32 R12, R232, 0x10, R234 ;  /* 0x00000010e80c7825 */ /* 0x004fc800078e00ea */
[----:B------:R-:W-:Y:S01]  /*17d90*/  FMUL.FTZ R15, R218, UR32 ;  /* 0x00000020da0f7c20 */ /* 0x000fe20008410000 */
[----:B------:R-:W-:Y:S01]  /*17da0*/  FMUL.FTZ R14, R219, UR32 ;  /* 0x00000020db0e7c20 */ /* 0x000fe20008410000 */
[----:B------:R1:W-:Y:S02]  /*17db0*/  STG.E.128 desc[UR4][R12.64], R220 ;  /* 0x000000dc0c007986 */ /* 0x0003e4000c101d04 */
[----:B------:R-:W-:Y:S01]  /*17dc0*/  FFMA.FTZ R15, R238, R15, R30 ;  /* 0x0000000fee0f7223 */ /* 0x000fe2000001001e */
[----:B------:R-:W-:-:S05]  /*17dd0*/  FFMA.FTZ R14, R239, R14, R31 ;  /* 0x0000000eef0e7223 */ /* 0x000fca000001001f */
[----:B------:R-:W-:Y:S01]  /*17de0*/  F2FP.BF16.F32.PACK_AB R15, R14, R15 ;  /* 0x0000000f0e0f723e */ /* 0x000fe200000010ff */
[----:B------:R-:W-:Y:S01]  /*17df0*/  FMUL.FTZ R14, R215, UR32 ;  /* 0x00000020d70e7c20 */ /* 0x000fe20008410000 */
[----:B------:R-:W-:Y:S01]  /*17e00*/  FMUL.FTZ R215, R216, UR32 ;  /* 0x00000020d8d77c20 */ /* 0x000fe20008410000 */
[----:B-1----:R-:W-:Y:S01]  /*17e10*/  FMUL.FTZ R13, R212, UR32 ;  /* 0x00000020d40d7c20 */ /* 0x002fe20008410000 */
[----:B------:R-:W-:Y:S01]  /*17e20*/  FMUL.FTZ R12, R213, UR32 ;  /* 0x00000020d50c7c20 */ /* 0x000fe20008410000 */
[----:B------:R-:W-:Y:S02]  /*17e30*/  FMUL.FTZ R213, R214, UR32 ;  /* 0x00000020d6d57c20 */ /* 0x000fe40008410000 */
[----:B------:R-:W-:Y:S02]  /*17e40*/  FFMA.FTZ R212, R244, R13, R24 ;  /* 0x0000000df4d47223 */ /* 0x000fe40000010018 */
[----:B------:R-:W-:Y:S01]  /*17e50*/  FFMA.FTZ R13, R246, R213, R26 ;  /* 0x000000d5f60d7223 */ /* 0x000fe2000001001a */
[----:B------:R-:W-:Y:S01]  /*17e60*/  FFMA.FTZ R213, R245, R12, R25 ;  /* 0x0000000cf5d57223 */ /* 0x000fe20000010019 */
[----:B------:R-:W-:Y:S01]  /*17e70*/  FMUL.FTZ R214, R217, UR32 ;  /* 0x00000020d9d67c20 */ /* 0x000fe20008410000 */
[----:B------:R-:W-:-:S03]  /*17e80*/  FFMA.FTZ R215, R236, R215, R28 ;  /* 0x000000d7ecd77223 */ /* 0x000fc6000001001c */
[----:B------:R-:W-:Y:S01]  /*17e90*/  FFMA.FTZ R216, R237, R214, R29 ;  /* 0x000000d6edd87223 */ /* 0x000fe2000001001d */
[----:B------:R-:W-:Y:S01]  /*17ea0*/  F2FP.BF16.F32.PACK_AB R12, R213, R212 ;  /* 0x000000d4d50c723e */ /* 0x000fe200000010ff */
[----:B------:R-:W-:Y:S01]  /*17eb0*/  FFMA.FTZ R214, R247, R14, R27 ;  /* 0x0000000ef7d67223 */ /* 0x000fe2000001001b */
[----:B------:R-:W-:Y:S02]  /*17ec0*/  IADD3 R213, R232, 0x80, RZ ;  /* 0x00000080e8d57810 */ /* 0x000fe40007ffe0ff */
[----:B------:R-:W-:Y:S02]  /*17ed0*/  F2FP.BF16.F32.PACK_AB R14, R216, R215 ;  /* 0x000000d7d80e723e */ /* 0x000fe400000010ff */
[----:B------:R-:W-:Y:S01]  /*17ee0*/  F2FP.BF16.F32.PACK_AB R13, R214, R13 ;  /* 0x0000000dd60d723e */ /* 0x000fe200000010ff */
[----:B------:R-:W-:-:S05]  /*17ef0*/  IMAD.WIDE.U32 R212, R213, 0x10, R234 ;  /* 0x00000010d5d47825 */ /* 0x000fca00078e00ea */
[----:B------:R1:W-:Y:S01]  /*17f00*/  STG.E.128 desc[UR4][R212.64], R12 ;  /* 0x0000000cd4007986 */ /* 0x0003e2000c101d04 */
[C---:B------:R-:W-:Y:S01]  /*17f10*/  FADD.FTZ R215, -R231.reuse, R174 ;  /* 0x000000aee7d77221 */ /* 0x040fe20000010100 */
        /* <DEDUP_REMOVED lines=26> */
[C---:B------:R-:W-:Y:S01]  /*180c0*/  FADD.FTZ R181, -R231.reuse, R185 ;  /* 0x000000b9e7b57221 */ /* 0x040fe20000010100 */
[----:B------:R-:W-:Y:S01]  /*180d0*/  FADD.FTZ R182, -R231, R186 ;  /* 0x000000bae7b67221 */ /* 0x000fe20000010100 */
[----:B------:R-:W-:Y:S01]  /*180e0*/  FFMA.FTZ R13, R74, R13, R34 ;  /* 0x0000000d4a0d7223 */ /* 0x000fe20000010022 */
[----:B------:R-:W-:Y:S01]  /*180f0*/  FFMA.FTZ R174, R75, R174, R35 ;  /* 0x000000ae4bae7223 */ /* 0x000fe20000010023 */
[----:B------:R-:W-:Y:S01]  /*18100*/  FADD.FTZ R185, -R231, R205 ;  /* 0x000000cde7b97221 */ /* 0x000fe20000010100 */
[----:B------:R-:W-:Y:S01]  /*18110*/  F2FP.BF16.F32.PACK_AB R12, R173, R12 ;  /* 0x0000000cad0c723e */ /* 0x000fe200000010ff */
[----:B------:R-:W-:Y:S01]  /*18120*/  FMUL.FTZ R173, R180, UR32 ;  /* 0x00000020b4ad7c20 */ /* 0x000fe20008410000 */
[----:B------:R-:W-:Y:S01]  /*18130*/  FMUL.FTZ R172, R181, UR32 ;  /* 0x00000020b5ac7c20 */ /* 0x000fe20008410000 */
[----:B------:R-:W-:Y:S01]  /*18140*/  FMUL.FTZ R181, R182, UR32 ;  /* 0x00000020b6b57c20 */ /* 0x000fe20008410000 */
[----:B------:R-:W-:Y:S01]  /*18150*/  F2FP.BF16.F32.PACK_AB R13, R174, R13 ;  /* 0x0000000dae0d723e */ /* 0x000fe200000010ff */
[----:B------:R-:W-:Y:S01]  /*18160*/  FMUL.FTZ R182, R185, UR32 ;  /* 0x00000020b9b67c20 */ /* 0x000fe20008410000 */
[----:B------:R-:W-:Y:S01]  /*18170*/  FMUL.FTZ R174, R187, UR32 ;  /* 0x00000020bbae7c20 */ /* 0x000fe20008410000 */
[----:B------:R-:W-:Y:S01]  /*18180*/  FFMA.FTZ R180, R80, R173, R40 ;  /* 0x000000ad50b47223 */ /* 0x000fe20000010028 */
[----:B------:R-:W-:Y:S01]  /*18190*/  FMUL.FTZ R187, R184, UR32 ;  /* 0x00000020b8bb7c20 */ /* 0x000fe20008410000 */
[----:B------:R-:W-:Y:S01]  /*181a0*/  FFMA.FTZ R173, R82, R181, R42 ;  /* 0x000000b552ad7223 */ /* 0x000fe2000001002a */
[----:B------:R-:W-:Y:S01]  /*181b0*/  FFMA.FTZ R184, R85, R182, R45 ;  /* 0x000000b655b87223 */ /* 0x000fe2000001002d */
[----:B------:R-:W-:Y:S01]  /*181c0*/  FFMA.FTZ R181, R81, R172, R41 ;  /* 0x000000ac51b57223 */ /* 0x000fe20000010029 */
[----:B------:R-:W-:Y:S01]  /*181d0*/  FFMA.FTZ R182, R83, R174, R43 ;  /* 0x000000ae53b67223 */ /* 0x000fe2000001002b */
[C---:B------:R-:W-:Y:S01]  /*181e0*/  FADD.FTZ R183, -R231.reuse, R177 ;  /* 0x000000b1e7b77221 */ /* 0x040fe20000010100 */
[----:B------:R-:W-:Y:S01]  /*181f0*/  FADD.FTZ R177, -R231, R200 ;  /* 0x000000c8e7b17221 */ /* 0x000fe20000010100 */
[----:B------:R-:W-:Y:S01]  /*18200*/  FFMA.FTZ R187, R84, R187, R44 ;  /* 0x000000bb54bb7223 */ /* 0x000fe2000001002c */
        /* <DEDUP_REMOVED lines=8> */
[----:B------:R-:W-:Y:S01]  /*18290*/  FFMA.FTZ R177, R90, R181, R50 ;  /* 0x000000b55ab17223 */ /* 0x000fe20000010032 */
[----:B------:R-:W-:Y:S01]  /*182a0*/  FFMA.FTZ R184, R95, R182, R55 ;  /* 0x000000b65fb87223 */ /* 0x000fe20000010037 */
[----:B------:R-:W-:Y:S01]  /*182b0*/  FFMA.FTZ R181, R92, R179, R52 ;  /* 0x000000b35cb57223 */ /* 0x000fe20000010034 */
[----:B------:R-:W-:Y:S01]  /*182c0*/  FFMA.FTZ R182, R93, R180, R53 ;  /* 0x000000b45db67223 */ /* 0x000fe20000010035 */
[----:B------:R-:W-:Y:S01]  /*182d0*/  FMUL.FTZ R185, R202, UR32 ;  /* 0x00000020cab97c20 */ /* 0x000fe20008410000 */
[----:B------:R-:W-:-:S03]  /*182e0*/  FFMA.FTZ R180, R91, R178, R51 ;  /* 0x000000b25bb47223 */ /* 0x000fc60000010033 */
        /* <DEDUP_REMOVED lines=19> */
[C---:B------:R-:W-:Y:S01]  /*18420*/  FADD.FTZ R216, -R231.reuse, R175 ;  /* 0x000000afe7d87221 */ /* 0x040fe20000010100 */
[C---:B------:R-:W-:Y:S01]  /*18430*/  FADD.FTZ R218, -R231.reuse, R188 ;  /* 0x000000bce7da7221 */ /* 0x040fe20000010100 */
[----:B------:R-:W-:Y:S01]  /*18440*/  FADD.FTZ R220, -R231, R190 ;  /* 0x000000bee7dc7221 */ /* 0x000fe20000010100 */
[----:B------:R-:W-:Y:S01]  /*18450*/  F2FP.BF16.F32.PACK_AB R176, R181, R176 ;  /* 0x000000b0b5b0723e */ /* 0x000fe200000010ff */
[C---:B------:R-:W-:Y:S01]  /*18460*/  FADD.FTZ R205, -R231.reuse, R192 ;  /* 0x000000c0e7cd7221 */ /* 0x040fe20000010100 */
[C---:B------:R-:W-:Y:S01]  /*18470*/  FADD.FTZ R212, -R231.reuse, R193 ;  /* 0x000000c1e7d47221 */ /* 0x040fe20000010100 */
[C---:B------:R-:W-:Y:S01]  /*18480*/  FADD.FTZ R217, -R231.reuse, R195 ;  /* 0x000000c3e7d97221 */ /* 0x040fe20000010100 */
[C---:B------:R-:W-:Y:S01]  /*18490*/  FADD.FTZ R219, -R231.reuse, R189 ;  /* 0x000000bde7db7221 */ /* 0x040fe20000010100 */
[----:B------:R-:W-:Y:S01]  /*184a0*/  FADD.FTZ R221, -R231, R191 ;  /* 0x000000bfe7dd7221 */ /* 0x000fe20000010100 */
[----:B------:R-:W-:Y:S01]  /*184b0*/  FMUL.FTZ R175, R206, UR32 ;  /* 0x00000020ceaf7c20 */ /* 0x000fe20008410000 */
        /* <DEDUP_REMOVED lines=15> */
[C---:B------:R-:W-:Y:S01]  /*185b0*/  VIADD R189, R232.reuse, 0x100 ;  /* 0x00000100e8bd7836 */ /* 0x040fe20000000000 */
[----:B------:R-:W-:Y:S01]  /*185c0*/  IADD3 R191, R232, 0x180, RZ ;  /* 0x00000180e8bf7810 */ /* 0x000fe20007ffe0ff */
[----:B------:R-:W-:Y:S01]  /*185d0*/  FFMA.FTZ R175, R86, R175, R46 ;  /* 0x000000af56af7223 */ /* 0x000fe2000001002e */
[----:B------:R-:W-:Y:S01]  /*185e0*/  FFMA.FTZ R206, R87, R206, R47 ;  /* 0x000000ce57ce7223 */ /* 0x000fe2000001002f */
[----:B------:R-:W-:Y:S01]  /*185f0*/  FFMA.FTZ R180, R96, R185, R56 ;  /* 0x000000b960b47223 */ /* 0x000fe20000010038 */
[----:B------:R-:W-:Y:S01]  /*18600*/  FFMA.FTZ R185, R97, R200, R57 ;  /* 0x000000c861b97223 */ /* 0x000fe20000010039 */
[----:B------:R-:W-:Y:S01]  /*18610*/  FFMA.FTZ R198, R106, R187, R66 ;  /* 0x000000bb6ac67223 */ /* 0x000fe20000010042 */
[C---:B------:R-:W-:Y:S01]  /*18620*/  VIADD R193, R232.reuse, 0x200 ;  /* 0x00000200e8c17836 */ /* 0x040fe20000000000 */
        /* <DEDUP_REMOVED lines=11> */
[----:B------:R-:W-:Y:S01]  /*186e0*/  F2FP.BF16.F32.PACK_AB R175, R206, R175 ;  /* 0x000000afceaf723e */ /* 0x000fe200000010ff */
[----:B------:R-:W-:Y:S01]  /*186f0*/  IMAD.WIDE.U32 R188, R189, 0x10, R234 ;  /* 0x00000010bdbc7825 */ /* 0x000fe200078e00ea */
[----:B------:R-:W-:-:S03]  /*18700*/  F2FP.BF16.F32.PACK_AB R183, R216, R183 ;  /* 0x000000b7d8b7723e */ /* 0x000fc600000010ff */
[----:B------:R-:W-:Y:S01]  /*18710*/  IMAD.WIDE.U32 R190, R191, 0x10, R234 ;  /* 0x00000010bfbe7825 */ /* 0x000fe200078e00ea */
[----:B------:R-:W-:-:S03]  /*18720*/  F2FP.BF16.F32.PACK_AB R180, R185, R180 ;  /* 0x000000b4b9b4723e */ /* 0x000fc600000010ff */
[--C-:B------:R-:W-:Y:S01]  /*18730*/  IMAD.WIDE.U32 R192, R193, 0x10, R234.reuse ;  /* 0x00000010c1c07825 */ /* 0x100fe200078e00ea */
[----:B------:R-:W-:Y:S01]  /*18740*/  F2FP.BF16.F32.PACK_AB R187, R204, R187 ;  /* 0x000000bbccbb723e */ /* 0x000fe200000010ff */
[----:B------:R0:W-:Y:S01]  /*18750*/  STG.E.128 desc[UR4][R188.64], R12 ;  /* 0x0000000cbc007986 */ /* 0x0001e2000c101d04 */
[----:B------:R-:W-:Y:S01]  /*18760*/  F2FP.BF16.F32.PACK_AB R186, R203, R200 ;  /* 0x000000c8cbba723e */ /* 0x000fe200000010ff */
[--C-:B------:R-:W-:Y:S01]  /*18770*/  IMAD.WIDE.U32 R194, R195, 0x10, R234.reuse ;  /* 0x00000010c3c27825 */ /* 0x100fe200078e00ea */
[----:B------:R-:W-:Y:S02]  /*18780*/  F2FP.BF16.F32.PACK_AB R185, R201, R198 ;  /* 0x000000c6c9b9723e */ /* 0x000fe400000010ff */
[----:B------:R-:W-:Y:S01]  /*18790*/  F2FP.BF16.F32.PACK_AB R184, R199, R184 ;  /* 0x000000b8c7b8723e */ /* 0x000fe200000010ff */
[----:B------:R-:W-:Y:S01]  /*187a0*/  IMAD.WIDE.U32 R196, R197, 0x10, R234 ;  /* 0x00000010c5c47825 */ /* 0x000fe200078e00ea */
[----:B------:R0:W-:Y:S04]  /*187b0*/  STG.E.128 desc[UR4][R190.64], R172 ;  /* 0x000000acbe007986 */ /* 0x0001e8000c101d04 */
[----:B------:R0:W-:Y:S04]  /*187c0*/  STG.E.128 desc[UR4][R192.64], R176 ;  /* 0x000000b0c0007986 */ /* 0x0001e8000c101d04 */
[----:B------:R0:W-:Y:S04]  /*187d0*/  STG.E.128 desc[UR4][R194.64], R180 ;  /* 0x000000b4c2007986 */ /* 0x0001e8000c101d04 */
[----:B------:R0:W-:Y:S02]  /*187e0*/  STG.E.128 desc[UR4][R196.64], R184 ;  /* 0x000000b8c4007986 */ /* 0x0001e4000c101d04 */
.L_x_25598:
[----:B------:R-:W-:Y:S05]  /*187f0*/  BSYNC B0 ;  /* 0x0000000000007941 */ /* 0x000fea0003800000 */
.L_x_25597:
[----:B-----5:R-:W-:Y:S02]  /*18800*/  IADD3 R0, R0, UR12, RZ ;  /* 0x0000000c00007c10 */ /* 0x020fe4000fffe0ff */
[----:B------:R-:W-:Y:S02]  /*18810*/  SEL R241, RZ, 0x1, P0 ;  /* 0x00000001fff17807 */ /* 0x000fe40000000000 */
[----:B------:R-:W-:-:S13]  /*18820*/  ISETP.GE.AND P1, PT, R0, UR13, PT ;  /* 0x0000000d00007c0c */ /* 0x000fda000bf26270 */
[----:B------:R-:W-:Y:S05]  /*18830*/  @!P1 BRA `(.L_x_25599) ;  /* 0xfffffe8000f09947 */ /* 0x000fea000383ffff */
[----:B------:R-:W-:Y:S05]  /*18840*/  EXIT ;  /* 0x000000000000794d */ /* 0x000fea0003800000 */
.L_x_25596:
[----:B------:R-:W-:Y:S01]  /*18850*/  IMAD.MOV.U32 R252, RZ, RZ, R232 ;  /* 0x000000fffffc7224 */ /* 0x000fe200078e00e8 */
[----:B------:R-:W-:Y:S01]  /*18860*/  MOV R240, 0x1 ;  /* 0x0000000100f07802 */ /* 0x000fe20000000f00 */
[----:B------:R-:W-:Y:S01]  /*18870*/  IMAD.MOV.U32 R235, RZ, RZ, 0x1f ;  /* 0x0000001fffeb7424 */ /* 0x000fe200078e00ff */
[----:B------:R-:W-:-:S07]  /*18880*/  MOV R233, 0xffffffff ;  /* 0xffffffff00e97802 */ /* 0x000fce0000000f00 */
[----:B------:R-:W-:Y:S05]  /*18890*/  WARPSYNC.COLLECTIVE R233, `(.L_x_25600) ;  /* 0x00000000e9087348 */ /* 0x000fea0003c00000 */
[----:B------:R0:W1:Y:S02]  /*188a0*/  SHFL.BFLY P3, R242, R252, R240, R235 ;  /* 0x0c0000f0fcf27389 */ /* 0x00006400000600eb */
[----:B01----:R-:W-:Y:S01]  /*188b0*/  ENDCOLLECTIVE ;  /* 0x000000000000791b */ /* 0x003fe20003800000 */
.L_x_25600:
        /* <DEDUP_REMOVED lines=8> */
.L_x_25601:
        /* <DEDUP_REMOVED lines=8> */
.L_x_25602:
        /* <DEDUP_REMOVED lines=8> */
.L_x_25603:
        /* <DEDUP_REMOVED lines=8> */
.L_x_25604:
[----:B------:R-:W-:Y:S02]  /*18ac0*/  IMAD.MOV.U32 R240, RZ, RZ, 0x1 ;  /* 0x00000001fff07424 */ /* 0x000fe400078e00ff */
[----:B------:R-:W-:-:S04]  /*18ad0*/  IMAD.MOV.U32 R233, RZ, RZ, R242 ;  /* 0x000000ffffe97224 */ /* 0x000fc800078e00f2 */
        /* <DEDUP_REMOVED lines=115> */
[----:B------:R-:W-:-:S04]  /*19210*/  IMAD.MOV.U32 R233, RZ, RZ, -0x1 ;  /* 0xffffffffffe97424 */ /* 0x000fc800078e00ff */
[----:B------:R-:W-:-:S07]  /*19220*/  MOV R252, R241 ;  /* 0x000000f100fc7202 */ /* 0x000fce0000000f00 */
[----:B------:R-:W-:Y:S05]  /*19230*/  WARPSYNC.COLLECTIVE R233, `(.L_x_25605) ;  /* 0x00000000e9087348 */ /* 0x000fea0003c00000 */
[----:B------:R0:W1:Y:S02]  /*19240*/  SHFL.BFLY P3, R242, R252, R240, R235 ;  /* 0x0c0000f0fcf27389 */ /* 0x00006400000600eb */
[----:B01----:R-:W-:Y:S01]  /*19250*/  ENDCOLLECTIVE ;  /* 0x000000000000791b */ /* 0x003fe20003800000 */
.L_x_25605:
[----:B------:R-:W-:Y:S01]  /*19260*/  HFMA2.MMA R240, -RZ, RZ, 0, 1.1920928955078125e-07 ;  /* 0x00000002fff07435 */ /* 0x000fe200000001ff */
[----:B------:R-:W-:-:S05]  /*19270*/  MOV R233, R242 ;  /* 0x000000f200e97202 */ /* 0x000fca0000000f00 */
[----:B------:R-:W-:Y:S01]  /*19280*/  FADD.FTZ R241, R241, R233 ;  /* 0x000000e9f1f17221 */ /* 0x000fe20000010000 */
[----:B------:R-:W-:-:S03]  /*19290*/  IMAD.MOV.U32 R233, RZ, RZ, -0x1 ;  /* 0xffffffffffe97424 */ /* 0x000fc600078e00ff */
[----:B------:R-:W-:-:S07]  /*192a0*/  IMAD.MOV.U32 R252, RZ, RZ, R241 ;  /* 0x000000fffffc7224 */ /* 0x000fce00078e00f1 */
[----:B------:R-:W-:Y:S05]  /*192b0*/  WARPSYNC.COLLECTIVE R233, `(.L_x_25606) ;  /* 0x00000000e9087348 */ /* 0x000fea0003c00000 */
[----:B------:R0:W1:Y:S02]  /*192c0*/  SHFL.BFLY P3, R242, R252, R240, R235 ;  /* 0x0c0000f0fcf27389 */ /* 0x00006400000600eb */
[----:B01----:R-:W-:Y:S01]  /*192d0*/  ENDCOLLECTIVE ;  /* 0x000000000000791b */ /* 0x003fe20003800000 */
.L_x_25606:
[----:B------:R-:W-:Y:S01]  /*192e0*/  HFMA2.MMA R240, -RZ, RZ, 0, 2.384185791015625e-07 ;  /* 0x00000004fff07435 */ /* 0x000fe200000001ff */
[----:B------:R-:W-:-:S05]  /*192f0*/  MOV R233, R242 ;  /* 0x000000f200e97202 */ /* 0x000fca0000000f00 */
[----:B------:R-:W-:Y:S01]  /*19300*/  FADD.FTZ R241, R241, R233 ;  /* 0x000000e9f1f17221 */ /* 0x000fe20000010000 */
[----:B------:R-:W-:-:S03]  /*19310*/  IMAD.MOV.U32 R233, RZ, RZ, -0x1 ;  /* 0xffffffffffe97424 */ /* 0x000fc600078e00ff */
[----:B------:R-:W-:-:S07]  /*19320*/  IMAD.MOV.U32 R252, RZ, RZ, R241 ;  /* 0x000000fffffc7224 */ /* 0x000fce00078e00f1 */
[----:B------:R-:W-:Y:S05]  /*19330*/  WARPSYNC.COLLECTIVE R233, `(.L_x_25607) ;  /* 0x00000000e9087348 */ /* 0x000fea0003c00000 */
[----:B------:R0:W1:Y:S02]  /*19340*/  SHFL.BFLY P3, R242, R252, R240, R235 ;  /* 0x0c0000f0fcf27389 */ /* 0x00006400000600eb */
[----:B01----:R-:W-:Y:S01]  /*19350*/  ENDCOLLECTIVE ;  /* 0x000000000000791b */ /* 0x003fe20003800000 */
.L_x_25607:
[----:B------:R-:W-:Y:S01]  /*19360*/  HFMA2.MMA R240, -RZ, RZ, 0, 4.76837158203125e-07 ;  /* 0x00000008fff07435 */ /* 0x000fe200000001ff */
[----:B------:R-:W-:-:S05]  /*19370*/  MOV R233, R242 ;  /* 0x000000f200e97202 */ /* 0x000fca0000000f00 */
[----:B------:R-:W-:Y:S01]  /*19380*/  FADD.FTZ R241, R241, R233 ;  /* 0x000000e9f1f17221 */ /* 0x000fe20000010000 */
[----:B------:R-:W-:-:S03]  /*19390*/  IMAD.MOV.U32 R233, RZ, RZ, -0x1 ;  /* 0xffffffffffe97424 */ /* 0x000fc600078e00ff */
[----:B------:R-:W-:-:S07]  /*193a0*/  IMAD.MOV.U32 R252, RZ, RZ, R241 ;  /* 0x000000fffffc7224 */ /* 0x000fce00078e00f1 */
[----:B------:R-:W-:Y:S05]  /*193b0*/  WARPSYNC.COLLECTIVE R233, `(.L_x_25608) ;  /* 0x00000000e9087348 */ /* 0x000fea0003c00000 */
[----:B------:R0:W1:Y:S02]  /*193c0*/  SHFL.BFLY P3, R242, R252, R240, R235 ;  /* 0x0c0000f0fcf27389 */ /* 0x00006400000600eb */
[----:B01----:R-:W-:Y:S01]  /*193d0*/  ENDCOLLECTIVE ;  /* 0x000000000000791b */ /* 0x003fe20003800000 */
.L_x_25608:
[----:B------:R-:W-:Y:S01]  /*193e0*/  HFMA2.MMA R240, -RZ, RZ, 0, 9.5367431640625e-07 ;  /* 0x00000010fff07435 */ /* 0x000fe200000001ff */
[----:B------:R-:W-:-:S05]  /*193f0*/  MOV R233, R242 ;  /* 0x000000f200e97202 */ /* 0x000fca0000000f00 */
[----:B------:R-:W-:Y:S01]  /*19400*/  FADD.FTZ R241, R241, R233 ;  /* 0x000000e9f1f17221 */ /* 0x000fe20000010000 */
[----:B------:R-:W-:-:S03]  /*19410*/  IMAD.MOV.U32 R233, RZ, RZ, -0x1 ;  /* 0xffffffffffe97424 */ /* 0x000fc600078e00ff */
[----:B------:R-:W-:-:S07]  /*19420*/  IMAD.MOV.U32 R252, RZ, RZ, R241 ;  /* 0x000000fffffc7224 */ /* 0x000fce00078e00f1 */
[----:B------:R-:W-:Y:S05]  /*19430*/  WARPSYNC.COLLECTIVE R233, `(.L_x_25609) ;  /* 0x00000000e9087348 */ /* 0x000fea0003c00000 */
[----:B------:R0:W1:Y:S02]  /*19440*/  SHFL.BFLY P3, R242, R252, R240, R235 ;  /* 0x0c0000f0fcf27389 */ /* 0x00006400000600eb */
[----:B01----:R-:W-:Y:S01]  /*19450*/  ENDCOLLECTIVE ;  /* 0x000000000000791b */ /* 0x003fe20003800000 */
.L_x_25609:
[----:B------:R-:W-:Y:S01]  /*19460*/  MOV R233, R242 ;  /* 0x000000f200e97202 */ /* 0x000fe20000000f00 */
[----:B------:R-:W-:Y:S06]  /*19470*/  BRA `(.L_x_25610) ;  /* 0xffffffdc00f47947 */ /* 0x000fec000383ffff */
.L_x_25611:
        /* <DEDUP_REMOVED lines=16> */
.L_x_46039:


//--------------------- .text._ZN10layer_norm13ln_fwd_kernelINS_13Kernel_traitsIf6__halfS2_S2_fjLj7168ELj1ELj1ELj4ELj16ENS_18Kernel_traits_baseILj7168EfS2_S2_S2_fjLj128EEEEELb0ELb0ELb0ELb0EEEvNS_9FwdParamsE --------------------------
	.section	.text._ZN10layer_norm13ln_fwd_kernelINS_13Kernel_traitsIf6__halfS2_S2_fjLj7168ELj1ELj1ELj4ELj16ENS_18Kernel_traits_baseILj7168EfS2_S2_S2_fjLj128EEEEELb0ELb0ELb0ELb0EEEvNS_9FwdParamsE,"ax",@progbits
	.align	128
        .global         _ZN10layer_norm13ln_fwd_kernelINS_13Kernel_traitsIf6__halfS2_S2_fjLj7168ELj1ELj1ELj4ELj16ENS_18Kernel_traits_baseILj7168EfS2_S2_S2_fjLj128EEEEELb0ELb0ELb0ELb0EEEvNS_9FwdParamsE
        .type           _ZN10layer_norm13ln_fwd_kernelINS_13Kernel_traitsIf6__halfS2_S2_fjLj7168ELj1ELj1ELj4ELj16ENS_18Kernel_traits_baseILj7168EfS2_S2_S2_fjLj128EEEEELb0ELb0ELb0ELb0EEEvNS_9FwdParamsE,@function
        .size           _ZN10layer_norm13ln_fwd_kernelINS_13Kernel_traitsIf6__halfS2_S2_fjLj7168ELj1ELj1ELj4ELj16ENS_18Kernel_traits_baseILj7168EfS2_S2_S2_fjLj128EEEEELb0ELb0ELb0ELb0EEEvNS_9FwdParamsE,(.L_x_46040 - _ZN10layer_norm13ln_fwd_kernelINS_13Kernel_traitsIf6__halfS2_S2_fjLj7168ELj1ELj1ELj4ELj16ENS_18Kernel_traits_baseILj7168EfS2_S2_S2_fjLj128EEEEELb0ELb0ELb0ELb0EEEvNS_9FwdParamsE)
        .other          _ZN10layer_norm13ln_fwd_kernelINS_13Kernel_traitsIf6__halfS2_S2_fjLj7168ELj1ELj1ELj4ELj16ENS_18Kernel_traits_baseILj7168EfS2_S2_S2_fjLj128EEEEELb0ELb0ELb0ELb0EEEvNS_9FwdParamsE,@"STO_CUDA_ENTRY STV_DEFAULT"
_ZN10layer_norm13ln_fwd_kernelINS_13Kernel_traitsIf6__halfS2_S2_fjLj7168ELj1ELj1ELj4ELj16ENS_18Kernel_traits_baseILj7168EfS2_S2_S2_fjLj128EEEEELb0ELb0ELb0ELb0EEEvNS_9FwdParamsE:
.text._ZN10layer_norm13ln_fwd_kernelINS_13Kernel_traitsIf6__halfS2_S2_fjLj7168ELj1ELj1ELj4ELj16ENS_18Kernel_traits_baseILj7168EfS2_S2_S2_fjLj128EEEEELb0ELb0ELb0ELb0EEEvNS_9FwdParamsE:
        /* <DEDUP_REMOVED lines=40> */
.L_x_25613:
[----:B------:R-:W-:Y:S05]  /*0280*/  BSYNC B0 ;  /* 0x0000000000007941 */ /* 0x000fea0003800000 */
.L_x_25612:
        /* <DEDUP_REMOVED lines=18> */
.L_x_25615:
[----:B------:R-:W-:Y:S05]  /*03b0*/  BSYNC B0 ;  /* 0x0000000000007941 */ /* 0x000fea0003800000 */
.L_x_25614:
        /* <DEDUP_REMOVED lines=18> */
.L_x_25617:
[----:B------:R-:W-:Y:S05]  /*04e0*/  BSYNC B0 ;  /* 0x0000000000007941 */ /* 0x000fea0003800000 */
.L_x_25616:
        /* <DEDUP_REMOVED lines=18> */
.L_x_25619:
[----:B------:R-:W-:Y:S05]  /*0610*/  BSYNC B0 ;  /* 0x0000000000007941 */ /* 0x000fea0003800000 */
.L_x_25618:
        /* <DEDUP_REMOVED lines=18> */
.L_x_25621:
[----:B------:R-:W-:Y:S05]  /*0740*/  BSYNC B0 ;  /* 0x0000000000007941 */ /* 0x000fea0003800000 */
.L_x_25620:
        /* <DEDUP_REMOVED lines=21> */
.L_x_25623:
[----:B------:R-:W-:Y:S05]  /*08a0*/  BSYNC B0 ;  /* 0x0000000000007941 */ /* 0x000fea0003800000 */
.L_x_25622:
        /* <DEDUP_REMOVED lines=20> */
.L_x_25625:
[----:B------:R-:W-:Y:S05]  /*09f0*/  BSYNC B0 ;  /* 0x0000000000007941 */ /* 0x000fea0003800000 */
.L_x_25624:
        /* <DEDUP_REMOVED lines=37> */
.L_x_25823:
        /* <DEDUP_REMOVED lines=10> */
[----:B------:R-:W-:Y:S01]  /*0cf0*/  MOV R12, R245 ;  /* 0x000000f5000c7202 */ /* 0x000fe20000000f00 */
[----:B--2---:R-:W-:Y:S01]  /*0d00*/  @P0 HADD2.F32 R10, -RZ, R176.H0_H0 ;  /* 0x200000b0ff0a0230 */ /* 0x004fe20000004100 */
        /* <DEDUP_REMOVED lines=10> */
[----:B------:R-:W-:Y:S01]  /*0db0*/  ISETP.NE.AND.EX P3, PT, RZ, UR13, PT, P3 ;  /* 0x0000000dff007c0c */ /* 0x000fe2000bf65330 */
[----:B--2---:R-:W-:-:S05]  /*0dc0*/  HADD2.F32 R7, -RZ, R176.H0_H0 ;  /* 0x200000b0ff077230 */ /* 0x004fca0000004100 */
[----:B------:R-:W-:-:S07]  /*0dd0*/  FMUL.FTZ R7, R7, R10 ;  /* 0x0000000a07077220 */ /* 0x000fce0000410000 */
[----:B-1----:R-:W-:Y:S05]  /*0de0*/  @P3 BRA `(.L_x_25628) ;  /* 0x0000000000083947 */ /* 0x002fea0003800000 */
[----:B------:R-:W-:Y:S05]  /*0df0*/  @P1 BRA `(.L_x_25629) ;  /* 0x00000000000c1947 */ /* 0x000fea0003800000 */
[----:B------:R-:W-:Y:S05]  /*0e00*/  BRA `(.L_x_25630) ;  /* 0x0000000000107947 */ /* 0x000fea0003800000 */
.L_x_25628:
[----:B-----5:R-:W-:-:S05]  /*0e10*/  HADD2.F32 R12, -RZ, R60.H0_H0 ;  /* 0x2000003cff0c7230 */ /* 0x020fca0000004100 */
[----:B------:R-:W-:-:S07]  /*0e20*/  FADD.FTZ R7, R12, R7 ;  /* 0x000000070c077221 */ /* 0x000fce0000010000 */
.L_x_25629:
[----:B------:R-:W-:-:S04]  /*0e30*/  F2FP.F16.F32.PACK_AB R28, RZ, R7 ;  /* 0x00000007ff1c723e */ /* 0x000fc800000000ff */
[----:B------:R-:W-:-:S07]  /*0e40*/  PRMT R56, R28, 0x7610, R56 ;  /* 0x000076101c387816 */ /* 0x000fce0000000038 */
.L_x_25630:
[----:B------:R-:W-:-:S05]  /*0e50*/  HADD2.F32 R9, -RZ, R176.H1_H1 ;  /* 0x300000b0ff097230 */ /* 0x000fca0000004100 */
[----:B------:R-:W-:Y:S01]  /*0e60*/  FMUL.FTZ R9, R9, R10 ;  /* 0x0000000a09097220 */ /* 0x000fe20000410000 */
[----:B------:R-:W-:Y:S06]  /*0e70*/  @P3 BRA `(.L_x_25631) ;  /* 0x0000000000083947 */ /* 0x000fec0003800000 */
[----:B------:R-:W-:Y:S05]  /*0e80*/  @P1 BRA `(.L_x_25632) ;  /* 0x00000000000c1947 */ /* 0x000fea0003800000 */
[----:B------:R-:W-:Y:S05]  /*0e90*/  BRA `(.L_x_25633) ;  /* 0x0000000000107947 */ /* 0x000fea0003800000 */
.L_x_25631:
[----:B-----5:R-:W-:-:S05]  /*0ea0*/  HADD2.F32 R12, -RZ, R60.H1_H1 ;  /* 0x3000003cff0c7230 */ /* 0x020fca0000004100 */
[----:B------:R-:W-:-:S07]  /*0eb0*/  FADD.FTZ R9, R12, R9 ;  /* 0x000000090c097221 */ /* 0x000fce0000010000 */
.L_x_25632:
[----:B------:R-:W-:-:S04]  /*0ec0*/  F2FP.F16.F32.PACK_AB R28, RZ, R9 ;  /* 0x00000009ff1c723e */ /* 0x000fc800000000ff */
[----:B------:R-:W-:-:S07]  /*0ed0*/  PRMT R56, R56, 0x5410, R28 ;  /* 0x0000541038387816 */ /* 0x000fce000000001c */
.L_x_25633:
[----:B------:R-:W-:-:S05]  /*0ee0*/  HADD2.F32 R11, -RZ, R177.H0_H0 ;  /* 0x200000b1ff0b7230 */ /* 0x000fca0000004100 */
[----:B------:R-:W-:Y:S01]  /*0ef0*/  FMUL.FTZ R11, R11, R10 ;  /* 0x0000000a0b0b7220 */ /* 0x000fe20000410000 */
[----:B------:R-:W-:Y:S06]  /*0f00*/  @P3 BRA `(.L_x_25634) ;  /* 0x0000000000083947 */ /* 0x000fec0003800000 */
[----:B------:R-:W-:Y:S05]  /*0f10*/  @P1 BRA `(.L_x_25635) ;  /* 0x00000000000c1947 */ /* 0x000fea0003800000 */
[----:B------:R-:W-:Y:S05]  /*0f20*/  BRA `(.L_x_25636) ;  /* 0x0000000000107947 */ /* 0x000fea0003800000 */
.L_x_25634:
[----:B-----5:R-:W-:-:S05]  /*0f30*/  HADD2.F32 R12, -RZ, R61.H0_H0 ;  /* 0x2000003dff0c7230 */ /* 0x020fca0000004100 */
[----:B------:R-:W-:-:S07]  /*0f40*/  FADD.FTZ R11, R12, R11 ;  /* 0x0000000b0c0b7221 */ /* 0x000fce0000010000 */
.L_x_25635:
[----:B------:R-:W-:-:S04]  /*0f50*/  F2FP.F16.F32.PACK_AB R12, RZ, R11 ;  /* 0x0000000bff0c723e */ /* 0x000fc800000000ff */
[----:B------:R-:W-:-:S07]  /*0f60*/  PRMT R57, R12, 0x7610, R57 ;  /* 0x000076100c397816 */ /* 0x000fce0000000039 */
.L_x_25636:
[----:B------:R-:W-:-:S05]  /*0f70*/  HADD2.F32 R49, -RZ, R177.H1_H1 ;  /* 0x300000b1ff317230 */ /* 0x000fca0000004100 */
[----:B------:R-:W-:Y:S01]  /*0f80*/  FMUL.FTZ R49, R49, R10 ;  /* 0x0000000a31317220 */ /* 0x000fe20000410000 */
[----:B------:R-:W-:Y:S06]  /*0f90*/  @P3 BRA `(.L_x_25637) ;  /* 0x0000000000083947 */ /* 0x000fec0003800000 */
[----:B------:R-:W-:Y:S05]  /*0fa0*/  @P1 BRA `(.L_x_25638) ;  /* 0x00000000000c1947 */ /* 0x000fea0003800000 */
[----:B------:R-:W-:Y:S05]  /*0fb0*/  BRA `(.L_x_25639) ;  /* 0x0000000000107947 */ /* 0x000fea0003800000 */
.L_x_25637:
[----:B-----5:R-:W-:-:S05]  /*0fc0*/  HADD2.F32 R12, -RZ, R61.H1_H1 ;  /* 0x3000003dff0c7230 */ /* 0x020fca0000004100 */
[----:B------:R-:W-:-:S07]  /*0fd0*/  FADD.FTZ R49, R12, R49 ;  /* 0x000000310c317221 */ /* 0x000fce0000010000 */
.L_x_25638:
[----:B------:R-:W-:-:S04]  /*0fe0*/  F2FP.F16.F32.PACK_AB R12, RZ, R49 ;  /* 0x00000031ff0c723e */ /* 0x000fc800000000ff */
[----:B------:R-:W-:-:S07]  /*0ff0*/  PRMT R57, R57, 0x5410, R12 ;  /* 0x0000541039397816 */ /* 0x000fce000000000c */
.L_x_25639:
[----:B------:R-:W-:-:S05]  /*1000*/  HADD2.F32 R51, -RZ, R178.H0_H0 ;  /* 0x200000b2ff337230 */ /* 0x000fca0000004100 */
[----:B------:R-:W-:Y:S01]  /*1010*/  FMUL.FTZ R51, R51, R10 ;  /* 0x0000000a33337220 */ /* 0x000fe20000410000 */
[----:B------:R-:W-:Y:S06]  /*1020*/  @P3 BRA `(.L_x_25640) ;  /* 0x0000000000083947 */ /* 0x000fec0003800000 */
[----:B------:R-:W-:Y:S05]  /*1030*/  @P1 BRA `(.L_x_25641) ;  /* 0x00000000000c1947 */ /* 0x000fea0003800000 */
[----:B------:R-:W-:Y:S05]  /*1040*/  BRA `(.L_x_25642) ;  /* 0x0000000000107947 */ /* 0x000fea0003800000 */
.L_x_25640:
[----:B-----5:R-:W-:-:S05]  /*1050*/  HADD2.F32 R12, -RZ, R62.H0_H0 ;  /* 0x2000003eff0c7230 */ /* 0x020fca0000004100 */
[----:B------:R-:W-:-:S07]  /*1060*/  FADD.FTZ R51, R12, R51 ;  /* 0x000000330c337221 */ /* 0x000fce0000010000 */
.L_x_25641:
[----:B------:R-:W-:-:S04]  /*1070*/  F2FP.F16.F32.PACK_AB R12, RZ, R51 ;  /* 0x00000033ff0c723e */ /* 0x000fc800000000ff */
[----:B------:R-:W-:-:S07]  /*1080*/  PRMT R58, R12, 0x7610, R58 ;  /* 0x000076100c3a7816 */ /* 0x000fce000000003a */
.L_x_25642:
[----:B------:R-:W-:-:S05]  /*1090*/  HADD2.F32 R201, -RZ, R178.H1_H1 ;  /* 0x300000b2ffc97230 */ /* 0x000fca0000004100 */
[----:B------:R-:W-:Y:S01]  /*10a0*/  FMUL.FTZ R201, R201, R10 ;  /* 0x0000000ac9c97220 */ /* 0x000fe20000410000 */
[----:B------:R-:W-:Y:S06]  /*10b0*/  @P3 BRA `(.L_x_25643) ;  /* 0x0000000000083947 */ /* 0x000fec0003800000 */
[----:B------:R-:W-:Y:S05]  /*10c0*/  @P1 BRA `(.L_x_25644) ;  /* 0x00000000000c1947 */ /* 0x000fea0003800000 */
[----:B------:R-:W-:Y:S05]  /*10d0*/  BRA `(.L_x_25645) ;  /* 0x0000000000107947 */ /* 0x000fea0003800000 */
.L_x_25643:
[----:B-----5:R-:W-:-:S05]  /*10e0*/  HADD2.F32 R12, -RZ, R62.H1_H1 ;  /* 0x3000003eff0c7230 */ /* 0x020fca0000004100 */
[----:B------:R-:W-:-:S07]  /*10f0*/  FADD.FTZ R201, R12, R201 ;  /* 0x000000c90cc97221 */ /* 0x000fce0000010000 */
.L_x_25644:
[----:B------:R-:W-:-:S04]  /*1100*/  F2FP.F16.F32.PACK_AB R12, RZ, R201 ;  /* 0x000000c9ff0c723e */ /* 0x000fc800000000ff */
[----:B------:R-:W-:-:S07]  /*1110*/  PRMT R58, R58, 0x5410, R12 ;  /* 0x000054103a3a7816 */ /* 0x000fce000000000c */
.L_x_25645:
[----:B------:R-:W-:-:S05]  /*1120*/  HADD2.F32 R203, -RZ, R179.H0_H0 ;  /* 0x200000b3ffcb7230 */ /* 0x000fca0000004100 */
[----:B------:R-:W-:Y:S01]  /*1130*/  FMUL.FTZ R203, R203, R10 ;  /* 0x0000000acbcb7220 */ /* 0x000fe20000410000 */
[----:B------:R-:W-:Y:S06]  /*1140*/  @P3 BRA `(.L_x_25646) ;  /* 0x0000000000083947 */ /* 0x000fec0003800000 */
[----:B------:R-:W-:Y:S05]  /*1150*/  @P1 BRA `(.L_x_25647) ;  /* 0x00000000000c1947 */ /* 0x000fea0003800000 */
[----:B------:R-:W-:Y:S05]  /*1160*/  BRA `(.L_x_25648) ;  /* 0x0000000000107947 */ /* 0x000fea0003800000 */
.L_x_25646:
[----:B-----5:R-:W-:-:S05]  /*1170*/  HADD2.F32 R12, -RZ, R63.H0_H0 ;  /* 0x2000003fff0c7230 */ /* 0x020fca0000004100 */
[----:B------:R-:W-:-:S07]  /*1180*/  FADD.FTZ R203, R12, R203 ;  /* 0x000000cb0ccb7221 */ /* 0x000fce0000010000 */
.L_x_25647:
[----:B------:R-:W-:-:S04]  /*1190*/  F2FP.F16.F32.PACK_AB R12, RZ, R203 ;  /* 0x000000cbff0c723e */ /* 0x000fc800000000ff */
[----:B------:R-:W-:-:S07]  /*11a0*/  PRMT R59, R12, 0x7610, R59 ;  /* 0x000076100c3b7816 */ /* 0x000fce000000003b */
.L_x_25648:
[----:B------:R-:W-:-:S05]  /*11b0*/  HADD2.F32 R179, -RZ, R179.H1_H1 ;  /* 0x300000b3ffb37230 */ /* 0x000fca0000004100 */
[----:B------:R-:W-:Y:S01]  /*11c0*/  FMUL.FTZ R229, R179, R10 ;  /* 0x0000000ab3e57220 */ /* 0x000fe20000410000 */
[----:B------:R-:W-:Y:S06]  /*11d0*/  @P3 BRA `(.L_x_25649) ;  /* 0x0000000000083947 */ /* 0x000fec0003800000 */
[----:B------:R-:W-:Y:S05]  /*11e0*/  @P1 BRA `(.L_x_25650) ;  /* 0x00000000000c1947 */ /* 0x000fea0003800000 */
[----:B------:R-:W-:Y:S05]  /*11f0*/  BRA `(.L_x_25651) ;  /* 0x0000000000107947 */ /* 0x000fea0003800000 */
.L_x_25649:
[----:B-----5:R-:W-:-:S05]  /*1200*/  HADD2.F32 R12, -RZ, R63.H1_H1 ;  /* 0x3000003fff0c7230 */ /* 0x020fca0000004100 */
[----:B------:R-:W-:-:S07]  /*1210*/  FADD.FTZ R229, R12, R229 ;  /* 0x000000e50ce57221 */ /* 0x000fce0000010000 */
.L_x_25650:
[----:B------:R-:W-:-:S04]  /*1220*/  F2FP.F16.F32.PACK_AB R12, RZ, R229 ;  /* 0x000000e5ff0c723e */ /* 0x000fc800000000ff */
[----:B------:R-:W-:-:S07]  /*1230*/  PRMT R59, R59, 0x5410, R12 ;  /* 0x000054103b3b7816 */ /* 0x000fce000000000c */
.L_x_25651:
[----:B------:R-:W1:Y:S01]  /*1240*/  @P1 LDC.64 R176, c[0x0][0x238] ;  /* 0x00008e00ffb01b82 */ /* 0x000e620000000a00 */
[C---:B------:R-:W-:Y:S02]  /*1250*/  IADD3 R12, R245.reuse, 0x80, RZ ;  /* 0x00000080f50c7810 */ /* 0x040fe40007ffe0ff */
[----:B-1----:R-:W-:-:S04]  /*1260*/  @P1 LEA R176, P3, R245, R176, 0x4 ;  /* 0x000000b0f5b01211 */ /* 0x002fc800078620ff */
[----:B------:R-:W-:-:S05]  /*1270*/  @P1 LEA.HI.X R177, R245, R177, RZ, 0x4, P3 ;  /* 0x000000b1f5b11211 */ /* 0x000fca00018f24ff */
[----:B------:R1:W-:Y:S04]  /*1280*/  @P1 STG.E.128 desc[UR4][R176.64], R56 ;  /* 0x00000038b0001986 */ /* 0x0003e8000c101d04 */
.L_x_25627:
[----:B------:R-:W-:Y:S05]  /*1290*/  BSYNC B0 ;  /* 0x0000000000007941 */ /* 0x000fea0003800000 */
.L_x_25626:
        /* <DEDUP_REMOVED lines=18> */
.L_x_25654:
[----:B-----5:R-:W-:-:S05]  /*13c0*/  HADD2.F32 R14, -RZ, R60.H0_H0 ;  /* 0x2000003cff0e7230 */ /* 0x020fca0000004100 */
[----:B------:R-:W-:-:S07]  /*13d0*/  FADD.FTZ R13, R14, R13 ;  /* 0x0000000d0e0d7221 */ /* 0x000fce0000010000 */
.L_x_25655:
[----:B------:R-:W-:-:S04]  /*13e0*/  F2FP.F16.F32.PACK_AB R28, RZ, R13 ;  /* 0x0000000dff1c723e */ /* 0x000fc800000000ff */
[----:B------:R-:W-:-:S07]  /*13f0*/  PRMT R56, R28, 0x7610, R56 ;  /* 0x000076101c387816 */ /* 0x000fce0000000038 */
.L_x_25656:
[----:B------:R-:W-:-:S05]  /*1400*/  HADD2.F32 R15, -RZ, R176.H1_H1 ;  /* 0x300000b0ff0f7230 */ /* 0x000fca0000004100 */
[----:B------:R-:W-:Y:S01]  /*1410*/  FMUL.FTZ R15, R15, R10 ;  /* 0x0000000a0f0f7220 */ /* 0x000fe20000410000 */
[----:B------:R-:W-:Y:S06]  /*1420*/  @P3 BRA `(.L_x_25657) ;  /* 0x0000000000083947 */ /* 0x000fec0003800000 */
[----:B------:R-:W-:Y:S05]  /*1430*/  @P1 BRA `(.L_x_25658) ;  /* 0x00000000000c1947 */ /* 0x000fea0003800000 */
[----:B------:R-:W-:Y:S05]  /*1440*/  BRA `(.L_x_25659) ;  /* 0x0000000000107947 */ /* 0x000fea0003800000 */
.L_x_25657:
[----:B-----5:R-:W-:-:S05]  /*1450*/  HADD2.F32 R14, -RZ, R60.H1_H1 ;  /* 0x3000003cff0e7230 */ /* 0x020fca0000004100 */
[----:B------:R-:W-:-:S07]  /*1460*/  FADD.FTZ R15, R14, R15 ;  /* 0x0000000f0e0f7221 */ /* 0x000fce0000010000 */
.L_x_25658:
[----:B------:R-:W-:-:S04]  /*1470*/  F2FP.F16.F32.PACK_AB R28, RZ, R15 ;  /* 0x0000000fff1c723e */ /* 0x000fc800000000ff */
[----:B------:R-:W-:-:S07]  /*1480*/  PRMT R56, R56, 0x5410, R28 ;  /* 0x0000541038387816 */ /* 0x000fce000000001c */
.L_x_25659:
[----:B------:R-:W-:-:S05]  /*1490*/  HADD2.F32 R17, -RZ, R177.H0_H0 ;  /* 0x200000b1ff117230 */ /* 0x000fca0000004100 */
[----:B------:R-:W-:Y:S01]  /*14a0*/  FMUL.FTZ R17, R17, R10 ;  /* 0x0000000a11117220 */ /* 0x000fe20000410000 */
[----:B------:R-:W-:Y:S06]  /*14b0*/  @P3 BRA `(.L_x_25660) ;  /* 0x0000000000083947 */ /* 0x000fec0003800000 */
[----:B------:R-:W-:Y:S05]  /*14c0*/  @P1 BRA `(.L_x_25661) ;  /* 0x00000000000c1947 */ /* 0x000fea0003800000 */
[----:B------:R-:W-:Y:S05]  /*14d0*/  BRA `(.L_x_25662) ;  /* 0x0000000000107947 */ /* 0x000fea0003800000 */
.L_x_25660:
[----:B-----5:R-:W-:-:S05]  /*14e0*/  HADD2.F32 R14, -RZ, R61.H0_H0 ;  /* 0x2000003dff0e7230 */ /* 0x020fca0000004100 */
[----:B------:R-:W-:-:S07]  /*14f0*/  FADD.FTZ R17, R14, R17 ;  /* 0x000000110e117221 */ /* 0x000fce0000010000 */
.L_x_25661:
[----:B------:R-:W-:-:S04]  /*1500*/  F2FP.F16.F32.PACK_AB R14, RZ, R17 ;  /* 0x00000011ff0e723e */ /* 0x000fc800000000ff */
[----:B------:R-:W-:-:S07]  /*1510*/  PRMT R57, R14, 0x7610, R57 ;  /* 0x000076100e397816 */ /* 0x000fce0000000039 */
.L_x_25662:
[----:B------:R-:W-:-:S05]  /*1520*/  HADD2.F32 R53, -RZ, R177.H1_H1 ;  /* 0x300000b1ff357230 */ /* 0x000fca0000004100 */
[----:B------:R-:W-:Y:S01]  /*1530*/  FMUL.FTZ R53, R53, R10 ;  /* 0x0000000a35357220 */ /* 0x000fe20000410000 */
[----:B------:R-:W-:Y:S06]  /*1540*/  @P3 BRA `(.L_x_25663) ;  /* 0x0000000000083947 */ /* 0x000fec0003800000 */
[----:B------:R-:W-:Y:S05]  /*1550*/  @P1 BRA `(.L_x_25664) ;  /* 0x00000000000c1947 */ /* 0x000fea0003800000 */
[----:B------:R-:W-:Y:S05]  /*1560*/  BRA `(.L_x_25665) ;  /* 0x0000000000107947 */ /* 0x000fea0003800000 */
.L_x_25663:
[----:B-----5:R-:W-:-:S05]  /*1570*/  HADD2.F32 R14, -RZ, R61.H1_H1 ;  /* 0x3000003dff0e7230 */ /* 0x020fca0000004100 */
[----:B------:R-:W-:-:S07]  /*1580*/  FADD.FTZ R53, R14, R53 ;  /* 0x000000350e357221 */ /* 0x000fce0000010000 */
.L_x_25664:
[----:B------:R-:W-:-:S04]  /*1590*/  F2FP.F16.F32.PACK_AB R14, RZ, R53 ;  /* 0x00000035ff0e723e */ /* 0x000fc800000000ff */
[----:B------:R-:W-:-:S07]  /*15a0*/  PRMT R57, R57, 0x5410, R14 ;  /* 0x0000541039397816 */ /* 0x000fce000000000e */
.L_x_25665:
[----:B------:R-:W-:-:S05]  /*15b0*/  HADD2.F32 R55, -RZ, R178.H0_H0 ;  /* 0x200000b2ff377230 */ /* 0x000fca0000004100 */
[----:B------:R-:W-:Y:S01]  /*15c0*/  FMUL.FTZ R55, R55, R10 ;  /* 0x0000000a37377220 */ /* 0x000fe20000410000 */
[----:B------:R-:W-:Y:S06]  /*15d0*/  @P3 BRA `(.L_x_25666) ;  /* 0x0000000000083947 */ /* 0x000fec0003800000 */
[----:B------:R-:W-:Y:S05]  /*15e0*/  @P1 BRA `(.L_x_25667) ;  /* 0x00000000000c1947 */ /* 0x000fea0003800000 */
[----:B------:R-:W-:Y:S05]  /*15f0*/  BRA `(.L_x_25668) ;  /* 0x0000000000107947 */ /* 0x000fea0003800000 */
.L_x_25666:
[----:B-----5:R-:W-:-:S05]  /*1600*/  HADD2.F32 R14, -RZ, R62.H0_H0 ;  /* 0x2000003eff0e7230 */ /* 0x020fca0000004100 */
[----:B------:R-:W-:-:S07]  /*1610*/  FADD.FTZ R55, R14, R55 ;  /* 0x000000370e377221 */ /* 0x000fce0000010000 */
.L_x_25667:
[----:B------:R-:W-:-:S04]  /*1620*/  F2FP.F16.F32.PACK_AB R14, RZ, R55 ;  /* 0x00000037ff0e723e */ /* 0x000fc800000000ff */
[----:B------:R-:W-:-:S07]  /*1630*/  PRMT R58, R14, 0x7610, R58 ;  /* 0x000076100e3a7816 */ /* 0x000fce000000003a */
.L_x_25668:
[----:B------:R-:W-:-:S05]  /*1640*/  HADD2.F32 R205, -RZ, R178.H1_H1 ;  /* 0x300000b2ffcd7230 */ /* 0x000fca0000004100 */
[----:B------:R-:W-:Y:S01]  /*1650*/  FMUL.FTZ R205, R205, R10 ;  /* 0x0000000acdcd7220 */ /* 0x000fe20000410000 */
[----:B------:R-:W-:Y:S06]  /*1660*/  @P3 BRA `(.L_x_25669) ;  /* 0x0000000000083947 */ /* 0x000fec0003800000 */
[----:B------:R-:W-:Y:S05]  /*1670*/  @P1 BRA `(.L_x_25670) ;  /* 0x00000000000c1947 */ /* 0x000fea0003800000 */
[----:B------:R-:W-:Y:S05]  /*1680*/  BRA `(.L_x_25671) ;  /* 0x0000000000107947 */ /* 0x000fea0003800000 */
.L_x_25669:
[----:B-----5:R-:W-:-:S05]  /*1690*/  HADD2.F32 R14, -RZ, R62.H1_H1 ;  /* 0x3000003eff0e7230 */ /* 0x020fca0000004100 */
[----:B------:R-:W-:-:S07]  /*16a0*/  FADD.FTZ R205, R14, R205 ;  /* 0x000000cd0ecd7221 */ /* 0x000fce0000010000 */
.L_x_25670:
[----:B------:R-:W-:-:S04]  /*16b0*/  F2FP.F16.F32.PACK_AB R14, RZ, R205 ;  /* 0x000000cdff0e723e */ /* 0x000fc800000000ff */
[----:B------:R-:W-:-:S07]  /*16c0*/  PRMT R58, R58, 0x5410, R14 ;  /* 0x000054103a3a7816 */ /* 0x000fce000000000e */
.L_x_25671:
[----:B------:R-:W-:-:S05]  /*16d0*/  HADD2.F32 R207, -RZ, R179.H0_H0 ;  /* 0x200000b3ffcf7230 */ /* 0x000fca0000004100 */
[----:B------:R-:W-:Y:S01]  /*16e0*/  FMUL.FTZ R207, R207, R10 ;  /* 0x0000000acfcf7220 */ /* 0x000fe20000410000 */
[----:B------:R-:W-:Y:S06]  /*16f0*/  @P3 BRA `(.L_x_25672) ;  /* 0x0000000000083947 */ /* 0x000fec0003800000 */
[----:B------:R-:W-:Y:S05]  /*1700*/  @P1 BRA `(.L_x_25673) ;  /* 0x00000000000c1947 */ /* 0x000fea0003800000 */
[----:B------:R-:W-:Y:S05]  /*1710*/  BRA `(.L_x_25674) ;  /* 0x0000000000107947 */ /* 0x000fea0003800000 */
.L_x_25672:
[----:B-----5:R-:W-:-:S05]  /*1720*/  HADD2.F32 R14, -RZ, R63.H0_H0 ;  /* 0x2000003fff0e7230 */ /* 0x020fca0000004100 */
[----:B------:R-:W-:-:S07]  /*1730*/  FADD.FTZ R207, R14, R207 ;  /* 0x000000cf0ecf7221 */ /* 0x000fce0000010000 */
.L_x_25673:
[----:B------:R-:W-:-:S04]  /*1740*/  F2FP.F16.F32.PACK_AB R14, RZ, R207 ;  /* 0x000000cfff0e723e */ /* 0x000fc800000000ff */
[----:B------:R-:W-:-:S07]  /*1750*/  PRMT R59, R14, 0x7610, R59 ;  /* 0x000076100e3b7816 */ /* 0x000fce000000003b */
.L_x_25674:
[----:B------:R-:W-:-:S05]  /*1760*/  HADD2.F32 R179, -RZ, R179.H1_H1 ;  /* 0x300000b3ffb37230 */ /* 0x000fca0000004100 */
[----:B------:R-:W-:Y:S01]  /*1770*/  FMUL.FTZ R231, R179, R10 ;  /* 0x0000000ab3e77220 */ /* 0x000fe20000410000 */
[----:B------:R-:W-:Y:S06]  /*1780*/  @P3 BRA `(.L_x_25675) ;  /* 0x0000000000083947 */ /* 0x000fec0003800000 */
[----:B------:R-:W-:Y:S05]  /*1790*/  @P1 BRA `(.L_x_25676) ;  /* 0x00000000000c1947 */ /* 0x000fea0003800000 */
[----:B------:R-:W-:Y:S05]  /*17a0*/  BRA `(.L_x_25677) ;  /* 0x0000000000107947 */ /* 0x000fea0003800000 */
.L_x_25675:
[----:B-----5:R-:W-:-:S05]  /*17b0*/  HADD2.F32 R14, -RZ, R63.H1_H1 ;  /* 0x3000003fff0e7230 */ /* 0x020fca0000004100 */
[----:B------:R-:W-:-:S07]  /*17c0*/  FADD.FTZ R231, R14, R231 ;  /* 0x000000e70ee77221 */ /* 0x000fce0000010000 */
.L_x_25676:
[----:B------:R-:W-:-:S04]  /*17d0*/  F2FP.F16.F32.PACK_AB R14, RZ, R231 ;  /* 0x000000e7ff0e723e */ /* 0x000fc800000000ff */
[----:B------:R-:W-:-:S07]  /*17e0*/  PRMT R59, R59, 0x5410, R14 ;  /* 0x000054103b3b7816 */ /* 0x000fce000000000e */
.L_x_25677:
[----:B------:R-:W1:Y:S02]  /*17f0*/  @P1 LDC.64 R176, c[0x0][0x238] ;  /* 0x00008e00ffb01b82 */ /* 0x000e640000000a00 */
[----:B-1----:R-:W-:-:S04]  /*1800*/  @P1 LEA R176, P3, R12, R176, 0x4 ;  /* 0x000000b00cb01211 */ /* 0x002fc800078620ff */
[C---:B------:R-:W-:Y:S02]  /*1810*/  @P1 LEA.HI.X R177, R12.reuse, R177, RZ, 0x4, P3 ;  /* 0x000000b10cb11211 */ /* 0x040fe400018f24ff */
[----:B------:R-:W-:-:S03]  /*1820*/  IADD3 R12, R12, 0x80, RZ ;  /* 0x000000800c0c7810 */ /* 0x000fc60007ffe0ff */
[----:B------:R2:W-:Y:S04]  /*1830*/  @P1 STG.E.128 desc[UR4][R176.64], R56 ;  /* 0x00000038b0001986 */ /* 0x0005e8000c101d04 */
.L_x_25653:
[----:B------:R-:W-:Y:S05]  /*1840*/  BSYNC B0 ;  /* 0x0000000000007941 */ /* 0x000fea0003800000 */
.L_x_25652:
        /* <DEDUP_REMOVED lines=18> */
.L_x_25680:
[----:B-----5:R-:W-:-:S05]  /*1970*/  HADD2.F32 R14, -RZ, R60.H0_H0 ;  /* 0x2000003cff0e7230 */ /* 0x020fca0000004100 */
[----:B------:R-:W-:-:S07]  /*1980*/  FADD.FTZ R19, R14, R19 ;  /* 0x000000130e137221 */ /* 0x000fce0000010000 */
.L_x_25681:
[----:B------:R-:W-:-:S04]  /*1990*/  F2FP.F16.F32.PACK_AB R28, RZ, R19 ;  /* 0x00000013ff1c723e */ /* 0x000fc800000000ff */
[----:B------:R-:W-:-:S07]  /*19a0*/  PRMT R56, R28, 0x7610, R56 ;  /* 0x000076101c387816 */ /* 0x000fce0000000038 */
.L_x_25682:
[----:B------:R-:W-:-:S05]  /*19b0*/  HADD2.F32 R21, -RZ, R176.H1_H1 ;  /* 0x300000b0ff157230 */ /* 0x000fca0000004100 */
[----:B------:R-:W-:Y:S01]  /*19c0*/  FMUL.FTZ R21, R21, R10 ;  /* 0x0000000a15157220 */ /* 0x000fe20000410000 */
[----:B------:R-:W-:Y:S06]  /*19d0*/  @P3 BRA `(.L_x_25683) ;  /* 0x0000000000083947 */ /* 0x000fec0003800000 */
[----:B------:R-:W-:Y:S05]  /*19e0*/  @P1 BRA `(.L_x_25684) ;  /* 0x00000000000c1947 */ /* 0x000fea0003800000 */
[----:B------:R-:W-:Y:S05]  /*19f0*/  BRA `(.L_x_25685) ;  /* 0x0000000000107947 */ /* 0x000fea0003800000 */
.L_x_25683:
[----:B-----5:R-:W-:-:S05]  /*1a00*/  HADD2.F32 R14, -RZ, R60.H1_H1 ;  /* 0x3000003cff0e7230 */ /* 0x020fca0000004100 */
[----:B------:R-:W-:-:S07]  /*1a10*/  FADD.FTZ R21, R14, R21 ;  /* 0x000000150e157221 */ /* 0x000fce0000010000 */
.L_x_25684:
[----:B------:R-:W-:-:S04]  /*1a20*/  F2FP.F16.F32.PACK_AB R28, RZ, R21 ;  /* 0x00000015ff1c723e */ /* 0x000fc800000000ff */
[----:B------:R-:W-:-:S07]  /*1a30*/  PRMT R56, R56, 0x5410, R28 ;  /* 0x0000541038387816 */ /* 0x000fce000000001c */
.L_x_25685:
[----:B------:R-:W-:-:S05]  /*1a40*/  HADD2.F32 R23, -RZ, R177.H0_H0 ;  /* 0x200000b1ff177230 */ /* 0x000fca0000004100 */
[----:B------:R-:W-:Y:S01]  /*1a50*/  FMUL.FTZ R23, R23, R10 ;  /* 0x0000000a17177220 */ /* 0x000fe20000410000 */
[----:B------:R-:W-:Y:S06]  /*1a60*/  @P3 BRA `(.L_x_25686) ;  /* 0x0000000000083947 */ /* 0x000fec0003800000 */
[----:B------:R-:W-:Y:S05]  /*1a70*/  @P1 BRA `(.L_x_25687) ;  /* 0x00000000000c1947 */ /* 0x000fea0003800000 */
[----:B------:R-:W-:Y:S05]  /*1a80*/  BRA `(.L_x_25688) ;  /* 0x0000000000107947 */ /* 0x000fea0003800000 */
.L_x_25686:
[----:B-----5:R-:W-:-:S05]  /*1a90*/  HADD2.F32 R14, -RZ, R61.H0_H0 ;  /* 0x2000003dff0e7230 */ /* 0x020fca0000004100 */
[----:B------:R-:W-:-:S07]  /*1aa0*/  FADD.FTZ R23, R14, R23 ;  /* 0x000000170e177221 */ /* 0x000fce0000010000 */
.L_x_25687:
[----:B------:R-:W-:-:S04]  /*1ab0*/  F2FP.F16.F32.PACK_AB R14, RZ, R23 ;  /* 0x00000017ff0e723e */ /* 0x000fc800000000ff */
[----:B------:R-:W-:-:S07]  /*1ac0*/  PRMT R57, R14, 0x7610, R57 ;  /* 0x000076100e397816 */ /* 0x000fce0000000039 */
.L_x_25688:
[----:B------:R-:W-:-:S05]  /*1ad0*/  HADD2.F32 R177, -RZ, R177.H1_H1 ;  /* 0x300000b1ffb17230 */ /* 0x000fca0000004100 */
[----:B------:R-:W-:Y:S01]  /*1ae0*/  FMUL.FTZ R181, R177, R10 ;  /* 0x0000000ab1b57220 */ /* 0x000fe20000410000 */
[----:B------:R-:W-:Y:S06]  /*1af0*/  @P3 BRA `(.L_x_25689) ;  /* 0x0000000000083947 */ /* 0x000fec0003800000 */
[----:B------:R-:W-:Y:S05]  /*1b00*/  @P1 BRA `(.L_x_25690) ;  /* 0x00000000000c1947 */ /* 0x000fea0003800000 */
[----:B------:R-:W-:Y:S05]  /*1b10*/  BRA `(.L_x_25691) ;  /* 0x0000000000107947 */ /* 0x000fea0003800000 */
.L_x_25689:
[----:B-----5:R-:W-:-:S05]  /*1b20*/  HADD2.F32 R14, -RZ, R61.H1_H1 ;  /* 0x3000003dff0e7230 */ /* 0x020fca0000004100 */
[----:B------:R-:W-:-:S07]  /*1b30*/  FADD.FTZ R181, R14, R181 ;  /* 0x000000b50eb57221 */ /* 0x000fce0000010000 */
.L_x_25690:
[----:B------:R-:W-:-:S04]  /*1b40*/  F2FP.F16.F32.PACK_AB R14, RZ, R181 ;  /* 0x000000b5ff0e723e */ /* 0x000fc800000000ff */
[----:B------:R-:W-:-:S07]  /*1b50*/  PRMT R57, R57, 0x5410, R14 ;  /* 0x0000541039397816 */ /* 0x000fce000000000e */
.L_x_25691:
[----:B------:R-:W-:-:S05]  /*1b60*/  HADD2.F32 R183, -RZ, R178.H0_H0 ;  /* 0x200000b2ffb77230 */ /* 0x000fca0000004100 */
[----:B------:R-:W-:Y:S01]  /*1b70*/  FMUL.FTZ R183, R183, R10 ;  /* 0x0000000ab7b77220 */ /* 0x000fe20000410000 */
[----:B------:R-:W-:Y:S06]  /*1b80*/  @P3 BRA `(.L_x_25692) ;  /* 0x0000000000083947 */ /* 0x000fec0003800000 */
[----:B------:R-:W-:Y:S05]  /*1b90*/  @P1 BRA `(.L_x_25693) ;  /* 0x00000000000c1947 */ /* 0x000fea0003800000 */
[----:B------:R-:W-:Y:S05]  /*1ba0*/  BRA `(.L_x_25694) ;  /* 0x0000000000107947 */ /* 0x000fea0003800000 */
.L_x_25692:
[----:B-----5:R-:W-:-:S05]  /*1bb0*/  HADD2.F32 R14, -RZ, R62.H0_H0 ;  /* 0x2000003eff0e7230 */ /* 0x020fca0000004100 */
[----:B------:R-:W-:-:S07]  /*1bc0*/  FADD.FTZ R183, R14, R183 ;  /* 0x000000b70eb77221 */ /* 0x000fce0000010000 */
.L_x_25693:
[----:B------:R-:W-:-:S04]  /*1bd0*/  F2FP.F16.F32.PACK_AB R14, RZ, R183 ;  /* 0x000000b7ff0e723e */ /* 0x000fc800000000ff */
[----:B------:R-:W-:-:S07]  /*1be0*/  PRMT R58, R14, 0x7610, R58 ;  /* 0x000076100e3a7816 */ /* 0x000fce000000003a */
.L_x_25694:
[----:B------:R-:W-:-:S05]  /*1bf0*/  HADD2.F32 R209, -RZ, R178.H1_H1 ;  /* 0x300000b2ffd17230 */ /* 0x000fca0000004100 */
[----:B------:R-:W-:Y:S01]  /*1c00*/  FMUL.FTZ R209, R209, R10 ;  /* 0x0000000ad1d17220 */ /* 0x000fe20000410000 */
[----:B------:R-:W-:Y:S06]  /*1c10*/  @P3 BRA `(.L_x_25695) ;  /* 0x0000000000083947 */ /* 0x000fec0003800000 */
[----:B------:R-:W-:Y:S05]  /*1c20*/  @P1 BRA `(.L_x_25696) ;  /* 0x00000000000c1947 */ /* 0x000fea0003800000 */
[----:B------:R-:W-:Y:S05]  /*1c30*/  BRA `(.L_x_25697) ;  /* 0x0000000000107947 */ /* 0x000fea0003800000 */
.L_x_25695:
[----:B-----5:R-:W-:-:S05]  /*1c40*/  HADD2.F32 R14, -RZ, R62.H1_H1 ;  /* 0x3000003eff0e7230 */ /* 0x020fca0000004100 */
[----:B------:R-:W-:-:S07]  /*1c50*/  FADD.FTZ R209, R14, R209 ;  /* 0x000000d10ed17221 */ /* 0x000fce0000010000 */
.L_x_25696:
[----:B------:R-:W-:-:S04]  /*1c60*/  F2FP.F16.F32.PACK_AB R14, RZ, R209 ;  /* 0x000000d1ff0e723e */ /* 0x000fc800000000ff */
[----:B------:R-:W-:-:S07]  /*1c70*/  PRMT R58, R58, 0x5410, R14 ;  /* 0x000054103a3a7816 */ /* 0x000fce000000000e */
.L_x_25697:
[----:B------:R-:W-:-:S05]  /*1c80*/  HADD2.F32 R211, -RZ, R179.H0_H0 ;  /* 0x200000b3ffd37230 */ /* 0x000fca0000004100 */
[----:B------:R-:W-:Y:S01]  /*1c90*/  FMUL.FTZ R211, R211, R10 ;  /* 0x0000000ad3d37220 */ /* 0x000fe20000410000 */
[----:B------:R-:W-:Y:S06]  /*1ca0*/  @P3 BRA `(.L_x_25698) ;  /* 0x0000000000083947 */ /* 0x000fec0003800000 */
[----:B------:R-:W-:Y:S05]  /*1cb0*/  @P1 BRA `(.L_x_25699) ;  /* 0x00000000000c1947 */ /* 0x000fea0003800000 */
[----:B------:R-:W-:Y:S05]  /*1cc0*/  BRA `(.L_x_25700) ;  /* 0x0000000000107947 */ /* 0x000fea0003800000 */
.L_x_25698:
[----:B-----5:R-:W-:-:S05]  /*1cd0*/  HADD2.F32 R14, -RZ, R63.H0_H0 ;  /* 0x2000003fff0e7230 */ /* 0x020fca0000004100 */
[----:B------:R-:W-:-:S07]  /*1ce0*/  FADD.FTZ R211, R14, R211 ;  /* 0x000000d30ed37221 */ /* 0x000fce0000010000 */
.L_x_25699:
[----:B------:R-:W-:-:S04]  /*1cf0*/  F2FP.F16.F32.PACK_AB R14, RZ, R211 ;  /* 0x000000d3ff0e723e */ /* 0x000fc800000000ff */
[----:B------:R-:W-:-:S07]  /*1d00*/  PRMT R59, R14, 0x7610, R59 ;  /* 0x000076100e3b7816 */ /* 0x000fce000000003b */
.L_x_25700:
[----:B------:R-:W-:-:S05]  /*1d10*/  HADD2.F32 R179, -RZ, R179.H1_H1 ;  /* 0x300000b3ffb37230 */ /* 0x000fca0000004100 */
[----:B------:R-:W-:Y:S01]  /*1d20*/  FMUL.FTZ R233, R179, R10 ;  /* 0x0000000ab3e97220 */ /* 0x000fe20000410000 */
[----:B------:R-:W-:Y:S06]  /*1d30*/  @P3 BRA `(.L_x_25701) ;  /* 0x0000000000083947 */ /* 0x000fec0003800000 */
[----:B------:R-:W-:Y:S05]  /*1d40*/  @P1 BRA `(.L_x_25702) ;  /* 0x00000000000c1947 */ /* 0x000fea0003800000 */
[----:B------:R-:W-:Y:S05]  /*1d50*/  BRA `(.L_x_25703) ;  /* 0x0000000000107947 */ /* 0x000fea0003800000 */
.L_x_25701:
[----:B-----5:R-:W-:-:S05]  /*1d60*/  HADD2.F32 R14, -RZ, R63.H1_H1 ;  /* 0x3000003fff0e7230 */ /* 0x020fca0000004100 */
[----:B------:R-:W-:-:S07]  /*1d70*/  FADD.FTZ R233, R14, R233 ;  /* 0x000000e90ee97221 */ /* 0x000fce0000010000 */
.L_x_25702:
[----:B------:R-:W-:-:S04]  /*1d80*/  F2FP.F16.F32.PACK_AB R14, RZ, R233 ;  /* 0x000000e9ff0e723e */ /* 0x000fc800000000ff */
[----:B------:R-:W-:-:S07]  /*1d90*/  PRMT R59, R59, 0x5410, R14 ;  /* 0x000054103b3b7816 */ /* 0x000fce000000000e */
.L_x_25703:
[----:B------:R-:W1:Y:S02]  /*1da0*/  @P1 LDC.64 R176, c[0x0][0x238] ;  /* 0x00008e00ffb01b82 */ /* 0x000e640000000a00 */
[----:B-1----:R-:W-:-:S04]  /*1db0*/  @P1 LEA R176, P3, R12, R176, 0x4 ;  /* 0x000000b00cb01211 */ /* 0x002fc800078620ff */
[C---:B------:R-:W-:Y:S02]  /*1dc0*/  @P1 LEA.HI.X R177, R12.reuse, R177, RZ, 0x4, P3 ;  /* 0x000000b10cb11211 */ /* 0x040fe400018f24ff */
[----:B------:R-:W-:-:S03]  /*1dd0*/  IADD3 R12, R12, 0x80, RZ ;  /* 0x000000800c0c7810 */ /* 0x000fc60007ffe0ff */
[----:B------:R3:W-:Y:S04]  /*1de0*/  @P1 STG.E.128 desc[UR4][R176.64], R56 ;  /* 0x00000038b0001986 */ /* 0x0007e8000c101d04 */
.L_x_25679:
[----:B------:R-:W-:Y:S05]  /*1df0*/  BSYNC B0 ;  /* 0x0000000000007941 */ /* 0x000fea0003800000 */
.L_x_25678:
        /* <DEDUP_REMOVED lines=18> */
.L_x_25706:
[----:B-----5:R-:W-:-:S05]  /*1f20*/  HADD2.F32 R14, -RZ, R60.H0_H0 ;  /* 0x2000003cff0e7230 */ /* 0x020fca0000004100 */
[----:B------:R-:W-:-:S07]  /*1f30*/  FADD.FTZ R25, R14, R25 ;  /* 0x000000190e197221 */ /* 0x000fce0000010000 */
.L_x_25707:
[----:B------:R-:W-:-:S04]  /*1f40*/  F2FP.F16.F32.PACK_AB R28, RZ, R25 ;  /* 0x00000019ff1c723e */ /* 0x000fc800000000ff */
[----:B------:R-:W-:-:S07]  /*1f50*/  PRMT R56, R28, 0x7610, R56 ;  /* 0x000076101c387816 */ /* 0x000fce0000000038 */
.L_x_25708:
[----:B------:R-:W-:-:S05]  /*1f60*/  HADD2.F32 R27, -RZ, R176.H1_H1 ;  /* 0x300000b0ff1b7230 */ /* 0x000fca0000004100 */
[----:B------:R-:W-:Y:S01]  /*1f70*/  FMUL.FTZ R27, R27, R10 ;  /* 0x0000000a1b1b7220 */ /* 0x000fe20000410000 */
[----:B------:R-:W-:Y:S06]  /*1f80*/  @P3 BRA `(.L_x_25709) ;  /* 0x0000000000083947 */ /* 0x000fec0003800000 */
[----:B------:R-:W-:Y:S05]  /*1f90*/  @P1 BRA `(.L_x_25710) ;  /* 0x00000000000c1947 */ /* 0x000fea0003800000 */
[----:B------:R-:W-:Y:S05]  /*1fa0*/  BRA `(.L_x_25711) ;  /* 0x0000000000107947 */ /* 0x000fea0003800000 */
.L_x_25709:
[----:B-----5:R-:W-:-:S05]  /*1fb0*/  HADD2.F32 R14, -RZ, R60.H1_H1 ;  /* 0x3000003cff0e7230 */ /* 0x020fca0000004100 */
[----:B------:R-:W-:-:S07]  /*1fc0*/  FADD.FTZ R27, R14, R27 ;  /* 0x0000001b0e1b7221 */ /* 0x000fce0000010000 */
.L_x_25710:
[----:B------:R-:W-:-:S04]  /*1fd0*/  F2FP.F16.F32.PACK_AB R28, RZ, R27 ;  /* 0x0000001bff1c723e */ /* 0x000fc800000000ff */
[----:B------:R-:W-:-:S07]  /*1fe0*/  PRMT R56, R56, 0x5410, R28 ;  /* 0x0000541038387816 */ /* 0x000fce000000001c */
.L_x_25711:
[----:B------:R-:W-:-:S05]  /*1ff0*/  HADD2.F32 R29, -RZ, R177.H0_H0 ;  /* 0x200000b1ff1d7230 */ /* 0x000fca0000004100 */
[----:B------:R-:W-:Y:S01]  /*2000*/  FMUL.FTZ R29, R29, R10 ;  /* 0x0000000a1d1d7220 */ /* 0x000fe20000410000 */
[----:B------:R-:W-:Y:S06]  /*2010*/  @P3 BRA `(.L_x_25712) ;  /* 0x0000000000083947 */ /* 0x000fec0003800000 */
[----:B------:R-:W-:Y:S05]  /*2020*/  @P1 BRA `(.L_x_25713) ;  /* 0x00000000000c1947 */ /* 0x000fea0003800000 */
[----:B------:R-:W-:Y:S05]  /*2030*/  BRA `(.L_x_25714) ;  /* 0x0000000000107947 */ /* 0x000fea0003800000 */
.L_x_25712:
[----:B-----5:R-:W-:-:S05]  /*2040*/  HADD2.F32 R14, -RZ, R61.H0_H0 ;  /* 0x2000003dff0e7230 */ /* 0x020fca0000004100 */
[----:B------:R-:W-:-:S07]  /*2050*/  FADD.FTZ R29, R14, R29 ;  /* 0x0000001d0e1d7221 */ /* 0x000fce0000010000 */
.L_x_25713:
[----:B------:R-:W-:-:S04]  /*2060*/  F2FP.F16.F32.PACK_AB R14, RZ, R29 ;  /* 0x0000001dff0e723e */ /* 0x000fc800000000ff */
[----:B------:R-:W-:-:S07]  /*2070*/  PRMT R57, R14, 0x7610, R57 ;  /* 0x000076100e397816 */ /* 0x000fce0000000039 */
.L_x_25714:
[----:B------:R-:W-:-:S05]  /*2080*/  HADD2.F32 R177, -RZ, R177.H1_H1 ;  /* 0x300000b1ffb17230 */ /* 0x000fca0000004100 */
[----:B------:R-:W-:Y:S01]  /*2090*/  FMUL.FTZ R185, R177, R10 ;  /* 0x0000000ab1b97220 */ /* 0x000fe20000410000 */
[----:B------:R-:W-:Y:S06]  /*20a0*/  @P3 BRA `(.L_x_25715) ;  /* 0x0000000000083947 */ /* 0x000fec0003800000 */
[----:B------:R-:W-:Y:S05]  /*20b0*/  @P1 BRA `(.L_x_25716) ;  /* 0x00000000000c1947 */ /* 0x000fea0003800000 */
[----:B------:R-:W-:Y:S05]  /*20c0*/  BRA `(.L_x_25717) ;  /* 0x0000000000107947 */ /* 0x000fea0003800000 */
.L_x_25715:
[----:B-----5:R-:W-:-:S05]  /*20d0*/  HADD2.F32 R14, -RZ, R61.H1_H1 ;  /* 0x3000003dff0e7230 */ /* 0x020fca0000004100 */
[----:B------:R-:W-:-:S07]  /*20e0*/  FADD.FTZ R185, R14, R185 ;  /* 0x000000b90eb97221 */ /* 0x000fce0000010000 */
.L_x_25716:
[----:B------:R-:W-:-:S04]  /*20f0*/  F2FP.F16.F32.PACK_AB R14, RZ, R185 ;  /* 0x000000b9ff0e723e */ /* 0x000fc800000000ff */
[----:B------:R-:W-:-:S07]  /*2100*/  PRMT R57, R57, 0x5410, R14 ;  /* 0x0000541039397816 */ /* 0x000fce000000000e */
.L_x_25717:
[----:B------:R-:W-:-:S05]  /*2110*/  HADD2.F32 R187, -RZ, R178.H0_H0 ;  /* 0x200000b2ffbb7230 */ /* 0x000fca0000004100 */
[----:B------:R-:W-:Y:S01]  /*2120*/  FMUL.FTZ R187, R187, R10 ;  /* 0x0000000abbbb7220 */ /* 0x000fe20000410000 */
[----:B------:R-:W-:Y:S06]  /*2130*/  @P3 BRA `(.L_x_25718) ;  /* 0x0000000000083947 */ /* 0x000fec0003800000 */
[----:B------:R-:W-:Y:S05]  /*2140*/  @P1 BRA `(.L_x_25719) ;  /* 0x00000000000c1947 */ /* 0x000fea0003800000 */
[----:B------:R-:W-:Y:S05]  /*2150*/  BRA `(.L_x_25720) ;  /* 0x0000000000107947 */ /* 0x000fea0003800000 */
.L_x_25718:
[----:B-----5:R-:W-:-:S05]  /*2160*/  HADD2.F32 R14, -RZ, R62.H0_H0 ;  /* 0x2000003eff0e7230 */ /* 0x020fca0000004100 */
[----:B------:R-:W-:-:S07]  /*2170*/  FADD.FTZ R187, R14, R187 ;  /* 0x000000bb0ebb7221 */ /* 0x000fce0000010000 */
.L_x_25719:
[----:B------:R-:W-:-:S04]  /*2180*/  F2FP.F16.F32.PACK_AB R14, RZ, R187 ;  /* 0x000000bbff0e723e */ /* 0x000fc800000000ff */
[----:B------:R-:W-:-:S07]  /*2190*/  PRMT R58, R14, 0x7610, R58 ;  /* 0x000076100e3a7816 */ /* 0x000fce000000003a */
.L_x_25720:
[----:B------:R-:W-:-:S05]  /*21a0*/  HADD2.F32 R213, -RZ, R178.H1_H1 ;  /* 0x300000b2ffd57230 */ /* 0x000fca0000004100 */
[----:B------:R-:W-:Y:S01]  /*21b0*/  FMUL.FTZ R213, R213, R10 ;  /* 0x0000000ad5d57220 */ /* 0x000fe20000410000 */
[----:B------:R-:W-:Y:S06]  /*21c0*/  @P3 BRA `(.L_x_25721) ;  /* 0x0000000000083947 */ /* 0x000fec0003800000 */
[----:B------:R-:W-:Y:S05]  /*21d0*/  @P1 BRA `(.L_x_25722) ;  /* 0x00000000000c1947 */ /* 0x000fea0003800000 */
[----:B------:R-:W-:Y:S05]  /*21e0*/  BRA `(.L_x_25723) ;  /* 0x0000000000107947 */ /* 0x000fea0003800000 */
.L_x_25721:
[----:B-----5:R-:W-:-:S05]  /*21f0*/  HADD2.F32 R14, -RZ, R62.H1_H1 ;  /* 0x3000003eff0e7230 */ /* 0x020fca0000004100 */
[----:B------:R-:W-:-:S07]  /*2200*/  FADD.FTZ R213, R14, R213 ;  /* 0x000000d50ed57221 */ /* 0x000fce0000010000 */
.L_x_25722:
[----:B------:R-:W-:-:S04]  /*2210*/  F2FP.F16.F32.PACK_AB R14, RZ, R213 ;  /* 0x000000d5ff0e723e */ /* 0x000fc800000000ff */
[----:B------:R-:W-:-:S07]  /*2220*/  PRMT R58, R58, 0x5410, R14 ;  /* 0x000054103a3a7816 */ /* 0x000fce000000000e */
.L_x_25723:
[----:B------:R-:W-:-:S05]  /*2230*/  HADD2.F32 R215, -RZ, R179.H0_H0 ;  /* 0x200000b3ffd77230 */ /* 0x000fca0000004100 */
[----:B------:R-:W-:Y:S01]  /*2240*/  FMUL.FTZ R215, R215, R10 ;  /* 0x0000000ad7d77220 */ /* 0x000fe20000410000 */
[----:B------:R-:W-:Y:S06]  /*2250*/  @P3 BRA `(.L_x_25724) ;  /* 0x0000000000083947 */ /* 0x000fec0003800000 */
[----:B------:R-:W-:Y:S05]  /*2260*/  @P1 BRA `(.L_x_25725) ;  /* 0x00000000000c1947 */ /* 0x000fea0003800000 */
[----:B------:R-:W-:Y:S05]  /*2270*/  BRA `(.L_x_25726) ;  /* 0x0000000000107947 */ /* 0x000fea0003800000 */
.L_x_25724:
[----:B-----5:R-:W-:-:S05]  /*2280*/  HADD2.F32 R14, -RZ, R63.H0_H0 ;  /* 0x2000003fff0e7230 */ /* 0x020fca0000004100 */
[----:B------:R-:W-:-:S07]  /*2290*/  FADD.FTZ R215, R14, R215 ;  /* 0x000000d70ed77221 */ /* 0x000fce0000010000 */
.L_x_25725:
[----:B------:R-:W-:-:S04]  /*22a0*/  F2FP.F16.F32.PACK_AB R14, RZ, R215 ;  /* 0x000000d7ff0e723e */ /* 0x000fc800000000ff */
[----:B------:R-:W-:-:S07]  /*22b0*/  PRMT R59, R14, 0x7610, R59 ;  /* 0x000076100e3b7816 */ /* 0x000fce000000003b */
.L_x_25726:
[----:B------:R-:W-:-:S05]  /*22c0*/  HADD2.F32 R179, -RZ, R179.H1_H1 ;  /* 0x300000b3ffb37230 */ /* 0x000fca0000004100 */
[----:B------:R-:W-:Y:S01]  /*22d0*/  FMUL.FTZ R235, R179, R10 ;  /* 0x0000000ab3eb7220 */ /* 0x000fe20000410000 */
[----:B------:R-:W-:Y:S06]  /*22e0*/  @P3 BRA `(.L_x_25727) ;  /* 0x0000000000083947 */ /* 0x000fec0003800000 */
[----:B------:R-:W-:Y:S05]  /*22f0*/  @P1 BRA `(.L_x_25728) ;  /* 0x00000000000c1947 */ /* 0x000fea0003800000 */
[----:B------:R-:W-:Y:S05]  /*2300*/  BRA `(.L_x_25729) ;  /* 0x0000000000107947 */ /* 0x000fea0003800000 */
.L_x_25727:
[----:B-----5:R-:W-:-:S05]  /*2310*/  HADD2.F32 R14, -RZ, R63.H1_H1 ;  /* 0x3000003fff0e7230 */ /* 0x020fca0000004100 */
[----:B------:R-:W-:-:S07]  /*2320*/  FADD.FTZ R235, R14, R235 ;  /* 0x000000eb0eeb7221 */ /* 0x000fce0000010000 */
.L_x_25728:
[----:B------:R-:W-:-:S04]  /*2330*/  F2FP.F16.F32.PACK_AB R14, RZ, R235 ;  /* 0x000000ebff0e723e */ /* 0x000fc800000000ff */
[----:B------:R-:W-:-:S07]  /*2340*/  PRMT R59, R59, 0x5410, R14 ;  /* 0x000054103b3b7816 */ /* 0x000fce000000000e */
.L_x_25729:
[----:B------:R-:W1:Y:S02]  /*2350*/  @P1 LDC.64 R176, c[0x0][0x238] ;  /* 0x00008e00ffb01b82 */ /* 0x000e640000000a00 */
[----:B-1----:R-:W-:-:S04]  /*2360*/  @P1 LEA R176, P3, R12, R176, 0x4 ;  /* 0x000000b00cb01211 */ /* 0x002fc800078620ff */
[C---:B------:R-:W-:Y:S02]  /*2370*/  @P1 LEA.HI.X R177, R12.reuse, R177, RZ, 0x4, P3 ;  /* 0x000000b10cb11211 */ /* 0x040fe400018f24ff */
[----:B------:R-:W-:-:S03]  /*2380*/  IADD3 R12, R12, 0x80, RZ ;  /* 0x000000800c0c7810 */ /* 0x000fc60007ffe0ff */
[----:B------:R4:W-:Y:S04]  /*2390*/  @P1 STG.E.128 desc[UR4][R176.64], R56 ;  /* 0x00000038b0001986 */ /* 0x0009e8000c101d04 */
.L_x_25705:
[----:B------:R-:W-:Y:S05]  /*23a0*/  BSYNC B0 ;  /* 0x0000000000007941 */ /* 0x000fea0003800000 */
.L_x_25704:
        /* <DEDUP_REMOVED lines=18> */
.L_x_25732:
[----:B-----5:R-:W-:-:S05]  /*24d0*/  HADD2.F32 R14, -RZ, R60.H0_H0 ;  /* 0x2000003cff0e7230 */ /* 0x020fca0000004100 */
[----:B------:R-:W-:-:S07]  /*24e0*/  FADD.FTZ R31, R14, R31 ;  /* 0x0000001f0e1f7221 */ /* 0x000fce0000010000 */
.L_x_25733:
[----:B------:R-:W-:-:S04]  /*24f0*/  F2FP.F16.F32.PACK_AB R28, RZ, R31 ;  /* 0x0000001fff1c723e */ /* 0x000fc800000000ff */
[----:B------:R-:W-:-:S07]  /*2500*/  PRMT R56, R28, 0x7610, R56 ;  /* 0x000076101c387816 */ /* 0x000fce0000000038 */
.L_x_25734:
[----:B------:R-:W-:-:S05]  /*2510*/  HADD2.F32 R33, -RZ, R176.H1_H1 ;  /* 0x300000b0ff217230 */ /* 0x000fca0000004100 */
[----:B------:R-:W-:Y:S01]  /*2520*/  FMUL.FTZ R33, R33, R10 ;  /* 0x0000000a21217220 */ /* 0x000fe20000410000 */
[----:B------:R-:W-:Y:S06]  /*2530*/  @P3 BRA `(.L_x_25735) ;  /* 0x0000000000083947 */ /* 0x000fec0003800000 */
[----:B------:R-:W-:Y:S05]  /*2540*/  @P1 BRA `(.L_x_25736) ;  /* 0x00000000000c1947 */ /* 0x000fea0003800000 */
[----:B------:R-:W-:Y:S05]  /*2550*/  BRA `(.L_x_25737) ;  /* 0x0000000000107947 */ /* 0x000fea0003800000 */
.L_x_25735:
[----:B-----5:R-:W-:-:S05]  /*2560*/  HADD2.F32 R14, -RZ, R60.H1_H1 ;  /* 0x3000003cff0e7230 */ /* 0x020fca0000004100 */
[----:B------:R-:W-:-:S07]  /*2570*/  FADD.FTZ R33, R14, R33 ;  /* 0x000000210e217221 */ /* 0x000fce0000010000 */
.L_x_25736:
[----:B------:R-:W-:-:S04]  /*2580*/  F2FP.F16.F32.PACK_AB R28, RZ, R33 ;  /* 0x00000021ff1c723e */ /* 0x000fc800000000ff */
[----:B------:R-:W-:-:S07]  /*2590*/  PRMT R56, R56, 0x5410, R28 ;  /* 0x0000541038387816 */ /* 0x000fce000000001c */
.L_x_25737:
[----:B------:R-:W-:-:S05]  /*25a0*/  HADD2.F32 R35, -RZ, R177.H0_H0 ;  /* 0x200000b1ff237230 */ /* 0x000fca0000004100 */
[----:B------:R-:W-:Y:S01]  /*25b0*/  FMUL.FTZ R35, R35, R10 ;  /* 0x0000000a23237220 */ /* 0x000fe20000410000 */
[----:B------:R-:W-:Y:S06]  /*25c0*/  @P3 BRA `(.L_x_25738) ;  /* 0x0000000000083947 */ /* 0x000fec0003800000 */
[----:B------:R-:W-:Y:S05]  /*25d0*/  @P1 BRA `(.L_x_25739) ;  /* 0x00000000000c1947 */ /* 0x000fea0003800000 */
[----:B------:R-:W-:Y:S05]  /*25e0*/  BRA `(.L_x_25740) ;  /* 0x0000000000107947 */ /* 0x000fea0003800000 */
.L_x_25738:
[----:B-----5:R-:W-:-:S05]  /*25f0*/  HADD2.F32 R14, -RZ, R61.H0_H0 ;  /* 0x2000003dff0e7230 */ /* 0x020fca0000004100 */
[----:B------:R-:W-:-:S07]  /*2600*/  FADD.FTZ R35, R14, R35 ;  /* 0x000000230e237221 */ /* 0x000fce0000010000 */
.L_x_25739:
[----:B------:R-:W-:-:S04]  /*2610*/  F2FP.F16.F32.PACK_AB R14, RZ, R35 ;  /* 0x00000023ff0e723e */ /* 0x000fc800000000ff */
[----:B------:R-:W-:-:S07]  /*2620*/  PRMT R57, R14, 0x7610, R57 ;  /* 0x000076100e397816 */ /* 0x000fce0000000039 */
.L_x_25740:
[----:B------:R-:W-:-:S05]  /*2630*/  HADD2.F32 R177, -RZ, R177.H1_H1 ;  /* 0x300000b1ffb17230 */ /* 0x000fca0000004100 */
[----:B------:R-:W-:Y:S01]  /*2640*/  FMUL.FTZ R189, R177, R10 ;  /* 0x0000000ab1bd7220 */ /* 0x000fe20000410000 */
[----:B------:R-:W-:Y:S06]  /*2650*/  @P3 BRA `(.L_x_25741) ;  /* 0x0000000000083947 */ /* 0x000fec0003800000 */
[----:B------:R-:W-:Y:S05]  /*2660*/  @P1 BRA `(.L_x_25742) ;  /* 0x00000000000c1947 */ /* 0x000fea0003800000 */
[----:B------:R-:W-:Y:S05]  /*2670*/  BRA `(.L_x_25743) ;  /* 0x0000000000107947 */ /* 0x000fea0003800000 */
.L_x_25741:
[----:B-----5:R-:W-:-:S05]  /*2680*/  HADD2.F32 R14, -RZ, R61.H1_H1 ;  /* 0x3000003dff0e7230 */ /* 0x020fca0000004100 */
[----:B------:R-:W-:-:S07]  /*2690*/  FADD.FTZ R189, R14, R189 ;  /* 0x000000bd0ebd7221 */ /* 0x000fce0000010000 */
.L_x_25742:
[----:B------:R-:W-:-:S04]  /*26a0*/  F2FP.F16.F32.PACK_AB R14, RZ, R189 ;  /* 0x000000bdff0e723e */ /* 0x000fc800000000ff */
[----:B------:R-:W-:-:S07]  /*26b0*/  PRMT R57, R57, 0x5410, R14 ;  /* 0x0000541039397816 */ /* 0x000fce000000000e */
.L_x_25743:
[----:B------:R-:W-:-:S05]  /*26c0*/  HADD2.F32 R191, -RZ, R178.H0_H0 ;  /* 0x200000b2ffbf7230 */ /* 0x000fca0000004100 */
[----:B------:R-:W-:Y:S01]  /*26d0*/  FMUL.FTZ R191, R191, R10 ;  /* 0x0000000abfbf7220 */ /* 0x000fe20000410000 */
[----:B------:R-:W-:Y:S06]  /*26e0*/  @P3 BRA `(.L_x_25744) ;  /* 0x0000000000083947 */ /* 0x000fec0003800000 */
[----:B------:R-:W-:Y:S05]  /*26f0*/  @P1 BRA `(.L_x_25745) ;  /* 0x00000000000c1947 */ /* 0x000fea0003800000 */
[----:B------:R-:W-:Y:S05]  /*2700*/  BRA `(.L_x_25746) ;  /* 0x0000000000107947 */ /* 0x000fea0003800000 */
.L_x_25744:
[----:B-----5:R-:W-:-:S05]  /*2710*/  HADD2.F32 R14, -RZ, R62.H0_H0 ;  /* 0x2000003eff0e7230 */ /* 0x020fca0000004100 */
[----:B------:R-:W-:-:S07]  /*2720*/  FADD.FTZ R191, R14, R191 ;  /* 0x000000bf0ebf7221 */ /* 0x000fce0000010000 */
.L_x_25745:
[----:B------:R-:W-:-:S04]  /*2730*/  F2FP.F16.F32.PACK_AB R14, RZ, R191 ;  /* 0x000000bfff0e723e */ /* 0x000fc800000000ff */
[----:B------:R-:W-:-:S07]  /*2740*/  PRMT R58, R14, 0x7610, R58 ;  /* 0x000076100e3a7816 */ /* 0x000fce000000003a */
.L_x_25746:
[----:B------:R-:W-:-:S05]  /*2750*/  HADD2.F32 R217, -RZ, R178.H1_H1 ;  /* 0x300000b2ffd97230 */ /* 0x000fca0000004100 */
[----:B------:R-:W-:Y:S01]  /*2760*/  FMUL.FTZ R217, R217, R10 ;  /* 0x0000000ad9d97220 */ /* 0x000fe20000410000 */
[----:B------:R-:W-:Y:S06]  /*2770*/  @P3 BRA `(.L_x_25747) ;  /* 0x0000000000083947 */ /* 0x000fec0003800000 */
[----:B------:R-:W-:Y:S05]  /*2780*/  @P1 BRA `(.L_x_25748) ;  /* 0x00000000000c1947 */ /* 0x000fea0003800000 */
[----:B------:R-:W-:Y:S05]  /*2790*/  BRA `(.L_x_25749) ;  /* 0x0000000000107947 */ /* 0x000fea0003800000 */
.L_x_25747:
[----:B-----5:R-:W-:-:S05]  /*27a0*/  HADD2.F32 R14, -RZ, R62.H1_H1 ;  /* 0x3000003eff0e7230 */ /* 0x020fca0000004100 */
[----:B------:R-:W-:-:S07]  /*27b0*/  FADD.FTZ R217, R14, R217 ;  /* 0x000000d90ed97221 */ /* 0x000fce0000010000 */
.L_x_25748:
[----:B------:R-:W-:-:S04]  /*27c0*/  F2FP.F16.F32.PACK_AB R14, RZ, R217 ;  /* 0x000000d9ff0e723e */ /* 0x000fc800000000ff */
[----:B------:R-:W-:-:S07]  /*27d0*/  PRMT R58, R58, 0x5410, R14 ;  /* 0x000054103a3a7816 */ /* 0x000fce000000000e */
.L_x_25749:
[----:B------:R-:W-:-:S05]  /*27e0*/  HADD2.F32 R219, -RZ, R179.H0_H0 ;  /* 0x200000b3ffdb7230 */ /* 0x000fca0000004100 */
[----:B------:R-:W-:Y:S01]  /*27f0*/  FMUL.FTZ R219, R219, R10 ;  /* 0x0000000adbdb7220 */ /* 0x000fe20000410000 */
[----:B------:R-:W-:Y:S06]  /*2800*/  @P3 BRA `(.L_x_25750) ;  /* 0x0000000000083947 */ /* 0x000fec0003800000 */
[----:B------:R-:W-:Y:S05]  /*2810*/  @P1 BRA `(.L_x_25751) ;  /* 0x00000000000c1947 */ /* 0x000fea0003800000 */
[----:B------:R-:W-:Y:S05]  /*2820*/  BRA `(.L_x_25752) ;  /* 0x0000000000107947 */ /* 0x000fea0003800000 */
.L_x_25750:
[----:B-----5:R-:W-:-:S05]  /*2830*/  HADD2.F32 R14, -RZ, R63.H0_H0 ;  /* 0x2000003fff0e7230 */ /* 0x020fca0000004100 */
[----:B------:R-:W-:-:S07]  /*2840*/  FADD.FTZ R219, R14, R219 ;  /* 0x000000db0edb7221 */ /* 0x000fce0000010000 */
.L_x_25751:
[----:B------:R-:W-:-:S04]  /*2850*/  F2FP.F16.F32.PACK_AB R14, RZ, R219 ;  /* 0x000000dbff0e723e */ /* 0x000fc800000000ff */
[----:B------:R-:W-:-:S07]  /*2860*/  PRMT R59, R14, 0x7610, R59 ;  /* 0x000076100e3b7816 */ /* 0x000fce000000003b */
.L_x_25752:
[----:B------:R-:W-:-:S05]  /*2870*/  HADD2.F32 R179, -RZ, R179.H1_H1 ;  /* 0x300000b3ffb37230 */ /* 0x000fca0000004100 */
[----:B------:R-:W-:Y:S01]  /*2880*/  FMUL.FTZ R237, R179, R10 ;  /* 0x0000000ab3ed7220 */ /* 0x000fe20000410000 */
[----:B------:R-:W-:Y:S06]  /*2890*/  @P3 BRA `(.L_x_25753) ;  /* 0x0000000000083947 */ /* 0x000fec0003800000 */
[----:B------:R-:W-:Y:S05]  /*28a0*/  @P1 BRA `(.L_x_25754) ;  /* 0x00000000000c1947 */ /* 0x000fea0003800000 */
[----:B------:R-:W-:Y:S05]  /*28b0*/  BRA `(.L_x_25755) ;  /* 0x0000000000107947 */ /* 0x000fea0003800000 */
.L_x_25753:
[----:B-----5:R-:W-:-:S05]  /*28c0*/  HADD2.F32 R14, -RZ, R63.H1_H1 ;  /* 0x3000003fff0e7230 */ /* 0x020fca0000004100 */
[----:B------:R-:W-:-:S07]  /*28d0*/  FADD.FTZ R237, R14, R237 ;  /* 0x000000ed0eed7221 */ /* 0x000fce0000010000 */
.L_x_25754:
[----:B------:R-:W-:-:S04]  /*28e0*/  F2FP.F16.F32.PACK_AB R14, RZ, R237 ;  /* 0x000000edff0e723e */ /* 0x000fc800000000ff */
[----:B------:R-:W-:-:S07]  /*28f0*/  PRMT R59, R59, 0x5410, R14 ;  /* 0x000054103b3b7816 */ /* 0x000fce000000000e */
.L_x_25755:
[----:B------:R-:W1:Y:S02]  /*2900*/  @P1 LDC.64 R176, c[0x0][0x238] ;  /* 0x00008e00ffb01b82 */ /* 0x000e640000000a00 */
[----:B-1----:R-:W-:-:S04]  /*2910*/  @P1 LEA R176, P3, R12, R176, 0x4 ;  /* 0x000000b00cb01211 */ /* 0x002fc800078620ff */
[C---:B------:R-:W-:Y:S02]  /*2920*/  @P1 LEA.HI.X R177, R12.reuse, R177, RZ, 0x4, P3 ;  /* 0x000000b10cb11211 */ /* 0x040fe400018f24ff */
[----:B------:R-:W-:-:S03]  /*2930*/  IADD3 R12, R12, 0x80, RZ ;  /* 0x000000800c0c7810 */ /* 0x000fc60007ffe0ff */
[----:B------:R1:W-:Y:S04]  /*2940*/  @P1 STG.E.128 desc[UR4][R176.64], R56 ;  /* 0x00000038b0001986 */ /* 0x0003e8000c101d04 */
.L_x_25731:
[----:B------:R-:W-:Y:S05]  /*2950*/  BSYNC B0 ;  /* 0x0000000000007941 */ /* 0x000fea0003800000 */
.L_x_25730:
        /* <DEDUP_REMOVED lines=18> */
.L_x_25758:
[----:B-----5:R-:W-:-:S05]  /*2a80*/  HADD2.F32 R14, -RZ, R60.H0_H0 ;  /* 0x2000003cff0e7230 */ /* 0x020fca0000004100 */
[----:B------:R-:W-:-:S07]  /*2a90*/  FADD.FTZ R37, R14, R37 ;  /* 0x000000250e257221 */ /* 0x000fce0000010000 */
.L_x_25759:
[----:B------:R-:W-:-:S04]  /*2aa0*/  F2FP.F16.F32.PACK_AB R28, RZ, R37 ;  /* 0x00000025ff1c723e */ /* 0x000fc800000000ff */
[----:B------:R-:W-:-:S07]  /*2ab0*/  PRMT R56, R28, 0x7610, R56 ;  /* 0x000076101c387816 */ /* 0x000fce0000000038 */
.L_x_25760:
[----:B------:R-:W-:-:S05]  /*2ac0*/  HADD2.F32 R39, -RZ, R176.H1_H1 ;  /* 0x300000b0ff277230 */ /* 0x000fca0000004100 */
[----:B------:R-:W-:Y:S01]  /*2ad0*/  FMUL.FTZ R39, R39, R10 ;  /* 0x0000000a27277220 */ /* 0x000fe20000410000 */
[----:B------:R-:W-:Y:S06]  /*2ae0*/  @P3 BRA `(.L_x_25761) ;  /* 0x0000000000083947 */ /* 0x000fec0003800000 */
[----:B------:R-:W-:Y:S05]  /*2af0*/  @P1 BRA `(.L_x_25762) ;  /* 0x00000000000c1947 */ /* 0x000fea0003800000 */
[----:B------:R-:W-:Y:S05]  /*2b00*/  BRA `(.L_x_25763) ;  /* 0x0000000000107947 */ /* 0x000fea0003800000 */
.L_x_25761:
[----:B-----5:R-:W-:-:S05]  /*2b10*/  HADD2.F32 R14, -RZ, R60.H1_H1 ;  /* 0x3000003cff0e7230 */ /* 0x020fca0000004100 */
[----:B------:R-:W-:-:S07]  /*2b20*/  FADD.FTZ R39, R14, R39 ;  /* 0x000000270e277221 */ /* 0x000fce0000010000 */
.L_x_25762:
[----:B------:R-:W-:-:S04]  /*2b30*/  F2FP.F16.F32.PACK_AB R28, RZ, R39 ;  /* 0x00000027ff1c723e */ /* 0x000fc800000000ff */
[----:B------:R-:W-:-:S07]  /*2b40*/  PRMT R56, R56, 0x5410, R28 ;  /* 0x0000541038387816 */ /* 0x000fce000000001c */
.L_x_25763:
[----:B------:R-:W-:-:S05]  /*2b50*/  HADD2.F32 R41, -RZ, R177.H0_H0 ;  /* 0x200000b1ff297230 */ /* 0x000fca0000004100 */
[----:B------:R-:W-:Y:S01]  /*2b60*/  FMUL.FTZ R41, R41, R10 ;  /* 0x0000000a29297220 */ /* 0x000fe20000410000 */
[----:B------:R-:W-:Y:S06]  /*2b70*/  @P3 BRA `(.L_x_25764) ;  /* 0x0000000000083947 */ /* 0x000fec0003800000 */
[----:B------:R-:W-:Y:S05]  /*2b80*/  @P1 BRA `(.L_x_25765) ;  /* 0x00000000000c1947 */ /* 0x000fea0003800000 */
[----:B------:R-:W-:Y:S05]  /*2b90*/  BRA `(.L_x_25766) ;  /* 0x0000000000107947 */ /* 0x000fea0003800000 */
.L_x_25764:
[----:B-----5:R-:W-:-:S05]  /*2ba0*/  HADD2.F32 R14, -RZ, R61.H0_H0 ;  /* 0x2000003dff0e7230 */ /* 0x020fca0000004100 */
[----:B------:R-:W-:-:S07]  /*2bb0*/  FADD.FTZ R41, R14, R41 ;  /* 0x000000290e297221 */ /* 0x000fce0000010000 */
.L_x_25765:
[----:B------:R-:W-:-:S04]  /*2bc0*/  F2FP.F16.F32.PACK_AB R14, RZ, R41 ;  /* 0x00000029ff0e723e */ /* 0x000fc800000000ff */
[----:B------:R-:W-:-:S07]  /*2bd0*/  PRMT R57, R14, 0x7610, R57 ;  /* 0x000076100e397816 */ /* 0x000fce0000000039 */
.L_x_25766:
[----:B------:R-:W-:-:S05]  /*2be0*/  HADD2.F32 R177, -RZ, R177.H1_H1 ;  /* 0x300000b1ffb17230 */ /* 0x000fca0000004100 */
[----:B------:R-:W-:Y:S01]  /*2bf0*/  FMUL.FTZ R193, R177, R10 ;  /* 0x0000000ab1c17220 */ /* 0x000fe20000410000 */
[----:B------:R-:W-:Y:S06]  /*2c00*/  @P3 BRA `(.L_x_25767) ;  /* 0x0000000000083947 */ /* 0x000fec0003800000 */
[----:B------:R-:W-:Y:S05]  /*2c10*/  @P1 BRA `(.L_x_25768) ;  /* 0x00000000000c1947 */ /* 0x000fea0003800000 */
[----:B------:R-:W-:Y:S05]  /*2c20*/  BRA `(.L_x_25769) ;  /* 0x0000000000107947 */ /* 0x000fea0003800000 */
.L_x_25767:
[----:B-----5:R-:W-:-:S05]  /*2c30*/  HADD2.F32 R14, -RZ, R61.H1_H1 ;  /* 0x3000003dff0e7230 */ /* 0x020fca0000004100 */
[----:B------:R-:W-:-:S07]  /*2c40*/  FADD.FTZ R193, R14, R193 ;  /* 0x000000c10ec17221 */ /* 0x000fce0000010000 */
.L_x_25768:
[----:B------:R-:W-:-:S04]  /*2c50*/  F2FP.F16.F32.PACK_AB R14, RZ, R193 ;  /* 0x000000c1ff0e723e */ /* 0x000fc800000000ff */
[----:B------:R-:W-:-:S07]  /*2c60*/  PRMT R57, R57, 0x5410, R14 ;  /* 0x0000541039397816 */ /* 0x000fce000000000e */
.L_x_25769:
[----:B------:R-:W-:-:S05]  /*2c70*/  HADD2.F32 R195, -RZ, R178.H0_H0 ;  /* 0x200000b2ffc37230 */ /* 0x000fca0000004100 */
[----:B------:R-:W-:Y:S01]  /*2c80*/  FMUL.FTZ R195, R195, R10 ;  /* 0x0000000ac3c37220 */ /* 0x000fe20000410000 */
[----:B------:R-:W-:Y:S06]  /*2c90*/  @P3 BRA `(.L_x_25770) ;  /* 0x0000000000083947 */ /* 0x000fec0003800000 */
[----:B------:R-:W-:Y:S05]  /*2ca0*/  @P1 BRA `(.L_x_25771) ;  /* 0x00000000000c1947 */ /* 0x000fea0003800000 */
[----:B------:R-:W-:Y:S05]  /*2cb0*/  BRA `(.L_x_25772) ;  /* 0x0000000000107947 */ /* 0x000fea0003800000 */
.L_x_25770:
[----:B-----5:R-:W-:-:S05]  /*2cc0*/  HADD2.F32 R14, -RZ, R62.H0_H0 ;  /* 0x2000003eff0e7230 */ /* 0x020fca0000004100 */
[----:B------:R-:W-:-:S07]  /*2cd0*/  FADD.FTZ R195, R14, R195 ;  /* 0x000000c30ec37221 */ /* 0x000fce0000010000 */
.L_x_25771:
[----:B------:R-:W-:-:S04]  /*2ce0*/  F2FP.F16.F32.PACK_AB R14, RZ, R195 ;  /* 0x000000c3ff0e723e */ /* 0x000fc800000000ff */
[----:B------:R-:W-:-:S07]  /*2cf0*/  PRMT R58, R14, 0x7610, R58 ;  /* 0x000076100e3a7816 */ /* 0x000fce000000003a */
.L_x_25772:
[----:B------:R-:W-:-:S05]  /*2d00*/  HADD2.F32 R221, -RZ, R178.H1_H1 ;  /* 0x300000b2ffdd7230 */ /* 0x000fca0000004100 */
[----:B------:R-:W-:Y:S01]  /*2d10*/  FMUL.FTZ R221, R221, R10 ;  /* 0x0000000adddd7220 */ /* 0x000fe20000410000 */
[----:B------:R-:W-:Y:S06]  /*2d20*/  @P3 BRA `(.L_x_25773) ;  /* 0x0000000000083947 */ /* 0x000fec0003800000 */
[----:B------:R-:W-:Y:S05]  /*2d30*/  @P1 BRA `(.L_x_25774) ;  /* 0x00000000000c1947 */ /* 0x000fea0003800000 */
[----:B------:R-:W-:Y:S05]  /*2d40*/  BRA `(.L_x_25775) ;  /* 0x0000000000107947 */ /* 0x000fea0003800000 */
.L_x_25773:
[----:B-----5:R-:W-:-:S05]  /*2d50*/  HADD2.F32 R14, -RZ, R62.H1_H1 ;  /* 0x3000003eff0e7230 */ /* 0x020fca0000004100 */
[----:B------:R-:W-:-:S07]  /*2d60*/  FADD.FTZ R221, R14, R221 ;  /* 0x000000dd0edd7221 */ /* 0x000fce0000010000 */
.L_x_25774:
[----:B------:R-:W-:-:S04]  /*2d70*/  F2FP.F16.F32.PACK_AB R14, RZ, R221 ;  /* 0x000000ddff0e723e */ /* 0x000fc800000000ff */
[----:B------:R-:W-:-:S07]  /*2d80*/  PRMT R58, R58, 0x5410, R14 ;  /* 0x000054103a3a7816 */ /* 0x000fce000000000e */
.L_x_25775:
[----:B------:R-:W-:-:S05]  /*2d90*/  HADD2.F32 R223, -RZ, R179.H0_H0 ;  /* 0x200000b3ffdf7230 */ /* 0x000fca0000004100 */
[----:B------:R-:W-:Y:S01]  /*2da0*/  FMUL.FTZ R223, R223, R10 ;  /* 0x0000000adfdf7220 */ /* 0x000fe20000410000 */
[----:B------:R-:W-:Y:S06]  /*2db0*/  @P3 BRA `(.L_x_25776) ;  /* 0x0000000000083947 */ /* 0x000fec0003800000 */
[----:B------:R-:W-:Y:S05]  /*2dc0*/  @P1 BRA `(.L_x_25777) ;  /* 0x00000000000c1947 */ /* 0x000fea0003800000 */
[----:B------:R-:W-:Y:S05]  /*2dd0*/  BRA `(.L_x_25778) ;  /* 0x0000000000107947 */ /* 0x000fea0003800000 */
.L_x_25776:
[----:B-----5:R-:W-:-:S05]  /*2de0*/  HADD2.F32 R14, -RZ, R63.H0_H0 ;  /* 0x2000003fff0e7230 */ /* 0x020fca0000004100 */
[----:B------:R-:W-:-:S07]  /*2df0*/  FADD.FTZ R223, R14, R223 ;  /* 0x000000df0edf7221 */ /* 0x000fce0000010000 */
.L_x_25777:
[----:B------:R-:W-:-:S04]  /*2e00*/  F2FP.F16.F32.PACK_AB R14, RZ, R223 ;  /* 0x000000dfff0e723e */ /* 0x000fc800000000ff */
[----:B------:R-:W-:-:S07]  /*2e10*/  PRMT R59, R14, 0x7610, R59 ;  /* 0x000076100e3b7816 */ /* 0x000fce000000003b */
.L_x_25778:
[----:B------:R-:W-:-:S05]  /*2e20*/  HADD2.F32 R179, -RZ, R179.H1_H1 ;  /* 0x300000b3ffb37230 */ /* 0x000fca0000004100 */
[----:B------:R-:W-:Y:S01]  /*2e30*/  FMUL.FTZ R239, R179, R10 ;  /* 0x0000000ab3ef7220 */ /* 0x000fe20000410000 */
[----:B------:R-:W-:Y:S06]  /*2e40*/  @P3 BRA `(.L_x_25779) ;  /* 0x0000000000083947 */ /* 0x000fec0003800000 */
[----:B------:R-:W-:Y:S05]  /*2e50*/  @P1 BRA `(.L_x_25780) ;  /* 0x00000000000c1947 */ /* 0x000fea0003800000 */
[----:B------:R-:W-:Y:S05]  /*2e60*/  BRA `(.L_x_25781) ;  /* 0x0000000000107947 */ /* 0x000fea0003800000 */
.L_x_25779:
[----:B-----5:R-:W-:-:S05]  /*2e70*/  HADD2.F32 R14, -RZ, R63.H1_H1 ;  /* 0x3000003fff0e7230 */ /* 0x020fca0000004100 */
[----:B------:R-:W-:-:S07]  /*2e80*/  FADD.FTZ R239, R14, R239 ;  /* 0x000000ef0eef7221 */ /* 0x000fce0000010000 */
.L_x_25780:
[----:B------:R-:W-:-:S04]  /*2e90*/  F2FP.F16.F32.PACK_AB R14, RZ, R239 ;  /* 0x000000efff0e723e */ /* 0x000fc800000000ff */
[----:B------:R-:W-:-:S07]  /*2ea0*/  PRMT R59, R59, 0x5410, R14 ;  /* 0x000054103b3b7816 */ /* 0x000fce000000000e */
.L_x_25781:
[----:B------:R-:W1:Y:S02]  /*2eb0*/  @P1 LDC.64 R176, c[0x0][0x238] ;  /* 0x00008e00ffb01b82 */ /* 0x000e640000000a00 */
[----:B-1----:R-:W-:-:S04]  /*2ec0*/  @P1 LEA R176, P3, R12, R176, 0x4 ;  /* 0x000000b00cb01211 */ /* 0x002fc800078620ff */
[C---:B------:R-:W-:Y:S02]  /*2ed0*/  @P1 LEA.HI.X R177, R12.reuse, R177, RZ, 0x4, P3 ;  /* 0x000000b10cb11211 */ /* 0x040fe400018f24ff */
[----:B------:R-:W-:-:S03]  /*2ee0*/  IADD3 R12, R12, 0x80, RZ ;  /* 0x000000800c0c7810 */ /* 0x000fc60007ffe0ff */
[----:B------:R1:W-:Y:S04]  /*2ef0*/  @P1 STG.E.128 desc[UR4][R176.64], R56 ;  /* 0x00000038b0001986 */ /* 0x0003e8000c101d04 */
.L_x_25757:
[----:B------:R-:W-:Y:S05]  /*2f00*/  BSYNC B0 ;  /* 0x0000000000007941 */ /* 0x000fea0003800000 */
.L_x_25756:
        /* <DEDUP_REMOVED lines=18> */
.L_x_25784:
[----:B-----5:R-:W-:-:S05]  /*3030*/  HADD2.F32 R14, -RZ, R60.H0_H0 ;  /* 0x2000003cff0e7230 */ /* 0x020fca0000004100 */
[----:B------:R-:W-:-:S07]  /*3040*/  FADD.FTZ R43, R14, R43 ;  /* 0x0000002b0e2b7221 */ /* 0x000fce0000010000 */
.L_x_25785:
[----:B------:R-:W-:-:S04]  /*3050*/  F2FP.F16.F32.PACK_AB R28, RZ, R43 ;  /* 0x0000002bff1c723e */ /* 0x000fc800000000ff */
[----:B------:R-:W-:-:S07]  /*3060*/  PRMT R56, R28, 0x7610, R56 ;  /* 0x000076101c387816 */ /* 0x000fce0000000038 */
.L_x_25786:
[----:B------:R-:W-:-:S05]  /*3070*/  HADD2.F32 R45, -RZ, R176.H1_H1 ;  /* 0x300000b0ff2d7230 */ /* 0x000fca0000004100 */
[----:B------:R-:W-:Y:S01]  /*3080*/  FMUL.FTZ R45, R45, R10 ;  /* 0x0000000a2d2d7220 */ /* 0x000fe20000410000 */
[----:B------:R-:W-:Y:S06]  /*3090*/  @P3 BRA `(.L_x_25787) ;  /* 0x0000000000083947 */ /* 0x000fec0003800000 */
[----:B------:R-:W-:Y:S05]  /*30a0*/  @P1 BRA `(.L_x_25788) ;  /* 0x00000000000c1947 */ /* 0x000fea0003800000 */
[----:B------:R-:W-:Y:S05]  /*30b0*/  BRA `(.L_x_25789) ;  /* 0x0000000000107947 */ /* 0x000fea0003800000 */
.L_x_25787:
[----:B-----5:R-:W-:-:S05]  /*30c0*/  HADD2.F32 R14, -RZ, R60.H1_H1 ;  /* 0x3000003cff0e7230 */ /* 0x020fca0000004100 */
[----:B------:R-:W-:-:S07]  /*30d0*/  FADD.FTZ R45, R14, R45 ;  /* 0x0000002d0e2d7221 */ /* 0x000fce0000010000 */
.L_x_25788:
[----:B------:R-:W-:-:S04]  /*30e0*/  F2FP.F16.F32.PACK_AB R28, RZ, R45 ;  /* 0x0000002dff1c723e */ /* 0x000fc800000000ff */
[----:B------:R-:W-:-:S07]  /*30f0*/  PRMT R56, R56, 0x5410, R28 ;  /* 0x0000541038387816 */ /* 0x000fce000000001c */
.L_x_25789:
[----:B------:R-:W-:-:S05]  /*3100*/  HADD2.F32 R47, -RZ, R177.H0_H0 ;  /* 0x200000b1ff2f7230 */ /* 0x000fca0000004100 */
[----:B------:R-:W-:Y:S01]  /*3110*/  FMUL.FTZ R47, R47, R10 ;  /* 0x0000000a2f2f7220 */ /* 0x000fe20000410000 */
[----:B------:R-:W-:Y:S06]  /*3120*/  @P3 BRA `(.L_x_25790) ;  /* 0x0000000000083947 */ /* 0x000fec0003800000 */
[----:B------:R-:W-:Y:S05]  /*3130*/  @P1 BRA `(.L_x_25791) ;  /* 0x00000000000c1947 */ /* 0x000fea0003800000 */
[----:B------:R-:W-:Y:S05]  /*3140*/  BRA `(.L_x_25792) ;  /* 0x0000000000107947 */ /* 0x000fea0003800000 */
.L_x_25790:
[----:B-----5:R-:W-:-:S05]  /*3150*/  HADD2.F32 R14, -RZ, R61.H0_H0 ;  /* 0x2000003dff0e7230 */ /* 0x020fca0000004100 */
[----:B------:R-:W-:-:S07]  /*3160*/  FADD.FTZ R47, R14, R47 ;  /* 0x0000002f0e2f7221 */ /* 0x000fce0000010000 */
.L_x_25791:
[----:B------:R-:W-:-:S04]  /*3170*/  F2FP.F16.F32.PACK_AB R14, RZ, R47 ;  /* 0x0000002fff0e723e */ /* 0x000fc800000000ff */
[----:B------:R-:W-:-:S07]  /*3180*/  PRMT R57, R14, 0x7610, R57 ;  /* 0x000076100e397816 */ /* 0x000fce0000000039 */
.L_x_25792:
[----:B------:R-:W-:-:S05]  /*3190*/  HADD2.F32 R177, -RZ, R177.H1_H1 ;  /* 0x300000b1ffb17230 */ /* 0x000fca0000004100 */
[----:B------:R-:W-:Y:S01]  /*31a0*/  FMUL.FTZ R197, R177, R10 ;  /* 0x0000000ab1c57220 */ /* 0x000fe20000410000 */
[----:B------:R-:W-:Y:S06]  /*31b0*/  @P3 BRA `(.L_x_25793) ;  /* 0x0000000000083947 */ /* 0x000fec0003800000 */
[----:B------:R-:W-:Y:S05]  /*31c0*/  @P1 BRA `(.L_x_25794) ;  /* 0x00000000000c1947 */ /* 0x000fea0003800000 */
[----:B------:R-:W-:Y:S05]  /*31d0*/  BRA `(.L_x_25795) ;  /* 0x0000000000107947 */ /* 0x000fea0003800000 */
.L_x_25793:
[----:B-----5:R-:W-:-:S05]  /*31e0*/  HADD2.F32 R14, -RZ, R61.H1_H1 ;  /* 0x3000003dff0e7230 */ /* 0x020fca0000004100 */
[----:B------:R-:W-:-:S07]  /*31f0*/  FADD.FTZ R197, R14, R197 ;  /* 0x000000c50ec57221 */ /* 0x000fce0000010000 */
.L_x_25794:
[----:B------:R-:W-:-:S04]  /*3200*/  F2FP.F16.F32.PACK_AB R14, RZ, R197 ;  /* 0x000000c5ff0e723e */ /* 0x000fc800000000ff */
[----:B------:R-:W-:-:S07]  /*3210*/  PRMT R57, R57, 0x5410, R14 ;  /* 0x0000541039397816 */ /* 0x000fce000000000e */
.L_x_25795:
[----:B------:R-:W-:-:S05]  /*3220*/  HADD2.F32 R199, -RZ, R178.H0_H0 ;  /* 0x200000b2ffc77230 */ /* 0x000fca0000004100 */
[----:B------:R-:W-:Y:S01]  /*3230*/  FMUL.FTZ R199, R199, R10 ;  /* 0x0000000ac7c77220 */ /* 0x000fe20000410000 */
[----:B------:R-:W-:Y:S06]  /*3240*/  @P3 BRA `(.L_x_25796) ;  /* 0x0000000000083947 */ /* 0x000fec0003800000 */
[----:B------:R-:W-:Y:S05]  /*3250*/  @P1 BRA `(.L_x_25797) ;  /* 0x00000000000c1947 */ /* 0x000fea0003800000 */
[----:B------:R-:W-:Y:S05]  /*3260*/  BRA `(.L_x_25798) ;  /* 0x0000000000107947 */ /* 0x000fea0003800000 */
.L_x_25796:
[----:B-----5:R-:W-:-:S05]  /*3270*/  HADD2.F32 R14, -RZ, R62.H0_H0 ;  /* 0x2000003eff0e7230 */ /* 0x020fca0000004100 */
[----:B------:R-:W-:-:S07]  /*3280*/  FADD.FTZ R199, R14, R199 ;  /* 0x000000c70ec77221 */ /* 0x000fce0000010000 */
.L_x_25797:
[----:B------:R-:W-:-:S04]  /*3290*/  F2FP.F16.F32.PACK_AB R14, RZ, R199 ;  /* 0x000000c7ff0e723e */ /* 0x000fc800000000ff */
[----:B------:R-:W-:-:S07]  /*32a0*/  PRMT R58, R14, 0x7610, R58 ;  /* 0x000076100e3a7816 */ /* 0x000fce000000003a */
.L_x_25798:
[----:B------:R-:W-:-:S05]  /*32b0*/  HADD2.F32 R225, -RZ, R178.H1_H1 ;  /* 0x300000b2ffe17230 */ /* 0x000fca0000004100 */
[----:B------:R-:W-:Y:S01]  /*32c0*/  FMUL.FTZ R225, R225, R10 ;  /* 0x0000000ae1e17220 */ /* 0x000fe20000410000 */
[----:B------:R-:W-:Y:S06]  /*32d0*/  @P3 BRA `(.L_x_25799) ;  /* 0x0000000000083947 */ /* 0x000fec0003800000 */
[----:B------:R-:W-:Y:S05]  /*32e0*/  @P1 BRA `(.L_x_25800) ;  /* 0x00000000000c1947 */ /* 0x000fea0003800000 */
[----:B------:R-:W-:Y:S05]  /*32f0*/  BRA `(.L_x_25801) ;  /* 0x0000000000107947 */ /* 0x000fea0003800000 */
.L_x_25799:
[----:B-----5:R-:W-:-:S05]  /*3300*/  HADD2.F32 R14, -RZ, R62.H1_H1 ;  /* 0x3000003eff0e7230 */ /* 0x020fca0000004100 */
[----:B------:R-:W-:-:S07]  /*3310*/  FADD.FTZ R225, R14, R225 ;  /* 0x000000e10ee17221 */ /* 0x000fce0000010000 */
.L_x_25800:
[----:B------:R-:W-:-:S04]  /*3320*/  F2FP.F16.F32.PACK_AB R14, RZ, R225 ;  /* 0x000000e1ff0e723e */ /* 0x000fc800000000ff */
[----:B------:R-:W-:-:S07]  /*3330*/  PRMT R58, R58, 0x5410, R14 ;  /* 0x000054103a3a7816 */ /* 0x000fce000000000e */
.L_x_25801:
[----:B------:R-:W-:-:S05]  /*3340*/  HADD2.F32 R227, -RZ, R179.H0_H0 ;  /* 0x200000b3ffe37230 */ /* 0x000fca0000004100 */
[----:B------:R-:W-:Y:S01]  /*3350*/  FMUL.FTZ R227, R227, R10 ;  /* 0x0000000ae3e37220 */ /* 0x000fe20000410000 */
[----:B------:R-:W-:Y:S06]  /*3360*/  @P3 BRA `(.L_x_25802) ;  /* 0x0000000000083947 */ /* 0x000fec0003800000 */
[----:B------:R-:W-:Y:S05]  /*3370*/  @P1 BRA `(.L_x_25803) ;  /* 0x00000000000c1947 */ /* 0x000fea0003800000 */
[----:B------:R-:W-:Y:S05]  /*3380*/  BRA `(.L_x_25804) ;  /* 0x0000000000107947 */ /* 0x000fea0003800000 */
.L_x_25802:
[----:B-----5:R-:W-:-:S05]  /*3390*/  HADD2.F32 R14, -RZ, R63.H0_H0 ;  /* 0x2000003fff0e7230 */ /* 0x020fca0000004100 */
[----:B------:R-:W-:-:S07]  /*33a0*/  FADD.FTZ R227, R14, R227 ;  /* 0x000000e30ee37221 */ /* 0x000fce0000010000 */
.L_x_25803:
[----:B------:R-:W-:-:S04]  /*33b0*/  F2FP.F16.F32.PACK_AB R14, RZ, R227 ;  /* 0x000000e3ff0e723e */ /* 0x000fc800000000ff */
[----:B------:R-:W-:-:S07]  /*33c0*/  PRMT R59, R14, 0x7610, R59 ;  /* 0x000076100e3b7816 */ /* 0x000fce000000003b */
.L_x_25804:
[----:B------:R-:W-:-:S05]  /*33d0*/  HADD2.F32 R179, -RZ, R179.H1_H1 ;  /* 0x300000b3ffb37230 */ /* 0x000fca0000004100 */
[----:B------:R-:W-:Y:S01]  /*33e0*/  FMUL.FTZ R241, R179, R10 ;  /* 0x0000000ab3f17220 */ /* 0x000fe20000410000 */
[----:B------:R-:W-:Y:S06]  /*33f0*/  @P3 BRA `(.L_x_25805) ;  /* 0x0000000000083947 */ /* 0x000fec0003800000 */
[----:B------:R-:W-:Y:S05]  /*3400*/  @P1 BRA `(.L_x_25806) ;  /* 0x00000000000c1947 */ /* 0x000fea0003800000 */
[----:B------:R-:W-:Y:S05]  /*3410*/  BRA `(.L_x_25807) ;  /* 0x0000000000107947 */ /* 0x000fea0003800000 */
.L_x_25805:
[----:B-----5:R-:W-:-:S05]  /*3420*/  HADD2.F32 R10, -RZ, R63.H1_H1 ;  /* 0x3000003fff0a7230 */ /* 0x020fca0000004100 */
[----:B------:R-:W-:-:S07]  /*3430*/  FADD.FTZ R241, R10, R241 ;  /* 0x000000f10af17221 */ /* 0x000fce0000010000 */
.L_x_25806:
[----:B------:R-:W-:-:S04]  /*3440*/  F2FP.F16.F32.PACK_AB R10, RZ, R241 ;  /* 0x000000f1ff0a723e */ /* 0x000fc800000000ff */
[----:B------:R-:W-:-:S07]  /*3450*/  PRMT R59, R59, 0x5410, R10 ;  /* 0x000054103b3b7816 */ /* 0x000fce000000000a */
.L_x_25807:
[----:B------:R-:W1:Y:S02]  /*3460*/  @P1 LDC.64 R176, c[0x0][0x238] ;  /* 0x00008e00ffb01b82 */ /* 0x000e640000000a00 */
[----:B-1----:R-:W-:-:S04]  /*3470*/  @P1 LEA R176, P3, R12, R176, 0x4 ;  /* 0x000000b00cb01211 */ /* 0x002fc800078620ff */
[----:B------:R-:W-:-:S05]  /*3480*/  @P1 LEA.HI.X R177, R12, R177, RZ, 0x4, P3 ;  /* 0x000000b10cb11211 */ /* 0x000fca00018f24ff */
[----:B------:R1:W-:Y:S04]  /*3490*/  @P1 STG.E.128 desc[UR4][R176.64], R56 ;  /* 0x00000038b0001986 */ /* 0x0003e8000c101d04 */
.L_x_25783:
[----:B------:R-:W-:Y:S05]  /*34a0*/  BSYNC B0 ;  /* 0x0000000000007941 */ /* 0x000fea0003800000 */
.L_x_25782:
        /* <DEDUP_REMOVED lines=216> */
.L_x_25834:
        /* <DEDUP_REMOVED lines=106> */
.L_x_25810:
[----:B------:R-:W-:Y:S05]  /*48d0*/  BSYNC B0 ;  /* 0x0000000000007941 */ /* 0x000fea0003800000 */
.L_x_25809:
        /* <DEDUP_REMOVED lines=35> */
.L_x_25812:
[----:B------:R-:W-:Y:S05]  /*4b10*/  BSYNC B0 ;  /* 0x0000000000007941 */ /* 0x000fea0003800000 */
.L_x_25811:
        /* <DEDUP_REMOVED lines=35> */
.L_x_25814:
[----:B------:R-:W-:Y:S05]  /*4d50*/  BSYNC B0 ;  /* 0x0000000000007941 */ /* 0x000fea0003800000 */
.L_x_25813:
        /* <DEDUP_REMOVED lines=35> */
.L_x_25816:
[----:B------:R-:W-:Y:S05]  /*4f90*/  BSYNC B0 ;  /* 0x0000000000007941 */ /* 0x000fea0003800000 */
.L_x_25815:
        /* <DEDUP_REMOVED lines=35> */
.L_x_25818:
[----:B------:R-:W-:Y:S05]  /*51d0*/  BSYNC B0 ;  /* 0x0000000000007941 */ /* 0x000fea0003800000 */
.L_x_25817:
        /* <DEDUP_REMOVED lines=35> */
.L_x_25820:
[----:B------:R-:W-:Y:S05]  /*5410*/  BSYNC B0 ;  /* 0x0000000000007941 */ /* 0x000fea0003800000 */
.L_x_25819:
        /* <DEDUP_REMOVED lines=34> */
.L_x_25822:
[----:B------:R-:W-:Y:S05]  /*5640*/  BSYNC B0 ;  /* 0x0000000000007941 */ /* 0x000fea0003800000 */
.L_x_25821:
[----:B------:R-:W-:Y:S02]  /*5650*/  LOP3.LUT P3, RZ, R3, 0x8, RZ, 0xc0, !PT ;  /* 0x0000000803ff7812 */ /* 0x000fe4000786c0ff */
[----:B------:R-:W-:Y:S02]  /*5660*/  IADD3 R4, R4, UR8, RZ ;  /* 0x0000000804047c10 */ /* 0x000fe4000fffe0ff */
[----:B------:R-:W-:Y:S02]  /*5670*/  SEL R8, RZ, 0x1, P3 ;  /* 0x00000001ff087807 */ /* 0x000fe40001800000 */
[----:B------:R-:W-:-:S13]  /*5680*/  ISETP.GE.AND P3, PT, R4, UR9, PT ;  /* 0x0000000904007c0c */ /* 0x000fda000bf66270 */
[----:B------:R-:W-:Y:S05]  /*5690*/  @!P3 BRA `(.L_x_25823) ;  /* 0xffffffb4006cb947 */ /* 0x000fea000383ffff */
[----:B------:R-:W-:Y:S05]  /*56a0*/  EXIT ;  /* 0x000000000000794d */ /* 0x000fea0003800000 */
.L_x_25808:
[----:B------:R-:W-:Y:S01]  /*56b0*/  HFMA2.MMA R22, -RZ, RZ, 0, 5.9604644775390625e-08 ;  /* 0x00000001ff167435 */ /* 0x000fe200000001ff */
[----:B------:R-:W-:Y:S02]  /*56c0*/  MOV R247, R14 ;  /* 0x0000000e00f77202 */ /* 0x000fe40000000f00 */
[----:B------:R-:W-:Y:S02]  /*56d0*/  MOV R249, 0x1f ;  /* 0x0000001f00f97802 */ /* 0x000fe40000000f00 */
[----:B------:R-:W-:-:S07]  /*56e0*/  MOV R20, 0xffffffff ;  /* 0xffffffff00147802 */ /* 0x000fce0000000f00 */
[----:B012345:R-:W-:Y:S05]  /*56f0*/  WARPSYNC.COLLECTIVE R20, `(.L_x_25824) ;  /* 0x0000000014087348 */ /* 0x03ffea0003c00000 */
[----:B------:R0:W0:Y:S02]  /*5700*/  SHFL.BFLY P6, R243, R247, R22, R249 ;  /* 0x0c000016f7f37389 */ /* 0x00002400000c00f9 */
[----:B012345:R-:W-:Y:S01]  /*5710*/  ENDCOLLECTIVE ;  /* 0x000000000000791b */ /* 0x03ffe20003800000 */
.L_x_25824:
[----:B------:R-:W-:Y:S01]  /*5720*/  HFMA2.MMA R22, -RZ, RZ, 0, 1.1920928955078125e-07 ;  /* 0x00000002ff167435 */ /* 0x000fe200000001ff */
[----:B------:R-:W-:-:S05]  /*5730*/  MOV R177, R243 ;  /* 0x000000f300b17202 */ /* 0x000fca0000000f00 */
[----:B------:R-:W-:-:S05]  /*5740*/  FADD.FTZ R177, R14, R177 ;  /* 0x000000b10eb17221 */ /* 0x000fca0000010000 */
[----:B------:R-:W-:-:S07]  /*5750*/  MOV R247, R177 ;  /* 0x000000b100f77202 */ /* 0x000fce0000000f00 */
[----:B------:R-:W-:Y:S05]  /*5760*/  WARPSYNC.COLLECTIVE R20, `(.L_x_25825) ;  /* 0x0000000014087348 */ /* 0x000fea0003c00000 */
[----:B------:R0:W1:Y:S02]  /*5770*/  SHFL.BFLY P6, R243, R247, R22, R249 ;  /* 0x0c000016f7f37389 */ /* 0x00006400000c00f9 */
[----:B01----:R-:W-:Y:S01]  /*5780*/  ENDCOLLECTIVE ;  /* 0x000000000000791b */ /* 0x003fe20003800000 */
.L_x_25825:
[----:B------:R-:W-:Y:S01]  /*5790*/  HFMA2.MMA R22, -RZ, RZ, 0, 2.384185791015625e-07 ;  /* 0x00000004ff167435 */ /* 0x000fe200000001ff */
[----:B------:R-:W-:-:S05]  /*57a0*/  MOV R8, R243 ;  /* 0x000000f300087202 */ /* 0x000fca0000000f00 */
[----:B------:R-:W-:-:S05]  /*57b0*/  FADD.FTZ R16, R177, R8 ;  /* 0x00000008b1107221 */ /* 0x000fca0000010000 */
[----:B------:R-:W-:-:S07]  /*57c0*/  MOV R247, R16 ;  /* 0x0000001000f77202 */ /* 0x000fce0000000f00 */
[----:B------:R-:W-:Y:S05]  /*57d0*/  WARPSYNC.COLLECTIVE R20, `(.L_x_25826) ;  /* 0x0000000014087348 */ /* 0x000fea0003c00000 */
[----:B------:R0:W1:Y:S02]  /*57e0*/  SHFL.BFLY P6, R243, R247, R22, R249 ;  /* 0x0c000016f7f37389 */ /* 0x00006400000c00f9 */
[----:B01----:R-:W-:Y:S01]  /*57f0*/  ENDCOLLECTIVE ;  /* 0x000000000000791b */ /* 0x003fe20003800000 */
.L_x_25826:
[----:B------:R-:W-:Y:S01]  /*5800*/  HFMA2.MMA R22, -RZ, RZ, 0, 4.76837158203125e-07 ;  /* 0x00000008ff167435 */ /* 0x000fe200000001ff */
[----:B------:R-:W-:-:S05]  /*5810*/  MOV R179, R243 ;  /* 0x000000f300b37202 */ /* 0x000fca0000000f00 */
[----:B------:R-:W-:-:S05]  /*5820*/  FADD.FTZ R179, R16, R179 ;  /* 0x000000b310b37221 */ /* 0x000fca0000010000 */
[----:B------:R-:W-:-:S07]  /*5830*/  MOV R247, R179 ;  /* 0x000000b300f77202 */ /* 0x000fce0000000f00 */
[----:B------:R-:W-:Y:S05]  /*5840*/  WARPSYNC.COLLECTIVE R20, `(.L_x_25827) ;  /* 0x0000000014087348 */ /* 0x000fea0003c00000 */
[----:B------:R0:W1:Y:S02]  /*5850*/  SHFL.BFLY P6, R243, R247, R22, R249 ;  /* 0x0c000016f7f37389 */ /* 0x00006400000c00f9 */
[----:B01----:R-:W-:Y:S01]  /*5860*/  ENDCOLLECTIVE ;  /* 0x000000000000791b */ /* 0x003fe20003800000 */
.L_x_25827:
[----:B------:R-:W-:Y:S01]  /*5870*/  HFMA2.MMA R22, -RZ, RZ, 0, 9.5367431640625e-07 ;  /* 0x00000010ff167435 */ /* 0x000fe200000001ff */
[----:B------:R-:W-:-:S05]  /*5880*/  MOV R8, R243 ;  /* 0x000000f300087202 */ /* 0x000fca0000000f00 */
[----:B------:R-:W-:-:S05]  /*5890*/  FADD.FTZ R18, R179, R8 ;  /* 0x00000008b3127221 */ /* 0x000fca0000010000 */
[----:B------:R-:W-:-:S07]  /*58a0*/  MOV R247, R18 ;  /* 0x0000001200f77202 */ /* 0x000fce0000000f00 */
[----:B------:R-:W-:Y:S05]  /*58b0*/  WARPSYNC.COLLECTIVE R20, `(.L_x_25828) ;  /* 0x0000000014087348 */ /* 0x000fea0003c00000 */
[----:B------:R0:W1:Y:S02]  /*58c0*/  SHFL.BFLY P6, R243, R247, R22, R249 ;  /* 0x0c000016f7f37389 */ /* 0x00006400000c00f9 */
[----:B01----:R-:W-:Y:S01]  /*58d0*/  ENDCOLLECTIVE ;  /* 0x000000000000791b */ /* 0x003fe20003800000 */
.L_x_25828:
        /* <DEDUP_REMOVED lines=123> */
.L_x_25829:
[----:B------:R-:W-:Y:S01]  /*6090*/  HFMA2.MMA R22, -RZ, RZ, 0, 1.1920928955078125e-07 ;  /* 0x00000002ff167435 */ /* 0x000fe200000001ff */
[----:B------:R-:W-:-:S05]  /*60a0*/  MOV R177, R243 ;  /* 0x000000f300b17202 */ /* 0x000fca0000000f00 */
[----:B------:R-:W-:-:S05]  /*60b0*/  FADD.FTZ R177, R8, R177 ;  /* 0x000000b108b17221 */ /* 0x000fca0000010000 */
[----:B------:R-:W-:-:S07]  /*60c0*/  MOV R247, R177 ;  /* 0x000000b100f77202 */ /* 0x000fce0000000f00 */
[----:B------:R-:W-:Y:S05]  /*60d0*/  WARPSYNC.COLLECTIVE R20, `(.L_x_25830) ;  /* 0x0000000014087348 */ /* 0x000fea0003c00000 */
[----:B------:R0:W1:Y:S02]  /*60e0*/  SHFL.BFLY P6, R243, R247, R22, R249 ;  /* 0x0c000016f7f37389 */ /* 0x00006400000c00f9 */
[----:B01----:R-:W-:Y:S01]  /*60f0*/  ENDCOLLECTIVE ;  /* 0x000000000000791b */ /* 0x003fe20003800000 */
.L_x_25830:
[----:B------:R-:W-:Y:S01]  /*6100*/  HFMA2.MMA R22, -RZ, RZ, 0, 2.384185791015625e-07 ;  /* 0x00000004ff167435 */ /* 0x000fe200000001ff */
[----:B------:R-:W-:-:S05]  /*6110*/  MOV R14, R243 ;  /* 0x000000f3000e7202 */ /* 0x000fca0000000f00 */
[----:B------:R-:W-:-:S05]  /*6120*/  FADD.FTZ R14, R177, R14 ;  /* 0x0000000eb10e7221 */ /* 0x000fca0000010000 */
[----:B------:R-:W-:-:S07]  /*6130*/  MOV R247, R14 ;  /* 0x0000000e00f77202 */ /* 0x000fce0000000f00 */
[----:B------:R-:W-:Y:S05]  /*6140*/  WARPSYNC.COLLECTIVE R20, `(.L_x_25831) ;  /* 0x0000000014087348 */ /* 0x000fea0003c00000 */
[----:B------:R0:W1:Y:S02]  /*6150*/  SHFL.BFLY P6, R243, R247, R22, R249 ;  /* 0x0c000016f7f37389 */ /* 0x00006400000c00f9 */
[----:B01----:R-:W-:Y:S01]  /*6160*/  ENDCOLLECTIVE ;  /* 0x000000000000791b */ /* 0x003fe20003800000 */
.L_x_25831:
[----:B------:R-:W-:Y:S01]  /*6170*/  HFMA2.MMA R22, -RZ, RZ, 0, 4.76837158203125e-07 ;  /* 0x00000008ff167435 */ /* 0x000fe200000001ff */
[----:B------:R-:W-:-:S05]  /*6180*/  MOV R179, R243 ;  /* 0x000000f300b37202 */ /* 0x000fca0000000f00 */
[----:B------:R-:W-:-:S05]  /*6190*/  FADD.FTZ R179, R14, R179 ;  /* 0x000000b30eb37221 */ /* 0x000fca0000010000 */
[----:B------:R-:W-:-:S07]  /*61a0*/  MOV R247, R179 ;  /* 0x000000b300f77202 */ /* 0x000fce0000000f00 */
[----:B------:R-:W-:Y:S05]  /*61b0*/  WARPSYNC.COLLECTIVE R20, `(.L_x_25832) ;  /* 0x0000000014087348 */ /* 0x000fea0003c00000 */
[----:B------:R0:W1:Y:S02]  /*61c0*/  SHFL.BFLY P6, R243, R247, R22, R249 ;  /* 0x0c000016f7f37389 */ /* 0x00006400000c00f9 */
[----:B01----:R-:W-:Y:S01]  /*61d0*/  ENDCOLLECTIVE ;  /* 0x000000000000791b */ /* 0x003fe20003800000 */
.L_x_25832:
[----:B------:R-:W-:Y:S01]  /*61e0*/  HFMA2.MMA R22, -RZ, RZ, 0, 9.5367431640625e-07 ;  /* 0x00000010ff167435 */ /* 0x000fe200000001ff */
[----:B------:R-:W-:-:S05]  /*61f0*/  MOV R16, R243 ;  /* 0x000000f300107202 */ /* 0x000fca0000000f00 */
[----:B------:R-:W-:-:S05]  /*6200*/  FADD.FTZ R16, R179, R16 ;  /* 0x00000010b3107221 */ /* 0x000fca0000010000 */
[----:B------:R-:W-:-:S07]  /*6210*/  MOV R247, R16 ;  /* 0x0000001000f77202 */ /* 0x000fce0000000f00 */
[----:B------:R-:W-:Y:S05]  /*6220*/  WARPSYNC.COLLECTIVE R20, `(.L_x_25833) ;  /* 0x0000000014087348 */ /* 0x000fea0003c00000 */
[----:B------:R0:W1:Y:S02]  /*6230*/  SHFL.BFLY P6, R243, R247, R22, R249 ;  /* 0x0c000016f7f37389 */ /* 0x00006400000c00f9 */
[----:B01----:R-:W-:Y:S01]  /*6240*/  ENDCOLLECTIVE ;  /* 0x000000000000791b */ /* 0x003fe20003800000 */
.L_x_25833:
[----:B------:R-:W-:Y:S05]  /*6250*/  BRA `(.L_x_25834) ;  /* 0xffffffdc00f47947 */ /* 0x000fea000383ffff */
.L_x_25835:
        /* <DEDUP_REMOVED lines=10> */
.L_x_46040:


//--------------------- .text._ZN10layer_norm13ln_fwd_kernelINS_13Kernel_traitsIf6__halfS2_S2_fjLj7168ELj1ELj1ELj4ELj16ENS_18Kernel_traits_baseILj7168EfS2_S2_S2_fjLj128EEEEELb0ELb0ELb0ELb1EEEvNS_9FwdParamsE --------------------------
	.section	.text._ZN10layer_norm13ln_fwd_kernelINS_13Kernel_traitsIf6__halfS2_S2_fjLj7168ELj1ELj1ELj4ELj16ENS_18Kernel_traits_baseILj7168EfS2_S2_S2_fjLj128EEEEELb0ELb0ELb0ELb1EEEvNS_9FwdParamsE,"ax",@progbits
	.align	128
        .global         _ZN10layer_norm13ln_fwd_kernelINS_13Kernel_traitsIf6__halfS2_S2_fjLj7168ELj1ELj1ELj4ELj16ENS_18Kernel_traits_baseILj7168EfS2_S2_S2_fjLj128EEEEELb0ELb0ELb0ELb1EEEvNS_9FwdParamsE
        .type           _ZN10layer_norm13ln_fwd_kernelINS_13Kernel_traitsIf6__halfS2_S2_fjLj7168ELj1ELj1ELj4ELj16ENS_18Kernel_traits_baseILj7168EfS2_S2_S2_fjLj128EEEEELb0ELb0ELb0ELb1EEEvNS_9FwdParamsE,@function
        .size           _ZN10layer_norm13ln_fwd_kernelINS_13Kernel_traitsIf6__halfS2_S2_fjLj7168ELj1ELj1ELj4ELj16ENS_18Kernel_traits_baseILj7168EfS2_S2_S2_fjLj128EEEEELb0ELb0ELb0ELb1EEEvNS_9FwdParamsE,(.L_x_46041 - _ZN10layer_norm13ln_fwd_kernelINS_13Kernel_traitsIf6__halfS2_S2_fjLj7168ELj1ELj1ELj4ELj16ENS_18Kernel_traits_baseILj7168EfS2_S2_S2_fjLj128EEEEELb0ELb0ELb0ELb1EEEvNS_9FwdParamsE)
        .other          _ZN10layer_norm13ln_fwd_kernelINS_13Kernel_traitsIf6__halfS2_S2_fjLj7168ELj1ELj1ELj4ELj16ENS_18Kernel_traits_baseILj7168EfS2_S2_S2_fjLj128EEEEELb0ELb0ELb0ELb1EEEvNS_9FwdParamsE,@"STO_CUDA_ENTRY STV_DEFAULT"
_ZN10layer_norm13ln_fwd_kernelINS_13Kernel_traitsIf6__halfS2_S2_fjLj7168ELj1ELj1ELj4ELj16ENS_18Kernel_traits_baseILj7168EfS2_S2_S2_fjLj128EEEEELb0ELb0ELb0ELb1EEEvNS_9FwdParamsE:
.text._ZN10layer_norm13ln_fwd_kernelINS_13Kernel_traitsIf6__halfS2_S2_fjLj7168ELj1ELj1ELj4ELj16ENS_18Kernel_traits_baseILj7168EfS2_S2_S2_fjLj128EEEEELb0ELb0ELb0ELb1EEEvNS_9FwdParamsE:
        /* <DEDUP_REMOVED lines=87> */
.L_x_26005:
        /* <DEDUP_REMOVED lines=18> */
[----:B------:R-:W-:Y:S01]  /*0690*/  MOV R130, 0x3f800000 ;  /* 0x3f80000000827802 */ /* 0x000fe20000000f00 */
[----:B----4-:R-:W-:Y:S02]  /*06a0*/  @P1 HADD2.F32 R130, -RZ, R132.H0_H0 ;  /* 0x20000084ff821230 */ /* 0x010fe40000004100 */
[----:B--2---:R-:W-:-:S05]  /*06b0*/  HADD2.F32 R137, -RZ, R124.H0_H0 ;  /* 0x2000007cff897230 */ /* 0x004fca0000004100 */
[----:B------:R-:W-:-:S03]  /*06c0*/  FMUL.FTZ R137, R137, R130 ;  /* 0x0000008289897220 */ /* 0x000fc60000410000 */
[----:B0-----:R-:W-:Y:S05]  /*06d0*/  @P3 BRA `(.L_x_25836) ;  /* 0x0000000000083947 */ /* 0x001fea0003800000 */
[----:B------:R-:W-:Y:S05]  /*06e0*/  @P0 BRA `(.L_x_25837) ;  /* 0x00000000000c0947 */ /* 0x000fea0003800000 */
[----:B------:R-:W-:Y:S05]  /*06f0*/  BRA `(.L_x_25838) ;  /* 0x0000000000107947 */ /* 0x000fea0003800000 */
.L_x_25836:
[----:B-----5:R-:W-:-:S05]  /*0700*/  HADD2.F32 R132, -RZ, R8.H0_H0 ;  /* 0x20000008ff847230 */ /* 0x020fca0000004100 */
[----:B------:R-:W-:-:S07]  /*0710*/  FADD.FTZ R137, R137, R132 ;  /* 0x0000008489897221 */ /* 0x000fce0000010000 */
.L_x_25837:
[----:B------:R-:W-:-:S04]  /*0720*/  F2FP.F16.F32.PACK_AB R132, RZ, R137 ;  /* 0x00000089ff84723e */ /* 0x000fc800000000ff */
[----:B------:R-:W-:-:S07]  /*0730*/  PRMT R4, R132, 0x7610, R4 ;  /* 0x0000761084047816 */ /* 0x000fce0000000004 */
.L_x_25838:
[----:B------:R-:W-:-:S05]  /*0740*/  HADD2.F32 R139, -RZ, R124.H1_H1 ;  /* 0x3000007cff8b7230 */ /* 0x000fca0000004100 */
[----:B------:R-:W-:Y:S01]  /*0750*/  FMUL.FTZ R139, R139, R130 ;  /* 0x000000828b8b7220 */ /* 0x000fe20000410000 */
[----:B------:R-:W-:Y:S06]  /*0760*/  @P3 BRA `(.L_x_25839) ;  /* 0x0000000000083947 */ /* 0x000fec0003800000 */
[----:B------:R-:W-:Y:S05]  /*0770*/  @P0 BRA `(.L_x_25840) ;  /* 0x00000000000c0947 */ /* 0x000fea0003800000 */
[----:B------:R-:W-:Y:S05]  /*0780*/  BRA `(.L_x_25841) ;  /* 0x0000000000107947 */ /* 0x000fea0003800000 */
.L_x_25839:
[----:B-----5:R-:W-:-:S05]  /*0790*/  HADD2.F32 R124, -RZ, R8.H1_H1 ;  /* 0x30000008ff7c7230 */ /* 0x020fca0000004100 */
[----:B------:R-:W-:-:S07]  /*07a0*/  FADD.FTZ R139, R139, R124 ;  /* 0x0000007c8b8b7221 */ /* 0x000fce0000010000 */
.L_x_25840:
[----:B------:R-:W-:-:S04]  /*07b0*/  F2FP.F16.F32.PACK_AB R124, RZ, R139 ;  /* 0x0000008bff7c723e */ /* 0x000fc800000000ff */
[----:B------:R-:W-:-:S07]  /*07c0*/  PRMT R4, R4, 0x5410, R124 ;  /* 0x0000541004047816 */ /* 0x000fce000000007c */
.L_x_25841:
[----:B------:R-:W-:-:S05]  /*07d0*/  HADD2.F32 R147, -RZ, R125.H0_H0 ;  /* 0x2000007dff937230 */ /* 0x000fca0000004100 */
[----:B------:R-:W-:Y:S01]  /*07e0*/  FMUL.FTZ R147, R147, R130 ;  /* 0x0000008293937220 */ /* 0x000fe20000410000 */
[----:B------:R-:W-:Y:S06]  /*07f0*/  @P3 BRA `(.L_x_25842) ;  /* 0x0000000000083947 */ /* 0x000fec0003800000 */
[----:B------:R-:W-:Y:S05]  /*0800*/  @P0 BRA `(.L_x_25843) ;  /* 0x00000000000c0947 */ /* 0x000fea0003800000 */
[----:B------:R-:W-:Y:S05]  /*0810*/  BRA `(.L_x_25844) ;  /* 0x0000000000107947 */ /* 0x000fea0003800000 */
.L_x_25842:
[----:B-----5:R-:W-:-:S05]  /*0820*/  HADD2.F32 R124, -RZ, R9.H0_H0 ;  /* 0x20000009ff7c7230 */ /* 0x020fca0000004100 */
[----:B------:R-:W-:-:S07]  /*0830*/  FADD.FTZ R147, R147, R124 ;  /* 0x0000007c93937221 */ /* 0x000fce0000010000 */
.L_x_25843:
[----:B------:R-:W-:-:S04]  /*0840*/  F2FP.F16.F32.PACK_AB R124, RZ, R147 ;  /* 0x00000093ff7c723e */ /* 0x000fc800000000ff */
[----:B------:R-:W-:-:S07]  /*0850*/  PRMT R5, R124, 0x7610, R5 ;  /* 0x000076107c057816 */ /* 0x000fce0000000005 */
.L_x_25844:
[----:B------:R-:W-:-:S05]  /*0860*/  HADD2.F32 R125, -RZ, R125.H1_H1 ;  /* 0x3000007dff7d7230 */ /* 0x000fca0000004100 */
[----:B------:R-:W-:Y:S01]  /*0870*/  FMUL.FTZ R149, R125, R130 ;  /* 0x000000827d957220 */ /* 0x000fe20000410000 */
[----:B------:R-:W-:Y:S06]  /*0880*/  @P3 BRA `(.L_x_25845) ;  /* 0x0000000000083947 */ /* 0x000fec0003800000 */
[----:B------:R-:W-:Y:S05]  /*0890*/  @P0 BRA `(.L_x_25846) ;  /* 0x00000000000c0947 */ /* 0x000fea0003800000 */
[----:B------:R-:W-:Y:S05]  /*08a0*/  BRA `(.L_x_25847) ;  /* 0x0000000000107947 */ /* 0x000fea0003800000 */
.L_x_25845:
[----:B-----5:R-:W-:-:S05]  /*08b0*/  HADD2.F32 R124, -RZ, R9.H1_H1 ;  /* 0x30000009ff7c7230 */ /* 0x020fca0000004100 */
[----:B------:R-:W-:-:S07]  /*08c0*/  FADD.FTZ R149, R149, R124 ;  /* 0x0000007c95957221 */ /* 0x000fce0000010000 */
.L_x_25846:
[----:B------:R-:W-:-:S04]  /*08d0*/  F2FP.F16.F32.PACK_AB R124, RZ, R149 ;  /* 0x00000095ff7c723e */ /* 0x000fc800000000ff */
[----:B------:R-:W-:-:S07]  /*08e0*/  PRMT R5, R5, 0x5410, R124 ;  /* 0x0000541005057816 */ /* 0x000fce000000007c */
.L_x_25847:
[----:B------:R-:W-:-:S05]  /*08f0*/  HADD2.F32 R151, -RZ, R126.H0_H0 ;  /* 0x2000007eff977230 */ /* 0x000fca0000004100 */
[----:B------:R-:W-:Y:S01]  /*0900*/  FMUL.FTZ R151, R151, R130 ;  /* 0x0000008297977220 */ /* 0x000fe20000410000 */
[----:B------:R-:W-:Y:S06]  /*0910*/  @P3 BRA `(.L_x_25848) ;  /* 0x0000000000083947 */ /* 0x000fec0003800000 */
[----:B------:R-:W-:Y:S05]  /*0920*/  @P0 BRA `(.L_x_25849) ;  /* 0x00000000000c0947 */ /* 0x000fea0003800000 */
[----:B------:R-:W-:Y:S05]  /*0930*/  BRA `(.L_x_25850) ;  /* 0x0000000000107947 */ /* 0x000fea0003800000 */
.L_x_25848:
[----:B-----5:R-:W-:-:S05]  /*0940*/  HADD2.F32 R124, -RZ, R10.H0_H0 ;  /* 0x2000000aff7c7230 */ /* 0x020fca0000004100 */
[----:B------:R-:W-:-:S07]  /*0950*/  FADD.FTZ R151, R151, R124 ;  /* 0x0000007c97977221 */ /* 0x000fce0000010000 */
.L_x_25849:
[----:B------:R-:W-:-:S04]  /*0960*/  F2FP.F16.F32.PACK_AB R124, RZ, R151 ;  /* 0x00000097ff7c723e */ /* 0x000fc800000000ff */
[----:B------:R-:W-:-:S07]  /*0970*/  PRMT R6, R124, 0x7610, R6 ;  /* 0x000076107c067816 */ /* 0x000fce0000000006 */
.L_x_25850:
[----:B------:R-:W-:-:S05]  /*0980*/  HADD2.F32 R153, -RZ, R126.H1_H1 ;  /* 0x3000007eff997230 */ /* 0x000fca0000004100 */
[----:B------:R-:W-:Y:S01]  /*0990*/  FMUL.FTZ R153, R153, R130 ;  /* 0x0000008299997220 */ /* 0x000fe20000410000 */
[----:B------:R-:W-:Y:S06]  /*09a0*/  @P3 BRA `(.L_x_25851) ;  /* 0x0000000000083947 */ /* 0x000fec0003800000 */
[----:B------:R-:W-:Y:S05]  /*09b0*/  @P0 BRA `(.L_x_25852) ;  /* 0x00000000000c0947 */ /* 0x000fea0003800000 */
[----:B------:R-:W-:Y:S05]  /*09c0*/  BRA `(.L_x_25853) ;  /* 0x0000000000107947 */ /* 0x000fea0003800000 */
.L_x_25851:
[----:B-----5:R-:W-:-:S05]  /*09d0*/  HADD2.F32 R124, -RZ, R10.H1_H1 ;  /* 0x3000000aff7c7230 */ /* 0x020fca0000004100 */
[----:B------:R-:W-:-:S07]  /*09e0*/  FADD.FTZ R153, R153, R124 ;  /* 0x0000007c99997221 */ /* 0x000fce0000010000 */
.L_x_25852:
[----:B------:R-:W-:-:S04]  /*09f0*/  F2FP.F16.F32.PACK_AB R124, RZ, R153 ;  /* 0x00000099ff7c723e */ /* 0x000fc800000000ff */
[----:B------:R-:W-:-:S07]  /*0a00*/  PRMT R6, R6, 0x5410, R124 ;  /* 0x0000541006067816 */ /* 0x000fce000000007c */
.L_x_25853:
[----:B------:R-:W-:-:S05]  /*0a10*/  HADD2.F32 R155, -RZ, R127.H0_H0 ;  /* 0x2000007fff9b7230 */ /* 0x000fca0000004100 */
[----:B------:R-:W-:Y:S01]  /*0a20*/  FMUL.FTZ R155, R155, R130 ;  /* 0x000000829b9b7220 */ /* 0x000fe20000410000 */
[----:B------:R-:W-:Y:S06]  /*0a30*/  @P3 BRA `(.L_x_25854) ;  /* 0x0000000000083947 */ /* 0x000fec0003800000 */
[----:B------:R-:W-:Y:S05]  /*0a40*/  @P0 BRA `(.L_x_25855) ;  /* 0x00000000000c0947 */ /* 0x000fea0003800000 */
[----:B------:R-:W-:Y:S05]  /*0a50*/  BRA `(.L_x_25856) ;  /* 0x0000000000107947 */ /* 0x000fea0003800000 */
.L_x_25854:
[----:B-----5:R-:W-:-:S05]  /*0a60*/  HADD2.F32 R124, -RZ, R11.H0_H0 ;  /* 0x2000000bff7c7230 */ /* 0x020fca0000004100 */
[----:B------:R-:W-:-:S07]  /*0a70*/  FADD.FTZ R155, R155, R124 ;  /* 0x0000007c9b9b7221 */ /* 0x000fce0000010000 */
.L_x_25855:
[----:B------:R-:W-:-:S04]  /*0a80*/  F2FP.F16.F32.PACK_AB R124, RZ, R155 ;  /* 0x0000009bff7c723e */ /* 0x000fc800000000ff */
[----:B------:R-:W-:-:S07]  /*0a90*/  PRMT R7, R124, 0x7610, R7 ;  /* 0x000076107c077816 */ /* 0x000fce0000000007 */
.L_x_25856:
[----:B------:R-:W-:-:S05]  /*0aa0*/  HADD2.F32 R127, -RZ, R127.H1_H1 ;  /* 0x3000007fff7f7230 */ /* 0x000fca0000004100 */
[----:B------:R-:W-:Y:S01]  /*0ab0*/  FMUL.FTZ R157, R127, R130 ;  /* 0x000000827f9d7220 */ /* 0x000fe20000410000 */
[----:B------:R-:W-:Y:S06]  /*0ac0*/  @P3 BRA `(.L_x_25857) ;  /* 0x0000000000083947 */ /* 0x000fec0003800000 */
[----:B------:R-:W-:Y:S05]  /*0ad0*/  @P0 BRA `(.L_x_25858) ;  /* 0x00000000000c0947 */ /* 0x000fea0003800000 */
[----:B------:R-:W-:Y:S05]  /*0ae0*/  BRA `(.L_x_25859) ;  /* 0x0000000000107947 */ /* 0x000fea0003800000 */
.L_x_25857:
[----:B-----5:R-:W-:-:S05]  /*0af0*/  HADD2.F32 R124, -RZ, R11.H1_H1 ;  /* 0x3000000bff7c7230 */ /* 0x020fca0000004100 */
[----:B------:R-:W-:-:S07]  /*0b00*/  FADD.FTZ R157, R157, R124 ;  /* 0x0000007c9d9d7221 */ /* 0x000fce0000010000 */
.L_x_25858:
[----:B------:R-:W-:-:S04]  /*0b10*/  F2FP.F16.F32.PACK_AB R124, RZ, R157 ;  /* 0x0000009dff7c723e */ /* 0x000fc800000000ff */
[----:B------:R-:W-:-:S07]  /*0b20*/  PRMT R7, R7, 0x5410, R124 ;  /* 0x0000541007077816 */ /* 0x000fce000000007c */
.L_x_25859:
        /* <DEDUP_REMOVED lines=9> */
[----:B--2---:R-:W-:-:S05]  /*0bc0*/  HADD2.F32 R159, -RZ, R124.H0_H0 ;  /* 0x2000007cff9f7230 */ /* 0x004fca0000004100 */
[----:B------:R-:W-:Y:S01]  /*0bd0*/  FMUL.FTZ R159, R159, R130 ;  /* 0x000000829f9f7220 */ /* 0x000fe20000410000 */
[----:B0-----:R-:W-:Y:S06]  /*0be0*/  @P3 BRA `(.L_x_25860) ;  /* 0x0000000000083947 */ /* 0x001fec0003800000 */
[----:B------:R-:W-:Y:S05]  /*0bf0*/  @P0 BRA `(.L_x_25861) ;  /* 0x00000000000c0947 */ /* 0x000fea0003800000 */
[----:B------:R-:W-:Y:S05]  /*0c00*/  BRA `(.L_x_25862) ;  /* 0x0000000000107947 */ /* 0x000fea0003800000 */
.L_x_25860:
[----:B-----5:R-:W-:-:S05]  /*0c10*/  HADD2.F32 R132, -RZ, R8.H0_H0 ;  /* 0x20000008ff847230 */ /* 0x020fca0000004100 */
[----:B------:R-:W-:-:S07]  /*0c20*/  FADD.FTZ R159, R132, R159 ;  /* 0x0000009f849f7221 */ /* 0x000fce0000010000 */
.L_x_25861:
[----:B------:R-:W-:-:S04]  /*0c30*/  F2FP.F16.F32.PACK_AB R132, RZ, R159 ;  /* 0x0000009fff84723e */ /* 0x000fc800000000ff */
[----:B------:R-:W-:-:S07]  /*0c40*/  PRMT R4, R132, 0x7610, R4 ;  /* 0x0000761084047816 */ /* 0x000fce0000000004 */
.L_x_25862:
[----:B------:R-:W-:-:S05]  /*0c50*/  HADD2.F32 R161, -RZ, R124.H1_H1 ;  /* 0x3000007cffa17230 */ /* 0x000fca0000004100 */
[----:B------:R-:W-:Y:S01]  /*0c60*/  FMUL.FTZ R161, R161, R130 ;  /* 0x00000082a1a17220 */ /* 0x000fe20000410000 */
[----:B------:R-:W-:Y:S06]  /*0c70*/  @P3 BRA `(.L_x_25863) ;  /* 0x0000000000083947 */ /* 0x000fec0003800000 */
[----:B------:R-:W-:Y:S05]  /*0c80*/  @P0 BRA `(.L_x_25864) ;  /* 0x00000000000c0947 */ /* 0x000fea0003800000 */
[----:B------:R-:W-:Y:S05]  /*0c90*/  BRA `(.L_x_25865) ;  /* 0x0000000000107947 */ /* 0x000fea0003800000 */
.L_x_25863:
[----:B-----5:R-:W-:-:S05]  /*0ca0*/  HADD2.F32 R124, -RZ, R8.H1_H1 ;  /* 0x30000008ff7c7230 */ /* 0x020fca0000004100 */
[----:B------:R-:W-:-:S07]  /*0cb0*/  FADD.FTZ R161, R124, R161 ;  /* 0x000000a17ca17221 */ /* 0x000fce0000010000 */
.L_x_25864:
[----:B------:R-:W-:-:S04]  /*0cc0*/  F2FP.F16.F32.PACK_AB R124, RZ, R161 ;  /* 0x000000a1ff7c723e */ /* 0x000fc800000000ff */
[----:B------:R-:W-:-:S07]  /*0cd0*/  PRMT R4, R4, 0x5410, R124 ;  /* 0x0000541004047816 */ /* 0x000fce000000007c */
.L_x_25865:
[----:B------:R-:W-:-:S05]  /*0ce0*/  HADD2.F32 R163, -RZ, R125.H0_H0 ;  /* 0x2000007dffa37230 */ /* 0x000fca0000004100 */
[----:B------:R-:W-:Y:S01]  /*0cf0*/  FMUL.FTZ R163, R163, R130 ;  /* 0x00000082a3a37220 */ /* 0x000fe20000410000 */
[----:B------:R-:W-:Y:S06]  /*0d00*/  @P3 BRA `(.L_x_25866) ;  /* 0x0000000000083947 */ /* 0x000fec0003800000 */
[----:B------:R-:W-:Y:S05]  /*0d10*/  @P0 BRA `(.L_x_25867) ;  /* 0x00000000000c0947 */ /* 0x000fea0003800000 */
[----:B------:R-:W-:Y:S05]  /*0d20*/  BRA `(.L_x_25868) ;  /* 0x0000000000107947 */ /* 0x000fea0003800000 */
.L_x_25866:
[----:B-----5:R-:W-:-:S05]  /*0d30*/  HADD2.F32 R124, -RZ, R9.H0_H0 ;  /* 0x20000009ff7c7230 */ /* 0x020fca0000004100 */
[----:B------:R-:W-:-:S07]  /*0d40*/  FADD.FTZ R163, R124, R163 ;  /* 0x000000a37ca37221 */ /* 0x000fce0000010000 */
.L_x_25867:
[----:B------:R-:W-:-:S04]  /*0d50*/  F2FP.F16.F32.PACK_AB R124, RZ, R163 ;  /* 0x000000a3ff7c723e */ /* 0x000fc800000000ff */
[----:B------:R-:W-:-:S07]  /*0d60*/  PRMT R5, R124, 0x7610, R5 ;  /* 0x000076107c057816 */ /* 0x000fce0000000005 */
.L_x_25868:
[----:B------:R-:W-:-:S05]  /*0d70*/  HADD2.F32 R125, -RZ, R125.H1_H1 ;  /* 0x3000007dff7d7230 */ /* 0x000fca0000004100 */
[----:B------:R-:W-:Y:S01]  /*0d80*/  FMUL.FTZ R165, R125, R130 ;  /* 0x000000827da57220 */ /* 0x000fe20000410000 */
[----:B------:R-:W-:Y:S06]  /*0d90*/  @P3 BRA `(.L_x_25869) ;  /* 0x0000000000083947 */ /* 0x000fec0003800000 */
[----:B------:R-:W-:Y:S05]  /*0da0*/  @P0 BRA `(.L_x_25870) ;  /* 0x00000000000c0947 */ /* 0x000fea0003800000 */
[----:B------:R-:W-:Y:S05]  /*0db0*/  BRA `(.L_x_25871) ;  /* 0x0000000000107947 */ /* 0x000fea0003800000 */
.L_x_25869:
[----:B-----5:R-:W-:-:S05]  /*0dc0*/  HADD2.F32 R124, -RZ, R9.H1_H1 ;  /* 0x30000009ff7c7230 */ /* 0x020fca0000004100 */
[----:B------:R-:W-:-:S07]  /*0dd0*/  FADD.FTZ R165, R124, R165 ;  /* 0x000000a57ca57221 */ /* 0x000fce0000010000 */
.L_x_25870:
[----:B------:R-:W-:-:S04]  /*0de0*/  F2FP.F16.F32.PACK_AB R124, RZ, R165 ;  /* 0x000000a5ff7c723e */ /* 0x000fc800000000ff */
[----:B------:R-:W-:-:S07]  /*0df0*/  PRMT R5, R5, 0x5410, R124 ;  /* 0x0000541005057816 */ /* 0x000fce000000007c */
.L_x_25871:
[----:B------:R-:W-:-:S05]  /*0e00*/  HADD2.F32 R167, -RZ, R126.H0_H0 ;  /* 0x2000007effa77230 */ /* 0x000fca0000004100 */
[----:B------:R-:W-:Y:S01]  /*0e10*/  FMUL.FTZ R167, R167, R130 ;  /* 0x00000082a7a77220 */ /* 0x000fe20000410000 */
[----:B------:R-:W-:Y:S06]  /*0e20*/  @P3 BRA `(.L_x_25872) ;  /* 0x0000000000083947 */ /* 0x000fec0003800000 */
[----:B------:R-:W-:Y:S05]  /*0e30*/  @P0 BRA `(.L_x_25873) ;  /* 0x00000000000c0947 */ /* 0x000fea0003800000 */
[----:B------:R-:W-:Y:S05]  /*0e40*/  BRA `(.L_x_25874) ;  /* 0x0000000000107947 */ /* 0x000fea0003800000 */
.L_x_25872:
[----:B-----5:R-:W-:-:S05]  /*0e50*/  HADD2.F32 R124, -RZ, R10.H0_H0 ;  /* 0x2000000aff7c7230 */ /* 0x020fca0000004100 */
[----:B------:R-:W-:-:S07]  /*0e60*/  FADD.FTZ R167, R124, R167 ;  /* 0x000000a77ca77221 */ /* 0x000fce0000010000 */
.L_x_25873:
[----:B------:R-:W-:-:S04]  /*0e70*/  F2FP.F16.F32.PACK_AB R124, RZ, R167 ;  /* 0x000000a7ff7c723e */ /* 0x000fc800000000ff */
[----:B------:R-:W-:-:S07]  /*0e80*/  PRMT R6, R124, 0x7610, R6 ;  /* 0x000076107c067816 */ /* 0x000fce0000000006 */
.L_x_25874:
[----:B------:R-:W-:-:S05]  /*0e90*/  HADD2.F32 R169, -RZ, R126.H1_H1 ;  /* 0x3000007effa97230 */ /* 0x000fca0000004100 */
[----:B------:R-:W-:Y:S01]  /*0ea0*/  FMUL.FTZ R169, R169, R130 ;  /* 0x00000082a9a97220 */ /* 0x000fe20000410000 */
[----:B------:R-:W-:Y:S06]  /*0eb0*/  @P3 BRA `(.L_x_25875) ;  /* 0x0000000000083947 */ /* 0x000fec0003800000 */
[----:B------:R-:W-:Y:S05]  /*0ec0*/  @P0 BRA `(.L_x_25876) ;  /* 0x00000000000c0947 */ /* 0x000fea0003800000 */
[----:B------:R-:W-:Y:S05]  /*0ed0*/  BRA `(.L_x_25877) ;  /* 0x0000000000107947 */ /* 0x000fea0003800000 */
.L_x_25875:
[----:B-----5:R-:W-:-:S05]  /*0ee0*/  HADD2.F32 R124, -RZ, R10.H1_H1 ;  /* 0x3000000aff7c7230 */ /* 0x020fca0000004100 */
[----:B------:R-:W-:-:S07]  /*0ef0*/  FADD.FTZ R169, R124, R169 ;  /* 0x000000a97ca97221 */ /* 0x000fce0000010000 */
.L_x_25876:
[----:B------:R-:W-:-:S04]  /*0f00*/  F2FP.F16.F32.PACK_AB R124, RZ, R169 ;  /* 0x000000a9ff7c723e */ /* 0x000fc800000000ff */
[----:B------:R-:W-:-:S07]  /*0f10*/  PRMT R6, R6, 0x5410, R124 ;  /* 0x0000541006067816 */ /* 0x000fce000000007c */
.L_x_25877:
[----:B------:R-:W-:-:S05]  /*0f20*/  HADD2.F32 R171, -RZ, R127.H0_H0 ;  /* 0x2000007fffab7230 */ /* 0x000fca0000004100 */
[----:B------:R-:W-:Y:S01]  /*0f30*/  FMUL.FTZ R171, R171, R130 ;  /* 0x00000082abab7220 */ /* 0x000fe20000410000 */
[----:B------:R-:W-:Y:S06]  /*0f40*/  @P3 BRA `(.L_x_25878) ;  /* 0x0000000000083947 */ /* 0x000fec0003800000 */
[----:B------:R-:W-:Y:S05]  /*0f50*/  @P0 BRA `(.L_x_25879) ;  /* 0x00000000000c0947 */ /* 0x000fea0003800000 */
[----:B------:R-:W-:Y:S05]  /*0f60*/  BRA `(.L_x_25880) ;  /* 0x0000000000107947 */ /* 0x000fea0003800000 */
.L_x_25878:
[----:B-----5:R-:W-:-:S05]  /*0f70*/  HADD2.F32 R124, -RZ, R11.H0_H0 ;  /* 0x2000000bff7c7230 */ /* 0x020fca0000004100 */
[----:B------:R-:W-:-:S07]  /*0f80*/  FADD.FTZ R171, R124, R171 ;  /* 0x000000ab7cab7221 */ /* 0x000fce0000010000 */
.L_x_25879:
[----:B------:R-:W-:-:S04]  /*0f90*/  F2FP.F16.F32.PACK_AB R124, RZ, R171 ;  /* 0x000000abff7c723e */ /* 0x000fc800000000ff */
[----:B------:R-:W-:-:S07]  /*0fa0*/  PRMT R7, R124, 0x7610, R7 ;  /* 0x000076107c077816 */ /* 0x000fce0000000007 */
.L_x_25880:
[----:B------:R-:W-:-:S05]  /*0fb0*/  HADD2.F32 R127, -RZ, R127.H1_H1 ;  /* 0x3000007fff7f7230 */ /* 0x000fca0000004100 */
[----:B------:R-:W-:Y:S01]  /*0fc0*/  FMUL.FTZ R173, R127, R130 ;  /* 0x000000827fad7220 */ /* 0x000fe20000410000 */
[----:B------:R-:W-:Y:S06]  /*0fd0*/  @P3 BRA `(.L_x_25881) ;  /* 0x0000000000083947 */ /* 0x000fec0003800000 */
[----:B------:R-:W-:Y:S05]  /*0fe0*/  @P0 BRA `(.L_x_25882) ;  /* 0x00000000000c0947 */ /* 0x000fea0003800000 */
[----:B------:R-:W-:Y:S05]  /*0ff0*/  BRA `(.L_x_25883) ;  /* 0x0000000000107947 */ /* 0x000fea0003800000 */
.L_x_25881:
[----:B-----5:R-:W-:-:S05]  /*1000*/  HADD2.F32 R124, -RZ, R11.H1_H1 ;  /* 0x3000000bff7c7230 */ /* 0x020fca0000004100 */
[----:B------:R-:W-:-:S07]  /*1010*/  FADD.FTZ R173, R124, R173 ;  /* 0x000000ad7cad7221 */ /* 0x000fce0000010000 */
.L_x_25882:
[----:B------:R-:W-:-:S04]  /*1020*/  F2FP.F16.F32.PACK_AB R124, RZ, R173 ;  /* 0x000000adff7c723e */ /* 0x000fc800000000ff */
[----:B------:R-:W-:-:S07]  /*1030*/  PRMT R7, R7, 0x5410, R124 ;  /* 0x0000541007077816 */ /* 0x000fce000000007c */
.L_x_25883:
        /* <DEDUP_REMOVED lines=14> */
.L_x_25884:
[----:B-----5:R-:W-:-:S05]  /*1120*/  HADD2.F32 R132, -RZ, R8.H0_H0 ;  /* 0x20000008ff847230 */ /* 0x020fca0000004100 */
[----:B------:R-:W-:-:S07]  /*1130*/  FADD.FTZ R175, R132, R175 ;  /* 0x000000af84af7221 */ /* 0x000fce0000010000 */
.L_x_25885:
[----:B------:R-:W-:-:S04]  /*1140*/  F2FP.F16.F32.PACK_AB R132, RZ, R175 ;  /* 0x000000afff84723e */ /* 0x000fc800000000ff */
[----:B------:R-:W-:-:S07]  /*1150*/  PRMT R4, R132, 0x7610, R4 ;  /* 0x0000761084047816 */ /* 0x000fce0000000004 */
.L_x_25886:
[----:B------:R-:W-:-:S05]  /*1160*/  HADD2.F32 R177, -RZ, R124.H1_H1 ;  /* 0x3000007cffb17230 */ /* 0x000fca0000004100 */
[----:B------:R-:W-:Y:S01]  /*1170*/  FMUL.FTZ R177, R177, R130 ;  /* 0x00000082b1b17220 */ /* 0x000fe20000410000 */
[----:B------:R-:W-:Y:S06]  /*1180*/  @P3 BRA `(.L_x_25887) ;  /* 0x0000000000083947 */ /* 0x000fec0003800000 */
[----:B------:R-:W-:Y:S05]  /*1190*/  @P0 BRA `(.L_x_25888) ;  /* 0x00000000000c0947 */ /* 0x000fea0003800000 */
[----:B------:R-:W-:Y:S05]  /*11a0*/  BRA `(.L_x_25889) ;  /* 0x0000000000107947 */ /* 0x000fea0003800000 */
.L_x_25887:
[----:B-----5:R-:W-:-:S05]  /*11b0*/  HADD2.F32 R124, -RZ, R8.H1_H1 ;  /* 0x30000008ff7c7230 */ /* 0x020fca0000004100 */
[----:B------:R-:W-:-:S07]  /*11c0*/  FADD.FTZ R177, R124, R177 ;  /* 0x000000b17cb17221 */ /* 0x000fce0000010000 */
.L_x_25888:
[----:B------:R-:W-:-:S04]  /*11d0*/  F2FP.F16.F32.PACK_AB R124, RZ, R177 ;  /* 0x000000b1ff7c723e */ /* 0x000fc800000000ff */
[----:B------:R-:W-:-:S07]  /*11e0*/  PRMT R4, R4, 0x5410, R124 ;  /* 0x0000541004047816 */ /* 0x000fce000000007c */
.L_x_25889:
[----:B------:R-:W-:-:S05]  /*11f0*/  HADD2.F32 R179, -RZ, R125.H0_H0 ;  /* 0x2000007dffb37230 */ /* 0x000fca0000004100 */
[----:B------:R-:W-:Y:S01]  /*1200*/  FMUL.FTZ R179, R179, R130 ;  /* 0x00000082b3b37220 */ /* 0x000fe20000410000 */
[----:B------:R-:W-:Y:S06]  /*1210*/  @P3 BRA `(.L_x_25890) ;  /* 0x0000000000083947 */ /* 0x000fec0003800000 */
[----:B------:R-:W-:Y:S05]  /*1220*/  @P0 BRA `(.L_x_25891) ;  /* 0x00000000000c0947 */ /* 0x000fea0003800000 */
[----:B------:R-:W-:Y:S05]  /*1230*/  BRA `(.L_x_25892) ;  /* 0x0000000000107947 */ /* 0x000fea0003800000 */
.L_x_25890:
[----:B-----5:R-:W-:-:S05]  /*1240*/  HADD2.F32 R124, -RZ, R9.H0_H0 ;  /* 0x20000009ff7c7230 */ /* 0x020fca0000004100 */
[----:B------:R-:W-:-:S07]  /*1250*/  FADD.FTZ R179, R124, R179 ;  /* 0x000000b37cb37221 */ /* 0x000fce0000010000 */
.L_x_25891:
[----:B------:R-:W-:-:S04]  /*1260*/  F2FP.F16.F32.PACK_AB R124, RZ, R179 ;  /* 0x000000b3ff7c723e */ /* 0x000fc800000000ff */
[----:B------:R-:W-:-:S07]  /*1270*/  PRMT R5, R124, 0x7610, R5 ;  /* 0x000076107c057816 */ /* 0x000fce0000000005 */
.L_x_25892:
[----:B------:R-:W-:-:S05]  /*1280*/  HADD2.F32 R125, -RZ, R125.H1_H1 ;  /* 0x3000007dff7d7230 */ /* 0x000fca0000004100 */
[----:B------:R-:W-:Y:S01]  /*1290*/  FMUL.FTZ R181, R125, R130 ;  /* 0x000000827db57220 */ /* 0x000fe20000410000 */
[----:B------:R-:W-:Y:S06]  /*12a0*/  @P3 BRA `(.L_x_25893) ;  /* 0x0000000000083947 */ /* 0x000fec0003800000 */
[----:B------:R-:W-:Y:S05]  /*12b0*/  @P0 BRA `(.L_x_25894) ;  /* 0x00000000000c0947 */ /* 0x000fea0003800000 */
[----:B------:R-:W-:Y:S05]  /*12c0*/  BRA `(.L_x_25895) ;  /* 0x0000000000107947 */ /* 0x000fea0003800000 */
.L_x_25893:
[----:B-----5:R-:W-:-:S05]  /*12d0*/  HADD2.F32 R124, -RZ, R9.H1_H1 ;  /* 0x30000009ff7c7230 */ /* 0x020fca0000004100 */
[----:B------:R-:W-:-:S07]  /*12e0*/  FADD.FTZ R181, R124, R181 ;  /* 0x000000b57cb57221 */ /* 0x000fce0000010000 */
.L_x_25894:
[----:B------:R-:W-:-:S04]  /*12f0*/  F2FP.F16.F32.PACK_AB R124, RZ, R181 ;  /* 0x000000b5ff7c723e */ /* 0x000fc800000000ff */
[----:B------:R-:W-:-:S07]  /*1300*/  PRMT R5, R5, 0x5410, R124 ;  /* 0x0000541005057816 */ /* 0x000fce000000007c */
.L_x_25895:
[----:B------:R-:W-:-:S05]  /*1310*/  HADD2.F32 R183, -RZ, R126.H0_H0 ;  /* 0x2000007effb77230 */ /* 0x000fca0000004100 */
[----:B------:R-:W-:Y:S01]  /*1320*/  FMUL.FTZ R183, R183, R130 ;  /* 0x00000082b7b77220 */ /* 0x000fe20000410000 */
[----:B------:R-:W-:Y:S06]  /*1330*/  @P3 BRA `(.L_x_25896) ;  /* 0x0000000000083947 */ /* 0x000fec0003800000 */
[----:B------:R-:W-:Y:S05]  /*1340*/  @P0 BRA `(.L_x_25897) ;  /* 0x00000000000c0947 */ /* 0x000fea0003800000 */
[----:B------:R-:W-:Y:S05]  /*1350*/  BRA `(.L_x_25898) ;  /* 0x0000000000107947 */ /* 0x000fea0003800000 */
.L_x_25896:
[----:B-----5:R-:W-:-:S05]  /*1360*/  HADD2.F32 R124, -RZ, R10.H0_H0 ;  /* 0x2000000aff7c7230 */ /* 0x020fca0000004100 */
[----:B------:R-:W-:-:S07]  /*1370*/  FADD.FTZ R183, R124, R183 ;  /* 0x000000b77cb77221 */ /* 0x000fce0000010000 */
.L_x_25897:
[----:B------:R-:W-:-:S04]  /*1380*/  F2FP.F16.F32.PACK_AB R124, RZ, R183 ;  /* 0x000000b7ff7c723e */ /* 0x000fc800000000ff */
[----:B------:R-:W-:-:S07]  /*1390*/  PRMT R6, R124, 0x7610, R6 ;  /* 0x000076107c067816 */ /* 0x000fce0000000006 */
.L_x_25898:
[----:B------:R-:W-:-:S05]  /*13a0*/  HADD2.F32 R185, -RZ, R126.H1_H1 ;  /* 0x3000007effb97230 */ /* 0x000fca0000004100 */
[----:B------:R-:W-:Y:S01]  /*13b0*/  FMUL.FTZ R185, R185, R130 ;  /* 0x00000082b9b97220 */ /* 0x000fe20000410000 */
[----:B------:R-:W-:Y:S06]  /*13c0*/  @P3 BRA `(.L_x_25899) ;  /* 0x0000000000083947 */ /* 0x000fec0003800000 */
[----:B------:R-:W-:Y:S05]  /*13d0*/  @P0 BRA `(.L_x_25900) ;  /* 0x00000000000c0947 */ /* 0x000fea0003800000 */
[----:B------:R-:W-:Y:S05]  /*13e0*/  BRA `(.L_x_25901) ;  /* 0x0000000000107947 */ /* 0x000fea0003800000 */
.L_x_25899:
[----:B-----5:R-:W-:-:S05]  /*13f0*/  HADD2.F32 R124, -RZ, R10.H1_H1 ;  /* 0x3000000aff7c7230 */ /* 0x020fca0000004100 */
[----:B------:R-:W-:-:S07]  /*1400*/  FADD.FTZ R185, R124, R185 ;  /* 0x000000b97cb97221 */ /* 0x000fce0000010000 */
.L_x_25900:
[----:B------:R-:W-:-:S04]  /*1410*/  F2FP.F16.F32.PACK_AB R124, RZ, R185 ;  /* 0x000000b9ff7c723e */ /* 0x000fc800000000ff */
[----:B------:R-:W-:-:S07]  /*1420*/  PRMT R6, R6, 0x5410, R124 ;  /* 0x0000541006067816 */ /* 0x000fce000000007c */
.L_x_25901:
[----:B------:R-:W-:-:S05]  /*1430*/  HADD2.F32 R187, -RZ, R127.H0_H0 ;  /* 0x2000007fffbb7230 */ /* 0x000fca0000004100 */
[----:B------:R-:W-:Y:S01]  /*1440*/  FMUL.FTZ R187, R187, R130 ;  /* 0x00000082bbbb7220 */ /* 0x000fe20000410000 */
[----:B------:R-:W-:Y:S06]  /*1450*/  @P3 BRA `(.L_x_25902) ;  /* 0x0000000000083947 */ /* 0x000fec0003800000 */
[----:B------:R-:W-:Y:S05]  /*1460*/  @P0 BRA `(.L_x_25903) ;  /* 0x00000000000c0947 */ /* 0x000fea0003800000 */
[----:B------:R-:W-:Y:S05]  /*1470*/  BRA `(.L_x_25904) ;  /* 0x0000000000107947 */ /* 0x000fea0003800000 */
.L_x_25902:
[----:B-----5:R-:W-:-:S05]  /*1480*/  HADD2.F32 R124, -RZ, R11.H0_H0 ;  /* 0x2000000bff7c7230 */ /* 0x020fca0000004100 */
[----:B------:R-:W-:-:S07]  /*1490*/  FADD.FTZ R187, R124, R187 ;  /* 0x000000bb7cbb7221 */ /* 0x000fce0000010000 */
.L_x_25903:
[----:B------:R-:W-:-:S04]  /*14a0*/  F2FP.F16.F32.PACK_AB R124, RZ, R187 ;  /* 0x000000bbff7c723e */ /* 0x000fc800000000ff */
[----:B------:R-:W-:-:S07]  /*14b0*/  PRMT R7, R124, 0x7610, R7 ;  /* 0x000076107c077816 */ /* 0x000fce0000000007 */
.L_x_25904:
[----:B------:R-:W-:-:S05]  /*14c0*/  HADD2.F32 R127, -RZ, R127.H1_H1 ;  /* 0x3000007fff7f7230 */ /* 0x000fca0000004100 */
[----:B------:R-:W-:Y:S01]  /*14d0*/  FMUL.FTZ R189, R127, R130 ;  /* 0x000000827fbd7220 */ /* 0x000fe20000410000 */
[----:B------:R-:W-:Y:S06]  /*14e0*/  @P3 BRA `(.L_x_25905) ;  /* 0x0000000000083947 */ /* 0x000fec0003800000 */
[----:B------:R-:W-:Y:S05]  /*14f0*/  @P0 BRA `(.L_x_25906) ;  /* 0x00000000000c0947 */ /* 0x000fea0003800000 */
[----:B------:R-:W-:Y:S05]  /*1500*/  BRA `(.L_x_25907) ;  /* 0x0000000000107947 */ /* 0x000fea0003800000 */
.L_x_25905:
[----:B-----5:R-:W-:-:S05]  /*1510*/  HADD2.F32 R124, -RZ, R11.H1_H1 ;  /* 0x3000000bff7c7230 */ /* 0x020fca0000004100 */
[----:B------:R-:W-:-:S07]  /*1520*/  FADD.FTZ R189, R124, R189 ;  /* 0x000000bd7cbd7221 */ /* 0x000fce0000010000 */
.L_x_25906:
[----:B------:R-:W-:-:S04]  /*1530*/  F2FP.F16.F32.PACK_AB R124, RZ, R189 ;  /* 0x000000bdff7c723e */ /* 0x000fc800000000ff */
[----:B------:R-:W-:-:S07]  /*1540*/  PRMT R7, R7, 0x5410, R124 ;  /* 0x0000541007077816 */ /* 0x000fce000000007c */
.L_x_25907:
        /* <DEDUP_REMOVED lines=15> */
.L_x_25908:
[----:B-----5:R-:W-:-:S05]  /*1640*/  HADD2.F32 R132, -RZ, R8.H0_H0 ;  /* 0x20000008ff847230 */ /* 0x020fca0000004100 */
[----:B------:R-:W-:-:S07]  /*1650*/  FADD.FTZ R191, R132, R191 ;  /* 0x000000bf84bf7221 */ /* 0x000fce0000010000 */
.L_x_25909:
[----:B------:R-:W-:-:S04]  /*1660*/  F2FP.F16.F32.PACK_AB R132, RZ, R191 ;  /* 0x000000bfff84723e */ /* 0x000fc800000000ff */
[----:B------:R-:W-:-:S07]  /*1670*/  PRMT R4, R132, 0x7610, R4 ;  /* 0x0000761084047816 */ /* 0x000fce0000000004 */
.L_x_25910:
[----:B------:R-:W-:-:S05]  /*1680*/  HADD2.F32 R193, -RZ, R124.H1_H1 ;  /* 0x3000007cffc17230 */ /* 0x000fca0000004100 */
[----:B------:R-:W-:Y:S01]  /*1690*/  FMUL.FTZ R193, R193, R130 ;  /* 0x00000082c1c17220 */ /* 0x000fe20000410000 */
[----:B------:R-:W-:Y:S06]  /*16a0*/  @P3 BRA `(.L_x_25911) ;  /* 0x0000000000083947 */ /* 0x000fec0003800000 */
[----:B------:R-:W-:Y:S05]  /*16b0*/  @P0 BRA `(.L_x_25912) ;  /* 0x00000000000c0947 */ /* 0x000fea0003800000 */
[----:B------:R-:W-:Y:S05]  /*16c0*/  BRA `(.L_x_25913) ;  /* 0x0000000000107947 */ /* 0x000fea0003800000 */
.L_x_25911:
[----:B-----5:R-:W-:-:S05]  /*16d0*/  HADD2.F32 R124, -RZ, R8.H1_H1 ;  /* 0x30000008ff7c7230 */ /* 0x020fca0000004100 */
[----:B------:R-:W-:-:S07]  /*16e0*/  FADD.FTZ R193, R124, R193 ;  /* 0x000000c17cc17221 */ /* 0x000fce0000010000 */
.L_x_25912:
[----:B------:R-:W-:-:S04]  /*16f0*/  F2FP.F16.F32.PACK_AB R124, RZ, R193 ;  /* 0x000000c1ff7c723e */ /* 0x000fc800000000ff */
[----:B------:R-:W-:-:S07]  /*1700*/  PRMT R4, R4, 0x5410, R124 ;  /* 0x0000541004047816 */ /* 0x000fce000000007c */
.L_x_25913:
[----:B------:R-:W-:-:S05]  /*1710*/  HADD2.F32 R195, -RZ, R125.H0_H0 ;  /* 0x2000007dffc37230 */ /* 0x000fca0000004100 */
[----:B------:R-:W-:Y:S01]  /*1720*/  FMUL.FTZ R195, R195, R130 ;  /* 0x00000082c3c37220 */ /* 0x000fe20000410000 */
[----:B------:R-:W-:Y:S06]  /*1730*/  @P3 BRA `(.L_x_25914) ;  /* 0x0000000000083947 */ /* 0x000fec0003800000 */
[----:B------:R-:W-:Y:S05]  /*1740*/  @P0 BRA `(.L_x_25915) ;  /* 0x00000000000c0947 */ /* 0x000fea0003800000 */
[----:B------:R-:W-:Y:S05]  /*1750*/  BRA `(.L_x_25916) ;  /* 0x0000000000107947 */ /* 0x000fea0003800000 */
.L_x_25914:
[----:B-----5:R-:W-:-:S05]  /*1760*/  HADD2.F32 R124, -RZ, R9.H0_H0 ;  /* 0x20000009ff7c7230 */ /* 0x020fca0000004100 */
[----:B------:R-:W-:-:S07]  /*1770*/  FADD.FTZ R195, R124, R195 ;  /* 0x000000c37cc37221 */ /* 0x000fce0000010000 */
.L_x_25915:
[----:B------:R-:W-:-:S04]  /*1780*/  F2FP.F16.F32.PACK_AB R124, RZ, R195 ;  /* 0x000000c3ff7c723e */ /* 0x000fc800000000ff */
[----:B------:R-:W-:-:S07]  /*1790*/  PRMT R5, R124, 0x7610, R5 ;  /* 0x000076107c057816 */ /* 0x000fce0000000005 */
.L_x_25916:
[----:B------:R-:W-:-:S05]  /*17a0*/  HADD2.F32 R125, -RZ, R125.H1_H1 ;  /* 0x3000007dff7d7230 */ /* 0x000fca0000004100 */
[----:B------:R-:W-:Y:S01]  /*17b0*/  FMUL.FTZ R197, R125, R130 ;  /* 0x000000827dc57220 */ /* 0x000fe20000410000 */
[----:B------:R-:W-:Y:S06]  /*17c0*/  @P3 BRA `(.L_x_25917) ;  /* 0x0000000000083947 */ /* 0x000fec0003800000 */
[----:B------:R-:W-:Y:S05]  /*17d0*/  @P0 BRA `(.L_x_25918) ;  /* 0x00000000000c0947 */ /* 0x000fea0003800000 */
[----:B------:R-:W-:Y:S05]  /*17e0*/  BRA `(.L_x_25919) ;  /* 0x0000000000107947 */ /* 0x000fea0003800000 */
.L_x_25917:
[----:B-----5:R-:W-:-:S05]  /*17f0*/  HADD2.F32 R124, -RZ, R9.H1_H1 ;  /* 0x30000009ff7c7230 */ /* 0x020fca0000004100 */
[----:B------:R-:W-:-:S07]  /*1800*/  FADD.FTZ R197, R124, R197 ;  /* 0x000000c57cc57221 */ /* 0x000fce0000010000 */
.L_x_25918:
[----:B------:R-:W-:-:S04]  /*1810*/  F2FP.F16.F32.PACK_AB R124, RZ, R197 ;  /* 0x000000c5ff7c723e */ /* 0x000fc800000000ff */
[----:B------:R-:W-:-:S07]  /*1820*/  PRMT R5, R5, 0x5410, R124 ;  /* 0x0000541005057816 */ /* 0x000fce000000007c */
.L_x_25919:
[----:B------:R-:W-:-:S05]  /*1830*/  HADD2.F32 R199, -RZ, R126.H0_H0 ;  /* 0x2000007effc77230 */ /* 0x000fca0000004100 */
[----:B------:R-:W-:Y:S01]  /*1840*/  FMUL.FTZ R199, R199, R130 ;  /* 0x00000082c7c77220 */ /* 0x000fe20000410000 */
[----:B------:R-:W-:Y:S06]  /*1850*/  @P3 BRA `(.L_x_25920) ;  /* 0x0000000000083947 */ /* 0x000fec0003800000 */
[----:B------:R-:W-:Y:S05]  /*1860*/  @P0 BRA `(.L_x_25921) ;  /* 0x00000000000c0947 */ /* 0x000fea0003800000 */
[----:B------:R-:W-:Y:S05]  /*1870*/  BRA `(.L_x_25922) ;  /* 0x0000000000107947 */ /* 0x000fea0003800000 */
.L_x_25920:
[----:B-----5:R-:W-:-:S05]  /*1880*/  HADD2.F32 R124, -RZ, R10.H0_H0 ;  /* 0x2000000aff7c7230 */ /* 0x020fca0000004100 */
[----:B------:R-:W-:-:S07]  /*1890*/  FADD.FTZ R199, R124, R199 ;  /* 0x000000c77cc77221 */ /* 0x000fce0000010000 */
.L_x_25921:
[----:B------:R-:W-:-:S04]  /*18a0*/  F2FP.F16.F32.PACK_AB R124, RZ, R199 ;  /* 0x000000c7ff7c723e */ /* 0x000fc800000000ff */
[----:B------:R-:W-:-:S07]  /*18b0*/  PRMT R6, R124, 0x7610, R6 ;  /* 0x000076107c067816 */ /* 0x000fce0000000006 */
.L_x_25922:
[----:B------:R-:W-:-:S05]  /*18c0*/  HADD2.F32 R201, -RZ, R126.H1_H1 ;  /* 0x3000007effc97230 */ /* 0x000fca0000004100 */
[----:B------:R-:W-:Y:S01]  /*18d0*/  FMUL.FTZ R201, R201, R130 ;  /* 0x00000082c9c97220 */ /* 0x000fe20000410000 */
[----:B------:R-:W-:Y:S06]  /*18e0*/  @P3 BRA `(.L_x_25923) ;  /* 0x0000000000083947 */ /* 0x000fec0003800000 */
[----:B------:R-:W-:Y:S05]  /*18f0*/  @P0 BRA `(.L_x_25924) ;  /* 0x00000000000c0947 */ /* 0x000fea0003800000 */
[----:B------:R-:W-:Y:S05]  /*1900*/  BRA `(.L_x_25925) ;  /* 0x0000000000107947 */ /* 0x000fea0003800000 */
.L_x_25923:
[----:B-----5:R-:W-:-:S05]  /*1910*/  HADD2.F32 R124, -RZ, R10.H1_H1 ;  /* 0x3000000aff7c7230 */ /* 0x020fca0000004100 */
[----:B------:R-:W-:-:S07]  /*1920*/  FADD.FTZ R201, R124, R201 ;  /* 0x000000c97cc97221 */ /* 0x000fce0000010000 */
.L_x_25924:
[----:B------:R-:W-:-:S04]  /*1930*/  F2FP.F16.F32.PACK_AB R124, RZ, R201 ;  /* 0x000000c9ff7c723e */ /* 0x000fc800000000ff */
[----:B------:R-:W-:-:S07]  /*1940*/  PRMT R6, R6, 0x5410, R124 ;  /* 0x0000541006067816 */ /* 0x000fce000000007c */
.L_x_25925:
[----:B------:R-:W-:-:S05]  /*1950*/  HADD2.F32 R203, -RZ, R127.H0_H0 ;  /* 0x2000007fffcb7230 */ /* 0x000fca0000004100 */
[----:B------:R-:W-:Y:S01]  /*1960*/  FMUL.FTZ R203, R203, R130 ;  /* 0x00000082cbcb7220 */ /* 0x000fe20000410000 */
[----:B------:R-:W-:Y:S06]  /*1970*/  @P3 BRA `(.L_x_25926) ;  /* 0x0000000000083947 */ /* 0x000fec0003800000 */
[----:B------:R-:W-:Y:S05]  /*1980*/  @P0 BRA `(.L_x_25927) ;  /* 0x00000000000c0947 */ /* 0x000fea0003800000 */
[----:B------:R-:W-:Y:S05]  /*1990*/  BRA `(.L_x_25928) ;  /* 0x0000000000107947 */ /* 0x000fea0003800000 */
.L_x_25926:
[----:B-----5:R-:W-:-:S05]  /*19a0*/  HADD2.F32 R124, -RZ, R11.H0_H0 ;  /* 0x2000000bff7c7230 */ /* 0x020fca0000004100 */
[----:B------:R-:W-:-:S07]  /*19b0*/  FADD.FTZ R203, R124, R203 ;  /* 0x000000cb7ccb7221 */ /* 0x000fce0000010000 */
.L_x_25927:
[----:B------:R-:W-:-:S04]  /*19c0*/  F2FP.F16.F32.PACK_AB R124, RZ, R203 ;  /* 0x000000cbff7c723e */ /* 0x000fc800000000ff */
[----:B------:R-:W-:-:S07]  /*19d0*/  PRMT R7, R124, 0x7610, R7 ;  /* 0x000076107c077816 */ /* 0x000fce0000000007 */
.L_x_25928:
[----:B------:R-:W-:-:S05]  /*19e0*/  HADD2.F32 R127, -RZ, R127.H1_H1 ;  /* 0x3000007fff7f7230 */ /* 0x000fca0000004100 */
[----:B------:R-:W-:Y:S01]  /*19f0*/  FMUL.FTZ R205, R127, R130 ;  /* 0x000000827fcd7220 */ /* 0x000fe20000410000 */
[----:B------:R-:W-:Y:S06]  /*1a00*/  @P3 BRA `(.L_x_25929) ;  /* 0x0000000000083947 */ /* 0x000fec0003800000 */
[----:B------:R-:W-:Y:S05]  /*1a10*/  @P0 BRA `(.L_x_25930) ;  /* 0x00000000000c0947 */ /* 0x000fea0003800000 */
[----:B------:R-:W-:Y:S05]  /*1a20*/  BRA `(.L_x_25931) ;  /* 0x0000000000107947 */ /* 0x000fea0003800000 */
.L_x_25929:
[----:B-----5:R-:W-:-:S05]  /*1a30*/  HADD2.F32 R124, -RZ, R11.H1_H1 ;  /* 0x3000000bff7c7230 */ /* 0x020fca0000004100 */
[----:B------:R-:W-:-:S07]  /*1a40*/  FADD.FTZ R205, R124, R205 ;  /* 0x000000cd7ccd7221 */ /* 0x000fce0000010000 */
.L_x_25930:
[----:B------:R-:W-:-:S04]  /*1a50*/  F2FP.F16.F32.PACK_AB R124, RZ, R205 ;  /* 0x000000cdff7c723e */ /* 0x000fc800000000ff */
[----:B------:R-:W-:-:S07]  /*1a60*/  PRMT R7, R7, 0x5410, R124 ;  /* 0x0000541007077816 */ /* 0x000fce000000007c */
.L_x_25931:
        /* <DEDUP_REMOVED lines=15> */
.L_x_25932:
[----:B-----5:R-:W-:-:S05]  /*1b60*/  HADD2.F32 R132, -RZ, R8.H0_H0 ;  /* 0x20000008ff847230 */ /* 0x020fca0000004100 */
[----:B------:R-:W-:-:S07]  /*1b70*/  FADD.FTZ R207, R132, R207 ;  /* 0x000000cf84cf7221 */ /* 0x000fce0000010000 */
.L_x_25933:
[----:B------:R-:W-:-:S04]  /*1b80*/  F2FP.F16.F32.PACK_AB R132, RZ, R207 ;  /* 0x000000cfff84723e */ /* 0x000fc800000000ff */
[----:B------:R-:W-:-:S07]  /*1b90*/  PRMT R4, R132, 0x7610, R4 ;  /* 0x0000761084047816 */ /* 0x000fce0000000004 */
.L_x_25934:
[----:B------:R-:W-:-:S05]  /*1ba0*/  HADD2.F32 R209, -RZ, R124.H1_H1 ;  /* 0x3000007cffd17230 */ /* 0x000fca0000004100 */
[----:B------:R-:W-:Y:S01]  /*1bb0*/  FMUL.FTZ R209, R209, R130 ;  /* 0x00000082d1d17220 */ /* 0x000fe20000410000 */
[----:B------:R-:W-:Y:S06]  /*1bc0*/  @P3 BRA `(.L_x_25935) ;  /* 0x0000000000083947 */ /* 0x000fec0003800000 */
[----:B------:R-:W-:Y:S05]  /*1bd0*/  @P0 BRA `(.L_x_25936) ;  /* 0x00000000000c0947 */ /* 0x000fea0003800000 */
[----:B------:R-:W-:Y:S05]  /*1be0*/  BRA `(.L_x_25937) ;  /* 0x0000000000107947 */ /* 0x000fea0003800000 */
.L_x_25935:
[----:B-----5:R-:W-:-:S05]  /*1bf0*/  HADD2.F32 R124, -RZ, R8.H1_H1 ;  /* 0x30000008ff7c7230 */ /* 0x020fca0000004100 */
[----:B------:R-:W-:-:S07]  /*1c00*/  FADD.FTZ R209, R124, R209 ;  /* 0x000000d17cd17221 */ /* 0x000fce0000010000 */
.L_x_25936:
[----:B------:R-:W-:-:S04]  /*1c10*/  F2FP.F16.F32.PACK_AB R124, RZ, R209 ;  /* 0x000000d1ff7c723e */ /* 0x000fc800000000ff */
[----:B------:R-:W-:-:S07]  /*1c20*/  PRMT R4, R4, 0x5410, R124 ;  /* 0x0000541004047816 */ /* 0x000fce000000007c */
.L_x_25937:
[----:B------:R-:W-:-:S05]  /*1c30*/  HADD2.F32 R211, -RZ, R125.H0_H0 ;  /* 0x2000007dffd37230 */ /* 0x000fca0000004100 */
[----:B------:R-:W-:Y:S01]  /*1c40*/  FMUL.FTZ R211, R211, R130 ;  /* 0x00000082d3d37220 */ /* 0x000fe20000410000 */
[----:B------:R-:W-:Y:S06]  /*1c50*/  @P3 BRA `(.L_x_25938) ;  /* 0x0000000000083947 */ /* 0x000fec0003800000 */
[----:B------:R-:W-:Y:S05]  /*1c60*/  @P0 BRA `(.L_x_25939) ;  /* 0x00000000000c0947 */ /* 0x000fea0003800000 */
[----:B------:R-:W-:Y:S05]  /*1c70*/  BRA `(.L_x_25940) ;  /* 0x0000000000107947 */ /* 0x000fea0003800000 */
.L_x_25938:
[----:B-----5:R-:W-:-:S05]  /*1c80*/  HADD2.F32 R124, -RZ, R9.H0_H0 ;  /* 0x20000009ff7c7230 */ /* 0x020fca0000004100 */
[----:B------:R-:W-:-:S07]  /*1c90*/  FADD.FTZ R211, R124, R211 ;  /* 0x000000d37cd37221 */ /* 0x000fce0000010000 */
.L_x_25939:
[----:B------:R-:W-:-:S04]  /*1ca0*/  F2FP.F16.F32.PACK_AB R124, RZ, R211 ;  /* 0x000000d3ff7c723e */ /* 0x000fc800000000ff */
[----:B------:R-:W-:-:S07]  /*1cb0*/  PRMT R5, R124, 0x7610, R5 ;  /* 0x000076107c057816 */ /* 0x000fce0000000005 */
.L_x_25940:
[----:B------:R-:W-:-:S05]  /*1cc0*/  HADD2.F32 R125, -RZ, R125.H1_H1 ;  /* 0x3000007dff7d7230 */ /* 0x000fca0000004100 */
[----:B------:R-:W-:Y:S01]  /*1cd0*/  FMUL.FTZ R213, R125, R130 ;  /* 0x000000827dd57220 */ /* 0x000fe20000410000 */
[----:B------:R-:W-:Y:S06]  /*1ce0*/  @P3 BRA `(.L_x_25941) ;  /* 0x0000000000083947 */ /* 0x000fec0003800000 */
[----:B------:R-:W-:Y:S05]  /*1cf0*/  @P0 BRA `(.L_x_25942) ;  /* 0x00000000000c0947 */ /* 0x000fea0003800000 */
[----:B------:R-:W-:Y:S05]  /*1d00*/  BRA `(.L_x_25943) ;  /* 0x0000000000107947 */ /* 0x000fea0003800000 */
.L_x_25941:
[----:B-----5:R-:W-:-:S05]  /*1d10*/  HADD2.F32 R124, -RZ, R9.H1_H1 ;  /* 0x30000009ff7c7230 */ /* 0x020fca0000004100 */
[----:B------:R-:W-:-:S07]  /*1d20*/  FADD.FTZ R213, R124, R213 ;  /* 0x000000d57cd57221 */ /* 0x000fce0000010000 */
.L_x_25942:
[----:B------:R-:W-:-:S04]  /*1d30*/  F2FP.F16.F32.PACK_AB R124, RZ, R213 ;  /* 0x000000d5ff7c723e */ /* 0x000fc800000000ff */
[----:B------:R-:W-:-:S07]  /*1d40*/  PRMT R5, R5, 0x5410, R124 ;  /* 0x0000541005057816 */ /* 0x000fce000000007c */
.L_x_25943:
[----:B------:R-:W-:-:S05]  /*1d50*/  HADD2.F32 R215, -RZ, R126.H0_H0 ;  /* 0x2000007effd77230 */ /* 0x000fca0000004100 */
[----:B------:R-:W-:Y:S01]  /*1d60*/  FMUL.FTZ R215, R215, R130 ;  /* 0x00000082d7d77220 */ /* 0x000fe20000410000 */
[----:B------:R-:W-:Y:S06]  /*1d70*/  @P3 BRA `(.L_x_25944) ;  /* 0x0000000000083947 */ /* 0x000fec0003800000 */
[----:B------:R-:W-:Y:S05]  /*1d80*/  @P0 BRA `(.L_x_25945) ;  /* 0x00000000000c0947 */ /* 0x000fea0003800000 */
[----:B------:R-:W-:Y:S05]  /*1d90*/  BRA `(.L_x_25946) ;  /* 0x0000000000107947 */ /* 0x000fea0003800000 */
.L_x_25944:
[----:B-----5:R-:W-:-:S05]  /*1da0*/  HADD2.F32 R124, -RZ, R10.H0_H0 ;  /* 0x2000000aff7c7230 */ /* 0x020fca0000004100 */
[----:B------:R-:W-:-:S07]  /*1db0*/  FADD.FTZ R215, R124, R215 ;  /* 0x000000d77cd77221 */ /* 0x000fce0000010000 */
.L_x_25945:
[----:B------:R-:W-:-:S04]  /*1dc0*/  F2FP.F16.F32.PACK_AB R124, RZ, R215 ;  /* 0x000000d7ff7c723e */ /* 0x000fc800000000ff */
[----:B------:R-:W-:-:S07]  /*1dd0*/  PRMT R6, R124, 0x7610, R6 ;  /* 0x000076107c067816 */ /* 0x000fce0000000006 */
.L_x_25946:
[----:B------:R-:W-:-:S05]  /*1de0*/  HADD2.F32 R217, -RZ, R126.H1_H1 ;  /* 0x3000007effd97230 */ /* 0x000fca0000004100 */
[----:B------:R-:W-:Y:S01]  /*1df0*/  FMUL.FTZ R217, R217, R130 ;  /* 0x00000082d9d97220 */ /* 0x000fe20000410000 */
[----:B------:R-:W-:Y:S06]  /*1e00*/  @P3 BRA `(.L_x_25947) ;  /* 0x0000000000083947 */ /* 0x000fec0003800000 */
[----:B------:R-:W-:Y:S05]  /*1e10*/  @P0 BRA `(.L_x_25948) ;  /* 0x00000000000c0947 */ /* 0x000fea0003800000 */
[----:B------:R-:W-:Y:S05]  /*1e20*/  BRA `(.L_x_25949) ;  /* 0x0000000000107947 */ /* 0x000fea0003800000 */
.L_x_25947:
[----:B-----5:R-:W-:-:S05]  /*1e30*/  HADD2.F32 R124, -RZ, R10.H1_H1 ;  /* 0x3000000aff7c7230 */ /* 0x020fca0000004100 */
[----:B------:R-:W-:-:S07]  /*1e40*/  FADD.FTZ R217, R124, R217 ;  /* 0x000000d97cd97221 */ /* 0x000fce0000010000 */
.L_x_25948:
[----:B------:R-:W-:-:S04]  /*1e50*/  F2FP.F16.F32.PACK_AB R124, RZ, R217 ;  /* 0x000000d9ff7c723e */ /* 0x000fc800000000ff */
[----:B------:R-:W-:-:S07]  /*1e60*/  PRMT R6, R6, 0x5410, R124 ;  /* 0x0000541006067816 */ /* 0x000fce000000007c */
.L_x_25949:
[----:B------:R-:W-:-:S05]  /*1e70*/  HADD2.F32 R219, -RZ, R127.H0_H0 ;  /* 0x2000007fffdb7230 */ /* 0x000fca0000004100 */
[----:B------:R-:W-:Y:S01]  /*1e80*/  FMUL.FTZ R219, R219, R130 ;  /* 0x00000082dbdb7220 */ /* 0x000fe20000410000 */
[----:B------:R-:W-:Y:S06]  /*1e90*/  @P3 BRA `(.L_x_25950) ;  /* 0x0000000000083947 */ /* 0x000fec0003800000 */
[----:B------:R-:W-:Y:S05]  /*1ea0*/  @P0 BRA `(.L_x_25951) ;  /* 0x00000000000c0947 */ /* 0x000fea0003800000 */
[----:B------:R-:W-:Y:S05]  /*1eb0*/  BRA `(.L_x_25952) ;  /* 0x0000000000107947 */ /* 0x000fea0003800000 */
.L_x_25950:
[----:B-----5:R-:W-:-:S05]  /*1ec0*/  HADD2.F32 R124, -RZ, R11.H0_H0 ;  /* 0x2000000bff7c7230 */ /* 0x020fca0000004100 */
[----:B------:R-:W-:-:S07]  /*1ed0*/  FADD.FTZ R219, R124, R219 ;  /* 0x000000db7cdb7221 */ /* 0x000fce0000010000 */
.L_x_25951:
[----:B------:R-:W-:-:S04]  /*1ee0*/  F2FP.F16.F32.PACK_AB R124, RZ, R219 ;  /* 0x000000dbff7c723e */ /* 0x000fc800000000ff */
[----:B------:R-:W-:-:S07]  /*1ef0*/  PRMT R7, R124, 0x7610, R7 ;  /* 0x000076107c077816 */ /* 0x000fce0000000007 */
.L_x_25952:
[----:B------:R-:W-:-:S05]  /*1f00*/  HADD2.F32 R127, -RZ, R127.H1_H1 ;  /* 0x3000007fff7f7230 */ /* 0x000fca0000004100 */
[----:B------:R-:W-:Y:S01]  /*1f10*/  FMUL.FTZ R221, R127, R130 ;  /* 0x000000827fdd7220 */ /* 0x000fe20000410000 */
[----:B------:R-:W-:Y:S06]  /*1f20*/  @P3 BRA `(.L_x_25953) ;  /* 0x0000000000083947 */ /* 0x000fec0003800000 */
[----:B------:R-:W-:Y:S05]  /*1f30*/  @P0 BRA `(.L_x_25954) ;  /* 0x00000000000c0947 */ /* 0x000fea0003800000 */
[----:B------:R-:W-:Y:S05]  /*1f40*/  BRA `(.L_x_25955) ;  /* 0x0000000000107947 */ /* 0x000fea0003800000 */
.L_x_25953:
[----:B-----5:R-:W-:-:S05]  /*1f50*/  HADD2.F32 R124, -RZ, R11.H1_H1 ;  /* 0x3000000bff7c7230 */ /* 0x020fca0000004100 */
[----:B------:R-:W-:-:S07]  /*1f60*/  FADD.FTZ R221, R124, R221 ;  /* 0x000000dd7cdd7221 */ /* 0x000fce0000010000 */
.L_x_25954:
[----:B------:R-:W-:-:S04]  /*1f70*/  F2FP.F16.F32.PACK_AB R124, RZ, R221 ;  /* 0x000000ddff7c723e */ /* 0x000fc800000000ff */
[----:B------:R-:W-:-:S07]  /*1f80*/  PRMT R7, R7, 0x5410, R124 ;  /* 0x0000541007077816 */ /* 0x000fce000000007c */
.L_x_25955:
        /* <DEDUP_REMOVED lines=15> */
.L_x_25956:
[----:B-----5:R-:W-:-:S05]  /*2080*/  HADD2.F32 R132, -RZ, R8.H0_H0 ;  /* 0x20000008ff847230 */ /* 0x020fca0000004100 */
[----:B------:R-:W-:-:S07]  /*2090*/  FADD.FTZ R223, R132, R223 ;  /* 0x000000df84df7221 */ /* 0x000fce0000010000 */
.L_x_25957:
[----:B------:R-:W-:-:S04]  /*20a0*/  F2FP.F16.F32.PACK_AB R132, RZ, R223 ;  /* 0x000000dfff84723e */ /* 0x000fc800000000ff */
[----:B------:R-:W-:-:S07]  /*20b0*/  PRMT R4, R132, 0x7610, R4 ;  /* 0x0000761084047816 */ /* 0x000fce0000000004 */
.L_x_25958:
[----:B------:R-:W-:-:S05]  /*20c0*/  HADD2.F32 R225, -RZ, R124.H1_H1 ;  /* 0x3000007cffe17230 */ /* 0x000fca0000004100 */
[----:B------:R-:W-:Y:S01]  /*20d0*/  FMUL.FTZ R225, R225, R130 ;  /* 0x00000082e1e17220 */ /* 0x000fe20000410000 */
[----:B------:R-:W-:Y:S06]  /*20e0*/  @P3 BRA `(.L_x_25959) ;  /* 0x0000000000083947 */ /* 0x000fec0003800000 */
[----:B------:R-:W-:Y:S05]  /*20f0*/  @P0 BRA `(.L_x_25960) ;  /* 0x00000000000c0947 */ /* 0x000fea0003800000 */
[----:B------:R-:W-:Y:S05]  /*2100*/  BRA `(.L_x_25961) ;  /* 0x0000000000107947 */ /* 0x000fea0003800000 */
.L_x_25959:
[----:B-----5:R-:W-:-:S05]  /*2110*/  HADD2.F32 R124, -RZ, R8.H1_H1 ;  /* 0x30000008ff7c7230 */ /* 0x020fca0000004100 */
[----:B------:R-:W-:-:S07]  /*2120*/  FADD.FTZ R225, R124, R225 ;  /* 0x000000e17ce17221 */ /* 0x000fce0000010000 */
.L_x_25960:
[----:B------:R-:W-:-:S04]  /*2130*/  F2FP.F16.F32.PACK_AB R124, RZ, R225 ;  /* 0x000000e1ff7c723e */ /* 0x000fc800000000ff */
[----:B------:R-:W-:-:S07]  /*2140*/  PRMT R4, R4, 0x5410, R124 ;  /* 0x0000541004047816 */ /* 0x000fce000000007c */
.L_x_25961:
[----:B------:R-:W-:-:S05]  /*2150*/  HADD2.F32 R227, -RZ, R125.H0_H0 ;  /* 0x2000007dffe37230 */ /* 0x000fca0000004100 */
[----:B------:R-:W-:Y:S01]  /*2160*/  FMUL.FTZ R227, R227, R130 ;  /* 0x00000082e3e37220 */ /* 0x000fe20000410000 */
[----:B------:R-:W-:Y:S06]  /*2170*/  @P3 BRA `(.L_x_25962) ;  /* 0x0000000000083947 */ /* 0x000fec0003800000 */
[----:B------:R-:W-:Y:S05]  /*2180*/  @P0 BRA `(.L_x_25963) ;  /* 0x00000000000c0947 */ /* 0x000fea0003800000 */
[----:B------:R-:W-:Y:S05]  /*2190*/  BRA `(.L_x_25964) ;  /* 0x0000000000107947 */ /* 0x000fea0003800000 */
.L_x_25962:
[----:B-----5:R-:W-:-:S05]  /*21a0*/  HADD2.F32 R124, -RZ, R9.H0_H0 ;  /* 0x20000009ff7c7230 */ /* 0x020fca0000004100 */
[----:B------:R-:W-:-:S07]  /*21b0*/  FADD.FTZ R227, R124, R227 ;  /* 0x000000e37ce37221 */ /* 0x000fce0000010000 */
.L_x_25963:
[----:B------:R-:W-:-:S04]  /*21c0*/  F2FP.F16.F32.PACK_AB R124, RZ, R227 ;  /* 0x000000e3ff7c723e */ /* 0x000fc800000000ff */
[----:B------:R-:W-:-:S07]  /*21d0*/  PRMT R5, R124, 0x7610, R5 ;  /* 0x000076107c057816 */ /* 0x000fce0000000005 */
.L_x_25964:
[----:B------:R-:W-:-:S05]  /*21e0*/  HADD2.F32 R125, -RZ, R125.H1_H1 ;  /* 0x3000007dff7d7230 */ /* 0x000fca0000004100 */
[----:B------:R-:W-:Y:S01]  /*21f0*/  FMUL.FTZ R229, R125, R130 ;  /* 0x000000827de57220 */ /* 0x000fe20000410000 */
[----:B------:R-:W-:Y:S06]  /*2200*/  @P3 BRA `(.L_x_25965) ;  /* 0x0000000000083947 */ /* 0x000fec0003800000 */
[----:B------:R-:W-:Y:S05]  /*2210*/  @P0 BRA `(.L_x_25966) ;  /* 0x00000000000c0947 */ /* 0x000fea0003800000 */
[----:B------:R-:W-:Y:S05]  /*2220*/  BRA `(.L_x_25967) ;  /* 0x0000000000107947 */ /* 0x000fea0003800000 */
.L_x_25965:
[----:B-----5:R-:W-:-:S05]  /*2230*/  HADD2.F32 R124, -RZ, R9.H1_H1 ;  /* 0x30000009ff7c7230 */ /* 0x020fca0000004100 */
[----:B------:R-:W-:-:S07]  /*2240*/  FADD.FTZ R229, R124, R229 ;  /* 0x000000e57ce57221 */ /* 0x000fce0000010000 */
.L_x_25966:
[----:B------:R-:W-:-:S04]  /*2250*/  F2FP.F16.F32.PACK_AB R124, RZ, R229 ;  /* 0x000000e5ff7c723e */ /* 0x000fc800000000ff */
[----:B------:R-:W-:-:S07]  /*2260*/  PRMT R5, R5, 0x5410, R124 ;  /* 0x0000541005057816 */ /* 0x000fce000000007c */
.L_x_25967:
[----:B------:R-:W-:-:S05]  /*2270*/  HADD2.F32 R231, -RZ, R126.H0_H0 ;  /* 0x2000007effe77230 */ /* 0x000fca0000004100 */
[----:B------:R-:W-:Y:S01]  /*2280*/  FMUL.FTZ R231, R231, R130 ;  /* 0x00000082e7e77220 */ /* 0x000fe20000410000 */
[----:B------:R-:W-:Y:S06]  /*2290*/  @P3 BRA `(.L_x_25968) ;  /* 0x0000000000083947 */ /* 0x000fec0003800000 */
[----:B------:R-:W-:Y:S05]  /*22a0*/  @P0 BRA `(.L_x_25969) ;  /* 0x00000000000c0947 */ /* 0x000fea0003800000 */
[----:B------:R-:W-:Y:S05]  /*22b0*/  BRA `(.L_x_25970) ;  /* 0x0000000000107947 */ /* 0x000fea0003800000 */
.L_x_25968:
[----:B-----5:R-:W-:-:S05]  /*22c0*/  HADD2.F32 R124, -RZ, R10.H0_H0 ;  /* 0x2000000aff7c7230 */ /* 0x020fca0000004100 */
[----:B------:R-:W-:-:S07]  /*22d0*/  FADD.FTZ R231, R124, R231 ;  /* 0x000000e77ce77221 */ /* 0x000fce0000010000 */
.L_x_25969:
[----:B------:R-:W-:-:S04]  /*22e0*/  F2FP.F16.F32.PACK_AB R124, RZ, R231 ;  /* 0x000000e7ff7c723e */ /* 0x000fc800000000ff */
[----:B------:R-:W-:-:S07]  /*22f0*/  PRMT R6, R124, 0x7610, R6 ;  /* 0x000076107c067816 */ /* 0x000fce0000000006 */
.L_x_25970:
[----:B------:R-:W-:-:S05]  /*2300*/  HADD2.F32 R233, -RZ, R126.H1_H1 ;  /* 0x3000007effe97230 */ /* 0x000fca0000004100 */
[----:B------:R-:W-:Y:S01]  /*2310*/  FMUL.FTZ R233, R233, R130 ;  /* 0x00000082e9e97220 */ /* 0x000fe20000410000 */
[----:B------:R-:W-:Y:S06]  /*2320*/  @P3 BRA `(.L_x_25971) ;  /* 0x0000000000083947 */ /* 0x000fec0003800000 */
[----:B------:R-:W-:Y:S05]  /*2330*/  @P0 BRA `(.L_x_25972) ;  /* 0x00000000000c0947 */ /* 0x000fea0003800000 */
[----:B------:R-:W-:Y:S05]  /*2340*/  BRA `(.L_x_25973) ;  /* 0x0000000000107947 */ /* 0x000fea0003800000 */
.L_x_25971:
[----:B-----5:R-:W-:-:S05]  /*2350*/  HADD2.F32 R124, -RZ, R10.H1_H1 ;  /* 0x3000000aff7c7230 */ /* 0x020fca0000004100 */
[----:B------:R-:W-:-:S07]  /*2360*/  FADD.FTZ R233, R124, R233 ;  /* 0x000000e97ce97221 */ /* 0x000fce0000010000 */
.L_x_25972:
[----:B------:R-:W-:-:S04]  /*2370*/  F2FP.F16.F32.PACK_AB R124, RZ, R233 ;  /* 0x000000e9ff7c723e */ /* 0x000fc800000000ff */
[----:B------:R-:W-:-:S07]  /*2380*/  PRMT R6, R6, 0x5410, R124 ;  /* 0x0000541006067816 */ /* 0x000fce000000007c */
.L_x_25973:
[----:B------:R-:W-:-:S05]  /*2390*/  HADD2.F32 R235, -RZ, R127.H0_H0 ;  /* 0x2000007fffeb7230 */ /* 0x000fca0000004100 */
[----:B------:R-:W-:Y:S01]  /*23a0*/  FMUL.FTZ R235, R235, R130 ;  /* 0x00000082ebeb7220 */ /* 0x000fe20000410000 */
[----:B------:R-:W-:Y:S06]  /*23b0*/  @P3 BRA `(.L_x_25974) ;  /* 0x0000000000083947 */ /* 0x000fec0003800000 */
[----:B------:R-:W-:Y:S05]  /*23c0*/  @P0 BRA `(.L_x_25975) ;  /* 0x00000000000c0947 */ /* 0x000fea0003800000 */
[----:B------:R-:W-:Y:S05]  /*23d0*/  BRA `(.L_x_25976) ;  /* 0x0000000000107947 */ /* 0x000fea0003800000 */
.L_x_25974:
[----:B-----5:R-:W-:-:S05]  /*23e0*/  HADD2.F32 R124, -RZ, R11.H0_H0 ;  /* 0x2000000bff7c7230 */ /* 0x020fca0000004100 */
[----:B------:R-:W-:-:S07]  /*23f0*/  FADD.FTZ R235, R124, R235 ;  /* 0x000000eb7ceb7221 */ /* 0x000fce0000010000 */
.L_x_25975:
[----:B------:R-:W-:-:S04]  /*2400*/  F2FP.F16.F32.PACK_AB R124, RZ, R235 ;  /* 0x000000ebff7c723e */ /* 0x000fc800000000ff */
[----:B------:R-:W-:-:S07]  /*2410*/  PRMT R7, R124, 0x7610, R7 ;  /* 0x000076107c077816 */ /* 0x000fce0000000007 */
.L_x_25976:
[----:B------:R-:W-:-:S05]  /*2420*/  HADD2.F32 R127, -RZ, R127.H1_H1 ;  /* 0x3000007fff7f7230 */ /* 0x000fca0000004100 */
[----:B------:R-:W-:Y:S01]  /*2430*/  FMUL.FTZ R237, R127, R130 ;  /* 0x000000827fed7220 */ /* 0x000fe20000410000 */
[----:B------:R-:W-:Y:S06]  /*2440*/  @P3 BRA `(.L_x_25977) ;  /* 0x0000000000083947 */ /* 0x000fec0003800000 */
[----:B------:R-:W-:Y:S05]  /*2450*/  @P0 BRA `(.L_x_25978) ;  /* 0x00000000000c0947 */ /* 0x000fea0003800000 */
[----:B------:R-:W-:Y:S05]  /*2460*/  BRA `(.L_x_25979) ;  /* 0x0000000000107947 */ /* 0x000fea0003800000 */
.L_x_25977:
[----:B-----5:R-:W-:-:S05]  /*2470*/  HADD2.F32 R124, -RZ, R11.H1_H1 ;  /* 0x3000000bff7c7230 */ /* 0x020fca0000004100 */
[----:B------:R-:W-:-:S07]  /*2480*/  FADD.FTZ R237, R124, R237 ;  /* 0x000000ed7ced7221 */ /* 0x000fce0000010000 */
.L_x_25978:
[----:B------:R-:W-:-:S04]  /*2490*/  F2FP.F16.F32.PACK_AB R124, RZ, R237 ;  /* 0x000000edff7c723e */ /* 0x000fc800000000ff */
[----:B------:R-:W-:-:S07]  /*24a0*/  PRMT R7, R7, 0x5410, R124 ;  /* 0x0000541007077816 */ /* 0x000fce000000007c */
.L_x_25979:
        /* <DEDUP_REMOVED lines=15> */
.L_x_25980:
[----:B-----5:R-:W-:-:S05]  /*25a0*/  HADD2.F32 R2, -RZ, R8.H0_H0 ;  /* 0x20000008ff027230 */ /* 0x020fca0000004100 */
[----:B------:R-:W-:-:S07]  /*25b0*/  FADD.FTZ R239, R2, R239 ;  /* 0x000000ef02ef7221 */ /* 0x000fce0000010000 */
.L_x_25981:
[----:B------:R-:W-:-:S04]  /*25c0*/  F2FP.F16.F32.PACK_AB R2, RZ, R239 ;  /* 0x000000efff02723e */ /* 0x000fc800000000ff */
[----:B------:R-:W-:-:S07]  /*25d0*/  PRMT R4, R2, 0x7610, R4 ;  /* 0x0000761002047816 */ /* 0x000fce0000000004 */
.L_x_25982:
[----:B------:R-:W-:-:S05]  /*25e0*/  HADD2.F32 R241, -RZ, R124.H1_H1 ;  /* 0x3000007cfff17230 */ /* 0x000fca0000004100 */
[----:B------:R-:W-:Y:S01]  /*25f0*/  FMUL.FTZ R241, R241, R130 ;  /* 0x00000082f1f17220 */ /* 0x000fe20000410000 */
[----:B------:R-:W-:Y:S06]  /*2600*/  @P3 BRA `(.L_x_25983) ;  /* 0x0000000000083947 */ /* 0x000fec0003800000 */
[----:B------:R-:W-:Y:S05]  /*2610*/  @P0 BRA `(.L_x_25984) ;  /* 0x00000000000c0947 */ /* 0x000fea0003800000 */
[----:B------:R-:W-:Y:S05]  /*2620*/  BRA `(.L_x_25985) ;  /* 0x0000000000107947 */ /* 0x000fea0003800000 */
.L_x_25983:
[----:B-----5:R-:W-:-:S05]  /*2630*/  HADD2.F32 R2, -RZ, R8.H1_H1 ;  /* 0x30000008ff027230 */ /* 0x020fca0000004100 */
[----:B------:R-:W-:-:S07]  /*2640*/  FADD.FTZ R241, R2, R241 ;  /* 0x000000f102f17221 */ /* 0x000fce0000010000 */
.L_x_25984:
[----:B------:R-:W-:-:S04]  /*2650*/  F2FP.F16.F32.PACK_AB R2, RZ, R241 ;  /* 0x000000f1ff02723e */ /* 0x000fc800000000ff */
[----:B------:R-:W-:-:S07]  /*2660*/  PRMT R4, R4, 0x5410, R2 ;  /* 0x0000541004047816 */ /* 0x000fce0000000002 */
.L_x_25985:
[----:B------:R-:W-:-:S05]  /*2670*/  HADD2.F32 R243, -RZ, R125.H0_H0 ;  /* 0x2000007dfff37230 */ /* 0x000fca0000004100 */
[----:B------:R-:W-:Y:S01]  /*2680*/  FMUL.FTZ R243, R243, R130 ;  /* 0x00000082f3f37220 */ /* 0x000fe20000410000 */
[----:B------:R-:W-:Y:S06]  /*2690*/  @P3 BRA `(.L_x_25986) ;  /* 0x0000000000083947 */ /* 0x000fec0003800000 */
[----:B------:R-:W-:Y:S05]  /*26a0*/  @P0 BRA `(.L_x_25987) ;  /* 0x00000000000c0947 */ /* 0x000fea0003800000 */
[----:B------:R-:W-:Y:S05]  /*26b0*/  BRA `(.L_x_25988) ;  /* 0x0000000000107947 */ /* 0x000fea0003800000 */
.L_x_25986:
[----:B-----5:R-:W-:-:S05]  /*26c0*/  HADD2.F32 R2, -RZ, R9.H0_H0 ;  /* 0x20000009ff027230 */ /* 0x020fca0000004100 */
[----:B------:R-:W-:-:S07]  /*26d0*/  FADD.FTZ R243, R2, R243 ;  /* 0x000000f302f37221 */ /* 0x000fce0000010000 */
.L_x_25987:
[----:B------:R-:W-:-:S04]  /*26e0*/  F2FP.F16.F32.PACK_AB R2, RZ, R243 ;  /* 0x000000f3ff02723e */ /* 0x000fc800000000ff */
[----:B------:R-:W-:-:S07]  /*26f0*/  PRMT R5, R2, 0x7610, R5 ;  /* 0x0000761002057816 */ /* 0x000fce0000000005 */
.L_x_25988:
[----:B------:R-:W-:-:S05]  /*2700*/  HADD2.F32 R125, -RZ, R125.H1_H1 ;  /* 0x3000007dff7d7230 */ /* 0x000fca0000004100 */
[----:B------:R-:W-:Y:S01]  /*2710*/  FMUL.FTZ R245, R125, R130 ;  /* 0x000000827df57220 */ /* 0x000fe20000410000 */
[----:B------:R-:W-:Y:S06]  /*2720*/  @P3 BRA `(.L_x_25989) ;  /* 0x0000000000083947 */ /* 0x000fec0003800000 */
[----:B------:R-:W-:Y:S05]  /*2730*/  @P0 BRA `(.L_x_25990) ;  /* 0x00000000000c0947 */ /* 0x000fea0003800000 */
[----:B------:R-:W-:Y:S05]  /*2740*/  BRA `(.L_x_25991) ;  /* 0x0000000000107947 */ /* 0x000fea0003800000 */
.L_x_25989:
[----:B-----5:R-:W-:-:S05]  /*2750*/  HADD2.F32 R2, -RZ, R9.H1_H1 ;  /* 0x30000009ff027230 */ /* 0x020fca0000004100 */
[----:B------:R-:W-:-:S07]  /*2760*/  FADD.FTZ R245, R2, R245 ;  /* 0x000000f502f57221 */ /* 0x000fce0000010000 */
.L_x_25990:
[----:B------:R-:W-:-:S04]  /*2770*/  F2FP.F16.F32.PACK_AB R2, RZ, R245 ;  /* 0x000000f5ff02723e */ /* 0x000fc800000000ff */
[----:B------:R-:W-:-:S07]  /*2780*/  PRMT R5, R5, 0x5410, R2 ;  /* 0x0000541005057816 */ /* 0x000fce0000000002 */
.L_x_25991:
[----:B------:R-:W-:-:S05]  /*2790*/  HADD2.F32 R247, -RZ, R126.H0_H0 ;  /* 0x2000007efff77230 */ /* 0x000fca0000004100 */
[----:B------:R-:W-:Y:S01]  /*27a0*/  FMUL.FTZ R247, R247, R130 ;  /* 0x00000082f7f77220 */ /* 0x000fe20000410000 */
[----:B------:R-:W-:Y:S06]  /*27b0*/  @P3 BRA `(.L_x_25992) ;  /* 0x0000000000083947 */ /* 0x000fec0003800000 */
[----:B------:R-:W-:Y:S05]  /*27c0*/  @P0 BRA `(.L_x_25993) ;  /* 0x00000000000c0947 */ /* 0x000fea0003800000 */
[----:B------:R-:W-:Y:S05]  /*27d0*/  BRA `(.L_x_25994) ;  /* 0x0000000000107947 */ /* 0x000fea0003800000 */
.L_x_25992:
[----:B-----5:R-:W-:-:S05]  /*27e0*/  HADD2.F32 R2, -RZ, R10.H0_H0 ;  /* 0x2000000aff027230 */ /* 0x020fca0000004100 */
[----:B------:R-:W-:-:S07]  /*27f0*/  FADD.FTZ R247, R2, R247 ;  /* 0x000000f702f77221 */ /* 0x000fce0000010000 */
.L_x_25993:
[----:B------:R-:W-:-:S04]  /*2800*/  F2FP.F16.F32.PACK_AB R3, RZ, R247 ;  /* 0x000000f7ff03723e */ /* 0x000fc800000000ff */
[----:B------:R-:W-:-:S07]  /*2810*/  PRMT R6, R3, 0x7610, R6 ;  /* 0x0000761003067816 */ /* 0x000fce0000000006 */
.L_x_25994:
[----:B------:R-:W-:-:S05]  /*2820*/  HADD2.F32 R249, -RZ, R126.H1_H1 ;  /* 0x3000007efff97230 */ /* 0x000fca0000004100 */
[----:B------:R-:W-:Y:S01]  /*2830*/  FMUL.FTZ R249, R249, R130 ;  /* 0x00000082f9f97220 */ /* 0x000fe20000410000 */
[----:B------:R-:W-:Y:S06]  /*2840*/  @P3 BRA `(.L_x_25995) ;  /* 0x0000000000083947 */ /* 0x000fec0003800000 */
[----:B------:R-:W-:Y:S05]  /*2850*/  @P0 BRA `(.L_x_25996) ;  /* 0x00000000000c0947 */ /* 0x000fea0003800000 */
[----:B------:R-:W-:Y:S05]  /*2860*/  BRA `(.L_x_25997) ;  /* 0x0000000000107947 */ /* 0x000fea0003800000 */
.L_x_25995:
[----:B-----5:R-:W-:-:S05]  /*2870*/  HADD2.F32 R2, -RZ, R10.H1_H1 ;  /* 0x3000000aff027230 */ /* 0x020fca0000004100 */
[----:B------:R-:W-:-:S07]  /*2880*/  FADD.FTZ R249, R2, R249 ;  /* 0x000000f902f97221 */ /* 0x000fce0000010000 */
.L_x_25996:
[----:B------:R-:W-:-:S04]  /*2890*/  F2FP.F16.F32.PACK_AB R3, RZ, R249 ;  /* 0x000000f9ff03723e */ /* 0x000fc800000000ff */
[----:B------:R-:W-:-:S07]  /*28a0*/  PRMT R6, R6, 0x5410, R3 ;  /* 0x0000541006067816 */ /* 0x000fce0000000003 */
.L_x_25997:
[----:B------:R-:W-:-:S05]  /*28b0*/  HADD2.F32 R251, -RZ, R127.H0_H0 ;  /* 0x2000007ffffb7230 */ /* 0x000fca0000004100 */
[----:B------:R-:W-:Y:S01]  /*28c0*/  FMUL.FTZ R251, R251, R130 ;  /* 0x00000082fbfb7220 */ /* 0x000fe20000410000 */
[----:B------:R-:W-:Y:S06]  /*28d0*/  @P3 BRA `(.L_x_25998) ;  /* 0x0000000000083947 */ /* 0x000fec0003800000 */
[----:B------:R-:W-:Y:S05]  /*28e0*/  @P0 BRA `(.L_x_25999) ;  /* 0x00000000000c0947 */ /* 0x000fea0003800000 */
[----:B------:R-:W-:Y:S05]  /*28f0*/  BRA `(.L_x_26000) ;  /* 0x0000000000107947 */ /* 0x000fea0003800000 */
.L_x_25998:
[----:B-----5:R-:W-:-:S05]  /*2900*/  HADD2.F32 R2, -RZ, R11.H0_H0 ;  /* 0x2000000bff027230 */ /* 0x020fca0000004100 */
[----:B------:R-:W-:-:S07]  /*2910*/  FADD.FTZ R251, R2, R251 ;  /* 0x000000fb02fb7221 */ /* 0x000fce0000010000 */
.L_x_25999:
[----:B------:R-:W-:-:S04]  /*2920*/  F2FP.F16.F32.PACK_AB R2, RZ, R251 ;  /* 0x000000fbff02723e */ /* 0x000fc800000000ff */
[----:B------:R-:W-:-:S07]  /*2930*/  PRMT R7, R2, 0x7610, R7 ;  /* 0x0000761002077816 */ /* 0x000fce0000000007 */
.L_x_26000:
[----:B------:R-:W-:-:S05]  /*2940*/  HADD2.F32 R127, -RZ, R127.H1_H1 ;  /* 0x3000007fff7f7230 */ /* 0x000fca0000004100 */
[----:B------:R-:W-:Y:S01]  /*2950*/  FMUL.FTZ R127, R127, R130 ;  /* 0x000000827f7f7220 */ /* 0x000fe20000410000 */
[----:B------:R-:W-:Y:S06]  /*2960*/  @P3 BRA `(.L_x_26001) ;  /* 0x0000000000083947 */ /* 0x000fec0003800000 */
[----:B------:R-:W-:Y:S05]  /*2970*/  @P0 BRA `(.L_x_26002) ;  /* 0x00000000000c0947 */ /* 0x000fea0003800000 */
[----:B------:R-:W-:Y:S05]  /*2980*/  BRA `(.L_x_26003) ;  /* 0x0000000000107947 */ /* 0x000fea0003800000 */
.L_x_26001:
[----:B-----5:R-:W-:-:S05]  /*2990*/  HADD2.F32 R2, -RZ, R11.H1_H1 ;  /* 0x3000000bff027230 */ /* 0x020fca0000004100 */
[----:B------:R-:W-:-:S07]  /*29a0*/  FADD.FTZ R127, R2, R127 ;  /* 0x0000007f027f7221 */ /* 0x000fce0000010000 */
.L_x_26002:
[----:B------:R-:W-:-:S04]  /*29b0*/  F2FP.F16.F32.PACK_AB R2, RZ, R127 ;  /* 0x0000007fff02723e */ /* 0x000fc800000000ff */
[----:B------:R-:W-:-:S07]  /*29c0*/  PRMT R7, R7, 0x5410, R2 ;  /* 0x0000541007077816 */ /* 0x000fce0000000002 */
.L_x_26003:
        /* <DEDUP_REMOVED lines=199> */
.L_x_26016:
        /* <DEDUP_REMOVED lines=116> */
[----:B------:R-:W-:Y:S01]  /*3d80*/  F2FP.F16.F32.PACK_AB R126, R189, R126 ;  /* 0x0000007ebd7e723e */ /* 0x000fe200000000ff */
[----:B------:R-:W-:Y:S01]  /*3d90*/  FADD.FTZ R170, -R134, R181 ;  /* 0x000000b586aa7221 */ /* 0x000fe20000010100 */
[----:B------:R-:W-:Y:S01]  /*3da0*/  F2FP.F16.F32.PACK_AB R125, R138, R125 ;  /* 0x0000007d8a7d723e */ /* 0x000fe200000000ff */
        /* <DEDUP_REMOVED lines=9> */
[----:B------:R-:W-:Y:S01]  /*3e40*/  F2FP.F16.F32.PACK_AB R124, R139, R124 ;  /* 0x0000007c8b7c723e */ /* 0x000fe200000000ff */
        /* <DEDUP_REMOVED lines=76> */
[----:B-1----:R-:W-:Y:S01]  /*4310*/  IMAD.WIDE.U32 R188, R131, 0x10, R146 ;  /* 0x0000001083bc7825 */ /* 0x002fe200078e0092 */
[----:B------:R-:W-:-:S03]  /*4320*/  F2FP.F16.F32.PACK_AB R139, R184, R139 ;  /* 0x0000008bb88b723e */ /* 0x000fc600000000ff */
[----:B------:R-:W-:Y:S01]  /*4330*/  FFMA.FTZ R177, R48, R177, R104 ;  /* 0x000000b130b17223 */ /* 0x000fe20000010068 */
[----:B------:R-:W-:Y:S01]  /*4340*/  F2FP.F16.F32.PACK_AB R137, R180, R195 ;  /* 0x000000c3b489723e */ /* 0x000fe200000000ff */
[----:B------:R-:W-:Y:S01]  /*4350*/  IMAD.WIDE.U32 R190, R191, 0x10, R146 ;  /* 0x00000010bfbe7825 */ /* 0x000fe200078e0092 */
[----:B------:R-:W-:Y:S01]  /*4360*/  F2FP.F16.F32.PACK_AB R136, R3, R136 ;  /* 0x000000880388723e */ /* 0x000fe200000000ff */
        /* <DEDUP_REMOVED lines=49> */
[----:B------:R-:W-:-:S02]  /*4680*/  F2FP.F16.F32.PACK_AB R127, R176, R185 ;  /* 0x000000b9b07f723e */ /* 0x000fc400000000ff */
[----:B------:R-:W-:Y:S02]  /*4690*/  F2FP.F16.F32.PACK_AB R126, R170, R183 ;  /* 0x000000b7aa7e723e */ /* 0x000fe400000000ff */
[----:B------:R-:W-:Y:S02]  /*46a0*/  F2FP.F16.F32.PACK_AB R125, R166, R179 ;  /* 0x000000b3a67d723e */ /* 0x000fe400000000ff */
[----:B------:R-:W-:Y:S02]  /*46b0*/  F2FP.F16.F32.PACK_AB R124, R172, R177 ;  /* 0x000000b1ac7c723e */ /* 0x000fe400000000ff */
[----:B------:R-:W-:Y:S02]  /*46c0*/  F2FP.F16.F32.PACK_AB R135, R178, R135 ;  /* 0x00000087b287723e */ /* 0x000fe400000000ff */
[----:B------:R-:W-:Y:S01]  /*46d0*/  F2FP.F16.F32.PACK_AB R132, R132, R169 ;  /* 0x000000a98484723e */ /* 0x000fe200000000ff */
[----:B------:R1:W-:Y:S01]  /*46e0*/  STG.E.128 desc[UR4][R2.64], R124 ;  /* 0x0000007c02007986 */ /* 0x0003e2000c101d04 */
[----:B------:R-:W-:-:S02]  /*46f0*/  F2FP.F16.F32.PACK_AB R139, R174, R139 ;  /* 0x0000008bae8b723e */ /* 0x000fc400000000ff */
[----:B------:R-:W-:Y:S01]  /*4700*/  F2FP.F16.F32.PACK_AB R137, R162, R137 ;  /* 0x00000089a289723e */ /* 0x000fe200000000ff */
        /* <DEDUP_REMOVED lines=9> */
[----:B------:R1:W-:Y:S01]  /*47a0*/  STG.E.128 desc[UR4][R142.64], R160 ;  /* 0x000000a08e007986 */ /* 0x0003e2000c101d04 */
[----:B------:R-:W-:Y:S02]  /*47b0*/  F2FP.F16.F32.PACK_AB R157, R144, R153 ;  /* 0x00000099909d723e */ /* 0x000fe400000000ff */
[----:B------:R-:W-:Y:S02]  /*47c0*/  F2FP.F16.F32.PACK_AB R156, R0, R149 ;  /* 0x00000095009c723e */ /* 0x000fe400000000ff */
[----:B------:R-:W-:Y:S02]  /*47d0*/  IADD3 R129, R129, UR8, RZ ;  /* 0x0000000881817c10 */ /* 0x000fe4000fffe0ff */
[----:B------:R-:W-:Y:S01]  /*47e0*/  SEL R0, RZ, 0x1, P2 ;  /* 0x00000001ff007807 */ /* 0x000fe20001000000 */
[----:B------:R1:W-:Y:S01]  /*47f0*/  STG.E.128 desc[UR4][R146.64], R156 ;  /* 0x0000009c92007986 */ /* 0x0003e2000c101d04 */
[----:B------:R-:W-:-:S13]  /*4800*/  ISETP.GE.AND P3, PT, R129, UR9, PT ;  /* 0x0000000981007c0c */ /* 0x000fda000bf66270 */
[----:B------:R-:W-:Y:S05]  /*4810*/  @!P3 BRA `(.L_x_26005) ;  /* 0xffffffbc0054b947 */ /* 0x000fea000383ffff */
[----:B------:R-:W-:Y:S05]  /*4820*/  EXIT ;  /* 0x000000000000794d */ /* 0x000fea0003800000 */
.L_x_26004:
[----:B------:R-:W-:Y:S01]  /*4830*/  HFMA2.MMA R140, -RZ, RZ, 0, 5.9604644775390625e-08 ;  /* 0x00000001ff8c7435 */ /* 0x000fe200000001ff */
[----:B------:R-:W-:Y:S02]  /*4840*/  MOV R138, R0 ;  /* 0x00000000008a7202 */ /* 0x000fe40000000f00 */
[----:B------:R-:W-:Y:S02]  /*4850*/  MOV R142, 0x1f ;  /* 0x0000001f008e7802 */ /* 0x000fe40000000f00 */
[----:B------:R-:W-:-:S07]  /*4860*/  MOV R136, 0xffffffff ;  /* 0xffffffff00887802 */ /* 0x000fce0000000f00 */
[----:B-----5:R-:W-:Y:S05]  /*4870*/  WARPSYNC.COLLECTIVE R136, `(.L_x_26006) ;  /* 0x0000000088087348 */ /* 0x020fea0003c00000 */
[----:B------:R0:W1:Y:S02]  /*4880*/  SHFL.BFLY P5, R134, R138, R140, R142 ;  /* 0x0c00008c8a867389 */ /* 0x00006400000a008e */
[----:B01---5:R-:W-:Y:S01]  /*4890*/  ENDCOLLECTIVE ;  /* 0x000000000000791b */ /* 0x023fe20003800000 */
.L_x_26006:
[----:B------:R-:W-:Y:S01]  /*48a0*/  HFMA2.MMA R140, -RZ, RZ, 0, 1.1920928955078125e-07 ;  /* 0x00000002ff8c7435 */ /* 0x000fe200000001ff */
[----:B------:R-:W-:-:S05]  /*48b0*/  MOV R3, R134 ;  /* 0x0000008600037202 */ /* 0x000fca0000000f00 */
[----:B------:R-:W-:-:S05]  /*48c0*/  FADD.FTZ R3, R0, R3 ;  /* 0x0000000300037221 */ /* 0x000fca0000010000 */
[----:B------:R-:W-:-:S07]  /*48d0*/  MOV R138, R3 ;  /* 0x00000003008a7202 */ /* 0x000fce0000000f00 */
[----:B------:R-:W-:Y:S05]  /*48e0*/  WARPSYNC.COLLECTIVE R136, `(.L_x_26007) ;  /* 0x0000000088087348 */ /* 0x000fea0003c00000 */
[----:B------:R0:W1:Y:S02]  /*48f0*/  SHFL.BFLY P5, R134, R138, R140, R142 ;  /* 0x0c00008c8a867389 */ /* 0x00006400000a008e */
[----:B01----:R-:W-:Y:S01]  /*4900*/  ENDCOLLECTIVE ;  /* 0x000000000000791b */ /* 0x003fe20003800000 */
.L_x_26007:
[----:B------:R-:W-:Y:S01]  /*4910*/  HFMA2.MMA R140, -RZ, RZ, 0, 2.384185791015625e-07 ;  /* 0x00000004ff8c7435 */ /* 0x000fe200000001ff */
[----:B------:R-:W-:-:S05]  /*4920*/  MOV R2, R134 ;  /* 0x0000008600027202 */ /* 0x000fca0000000f00 */
[----:B------:R-:W-:-:S05]  /*4930*/  FADD.FTZ R126, R3, R2 ;  /* 0x00000002037e7221 */ /* 0x000fca0000010000 */
[----:B------:R-:W-:-:S07]  /*4940*/  MOV R138, R126 ;  /* 0x0000007e008a7202 */ /* 0x000fce0000000f00 */
[----:B------:R-:W-:Y:S05]  /*4950*/  WARPSYNC.COLLECTIVE R136, `(.L_x_26008) ;  /* 0x0000000088087348 */ /* 0x000fea0003c00000 */
[----:B------:R0:W1:Y:S02]  /*4960*/  SHFL.BFLY P5, R134, R138, R140, R142 ;  /* 0x0c00008c8a867389 */ /* 0x00006400000a008e */
[----:B01----:R-:W-:Y:S01]  /*4970*/  ENDCOLLECTIVE ;  /* 0x000000000000791b */ /* 0x003fe20003800000 */
.L_x_26008:
[----:B------:R-:W-:Y:S01]  /*4980*/  HFMA2.MMA R140, -RZ, RZ, 0, 4.76837158203125e-07 ;  /* 0x00000008ff8c7435 */ /* 0x000fe200000001ff */
[----:B------:R-:W-:-:S05]  /*4990*/  MOV R2, R134 ;  /* 0x0000008600027202 */ /* 0x000fca0000000f00 */
[----:B------:R-:W-:-:S05]  /*49a0*/  FADD.FTZ R130, R126, R2 ;  /* 0x000000027e827221 */ /* 0x000fca0000010000 */
[----:B------:R-:W-:-:S07]  /*49b0*/  MOV R138, R130 ;  /* 0x00000082008a7202 */ /* 0x000fce0000000f00 */
[----:B------:R-:W-:Y:S05]  /*49c0*/  WARPSYNC.COLLECTIVE R136, `(.L_x_26009) ;  /* 0x0000000088087348 */ /* 0x000fea0003c00000 */
[----:B------:R0:W1:Y:S02]  /*49d0*/  SHFL.BFLY P5, R134, R138, R140, R142 ;  /* 0x0c00008c8a867389 */ /* 0x00006400000a008e */
[----:B01----:R-:W-:Y:S01]  /*49e0*/  ENDCOLLECTIVE ;  /* 0x000000000000791b */ /* 0x003fe20003800000 */
.L_x_26009:
[----:B------:R-:W-:Y:S01]  /*49f0*/  HFMA2.MMA R140, -RZ, RZ, 0, 9.5367431640625e-07 ;  /* 0x00000010ff8c7435 */ /* 0x000fe200000001ff */
[----:B------:R-:W-:-:S05]  /*4a00*/  MOV R2, R134 ;  /* 0x0000008600027202 */ /* 0x000fca0000000f00 */
[----:B------:R-:W-:-:S05]  /*4a10*/  FADD.FTZ R132, R130, R2 ;  /* 0x0000000282847221 */ /* 0x000fca0000010000 */
[----:B------:R-:W-:-:S07]  /*4a20*/  MOV R138, R132 ;  /* 0x00000084008a7202 */ /* 0x000fce0000000f00 */
[----:B------:R-:W-:Y:S05]  /*4a30*/  WARPSYNC.COLLECTIVE R136, `(.L_x_26010) ;  /* 0x0000000088087348 */ /* 0x000fea0003c00000 */
[----:B------:R0:W1:Y:S02]  /*4a40*/  SHFL.BFLY P5, R134, R138, R140, R142 ;  /* 0x0c00008c8a867389 */ /* 0x00006400000a008e */
[----:B01----:R-:W-:Y:S01]  /*4a50*/  ENDCOLLECTIVE ;  /* 0x000000000000791b */ /* 0x003fe20003800000 */
.L_x_26010:
        /* <DEDUP_REMOVED lines=120> */
.L_x_26011:
[----:B------:R-:W-:Y:S01]  /*51e0*/  HFMA2.MMA R140, -RZ, RZ, 0, 1.1920928955078125e-07 ;  /* 0x00000002ff8c7435 */ /* 0x000fe200000001ff */
[----:B------:R-:W-:-:S05]  /*51f0*/  MOV R3, R134 ;  /* 0x0000008600037202 */ /* 0x000fca0000000f00 */
[----:B------:R-:W-:-:S05]  /*5200*/  FADD.FTZ R3, R0, R3 ;  /* 0x0000000300037221 */ /* 0x000fca0000010000 */
[----:B------:R-:W-:-:S07]  /*5210*/  MOV R138, R3 ;  /* 0x00000003008a7202 */ /* 0x000fce0000000f00 */
[----:B------:R-:W-:Y:S05]  /*5220*/  WARPSYNC.COLLECTIVE R136, `(.L_x_26012) ;  /* 0x0000000088087348 */ /* 0x000fea0003c00000 */
[----:B------:R0:W1:Y:S02]  /*5230*/  SHFL.BFLY P5, R134, R138, R140, R142 ;  /* 0x0c00008c8a867389 */ /* 0x00006400000a008e */
[----:B01----:R-:W-:Y:S01]  /*5240*/  ENDCOLLECTIVE ;  /* 0x000000000000791b */ /* 0x003fe20003800000 */
.L_x_26012:
[----:B------:R-:W-:Y:S01]  /*5250*/  HFMA2.MMA R140, -RZ, RZ, 0, 2.384185791015625e-07 ;  /* 0x00000004ff8c7435 */ /* 0x000fe200000001ff */
[----:B------:R-:W-:-:S05]  /*5260*/  MOV R126, R134 ;  /* 0x00000086007e7202 */ /* 0x000fca0000000f00 */
[----:B------:R-:W-:-:S05]  /*5270*/  FADD.FTZ R126, R3, R126 ;  /* 0x0000007e037e7221 */ /* 0x000fca0000010000 */
[----:B------:R-:W-:-:S07]  /*5280*/  MOV R138, R126 ;  /* 0x0000007e008a7202 */ /* 0x000fce0000000f00 */
[----:B------:R-:W-:Y:S05]  /*5290*/  WARPSYNC.COLLECTIVE R136, `(.L_x_26013) ;  /* 0x0000000088087348 */ /* 0x000fea0003c00000 */
[----:B------:R0:W1:Y:S02]  /*52a0*/  SHFL.BFLY P5, R134, R138, R140, R142 ;  /* 0x0c00008c8a867389 */ /* 0x00006400000a008e */
[----:B01----:R-:W-:Y:S01]  /*52b0*/  ENDCOLLECTIVE ;  /* 0x000000000000791b */ /* 0x003fe20003800000 */
.L_x_26013:
[----:B------:R-:W-:Y:S01]  /*52c0*/  HFMA2.MMA R140, -RZ, RZ, 0, 4.76837158203125e-07 ;  /* 0x00000008ff8c7435 */ /* 0x000fe200000001ff */
[----:B------:R-:W-:-:S05]  /*52d0*/  MOV R130, R134 ;  /* 0x0000008600827202 */ /* 0x000fca0000000f00 */
[----:B------:R-:W-:-:S05]  /*52e0*/  FADD.FTZ R130, R126, R130 ;  /* 0x000000827e827221 */ /* 0x000fca0000010000 */
[----:B------:R-:W-:-:S07]  /*52f0*/  MOV R138, R130 ;  /* 0x00000082008a7202 */ /* 0x000fce0000000f00 */
[----:B------:R-:W-:Y:S05]  /*5300*/  WARPSYNC.COLLECTIVE R136, `(.L_x_26014) ;  /* 0x0000000088087348 */ /* 0x000fea0003c00000 */
[----:B------:R0:W1:Y:S02]  /*5310*/  SHFL.BFLY P5, R134, R138, R140, R142 ;  /* 0x0c00008c8a867389 */ /* 0x00006400000a008e */
[----:B01----:R-:W-:Y:S01]  /*5320*/  ENDCOLLECTIVE ;  /* 0x000000000000791b */ /* 0x003fe20003800000 */
.L_x_26014:
[----:B------:R-:W-:Y:S01]  /*5330*/  HFMA2.MMA R140, -RZ, RZ, 0, 9.5367431640625e-07 ;  /* 0x00000010ff8c7435 */ /* 0x000fe200000001ff */
[----:B------:R-:W-:-:S05]  /*5340*/  MOV R132, R134 ;  /* 0x0000008600847202 */ /* 0x000fca0000000f00 */
[----:B------:R-:W-:-:S05]  /*5350*/  FADD.FTZ R132, R130, R132 ;  /* 0x0000008482847221 */ /* 0x000fca0000010000 */
[----:B------:R-:W-:-:S07]  /*5360*/  MOV R138, R132 ;  /* 0x00000084008a7202 */ /* 0x000fce0000000f00 */
[----:B------:R-:W-:Y:S05]  /*5370*/  WARPSYNC.COLLECTIVE R136, `(.L_x_26015) ;  /* 0x0000000088087348 */ /* 0x000fea0003c00000 */
[----:B------:R0:W1:Y:S02]  /*5380*/  SHFL.BFLY P5, R134, R138, R140, R142 ;  /* 0x0c00008c8a867389 */ /* 0x00006400000a008e */
[----:B01----:R-:W-:Y:S01]  /*5390*/  ENDCOLLECTIVE ;  /* 0x000000000000791b */ /* 0x003fe20003800000 */
.L_x_26015:
[----:B------:R-:W-:Y:S05]  /*53a0*/  BRA `(.L_x_26016) ;  /* 0xffffffe000a47947 */ /* 0x000fea000383ffff */
.L_x_26017:
        /* <DEDUP_REMOVED lines=13> */
.L_x_46041:


//--------------------- .text._ZN10layer_norm13ln_fwd_kernelINS_13Kernel_traitsIf6__halfS2_S2_fjLj7168ELj1ELj1ELj4ELj16ENS_18Kernel_traits_baseILj7168EfS2_S2_S2_fjLj128EEEEELb0ELb0ELb1ELb0EEEvNS_9FwdParamsE --------------------------
	.section	.text._ZN10layer_norm13ln_fwd_kernelINS_13Kernel_traitsIf6__halfS2_S2_fjLj7168ELj1ELj1ELj4ELj16ENS_18Kernel_traits_baseILj7168EfS2_S2_S2_fjLj128EEEEELb0ELb0ELb1ELb0EEEvNS_9FwdParamsE,"ax",@progbits
	.align	128
        .global         _ZN10layer_norm13ln_fwd_kernelINS_13Kernel_traitsIf6__halfS2_S2_fjLj7168ELj1ELj1ELj4ELj16ENS_18Kernel_traits_baseILj7168EfS2_S2_S2_fjLj128EEEEELb0ELb0ELb1ELb0EEEvNS_9FwdParamsE
        .type           _ZN10layer_norm13ln_fwd_kernelINS_13Kernel_traitsIf6__halfS2_S2_fjLj7168ELj1ELj1ELj4ELj16ENS_18Kernel_traits_baseILj7168EfS2_S2_S2_fjLj128EEEEELb0ELb0ELb1ELb0EEEvNS_9FwdParamsE,@function
        .size           _ZN10layer_norm13ln_fwd_kernelINS_13Kernel_traitsIf6__halfS2_S2_fjLj7168ELj1ELj1ELj4ELj16ENS_18Kernel_traits_baseILj7168EfS2_S2_S2_fjLj128EEEEELb0ELb0ELb1ELb0EEEvNS_9FwdParamsE,(.L_x_46042 - _ZN10layer_norm13ln_fwd_kernelINS_13Kernel_traitsIf6__halfS2_S2_fjLj7168ELj1ELj1ELj4ELj16ENS_18Kernel_traits_baseILj7168EfS2_S2_S2_fjLj128EEEEELb0ELb0ELb1ELb0EEEvNS_9FwdParamsE)
        .other          _ZN10layer_norm13ln_fwd_kernelINS_13Kernel_traitsIf6__halfS2_S2_fjLj7168ELj1ELj1ELj4ELj16ENS_18Kernel_traits_baseILj7168EfS2_S2_S2_fjLj128EEEEELb0ELb0ELb1ELb0EEEvNS_9FwdParamsE,@"STO_CUDA_ENTRY STV_DEFAULT"
_ZN10layer_norm13ln_fwd_kernelINS_13Kernel_traitsIf6__halfS2_S2_fjLj7168ELj1ELj1ELj4ELj16ENS_18Kernel_traits_baseILj7168EfS2_S2_S2_fjLj128EEEEELb0ELb0ELb1ELb0EEEvNS_9FwdParamsE:
.text._ZN10layer_norm13ln_fwd_kernelINS_13Kernel_traitsIf6__halfS2_S2_fjLj7168ELj1ELj1ELj4ELj16ENS_18Kernel_traits_baseILj7168EfS2_S2_S2_fjLj128EEEEELb0ELb0ELb1ELb0EEEvNS_9FwdParamsE:
        /* <DEDUP_REMOVED lines=41> */
.L_x_26019:
[----:B------:R-:W-:Y:S05]  /*0290*/  BSYNC B0 ;  /* 0x0000000000007941 */ /* 0x000fea0003800000 */
.L_x_26018:
        /* <DEDUP_REMOVED lines=18> */
.L_x_26021:
[----:B------:R-:W-:Y:S05]  /*03c0*/  BSYNC B0 ;  /* 0x0000000000007941 */ /* 0x000fea0003800000 */
.L_x_26020:
        /* <DEDUP_REMOVED lines=18> */
.L_x_26023:
[----:B------:R-:W-:Y:S05]  /*04f0*/  BSYNC B0 ;  /* 0x0000000000007941 */ /* 0x000fea0003800000 */
.L_x_26022:
        /* <DEDUP_REMOVED lines=18> */
.L_x_26025:
[----:B------:R-:W-:Y:S05]  /*0620*/  BSYNC B0 ;  /* 0x0000000000007941 */ /* 0x000fea0003800000 */
.L_x_26024:
        /* <DEDUP_REMOVED lines=18> */
.L_x_26027:
[----:B------:R-:W-:Y:S05]  /*0750*/  BSYNC B0 ;  /* 0x0000000000007941 */ /* 0x000fea0003800000 */
.L_x_26026:
        /* <DEDUP_REMOVED lines=21> */
.L_x_26029:
[----:B------:R-:W-:Y:S05]  /*08b0*/  BSYNC B0 ;  /* 0x0000000000007941 */ /* 0x000fea0003800000 */
.L_x_26028:
        /* <DEDUP_REMOVED lines=20> */
.L_x_26031:
[----:B------:R-:W-:Y:S05]  /*0a00*/  BSYNC B0 ;  /* 0x0000000000007941 */ /* 0x000fea0003800000 */
.L_x_26030:
        /* <DEDUP_REMOVED lines=32> */
.L_x_26229:
        /* <DEDUP_REMOVED lines=34> */
[----:B-----5:R-:W-:Y:S01]  /*0e30*/  HADD2.F32 R11, -RZ, R172.H0_H0 ;  /* 0x200000acff0b7230 */ /* 0x020fe20000004100 */
[----:B------:R-:W-:Y:S06]  /*0e40*/  BRA `(.L_x_26036) ;  /* 0x0000000000107947 */ /* 0x000fec0003800000 */
.L_x_26035:
[----:B-----5:R-:W-:Y:S02]  /*0e50*/  HADD2.F32 R11, -RZ, R168.H0_H0 ;  /* 0x200000a8ff0b7230 */ /* 0x020fe40000004100 */
[----:B------:R-:W-:-:S03]  /*0e60*/  @P2 HADD2.F32 R20, -RZ, R172.H0_H0 ;  /* 0x200000acff142230 */ /* 0x000fc60000004100 */
[----:B------:R-:W-:-:S04]  /*0e70*/  FMUL.FTZ R11, R11, UR7 ;  /* 0x000000070b0b7c20 */ /* 0x000fc80008410000 */
[----:B------:R-:W-:-:S07]  /*0e80*/  @P2 FADD.FTZ R11, R20, R11 ;  /* 0x0000000b140b2221 */ /* 0x000fce0000010000 */
.L_x_26036:
[----:B------:R-:W-:Y:S05]  /*0e90*/  BSYNC B1 ;  /* 0x0000000000017941 */ /* 0x000fea0003800000 */
.L_x_26034:
[----:B------:R-:W-:Y:S04]  /*0ea0*/  BSSY B1, `(.L_x_26037) ;  /* 0x000000a000017945 */ /* 0x000fe80003800000 */
[----:B------:R-:W-:Y:S05]  /*0eb0*/  @P3 BRA `(.L_x_26038) ;  /* 0x0000000000103947 */ /* 0x000fea0003800000 */
[----:B------:R-:W-:Y:S01]  /*0ec0*/  HFMA2.MMA R13, -RZ, RZ, 0, 0 ;  /* 0x00000000ff0d7435 */ /* 0x000fe200000001ff */
[----:B------:R-:W-:Y:S10]  /*0ed0*/  @!P2 BRA `(.L_x_26039) ;  /* 0x000000000018a947 */ /* 0x000ff40003800000 */
[----:B-----5:R-:W-:Y:S01]  /*0ee0*/  HADD2.F32 R13, -RZ, R172.H1_H1 ;  /* 0x300000acff0d7230 */ /* 0x020fe20000004100 */
[----:B------:R-:W-:Y:S06]  /*0ef0*/  BRA `(.L_x_26039) ;  /* 0x0000000000107947 */ /* 0x000fec0003800000 */
.L_x_26038:
[----:B-----5:R-:W-:Y:S02]  /*0f00*/  HADD2.F32 R13, -RZ, R168.H1_H1 ;  /* 0x300000a8ff0d7230 */ /* 0x020fe40000004100 */
[----:B------:R-:W-:-:S03]  /*0f10*/  @P2 HADD2.F32 R20, -RZ, R172.H1_H1 ;  /* 0x300000acff142230 */ /* 0x000fc60000004100 */
[----:B------:R-:W-:-:S04]  /*0f20*/  FMUL.FTZ R13, R13, UR7 ;  /* 0x000000070d0d7c20 */ /* 0x000fc80008410000 */
[----:B------:R-:W-:-:S07]  /*0f30*/  @P2 FADD.FTZ R13, R20, R13 ;  /* 0x0000000d140d2221 */ /* 0x000fce0000010000 */
.L_x_26039:
[----:B------:R-:W-:Y:S05]  /*0f40*/  BSYNC B1 ;  /* 0x0000000000017941 */ /* 0x000fea0003800000 */
.L_x_26037:
[----:B------:R-:W-:Y:S04]  /*0f50*/  BSSY B1, `(.L_x_26040) ;  /* 0x000000a000017945 */ /* 0x000fe80003800000 */
[----:B------:R-:W-:Y:S05]  /*0f60*/  @P3 BRA `(.L_x_26041) ;  /* 0x0000000000103947 */ /* 0x000fea0003800000 */
[----:B------:R-:W-:Y:S01]  /*0f70*/  MOV R15, RZ ;  /* 0x000000ff000f7202 */ /* 0x000fe20000000f00 */
[----:B------:R-:W-:Y:S06]  /*0f80*/  @!P2 BRA `(.L_x_26042) ;  /* 0x000000000018a947 */ /* 0x000fec0003800000 */
[----:B-----5:R-:W-:Y:S01]  /*0f90*/  HADD2.F32 R15, -RZ, R173.H0_H0 ;  /* 0x200000adff0f7230 */ /* 0x020fe20000004100 */
[----:B------:R-:W-:Y:S06]  /*0fa0*/  BRA `(.L_x_26042) ;  /* 0x0000000000107947 */ /* 0x000fec0003800000 */
.L_x_26041:
[----:B-----5:R-:W-:Y:S02]  /*0fb0*/  HADD2.F32 R15, -RZ, R169.H0_H0 ;  /* 0x200000a9ff0f7230 */ /* 0x020fe40000004100 */
[----:B------:R-:W-:-:S03]  /*0fc0*/  @P2 HADD2.F32 R20, -RZ, R173.H0_H0 ;  /* 0x200000adff142230 */ /* 0x000fc60000004100 */
[----:B------:R-:W-:-:S04]  /*0fd0*/  FMUL.FTZ R15, R15, UR7 ;  /* 0x000000070f0f7c20 */ /* 0x000fc80008410000 */
[----:B------:R-:W-:-:S07]  /*0fe0*/  @P2 FADD.FTZ R15, R20, R15 ;  /* 0x0000000f140f2221 */ /* 0x000fce0000010000 */
.L_x_26042:
[----:B------:R-:W-:Y:S05]  /*0ff0*/  BSYNC B1 ;  /* 0x0000000000017941 */ /* 0x000fea0003800000 */
.L_x_26040:
[----:B------:R-:W-:Y:S04]  /*1000*/  BSSY B1, `(.L_x_26043) ;  /* 0x000000a000017945 */ /* 0x000fe80003800000 */
[----:B------:R-:W-:Y:S05]  /*1010*/  @P3 BRA `(.L_x_26044) ;  /* 0x0000000000103947 */ /* 0x000fea0003800000 */
[----:B------:R-:W-:Y:S01]  /*1020*/  HFMA2.MMA R17, -RZ, RZ, 0, 0 ;  /* 0x00000000ff117435 */ /* 0x000fe200000001ff */
[----:B------:R-:W-:Y:S10]  /*1030*/  @!P2 BRA `(.L_x_26045) ;  /* 0x000000000018a947 */ /* 0x000ff40003800000 */
[----:B-----5:R-:W-:Y:S01]  /*1040*/  HADD2.F32 R17, -RZ, R173.H1_H1 ;  /* 0x300000adff117230 */ /* 0x020fe20000004100 */
[----:B------:R-:W-:Y:S06]  /*1050*/  BRA `(.L_x_26045) ;  /* 0x0000000000107947 */ /* 0x000fec0003800000 */
.L_x_26044:
[----:B-----5:R-:W-:Y:S02]  /*1060*/  HADD2.F32 R17, -RZ, R169.H1_H1 ;  /* 0x300000a9ff117230 */ /* 0x020fe40000004100 */
[----:B------:R-:W-:-:S03]  /*1070*/  @P2 HADD2.F32 R20, -RZ, R173.H1_H1 ;  /* 0x300000adff142230 */ /* 0x000fc60000004100 */
[----:B------:R-:W-:-:S04]  /*1080*/  FMUL.FTZ R17, R17, UR7 ;  /* 0x0000000711117c20 */ /* 0x000fc80008410000 */
[----:B------:R-:W-:-:S07]  /*1090*/  @P2 FADD.FTZ R17, R20, R17 ;  /* 0x0000001114112221 */ /* 0x000fce0000010000 */
.L_x_26045:
[----:B------:R-:W-:Y:S05]  /*10a0*/  BSYNC B1 ;  /* 0x0000000000017941 */ /* 0x000fea0003800000 */
.L_x_26043:
[----:B------:R-:W-:Y:S04]  /*10b0*/  BSSY B1, `(.L_x_26046) ;  /* 0x000000a000017945 */ /* 0x000fe80003800000 */
[----:B------:R-:W-:Y:S05]  /*10c0*/  @P3 BRA `(.L_x_26047) ;  /* 0x0000000000103947 */ /* 0x000fea0003800000 */
[----:B------:R-:W-:Y:S01]  /*10d0*/  MOV R19, RZ ;  /* 0x000000ff00137202 */ /* 0x000fe20000000f00 */
[----:B------:R-:W-:Y:S06]  /*10e0*/  @!P2 BRA `(.L_x_26048) ;  /* 0x000000000018a947 */ /* 0x000fec0003800000 */
[----:B-----5:R-:W-:Y:S01]  /*10f0*/  HADD2.F32 R19, -RZ, R174.H0_H0 ;  /* 0x200000aeff137230 */ /* 0x020fe20000004100 */
[----:B------:R-:W-:Y:S06]  /*1100*/  BRA `(.L_x_26048) ;  /* 0x0000000000107947 */ /* 0x000fec0003800000 */
.L_x_26047:
[----:B-----5:R-:W-:Y:S02]  /*1110*/  HADD2.F32 R19, -RZ, R170.H0_H0 ;  /* 0x200000aaff137230 */ /* 0x020fe40000004100 */
[----:B------:R-:W-:-:S03]  /*1120*/  @P2 HADD2.F32 R20, -RZ, R174.H0_H0 ;  /* 0x200000aeff142230 */ /* 0x000fc60000004100 */
[----:B------:R-:W-:-:S04]  /*1130*/  FMUL.FTZ R19, R19, UR7 ;  /* 0x0000000713137c20 */ /* 0x000fc80008410000 */
[----:B------:R-:W-:-:S07]  /*1140*/  @P2 FADD.FTZ R19, R20, R19 ;  /* 0x0000001314132221 */ /* 0x000fce0000010000 */
.L_x_26048:
[----:B------:R-:W-:Y:S05]  /*1150*/  BSYNC B1 ;  /* 0x0000000000017941 */ /* 0x000fea0003800000 */
.L_x_26046:
[----:B------:R-:W-:Y:S04]  /*1160*/  BSSY B1, `(.L_x_26049) ;  /* 0x000000a000017945 */ /* 0x000fe80003800000 */
[----:B------:R-:W-:Y:S05]  /*1170*/  @P3 BRA `(.L_x_26050) ;  /* 0x0000000000103947 */ /* 0x000fea0003800000 */
[----:B------:R-:W-:Y:S01]  /*1180*/  HFMA2.MMA R21, -RZ, RZ, 0, 0 ;  /* 0x00000000ff157435 */ /* 0x000fe200000001ff */
[----:B------:R-:W-:Y:S10]  /*1190*/  @!P2 BRA `(.L_x_26051) ;  /* 0x000000000018a947 */ /* 0x000ff40003800000 */
[----:B-----5:R-:W-:Y:S01]  /*11a0*/  HADD2.F32 R21, -RZ, R174.H1_H1 ;  /* 0x300000aeff157230 */ /* 0x020fe20000004100 */
[----:B------:R-:W-:Y:S06]  /*11b0*/  BRA `(.L_x_26051) ;  /* 0x0000000000107947 */ /* 0x000fec0003800000 */
.L_x_26050:
[----:B-----5:R-:W-:Y:S02]  /*11c0*/  HADD2.F32 R21, -RZ, R170.H1_H1 ;  /* 0x300000aaff157230 */ /* 0x020fe40000004100 */
[----:B------:R-:W-:-:S03]  /*11d0*/  @P2 HADD2.F32 R20, -RZ, R174.H1_H1 ;  /* 0x300000aeff142230 */ /* 0x000fc60000004100 */
[----:B------:R-:W-:-:S04]  /*11e0*/  FMUL.FTZ R21, R21, UR7 ;  /* 0x0000000715157c20 */ /* 0x000fc80008410000 */
[----:B------:R-:W-:-:S07]  /*11f0*/  @P2 FADD.FTZ R21, R20, R21 ;  /* 0x0000001514152221 */ /* 0x000fce0000010000 */
.L_x_26051:
[----:B------:R-:W-:Y:S05]  /*1200*/  BSYNC B1 ;  /* 0x0000000000017941 */ /* 0x000fea0003800000 */
.L_x_26049:
[----:B------:R-:W-:Y:S04]  /*1210*/  BSSY B1, `(.L_x_26052) ;  /* 0x000000a000017945 */ /* 0x000fe80003800000 */
[----:B------:R-:W-:Y:S05]  /*1220*/  @P3 BRA `(.L_x_26053) ;  /* 0x0000000000103947 */ /* 0x000fea0003800000 */
[----:B------:R-:W-:Y:S01]  /*1230*/  MOV R23, RZ ;  /* 0x000000ff00177202 */ /* 0x000fe20000000f00 */
[----:B------:R-:W-:Y:S06]  /*1240*/  @!P2 BRA `(.L_x_26054) ;  /* 0x000000000018a947 */ /* 0x000fec0003800000 */
[----:B-----5:R-:W-:Y:S01]  /*1250*/  HADD2.F32 R23, -RZ, R175.H0_H0 ;  /* 0x200000afff177230 */ /* 0x020fe20000004100 */
[----:B------:R-:W-:Y:S06]  /*1260*/  BRA `(.L_x_26054) ;  /* 0x0000000000107947 */ /* 0x000fec0003800000 */
.L_x_26053:
[----:B-----5:R-:W-:Y:S02]  /*1270*/  HADD2.F32 R23, -RZ, R171.H0_H0 ;  /* 0x200000abff177230 */ /* 0x020fe40000004100 */
[----:B------:R-:W-:-:S03]  /*1280*/  @P2 HADD2.F32 R20, -RZ, R175.H0_H0 ;  /* 0x200000afff142230 */ /* 0x000fc60000004100 */
[----:B------:R-:W-:-:S04]  /*1290*/  FMUL.FTZ R23, R23, UR7 ;  /* 0x0000000717177c20 */ /* 0x000fc80008410000 */
[----:B------:R-:W-:-:S07]  /*12a0*/  @P2 FADD.FTZ R23, R20, R23 ;  /* 0x0000001714172221 */ /* 0x000fce0000010000 */
.L_x_26054:
[----:B------:R-:W-:Y:S05]  /*12b0*/  BSYNC B1 ;  /* 0x0000000000017941 */ /* 0x000fea0003800000 */
.L_x_26052:
[----:B------:R-:W-:Y:S04]  /*12c0*/  BSSY B1, `(.L_x_26055) ;  /* 0x000000a000017945 */ /* 0x000fe80003800000 */
[----:B------:R-:W-:Y:S05]  /*12d0*/  @P3 BRA `(.L_x_26056) ;  /* 0x0000000000103947 */ /* 0x000fea0003800000 */
[----:B------:R-:W-:Y:S01]  /*12e0*/  HFMA2.MMA R25, -RZ, RZ, 0, 0 ;  /* 0x00000000ff197435 */ /* 0x000fe200000001ff */
[----:B------:R-:W-:Y:S10]  /*12f0*/  @!P2 BRA `(.L_x_26057) ;  /* 0x000000000018a947 */ /* 0x000ff40003800000 */
[----:B-----5:R-:W-:Y:S01]  /*1300*/  HADD2.F32 R25, -RZ, R175.H1_H1 ;  /* 0x300000afff197230 */ /* 0x020fe20000004100 */
[----:B------:R-:W-:Y:S06]  /*1310*/  BRA `(.L_x_26057) ;  /* 0x0000000000107947 */ /* 0x000fec0003800000 */
.L_x_26056:
[----:B-----5:R-:W-:Y:S02]  /*1320*/  HADD2.F32 R25, -RZ, R171.H1_H1 ;  /* 0x300000abff197230 */ /* 0x020fe40000004100 */
[----:B------:R-:W-:-:S03]  /*1330*/  @P2 HADD2.F32 R20, -RZ, R175.H1_H1 ;  /* 0x300000afff142230 */ /* 0x000fc60000004100 */
[----:B------:R-:W-:-:S04]  /*1340*/  FMUL.FTZ R25, R25, UR7 ;  /* 0x0000000719197c20 */ /* 0x000fc80008410000 */
[----:B------:R-:W-:-:S07]  /*1350*/  @P2 FADD.FTZ R25, R20, R25 ;  /* 0x0000001914192221 */ /* 0x000fce0000010000 */
.L_x_26057:
[----:B------:R-:W-:Y:S05]  /*1360*/  BSYNC B1 ;  /* 0x0000000000017941 */ /* 0x000fea0003800000 */
.L_x_26055:
[----:B------:R-:W1:Y:S01]  /*1370*/  LDC.64 R240, c[0x0][0x238] ;  /* 0x00008e00fff07b82 */ /* 0x000e620000000a00 */
[----:B------:R-:W-:Y:S02]  /*1380*/  F2FP.F16.F32.PACK_AB R179, R25, R23 ;  /* 0x0000001719b3723e */ /* 0x000fe400000000ff */
[----:B------:R-:W-:Y:S02]  /*1390*/  F2FP.F16.F32.PACK_AB R178, R21, R19 ;  /* 0x0000001315b2723e */ /* 0x000fe400000000ff */
[----:B------:R-:W-:Y:S02]  /*13a0*/  F2FP.F16.F32.PACK_AB R177, R17, R15 ;  /* 0x0000000f11b1723e */ /* 0x000fe400000000ff */
[----:B------:R-:W-:Y:S02]  /*13b0*/  F2FP.F16.F32.PACK_AB R176, R13, R11 ;  /* 0x0000000b0db0723e */ /* 0x000fe400000000ff */
[----:B------:R-:W-:Y:S01]  /*13c0*/  IADD3 R18, R18, 0x80, RZ ;  /* 0x0000008012127810 */ /* 0x000fe20007ffe0ff */
[C---:B-1----:R-:W-:Y:S01]  /*13d0*/  IMAD.WIDE.U32 R240, R247.reuse, 0x10, R240 ;  /* 0x00000010f7f07825 */ /* 0x042fe200078e00f0 */
[----:B------:R-:W-:-:S04]  /*13e0*/  IADD3 R247, R247, 0x80, RZ ;  /* 0x00000080f7f77810 */ /* 0x000fc80007ffe0ff */
[----:B------:R1:W-:Y:S03]  /*13f0*/  STG.E.128 desc[UR4][R240.64], R176 ;  /* 0x000000b0f0007986 */ /* 0x0003e6000c101d04 */
.L_x_26033:
[----:B------:R-:W-:Y:S05]  /*1400*/  BSYNC B0 ;  /* 0x0000000000007941 */ /* 0x000fea0003800000 */
.L_x_26032:
        /* <DEDUP_REMOVED lines=16> */
[----:B-----5:R-:W-:Y:S01]  /*1510*/  HADD2.F32 R27, -RZ, R172.H0_H0 ;  /* 0x200000acff1b7230 */ /* 0x020fe20000004100 */
[----:B------:R-:W-:Y:S06]  /*1520*/  BRA `(.L_x_26062) ;  /* 0x0000000000107947 */ /* 0x000fec0003800000 */
.L_x_26061:
[----:B-----5:R-:W-:Y:S02]  /*1530*/  HADD2.F32 R27, -RZ, R168.H0_H0 ;  /* 0x200000a8ff1b7230 */ /* 0x020fe40000004100 */
[----:B------:R-:W-:-:S03]  /*1540*/  @P2 HADD2.F32 R20, -RZ, R172.H0_H0 ;  /* 0x200000acff142230 */ /* 0x000fc60000004100 */
[----:B------:R-:W-:-:S04]  /*1550*/  FMUL.FTZ R27, R27, UR7 ;  /* 0x000000071b1b7c20 */ /* 0x000fc80008410000 */
[----:B------:R-:W-:-:S07]  /*1560*/  @P2 FADD.FTZ R27, R20, R27 ;  /* 0x0000001b141b2221 */ /* 0x000fce0000010000 */
.L_x_26062:
[----:B------:R-:W-:Y:S05]  /*1570*/  BSYNC B1 ;  /* 0x0000000000017941 */ /* 0x000fea0003800000 */
.L_x_26060:
[----:B------:R-:W-:Y:S04]  /*1580*/  BSSY B1, `(.L_x_26063) ;  /* 0x000000a000017945 */ /* 0x000fe80003800000 */
[----:B------:R-:W-:Y:S05]  /*1590*/  @P3 BRA `(.L_x_26064) ;  /* 0x0000000000103947 */ /* 0x000fea0003800000 */
[----:B------:R-:W-:Y:S01]  /*15a0*/  HFMA2.MMA R29, -RZ, RZ, 0, 0 ;  /* 0x00000000ff1d7435 */ /* 0x000fe200000001ff */
[----:B------:R-:W-:Y:S10]  /*15b0*/  @!P2 BRA `(.L_x_26065) ;  /* 0x000000000018a947 */ /* 0x000ff40003800000 */
[----:B-----5:R-:W-:Y:S01]  /*15c0*/  HADD2.F32 R29, -RZ, R172.H1_H1 ;  /* 0x300000acff1d7230 */ /* 0x020fe20000004100 */
[----:B------:R-:W-:Y:S06]  /*15d0*/  BRA `(.L_x_26065) ;  /* 0x0000000000107947 */ /* 0x000fec0003800000 */
.L_x_26064:
[----:B-----5:R-:W-:Y:S02]  /*15e0*/  HADD2.F32 R29, -RZ, R168.H1_H1 ;  /* 0x300000a8ff1d7230 */ /* 0x020fe40000004100 */
[----:B------:R-:W-:-:S03]  /*15f0*/  @P2 HADD2.F32 R20, -RZ, R172.H1_H1 ;  /* 0x300000acff142230 */ /* 0x000fc60000004100 */
[----:B------:R-:W-:-:S04]  /*1600*/  FMUL.FTZ R29, R29, UR7 ;  /* 0x000000071d1d7c20 */ /* 0x000fc80008410000 */
[----:B------:R-:W-:-:S07]  /*1610*/  @P2 FADD.FTZ R29, R20, R29 ;  /* 0x0000001d141d2221 */ /* 0x000fce0000010000 */
.L_x_26065:
[----:B------:R-:W-:Y:S05]  /*1620*/  BSYNC B1 ;  /* 0x0000000000017941 */ /* 0x000fea0003800000 */
.L_x_26063:
[----:B------:R-:W-:Y:S04]  /*1630*/  BSSY B1, `(.L_x_26066) ;  /* 0x000000a000017945 */ /* 0x000fe80003800000 */
[----:B------:R-:W-:Y:S05]  /*1640*/  @P3 BRA `(.L_x_26067) ;  /* 0x0000000000103947 */ /* 0x000fea0003800000 */
[----:B------:R-:W-:Y:S01]  /*1650*/  MOV R31, RZ ;  /* 0x000000ff001f7202 */ /* 0x000fe20000000f00 */
[----:B------:R-:W-:Y:S06]  /*1660*/  @!P2 BRA `(.L_x_26068) ;  /* 0x000000000018a947 */ /* 0x000fec0003800000 */
[----:B-----5:R-:W-:Y:S01]  /*1670*/  HADD2.F32 R31, -RZ, R173.H0_H0 ;  /* 0x200000adff1f7230 */ /* 0x020fe20000004100 */
[----:B------:R-:W-:Y:S06]  /*1680*/  BRA `(.L_x_26068) ;  /* 0x0000000000107947 */ /* 0x000fec0003800000 */
.L_x_26067:
[----:B-----5:R-:W-:Y:S02]  /*1690*/  HADD2.F32 R31, -RZ, R169.H0_H0 ;  /* 0x200000a9ff1f7230 */ /* 0x020fe40000004100 */
[----:B------:R-:W-:-:S03]  /*16a0*/  @P2 HADD2.F32 R20, -RZ, R173.H0_H0 ;  /* 0x200000adff142230 */ /* 0x000fc60000004100 */
[----:B------:R-:W-:-:S04]  /*16b0*/  FMUL.FTZ R31, R31, UR7 ;  /* 0x000000071f1f7c20 */ /* 0x000fc80008410000 */
[----:B------:R-:W-:-:S07]  /*16c0*/  @P2 FADD.FTZ R31, R20, R31 ;  /* 0x0000001f141f2221 */ /* 0x000fce0000010000 */
.L_x_26068:
[----:B------:R-:W-:Y:S05]  /*16d0*/  BSYNC B1 ;  /* 0x0000000000017941 */ /* 0x000fea0003800000 */
.L_x_26066:
[----:B------:R-:W-:Y:S04]  /*16e0*/  BSSY B1, `(.L_x_26069) ;  /* 0x000000a000017945 */ /* 0x000fe80003800000 */
[----:B------:R-:W-:Y:S05]  /*16f0*/  @P3 BRA `(.L_x_26070) ;  /* 0x0000000000103947 */ /* 0x000fea0003800000 */
[----:B------:R-:W-:Y:S01]  /*1700*/  HFMA2.MMA R33, -RZ, RZ, 0, 0 ;  /* 0x00000000ff217435 */ /* 0x000fe200000001ff */
[----:B------:R-:W-:Y:S10]  /*1710*/  @!P2 BRA `(.L_x_26071) ;  /* 0x000000000018a947 */ /* 0x000ff40003800000 */
[----:B-----5:R-:W-:Y:S01]  /*1720*/  HADD2.F32 R33, -RZ, R173.H1_H1 ;  /* 0x300000adff217230 */ /* 0x020fe20000004100 */
[----:B------:R-:W-:Y:S06]  /*1730*/  BRA `(.L_x_26071) ;  /* 0x0000000000107947 */ /* 0x000fec0003800000 */
.L_x_26070:
[----:B-----5:R-:W-:Y:S02]  /*1740*/  HADD2.F32 R33, -RZ, R169.H1_H1 ;  /* 0x300000a9ff217230 */ /* 0x020fe40000004100 */
[----:B------:R-:W-:-:S03]  /*1750*/  @P2 HADD2.F32 R20, -RZ, R173.H1_H1 ;  /* 0x300000adff142230 */ /* 0x000fc60000004100 */
[----:B------:R-:W-:-:S04]  /*1760*/  FMUL.FTZ R33, R33, UR7 ;  /* 0x0000000721217c20 */ /* 0x000fc80008410000 */
[----:B------:R-:W-:-:S07]  /*1770*/  @P2 FADD.FTZ R33, R20, R33 ;  /* 0x0000002114212221 */ /* 0x000fce0000010000 */
.L_x_26071:
[----:B------:R-:W-:Y:S05]  /*1780*/  BSYNC B1 ;  /* 0x0000000000017941 */ /* 0x000fea0003800000 */
.L_x_26069:
[----:B------:R-:W-:Y:S04]  /*1790*/  BSSY B1, `(.L_x_26072) ;  /* 0x000000a000017945 */ /* 0x000fe80003800000 */
[----:B------:R-:W-:Y:S05]  /*17a0*/  @P3 BRA `(.L_x_26073) ;  /* 0x0000000000103947 */ /* 0x000fea0003800000 */
[----:B------:R-:W-:Y:S01]  /*17b0*/  MOV R35, RZ ;  /* 0x000000ff00237202 */ /* 0x000fe20000000f00 */
[----:B------:R-:W-:Y:S06]  /*17c0*/  @!P2 BRA `(.L_x_26074) ;  /* 0x000000000018a947 */ /* 0x000fec0003800000 */
[----:B-----5:R-:W-:Y:S01]  /*17d0*/  HADD2.F32 R35, -RZ, R174.H0_H0 ;  /* 0x200000aeff237230 */ /* 0x020fe20000004100 */
[----:B------:R-:W-:Y:S06]  /*17e0*/  BRA `(.L_x_26074) ;  /* 0x0000000000107947 */ /* 0x000fec0003800000 */
.L_x_26073:
[----:B-----5:R-:W-:Y:S02]  /*17f0*/  HADD2.F32 R35, -RZ, R170.H0_H0 ;  /* 0x200000aaff237230 */ /* 0x020fe40000004100 */
[----:B------:R-:W-:-:S03]  /*1800*/  @P2 HADD2.F32 R20, -RZ, R174.H0_H0 ;  /* 0x200000aeff142230 */ /* 0x000fc60000004100 */
[----:B------:R-:W-:-:S04]  /*1810*/  FMUL.FTZ R35, R35, UR7 ;  /* 0x0000000723237c20 */ /* 0x000fc80008410000 */
[----:B------:R-:W-:-:S07]  /*1820*/  @P2 FADD.FTZ R35, R20, R35 ;  /* 0x0000002314232221 */ /* 0x000fce0000010000 */
.L_x_26074:
[----:B------:R-:W-:Y:S05]  /*1830*/  BSYNC B1 ;  /* 0x0000000000017941 */ /* 0x000fea0003800000 */
.L_x_26072:
[----:B------:R-:W-:Y:S04]  /*1840*/  BSSY B1, `(.L_x_26075) ;  /* 0x000000a000017945 */ /* 0x000fe80003800000 */
[----:B------:R-:W-:Y:S05]  /*1850*/  @P3 BRA `(.L_x_26076) ;  /* 0x0000000000103947 */ /* 0x000fea0003800000 */
[----:B------:R-:W-:Y:S01]  /*1860*/  HFMA2.MMA R37, -RZ, RZ, 0, 0 ;  /* 0x00000000ff257435 */ /* 0x000fe200000001ff */
[----:B------:R-:W-:Y:S10]  /*1870*/  @!P2 BRA `(.L_x_26077) ;  /* 0x000000000018a947 */ /* 0x000ff40003800000 */
[----:B-----5:R-:W-:Y:S01]  /*1880*/  HADD2.F32 R37, -RZ, R174.H1_H1 ;  /* 0x300000aeff257230 */ /* 0x020fe20000004100 */
[----:B------:R-:W-:Y:S06]  /*1890*/  BRA `(.L_x_26077) ;  /* 0x0000000000107947 */ /* 0x000fec0003800000 */
.L_x_26076:
[----:B-----5:R-:W-:Y:S02]  /*18a0*/  HADD2.F32 R37, -RZ, R170.H1_H1 ;  /* 0x300000aaff257230 */ /* 0x020fe40000004100 */
[----:B------:R-:W-:-:S03]  /*18b0*/  @P2 HADD2.F32 R20, -RZ, R174.H1_H1 ;  /* 0x300000aeff142230 */ /* 0x000fc60000004100 */
[----:B------:R-:W-:-:S04]  /*18c0*/  FMUL.FTZ R37, R37, UR7 ;  /* 0x0000000725257c20 */ /* 0x000fc80008410000 */
[----:B------:R-:W-:-:S07]  /*18d0*/  @P2 FADD.FTZ R37, R20, R37 ;  /* 0x0000002514252221 */ /* 0x000fce0000010000 */
.L_x_26077:
[----:B------:R-:W-:Y:S05]  /*18e0*/  BSYNC B1 ;  /* 0x0000000000017941 */ /* 0x000fea0003800000 */
.L_x_26075:
[----:B------:R-:W-:Y:S04]  /*18f0*/  BSSY B1, `(.L_x_26078) ;  /* 0x000000a000017945 */ /* 0x000fe80003800000 */
[----:B------:R-:W-:Y:S05]  /*1900*/  @P3 BRA `(.L_x_26079) ;  /* 0x0000000000103947 */ /* 0x000fea0003800000 */
[----:B------:R-:W-:Y:S01]  /*1910*/  MOV R39, RZ ;  /* 0x000000ff00277202 */ /* 0x000fe20000000f00 */
[----:B------:R-:W-:Y:S06]  /*1920*/  @!P2 BRA `(.L_x_26080) ;  /* 0x000000000018a947 */ /* 0x000fec0003800000 */
[----:B-----5:R-:W-:Y:S01]  /*1930*/  HADD2.F32 R39, -RZ, R175.H0_H0 ;  /* 0x200000afff277230 */ /* 0x020fe20000004100 */
[----:B------:R-:W-:Y:S06]  /*1940*/  BRA `(.L_x_26080) ;  /* 0x0000000000107947 */ /* 0x000fec0003800000 */
.L_x_26079:
[----:B-----5:R-:W-:Y:S02]  /*1950*/  HADD2.F32 R39, -RZ, R171.H0_H0 ;  /* 0x200000abff277230 */ /* 0x020fe40000004100 */
[----:B------:R-:W-:-:S03]  /*1960*/  @P2 HADD2.F32 R20, -RZ, R175.H0_H0 ;  /* 0x200000afff142230 */ /* 0x000fc60000004100 */
[----:B------:R-:W-:-:S04]  /*1970*/  FMUL.FTZ R39, R39, UR7 ;  /* 0x0000000727277c20 */ /* 0x000fc80008410000 */
[----:B------:R-:W-:-:S07]  /*1980*/  @P2 FADD.FTZ R39, R20, R39 ;  /* 0x0000002714272221 */ /* 0x000fce0000010000 */
.L_x_26080:
[----:B------:R-:W-:Y:S05]  /*1990*/  BSYNC B1 ;  /* 0x0000000000017941 */ /* 0x000fea0003800000 */
.L_x_26078:
[----:B------:R-:W-:Y:S04]  /*19a0*/  BSSY B1, `(.L_x_26081) ;  /* 0x000000a000017945 */ /* 0x000fe80003800000 */
[----:B------:R-:W-:Y:S05]  /*19b0*/  @P3 BRA `(.L_x_26082) ;  /* 0x0000000000103947 */ /* 0x000fea0003800000 */
[----:B------:R-:W-:Y:S01]  /*19c0*/  HFMA2.MMA R41, -RZ, RZ, 0, 0 ;  /* 0x00000000ff297435 */ /* 0x000fe200000001ff */
[----:B------:R-:W-:Y:S10]  /*19d0*/  @!P2 BRA `(.L_x_26083) ;  /* 0x000000000018a947 */ /* 0x000ff40003800000 */
[----:B-----5:R-:W-:Y:S01]  /*19e0*/  HADD2.F32 R41, -RZ, R175.H1_H1 ;  /* 0x300000afff297230 */ /* 0x020fe20000004100 */
[----:B------:R-:W-:Y:S06]  /*19f0*/  BRA `(.L_x_26083) ;  /* 0x0000000000107947 */ /* 0x000fec0003800000 */
.L_x_26082:
[----:B-----5:R-:W-:Y:S02]  /*1a00*/  HADD2.F32 R41, -RZ, R171.H1_H1 ;  /* 0x300000abff297230 */ /* 0x020fe40000004100 */
[----:B------:R-:W-:-:S03]  /*1a10*/  @P2 HADD2.F32 R20, -RZ, R175.H1_H1 ;  /* 0x300000afff142230 */ /* 0x000fc60000004100 */
[----:B------:R-:W-:-:S04]  /*1a20*/  FMUL.FTZ R41, R41, UR7 ;  /* 0x0000000729297c20 */ /* 0x000fc80008410000 */
[----:B------:R-:W-:-:S07]  /*1a30*/  @P2 FADD.FTZ R41, R20, R41 ;  /* 0x0000002914292221 */ /* 0x000fce0000010000 */
.L_x_26083:
[----:B------:R-:W-:Y:S05]  /*1a40*/  BSYNC B1 ;  /* 0x0000000000017941 */ /* 0x000fea0003800000 */
.L_x_26081:
[----:B-1----:R-:W1:Y:S01]  /*1a50*/  LDC.64 R240, c[0x0][0x238] ;  /* 0x00008e00fff07b82 */ /* 0x002e620000000a00 */
        /* <DEDUP_REMOVED lines=8> */
.L_x_26059:
[----:B------:R-:W-:Y:S05]  /*1ae0*/  BSYNC B0 ;  /* 0x0000000000007941 */ /* 0x000fea0003800000 */
.L_x_26058:
        /* <DEDUP_REMOVED lines=16> */
[----:B-----5:R-:W-:Y:S01]  /*1bf0*/  HADD2.F32 R43, -RZ, R172.H0_H0 ;  /* 0x200000acff2b7230 */ /* 0x020fe20000004100 */
[----:B------:R-:W-:Y:S06]  /*1c00*/  BRA `(.L_x_26088) ;  /* 0x0000000000107947 */ /* 0x000fec0003800000 */
.L_x_26087:
[----:B-----5:R-:W-:Y:S02]  /*1c10*/  HADD2.F32 R43, -RZ, R168.H0_H0 ;  /* 0x200000a8ff2b7230 */ /* 0x020fe40000004100 */
[----:B------:R-:W-:-:S03]  /*1c20*/  @P2 HADD2.F32 R20, -RZ, R172.H0_H0 ;  /* 0x200000acff142230 */ /* 0x000fc60000004100 */
[----:B------:R-:W-:-:S04]  /*1c30*/  FMUL.FTZ R43, R43, UR7 ;  /* 0x000000072b2b7c20 */ /* 0x000fc80008410000 */
[----:B------:R-:W-:-:S07]  /*1c40*/  @P2 FADD.FTZ R43, R20, R43 ;  /* 0x0000002b142b2221 */ /* 0x000fce0000010000 */
.L_x_26088:
[----:B------:R-:W-:Y:S05]  /*1c50*/  BSYNC B1 ;  /* 0x0000000000017941 */ /* 0x000fea0003800000 */
.L_x_26086:
[----:B------:R-:W-:Y:S04]  /*1c60*/  BSSY B1, `(.L_x_26089) ;  /* 0x000000a000017945 */ /* 0x000fe80003800000 */
[----:B------:R-:W-:Y:S05]  /*1c70*/  @P3 BRA `(.L_x_26090) ;  /* 0x0000000000103947 */ /* 0x000fea0003800000 */
[----:B------:R-:W-:Y:S01]  /*1c80*/  HFMA2.MMA R45, -RZ, RZ, 0, 0 ;  /* 0x00000000ff2d7435 */ /* 0x000fe200000001ff */
[----:B------:R-:W-:Y:S10]  /*1c90*/  @!P2 BRA `(.L_x_26091) ;  /* 0x000000000018a947 */ /* 0x000ff40003800000 */
[----:B-----5:R-:W-:Y:S01]  /*1ca0*/  HADD2.F32 R45, -RZ, R172.H1_H1 ;  /* 0x300000acff2d7230 */ /* 0x020fe20000004100 */
[----:B------:R-:W-:Y:S06]  /*1cb0*/  BRA `(.L_x_26091) ;  /* 0x0000000000107947 */ /* 0x000fec0003800000 */
.L_x_26090:
[----:B-----5:R-:W-:Y:S02]  /*1cc0*/  HADD2.F32 R45, -RZ, R168.H1_H1 ;  /* 0x300000a8ff2d7230 */ /* 0x020fe40000004100 */
[----:B------:R-:W-:-:S03]  /*1cd0*/  @P2 HADD2.F32 R20, -RZ, R172.H1_H1 ;  /* 0x300000acff142230 */ /* 0x000fc60000004100 */
[----:B------:R-:W-:-:S04]  /*1ce0*/  FMUL.FTZ R45, R45, UR7 ;  /* 0x000000072d2d7c20 */ /* 0x000fc80008410000 */
[----:B------:R-:W-:-:S07]  /*1cf0*/  @P2 FADD.FTZ R45, R20, R45 ;  /* 0x0000002d142d2221 */ /* 0x000fce0000010000 */
.L_x_26091:
[----:B------:R-:W-:Y:S05]  /*1d00*/  BSYNC B1 ;  /* 0x0000000000017941 */ /* 0x000fea0003800000 */
.L_x_26089:
[----:B------:R-:W-:Y:S04]  /*1d10*/  BSSY B1, `(.L_x_26092) ;  /* 0x000000a000017945 */ /* 0x000fe80003800000 */
[----:B------:R-:W-:Y:S05]  /*1d20*/  @P3 BRA `(.L_x_26093) ;  /* 0x0000000000103947 */ /* 0x000fea0003800000 */
[----:B------:R-:W-:Y:S01]  /*1d30*/  MOV R47, RZ ;  /* 0x000000ff002f7202 */ /* 0x000fe20000000f00 */
[----:B------:R-:W-:Y:S06]  /*1d40*/  @!P2 BRA `(.L_x_26094) ;  /* 0x000000000018a947 */ /* 0x000fec0003800000 */
[----:B-----5:R-:W-:Y:S01]  /*1d50*/  HADD2.F32 R47, -RZ, R173.H0_H0 ;  /* 0x200000adff2f7230 */ /* 0x020fe20000004100 */
[----:B------:R-:W-:Y:S06]  /*1d60*/  BRA `(.L_x_26094) ;  /* 0x0000000000107947 */ /* 0x000fec0003800000 */
.L_x_26093:
[----:B-----5:R-:W-:Y:S02]  /*1d70*/  HADD2.F32 R47, -RZ, R169.H0_H0 ;  /* 0x200000a9ff2f7230 */ /* 0x020fe40000004100 */
[----:B------:R-:W-:-:S03]  /*1d80*/  @P2 HADD2.F32 R20, -RZ, R173.H0_H0 ;  /* 0x200000adff142230 */ /* 0x000fc60000004100 */
[----:B------:R-:W-:-:S04]  /*1d90*/  FMUL.FTZ R47, R47, UR7 ;  /* 0x000000072f2f7c20 */ /* 0x000fc80008410000 */
[----:B------:R-:W-:-:S07]  /*1da0*/  @P2 FADD.FTZ R47, R20, R47 ;  /* 0x0000002f142f2221 */ /* 0x000fce0000010000 */
.L_x_26094:
[----:B------:R-:W-:Y:S05]  /*1db0*/  BSYNC B1 ;  /* 0x0000000000017941 */ /* 0x000fea0003800000 */
.L_x_26092:
[----:B------:R-:W-:Y:S04]  /*1dc0*/  BSSY B1, `(.L_x_26095) ;  /* 0x000000a000017945 */ /* 0x000fe80003800000 */
[----:B------:R-:W-:Y:S05]  /*1dd0*/  @P3 BRA `(.L_x_26096) ;  /* 0x0000000000103947 */ /* 0x000fea0003800000 */
[----:B------:R-:W-:Y:S01]  /*1de0*/  HFMA2.MMA R49, -RZ, RZ, 0, 0 ;  /* 0x00000000ff317435 */ /* 0x000fe200000001ff */
[----:B------:R-:W-:Y:S10]  /*1df0*/  @!P2 BRA `(.L_x_26097) ;  /* 0x000000000018a947 */ /* 0x000ff40003800000 */
[----:B-----5:R-:W-:Y:S01]  /*1e00*/  HADD2.F32 R49, -RZ, R173.H1_H1 ;  /* 0x300000adff317230 */ /* 0x020fe20000004100 */
[----:B------:R-:W-:Y:S06]  /*1e10*/  BRA `(.L_x_26097) ;  /* 0x0000000000107947 */ /* 0x000fec0003800000 */
.L_x_26096:
[----:B-----5:R-:W-:Y:S02]  /*1e20*/  HADD2.F32 R49, -RZ, R169.H1_H1 ;  /* 0x300000a9ff317230 */ /* 0x020fe40000004100 */
[----:B------:R-:W-:-:S03]  /*1e30*/  @P2 HADD2.F32 R20, -RZ, R173.H1_H1 ;  /* 0x300000adff142230 */ /* 0x000fc60000004100 */
[----:B------:R-:W-:-:S04]  /*1e40*/  FMUL.FTZ R49, R49, UR7 ;  /* 0x0000000731317c20 */ /* 0x000fc80008410000 */
[----:B------:R-:W-:-:S07]  /*1e50*/  @P2 FADD.FTZ R49, R20, R49 ;  /* 0x0000003114312221 */ /* 0x000fce0000010000 */
.L_x_26097:
[----:B------:R-:W-:Y:S05]  /*1e60*/  BSYNC B1 ;  /* 0x0000000000017941 */ /* 0x000fea0003800000 */
.L_x_26095:
[----:B------:R-:W-:Y:S04]  /*1e70*/  BSSY B1, `(.L_x_26098) ;  /* 0x000000a000017945 */ /* 0x000fe80003800000 */
[----:B------:R-:W-:Y:S05]  /*1e80*/  @P3 BRA `(.L_x_26099) ;  /* 0x0000000000103947 */ /* 0x000fea0003800000 */
[----:B------:R-:W-:Y:S01]  /*1e90*/  MOV R51, RZ ;  /* 0x000000ff00337202 */ /* 0x000fe20000000f00 */
[----:B------:R-:W-:Y:S06]  /*1ea0*/  @!P2 BRA `(.L_x_26100) ;  /* 0x000000000018a947 */ /* 0x000fec0003800000 */
[----:B-----5:R-:W-:Y:S01]  /*1eb0*/  HADD2.F32 R51, -RZ, R174.H0_H0 ;  /* 0x200000aeff337230 */ /* 0x020fe20000004100 */
[----:B------:R-:W-:Y:S06]  /*1ec0*/  BRA `(.L_x_26100) ;  /* 0x0000000000107947 */ /* 0x000fec0003800000 */
.L_x_26099:
[----:B-----5:R-:W-:Y:S02]  /*1ed0*/  HADD2.F32 R51, -RZ, R170.H0_H0 ;  /* 0x200000aaff337230 */ /* 0x020fe40000004100 */
[----:B------:R-:W-:-:S03]  /*1ee0*/  @P2 HADD2.F32 R20, -RZ, R174.H0_H0 ;  /* 0x200000aeff142230 */ /* 0x000fc60000004100 */
[----:B------:R-:W-:-:S04]  /*1ef0*/  FMUL.FTZ R51, R51, UR7 ;  /* 0x0000000733337c20 */ /* 0x000fc80008410000 */
[----:B------:R-:W-:-:S07]  /*1f00*/  @P2 FADD.FTZ R51, R20, R51 ;  /* 0x0000003314332221 */ /* 0x000fce0000010000 */
.L_x_26100:
[----:B------:R-:W-:Y:S05]  /*1f10*/  BSYNC B1 ;  /* 0x0000000000017941 */ /* 0x000fea0003800000 */
.L_x_26098:
[----:B------:R-:W-:Y:S04]  /*1f20*/  BSSY B1, `(.L_x_26101) ;  /* 0x000000a000017945 */ /* 0x000fe80003800000 */
[----:B------:R-:W-:Y:S05]  /*1f30*/  @P3 BRA `(.L_x_26102) ;  /* 0x0000000000103947 */ /* 0x000fea0003800000 */
[----:B------:R-:W-:Y:S01]  /*1f40*/  HFMA2.MMA R53, -RZ, RZ, 0, 0 ;  /* 0x00000000ff357435 */ /* 0x000fe200000001ff */
[----:B------:R-:W-:Y:S10]  /*1f50*/  @!P2 BRA `(.L_x_26103) ;  /* 0x000000000018a947 */ /* 0x000ff40003800000 */
[----:B-----5:R-:W-:Y:S01]  /*1f60*/  HADD2.F32 R53, -RZ, R174.H1_H1 ;  /* 0x300000aeff357230 */ /* 0x020fe20000004100 */
[----:B------:R-:W-:Y:S06]  /*1f70*/  BRA `(.L_x_26103) ;  /* 0x0000000000107947 */ /* 0x000fec0003800000 */
.L_x_26102:
[----:B-----5:R-:W-:Y:S02]  /*1f80*/  HADD2.F32 R53, -RZ, R170.H1_H1 ;  /* 0x300000aaff357230 */ /* 0x020fe40000004100 */
[----:B------:R-:W-:-:S03]  /*1f90*/  @P2 HADD2.F32 R20, -RZ, R174.H1_H1 ;  /* 0x300000aeff142230 */ /* 0x000fc60000004100 */
[----:B------:R-:W-:-:S04]  /*1fa0*/  FMUL.FTZ R53, R53, UR7 ;  /* 0x0000000735357c20 */ /* 0x000fc80008410000 */
[----:B------:R-:W-:-:S07]  /*1fb0*/  @P2 FADD.FTZ R53, R20, R53 ;  /* 0x0000003514352221 */ /* 0x000fce0000010000 */
.L_x_26103:
[----:B------:R-:W-:Y:S05]  /*1fc0*/  BSYNC B1 ;  /* 0x0000000000017941 */ /* 0x000fea0003800000 */
.L_x_26101:
[----:B------:R-:W-:Y:S04]  /*1fd0*/  BSSY B1, `(.L_x_26104) ;  /* 0x000000a000017945 */ /* 0x000fe80003800000 */
[----:B------:R-:W-:Y:S05]  /*1fe0*/  @P3 BRA `(.L_x_26105) ;  /* 0x0000000000103947 */ /* 0x000fea0003800000 */
[----:B------:R-:W-:Y:S01]  /*1ff0*/  MOV R55, RZ ;  /* 0x000000ff00377202 */ /* 0x000fe20000000f00 */
[----:B------:R-:W-:Y:S06]  /*2000*/  @!P2 BRA `(.L_x_26106) ;  /* 0x000000000018a947 */ /* 0x000fec0003800000 */
[----:B-----5:R-:W-:Y:S01]  /*2010*/  HADD2.F32 R55, -RZ, R175.H0_H0 ;  /* 0x200000afff377230 */ /* 0x020fe20000004100 */
[----:B------:R-:W-:Y:S06]  /*2020*/  BRA `(.L_x_26106) ;  /* 0x0000000000107947 */ /* 0x000fec0003800000 */
.L_x_26105:
[----:B-----5:R-:W-:Y:S02]  /*2030*/  HADD2.F32 R55, -RZ, R171.H0_H0 ;  /* 0x200000abff377230 */ /* 0x020fe40000004100 */
[----:B------:R-:W-:-:S03]  /*2040*/  @P2 HADD2.F32 R20, -RZ, R175.H0_H0 ;  /* 0x200000afff142230 */ /* 0x000fc60000004100 */
[----:B------:R-:W-:-:S04]  /*2050*/  FMUL.FTZ R55, R55, UR7 ;  /* 0x0000000737377c20 */ /* 0x000fc80008410000 */
[----:B------:R-:W-:-:S07]  /*2060*/  @P2 FADD.FTZ R55, R20, R55 ;  /* 0x0000003714372221 */ /* 0x000fce0000010000 */
.L_x_26106:
[----:B------:R-:W-:Y:S05]  /*2070*/  BSYNC B1 ;  /* 0x0000000000017941 */ /* 0x000fea0003800000 */
.L_x_26104:
[----:B------:R-:W-:Y:S04]  /*2080*/  BSSY B1, `(.L_x_26107) ;  /* 0x000000a000017945 */ /* 0x000fe80003800000 */
[----:B------:R-:W-:Y:S05]  /*2090*/  @P3 BRA `(.L_x_26108) ;  /* 0x0000000000103947 */ /* 0x000fea0003800000 */
[----:B------:R-:W-:Y:S01]  /*20a0*/  HFMA2.MMA R181, -RZ, RZ, 0, 0 ;  /* 0x00000000ffb57435 */ /* 0x000fe200000001ff */
[----:B------:R-:W-:Y:S10]  /*20b0*/  @!P2 BRA `(.L_x_26109) ;  /* 0x000000000018a947 */ /* 0x000ff40003800000 */
[----:B-----5:R-:W-:Y:S01]  /*20c0*/  HADD2.F32 R181, -RZ, R175.H1_H1 ;  /* 0x300000afffb57230 */ /* 0x020fe20000004100 */
[----:B------:R-:W-:Y:S06]  /*20d0*/  BRA `(.L_x_26109) ;  /* 0x0000000000107947 */ /* 0x000fec0003800000 */
.L_x_26108:
[----:B-----5:R-:W-:Y:S02]  /*20e0*/  HADD2.F32 R181, -RZ, R171.H1_H1 ;  /* 0x300000abffb57230 */ /* 0x020fe40000004100 */
[----:B------:R-:W-:-:S03]  /*20f0*/  @P2 HADD2.F32 R20, -RZ, R175.H1_H1 ;  /* 0x300000afff142230 */ /* 0x000fc60000004100 */
[----:B------:R-:W-:-:S04]  /*2100*/  FMUL.FTZ R181, R181, UR7 ;  /* 0x00000007b5b57c20 */ /* 0x000fc80008410000 */
[----:B------:R-:W-:-:S07]  /*2110*/  @P2 FADD.FTZ R181, R20, R181 ;  /* 0x000000b514b52221 */ /* 0x000fce0000010000 */
.L_x_26109:
[----:B------:R-:W-:Y:S05]  /*2120*/  BSYNC B1 ;  /* 0x0000000000017941 */ /* 0x000fea0003800000 */
.L_x_26107:
[----:B-12---:R-:W1:Y:S01]  /*2130*/  LDC.64 R240, c[0x0][0x238] ;  /* 0x00008e00fff07b82 */ /* 0x006e620000000a00 */
        /* <DEDUP_REMOVED lines=8> */
.L_x_26085:
[----:B------:R-:W-:Y:S05]  /*21c0*/  BSYNC B0 ;  /* 0x0000000000007941 */ /* 0x000fea0003800000 */
.L_x_26084:
        /* <DEDUP_REMOVED lines=18> */
.L_x_26113:
[----:B-----5:R-:W-:Y:S02]  /*22f0*/  HADD2.F32 R183, -RZ, R168.H0_H0 ;  /* 0x200000a8ffb77230 */ /* 0x020fe40000004100 */
[----:B------:R-:W-:-:S03]  /*2300*/  @P2 HADD2.F32 R20, -RZ, R172.H0_H0 ;  /* 0x200000acff142230 */ /* 0x000fc60000004100 */
[----:B------:R-:W-:-:S04]  /*2310*/  FMUL.FTZ R183, R183, UR7 ;  /* 0x00000007b7b77c20 */ /* 0x000fc80008410000 */
[----:B------:R-:W-:-:S07]  /*2320*/  @P2 FADD.FTZ R183, R20, R183 ;  /* 0x000000b714b72221 */ /* 0x000fce0000010000 */
.L_x_26114:
[----:B------:R-:W-:Y:S05]  /*2330*/  BSYNC B1 ;  /* 0x0000000000017941 */ /* 0x000fea0003800000 */
.L_x_26112:
[----:B------:R-:W-:Y:S04]  /*2340*/  BSSY B1, `(.L_x_26115) ;  /* 0x000000a000017945 */ /* 0x000fe80003800000 */
[----:B------:R-:W-:Y:S05]  /*2350*/  @P3 BRA `(.L_x_26116) ;  /* 0x0000000000103947 */ /* 0x000fea0003800000 */
[----:B------:R-:W-:Y:S01]  /*2360*/  HFMA2.MMA R185, -RZ, RZ, 0, 0 ;  /* 0x00000000ffb97435 */ /* 0x000fe200000001ff */
[----:B------:R-:W-:Y:S10]  /*2370*/  @!P2 BRA `(.L_x_26117) ;  /* 0x000000000018a947 */ /* 0x000ff40003800000 */
[----:B-----5:R-:W-:Y:S01]  /*2380*/  HADD2.F32 R185, -RZ, R172.H1_H1 ;  /* 0x300000acffb97230 */ /* 0x020fe20000004100 */
[----:B------:R-:W-:Y:S06]  /*2390*/  BRA `(.L_x_26117) ;  /* 0x0000000000107947 */ /* 0x000fec0003800000 */
.L_x_26116:
[----:B-----5:R-:W-:Y:S02]  /*23a0*/  HADD2.F32 R185, -RZ, R168.H1_H1 ;  /* 0x300000a8ffb97230 */ /* 0x020fe40000004100 */
[----:B------:R-:W-:-:S03]  /*23b0*/  @P2 HADD2.F32 R20, -RZ, R172.H1_H1 ;  /* 0x300000acff142230 */ /* 0x000fc60000004100 */
[----:B------:R-:W-:-:S04]  /*23c0*/  FMUL.FTZ R185, R185, UR7 ;  /* 0x00000007b9b97c20 */ /* 0x000fc80008410000 */
[----:B------:R-:W-:-:S07]  /*23d0*/  @P2 FADD.FTZ R185, R20, R185 ;  /* 0x000000b914b92221 */ /* 0x000fce0000010000 */
.L_x_26117:
[----:B------:R-:W-:Y:S05]  /*23e0*/  BSYNC B1 ;  /* 0x0000000000017941 */ /* 0x000fea0003800000 */
.L_x_26115:
[----:B------:R-:W-:Y:S04]  /*23f0*/  BSSY B1, `(.L_x_26118) ;  /* 0x000000a000017945 */ /* 0x000fe80003800000 */
[----:B------:R-:W-:Y:S05]  /*2400*/  @P3 BRA `(.L_x_26119) ;  /* 0x0000000000103947 */ /* 0x000fea0003800000 */
[----:B------:R-:W-:Y:S01]  /*2410*/  MOV R187, RZ ;  /* 0x000000ff00bb7202 */ /* 0x000fe20000000f00 */
[----:B------:R-:W-:Y:S06]  /*2420*/  @!P2 BRA `(.L_x_26120) ;  /* 0x000000000018a947 */ /* 0x000fec0003800000 */
[----:B-----5:R-:W-:Y:S01]  /*2430*/  HADD2.F32 R187, -RZ, R173.H0_H0 ;  /* 0x200000adffbb7230 */ /* 0x020fe20000004100 */
[----:B------:R-:W-:Y:S06]  /*2440*/  BRA `(.L_x_26120) ;  /* 0x0000000000107947 */ /* 0x000fec0003800000 */
.L_x_26119:
[----:B-----5:R-:W-:Y:S02]  /*2450*/  HADD2.F32 R187, -RZ, R169.H0_H0 ;  /* 0x200000a9ffbb7230 */ /* 0x020fe40000004100 */
[----:B------:R-:W-:-:S03]  /*2460*/  @P2 HADD2.F32 R20, -RZ, R173.H0_H0 ;  /* 0x200000adff142230 */ /* 0x000fc60000004100 */
[----:B------:R-:W-:-:S04]  /*2470*/  FMUL.FTZ R187, R187, UR7 ;  /* 0x00000007bbbb7c20 */ /* 0x000fc80008410000 */
[----:B------:R-:W-:-:S07]  /*2480*/  @P2 FADD.FTZ R187, R20, R187 ;  /* 0x000000bb14bb2221 */ /* 0x000fce0000010000 */
.L_x_26120:
[----:B------:R-:W-:Y:S05]  /*2490*/  BSYNC B1 ;  /* 0x0000000000017941 */ /* 0x000fea0003800000 */
.L_x_26118:
[----:B------:R-:W-:Y:S04]  /*24a0*/  BSSY B1, `(.L_x_26121) ;  /* 0x000000a000017945 */ /* 0x000fe80003800000 */
[----:B------:R-:W-:Y:S05]  /*24b0*/  @P3 BRA `(.L_x_26122) ;  /* 0x0000000000103947 */ /* 0x000fea0003800000 */
[----:B------:R-:W-:Y:S01]  /*24c0*/  HFMA2.MMA R189, -RZ, RZ, 0, 0 ;  /* 0x00000000ffbd7435 */ /* 0x000fe200000001ff */
[----:B------:R-:W-:Y:S10]  /*24d0*/  @!P2 BRA `(.L_x_26123) ;  /* 0x000000000018a947 */ /* 0x000ff40003800000 */
[----:B-----5:R-:W-:Y:S01]  /*24e0*/  HADD2.F32 R189, -RZ, R173.H1_H1 ;  /* 0x300000adffbd7230 */ /* 0x020fe20000004100 */
[----:B------:R-:W-:Y:S06]  /*24f0*/  BRA `(.L_x_26123) ;  /* 0x0000000000107947 */ /* 0x000fec0003800000 */
.L_x_26122:
[----:B-----5:R-:W-:Y:S02]  /*2500*/  HADD2.F32 R189, -RZ, R169.H1_H1 ;  /* 0x300000a9ffbd7230 */ /* 0x020fe40000004100 */
[----:B------:R-:W-:-:S03]  /*2510*/  @P2 HADD2.F32 R20, -RZ, R173.H1_H1 ;  /* 0x300000adff142230 */ /* 0x000fc60000004100 */
[----:B------:R-:W-:-:S04]  /*2520*/  FMUL.FTZ R189, R189, UR7 ;  /* 0x00000007bdbd7c20 */ /* 0x000fc80008410000 */
[----:B------:R-:W-:-:S07]  /*2530*/  @P2 FADD.FTZ R189, R20, R189 ;  /* 0x000000bd14bd2221 */ /* 0x000fce0000010000 */
.L_x_26123:
[----:B------:R-:W-:Y:S05]  /*2540*/  BSYNC B1 ;  /* 0x0000000000017941 */ /* 0x000fea0003800000 */
.L_x_26121:
[----:B------:R-:W-:Y:S04]  /*2550*/  BSSY B1, `(.L_x_26124) ;  /* 0x000000a000017945 */ /* 0x000fe80003800000 */
[----:B------:R-:W-:Y:S05]  /*2560*/  @P3 BRA `(.L_x_26125) ;  /* 0x0000000000103947 */ /* 0x000fea0003800000 */
[----:B------:R-:W-:Y:S01]  /*2570*/  MOV R191, RZ ;  /* 0x000000ff00bf7202 */ /* 0x000fe20000000f00 */
[----:B------:R-:W-:Y:S06]  /*2580*/  @!P2 BRA `(.L_x_26126) ;  /* 0x000000000018a947 */ /* 0x000fec0003800000 */
[----:B-----5:R-:W-:Y:S01]  /*2590*/  HADD2.F32 R191, -RZ, R174.H0_H0 ;  /* 0x200000aeffbf7230 */ /* 0x020fe20000004100 */
[----:B------:R-:W-:Y:S06]  /*25a0*/  BRA `(.L_x_26126) ;  /* 0x0000000000107947 */ /* 0x000fec0003800000 */
.L_x_26125:
[----:B-----5:R-:W-:Y:S02]  /*25b0*/  HADD2.F32 R191, -RZ, R170.H0_H0 ;  /* 0x200000aaffbf7230 */ /* 0x020fe40000004100 */
[----:B------:R-:W-:-:S03]  /*25c0*/  @P2 HADD2.F32 R20, -RZ, R174.H0_H0 ;  /* 0x200000aeff142230 */ /* 0x000fc60000004100 */
[----:B------:R-:W-:-:S04]  /*25d0*/  FMUL.FTZ R191, R191, UR7 ;  /* 0x00000007bfbf7c20 */ /* 0x000fc80008410000 */
[----:B------:R-:W-:-:S07]  /*25e0*/  @P2 FADD.FTZ R191, R20, R191 ;  /* 0x000000bf14bf2221 */ /* 0x000fce0000010000 */
.L_x_26126:
[----:B------:R-:W-:Y:S05]  /*25f0*/  BSYNC B1 ;  /* 0x0000000000017941 */ /* 0x000fea0003800000 */
.L_x_26124:
[----:B------:R-:W-:Y:S04]  /*2600*/  BSSY B1, `(.L_x_26127) ;  /* 0x000000a000017945 */ /* 0x000fe80003800000 */
[----:B------:R-:W-:Y:S05]  /*2610*/  @P3 BRA `(.L_x_26128) ;  /* 0x0000000000103947 */ /* 0x000fea0003800000 */
[----:B------:R-:W-:Y:S01]  /*2620*/  HFMA2.MMA R193, -RZ, RZ, 0, 0 ;  /* 0x00000000ffc17435 */ /* 0x000fe200000001ff */
[----:B------:R-:W-:Y:S10]  /*2630*/  @!P2 BRA `(.L_x_26129) ;  /* 0x000000000018a947 */ /* 0x000ff40003800000 */
[----:B-----5:R-:W-:Y:S01]  /*2640*/  HADD2.F32 R193, -RZ, R174.H1_H1 ;  /* 0x300000aeffc17230 */ /* 0x020fe20000004100 */
[----:B------:R-:W-:Y:S06]  /*2650*/  BRA `(.L_x_26129) ;  /* 0x0000000000107947 */ /* 0x000fec0003800000 */
.L_x_26128:
[----:B-----5:R-:W-:Y:S02]  /*2660*/  HADD2.F32 R193, -RZ, R170.H1_H1 ;  /* 0x300000aaffc17230 */ /* 0x020fe40000004100 */
[----:B------:R-:W-:-:S03]  /*2670*/  @P2 HADD2.F32 R20, -RZ, R174.H1_H1 ;  /* 0x300000aeff142230 */ /* 0x000fc60000004100 */
[----:B------:R-:W-:-:S04]  /*2680*/  FMUL.FTZ R193, R193, UR7 ;  /* 0x00000007c1c17c20 */ /* 0x000fc80008410000 */
[----:B------:R-:W-:-:S07]  /*2690*/  @P2 FADD.FTZ R193, R20, R193 ;  /* 0x000000c114c12221 */ /* 0x000fce0000010000 */
.L_x_26129:
[----:B------:R-:W-:Y:S05]  /*26a0*/  BSYNC B1 ;  /* 0x0000000000017941 */ /* 0x000fea0003800000 */
.L_x_26127:
[----:B------:R-:W-:Y:S04]  /*26b0*/  BSSY B1, `(.L_x_26130) ;  /* 0x000000a000017945 */ /* 0x000fe80003800000 */
[----:B------:R-:W-:Y:S05]  /*26c0*/  @P3 BRA `(.L_x_26131) ;  /* 0x0000000000103947 */ /* 0x000fea0003800000 */
[----:B------:R-:W-:Y:S01]  /*26d0*/  MOV R195, RZ ;  /* 0x000000ff00c37202 */ /* 0x000fe20000000f00 */
[----:B------:R-:W-:Y:S06]  /*26e0*/  @!P2 BRA `(.L_x_26132) ;  /* 0x000000000018a947 */ /* 0x000fec0003800000 */
[----:B-----5:R-:W-:Y:S01]  /*26f0*/  HADD2.F32 R195, -RZ, R175.H0_H0 ;  /* 0x200000afffc37230 */ /* 0x020fe20000004100 */
[----:B------:R-:W-:Y:S06]  /*2700*/  BRA `(.L_x_26132) ;  /* 0x0000000000107947 */ /* 0x000fec0003800000 */
.L_x_26131:
[----:B-----5:R-:W-:Y:S02]  /*2710*/  HADD2.F32 R195, -RZ, R171.H0_H0 ;  /* 0x200000abffc37230 */ /* 0x020fe40000004100 */
[----:B------:R-:W-:-:S03]  /*2720*/  @P2 HADD2.F32 R20, -RZ, R175.H0_H0 ;  /* 0x200000afff142230 */ /* 0x000fc60000004100 */
[----:B------:R-:W-:-:S04]  /*2730*/  FMUL.FTZ R195, R195, UR7 ;  /* 0x00000007c3c37c20 */ /* 0x000fc80008410000 */
[----:B------:R-:W-:-:S07]  /*2740*/  @P2 FADD.FTZ R195, R20, R195 ;  /* 0x000000c314c32221 */ /* 0x000fce0000010000 */
.L_x_26132:
[----:B------:R-:W-:Y:S05]  /*2750*/  BSYNC B1 ;  /* 0x0000000000017941 */ /* 0x000fea0003800000 */
.L_x_26130:
[----:B------:R-:W-:Y:S04]  /*2760*/  BSSY B1, `(.L_x_26133) ;  /* 0x000000a000017945 */ /* 0x000fe80003800000 */
[----:B------:R-:W-:Y:S05]  /*2770*/  @P3 BRA `(.L_x_26134) ;  /* 0x0000000000103947 */ /* 0x000fea0003800000 */
[----:B------:R-:W-:Y:S01]  /*2780*/  HFMA2.MMA R197, -RZ, RZ, 0, 0 ;  /* 0x00000000ffc57435 */ /* 0x000fe200000001ff */
[----:B------:R-:W-:Y:S10]  /*2790*/  @!P2 BRA `(.L_x_26135) ;  /* 0x000000000018a947 */ /* 0x000ff40003800000 */
[----:B-----5:R-:W-:Y:S01]  /*27a0*/  HADD2.F32 R197, -RZ, R175.H1_H1 ;  /* 0x300000afffc57230 */ /* 0x020fe20000004100 */
[----:B------:R-:W-:Y:S06]  /*27b0*/  BRA `(.L_x_26135) ;  /* 0x0000000000107947 */ /* 0x000fec0003800000 */
.L_x_26134:
[----:B-----5:R-:W-:Y:S02]  /*27c0*/  HADD2.F32 R197, -RZ, R171.H1_H1 ;  /* 0x300000abffc57230 */ /* 0x020fe40000004100 */
[----:B------:R-:W-:-:S03]  /*27d0*/  @P2 HADD2.F32 R20, -RZ, R175.H1_H1 ;  /* 0x300000afff142230 */ /* 0x000fc60000004100 */
[----:B------:R-:W-:-:S04]  /*27e0*/  FMUL.FTZ R197, R197, UR7 ;  /* 0x00000007c5c57c20 */ /* 0x000fc80008410000 */
[----:B------:R-:W-:-:S07]  /*27f0*/  @P2 FADD.FTZ R197, R20, R197 ;  /* 0x000000c514c52221 */ /* 0x000fce0000010000 */
.L_x_26135:
[----:B------:R-:W-:Y:S05]  /*2800*/  BSYNC B1 ;  /* 0x0000000000017941 */ /* 0x000fea0003800000 */
.L_x_26133:
        /* <DEDUP_REMOVED lines=9> */
.L_x_26111:
[----:B------:R-:W-:Y:S05]  /*28a0*/  BSYNC B0 ;  /* 0x0000000000007941 */ /* 0x000fea0003800000 */
.L_x_26110:
        /* <DEDUP_REMOVED lines=18> */
.L_x_26139:
[----:B-----5:R-:W-:Y:S02]  /*29d0*/  HADD2.F32 R199, -RZ, R168.H0_H0 ;  /* 0x200000a8ffc77230 */ /* 0x020fe40000004100 */
[----:B------:R-:W-:-:S03]  /*29e0*/  @P2 HADD2.F32 R20, -RZ, R172.H0_H0 ;  /* 0x200000acff142230 */ /* 0x000fc60000004100 */
[----:B------:R-:W-:-:S04]  /*29f0*/  FMUL.FTZ R199, R199, UR7 ;  /* 0x00000007c7c77c20 */ /* 0x000fc80008410000 */
[----:B------:R-:W-:-:S07]  /*2a00*/  @P2 FADD.FTZ R199, R20, R199 ;  /* 0x000000c714c72221 */ /* 0x000fce0000010000 */
.L_x_26140:
[----:B------:R-:W-:Y:S05]  /*2a10*/  BSYNC B1 ;  /* 0x0000000000017941 */ /* 0x000fea0003800000 */
.L_x_26138:
[----:B------:R-:W-:Y:S04]  /*2a20*/  BSSY B1, `(.L_x_26141) ;  /* 0x000000a000017945 */ /* 0x000fe80003800000 */
[----:B------:R-:W-:Y:S05]  /*2a30*/  @P3 BRA `(.L_x_26142) ;  /* 0x0000000000103947 */ /* 0x000fea0003800000 */
[----:B------:R-:W-:Y:S01]  /*2a40*/  HFMA2.MMA R201, -RZ, RZ, 0, 0 ;  /* 0x00000000ffc97435 */ /* 0x000fe200000001ff */
[----:B------:R-:W-:Y:S10]  /*2a50*/  @!P2 BRA `(.L_x_26143) ;  /* 0x000000000018a947 */ /* 0x000ff40003800000 */
[----:B-----5:R-:W-:Y:S01]  /*2a60*/  HADD2.F32 R201, -RZ, R172.H1_H1 ;  /* 0x300000acffc97230 */ /* 0x020fe20000004100 */
[----:B------:R-:W-:Y:S06]  /*2a70*/  BRA `(.L_x_26143) ;  /* 0x0000000000107947 */ /* 0x000fec0003800000 */
.L_x_26142:
[----:B-----5:R-:W-:Y:S02]  /*2a80*/  HADD2.F32 R201, -RZ, R168.H1_H1 ;  /* 0x300000a8ffc97230 */ /* 0x020fe40000004100 */
[----:B------:R-:W-:-:S03]  /*2a90*/  @P2 HADD2.F32 R20, -RZ, R172.H1_H1 ;  /* 0x300000acff142230 */ /* 0x000fc60000004100 */
[----:B------:R-:W-:-:S04]  /*2aa0*/  FMUL.FTZ R201, R201, UR7 ;  /* 0x00000007c9c97c20 */ /* 0x000fc80008410000 */
[----:B------:R-:W-:-:S07]  /*2ab0*/  @P2 FADD.FTZ R201, R20, R201 ;  /* 0x000000c914c92221 */ /* 0x000fce0000010000 */
.L_x_26143:
[----:B------:R-:W-:Y:S05]  /*2ac0*/  BSYNC B1 ;  /* 0x0000000000017941 */ /* 0x000fea0003800000 */
.L_x_26141:
[----:B------:R-:W-:Y:S04]  /*2ad0*/  BSSY B1, `(.L_x_26144) ;  /* 0x000000a000017945 */ /* 0x000fe80003800000 */
[----:B------:R-:W-:Y:S05]  /*2ae0*/  @P3 BRA `(.L_x_26145) ;  /* 0x0000000000103947 */ /* 0x000fea0003800000 */
[----:B------:R-:W-:Y:S01]  /*2af0*/  MOV R203, RZ ;  /* 0x000000ff00cb7202 */ /* 0x000fe20000000f00 */
[----:B------:R-:W-:Y:S06]  /*2b00*/  @!P2 BRA `(.L_x_26146) ;  /* 0x000000000018a947 */ /* 0x000fec0003800000 */
[----:B-----5:R-:W-:Y:S01]  /*2b10*/  HADD2.F32 R203, -RZ, R173.H0_H0 ;  /* 0x200000adffcb7230 */ /* 0x020fe20000004100 */
[----:B------:R-:W-:Y:S06]  /*2b20*/  BRA `(.L_x_26146) ;  /* 0x0000000000107947 */ /* 0x000fec0003800000 */
.L_x_26145:
[----:B-----5:R-:W-:Y:S02]  /*2b30*/  HADD2.F32 R203, -RZ, R169.H0_H0 ;  /* 0x200000a9ffcb7230 */ /* 0x020fe40000004100 */
[----:B------:R-:W-:-:S03]  /*2b40*/  @P2 HADD2.F32 R20, -RZ, R173.H0_H0 ;  /* 0x200000adff142230 */ /* 0x000fc60000004100 */
[----:B------:R-:W-:-:S04]  /*2b50*/  FMUL.FTZ R203, R203, UR7 ;  /* 0x00000007cbcb7c20 */ /* 0x000fc80008410000 */
[----:B------:R-:W-:-:S07]  /*2b60*/  @P2 FADD.FTZ R203, R20, R203 ;  /* 0x000000cb14cb2221 */ /* 0x000fce0000010000 */
.L_x_26146:
[----:B------:R-:W-:Y:S05]  /*2b70*/  BSYNC B1 ;  /* 0x0000000000017941 */ /* 0x000fea0003800000 */
.L_x_26144:
[----:B------:R-:W-:Y:S04]  /*2b80*/  BSSY B1, `(.L_x_26147) ;  /* 0x000000a000017945 */ /* 0x000fe80003800000 */
[----:B------:R-:W-:Y:S05]  /*2b90*/  @P3 BRA `(.L_x_26148) ;  /* 0x0000000000103947 */ /* 0x000fea0003800000 */
[----:B------:R-:W-:Y:S01]  /*2ba0*/  HFMA2.MMA R205, -RZ, RZ, 0, 0 ;  /* 0x00000000ffcd7435 */ /* 0x000fe200000001ff */
[----:B------:R-:W-:Y:S10]  /*2bb0*/  @!P2 BRA `(.L_x_26149) ;  /* 0x000000000018a947 */ /* 0x000ff40003800000 */
[----:B-----5:R-:W-:Y:S01]  /*2bc0*/  HADD2.F32 R205, -RZ, R173.H1_H1 ;  /* 0x300000adffcd7230 */ /* 0x020fe20000004100 */
[----:B------:R-:W-:Y:S06]  /*2bd0*/  BRA `(.L_x_26149) ;  /* 0x0000000000107947 */ /* 0x000fec0003800000 */
.L_x_26148:
[----:B-----5:R-:W-:Y:S02]  /*2be0*/  HADD2.F32 R205, -RZ, R169.H1_H1 ;  /* 0x300000a9ffcd7230 */ /* 0x020fe40000004100 */
[----:B------:R-:W-:-:S03]  /*2bf0*/  @P2 HADD2.F32 R20, -RZ, R173.H1_H1 ;  /* 0x300000adff142230 */ /* 0x000fc60000004100 */
[----:B------:R-:W-:-:S04]  /*2c00*/  FMUL.FTZ R205, R205, UR7 ;  /* 0x00000007cdcd7c20 */ /* 0x000fc80008410000 */
[----:B------:R-:W-:-:S07]  /*2c10*/  @P2 FADD.FTZ R205, R20, R205 ;  /* 0x000000cd14cd2221 */ /* 0x000fce0000010000 */
.L_x_26149:
[----:B------:R-:W-:Y:S05]  /*2c20*/  BSYNC B1 ;  /* 0x0000000000017941 */ /* 0x000fea0003800000 */
.L_x_26147:
[----:B------:R-:W-:Y:S04]  /*2c30*/  BSSY B1, `(.L_x_26150) ;  /* 0x000000a000017945 */ /* 0x000fe80003800000 */
[----:B------:R-:W-:Y:S05]  /*2c40*/  @P3 BRA `(.L_x_26151) ;  /* 0x0000000000103947 */ /* 0x000fea0003800000 */
[----:B------:R-:W-:Y:S01]  /*2c50*/  MOV R207, RZ ;  /* 0x000000ff00cf7202 */ /* 0x000fe20000000f00 */
[----:B------:R-:W-:Y:S06]  /*2c60*/  @!P2 BRA `(.L_x_26152) ;  /* 0x000000000018a947 */ /* 0x000fec0003800000 */
[----:B-----5:R-:W-:Y:S01]  /*2c70*/  HADD2.F32 R207, -RZ, R174.H0_H0 ;  /* 0x200000aeffcf7230 */ /* 0x020fe20000004100 */
[----:B------:R-:W-:Y:S06]  /*2c80*/  BRA `(.L_x_26152) ;  /* 0x0000000000107947 */ /* 0x000fec0003800000 */
.L_x_26151:
[----:B-----5:R-:W-:Y:S02]  /*2c90*/  HADD2.F32 R207, -RZ, R170.H0_H0 ;  /* 0x200000aaffcf7230 */ /* 0x020fe40000004100 */
[----:B------:R-:W-:-:S03]  /*2ca0*/  @P2 HADD2.F32 R20, -RZ, R174.H0_H0 ;  /* 0x200000aeff142230 */ /* 0x000fc60000004100 */
[----:B------:R-:W-:-:S04]  /*2cb0*/  FMUL.FTZ R207, R207, UR7 ;  /* 0x00000007cfcf7c20 */ /* 0x000fc80008410000 */
[----:B------:R-:W-:-:S07]  /*2cc0*/  @P2 FADD.FTZ R207, R20, R207 ;  /* 0x000000cf14cf2221 */ /* 0x000fce0000010000 */
.L_x_26152:
[----:B------:R-:W-:Y:S05]  /*2cd0*/  BSYNC B1 ;  /* 0x0000000000017941 */ /* 0x000fea0003800000 */
.L_x_26150:
[----:B------:R-:W-:Y:S04]  /*2ce0*/  BSSY B1, `(.L_x_26153) ;  /* 0x000000a000017945 */ /* 0x000fe80003800000 */
[----:B------:R-:W-:Y:S05]  /*2cf0*/  @P3 BRA `(.L_x_26154) ;  /* 0x0000000000103947 */ /* 0x000fea0003800000 */
[----:B------:R-:W-:Y:S01]  /*2d00*/  HFMA2.MMA R209, -RZ, RZ, 0, 0 ;  /* 0x00000000ffd17435 */ /* 0x000fe200000001ff */
[----:B------:R-:W-:Y:S10]  /*2d10*/  @!P2 BRA `(.L_x_26155) ;  /* 0x000000000018a947 */ /* 0x000ff40003800000 */
[----:B-----5:R-:W-:Y:S01]  /*2d20*/  HADD2.F32 R209, -RZ, R174.H1_H1 ;  /* 0x300000aeffd17230 */ /* 0x020fe20000004100 */
[----:B------:R-:W-:Y:S06]  /*2d30*/  BRA `(.L_x_26155) ;  /* 0x0000000000107947 */ /* 0x000fec0003800000 */
.L_x_26154:
[----:B-----5:R-:W-:Y:S02]  /*2d40*/  HADD2.F32 R209, -RZ, R170.H1_H1 ;  /* 0x300000aaffd17230 */ /* 0x020fe40000004100 */
[----:B------:R-:W-:-:S03]  /*2d50*/  @P2 HADD2.F32 R20, -RZ, R174.H1_H1 ;  /* 0x300000aeff142230 */ /* 0x000fc60000004100 */
[----:B------:R-:W-:-:S04]  /*2d60*/  FMUL.FTZ R209, R209, UR7 ;  /* 0x00000007d1d17c20 */ /* 0x000fc80008410000 */
[----:B------:R-:W-:-:S07]  /*2d70*/  @P2 FADD.FTZ R209, R20, R209 ;  /* 0x000000d114d12221 */ /* 0x000fce0000010000 */
.L_x_26155:
[----:B------:R-:W-:Y:S05]  /*2d80*/  BSYNC B1 ;  /* 0x0000000000017941 */ /* 0x000fea0003800000 */
.L_x_26153:
[----:B------:R-:W-:Y:S04]  /*2d90*/  BSSY B1, `(.L_x_26156) ;  /* 0x000000a000017945 */ /* 0x000fe80003800000 */
[----:B------:R-:W-:Y:S05]  /*2da0*/  @P3 BRA `(.L_x_26157) ;  /* 0x0000000000103947 */ /* 0x000fea0003800000 */
[----:B------:R-:W-:Y:S01]  /*2db0*/  MOV R211, RZ ;  /* 0x000000ff00d37202 */ /* 0x000fe20000000f00 */
[----:B------:R-:W-:Y:S06]  /*2dc0*/  @!P2 BRA `(.L_x_26158) ;  /* 0x000000000018a947 */ /* 0x000fec0003800000 */
[----:B-----5:R-:W-:Y:S01]  /*2dd0*/  HADD2.F32 R211, -RZ, R175.H0_H0 ;  /* 0x200000afffd37230 */ /* 0x020fe20000004100 */
[----:B------:R-:W-:Y:S06]  /*2de0*/  BRA `(.L_x_26158) ;  /* 0x0000000000107947 */ /* 0x000fec0003800000 */
.L_x_26157:
[----:B-----5:R-:W-:Y:S02]  /*2df0*/  HADD2.F32 R211, -RZ, R171.H0_H0 ;  /* 0x200000abffd37230 */ /* 0x020fe40000004100 */
[----:B------:R-:W-:-:S03]  /*2e00*/  @P2 HADD2.F32 R20, -RZ, R175.H0_H0 ;  /* 0x200000afff142230 */ /* 0x000fc60000004100 */
[----:B------:R-:W-:-:S04]  /*2e10*/  FMUL.FTZ R211, R211, UR7 ;  /* 0x00000007d3d37c20 */ /* 0x000fc80008410000 */
[----:B------:R-:W-:-:S07]  /*2e20*/  @P2 FADD.FTZ R211, R20, R211 ;  /* 0x000000d314d32221 */ /* 0x000fce0000010000 */
.L_x_26158:
[----:B------:R-:W-:Y:S05]  /*2e30*/  BSYNC B1 ;  /* 0x0000000000017941 */ /* 0x000fea0003800000 */
.L_x_26156:
[----:B------:R-:W-:Y:S04]  /*2e40*/  BSSY B1, `(.L_x_26159) ;  /* 0x000000a000017945 */ /* 0x000fe80003800000 */
[----:B------:R-:W-:Y:S05]  /*2e50*/  @P3 BRA `(.L_x_26160) ;  /* 0x0000000000103947 */ /* 0x000fea0003800000 */
[----:B------:R-:W-:Y:S01]  /*2e60*/  HFMA2.MMA R213, -RZ, RZ, 0, 0 ;  /* 0x00000000ffd57435 */ /* 0x000fe200000001ff */
[----:B------:R-:W-:Y:S10]  /*2e70*/  @!P2 BRA `(.L_x_26161) ;  /* 0x000000000018a947 */ /* 0x000ff40003800000 */
[----:B-----5:R-:W-:Y:S01]  /*2e80*/  HADD2.F32 R213, -RZ, R175.H1_H1 ;  /* 0x300000afffd57230 */ /* 0x020fe20000004100 */
[----:B------:R-:W-:Y:S06]  /*2e90*/  BRA `(.L_x_26161) ;  /* 0x0000000000107947 */ /* 0x000fec0003800000 */
.L_x_26160:
[----:B-----5:R-:W-:Y:S02]  /*2ea0*/  HADD2.F32 R213, -RZ, R171.H1_H1 ;  /* 0x300000abffd57230 */ /* 0x020fe40000004100 */
[----:B------:R-:W-:-:S03]  /*2eb0*/  @P2 HADD2.F32 R20, -RZ, R175.H1_H1 ;  /* 0x300000afff142230 */ /* 0x000fc60000004100 */
[----:B------:R-:W-:-:S04]  /*2ec0*/  FMUL.FTZ R213, R213, UR7 ;  /* 0x00000007d5d57c20 */ /* 0x000fc80008410000 */
[----:B------:R-:W-:-:S07]  /*2ed0*/  @P2 FADD.FTZ R213, R20, R213 ;  /* 0x000000d514d52221 */ /* 0x000fce0000010000 */
.L_x_26161:
[----:B------:R-:W-:Y:S05]  /*2ee0*/  BSYNC B1 ;  /* 0x0000000000017941 */ /* 0x000fea0003800000 */
.L_x_26159:
        /* <DEDUP_REMOVED lines=9> */
.L_x_26137:
[----:B------:R-:W-:Y:S05]  /*2f80*/  BSYNC B0 ;  /* 0x0000000000007941 */ /* 0x000fea0003800000 */
.L_x_26136:
        /* <DEDUP_REMOVED lines=18> */
.L_x_26165:
[----:B-----5:R-:W-:Y:S02]  /*30b0*/  HADD2.F32 R215, -RZ, R168.H0_H0 ;  /* 0x200000a8ffd77230 */ /* 0x020fe40000004100 */
[----:B------:R-:W-:-:S03]  /*30c0*/  @P2 HADD2.F32 R20, -RZ, R172.H0_H0 ;  /* 0x200000acff142230 */ /* 0x000fc60000004100 */
[----:B------:R-:W-:-:S04]  /*30d0*/  FMUL.FTZ R215, R215, UR7 ;  /* 0x00000007d7d77c20 */ /* 0x000fc80008410000 */
[----:B------:R-:W-:-:S07]  /*30e0*/  @P2 FADD.FTZ R215, R20, R215 ;  /* 0x000000d714d72221 */ /* 0x000fce0000010000 */
.L_x_26166:
[----:B------:R-:W-:Y:S05]  /*30f0*/  BSYNC B1 ;  /* 0x0000000000017941 */ /* 0x000fea0003800000 */
.L_x_26164:
[----:B------:R-:W-:Y:S04]  /*3100*/  BSSY B1, `(.L_x_26167) ;  /* 0x000000a000017945 */ /* 0x000fe80003800000 */
[----:B------:R-:W-:Y:S05]  /*3110*/  @P3 BRA `(.L_x_26168) ;  /* 0x0000000000103947 */ /* 0x000fea0003800000 */
[----:B------:R-:W-:Y:S01]  /*3120*/  HFMA2.MMA R217, -RZ, RZ, 0, 0 ;  /* 0x00000000ffd97435 */ /* 0x000fe200000001ff */
[----:B------:R-:W-:Y:S10]  /*3130*/  @!P2 BRA `(.L_x_26169) ;  /* 0x000000000018a947 */ /* 0x000ff40003800000 */
[----:B-----5:R-:W-:Y:S01]  /*3140*/  HADD2.F32 R217, -RZ, R172.H1_H1 ;  /* 0x300000acffd97230 */ /* 0x020fe20000004100 */
[----:B------:R-:W-:Y:S06]  /*3150*/  BRA `(.L_x_26169) ;  /* 0x0000000000107947 */ /* 0x000fec0003800000 */
.L_x_26168:
[----:B-----5:R-:W-:Y:S02]  /*3160*/  HADD2.F32 R217, -RZ, R168.H1_H1 ;  /* 0x300000a8ffd97230 */ /* 0x020fe40000004100 */
[----:B------:R-:W-:-:S03]  /*3170*/  @P2 HADD2.F32 R20, -RZ, R172.H1_H1 ;  /* 0x300000acff142230 */ /* 0x000fc60000004100 */
[----:B------:R-:W-:-:S04]  /*3180*/  FMUL.FTZ R217, R217, UR7 ;  /* 0x00000007d9d97c20 */ /* 0x000fc80008410000 */
[----:B------:R-:W-:-:S07]  /*3190*/  @P2 FADD.FTZ R217, R20, R217 ;  /* 0x000000d914d92221 */ /* 0x000fce0000010000 */
.L_x_26169:
[----:B------:R-:W-:Y:S05]  /*31a0*/  BSYNC B1 ;  /* 0x0000000000017941 */ /* 0x000fea0003800000 */
.L_x_26167:
[----:B------:R-:W-:Y:S04]  /*31b0*/  BSSY B1, `(.L_x_26170) ;  /* 0x000000a000017945 */ /* 0x000fe80003800000 */
[----:B------:R-:W-:Y:S05]  /*31c0*/  @P3 BRA `(.L_x_26171) ;  /* 0x0000000000103947 */ /* 0x000fea0003800000 */
[----:B------:R-:W-:Y:S01]  /*31d0*/  MOV R219, RZ ;  /* 0x000000ff00db7202 */ /* 0x000fe20000000f00 */
[----:B------:R-:W-:Y:S06]  /*31e0*/  @!P2 BRA `(.L_x_26172) ;  /* 0x000000000018a947 */ /* 0x000fec0003800000 */
[----:B-----5:R-:W-:Y:S01]  /*31f0*/  HADD2.F32 R219, -RZ, R173.H0_H0 ;  /* 0x200000adffdb7230 */ /* 0x020fe20000004100 */
[----:B------:R-:W-:Y:S06]  /*3200*/  BRA `(.L_x_26172) ;  /* 0x0000000000107947 */ /* 0x000fec0003800000 */
.L_x_26171:
[----:B-----5:R-:W-:Y:S02]  /*3210*/  HADD2.F32 R219, -RZ, R169.H0_H0 ;  /* 0x200000a9ffdb7230 */ /* 0x020fe40000004100 */
[----:B------:R-:W-:-:S03]  /*3220*/  @P2 HADD2.F32 R20, -RZ, R173.H0_H0 ;  /* 0x200000adff142230 */ /* 0x000fc60000004100 */
[----:B------:R-:W-:-:S04]  /*3230*/  FMUL.FTZ R219, R219, UR7 ;  /* 0x00000007dbdb7c20 */ /* 0x000fc80008410000 */
[----:B------:R-:W-:-:S07]  /*3240*/  @P2 FADD.FTZ R219, R20, R219 ;  /* 0x000000db14db2221 */ /* 0x000fce0000010000 */
.L_x_26172:
[----:B------:R-:W-:Y:S05]  /*3250*/  BSYNC B1 ;  /* 0x0000000000017941 */ /* 0x000fea0003800000 */
.L_x_26170:
[----:B------:R-:W-:Y:S04]  /*3260*/  BSSY B1, `(.L_x_26173) ;  /* 0x000000a000017945 */ /* 0x000fe80003800000 */
[----:B------:R-:W-:Y:S05]  /*3270*/  @P3 BRA `(.L_x_26174) ;  /* 0x0000000000103947 */ /* 0x000fea0003800000 */
[----:B------:R-:W-:Y:S01]  /*3280*/  HFMA2.MMA R221, -RZ, RZ, 0, 0 ;  /* 0x00000000ffdd7435 */ /* 0x000fe200000001ff */
[----:B------:R-:W-:Y:S10]  /*3290*/  @!P2 BRA `(.L_x_26175) ;  /* 0x000000000018a947 */ /* 0x000ff40003800000 */
[----:B-----5:R-:W-:Y:S01]  /*32a0*/  HADD2.F32 R221, -RZ, R173.H1_H1 ;  /* 0x300000adffdd7230 */ /* 0x020fe20000004100 */
[----:B------:R-:W-:Y:S06]  /*32b0*/  BRA `(.L_x_26175) ;  /* 0x0000000000107947 */ /* 0x000fec0003800000 */
.L_x_26174:
[----:B-----5:R-:W-:Y:S02]  /*32c0*/  HADD2.F32 R221, -RZ, R169.H1_H1 ;  /* 0x300000a9ffdd7230 */ /* 0x020fe40000004100 */
[----:B------:R-:W-:-:S03]  /*32d0*/  @P2 HADD2.F32 R20, -RZ, R173.H1_H1 ;  /* 0x300000adff142230 */ /* 0x000fc60000004100 */
[----:B------:R-:W-:-:S04]  /*32e0*/  FMUL.FTZ R221, R221, UR7 ;  /* 0x00000007dddd7c20 */ /* 0x000fc80008410000 */
[----:B------:R-:W-:-:S07]  /*32f0*/  @P2 FADD.FTZ R221, R20, R221 ;  /* 0x000000dd14dd2221 */ /* 0x000fce0000010000 */
.L_x_26175:
[----:B------:R-:W-:Y:S05]  /*3300*/  BSYNC B1 ;  /* 0x0000000000017941 */ /* 0x000fea0003800000 */
.L_x_26173:
[----:B------:R-:W-:Y:S04]  /*3310*/  BSSY B1, `(.L_x_26176) ;  /* 0x000000a000017945 */ /* 0x000fe80003800000 */
[----:B------:R-:W-:Y:S05]  /*3320*/  @P3 BRA `(.L_x_26177) ;  /* 0x0000000000103947 */ /* 0x000fea0003800000 */
[----:B------:R-:W-:Y:S01]  /*3330*/  MOV R223, RZ ;  /* 0x000000ff00df7202 */ /* 0x000fe20000000f00 */
[----:B------:R-:W-:Y:S06]  /*3340*/  @!P2 BRA `(.L_x_26178) ;  /* 0x000000000018a947 */ /* 0x000fec0003800000 */
[----:B-----5:R-:W-:Y:S01]  /*3350*/  HADD2.F32 R223, -RZ, R174.H0_H0 ;  /* 0x200000aeffdf7230 */ /* 0x020fe20000004100 */
[----:B------:R-:W-:Y:S06]  /*3360*/  BRA `(.L_x_26178) ;  /* 0x0000000000107947 */ /* 0x000fec0003800000 */
.L_x_26177:
[----:B-----5:R-:W-:Y:S02]  /*3370*/  HADD2.F32 R223, -RZ, R170.H0_H0 ;  /* 0x200000aaffdf7230 */ /* 0x020fe40000004100 */
[----:B------:R-:W-:-:S03]  /*3380*/  @P2 HADD2.F32 R20, -RZ, R174.H0_H0 ;  /* 0x200000aeff142230 */ /* 0x000fc60000004100 */
[----:B------:R-:W-:-:S04]  /*3390*/  FMUL.FTZ R223, R223, UR7 ;  /* 0x00000007dfdf7c20 */ /* 0x000fc80008410000 */
[----:B------:R-:W-:-:S07]  /*33a0*/  @P2 FADD.FTZ R223, R20, R223 ;  /* 0x000000df14df2221 */ /* 0x000fce0000010000 */
.L_x_26178:
[----:B------:R-:W-:Y:S05]  /*33b0*/  BSYNC B1 ;  /* 0x0000000000017941 */ /* 0x000fea0003800000 */
.L_x_26176:
[----:B------:R-:W-:Y:S04]  /*33c0*/  BSSY B1, `(.L_x_26179) ;  /* 0x000000a000017945 */ /* 0x000fe80003800000 */
[----:B------:R-:W-:Y:S05]  /*33d0*/  @P3 BRA `(.L_x_26180) ;  /* 0x0000000000103947 */ /* 0x000fea0003800000 */
[----:B------:R-:W-:Y:S01]  /*33e0*/  HFMA2.MMA R225, -RZ, RZ, 0, 0 ;  /* 0x00000000ffe17435 */ /* 0x000fe200000001ff */
[----:B------:R-:W-:Y:S10]  /*33f0*/  @!P2 BRA `(.L_x_26181) ;  /* 0x000000000018a947 */ /* 0x000ff40003800000 */
[----:B-----5:R-:W-:Y:S01]  /*3400*/  HADD2.F32 R225, -RZ, R174.H1_H1 ;  /* 0x300000aeffe17230 */ /* 0x020fe20000004100 */
[----:B------:R-:W-:Y:S06]  /*3410*/  BRA `(.L_x_26181) ;  /* 0x0000000000107947 */ /* 0x000fec0003800000 */
.L_x_26180:
[----:B-----5:R-:W-:Y:S02]  /*3420*/  HADD2.F32 R225, -RZ, R170.H1_H1 ;  /* 0x300000aaffe17230 */ /* 0x020fe40000004100 */
[----:B------:R-:W-:-:S03]  /*3430*/  @P2 HADD2.F32 R20, -RZ, R174.H1_H1 ;  /* 0x300000aeff142230 */ /* 0x000fc60000004100 */
[----:B------:R-:W-:-:S04]  /*3440*/  FMUL.FTZ R225, R225, UR7 ;  /* 0x00000007e1e17c20 */ /* 0x000fc80008410000 */
[----:B------:R-:W-:-:S07]  /*3450*/  @P2 FADD.FTZ R225, R20, R225 ;  /* 0x000000e114e12221 */ /* 0x000fce0000010000 */
.L_x_26181:
[----:B------:R-:W-:Y:S05]  /*3460*/  BSYNC B1 ;  /* 0x0000000000017941 */ /* 0x000fea0003800000 */
.L_x_26179:
[----:B------:R-:W-:Y:S04]  /*3470*/  BSSY B1, `(.L_x_26182) ;  /* 0x000000a000017945 */ /* 0x000fe80003800000 */
[----:B------:R-:W-:Y:S05]  /*3480*/  @P3 BRA `(.L_x_26183) ;  /* 0x0000000000103947 */ /* 0x000fea0003800000 */
[----:B------:R-:W-:Y:S01]  /*3490*/  MOV R227, RZ ;  /* 0x000000ff00e37202 */ /* 0x000fe20000000f00 */
[----:B------:R-:W-:Y:S06]  /*34a0*/  @!P2 BRA `(.L_x_26184) ;  /* 0x000000000018a947 */ /* 0x000fec0003800000 */
[----:B-----5:R-:W-:Y:S01]  /*34b0*/  HADD2.F32 R227, -RZ, R175.H0_H0 ;  /* 0x200000afffe37230 */ /* 0x020fe20000004100 */
[----:B------:R-:W-:Y:S06]  /*34c0*/  BRA `(.L_x_26184) ;  /* 0x0000000000107947 */ /* 0x000fec0003800000 */
.L_x_26183:
[----:B-----5:R-:W-:Y:S02]  /*34d0*/  HADD2.F32 R227, -RZ, R171.H0_H0 ;  /* 0x200000abffe37230 */ /* 0x020fe40000004100 */
[----:B------:R-:W-:-:S03]  /*34e0*/  @P2 HADD2.F32 R20, -RZ, R175.H0_H0 ;  /* 0x200000afff142230 */ /* 0x000fc60000004100 */
[----:B------:R-:W-:-:S04]  /*34f0*/  FMUL.FTZ R227, R227, UR7 ;  /* 0x00000007e3e37c20 */ /* 0x000fc80008410000 */
[----:B------:R-:W-:-:S07]  /*3500*/  @P2 FADD.FTZ R227, R20, R227 ;  /* 0x000000e314e32221 */ /* 0x000fce0000010000 */
.L_x_26184:
[----:B------:R-:W-:Y:S05]  /*3510*/  BSYNC B1 ;  /* 0x0000000000017941 */ /* 0x000fea0003800000 */
.L_x_26182:
[----:B------:R-:W-:Y:S04]  /*3520*/  BSSY B1, `(.L_x_26185) ;  /* 0x000000a000017945 */ /* 0x000fe80003800000 */
[----:B------:R-:W-:Y:S05]  /*3530*/  @P3 BRA `(.L_x_26186) ;  /* 0x0000000000103947 */ /* 0x000fea0003800000 */
[----:B------:R-:W-:Y:S01]  /*3540*/  HFMA2.MMA R229, -RZ, RZ, 0, 0 ;  /* 0x00000000ffe57435 */ /* 0x000fe200000001ff */
[----:B------:R-:W-:Y:S10]  /*3550*/  @!P2 BRA `(.L_x_26187) ;  /* 0x000000000018a947 */ /* 0x000ff40003800000 */
[----:B-----5:R-:W-:Y:S01]  /*3560*/  HADD2.F32 R229, -RZ, R175.H1_H1 ;  /* 0x300000afffe57230 */ /* 0x020fe20000004100 */
[----:B------:R-:W-:Y:S06]  /*3570*/  BRA `(.L_x_26187) ;  /* 0x0000000000107947 */ /* 0x000fec0003800000 */
.L_x_26186:
[----:B-----5:R-:W-:Y:S02]  /*3580*/  HADD2.F32 R229, -RZ, R171.H1_H1 ;  /* 0x300000abffe57230 */ /* 0x020fe40000004100 */
[----:B------:R-:W-:-:S03]  /*3590*/  @P2 HADD2.F32 R20, -RZ, R175.H1_H1 ;  /* 0x300000afff142230 */ /* 0x000fc60000004100 */
[----:B------:R-:W-:-:S04]  /*35a0*/  FMUL.FTZ R229, R229, UR7 ;  /* 0x00000007e5e57c20 */ /* 0x000fc80008410000 */
[----:B------:R-:W-:-:S07]  /*35b0*/  @P2 FADD.FTZ R229, R20, R229 ;  /* 0x000000e514e52221 */ /* 0x000fce0000010000 */
.L_x_26187:
[----:B------:R-:W-:Y:S05]  /*35c0*/  BSYNC B1 ;  /* 0x0000000000017941 */ /* 0x000fea0003800000 */
.L_x_26185:
        /* <DEDUP_REMOVED lines=9> */
.L_x_26163:
[----:B------:R-:W-:Y:S05]  /*3660*/  BSYNC B0 ;  /* 0x0000000000007941 */ /* 0x000fea0003800000 */
.L_x_26162:
        /* <DEDUP_REMOVED lines=18> */
.L_x_26191:
[----:B-----5:R-:W-:Y:S02]  /*3790*/  HADD2.F32 R231, -RZ, R168.H0_H0 ;  /* 0x200000a8ffe77230 */ /* 0x020fe40000004100 */
[----:B------:R-:W-:-:S03]  /*37a0*/  @P1 HADD2.F32 R16, -RZ, R172.H0_H0 ;  /* 0x200000acff101230 */ /* 0x000fc60000004100 */
[----:B------:R-:W-:-:S04]  /*37b0*/  FMUL.FTZ R231, R231, UR7 ;  /* 0x00000007e7e77c20 */ /* 0x000fc80008410000 */
[----:B------:R-:W-:-:S07]  /*37c0*/  @P1 FADD.FTZ R231, R16, R231 ;  /* 0x000000e710e71221 */ /* 0x000fce0000010000 */
.L_x_26192:
[----:B------:R-:W-:Y:S05]  /*37d0*/  BSYNC B1 ;  /* 0x0000000000017941 */ /* 0x000fea0003800000 */
.L_x_26190:
[----:B------:R-:W-:Y:S04]  /*37e0*/  BSSY B1, `(.L_x_26193) ;  /* 0x000000a000017945 */ /* 0x000fe80003800000 */
[----:B------:R-:W-:Y:S05]  /*37f0*/  @P2 BRA `(.L_x_26194) ;  /* 0x0000000000102947 */ /* 0x000fea0003800000 */
[----:B------:R-:W-:Y:S01]  /*3800*/  HFMA2.MMA R233, -RZ, RZ, 0, 0 ;  /* 0x00000000ffe97435 */ /* 0x000fe200000001ff */
[----:B------:R-:W-:Y:S10]  /*3810*/  @!P1 BRA `(.L_x_26195) ;  /* 0x0000000000189947 */ /* 0x000ff40003800000 */
[----:B-----5:R-:W-:Y:S01]  /*3820*/  HADD2.F32 R233, -RZ, R172.H1_H1 ;  /* 0x300000acffe97230 */ /* 0x020fe20000004100 */
[----:B------:R-:W-:Y:S06]  /*3830*/  BRA `(.L_x_26195) ;  /* 0x0000000000107947 */ /* 0x000fec0003800000 */
.L_x_26194:
[----:B-----5:R-:W-:Y:S02]  /*3840*/  HADD2.F32 R233, -RZ, R168.H1_H1 ;  /* 0x300000a8ffe97230 */ /* 0x020fe40000004100 */
[----:B------:R-:W-:-:S03]  /*3850*/  @P1 HADD2.F32 R16, -RZ, R172.H1_H1 ;  /* 0x300000acff101230 */ /* 0x000fc60000004100 */
[----:B------:R-:W-:-:S04]  /*3860*/  FMUL.FTZ R233, R233, UR7 ;  /* 0x00000007e9e97c20 */ /* 0x000fc80008410000 */
[----:B------:R-:W-:-:S07]  /*3870*/  @P1 FADD.FTZ R233, R16, R233 ;  /* 0x000000e910e91221 */ /* 0x000fce0000010000 */
.L_x_26195:
[----:B------:R-:W-:Y:S05]  /*3880*/  BSYNC B1 ;  /* 0x0000000000017941 */ /* 0x000fea0003800000 */
.L_x_26193:
[----:B------:R-:W-:Y:S04]  /*3890*/  BSSY B1, `(.L_x_26196) ;  /* 0x000000a000017945 */ /* 0x000fe80003800000 */
[----:B------:R-:W-:Y:S05]  /*38a0*/  @P2 BRA `(.L_x_26197) ;  /* 0x0000000000102947 */ /* 0x000fea0003800000 */
[----:B------:R-:W-:Y:S01]  /*38b0*/  MOV R235, RZ ;  /* 0x000000ff00eb7202 */ /* 0x000fe20000000f00 */
[----:B------:R-:W-:Y:S06]  /*38c0*/  @!P1 BRA `(.L_x_26198) ;  /* 0x0000000000189947 */ /* 0x000fec0003800000 */
[----:B-----5:R-:W-:Y:S01]  /*38d0*/  HADD2.F32 R235, -RZ, R173.H0_H0 ;  /* 0x200000adffeb7230 */ /* 0x020fe20000004100 */
[----:B------:R-:W-:Y:S06]  /*38e0*/  BRA `(.L_x_26198) ;  /* 0x0000000000107947 */ /* 0x000fec0003800000 */
.L_x_26197:
[----:B-----5:R-:W-:Y:S02]  /*38f0*/  HADD2.F32 R235, -RZ, R169.H0_H0 ;  /* 0x200000a9ffeb7230 */ /* 0x020fe40000004100 */
[----:B------:R-:W-:-:S03]  /*3900*/  @P1 HADD2.F32 R16, -RZ, R173.H0_H0 ;  /* 0x200000adff101230 */ /* 0x000fc60000004100 */
[----:B------:R-:W-:-:S04]  /*3910*/  FMUL.FTZ R235, R235, UR7 ;  /* 0x00000007ebeb7c20 */ /* 0x000fc80008410000 */
[----:B------:R-:W-:-:S07]  /*3920*/  @P1 FADD.FTZ R235, R16, R235 ;  /* 0x000000eb10eb1221 */ /* 0x000fce0000010000 */
.L_x_26198:
[----:B------:R-:W-:Y:S05]  /*3930*/  BSYNC B1 ;  /* 0x0000000000017941 */ /* 0x000fea0003800000 */
.L_x_26196:
[----:B------:R-:W-:Y:S04]  /*3940*/  BSSY B1, `(.L_x_26199) ;  /* 0x000000a000017945 */ /* 0x000fe80003800000 */
[----:B------:R-:W-:Y:S05]  /*3950*/  @P2 BRA `(.L_x_26200) ;  /* 0x0000000000102947 */ /* 0x000fea0003800000 */
[----:B------:R-:W-:Y:S01]  /*3960*/  HFMA2.MMA R237, -RZ, RZ, 0, 0 ;  /* 0x00000000ffed7435 */ /* 0x000fe200000001ff */
[----:B------:R-:W-:Y:S10]  /*3970*/  @!P1 BRA `(.L_x_26201) ;  /* 0x0000000000189947 */ /* 0x000ff40003800000 */
[----:B-----5:R-:W-:Y:S01]  /*3980*/  HADD2.F32 R237, -RZ, R173.H1_H1 ;  /* 0x300000adffed7230 */ /* 0x020fe20000004100 */
[----:B------:R-:W-:Y:S06]  /*3990*/  BRA `(.L_x_26201) ;  /* 0x0000000000107947 */ /* 0x000fec0003800000 */
.L_x_26200:
[----:B-----5:R-:W-:Y:S02]  /*39a0*/  HADD2.F32 R237, -RZ, R169.H1_H1 ;  /* 0x300000a9ffed7230 */ /* 0x020fe40000004100 */
[----:B------:R-:W-:-:S03]  /*39b0*/  @P1 HADD2.F32 R16, -RZ, R173.H1_H1 ;  /* 0x300000adff101230 */ /* 0x000fc60000004100 */
[----:B------:R-:W-:-:S04]  /*39c0*/  FMUL.FTZ R237, R237, UR7 ;  /* 0x00000007eded7c20 */ /* 0x000fc80008410000 */
[----:B------:R-:W-:-:S07]  /*39d0*/  @P1 FADD.FTZ R237, R16, R237 ;  /* 0x000000ed10ed1221 */ /* 0x000fce0000010000 */
.L_x_26201:
[----:B------:R-:W-:Y:S05]  /*39e0*/  BSYNC B1 ;  /* 0x0000000000017941 */ /* 0x000fea0003800000 */
.L_x_26199:
[----:B------:R-:W-:Y:S04]  /*39f0*/  BSSY B1, `(.L_x_26202) ;  /* 0x000000a000017945 */ /* 0x000fe80003800000 */
[----:B------:R-:W-:Y:S05]  /*3a00*/  @P2 BRA `(.L_x_26203) ;  /* 0x0000000000102947 */ /* 0x000fea0003800000 */
[----:B------:R-:W-:Y:S01]  /*3a10*/  MOV R239, RZ ;  /* 0x000000ff00ef7202 */ /* 0x000fe20000000f00 */
[----:B------:R-:W-:Y:S06]  /*3a20*/  @!P1 BRA `(.L_x_26204) ;  /* 0x0000000000189947 */ /* 0x000fec0003800000 */
[----:B-----5:R-:W-:Y:S01]  /*3a30*/  HADD2.F32 R239, -RZ, R174.H0_H0 ;  /* 0x200000aeffef7230 */ /* 0x020fe20000004100 */
[----:B------:R-:W-:Y:S06]  /*3a40*/  BRA `(.L_x_26204) ;  /* 0x0000000000107947 */ /* 0x000fec0003800000 */
.L_x_26203:
[----:B-----5:R-:W-:Y:S02]  /*3a50*/  HADD2.F32 R239, -RZ, R170.H0_H0 ;  /* 0x200000aaffef7230 */ /* 0x020fe40000004100 */
[----:B------:R-:W-:-:S03]  /*3a60*/  @P1 HADD2.F32 R16, -RZ, R174.H0_H0 ;  /* 0x200000aeff101230 */ /* 0x000fc60000004100 */
[----:B------:R-:W-:-:S04]  /*3a70*/  FMUL.FTZ R239, R239, UR7 ;  /* 0x00000007efef7c20 */ /* 0x000fc80008410000 */
[----:B------:R-:W-:-:S07]  /*3a80*/  @P1 FADD.FTZ R239, R16, R239 ;  /* 0x000000ef10ef1221 */ /* 0x000fce0000010000 */
.L_x_26204:
[----:B------:R-:W-:Y:S05]  /*3a90*/  BSYNC B1 ;  /* 0x0000000000017941 */ /* 0x000fea0003800000 */
.L_x_26202:
[----:B------:R-:W-:Y:S04]  /*3aa0*/  BSSY B1, `(.L_x_26205) ;  /* 0x000000a000017945 */ /* 0x000fe80003800000 */
[----:B------:R-:W-:Y:S05]  /*3ab0*/  @P2 BRA `(.L_x_26206) ;  /* 0x0000000000102947 */ /* 0x000fea0003800000 */
[----:B------:R-:W-:Y:S01]  /*3ac0*/  HFMA2.MMA R243, -RZ, RZ, 0, 0 ;  /* 0x00000000fff37435 */ /* 0x000fe200000001ff */
[----:B------:R-:W-:Y:S10]  /*3ad0*/  @!P1 BRA `(.L_x_26207) ;  /* 0x0000000000189947 */ /* 0x000ff40003800000 */
[----:B-----5:R-:W-:Y:S01]  /*3ae0*/  HADD2.F32 R243, -RZ, R174.H1_H1 ;  /* 0x300000aefff37230 */ /* 0x020fe20000004100 */
[----:B------:R-:W-:Y:S06]  /*3af0*/  BRA `(.L_x_26207) ;  /* 0x0000000000107947 */ /* 0x000fec0003800000 */
.L_x_26206:
[----:B-----5:R-:W-:Y:S02]  /*3b00*/  HADD2.F32 R243, -RZ, R170.H1_H1 ;  /* 0x300000aafff37230 */ /* 0x020fe40000004100 */
[----:B------:R-:W-:-:S03]  /*3b10*/  @P1 HADD2.F32 R16, -RZ, R174.H1_H1 ;  /* 0x300000aeff101230 */ /* 0x000fc60000004100 */
[----:B------:R-:W-:-:S04]  /*3b20*/  FMUL.FTZ R243, R243, UR7 ;  /* 0x00000007f3f37c20 */ /* 0x000fc80008410000 */
[----:B------:R-:W-:-:S07]  /*3b30*/  @P1 FADD.FTZ R243, R16, R243 ;  /* 0x000000f310f31221 */ /* 0x000fce0000010000 */
.L_x_26207:
[----:B------:R-:W-:Y:S05]  /*3b40*/  BSYNC B1 ;  /* 0x0000000000017941 */ /* 0x000fea0003800000 */
.L_x_26205:
[----:B------:R-:W-:Y:S04]  /*3b50*/  BSSY B1, `(.L_x_26208) ;  /* 0x000000a000017945 */ /* 0x000fe80003800000 */
[----:B------:R-:W-:Y:S05]  /*3b60*/  @P2 BRA `(.L_x_26209) ;  /* 0x0000000000102947 */ /* 0x000fea0003800000 */
[----:B------:R-:W-:Y:S01]  /*3b70*/  MOV R245, RZ ;  /* 0x000000ff00f57202 */ /* 0x000fe20000000f00 */
[----:B------:R-:W-:Y:S06]  /*3b80*/  @!P1 BRA `(.L_x_26210) ;  /* 0x0000000000189947 */ /* 0x000fec0003800000 */
[----:B-----5:R-:W-:Y:S01]  /*3b90*/  HADD2.F32 R245, -RZ, R175.H0_H0 ;  /* 0x200000affff57230 */ /* 0x020fe20000004100 */
[----:B------:R-:W-:Y:S06]  /*3ba0*/  BRA `(.L_x_26210) ;  /* 0x0000000000107947 */ /* 0x000fec0003800000 */
.L_x_26209:
[----:B-----5:R-:W-:Y:S02]  /*3bb0*/  HADD2.F32 R245, -RZ, R171.H0_H0 ;  /* 0x200000abfff57230 */ /* 0x020fe40000004100 */
[----:B------:R-:W-:-:S03]  /*3bc0*/  @P1 HADD2.F32 R16, -RZ, R175.H0_H0 ;  /* 0x200000afff101230 */ /* 0x000fc60000004100 */
[----:B------:R-:W-:-:S04]  /*3bd0*/  FMUL.FTZ R245, R245, UR7 ;  /* 0x00000007f5f57c20 */ /* 0x000fc80008410000 */
[----:B------:R-:W-:-:S07]  /*3be0*/  @P1 FADD.FTZ R245, R16, R245 ;  /* 0x000000f510f51221 */ /* 0x000fce0000010000 */
.L_x_26210:
[----:B------:R-:W-:Y:S05]  /*3bf0*/  BSYNC B1 ;  /* 0x0000000000017941 */ /* 0x000fea0003800000 */
.L_x_26208:
[----:B------:R-:W-:Y:S04]  /*3c00*/  BSSY B1, `(.L_x_26211) ;  /* 0x000000a000017945 */ /* 0x000fe80003800000 */
[----:B------:R-:W-:Y:S05]  /*3c10*/  @P2 BRA `(.L_x_26212) ;  /* 0x0000000000102947 */ /* 0x000fea0003800000 */
[----:B------:R-:W-:Y:S01]  /*3c20*/  HFMA2.MMA R9, -RZ, RZ, 0, 0 ;  /* 0x00000000ff097435 */ /* 0x000fe200000001ff */
[----:B------:R-:W-:Y:S10]  /*3c30*/  @!P1 BRA `(.L_x_26213) ;  /* 0x0000000000189947 */ /* 0x000ff40003800000 */
[----:B-----5:R-:W-:Y:S01]  /*3c40*/  HADD2.F32 R9, -RZ, R175.H1_H1 ;  /* 0x300000afff097230 */ /* 0x020fe20000004100 */
[----:B------:R-:W-:Y:S06]  /*3c50*/  BRA `(.L_x_26213) ;  /* 0x0000000000107947 */ /* 0x000fec0003800000 */
.L_x_26212:
[----:B-----5:R-:W-:Y:S02]  /*3c60*/  HADD2.F32 R9, -RZ, R171.H1_H1 ;  /* 0x300000abff097230 */ /* 0x020fe40000004100 */
[----:B------:R-:W-:-:S03]  /*3c70*/  @P1 HADD2.F32 R16, -RZ, R175.H1_H1 ;  /* 0x300000afff101230 */ /* 0x000fc60000004100 */
[----:B------:R-:W-:-:S04]  /*3c80*/  FMUL.FTZ R9, R9, UR7 ;  /* 0x0000000709097c20 */ /* 0x000fc80008410000 */
[----:B------:R-:W-:-:S07]  /*3c90*/  @P1 FADD.FTZ R9, R16, R9 ;  /* 0x0000000910091221 */ /* 0x000fce0000010000 */
.L_x_26213:
[----:B------:R-:W-:Y:S05]  /*3ca0*/  BSYNC B1 ;  /* 0x0000000000017941 */ /* 0x000fea0003800000 */
.L_x_26211:
[----:B------:R-:W1:Y:S01]  /*3cb0*/  LDC.64 R240, c[0x0][0x238] ;  /* 0x00008e00fff07b82 */ /* 0x000e620000000a00 */
[----:B------:R-:W-:Y:S02]  /*3cc0*/  F2FP.F16.F32.PACK_AB R179, R9, R245 ;  /* 0x000000f509b3723e */ /* 0x000fe400000000ff */
[----:B------:R-:W-:Y:S02]  /*3cd0*/  F2FP.F16.F32.PACK_AB R178, R243, R239 ;  /* 0x000000eff3b2723e */ /* 0x000fe400000000ff */
[----:B------:R-:W-:Y:S02]  /*3ce0*/  F2FP.F16.F32.PACK_AB R177, R237, R235 ;  /* 0x000000ebedb1723e */ /* 0x000fe400000000ff */
[----:B------:R-:W-:Y:S01]  /*3cf0*/  F2FP.F16.F32.PACK_AB R176, R233, R231 ;  /* 0x000000e7e9b0723e */ /* 0x000fe200000000ff */
[----:B-1----:R-:W-:-:S05]  /*3d00*/  IMAD.WIDE.U32 R240, R247, 0x10, R240 ;  /* 0x00000010f7f07825 */ /* 0x002fca00078e00f0 */
[----:B------:R1:W-:Y:S02]  /*3d10*/  STG.E.128 desc[UR4][R240.64], R176 ;  /* 0x000000b0f0007986 */ /* 0x0003e4000c101d04 */
.L_x_26189:
[----:B------:R-:W-:Y:S05]  /*3d20*/  BSYNC B0 ;  /* 0x0000000000007941 */ /* 0x000fea0003800000 */
.L_x_26188:
        /* <DEDUP_REMOVED lines=210> */
.L_x_26240:
        /* <DEDUP_REMOVED lines=117> */
.L_x_26218:
[----:B------:R-:W-:Y:S05]  /*51a0*/  BSYNC B1 ;  /* 0x0000000000017941 */ /* 0x000fea0003800000 */
.L_x_26217:
        /* <DEDUP_REMOVED lines=35> */
.L_x_26220:
[----:B------:R-:W-:Y:S05]  /*53e0*/  BSYNC B1 ;  /* 0x0000000000017941 */ /* 0x000fea0003800000 */
.L_x_26219:
        /* <DEDUP_REMOVED lines=35> */
.L_x_26222:
[----:B------:R-:W-:Y:S05]  /*5620*/  BSYNC B1 ;  /* 0x0000000000017941 */ /* 0x000fea0003800000 */
.L_x_26221:
        /* <DEDUP_REMOVED lines=35> */
.L_x_26224:
[----:B------:R-:W-:Y:S05]  /*5860*/  BSYNC B1 ;  /* 0x0000000000017941 */ /* 0x000fea0003800000 */
.L_x_26223:
        /* <DEDUP_REMOVED lines=35> */
.L_x_26226:
[----:B------:R-:W-:Y:S05]  /*5aa0*/  BSYNC B1 ;  /* 0x0000000000017941 */ /* 0x000fea0003800000 */
.L_x_26225:
        /* <DEDUP_REMOVED lines=35> */
.L_x_26228:
[----:B------:R-:W-:Y:S05]  /*5ce0*/  BSYNC B1 ;  /* 0x0000000000017941 */ /* 0x000fea0003800000 */
.L_x_26227:
        /* <DEDUP_REMOVED lines=33> */
.L_x_26216:
[----:B------:R-:W-:Y:S05]  /*5f00*/  BSYNC B0 ;  /* 0x0000000000007941 */ /* 0x000fea0003800000 */
.L_x_26215:
[----:B------:R-:W-:Y:S02]  /*5f10*/  LOP3.LUT P1, RZ, R4, 0x2, RZ, 0xc0, !PT ;  /* 0x0000000204ff7812 */ /* 0x000fe4000782c0ff */
[----:B------:R-:W-:Y:S02]  /*5f20*/  IADD3 R5, R5, UR12, RZ ;  /* 0x0000000c05057c10 */ /* 0x000fe4000fffe0ff */
[----:B------:R-:W-:Y:S02]  /*5f30*/  SEL R14, RZ, 0x1, P1 ;  /* 0x00000001ff0e7807 */ /* 0x000fe40000800000 */
[----:B------:R-:W-:-:S13]  /*5f40*/  ISETP.GE.AND P1, PT, R5, UR13, PT ;  /* 0x0000000d05007c0c */ /* 0x000fda000bf26270 */
[----:B------:R-:W-:Y:S05]  /*5f50*/  @!P1 BRA `(.L_x_26229) ;  /* 0xffffffac002c9947 */ /* 0x000fea000383ffff */
[----:B------:R-:W-:Y:S05]  /*5f60*/  EXIT ;  /* 0x000000000000794d */ /* 0x000fea0003800000 */
.L_x_26214:
[----:B------:R-:W-:Y:S01]  /*5f70*/  HFMA2.MMA R28, -RZ, RZ, 0, 5.9604644775390625e-08 ;  /* 0x00000001ff1c7435 */ /* 0x000fe200000001ff */
[----:B------:R-:W-:Y:S02]  /*5f80*/  MOV R247, R20 ;  /* 0x0000001400f77202 */ /* 0x000fe40000000f00 */
[----:B------:R-:W-:Y:S02]  /*5f90*/  MOV R249, 0x1f ;  /* 0x0000001f00f97802 */ /* 0x000fe40000000f00 */
[----:B------:R-:W-:-:S07]  /*5fa0*/  MOV R26, 0xffffffff ;  /* 0xffffffff001a7802 */ /* 0x000fce0000000f00 */
[----:B012345:R-:W-:Y:S05]  /*5fb0*/  WARPSYNC.COLLECTIVE R26, `(.L_x_26230) ;  /* 0x000000001a087348 */ /* 0x03ffea0003c00000 */
[----:B-1234-:R1:W2:Y:S02]  /*5fc0*/  SHFL.BFLY P6, R241, R247, R28, R249 ;  /* 0x0c00001cf7f17389 */ /* 0x01e2a400000c00f9 */
[----:B012--5:R-:W-:Y:S01]  /*5fd0*/  ENDCOLLECTIVE ;  /* 0x000000000000791b */ /* 0x027fe20003800000 */
.L_x_26230:
[----:B------:R-:W-:Y:S01]  /*5fe0*/  HFMA2.MMA R28, -RZ, RZ, 0, 1.1920928955078125e-07 ;  /* 0x00000002ff1c7435 */ /* 0x000fe200000001ff */
[----:B------:R-:W-:-:S05]  /*5ff0*/  MOV R177, R241 ;  /* 0x000000f100b17202 */ /* 0x000fca0000000f00 */
[----:B------:R-:W-:-:S05]  /*6000*/  FADD.FTZ R177, R20, R177 ;  /* 0x000000b114b17221 */ /* 0x000fca0000010000 */
[----:B------:R-:W-:-:S07]  /*6010*/  MOV R247, R177 ;  /* 0x000000b100f77202 */ /* 0x000fce0000000f00 */
[----:B------:R-:W-:Y:S05]  /*6020*/  WARPSYNC.COLLECTIVE R26, `(.L_x_26231) ;  /* 0x000000001a087348 */ /* 0x000fea0003c00000 */
[----:B------:R0:W1:Y:S02]  /*6030*/  SHFL.BFLY P6, R241, R247, R28, R249 ;  /* 0x0c00001cf7f17389 */ /* 0x00006400000c00f9 */
[----:B01----:R-:W-:Y:S01]  /*6040*/  ENDCOLLECTIVE ;  /* 0x000000000000791b */ /* 0x003fe20003800000 */
.L_x_26231:
[----:B------:R-:W-:Y:S01]  /*6050*/  HFMA2.MMA R28, -RZ, RZ, 0, 2.384185791015625e-07 ;  /* 0x00000004ff1c7435 */ /* 0x000fe200000001ff */
[----:B------:R-:W-:-:S05]  /*6060*/  MOV R14, R241 ;  /* 0x000000f1000e7202 */ /* 0x000fca0000000f00 */
[----:B------:R-:W-:-:S05]  /*6070*/  FADD.FTZ R22, R177, R14 ;  /* 0x0000000eb1167221 */ /* 0x000fca0000010000 */
[----:B------:R-:W-:-:S07]  /*6080*/  MOV R247, R22 ;  /* 0x0000001600f77202 */ /* 0x000fce0000000f00 */
[----:B------:R-:W-:Y:S05]  /*6090*/  WARPSYNC.COLLECTIVE R26, `(.L_x_26232) ;  /* 0x000000001a087348 */ /* 0x000fea0003c00000 */
[----:B------:R0:W1:Y:S02]  /*60a0*/  SHFL.BFLY P6, R241, R247, R28, R249 ;  /* 0x0c00001cf7f17389 */ /* 0x00006400000c00f9 */
[----:B01----:R-:W-:Y:S01]  /*60b0*/  ENDCOLLECTIVE ;  /* 0x000000000000791b */ /* 0x003fe20003800000 */
.L_x_26232:
[----:B------:R-:W-:Y:S01]  /*60c0*/  HFMA2.MMA R28, -RZ, RZ, 0, 4.76837158203125e-07 ;  /* 0x00000008ff1c7435 */ /* 0x000fe200000001ff */
[----:B------:R-:W-:-:S05]  /*60d0*/  MOV R179, R241 ;  /* 0x000000f100b37202 */ /* 0x000fca0000000f00 */
[----:B------:R-:W-:-:S05]  /*60e0*/  FADD.FTZ R179, R22, R179 ;  /* 0x000000b316b37221 */ /* 0x000fca0000010000 */
[----:B------:R-:W-:-:S07]  /*60f0*/  MOV R247, R179 ;  /* 0x000000b300f77202 */ /* 0x000fce0000000f00 */
[----:B------:R-:W-:Y:S05]  /*6100*/  WARPSYNC.COLLECTIVE R26, `(.L_x_26233) ;  /* 0x000000001a087348 */ /* 0x000fea0003c00000 */
[----:B------:R0:W1:Y:S02]  /*6110*/  SHFL.BFLY P6, R241, R247, R28, R249 ;  /* 0x0c00001cf7f17389 */ /* 0x00006400000c00f9 */
[----:B01----:R-:W-:Y:S01]  /*6120*/  ENDCOLLECTIVE ;  /* 0x000000000000791b */ /* 0x003fe20003800000 */
.L_x_26233:
[----:B------:R-:W-:Y:S01]  /*6130*/  HFMA2.MMA R28, -RZ, RZ, 0, 9.5367431640625e-07 ;  /* 0x00000010ff1c7435 */ /* 0x000fe200000001ff */
[----:B------:R-:W-:-:S05]  /*6140*/  MOV R14, R241 ;  /* 0x000000f1000e7202 */ /* 0x000fca0000000f00 */
[----:B------:R-:W-:-:S05]  /*6150*/  FADD.FTZ R24, R179, R14 ;  /* 0x0000000eb3187221 */ /* 0x000fca0000010000 */
[----:B------:R-:W-:-:S07]  /*6160*/  MOV R247, R24 ;  /* 0x0000001800f77202 */ /* 0x000fce0000000f00 */
[----:B------:R-:W-:Y:S05]  /*6170*/  WARPSYNC.COLLECTIVE R26, `(.L_x_26234) ;  /* 0x000000001a087348 */ /* 0x000fea0003c00000 */
[----:B------:R0:W1:Y:S02]  /*6180*/  SHFL.BFLY P6, R241, R247, R28, R249 ;  /* 0x0c00001cf7f17389 */ /* 0x00006400000c00f9 */
[----:B01----:R-:W-:Y:S01]  /*6190*/  ENDCOLLECTIVE ;  /* 0x000000000000791b */ /* 0x003fe20003800000 */
.L_x_26234:
        /* <DEDUP_REMOVED lines=121> */
.L_x_26235:
[----:B------:R-:W-:Y:S01]  /*6930*/  HFMA2.MMA R28, -RZ, RZ, 0, 1.1920928955078125e-07 ;  /* 0x00000002ff1c7435 */ /* 0x000fe200000001ff */
[----:B------:R-:W-:-:S05]  /*6940*/  MOV R177, R241 ;  /* 0x000000f100b17202 */ /* 0x000fca0000000f00 */
[----:B------:R-:W-:-:S05]  /*6950*/  FADD.FTZ R177, R14, R177 ;  /* 0x000000b10eb17221 */ /* 0x000fca0000010000 */
[----:B------:R-:W-:-:S07]  /*6960*/  MOV R247, R177 ;  /* 0x000000b100f77202 */ /* 0x000fce0000000f00 */
[----:B------:R-:W-:Y:S05]  /*6970*/  WARPSYNC.COLLECTIVE R26, `(.L_x_26236) ;  /* 0x000000001a087348 */ /* 0x000fea0003c00000 */
[----:B------:R0:W1:Y:S02]  /*6980*/  SHFL.BFLY P6, R241, R247, R28, R249 ;  /* 0x0c00001cf7f17389 */ /* 0x00006400000c00f9 */
[----:B01----:R-:W-:Y:S01]  /*6990*/  ENDCOLLECTIVE ;  /* 0x000000000000791b */ /* 0x003fe20003800000 */
.L_x_26236:
[----:B------:R-:W-:Y:S01]  /*69a0*/  HFMA2.MMA R28, -RZ, RZ, 0, 2.384185791015625e-07 ;  /* 0x00000004ff1c7435 */ /* 0x000fe200000001ff */
[----:B------:R-:W-:-:S05]  /*69b0*/  MOV R20, R241 ;  /* 0x000000f100147202 */ /* 0x000fca0000000f00 */
[----:B------:R-:W-:-:S05]  /*69c0*/  FADD.FTZ R20, R177, R20 ;  /* 0x00000014b1147221 */ /* 0x000fca0000010000 */
[----:B------:R-:W-:-:S07]  /*69d0*/  MOV R247, R20 ;  /* 0x0000001400f77202 */ /* 0x000fce0000000f00 */
[----:B------:R-:W-:Y:S05]  /*69e0*/  WARPSYNC.COLLECTIVE R26, `(.L_x_26237) ;  /* 0x000000001a087348 */ /* 0x000fea0003c00000 */
[----:B------:R0:W1:Y:S02]  /*69f0*/  SHFL.BFLY P6, R241, R247, R28, R249 ;  /* 0x0c00001cf7f17389 */ /* 0x00006400000c00f9 */
[----:B01----:R-:W-:Y:S01]  /*6a00*/  ENDCOLLECTIVE ;  /* 0x000000000000791b */ /* 0x003fe20003800000 */
.L_x_26237:
[----:B------:R-:W-:Y:S01]  /*6a10*/  HFMA2.MMA R28, -RZ, RZ, 0, 4.76837158203125e-07 ;  /* 0x00000008ff1c7435 */ /* 0x000fe200000001ff */
[----:B------:R-:W-:-:S05]  /*6a20*/  MOV R179, R241 ;  /* 0x000000f100b37202 */ /* 0x000fca0000000f00 */
[----:B------:R-:W-:-:S05]  /*6a30*/  FADD.FTZ R179, R20, R179 ;  /* 0x000000b314b37221 */ /* 0x000fca0000010000 */
[----:B------:R-:W-:-:S07]  /*6a40*/  MOV R247, R179 ;  /* 0x000000b300f77202 */ /* 0x000fce0000000f00 */
[----:B------:R-:W-:Y:S05]  /*6a50*/  WARPSYNC.COLLECTIVE R26, `(.L_x_26238) ;  /* 0x000000001a087348 */ /* 0x000fea0003c00000 */
[----:B------:R0:W1:Y:S02]  /*6a60*/  SHFL.BFLY P6, R241, R247, R28, R249 ;  /* 0x0c00001cf7f17389 */ /* 0x00006400000c00f9 */
[----:B01----:R-:W-:Y:S01]  /*6a70*/  ENDCOLLECTIVE ;  /* 0x000000000000791b */ /* 0x003fe20003800000 */
.L_x_26238:
[----:B------:R-:W-:Y:S01]  /*6a80*/  HFMA2.MMA R28, -RZ, RZ, 0, 9.5367431640625e-07 ;  /* 0x00000010ff1c7435 */ /* 0x000fe200000001ff */
[----:B------:R-:W-:-:S05]  /*6a90*/  MOV R22, R241 ;  /* 0x000000f100167202 */ /* 0x000fca0000000f00 */
[----:B------:R-:W-:-:S05]  /*6aa0*/  FADD.FTZ R22, R179, R22 ;  /* 0x00000016b3167221 */ /* 0x000fca0000010000 */
[----:B------:R-:W-:-:S07]  /*6ab0*/  MOV R247, R22 ;  /* 0x0000001600f77202 */ /* 0x000fce0000000f00 */
[----:B------:R-:W-:Y:S05]  /*6ac0*/  WARPSYNC.COLLECTIVE R26, `(.L_x_26239) ;  /* 0x000000001a087348 */ /* 0x000fea0003c00000 */
[----:B------:R0:W1:Y:S02]  /*6ad0*/  SHFL.BFLY P6, R241, R247, R28, R249 ;  /* 0x0c00001cf7f17389 */ /* 0x00006400000c00f9 */
[----:B01----:R-:W-:Y:S01]  /*6ae0*/  ENDCOLLECTIVE ;  /* 0x000000000000791b */ /* 0x003fe20003800000 */
.L_x_26239:
[----:B------:R-:W-:Y:S05]  /*6af0*/  BRA `(.L_x_26240) ;  /* 0xffffffdc00d47947 */ /* 0x000fea000383ffff */
.L_x_26241:
        /* <DEDUP_REMOVED lines=16> */
.L_x_46042:


//--------------------- .text._ZN10layer_norm13ln_fwd_kernelINS_13Kernel_traitsIf6__halfS2_S2_fjLj7168ELj1ELj1ELj4ELj16ENS_18Kernel_traits_baseILj7168EfS2_S2_S2_fjLj128EEEEELb0ELb0ELb1ELb1EEEvNS_9FwdParamsE --------------------------
	.section	.text._ZN10layer_norm13ln_fwd_kernelINS_13Kernel_traitsIf6__halfS2_S2_fjLj7168ELj1ELj1ELj4ELj16ENS_18Kernel_traits_baseILj7168EfS2_S2_S2_fjLj128EEEEELb0ELb0ELb1ELb1EEEvNS_9FwdParamsE,"ax",@progbits
	.align	128
        .global         _ZN10layer_norm13ln_fwd_kernelINS_13Kernel_traitsIf6__halfS2_S2_fjLj7168ELj1ELj1ELj4ELj16ENS_18Kernel_traits_baseILj7168EfS2_S2_S2_fjLj128EEEEELb0ELb0ELb1ELb1EEEvNS_9FwdParamsE
        .type           _ZN10layer_norm13ln_fwd_kernelINS_13Kernel_traitsIf6__halfS2_S2_fjLj7168ELj1ELj1ELj4ELj16ENS_18Kernel_traits_baseILj7168EfS2_S2_S2_fjLj128EEEEELb0ELb0ELb1ELb1EEEvNS_9FwdParamsE,@function
        .size           _ZN10layer_norm13ln_fwd_kernelINS_13Kernel_traitsIf6__halfS2_S2_fjLj7168ELj1ELj1ELj4ELj16ENS_18Kernel_traits_baseILj7168EfS2_S2_S2_fjLj128EEEEELb0ELb0ELb1ELb1EEEvNS_9FwdParamsE,(.L_x_46043 - _ZN10layer_norm13ln_fwd_kernelINS_13Kernel_traitsIf6__halfS2_S2_fjLj7168ELj1ELj1ELj4ELj16ENS_18Kernel_traits_baseILj7168EfS2_S2_S2_fjLj128EEEEELb0ELb0ELb1ELb1EEEvNS_9FwdParamsE)
        .other          _ZN10layer_norm13ln_fwd_kernelINS_13Kernel_traitsIf6__halfS2_S2_fjLj7168ELj1ELj1ELj4ELj16ENS_18Kernel_traits_baseILj7168EfS2_S2_S2_fjLj128EEEEELb0ELb0ELb1ELb1EEEvNS_9FwdParamsE,@"STO_CUDA_ENTRY STV_DEFAULT"
_ZN10layer_norm13ln_fwd_kernelINS_13Kernel_traitsIf6__halfS2_S2_fjLj7168ELj1ELj1ELj4ELj16ENS_18Kernel_traits_baseILj7168EfS2_S2_S2_fjLj128EEEEELb0ELb0ELb1ELb1EEEvNS_9FwdParamsE:
.text._ZN10layer_norm13ln_fwd_kernelINS_13Kernel_traitsIf6__halfS2_S2_fjLj7168ELj1ELj1ELj4ELj16ENS_18Kernel_traits_baseILj7168EfS2_S2_S2_fjLj128EEEEELb0ELb0ELb1ELb1EEEvNS_9FwdParamsE:
        /* <DEDUP_REMOVED lines=85> */
.L_x_26413:
        /* <DEDUP_REMOVED lines=32> */
[----:B-----5:R-:W-:Y:S01]  /*0750*/  HADD2.F32 R139, -RZ, R8.H0_H0 ;  /* 0x20000008ff8b7230 */ /* 0x020fe20000004100 */
[----:B------:R-:W-:Y:S06]  /*0760*/  BRA `(.L_x_26244) ;  /* 0x0000000000107947 */ /* 0x000fec0003800000 */
.L_x_26243:
[----:B-----5:R-:W-:Y:S02]  /*0770*/  HADD2.F32 R139, -RZ, R4.H0_H0 ;  /* 0x20000004ff8b7230 */ /* 0x020fe40000004100 */
[----:B------:R-:W-:-:S03]  /*0780*/  @P0 HADD2.F32 R2, -RZ, R8.H0_H0 ;  /* 0x20000008ff020230 */ /* 0x000fc60000004100 */
[----:B------:R-:W-:-:S04]  /*0790*/  FMUL.FTZ R139, R139, UR8 ;  /* 0x000000088b8b7c20 */ /* 0x000fc80008410000 */
[----:B------:R-:W-:-:S07]  /*07a0*/  @P0 FADD.FTZ R139, R139, R2 ;  /* 0x000000028b8b0221 */ /* 0x000fce0000010000 */
.L_x_26244:
[----:B------:R-:W-:Y:S05]  /*07b0*/  BSYNC B0 ;  /* 0x0000000000007941 */ /* 0x000fea0003800000 */
.L_x_26242:
[----:B------:R-:W-:Y:S04]  /*07c0*/  BSSY B0, `(.L_x_26245) ;  /* 0x000000a000007945 */ /* 0x000fe80003800000 */
[----:B------:R-:W-:Y:S05]  /*07d0*/  @P3 BRA `(.L_x_26246) ;  /* 0x0000000000103947 */ /* 0x000fea0003800000 */
[----:B------:R-:W-:Y:S01]  /*07e0*/  HFMA2.MMA R141, -RZ, RZ, 0, 0 ;  /* 0x00000000ff8d7435 */ /* 0x000fe200000001ff */
[----:B------:R-:W-:Y:S10]  /*07f0*/  @!P0 BRA `(.L_x_26247) ;  /* 0x0000000000188947 */ /* 0x000ff40003800000 */
[----:B-----5:R-:W-:Y:S01]  /*0800*/  HADD2.F32 R141, -RZ, R8.H1_H1 ;  /* 0x30000008ff8d7230 */ /* 0x020fe20000004100 */
[----:B------:R-:W-:Y:S06]  /*0810*/  BRA `(.L_x_26247) ;  /* 0x0000000000107947 */ /* 0x000fec0003800000 */
.L_x_26246:
[----:B-----5:R-:W-:Y:S02]  /*0820*/  HADD2.F32 R141, -RZ, R4.H1_H1 ;  /* 0x30000004ff8d7230 */ /* 0x020fe40000004100 */
[----:B------:R-:W-:-:S03]  /*0830*/  @P0 HADD2.F32 R2, -RZ, R8.H1_H1 ;  /* 0x30000008ff020230 */ /* 0x000fc60000004100 */
[----:B------:R-:W-:-:S04]  /*0840*/  FMUL.FTZ R141, R141, UR8 ;  /* 0x000000088d8d7c20 */ /* 0x000fc80008410000 */
[----:B------:R-:W-:-:S07]  /*0850*/  @P0 FADD.FTZ R141, R141, R2 ;  /* 0x000000028d8d0221 */ /* 0x000fce0000010000 */
.L_x_26247:
[----:B------:R-:W-:Y:S05]  /*0860*/  BSYNC B0 ;  /* 0x0000000000007941 */ /* 0x000fea0003800000 */
.L_x_26245:
[----:B------:R-:W-:Y:S04]  /*0870*/  BSSY B0, `(.L_x_26248) ;  /* 0x000000a000007945 */ /* 0x000fe80003800000 */
[----:B------:R-:W-:Y:S05]  /*0880*/  @P3 BRA `(.L_x_26249) ;  /* 0x0000000000103947 */ /* 0x000fea0003800000 */
[----:B------:R-:W-:Y:S01]  /*0890*/  MOV R143, RZ ;  /* 0x000000ff008f7202 */ /* 0x000fe20000000f00 */
[----:B------:R-:W-:Y:S06]  /*08a0*/  @!P0 BRA `(.L_x_26250) ;  /* 0x0000000000188947 */ /* 0x000fec0003800000 */
[----:B-----5:R-:W-:Y:S01]  /*08b0*/  HADD2.F32 R143, -RZ, R9.H0_H0 ;  /* 0x20000009ff8f7230 */ /* 0x020fe20000004100 */
[----:B------:R-:W-:Y:S06]  /*08c0*/  BRA `(.L_x_26250) ;  /* 0x0000000000107947 */ /* 0x000fec0003800000 */
.L_x_26249:
[----:B-----5:R-:W-:Y:S02]  /*08d0*/  HADD2.F32 R143, -RZ, R5.H0_H0 ;  /* 0x20000005ff8f7230 */ /* 0x020fe40000004100 */
[----:B------:R-:W-:-:S03]  /*08e0*/  @P0 HADD2.F32 R2, -RZ, R9.H0_H0 ;  /* 0x20000009ff020230 */ /* 0x000fc60000004100 */
[----:B------:R-:W-:-:S04]  /*08f0*/  FMUL.FTZ R143, R143, UR8 ;  /* 0x000000088f8f7c20 */ /* 0x000fc80008410000 */
[----:B------:R-:W-:-:S07]  /*0900*/  @P0 FADD.FTZ R143, R143, R2 ;  /* 0x000000028f8f0221 */ /* 0x000fce0000010000 */
.L_x_26250:
[----:B------:R-:W-:Y:S05]  /*0910*/  BSYNC B0 ;  /* 0x0000000000007941 */ /* 0x000fea0003800000 */
.L_x_26248:
[----:B------:R-:W-:Y:S04]  /*0920*/  BSSY B0, `(.L_x_26251) ;  /* 0x000000a000007945 */ /* 0x000fe80003800000 */
[----:B------:R-:W-:Y:S05]  /*0930*/  @P3 BRA `(.L_x_26252) ;  /* 0x0000000000103947 */ /* 0x000fea0003800000 */
[----:B------:R-:W-:Y:S01]  /*0940*/  HFMA2.MMA R145, -RZ, RZ, 0, 0 ;  /* 0x00000000ff917435 */ /* 0x000fe200000001ff */
[----:B------:R-:W-:Y:S10]  /*0950*/  @!P0 BRA `(.L_x_26253) ;  /* 0x0000000000188947 */ /* 0x000ff40003800000 */
[----:B-----5:R-:W-:Y:S01]  /*0960*/  HADD2.F32 R145, -RZ, R9.H1_H1 ;  /* 0x30000009ff917230 */ /* 0x020fe20000004100 */
[----:B------:R-:W-:Y:S06]  /*0970*/  BRA `(.L_x_26253) ;  /* 0x0000000000107947 */ /* 0x000fec0003800000 */
.L_x_26252:
[----:B-----5:R-:W-:Y:S02]  /*0980*/  HADD2.F32 R145, -RZ, R5.H1_H1 ;  /* 0x30000005ff917230 */ /* 0x020fe40000004100 */
[----:B------:R-:W-:-:S03]  /*0990*/  @P0 HADD2.F32 R2, -RZ, R9.H1_H1 ;  /* 0x30000009ff020230 */ /* 0x000fc60000004100 */
[----:B------:R-:W-:-:S04]  /*09a0*/  FMUL.FTZ R145, R145, UR8 ;  /* 0x0000000891917c20 */ /* 0x000fc80008410000 */
[----:B------:R-:W-:-:S07]  /*09b0*/  @P0 FADD.FTZ R145, R145, R2 ;  /* 0x0000000291910221 */ /* 0x000fce0000010000 */
.L_x_26253:
[----:B------:R-:W-:Y:S05]  /*09c0*/  BSYNC B0 ;  /* 0x0000000000007941 */ /* 0x000fea0003800000 */
.L_x_26251:
[----:B------:R-:W-:Y:S04]  /*09d0*/  BSSY B0, `(.L_x_26254) ;  /* 0x000000a000007945 */ /* 0x000fe80003800000 */
[----:B------:R-:W-:Y:S05]  /*09e0*/  @P3 BRA `(.L_x_26255) ;  /* 0x0000000000103947 */ /* 0x000fea0003800000 */
[----:B------:R-:W-:Y:S01]  /*09f0*/  MOV R147, RZ ;  /* 0x000000ff00937202 */ /* 0x000fe20000000f00 */
[----:B------:R-:W-:Y:S06]  /*0a00*/  @!P0 BRA `(.L_x_26256) ;  /* 0x0000000000188947 */ /* 0x000fec0003800000 */
[----:B-----5:R-:W-:Y:S01]  /*0a10*/  HADD2.F32 R147, -RZ, R10.H0_H0 ;  /* 0x2000000aff937230 */ /* 0x020fe20000004100 */
[----:B------:R-:W-:Y:S06]  /*0a20*/  BRA `(.L_x_26256) ;  /* 0x0000000000107947 */ /* 0x000fec0003800000 */
.L_x_26255:
[----:B-----5:R-:W-:Y:S02]  /*0a30*/  HADD2.F32 R147, -RZ, R6.H0_H0 ;  /* 0x20000006ff937230 */ /* 0x020fe40000004100 */
[----:B------:R-:W-:-:S03]  /*0a40*/  @P0 HADD2.F32 R2, -RZ, R10.H0_H0 ;  /* 0x2000000aff020230 */ /* 0x000fc60000004100 */
[----:B------:R-:W-:-:S04]  /*0a50*/  FMUL.FTZ R147, R147, UR8 ;  /* 0x0000000893937c20 */ /* 0x000fc80008410000 */
[----:B------:R-:W-:-:S07]  /*0a60*/  @P0 FADD.FTZ R147, R147, R2 ;  /* 0x0000000293930221 */ /* 0x000fce0000010000 */
.L_x_26256:
[----:B------:R-:W-:Y:S05]  /*0a70*/  BSYNC B0 ;  /* 0x0000000000007941 */ /* 0x000fea0003800000 */
.L_x_26254:
[----:B------:R-:W-:Y:S04]  /*0a80*/  BSSY B0, `(.L_x_26257) ;  /* 0x000000a000007945 */ /* 0x000fe80003800000 */
[----:B------:R-:W-:Y:S05]  /*0a90*/  @P3 BRA `(.L_x_26258) ;  /* 0x0000000000103947 */ /* 0x000fea0003800000 */
[----:B------:R-:W-:Y:S01]  /*0aa0*/  HFMA2.MMA R149, -RZ, RZ, 0, 0 ;  /* 0x00000000ff957435 */ /* 0x000fe200000001ff */
[----:B------:R-:W-:Y:S10]  /*0ab0*/  @!P0 BRA `(.L_x_26259) ;  /* 0x0000000000188947 */ /* 0x000ff40003800000 */
[----:B-----5:R-:W-:Y:S01]  /*0ac0*/  HADD2.F32 R149, -RZ, R10.H1_H1 ;  /* 0x3000000aff957230 */ /* 0x020fe20000004100 */
[----:B------:R-:W-:Y:S06]  /*0ad0*/  BRA `(.L_x_26259) ;  /* 0x0000000000107947 */ /* 0x000fec0003800000 */
.L_x_26258:
[----:B-----5:R-:W-:Y:S02]  /*0ae0*/  HADD2.F32 R149, -RZ, R6.H1_H1 ;  /* 0x30000006ff957230 */ /* 0x020fe40000004100 */
[----:B------:R-:W-:-:S03]  /*0af0*/  @P0 HADD2.F32 R2, -RZ, R10.H1_H1 ;  /* 0x3000000aff020230 */ /* 0x000fc60000004100 */
[----:B------:R-:W-:-:S04]  /*0b00*/  FMUL.FTZ R149, R149, UR8 ;  /* 0x0000000895957c20 */ /* 0x000fc80008410000 */
[----:B------:R-:W-:-:S07]  /*0b10*/  @P0 FADD.FTZ R149, R149, R2 ;  /* 0x0000000295950221 */ /* 0x000fce0000010000 */
.L_x_26259:
[----:B------:R-:W-:Y:S05]  /*0b20*/  BSYNC B0 ;  /* 0x0000000000007941 */ /* 0x000fea0003800000 */
.L_x_26257:
[----:B------:R-:W-:Y:S04]  /*0b30*/  BSSY B0, `(.L_x_26260) ;  /* 0x000000a000007945 */ /* 0x000fe80003800000 */
[----:B------:R-:W-:Y:S05]  /*0b40*/  @P3 BRA `(.L_x_26261) ;  /* 0x0000000000103947 */ /* 0x000fea0003800000 */
[----:B------:R-:W-:Y:S01]  /*0b50*/  MOV R151, RZ ;  /* 0x000000ff00977202 */ /* 0x000fe20000000f00 */
[----:B------:R-:W-:Y:S06]  /*0b60*/  @!P0 BRA `(.L_x_26262) ;  /* 0x0000000000188947 */ /* 0x000fec0003800000 */
[----:B-----5:R-:W-:Y:S01]  /*0b70*/  HADD2.F32 R151, -RZ, R11.H0_H0 ;  /* 0x2000000bff977230 */ /* 0x020fe20000004100 */
[----:B------:R-:W-:Y:S06]  /*0b80*/  BRA `(.L_x_26262) ;  /* 0x0000000000107947 */ /* 0x000fec0003800000 */
.L_x_26261:
[----:B-----5:R-:W-:Y:S02]  /*0b90*/  HADD2.F32 R151, -RZ, R7.H0_H0 ;  /* 0x20000007ff977230 */ /* 0x020fe40000004100 */
[----:B------:R-:W-:-:S03]  /*0ba0*/  @P0 HADD2.F32 R2, -RZ, R11.H0_H0 ;  /* 0x2000000bff020230 */ /* 0x000fc60000004100 */
[----:B------:R-:W-:-:S04]  /*0bb0*/  FMUL.FTZ R151, R151, UR8 ;  /* 0x0000000897977c20 */ /* 0x000fc80008410000 */
[----:B------:R-:W-:-:S07]  /*0bc0*/  @P0 FADD.FTZ R151, R151, R2 ;  /* 0x0000000297970221 */ /* 0x000fce0000010000 */
.L_x_26262:
[----:B------:R-:W-:Y:S05]  /*0bd0*/  BSYNC B0 ;  /* 0x0000000000007941 */ /* 0x000fea0003800000 */
.L_x_26260:
[----:B------:R-:W-:Y:S04]  /*0be0*/  BSSY B0, `(.L_x_26263) ;  /* 0x000000a000007945 */ /* 0x000fe80003800000 */
[----:B------:R-:W-:Y:S05]  /*0bf0*/  @P3 BRA `(.L_x_26264) ;  /* 0x0000000000103947 */ /* 0x000fea0003800000 */
[----:B------:R-:W-:Y:S01]  /*0c00*/  HFMA2.MMA R153, -RZ, RZ, 0, 0 ;  /* 0x00000000ff997435 */ /* 0x000fe200000001ff */
[----:B------:R-:W-:Y:S10]  /*0c10*/  @!P0 BRA `(.L_x_26265) ;  /* 0x0000000000188947 */ /* 0x000ff40003800000 */
[----:B-----5:R-:W-:Y:S01]  /*0c20*/  HADD2.F32 R153, -RZ, R11.H1_H1 ;  /* 0x3000000bff997230 */ /* 0x020fe20000004100 */
[----:B------:R-:W-:Y:S06]  /*0c30*/  BRA `(.L_x_26265) ;  /* 0x0000000000107947 */ /* 0x000fec0003800000 */
.L_x_26264:
[----:B-----5:R-:W-:Y:S02]  /*0c40*/  HADD2.F32 R153, -RZ, R7.H1_H1 ;  /* 0x30000007ff997230 */ /* 0x020fe40000004100 */
[----:B------:R-:W-:-:S03]  /*0c50*/  @P0 HADD2.F32 R2, -RZ, R11.H1_H1 ;  /* 0x3000000bff020230 */ /* 0x000fc60000004100 */
[----:B------:R-:W-:-:S04]  /*0c60*/  FMUL.FTZ R153, R153, UR8 ;  /* 0x0000000899997c20 */ /* 0x000fc80008410000 */
[----:B------:R-:W-:-:S07]  /*0c70*/  @P0 FADD.FTZ R153, R153, R2 ;  /* 0x0000000299990221 */ /* 0x000fce0000010000 */
.L_x_26265:
[----:B------:R-:W-:Y:S05]  /*0c80*/  BSYNC B0 ;  /* 0x0000000000007941 */ /* 0x000fea0003800000 */
.L_x_26263:
        /* <DEDUP_REMOVED lines=21> */
.L_x_26267:
[----:B-----5:R-:W-:Y:S02]  /*0de0*/  HADD2.F32 R155, -RZ, R4.H0_H0 ;  /* 0x20000004ff9b7230 */ /* 0x020fe40000004100 */
[----:B0-----:R-:W-:-:S03]  /*0df0*/  @P0 HADD2.F32 R124, -RZ, R8.H0_H0 ;  /* 0x20000008ff7c0230 */ /* 0x001fc60000004100 */
[----:B------:R-:W-:-:S04]  /*0e00*/  FMUL.FTZ R155, R155, UR8 ;  /* 0x000000089b9b7c20 */ /* 0x000fc80008410000 */
[----:B------:R-:W-:-:S07]  /*0e10*/  @P0 FADD.FTZ R155, R124, R155 ;  /* 0x0000009b7c9b0221 */ /* 0x000fce0000010000 */
.L_x_26268:
[----:B------:R-:W-:Y:S05]  /*0e20*/  BSYNC B0 ;  /* 0x0000000000007941 */ /* 0x000fea0003800000 */
.L_x_26266:
[----:B------:R-:W-:Y:S04]  /*0e30*/  BSSY B0, `(.L_x_26269) ;  /* 0x000000a000007945 */ /* 0x000fe80003800000 */
[----:B------:R-:W-:Y:S05]  /*0e40*/  @P3 BRA `(.L_x_26270) ;  /* 0x0000000000103947 */ /* 0x000fea0003800000 */
[----:B0-----:R-:W-:Y:S01]  /*0e50*/  HFMA2.MMA R157, -RZ, RZ, 0, 0 ;  /* 0x00000000ff9d7435 */ /* 0x001fe200000001ff */
[----:B------:R-:W-:Y:S10]  /*0e60*/  @!P0 BRA `(.L_x_26271) ;  /* 0x0000000000188947 */ /* 0x000ff40003800000 */
[----:B-----5:R-:W-:Y:S01]  /*0e70*/  HADD2.F32 R157, -RZ, R8.H1_H1 ;  /* 0x30000008ff9d7230 */ /* 0x020fe20000004100 */
[----:B------:R-:W-:Y:S06]  /*0e80*/  BRA `(.L_x_26271) ;  /* 0x0000000000107947 */ /* 0x000fec0003800000 */
.L_x_26270:
[----:B0----5:R-:W-:Y:S02]  /*0e90*/  HADD2.F32 R157, -RZ, R4.H1_H1 ;  /* 0x30000004ff9d7230 */ /* 0x021fe40000004100 */
[----:B------:R-:W-:-:S03]  /*0ea0*/  @P0 HADD2.F32 R124, -RZ, R8.H1_H1 ;  /* 0x30000008ff7c0230 */ /* 0x000fc60000004100 */
[----:B------:R-:W-:-:S04]  /*0eb0*/  FMUL.FTZ R157, R157, UR8 ;  /* 0x000000089d9d7c20 */ /* 0x000fc80008410000 */
[----:B------:R-:W-:-:S07]  /*0ec0*/  @P0 FADD.FTZ R157, R124, R157 ;  /* 0x0000009d7c9d0221 */ /* 0x000fce0000010000 */
.L_x_26271:
[----:B------:R-:W-:Y:S05]  /*0ed0*/  BSYNC B0 ;  /* 0x0000000000007941 */ /* 0x000fea0003800000 */
.L_x_26269:
[----:B------:R-:W-:Y:S04]  /*0ee0*/  BSSY B0, `(.L_x_26272) ;  /* 0x000000a000007945 */ /* 0x000fe80003800000 */
[----:B------:R-:W-:Y:S05]  /*0ef0*/  @P3 BRA `(.L_x_26273) ;  /* 0x0000000000103947 */ /* 0x000fea0003800000 */
[----:B------:R-:W-:Y:S01]  /*0f00*/  MOV R159, RZ ;  /* 0x000000ff009f7202 */ /* 0x000fe20000000f00 */
[----:B------:R-:W-:Y:S06]  /*0f10*/  @!P0 BRA `(.L_x_26274) ;  /* 0x0000000000188947 */ /* 0x000fec0003800000 */
[----:B-----5:R-:W-:Y:S01]  /*0f20*/  HADD2.F32 R159, -RZ, R9.H0_H0 ;  /* 0x20000009ff9f7230 */ /* 0x020fe20000004100 */
[----:B------:R-:W-:Y:S06]  /*0f30*/  BRA `(.L_x_26274) ;  /* 0x0000000000107947 */ /* 0x000fec0003800000 */
.L_x_26273:
[----:B-----5:R-:W-:Y:S02]  /*0f40*/  HADD2.F32 R159, -RZ, R5.H0_H0 ;  /* 0x20000005ff9f7230 */ /* 0x020fe40000004100 */
[----:B------:R-:W-:-:S03]  /*0f50*/  @P0 HADD2.F32 R124, -RZ, R9.H0_H0 ;  /* 0x20000009ff7c0230 */ /* 0x000fc60000004100 */
[----:B------:R-:W-:-:S04]  /*0f60*/  FMUL.FTZ R159, R159, UR8 ;  /* 0x000000089f9f7c20 */ /* 0x000fc80008410000 */
[----:B------:R-:W-:-:S07]  /*0f70*/  @P0 FADD.FTZ R159, R124, R159 ;  /* 0x0000009f7c9f0221 */ /* 0x000fce0000010000 */
.L_x_26274:
[----:B------:R-:W-:Y:S05]  /*0f80*/  BSYNC B0 ;  /* 0x0000000000007941 */ /* 0x000fea0003800000 */
.L_x_26272:
[----:B------:R-:W-:Y:S04]  /*0f90*/  BSSY B0, `(.L_x_26275) ;  /* 0x000000a000007945 */ /* 0x000fe80003800000 */
[----:B------:R-:W-:Y:S05]  /*0fa0*/  @P3 BRA `(.L_x_26276) ;  /* 0x0000000000103947 */ /* 0x000fea0003800000 */
[----:B------:R-:W-:Y:S01]  /*0fb0*/  HFMA2.MMA R161, -RZ, RZ, 0, 0 ;  /* 0x00000000ffa17435 */ /* 0x000fe200000001ff */
[----:B------:R-:W-:Y:S10]  /*0fc0*/  @!P0 BRA `(.L_x_26277) ;  /* 0x0000000000188947 */ /* 0x000ff40003800000 */
[----:B-----5:R-:W-:Y:S01]  /*0fd0*/  HADD2.F32 R161, -RZ, R9.H1_H1 ;  /* 0x30000009ffa17230 */ /* 0x020fe20000004100 */
[----:B------:R-:W-:Y:S06]  /*0fe0*/  BRA `(.L_x_26277) ;  /* 0x0000000000107947 */ /* 0x000fec0003800000 */
.L_x_26276:
[----:B-----5:R-:W-:Y:S02]  /*0ff0*/  HADD2.F32 R161, -RZ, R5.H1_H1 ;  /* 0x30000005ffa17230 */ /* 0x020fe40000004100 */
[----:B------:R-:W-:-:S03]  /*1000*/  @P0 HADD2.F32 R124, -RZ, R9.H1_H1 ;  /* 0x30000009ff7c0230 */ /* 0x000fc60000004100 */
[----:B------:R-:W-:-:S04]  /*1010*/  FMUL.FTZ R161, R161, UR8 ;  /* 0x00000008a1a17c20 */ /* 0x000fc80008410000 */
[----:B------:R-:W-:-:S07]  /*1020*/  @P0 FADD.FTZ R161, R124, R161 ;  /* 0x000000a17ca10221 */ /* 0x000fce0000010000 */
.L_x_26277:
[----:B------:R-:W-:Y:S05]  /*1030*/  BSYNC B0 ;  /* 0x0000000000007941 */ /* 0x000fea0003800000 */
.L_x_26275:
[----:B------:R-:W-:Y:S04]  /*1040*/  BSSY B0, `(.L_x_26278) ;  /* 0x000000a000007945 */ /* 0x000fe80003800000 */
[----:B------:R-:W-:Y:S05]  /*1050*/  @P3 BRA `(.L_x_26279) ;  /* 0x0000000000103947 */ /* 0x000fea0003800000 */
[----:B------:R-:W-:Y:S01]  /*1060*/  MOV R163, RZ ;  /* 0x000000ff00a37202 */ /* 0x000fe20000000f00 */
[----:B------:R-:W-:Y:S06]  /*1070*/  @!P0 BRA `(.L_x_26280) ;  /* 0x0000000000188947 */ /* 0x000fec0003800000 */
[----:B-----5:R-:W-:Y:S01]  /*1080*/  HADD2.F32 R163, -RZ, R10.H0_H0 ;  /* 0x2000000affa37230 */ /* 0x020fe20000004100 */
[----:B------:R-:W-:Y:S06]  /*1090*/  BRA `(.L_x_26280) ;  /* 0x0000000000107947 */ /* 0x000fec0003800000 */
.L_x_26279:
[----:B-----5:R-:W-:Y:S02]  /*10a0*/  HADD2.F32 R163, -RZ, R6.H0_H0 ;  /* 0x20000006ffa37230 */ /* 0x020fe40000004100 */
[----:B------:R-:W-:-:S03]  /*10b0*/  @P0 HADD2.F32 R124, -RZ, R10.H0_H0 ;  /* 0x2000000aff7c0230 */ /* 0x000fc60000004100 */
[----:B------:R-:W-:-:S04]  /*10c0*/  FMUL.FTZ R163, R163, UR8 ;  /* 0x00000008a3a37c20 */ /* 0x000fc80008410000 */
[----:B------:R-:W-:-:S07]  /*10d0*/  @P0 FADD.FTZ R163, R124, R163 ;  /* 0x000000a37ca30221 */ /* 0x000fce0000010000 */
.L_x_26280:
[----:B------:R-:W-:Y:S05]  /*10e0*/  BSYNC B0 ;  /* 0x0000000000007941 */ /* 0x000fea0003800000 */
.L_x_26278:
[----:B------:R-:W-:Y:S04]  /*10f0*/  BSSY B0, `(.L_x_26281) ;  /* 0x000000a000007945 */ /* 0x000fe80003800000 */
[----:B------:R-:W-:Y:S05]  /*1100*/  @P3 BRA `(.L_x_26282) ;  /* 0x0000000000103947 */ /* 0x000fea0003800000 */
[----:B------:R-:W-:Y:S01]  /*1110*/  HFMA2.MMA R165, -RZ, RZ, 0, 0 ;  /* 0x00000000ffa57435 */ /* 0x000fe200000001ff */
[----:B------:R-:W-:Y:S10]  /*1120*/  @!P0 BRA `(.L_x_26283) ;  /* 0x0000000000188947 */ /* 0x000ff40003800000 */
[----:B-----5:R-:W-:Y:S01]  /*1130*/  HADD2.F32 R165, -RZ, R10.H1_H1 ;  /* 0x3000000affa57230 */ /* 0x020fe20000004100 */
[----:B------:R-:W-:Y:S06]  /*1140*/  BRA `(.L_x_26283) ;  /* 0x0000000000107947 */ /* 0x000fec0003800000 */
.L_x_26282:
[----:B-----5:R-:W-:Y:S02]  /*1150*/  HADD2.F32 R165, -RZ, R6.H1_H1 ;  /* 0x30000006ffa57230 */ /* 0x020fe40000004100 */
[----:B------:R-:W-:-:S03]  /*1160*/  @P0 HADD2.F32 R124, -RZ, R10.H1_H1 ;  /* 0x3000000aff7c0230 */ /* 0x000fc60000004100 */
[----:B------:R-:W-:-:S04]  /*1170*/  FMUL.FTZ R165, R165, UR8 ;  /* 0x00000008a5a57c20 */ /* 0x000fc80008410000 */
[----:B------:R-:W-:-:S07]  /*1180*/  @P0 FADD.FTZ R165, R124, R165 ;  /* 0x000000a57ca50221 */ /* 0x000fce0000010000 */
.L_x_26283:
[----:B------:R-:W-:Y:S05]  /*1190*/  BSYNC B0 ;  /* 0x0000000000007941 */ /* 0x000fea0003800000 */
.L_x_26281:
[----:B------:R-:W-:Y:S04]  /*11a0*/  BSSY B0, `(.L_x_26284) ;  /* 0x000000a000007945 */ /* 0x000fe80003800000 */
[----:B------:R-:W-:Y:S05]  /*11b0*/  @P3 BRA `(.L_x_26285) ;  /* 0x0000000000103947 */ /* 0x000fea0003800000 */
[----:B------:R-:W-:Y:S01]  /*11c0*/  MOV R167, RZ ;  /* 0x000000ff00a77202 */ /* 0x000fe20000000f00 */
[----:B------:R-:W-:Y:S06]  /*11d0*/  @!P0 BRA `(.L_x_26286) ;  /* 0x0000000000188947 */ /* 0x000fec0003800000 */
[----:B-----5:R-:W-:Y:S01]  /*11e0*/  HADD2.F32 R167, -RZ, R11.H0_H0 ;  /* 0x2000000bffa77230 */ /* 0x020fe20000004100 */
[----:B------:R-:W-:Y:S06]  /*11f0*/  BRA `(.L_x_26286) ;  /* 0x0000000000107947 */ /* 0x000fec0003800000 */
.L_x_26285:
[----:B-----5:R-:W-:Y:S02]  /*1200*/  HADD2.F32 R167, -RZ, R7.H0_H0 ;  /* 0x20000007ffa77230 */ /* 0x020fe40000004100 */
[----:B------:R-:W-:-:S03]  /*1210*/  @P0 HADD2.F32 R124, -RZ, R11.H0_H0 ;  /* 0x2000000bff7c0230 */ /* 0x000fc60000004100 */
[----:B------:R-:W-:-:S04]  /*1220*/  FMUL.FTZ R167, R167, UR8 ;  /* 0x00000008a7a77c20 */ /* 0x000fc80008410000 */
[----:B------:R-:W-:-:S07]  /*1230*/  @P0 FADD.FTZ R167, R124, R167 ;  /* 0x000000a77ca70221 */ /* 0x000fce0000010000 */
.L_x_26286:
[----:B------:R-:W-:Y:S05]  /*1240*/  BSYNC B0 ;  /* 0x0000000000007941 */ /* 0x000fea0003800000 */
.L_x_26284:
[----:B------:R-:W-:Y:S04]  /*1250*/  BSSY B0, `(.L_x_26287) ;  /* 0x000000a000007945 */ /* 0x000fe80003800000 */
[----:B------:R-:W-:Y:S05]  /*1260*/  @P3 BRA `(.L_x_26288) ;  /* 0x0000000000103947 */ /* 0x000fea0003800000 */
[----:B------:R-:W-:Y:S01]  /*1270*/  HFMA2.MMA R169, -RZ, RZ, 0, 0 ;  /* 0x00000000ffa97435 */ /* 0x000fe200000001ff */
[----:B------:R-:W-:Y:S10]  /*1280*/  @!P0 BRA `(.L_x_26289) ;  /* 0x0000000000188947 */ /* 0x000ff40003800000 */
[----:B-----5:R-:W-:Y:S01]  /*1290*/  HADD2.F32 R169, -RZ, R11.H1_H1 ;  /* 0x3000000bffa97230 */ /* 0x020fe20000004100 */
[----:B------:R-:W-:Y:S06]  /*12a0*/  BRA `(.L_x_26289) ;  /* 0x0000000000107947 */ /* 0x000fec0003800000 */
.L_x_26288:
[----:B-----5:R-:W-:Y:S02]  /*12b0*/  HADD2.F32 R169, -RZ, R7.H1_H1 ;  /* 0x30000007ffa97230 */ /* 0x020fe40000004100 */
[----:B------:R-:W-:-:S03]  /*12c0*/  @P0 HADD2.F32 R124, -RZ, R11.H1_H1 ;  /* 0x3000000bff7c0230 */ /* 0x000fc60000004100 */
[----:B------:R-:W-:-:S04]  /*12d0*/  FMUL.FTZ R169, R169, UR8 ;  /* 0x00000008a9a97c20 */ /* 0x000fc80008410000 */
[----:B------:R-:W-:-:S07]  /*12e0*/  @P0 FADD.FTZ R169, R124, R169 ;  /* 0x000000a97ca90221 */ /* 0x000fce0000010000 */
.L_x_26289:
[----:B------:R-:W-:Y:S05]  /*12f0*/  BSYNC B0 ;  /* 0x0000000000007941 */ /* 0x000fea0003800000 */
.L_x_26287:
[----:B------:R-:W0:Y:S01]  /*1300*/  @P2 LDC.64 R136, c[0x0][0x220] ;  /* 0x00008800ff882b82 */ /* 0x000e220000000a00 */
        /* <DEDUP_REMOVED lines=19> */
.L_x_26291:
[----:B--2--5:R-:W-:Y:S02]  /*1440*/  HADD2.F32 R171, -RZ, R4.H0_H0 ;  /* 0x20000004ffab7230 */ /* 0x024fe40000004100 */
[----:B------:R-:W-:-:S03]  /*1450*/  @P0 HADD2.F32 R124, -RZ, R8.H0_H0 ;  /* 0x20000008ff7c0230 */ /* 0x000fc60000004100 */
[----:B------:R-:W-:-:S04]  /*1460*/  FMUL.FTZ R171, R171, UR8 ;  /* 0x00000008abab7c20 */ /* 0x000fc80008410000 */
[----:B------:R-:W-:-:S07]  /*1470*/  @P0 FADD.FTZ R171, R124, R171 ;  /* 0x000000ab7cab0221 */ /* 0x000fce0000010000 */
.L_x_26292:
[----:B------:R-:W-:Y:S05]  /*1480*/  BSYNC B0 ;  /* 0x0000000000007941 */ /* 0x000fea0003800000 */
.L_x_26290:
[----:B------:R-:W-:Y:S04]  /*1490*/  BSSY B0, `(.L_x_26293) ;  /* 0x000000a000007945 */ /* 0x000fe80003800000 */
[----:B------:R-:W-:Y:S05]  /*14a0*/  @P3 BRA `(.L_x_26294) ;  /* 0x0000000000103947 */ /* 0x000fea0003800000 */
[----:B------:R-:W-:Y:S01]  /*14b0*/  HFMA2.MMA R173, -RZ, RZ, 0, 0 ;  /* 0x00000000ffad7435 */ /* 0x000fe200000001ff */
[----:B------:R-:W-:Y:S10]  /*14c0*/  @!P0 BRA `(.L_x_26295) ;  /* 0x0000000000188947 */ /* 0x000ff40003800000 */
[----:B-----5:R-:W-:Y:S01]  /*14d0*/  HADD2.F32 R173, -RZ, R8.H1_H1 ;  /* 0x30000008ffad7230 */ /* 0x020fe20000004100 */
[----:B------:R-:W-:Y:S06]  /*14e0*/  BRA `(.L_x_26295) ;  /* 0x0000000000107947 */ /* 0x000fec0003800000 */
.L_x_26294:
[----:B-----5:R-:W-:Y:S02]  /*14f0*/  HADD2.F32 R173, -RZ, R4.H1_H1 ;  /* 0x30000004ffad7230 */ /* 0x020fe40000004100 */
[----:B------:R-:W-:-:S03]  /*1500*/  @P0 HADD2.F32 R124, -RZ, R8.H1_H1 ;  /* 0x30000008ff7c0230 */ /* 0x000fc60000004100 */
[----:B------:R-:W-:-:S04]  /*1510*/  FMUL.FTZ R173, R173, UR8 ;  /* 0x00000008adad7c20 */ /* 0x000fc80008410000 */
[----:B------:R-:W-:-:S07]  /*1520*/  @P0 FADD.FTZ R173, R124, R173 ;  /* 0x000000ad7cad0221 */ /* 0x000fce0000010000 */
.L_x_26295:
[----:B------:R-:W-:Y:S05]  /*1530*/  BSYNC B0 ;  /* 0x0000000000007941 */ /* 0x000fea0003800000 */
.L_x_26293:
[----:B------:R-:W-:Y:S04]  /*1540*/  BSSY B0, `(.L_x_26296) ;  /* 0x000000a000007945 */ /* 0x000fe80003800000 */
[----:B------:R-:W-:Y:S05]  /*1550*/  @P3 BRA `(.L_x_26297) ;  /* 0x0000000000103947 */ /* 0x000fea0003800000 */
[----:B------:R-:W-:Y:S01]  /*1560*/  MOV R175, RZ ;  /* 0x000000ff00af7202 */ /* 0x000fe20000000f00 */
[----:B------:R-:W-:Y:S06]  /*1570*/  @!P0 BRA `(.L_x_26298) ;  /* 0x0000000000188947 */ /* 0x000fec0003800000 */
[----:B-----5:R-:W-:Y:S01]  /*1580*/  HADD2.F32 R175, -RZ, R9.H0_H0 ;  /* 0x20000009ffaf7230 */ /* 0x020fe20000004100 */
[----:B------:R-:W-:Y:S06]  /*1590*/  BRA `(.L_x_26298) ;  /* 0x0000000000107947 */ /* 0x000fec0003800000 */
.L_x_26297:
[----:B-----5:R-:W-:Y:S02]  /*15a0*/  HADD2.F32 R175, -RZ, R5.H0_H0 ;  /* 0x20000005ffaf7230 */ /* 0x020fe40000004100 */
[----:B------:R-:W-:-:S03]  /*15b0*/  @P0 HADD2.F32 R124, -RZ, R9.H0_H0 ;  /* 0x20000009ff7c0230 */ /* 0x000fc60000004100 */
[----:B------:R-:W-:-:S04]  /*15c0*/  FMUL.FTZ R175, R175, UR8 ;  /* 0x00000008afaf7c20 */ /* 0x000fc80008410000 */
[----:B------:R-:W-:-:S07]  /*15d0*/  @P0 FADD.FTZ R175, R124, R175 ;  /* 0x000000af7caf0221 */ /* 0x000fce0000010000 */
.L_x_26298:
[----:B------:R-:W-:Y:S05]  /*15e0*/  BSYNC B0 ;  /* 0x0000000000007941 */ /* 0x000fea0003800000 */
.L_x_26296:
[----:B------:R-:W-:Y:S04]  /*15f0*/  BSSY B0, `(.L_x_26299) ;  /* 0x000000a000007945 */ /* 0x000fe80003800000 */
[----:B------:R-:W-:Y:S05]  /*1600*/  @P3 BRA `(.L_x_26300) ;  /* 0x0000000000103947 */ /* 0x000fea0003800000 */
[----:B------:R-:W-:Y:S01]  /*1610*/  HFMA2.MMA R177, -RZ, RZ, 0, 0 ;  /* 0x00000000ffb17435 */ /* 0x000fe200000001ff */
[----:B------:R-:W-:Y:S10]  /*1620*/  @!P0 BRA `(.L_x_26301) ;  /* 0x0000000000188947 */ /* 0x000ff40003800000 */
[----:B-----5:R-:W-:Y:S01]  /*1630*/  HADD2.F32 R177, -RZ, R9.H1_H1 ;  /* 0x30000009ffb17230 */ /* 0x020fe20000004100 */
[----:B------:R-:W-:Y:S06]  /*1640*/  BRA `(.L_x_26301) ;  /* 0x0000000000107947 */ /* 0x000fec0003800000 */
.L_x_26300:
[----:B-----5:R-:W-:Y:S02]  /*1650*/  HADD2.F32 R177, -RZ, R5.H1_H1 ;  /* 0x30000005ffb17230 */ /* 0x020fe40000004100 */
[----:B------:R-:W-:-:S03]  /*1660*/  @P0 HADD2.F32 R124, -RZ, R9.H1_H1 ;  /* 0x30000009ff7c0230 */ /* 0x000fc60000004100 */
[----:B------:R-:W-:-:S04]  /*1670*/  FMUL.FTZ R177, R177, UR8 ;  /* 0x00000008b1b17c20 */ /* 0x000fc80008410000 */
[----:B------:R-:W-:-:S07]  /*1680*/  @P0 FADD.FTZ R177, R124, R177 ;  /* 0x000000b17cb10221 */ /* 0x000fce0000010000 */
.L_x_26301:
[----:B------:R-:W-:Y:S05]  /*1690*/  BSYNC B0 ;  /* 0x0000000000007941 */ /* 0x000fea0003800000 */
.L_x_26299:
[----:B------:R-:W-:Y:S04]  /*16a0*/  BSSY B0, `(.L_x_26302) ;  /* 0x000000a000007945 */ /* 0x000fe80003800000 */
[----:B------:R-:W-:Y:S05]  /*16b0*/  @P3 BRA `(.L_x_26303) ;  /* 0x0000000000103947 */ /* 0x000fea0003800000 */
[----:B------:R-:W-:Y:S01]  /*16c0*/  MOV R179, RZ ;  /* 0x000000ff00b37202 */ /* 0x000fe20000000f00 */
[----:B------:R-:W-:Y:S06]  /*16d0*/  @!P0 BRA `(.L_x_26304) ;  /* 0x0000000000188947 */ /* 0x000fec0003800000 */
[----:B-----5:R-:W-:Y:S01]  /*16e0*/  HADD2.F32 R179, -RZ, R10.H0_H0 ;  /* 0x2000000affb37230 */ /* 0x020fe20000004100 */
[----:B------:R-:W-:Y:S06]  /*16f0*/  BRA `(.L_x_26304) ;  /* 0x0000000000107947 */ /* 0x000fec0003800000 */
.L_x_26303:
[----:B-----5:R-:W-:Y:S02]  /*1700*/  HADD2.F32 R179, -RZ, R6.H0_H0 ;  /* 0x20000006ffb37230 */ /* 0x020fe40000004100 */
[----:B------:R-:W-:-:S03]  /*1710*/  @P0 HADD2.F32 R124, -RZ, R10.H0_H0 ;  /* 0x2000000aff7c0230 */ /* 0x000fc60000004100 */
[----:B------:R-:W-:-:S04]  /*1720*/  FMUL.FTZ R179, R179, UR8 ;  /* 0x00000008b3b37c20 */ /* 0x000fc80008410000 */
[----:B------:R-:W-:-:S07]  /*1730*/  @P0 FADD.FTZ R179, R124, R179 ;  /* 0x000000b37cb30221 */ /* 0x000fce0000010000 */
.L_x_26304:
[----:B------:R-:W-:Y:S05]  /*1740*/  BSYNC B0 ;  /* 0x0000000000007941 */ /* 0x000fea0003800000 */
.L_x_26302:
[----:B------:R-:W-:Y:S04]  /*1750*/  BSSY B0, `(.L_x_26305) ;  /* 0x000000a000007945 */ /* 0x000fe80003800000 */
[----:B------:R-:W-:Y:S05]  /*1760*/  @P3 BRA `(.L_x_26306) ;  /* 0x0000000000103947 */ /* 0x000fea0003800000 */
[----:B------:R-:W-:Y:S01]  /*1770*/  HFMA2.MMA R181, -RZ, RZ, 0, 0 ;  /* 0x00000000ffb57435 */ /* 0x000fe200000001ff */
[----:B------:R-:W-:Y:S10]  /*1780*/  @!P0 BRA `(.L_x_26307) ;  /* 0x0000000000188947 */ /* 0x000ff40003800000 */
[----:B-----5:R-:W-:Y:S01]  /*1790*/  HADD2.F32 R181, -RZ, R10.H1_H1 ;  /* 0x3000000affb57230 */ /* 0x020fe20000004100 */
[----:B------:R-:W-:Y:S06]  /*17a0*/  BRA `(.L_x_26307) ;  /* 0x0000000000107947 */ /* 0x000fec0003800000 */
.L_x_26306:
[----:B-----5:R-:W-:Y:S02]  /*17b0*/  HADD2.F32 R181, -RZ, R6.H1_H1 ;  /* 0x30000006ffb57230 */ /* 0x020fe40000004100 */
[----:B------:R-:W-:-:S03]  /*17c0*/  @P0 HADD2.F32 R124, -RZ, R10.H1_H1 ;  /* 0x3000000aff7c0230 */ /* 0x000fc60000004100 */
[----:B------:R-:W-:-:S04]  /*17d0*/  FMUL.FTZ R181, R181, UR8 ;  /* 0x00000008b5b57c20 */ /* 0x000fc80008410000 */
[----:B------:R-:W-:-:S07]  /*17e0*/  @P0 FADD.FTZ R181, R124, R181 ;  /* 0x000000b57cb50221 */ /* 0x000fce0000010000 */
.L_x_26307:
[----:B------:R-:W-:Y:S05]  /*17f0*/  BSYNC B0 ;  /* 0x0000000000007941 */ /* 0x000fea0003800000 */
.L_x_26305:
[----:B------:R-:W-:Y:S04]  /*1800*/  BSSY B0, `(.L_x_26308) ;  /* 0x000000a000007945 */ /* 0x000fe80003800000 */
[----:B------:R-:W-:Y:S05]  /*1810*/  @P3 BRA `(.L_x_26309) ;  /* 0x0000000000103947 */ /* 0x000fea0003800000 */
[----:B------:R-:W-:Y:S01]  /*1820*/  MOV R183, RZ ;  /* 0x000000ff00b77202 */ /* 0x000fe20000000f00 */
[----:B------:R-:W-:Y:S06]  /*1830*/  @!P0 BRA `(.L_x_26310) ;  /* 0x0000000000188947 */ /* 0x000fec0003800000 */
[----:B-----5:R-:W-:Y:S01]  /*1840*/  HADD2.F32 R183, -RZ, R11.H0_H0 ;  /* 0x2000000bffb77230 */ /* 0x020fe20000004100 */
[----:B------:R-:W-:Y:S06]  /*1850*/  BRA `(.L_x_26310) ;  /* 0x0000000000107947 */ /* 0x000fec0003800000 */
.L_x_26309:
[----:B-----5:R-:W-:Y:S02]  /*1860*/  HADD2.F32 R183, -RZ, R7.H0_H0 ;  /* 0x20000007ffb77230 */ /* 0x020fe40000004100 */
[----:B------:R-:W-:-:S03]  /*1870*/  @P0 HADD2.F32 R124, -RZ, R11.H0_H0 ;  /* 0x2000000bff7c0230 */ /* 0x000fc60000004100 */
[----:B------:R-:W-:-:S04]  /*1880*/  FMUL.FTZ R183, R183, UR8 ;  /* 0x00000008b7b77c20 */ /* 0x000fc80008410000 */
[----:B------:R-:W-:-:S07]  /*1890*/  @P0 FADD.FTZ R183, R124, R183 ;  /* 0x000000b77cb70221 */ /* 0x000fce0000010000 */
.L_x_26310:
[----:B------:R-:W-:Y:S05]  /*18a0*/  BSYNC B0 ;  /* 0x0000000000007941 */ /* 0x000fea0003800000 */
.L_x_26308:
[----:B------:R-:W-:Y:S04]  /*18b0*/  BSSY B0, `(.L_x_26311) ;  /* 0x000000a000007945 */ /* 0x000fe80003800000 */
[----:B------:R-:W-:Y:S05]  /*18c0*/  @P3 BRA `(.L_x_26312) ;  /* 0x0000000000103947 */ /* 0x000fea0003800000 */
[----:B------:R-:W-:Y:S01]  /*18d0*/  HFMA2.MMA R185, -RZ, RZ, 0, 0 ;  /* 0x00000000ffb97435 */ /* 0x000fe200000001ff */
[----:B------:R-:W-:Y:S10]  /*18e0*/  @!P0 BRA `(.L_x_26313) ;  /* 0x0000000000188947 */ /* 0x000ff40003800000 */
[----:B-----5:R-:W-:Y:S01]  /*18f0*/  HADD2.F32 R185, -RZ, R11.H1_H1 ;  /* 0x3000000bffb97230 */ /* 0x020fe20000004100 */
[----:B------:R-:W-:Y:S06]  /*1900*/  BRA `(.L_x_26313) ;  /* 0x0000000000107947 */ /* 0x000fec0003800000 */
.L_x_26312:
[----:B-----5:R-:W-:Y:S02]  /*1910*/  HADD2.F32 R185, -RZ, R7.H1_H1 ;  /* 0x30000007ffb97230 */ /* 0x020fe40000004100 */
[----:B------:R-:W-:-:S03]  /*1920*/  @P0 HADD2.F32 R124, -RZ, R11.H1_H1 ;  /* 0x3000000bff7c0230 */ /* 0x000fc60000004100 */
[----:B------:R-:W-:-:S04]  /*1930*/  FMUL.FTZ R185, R185, UR8 ;  /* 0x00000008b9b97c20 */ /* 0x000fc80008410000 */
[----:B------:R-:W-:-:S07]  /*1940*/  @P0 FADD.FTZ R185, R124, R185 ;  /* 0x000000b97cb90221 */ /* 0x000fce0000010000 */
.L_x_26313:
[----:B------:R-:W-:Y:S05]  /*1950*/  BSYNC B0 ;  /* 0x0000000000007941 */ /* 0x000fea0003800000 */
.L_x_26311:
        /* <DEDUP_REMOVED lines=20> */
.L_x_26315:
[----:B--2--5:R-:W-:Y:S02]  /*1aa0*/  HADD2.F32 R189, -RZ, R4.H0_H0 ;  /* 0x20000004ffbd7230 */ /* 0x024fe40000004100 */
[----:B------:R-:W-:-:S03]  /*1ab0*/  @P0 HADD2.F32 R124, -RZ, R8.H0_H0 ;  /* 0x20000008ff7c0230 */ /* 0x000fc60000004100 */
[----:B------:R-:W-:-:S04]  /*1ac0*/  FMUL.FTZ R189, R189, UR8 ;  /* 0x00000008bdbd7c20 */ /* 0x000fc80008410000 */
[----:B------:R-:W-:-:S07]  /*1ad0*/  @P0 FADD.FTZ R189, R124, R189 ;  /* 0x000000bd7cbd0221 */ /* 0x000fce0000010000 */
.L_x_26316:
[----:B------:R-:W-:Y:S05]  /*1ae0*/  BSYNC B0 ;  /* 0x0000000000007941 */ /* 0x000fea0003800000 */
.L_x_26314:
[----:B------:R-:W-:Y:S04]  /*1af0*/  BSSY B0, `(.L_x_26317) ;  /* 0x000000a000007945 */ /* 0x000fe80003800000 */
[----:B------:R-:W-:Y:S05]  /*1b00*/  @P3 BRA `(.L_x_26318) ;  /* 0x0000000000103947 */ /* 0x000fea0003800000 */
[----:B------:R-:W-:Y:S01]  /*1b10*/  HFMA2.MMA R191, -RZ, RZ, 0, 0 ;  /* 0x00000000ffbf7435 */ /* 0x000fe200000001ff */
[----:B------:R-:W-:Y:S10]  /*1b20*/  @!P0 BRA `(.L_x_26319) ;  /* 0x0000000000188947 */ /* 0x000ff40003800000 */
[----:B-----5:R-:W-:Y:S01]  /*1b30*/  HADD2.F32 R191, -RZ, R8.H1_H1 ;  /* 0x30000008ffbf7230 */ /* 0x020fe20000004100 */
[----:B------:R-:W-:Y:S06]  /*1b40*/  BRA `(.L_x_26319) ;  /* 0x0000000000107947 */ /* 0x000fec0003800000 */
.L_x_26318:
[----:B-----5:R-:W-:Y:S02]  /*1b50*/  HADD2.F32 R191, -RZ, R4.H1_H1 ;  /* 0x30000004ffbf7230 */ /* 0x020fe40000004100 */
[----:B------:R-:W-:-:S03]  /*1b60*/  @P0 HADD2.F32 R124, -RZ, R8.H1_H1 ;  /* 0x30000008ff7c0230 */ /* 0x000fc60000004100 */
[----:B------:R-:W-:-:S04]  /*1b70*/  FMUL.FTZ R191, R191, UR8 ;  /* 0x00000008bfbf7c20 */ /* 0x000fc80008410000 */
[----:B------:R-:W-:-:S07]  /*1b80*/  @P0 FADD.FTZ R191, R124, R191 ;  /* 0x000000bf7cbf0221 */ /* 0x000fce0000010000 */
.L_x_26319:
[----:B------:R-:W-:Y:S05]  /*1b90*/  BSYNC B0 ;  /* 0x0000000000007941 */ /* 0x000fea0003800000 */
.L_x_26317:
[----:B------:R-:W-:Y:S04]  /*1ba0*/  BSSY B0, `(.L_x_26320) ;  /* 0x000000a000007945 */ /* 0x000fe80003800000 */
[----:B------:R-:W-:Y:S05]  /*1bb0*/  @P3 BRA `(.L_x_26321) ;  /* 0x0000000000103947 */ /* 0x000fea0003800000 */
[----:B------:R-:W-:Y:S01]  /*1bc0*/  MOV R193, RZ ;  /* 0x000000ff00c17202 */ /* 0x000fe20000000f00 */
[----:B------:R-:W-:Y:S06]  /*1bd0*/  @!P0 BRA `(.L_x_26322) ;  /* 0x0000000000188947 */ /* 0x000fec0003800000 */
[----:B-----5:R-:W-:Y:S01]  /*1be0*/  HADD2.F32 R193, -RZ, R9.H0_H0 ;  /* 0x20000009ffc17230 */ /* 0x020fe20000004100 */
[----:B------:R-:W-:Y:S06]  /*1bf0*/  BRA `(.L_x_26322) ;  /* 0x0000000000107947 */ /* 0x000fec0003800000 */
.L_x_26321:
[----:B-----5:R-:W-:Y:S02]  /*1c00*/  HADD2.F32 R193, -RZ, R5.H0_H0 ;  /* 0x20000005ffc17230 */ /* 0x020fe40000004100 */
[----:B------:R-:W-:-:S03]  /*1c10*/  @P0 HADD2.F32 R124, -RZ, R9.H0_H0 ;  /* 0x20000009ff7c0230 */ /* 0x000fc60000004100 */
[----:B------:R-:W-:-:S04]  /*1c20*/  FMUL.FTZ R193, R193, UR8 ;  /* 0x00000008c1c17c20 */ /* 0x000fc80008410000 */
[----:B------:R-:W-:-:S07]  /*1c30*/  @P0 FADD.FTZ R193, R124, R193 ;  /* 0x000000c17cc10221 */ /* 0x000fce0000010000 */
.L_x_26322:
[----:B------:R-:W-:Y:S05]  /*1c40*/  BSYNC B0 ;  /* 0x0000000000007941 */ /* 0x000fea0003800000 */
.L_x_26320:
[----:B------:R-:W-:Y:S04]  /*1c50*/  BSSY B0, `(.L_x_26323) ;  /* 0x000000a000007945 */ /* 0x000fe80003800000 */
[----:B------:R-:W-:Y:S05]  /*1c60*/  @P3 BRA `(.L_x_26324) ;  /* 0x0000000000103947 */ /* 0x000fea0003800000 */
[----:B------:R-:W-:Y:S01]  /*1c70*/  HFMA2.MMA R195, -RZ, RZ, 0, 0 ;  /* 0x00000000ffc37435 */ /* 0x000fe200000001ff */
[----:B------:R-:W-:Y:S10]  /*1c80*/  @!P0 BRA `(.L_x_26325) ;  /* 0x0000000000188947 */ /* 0x000ff40003800000 */
[----:B-----5:R-:W-:Y:S01]  /*1c90*/  HADD2.F32 R195, -RZ, R9.H1_H1 ;  /* 0x30000009ffc37230 */ /* 0x020fe20000004100 */
[----:B------:R-:W-:Y:S06]  /*1ca0*/  BRA `(.L_x_26325) ;  /* 0x0000000000107947 */ /* 0x000fec0003800000 */
.L_x_26324:
[----:B-----5:R-:W-:Y:S02]  /*1cb0*/  HADD2.F32 R195, -RZ, R5.H1_H1 ;  /* 0x30000005ffc37230 */ /* 0x020fe40000004100 */
[----:B------:R-:W-:-:S03]  /*1cc0*/  @P0 HADD2.F32 R124, -RZ, R9.H1_H1 ;  /* 0x30000009ff7c0230 */ /* 0x000fc60000004100 */
[----:B------:R-:W-:-:S04]  /*1cd0*/  FMUL.FTZ R195, R195, UR8 ;  /* 0x00000008c3c37c20 */ /* 0x000fc80008410000 */
[----:B------:R-:W-:-:S07]  /*1ce0*/  @P0 FADD.FTZ R195, R124, R195 ;  /* 0x000000c37cc30221 */ /* 0x000fce0000010000 */
.L_x_26325:
[----:B------:R-:W-:Y:S05]  /*1cf0*/  BSYNC B0 ;  /* 0x0000000000007941 */ /* 0x000fea0003800000 */
.L_x_26323:
[----:B------:R-:W-:Y:S04]  /*1d00*/  BSSY B0, `(.L_x_26326) ;  /* 0x000000a000007945 */ /* 0x000fe80003800000 */
[----:B------:R-:W-:Y:S05]  /*1d10*/  @P3 BRA `(.L_x_26327) ;  /* 0x0000000000103947 */ /* 0x000fea0003800000 */
[----:B------:R-:W-:Y:S01]  /*1d20*/  MOV R197, RZ ;  /* 0x000000ff00c57202 */ /* 0x000fe20000000f00 */
[----:B------:R-:W-:Y:S06]  /*1d30*/  @!P0 BRA `(.L_x_26328) ;  /* 0x0000000000188947 */ /* 0x000fec0003800000 */
[----:B-----5:R-:W-:Y:S01]  /*1d40*/  HADD2.F32 R197, -RZ, R10.H0_H0 ;  /* 0x2000000affc57230 */ /* 0x020fe20000004100 */
[----:B------:R-:W-:Y:S06]  /*1d50*/  BRA `(.L_x_26328) ;  /* 0x0000000000107947 */ /* 0x000fec0003800000 */
.L_x_26327:
[----:B-----5:R-:W-:Y:S02]  /*1d60*/  HADD2.F32 R197, -RZ, R6.H0_H0 ;  /* 0x20000006ffc57230 */ /* 0x020fe40000004100 */
[----:B------:R-:W-:-:S03]  /*1d70*/  @P0 HADD2.F32 R124, -RZ, R10.H0_H0 ;  /* 0x2000000aff7c0230 */ /* 0x000fc60000004100 */
[----:B------:R-:W-:-:S04]  /*1d80*/  FMUL.FTZ R197, R197, UR8 ;  /* 0x00000008c5c57c20 */ /* 0x000fc80008410000 */
[----:B------:R-:W-:-:S07]  /*1d90*/  @P0 FADD.FTZ R197, R124, R197 ;  /* 0x000000c57cc50221 */ /* 0x000fce0000010000 */
.L_x_26328:
[----:B------:R-:W-:Y:S05]  /*1da0*/  BSYNC B0 ;  /* 0x0000000000007941 */ /* 0x000fea0003800000 */
.L_x_26326:
[----:B------:R-:W-:Y:S04]  /*1db0*/  BSSY B0, `(.L_x_26329) ;  /* 0x000000a000007945 */ /* 0x000fe80003800000 */
[----:B------:R-:W-:Y:S05]  /*1dc0*/  @P3 BRA `(.L_x_26330) ;  /* 0x0000000000103947 */ /* 0x000fea0003800000 */
[----:B------:R-:W-:Y:S01]  /*1dd0*/  HFMA2.MMA R199, -RZ, RZ, 0, 0 ;  /* 0x00000000ffc77435 */ /* 0x000fe200000001ff */
[----:B------:R-:W-:Y:S10]  /*1de0*/  @!P0 BRA `(.L_x_26331) ;  /* 0x0000000000188947 */ /* 0x000ff40003800000 */
[----:B-----5:R-:W-:Y:S01]  /*1df0*/  HADD2.F32 R199, -RZ, R10.H1_H1 ;  /* 0x3000000affc77230 */ /* 0x020fe20000004100 */
[----:B------:R-:W-:Y:S06]  /*1e00*/  BRA `(.L_x_26331) ;  /* 0x0000000000107947 */ /* 0x000fec0003800000 */
.L_x_26330:
[----:B-----5:R-:W-:Y:S02]  /*1e10*/  HADD2.F32 R199, -RZ, R6.H1_H1 ;  /* 0x30000006ffc77230 */ /* 0x020fe40000004100 */
[----:B------:R-:W-:-:S03]  /*1e20*/  @P0 HADD2.F32 R124, -RZ, R10.H1_H1 ;  /* 0x3000000aff7c0230 */ /* 0x000fc60000004100 */
[----:B------:R-:W-:-:S04]  /*1e30*/  FMUL.FTZ R199, R199, UR8 ;  /* 0x00000008c7c77c20 */ /* 0x000fc80008410000 */
[----:B------:R-:W-:-:S07]  /*1e40*/  @P0 FADD.FTZ R199, R124, R199 ;  /* 0x000000c77cc70221 */ /* 0x000fce0000010000 */
.L_x_26331:
[----:B------:R-:W-:Y:S05]  /*1e50*/  BSYNC B0 ;  /* 0x0000000000007941 */ /* 0x000fea0003800000 */
.L_x_26329:
[----:B------:R-:W-:Y:S04]  /*1e60*/  BSSY B0, `(.L_x_26332) ;  /* 0x000000a000007945 */ /* 0x000fe80003800000 */
[----:B------:R-:W-:Y:S05]  /*1e70*/  @P3 BRA `(.L_x_26333) ;  /* 0x0000000000103947 */ /* 0x000fea0003800000 */
[----:B------:R-:W-:Y:S01]  /*1e80*/  MOV R201, RZ ;  /* 0x000000ff00c97202 */ /* 0x000fe20000000f00 */
[----:B------:R-:W-:Y:S06]  /*1e90*/  @!P0 BRA `(.L_x_26334) ;  /* 0x0000000000188947 */ /* 0x000fec0003800000 */
[----:B-----5:R-:W-:Y:S01]  /*1ea0*/  HADD2.F32 R201, -RZ, R11.H0_H0 ;  /* 0x2000000bffc97230 */ /* 0x020fe20000004100 */
[----:B------:R-:W-:Y:S06]  /*1eb0*/  BRA `(.L_x_26334) ;  /* 0x0000000000107947 */ /* 0x000fec0003800000 */
.L_x_26333:
[----:B-----5:R-:W-:Y:S02]  /*1ec0*/  HADD2.F32 R201, -RZ, R7.H0_H0 ;  /* 0x20000007ffc97230 */ /* 0x020fe40000004100 */
[----:B------:R-:W-:-:S03]  /*1ed0*/  @P0 HADD2.F32 R124, -RZ, R11.H0_H0 ;  /* 0x2000000bff7c0230 */ /* 0x000fc60000004100 */
[----:B------:R-:W-:-:S04]  /*1ee0*/  FMUL.FTZ R201, R201, UR8 ;  /* 0x00000008c9c97c20 */ /* 0x000fc80008410000 */
[----:B------:R-:W-:-:S07]  /*1ef0*/  @P0 FADD.FTZ R201, R124, R201 ;  /* 0x000000c97cc90221 */ /* 0x000fce0000010000 */
.L_x_26334:
[----:B------:R-:W-:Y:S05]  /*1f00*/  BSYNC B0 ;  /* 0x0000000000007941 */ /* 0x000fea0003800000 */
.L_x_26332:
[----:B------:R-:W-:Y:S04]  /*1f10*/  BSSY B0, `(.L_x_26335) ;  /* 0x000000a000007945 */ /* 0x000fe80003800000 */
[----:B------:R-:W-:Y:S05]  /*1f20*/  @P3 BRA `(.L_x_26336) ;  /* 0x0000000000103947 */ /* 0x000fea0003800000 */
[----:B------:R-:W-:Y:S01]  /*1f30*/  HFMA2.MMA R203, -RZ, RZ, 0, 0 ;  /* 0x00000000ffcb7435 */ /* 0x000fe200000001ff */
[----:B------:R-:W-:Y:S10]  /*1f40*/  @!P0 BRA `(.L_x_26337) ;  /* 0x0000000000188947 */ /* 0x000ff40003800000 */
[----:B-----5:R-:W-:Y:S01]  /*1f50*/  HADD2.F32 R203, -RZ, R11.H1_H1 ;  /* 0x3000000bffcb7230 */ /* 0x020fe20000004100 */
[----:B------:R-:W-:Y:S06]  /*1f60*/  BRA `(.L_x_26337) ;  /* 0x0000000000107947 */ /* 0x000fec0003800000 */
.L_x_26336:
[----:B-----5:R-:W-:Y:S02]  /*1f70*/  HADD2.F32 R203, -RZ, R7.H1_H1 ;  /* 0x30000007ffcb7230 */ /* 0x020fe40000004100 */
[----:B------:R-:W-:-:S03]  /*1f80*/  @P0 HADD2.F32 R124, -RZ, R11.H1_H1 ;  /* 0x3000000bff7c0230 */ /* 0x000fc60000004100 */
[----:B------:R-:W-:-:S04]  /*1f90*/  FMUL.FTZ R203, R203, UR8 ;  /* 0x00000008cbcb7c20 */ /* 0x000fc80008410000 */
[----:B------:R-:W-:-:S07]  /*1fa0*/  @P0 FADD.FTZ R203, R124, R203 ;  /* 0x000000cb7ccb0221 */ /* 0x000fce0000010000 */
.L_x_26337:
[----:B------:R-:W-:Y:S05]  /*1fb0*/  BSYNC B0 ;  /* 0x0000000000007941 */ /* 0x000fea0003800000 */
.L_x_26335:
        /* <DEDUP_REMOVED lines=20> */
.L_x_26339:
[----:B--2--5:R-:W-:Y:S02]  /*2100*/  HADD2.F32 R205, -RZ, R4.H0_H0 ;  /* 0x20000004ffcd7230 */ /* 0x024fe40000004100 */
[----:B------:R-:W-:-:S03]  /*2110*/  @P0 HADD2.F32 R124, -RZ, R8.H0_H0 ;  /* 0x20000008ff7c0230 */ /* 0x000fc60000004100 */
[----:B------:R-:W-:-:S04]  /*2120*/  FMUL.FTZ R205, R205, UR8 ;  /* 0x00000008cdcd7c20 */ /* 0x000fc80008410000 */
[----:B------:R-:W-:-:S07]  /*2130*/  @P0 FADD.FTZ R205, R124, R205 ;  /* 0x000000cd7ccd0221 */ /* 0x000fce0000010000 */
.L_x_26340:
[----:B------:R-:W-:Y:S05]  /*2140*/  BSYNC B0 ;  /* 0x0000000000007941 */ /* 0x000fea0003800000 */
.L_x_26338:
[----:B------:R-:W-:Y:S04]  /*2150*/  BSSY B0, `(.L_x_26341) ;  /* 0x000000a000007945 */ /* 0x000fe80003800000 */
[----:B------:R-:W-:Y:S05]  /*2160*/  @P3 BRA `(.L_x_26342) ;  /* 0x0000000000103947 */ /* 0x000fea0003800000 */
[----:B------:R-:W-:Y:S01]  /*2170*/  HFMA2.MMA R207, -RZ, RZ, 0, 0 ;  /* 0x00000000ffcf7435 */ /* 0x000fe200000001ff */
[----:B------:R-:W-:Y:S10]  /*2180*/  @!P0 BRA `(.L_x_26343) ;  /* 0x0000000000188947 */ /* 0x000ff40003800000 */
[----:B-----5:R-:W-:Y:S01]  /*2190*/  HADD2.F32 R207, -RZ, R8.H1_H1 ;  /* 0x30000008ffcf7230 */ /* 0x020fe20000004100 */
[----:B------:R-:W-:Y:S06]  /*21a0*/  BRA `(.L_x_26343) ;  /* 0x0000000000107947 */ /* 0x000fec0003800000 */
.L_x_26342:
[----:B-----5:R-:W-:Y:S02]  /*21b0*/  HADD2.F32 R207, -RZ, R4.H1_H1 ;  /* 0x30000004ffcf7230 */ /* 0x020fe40000004100 */
[----:B------:R-:W-:-:S03]  /*21c0*/  @P0 HADD2.F32 R124, -RZ, R8.H1_H1 ;  /* 0x30000008ff7c0230 */ /* 0x000fc60000004100 */
[----:B------:R-:W-:-:S04]  /*21d0*/  FMUL.FTZ R207, R207, UR8 ;  /* 0x00000008cfcf7c20 */ /* 0x000fc80008410000 */
[----:B------:R-:W-:-:S07]  /*21e0*/  @P0 FADD.FTZ R207, R124, R207 ;  /* 0x000000cf7ccf0221 */ /* 0x000fce0000010000 */
.L_x_26343:
[----:B------:R-:W-:Y:S05]  /*21f0*/  BSYNC B0 ;  /* 0x0000000000007941 */ /* 0x000fea0003800000 */
.L_x_26341:
[----:B------:R-:W-:Y:S04]  /*2200*/  BSSY B0, `(.L_x_26344) ;  /* 0x000000a000007945 */ /* 0x000fe80003800000 */
[----:B------:R-:W-:Y:S05]  /*2210*/  @P3 BRA `(.L_x_26345) ;  /* 0x0000000000103947 */ /* 0x000fea0003800000 */
[----:B------:R-:W-:Y:S01]  /*2220*/  MOV R209, RZ ;  /* 0x000000ff00d17202 */ /* 0x000fe20000000f00 */
[----:B------:R-:W-:Y:S06]  /*2230*/  @!P0 BRA `(.L_x_26346) ;  /* 0x0000000000188947 */ /* 0x000fec0003800000 */
[----:B-----5:R-:W-:Y:S01]  /*2240*/  HADD2.F32 R209, -RZ, R9.H0_H0 ;  /* 0x20000009ffd17230 */ /* 0x020fe20000004100 */
[----:B------:R-:W-:Y:S06]  /*2250*/  BRA `(.L_x_26346) ;  /* 0x0000000000107947 */ /* 0x000fec0003800000 */
.L_x_26345:
[----:B-----5:R-:W-:Y:S02]  /*2260*/  HADD2.F32 R209, -RZ, R5.H0_H0 ;  /* 0x20000005ffd17230 */ /* 0x020fe40000004100 */
[----:B------:R-:W-:-:S03]  /*2270*/  @P0 HADD2.F32 R124, -RZ, R9.H0_H0 ;  /* 0x20000009ff7c0230 */ /* 0x000fc60000004100 */
[----:B------:R-:W-:-:S04]  /*2280*/  FMUL.FTZ R209, R209, UR8 ;  /* 0x00000008d1d17c20 */ /* 0x000fc80008410000 */
[----:B------:R-:W-:-:S07]  /*2290*/  @P0 FADD.FTZ R209, R124, R209 ;  /* 0x000000d17cd10221 */ /* 0x000fce0000010000 */
.L_x_26346:
[----:B------:R-:W-:Y:S05]  /*22a0*/  BSYNC B0 ;  /* 0x0000000000007941 */ /* 0x000fea0003800000 */
.L_x_26344:
[----:B------:R-:W-:Y:S04]  /*22b0*/  BSSY B0, `(.L_x_26347) ;  /* 0x000000a000007945 */ /* 0x000fe80003800000 */
[----:B------:R-:W-:Y:S05]  /*22c0*/  @P3 BRA `(.L_x_26348) ;  /* 0x0000000000103947 */ /* 0x000fea0003800000 */
[----:B------:R-:W-:Y:S01]  /*22d0*/  HFMA2.MMA R211, -RZ, RZ, 0, 0 ;  /* 0x00000000ffd37435 */ /* 0x000fe200000001ff */
[----:B------:R-:W-:Y:S10]  /*22e0*/  @!P0 BRA `(.L_x_26349) ;  /* 0x0000000000188947 */ /* 0x000ff40003800000 */
[----:B-----5:R-:W-:Y:S01]  /*22f0*/  HADD2.F32 R211, -RZ, R9.H1_H1 ;  /* 0x30000009ffd37230 */ /* 0x020fe20000004100 */
[----:B------:R-:W-:Y:S06]  /*2300*/  BRA `(.L_x_26349) ;  /* 0x0000000000107947 */ /* 0x000fec0003800000 */
.L_x_26348:
[----:B-----5:R-:W-:Y:S02]  /*2310*/  HADD2.F32 R211, -RZ, R5.H1_H1 ;  /* 0x30000005ffd37230 */ /* 0x020fe40000004100 */
[----:B------:R-:W-:-:S03]  /*2320*/  @P0 HADD2.F32 R124, -RZ, R9.H1_H1 ;  /* 0x30000009ff7c0230 */ /* 0x000fc60000004100 */
[----:B------:R-:W-:-:S04]  /*2330*/  FMUL.FTZ R211, R211, UR8 ;  /* 0x00000008d3d37c20 */ /* 0x000fc80008410000 */
[----:B------:R-:W-:-:S07]  /*2340*/  @P0 FADD.FTZ R211, R124, R211 ;  /* 0x000000d37cd30221 */ /* 0x000fce0000010000 */
.L_x_26349:
[----:B------:R-:W-:Y:S05]  /*2350*/  BSYNC B0 ;  /* 0x0000000000007941 */ /* 0x000fea0003800000 */
.L_x_26347:
[----:B------:R-:W-:Y:S04]  /*2360*/  BSSY B0, `(.L_x_26350) ;  /* 0x000000a000007945 */ /* 0x000fe80003800000 */
[----:B------:R-:W-:Y:S05]  /*2370*/  @P3 BRA `(.L_x_26351) ;  /* 0x0000000000103947 */ /* 0x000fea0003800000 */
[----:B------:R-:W-:Y:S01]  /*2380*/  MOV R213, RZ ;  /* 0x000000ff00d57202 */ /* 0x000fe20000000f00 */
[----:B------:R-:W-:Y:S06]  /*2390*/  @!P0 BRA `(.L_x_26352) ;  /* 0x0000000000188947 */ /* 0x000fec0003800000 */
[----:B-----5:R-:W-:Y:S01]  /*23a0*/  HADD2.F32 R213, -RZ, R10.H0_H0 ;  /* 0x2000000affd57230 */ /* 0x020fe20000004100 */
[----:B------:R-:W-:Y:S06]  /*23b0*/  BRA `(.L_x_26352) ;  /* 0x0000000000107947 */ /* 0x000fec0003800000 */
.L_x_26351:
[----:B-----5:R-:W-:Y:S02]  /*23c0*/  HADD2.F32 R213, -RZ, R6.H0_H0 ;  /* 0x20000006ffd57230 */ /* 0x020fe40000004100 */
[----:B------:R-:W-:-:S03]  /*23d0*/  @P0 HADD2.F32 R124, -RZ, R10.H0_H0 ;  /* 0x2000000aff7c0230 */ /* 0x000fc60000004100 */
[----:B------:R-:W-:-:S04]  /*23e0*/  FMUL.FTZ R213, R213, UR8 ;  /* 0x00000008d5d57c20 */ /* 0x000fc80008410000 */
[----:B------:R-:W-:-:S07]  /*23f0*/  @P0 FADD.FTZ R213, R124, R213 ;  /* 0x000000d57cd50221 */ /* 0x000fce0000010000 */
.L_x_26352:
[----:B------:R-:W-:Y:S05]  /*2400*/  BSYNC B0 ;  /* 0x0000000000007941 */ /* 0x000fea0003800000 */
.L_x_26350:
[----:B------:R-:W-:Y:S04]  /*2410*/  BSSY B0, `(.L_x_26353) ;  /* 0x000000a000007945 */ /* 0x000fe80003800000 */
[----:B------:R-:W-:Y:S05]  /*2420*/  @P3 BRA `(.L_x_26354) ;  /* 0x0000000000103947 */ /* 0x000fea0003800000 */
[----:B------:R-:W-:Y:S01]  /*2430*/  HFMA2.MMA R215, -RZ, RZ, 0, 0 ;  /* 0x00000000ffd77435 */ /* 0x000fe200000001ff */
[----:B------:R-:W-:Y:S10]  /*2440*/  @!P0 BRA `(.L_x_26355) ;  /* 0x0000000000188947 */ /* 0x000ff40003800000 */
[----:B-----5:R-:W-:Y:S01]  /*2450*/  HADD2.F32 R215, -RZ, R10.H1_H1 ;  /* 0x3000000affd77230 */ /* 0x020fe20000004100 */
[----:B------:R-:W-:Y:S06]  /*2460*/  BRA `(.L_x_26355) ;  /* 0x0000000000107947 */ /* 0x000fec0003800000 */
.L_x_26354:
[----:B-----5:R-:W-:Y:S02]  /*2470*/  HADD2.F32 R215, -RZ, R6.H1_H1 ;  /* 0x30000006ffd77230 */ /* 0x020fe40000004100 */
[----:B------:R-:W-:-:S03]  /*2480*/  @P0 HADD2.F32 R124, -RZ, R10.H1_H1 ;  /* 0x3000000aff7c0230 */ /* 0x000fc60000004100 */
[----:B------:R-:W-:-:S04]  /*2490*/  FMUL.FTZ R215, R215, UR8 ;  /* 0x00000008d7d77c20 */ /* 0x000fc80008410000 */
[----:B------:R-:W-:-:S07]  /*24a0*/  @P0 FADD.FTZ R215, R124, R215 ;  /* 0x000000d77cd70221 */ /* 0x000fce0000010000 */
.L_x_26355:
[----:B------:R-:W-:Y:S05]  /*24b0*/  BSYNC B0 ;  /* 0x0000000000007941 */ /* 0x000fea0003800000 */
.L_x_26353:
[----:B------:R-:W-:Y:S04]  /*24c0*/  BSSY B0, `(.L_x_26356) ;  /* 0x000000a000007945 */ /* 0x000fe80003800000 */
[----:B------:R-:W-:Y:S05]  /*24d0*/  @P3 BRA `(.L_x_26357) ;  /* 0x0000000000103947 */ /* 0x000fea0003800000 */
[----:B------:R-:W-:Y:S01]  /*24e0*/  MOV R217, RZ ;  /* 0x000000ff00d97202 */ /* 0x000fe20000000f00 */
[----:B------:R-:W-:Y:S06]  /*24f0*/  @!P0 BRA `(.L_x_26358) ;  /* 0x0000000000188947 */ /* 0x000fec0003800000 */
[----:B-----5:R-:W-:Y:S01]  /*2500*/  HADD2.F32 R217, -RZ, R11.H0_H0 ;  /* 0x2000000bffd97230 */ /* 0x020fe20000004100 */
[----:B------:R-:W-:Y:S06]  /*2510*/  BRA `(.L_x_26358) ;  /* 0x0000000000107947 */ /* 0x000fec0003800000 */
.L_x_26357:
[----:B-----5:R-:W-:Y:S02]  /*2520*/  HADD2.F32 R217, -RZ, R7.H0_H0 ;  /* 0x20000007ffd97230 */ /* 0x020fe40000004100 */
[----:B------:R-:W-:-:S03]  /*2530*/  @P0 HADD2.F32 R124, -RZ, R11.H0_H0 ;  /* 0x2000000bff7c0230 */ /* 0x000fc60000004100 */
[----:B------:R-:W-:-:S04]  /*2540*/  FMUL.FTZ R217, R217, UR8 ;  /* 0x00000008d9d97c20 */ /* 0x000fc80008410000 */
[----:B------:R-:W-:-:S07]  /*2550*/  @P0 FADD.FTZ R217, R124, R217 ;  /* 0x000000d97cd90221 */ /* 0x000fce0000010000 */
.L_x_26358:
[----:B------:R-:W-:Y:S05]  /*2560*/  BSYNC B0 ;  /* 0x0000000000007941 */ /* 0x000fea0003800000 */
.L_x_26356:
[----:B------:R-:W-:Y:S04]  /*2570*/  BSSY B0, `(.L_x_26359) ;  /* 0x000000a000007945 */ /* 0x000fe80003800000 */
[----:B------:R-:W-:Y:S05]  /*2580*/  @P3 BRA `(.L_x_26360) ;  /* 0x0000000000103947 */ /* 0x000fea0003800000 */
[----:B------:R-:W-:Y:S01]  /*2590*/  HFMA2.MMA R219, -RZ, RZ, 0, 0 ;  /* 0x00000000ffdb7435 */ /* 0x000fe200000001ff */
[----:B------:R-:W-:Y:S10]  /*25a0*/  @!P0 BRA `(.L_x_26361) ;  /* 0x0000000000188947 */ /* 0x000ff40003800000 */
[----:B-----5:R-:W-:Y:S01]  /*25b0*/  HADD2.F32 R219, -RZ, R11.H1_H1 ;  /* 0x3000000bffdb7230 */ /* 0x020fe20000004100 */
[----:B------:R-:W-:Y:S06]  /*25c0*/  BRA `(.L_x_26361) ;  /* 0x0000000000107947 */ /* 0x000fec0003800000 */
.L_x_26360:
[----:B-----5:R-:W-:Y:S02]  /*25d0*/  HADD2.F32 R219, -RZ, R7.H1_H1 ;  /* 0x30000007ffdb7230 */ /* 0x020fe40000004100 */
[----:B------:R-:W-:-:S03]  /*25e0*/  @P0 HADD2.F32 R124, -RZ, R11.H1_H1 ;  /* 0x3000000bff7c0230 */ /* 0x000fc60000004100 */
[----:B------:R-:W-:-:S04]  /*25f0*/  FMUL.FTZ R219, R219, UR8 ;  /* 0x00000008dbdb7c20 */ /* 0x000fc80008410000 */
[----:B------:R-:W-:-:S07]  /*2600*/  @P0 FADD.FTZ R219, R124, R219 ;  /* 0x000000db7cdb0221 */ /* 0x000fce0000010000 */
.L_x_26361:
[----:B------:R-:W-:Y:S05]  /*2610*/  BSYNC B0 ;  /* 0x0000000000007941 */ /* 0x000fea0003800000 */
.L_x_26359:
        /* <DEDUP_REMOVED lines=20> */
.L_x_26363:
[----:B--2--5:R-:W-:Y:S02]  /*2760*/  HADD2.F32 R221, -RZ, R4.H0_H0 ;  /* 0x20000004ffdd7230 */ /* 0x024fe40000004100 */
[----:B------:R-:W-:-:S03]  /*2770*/  @P0 HADD2.F32 R124, -RZ, R8.H0_H0 ;  /* 0x20000008ff7c0230 */ /* 0x000fc60000004100 */
[----:B------:R-:W-:-:S04]  /*2780*/  FMUL.FTZ R221, R221, UR8 ;  /* 0x00000008dddd7c20 */ /* 0x000fc80008410000 */
[----:B------:R-:W-:-:S07]  /*2790*/  @P0 FADD.FTZ R221, R124, R221 ;  /* 0x000000dd7cdd0221 */ /* 0x000fce0000010000 */
.L_x_26364:
[----:B------:R-:W-:Y:S05]  /*27a0*/  BSYNC B0 ;  /* 0x0000000000007941 */ /* 0x000fea0003800000 */
.L_x_26362:
[----:B------:R-:W-:Y:S04]  /*27b0*/  BSSY B0, `(.L_x_26365) ;  /* 0x000000a000007945 */ /* 0x000fe80003800000 */
[----:B------:R-:W-:Y:S05]  /*27c0*/  @P3 BRA `(.L_x_26366) ;  /* 0x0000000000103947 */ /* 0x000fea0003800000 */
[----:B------:R-:W-:Y:S01]  /*27d0*/  HFMA2.MMA R223, -RZ, RZ, 0, 0 ;  /* 0x00000000ffdf7435 */ /* 0x000fe200000001ff */
[----:B------:R-:W-:Y:S10]  /*27e0*/  @!P0 BRA `(.L_x_26367) ;  /* 0x0000000000188947 */ /* 0x000ff40003800000 */
[----:B-----5:R-:W-:Y:S01]  /*27f0*/  HADD2.F32 R223, -RZ, R8.H1_H1 ;  /* 0x30000008ffdf7230 */ /* 0x020fe20000004100 */
[----:B------:R-:W-:Y:S06]  /*2800*/  BRA `(.L_x_26367) ;  /* 0x0000000000107947 */ /* 0x000fec0003800000 */
.L_x_26366:
[----:B-----5:R-:W-:Y:S02]  /*2810*/  HADD2.F32 R223, -RZ, R4.H1_H1 ;  /* 0x30000004ffdf7230 */ /* 0x020fe40000004100 */
[----:B------:R-:W-:-:S03]  /*2820*/  @P0 HADD2.F32 R124, -RZ, R8.H1_H1 ;  /* 0x30000008ff7c0230 */ /* 0x000fc60000004100 */
[----:B------:R-:W-:-:S04]  /*2830*/  FMUL.FTZ R223, R223, UR8 ;  /* 0x00000008dfdf7c20 */ /* 0x000fc80008410000 */
[----:B------:R-:W-:-:S07]  /*2840*/  @P0 FADD.FTZ R223, R124, R223 ;  /* 0x000000df7cdf0221 */ /* 0x000fce0000010000 */
.L_x_26367:
[----:B------:R-:W-:Y:S05]  /*2850*/  BSYNC B0 ;  /* 0x0000000000007941 */ /* 0x000fea0003800000 */
.L_x_26365:
[----:B------:R-:W-:Y:S04]  /*2860*/  BSSY B0, `(.L_x_26368) ;  /* 0x000000a000007945 */ /* 0x000fe80003800000 */
[----:B------:R-:W-:Y:S05]  /*2870*/  @P3 BRA `(.L_x_26369) ;  /* 0x0000000000103947 */ /* 0x000fea0003800000 */
[----:B------:R-:W-:Y:S01]  /*2880*/  MOV R225, RZ ;  /* 0x000000ff00e17202 */ /* 0x000fe20000000f00 */
[----:B------:R-:W-:Y:S06]  /*2890*/  @!P0 BRA `(.L_x_26370) ;  /* 0x0000000000188947 */ /* 0x000fec0003800000 */
[----:B-----5:R-:W-:Y:S01]  /*28a0*/  HADD2.F32 R225, -RZ, R9.H0_H0 ;  /* 0x20000009ffe17230 */ /* 0x020fe20000004100 */
[----:B------:R-:W-:Y:S06]  /*28b0*/  BRA `(.L_x_26370) ;  /* 0x0000000000107947 */ /* 0x000fec0003800000 */
.L_x_26369:
[----:B-----5:R-:W-:Y:S02]  /*28c0*/  HADD2.F32 R225, -RZ, R5.H0_H0 ;  /* 0x20000005ffe17230 */ /* 0x020fe40000004100 */
[----:B------:R-:W-:-:S03]  /*28d0*/  @P0 HADD2.F32 R124, -RZ, R9.H0_H0 ;  /* 0x20000009ff7c0230 */ /* 0x000fc60000004100 */
[----:B------:R-:W-:-:S04]  /*28e0*/  FMUL.FTZ R225, R225, UR8 ;  /* 0x00000008e1e17c20 */ /* 0x000fc80008410000 */
[----:B------:R-:W-:-:S07]  /*28f0*/  @P0 FADD.FTZ R225, R124, R225 ;  /* 0x000000e17ce10221 */ /* 0x000fce0000010000 */
.L_x_26370:
[----:B------:R-:W-:Y:S05]  /*2900*/  BSYNC B0 ;  /* 0x0000000000007941 */ /* 0x000fea0003800000 */
.L_x_26368:
[----:B------:R-:W-:Y:S04]  /*2910*/  BSSY B0, `(.L_x_26371) ;  /* 0x000000a000007945 */ /* 0x000fe80003800000 */
[----:B------:R-:W-:Y:S05]  /*2920*/  @P3 BRA `(.L_x_26372) ;  /* 0x0000000000103947 */ /* 0x000fea0003800000 */
[----:B------:R-:W-:Y:S01]  /*2930*/  HFMA2.MMA R227, -RZ, RZ, 0, 0 ;  /* 0x00000000ffe37435 */ /* 0x000fe200000001ff */
[----:B------:R-:W-:Y:S10]  /*2940*/  @!P0 BRA `(.L_x_26373) ;  /* 0x0000000000188947 */ /* 0x000ff40003800000 */
[----:B-----5:R-:W-:Y:S01]  /*2950*/  HADD2.F32 R227, -RZ, R9.H1_H1 ;  /* 0x30000009ffe37230 */ /* 0x020fe20000004100 */
[----:B------:R-:W-:Y:S06]  /*2960*/  BRA `(.L_x_26373) ;  /* 0x0000000000107947 */ /* 0x000fec0003800000 */
.L_x_26372:
[----:B-----5:R-:W-:Y:S02]  /*2970*/  HADD2.F32 R227, -RZ, R5.H1_H1 ;  /* 0x30000005ffe37230 */ /* 0x020fe40000004100 */
[----:B------:R-:W-:-:S03]  /*2980*/  @P0 HADD2.F32 R124, -RZ, R9.H1_H1 ;  /* 0x30000009ff7c0230 */ /* 0x000fc60000004100 */
[----:B------:R-:W-:-:S04]  /*2990*/  FMUL.FTZ R227, R227, UR8 ;  /* 0x00000008e3e37c20 */ /* 0x000fc80008410000 */
[----:B------:R-:W-:-:S07]  /*29a0*/  @P0 FADD.FTZ R227, R124, R227 ;  /* 0x000000e37ce30221 */ /* 0x000fce0000010000 */
.L_x_26373:
[----:B------:R-:W-:Y:S05]  /*29b0*/  BSYNC B0 ;  /* 0x0000000000007941 */ /* 0x000fea0003800000 */
.L_x_26371:
[----:B------:R-:W-:Y:S04]  /*29c0*/  BSSY B0, `(.L_x_26374) ;  /* 0x000000a000007945 */ /* 0x000fe80003800000 */
[----:B------:R-:W-:Y:S05]  /*29d0*/  @P3 BRA `(.L_x_26375) ;  /* 0x0000000000103947 */ /* 0x000fea0003800000 */
[----:B------:R-:W-:Y:S01]  /*29e0*/  MOV R229, RZ ;  /* 0x000000ff00e57202 */ /* 0x000fe20000000f00 */
[----:B------:R-:W-:Y:S06]  /*29f0*/  @!P0 BRA `(.L_x_26376) ;  /* 0x0000000000188947 */ /* 0x000fec0003800000 */
[----:B-----5:R-:W-:Y:S01]  /*2a00*/  HADD2.F32 R229, -RZ, R10.H0_H0 ;  /* 0x2000000affe57230 */ /* 0x020fe20000004100 */
[----:B------:R-:W-:Y:S06]  /*2a10*/  BRA `(.L_x_26376) ;  /* 0x0000000000107947 */ /* 0x000fec0003800000 */
.L_x_26375:
[----:B-----5:R-:W-:Y:S02]  /*2a20*/  HADD2.F32 R229, -RZ, R6.H0_H0 ;  /* 0x20000006ffe57230 */ /* 0x020fe40000004100 */
[----:B------:R-:W-:-:S03]  /*2a30*/  @P0 HADD2.F32 R124, -RZ, R10.H0_H0 ;  /* 0x2000000aff7c0230 */ /* 0x000fc60000004100 */
[----:B------:R-:W-:-:S04]  /*2a40*/  FMUL.FTZ R229, R229, UR8 ;  /* 0x00000008e5e57c20 */ /* 0x000fc80008410000 */
[----:B------:R-:W-:-:S07]  /*2a50*/  @P0 FADD.FTZ R229, R124, R229 ;  /* 0x000000e57ce50221 */ /* 0x000fce0000010000 */
.L_x_26376:
[----:B------:R-:W-:Y:S05]  /*2a60*/  BSYNC B0 ;  /* 0x0000000000007941 */ /* 0x000fea0003800000 */
.L_x_26374:
[----:B------:R-:W-:Y:S04]  /*2a70*/  BSSY B0, `(.L_x_26377) ;  /* 0x000000a000007945 */ /* 0x000fe80003800000 */
[----:B------:R-:W-:Y:S05]  /*2a80*/  @P3 BRA `(.L_x_26378) ;  /* 0x0000000000103947 */ /* 0x000fea0003800000 */
[----:B------:R-:W-:Y:S01]  /*2a90*/  HFMA2.MMA R231, -RZ, RZ, 0, 0 ;  /* 0x00000000ffe77435 */ /* 0x000fe200000001ff */
[----:B------:R-:W-:Y:S10]  /*2aa0*/  @!P0 BRA `(.L_x_26379) ;  /* 0x0000000000188947 */ /* 0x000ff40003800000 */
[----:B-----5:R-:W-:Y:S01]  /*2ab0*/  HADD2.F32 R231, -RZ, R10.H1_H1 ;  /* 0x3000000affe77230 */ /* 0x020fe20000004100 */
[----:B------:R-:W-:Y:S06]  /*2ac0*/  BRA `(.L_x_26379) ;  /* 0x0000000000107947 */ /* 0x000fec0003800000 */
.L_x_26378:
[----:B-----5:R-:W-:Y:S02]  /*2ad0*/  HADD2.F32 R231, -RZ, R6.H1_H1 ;  /* 0x30000006ffe77230 */ /* 0x020fe40000004100 */
[----:B------:R-:W-:-:S03]  /*2ae0*/  @P0 HADD2.F32 R124, -RZ, R10.H1_H1 ;  /* 0x3000000aff7c0230 */ /* 0x000fc60000004100 */
[----:B------:R-:W-:-:S04]  /*2af0*/  FMUL.FTZ R231, R231, UR8 ;  /* 0x00000008e7e77c20 */ /* 0x000fc80008410000 */
[----:B------:R-:W-:-:S07]  /*2b00*/  @P0 FADD.FTZ R231, R124, R231 ;  /* 0x000000e77ce70221 */ /* 0x000fce0000010000 */
.L_x_26379:
[----:B------:R-:W-:Y:S05]  /*2b10*/  BSYNC B0 ;  /* 0x0000000000007941 */ /* 0x000fea0003800000 */
.L_x_26377:
[----:B------:R-:W-:Y:S04]  /*2b20*/  BSSY B0, `(.L_x_26380) ;  /* 0x000000a000007945 */ /* 0x000fe80003800000 */
[----:B------:R-:W-:Y:S05]  /*2b30*/  @P3 BRA `(.L_x_26381) ;  /* 0x0000000000103947 */ /* 0x000fea0003800000 */
[----:B------:R-:W-:Y:S01]  /*2b40*/  MOV R233, RZ ;  /* 0x000000ff00e97202 */ /* 0x000fe20000000f00 */
[----:B------:R-:W-:Y:S06]  /*2b50*/  @!P0 BRA `(.L_x_26382) ;  /* 0x0000000000188947 */ /* 0x000fec0003800000 */
[----:B-----5:R-:W-:Y:S01]  /*2b60*/  HADD2.F32 R233, -RZ, R11.H0_H0 ;  /* 0x2000000bffe97230 */ /* 0x020fe20000004100 */
[----:B------:R-:W-:Y:S06]  /*2b70*/  BRA `(.L_x_26382) ;  /* 0x0000000000107947 */ /* 0x000fec0003800000 */
.L_x_26381:
[----:B-----5:R-:W-:Y:S02]  /*2b80*/  HADD2.F32 R233, -RZ, R7.H0_H0 ;  /* 0x20000007ffe97230 */ /* 0x020fe40000004100 */
[----:B------:R-:W-:-:S03]  /*2b90*/  @P0 HADD2.F32 R124, -RZ, R11.H0_H0 ;  /* 0x2000000bff7c0230 */ /* 0x000fc60000004100 */
[----:B------:R-:W-:-:S04]  /*2ba0*/  FMUL.FTZ R233, R233, UR8 ;  /* 0x00000008e9e97c20 */ /* 0x000fc80008410000 */
[----:B------:R-:W-:-:S07]  /*2bb0*/  @P0 FADD.FTZ R233, R124, R233 ;  /* 0x000000e97ce90221 */ /* 0x000fce0000010000 */
.L_x_26382:
[----:B------:R-:W-:Y:S05]  /*2bc0*/  BSYNC B0 ;  /* 0x0000000000007941 */ /* 0x000fea0003800000 */
.L_x_26380:
[----:B------:R-:W-:Y:S04]  /*2bd0*/  BSSY B0, `(.L_x_26383) ;  /* 0x000000a000007945 */ /* 0x000fe80003800000 */
[----:B------:R-:W-:Y:S05]  /*2be0*/  @P3 BRA `(.L_x_26384) ;  /* 0x0000000000103947 */ /* 0x000fea0003800000 */
[----:B------:R-:W-:Y:S01]  /*2bf0*/  HFMA2.MMA R235, -RZ, RZ, 0, 0 ;  /* 0x00000000ffeb7435 */ /* 0x000fe200000001ff */
[----:B------:R-:W-:Y:S10]  /*2c00*/  @!P0 BRA `(.L_x_26385) ;  /* 0x0000000000188947 */ /* 0x000ff40003800000 */
[----:B-----5:R-:W-:Y:S01]  /*2c10*/  HADD2.F32 R235, -RZ, R11.H1_H1 ;  /* 0x3000000bffeb7230 */ /* 0x020fe20000004100 */
[----:B------:R-:W-:Y:S06]  /*2c20*/  BRA `(.L_x_26385) ;  /* 0x0000000000107947 */ /* 0x000fec0003800000 */
.L_x_26384:
[----:B-----5:R-:W-:Y:S02]  /*2c30*/  HADD2.F32 R235, -RZ, R7.H1_H1 ;  /* 0x30000007ffeb7230 */ /* 0x020fe40000004100 */
[----:B------:R-:W-:-:S03]  /*2c40*/  @P0 HADD2.F32 R124, -RZ, R11.H1_H1 ;  /* 0x3000000bff7c0230 */ /* 0x000fc60000004100 */
[----:B------:R-:W-:-:S04]  /*2c50*/  FMUL.FTZ R235, R235, UR8 ;  /* 0x00000008ebeb7c20 */ /* 0x000fc80008410000 */
[----:B------:R-:W-:-:S07]  /*2c60*/  @P0 FADD.FTZ R235, R124, R235 ;  /* 0x000000eb7ceb0221 */ /* 0x000fce0000010000 */
.L_x_26385:
[----:B------:R-:W-:Y:S05]  /*2c70*/  BSYNC B0 ;  /* 0x0000000000007941 */ /* 0x000fea0003800000 */
.L_x_26383:
[----:B------:R-:W0:Y:S01]  /*2c80*/  @P2 LDC.64 R134, c[0x0][0x220] ;  /* 0x00008800ff862b82 */ /* 0x000e220000000a00 */
        /* <DEDUP_REMOVED lines=19> */
.L_x_26387:
[----:B--2--5:R-:W-:Y:S02]  /*2dc0*/  HADD2.F32 R135, -RZ, R4.H0_H0 ;  /* 0x20000004ff877230 */ /* 0x024fe40000004100 */
[----:B------:R-:W-:-:S03]  /*2dd0*/  @P0 HADD2.F32 R124, -RZ, R8.H0_H0 ;  /* 0x20000008ff7c0230 */ /* 0x000fc60000004100 */
[----:B------:R-:W-:-:S04]  /*2de0*/  FMUL.FTZ R135, R135, UR8 ;  /* 0x0000000887877c20 */ /* 0x000fc80008410000 */
[----:B------:R-:W-:-:S07]  /*2df0*/  @P0 FADD.FTZ R135, R124, R135 ;  /* 0x000000877c870221 */ /* 0x000fce0000010000 */
.L_x_26388:
[----:B------:R-:W-:Y:S05]  /*2e00*/  BSYNC B0 ;  /* 0x0000000000007941 */ /* 0x000fea0003800000 */
.L_x_26386:
[----:B------:R-:W-:Y:S04]  /*2e10*/  BSSY B0, `(.L_x_26389) ;  /* 0x000000a000007945 */ /* 0x000fe80003800000 */
[----:B------:R-:W-:Y:S05]  /*2e20*/  @P3 BRA `(.L_x_26390) ;  /* 0x0000000000103947 */ /* 0x000fea0003800000 */
[----:B------:R-:W-:Y:S01]  /*2e30*/  HFMA2.MMA R137, -RZ, RZ, 0, 0 ;  /* 0x00000000ff897435 */ /* 0x000fe200000001ff */
[----:B------:R-:W-:Y:S10]  /*2e40*/  @!P0 BRA `(.L_x_26391) ;  /* 0x0000000000188947 */ /* 0x000ff40003800000 */
[----:B-----5:R-:W-:Y:S01]  /*2e50*/  HADD2.F32 R137, -RZ, R8.H1_H1 ;  /* 0x30000008ff897230 */ /* 0x020fe20000004100 */
[----:B------:R-:W-:Y:S06]  /*2e60*/  BRA `(.L_x_26391) ;  /* 0x0000000000107947 */ /* 0x000fec0003800000 */
.L_x_26390:
[----:B-----5:R-:W-:Y:S02]  /*2e70*/  HADD2.F32 R137, -RZ, R4.H1_H1 ;  /* 0x30000004ff897230 */ /* 0x020fe40000004100 */
[----:B------:R-:W-:-:S03]  /*2e80*/  @P0 HADD2.F32 R124, -RZ, R8.H1_H1 ;  /* 0x30000008ff7c0230 */ /* 0x000fc60000004100 */
[----:B------:R-:W-:-:S04]  /*2e90*/  FMUL.FTZ R137, R137, UR8 ;  /* 0x0000000889897c20 */ /* 0x000fc80008410000 */
[----:B------:R-:W-:-:S07]  /*2ea0*/  @P0 FADD.FTZ R137, R124, R137 ;  /* 0x000000897c890221 */ /* 0x000fce0000010000 */
.L_x_26391:
[----:B------:R-:W-:Y:S05]  /*2eb0*/  BSYNC B0 ;  /* 0x0000000000007941 */ /* 0x000fea0003800000 */
.L_x_26389:
[----:B------:R-:W-:Y:S04]  /*2ec0*/  BSSY B0, `(.L_x_26392) ;  /* 0x000000a000007945 */ /* 0x000fe80003800000 */
[----:B------:R-:W-:Y:S05]  /*2ed0*/  @P3 BRA `(.L_x_26393) ;  /* 0x0000000000103947 */ /* 0x000fea0003800000 */
[----:B------:R-:W-:Y:S01]  /*2ee0*/  MOV R187, RZ ;  /* 0x000000ff00bb7202 */ /* 0x000fe20000000f00 */
[----:B------:R-:W-:Y:S06]  /*2ef0*/  @!P0 BRA `(.L_x_26394) ;  /* 0x0000000000188947 */ /* 0x000fec0003800000 */
[----:B-----5:R-:W-:Y:S01]  /*2f00*/  HADD2.F32 R187, -RZ, R9.H0_H0 ;  /* 0x20000009ffbb7230 */ /* 0x020fe20000004100 */
[----:B------:R-:W-:Y:S06]  /*2f10*/  BRA `(.L_x_26394) ;  /* 0x0000000000107947 */ /* 0x000fec0003800000 */
.L_x_26393:
[----:B-----5:R-:W-:Y:S02]  /*2f20*/  HADD2.F32 R187, -RZ, R5.H0_H0 ;  /* 0x20000005ffbb7230 */ /* 0x020fe40000004100 */
[----:B------:R-:W-:-:S03]  /*2f30*/  @P0 HADD2.F32 R124, -RZ, R9.H0_H0 ;  /* 0x20000009ff7c0230 */ /* 0x000fc60000004100 */
[----:B------:R-:W-:-:S04]  /*2f40*/  FMUL.FTZ R187, R187, UR8 ;  /* 0x00000008bbbb7c20 */ /* 0x000fc80008410000 */
[----:B------:R-:W-:-:S07]  /*2f50*/  @P0 FADD.FTZ R187, R124, R187 ;  /* 0x000000bb7cbb0221 */ /* 0x000fce0000010000 */
.L_x_26394:
[----:B------:R-:W-:Y:S05]  /*2f60*/  BSYNC B0 ;  /* 0x0000000000007941 */ /* 0x000fea0003800000 */
.L_x_26392:
[----:B------:R-:W-:Y:S04]  /*2f70*/  BSSY B0, `(.L_x_26395) ;  /* 0x000000a000007945 */ /* 0x000fe80003800000 */
[----:B------:R-:W-:Y:S05]  /*2f80*/  @P3 BRA `(.L_x_26396) ;  /* 0x0000000000103947 */ /* 0x000fea0003800000 */
[----:B------:R-:W-:Y:S01]  /*2f90*/  HFMA2.MMA R237, -RZ, RZ, 0, 0 ;  /* 0x00000000ffed7435 */ /* 0x000fe200000001ff */
[----:B------:R-:W-:Y:S10]  /*2fa0*/  @!P0 BRA `(.L_x_26397) ;  /* 0x0000000000188947 */ /* 0x000ff40003800000 */
[----:B-----5:R-:W-:Y:S01]  /*2fb0*/  HADD2.F32 R237, -RZ, R9.H1_H1 ;  /* 0x30000009ffed7230 */ /* 0x020fe20000004100 */
[----:B------:R-:W-:Y:S06]  /*2fc0*/  BRA `(.L_x_26397) ;  /* 0x0000000000107947 */ /* 0x000fec0003800000 */
.L_x_26396:
[----:B-----5:R-:W-:Y:S02]  /*2fd0*/  HADD2.F32 R237, -RZ, R5.H1_H1 ;  /* 0x30000005ffed7230 */ /* 0x020fe40000004100 */
[----:B------:R-:W-:-:S03]  /*2fe0*/  @P0 HADD2.F32 R124, -RZ, R9.H1_H1 ;  /* 0x30000009ff7c0230 */ /* 0x000fc60000004100 */
[----:B------:R-:W-:-:S04]  /*2ff0*/  FMUL.FTZ R237, R237, UR8 ;  /* 0x00000008eded7c20 */ /* 0x000fc80008410000 */
[----:B------:R-:W-:-:S07]  /*3000*/  @P0 FADD.FTZ R237, R124, R237 ;  /* 0x000000ed7ced0221 */ /* 0x000fce0000010000 */
.L_x_26397:
[----:B------:R-:W-:Y:S05]  /*3010*/  BSYNC B0 ;  /* 0x0000000000007941 */ /* 0x000fea0003800000 */
.L_x_26395:
[----:B------:R-:W-:Y:S04]  /*3020*/  BSSY B0, `(.L_x_26398) ;  /* 0x000000a000007945 */ /* 0x000fe80003800000 */
[----:B------:R-:W-:Y:S05]  /*3030*/  @P3 BRA `(.L_x_26399) ;  /* 0x0000000000103947 */ /* 0x000fea0003800000 */
[----:B------:R-:W-:Y:S01]  /*3040*/  MOV R239, RZ ;  /* 0x000000ff00ef7202 */ /* 0x000fe20000000f00 */
[----:B------:R-:W-:Y:S06]  /*3050*/  @!P0 BRA `(.L_x_26400) ;  /* 0x0000000000188947 */ /* 0x000fec0003800000 */
[----:B-----5:R-:W-:Y:S01]  /*3060*/  HADD2.F32 R239, -RZ, R10.H0_H0 ;  /* 0x2000000affef7230 */ /* 0x020fe20000004100 */
[----:B------:R-:W-:Y:S06]  /*3070*/  BRA `(.L_x_26400) ;  /* 0x0000000000107947 */ /* 0x000fec0003800000 */
.L_x_26399:
[----:B-----5:R-:W-:Y:S02]  /*3080*/  HADD2.F32 R239, -RZ, R6.H0_H0 ;  /* 0x20000006ffef7230 */ /* 0x020fe40000004100 */
[----:B------:R-:W-:-:S03]  /*3090*/  @P0 HADD2.F32 R124, -RZ, R10.H0_H0 ;  /* 0x2000000aff7c0230 */ /* 0x000fc60000004100 */
[----:B------:R-:W-:-:S04]  /*30a0*/  FMUL.FTZ R239, R239, UR8 ;  /* 0x00000008efef7c20 */ /* 0x000fc80008410000 */
[----:B------:R-:W-:-:S07]  /*30b0*/  @P0 FADD.FTZ R239, R124, R239 ;  /* 0x000000ef7cef0221 */ /* 0x000fce0000010000 */
.L_x_26400:
[----:B------:R-:W-:Y:S05]  /*30c0*/  BSYNC B0 ;  /* 0x0000000000007941 */ /* 0x000fea0003800000 */
.L_x_26398:
[----:B------:R-:W-:Y:S04]  /*30d0*/  BSSY B0, `(.L_x_26401) ;  /* 0x000000a000007945 */ /* 0x000fe80003800000 */
[----:B------:R-:W-:Y:S05]  /*30e0*/  @P3 BRA `(.L_x_26402) ;  /* 0x0000000000103947 */ /* 0x000fea0003800000 */
[----:B------:R-:W-:Y:S01]  /*30f0*/  HFMA2.MMA R241, -RZ, RZ, 0, 0 ;  /* 0x00000000fff17435 */ /* 0x000fe200000001ff */
[----:B------:R-:W-:Y:S10]  /*3100*/  @!P0 BRA `(.L_x_26403) ;  /* 0x0000000000188947 */ /* 0x000ff40003800000 */
[----:B-----5:R-:W-:Y:S01]  /*3110*/  HADD2.F32 R241, -RZ, R10.H1_H1 ;  /* 0x3000000afff17230 */ /* 0x020fe20000004100 */
[----:B------:R-:W-:Y:S06]  /*3120*/  BRA `(.L_x_26403) ;  /* 0x0000000000107947 */ /* 0x000fec0003800000 */
.L_x_26402:
[----:B-----5:R-:W-:Y:S02]  /*3130*/  HADD2.F32 R241, -RZ, R6.H1_H1 ;  /* 0x30000006fff17230 */ /* 0x020fe40000004100 */
[----:B------:R-:W-:-:S03]  /*3140*/  @P0 HADD2.F32 R124, -RZ, R10.H1_H1 ;  /* 0x3000000aff7c0230 */ /* 0x000fc60000004100 */
[----:B------:R-:W-:-:S04]  /*3150*/  FMUL.FTZ R241, R241, UR8 ;  /* 0x00000008f1f17c20 */ /* 0x000fc80008410000 */
[----:B------:R-:W-:-:S07]  /*3160*/  @P0 FADD.FTZ R241, R124, R241 ;  /* 0x000000f17cf10221 */ /* 0x000fce0000010000 */
.L_x_26403:
[----:B------:R-:W-:Y:S05]  /*3170*/  BSYNC B0 ;  /* 0x0000000000007941 */ /* 0x000fea0003800000 */
.L_x_26401:
[----:B------:R-:W-:Y:S04]  /*3180*/  BSSY B0, `(.L_x_26404) ;  /* 0x000000a000007945 */ /* 0x000fe80003800000 */
[----:B------:R-:W-:Y:S05]  /*3190*/  @P3 BRA `(.L_x_26405) ;  /* 0x0000000000103947 */ /* 0x000fea0003800000 */
[----:B------:R-:W-:Y:S01]  /*31a0*/  MOV R243, RZ ;  /* 0x000000ff00f37202 */ /* 0x000fe20000000f00 */
[----:B------:R-:W-:Y:S06]  /*31b0*/  @!P0 BRA `(.L_x_26406) ;  /* 0x0000000000188947 */ /* 0x000fec0003800000 */
[----:B-----5:R-:W-:Y:S01]  /*31c0*/  HADD2.F32 R243, -RZ, R11.H0_H0 ;  /* 0x2000000bfff37230 */ /* 0x020fe20000004100 */
[----:B------:R-:W-:Y:S06]  /*31d0*/  BRA `(.L_x_26406) ;  /* 0x0000000000107947 */ /* 0x000fec0003800000 */
.L_x_26405:
[----:B-----5:R-:W-:Y:S02]  /*31e0*/  HADD2.F32 R243, -RZ, R7.H0_H0 ;  /* 0x20000007fff37230 */ /* 0x020fe40000004100 */
[----:B------:R-:W-:-:S03]  /*31f0*/  @P0 HADD2.F32 R124, -RZ, R11.H0_H0 ;  /* 0x2000000bff7c0230 */ /* 0x000fc60000004100 */
[----:B------:R-:W-:-:S04]  /*3200*/  FMUL.FTZ R243, R243, UR8 ;  /* 0x00000008f3f37c20 */ /* 0x000fc80008410000 */
[----:B------:R-:W-:-:S07]  /*3210*/  @P0 FADD.FTZ R243, R124, R243 ;  /* 0x000000f37cf30221 */ /* 0x000fce0000010000 */
.L_x_26406:
[----:B------:R-:W-:Y:S05]  /*3220*/  BSYNC B0 ;  /* 0x0000000000007941 */ /* 0x000fea0003800000 */
.L_x_26404:
[----:B------:R-:W-:Y:S04]  /*3230*/  BSSY B0, `(.L_x_26407) ;  /* 0x000000a000007945 */ /* 0x000fe80003800000 */
[----:B------:R-:W-:Y:S05]  /*3240*/  @P3 BRA `(.L_x_26408) ;  /* 0x0000000000103947 */ /* 0x000fea0003800000 */
[----:B------:R-:W-:Y:S01]  /*3250*/  HFMA2.MMA R245, -RZ, RZ, 0, 0 ;  /* 0x00000000fff57435 */ /* 0x000fe200000001ff */
[----:B------:R-:W-:Y:S10]  /*3260*/  @!P0 BRA `(.L_x_26409) ;  /* 0x0000000000188947 */ /* 0x000ff40003800000 */
[----:B-----5:R-:W-:Y:S01]  /*3270*/  HADD2.F32 R245, -RZ, R11.H1_H1 ;  /* 0x3000000bfff57230 */ /* 0x020fe20000004100 */
[----:B------:R-:W-:Y:S06]  /*3280*/  BRA `(.L_x_26409) ;  /* 0x0000000000107947 */ /* 0x000fec0003800000 */
.L_x_26408:
[----:B-----5:R-:W-:Y:S02]  /*3290*/  HADD2.F32 R245, -RZ, R7.H1_H1 ;  /* 0x30000007fff57230 */ /* 0x020fe40000004100 */
[----:B------:R-:W-:-:S03]  /*32a0*/  @P0 HADD2.F32 R124, -RZ, R11.H1_H1 ;  /* 0x3000000bff7c0230 */ /* 0x000fc60000004100 */
[----:B------:R-:W-:-:S04]  /*32b0*/  FMUL.FTZ R245, R245, UR8 ;  /* 0x00000008f5f57c20 */ /* 0x000fc80008410000 */
[----:B------:R-:W-:-:S07]  /*32c0*/  @P0 FADD.FTZ R245, R124, R245 ;  /* 0x000000f57cf50221 */ /* 0x000fce0000010000 */
.L_x_26409:
[----:B------:R-:W-:Y:S05]  /*32d0*/  BSYNC B0 ;  /* 0x0000000000007941 */ /* 0x000fea0003800000 */
.L_x_26407:
[----:B------:R-:W-:Y:S01]  /*32e0*/  FADD.FTZ R124, RZ, R139 ;  /* 0x0000008bff7c7221 */ /* 0x000fe20000010000 */
[----:B------:R-:W0:Y:S01]  /*32f0*/  S2R R136, SR_TID.X ;  /* 0x0000000000887919 */ /* 0x000e220000002100 */
[----:B------:R-:W-:Y:S01]  /*3300*/  IMAD.WIDE.U32 R2, R247, 0x10, R2 ;  /* 0x00000010f7027825 */ /* 0x000fe200078e0002 */
[----:B------:R-:W-:-:S03]  /*3310*/  F2FP.F16.F32.PACK_AB R127, R245, R243 ;  /* 0x000000f3f57f723e */ /* 0x000fc600000000ff */
[----:B------:R-:W-:Y:S01]  /*3320*/  FADD.FTZ R124, R124, R141 ;  /* 0x0000008d7c7c7221 */ /* 0x000fe20000010000 */
[----:B------:R-:W-:Y:S01]  /*3330*/  F2FP.F16.F32.PACK_AB R126, R241, R239 ;  /* 0x000000eff17e723e */ /* 0x000fe200000000ff */
[----:B------:R-:W-:Y:S01]  /*3340*/  UMOV UR12, 0xffffffff ;  /* 0xffffffff000c7882 */ /* 0x000fe20000000000 */
        /* <DEDUP_REMOVED lines=194> */
.L_x_26424:
        /* <DEDUP_REMOVED lines=199> */
[----:B------:R-:W-:Y:S01]  /*4be0*/  LEA.HI.SX32 R145, R132, R129, 0x1d ;  /* 0x0000008184917211 */ /* 0x000fe200078feaff */
        /* <DEDUP_REMOVED lines=9> */
[----:B------:R-:W-:Y:S01]  /*4c80*/  FFMA.FTZ R127, R54, R189, R110 ;  /* 0x000000bd367f7223 */ /* 0x000fe2000001006e */
[----:B------:R-:W-:Y:S01]  /*4c90*/  F2FP.F16.F32.PACK_AB R124, R124, R147 ;  /* 0x000000937c7c723e */ /* 0x000fe200000000ff */
[----:B------:R-:W-:Y:S01]  /*4ca0*/  FFMA.FTZ R184, R55, R184, R111 ;  /* 0x000000b837b87223 */ /* 0x000fe2000001006f */
[----:B------:R-:W-:Y:S01]  /*4cb0*/  FFMA.FTZ R149, R53, R148, R109 ;  /* 0x0000009435957223 */ /* 0x000fe2000001006d */
[----:B------:R-:W-:Y:S01]  /*4cc0*/  FFMA.FTZ R146, R59, R146, R115 ;  /* 0x000000923b927223 */ /* 0x000fe20000010073 */
[----:B------:R-:W-:Y:S01]  /*4cd0*/  IADD3 R147, R145, 0x80, RZ ;  /* 0x0000008091937810 */ /* 0x000fe20007ffe0ff */
[----:B------:R0:W-:Y:S01]  /*4ce0*/  STG.E.128 desc[UR4][R134.64], R136 ;  /* 0x0000008886007986 */ /* 0x0001e2000c101d04 */
        /* <DEDUP_REMOVED lines=69> */
[----:B------:R-:W-:Y:S02]  /*5140*/  F2FP.F16.F32.PACK_AB R163, R169, R168 ;  /* 0x000000a8a9a3723e */ /* 0x000fe400000000ff */
        /* <DEDUP_REMOVED lines=10> */
.L_x_26412:
[----:B------:R-:W-:Y:S05]  /*51f0*/  BSYNC B0 ;  /* 0x0000000000007941 */ /* 0x000fea0003800000 */
.L_x_26411:
[----:B------:R-:W-:Y:S02]  /*5200*/  IADD3 R131, R131, UR10, RZ ;  /* 0x0000000a83837c10 */ /* 0x000fe4000fffe0ff */
[----:B------:R-:W-:Y:S02]  /*5210*/  SEL R0, RZ, 0x1, P0 ;  /* 0x00000001ff007807 */ /* 0x000fe40000000000 */
[----:B------:R-:W-:-:S13]  /*5220*/  ISETP.GE.AND P2, PT, R131, UR11, PT ;  /* 0x0000000b83007c0c */ /* 0x000fda000bf46270 */
[----:B------:R-:W-:Y:S05]  /*5230*/  @!P2 BRA `(.L_x_26413) ;  /* 0xffffffb000c4a947 */ /* 0x000fea000383ffff */
[----:B------:R-:W-:Y:S05]  /*5240*/  EXIT ;  /* 0x000000000000794d */ /* 0x000fea0003800000 */
.L_x_26410:
[----:B------:R-:W-:Y:S01]  /*5250*/  HFMA2.MMA R142, -RZ, RZ, 0, 5.9604644775390625e-08 ;  /* 0x00000001ff8e7435 */ /* 0x000fe200000001ff */
[----:B------:R-:W-:Y:S02]  /*5260*/  MOV R249, R134 ;  /* 0x0000008600f97202 */ /* 0x000fe40000000f00 */
[----:B------:R-:W-:Y:S02]  /*5270*/  MOV R251, 0x1f ;  /* 0x0000001f00fb7802 */ /* 0x000fe40000000f00 */
[----:B------:R-:W-:-:S07]  /*5280*/  MOV R136, 0xffffffff ;  /* 0xffffffff00887802 */ /* 0x000fce0000000f00 */
[----:B-----5:R-:W-:Y:S05]  /*5290*/  WARPSYNC.COLLECTIVE R136, `(.L_x_26414) ;  /* 0x0000000088087348 */ /* 0x020fea0003c00000 */
[----:B------:R0:W1:Y:S02]  /*52a0*/  SHFL.BFLY P2, R127, R249, R142, R251 ;  /* 0x0c00008ef97f7389 */ /* 0x00006400000400fb */
[----:B01---5:R-:W-:Y:S01]  /*52b0*/  ENDCOLLECTIVE ;  /* 0x000000000000791b */ /* 0x023fe20003800000 */
.L_x_26414:
[----:B------:R-:W-:Y:S01]  /*52c0*/  HFMA2.MMA R142, -RZ, RZ, 0, 1.1920928955078125e-07 ;  /* 0x00000002ff8e7435 */ /* 0x000fe200000001ff */
[----:B------:R-:W-:-:S05]  /*52d0*/  MOV R3, R127 ;  /* 0x0000007f00037202 */ /* 0x000fca0000000f00 */
[----:B------:R-:W-:-:S05]  /*52e0*/  FADD.FTZ R3, R134, R3 ;  /* 0x0000000386037221 */ /* 0x000fca0000010000 */
[----:B------:R-:W-:-:S07]  /*52f0*/  MOV R249, R3 ;  /* 0x0000000300f97202 */ /* 0x000fce0000000f00 */
[----:B------:R-:W-:Y:S05]  /*5300*/  WARPSYNC.COLLECTIVE R136, `(.L_x_26415) ;  /* 0x0000000088087348 */ /* 0x000fea0003c00000 */
[----:B------:R0:W1:Y:S02]  /*5310*/  SHFL.BFLY P2, R127, R249, R142, R251 ;  /* 0x0c00008ef97f7389 */ /* 0x00006400000400fb */
[----:B01----:R-:W-:Y:S01]  /*5320*/  ENDCOLLECTIVE ;  /* 0x000000000000791b */ /* 0x003fe20003800000 */
.L_x_26415:
[----:B------:R-:W-:Y:S01]  /*5330*/  HFMA2.MMA R142, -RZ, RZ, 0, 2.384185791015625e-07 ;  /* 0x00000004ff8e7435 */ /* 0x000fe200000001ff */
[----:B------:R-:W-:-:S05]  /*5340*/  MOV R0, R127 ;  /* 0x0000007f00007202 */ /* 0x000fca0000000f00 */
[----:B------:R-:W-:-:S05]  /*5350*/  FADD.FTZ R124, R3, R0 ;  /* 0x00000000037c7221 */ /* 0x000fca0000010000 */
[----:B------:R-:W-:-:S07]  /*5360*/  MOV R249, R124 ;  /* 0x0000007c00f97202 */ /* 0x000fce0000000f00 */
[----:B------:R-:W-:Y:S05]  /*5370*/  WARPSYNC.COLLECTIVE R136, `(.L_x_26416) ;  /* 0x0000000088087348 */ /* 0x000fea0003c00000 */
[----:B------:R0:W1:Y:S02]  /*5380*/  SHFL.BFLY P2, R127, R249, R142, R251 ;  /* 0x0c00008ef97f7389 */ /* 0x00006400000400fb */
[----:B01----:R-:W-:Y:S01]  /*5390*/  ENDCOLLECTIVE ;  /* 0x000000000000791b */ /* 0x003fe20003800000 */
.L_x_26416:
[----:B------:R-:W-:Y:S01]  /*53a0*/  HFMA2.MMA R142, -RZ, RZ, 0, 4.76837158203125e-07 ;  /* 0x00000008ff8e7435 */ /* 0x000fe200000001ff */
[----:B------:R-:W-:-:S05]  /*53b0*/  MOV R125, R127 ;  /* 0x0000007f007d7202 */ /* 0x000fca0000000f00 */
[----:B------:R-:W-:-:S05]  /*53c0*/  FADD.FTZ R125, R124, R125 ;  /* 0x0000007d7c7d7221 */ /* 0x000fca0000010000 */
[----:B------:R-:W-:-:S07]  /*53d0*/  MOV R249, R125 ;  /* 0x0000007d00f97202 */ /* 0x000fce0000000f00 */
[----:B------:R-:W-:Y:S05]  /*53e0*/  WARPSYNC.COLLECTIVE R136, `(.L_x_26417) ;  /* 0x0000000088087348 */ /* 0x000fea0003c00000 */
[----:B------:R0:W1:Y:S02]  /*53f0*/  SHFL.BFLY P2, R127, R249, R142, R251 ;  /* 0x0c00008ef97f7389 */ /* 0x00006400000400fb */
[----:B01----:R-:W-:Y:S01]  /*5400*/  ENDCOLLECTIVE ;  /* 0x000000000000791b */ /* 0x003fe20003800000 */
.L_x_26417:
[----:B------:R-:W-:Y:S01]  /*5410*/  HFMA2.MMA R142, -RZ, RZ, 0, 9.5367431640625e-07 ;  /* 0x00000010ff8e7435 */ /* 0x000fe200000001ff */
[----:B------:R-:W-:-:S05]  /*5420*/  MOV R0, R127 ;  /* 0x0000007f00007202 */ /* 0x000fca0000000f00 */
[----:B------:R-:W-:-:S05]  /*5430*/  FADD.FTZ R126, R125, R0 ;  /* 0x000000007d7e7221 */ /* 0x000fca0000010000 */
[----:B------:R-:W-:-:S07]  /*5440*/  MOV R249, R126 ;  /* 0x0000007e00f97202 */ /* 0x000fce0000000f00 */
[----:B------:R-:W-:Y:S05]  /*5450*/  WARPSYNC.COLLECTIVE R136, `(.L_x_26418) ;  /* 0x0000000088087348 */ /* 0x000fea0003c00000 */
[----:B------:R0:W1:Y:S02]  /*5460*/  SHFL.BFLY P2, R127, R249, R142, R251 ;  /* 0x0c00008ef97f7389 */ /* 0x00006400000400fb */
[----:B01----:R-:W-:Y:S01]  /*5470*/  ENDCOLLECTIVE ;  /* 0x000000000000791b */ /* 0x003fe20003800000 */
.L_x_26418:
        /* <DEDUP_REMOVED lines=119> */
.L_x_26419:
[----:B------:R-:W-:Y:S01]  /*5bf0*/  HFMA2.MMA R142, -RZ, RZ, 0, 1.1920928955078125e-07 ;  /* 0x00000002ff8e7435 */ /* 0x000fe200000001ff */
[----:B------:R-:W-:-:S05]  /*5c00*/  MOV R3, R127 ;  /* 0x0000007f00037202 */ /* 0x000fca0000000f00 */
[----:B------:R-:W-:-:S05]  /*5c10*/  FADD.FTZ R3, R0, R3 ;  /* 0x0000000300037221 */ /* 0x000fca0000010000 */
[----:B------:R-:W-:-:S07]  /*5c20*/  MOV R249, R3 ;  /* 0x0000000300f97202 */ /* 0x000fce0000000f00 */
[----:B------:R-:W-:Y:S05]  /*5c30*/  WARPSYNC.COLLECTIVE R136, `(.L_x_26420) ;  /* 0x0000000088087348 */ /* 0x000fea0003c00000 */
[----:B------:R0:W1:Y:S02]  /*5c40*/  SHFL.BFLY P2, R127, R249, R142, R251 ;  /* 0x0c00008ef97f7389 */ /* 0x00006400000400fb */
[----:B01----:R-:W-:Y:S01]  /*5c50*/  ENDCOLLECTIVE ;  /* 0x000000000000791b */ /* 0x003fe20003800000 */
.L_x_26420:
[----:B------:R-:W-:Y:S01]  /*5c60*/  HFMA2.MMA R142, -RZ, RZ, 0, 2.384185791015625e-07 ;  /* 0x00000004ff8e7435 */ /* 0x000fe200000001ff */
[----:B------:R-:W-:-:S05]  /*5c70*/  MOV R124, R127 ;  /* 0x0000007f007c7202 */ /* 0x000fca0000000f00 */
[----:B------:R-:W-:-:S05]  /*5c80*/  FADD.FTZ R124, R3, R124 ;  /* 0x0000007c037c7221 */ /* 0x000fca0000010000 */
[----:B------:R-:W-:-:S07]  /*5c90*/  MOV R249, R124 ;  /* 0x0000007c00f97202 */ /* 0x000fce0000000f00 */
[----:B------:R-:W-:Y:S05]  /*5ca0*/  WARPSYNC.COLLECTIVE R136, `(.L_x_26421) ;  /* 0x0000000088087348 */ /* 0x000fea0003c00000 */
[----:B------:R0:W1:Y:S02]  /*5cb0*/  SHFL.BFLY P2, R127, R249, R142, R251 ;  /* 0x0c00008ef97f7389 */ /* 0x00006400000400fb */
[----:B01----:R-:W-:Y:S01]  /*5cc0*/  ENDCOLLECTIVE ;  /* 0x000000000000791b */ /* 0x003fe20003800000 */
.L_x_26421:
[----:B------:R-:W-:Y:S01]  /*5cd0*/  HFMA2.MMA R142, -RZ, RZ, 0, 4.76837158203125e-07 ;  /* 0x00000008ff8e7435 */ /* 0x000fe200000001ff */
[----:B------:R-:W-:-:S05]  /*5ce0*/  MOV R125, R127 ;  /* 0x0000007f007d7202 */ /* 0x000fca0000000f00 */
[----:B------:R-:W-:-:S05]  /*5cf0*/  FADD.FTZ R125, R124, R125 ;  /* 0x0000007d7c7d7221 */ /* 0x000fca0000010000 */
[----:B------:R-:W-:-:S07]  /*5d00*/  MOV R249, R125 ;  /* 0x0000007d00f97202 */ /* 0x000fce0000000f00 */
[----:B------:R-:W-:Y:S05]  /*5d10*/  WARPSYNC.COLLECTIVE R136, `(.L_x_26422) ;  /* 0x0000000088087348 */ /* 0x000fea0003c00000 */
[----:B------:R0:W1:Y:S02]  /*5d20*/  SHFL.BFLY P2, R127, R249, R142, R251 ;  /* 0x0c00008ef97f7389 */ /* 0x00006400000400fb */
[----:B01----:R-:W-:Y:S01]  /*5d30*/  ENDCOLLECTIVE ;  /* 0x000000000000791b */ /* 0x003fe20003800000 */
.L_x_26422:
[----:B------:R-:W-:Y:S01]  /*5d40*/  HFMA2.MMA R142, -RZ, RZ, 0, 9.5367431640625e-07 ;  /* 0x00000010ff8e7435 */ /* 0x000fe200000001ff */
[----:B------:R-:W-:-:S05]  /*5d50*/  MOV R126, R127 ;  /* 0x0000007f007e7202 */ /* 0x000fca0000000f00 */
[----:B------:R-:W-:-:S05]  /*5d60*/  FADD.FTZ R126, R125, R126 ;  /* 0x0000007e7d7e7221 */ /* 0x000fca0000010000 */
[----:B------:R-:W-:-:S07]  /*5d70*/  MOV R249, R126 ;  /* 0x0000007e00f97202 */ /* 0x000fce0000000f00 */
[----:B------:R-:W-:Y:S05]  /*5d80*/  WARPSYNC.COLLECTIVE R136, `(.L_x_26423) ;  /* 0x0000000088087348 */ /* 0x000fea0003c00000 */
[----:B------:R0:W1:Y:S02]  /*5d90*/  SHFL.BFLY P2, R127, R249, R142, R251 ;  /* 0x0c00008ef97f7389 */ /* 0x00006400000400fb */
[----:B01----:R-:W-:Y:S01]  /*5da0*/  ENDCOLLECTIVE ;  /* 0x000000000000791b */ /* 0x003fe20003800000 */
.L_x_26423:
[----:B------:R-:W-:Y:S05]  /*5db0*/  BRA `(.L_x_26424) ;  /* 0xffffffe0006c7947 */ /* 0x000fea000383ffff */
.L_x_26425:
        /* <DEDUP_REMOVED lines=12> */
.L_x_46043:


//--------------------- .text._ZN10layer_norm13ln_fwd_kernelINS_13Kernel_traitsIf6__halfS2_S2_fjLj7168ELj1ELj1ELj4ELj16ENS_18Kernel_traits_baseILj7168EfS2_S2_S2_fjLj128EEEEELb0ELb1ELb0ELb0EEEvNS_9FwdParamsE --------------------------
	.section	.text._ZN10layer_norm13ln_fwd_kernelINS_13Kernel_traitsIf6__halfS2_S2_fjLj7168ELj1ELj1ELj4ELj16ENS_18Kernel_traits_baseILj7168EfS2_S2_S2_fjLj128EEEEELb0ELb1ELb0ELb0EEEvNS_9FwdParamsE,"ax",@progbits
	.align	128
        .global         _ZN10layer_norm13ln_fwd_kernelINS_13Kernel_traitsIf6__halfS2_S2_fjLj7168ELj1ELj1ELj4ELj16ENS_18Kernel_traits_baseILj7168EfS2_S2_S2_fjLj128EEEEELb0ELb1ELb0ELb0EEEvNS_9FwdParamsE
        .type           _ZN10layer_norm13ln_fwd_kernelINS_13Kernel_traitsIf6__halfS2_S2_fjLj7168ELj1ELj1ELj4ELj16ENS_18Kernel_traits_baseILj7168EfS2_S2_S2_fjLj128EEEEELb0ELb1ELb0ELb0EEEvNS_9FwdParamsE,@function
        .size           _ZN10layer_norm13ln_fwd_kernelINS_13Kernel_traitsIf6__halfS2_S2_fjLj7168ELj1ELj1ELj4ELj16ENS_18Kernel_traits_baseILj7168EfS2_S2_S2_fjLj128EEEEELb0ELb1ELb0ELb0EEEvNS_9FwdParamsE,(.L_x_46044 - _ZN10layer_norm13ln_fwd_kernelINS_13Kernel_traitsIf6__halfS2_S2_fjLj7168ELj1ELj1ELj4ELj16ENS_18Kernel_traits_baseILj7168EfS2_S2_S2_fjLj128EEEEELb0ELb1ELb0ELb0EEEvNS_9FwdParamsE)
        .other          _ZN10layer_norm13ln_fwd_kernelINS_13Kernel_traitsIf6__halfS2_S2_fjLj7168ELj1ELj1ELj4ELj16ENS_18Kernel_traits_baseILj7168EfS2_S2_S2_fjLj128EEEEELb0ELb1ELb0ELb0EEEvNS_9FwdParamsE,@"STO_CUDA_ENTRY STV_DEFAULT"
_ZN10layer_norm13ln_fwd_kernelINS_13Kernel_traitsIf6__halfS2_S2_fjLj7168ELj1ELj1ELj4ELj16ENS_18Kernel_traits_baseILj7168EfS2_S2_S2_fjLj128EEEEELb0ELb1ELb0ELb0EEEvNS_9FwdParamsE:
.text._ZN10layer_norm13ln_fwd_kernelINS_13Kernel_traitsIf6__halfS2_S2_fjLj7168ELj1ELj1ELj4ELj16ENS_18Kernel_traits_baseILj7168EfS2_S2_S2_fjLj128EEEEELb0ELb1ELb0ELb0EEEvNS_9FwdParamsE:
        /* <DEDUP_REMOVED lines=46> */
.L_x_26427:
[----:B------:R-:W-:Y:S05]  /*02e0*/  BSYNC B0 ;  /* 0x0000000000007941 */ /* 0x000fea0003800000 */
.L_x_26426:
        /* <DEDUP_REMOVED lines=23> */
.L_x_26429:
[----:B------:R-:W-:Y:S05]  /*0460*/  BSYNC B0 ;  /* 0x0000000000007941 */ /* 0x000fea0003800000 */
.L_x_26428:
        /* <DEDUP_REMOVED lines=23> */
.L_x_26431:
[----:B------:R-:W-:Y:S05]  /*05e0*/  BSYNC B0 ;  /* 0x0000000000007941 */ /* 0x000fea0003800000 */
.L_x_26430:
        /* <DEDUP_REMOVED lines=23> */
.L_x_26433:
[----:B------:R-:W-:Y:S05]  /*0760*/  BSYNC B0 ;  /* 0x0000000000007941 */ /* 0x000fea0003800000 */
.L_x_26432:
        /* <DEDUP_REMOVED lines=23> */
.L_x_26435:
[----:B------:R-:W-:Y:S05]  /*08e0*/  BSYNC B0 ;  /* 0x0000000000007941 */ /* 0x000fea0003800000 */
.L_x_26434:
        /* <DEDUP_REMOVED lines=26> */
.L_x_26437:
[----:B------:R-:W-:Y:S05]  /*0a90*/  BSYNC B0 ;  /* 0x0000000000007941 */ /* 0x000fea0003800000 */
.L_x_26436:
        /* <DEDUP_REMOVED lines=25> */
.L_x_26439:
[----:B------:R-:W-:Y:S05]  /*0c30*/  BSYNC B0 ;  /* 0x0000000000007941 */ /* 0x000fea0003800000 */
.L_x_26438:
[----:B------:R-:W0:Y:S02]  /*0c40*/  S2UR UR5, SR_CTAID.X ;  /* 0x00000000000579c3 */ /* 0x000e240000002500 */
[----:B01234-:R-:W-:Y:S01]  /*0c50*/  LEA.HI R4, R0, UR5, RZ, 0x19 ;  /* 0x0000000500047c11 */ /* 0x01ffe2000f8fc8ff */
[----:B------:R-:W-:-:S03]  /*0c60*/  ULDC UR5, c[0x0][0x214] ;  /* 0x0000850000057ab9 */ /* 0x000fc60000000800 */
[----:B------:R-:W-:-:S13]  /*0c70*/  ISETP.GE.AND P1, PT, R4, UR5, PT ;  /* 0x0000000504007c0c */ /* 0x000fda000bf26270 */
[----:B------:R-:W-:Y:S05]  /*0c80*/  @P1 EXIT ;  /* 0x000000000000194d */ /* 0x000fea0003800000 */
[----:B------:R-:W-:Y:S01]  /*0c90*/  USHF.R.S32.HI UR4, URZ, 0x3, UR4 ;  /* 0x000000033f047899 */ /* 0x000fe20008011404 */
[C---:B------:R-:W-:Y:S01]  /*0ca0*/  LOP3.LUT R5, R0.reuse, 0x60, RZ, 0xc0, !PT ;  /* 0x0000006000057812 */ /* 0x040fe200078ec0ff */
        /* <DEDUP_REMOVED lines=28> */
.L_x_26469:
        /* <DEDUP_REMOVED lines=14> */
[----:B------:R-:W-:Y:S01]  /*0f50*/  MOV R242, R7 ;  /* 0x0000000700f27202 */ /* 0x000fe20000000f00 */
[----:B--2---:R-:W-:Y:S01]  /*0f60*/  @P1 HADD2.F32 R241, -RZ, R192.H0_H0 ;  /* 0x200000c0fff11230 */ /* 0x004fe20000004100 */
[----:B------:R-:W-:Y:S06]  /*0f70*/  @!P0 BRA `(.L_x_26441) ;  /* 0x0000000000e08947 */ /* 0x000fec0003800000 */
[----:B------:R-:W1:Y:S01]  /*0f80*/  LDC.64 R192, c[0x0][0x220] ;  /* 0x00008800ffc07b82 */ /* 0x000e620000000a00 */
[----:B------:R-:W-:-:S04]  /*0f90*/  ISETP.NE.U32.AND P1, PT, RZ, UR8, PT ;  /* 0x00000008ff007c0c */ /* 0x000fc8000bf25070 */
[----:B------:R-:W-:-:S13]  /*0fa0*/  ISETP.NE.AND.EX P1, PT, RZ, UR9, PT, P1 ;  /* 0x00000009ff007c0c */ /* 0x000fda000bf25310 */
[----:B------:R-:W-:-:S04]  /*0fb0*/  @P1 LEA R8, P2, R7, UR8, 0x4 ;  /* 0x0000000807081c11 */ /* 0x000fc8000f8420ff */
[C---:B------:R-:W-:Y:S01]  /*0fc0*/  @P1 LEA.HI.X R9, R7.reuse, UR9, RZ, 0x4, P2 ;  /* 0x0000000907091c11 */ /* 0x040fe200090f24ff */
[----:B-1----:R-:W-:-:S04]  /*0fd0*/  IMAD.WIDE.U32 R192, R7, 0x10, R192 ;  /* 0x0000001007c07825 */ /* 0x002fc800078e00c0 */
[----:B------:R1:W2:Y:S04]  /*0fe0*/  @P1 LDG.E.128 R188, desc[UR6][R8.64] ;  /* 0x0000000608bc1981 */ /* 0x0002a8000c1e1d00 */
[----:B------:R-:W3:Y:S02]  /*0ff0*/  LDG.E.128 R192, desc[UR6][R192.64] ;  /* 0x00000006c0c07981 */ /* 0x000ee4000c1e1d00 */
[----:B---3--:R-:W-:-:S05]  /*1000*/  HADD2.F32 R10, -RZ, R192.H0_H0 ;  /* 0x200000c0ff0a7230 */ /* 0x008fca0000004100 */
[----:B------:R-:W-:Y:S01]  /*1010*/  FMUL.FTZ R203, R10, R241 ;  /* 0x000000f10acb7220 */ /* 0x000fe20000410000 */
[----:B------:R-:W-:Y:S02]  /*1020*/  HADD2.F32 R10, -RZ, R192.H1_H1 ;  /* 0x300000c0ff0a7230 */ /* 0x000fe40000004100 */
[----:B------:R-:W-:-:S03]  /*1030*/  HADD2.F32 R202, -RZ, R193.H0_H0 ;  /* 0x200000c1ffca7230 */ /* 0x000fc60000004100 */
[----:B------:R-:W-:Y:S01]  /*1040*/  FMUL.FTZ R10, R10, R241 ;  /* 0x000000f10a0a7220 */ /* 0x000fe20000410000 */
[----:B-1---5:R-:W-:Y:S01]  /*1050*/  FMUL.FTZ R8, R36, R203 ;  /* 0x000000cb24087220 */ /* 0x022fe20000410000 */
[--C-:B--2---:R-:W-:Y:S02]  /*1060*/  @P1 HADD2.F32 R192, -RZ, R188.reuse.H1_H1 ;  /* 0x300000bcffc01230 */ /* 0x104fe40000004100 */
[----:B------:R-:W-:Y:S02]  /*1070*/  @P1 HADD2.F32 R203, -RZ, R188.H0_H0 ;  /* 0x200000bcffcb1230 */ /* 0x000fe40000004100 */
[----:B------:R-:W-:Y:S01]  /*1080*/  FMUL.FTZ R9, R37, R10 ;  /* 0x0000000a25097220 */ /* 0x000fe20000410000 */
[----:B------:R-:W-:-:S03]  /*1090*/  FMUL.FTZ R215, R202, R241 ;  /* 0x000000f1cad77220 */ /* 0x000fc60000410000 */
[----:B------:R-:W-:Y:S01]  /*10a0*/  @P1 FADD.FTZ R9, R192, R9 ;  /* 0x00000009c0091221 */ /* 0x000fe20000010000 */
[----:B------:R-:W-:Y:S01]  /*10b0*/  @P1 FADD.FTZ R8, R203, R8 ;  /* 0x00000008cb081221 */ /* 0x000fe20000010000 */
[----:B------:R-:W-:Y:S02]  /*10c0*/  HADD2.F32 R192, -RZ, R193.H1_H1 ;  /* 0x300000c1ffc07230 */ /* 0x000fe40000004100 */
[----:B------:R-:W-:Y:S01]  /*10d0*/  FMUL.FTZ R10, R38, R215 ;  /* 0x000000d7260a7220 */ /* 0x000fe20000410000 */
[----:B------:R-:W-:Y:S02]  /*10e0*/  @P1 HADD2.F32 R203, -RZ, R189.H0_H0 ;  /* 0x200000bdffcb1230 */ /* 0x000fe40000004100 */
[----:B------:R-:W-:Y:S02]  /*10f0*/  HADD2.F32 R202, -RZ, R194.H0_H0 ;  /* 0x200000c2ffca7230 */ /* 0x000fe40000004100 */
[----:B------:R-:W-:Y:S01]  /*1100*/  FMUL.FTZ R192, R192, R241 ;  /* 0x000000f1c0c07220 */ /* 0x000fe20000410000 */
[----:B------:R-:W-:-:S02]  /*1110*/  @P1 FADD.FTZ R10, R203, R10 ;  /* 0x0000000acb0a1221 */ /* 0x000fc40000010000 */
[----:B------:R-:W-:Y:S01]  /*1120*/  FMUL.FTZ R203, R202, R241 ;  /* 0x000000f1cacb7220 */ /* 0x000fe20000410000 */
[----:B------:R-:W-:Y:S01]  /*1130*/  FMUL.FTZ R202, R39, R192 ;  /* 0x000000c027ca7220 */ /* 0x000fe20000410000 */
[----:B------:R-:W-:Y:S02]  /*1140*/  HADD2.F32 R194, -RZ, R194.H1_H1 ;  /* 0x300000c2ffc27230 */ /* 0x000fe40000004100 */
[----:B------:R-:W-:Y:S02]  /*1150*/  @P1 HADD2.F32 R192, -RZ, R190.H0_H0 ;  /* 0x200000beffc01230 */ /* 0x000fe40000004100 */
[----:B------:R-:W-:Y:S01]  /*1160*/  FMUL.FTZ R203, R40, R203 ;  /* 0x000000cb28cb7220 */ /* 0x000fe20000410000 */
[----:B------:R-:W-:Y:S02]  /*1170*/  @P1 HADD2.F32 R193, -RZ, R189.H1_H1 ;  /* 0x300000bdffc11230 */ /* 0x000fe40000004100 */
[----:B------:R-:W-:Y:S01]  /*1180*/  FMUL.FTZ R194, R194, R241 ;  /* 0x000000f1c2c27220 */ /* 0x000fe20000410000 */
[----:B------:R-:W-:-:S02]  /*1190*/  HADD2.F32 R216, -RZ, R195.H1_H1 ;  /* 0x300000c3ffd87230 */ /* 0x000fc40000004100 */
[----:B------:R-:W-:Y:S01]  /*11a0*/  @P1 FADD.FTZ R203, R192, R203 ;  /* 0x000000cbc0cb1221 */ /* 0x000fe20000010000 */
[----:B------:R-:W-:Y:S02]  /*11b0*/  HADD2.F32 R192, -RZ, R195.H0_H0 ;  /* 0x200000c3ffc07230 */ /* 0x000fe40000004100 */
[----:B------:R-:W-:Y:S01]  /*11c0*/  @P1 FADD.FTZ R202, R193, R202 ;  /* 0x000000cac1ca1221 */ /* 0x000fe20000010000 */
[----:B------:R-:W-:Y:S02]  /*11d0*/  @P1 HADD2.F32 R193, -RZ, R190.H1_H1 ;  /* 0x300000beffc11230 */ /* 0x000fe40000004100 */
[----:B------:R-:W-:Y:S01]  /*11e0*/  FMUL.FTZ R214, R41, R194 ;  /* 0x000000c229d67220 */ /* 0x000fe20000410000 */
[-C--:B------:R-:W-:Y:S01]  /*11f0*/  FMUL.FTZ R216, R216, R241.reuse ;  /* 0x000000f1d8d87220 */ /* 0x080fe20000410000 */
[----:B------:R-:W-:Y:S01]  /*1200*/  FMUL.FTZ R215, R192, R241 ;  /* 0x000000f1c0d77220 */ /* 0x000fe20000410000 */
[--C-:B------:R-:W-:Y:S02]  /*1210*/  @P1 HADD2.F32 R192, -RZ, R191.reuse.H0_H0 ;  /* 0x200000bfffc01230 */ /* 0x100fe40000004100 */
[----:B------:R-:W-:Y:S01]  /*1220*/  @P1 FADD.FTZ R214, R193, R214 ;  /* 0x000000d6c1d61221 */ /* 0x000fe20000010000 */
[----:B------:R-:W-:-:S02]  /*1230*/  @P1 HADD2.F32 R193, -RZ, R191.H1_H1 ;  /* 0x300000bfffc11230 */ /* 0x000fc40000004100 */
[----:B------:R-:W-:Y:S01]  /*1240*/  FMUL.FTZ R215, R42, R215 ;  /* 0x000000d72ad77220 */ /* 0x000fe20000410000 */
[----:B------:R-:W-:-:S03]  /*1250*/  FMUL.FTZ R216, R43, R216 ;  /* 0x000000d82bd87220 */ /* 0x000fc60000410000 */
[----:B------:R-:W-:Y:S01]  /*1260*/  @P1 FADD.FTZ R215, R192, R215 ;  /* 0x000000d7c0d71221 */ /* 0x000fe20000010000 */
[----:B------:R-:W-:Y:S01]  /*1270*/  @P1 FADD.FTZ R216, R193, R216 ;  /* 0x000000d8c1d81221 */ /* 0x000fe20000010000 */
[C---:B------:R-:W-:Y:S02]  /*1280*/  LEA R242, P1, R7.reuse, UR10, 0x4 ;  /* 0x0000000a07f27c11 */ /* 0x040fe4000f8220ff */
[----:B------:R-:W-:Y:S02]  /*1290*/  F2FP.F16.F32.PACK_AB R194, R214, R203 ;  /* 0x000000cbd6c2723e */ /* 0x000fe400000000ff */
[----:B------:R-:W-:Y:S02]  /*12a0*/  LEA.HI.X R243, R7, UR11, RZ, 0x4, P1 ;  /* 0x0000000b07f37c11 */ /* 0x000fe400088f24ff */
[----:B------:R-:W-:Y:S02]  /*12b0*/  F2FP.F16.F32.PACK_AB R193, R202, R10 ;  /* 0x0000000acac1723e */ /* 0x000fe400000000ff */
[----:B------:R-:W-:-:S02]  /*12c0*/  F2FP.F16.F32.PACK_AB R192, R9, R8 ;  /* 0x0000000809c0723e */ /* 0x000fc400000000ff */
[----:B------:R-:W-:-:S05]  /*12d0*/  F2FP.F16.F32.PACK_AB R195, R216, R215 ;  /* 0x000000d7d8c3723e */ /* 0x000fca00000000ff */
[----:B------:R1:W-:Y:S02]  /*12e0*/  STG.E.128 desc[UR6][R242.64], R192 ;  /* 0x000000c0f2007986 */ /* 0x0003e4000c101d06 */
[----:B-1----:R-:W-:-:S07]  /*12f0*/  IADD3 R242, R7, 0x80, RZ ;  /* 0x0000008007f27810 */ /* 0x002fce0007ffe0ff */
.L_x_26441:
[----:B------:R-:W-:Y:S05]  /*1300*/  BSYNC B0 ;  /* 0x0000000000007941 */ /* 0x000fea0003800000 */
.L_x_26440:
        /* <DEDUP_REMOVED lines=11> */
[----:B---3--:R-:W-:Y:S02]  /*13c0*/  HADD2.F32 R204, -RZ, R192.H0_H0 ;  /* 0x200000c0ffcc7230 */ /* 0x008fe40000004100 */
[----:B------:R-:W-:-:S03]  /*13d0*/  HADD2.F32 R218, -RZ, R193.H0_H0 ;  /* 0x200000c1ffda7230 */ /* 0x000fc60000004100 */
[-C--:B------:R-:W-:Y:S01]  /*13e0*/  FMUL.FTZ R11, R204, R241.reuse ;  /* 0x000000f1cc0b7220 */ /* 0x080fe20000410000 */
[----:B------:R-:W-:Y:S02]  /*13f0*/  HADD2.F32 R204, -RZ, R192.H1_H1 ;  /* 0x300000c0ffcc7230 */ /* 0x000fe40000004100 */
[----:B------:R-:W-:Y:S01]  /*1400*/  FMUL.FTZ R205, R218, R241 ;  /* 0x000000f1dacd7220 */ /* 0x000fe20000410000 */
[----:B--2---:R-:W-:-:S03]  /*1410*/  @P1 HADD2.F32 R192, -RZ, R189.H0_H0 ;  /* 0x200000bdffc01230 */ /* 0x004fc60000004100 */
[----:B-----5:R-:W-:Y:S01]  /*1420*/  FMUL.FTZ R13, R62, R205 ;  /* 0x000000cd3e0d7220 */ /* 0x020fe20000410000 */
[-C--:B------:R-:W-:Y:S01]  /*1430*/  FMUL.FTZ R204, R204, R241.reuse ;  /* 0x000000f1cccc7220 */ /* 0x080fe20000410000 */
[----:B------:R-:W-:Y:S02]  /*1440*/  @P1 HADD2.F32 R205, -RZ, R188.H1_H1 ;  /* 0x300000bcffcd1230 */ /* 0x000fe40000004100 */
[----:B------:R-:W-:Y:S01]  /*1450*/  @P1 FADD.FTZ R13, R192, R13 ;  /* 0x0000000dc00d1221 */ /* 0x000fe20000010000 */
[----:B------:R-:W-:Y:S02]  /*1460*/  HADD2.F32 R192, -RZ, R193.H1_H1 ;  /* 0x300000c1ffc07230 */ /* 0x000fe40000004100 */
[----:B------:R-:W-:Y:S01]  /*1470*/  FMUL.FTZ R12, R61, R204 ;  /* 0x000000cc3d0c7220 */ /* 0x000fe20000410000 */
[----:B------:R-:W-:Y:S02]  /*1480*/  HADD2.F32 R204, -RZ, R194.H0_H0 ;  /* 0x200000c2ffcc7230 */ /* 0x000fe40000004100 */
[----:B------:R-:W-:Y:S01]  /*1490*/  FMUL.FTZ R192, R192, R241 ;  /* 0x000000f1c0c07220 */ /* 0x000fe20000410000 */
[----:B------:R-:W-:-:S02]  /*14a0*/  @P1 FADD.FTZ R12, R205, R12 ;  /* 0x0000000ccd0c1221 */ /* 0x000fc40000010000 */
[----:B------:R-:W-:Y:S01]  /*14b0*/  FMUL.FTZ R205, R204, R241 ;  /* 0x000000f1cccd7220 */ /* 0x000fe20000410000 */
[----:B------:R-:W-:Y:S01]  /*14c0*/  FMUL.FTZ R204, R63, R192 ;  /* 0x000000c03fcc7220 */ /* 0x000fe20000410000 */
[----:B------:R-:W-:Y:S02]  /*14d0*/  @P1 HADD2.F32 R192, -RZ, R190.H0_H0 ;  /* 0x200000beffc01230 */ /* 0x000fe40000004100 */
[----:B------:R-:W-:Y:S01]  /*14e0*/  FMUL.FTZ R205, R64, R205 ;  /* 0x000000cd40cd7220 */ /* 0x000fe20000410000 */
[----:B------:R-:W-:-:S03]  /*14f0*/  @P1 HADD2.F32 R193, -RZ, R189.H1_H1 ;  /* 0x300000bdffc11230 */ /* 0x000fc60000004100 */
[----:B------:R-:W-:Y:S01]  /*1500*/  @P1 FADD.FTZ R205, R192, R205 ;  /* 0x000000cdc0cd1221 */ /* 0x000fe20000010000 */
[--C-:B------:R-:W-:Y:S02]  /*1510*/  HADD2.F32 R192, -RZ, R195.reuse.H0_H0 ;  /* 0x200000c3ffc07230 */ /* 0x100fe40000004100 */
[----:B------:R-:W-:Y:S02]  /*1520*/  HADD2.F32 R194, -RZ, R194.H1_H1 ;  /* 0x300000c2ffc27230 */ /* 0x000fe40000004100 */
[----:B------:R-:W-:Y:S02]  /*1530*/  HADD2.F32 R218, -RZ, R195.H1_H1 ;  /* 0x300000c3ffda7230 */ /* 0x000fe40000004100 */
[----:B------:R-:W-:Y:S01]  /*1540*/  @P1 FADD.FTZ R204, R193, R204 ;  /* 0x000000ccc1cc1221 */ /* 0x000fe20000010000 */
[-C--:B------:R-:W-:Y:S01]  /*1550*/  FMUL.FTZ R193, R192, R241.reuse ;  /* 0x000000f1c0c17220 */ /* 0x080fe20000410000 */
[-C--:B------:R-:W-:Y:S01]  /*1560*/  FMUL.FTZ R194, R194, R241.reuse ;  /* 0x000000f1c2c27220 */ /* 0x080fe20000410000 */
[----:B------:R-:W-:-:S02]  /*1570*/  FMUL.FTZ R192, R218, R241 ;  /* 0x000000f1dac07220 */ /* 0x000fc40000410000 */
[----:B------:R-:W-:Y:S01]  /*1580*/  FMUL.FTZ R218, R66, R193 ;  /* 0x000000c142da7220 */ /* 0x000fe20000410000 */
[----:B------:R-:W-:Y:S01]  /*1590*/  FMUL.FTZ R217, R65, R194 ;  /* 0x000000c241d97220 */ /* 0x000fe20000410000 */
[----:B------:R-:W-:Y:S02]  /*15a0*/  @P1 HADD2.F32 R244, -RZ, R188.H0_H0 ;  /* 0x200000bcfff41230 */ /* 0x000fe40000004100 */
[----:B------:R-:W-:Y:S01]  /*15b0*/  FMUL.FTZ R219, R67, R192 ;  /* 0x000000c043db7220 */ /* 0x000fe20000410000 */
[----:B------:R-:W-:Y:S02]  /*15c0*/  @P1 HADD2.F32 R194, -RZ, R190.H1_H1 ;  /* 0x300000beffc21230 */ /* 0x000fe40000004100 */
[----:B------:R-:W-:Y:S01]  /*15d0*/  FMUL.FTZ R11, R60, R11 ;  /* 0x0000000b3c0b7220 */ /* 0x000fe20000410000 */
[--C-:B------:R-:W-:Y:S02]  /*15e0*/  @P1 HADD2.F32 R193, -RZ, R191.reuse.H0_H0 ;  /* 0x200000bfffc11230 */ /* 0x100fe40000004100 */
[----:B------:R-:W-:-:S02]  /*15f0*/  @P1 HADD2.F32 R192, -RZ, R191.H1_H1 ;  /* 0x300000bfffc01230 */ /* 0x000fc40000004100 */
[----:B------:R-:W-:Y:S01]  /*1600*/  @P1 FADD.FTZ R11, R244, R11 ;  /* 0x0000000bf40b1221 */ /* 0x000fe20000010000 */
[----:B------:R-:W-:Y:S01]  /*1610*/  @P1 FADD.FTZ R217, R194, R217 ;  /* 0x000000d9c2d91221 */ /* 0x000fe20000010000 */
[----:B------:R-:W-:Y:S01]  /*1620*/  @P1 FADD.FTZ R218, R193, R218 ;  /* 0x000000dac1da1221 */ /* 0x000fe20000010000 */
[----:B------:R-:W-:Y:S01]  /*1630*/  @P1 FADD.FTZ R219, R192, R219 ;  /* 0x000000dbc0db1221 */ /* 0x000fe20000010000 */
[C---:B------:R-:W-:Y:S02]  /*1640*/  LEA R244, P1, R242.reuse, UR10, 0x4 ;  /* 0x0000000af2f47c11 */ /* 0x040fe4000f8220ff */
[----:B------:R-:W-:Y:S02]  /*1650*/  F2FP.F16.F32.PACK_AB R194, R217, R205 ;  /* 0x000000cdd9c2723e */ /* 0x000fe400000000ff */
[----:B------:R-:W-:Y:S02]  /*1660*/  LEA.HI.X R245, R242, UR11, RZ, 0x4, P1 ;  /* 0x0000000bf2f57c11 */ /* 0x000fe400088f24ff */
[----:B------:R-:W-:-:S02]  /*1670*/  F2FP.F16.F32.PACK_AB R193, R204, R13 ;  /* 0x0000000dccc1723e */ /* 0x000fc400000000ff */
[----:B------:R-:W-:Y:S02]  /*1680*/  F2FP.F16.F32.PACK_AB R192, R12, R11 ;  /* 0x0000000b0cc0723e */ /* 0x000fe400000000ff */
[----:B------:R-:W-:-:S05]  /*1690*/  F2FP.F16.F32.PACK_AB R195, R219, R218 ;  /* 0x000000dadbc3723e */ /* 0x000fca00000000ff */
[----:B------:R1:W-:Y:S01]  /*16a0*/  STG.E.128 desc[UR6][R244.64], R192 ;  /* 0x000000c0f4007986 */ /* 0x0003e2000c101d06 */
[----:B------:R-:W-:-:S07]  /*16b0*/  IADD3 R242, R242, 0x80, RZ ;  /* 0x00000080f2f27810 */ /* 0x000fce0007ffe0ff */
.L_x_26443:
[----:B------:R-:W-:Y:S05]  /*16c0*/  BSYNC B0 ;  /* 0x0000000000007941 */ /* 0x000fea0003800000 */
.L_x_26442:
        /* <DEDUP_REMOVED lines=11> */
[----:B---3--:R-:W-:-:S05]  /*1780*/  HADD2.F32 R16, -RZ, R192.H0_H0 ;  /* 0x200000c0ff107230 */ /* 0x008fca0000004100 */
[----:B------:R-:W-:Y:S01]  /*1790*/  FMUL.FTZ R207, R16, R241 ;  /* 0x000000f110cf7220 */ /* 0x000fe20000410000 */
[----:B------:R-:W-:Y:S02]  /*17a0*/  HADD2.F32 R16, -RZ, R192.H1_H1 ;  /* 0x300000c0ff107230 */ /* 0x000fe40000004100 */
[----:B------:R-:W-:-:S03]  /*17b0*/  HADD2.F32 R206, -RZ, R193.H0_H0 ;  /* 0x200000c1ffce7230 */ /* 0x000fc60000004100 */
[----:B------:R-:W-:Y:S01]  /*17c0*/  FMUL.FTZ R16, R16, R241 ;  /* 0x000000f110107220 */ /* 0x000fe20000410000 */
[----:B--2---:R-:W-:Y:S02]  /*17d0*/  @P1 HADD2.F32 R192, -RZ, R188.H1_H1 ;  /* 0x300000bcffc01230 */ /* 0x004fe40000004100 */
[----:B-----5:R-:W-:Y:S01]  /*17e0*/  FMUL.FTZ R14, R84, R207 ;  /* 0x000000cf540e7220 */ /* 0x020fe20000410000 */
[----:B------:R-:W-:Y:S01]  /*17f0*/  FMUL.FTZ R207, R206, R241 ;  /* 0x000000f1cecf7220 */ /* 0x000fe20000410000 */
[----:B------:R-:W-:Y:S01]  /*1800*/  FMUL.FTZ R15, R85, R16 ;  /* 0x00000010550f7220 */ /* 0x000fe20000410000 */
[----:B------:R-:W-:Y:S02]  /*1810*/  HADD2.F32 R206, -RZ, R194.H0_H0 ;  /* 0x200000c2ffce7230 */ /* 0x000fe40000004100 */
[----:B------:R-:W-:Y:S01]  /*1820*/  FMUL.FTZ R16, R86, R207 ;  /* 0x000000cf56107220 */ /* 0x000fe20000410000 */
[----:B------:R-:W-:Y:S01]  /*1830*/  @P1 FADD.FTZ R15, R192, R15 ;  /* 0x0000000fc00f1221 */ /* 0x000fe20000010000 */
[----:B------:R-:W-:-:S02]  /*1840*/  HADD2.F32 R192, -RZ, R193.H1_H1 ;  /* 0x300000c1ffc07230 */ /* 0x000fc40000004100 */
[----:B------:R-:W-:-:S03]  /*1850*/  @P1 HADD2.F32 R207, -RZ, R189.H0_H0 ;  /* 0x200000bdffcf1230 */ /* 0x000fc60000004100 */
[-C--:B------:R-:W-:Y:S02]  /*1860*/  FMUL.FTZ R192, R192, R241.reuse ;  /* 0x000000f1c0c07220 */ /* 0x080fe40000410000 */
[----:B------:R-:W-:Y:S01]  /*1870*/  @P1 FADD.FTZ R16, R207, R16 ;  /* 0x00000010cf101221 */ /* 0x000fe20000010000 */
[----:B------:R-:W-:Y:S01]  /*1880*/  FMUL.FTZ R207, R206, R241 ;  /* 0x000000f1cecf7220 */ /* 0x000fe20000410000 */
[----:B------:R-:W-:Y:S01]  /*1890*/  FMUL.FTZ R206, R87, R192 ;  /* 0x000000c057ce7220 */ /* 0x000fe20000410000 */
[----:B------:R-:W-:Y:S02]  /*18a0*/  HADD2.F32 R194, -RZ, R194.H1_H1 ;  /* 0x300000c2ffc27230 */ /* 0x000fe40000004100 */
[----:B------:R-:W-:Y:S02]  /*18b0*/  @P1 HADD2.F32 R192, -RZ, R190.H0_H0 ;  /* 0x200000beffc01230 */ /* 0x000fe40000004100 */
[----:B------:R-:W-:Y:S01]  /*18c0*/  FMUL.FTZ R207, R88, R207 ;  /* 0x000000cf58cf7220 */ /* 0x000fe20000410000 */
[----:B------:R-:W-:-:S02]  /*18d0*/  @P1 HADD2.F32 R193, -RZ, R189.H1_H1 ;  /* 0x300000bdffc11230 */ /* 0x000fc40000004100 */
[----:B------:R-:W-:Y:S01]  /*18e0*/  FMUL.FTZ R194, R194, R241 ;  /* 0x000000f1c2c27220 */ /* 0x000fe20000410000 */
[----:B------:R-:W-:Y:S02]  /*18f0*/  @P1 HADD2.F32 R221, -RZ, R188.H0_H0 ;  /* 0x200000bcffdd1230 */ /* 0x000fe40000004100 */
[----:B------:R-:W-:Y:S01]  /*1900*/  @P1 FADD.FTZ R207, R192, R207 ;  /* 0x000000cfc0cf1221 */ /* 0x000fe20000010000 */
[--C-:B------:R-:W-:Y:S02]  /*1910*/  HADD2.F32 R192, -RZ, R195.reuse.H0_H0 ;  /* 0x200000c3ffc07230 */ /* 0x100fe40000004100 */
[----:B------:R-:W-:Y:S01]  /*1920*/  @P1 FADD.FTZ R206, R193, R206 ;  /* 0x000000cec1ce1221 */ /* 0x000fe20000010000 */
[----:B------:R-:W-:Y:S02]  /*1930*/  HADD2.F32 R222, -RZ, R195.H1_H1 ;  /* 0x300000c3ffde7230 */ /* 0x000fe40000004100 */
[----:B------:R-:W-:Y:S01]  /*1940*/  FMUL.FTZ R220, R89, R194 ;  /* 0x000000c259dc7220 */ /* 0x000fe20000410000 */
[----:B------:R-:W-:-:S02]  /*1950*/  @P1 HADD2.F32 R193, -RZ, R190.H1_H1 ;  /* 0x300000beffc11230 */ /* 0x000fc40000004100 */
[----:B------:R-:W-:Y:S01]  /*1960*/  @P1 FADD.FTZ R14, R221, R14 ;  /* 0x0000000edd0e1221 */ /* 0x000fe20000010000 */
[-C--:B------:R-:W-:Y:S01]  /*1970*/  FMUL.FTZ R221, R192, R241.reuse ;  /* 0x000000f1c0dd7220 */ /* 0x080fe20000410000 */
[----:B------:R-:W-:Y:S01]  /*1980*/  FMUL.FTZ R222, R222, R241 ;  /* 0x000000f1dede7220 */ /* 0x000fe20000410000 */
[--C-:B------:R-:W-:Y:S02]  /*1990*/  @P1 HADD2.F32 R192, -RZ, R191.reuse.H0_H0 ;  /* 0x200000bfffc01230 */ /* 0x100fe40000004100 */
[----:B------:R-:W-:Y:S01]  /*19a0*/  @P1 FADD.FTZ R220, R193, R220 ;  /* 0x000000dcc1dc1221 */ /* 0x000fe20000010000 */
[----:B------:R-:W-:Y:S02]  /*19b0*/  @P1 HADD2.F32 R193, -RZ, R191.H1_H1 ;  /* 0x300000bfffc11230 */ /* 0x000fe40000004100 */
[----:B------:R-:W-:Y:S01]  /*19c0*/  FMUL.FTZ R221, R90, R221 ;  /* 0x000000dd5add7220 */ /* 0x000fe20000410000 */
[----:B------:R-:W-:-:S03]  /*19d0*/  FMUL.FTZ R222, R91, R222 ;  /* 0x000000de5bde7220 */ /* 0x000fc60000410000 */
[----:B------:R-:W-:Y:S01]  /*19e0*/  @P1 FADD.FTZ R221, R192, R221 ;  /* 0x000000ddc0dd1221 */ /* 0x000fe20000010000 */
[----:B------:R-:W-:Y:S01]  /*19f0*/  @P1 FADD.FTZ R222, R193, R222 ;  /* 0x000000dec1de1221 */ /* 0x000fe20000010000 */
[----:B------:R-:W-:Y:S02]  /*1a00*/  LEA R244, P1, R242, UR10, 0x4 ;  /* 0x0000000af2f47c11 */ /* 0x000fe4000f8220ff */
[----:B------:R-:W-:Y:S02]  /*1a10*/  F2FP.F16.F32.PACK_AB R194, R220, R207 ;  /* 0x000000cfdcc2723e */ /* 0x000fe400000000ff */
[----:B------:R-:W-:Y:S02]  /*1a20*/  LEA.HI.X R245, R242, UR11, RZ, 0x4, P1 ;  /* 0x0000000bf2f57c11 */ /* 0x000fe400088f24ff */
[----:B------:R-:W-:Y:S02]  /*1a30*/  F2FP.F16.F32.PACK_AB R193, R206, R16 ;  /* 0x00000010cec1723e */ /* 0x000fe400000000ff */
[----:B------:R-:W-:-:S02]  /*1a40*/  F2FP.F16.F32.PACK_AB R192, R15, R14 ;  /* 0x0000000e0fc0723e */ /* 0x000fc400000000ff */
[----:B------:R-:W-:-:S05]  /*1a50*/  F2FP.F16.F32.PACK_AB R195, R222, R221 ;  /* 0x000000dddec3723e */ /* 0x000fca00000000ff */
[----:B------:R2:W-:Y:S01]  /*1a60*/  STG.E.128 desc[UR6][R244.64], R192 ;  /* 0x000000c0f4007986 */ /* 0x0005e2000c101d06 */
[----:B------:R-:W-:-:S07]  /*1a70*/  IADD3 R242, R242, 0x80, RZ ;  /* 0x00000080f2f27810 */ /* 0x000fce0007ffe0ff */
.L_x_26445:
[----:B------:R-:W-:Y:S05]  /*1a80*/  BSYNC B0 ;  /* 0x0000000000007941 */ /* 0x000fea0003800000 */
.L_x_26444:
        /* <DEDUP_REMOVED lines=59> */
.L_x_26447:
[----:B------:R-:W-:Y:S05]  /*1e40*/  BSYNC B0 ;  /* 0x0000000000007941 */ /* 0x000fea0003800000 */
.L_x_26446:
        /* <DEDUP_REMOVED lines=59> */
.L_x_26449:
[----:B------:R-:W-:Y:S05]  /*2200*/  BSYNC B0 ;  /* 0x0000000000007941 */ /* 0x000fea0003800000 */
.L_x_26448:
        /* <DEDUP_REMOVED lines=59> */
.L_x_26451:
[----:B------:R-:W-:Y:S05]  /*25c0*/  BSYNC B0 ;  /* 0x0000000000007941 */ /* 0x000fea0003800000 */
.L_x_26450:
        /* <DEDUP_REMOVED lines=11> */
[----:B---3--:R-:W-:Y:S02]  /*2680*/  HADD2.F32 R236, -RZ, R192.H1_H1 ;  /* 0x300000c0ffec7230 */ /* 0x008fe40000004100 */
[--C-:B------:R-:W-:Y:S02]  /*2690*/  HADD2.F32 R238, -RZ, R193.reuse.H0_H0 ;  /* 0x200000c1ffee7230 */ /* 0x100fe40000004100 */
[----:B------:R-:W-:-:S02]  /*26a0*/  HADD2.F32 R244, -RZ, R193.H1_H1 ;  /* 0x300000c1fff47230 */ /* 0x000fc40000004100 */
[-C--:B------:R-:W-:Y:S01]  /*26b0*/  FMUL.FTZ R236, R236, R241.reuse ;  /* 0x000000f1ecec7220 */ /* 0x080fe20000410000 */
[----:B------:R-:W-:Y:S02]  /*26c0*/  HADD2.F32 R234, -RZ, R192.H0_H0 ;  /* 0x200000c0ffea7230 */ /* 0x000fe40000004100 */
[-C--:B------:R-:W-:Y:S01]  /*26d0*/  FMUL.FTZ R193, R238, R241.reuse ;  /* 0x000000f1eec17220 */ /* 0x080fe20000410000 */
[----:B--2---:R-:W-:Y:S02]  /*26e0*/  @P1 HADD2.F32 R192, -RZ, R188.H1_H1 ;  /* 0x300000bcffc01230 */ /* 0x004fe40000004100 */
[----:B-----5:R-:W-:Y:S01]  /*26f0*/  FMUL.FTZ R233, R181, R236 ;  /* 0x000000ecb5e97220 */ /* 0x020fe20000410000 */
[----:B------:R-:W-:Y:S02]  /*2700*/  HADD2.F32 R246, -RZ, R194.H0_H0 ;  /* 0x200000c2fff67230 */ /* 0x000fe40000004100 */
[----:B------:R-:W-:Y:S01]  /*2710*/  FMUL.FTZ R244, R244, R241 ;  /* 0x000000f1f4f47220 */ /* 0x000fe20000410000 */
[----:B------:R-:W-:-:S02]  /*2720*/  HADD2.F32 R248, -RZ, R195.H0_H0 ;  /* 0x200000c3fff87230 */ /* 0x000fc40000004100 */
[----:B------:R-:W-:Y:S02]  /*2730*/  HADD2.F32 R250, -RZ, R195.H1_H1 ;  /* 0x300000c3fffa7230 */ /* 0x000fe40000004100 */
[----:B------:R-:W-:Y:S01]  /*2740*/  FMUL.FTZ R195, R234, R241 ;  /* 0x000000f1eac37220 */ /* 0x000fe20000410000 */
[----:B------:R-:W-:Y:S02]  /*2750*/  HADD2.F32 R194, -RZ, R194.H1_H1 ;  /* 0x300000c2ffc27230 */ /* 0x000fe40000004100 */
[----:B------:R-:W-:Y:S01]  /*2760*/  @P1 FADD.FTZ R233, R192, R233 ;  /* 0x000000e9c0e91221 */ /* 0x000fe20000010000 */
[----:B------:R-:W-:Y:S01]  /*2770*/  FMUL.FTZ R234, R182, R193 ;  /* 0x000000c1b6ea7220 */ /* 0x000fe20000410000 */
[--C-:B------:R-:W-:Y:S02]  /*2780*/  @P1 HADD2.F32 R193, -RZ, R189.reuse.H0_H0 ;  /* 0x200000bdffc11230 */ /* 0x100fe40000004100 */
[----:B------:R-:W-:Y:S01]  /*2790*/  FMUL.FTZ R235, R183, R244 ;  /* 0x000000f4b7eb7220 */ /* 0x000fe20000410000 */
[----:B------:R-:W-:-:S02]  /*27a0*/  @P1 HADD2.F32 R192, -RZ, R189.H1_H1 ;  /* 0x300000bdffc01230 */ /* 0x000fc40000004100 */
[-C--:B------:R-:W-:Y:S01]  /*27b0*/  FMUL.FTZ R237, R246, R241.reuse ;  /* 0x000000f1f6ed7220 */ /* 0x080fe20000410000 */
[----:B------:R-:W-:Y:S01]  /*27c0*/  FMUL.FTZ R194, R194, R241 ;  /* 0x000000f1c2c27220 */ /* 0x000fe20000410000 */
[----:B------:R-:W-:Y:S01]  /*27d0*/  @P1 FADD.FTZ R234, R193, R234 ;  /* 0x000000eac1ea1221 */ /* 0x000fe20000010000 */
[--C-:B------:R-:W-:Y:S02]  /*27e0*/  @P1 HADD2.F32 R193, -RZ, R190.reuse.H0_H0 ;  /* 0x200000beffc11230 */ /* 0x100fe40000004100 */
[----:B------:R-:W-:Y:S01]  /*27f0*/  @P1 FADD.FTZ R235, R192, R235 ;  /* 0x000000ebc0eb1221 */ /* 0x000fe20000010000 */
[----:B------:R-:W-:Y:S01]  /*2800*/  FMUL.FTZ R236, R184, R237 ;  /* 0x000000edb8ec7220 */ /* 0x000fe20000410000 */
[----:B------:R-:W-:Y:S02]  /*2810*/  @P1 HADD2.F32 R192, -RZ, R190.H1_H1 ;  /* 0x300000beffc01230 */ /* 0x000fe40000004100 */
[----:B------:R-:W-:Y:S01]  /*2820*/  FMUL.FTZ R237, R185, R194 ;  /* 0x000000c2b9ed7220 */ /* 0x000fe20000410000 */
[-C--:B------:R-:W-:Y:S01]  /*2830*/  FMUL.FTZ R239, R248, R241.reuse ;  /* 0x000000f1f8ef7220 */ /* 0x080fe20000410000 */
[----:B------:R-:W-:Y:S01]  /*2840*/  FMUL.FTZ R250, R250, R241 ;  /* 0x000000f1fafa7220 */ /* 0x000fe20000410000 */
[----:B------:R-:W-:Y:S01]  /*2850*/  FMUL.FTZ R232, R180, R195 ;  /* 0x000000c3b4e87220 */ /* 0x000fe20000410000 */
[----:B------:R-:W-:Y:S01]  /*2860*/  @P1 FADD.FTZ R236, R193, R236 ;  /* 0x000000ecc1ec1221 */ /* 0x000fe20000010000 */
[----:B------:R-:W-:Y:S01]  /*2870*/  @P1 FADD.FTZ R237, R192, R237 ;  /* 0x000000edc0ed1221 */ /* 0x000fe20000010000 */
        /* <DEDUP_REMOVED lines=14> */
[----:B------:R1:W-:Y:S02]  /*2960*/  STG.E.128 desc[UR6][R244.64], R192 ;  /* 0x000000c0f4007986 */ /* 0x0003e4000c101d06 */
.L_x_26453:
[----:B------:R-:W-:Y:S05]  /*2970*/  BSYNC B0 ;  /* 0x0000000000007941 */ /* 0x000fea0003800000 */
.L_x_26452:
[----:B-1234-:R-:W-:Y:S01]  /*2980*/  FADD.FTZ R192, RZ, R8 ;  /* 0x00000008ffc07221 */ /* 0x01efe20000010000 */
        /* <DEDUP_REMOVED lines=210> */
.L_x_26480:
        /* <DEDUP_REMOVED lines=110> */
.L_x_26456:
[----:B------:R-:W-:Y:S05]  /*3d90*/  BSYNC B0 ;  /* 0x0000000000007941 */ /* 0x000fea0003800000 */
.L_x_26455:
        /* <DEDUP_REMOVED lines=35> */
.L_x_26458:
[----:B------:R-:W-:Y:S05]  /*3fd0*/  BSYNC B0 ;  /* 0x0000000000007941 */ /* 0x000fea0003800000 */
.L_x_26457:
        /* <DEDUP_REMOVED lines=35> */
.L_x_26460:
[----:B------:R-:W-:Y:S05]  /*4210*/  BSYNC B0 ;  /* 0x0000000000007941 */ /* 0x000fea0003800000 */
.L_x_26459:
        /* <DEDUP_REMOVED lines=35> */
.L_x_26462:
[----:B------:R-:W-:Y:S05]  /*4450*/  BSYNC B0 ;  /* 0x0000000000007941 */ /* 0x000fea0003800000 */
.L_x_26461:
        /* <DEDUP_REMOVED lines=35> */
.L_x_26464:
[----:B------:R-:W-:Y:S05]  /*4690*/  BSYNC B0 ;  /* 0x0000000000007941 */ /* 0x000fea0003800000 */
.L_x_26463:
        /* <DEDUP_REMOVED lines=35> */
.L_x_26466:
[----:B------:R-:W-:Y:S05]  /*48d0*/  BSYNC B0 ;  /* 0x0000000000007941 */ /* 0x000fea0003800000 */
.L_x_26465:
        /* <DEDUP_REMOVED lines=30> */
[----:B------:R-:W-:Y:S02]  /*4ac0*/  F2FP.F16.F32.PACK_AB R193, R194, R193 ;  /* 0x000000c1c2c1723e */ /* 0x000fe400000000ff */
[----:B------:R-:W-:Y:S02]  /*4ad0*/  F2FP.F16.F32.PACK_AB R194, R242, R195 ;  /* 0x000000c3f2c2723e */ /* 0x000fe400000000ff */
[----:B------:R-:W-:-:S05]  /*4ae0*/  F2FP.F16.F32.PACK_AB R195, R244, R243 ;  /* 0x000000f3f4c3723e */ /* 0x000fca00000000ff */
[----:B------:R0:W-:Y:S02]  /*4af0*/  STG.E.128 desc[UR6][R240.64], R192 ;  /* 0x000000c0f0007986 */ /* 0x0001e4000c101d06 */
.L_x_26468:
[----:B------:R-:W-:Y:S05]  /*4b00*/  BSYNC B0 ;  /* 0x0000000000007941 */ /* 0x000fea0003800000 */
.L_x_26467:
[----:B------:R-:W-:Y:S02]  /*4b10*/  LOP3.LUT P1, RZ, R3, 0x2, RZ, 0xc0, !PT ;  /* 0x0000000203ff7812 */ /* 0x000fe4000782c0ff */
[----:B------:R-:W-:Y:S02]  /*4b20*/  IADD3 R4, R4, UR14, RZ ;  /* 0x0000000e04047c10 */ /* 0x000fe4000fffe0ff */
[----:B01234-:R-:W-:Y:S02]  /*4b30*/  SEL R240, RZ, 0x1, P1 ;  /* 0x00000001fff07807 */ /* 0x01ffe40000800000 */
[----:B------:R-:W-:-:S13]  /*4b40*/  ISETP.GE.AND P1, PT, R4, UR15, PT ;  /* 0x0000000f04007c0c */ /* 0x000fda000bf26270 */
[----:B------:R-:W-:Y:S05]  /*4b50*/  @!P1 BRA `(.L_x_26469) ;  /* 0xffffffc000c49947 */ /* 0x000fea000383ffff */
[----:B------:R-:W-:Y:S05]  /*4b60*/  EXIT ;  /* 0x000000000000794d */ /* 0x000fea0003800000 */
.L_x_26454:
        /* <DEDUP_REMOVED lines=8> */
.L_x_26470:
[----:B------:R-:W-:Y:S01]  /*4bf0*/  HFMA2.MMA R248, -RZ, RZ, 0, 1.1920928955078125e-07 ;  /* 0x00000002fff87435 */ /* 0x000fe200000001ff */
[----:B------:R-:W-:-:S05]  /*4c00*/  MOV R192, R243 ;  /* 0x000000f300c07202 */ /* 0x000fca0000000f00 */
[----:B------:R-:W-:-:S05]  /*4c10*/  FADD.FTZ R195, R193, R192 ;  /* 0x000000c0c1c37221 */ /* 0x000fca0000010000 */
[----:B------:R-:W-:-:S07]  /*4c20*/  MOV R247, R195 ;  /* 0x000000c300f77202 */ /* 0x000fce0000000f00 */
[----:B------:R-:W-:Y:S05]  /*4c30*/  WARPSYNC.COLLECTIVE R246, `(.L_x_26471) ;  /* 0x00000000f6087348 */ /* 0x000fea0003c00000 */
[----:B------:R0:W1:Y:S02]  /*4c40*/  SHFL.BFLY P6, R243, R247, R248, R249 ;  /* 0x0c0000f8f7f37389 */ /* 0x00006400000c00f9 */
[----:B01----:R-:W-:Y:S01]  /*4c50*/  ENDCOLLECTIVE ;  /* 0x000000000000791b */ /* 0x003fe20003800000 */
.L_x_26471:
[----:B------:R-:W-:Y:S01]  /*4c60*/  HFMA2.MMA R248, -RZ, RZ, 0, 2.384185791015625e-07 ;  /* 0x00000004fff87435 */ /* 0x000fe200000001ff */
[----:B------:R-:W-:-:S05]  /*4c70*/  MOV R192, R243 ;  /* 0x000000f300c07202 */ /* 0x000fca0000000f00 */
[----:B------:R-:W-:-:S05]  /*4c80*/  FADD.FTZ R240, R195, R192 ;  /* 0x000000c0c3f07221 */ /* 0x000fca0000010000 */
[----:B------:R-:W-:-:S07]  /*4c90*/  MOV R247, R240 ;  /* 0x000000f000f77202 */ /* 0x000fce0000000f00 */
[----:B------:R-:W-:Y:S05]  /*4ca0*/  WARPSYNC.COLLECTIVE R246, `(.L_x_26472) ;  /* 0x00000000f6087348 */ /* 0x000fea0003c00000 */
[----:B------:R0:W1:Y:S02]  /*4cb0*/  SHFL.BFLY P6, R243, R247, R248, R249 ;  /* 0x0c0000f8f7f37389 */ /* 0x00006400000c00f9 */
[----:B01----:R-:W-:Y:S01]  /*4cc0*/  ENDCOLLECTIVE ;  /* 0x000000000000791b */ /* 0x003fe20003800000 */
.L_x_26472:
[----:B------:R-:W-:Y:S01]  /*4cd0*/  HFMA2.MMA R248, -RZ, RZ, 0, 4.76837158203125e-07 ;  /* 0x00000008fff87435 */ /* 0x000fe200000001ff */
[----:B------:R-:W-:-:S05]  /*4ce0*/  MOV R241, R243 ;  /* 0x000000f300f17202 */ /* 0x000fca0000000f00 */
[----:B------:R-:W-:-:S05]  /*4cf0*/  FADD.FTZ R241, R240, R241 ;  /* 0x000000f1f0f17221 */ /* 0x000fca0000010000 */
[----:B------:R-:W-:-:S07]  /*4d00*/  MOV R247, R241 ;  /* 0x000000f100f77202 */ /* 0x000fce0000000f00 */
[----:B------:R-:W-:Y:S05]  /*4d10*/  WARPSYNC.COLLECTIVE R246, `(.L_x_26473) ;  /* 0x00000000f6087348 */ /* 0x000fea0003c00000 */
[----:B------:R0:W1:Y:S02]  /*4d20*/  SHFL.BFLY P6, R243, R247, R248, R249 ;  /* 0x0c0000f8f7f37389 */ /* 0x00006400000c00f9 */
[----:B01----:R-:W-:Y:S01]  /*4d30*/  ENDCOLLECTIVE ;  /* 0x000000000000791b */ /* 0x003fe20003800000 */
.L_x_26473:
[----:B------:R-:W-:Y:S01]  /*4d40*/  HFMA2.MMA R248, -RZ, RZ, 0, 9.5367431640625e-07 ;  /* 0x00000010fff87435 */ /* 0x000fe200000001ff */
[----:B------:R-:W-:-:S05]  /*4d50*/  MOV R192, R243 ;  /* 0x000000f300c07202 */ /* 0x000fca0000000f00 */
[----:B------:R-:W-:-:S05]  /*4d60*/  FADD.FTZ R242, R241, R192 ;  /* 0x000000c0f1f27221 */ /* 0x000fca0000010000 */
[----:B------:R-:W-:-:S07]  /*4d70*/  MOV R247, R242 ;  /* 0x000000f200f77202 */ /* 0x000fce0000000f00 */
[----:B------:R-:W-:Y:S05]  /*4d80*/  WARPSYNC.COLLECTIVE R246, `(.L_x_26474) ;  /* 0x00000000f6087348 */ /* 0x000fea0003c00000 */
[----:B------:R0:W1:Y:S02]  /*4d90*/  SHFL.BFLY P6, R243, R247, R248, R249 ;  /* 0x0c0000f8f7f37389 */ /* 0x00006400000c00f9 */
[----:B01----:R-:W-:Y:S01]  /*4da0*/  ENDCOLLECTIVE ;  /* 0x000000000000791b */ /* 0x003fe20003800000 */
.L_x_26474:
        /* <DEDUP_REMOVED lines=121> */
.L_x_26475:
[----:B------:R-:W-:Y:S01]  /*5540*/  HFMA2.MMA R248, -RZ, RZ, 0, 1.1920928955078125e-07 ;  /* 0x00000002fff87435 */ /* 0x000fe200000001ff */
[----:B------:R-:W-:-:S05]  /*5550*/  MOV R240, R243 ;  /* 0x000000f300f07202 */ /* 0x000fca0000000f00 */
[----:B------:R-:W-:-:S05]  /*5560*/  FADD.FTZ R240, R193, R240 ;  /* 0x000000f0c1f07221 */ /* 0x000fca0000010000 */
[----:B------:R-:W-:-:S07]  /*5570*/  MOV R247, R240 ;  /* 0x000000f000f77202 */ /* 0x000fce0000000f00 */
[----:B------:R-:W-:Y:S05]  /*5580*/  WARPSYNC.COLLECTIVE R246, `(.L_x_26476) ;  /* 0x00000000f6087348 */ /* 0x000fea0003c00000 */
[----:B------:R0:W1:Y:S02]  /*5590*/  SHFL.BFLY P6, R243, R247, R248, R249 ;  /* 0x0c0000f8f7f37389 */ /* 0x00006400000c00f9 */
[----:B01----:R-:W-:Y:S01]  /*55a0*/  ENDCOLLECTIVE ;  /* 0x000000000000791b */ /* 0x003fe20003800000 */
.L_x_26476:
[----:B------:R-:W-:Y:S01]  /*55b0*/  HFMA2.MMA R248, -RZ, RZ, 0, 2.384185791015625e-07 ;  /* 0x00000004fff87435 */ /* 0x000fe200000001ff */
[----:B------:R-:W-:-:S05]  /*55c0*/  MOV R195, R243 ;  /* 0x000000f300c37202 */ /* 0x000fca0000000f00 */
[----:B------:R-:W-:-:S05]  /*55d0*/  FADD.FTZ R195, R240, R195 ;  /* 0x000000c3f0c37221 */ /* 0x000fca0000010000 */
[----:B------:R-:W-:-:S07]  /*55e0*/  MOV R247, R195 ;  /* 0x000000c300f77202 */ /* 0x000fce0000000f00 */
[----:B------:R-:W-:Y:S05]  /*55f0*/  WARPSYNC.COLLECTIVE R246, `(.L_x_26477) ;  /* 0x00000000f6087348 */ /* 0x000fea0003c00000 */
[----:B------:R0:W1:Y:S02]  /*5600*/  SHFL.BFLY P6, R243, R247, R248, R249 ;  /* 0x0c0000f8f7f37389 */ /* 0x00006400000c00f9 */
[----:B01----:R-:W-:Y:S01]  /*5610*/  ENDCOLLECTIVE ;  /* 0x000000000000791b */ /* 0x003fe20003800000 */
.L_x_26477:
[----:B------:R-:W-:Y:S01]  /*5620*/  HFMA2.MMA R248, -RZ, RZ, 0, 4.76837158203125e-07 ;  /* 0x00000008fff87435 */ /* 0x000fe200000001ff */
[----:B------:R-:W-:-:S05]  /*5630*/  MOV R242, R243 ;  /* 0x000000f300f27202 */ /* 0x000fca0000000f00 */
[----:B------:R-:W-:-:S05]  /*5640*/  FADD.FTZ R242, R195, R242 ;  /* 0x000000f2c3f27221 */ /* 0x000fca0000010000 */
[----:B------:R-:W-:-:S07]  /*5650*/  MOV R247, R242 ;  /* 0x000000f200f77202 */ /* 0x000fce0000000f00 */
[----:B------:R-:W-:Y:S05]  /*5660*/  WARPSYNC.COLLECTIVE R246, `(.L_x_26478) ;  /* 0x00000000f6087348 */ /* 0x000fea0003c00000 */
[----:B------:R0:W1:Y:S02]  /*5670*/  SHFL.BFLY P6, R243, R247, R248, R249 ;  /* 0x0c0000f8f7f37389 */ /* 0x00006400000c00f9 */
[----:B01----:R-:W-:Y:S01]  /*5680*/  ENDCOLLECTIVE ;  /* 0x000000000000791b */ /* 0x003fe20003800000 */
.L_x_26478:
[----:B------:R-:W-:Y:S01]  /*5690*/  HFMA2.MMA R248, -RZ, RZ, 0, 9.5367431640625e-07 ;  /* 0x00000010fff87435 */ /* 0x000fe200000001ff */
[----:B------:R-:W-:-:S05]  /*56a0*/  MOV R241, R243 ;  /* 0x000000f300f17202 */ /* 0x000fca0000000f00 */
[----:B------:R-:W-:-:S05]  /*56b0*/  FADD.FTZ R241, R242, R241 ;  /* 0x000000f1f2f17221 */ /* 0x000fca0000010000 */
[----:B------:R-:W-:-:S07]  /*56c0*/  MOV R247, R241 ;  /* 0x000000f100f77202 */ /* 0x000fce0000000f00 */
[----:B------:R-:W-:Y:S05]  /*56d0*/  WARPSYNC.COLLECTIVE R246, `(.L_x_26479) ;  /* 0x00000000f6087348 */ /* 0x000fea0003c00000 */
[----:B------:R0:W1:Y:S02]  /*56e0*/  SHFL.BFLY P6, R243, R247, R248, R249 ;  /* 0x0c0000f8f7f37389 */ /* 0x00006400000c00f9 */
[----:B01----:R-:W-:Y:S01]  /*56f0*/  ENDCOLLECTIVE ;  /* 0x000000000000791b */ /* 0x003fe20003800000 */
.L_x_26479:
[----:B------:R-:W-:Y:S01]  /*5700*/  MOV R244, R243 ;  /* 0x000000f300f47202 */ /* 0x000fe20000000f00 */
[----:B------:R-:W-:Y:S06]  /*5710*/  BRA `(.L_x_26480) ;  /* 0xffffffdc00e47947 */ /* 0x000fec000383ffff */
.L_x_26481:
        /* <DEDUP_REMOVED lines=14> */
.L_x_46044:


//--------------------- .text._ZN10layer_norm13ln_fwd_kernelINS_13Kernel_traitsIf6__halfS2_S2_fjLj7168ELj1ELj1ELj4ELj16ENS_18Kernel_traits_baseILj7168EfS2_S2_S2_fjLj128EEEEELb0ELb1ELb0ELb1EEEvNS_9FwdParamsE --------------------------
	.section	.text._ZN10layer_norm13ln_fwd_kernelINS_13Kernel_traitsIf6__halfS2_S2_fjLj7168ELj1ELj1ELj4ELj16ENS_18Kernel_traits_baseILj7168EfS2_S2_S2_fjLj128EEEEELb0ELb1ELb0ELb1EEEvNS_9FwdParamsE,"ax",@progbits
	.align	128
        .global         _ZN10layer_norm13ln_fwd_kernelINS_13Kernel_traitsIf6__halfS2_S2_fjLj7168ELj1ELj1ELj4ELj16ENS_18Kernel_traits_baseILj7168EfS2_S2_S2_fjLj128EEEEELb0ELb1ELb0ELb1EEEvNS_9FwdParamsE
        .type           _ZN10layer_norm13ln_fwd_kernelINS_13Kernel_traitsIf6__halfS2_S2_fjLj7168ELj1ELj1ELj4ELj16ENS_18Kernel_traits_baseILj7168EfS2_S2_S2_fjLj128EEEEELb0ELb1ELb0ELb1EEEvNS_9FwdParamsE,@function
        .size           _ZN10layer_norm13ln_fwd_kernelINS_13Kernel_traitsIf6__halfS2_S2_fjLj7168ELj1ELj1ELj4ELj16ENS_18Kernel_traits_baseILj7168EfS2_S2_S2_fjLj128EEEEELb0ELb1ELb0ELb1EEEvNS_9FwdParamsE,(.L_x_46045 - _ZN10layer_norm13ln_fwd_kernelINS_13Kernel_traitsIf6__halfS2_S2_fjLj7168ELj1ELj1ELj4ELj16ENS_18Kernel_traits_baseILj7168EfS2_S2_S2_fjLj128EEEEELb0ELb1ELb0ELb1EEEvNS_9FwdParamsE)
        .other          _ZN10layer_norm13ln_fwd_kernelINS_13Kernel_traitsIf6__halfS2_S2_fjLj7168ELj1ELj1ELj4ELj16ENS_18Kernel_traits_baseILj7168EfS2_S2_S2_fjLj128EEEEELb0ELb1ELb0ELb1EEEvNS_9FwdParamsE,@"STO_CUDA_ENTRY STV_DEFAULT"
_ZN10layer_norm13ln_fwd_kernelINS_13Kernel_traitsIf6__halfS2_S2_fjLj7168ELj1ELj1ELj4ELj16ENS_18Kernel_traits_baseILj7168EfS2_S2_S2_fjLj128EEEEELb0ELb1ELb0ELb1EEEvNS_9FwdParamsE:
.text._ZN10layer_norm13ln_fwd_kernelINS_13Kernel_traitsIf6__halfS2_S2_fjLj7168ELj1ELj1ELj4ELj16ENS_18Kernel_traits_baseILj7168EfS2_S2_S2_fjLj128EEEEELb0ELb1ELb0ELb1EEEvNS_9FwdParamsE:
        /* <DEDUP_REMOVED lines=103> */
.L_x_26483:
        /* <DEDUP_REMOVED lines=17> */
[----:B---3--:R-:W-:Y:S02]  /*0780*/  @P0 HADD2.F32 R210, -RZ, R2.H0_H0 ;  /* 0x20000002ffd20230 */ /* 0x008fe40000004100 */
[----:B----4-:R-:W-:Y:S02]  /*0790*/  HADD2.F32 R17, -RZ, R205.H0_H0 ;  /* 0x200000cdff117230 */ /* 0x010fe40000004100 */
[----:B------:R-:W-:-:S03]  /*07a0*/  HADD2.F32 R9, -RZ, R204.H0_H0 ;  /* 0x200000ccff097230 */ /* 0x000fc60000004100 */
[-C--:B------:R-:W-:Y:S02]  /*07b0*/  FMUL.FTZ R17, R17, R210.reuse ;  /* 0x000000d211117220 */ /* 0x080fe40000410000 */
[----:B------:R-:W-:Y:S01]  /*07c0*/  FMUL.FTZ R9, R9, R210 ;  /* 0x000000d209097220 */ /* 0x000fe20000410000 */
[----:B------:R-:W-:Y:S02]  /*07d0*/  HADD2.F32 R201, -RZ, R207.H1_H1 ;  /* 0x300000cfffc97230 */ /* 0x000fe40000004100 */
[----:B-----5:R-:W-:Y:S01]  /*07e0*/  FMUL.FTZ R17, R138, R17 ;  /* 0x000000118a117220 */ /* 0x020fe20000410000 */
[----:B--2---:R-:W-:Y:S02]  /*07f0*/  @P1 HADD2.F32 R0, -RZ, R21.H0_H0 ;  /* 0x20000015ff001230 */ /* 0x004fe40000004100 */
[----:B------:R-:W-:Y:S02]  /*0800*/  HADD2.F32 R15, -RZ, R204.H1_H1 ;  /* 0x300000ccff0f7230 */ /* 0x000fe40000004100 */
[----:B------:R-:W-:-:S02]  /*0810*/  HADD2.F32 R19, -RZ, R205.H1_H1 ;  /* 0x300000cdff137230 */ /* 0x000fc40000004100 */
[--C-:B------:R-:W-:Y:S02]  /*0820*/  HADD2.F32 R193, -RZ, R206.reuse.H0_H0 ;  /* 0x200000ceffc17230 */ /* 0x100fe40000004100 */
[----:B------:R-:W-:Y:S02]  /*0830*/  HADD2.F32 R195, -RZ, R206.H1_H1 ;  /* 0x300000ceffc37230 */ /* 0x000fe40000004100 */
[----:B------:R-:W-:Y:S02]  /*0840*/  HADD2.F32 R199, -RZ, R207.H0_H0 ;  /* 0x200000cfffc77230 */ /* 0x000fe40000004100 */
[----:B------:R-:W-:Y:S01]  /*0850*/  FMUL.FTZ R198, R136, R9 ;  /* 0x0000000988c67220 */ /* 0x000fe20000410000 */
[----:B------:R-:W-:Y:S01]  /*0860*/  @P1 HADD2.F32 R3, -RZ, R20.H0_H0 ;  /* 0x20000014ff031230 */ /* 0x000fe20000004100 */
[----:B------:R-:W1:Y:S01]  /*0870*/  @P1 LDC.64 R8, c[0x0][0x230] ;  /* 0x00008c00ff081b82 */ /* 0x000e620000000a00 */
[----:B------:R-:W-:Y:S01]  /*0880*/  @P1 FADD.FTZ R17, R17, R0 ;  /* 0x0000000011111221 */ /* 0x000fe20000010000 */
[-C--:B------:R-:W-:Y:S01]  /*0890*/  FMUL.FTZ R6, R201, R210.reuse ;  /* 0x000000d2c9067220 */ /* 0x080fe20000410000 */
[-C--:B------:R-:W-:Y:S01]  /*08a0*/  FMUL.FTZ R18, R15, R210.reuse ;  /* 0x000000d20f127220 */ /* 0x080fe20000410000 */
[-C--:B------:R-:W-:Y:S01]  /*08b0*/  FMUL.FTZ R193, R193, R210.reuse ;  /* 0x000000d2c1c17220 */ /* 0x080fe20000410000 */
[-C--:B------:R-:W-:Y:S01]  /*08c0*/  FMUL.FTZ R199, R199, R210.reuse ;  /* 0x000000d2c7c77220 */ /* 0x080fe20000410000 */
[-C--:B------:R-:W-:Y:S01]  /*08d0*/  FMUL.FTZ R0, R195, R210.reuse ;  /* 0x000000d2c3007220 */ /* 0x080fe20000410000 */
[----:B------:R-:W-:Y:S01]  /*08e0*/  FMUL.FTZ R14, R19, R210 ;  /* 0x000000d2130e7220 */ /* 0x000fe20000410000 */
[----:B------:R-:W-:Y:S01]  /*08f0*/  @P1 FADD.FTZ R198, R198, R3 ;  /* 0x00000003c6c61221 */ /* 0x000fe20000010000 */
[----:B------:R-:W-:-:S02]  /*0900*/  @P1 HADD2.F32 R10, -RZ, R23.H1_H1 ;  /* 0x30000017ff0a1230 */ /* 0x000fc40000004100 */
[----:B------:R-:W-:Y:S01]  /*0910*/  FMUL.FTZ R19, R143, R6 ;  /* 0x000000068f137220 */ /* 0x000fe20000410000 */
[----:B------:R-:W-:Y:S02]  /*0920*/  @P1 HADD2.F32 R5, -RZ, R20.H1_H1 ;  /* 0x30000014ff051230 */ /* 0x000fe40000004100 */
[----:B------:R-:W-:Y:S01]  /*0930*/  FMUL.FTZ R18, R137, R18 ;  /* 0x0000001289127220 */ /* 0x000fe20000410000 */
[--C-:B------:R-:W-:Y:S02]  /*0940*/  @P1 HADD2.F32 R7, -RZ, R22.reuse.H0_H0 ;  /* 0x20000016ff071230 */ /* 0x100fe40000004100 */
[----:B------:R-:W-:Y:S01]  /*0950*/  FMUL.FTZ R16, R140, R193 ;  /* 0x000000c18c107220 */ /* 0x000fe20000410000 */
[----:B------:R-:W-:Y:S02]  /*0960*/  @P1 HADD2.F32 R3, -RZ, R21.H1_H1 ;  /* 0x30000015ff031230 */ /* 0x000fe40000004100 */
[----:B------:R-:W-:Y:S01]  /*0970*/  FMUL.FTZ R199, R142, R199 ;  /* 0x000000c78ec77220 */ /* 0x000fe20000410000 */
[----:B------:R-:W-:-:S02]  /*0980*/  @P1 HADD2.F32 R2, -RZ, R22.H1_H1 ;  /* 0x30000016ff021230 */ /* 0x000fc40000004100 */
[----:B------:R-:W-:Y:S01]  /*0990*/  FMUL.FTZ R15, R141, R0 ;  /* 0x000000008d0f7220 */ /* 0x000fe20000410000 */
[----:B------:R-:W-:Y:S02]  /*09a0*/  @P1 HADD2.F32 R4, -RZ, R23.H0_H0 ;  /* 0x20000017ff041230 */ /* 0x000fe40000004100 */
[----:B------:R-:W-:Y:S01]  /*09b0*/  FMUL.FTZ R14, R139, R14 ;  /* 0x0000000e8b0e7220 */ /* 0x000fe20000410000 */
[----:B------:R-:W-:Y:S01]  /*09c0*/  @P1 FADD.FTZ R19, R19, R10 ;  /* 0x0000000a13131221 */ /* 0x000fe20000010000 */
[----:B------:R-:W-:Y:S01]  /*09d0*/  @P1 FADD.FTZ R18, R18, R5 ;  /* 0x0000000512121221 */ /* 0x000fe20000010000 */
[----:B------:R-:W-:Y:S01]  /*09e0*/  @P1 FADD.FTZ R16, R16, R7 ;  /* 0x0000000710101221 */ /* 0x000fe20000010000 */
[----:B------:R-:W-:Y:S01]  /*09f0*/  @P1 FADD.FTZ R199, R199, R4 ;  /* 0x00000004c7c71221 */ /* 0x000fe20000010000 */
[----:B------:R-:W-:Y:S01]  /*0a00*/  @P1 FADD.FTZ R15, R15, R2 ;  /* 0x000000020f0f1221 */ /* 0x000fe20000010000 */
[----:B------:R-:W-:Y:S01]  /*0a10*/  @P1 FADD.FTZ R14, R14, R3 ;  /* 0x000000030e0e1221 */ /* 0x000fe20000010000 */
[C---:B------:R-:W-:Y:S01]  /*0a20*/  IADD3 R10, R11.reuse, 0x80, RZ ;  /* 0x000000800b0a7810 */ /* 0x040fe20007ffe0ff */
[----:B0-----:R-:W-:Y:S01]  /*0a30*/  IMAD.WIDE.U32 R2, R11, 0x10, R196 ;  /* 0x000000100b027825 */ /* 0x001fe200078e00c4 */
[----:B------:R-:W-:-:S02]  /*0a40*/  F2FP.F16.F32.PACK_AB R7, R19, R199 ;  /* 0x000000c71307723e */ /* 0x000fc400000000ff */
[----:B------:R-:W-:Y:S01]  /*0a50*/  F2FP.F16.F32.PACK_AB R6, R15, R16 ;  /* 0x000000100f06723e */ /* 0x000fe200000000ff */
[----:B------:R-:W-:Y:S01]  /*0a60*/  IMAD.WIDE.U32 R192, R10, 0x10, R238 ;  /* 0x000000100ac07825 */ /* 0x000fe200078e00ee */
[----:B------:R-:W-:Y:S02]  /*0a70*/  F2FP.F16.F32.PACK_AB R5, R14, R17 ;  /* 0x000000110e05723e */ /* 0x000fe400000000ff */
[----:B------:R-:W-:Y:S01]  /*0a80*/  F2FP.F16.F32.PACK_AB R4, R18, R198 ;  /* 0x000000c61204723e */ /* 0x000fe200000000ff */
[----:B-1----:R-:W-:-:S04]  /*0a90*/  @P1 IMAD.WIDE.U32 R8, R10, 0x10, R8 ;  /* 0x000000100a081825 */ /* 0x002fc800078e0008 */
[----:B------:R0:W-:Y:S04]  /*0aa0*/  STG.E.128 desc[UR4][R2.64], R4 ;  /* 0x0000000402007986 */ /* 0x0001e8000c101d04 */
[----:B------:R-:W2:Y:S04]  /*0ab0*/  LDG.E.128 R192, desc[UR4][R192.64] ;  /* 0x00000004c0c07981 */ /* 0x000ea8000c1e1d00 */
[----:B------:R1:W3:Y:S01]  /*0ac0*/  @P1 LDG.E.128 R20, desc[UR4][R8.64] ;  /* 0x0000000408141981 */ /* 0x0002e2000c1e1d00 */
[----:B--2---:R-:W-:Y:S02]  /*0ad0*/  HADD2.F32 R201, -RZ, R192.H0_H0 ;  /* 0x200000c0ffc97230 */ /* 0x004fe40000004100 */
[----:B------:R-:W-:-:S02]  /*0ae0*/  HADD2.F32 R205, -RZ, R193.H0_H0 ;  /* 0x200000c1ffcd7230 */ /* 0x000fc40000004100 */
[----:B------:R-:W-:Y:S02]  /*0af0*/  HADD2.F32 R203, -RZ, R192.H1_H1 ;  /* 0x300000c0ffcb7230 */ /* 0x000fe40000004100 */
[-C--:B------:R-:W-:Y:S01]  /*0b00*/  FMUL.FTZ R201, R201, R210.reuse ;  /* 0x000000d2c9c97220 */ /* 0x080fe20000410000 */
[----:B------:R-:W-:Y:S02]  /*0b10*/  HADD2.F32 R209, -RZ, R194.H0_H0 ;  /* 0x200000c2ffd17230 */ /* 0x000fe40000004100 */
[-C--:B------:R-:W-:Y:S01]  /*0b20*/  FMUL.FTZ R205, R205, R210.reuse ;  /* 0x000000d2cdcd7220 */ /* 0x080fe20000410000 */
[----:B------:R-:W-:Y:S02]  /*0b30*/  HADD2.F32 R213, -RZ, R195.H0_H0 ;  /* 0x200000c3ffd57230 */ /* 0x000fe40000004100 */
[-C--:B-1----:R-:W-:Y:S01]  /*0b40*/  FMUL.FTZ R8, R203, R210.reuse ;  /* 0x000000d2cb087220 */ /* 0x082fe20000410000 */
[----:B---3--:R-:W-:Y:S02]  /*0b50*/  @P1 HADD2.F32 R0, -RZ, R20.H0_H0 ;  /* 0x20000014ff001230 */ /* 0x008fe40000004100 */
[----:B------:R-:W-:Y:S01]  /*0b60*/  FMUL.FTZ R209, R209, R210 ;  /* 0x000000d2d1d17220 */ /* 0x000fe20000410000 */
[----:B0-----:R-:W-:-:S02]  /*0b70*/  @P1 HADD2.F32 R2, -RZ, R21.H0_H0 ;  /* 0x20000015ff021230 */ /* 0x001fc40000004100 */
[----:B------:R-:W-:Y:S01]  /*0b80*/  FMUL.FTZ R9, R144, R201 ;  /* 0x000000c990097220 */ /* 0x000fe20000410000 */
[----:B------:R-:W-:Y:S02]  /*0b90*/  HADD2.F32 R207, -RZ, R193.H1_H1 ;  /* 0x300000c1ffcf7230 */ /* 0x000fe40000004100 */
[----:B------:R-:W-:Y:S01]  /*0ba0*/  FMUL.FTZ R7, R146, R205 ;  /* 0x000000cd92077220 */ /* 0x000fe20000410000 */
[----:B------:R-:W-:Y:S01]  /*0bb0*/  HADD2.F32 R211, -RZ, R194.H1_H1 ;  /* 0x300000c2ffd37230 */ /* 0x000fe20000004100 */
[----:B------:R-:W0:Y:S01]  /*0bc0*/  @P1 LDC.64 R202, c[0x0][0x230] ;  /* 0x00008c00ffca1b82 */ /* 0x000e220000000a00 */
[----:B------:R-:W-:Y:S02]  /*0bd0*/  HADD2.F32 R195, -RZ, R195.H1_H1 ;  /* 0x300000c3ffc37230 */ /* 0x000fe40000004100 */
[----:B------:R-:W-:Y:S01]  /*0be0*/  FMUL.FTZ R8, R145, R8 ;  /* 0x0000000891087220 */ /* 0x000fe20000410000 */
[----:B------:R-:W-:Y:S02]  /*0bf0*/  @P1 HADD2.F32 R3, -RZ, R20.H1_H1 ;  /* 0x30000014ff031230 */ /* 0x000fe40000004100 */
[----:B------:R-:W-:Y:S01]  /*0c00*/  FMUL.FTZ R6, R148, R209 ;  /* 0x000000d194067220 */ /* 0x000fe20000410000 */
[----:B------:R-:W-:-:S02]  /*0c10*/  @P1 HADD2.F32 R5, -RZ, R22.H0_H0 ;  /* 0x20000016ff051230 */ /* 0x000fc40000004100 */
[----:B------:R-:W-:Y:S01]  /*0c20*/  @P1 FADD.FTZ R9, R0, R9 ;  /* 0x0000000900091221 */ /* 0x000fe20000010000 */
[----:B------:R-:W-:Y:S01]  /*0c30*/  @P1 FADD.FTZ R7, R2, R7 ;  /* 0x0000000702071221 */ /* 0x000fe20000010000 */
[-C--:B------:R-:W-:Y:S01]  /*0c40*/  FMUL.FTZ R213, R213, R210.reuse ;  /* 0x000000d2d5d57220 */ /* 0x080fe20000410000 */
[-C--:B------:R-:W-:Y:S01]  /*0c50*/  FMUL.FTZ R4, R195, R210.reuse ;  /* 0x000000d2c3047220 */ /* 0x080fe20000410000 */
[-C--:B------:R-:W-:Y:S01]  /*0c60*/  FMUL.FTZ R0, R211, R210.reuse ;  /* 0x000000d2d3007220 */ /* 0x080fe20000410000 */
[----:B------:R-:W-:Y:S01]  /*0c70*/  FMUL.FTZ R2, R207, R210 ;  /* 0x000000d2cf027220 */ /* 0x000fe20000410000 */
[----:B------:R-:W-:Y:S01]  /*0c80*/  @P1 FADD.FTZ R8, R3, R8 ;  /* 0x0000000803081221 */ /* 0x000fe20000010000 */
[----:B------:R-:W-:Y:S01]  /*0c90*/  @P1 FADD.FTZ R6, R5, R6 ;  /* 0x0000000605061221 */ /* 0x000fe20000010000 */
[----:B------:R-:W-:Y:S02]  /*0ca0*/  @P1 HADD2.F32 R193, -RZ, R21.H1_H1 ;  /* 0x30000015ffc11230 */ /* 0x000fe40000004100 */
[----:B------:R-:W-:Y:S01]  /*0cb0*/  FMUL.FTZ R5, R150, R213 ;  /* 0x000000d596057220 */ /* 0x000fe20000410000 */
[----:B------:R-:W-:-:S02]  /*0cc0*/  @P1 HADD2.F32 R192, -RZ, R22.H1_H1 ;  /* 0x30000016ffc01230 */ /* 0x000fc40000004100 */
[----:B------:R-:W-:Y:S01]  /*0cd0*/  FMUL.FTZ R4, R151, R4 ;  /* 0x0000000497047220 */ /* 0x000fe20000410000 */
[--C-:B------:R-:W-:Y:S02]  /*0ce0*/  @P1 HADD2.F32 R194, -RZ, R23.reuse.H0_H0 ;  /* 0x20000017ffc21230 */ /* 0x100fe40000004100 */
[----:B------:R-:W-:Y:S01]  /*0cf0*/  FMUL.FTZ R3, R149, R0 ;  /* 0x0000000095037220 */ /* 0x000fe20000410000 */
[----:B------:R-:W-:Y:S02]  /*0d00*/  @P1 HADD2.F32 R201, -RZ, R23.H1_H1 ;  /* 0x30000017ffc91230 */ /* 0x000fe40000004100 */
[----:B------:R-:W-:Y:S01]  /*0d10*/  FMUL.FTZ R2, R147, R2 ;  /* 0x0000000293027220 */ /* 0x000fe20000410000 */
[----:B------:R-:W-:Y:S01]  /*0d20*/  IADD3 R0, R11, 0x100, RZ ;  /* 0x000001000b007810 */ /* 0x000fe20007ffe0ff */
[----:B------:R-:W-:Y:S01]  /*0d30*/  @P1 FADD.FTZ R5, R194, R5 ;  /* 0x00000005c2051221 */ /* 0x000fe20000010000 */
[----:B------:R-:W-:Y:S01]  /*0d40*/  @P1 FADD.FTZ R3, R192, R3 ;  /* 0x00000003c0031221 */ /* 0x000fe20000010000 */
[----:B------:R-:W-:Y:S01]  /*0d50*/  @P1 FADD.FTZ R4, R201, R4 ;  /* 0x00000004c9041221 */ /* 0x000fe20000010000 */
[----:B------:R-:W-:Y:S01]  /*0d60*/  @P1 FADD.FTZ R2, R193, R2 ;  /* 0x00000002c1021221 */ /* 0x000fe20000010000 */
[----:B------:R-:W-:Y:S01]  /*0d70*/  IMAD.WIDE.U32 R204, R10, 0x10, R196 ;  /* 0x000000100acc7825 */ /* 0x000fe200078e00c4 */
[----:B------:R-:W-:-:S02]  /*0d80*/  F2FP.F16.F32.PACK_AB R192, R8, R9 ;  /* 0x0000000908c0723e */ /* 0x000fc400000000ff */
[----:B------:R-:W-:Y:S01]  /*0d90*/  F2FP.F16.F32.PACK_AB R195, R4, R5 ;  /* 0x0000000504c3723e */ /* 0x000fe200000000ff */
[----:B------:R-:W-:Y:S01]  /*0da0*/  IMAD.WIDE.U32 R206, R0, 0x10, R238 ;  /* 0x0000001000ce7825 */ /* 0x000fe200078e00ee */
[----:B------:R-:W-:Y:S02]  /*0db0*/  F2FP.F16.F32.PACK_AB R194, R3, R6 ;  /* 0x0000000603c2723e */ /* 0x000fe400000000ff */
[----:B------:R-:W-:Y:S01]  /*0dc0*/  F2FP.F16.F32.PACK_AB R193, R2, R7 ;  /* 0x0000000702c1723e */ /* 0x000fe200000000ff */
[----:B0-----:R-:W-:-:S04]  /*0dd0*/  @P1 IMAD.WIDE.U32 R202, R0, 0x10, R202 ;  /* 0x0000001000ca1825 */ /* 0x001fc800078e00ca */
[----:B------:R0:W-:Y:S04]  /*0de0*/  STG.E.128 desc[UR4][R204.64], R192 ;  /* 0x000000c0cc007986 */ /* 0x0001e8000c101d04 */
[----:B------:R-:W2:Y:S04]  /*0df0*/  @P1 LDG.E.128 R20, desc[UR4][R202.64] ;  /* 0x00000004ca141981 */ /* 0x000ea8000c1e1d00 */
[----:B0-----:R-:W3:Y:S01]  /*0e00*/  LDG.E.128 R192, desc[UR4][R206.64] ;  /* 0x00000004cec07981 */ /* 0x001ee2000c1e1d00 */
[----:B--2---:R-:W-:Y:S02]  /*0e10*/  @P1 HADD2.F32 R203, -RZ, R22.H0_H0 ;  /* 0x20000016ffcb1230 */ /* 0x004fe40000004100 */
[----:B---3--:R-:W-:-:S02]  /*0e20*/  HADD2.F32 R201, -RZ, R192.H0_H0 ;  /* 0x200000c0ffc97230 */ /* 0x008fc40000004100 */
[----:B------:R-:W-:Y:S02]  /*0e30*/  HADD2.F32 R213, -RZ, R194.H0_H0 ;  /* 0x200000c2ffd57230 */ /* 0x000fe40000004100 */
[----:B------:R-:W-:Y:S02]  /*0e40*/  HADD2.F32 R209, -RZ, R192.H1_H1 ;  /* 0x300000c0ffd17230 */ /* 0x000fe40000004100 */
[----:B------:R-:W-:Y:S02]  /*0e50*/  HADD2.F32 R211, -RZ, R193.H0_H0 ;  /* 0x200000c1ffd37230 */ /* 0x000fe40000004100 */
[-C--:B------:R-:W-:Y:S01]  /*0e60*/  FMUL.FTZ R201, R201, R210.reuse ;  /* 0x000000d2c9c97220 */ /* 0x080fe20000410000 */
[-C--:B------:R-:W-:Y:S01]  /*0e70*/  FMUL.FTZ R213, R213, R210.reuse ;  /* 0x000000d2d5d57220 */ /* 0x080fe20000410000 */
[----:B------:R-:W-:Y:S02]  /*0e80*/  HADD2.F32 R219, -RZ, R195.H0_H0 ;  /* 0x200000c3ffdb7230 */ /* 0x000fe40000004100 */
[----:B------:R-:W-:Y:S01]  /*0e90*/  FMUL.FTZ R208, R209, R210 ;  /* 0x000000d2d1d07220 */ /* 0x000fe20000410000 */
[----:B------:R-:W-:-:S02]  /*0ea0*/  @P1 HADD2.F32 R192, -RZ, R20.H0_H0 ;  /* 0x20000014ffc01230 */ /* 0x000fc40000004100 */
[----:B------:R-:W-:Y:S01]  /*0eb0*/  FMUL.FTZ R211, R211, R210 ;  /* 0x000000d2d3d37220 */ /* 0x000fe20000410000 */
[----:B------:R-:W-:Y:S02]  /*0ec0*/  HADD2.F32 R215, -RZ, R193.H1_H1 ;  /* 0x300000c1ffd77230 */ /* 0x000fe40000004100 */
[----:B------:R-:W-:Y:S01]  /*0ed0*/  FMUL.FTZ R209, R152, R201 ;  /* 0x000000c998d17220 */ /* 0x000fe20000410000 */
[----:B------:R-:W-:Y:S02]  /*0ee0*/  HADD2.F32 R217, -RZ, R194.H1_H1 ;  /* 0x300000c2ffd97230 */ /* 0x000fe40000004100 */
[----:B------:R-:W-:Y:S02]  /*0ef0*/  HADD2.F32 R195, -RZ, R195.H1_H1 ;  /* 0x300000c3ffc37230 */ /* 0x000fe40000004100 */
[----:B------:R-:W-:Y:S01]  /*0f00*/  FMUL.FTZ R206, R156, R213 ;  /* 0x000000d59cce7220 */ /* 0x000fe20000410000 */
[----:B------:R-:W-:Y:S02]  /*0f10*/  @P1 HADD2.F32 R193, -RZ, R20.H1_H1 ;  /* 0x30000014ffc11230 */ /* 0x000fe40000004100 */
[----:B------:R-:W-:Y:S01]  /*0f20*/  FMUL.FTZ R208, R153, R208 ;  /* 0x000000d099d07220 */ /* 0x000fe20000410000 */
[----:B------:R-:W-:-:S02]  /*0f30*/  @P1 HADD2.F32 R194, -RZ, R21.H0_H0 ;  /* 0x20000015ffc21230 */ /* 0x000fc40000004100 */
[----:B------:R-:W-:Y:S01]  /*0f40*/  FMUL.FTZ R207, R154, R211 ;  /* 0x000000d39acf7220 */ /* 0x000fe20000410000 */
[----:B------:R-:W0:Y:S01]  /*0f50*/  @P1 LDC.64 R212, c[0x0][0x230] ;  /* 0x00008c00ffd41b82 */ /* 0x000e220000000a00 */
[----:B------:R-:W-:Y:S01]  /*0f60*/  @P1 FADD.FTZ R209, R192, R209 ;  /* 0x000000d1c0d11221 */ /* 0x000fe20000010000 */
[-C--:B------:R-:W-:Y:S01]  /*0f70*/  FMUL.FTZ R219, R219, R210.reuse ;  /* 0x000000d2dbdb7220 */ /* 0x080fe20000410000 */
[-C--:B------:R-:W-:Y:S01]  /*0f80*/  FMUL.FTZ R204, R195, R210.reuse ;  /* 0x000000d2c3cc7220 */ /* 0x080fe20000410000 */
[-C--:B------:R-:W-:Y:S01]  /*0f90*/  FMUL.FTZ R192, R217, R210.reuse ;  /* 0x000000d2d9c07220 */ /* 0x080fe20000410000 */
[----:B------:R-:W-:Y:S01]  /*0fa0*/  FMUL.FTZ R202, R215, R210 ;  /* 0x000000d2d7ca7220 */ /* 0x000fe20000410000 */
[----:B------:R-:W-:Y:S01]  /*0fb0*/  @P1 FADD.FTZ R208, R193, R208 ;  /* 0x000000d0c1d01221 */ /* 0x000fe20000010000 */
[----:B------:R-:W-:Y:S01]  /*0fc0*/  @P1 FADD.FTZ R207, R194, R207 ;  /* 0x000000cfc2cf1221 */ /* 0x000fe20000010000 */
        /* <DEDUP_REMOVED lines=9> */
[----:B------:R-:W-:Y:S01]  /*1060*/  @P1 FADD.FTZ R205, R214, R205 ;  /* 0x000000cdd6cd1221 */ /* 0x000fe20000010000 */
[----:B------:R-:W-:Y:S01]  /*1070*/  @P1 FADD.FTZ R203, R194, R203 ;  /* 0x000000cbc2cb1221 */ /* 0x000fe20000010000 */
[----:B------:R-:W-:Y:S01]  /*1080*/  @P1 FADD.FTZ R204, R201, R204 ;  /* 0x000000ccc9cc1221 */ /* 0x000fe20000010000 */
[----:B------:R-:W-:Y:S01]  /*1090*/  @P1 FADD.FTZ R202, R193, R202 ;  /* 0x000000cac1ca1221 */ /* 0x000fe20000010000 */
[----:B------:R-:W-:Y:S01]  /*10a0*/  IADD3 R201, R11, 0x180, RZ ;  /* 0x000001800bc97810 */ /* 0x000fe20007ffe0ff */
[----:B------:R-:W-:Y:S01]  /*10b0*/  IMAD.WIDE.U32 R214, R0, 0x10, R196 ;  /* 0x0000001000d67825 */ /* 0x000fe200078e00c4 */
[----:B------:R-:W-:-:S02]  /*10c0*/  F2FP.F16.F32.PACK_AB R194, R203, R206 ;  /* 0x000000cecbc2723e */ /* 0x000fc400000000ff */
[----:B------:R-:W-:Y:S01]  /*10d0*/  F2FP.F16.F32.PACK_AB R195, R204, R205 ;  /* 0x000000cdccc3723e */ /* 0x000fe200000000ff */
[C---:B------:R-:W-:Y:S01]  /*10e0*/  IMAD.WIDE.U32 R216, R201.reuse, 0x10, R238 ;  /* 0x00000010c9d87825 */ /* 0x040fe200078e00ee */
        /* <DEDUP_REMOVED lines=10> */
[-C--:B------:R-:W-:Y:S01]  /*1190*/  FMUL.FTZ R211, R211, R210.reuse ;  /* 0x000000d2d3d37220 */ /* 0x080fe20000410000 */
[----:B------:R-:W-:Y:S02]  /*11a0*/  HADD2.F32 R225, -RZ, R194.H0_H0 ;  /* 0x200000c2ffe17230 */ /* 0x000fe40000004100 */
        /* <DEDUP_REMOVED lines=14> */
[----:B------:R-:W-:Y:S01]  /*1290*/  @P1 FADD.FTZ R219, R192, R219 ;  /* 0x000000dbc0db1221 */ /* 0x000fe20000010000 */
[----:B------:R-:W0:Y:S01]  /*12a0*/  @P1 LDC.64 R220, c[0x0][0x230] ;  /* 0x00008c00ffdc1b82 */ /* 0x000e220000000a00 */
        /* <DEDUP_REMOVED lines=23> */
[----:B------:R-:W-:Y:S01]  /*1420*/  IMAD.WIDE.U32 R222, R211, 0x10, R238 ;  /* 0x00000010d3de7825 */ /* 0x000fe200078e00ee */
[----:B------:R-:W-:Y:S02]  /*1430*/  F2FP.F16.F32.PACK_AB R193, R212, R217 ;  /* 0x000000d9d4c1723e */ /* 0x000fe400000000ff */
[----:B------:R-:W-:-:S05]  /*1440*/  F2FP.F16.F32.PACK_AB R192, R218, R219 ;  /* 0x000000dbdac0723e */ /* 0x000fca00000000ff */
[----:B------:R1:W-:Y:S01]  /*1450*/  STG.E.128 desc[UR4][R224.64], R192 ;  /* 0x000000c0e0007986 */ /* 0x0003e2000c101d04 */
[----:B0-----:R-:W-:-:S05]  /*1460*/  @P1 IMAD.WIDE.U32 R220, R211, 0x10, R220 ;  /* 0x00000010d3dc1825 */ /* 0x001fca00078e00dc */
[----:B------:R-:W2:Y:S04]  /*1470*/  @P1 LDG.E.128 R20, desc[UR4][R220.64] ;  /* 0x00000004dc141981 */ /* 0x000ea8000c1e1d00 */
[----:B-1----:R-:W3:Y:S02]  /*1480*/  LDG.E.128 R192, desc[UR4][R222.64] ;  /* 0x00000004dec07981 */ /* 0x002ee4000c1e1d00 */
[----:B---3--:R-:W-:Y:S02]  /*1490*/  HADD2.F32 R227, -RZ, R192.H0_H0 ;  /* 0x200000c0ffe37230 */ /* 0x008fe40000004100 */
[----:B------:R-:W-:Y:S02]  /*14a0*/  HADD2.F32 R231, -RZ, R193.H0_H0 ;  /* 0x200000c1ffe77230 */ /* 0x000fe40000004100 */
[----:B------:R-:W-:-:S02]  /*14b0*/  HADD2.F32 R241, -RZ, R195.H0_H0 ;  /* 0x200000c3fff17230 */ /* 0x000fc40000004100 */
[-C--:B------:R-:W-:Y:S01]  /*14c0*/  FMUL.FTZ R227, R227, R210.reuse ;  /* 0x000000d2e3e37220 */ /* 0x080fe20000410000 */
[----:B------:R-:W-:Y:S02]  /*14d0*/  HADD2.F32 R235, -RZ, R194.H0_H0 ;  /* 0x200000c2ffeb7230 */ /* 0x000fe40000004100 */
[-C--:B------:R-:W-:Y:S01]  /*14e0*/  FMUL.FTZ R231, R231, R210.reuse ;  /* 0x000000d2e7e77220 */ /* 0x080fe20000410000 */
[-C--:B------:R-:W-:Y:S01]  /*14f0*/  FMUL.FTZ R241, R241, R210.reuse ;  /* 0x000000d2f1f17220 */ /* 0x080fe20000410000 */
[----:B------:R-:W-:Y:S02]  /*1500*/  HADD2.F32 R229, -RZ, R192.H1_H1 ;  /* 0x300000c0ffe57230 */ /* 0x000fe40000004100 */
[----:B------:R-:W-:Y:S01]  /*1510*/  FMUL.FTZ R228, R168, R227 ;  /* 0x000000e3a8e47220 */ /* 0x000fe20000410000 */
[----:B------:R-:W-:Y:S02]  /*1520*/  HADD2.F32 R237, -RZ, R194.H1_H1 ;  /* 0x300000c2ffed7230 */ /* 0x000fe40000004100 */
[----:B------:R-:W-:Y:S01]  /*1530*/  FMUL.FTZ R235, R235, R210 ;  /* 0x000000d2ebeb7220 */ /* 0x000fe20000410000 */
[----:B--2---:R-:W-:-:S02]  /*1540*/  @P1 HADD2.F32 R192, -RZ, R21.H0_H0 ;  /* 0x20000015ffc01230 */ /* 0x004fc40000004100 */
[----:B------:R-:W-:Y:S01]  /*1550*/  FMUL.FTZ R227, R170, R231 ;  /* 0x000000e7aae37220 */ /* 0x000fe20000410000 */
[----:B------:R-:W-:Y:S02]  /*1560*/  @P1 HADD2.F32 R194, -RZ, R23.H0_H0 ;  /* 0x20000017ffc21230 */ /* 0x000fe40000004100 */
[----:B------:R-:W-:Y:S01]  /*1570*/  FMUL.FTZ R225, R174, R241 ;  /* 0x000000f1aee17220 */ /* 0x000fe20000410000 */
[----:B------:R-:W-:Y:S02]  /*1580*/  HADD2.F32 R233, -RZ, R193.H1_H1 ;  /* 0x300000c1ffe97230 */ /* 0x000fe40000004100 */
[----:B------:R-:W-:Y:S02]  /*1590*/  HADD2.F32 R195, -RZ, R195.H1_H1 ;  /* 0x300000c3ffc37230 */ /* 0x000fe40000004100 */
[----:B------:R-:W-:Y:S01]  /*15a0*/  FMUL.FTZ R226, R172, R235 ;  /* 0x000000ebace27220 */ /* 0x000fe20000410000 */
[----:B------:R-:W-:Y:S02]  /*15b0*/  @P1 HADD2.F32 R193, -RZ, R20.H0_H0 ;  /* 0x20000014ffc11230 */ /* 0x000fe40000004100 */
[----:B------:R-:W-:Y:S01]  /*15c0*/  @P1 FADD.FTZ R227, R192, R227 ;  /* 0x000000e3c0e31221 */ /* 0x000fe20000010000 */
[----:B------:R-:W-:-:S02]  /*15d0*/  @P1 HADD2.F32 R221, -RZ, R22.H0_H0 ;  /* 0x20000016ffdd1230 */ /* 0x000fc40000004100 */
        /* <DEDUP_REMOVED lines=11> */
[----:B------:R-:W-:Y:S02]  /*1690*/  @P1 HADD2.F32 R232, -RZ, R22.H1_H1 ;  /* 0x30000016ffe81230 */ /* 0x000fe40000004100 */
[----:B------:R-:W-:Y:S01]  /*16a0*/  FMUL.FTZ R222, R171, R222 ;  /* 0x000000deabde7220 */ /* 0x000fe20000410000 */
[----:B------:R-:W-:Y:S02]  /*16b0*/  @P1 HADD2.F32 R235, -RZ, R23.H1_H1 ;  /* 0x30000017ffeb1230 */ /* 0x000fe40000004100 */
[----:B------:R-:W-:Y:S01]  /*16c0*/  FMUL.FTZ R221, R169, R192 ;  /* 0x000000c0a9dd7220 */ /* 0x000fe20000410000 */
[----:B------:R-:W0:Y:S01]  /*16d0*/  @P1 LDC.64 R230, c[0x0][0x230] ;  /* 0x00008c00ffe61b82 */ /* 0x000e220000000a00 */
[----:B------:R-:W-:Y:S01]  /*16e0*/  @P1 FADD.FTZ R223, R232, R223 ;  /* 0x000000dfe8df1221 */ /* 0x000fe20000010000 */
[----:B------:R-:W-:Y:S01]  /*16f0*/  @P1 FADD.FTZ R222, R193, R222 ;  /* 0x000000dec1de1221 */ /* 0x000fe20000010000 */
[----:B------:R-:W-:Y:S01]  /*1700*/  @P1 FADD.FTZ R224, R235, R224 ;  /* 0x000000e0ebe01221 */ /* 0x000fe20000010000 */
[----:B------:R-:W-:Y:S01]  /*1710*/  @P1 FADD.FTZ R221, R220, R221 ;  /* 0x000000dddcdd1221 */ /* 0x000fe20000010000 */
[----:B------:R-:W-:Y:S01]  /*1720*/  IMAD.WIDE.U32 R232, R211, 0x10, R196 ;  /* 0x00000010d3e87825 */ /* 0x000fe200078e00c4 */
[----:B------:R-:W-:-:S02]  /*1730*/  F2FP.F16.F32.PACK_AB R194, R223, R226 ;  /* 0x000000e2dfc2723e */ /* 0x000fc400000000ff */
[----:B------:R-:W-:Y:S02]  /*1740*/  F2FP.F16.F32.PACK_AB R195, R224, R225 ;  /* 0x000000e1e0c3723e */ /* 0x000fe400000000ff */
[----:B------:R-:W-:Y:S02]  /*1750*/  F2FP.F16.F32.PACK_AB R193, R222, R227 ;  /* 0x000000e3dec1723e */ /* 0x000fe400000000ff */
[----:B------:R-:W-:Y:S02]  /*1760*/  F2FP.F16.F32.PACK_AB R192, R221, R228 ;  /* 0x000000e4ddc0723e */ /* 0x000fe400000000ff */
[----:B------:R-:W-:-:S03]  /*1770*/  IADD3 R220, R11, 0x280, RZ ;  /* 0x000002800bdc7810 */ /* 0x000fc60007ffe0ff */
[----:B------:R1:W-:Y:S02]  /*1780*/  STG.E.128 desc[UR4][R232.64], R192 ;  /* 0x000000c0e8007986 */ /* 0x0003e4000c101d04 */
[----:B-1----:R-:W-:-:S06]  /*1790*/  IMAD.WIDE.U32 R192, R220, 0x10, R238 ;  /* 0x00000010dcc07825 */ /* 0x002fcc00078e00ee */
[----:B------:R-:W2:Y:S01]  /*17a0*/  LDG.E.128 R192, desc[UR4][R192.64] ;  /* 0x00000004c0c07981 */ /* 0x000ea2000c1e1d00 */
[----:B0-----:R-:W-:-:S05]  /*17b0*/  @P1 IMAD.WIDE.U32 R230, R220, 0x10, R230 ;  /* 0x00000010dce61825 */ /* 0x001fca00078e00e6 */
[----:B------:R0:W3:Y:S01]  /*17c0*/  @P1 LDG.E.128 R20, desc[UR4][R230.64] ;  /* 0x00000004e6141981 */ /* 0x0000e2000c1e1d00 */
[----:B------:R-:W-:-:S04]  /*17d0*/  IMAD.WIDE.U32 R240, R220, 0x10, R196 ;  /* 0x00000010dcf07825 */ /* 0x000fc800078e00c4 */
[----:B--2---:R-:W-:Y:S02]  /*17e0*/  HADD2.F32 R229, -RZ, R192.H0_H0 ;  /* 0x200000c0ffe57230 */ /* 0x004fe40000004100 */
[----:B------:R-:W-:Y:S02]  /*17f0*/  HADD2.F32 R235, -RZ, R193.H0_H0 ;  /* 0x200000c1ffeb7230 */ /* 0x000fe40000004100 */
[----:B------:R-:W-:Y:S02]  /*1800*/  HADD2.F32 R233, -RZ, R194.H0_H0 ;  /* 0x200000c2ffe97230 */ /* 0x000fe40000004100 */
[-C--:B------:R-:W-:Y:S01]  /*1810*/  FMUL.FTZ R229, R229, R210.reuse ;  /* 0x000000d2e5e57220 */ /* 0x080fe20000410000 */
[----:B------:R-:W-:-:S03]  /*1820*/  FMUL.FTZ R235, R235, R210 ;  /* 0x000000d2ebeb7220 */ /* 0x000fc60000410000 */
[----:B0-----:R-:W-:Y:S01]  /*1830*/  FMUL.FTZ R230, R176, R229 ;  /* 0x000000e5b0e67220 */ /* 0x001fe20000410000 */
[----:B------:R-:W-:Y:S01]  /*1840*/  FMUL.FTZ R233, R233, R210 ;  /* 0x000000d2e9e97220 */ /* 0x000fe20000410000 */
[----:B------:R-:W-:Y:S01]  /*1850*/  FMUL.FTZ R229, R178, R235 ;  /* 0x000000ebb2e57220 */ /* 0x000fe20000410000 */
[----:B------:R-:W-:Y:S02]  /*1860*/  HADD2.F32 R235, -RZ, R194.H1_H1 ;  /* 0x300000c2ffeb7230 */ /* 0x000fe40000004100 */
[----:B---3--:R-:W-:Y:S02]  /*1870*/  @P1 HADD2.F32 R194, -RZ, R22.H0_H0 ;  /* 0x20000016ffc21230 */ /* 0x008fe40000004100 */
[----:B------:R-:W-:Y:S01]  /*1880*/  FMUL.FTZ R231, R180, R233 ;  /* 0x000000e9b4e77220 */ /* 0x000fe20000410000 */
[----:B------:R-:W-:Y:S02]  /*1890*/  HADD2.F32 R233, -RZ, R195.H0_H0 ;  /* 0x200000c3ffe97230 */ /* 0x000fe40000004100 */
[----:B------:R-:W-:-:S02]  /*18a0*/  @P1 HADD2.F32 R232, -RZ, R21.H0_H0 ;  /* 0x20000015ffe81230 */ /* 0x000fc40000004100 */
[----:B------:R-:W-:Y:S01]  /*18b0*/  @P1 FADD.FTZ R231, R194, R231 ;  /* 0x000000e7c2e71221 */ /* 0x000fe20000010000 */
[-C--:B------:R-:W-:Y:S01]  /*18c0*/  FMUL.FTZ R194, R235, R210.reuse ;  /* 0x000000d2ebc27220 */ /* 0x080fe20000410000 */
[-C--:B------:R-:W-:Y:S01]  /*18d0*/  FMUL.FTZ R235, R233, R210.reuse ;  /* 0x000000d2e9eb7220 */ /* 0x080fe20000410000 */
[----:B------:R-:W-:Y:S02]  /*18e0*/  HADD2.F32 R195, -RZ, R195.H1_H1 ;  /* 0x300000c3ffc37230 */ /* 0x000fe40000004100 */
[----:B------:R-:W-:Y:S01]  /*18f0*/  @P1 FADD.FTZ R229, R232, R229 ;  /* 0x000000e5e8e51221 */ /* 0x000fe20000010000 */
[----:B------:R-:W-:Y:S01]  /*1900*/  FMUL.FTZ R232, R182, R235 ;  /* 0x000000ebb6e87220 */ /* 0x000fe20000410000 */
[----:B------:R-:W-:Y:S02]  /*1910*/  @P1 HADD2.F32 R235, -RZ, R23.H0_H0 ;  /* 0x20000017ffeb1230 */ /* 0x000fe40000004100 */
[----:B------:R-:W-:Y:S01]  /*1920*/  FMUL.FTZ R236, R195, R210 ;  /* 0x000000d2c3ec7220 */ /* 0x000fe20000410000 */
[----:B------:R-:W-:-:S02]  /*1930*/  HADD2.F32 R193, -RZ, R193.H1_H1 ;  /* 0x300000c1ffc17230 */ /* 0x000fc40000004100 */
[----:B------:R-:W-:Y:S02]  /*1940*/  HADD2.F32 R195, -RZ, R192.H1_H1 ;  /* 0x300000c0ffc37230 */ /* 0x000fe40000004100 */
[----:B------:R-:W-:Y:S01]  /*1950*/  @P1 FADD.FTZ R232, R235, R232 ;  /* 0x000000e8ebe81221 */ /* 0x000fe20000010000 */
[----:B------:R-:W-:Y:S02]  /*1960*/  @P1 HADD2.F32 R235, -RZ, R23.H1_H1 ;  /* 0x30000017ffeb1230 */ /* 0x000fe40000004100 */
[----:B------:R-:W-:Y:S01]  /*1970*/  FMUL.FTZ R236, R183, R236 ;  /* 0x000000ecb7ec7220 */ /* 0x000fe20000410000 */
[-C--:B------:R-:W-:Y:S01]  /*1980*/  FMUL.FTZ R192, R193, R210.reuse ;  /* 0x000000d2c1c07220 */ /* 0x080fe20000410000 */
[----:B------:R-:W-:Y:S01]  /*1990*/  FMUL.FTZ R234, R195, R210 ;  /* 0x000000d2c3ea7220 */ /* 0x000fe20000410000 */
[----:B------:R-:W-:Y:S01]  /*19a0*/  FMUL.FTZ R233, R181, R194 ;  /* 0x000000c2b5e97220 */ /* 0x000fe20000410000 */
[----:B------:R-:W-:Y:S01]  /*19b0*/  @P1 FADD.FTZ R236, R235, R236 ;  /* 0x000000ecebec1221 */ /* 0x000fe20000010000 */
        /* <DEDUP_REMOVED lines=9> */
[----:B------:R-:W-:Y:S01]  /*1a50*/  @P1 FADD.FTZ R234, R193, R234 ;  /* 0x000000eac1ea1221 */ /* 0x000fe20000010000 */
[----:B------:R-:W-:-:S02]  /*1a60*/  F2FP.F16.F32.PACK_AB R195, R236, R232 ;  /* 0x000000e8ecc3723e */ /* 0x000fc400000000ff */
[----:B------:R-:W-:Y:S02]  /*1a70*/  F2FP.F16.F32.PACK_AB R194, R233, R231 ;  /* 0x000000e7e9c2723e */ /* 0x000fe400000000ff */
[----:B------:R-:W-:Y:S02]  /*1a80*/  F2FP.F16.F32.PACK_AB R193, R235, R229 ;  /* 0x000000e5ebc1723e */ /* 0x000fe400000000ff */
[----:B------:R-:W-:Y:S02]  /*1a90*/  F2FP.F16.F32.PACK_AB R192, R234, R230 ;  /* 0x000000e6eac0723e */ /* 0x000fe400000000ff */
[----:B------:R-:W-:-:S03]  /*1aa0*/  IADD3 R237, R11, 0x300, RZ ;  /* 0x000003000bed7810 */ /* 0x000fc60007ffe0ff */
[----:B------:R0:W-:Y:S02]  /*1ab0*/  STG.E.128 desc[UR4][R240.64], R192 ;  /* 0x000000c0f0007986 */ /* 0x0001e4000c101d04 */
[----:B0-----:R-:W0:Y:S01]  /*1ac0*/  @P1 LDC.64 R240, c[0x0][0x230] ;  /* 0x00008c00fff01b82 */ /* 0x001e220000000a00 */
[----:B------:R-:W-:-:S06]  /*1ad0*/  IMAD.WIDE.U32 R192, R237, 0x10, R238 ;  /* 0x00000010edc07825 */ /* 0x000fcc00078e00ee */
[----:B------:R-:W2:Y:S01]  /*1ae0*/  LDG.E.128 R192, desc[UR4][R192.64] ;  /* 0x00000004c0c07981 */ /* 0x000ea2000c1e1d00 */
[----:B0-----:R-:W-:-:S05]  /*1af0*/  @P1 IMAD.WIDE.U32 R240, R237, 0x10, R240 ;  /* 0x00000010edf01825 */ /* 0x001fca00078e00f0 */
[----:B------:R0:W3:Y:S01]  /*1b00*/  @P1 LDG.E.128 R20, desc[UR4][R240.64] ;  /* 0x00000004f0141981 */ /* 0x0000e2000c1e1d00 */
[----:B------:R-:W-:Y:S01]  /*1b10*/  IMAD.WIDE.U32 R196, R237, 0x10, R196 ;  /* 0x00000010edc47825 */ /* 0x000fe200078e00c4 */
[----:B------:R-:W-:-:S03]  /*1b20*/  UMOV UR14, 0xffffffff ;  /* 0xffffffff000e7882 */ /* 0x000fc60000000000 */
[----:B--2---:R-:W-:Y:S02]  /*1b30*/  HADD2.F32 R245, -RZ, R193.H0_H0 ;  /* 0x200000c1fff57230 */ /* 0x004fe40000004100 */
[----:B------:R-:W-:-:S03]  /*1b40*/  HADD2.F32 R239, -RZ, R192.H0_H0 ;  /* 0x200000c0ffef7230 */ /* 0x000fc60000004100 */
[----:B------:R-:W-:Y:S01]  /*1b50*/  FMUL.FTZ R245, R245, R210 ;  /* 0x000000d2f5f57220 */ /* 0x000fe20000410000 */
[--C-:B------:R-:W-:Y:S02]  /*1b60*/  HADD2.F32 R249, -RZ, R194.reuse.H0_H0 ;  /* 0x200000c2fff97230 */ /* 0x100fe40000004100 */
[----:B------:R-:W-:Y:S02]  /*1b70*/  HADD2.F32 R251, -RZ, R194.H1_H1 ;  /* 0x300000c2fffb7230 */ /* 0x000fe40000004100 */
[----:B------:R-:W-:Y:S01]  /*1b80*/  FMUL.FTZ R238, R186, R245 ;  /* 0x000000f5baee7220 */ /* 0x000fe20000410000 */
[----:B------:R-:W-:Y:S02]  /*1b90*/  HADD2.F32 R194, -RZ, R195.H0_H0 ;  /* 0x200000c3ffc27230 */ /* 0x000fe40000004100 */
[----:B------:R-:W-:Y:S01]  /*1ba0*/  FADD.FTZ R245, RZ, R198 ;  /* 0x000000c6fff57221 */ /* 0x000fe20000010000 */
[----:B------:R-:W-:Y:S02]  /*1bb0*/  HADD2.F32 R243, -RZ, R192.H1_H1 ;  /* 0x300000c0fff37230 */ /* 0x000fe40000004100 */
[----:B------:R-:W-:-:S02]  /*1bc0*/  HADD2.F32 R247, -RZ, R193.H1_H1 ;  /* 0x300000c1fff77230 */ /* 0x000fc40000004100 */
[----:B------:R-:W-:Y:S02]  /*1bd0*/  HADD2.F32 R195, -RZ, R195.H1_H1 ;  /* 0x300000c3ffc37230 */ /* 0x000fe40000004100 */
[-C--:B------:R-:W-:Y:S01]  /*1be0*/  FMUL.FTZ R239, R239, R210.reuse ;  /* 0x000000d2efef7220 */ /* 0x080fe20000410000 */
[----:B------:R-:W-:Y:S01]  /*1bf0*/  FADD.FTZ R246, R245, R18 ;  /* 0x00000012f5f67221 */ /* 0x000fe20000010000 */
[-C--:B------:R-:W-:Y:S01]  /*1c00*/  FMUL.FTZ R192, R243, R210.reuse ;  /* 0x000000d2f3c07220 */ /* 0x080fe20000410000 */
[-C--:B------:R-:W-:Y:S01]  /*1c10*/  FMUL.FTZ R244, R247, R210.reuse ;  /* 0x000000d2f7f47220 */ /* 0x080fe20000410000 */
[-C--:B------:R-:W-:Y:S01]  /*1c20*/  FMUL.FTZ R249, R249, R210.reuse ;  /* 0x000000d2f9f97220 */ /* 0x080fe20000410000 */
[-C--:B0-----:R-:W-:Y:S01]  /*1c30*/  FMUL.FTZ R240, R251, R210.reuse ;  /* 0x000000d2fbf07220 */ /* 0x081fe20000410000 */
[-C--:B------:R-:W-:Y:S01]  /*1c40*/  FMUL.FTZ R241, R194, R210.reuse ;  /* 0x000000d2c2f17220 */ /* 0x080fe20000410000 */
[----:B------:R-:W-:Y:S01]  /*1c50*/  FMUL.FTZ R242, R195, R210 ;  /* 0x000000d2c3f27220 */ /* 0x000fe20000410000 */
[----:B---3--:R-:W-:-:S02]  /*1c60*/  @P1 HADD2.F32 R193, -RZ, R20.H0_H0 ;  /* 0x20000014ffc11230 */ /* 0x008fc40000004100 */
[----:B------:R-:W-:Y:S01]  /*1c70*/  FMUL.FTZ R210, R184, R239 ;  /* 0x000000efb8d27220 */ /* 0x000fe20000410000 */
[----:B------:R-:W-:Y:S01]  /*1c80*/  FADD.FTZ R245, R246, R17 ;  /* 0x00000011f6f57221 */ /* 0x000fe20000010000 */
[----:B------:R-:W-:Y:S02]  /*1c90*/  FMUL.FTZ R240, R189, R240 ;  /* 0x000000f0bdf07220 */ /* 0x000fe40000410000 */
[----:B------:R-:W-:Y:S01]  /*1ca0*/  @P1 FADD.FTZ R210, R193, R210 ;  /* 0x000000d2c1d21221 */ /* 0x000fe20000010000 */
[--C-:B------:R-:W-:Y:S02]  /*1cb0*/  @P1 HADD2.F32 R193, -RZ, R22.reuse.H1_H1 ;  /* 0x30000016ffc11230 */ /* 0x100fe40000004100 */
[----:B------:R-:W-:Y:S01]  /*1cc0*/  FADD.FTZ R245, R245, R14 ;  /* 0x0000000ef5f57221 */ /* 0x000fe20000010000 */
[----:B------:R-:W-:-:S03]  /*1cd0*/  @P1 HADD2.F32 R194, -RZ, R22.H0_H0 ;  /* 0x20000016ffc21230 */ /* 0x000fc60000004100 */
[----:B------:R-:W-:Y:S01]  /*1ce0*/  FADD.FTZ R246, R245, R16 ;  /* 0x00000010f5f67221 */ /* 0x000fe20000010000 */
[----:B------:R-:W-:Y:S01]  /*1cf0*/  @P1 FADD.FTZ R240, R193, R240 ;  /* 0x000000f0c1f01221 */ /* 0x000fe20000010000 */
[----:B------:R-:W-:Y:S02]  /*1d00*/  @P1 HADD2.F32 R193, -RZ, R23.H1_H1 ;  /* 0x30000017ffc11230 */ /* 0x000fe40000004100 */
[----:B------:R-:W-:Y:S01]  /*1d10*/  FMUL.FTZ R239, R188, R249 ;  /* 0x000000f9bcef7220 */ /* 0x000fe20000410000 */
[----:B------:R-:W-:Y:S01]  /*1d20*/  FMUL.FTZ R242, R191, R242 ;  /* 0x000000f2bff27220 */ /* 0x000fe20000410000 */
[----:B------:R-:W-:Y:S01]  /*1d30*/  FADD.FTZ R246, R246, R15 ;  /* 0x0000000ff6f67221 */ /* 0x000fe20000010000 */
[----:B------:R-:W-:Y:S01]  /*1d40*/  FMUL.FTZ R243, R185, R192 ;  /* 0x000000c0b9f37220 */ /* 0x000fe20000410000 */
[----:B------:R-:W-:Y:S01]  /*1d50*/  @P1 FADD.FTZ R239, R194, R239 ;  /* 0x000000efc2ef1221 */ /* 0x000fe20000010000 */
[----:B------:R-:W-:Y:S01]  /*1d60*/  @P1 FADD.FTZ R242, R193, R242 ;  /* 0x000000f2c1f21221 */ /* 0x000fe20000010000 */
[----:B------:R-:W-:-:S02]  /*1d70*/  @P1 HADD2.F32 R195, -RZ, R21.H0_H0 ;  /* 0x20000015ffc31230 */ /* 0x000fc40000004100 */
[----:B------:R-:W-:Y:S01]  /*1d80*/  FADD.FTZ R246, R246, R199 ;  /* 0x000000c7f6f67221 */ /* 0x000fe20000010000 */
[----:B------:R-:W-:Y:S02]  /*1d90*/  @P1 HADD2.F32 R194, -RZ, R23.H0_H0 ;  /* 0x20000017ffc21230 */ /* 0x000fe40000004100 */
[----:B------:R-:W-:Y:S01]  /*1da0*/  FMUL.FTZ R241, R190, R241 ;  /* 0x000000f1bef17220 */ /* 0x000fe20000410000 */
[----:B------:R-:W-:Y:S02]  /*1db0*/  @P1 HADD2.F32 R193, -RZ, R21.H1_H1 ;  /* 0x30000015ffc11230 */ /* 0x000fe40000004100 */
[----:B------:R-:W-:Y:S01]  /*1dc0*/  FMUL.FTZ R244, R187, R244 ;  /* 0x000000f4bbf47220 */ /* 0x000fe20000410000 */
[----:B------:R-:W-:Y:S02]  /*1dd0*/  @P1 HADD2.F32 R192, -RZ, R20.H1_H1 ;  /* 0x30000014ffc01230 */ /* 0x000fe40000004100 */
[----:B------:R-:W-:Y:S01]  /*1de0*/  FADD.FTZ R246, R246, R19 ;  /* 0x00000013f6f67221 */ /* 0x000fe20000010000 */
[----:B------:R-:W-:Y:S01]  /*1df0*/  @P1 FADD.FTZ R238, R195, R238 ;  /* 0x000000eec3ee1221 */ /* 0x000fe20000010000 */
[----:B------:R-:W-:Y:S01]  /*1e00*/  @P1 FADD.FTZ R241, R194, R241 ;  /* 0x000000f1c2f11221 */ /* 0x000fe20000010000 */
[----:B------:R-:W-:Y:S01]  /*1e10*/  @P1 FADD.FTZ R244, R193, R244 ;  /* 0x000000f4c1f41221 */ /* 0x000fe20000010000 */
[----:B------:R-:W-:Y:S01]  /*1e20*/  @P1 FADD.FTZ R243, R192, R243 ;  /* 0x000000f3c0f31221 */ /* 0x000fe20000010000 */
[----:B------:R-:W-:Y:S01]  /*1e30*/  FADD.FTZ R245, R246, R9 ;  /* 0x00000009f6f57221 */ /* 0x000fe20000010000 */
[----:B------:R-:W-:-:S02]  /*1e40*/  F2FP.F16.F32.PACK_AB R194, R240, R239 ;  /* 0x000000eff0c2723e */ /* 0x000fc400000000ff */
[----:B------:R-:W-:Y:S02]  /*1e50*/  F2FP.F16.F32.PACK_AB R195, R242, R241 ;  /* 0x000000f1f2c3723e */ /* 0x000fe400000000ff */
[----:B------:R-:W-:Y:S02]  /*1e60*/  F2FP.F16.F32.PACK_AB R193, R244, R238 ;  /* 0x000000eef4c1723e */ /* 0x000fe400000000ff */
[----:B------:R-:W-:Y:S01]  /*1e70*/  F2FP.F16.F32.PACK_AB R192, R243, R210 ;  /* 0x000000d2f3c0723e */ /* 0x000fe200000000ff */
        /* <DEDUP_REMOVED lines=187> */
.L_x_26494:
        /* <DEDUP_REMOVED lines=97> */
[----:B------:R-:W-:Y:S01]  /*3040*/  F2FP.F16.F32.PACK_AB R16, R15, R16 ;  /* 0x000000100f10723e */ /* 0x000fe200000000ff */
[----:B------:R-:W-:Y:S01]  /*3050*/  FADD.FTZ R3, -R192, R3 ;  /* 0x00000003c0037221 */ /* 0x000fe20000010100 */
[----:B------:R-:W-:Y:S01]  /*3060*/  F2FP.F16.F32.PACK_AB R19, R200, R19 ;  /* 0x00000013c813723e */ /* 0x000fe200000000ff */
[----:B------:R-:W-:Y:S01]  /*3070*/  FADD.FTZ R5, -R192, R5 ;  /* 0x00000005c0057221 */ /* 0x000fe20000010100 */
[----:B------:R-:W-:Y:S01]  /*3080*/  F2FP.F16.F32.PACK_AB R18, R198, R199 ;  /* 0x000000c7c612723e */ /* 0x000fe200000000ff */
[----:B------:R-:W-:Y:S01]  /*3090*/  FADD.FTZ R4, -R192, R4 ;  /* 0x00000004c0047221 */ /* 0x000fe20000010100 */
[----:B------:R-:W-:Y:S01]  /*30a0*/  F2FP.F16.F32.PACK_AB R17, R194, R17 ;  /* 0x00000011c211723e */ /* 0x000fe200000000ff */
[----:B------:R-:W-:Y:S01]  /*30b0*/  FADD.FTZ R7, -R192, R7 ;  /* 0x00000007c0077221 */ /* 0x000fe20000010100 */
[----:B------:R-:W-:Y:S01]  /*30c0*/  LEA.HI.X R15, R11, UR11, RZ, 0x4, P3 ;  /* 0x0000000b0b0f7c11 */ /* 0x000fe200098f24ff */
[C---:B------:R-:W-:Y:S01]  /*30d0*/  FMUL.FTZ R6, R196.reuse, R6 ;  /* 0x00000006c4067220 */ /* 0x040fe20000410000 */
        /* <DEDUP_REMOVED lines=19> */
[----:B------:R-:W-:Y:S01]  /*3210*/  FFMA.FTZ R3, R93, R3, R37 ;  /* 0x000000035d037223 */ /* 0x000fe20000010025 */
[C---:B------:R-:W-:Y:S01]  /*3220*/  FMUL.FTZ R2, R196.reuse, R2 ;  /* 0x00000002c4027220 */ /* 0x040fe20000410000 */
[----:B0-----:R-:W0:Y:S01]  /*3230*/  LDC.64 R14, c[0x0][0x2b8] ;  /* 0x0000ae00ff0e7b82 */ /* 0x001e220000000a00 */
        /* <DEDUP_REMOVED lines=12> */
[----:B------:R-:W-:Y:S01]  /*3300*/  F2FP.F16.F32.PACK_AB R7, R4, R5 ;  /* 0x000000050407723e */ /* 0x000fe200000000ff */
[C---:B------:R-:W-:Y:S01]  /*3310*/  FADD.FTZ R219, -R192.reuse, R219 ;  /* 0x000000dbc0db7221 */ /* 0x040fe20000010100 */
        /* <DEDUP_REMOVED lines=74> */
[----:B------:R-:W-:Y:S01]  /*37c0*/  FMUL.FTZ R196, R196, R192 ;  /* 0x000000c0c4c47220 */ /* 0x000fe20000410000 */
[----:B------:R-:W-:Y:S01]  /*37d0*/  F2FP.F16.F32.PACK_AB R4, R3, R4 ;  /* 0x000000040304723e */ /* 0x000fe200000000ff */
[----:B0-----:R-:W-:Y:S01]  /*37e0*/  IMAD.WIDE.U32 R10, R10, 0x10, R14 ;  /* 0x000000100a0a7825 */ /* 0x001fe200078e000e */
[----:B------:R-:W-:-:S03]  /*37f0*/  F2FP.F16.F32.PACK_AB R19, R204, R19 ;  /* 0x00000013cc13723e */ /* 0x000fc600000000ff */
[----:B------:R-:W-:Y:S01]  /*3800*/  FFMA.FTZ R216, R108, R216, R52 ;  /* 0x000000d86cd87223 */ /* 0x000fe20000010034 */
[----:B------:R-:W-:Y:S01]  /*3810*/  F2FP.F16.F32.PACK_AB R18, R203, R18 ;  /* 0x00000012cb12723e */ /* 0x000fe200000000ff */
[----:B------:R-:W-:Y:S01]  /*3820*/  IMAD.WIDE.U32 R192, R0, 0x10, R14 ;  /* 0x0000001000c07825 */ /* 0x000fe200078e000e */
[----:B------:R-:W-:Y:S01]  /*3830*/  F2FP.F16.F32.PACK_AB R17, R202, R17 ;  /* 0x00000011ca11723e */ /* 0x000fe200000000ff */
[----:B------:R0:W-:Y:S01]  /*3840*/  STG.E.128 desc[UR4][R10.64], R4 ;  /* 0x000000040a007986 */ /* 0x0001e2000c101d04 */
[----:B------:R-:W-:Y:S01]  /*3850*/  F2FP.F16.F32.PACK_AB R16, R9, R16 ;  /* 0x000000100910723e */ /* 0x000fe200000000ff */
        /* <DEDUP_REMOVED lines=31> */
[----:B------:R-:W-:Y:S01]  /*3a50*/  FFMA.FTZ R210, R128, R210, R72 ;  /* 0x000000d280d27223 */ /* 0x000fe20000010048 */
[----:B------:R-:W-:Y:S01]  /*3a60*/  FFMA.FTZ R243, R129, R243, R73 ;  /* 0x000000f381f37223 */ /* 0x000fe20000010049 */
[----:B------:R-:W-:Y:S01]  /*3a70*/  LEA R10, P3, R237, UR10, 0x4 ;  /* 0x0000000aed0a7c11 */ /* 0x000fe2000f8620ff */
        /* <DEDUP_REMOVED lines=15> */
[----:B------:R-:W-:Y:S02]  /*3b70*/  F2FP.F16.F32.PACK_AB R193, R0, R193 ;  /* 0x000000c100c1723e */ /* 0x000fe400000000ff */
[----:B------:R-:W-:Y:S02]  /*3b80*/  F2FP.F16.F32.PACK_AB R199, R196, R241 ;  /* 0x000000f1c4c7723e */ /* 0x000fe400000000ff */
[----:B------:R-:W-:Y:S01]  /*3b90*/  F2FP.F16.F32.PACK_AB R197, R11, R238 ;  /* 0x000000ee0bc5723e */ /* 0x000fe200000000ff */
[----:B------:R0:W-:Y:S01]  /*3ba0*/  STG.E.128 desc[UR4][R14.64], R192 ;  /* 0x000000c00e007986 */ /* 0x0001e2000c101d04 */
[----:B------:R-:W-:-:S02]  /*3bb0*/  F2FP.F16.F32.PACK_AB R198, R240, R239 ;  /* 0x000000eff0c6723e */ /* 0x000fc400000000ff */
[----:B------:R-:W-:Y:S02]  /*3bc0*/  LEA.HI.X R11, R237, UR11, RZ, 0x4, P3 ;  /* 0x0000000bed0b7c11 */ /* 0x000fe400098f24ff */
[----:B------:R-:W-:Y:S02]  /*3bd0*/  F2FP.F16.F32.PACK_AB R196, R243, R210 ;  /* 0x000000d2f3c4723e */ /* 0x000fe400000000ff */
[----:B------:R-:W-:Y:S02]  /*3be0*/  ISETP.GE.AND P3, PT, R12, UR13, PT ;  /* 0x0000000d0c007c0c */ /* 0x000fe4000bf66270 */
[----:B------:R-:W-:Y:S01]  /*3bf0*/  SEL R200, RZ, 0x1, P1 ;  /* 0x00000001ffc87807 */ /* 0x000fe20000800000 */
[----:B------:R0:W-:Y:S10]  /*3c00*/  STG.E.128 desc[UR4][R10.64], R196 ;  /* 0x000000c40a007986 */ /* 0x0001f4000c101d04 */
[----:B------:R-:W-:Y:S05]  /*3c10*/  @!P3 BRA `(.L_x_26483) ;  /* 0xffffffc80094b947 */ /* 0x000fea000383ffff */
[----:B------:R-:W-:Y:S05]  /*3c20*/  EXIT ;  /* 0x000000000000794d */ /* 0x000fea0003800000 */
.L_x_26482:
[----:B------:R-:W-:Y:S01]  /*3c30*/  HFMA2.MMA R245, -RZ, RZ, 0, 5.9604644775390625e-08 ;  /* 0x00000001fff57435 */ /* 0x000fe200000001ff */
[----:B------:R-:W-:Y:S02]  /*3c40*/  MOV R252, R193 ;  /* 0x000000c100fc7202 */ /* 0x000fe40000000f00 */
[----:B------:R-:W-:Y:S02]  /*3c50*/  MOV R200, 0x1f ;  /* 0x0000001f00c87802 */ /* 0x000fe40000000f00 */
[----:B------:R-:W-:-:S07]  /*3c60*/  MOV R197, 0xffffffff ;  /* 0xffffffff00c57802 */ /* 0x000fce0000000f00 */
[----:B------:R-:W-:Y:S05]  /*3c70*/  WARPSYNC.COLLECTIVE R197, `(.L_x_26484) ;  /* 0x00000000c5087348 */ /* 0x000fea0003c00000 */
[----:B------:R0:W1:Y:S02]  /*3c80*/  SHFL.BFLY P4, R250, R252, R245, R200 ;  /* 0x0c0000f5fcfa7389 */ /* 0x00006400000800c8 */
[----:B01----:R-:W-:Y:S01]  /*3c90*/  ENDCOLLECTIVE ;  /* 0x000000000000791b */ /* 0x003fe20003800000 */
.L_x_26484:
[----:B------:R-:W-:Y:S01]  /*3ca0*/  HFMA2.MMA R245, -RZ, RZ, 0, 1.1920928955078125e-07 ;  /* 0x00000002fff57435 */ /* 0x000fe200000001ff */
[----:B------:R-:W-:-:S05]  /*3cb0*/  MOV R192, R250 ;  /* 0x000000fa00c07202 */ /* 0x000fca0000000f00 */
[----:B------:R-:W-:-:S05]  /*3cc0*/  FADD.FTZ R246, R193, R192 ;  /* 0x000000c0c1f67221 */ /* 0x000fca0000010000 */
[----:B------:R-:W-:-:S07]  /*3cd0*/  MOV R252, R246 ;  /* 0x000000f600fc7202 */ /* 0x000fce0000000f00 */
[----:B------:R-:W-:Y:S05]  /*3ce0*/  WARPSYNC.COLLECTIVE R197, `(.L_x_26485) ;  /* 0x00000000c5087348 */ /* 0x000fea0003c00000 */
[----:B------:R0:W1:Y:S02]  /*3cf0*/  SHFL.BFLY P4, R250, R252, R245, R200 ;  /* 0x0c0000f5fcfa7389 */ /* 0x00006400000800c8 */
[----:B01----:R-:W-:Y:S01]  /*3d00*/  ENDCOLLECTIVE ;  /* 0x000000000000791b */ /* 0x003fe20003800000 */
.L_x_26485:
[----:B------:R-:W-:Y:S01]  /*3d10*/  HFMA2.MMA R245, -RZ, RZ, 0, 2.384185791015625e-07 ;  /* 0x00000004fff57435 */ /* 0x000fe200000001ff */
[----:B------:R-:W-:-:S05]  /*3d20*/  MOV R247, R250 ;  /* 0x000000fa00f77202 */ /* 0x000fca0000000f00 */
[----:B------:R-:W-:-:S05]  /*3d30*/  FADD.FTZ R247, R246, R247 ;  /* 0x000000f7f6f77221 */ /* 0x000fca0000010000 */
[----:B------:R-:W-:-:S07]  /*3d40*/  MOV R252, R247 ;  /* 0x000000f700fc7202 */ /* 0x000fce0000000f00 */
[----:B------:R-:W-:Y:S05]  /*3d50*/  WARPSYNC.COLLECTIVE R197, `(.L_x_26486) ;  /* 0x00000000c5087348 */ /* 0x000fea0003c00000 */
[----:B------:R0:W1:Y:S02]  /*3d60*/  SHFL.BFLY P4, R250, R252, R245, R200 ;  /* 0x0c0000f5fcfa7389 */ /* 0x00006400000800c8 */
[----:B01----:R-:W-:Y:S01]  /*3d70*/  ENDCOLLECTIVE ;  /* 0x000000000000791b */ /* 0x003fe20003800000 */
.L_x_26486:
[----:B------:R-:W-:Y:S01]  /*3d80*/  HFMA2.MMA R245, -RZ, RZ, 0, 4.76837158203125e-07 ;  /* 0x00000008fff57435 */ /* 0x000fe200000001ff */
[----:B------:R-:W-:-:S05]  /*3d90*/  MOV R192, R250 ;  /* 0x000000fa00c07202 */ /* 0x000fca0000000f00 */
[----:B------:R-:W-:-:S05]  /*3da0*/  FADD.FTZ R248, R247, R192 ;  /* 0x000000c0f7f87221 */ /* 0x000fca0000010000 */
[----:B------:R-:W-:-:S07]  /*3db0*/  MOV R252, R248 ;  /* 0x000000f800fc7202 */ /* 0x000fce0000000f00 */
[----:B------:R-:W-:Y:S05]  /*3dc0*/  WARPSYNC.COLLECTIVE R197, `(.L_x_26487) ;  /* 0x00000000c5087348 */ /* 0x000fea0003c00000 */
[----:B------:R0:W1:Y:S02]  /*3dd0*/  SHFL.BFLY P4, R250, R252, R245, R200 ;  /* 0x0c0000f5fcfa7389 */ /* 0x00006400000800c8 */
[----:B01----:R-:W-:Y:S01]  /*3de0*/  ENDCOLLECTIVE ;  /* 0x000000000000791b */ /* 0x003fe20003800000 */
.L_x_26487:
[----:B------:R-:W-:Y:S01]  /*3df0*/  HFMA2.MMA R245, -RZ, RZ, 0, 9.5367431640625e-07 ;  /* 0x00000010fff57435 */ /* 0x000fe200000001ff */
[----:B------:R-:W-:-:S05]  /*3e00*/  MOV R249, R250 ;  /* 0x000000fa00f97202 */ /* 0x000fca0000000f00 */
[----:B------:R-:W-:-:S05]  /*3e10*/  FADD.FTZ R249, R248, R249 ;  /* 0x000000f9f8f97221 */ /* 0x000fca0000010000 */
[----:B------:R-:W-:-:S07]  /*3e20*/  MOV R252, R249 ;  /* 0x000000f900fc7202 */ /* 0x000fce0000000f00 */
[----:B------:R-:W-:Y:S05]  /*3e30*/  WARPSYNC.COLLECTIVE R197, `(.L_x_26488) ;  /* 0x00000000c5087348 */ /* 0x000fea0003c00000 */
[----:B------:R0:W1:Y:S02]  /*3e40*/  SHFL.BFLY P4, R250, R252, R245, R200 ;  /* 0x0c0000f5fcfa7389 */ /* 0x00006400000800c8 */
[----:B01----:R-:W-:Y:S01]  /*3e50*/  ENDCOLLECTIVE ;  /* 0x000000000000791b */ /* 0x003fe20003800000 */
.L_x_26488:
        /* <DEDUP_REMOVED lines=121> */
.L_x_26489:
[----:B------:R-:W-:Y:S01]  /*45f0*/  HFMA2.MMA R245, -RZ, RZ, 0, 1.1920928955078125e-07 ;  /* 0x00000002fff57435 */ /* 0x000fe200000001ff */
[----:B------:R-:W-:-:S05]  /*4600*/  MOV R246, R250 ;  /* 0x000000fa00f67202 */ /* 0x000fca0000000f00 */
[----:B------:R-:W-:-:S05]  /*4610*/  FADD.FTZ R246, R193, R246 ;  /* 0x000000f6c1f67221 */ /* 0x000fca0000010000 */
[----:B------:R-:W-:-:S07]  /*4620*/  MOV R252, R246 ;  /* 0x000000f600fc7202 */ /* 0x000fce0000000f00 */
[----:B------:R-:W-:Y:S05]  /*4630*/  WARPSYNC.COLLECTIVE R197, `(.L_x_26490) ;  /* 0x00000000c5087348 */ /* 0x000fea0003c00000 */
[----:B------:R0:W1:Y:S02]  /*4640*/  SHFL.BFLY P4, R250, R252, R245, R200 ;  /* 0x0c0000f5fcfa7389 */ /* 0x00006400000800c8 */
[----:B01----:R-:W-:Y:S01]  /*4650*/  ENDCOLLECTIVE ;  /* 0x000000000000791b */ /* 0x003fe20003800000 */
.L_x_26490:
[----:B------:R-:W-:Y:S01]  /*4660*/  HFMA2.MMA R245, -RZ, RZ, 0, 2.384185791015625e-07 ;  /* 0x00000004fff57435 */ /* 0x000fe200000001ff */
[----:B------:R-:W-:-:S05]  /*4670*/  MOV R247, R250 ;  /* 0x000000fa00f77202 */ /* 0x000fca0000000f00 */
[----:B------:R-:W-:-:S05]  /*4680*/  FADD.FTZ R247, R246, R247 ;  /* 0x000000f7f6f77221 */ /* 0x000fca0000010000 */
[----:B------:R-:W-:-:S07]  /*4690*/  MOV R252, R247 ;  /* 0x000000f700fc7202 */ /* 0x000fce0000000f00 */
[----:B------:R-:W-:Y:S05]  /*46a0*/  WARPSYNC.COLLECTIVE R197, `(.L_x_26491) ;  /* 0x00000000c5087348 */ /* 0x000fea0003c00000 */
[----:B------:R0:W1:Y:S02]  /*46b0*/  SHFL.BFLY P4, R250, R252, R245, R200 ;  /* 0x0c0000f5fcfa7389 */ /* 0x00006400000800c8 */
[----:B01----:R-:W-:Y:S01]  /*46c0*/  ENDCOLLECTIVE ;  /* 0x000000000000791b */ /* 0x003fe20003800000 */
.L_x_26491:
[----:B------:R-:W-:Y:S01]  /*46d0*/  HFMA2.MMA R245, -RZ, RZ, 0, 4.76837158203125e-07 ;  /* 0x00000008fff57435 */ /* 0x000fe200000001ff */
[----:B------:R-:W-:-:S05]  /*46e0*/  MOV R248, R250 ;  /* 0x000000fa00f87202 */ /* 0x000fca0000000f00 */
[----:B------:R-:W-:-:S05]  /*46f0*/  FADD.FTZ R248, R247, R248 ;  /* 0x000000f8f7f87221 */ /* 0x000fca0000010000 */
[----:B------:R-:W-:-:S07]  /*4700*/  MOV R252, R248 ;  /* 0x000000f800fc7202 */ /* 0x000fce0000000f00 */
[----:B------:R-:W-:Y:S05]  /*4710*/  WARPSYNC.COLLECTIVE R197, `(.L_x_26492) ;  /* 0x00000000c5087348 */ /* 0x000fea0003c00000 */
[----:B------:R0:W1:Y:S02]  /*4720*/  SHFL.BFLY P4, R250, R252, R245, R200 ;  /* 0x0c0000f5fcfa7389 */ /* 0x00006400000800c8 */
[----:B01----:R-:W-:Y:S01]  /*4730*/  ENDCOLLECTIVE ;  /* 0x000000000000791b */ /* 0x003fe20003800000 */
.L_x_26492:
[----:B------:R-:W-:Y:S01]  /*4740*/  HFMA2.MMA R245, -RZ, RZ, 0, 9.5367431640625e-07 ;  /* 0x00000010fff57435 */ /* 0x000fe200000001ff */
[----:B------:R-:W-:-:S05]  /*4750*/  MOV R249, R250 ;  /* 0x000000fa00f97202 */ /* 0x000fca0000000f00 */
[----:B------:R-:W-:-:S05]  /*4760*/  FADD.FTZ R249, R248, R249 ;  /* 0x000000f9f8f97221 */ /* 0x000fca0000010000 */
[----:B------:R-:W-:-:S07]  /*4770*/  MOV R252, R249 ;  /* 0x000000f900fc7202 */ /* 0x000fce0000000f00 */
[----:B------:R-:W-:Y:S05]  /*4780*/  WARPSYNC.COLLECTIVE R197, `(.L_x_26493) ;  /* 0x00000000c5087348 */ /* 0x000fea0003c00000 */
[----:B------:R0:W1:Y:S02]  /*4790*/  SHFL.BFLY P4, R250, R252, R245, R200 ;  /* 0x0c0000f5fcfa7389 */ /* 0x00006400000800c8 */
[----:B01----:R-:W-:Y:S01]  /*47a0*/  ENDCOLLECTIVE ;  /* 0x000000000000791b */ /* 0x003fe20003800000 */
.L_x_26493:
[----:B------:R-:W-:Y:S05]  /*47b0*/  BRA `(.L_x_26494) ;  /* 0xffffffe0009c7947 */ /* 0x000fea000383ffff */
.L_x_26495:
        /* <DEDUP_REMOVED lines=12> */
.L_x_46045:


//--------------------- .text._ZN10layer_norm13ln_fwd_kernelINS_13Kernel_traitsIf6__halfS2_S2_fjLj7168ELj1ELj1ELj4ELj16ENS_18Kernel_traits_baseILj7168EfS2_S2_S2_fjLj128EEEEELb0ELb1ELb1ELb0EEEvNS_9FwdParamsE --------------------------
	.section	.text._ZN10layer_norm13ln_fwd_kernelINS_13Kernel_traitsIf6__halfS2_S2_fjLj7168ELj1ELj1ELj4ELj16ENS_18Kernel_traits_baseILj7168EfS2_S2_S2_fjLj128EEEEELb0ELb1ELb1ELb0EEEvNS_9FwdParamsE,"ax",@progbits
	.align	128
        .global         _ZN10layer_norm13ln_fwd_kernelINS_13Kernel_traitsIf6__halfS2_S2_fjLj7168ELj1ELj1ELj4ELj16ENS_18Kernel_traits_baseILj7168EfS2_S2_S2_fjLj128EEEEELb0ELb1ELb1ELb0EEEvNS_9FwdParamsE
        .type           _ZN10layer_norm13ln_fwd_kernelINS_13Kernel_traitsIf6__halfS2_S2_fjLj7168ELj1ELj1ELj4ELj16ENS_18Kernel_traits_baseILj7168EfS2_S2_S2_fjLj128EEEEELb0ELb1ELb1ELb0EEEvNS_9FwdParamsE,@function
        .size           _ZN10layer_norm13ln_fwd_kernelINS_13Kernel_traitsIf6__halfS2_S2_fjLj7168ELj1ELj1ELj4ELj16ENS_18Kernel_traits_baseILj7168EfS2_S2_S2_fjLj128EEEEELb0ELb1ELb1ELb0EEEvNS_9FwdParamsE,(.L_x_46046 - _ZN10layer_norm13ln_fwd_kernelINS_13Kernel_traitsIf6__halfS2_S2_fjLj7168ELj1ELj1ELj4ELj16ENS_18Kernel_traits_baseILj7168EfS2_S2_S2_fjLj128EEEEELb0ELb1ELb1ELb0EEEvNS_9FwdParamsE)
        .other          _ZN10layer_norm13ln_fwd_kernelINS_13Kernel_traitsIf6__halfS2_S2_fjLj7168ELj1ELj1ELj4ELj16ENS_18Kernel_traits_baseILj7168EfS2_S2_S2_fjLj128EEEEELb0ELb1ELb1ELb0EEEvNS_9FwdParamsE,@"STO_CUDA_ENTRY STV_DEFAULT"
_ZN10layer_norm13ln_fwd_kernelINS_13Kernel_traitsIf6__halfS2_S2_fjLj7168ELj1ELj1ELj4ELj16ENS_18Kernel_traits_baseILj7168EfS2_S2_S2_fjLj128EEEEELb0ELb1ELb1ELb0EEEvNS_9FwdParamsE:
.text._ZN10layer_norm13ln_fwd_kernelINS_13Kernel_traitsIf6__halfS2_S2_fjLj7168ELj1ELj1ELj4ELj16ENS_18Kernel_traits_baseILj7168EfS2_S2_S2_fjLj128EEEEELb0ELb1ELb1ELb0EEEvNS_9FwdParamsE:
        /* <DEDUP_REMOVED lines=46> */
.L_x_26497:
[----:B------:R-:W-:Y:S05]  /*02e0*/  BSYNC B0 ;  /* 0x0000000000007941 */ /* 0x000fea0003800000 */
.L_x_26496:
        /* <DEDUP_REMOVED lines=23> */
.L_x_26499:
[----:B------:R-:W-:Y:S05]  /*0460*/  BSYNC B0 ;  /* 0x0000000000007941 */ /* 0x000fea0003800000 */
.L_x_26498:
        /* <DEDUP_REMOVED lines=23> */
.L_x_26501:
[----:B------:R-:W-:Y:S05]  /*05e0*/  BSYNC B0 ;  /* 0x0000000000007941 */ /* 0x000fea0003800000 */
.L_x_26500:
        /* <DEDUP_REMOVED lines=23> */
.L_x_26503:
[----:B------:R-:W-:Y:S05]  /*0760*/  BSYNC B0 ;  /* 0x0000000000007941 */ /* 0x000fea0003800000 */
.L_x_26502:
        /* <DEDUP_REMOVED lines=23> */
.L_x_26505:
[----:B------:R-:W-:Y:S05]  /*08e0*/  BSYNC B0 ;  /* 0x0000000000007941 */ /* 0x000fea0003800000 */
.L_x_26504:
        /* <DEDUP_REMOVED lines=26> */
.L_x_26507:
[----:B------:R-:W-:Y:S05]  /*0a90*/  BSYNC B0 ;  /* 0x0000000000007941 */ /* 0x000fea0003800000 */
.L_x_26506:
        /* <DEDUP_REMOVED lines=25> */
.L_x_26509:
[----:B------:R-:W-:Y:S05]  /*0c30*/  BSYNC B0 ;  /* 0x0000000000007941 */ /* 0x000fea0003800000 */
.L_x_26508:
        /* <DEDUP_REMOVED lines=29> */
.L_x_26707:
        /* <DEDUP_REMOVED lines=35> */
.L_x_26513:
[----:B-----5:R-:W-:-:S05]  /*1040*/  HADD2.F32 R13, -RZ, R188.H0_H0 ;  /* 0x200000bcff0d7230 */ /* 0x020fca0000004100 */
[----:B------:R-:W-:-:S04]  /*1050*/  FMUL.FTZ R13, R13, UR8 ;  /* 0x000000080d0d7c20 */ /* 0x000fc80008410000 */
[----:B------:R-:W-:Y:S01]  /*1060*/  FMUL.FTZ R200, R40, R13 ;  /* 0x0000000d28c87220 */ /* 0x000fe20000410000 */
[----:B------:R-:W-:-:S05]  /*1070*/  @P2 HADD2.F32 R13, -RZ, R192.H0_H0 ;  /* 0x200000c0ff0d2230 */ /* 0x000fca0000004100 */
[----:B------:R-:W-:-:S07]  /*1080*/  @P2 FADD.FTZ R200, R13, R200 ;  /* 0x000000c80dc82221 */ /* 0x000fce0000010000 */
.L_x_26514:
[----:B------:R-:W-:Y:S05]  /*1090*/  BSYNC B1 ;  /* 0x0000000000017941 */ /* 0x000fea0003800000 */
.L_x_26512:
[----:B------:R-:W-:Y:S04]  /*10a0*/  BSSY B1, `(.L_x_26515) ;  /* 0x000000b000017945 */ /* 0x000fe80003800000 */
[----:B------:R-:W-:Y:S05]  /*10b0*/  @P3 BRA `(.L_x_26516) ;  /* 0x0000000000103947 */ /* 0x000fea0003800000 */
[----:B------:R-:W-:Y:S01]  /*10c0*/  HFMA2.MMA R19, -RZ, RZ, 0, 0 ;  /* 0x00000000ff137435 */ /* 0x000fe200000001ff */
[----:B------:R-:W-:Y:S10]  /*10d0*/  @!P2 BRA `(.L_x_26517) ;  /* 0x00000000001ca947 */ /* 0x000ff40003800000 */
[----:B-----5:R-:W-:Y:S01]  /*10e0*/  HADD2.F32 R19, -RZ, R192.H1_H1 ;  /* 0x300000c0ff137230 */ /* 0x020fe20000004100 */
[----:B------:R-:W-:Y:S06]  /*10f0*/  BRA `(.L_x_26517) ;  /* 0x0000000000147947 */ /* 0x000fec0003800000 */
.L_x_26516:
[----:B-----5:R-:W-:-:S05]  /*1100*/  HADD2.F32 R13, -RZ, R188.H1_H1 ;  /* 0x300000bcff0d7230 */ /* 0x020fca0000004100 */
[----:B------:R-:W-:-:S04]  /*1110*/  FMUL.FTZ R14, R13, UR8 ;  /* 0x000000080d0e7c20 */ /* 0x000fc80008410000 */
[----:B------:R-:W-:Y:S01]  /*1120*/  FMUL.FTZ R19, R41, R14 ;  /* 0x0000000e29137220 */ /* 0x000fe20000410000 */
[----:B------:R-:W-:-:S05]  /*1130*/  @P2 HADD2.F32 R14, -RZ, R192.H1_H1 ;  /* 0x300000c0ff0e2230 */ /* 0x000fca0000004100 */
[----:B------:R-:W-:-:S07]  /*1140*/  @P2 FADD.FTZ R19, R14, R19 ;  /* 0x000000130e132221 */ /* 0x000fce0000010000 */
.L_x_26517:
[----:B------:R-:W-:Y:S05]  /*1150*/  BSYNC B1 ;  /* 0x0000000000017941 */ /* 0x000fea0003800000 */
.L_x_26515:
[----:B------:R-:W-:Y:S04]  /*1160*/  BSSY B1, `(.L_x_26518) ;  /* 0x000000b000017945 */ /* 0x000fe80003800000 */
[----:B------:R-:W-:Y:S05]  /*1170*/  @P3 BRA `(.L_x_26519) ;  /* 0x0000000000103947 */ /* 0x000fea0003800000 */
[----:B------:R-:W-:Y:S01]  /*1180*/  MOV R18, RZ ;  /* 0x000000ff00127202 */ /* 0x000fe20000000f00 */
[----:B------:R-:W-:Y:S06]  /*1190*/  @!P2 BRA `(.L_x_26520) ;  /* 0x00000000001ca947 */ /* 0x000fec0003800000 */
[----:B-----5:R-:W-:Y:S01]  /*11a0*/  HADD2.F32 R18, -RZ, R193.H0_H0 ;  /* 0x200000c1ff127230 */ /* 0x020fe20000004100 */
[----:B------:R-:W-:Y:S06]  /*11b0*/  BRA `(.L_x_26520) ;  /* 0x0000000000147947 */ /* 0x000fec0003800000 */
.L_x_26519:
[----:B-----5:R-:W-:-:S05]  /*11c0*/  HADD2.F32 R13, -RZ, R189.H0_H0 ;  /* 0x200000bdff0d7230 */ /* 0x020fca0000004100 */
[----:B------:R-:W-:-:S04]  /*11d0*/  FMUL.FTZ R13, R13, UR8 ;  /* 0x000000080d0d7c20 */ /* 0x000fc80008410000 */
[----:B------:R-:W-:Y:S01]  /*11e0*/  FMUL.FTZ R18, R42, R13 ;  /* 0x0000000d2a127220 */ /* 0x000fe20000410000 */
[----:B------:R-:W-:-:S05]  /*11f0*/  @P2 HADD2.F32 R13, -RZ, R193.H0_H0 ;  /* 0x200000c1ff0d2230 */ /* 0x000fca0000004100 */
[----:B------:R-:W-:-:S07]  /*1200*/  @P2 FADD.FTZ R18, R13, R18 ;  /* 0x000000120d122221 */ /* 0x000fce0000010000 */
.L_x_26520:
[----:B------:R-:W-:Y:S05]  /*1210*/  BSYNC B1 ;  /* 0x0000000000017941 */ /* 0x000fea0003800000 */
.L_x_26518:
[----:B------:R-:W-:Y:S04]  /*1220*/  BSSY B1, `(.L_x_26521) ;  /* 0x000000b000017945 */ /* 0x000fe80003800000 */
[----:B------:R-:W-:Y:S05]  /*1230*/  @P3 BRA `(.L_x_26522) ;  /* 0x0000000000103947 */ /* 0x000fea0003800000 */
[----:B------:R-:W-:Y:S01]  /*1240*/  HFMA2.MMA R17, -RZ, RZ, 0, 0 ;  /* 0x00000000ff117435 */ /* 0x000fe200000001ff */
[----:B------:R-:W-:Y:S10]  /*1250*/  @!P2 BRA `(.L_x_26523) ;  /* 0x00000000001ca947 */ /* 0x000ff40003800000 */
[----:B-----5:R-:W-:Y:S01]  /*1260*/  HADD2.F32 R17, -RZ, R193.H1_H1 ;  /* 0x300000c1ff117230 */ /* 0x020fe20000004100 */
[----:B------:R-:W-:Y:S06]  /*1270*/  BRA `(.L_x_26523) ;  /* 0x0000000000147947 */ /* 0x000fec0003800000 */
.L_x_26522:
[----:B-----5:R-:W-:-:S05]  /*1280*/  HADD2.F32 R13, -RZ, R189.H1_H1 ;  /* 0x300000bdff0d7230 */ /* 0x020fca0000004100 */
[----:B------:R-:W-:-:S04]  /*1290*/  FMUL.FTZ R14, R13, UR8 ;  /* 0x000000080d0e7c20 */ /* 0x000fc80008410000 */
[----:B------:R-:W-:Y:S01]  /*12a0*/  FMUL.FTZ R17, R43, R14 ;  /* 0x0000000e2b117220 */ /* 0x000fe20000410000 */
[----:B------:R-:W-:-:S05]  /*12b0*/  @P2 HADD2.F32 R14, -RZ, R193.H1_H1 ;  /* 0x300000c1ff0e2230 */ /* 0x000fca0000004100 */
[----:B------:R-:W-:-:S07]  /*12c0*/  @P2 FADD.FTZ R17, R14, R17 ;  /* 0x000000110e112221 */ /* 0x000fce0000010000 */
.L_x_26523:
[----:B------:R-:W-:Y:S05]  /*12d0*/  BSYNC B1 ;  /* 0x0000000000017941 */ /* 0x000fea0003800000 */
.L_x_26521:
[----:B------:R-:W-:Y:S04]  /*12e0*/  BSSY B1, `(.L_x_26524) ;  /* 0x000000b000017945 */ /* 0x000fe80003800000 */
[----:B------:R-:W-:Y:S05]  /*12f0*/  @P3 BRA `(.L_x_26525) ;  /* 0x0000000000103947 */ /* 0x000fea0003800000 */
[----:B------:R-:W-:Y:S01]  /*1300*/  MOV R16, RZ ;  /* 0x000000ff00107202 */ /* 0x000fe20000000f00 */
[----:B------:R-:W-:Y:S06]  /*1310*/  @!P2 BRA `(.L_x_26526) ;  /* 0x00000000001ca947 */ /* 0x000fec0003800000 */
[----:B-----5:R-:W-:Y:S01]  /*1320*/  HADD2.F32 R16, -RZ, R194.H0_H0 ;  /* 0x200000c2ff107230 */ /* 0x020fe20000004100 */
[----:B------:R-:W-:Y:S06]  /*1330*/  BRA `(.L_x_26526) ;  /* 0x0000000000147947 */ /* 0x000fec0003800000 */
.L_x_26525:
[----:B-----5:R-:W-:-:S05]  /*1340*/  HADD2.F32 R13, -RZ, R190.H0_H0 ;  /* 0x200000beff0d7230 */ /* 0x020fca0000004100 */
[----:B------:R-:W-:-:S04]  /*1350*/  FMUL.FTZ R13, R13, UR8 ;  /* 0x000000080d0d7c20 */ /* 0x000fc80008410000 */
[----:B------:R-:W-:Y:S01]  /*1360*/  FMUL.FTZ R16, R36, R13 ;  /* 0x0000000d24107220 */ /* 0x000fe20000410000 */
[----:B------:R-:W-:-:S05]  /*1370*/  @P2 HADD2.F32 R13, -RZ, R194.H0_H0 ;  /* 0x200000c2ff0d2230 */ /* 0x000fca0000004100 */
[----:B------:R-:W-:-:S07]  /*1380*/  @P2 FADD.FTZ R16, R13, R16 ;  /* 0x000000100d102221 */ /* 0x000fce0000010000 */
.L_x_26526:
[----:B------:R-:W-:Y:S05]  /*1390*/  BSYNC B1 ;  /* 0x0000000000017941 */ /* 0x000fea0003800000 */
.L_x_26524:
[----:B------:R-:W-:Y:S04]  /*13a0*/  BSSY B1, `(.L_x_26527) ;  /* 0x000000b000017945 */ /* 0x000fe80003800000 */
[----:B------:R-:W-:Y:S05]  /*13b0*/  @P3 BRA `(.L_x_26528) ;  /* 0x0000000000103947 */ /* 0x000fea0003800000 */
[----:B------:R-:W-:Y:S01]  /*13c0*/  HFMA2.MMA R15, -RZ, RZ, 0, 0 ;  /* 0x00000000ff0f7435 */ /* 0x000fe200000001ff */
[----:B------:R-:W-:Y:S10]  /*13d0*/  @!P2 BRA `(.L_x_26529) ;  /* 0x00000000001ca947 */ /* 0x000ff40003800000 */
[----:B-----5:R-:W-:Y:S01]  /*13e0*/  HADD2.F32 R15, -RZ, R194.H1_H1 ;  /* 0x300000c2ff0f7230 */ /* 0x020fe20000004100 */
[----:B------:R-:W-:Y:S06]  /*13f0*/  BRA `(.L_x_26529) ;  /* 0x0000000000147947 */ /* 0x000fec0003800000 */
.L_x_26528:
[----:B-----5:R-:W-:-:S05]  /*1400*/  HADD2.F32 R13, -RZ, R190.H1_H1 ;  /* 0x300000beff0d7230 */ /* 0x020fca0000004100 */
[----:B------:R-:W-:-:S04]  /*1410*/  FMUL.FTZ R14, R13, UR8 ;  /* 0x000000080d0e7c20 */ /* 0x000fc80008410000 */
[----:B------:R-:W-:Y:S01]  /*1420*/  FMUL.FTZ R15, R37, R14 ;  /* 0x0000000e250f7220 */ /* 0x000fe20000410000 */
[----:B------:R-:W-:-:S05]  /*1430*/  @P2 HADD2.F32 R14, -RZ, R194.H1_H1 ;  /* 0x300000c2ff0e2230 */ /* 0x000fca0000004100 */
[----:B------:R-:W-:-:S07]  /*1440*/  @P2 FADD.FTZ R15, R14, R15 ;  /* 0x0000000f0e0f2221 */ /* 0x000fce0000010000 */
.L_x_26529:
[----:B------:R-:W-:Y:S05]  /*1450*/  BSYNC B1 ;  /* 0x0000000000017941 */ /* 0x000fea0003800000 */
.L_x_26527:
[----:B------:R-:W-:Y:S04]  /*1460*/  BSSY B1, `(.L_x_26530) ;  /* 0x000000b000017945 */ /* 0x000fe80003800000 */
[----:B------:R-:W-:Y:S05]  /*1470*/  @P3 BRA `(.L_x_26531) ;  /* 0x0000000000103947 */ /* 0x000fea0003800000 */
[----:B------:R-:W-:Y:S01]  /*1480*/  MOV R14, RZ ;  /* 0x000000ff000e7202 */ /* 0x000fe20000000f00 */
[----:B------:R-:W-:Y:S06]  /*1490*/  @!P2 BRA `(.L_x_26532) ;  /* 0x00000000001ca947 */ /* 0x000fec0003800000 */
[----:B-----5:R-:W-:Y:S01]  /*14a0*/  HADD2.F32 R14, -RZ, R195.H0_H0 ;  /* 0x200000c3ff0e7230 */ /* 0x020fe20000004100 */
[----:B------:R-:W-:Y:S06]  /*14b0*/  BRA `(.L_x_26532) ;  /* 0x0000000000147947 */ /* 0x000fec0003800000 */
.L_x_26531:
[----:B-----5:R-:W-:-:S05]  /*14c0*/  HADD2.F32 R13, -RZ, R191.H0_H0 ;  /* 0x200000bfff0d7230 */ /* 0x020fca0000004100 */
[----:B------:R-:W-:-:S04]  /*14d0*/  FMUL.FTZ R13, R13, UR8 ;  /* 0x000000080d0d7c20 */ /* 0x000fc80008410000 */
[----:B------:R-:W-:Y:S01]  /*14e0*/  FMUL.FTZ R14, R38, R13 ;  /* 0x0000000d260e7220 */ /* 0x000fe20000410000 */
[----:B------:R-:W-:-:S05]  /*14f0*/  @P2 HADD2.F32 R13, -RZ, R195.H0_H0 ;  /* 0x200000c3ff0d2230 */ /* 0x000fca0000004100 */
[----:B------:R-:W-:-:S07]  /*1500*/  @P2 FADD.FTZ R14, R13, R14 ;  /* 0x0000000e0d0e2221 */ /* 0x000fce0000010000 */
.L_x_26532:
[----:B------:R-:W-:Y:S05]  /*1510*/  BSYNC B1 ;  /* 0x0000000000017941 */ /* 0x000fea0003800000 */
.L_x_26530:
[----:B------:R-:W-:Y:S04]  /*1520*/  BSSY B1, `(.L_x_26533) ;  /* 0x000000b000017945 */ /* 0x000fe80003800000 */
[----:B------:R-:W-:Y:S05]  /*1530*/  @P3 BRA `(.L_x_26534) ;  /* 0x0000000000103947 */ /* 0x000fea0003800000 */
[----:B------:R-:W-:Y:S01]  /*1540*/  HFMA2.MMA R13, -RZ, RZ, 0, 0 ;  /* 0x00000000ff0d7435 */ /* 0x000fe200000001ff */
[----:B------:R-:W-:Y:S10]  /*1550*/  @!P2 BRA `(.L_x_26535) ;  /* 0x00000000001ca947 */ /* 0x000ff40003800000 */
[----:B-----5:R-:W-:Y:S01]  /*1560*/  HADD2.F32 R13, -RZ, R195.H1_H1 ;  /* 0x300000c3ff0d7230 */ /* 0x020fe20000004100 */
[----:B------:R-:W-:Y:S06]  /*1570*/  BRA `(.L_x_26535) ;  /* 0x0000000000147947 */ /* 0x000fec0003800000 */
.L_x_26534:
[----:B-----5:R-:W-:-:S05]  /*1580*/  HADD2.F32 R13, -RZ, R191.H1_H1 ;  /* 0x300000bfff0d7230 */ /* 0x020fca0000004100 */
[----:B------:R-:W-:-:S04]  /*1590*/  FMUL.FTZ R196, R13, UR8 ;  /* 0x000000080dc47c20 */ /* 0x000fc80008410000 */
[----:B------:R-:W-:Y:S01]  /*15a0*/  FMUL.FTZ R13, R39, R196 ;  /* 0x000000c4270d7220 */ /* 0x000fe20000410000 */
[----:B------:R-:W-:-:S05]  /*15b0*/  @P2 HADD2.F32 R196, -RZ, R195.H1_H1 ;  /* 0x300000c3ffc42230 */ /* 0x000fca0000004100 */
[----:B------:R-:W-:-:S07]  /*15c0*/  @P2 FADD.FTZ R13, R196, R13 ;  /* 0x0000000dc40d2221 */ /* 0x000fce0000010000 */
.L_x_26535:
[----:B------:R-:W-:Y:S05]  /*15d0*/  BSYNC B1 ;  /* 0x0000000000017941 */ /* 0x000fea0003800000 */
.L_x_26533:
[----:B------:R-:W2:Y:S01]  /*15e0*/  LDC.64 R250, c[0x0][0x238] ;  /* 0x00008e00fffa7b82 */ /* 0x000ea20000000a00 */
[----:B------:R-:W-:Y:S02]  /*15f0*/  F2FP.F16.F32.PACK_AB R199, R13, R14 ;  /* 0x0000000e0dc7723e */ /* 0x000fe400000000ff */
[----:B------:R-:W-:Y:S02]  /*1600*/  F2FP.F16.F32.PACK_AB R198, R15, R16 ;  /* 0x000000100fc6723e */ /* 0x000fe400000000ff */
[----:B------:R-:W-:Y:S02]  /*1610*/  F2FP.F16.F32.PACK_AB R197, R17, R18 ;  /* 0x0000001211c5723e */ /* 0x000fe400000000ff */
[----:B------:R-:W-:Y:S02]  /*1620*/  F2FP.F16.F32.PACK_AB R196, R19, R200 ;  /* 0x000000c813c4723e */ /* 0x000fe400000000ff */
[----:B------:R-:W-:Y:S01]  /*1630*/  IADD3 R249, R249, 0x80, RZ ;  /* 0x00000080f9f97810 */ /* 0x000fe20007ffe0ff */
[C---:B--2---:R-:W-:Y:S01]  /*1640*/  IMAD.WIDE.U32 R250, R248.reuse, 0x10, R250 ;  /* 0x00000010f8fa7825 */ /* 0x044fe200078e00fa */
[----:B------:R-:W-:-:S04]  /*1650*/  IADD3 R248, R248, 0x80, RZ ;  /* 0x00000080f8f87810 */ /* 0x000fc80007ffe0ff */
[----:B------:R2:W-:Y:S03]  /*1660*/  STG.E.128 desc[UR4][R250.64], R196 ;  /* 0x000000c4fa007986 */ /* 0x0005e6000c101d04 */
.L_x_26511:
[----:B------:R-:W-:Y:S05]  /*1670*/  BSYNC B0 ;  /* 0x0000000000007941 */ /* 0x000fea0003800000 */
.L_x_26510:
        /* <DEDUP_REMOVED lines=18> */
.L_x_26539:
[----:B-----5:R-:W-:-:S05]  /*17a0*/  HADD2.F32 R5, -RZ, R188.H0_H0 ;  /* 0x200000bcff057230 */ /* 0x020fca0000004100 */
[----:B------:R-:W-:-:S04]  /*17b0*/  FMUL.FTZ R5, R5, UR8 ;  /* 0x0000000805057c20 */ /* 0x000fc80008410000 */
[----:B------:R-:W-:Y:S01]  /*17c0*/  FMUL.FTZ R12, R64, R5 ;  /* 0x00000005400c7220 */ /* 0x000fe20000410000 */
[----:B------:R-:W-:-:S05]  /*17d0*/  @P2 HADD2.F32 R5, -RZ, R192.H0_H0 ;  /* 0x200000c0ff052230 */ /* 0x000fca0000004100 */
[----:B------:R-:W-:-:S07]  /*17e0*/  @P2 FADD.FTZ R12, R5, R12 ;  /* 0x0000000c050c2221 */ /* 0x000fce0000010000 */
.L_x_26540:
[----:B------:R-:W-:Y:S05]  /*17f0*/  BSYNC B1 ;  /* 0x0000000000017941 */ /* 0x000fea0003800000 */
.L_x_26538:
[----:B------:R-:W-:Y:S04]  /*1800*/  BSSY B1, `(.L_x_26541) ;  /* 0x000000b000017945 */ /* 0x000fe80003800000 */
[----:B------:R-:W-:Y:S05]  /*1810*/  @P3 BRA `(.L_x_26542) ;  /* 0x0000000000103947 */ /* 0x000fea0003800000 */
[----:B------:R-:W-:Y:S01]  /*1820*/  HFMA2.MMA R11, -RZ, RZ, 0, 0 ;  /* 0x00000000ff0b7435 */ /* 0x000fe200000001ff */
[----:B------:R-:W-:Y:S10]  /*1830*/  @!P2 BRA `(.L_x_26543) ;  /* 0x00000000001ca947 */ /* 0x000ff40003800000 */
[----:B-----5:R-:W-:Y:S01]  /*1840*/  HADD2.F32 R11, -RZ, R192.H1_H1 ;  /* 0x300000c0ff0b7230 */ /* 0x020fe20000004100 */
[----:B------:R-:W-:Y:S06]  /*1850*/  BRA `(.L_x_26543) ;  /* 0x0000000000147947 */ /* 0x000fec0003800000 */
.L_x_26542:
[----:B-----5:R-:W-:-:S05]  /*1860*/  HADD2.F32 R5, -RZ, R188.H1_H1 ;  /* 0x300000bcff057230 */ /* 0x020fca0000004100 */
[----:B------:R-:W-:-:S04]  /*1870*/  FMUL.FTZ R6, R5, UR8 ;  /* 0x0000000805067c20 */ /* 0x000fc80008410000 */
[----:B------:R-:W-:Y:S01]  /*1880*/  FMUL.FTZ R11, R65, R6 ;  /* 0x00000006410b7220 */ /* 0x000fe20000410000 */
[----:B------:R-:W-:-:S05]  /*1890*/  @P2 HADD2.F32 R6, -RZ, R192.H1_H1 ;  /* 0x300000c0ff062230 */ /* 0x000fca0000004100 */
[----:B------:R-:W-:-:S07]  /*18a0*/  @P2 FADD.FTZ R11, R6, R11 ;  /* 0x0000000b060b2221 */ /* 0x000fce0000010000 */
.L_x_26543:
[----:B------:R-:W-:Y:S05]  /*18b0*/  BSYNC B1 ;  /* 0x0000000000017941 */ /* 0x000fea0003800000 */
.L_x_26541:
[----:B------:R-:W-:Y:S04]  /*18c0*/  BSSY B1, `(.L_x_26544) ;  /* 0x000000b000017945 */ /* 0x000fe80003800000 */
[----:B------:R-:W-:Y:S05]  /*18d0*/  @P3 BRA `(.L_x_26545) ;  /* 0x0000000000103947 */ /* 0x000fea0003800000 */
[----:B------:R-:W-:Y:S01]  /*18e0*/  MOV R10, RZ ;  /* 0x000000ff000a7202 */ /* 0x000fe20000000f00 */
[----:B------:R-:W-:Y:S06]  /*18f0*/  @!P2 BRA `(.L_x_26546) ;  /* 0x00000000001ca947 */ /* 0x000fec0003800000 */
[----:B-----5:R-:W-:Y:S01]  /*1900*/  HADD2.F32 R10, -RZ, R193.H0_H0 ;  /* 0x200000c1ff0a7230 */ /* 0x020fe20000004100 */
[----:B------:R-:W-:Y:S06]  /*1910*/  BRA `(.L_x_26546) ;  /* 0x0000000000147947 */ /* 0x000fec0003800000 */
.L_x_26545:
[----:B-----5:R-:W-:-:S05]  /*1920*/  HADD2.F32 R5, -RZ, R189.H0_H0 ;  /* 0x200000bdff057230 */ /* 0x020fca0000004100 */
[----:B------:R-:W-:-:S04]  /*1930*/  FMUL.FTZ R5, R5, UR8 ;  /* 0x0000000805057c20 */ /* 0x000fc80008410000 */
[----:B------:R-:W-:Y:S01]  /*1940*/  FMUL.FTZ R10, R66, R5 ;  /* 0x00000005420a7220 */ /* 0x000fe20000410000 */
[----:B------:R-:W-:-:S05]  /*1950*/  @P2 HADD2.F32 R5, -RZ, R193.H0_H0 ;  /* 0x200000c1ff052230 */ /* 0x000fca0000004100 */
[----:B------:R-:W-:-:S07]  /*1960*/  @P2 FADD.FTZ R10, R5, R10 ;  /* 0x0000000a050a2221 */ /* 0x000fce0000010000 */
.L_x_26546:
[----:B------:R-:W-:Y:S05]  /*1970*/  BSYNC B1 ;  /* 0x0000000000017941 */ /* 0x000fea0003800000 */
.L_x_26544:
[----:B------:R-:W-:Y:S04]  /*1980*/  BSSY B1, `(.L_x_26547) ;  /* 0x000000b000017945 */ /* 0x000fe80003800000 */
[----:B------:R-:W-:Y:S05]  /*1990*/  @P3 BRA `(.L_x_26548) ;  /* 0x0000000000103947 */ /* 0x000fea0003800000 */
[----:B------:R-:W-:Y:S01]  /*19a0*/  HFMA2.MMA R9, -RZ, RZ, 0, 0 ;  /* 0x00000000ff097435 */ /* 0x000fe200000001ff */
[----:B------:R-:W-:Y:S10]  /*19b0*/  @!P2 BRA `(.L_x_26549) ;  /* 0x00000000001ca947 */ /* 0x000ff40003800000 */
[----:B-----5:R-:W-:Y:S01]  /*19c0*/  HADD2.F32 R9, -RZ, R193.H1_H1 ;  /* 0x300000c1ff097230 */ /* 0x020fe20000004100 */
[----:B------:R-:W-:Y:S06]  /*19d0*/  BRA `(.L_x_26549) ;  /* 0x0000000000147947 */ /* 0x000fec0003800000 */
.L_x_26548:
[----:B-----5:R-:W-:-:S05]  /*19e0*/  HADD2.F32 R5, -RZ, R189.H1_H1 ;  /* 0x300000bdff057230 */ /* 0x020fca0000004100 */
[----:B------:R-:W-:-:S04]  /*19f0*/  FMUL.FTZ R6, R5, UR8 ;  /* 0x0000000805067c20 */ /* 0x000fc80008410000 */
[----:B------:R-:W-:Y:S01]  /*1a00*/  FMUL.FTZ R9, R67, R6 ;  /* 0x0000000643097220 */ /* 0x000fe20000410000 */
[----:B------:R-:W-:-:S05]  /*1a10*/  @P2 HADD2.F32 R6, -RZ, R193.H1_H1 ;  /* 0x300000c1ff062230 */ /* 0x000fca0000004100 */
[----:B------:R-:W-:-:S07]  /*1a20*/  @P2 FADD.FTZ R9, R6, R9 ;  /* 0x0000000906092221 */ /* 0x000fce0000010000 */
.L_x_26549:
[----:B------:R-:W-:Y:S05]  /*1a30*/  BSYNC B1 ;  /* 0x0000000000017941 */ /* 0x000fea0003800000 */
.L_x_26547:
[----:B------:R-:W-:Y:S04]  /*1a40*/  BSSY B1, `(.L_x_26550) ;  /* 0x000000b000017945 */ /* 0x000fe80003800000 */
[----:B------:R-:W-:Y:S05]  /*1a50*/  @P3 BRA `(.L_x_26551) ;  /* 0x0000000000103947 */ /* 0x000fea0003800000 */
[----:B------:R-:W-:Y:S01]  /*1a60*/  MOV R8, RZ ;  /* 0x000000ff00087202 */ /* 0x000fe20000000f00 */
[----:B------:R-:W-:Y:S06]  /*1a70*/  @!P2 BRA `(.L_x_26552) ;  /* 0x00000000001ca947 */ /* 0x000fec0003800000 */
[----:B-----5:R-:W-:Y:S01]  /*1a80*/  HADD2.F32 R8, -RZ, R194.H0_H0 ;  /* 0x200000c2ff087230 */ /* 0x020fe20000004100 */
[----:B------:R-:W-:Y:S06]  /*1a90*/  BRA `(.L_x_26552) ;  /* 0x0000000000147947 */ /* 0x000fec0003800000 */
.L_x_26551:
[----:B-----5:R-:W-:-:S05]  /*1aa0*/  HADD2.F32 R5, -RZ, R190.H0_H0 ;  /* 0x200000beff057230 */ /* 0x020fca0000004100 */
[----:B------:R-:W-:-:S04]  /*1ab0*/  FMUL.FTZ R5, R5, UR8 ;  /* 0x0000000805057c20 */ /* 0x000fc80008410000 */
[----:B------:R-:W-:Y:S01]  /*1ac0*/  FMUL.FTZ R8, R60, R5 ;  /* 0x000000053c087220 */ /* 0x000fe20000410000 */
[----:B------:R-:W-:-:S05]  /*1ad0*/  @P2 HADD2.F32 R5, -RZ, R194.H0_H0 ;  /* 0x200000c2ff052230 */ /* 0x000fca0000004100 */
[----:B------:R-:W-:-:S07]  /*1ae0*/  @P2 FADD.FTZ R8, R5, R8 ;  /* 0x0000000805082221 */ /* 0x000fce0000010000 */
.L_x_26552:
[----:B------:R-:W-:Y:S05]  /*1af0*/  BSYNC B1 ;  /* 0x0000000000017941 */ /* 0x000fea0003800000 */
.L_x_26550:
[----:B------:R-:W-:Y:S04]  /*1b00*/  BSSY B1, `(.L_x_26553) ;  /* 0x000000b000017945 */ /* 0x000fe80003800000 */
[----:B------:R-:W-:Y:S05]  /*1b10*/  @P3 BRA `(.L_x_26554) ;  /* 0x0000000000103947 */ /* 0x000fea0003800000 */
[----:B------:R-:W-:Y:S01]  /*1b20*/  HFMA2.MMA R7, -RZ, RZ, 0, 0 ;  /* 0x00000000ff077435 */ /* 0x000fe200000001ff */
[----:B------:R-:W-:Y:S10]  /*1b30*/  @!P2 BRA `(.L_x_26555) ;  /* 0x00000000001ca947 */ /* 0x000ff40003800000 */
[----:B-----5:R-:W-:Y:S01]  /*1b40*/  HADD2.F32 R7, -RZ, R194.H1_H1 ;  /* 0x300000c2ff077230 */ /* 0x020fe20000004100 */
[----:B------:R-:W-:Y:S06]  /*1b50*/  BRA `(.L_x_26555) ;  /* 0x0000000000147947 */ /* 0x000fec0003800000 */
.L_x_26554:
[----:B-----5:R-:W-:-:S05]  /*1b60*/  HADD2.F32 R5, -RZ, R190.H1_H1 ;  /* 0x300000beff057230 */ /* 0x020fca0000004100 */
[----:B------:R-:W-:-:S04]  /*1b70*/  FMUL.FTZ R6, R5, UR8 ;  /* 0x0000000805067c20 */ /* 0x000fc80008410000 */
[----:B------:R-:W-:Y:S01]  /*1b80*/  FMUL.FTZ R7, R61, R6 ;  /* 0x000000063d077220 */ /* 0x000fe20000410000 */
[----:B------:R-:W-:-:S05]  /*1b90*/  @P2 HADD2.F32 R6, -RZ, R194.H1_H1 ;  /* 0x300000c2ff062230 */ /* 0x000fca0000004100 */
[----:B------:R-:W-:-:S07]  /*1ba0*/  @P2 FADD.FTZ R7, R6, R7 ;  /* 0x0000000706072221 */ /* 0x000fce0000010000 */
.L_x_26555:
[----:B------:R-:W-:Y:S05]  /*1bb0*/  BSYNC B1 ;  /* 0x0000000000017941 */ /* 0x000fea0003800000 */
.L_x_26553:
[----:B------:R-:W-:Y:S04]  /*1bc0*/  BSSY B1, `(.L_x_26556) ;  /* 0x000000b000017945 */ /* 0x000fe80003800000 */
[----:B------:R-:W-:Y:S05]  /*1bd0*/  @P3 BRA `(.L_x_26557) ;  /* 0x0000000000103947 */ /* 0x000fea0003800000 */
[----:B------:R-:W-:Y:S01]  /*1be0*/  MOV R6, RZ ;  /* 0x000000ff00067202 */ /* 0x000fe20000000f00 */
[----:B------:R-:W-:Y:S06]  /*1bf0*/  @!P2 BRA `(.L_x_26558) ;  /* 0x00000000001ca947 */ /* 0x000fec0003800000 */
[----:B-----5:R-:W-:Y:S01]  /*1c00*/  HADD2.F32 R6, -RZ, R195.H0_H0 ;  /* 0x200000c3ff067230 */ /* 0x020fe20000004100 */
[----:B------:R-:W-:Y:S06]  /*1c10*/  BRA `(.L_x_26558) ;  /* 0x0000000000147947 */ /* 0x000fec0003800000 */
.L_x_26557:
[----:B-----5:R-:W-:-:S05]  /*1c20*/  HADD2.F32 R5, -RZ, R191.H0_H0 ;  /* 0x200000bfff057230 */ /* 0x020fca0000004100 */
[----:B------:R-:W-:-:S04]  /*1c30*/  FMUL.FTZ R5, R5, UR8 ;  /* 0x0000000805057c20 */ /* 0x000fc80008410000 */
[----:B------:R-:W-:Y:S01]  /*1c40*/  FMUL.FTZ R6, R62, R5 ;  /* 0x000000053e067220 */ /* 0x000fe20000410000 */
[----:B------:R-:W-:-:S05]  /*1c50*/  @P2 HADD2.F32 R5, -RZ, R195.H0_H0 ;  /* 0x200000c3ff052230 */ /* 0x000fca0000004100 */
[----:B------:R-:W-:-:S07]  /*1c60*/  @P2 FADD.FTZ R6, R5, R6 ;  /* 0x0000000605062221 */ /* 0x000fce0000010000 */
.L_x_26558:
[----:B------:R-:W-:Y:S05]  /*1c70*/  BSYNC B1 ;  /* 0x0000000000017941 */ /* 0x000fea0003800000 */
.L_x_26556:
[----:B------:R-:W-:Y:S04]  /*1c80*/  BSSY B1, `(.L_x_26559) ;  /* 0x000000b000017945 */ /* 0x000fe80003800000 */
[----:B------:R-:W-:Y:S05]  /*1c90*/  @P3 BRA `(.L_x_26560) ;  /* 0x0000000000103947 */ /* 0x000fea0003800000 */
[----:B------:R-:W-:Y:S01]  /*1ca0*/  HFMA2.MMA R5, -RZ, RZ, 0, 0 ;  /* 0x00000000ff057435 */ /* 0x000fe200000001ff */
[----:B------:R-:W-:Y:S10]  /*1cb0*/  @!P2 BRA `(.L_x_26561) ;  /* 0x00000000001ca947 */ /* 0x000ff40003800000 */
[----:B-----5:R-:W-:Y:S01]  /*1cc0*/  HADD2.F32 R5, -RZ, R195.H1_H1 ;  /* 0x300000c3ff057230 */ /* 0x020fe20000004100 */
[----:B------:R-:W-:Y:S06]  /*1cd0*/  BRA `(.L_x_26561) ;  /* 0x0000000000147947 */ /* 0x000fec0003800000 */
.L_x_26560:
[----:B-----5:R-:W-:-:S05]  /*1ce0*/  HADD2.F32 R5, -RZ, R191.H1_H1 ;  /* 0x300000bfff057230 */ /* 0x020fca0000004100 */
[----:B--2---:R-:W-:-:S04]  /*1cf0*/  FMUL.FTZ R196, R5, UR8 ;  /* 0x0000000805c47c20 */ /* 0x004fc80008410000 */
[----:B------:R-:W-:Y:S01]  /*1d00*/  FMUL.FTZ R5, R63, R196 ;  /* 0x000000c43f057220 */ /* 0x000fe20000410000 */
[----:B------:R-:W-:-:S05]  /*1d10*/  @P2 HADD2.F32 R196, -RZ, R195.H1_H1 ;  /* 0x300000c3ffc42230 */ /* 0x000fca0000004100 */
[----:B------:R-:W-:-:S07]  /*1d20*/  @P2 FADD.FTZ R5, R196, R5 ;  /* 0x00000005c4052221 */ /* 0x000fce0000010000 */
.L_x_26561:
[----:B------:R-:W-:Y:S05]  /*1d30*/  BSYNC B1 ;  /* 0x0000000000017941 */ /* 0x000fea0003800000 */
.L_x_26559:
[----:B--2---:R-:W2:Y:S01]  /*1d40*/  LDC.64 R250, c[0x0][0x238] ;  /* 0x00008e00fffa7b82 */ /* 0x004ea20000000a00 */
        /* <DEDUP_REMOVED lines=8> */
.L_x_26537:
[----:B------:R-:W-:Y:S05]  /*1dd0*/  BSYNC B0 ;  /* 0x0000000000007941 */ /* 0x000fea0003800000 */
.L_x_26536:
        /* <DEDUP_REMOVED lines=18> */
.L_x_26565:
[----:B-----5:R-:W-:-:S05]  /*1f00*/  HADD2.F32 R0, -RZ, R188.H0_H0 ;  /* 0x200000bcff007230 */ /* 0x020fca0000004100 */
[----:B------:R-:W-:-:S04]  /*1f10*/  FMUL.FTZ R3, R0, UR8 ;  /* 0x0000000800037c20 */ /* 0x000fc80008410000 */
[----:B------:R-:W-:Y:S01]  /*1f20*/  FMUL.FTZ R4, R88, R3 ;  /* 0x0000000358047220 */ /* 0x000fe20000410000 */
[----:B------:R-:W-:-:S05]  /*1f30*/  @P2 HADD2.F32 R3, -RZ, R192.H0_H0 ;  /* 0x200000c0ff032230 */ /* 0x000fca0000004100 */
[----:B------:R-:W-:-:S07]  /*1f40*/  @P2 FADD.FTZ R4, R3, R4 ;  /* 0x0000000403042221 */ /* 0x000fce0000010000 */
.L_x_26566:
[----:B------:R-:W-:Y:S05]  /*1f50*/  BSYNC B1 ;  /* 0x0000000000017941 */ /* 0x000fea0003800000 */
.L_x_26564:
[----:B------:R-:W-:Y:S04]  /*1f60*/  BSSY B1, `(.L_x_26567) ;  /* 0x000000b000017945 */ /* 0x000fe80003800000 */
[----:B------:R-:W-:Y:S05]  /*1f70*/  @P3 BRA `(.L_x_26568) ;  /* 0x0000000000103947 */ /* 0x000fea0003800000 */
[----:B------:R-:W-:Y:S01]  /*1f80*/  HFMA2.MMA R3, -RZ, RZ, 0, 0 ;  /* 0x00000000ff037435 */ /* 0x000fe200000001ff */
[----:B------:R-:W-:Y:S10]  /*1f90*/  @!P2 BRA `(.L_x_26569) ;  /* 0x00000000001ca947 */ /* 0x000ff40003800000 */
[----:B-----5:R-:W-:Y:S01]  /*1fa0*/  HADD2.F32 R3, -RZ, R192.H1_H1 ;  /* 0x300000c0ff037230 */ /* 0x020fe20000004100 */
[----:B------:R-:W-:Y:S06]  /*1fb0*/  BRA `(.L_x_26569) ;  /* 0x0000000000147947 */ /* 0x000fec0003800000 */
.L_x_26568:
[----:B-----5:R-:W-:-:S05]  /*1fc0*/  HADD2.F32 R0, -RZ, R188.H1_H1 ;  /* 0x300000bcff007230 */ /* 0x020fca0000004100 */
[----:B------:R-:W-:-:S04]  /*1fd0*/  FMUL.FTZ R0, R0, UR8 ;  /* 0x0000000800007c20 */ /* 0x000fc80008410000 */
[----:B------:R-:W-:Y:S01]  /*1fe0*/  FMUL.FTZ R3, R89, R0 ;  /* 0x0000000059037220 */ /* 0x000fe20000410000 */
[----:B------:R-:W-:-:S05]  /*1ff0*/  @P2 HADD2.F32 R0, -RZ, R192.H1_H1 ;  /* 0x300000c0ff002230 */ /* 0x000fca0000004100 */
[----:B------:R-:W-:-:S07]  /*2000*/  @P2 FADD.FTZ R3, R0, R3 ;  /* 0x0000000300032221 */ /* 0x000fce0000010000 */
.L_x_26569:
[----:B------:R-:W-:Y:S05]  /*2010*/  BSYNC B1 ;  /* 0x0000000000017941 */ /* 0x000fea0003800000 */
.L_x_26567:
[----:B------:R-:W-:Y:S04]  /*2020*/  BSSY B1, `(.L_x_26570) ;  /* 0x000000b000017945 */ /* 0x000fe80003800000 */
[----:B------:R-:W-:Y:S05]  /*2030*/  @P3 BRA `(.L_x_26571) ;  /* 0x0000000000103947 */ /* 0x000fea0003800000 */
[----:B------:R-:W-:Y:S01]  /*2040*/  MOV R2, RZ ;  /* 0x000000ff00027202 */ /* 0x000fe20000000f00 */
[----:B------:R-:W-:Y:S06]  /*2050*/  @!P2 BRA `(.L_x_26572) ;  /* 0x00000000001ca947 */ /* 0x000fec0003800000 */
[----:B-----5:R-:W-:Y:S01]  /*2060*/  HADD2.F32 R2, -RZ, R193.H0_H0 ;  /* 0x200000c1ff027230 */ /* 0x020fe20000004100 */
[----:B------:R-:W-:Y:S06]  /*2070*/  BRA `(.L_x_26572) ;  /* 0x0000000000147947 */ /* 0x000fec0003800000 */
.L_x_26571:
[----:B-----5:R-:W-:-:S05]  /*2080*/  HADD2.F32 R0, -RZ, R189.H0_H0 ;  /* 0x200000bdff007230 */ /* 0x020fca0000004100 */
[----:B------:R-:W-:-:S04]  /*2090*/  FMUL.FTZ R197, R0, UR8 ;  /* 0x0000000800c57c20 */ /* 0x000fc80008410000 */
[----:B------:R-:W-:Y:S01]  /*20a0*/  FMUL.FTZ R2, R90, R197 ;  /* 0x000000c55a027220 */ /* 0x000fe20000410000 */
[----:B------:R-:W-:-:S05]  /*20b0*/  @P2 HADD2.F32 R197, -RZ, R193.H0_H0 ;  /* 0x200000c1ffc52230 */ /* 0x000fca0000004100 */
[----:B------:R-:W-:-:S07]  /*20c0*/  @P2 FADD.FTZ R2, R197, R2 ;  /* 0x00000002c5022221 */ /* 0x000fce0000010000 */
.L_x_26572:
[----:B------:R-:W-:Y:S05]  /*20d0*/  BSYNC B1 ;  /* 0x0000000000017941 */ /* 0x000fea0003800000 */
.L_x_26570:
[----:B------:R-:W-:Y:S04]  /*20e0*/  BSSY B1, `(.L_x_26573) ;  /* 0x000000b000017945 */ /* 0x000fe80003800000 */
[----:B------:R-:W-:Y:S05]  /*20f0*/  @P3 BRA `(.L_x_26574) ;  /* 0x0000000000103947 */ /* 0x000fea0003800000 */
[----:B------:R-:W-:Y:S01]  /*2100*/  HFMA2.MMA R0, -RZ, RZ, 0, 0 ;  /* 0x00000000ff007435 */ /* 0x000fe200000001ff */
[----:B------:R-:W-:Y:S10]  /*2110*/  @!P2 BRA `(.L_x_26575) ;  /* 0x00000000001ca947 */ /* 0x000ff40003800000 */
[----:B-----5:R-:W-:Y:S01]  /*2120*/  HADD2.F32 R0, -RZ, R193.H1_H1 ;  /* 0x300000c1ff007230 */ /* 0x020fe20000004100 */
[----:B------:R-:W-:Y:S06]  /*2130*/  BRA `(.L_x_26575) ;  /* 0x0000000000147947 */ /* 0x000fec0003800000 */
.L_x_26574:
[----:B-----5:R-:W-:Y:S02]  /*2140*/  HADD2.F32 R0, -RZ, R189.H1_H1 ;  /* 0x300000bdff007230 */ /* 0x020fe40000004100 */
[----:B------:R-:W-:-:S03]  /*2150*/  @P2 HADD2.F32 R197, -RZ, R193.H1_H1 ;  /* 0x300000c1ffc52230 */ /* 0x000fc60000004100 */
[----:B------:R-:W-:-:S04]  /*2160*/  FMUL.FTZ R0, R0, UR8 ;  /* 0x0000000800007c20 */ /* 0x000fc80008410000 */
[----:B------:R-:W-:-:S04]  /*2170*/  FMUL.FTZ R0, R91, R0 ;  /* 0x000000005b007220 */ /* 0x000fc80000410000 */
[----:B------:R-:W-:-:S07]  /*2180*/  @P2 FADD.FTZ R0, R197, R0 ;  /* 0x00000000c5002221 */ /* 0x000fce0000010000 */
.L_x_26575:
[----:B------:R-:W-:Y:S05]  /*2190*/  BSYNC B1 ;  /* 0x0000000000017941 */ /* 0x000fea0003800000 */
.L_x_26573:
[----:B------:R-:W-:Y:S04]  /*21a0*/  BSSY B1, `(.L_x_26576) ;  /* 0x000000b000017945 */ /* 0x000fe80003800000 */
[----:B------:R-:W-:Y:S05]  /*21b0*/  @P3 BRA `(.L_x_26577) ;  /* 0x0000000000103947 */ /* 0x000fea0003800000 */
[----:B------:R-:W-:Y:S01]  /*21c0*/  MOV R201, RZ ;  /* 0x000000ff00c97202 */ /* 0x000fe20000000f00 */
[----:B------:R-:W-:Y:S06]  /*21d0*/  @!P2 BRA `(.L_x_26578) ;  /* 0x00000000001ca947 */ /* 0x000fec0003800000 */
[----:B-----5:R-:W-:Y:S01]  /*21e0*/  HADD2.F32 R201, -RZ, R194.H0_H0 ;  /* 0x200000c2ffc97230 */ /* 0x020fe20000004100 */
[----:B------:R-:W-:Y:S06]  /*21f0*/  BRA `(.L_x_26578) ;  /* 0x0000000000147947 */ /* 0x000fec0003800000 */
.L_x_26577:
[----:B-----5:R-:W-:-:S05]  /*2200*/  HADD2.F32 R196, -RZ, R190.H0_H0 ;  /* 0x200000beffc47230 */ /* 0x020fca0000004100 */
[----:B------:R-:W-:Y:S01]  /*2210*/  FMUL.FTZ R201, R196, UR8 ;  /* 0x00000008c4c97c20 */ /* 0x000fe20008410000 */
[----:B------:R-:W-:-:S03]  /*2220*/  @P2 HADD2.F32 R196, -RZ, R194.H0_H0 ;  /* 0x200000c2ffc42230 */ /* 0x000fc60000004100 */
[----:B------:R-:W-:-:S04]  /*2230*/  FMUL.FTZ R201, R84, R201 ;  /* 0x000000c954c97220 */ /* 0x000fc80000410000 */
[----:B------:R-:W-:-:S07]  /*2240*/  @P2 FADD.FTZ R201, R196, R201 ;  /* 0x000000c9c4c92221 */ /* 0x000fce0000010000 */
.L_x_26578:
[----:B------:R-:W-:Y:S05]  /*2250*/  BSYNC B1 ;  /* 0x0000000000017941 */ /* 0x000fea0003800000 */
.L_x_26576:
[----:B------:R-:W-:Y:S04]  /*2260*/  BSSY B1, `(.L_x_26579) ;  /* 0x000000b000017945 */ /* 0x000fe80003800000 */
[----:B------:R-:W-:Y:S05]  /*2270*/  @P3 BRA `(.L_x_26580) ;  /* 0x0000000000103947 */ /* 0x000fea0003800000 */
[----:B------:R-:W-:Y:S01]  /*2280*/  HFMA2.MMA R202, -RZ, RZ, 0, 0 ;  /* 0x00000000ffca7435 */ /* 0x000fe200000001ff */
[----:B------:R-:W-:Y:S10]  /*2290*/  @!P2 BRA `(.L_x_26581) ;  /* 0x00000000001ca947 */ /* 0x000ff40003800000 */
[----:B-----5:R-:W-:Y:S01]  /*22a0*/  HADD2.F32 R202, -RZ, R194.H1_H1 ;  /* 0x300000c2ffca7230 */ /* 0x020fe20000004100 */
[----:B------:R-:W-:Y:S06]  /*22b0*/  BRA `(.L_x_26581) ;  /* 0x0000000000147947 */ /* 0x000fec0003800000 */
.L_x_26580:
[----:B-----5:R-:W-:Y:S02]  /*22c0*/  HADD2.F32 R196, -RZ, R190.H1_H1 ;  /* 0x300000beffc47230 */ /* 0x020fe40000004100 */
[----:B------:R-:W-:-:S03]  /*22d0*/  @P2 HADD2.F32 R197, -RZ, R194.H1_H1 ;  /* 0x300000c2ffc52230 */ /* 0x000fc60000004100 */
[----:B------:R-:W-:-:S04]  /*22e0*/  FMUL.FTZ R196, R196, UR8 ;  /* 0x00000008c4c47c20 */ /* 0x000fc80008410000 */
[----:B------:R-:W-:-:S04]  /*22f0*/  FMUL.FTZ R202, R85, R196 ;  /* 0x000000c455ca7220 */ /* 0x000fc80000410000 */
[----:B------:R-:W-:-:S07]  /*2300*/  @P2 FADD.FTZ R202, R197, R202 ;  /* 0x000000cac5ca2221 */ /* 0x000fce0000010000 */
.L_x_26581:
[----:B------:R-:W-:Y:S05]  /*2310*/  BSYNC B1 ;  /* 0x0000000000017941 */ /* 0x000fea0003800000 */
.L_x_26579:
[----:B------:R-:W-:Y:S04]  /*2320*/  BSSY B1, `(.L_x_26582) ;  /* 0x000000b000017945 */ /* 0x000fe80003800000 */
[----:B------:R-:W-:Y:S05]  /*2330*/  @P3 BRA `(.L_x_26583) ;  /* 0x0000000000103947 */ /* 0x000fea0003800000 */
[----:B------:R-:W-:Y:S01]  /*2340*/  MOV R203, RZ ;  /* 0x000000ff00cb7202 */ /* 0x000fe20000000f00 */
[----:B------:R-:W-:Y:S06]  /*2350*/  @!P2 BRA `(.L_x_26584) ;  /* 0x00000000001ca947 */ /* 0x000fec0003800000 */
[----:B-----5:R-:W-:Y:S01]  /*2360*/  HADD2.F32 R203, -RZ, R195.H0_H0 ;  /* 0x200000c3ffcb7230 */ /* 0x020fe20000004100 */
[----:B------:R-:W-:Y:S06]  /*2370*/  BRA `(.L_x_26584) ;  /* 0x0000000000147947 */ /* 0x000fec0003800000 */
.L_x_26583:
[----:B-----5:R-:W-:-:S05]  /*2380*/  HADD2.F32 R196, -RZ, R191.H0_H0 ;  /* 0x200000bfffc47230 */ /* 0x020fca0000004100 */
[----:B------:R-:W-:Y:S01]  /*2390*/  FMUL.FTZ R203, R196, UR8 ;  /* 0x00000008c4cb7c20 */ /* 0x000fe20008410000 */
[----:B------:R-:W-:-:S03]  /*23a0*/  @P2 HADD2.F32 R196, -RZ, R195.H0_H0 ;  /* 0x200000c3ffc42230 */ /* 0x000fc60000004100 */
[----:B------:R-:W-:-:S04]  /*23b0*/  FMUL.FTZ R203, R86, R203 ;  /* 0x000000cb56cb7220 */ /* 0x000fc80000410000 */
[----:B------:R-:W-:-:S07]  /*23c0*/  @P2 FADD.FTZ R203, R196, R203 ;  /* 0x000000cbc4cb2221 */ /* 0x000fce0000010000 */
.L_x_26584:
[----:B------:R-:W-:Y:S05]  /*23d0*/  BSYNC B1 ;  /* 0x0000000000017941 */ /* 0x000fea0003800000 */
.L_x_26582:
[----:B------:R-:W-:Y:S04]  /*23e0*/  BSSY B1, `(.L_x_26585) ;  /* 0x000000b000017945 */ /* 0x000fe80003800000 */
[----:B------:R-:W-:Y:S05]  /*23f0*/  @P3 BRA `(.L_x_26586) ;  /* 0x0000000000103947 */ /* 0x000fea0003800000 */
[----:B------:R-:W-:Y:S01]  /*2400*/  HFMA2.MMA R204, -RZ, RZ, 0, 0 ;  /* 0x00000000ffcc7435 */ /* 0x000fe200000001ff */
[----:B------:R-:W-:Y:S10]  /*2410*/  @!P2 BRA `(.L_x_26587) ;  /* 0x00000000001ca947 */ /* 0x000ff40003800000 */
[----:B-----5:R-:W-:Y:S01]  /*2420*/  HADD2.F32 R204, -RZ, R195.H1_H1 ;  /* 0x300000c3ffcc7230 */ /* 0x020fe20000004100 */
[----:B------:R-:W-:Y:S06]  /*2430*/  BRA `(.L_x_26587) ;  /* 0x0000000000147947 */ /* 0x000fec0003800000 */
.L_x_26586:
[----:B-----5:R-:W-:Y:S02]  /*2440*/  HADD2.F32 R196, -RZ, R191.H1_H1 ;  /* 0x300000bfffc47230 */ /* 0x020fe40000004100 */
[----:B------:R-:W-:-:S03]  /*2450*/  @P2 HADD2.F32 R197, -RZ, R195.H1_H1 ;  /* 0x300000c3ffc52230 */ /* 0x000fc60000004100 */
[----:B------:R-:W-:-:S04]  /*2460*/  FMUL.FTZ R196, R196, UR8 ;  /* 0x00000008c4c47c20 */ /* 0x000fc80008410000 */
[----:B------:R-:W-:-:S04]  /*2470*/  FMUL.FTZ R204, R87, R196 ;  /* 0x000000c457cc7220 */ /* 0x000fc80000410000 */
[----:B------:R-:W-:-:S07]  /*2480*/  @P2 FADD.FTZ R204, R197, R204 ;  /* 0x000000ccc5cc2221 */ /* 0x000fce0000010000 */
.L_x_26587:
[----:B------:R-:W-:Y:S05]  /*2490*/  BSYNC B1 ;  /* 0x0000000000017941 */ /* 0x000fea0003800000 */
.L_x_26585:
        /* <DEDUP_REMOVED lines=9> */
.L_x_26563:
[----:B------:R-:W-:Y:S05]  /*2530*/  BSYNC B0 ;  /* 0x0000000000007941 */ /* 0x000fea0003800000 */
.L_x_26562:
        /* <DEDUP_REMOVED lines=18> */
.L_x_26591:
[----:B-----5:R-:W-:-:S05]  /*2660*/  HADD2.F32 R196, -RZ, R188.H0_H0 ;  /* 0x200000bcffc47230 */ /* 0x020fca0000004100 */
[----:B------:R-:W-:Y:S01]  /*2670*/  FMUL.FTZ R205, R196, UR8 ;  /* 0x00000008c4cd7c20 */ /* 0x000fe20008410000 */
[----:B------:R-:W-:-:S03]  /*2680*/  @P2 HADD2.F32 R196, -RZ, R192.H0_H0 ;  /* 0x200000c0ffc42230 */ /* 0x000fc60000004100 */
[----:B------:R-:W-:-:S04]  /*2690*/  FMUL.FTZ R205, R112, R205 ;  /* 0x000000cd70cd7220 */ /* 0x000fc80000410000 */
[----:B------:R-:W-:-:S07]  /*26a0*/  @P2 FADD.FTZ R205, R196, R205 ;  /* 0x000000cdc4cd2221 */ /* 0x000fce0000010000 */
.L_x_26592:
[----:B------:R-:W-:Y:S05]  /*26b0*/  BSYNC B1 ;  /* 0x0000000000017941 */ /* 0x000fea0003800000 */
.L_x_26590:
[----:B------:R-:W-:Y:S04]  /*26c0*/  BSSY B1, `(.L_x_26593) ;  /* 0x000000b000017945 */ /* 0x000fe80003800000 */
[----:B------:R-:W-:Y:S05]  /*26d0*/  @P3 BRA `(.L_x_26594) ;  /* 0x0000000000103947 */ /* 0x000fea0003800000 */
[----:B------:R-:W-:Y:S01]  /*26e0*/  HFMA2.MMA R206, -RZ, RZ, 0, 0 ;  /* 0x00000000ffce7435 */ /* 0x000fe200000001ff */
[----:B------:R-:W-:Y:S10]  /*26f0*/  @!P2 BRA `(.L_x_26595) ;  /* 0x00000000001ca947 */ /* 0x000ff40003800000 */
[----:B-----5:R-:W-:Y:S01]  /*2700*/  HADD2.F32 R206, -RZ, R192.H1_H1 ;  /* 0x300000c0ffce7230 */ /* 0x020fe20000004100 */
[----:B------:R-:W-:Y:S06]  /*2710*/  BRA `(.L_x_26595) ;  /* 0x0000000000147947 */ /* 0x000fec0003800000 */
.L_x_26594:
[----:B-----5:R-:W-:Y:S02]  /*2720*/  HADD2.F32 R196, -RZ, R188.H1_H1 ;  /* 0x300000bcffc47230 */ /* 0x020fe40000004100 */
[----:B------:R-:W-:-:S03]  /*2730*/  @P2 HADD2.F32 R197, -RZ, R192.H1_H1 ;  /* 0x300000c0ffc52230 */ /* 0x000fc60000004100 */
[----:B------:R-:W-:-:S04]  /*2740*/  FMUL.FTZ R196, R196, UR8 ;  /* 0x00000008c4c47c20 */ /* 0x000fc80008410000 */
[----:B------:R-:W-:-:S04]  /*2750*/  FMUL.FTZ R206, R113, R196 ;  /* 0x000000c471ce7220 */ /* 0x000fc80000410000 */
[----:B------:R-:W-:-:S07]  /*2760*/  @P2 FADD.FTZ R206, R197, R206 ;  /* 0x000000cec5ce2221 */ /* 0x000fce0000010000 */
.L_x_26595:
[----:B------:R-:W-:Y:S05]  /*2770*/  BSYNC B1 ;  /* 0x0000000000017941 */ /* 0x000fea0003800000 */
.L_x_26593:
[----:B------:R-:W-:Y:S04]  /*2780*/  BSSY B1, `(.L_x_26596) ;  /* 0x000000b000017945 */ /* 0x000fe80003800000 */
[----:B------:R-:W-:Y:S05]  /*2790*/  @P3 BRA `(.L_x_26597) ;  /* 0x0000000000103947 */ /* 0x000fea0003800000 */
[----:B------:R-:W-:Y:S01]  /*27a0*/  MOV R207, RZ ;  /* 0x000000ff00cf7202 */ /* 0x000fe20000000f00 */
[----:B------:R-:W-:Y:S06]  /*27b0*/  @!P2 BRA `(.L_x_26598) ;  /* 0x00000000001ca947 */ /* 0x000fec0003800000 */
[----:B-----5:R-:W-:Y:S01]  /*27c0*/  HADD2.F32 R207, -RZ, R193.H0_H0 ;  /* 0x200000c1ffcf7230 */ /* 0x020fe20000004100 */
[----:B------:R-:W-:Y:S06]  /*27d0*/  BRA `(.L_x_26598) ;  /* 0x0000000000147947 */ /* 0x000fec0003800000 */
.L_x_26597:
[----:B-----5:R-:W-:-:S05]  /*27e0*/  HADD2.F32 R196, -RZ, R189.H0_H0 ;  /* 0x200000bdffc47230 */ /* 0x020fca0000004100 */
[----:B------:R-:W-:Y:S01]  /*27f0*/  FMUL.FTZ R207, R196, UR8 ;  /* 0x00000008c4cf7c20 */ /* 0x000fe20008410000 */
[----:B------:R-:W-:-:S03]  /*2800*/  @P2 HADD2.F32 R196, -RZ, R193.H0_H0 ;  /* 0x200000c1ffc42230 */ /* 0x000fc60000004100 */
[----:B------:R-:W-:-:S04]  /*2810*/  FMUL.FTZ R207, R114, R207 ;  /* 0x000000cf72cf7220 */ /* 0x000fc80000410000 */
[----:B------:R-:W-:-:S07]  /*2820*/  @P2 FADD.FTZ R207, R196, R207 ;  /* 0x000000cfc4cf2221 */ /* 0x000fce0000010000 */
.L_x_26598:
[----:B------:R-:W-:Y:S05]  /*2830*/  BSYNC B1 ;  /* 0x0000000000017941 */ /* 0x000fea0003800000 */
.L_x_26596:
[----:B------:R-:W-:Y:S04]  /*2840*/  BSSY B1, `(.L_x_26599) ;  /* 0x000000b000017945 */ /* 0x000fe80003800000 */
[----:B------:R-:W-:Y:S05]  /*2850*/  @P3 BRA `(.L_x_26600) ;  /* 0x0000000000103947 */ /* 0x000fea0003800000 */
[----:B------:R-:W-:Y:S01]  /*2860*/  HFMA2.MMA R208, -RZ, RZ, 0, 0 ;  /* 0x00000000ffd07435 */ /* 0x000fe200000001ff */
[----:B------:R-:W-:Y:S10]  /*2870*/  @!P2 BRA `(.L_x_26601) ;  /* 0x00000000001ca947 */ /* 0x000ff40003800000 */
[----:B-----5:R-:W-:Y:S01]  /*2880*/  HADD2.F32 R208, -RZ, R193.H1_H1 ;  /* 0x300000c1ffd07230 */ /* 0x020fe20000004100 */
[----:B------:R-:W-:Y:S06]  /*2890*/  BRA `(.L_x_26601) ;  /* 0x0000000000147947 */ /* 0x000fec0003800000 */
.L_x_26600:
[----:B-----5:R-:W-:Y:S02]  /*28a0*/  HADD2.F32 R196, -RZ, R189.H1_H1 ;  /* 0x300000bdffc47230 */ /* 0x020fe40000004100 */
[----:B------:R-:W-:-:S03]  /*28b0*/  @P2 HADD2.F32 R197, -RZ, R193.H1_H1 ;  /* 0x300000c1ffc52230 */ /* 0x000fc60000004100 */
[----:B------:R-:W-:-:S04]  /*28c0*/  FMUL.FTZ R196, R196, UR8 ;  /* 0x00000008c4c47c20 */ /* 0x000fc80008410000 */
[----:B------:R-:W-:-:S04]  /*28d0*/  FMUL.FTZ R208, R115, R196 ;  /* 0x000000c473d07220 */ /* 0x000fc80000410000 */
[----:B------:R-:W-:-:S07]  /*28e0*/  @P2 FADD.FTZ R208, R197, R208 ;  /* 0x000000d0c5d02221 */ /* 0x000fce0000010000 */
.L_x_26601:
[----:B------:R-:W-:Y:S05]  /*28f0*/  BSYNC B1 ;  /* 0x0000000000017941 */ /* 0x000fea0003800000 */
.L_x_26599:
[----:B------:R-:W-:Y:S04]  /*2900*/  BSSY B1, `(.L_x_26602) ;  /* 0x000000b000017945 */ /* 0x000fe80003800000 */
[----:B------:R-:W-:Y:S05]  /*2910*/  @P3 BRA `(.L_x_26603) ;  /* 0x0000000000103947 */ /* 0x000fea0003800000 */
[----:B------:R-:W-:Y:S01]  /*2920*/  MOV R209, RZ ;  /* 0x000000ff00d17202 */ /* 0x000fe20000000f00 */
[----:B------:R-:W-:Y:S06]  /*2930*/  @!P2 BRA `(.L_x_26604) ;  /* 0x00000000001ca947 */ /* 0x000fec0003800000 */
[----:B-----5:R-:W-:Y:S01]  /*2940*/  HADD2.F32 R209, -RZ, R194.H0_H0 ;  /* 0x200000c2ffd17230 */ /* 0x020fe20000004100 */
[----:B------:R-:W-:Y:S06]  /*2950*/  BRA `(.L_x_26604) ;  /* 0x0000000000147947 */ /* 0x000fec0003800000 */
.L_x_26603:
[----:B-----5:R-:W-:-:S05]  /*2960*/  HADD2.F32 R196, -RZ, R190.H0_H0 ;  /* 0x200000beffc47230 */ /* 0x020fca0000004100 */
[----:B------:R-:W-:Y:S01]  /*2970*/  FMUL.FTZ R209, R196, UR8 ;  /* 0x00000008c4d17c20 */ /* 0x000fe20008410000 */
[----:B------:R-:W-:-:S03]  /*2980*/  @P2 HADD2.F32 R196, -RZ, R194.H0_H0 ;  /* 0x200000c2ffc42230 */ /* 0x000fc60000004100 */
[----:B------:R-:W-:-:S04]  /*2990*/  FMUL.FTZ R209, R108, R209 ;  /* 0x000000d16cd17220 */ /* 0x000fc80000410000 */
[----:B------:R-:W-:-:S07]  /*29a0*/  @P2 FADD.FTZ R209, R196, R209 ;  /* 0x000000d1c4d12221 */ /* 0x000fce0000010000 */
.L_x_26604:
[----:B------:R-:W-:Y:S05]  /*29b0*/  BSYNC B1 ;  /* 0x0000000000017941 */ /* 0x000fea0003800000 */
.L_x_26602:
[----:B------:R-:W-:Y:S04]  /*29c0*/  BSSY B1, `(.L_x_26605) ;  /* 0x000000b000017945 */ /* 0x000fe80003800000 */
[----:B------:R-:W-:Y:S05]  /*29d0*/  @P3 BRA `(.L_x_26606) ;  /* 0x0000000000103947 */ /* 0x000fea0003800000 */
[----:B------:R-:W-:Y:S01]  /*29e0*/  HFMA2.MMA R210, -RZ, RZ, 0, 0 ;  /* 0x00000000ffd27435 */ /* 0x000fe200000001ff */
[----:B------:R-:W-:Y:S10]  /*29f0*/  @!P2 BRA `(.L_x_26607) ;  /* 0x00000000001ca947 */ /* 0x000ff40003800000 */
[----:B-----5:R-:W-:Y:S01]  /*2a00*/  HADD2.F32 R210, -RZ, R194.H1_H1 ;  /* 0x300000c2ffd27230 */ /* 0x020fe20000004100 */
[----:B------:R-:W-:Y:S06]  /*2a10*/  BRA `(.L_x_26607) ;  /* 0x0000000000147947 */ /* 0x000fec0003800000 */
.L_x_26606:
[----:B-----5:R-:W-:Y:S02]  /*2a20*/  HADD2.F32 R196, -RZ, R190.H1_H1 ;  /* 0x300000beffc47230 */ /* 0x020fe40000004100 */
[----:B------:R-:W-:-:S03]  /*2a30*/  @P2 HADD2.F32 R197, -RZ, R194.H1_H1 ;  /* 0x300000c2ffc52230 */ /* 0x000fc60000004100 */
[----:B------:R-:W-:-:S04]  /*2a40*/  FMUL.FTZ R196, R196, UR8 ;  /* 0x00000008c4c47c20 */ /* 0x000fc80008410000 */
[----:B------:R-:W-:-:S04]  /*2a50*/  FMUL.FTZ R210, R109, R196 ;  /* 0x000000c46dd27220 */ /* 0x000fc80000410000 */
[----:B------:R-:W-:-:S07]  /*2a60*/  @P2 FADD.FTZ R210, R197, R210 ;  /* 0x000000d2c5d22221 */ /* 0x000fce0000010000 */
.L_x_26607:
[----:B------:R-:W-:Y:S05]  /*2a70*/  BSYNC B1 ;  /* 0x0000000000017941 */ /* 0x000fea0003800000 */
.L_x_26605:
[----:B------:R-:W-:Y:S04]  /*2a80*/  BSSY B1, `(.L_x_26608) ;  /* 0x000000b000017945 */ /* 0x000fe80003800000 */
[----:B------:R-:W-:Y:S05]  /*2a90*/  @P3 BRA `(.L_x_26609) ;  /* 0x0000000000103947 */ /* 0x000fea0003800000 */
[----:B------:R-:W-:Y:S01]  /*2aa0*/  MOV R211, RZ ;  /* 0x000000ff00d37202 */ /* 0x000fe20000000f00 */
[----:B------:R-:W-:Y:S06]  /*2ab0*/  @!P2 BRA `(.L_x_26610) ;  /* 0x00000000001ca947 */ /* 0x000fec0003800000 */
[----:B-----5:R-:W-:Y:S01]  /*2ac0*/  HADD2.F32 R211, -RZ, R195.H0_H0 ;  /* 0x200000c3ffd37230 */ /* 0x020fe20000004100 */
[----:B------:R-:W-:Y:S06]  /*2ad0*/  BRA `(.L_x_26610) ;  /* 0x0000000000147947 */ /* 0x000fec0003800000 */
.L_x_26609:
[----:B-----5:R-:W-:-:S05]  /*2ae0*/  HADD2.F32 R196, -RZ, R191.H0_H0 ;  /* 0x200000bfffc47230 */ /* 0x020fca0000004100 */
[----:B------:R-:W-:Y:S01]  /*2af0*/  FMUL.FTZ R211, R196, UR8 ;  /* 0x00000008c4d37c20 */ /* 0x000fe20008410000 */
[----:B------:R-:W-:-:S03]  /*2b00*/  @P2 HADD2.F32 R196, -RZ, R195.H0_H0 ;  /* 0x200000c3ffc42230 */ /* 0x000fc60000004100 */
[----:B------:R-:W-:-:S04]  /*2b10*/  FMUL.FTZ R211, R110, R211 ;  /* 0x000000d36ed37220 */ /* 0x000fc80000410000 */
[----:B------:R-:W-:-:S07]  /*2b20*/  @P2 FADD.FTZ R211, R196, R211 ;  /* 0x000000d3c4d32221 */ /* 0x000fce0000010000 */
.L_x_26610:
[----:B------:R-:W-:Y:S05]  /*2b30*/  BSYNC B1 ;  /* 0x0000000000017941 */ /* 0x000fea0003800000 */
.L_x_26608:
[----:B------:R-:W-:Y:S04]  /*2b40*/  BSSY B1, `(.L_x_26611) ;  /* 0x000000b000017945 */ /* 0x000fe80003800000 */
[----:B------:R-:W-:Y:S05]  /*2b50*/  @P3 BRA `(.L_x_26612) ;  /* 0x0000000000103947 */ /* 0x000fea0003800000 */
[----:B------:R-:W-:Y:S01]  /*2b60*/  HFMA2.MMA R212, -RZ, RZ, 0, 0 ;  /* 0x00000000ffd47435 */ /* 0x000fe200000001ff */
[----:B------:R-:W-:Y:S10]  /*2b70*/  @!P2 BRA `(.L_x_26613) ;  /* 0x00000000001ca947 */ /* 0x000ff40003800000 */
[----:B-----5:R-:W-:Y:S01]  /*2b80*/  HADD2.F32 R212, -RZ, R195.H1_H1 ;  /* 0x300000c3ffd47230 */ /* 0x020fe20000004100 */
[----:B------:R-:W-:Y:S06]  /*2b90*/  BRA `(.L_x_26613) ;  /* 0x0000000000147947 */ /* 0x000fec0003800000 */
.L_x_26612:
[----:B-----5:R-:W-:Y:S02]  /*2ba0*/  HADD2.F32 R196, -RZ, R191.H1_H1 ;  /* 0x300000bfffc47230 */ /* 0x020fe40000004100 */
[----:B------:R-:W-:-:S03]  /*2bb0*/  @P2 HADD2.F32 R197, -RZ, R195.H1_H1 ;  /* 0x300000c3ffc52230 */ /* 0x000fc60000004100 */
[----:B------:R-:W-:-:S04]  /*2bc0*/  FMUL.FTZ R196, R196, UR8 ;  /* 0x00000008c4c47c20 */ /* 0x000fc80008410000 */
[----:B------:R-:W-:-:S04]  /*2bd0*/  FMUL.FTZ R212, R111, R196 ;  /* 0x000000c46fd47220 */ /* 0x000fc80000410000 */
[----:B------:R-:W-:-:S07]  /*2be0*/  @P2 FADD.FTZ R212, R197, R212 ;  /* 0x000000d4c5d42221 */ /* 0x000fce0000010000 */
.L_x_26613:
[----:B------:R-:W-:Y:S05]  /*2bf0*/  BSYNC B1 ;  /* 0x0000000000017941 */ /* 0x000fea0003800000 */
.L_x_26611:
        /* <DEDUP_REMOVED lines=9> */
.L_x_26589:
[----:B------:R-:W-:Y:S05]  /*2c90*/  BSYNC B0 ;  /* 0x0000000000007941 */ /* 0x000fea0003800000 */
.L_x_26588:
        /* <DEDUP_REMOVED lines=18> */
.L_x_26617:
[----:B-----5:R-:W-:-:S05]  /*2dc0*/  HADD2.F32 R196, -RZ, R188.H0_H0 ;  /* 0x200000bcffc47230 */ /* 0x020fca0000004100 */
[----:B------:R-:W-:Y:S01]  /*2dd0*/  FMUL.FTZ R213, R196, UR8 ;  /* 0x00000008c4d57c20 */ /* 0x000fe20008410000 */
[----:B------:R-:W-:-:S03]  /*2de0*/  @P2 HADD2.F32 R196, -RZ, R192.H0_H0 ;  /* 0x200000c0ffc42230 */ /* 0x000fc60000004100 */
[----:B------:R-:W-:-:S04]  /*2df0*/  FMUL.FTZ R213, R136, R213 ;  /* 0x000000d588d57220 */ /* 0x000fc80000410000 */
[----:B------:R-:W-:-:S07]  /*2e00*/  @P2 FADD.FTZ R213, R196, R213 ;  /* 0x000000d5c4d52221 */ /* 0x000fce0000010000 */
.L_x_26618:
[----:B------:R-:W-:Y:S05]  /*2e10*/  BSYNC B1 ;  /* 0x0000000000017941 */ /* 0x000fea0003800000 */
.L_x_26616:
[----:B------:R-:W-:Y:S04]  /*2e20*/  BSSY B1, `(.L_x_26619) ;  /* 0x000000b000017945 */ /* 0x000fe80003800000 */
[----:B------:R-:W-:Y:S05]  /*2e30*/  @P3 BRA `(.L_x_26620) ;  /* 0x0000000000103947 */ /* 0x000fea0003800000 */
[----:B------:R-:W-:Y:S01]  /*2e40*/  HFMA2.MMA R214, -RZ, RZ, 0, 0 ;  /* 0x00000000ffd67435 */ /* 0x000fe200000001ff */
[----:B------:R-:W-:Y:S10]  /*2e50*/  @!P2 BRA `(.L_x_26621) ;  /* 0x00000000001ca947 */ /* 0x000ff40003800000 */
[----:B-----5:R-:W-:Y:S01]  /*2e60*/  HADD2.F32 R214, -RZ, R192.H1_H1 ;  /* 0x300000c0ffd67230 */ /* 0x020fe20000004100 */
[----:B------:R-:W-:Y:S06]  /*2e70*/  BRA `(.L_x_26621) ;  /* 0x0000000000147947 */ /* 0x000fec0003800000 */
.L_x_26620:
[----:B-----5:R-:W-:Y:S02]  /*2e80*/  HADD2.F32 R196, -RZ, R188.H1_H1 ;  /* 0x300000bcffc47230 */ /* 0x020fe40000004100 */
[----:B------:R-:W-:-:S03]  /*2e90*/  @P2 HADD2.F32 R197, -RZ, R192.H1_H1 ;  /* 0x300000c0ffc52230 */ /* 0x000fc60000004100 */
[----:B------:R-:W-:-:S04]  /*2ea0*/  FMUL.FTZ R196, R196, UR8 ;  /* 0x00000008c4c47c20 */ /* 0x000fc80008410000 */
[----:B------:R-:W-:-:S04]  /*2eb0*/  FMUL.FTZ R214, R137, R196 ;  /* 0x000000c489d67220 */ /* 0x000fc80000410000 */
[----:B------:R-:W-:-:S07]  /*2ec0*/  @P2 FADD.FTZ R214, R197, R214 ;  /* 0x000000d6c5d62221 */ /* 0x000fce0000010000 */
.L_x_26621:
[----:B------:R-:W-:Y:S05]  /*2ed0*/  BSYNC B1 ;  /* 0x0000000000017941 */ /* 0x000fea0003800000 */
.L_x_26619:
[----:B------:R-:W-:Y:S04]  /*2ee0*/  BSSY B1, `(.L_x_26622) ;  /* 0x000000b000017945 */ /* 0x000fe80003800000 */
[----:B------:R-:W-:Y:S05]  /*2ef0*/  @P3 BRA `(.L_x_26623) ;  /* 0x0000000000103947 */ /* 0x000fea0003800000 */
[----:B------:R-:W-:Y:S01]  /*2f00*/  MOV R215, RZ ;  /* 0x000000ff00d77202 */ /* 0x000fe20000000f00 */
[----:B------:R-:W-:Y:S06]  /*2f10*/  @!P2 BRA `(.L_x_26624) ;  /* 0x00000000001ca947 */ /* 0x000fec0003800000 */
[----:B-----5:R-:W-:Y:S01]  /*2f20*/  HADD2.F32 R215, -RZ, R193.H0_H0 ;  /* 0x200000c1ffd77230 */ /* 0x020fe20000004100 */
[----:B------:R-:W-:Y:S06]  /*2f30*/  BRA `(.L_x_26624) ;  /* 0x0000000000147947 */ /* 0x000fec0003800000 */
.L_x_26623:
[----:B-----5:R-:W-:-:S05]  /*2f40*/  HADD2.F32 R196, -RZ, R189.H0_H0 ;  /* 0x200000bdffc47230 */ /* 0x020fca0000004100 */
[----:B------:R-:W-:Y:S01]  /*2f50*/  FMUL.FTZ R215, R196, UR8 ;  /* 0x00000008c4d77c20 */ /* 0x000fe20008410000 */
[----:B------:R-:W-:-:S03]  /*2f60*/  @P2 HADD2.F32 R196, -RZ, R193.H0_H0 ;  /* 0x200000c1ffc42230 */ /* 0x000fc60000004100 */
[----:B------:R-:W-:-:S04]  /*2f70*/  FMUL.FTZ R215, R138, R215 ;  /* 0x000000d78ad77220 */ /* 0x000fc80000410000 */
[----:B------:R-:W-:-:S07]  /*2f80*/  @P2 FADD.FTZ R215, R196, R215 ;  /* 0x000000d7c4d72221 */ /* 0x000fce0000010000 */
.L_x_26624:
[----:B------:R-:W-:Y:S05]  /*2f90*/  BSYNC B1 ;  /* 0x0000000000017941 */ /* 0x000fea0003800000 */
.L_x_26622:
[----:B------:R-:W-:Y:S04]  /*2fa0*/  BSSY B1, `(.L_x_26625) ;  /* 0x000000b000017945 */ /* 0x000fe80003800000 */
[----:B------:R-:W-:Y:S05]  /*2fb0*/  @P3 BRA `(.L_x_26626) ;  /* 0x0000000000103947 */ /* 0x000fea0003800000 */
[----:B------:R-:W-:Y:S01]  /*2fc0*/  HFMA2.MMA R216, -RZ, RZ, 0, 0 ;  /* 0x00000000ffd87435 */ /* 0x000fe200000001ff */
[----:B------:R-:W-:Y:S10]  /*2fd0*/  @!P2 BRA `(.L_x_26627) ;  /* 0x00000000001ca947 */ /* 0x000ff40003800000 */
[----:B-----5:R-:W-:Y:S01]  /*2fe0*/  HADD2.F32 R216, -RZ, R193.H1_H1 ;  /* 0x300000c1ffd87230 */ /* 0x020fe20000004100 */
[----:B------:R-:W-:Y:S06]  /*2ff0*/  BRA `(.L_x_26627) ;  /* 0x0000000000147947 */ /* 0x000fec0003800000 */
.L_x_26626:
[----:B-----5:R-:W-:Y:S02]  /*3000*/  HADD2.F32 R196, -RZ, R189.H1_H1 ;  /* 0x300000bdffc47230 */ /* 0x020fe40000004100 */
[----:B------:R-:W-:-:S03]  /*3010*/  @P2 HADD2.F32 R197, -RZ, R193.H1_H1 ;  /* 0x300000c1ffc52230 */ /* 0x000fc60000004100 */
[----:B------:R-:W-:-:S04]  /*3020*/  FMUL.FTZ R196, R196, UR8 ;  /* 0x00000008c4c47c20 */ /* 0x000fc80008410000 */
[----:B------:R-:W-:-:S04]  /*3030*/  FMUL.FTZ R216, R139, R196 ;  /* 0x000000c48bd87220 */ /* 0x000fc80000410000 */
[----:B------:R-:W-:-:S07]  /*3040*/  @P2 FADD.FTZ R216, R197, R216 ;  /* 0x000000d8c5d82221 */ /* 0x000fce0000010000 */
.L_x_26627:
[----:B------:R-:W-:Y:S05]  /*3050*/  BSYNC B1 ;  /* 0x0000000000017941 */ /* 0x000fea0003800000 */
.L_x_26625:
[----:B------:R-:W-:Y:S04]  /*3060*/  BSSY B1, `(.L_x_26628) ;  /* 0x000000b000017945 */ /* 0x000fe80003800000 */
[----:B------:R-:W-:Y:S05]  /*3070*/  @P3 BRA `(.L_x_26629) ;  /* 0x0000000000103947 */ /* 0x000fea0003800000 */
[----:B------:R-:W-:Y:S01]  /*3080*/  MOV R217, RZ ;  /* 0x000000ff00d97202 */ /* 0x000fe20000000f00 */
[----:B------:R-:W-:Y:S06]  /*3090*/  @!P2 BRA `(.L_x_26630) ;  /* 0x00000000001ca947 */ /* 0x000fec0003800000 */
[----:B-----5:R-:W-:Y:S01]  /*30a0*/  HADD2.F32 R217, -RZ, R194.H0_H0 ;  /* 0x200000c2ffd97230 */ /* 0x020fe20000004100 */
[----:B------:R-:W-:Y:S06]  /*30b0*/  BRA `(.L_x_26630) ;  /* 0x0000000000147947 */ /* 0x000fec0003800000 */
.L_x_26629:
[----:B-----5:R-:W-:-:S05]  /*30c0*/  HADD2.F32 R196, -RZ, R190.H0_H0 ;  /* 0x200000beffc47230 */ /* 0x020fca0000004100 */
[----:B------:R-:W-:Y:S01]  /*30d0*/  FMUL.FTZ R217, R196, UR8 ;  /* 0x00000008c4d97c20 */ /* 0x000fe20008410000 */
[----:B------:R-:W-:-:S03]  /*30e0*/  @P2 HADD2.F32 R196, -RZ, R194.H0_H0 ;  /* 0x200000c2ffc42230 */ /* 0x000fc60000004100 */
[----:B------:R-:W-:-:S04]  /*30f0*/  FMUL.FTZ R217, R132, R217 ;  /* 0x000000d984d97220 */ /* 0x000fc80000410000 */
[----:B------:R-:W-:-:S07]  /*3100*/  @P2 FADD.FTZ R217, R196, R217 ;  /* 0x000000d9c4d92221 */ /* 0x000fce0000010000 */
.L_x_26630:
[----:B------:R-:W-:Y:S05]  /*3110*/  BSYNC B1 ;  /* 0x0000000000017941 */ /* 0x000fea0003800000 */
.L_x_26628:
[----:B------:R-:W-:Y:S04]  /*3120*/  BSSY B1, `(.L_x_26631) ;  /* 0x000000b000017945 */ /* 0x000fe80003800000 */
[----:B------:R-:W-:Y:S05]  /*3130*/  @P3 BRA `(.L_x_26632) ;  /* 0x0000000000103947 */ /* 0x000fea0003800000 */
[----:B------:R-:W-:Y:S01]  /*3140*/  HFMA2.MMA R218, -RZ, RZ, 0, 0 ;  /* 0x00000000ffda7435 */ /* 0x000fe200000001ff */
[----:B------:R-:W-:Y:S10]  /*3150*/  @!P2 BRA `(.L_x_26633) ;  /* 0x00000000001ca947 */ /* 0x000ff40003800000 */
[----:B-----5:R-:W-:Y:S01]  /*3160*/  HADD2.F32 R218, -RZ, R194.H1_H1 ;  /* 0x300000c2ffda7230 */ /* 0x020fe20000004100 */
[----:B------:R-:W-:Y:S06]  /*3170*/  BRA `(.L_x_26633) ;  /* 0x0000000000147947 */ /* 0x000fec0003800000 */
.L_x_26632:
[----:B-----5:R-:W-:Y:S02]  /*3180*/  HADD2.F32 R196, -RZ, R190.H1_H1 ;  /* 0x300000beffc47230 */ /* 0x020fe40000004100 */
[----:B------:R-:W-:-:S03]  /*3190*/  @P2 HADD2.F32 R197, -RZ, R194.H1_H1 ;  /* 0x300000c2ffc52230 */ /* 0x000fc60000004100 */
[----:B------:R-:W-:-:S04]  /*31a0*/  FMUL.FTZ R196, R196, UR8 ;  /* 0x00000008c4c47c20 */ /* 0x000fc80008410000 */
[----:B------:R-:W-:-:S04]  /*31b0*/  FMUL.FTZ R218, R133, R196 ;  /* 0x000000c485da7220 */ /* 0x000fc80000410000 */
[----:B------:R-:W-:-:S07]  /*31c0*/  @P2 FADD.FTZ R218, R197, R218 ;  /* 0x000000dac5da2221 */ /* 0x000fce0000010000 */
.L_x_26633:
[----:B------:R-:W-:Y:S05]  /*31d0*/  BSYNC B1 ;  /* 0x0000000000017941 */ /* 0x000fea0003800000 */
.L_x_26631:
[----:B------:R-:W-:Y:S04]  /*31e0*/  BSSY B1, `(.L_x_26634) ;  /* 0x000000b000017945 */ /* 0x000fe80003800000 */
[----:B------:R-:W-:Y:S05]  /*31f0*/  @P3 BRA `(.L_x_26635) ;  /* 0x0000000000103947 */ /* 0x000fea0003800000 */
[----:B------:R-:W-:Y:S01]  /*3200*/  MOV R219, RZ ;  /* 0x000000ff00db7202 */ /* 0x000fe20000000f00 */
[----:B------:R-:W-:Y:S06]  /*3210*/  @!P2 BRA `(.L_x_26636) ;  /* 0x00000000001ca947 */ /* 0x000fec0003800000 */
[----:B-----5:R-:W-:Y:S01]  /*3220*/  HADD2.F32 R219, -RZ, R195.H0_H0 ;  /* 0x200000c3ffdb7230 */ /* 0x020fe20000004100 */
[----:B------:R-:W-:Y:S06]  /*3230*/  BRA `(.L_x_26636) ;  /* 0x0000000000147947 */ /* 0x000fec0003800000 */
.L_x_26635:
[----:B-----5:R-:W-:-:S05]  /*3240*/  HADD2.F32 R196, -RZ, R191.H0_H0 ;  /* 0x200000bfffc47230 */ /* 0x020fca0000004100 */
[----:B------:R-:W-:Y:S01]  /*3250*/  FMUL.FTZ R219, R196, UR8 ;  /* 0x00000008c4db7c20 */ /* 0x000fe20008410000 */
[----:B------:R-:W-:-:S03]  /*3260*/  @P2 HADD2.F32 R196, -RZ, R195.H0_H0 ;  /* 0x200000c3ffc42230 */ /* 0x000fc60000004100 */
[----:B------:R-:W-:-:S04]  /*3270*/  FMUL.FTZ R219, R134, R219 ;  /* 0x000000db86db7220 */ /* 0x000fc80000410000 */
[----:B------:R-:W-:-:S07]  /*3280*/  @P2 FADD.FTZ R219, R196, R219 ;  /* 0x000000dbc4db2221 */ /* 0x000fce0000010000 */
.L_x_26636:
[----:B------:R-:W-:Y:S05]  /*3290*/  BSYNC B1 ;  /* 0x0000000000017941 */ /* 0x000fea0003800000 */
.L_x_26634:
[----:B------:R-:W-:Y:S04]  /*32a0*/  BSSY B1, `(.L_x_26637) ;  /* 0x000000b000017945 */ /* 0x000fe80003800000 */
[----:B------:R-:W-:Y:S05]  /*32b0*/  @P3 BRA `(.L_x_26638) ;  /* 0x0000000000103947 */ /* 0x000fea0003800000 */
[----:B------:R-:W-:Y:S01]  /*32c0*/  HFMA2.MMA R220, -RZ, RZ, 0, 0 ;  /* 0x00000000ffdc7435 */ /* 0x000fe200000001ff */
[----:B------:R-:W-:Y:S10]  /*32d0*/  @!P2 BRA `(.L_x_26639) ;  /* 0x00000000001ca947 */ /* 0x000ff40003800000 */
[----:B-----5:R-:W-:Y:S01]  /*32e0*/  HADD2.F32 R220, -RZ, R195.H1_H1 ;  /* 0x300000c3ffdc7230 */ /* 0x020fe20000004100 */
[----:B------:R-:W-:Y:S06]  /*32f0*/  BRA `(.L_x_26639) ;  /* 0x0000000000147947 */ /* 0x000fec0003800000 */
.L_x_26638:
[----:B-----5:R-:W-:Y:S02]  /*3300*/  HADD2.F32 R196, -RZ, R191.H1_H1 ;  /* 0x300000bfffc47230 */ /* 0x020fe40000004100 */
[----:B------:R-:W-:-:S03]  /*3310*/  @P2 HADD2.F32 R197, -RZ, R195.H1_H1 ;  /* 0x300000c3ffc52230 */ /* 0x000fc60000004100 */
[----:B------:R-:W-:-:S04]  /*3320*/  FMUL.FTZ R196, R196, UR8 ;  /* 0x00000008c4c47c20 */ /* 0x000fc80008410000 */
[----:B------:R-:W-:-:S04]  /*3330*/  FMUL.FTZ R220, R135, R196 ;  /* 0x000000c487dc7220 */ /* 0x000fc80000410000 */
[----:B------:R-:W-:-:S07]  /*3340*/  @P2 FADD.FTZ R220, R197, R220 ;  /* 0x000000dcc5dc2221 */ /* 0x000fce0000010000 */
.L_x_26639:
[----:B------:R-:W-:Y:S05]  /*3350*/  BSYNC B1 ;  /* 0x0000000000017941 */ /* 0x000fea0003800000 */
.L_x_26637:
        /* <DEDUP_REMOVED lines=9> */
.L_x_26615:
[----:B------:R-:W-:Y:S05]  /*33f0*/  BSYNC B0 ;  /* 0x0000000000007941 */ /* 0x000fea0003800000 */
.L_x_26614:
        /* <DEDUP_REMOVED lines=18> */
.L_x_26643:
[----:B-----5:R-:W-:-:S05]  /*3520*/  HADD2.F32 R196, -RZ, R188.H0_H0 ;  /* 0x200000bcffc47230 */ /* 0x020fca0000004100 */
[----:B------:R-:W-:Y:S01]  /*3530*/  FMUL.FTZ R221, R196, UR8 ;  /* 0x00000008c4dd7c20 */ /* 0x000fe20008410000 */
[----:B------:R-:W-:-:S03]  /*3540*/  @P2 HADD2.F32 R196, -RZ, R192.H0_H0 ;  /* 0x200000c0ffc42230 */ /* 0x000fc60000004100 */
[----:B------:R-:W-:-:S04]  /*3550*/  FMUL.FTZ R221, R160, R221 ;  /* 0x000000dda0dd7220 */ /* 0x000fc80000410000 */
[----:B------:R-:W-:-:S07]  /*3560*/  @P2 FADD.FTZ R221, R196, R221 ;  /* 0x000000ddc4dd2221 */ /* 0x000fce0000010000 */
.L_x_26644:
[----:B------:R-:W-:Y:S05]  /*3570*/  BSYNC B1 ;  /* 0x0000000000017941 */ /* 0x000fea0003800000 */
.L_x_26642:
[----:B------:R-:W-:Y:S04]  /*3580*/  BSSY B1, `(.L_x_26645) ;  /* 0x000000b000017945 */ /* 0x000fe80003800000 */
[----:B------:R-:W-:Y:S05]  /*3590*/  @P3 BRA `(.L_x_26646) ;  /* 0x0000000000103947 */ /* 0x000fea0003800000 */
[----:B------:R-:W-:Y:S01]  /*35a0*/  HFMA2.MMA R222, -RZ, RZ, 0, 0 ;  /* 0x00000000ffde7435 */ /* 0x000fe200000001ff */
[----:B------:R-:W-:Y:S10]  /*35b0*/  @!P2 BRA `(.L_x_26647) ;  /* 0x00000000001ca947 */ /* 0x000ff40003800000 */
[----:B-----5:R-:W-:Y:S01]  /*35c0*/  HADD2.F32 R222, -RZ, R192.H1_H1 ;  /* 0x300000c0ffde7230 */ /* 0x020fe20000004100 */
[----:B------:R-:W-:Y:S06]  /*35d0*/  BRA `(.L_x_26647) ;  /* 0x0000000000147947 */ /* 0x000fec0003800000 */
.L_x_26646:
[----:B-----5:R-:W-:Y:S02]  /*35e0*/  HADD2.F32 R196, -RZ, R188.H1_H1 ;  /* 0x300000bcffc47230 */ /* 0x020fe40000004100 */
[----:B------:R-:W-:-:S03]  /*35f0*/  @P2 HADD2.F32 R197, -RZ, R192.H1_H1 ;  /* 0x300000c0ffc52230 */ /* 0x000fc60000004100 */
[----:B------:R-:W-:-:S04]  /*3600*/  FMUL.FTZ R196, R196, UR8 ;  /* 0x00000008c4c47c20 */ /* 0x000fc80008410000 */
[----:B------:R-:W-:-:S04]  /*3610*/  FMUL.FTZ R222, R161, R196 ;  /* 0x000000c4a1de7220 */ /* 0x000fc80000410000 */
[----:B------:R-:W-:-:S07]  /*3620*/  @P2 FADD.FTZ R222, R197, R222 ;  /* 0x000000dec5de2221 */ /* 0x000fce0000010000 */
.L_x_26647:
[----:B------:R-:W-:Y:S05]  /*3630*/  BSYNC B1 ;  /* 0x0000000000017941 */ /* 0x000fea0003800000 */
.L_x_26645:
[----:B------:R-:W-:Y:S04]  /*3640*/  BSSY B1, `(.L_x_26648) ;  /* 0x000000b000017945 */ /* 0x000fe80003800000 */
[----:B------:R-:W-:Y:S05]  /*3650*/  @P3 BRA `(.L_x_26649) ;  /* 0x0000000000103947 */ /* 0x000fea0003800000 */
[----:B------:R-:W-:Y:S01]  /*3660*/  MOV R223, RZ ;  /* 0x000000ff00df7202 */ /* 0x000fe20000000f00 */
[----:B------:R-:W-:Y:S06]  /*3670*/  @!P2 BRA `(.L_x_26650) ;  /* 0x00000000001ca947 */ /* 0x000fec0003800000 */
[----:B-----5:R-:W-:Y:S01]  /*3680*/  HADD2.F32 R223, -RZ, R193.H0_H0 ;  /* 0x200000c1ffdf7230 */ /* 0x020fe20000004100 */
[----:B------:R-:W-:Y:S06]  /*3690*/  BRA `(.L_x_26650) ;  /* 0x0000000000147947 */ /* 0x000fec0003800000 */
.L_x_26649:
[----:B-----5:R-:W-:-:S05]  /*36a0*/  HADD2.F32 R196, -RZ, R189.H0_H0 ;  /* 0x200000bdffc47230 */ /* 0x020fca0000004100 */
[----:B------:R-:W-:Y:S01]  /*36b0*/  FMUL.FTZ R223, R196, UR8 ;  /* 0x00000008c4df7c20 */ /* 0x000fe20008410000 */
[----:B------:R-:W-:-:S03]  /*36c0*/  @P2 HADD2.F32 R196, -RZ, R193.H0_H0 ;  /* 0x200000c1ffc42230 */ /* 0x000fc60000004100 */
[----:B------:R-:W-:-:S04]  /*36d0*/  FMUL.FTZ R223, R162, R223 ;  /* 0x000000dfa2df7220 */ /* 0x000fc80000410000 */
[----:B------:R-:W-:-:S07]  /*36e0*/  @P2 FADD.FTZ R223, R196, R223 ;  /* 0x000000dfc4df2221 */ /* 0x000fce0000010000 */
.L_x_26650:
[----:B------:R-:W-:Y:S05]  /*36f0*/  BSYNC B1 ;  /* 0x0000000000017941 */ /* 0x000fea0003800000 */
.L_x_26648:
[----:B------:R-:W-:Y:S04]  /*3700*/  BSSY B1, `(.L_x_26651) ;  /* 0x000000b000017945 */ /* 0x000fe80003800000 */
[----:B------:R-:W-:Y:S05]  /*3710*/  @P3 BRA `(.L_x_26652) ;  /* 0x0000000000103947 */ /* 0x000fea0003800000 */
[----:B------:R-:W-:Y:S01]  /*3720*/  HFMA2.MMA R224, -RZ, RZ, 0, 0 ;  /* 0x00000000ffe07435 */ /* 0x000fe200000001ff */
[----:B------:R-:W-:Y:S10]  /*3730*/  @!P2 BRA `(.L_x_26653) ;  /* 0x00000000001ca947 */ /* 0x000ff40003800000 */
[----:B-----5:R-:W-:Y:S01]  /*3740*/  HADD2.F32 R224, -RZ, R193.H1_H1 ;  /* 0x300000c1ffe07230 */ /* 0x020fe20000004100 */
[----:B------:R-:W-:Y:S06]  /*3750*/  BRA `(.L_x_26653) ;  /* 0x0000000000147947 */ /* 0x000fec0003800000 */
.L_x_26652:
[----:B-----5:R-:W-:Y:S02]  /*3760*/  HADD2.F32 R196, -RZ, R189.H1_H1 ;  /* 0x300000bdffc47230 */ /* 0x020fe40000004100 */
[----:B------:R-:W-:-:S03]  /*3770*/  @P2 HADD2.F32 R197, -RZ, R193.H1_H1 ;  /* 0x300000c1ffc52230 */ /* 0x000fc60000004100 */
[----:B------:R-:W-:-:S04]  /*3780*/  FMUL.FTZ R196, R196, UR8 ;  /* 0x00000008c4c47c20 */ /* 0x000fc80008410000 */
[----:B------:R-:W-:-:S04]  /*3790*/  FMUL.FTZ R224, R163, R196 ;  /* 0x000000c4a3e07220 */ /* 0x000fc80000410000 */
[----:B------:R-:W-:-:S07]  /*37a0*/  @P2 FADD.FTZ R224, R197, R224 ;  /* 0x000000e0c5e02221 */ /* 0x000fce0000010000 */
.L_x_26653:
[----:B------:R-:W-:Y:S05]  /*37b0*/  BSYNC B1 ;  /* 0x0000000000017941 */ /* 0x000fea0003800000 */
.L_x_26651:
[----:B------:R-:W-:Y:S04]  /*37c0*/  BSSY B1, `(.L_x_26654) ;  /* 0x000000b000017945 */ /* 0x000fe80003800000 */
[----:B------:R-:W-:Y:S05]  /*37d0*/  @P3 BRA `(.L_x_26655) ;  /* 0x0000000000103947 */ /* 0x000fea0003800000 */
[----:B------:R-:W-:Y:S01]  /*37e0*/  MOV R225, RZ ;  /* 0x000000ff00e17202 */ /* 0x000fe20000000f00 */
[----:B------:R-:W-:Y:S06]  /*37f0*/  @!P2 BRA `(.L_x_26656) ;  /* 0x00000000001ca947 */ /* 0x000fec0003800000 */
[----:B-----5:R-:W-:Y:S01]  /*3800*/  HADD2.F32 R225, -RZ, R194.H0_H0 ;  /* 0x200000c2ffe17230 */ /* 0x020fe20000004100 */
[----:B------:R-:W-:Y:S06]  /*3810*/  BRA `(.L_x_26656) ;  /* 0x0000000000147947 */ /* 0x000fec0003800000 */
.L_x_26655:
[----:B-----5:R-:W-:-:S05]  /*3820*/  HADD2.F32 R196, -RZ, R190.H0_H0 ;  /* 0x200000beffc47230 */ /* 0x020fca0000004100 */
[----:B------:R-:W-:Y:S01]  /*3830*/  FMUL.FTZ R225, R196, UR8 ;  /* 0x00000008c4e17c20 */ /* 0x000fe20008410000 */
[----:B------:R-:W-:-:S03]  /*3840*/  @P2 HADD2.F32 R196, -RZ, R194.H0_H0 ;  /* 0x200000c2ffc42230 */ /* 0x000fc60000004100 */
[----:B------:R-:W-:-:S04]  /*3850*/  FMUL.FTZ R225, R156, R225 ;  /* 0x000000e19ce17220 */ /* 0x000fc80000410000 */
[----:B------:R-:W-:-:S07]  /*3860*/  @P2 FADD.FTZ R225, R196, R225 ;  /* 0x000000e1c4e12221 */ /* 0x000fce0000010000 */
.L_x_26656:
[----:B------:R-:W-:Y:S05]  /*3870*/  BSYNC B1 ;  /* 0x0000000000017941 */ /* 0x000fea0003800000 */
.L_x_26654:
[----:B------:R-:W-:Y:S04]  /*3880*/  BSSY B1, `(.L_x_26657) ;  /* 0x000000b000017945 */ /* 0x000fe80003800000 */
[----:B------:R-:W-:Y:S05]  /*3890*/  @P3 BRA `(.L_x_26658) ;  /* 0x0000000000103947 */ /* 0x000fea0003800000 */
[----:B------:R-:W-:Y:S01]  /*38a0*/  HFMA2.MMA R226, -RZ, RZ, 0, 0 ;  /* 0x00000000ffe27435 */ /* 0x000fe200000001ff */
[----:B------:R-:W-:Y:S10]  /*38b0*/  @!P2 BRA `(.L_x_26659) ;  /* 0x00000000001ca947 */ /* 0x000ff40003800000 */
[----:B-----5:R-:W-:Y:S01]  /*38c0*/  HADD2.F32 R226, -RZ, R194.H1_H1 ;  /* 0x300000c2ffe27230 */ /* 0x020fe20000004100 */
[----:B------:R-:W-:Y:S06]  /*38d0*/  BRA `(.L_x_26659) ;  /* 0x0000000000147947 */ /* 0x000fec0003800000 */
.L_x_26658:
[----:B-----5:R-:W-:Y:S02]  /*38e0*/  HADD2.F32 R196, -RZ, R190.H1_H1 ;  /* 0x300000beffc47230 */ /* 0x020fe40000004100 */
[----:B------:R-:W-:-:S03]  /*38f0*/  @P2 HADD2.F32 R197, -RZ, R194.H1_H1 ;  /* 0x300000c2ffc52230 */ /* 0x000fc60000004100 */
[----:B------:R-:W-:-:S04]  /*3900*/  FMUL.FTZ R196, R196, UR8 ;  /* 0x00000008c4c47c20 */ /* 0x000fc80008410000 */
[----:B------:R-:W-:-:S04]  /*3910*/  FMUL.FTZ R226, R157, R196 ;  /* 0x000000c49de27220 */ /* 0x000fc80000410000 */
[----:B------:R-:W-:-:S07]  /*3920*/  @P2 FADD.FTZ R226, R197, R226 ;  /* 0x000000e2c5e22221 */ /* 0x000fce0000010000 */
.L_x_26659:
[----:B------:R-:W-:Y:S05]  /*3930*/  BSYNC B1 ;  /* 0x0000000000017941 */ /* 0x000fea0003800000 */
.L_x_26657:
[----:B------:R-:W-:Y:S04]  /*3940*/  BSSY B1, `(.L_x_26660) ;  /* 0x000000b000017945 */ /* 0x000fe80003800000 */
[----:B------:R-:W-:Y:S05]  /*3950*/  @P3 BRA `(.L_x_26661) ;  /* 0x0000000000103947 */ /* 0x000fea0003800000 */
[----:B------:R-:W-:Y:S01]  /*3960*/  MOV R227, RZ ;  /* 0x000000ff00e37202 */ /* 0x000fe20000000f00 */
[----:B------:R-:W-:Y:S06]  /*3970*/  @!P2 BRA `(.L_x_26662) ;  /* 0x00000000001ca947 */ /* 0x000fec0003800000 */
[----:B-----5:R-:W-:Y:S01]  /*3980*/  HADD2.F32 R227, -RZ, R195.H0_H0 ;  /* 0x200000c3ffe37230 */ /* 0x020fe20000004100 */
[----:B------:R-:W-:Y:S06]  /*3990*/  BRA `(.L_x_26662) ;  /* 0x0000000000147947 */ /* 0x000fec0003800000 */
.L_x_26661:
[----:B-----5:R-:W-:-:S05]  /*39a0*/  HADD2.F32 R196, -RZ, R191.H0_H0 ;  /* 0x200000bfffc47230 */ /* 0x020fca0000004100 */
[----:B------:R-:W-:Y:S01]  /*39b0*/  FMUL.FTZ R227, R196, UR8 ;  /* 0x00000008c4e37c20 */ /* 0x000fe20008410000 */
[----:B------:R-:W-:-:S03]  /*39c0*/  @P2 HADD2.F32 R196, -RZ, R195.H0_H0 ;  /* 0x200000c3ffc42230 */ /* 0x000fc60000004100 */
[----:B------:R-:W-:-:S04]  /*39d0*/  FMUL.FTZ R227, R158, R227 ;  /* 0x000000e39ee37220 */ /* 0x000fc80000410000 */
[----:B------:R-:W-:-:S07]  /*39e0*/  @P2 FADD.FTZ R227, R196, R227 ;  /* 0x000000e3c4e32221 */ /* 0x000fce0000010000 */
.L_x_26662:
[----:B------:R-:W-:Y:S05]  /*39f0*/  BSYNC B1 ;  /* 0x0000000000017941 */ /* 0x000fea0003800000 */
.L_x_26660:
[----:B------:R-:W-:Y:S04]  /*3a00*/  BSSY B1, `(.L_x_26663) ;  /* 0x000000b000017945 */ /* 0x000fe80003800000 */
[----:B------:R-:W-:Y:S05]  /*3a10*/  @P3 BRA `(.L_x_26664) ;  /* 0x0000000000103947 */ /* 0x000fea0003800000 */
[----:B------:R-:W-:Y:S01]  /*3a20*/  HFMA2.MMA R228, -RZ, RZ, 0, 0 ;  /* 0x00000000ffe47435 */ /* 0x000fe200000001ff */
[----:B------:R-:W-:Y:S10]  /*3a30*/  @!P2 BRA `(.L_x_26665) ;  /* 0x00000000001ca947 */ /* 0x000ff40003800000 */
[----:B-----5:R-:W-:Y:S01]  /*3a40*/  HADD2.F32 R228, -RZ, R195.H1_H1 ;  /* 0x300000c3ffe47230 */ /* 0x020fe20000004100 */
[----:B------:R-:W-:Y:S06]  /*3a50*/  BRA `(.L_x_26665) ;  /* 0x0000000000147947 */ /* 0x000fec0003800000 */
.L_x_26664:
[----:B-----5:R-:W-:Y:S02]  /*3a60*/  HADD2.F32 R196, -RZ, R191.H1_H1 ;  /* 0x300000bfffc47230 */ /* 0x020fe40000004100 */
[----:B------:R-:W-:-:S03]  /*3a70*/  @P2 HADD2.F32 R197, -RZ, R195.H1_H1 ;  /* 0x300000c3ffc52230 */ /* 0x000fc60000004100 */
[----:B------:R-:W-:-:S04]  /*3a80*/  FMUL.FTZ R196, R196, UR8 ;  /* 0x00000008c4c47c20 */ /* 0x000fc80008410000 */
[----:B------:R-:W-:-:S04]  /*3a90*/  FMUL.FTZ R228, R159, R196 ;  /* 0x000000c49fe47220 */ /* 0x000fc80000410000 */
[----:B------:R-:W-:-:S07]  /*3aa0*/  @P2 FADD.FTZ R228, R197, R228 ;  /* 0x000000e4c5e42221 */ /* 0x000fce0000010000 */
.L_x_26665:
[----:B------:R-:W-:Y:S05]  /*3ab0*/  BSYNC B1 ;  /* 0x0000000000017941 */ /* 0x000fea0003800000 */
.L_x_26663:
        /* <DEDUP_REMOVED lines=9> */
.L_x_26641:
[----:B------:R-:W-:Y:S05]  /*3b50*/  BSYNC B0 ;  /* 0x0000000000007941 */ /* 0x000fea0003800000 */
.L_x_26640:
        /* <DEDUP_REMOVED lines=18> */
.L_x_26669:
[----:B-----5:R-:W-:-:S05]  /*3c80*/  HADD2.F32 R196, -RZ, R188.H0_H0 ;  /* 0x200000bcffc47230 */ /* 0x020fca0000004100 */
[----:B------:R-:W-:Y:S01]  /*3c90*/  FMUL.FTZ R229, R196, UR8 ;  /* 0x00000008c4e57c20 */ /* 0x000fe20008410000 */
[----:B------:R-:W-:-:S03]  /*3ca0*/  @P1 HADD2.F32 R196, -RZ, R192.H0_H0 ;  /* 0x200000c0ffc41230 */ /* 0x000fc60000004100 */
[----:B------:R-:W-:-:S04]  /*3cb0*/  FMUL.FTZ R229, R184, R229 ;  /* 0x000000e5b8e57220 */ /* 0x000fc80000410000 */
[----:B------:R-:W-:-:S07]  /*3cc0*/  @P1 FADD.FTZ R229, R196, R229 ;  /* 0x000000e5c4e51221 */ /* 0x000fce0000010000 */
.L_x_26670:
[----:B------:R-:W-:Y:S05]  /*3cd0*/  BSYNC B1 ;  /* 0x0000000000017941 */ /* 0x000fea0003800000 */
.L_x_26668:
[----:B------:R-:W-:Y:S04]  /*3ce0*/  BSSY B1, `(.L_x_26671) ;  /* 0x000000b000017945 */ /* 0x000fe80003800000 */
[----:B------:R-:W-:Y:S05]  /*3cf0*/  @P2 BRA `(.L_x_26672) ;  /* 0x0000000000102947 */ /* 0x000fea0003800000 */
[----:B------:R-:W-:Y:S01]  /*3d00*/  HFMA2.MMA R230, -RZ, RZ, 0, 0 ;  /* 0x00000000ffe67435 */ /* 0x000fe200000001ff */
[----:B------:R-:W-:Y:S10]  /*3d10*/  @!P1 BRA `(.L_x_26673) ;  /* 0x00000000001c9947 */ /* 0x000ff40003800000 */
[----:B-----5:R-:W-:Y:S01]  /*3d20*/  HADD2.F32 R230, -RZ, R192.H1_H1 ;  /* 0x300000c0ffe67230 */ /* 0x020fe20000004100 */
[----:B------:R-:W-:Y:S06]  /*3d30*/  BRA `(.L_x_26673) ;  /* 0x0000000000147947 */ /* 0x000fec0003800000 */
.L_x_26672:
[----:B-----5:R-:W-:Y:S02]  /*3d40*/  HADD2.F32 R196, -RZ, R188.H1_H1 ;  /* 0x300000bcffc47230 */ /* 0x020fe40000004100 */
[----:B------:R-:W-:-:S03]  /*3d50*/  @P1 HADD2.F32 R197, -RZ, R192.H1_H1 ;  /* 0x300000c0ffc51230 */ /* 0x000fc60000004100 */
[----:B------:R-:W-:-:S04]  /*3d60*/  FMUL.FTZ R196, R196, UR8 ;  /* 0x00000008c4c47c20 */ /* 0x000fc80008410000 */
[----:B------:R-:W-:-:S04]  /*3d70*/  FMUL.FTZ R230, R185, R196 ;  /* 0x000000c4b9e67220 */ /* 0x000fc80000410000 */
[----:B------:R-:W-:-:S07]  /*3d80*/  @P1 FADD.FTZ R230, R197, R230 ;  /* 0x000000e6c5e61221 */ /* 0x000fce0000010000 */
.L_x_26673:
[----:B------:R-:W-:Y:S05]  /*3d90*/  BSYNC B1 ;  /* 0x0000000000017941 */ /* 0x000fea0003800000 */
.L_x_26671:
[----:B------:R-:W-:Y:S04]  /*3da0*/  BSSY B1, `(.L_x_26674) ;  /* 0x000000b000017945 */ /* 0x000fe80003800000 */
[----:B------:R-:W-:Y:S05]  /*3db0*/  @P2 BRA `(.L_x_26675) ;  /* 0x0000000000102947 */ /* 0x000fea0003800000 */
[----:B------:R-:W-:Y:S01]  /*3dc0*/  MOV R231, RZ ;  /* 0x000000ff00e77202 */ /* 0x000fe20000000f00 */
[----:B------:R-:W-:Y:S06]  /*3dd0*/  @!P1 BRA `(.L_x_26676) ;  /* 0x00000000001c9947 */ /* 0x000fec0003800000 */
[----:B-----5:R-:W-:Y:S01]  /*3de0*/  HADD2.F32 R231, -RZ, R193.H0_H0 ;  /* 0x200000c1ffe77230 */ /* 0x020fe20000004100 */
[----:B------:R-:W-:Y:S06]  /*3df0*/  BRA `(.L_x_26676) ;  /* 0x0000000000147947 */ /* 0x000fec0003800000 */
.L_x_26675:
[----:B-----5:R-:W-:-:S05]  /*3e00*/  HADD2.F32 R196, -RZ, R189.H0_H0 ;  /* 0x200000bdffc47230 */ /* 0x020fca0000004100 */
[----:B------:R-:W-:Y:S01]  /*3e10*/  FMUL.FTZ R231, R196, UR8 ;  /* 0x00000008c4e77c20 */ /* 0x000fe20008410000 */
[----:B------:R-:W-:-:S03]  /*3e20*/  @P1 HADD2.F32 R196, -RZ, R193.H0_H0 ;  /* 0x200000c1ffc41230 */ /* 0x000fc60000004100 */
[----:B------:R-:W-:-:S04]  /*3e30*/  FMUL.FTZ R231, R186, R231 ;  /* 0x000000e7bae77220 */ /* 0x000fc80000410000 */
[----:B------:R-:W-:-:S07]  /*3e40*/  @P1 FADD.FTZ R231, R196, R231 ;  /* 0x000000e7c4e71221 */ /* 0x000fce0000010000 */
.L_x_26676:
[----:B------:R-:W-:Y:S05]  /*3e50*/  BSYNC B1 ;  /* 0x0000000000017941 */ /* 0x000fea0003800000 */
.L_x_26674:
[----:B------:R-:W-:Y:S04]  /*3e60*/  BSSY B1, `(.L_x_26677) ;  /* 0x000000b000017945 */ /* 0x000fe80003800000 */
[----:B------:R-:W-:Y:S05]  /*3e70*/  @P2 BRA `(.L_x_26678) ;  /* 0x0000000000102947 */ /* 0x000fea0003800000 */
[----:B------:R-:W-:Y:S01]  /*3e80*/  HFMA2.MMA R232, -RZ, RZ, 0, 0 ;  /* 0x00000000ffe87435 */ /* 0x000fe200000001ff */
[----:B------:R-:W-:Y:S10]  /*3e90*/  @!P1 BRA `(.L_x_26679) ;  /* 0x00000000001c9947 */ /* 0x000ff40003800000 */
[----:B-----5:R-:W-:Y:S01]  /*3ea0*/  HADD2.F32 R232, -RZ, R193.H1_H1 ;  /* 0x300000c1ffe87230 */ /* 0x020fe20000004100 */
[----:B------:R-:W-:Y:S06]  /*3eb0*/  BRA `(.L_x_26679) ;  /* 0x0000000000147947 */ /* 0x000fec0003800000 */
.L_x_26678:
[----:B-----5:R-:W-:Y:S02]  /*3ec0*/  HADD2.F32 R196, -RZ, R189.H1_H1 ;  /* 0x300000bdffc47230 */ /* 0x020fe40000004100 */
[----:B------:R-:W-:-:S03]  /*3ed0*/  @P1 HADD2.F32 R197, -RZ, R193.H1_H1 ;  /* 0x300000c1ffc51230 */ /* 0x000fc60000004100 */
[----:B------:R-:W-:-:S04]  /*3ee0*/  FMUL.FTZ R196, R196, UR8 ;  /* 0x00000008c4c47c20 */ /* 0x000fc80008410000 */
[----:B------:R-:W-:-:S04]  /*3ef0*/  FMUL.FTZ R232, R187, R196 ;  /* 0x000000c4bbe87220 */ /* 0x000fc80000410000 */
[----:B------:R-:W-:-:S07]  /*3f00*/  @P1 FADD.FTZ R232, R197, R232 ;  /* 0x000000e8c5e81221 */ /* 0x000fce0000010000 */
.L_x_26679:
[----:B------:R-:W-:Y:S05]  /*3f10*/  BSYNC B1 ;  /* 0x0000000000017941 */ /* 0x000fea0003800000 */
.L_x_26677:
[----:B------:R-:W-:Y:S04]  /*3f20*/  BSSY B1, `(.L_x_26680) ;  /* 0x000000b000017945 */ /* 0x000fe80003800000 */
[----:B------:R-:W-:Y:S05]  /*3f30*/  @P2 BRA `(.L_x_26681) ;  /* 0x0000000000102947 */ /* 0x000fea0003800000 */
[----:B------:R-:W-:Y:S01]  /*3f40*/  MOV R233, RZ ;  /* 0x000000ff00e97202 */ /* 0x000fe20000000f00 */
[----:B------:R-:W-:Y:S06]  /*3f50*/  @!P1 BRA `(.L_x_26682) ;  /* 0x00000000001c9947 */ /* 0x000fec0003800000 */
[----:B-----5:R-:W-:Y:S01]  /*3f60*/  HADD2.F32 R233, -RZ, R194.H0_H0 ;  /* 0x200000c2ffe97230 */ /* 0x020fe20000004100 */
[----:B------:R-:W-:Y:S06]  /*3f70*/  BRA `(.L_x_26682) ;  /* 0x0000000000147947 */ /* 0x000fec0003800000 */
.L_x_26681:
[----:B-----5:R-:W-:-:S05]  /*3f80*/  HADD2.F32 R196, -RZ, R190.H0_H0 ;  /* 0x200000beffc47230 */ /* 0x020fca0000004100 */
[----:B------:R-:W-:Y:S01]  /*3f90*/  FMUL.FTZ R233, R196, UR8 ;  /* 0x00000008c4e97c20 */ /* 0x000fe20008410000 */
[----:B------:R-:W-:-:S03]  /*3fa0*/  @P1 HADD2.F32 R196, -RZ, R194.H0_H0 ;  /* 0x200000c2ffc41230 */ /* 0x000fc60000004100 */
[----:B------:R-:W-:-:S04]  /*3fb0*/  FMUL.FTZ R233, R180, R233 ;  /* 0x000000e9b4e97220 */ /* 0x000fc80000410000 */
[----:B------:R-:W-:-:S07]  /*3fc0*/  @P1 FADD.FTZ R233, R196, R233 ;  /* 0x000000e9c4e91221 */ /* 0x000fce0000010000 */
.L_x_26682:
[----:B------:R-:W-:Y:S05]  /*3fd0*/  BSYNC B1 ;  /* 0x0000000000017941 */ /* 0x000fea0003800000 */
.L_x_26680:
[----:B------:R-:W-:Y:S04]  /*3fe0*/  BSSY B1, `(.L_x_26683) ;  /* 0x000000b000017945 */ /* 0x000fe80003800000 */
[----:B------:R-:W-:Y:S05]  /*3ff0*/  @P2 BRA `(.L_x_26684) ;  /* 0x0000000000102947 */ /* 0x000fea0003800000 */
[----:B------:R-:W-:Y:S01]  /*4000*/  HFMA2.MMA R234, -RZ, RZ, 0, 0 ;  /* 0x00000000ffea7435 */ /* 0x000fe200000001ff */
[----:B------:R-:W-:Y:S10]  /*4010*/  @!P1 BRA `(.L_x_26685) ;  /* 0x00000000001c9947 */ /* 0x000ff40003800000 */
[----:B-----5:R-:W-:Y:S01]  /*4020*/  HADD2.F32 R234, -RZ, R194.H1_H1 ;  /* 0x300000c2ffea7230 */ /* 0x020fe20000004100 */
[----:B------:R-:W-:Y:S06]  /*4030*/  BRA `(.L_x_26685) ;  /* 0x0000000000147947 */ /* 0x000fec0003800000 */
.L_x_26684:
[----:B-----5:R-:W-:Y:S02]  /*4040*/  HADD2.F32 R196, -RZ, R190.H1_H1 ;  /* 0x300000beffc47230 */ /* 0x020fe40000004100 */
[----:B------:R-:W-:-:S03]  /*4050*/  @P1 HADD2.F32 R197, -RZ, R194.H1_H1 ;  /* 0x300000c2ffc51230 */ /* 0x000fc60000004100 */
[----:B------:R-:W-:-:S04]  /*4060*/  FMUL.FTZ R196, R196, UR8 ;  /* 0x00000008c4c47c20 */ /* 0x000fc80008410000 */
[----:B------:R-:W-:-:S04]  /*4070*/  FMUL.FTZ R234, R181, R196 ;  /* 0x000000c4b5ea7220 */ /* 0x000fc80000410000 */
[----:B------:R-:W-:-:S07]  /*4080*/  @P1 FADD.FTZ R234, R197, R234 ;  /* 0x000000eac5ea1221 */ /* 0x000fce0000010000 */
.L_x_26685:
[----:B------:R-:W-:Y:S05]  /*4090*/  BSYNC B1 ;  /* 0x0000000000017941 */ /* 0x000fea0003800000 */
.L_x_26683:
[----:B------:R-:W-:Y:S04]  /*40a0*/  BSSY B1, `(.L_x_26686) ;  /* 0x000000b000017945 */ /* 0x000fe80003800000 */
[----:B------:R-:W-:Y:S05]  /*40b0*/  @P2 BRA `(.L_x_26687) ;  /* 0x0000000000102947 */ /* 0x000fea0003800000 */
[----:B------:R-:W-:Y:S01]  /*40c0*/  MOV R235, RZ ;  /* 0x000000ff00eb7202 */ /* 0x000fe20000000f00 */
[----:B------:R-:W-:Y:S06]  /*40d0*/  @!P1 BRA `(.L_x_26688) ;  /* 0x00000000001c9947 */ /* 0x000fec0003800000 */
[----:B-----5:R-:W-:Y:S01]  /*40e0*/  HADD2.F32 R235, -RZ, R195.H0_H0 ;  /* 0x200000c3ffeb7230 */ /* 0x020fe20000004100 */
[----:B------:R-:W-:Y:S06]  /*40f0*/  BRA `(.L_x_26688) ;  /* 0x0000000000147947 */ /* 0x000fec0003800000 */
.L_x_26687:
[----:B-----5:R-:W-:-:S05]  /*4100*/  HADD2.F32 R196, -RZ, R191.H0_H0 ;  /* 0x200000bfffc47230 */ /* 0x020fca0000004100 */
[----:B------:R-:W-:Y:S01]  /*4110*/  FMUL.FTZ R235, R196, UR8 ;  /* 0x00000008c4eb7c20 */ /* 0x000fe20008410000 */
[----:B------:R-:W-:-:S03]  /*4120*/  @P1 HADD2.F32 R196, -RZ, R195.H0_H0 ;  /* 0x200000c3ffc41230 */ /* 0x000fc60000004100 */
[----:B------:R-:W-:-:S04]  /*4130*/  FMUL.FTZ R235, R182, R235 ;  /* 0x000000ebb6eb7220 */ /* 0x000fc80000410000 */
[----:B------:R-:W-:-:S07]  /*4140*/  @P1 FADD.FTZ R235, R196, R235 ;  /* 0x000000ebc4eb1221 */ /* 0x000fce0000010000 */
.L_x_26688:
[----:B------:R-:W-:Y:S05]  /*4150*/  BSYNC B1 ;  /* 0x0000000000017941 */ /* 0x000fea0003800000 */
.L_x_26686:
[----:B------:R-:W-:Y:S04]  /*4160*/  BSSY B1, `(.L_x_26689) ;  /* 0x000000b000017945 */ /* 0x000fe80003800000 */
[----:B------:R-:W-:Y:S05]  /*4170*/  @P2 BRA `(.L_x_26690) ;  /* 0x0000000000102947 */ /* 0x000fea0003800000 */
[----:B------:R-:W-:Y:S01]  /*4180*/  HFMA2.MMA R236, -RZ, RZ, 0, 0 ;  /* 0x00000000ffec7435 */ /* 0x000fe200000001ff */
[----:B------:R-:W-:Y:S10]  /*4190*/  @!P1 BRA `(.L_x_26691) ;  /* 0x00000000001c9947 */ /* 0x000ff40003800000 */
[----:B-----5:R-:W-:Y:S01]  /*41a0*/  HADD2.F32 R236, -RZ, R195.H1_H1 ;  /* 0x300000c3ffec7230 */ /* 0x020fe20000004100 */
[----:B------:R-:W-:Y:S06]  /*41b0*/  BRA `(.L_x_26691) ;  /* 0x0000000000147947 */ /* 0x000fec0003800000 */
.L_x_26690:
[----:B-----5:R-:W-:Y:S02]  /*41c0*/  HADD2.F32 R196, -RZ, R191.H1_H1 ;  /* 0x300000bfffc47230 */ /* 0x020fe40000004100 */
[----:B------:R-:W-:-:S03]  /*41d0*/  @P1 HADD2.F32 R197, -RZ, R195.H1_H1 ;  /* 0x300000c3ffc51230 */ /* 0x000fc60000004100 */
[----:B------:R-:W-:-:S04]  /*41e0*/  FMUL.FTZ R196, R196, UR8 ;  /* 0x00000008c4c47c20 */ /* 0x000fc80008410000 */
[----:B------:R-:W-:-:S04]  /*41f0*/  FMUL.FTZ R236, R183, R196 ;  /* 0x000000c4b7ec7220 */ /* 0x000fc80000410000 */
[----:B------:R-:W-:-:S07]  /*4200*/  @P1 FADD.FTZ R236, R197, R236 ;  /* 0x000000ecc5ec1221 */ /* 0x000fce0000010000 */
.L_x_26691:
[----:B------:R-:W-:Y:S05]  /*4210*/  BSYNC B1 ;  /* 0x0000000000017941 */ /* 0x000fea0003800000 */
.L_x_26689:
[----:B------:R-:W2:Y:S01]  /*4220*/  LDC.64 R196, c[0x0][0x238] ;  /* 0x00008e00ffc47b82 */ /* 0x000ea20000000a00 */
[----:B------:R-:W-:Y:S02]  /*4230*/  F2FP.F16.F32.PACK_AB R199, R236, R235 ;  /* 0x000000ebecc7723e */ /* 0x000fe400000000ff */
[----:B------:R-:W-:Y:S01]  /*4240*/  F2FP.F16.F32.PACK_AB R198, R234, R233 ;  /* 0x000000e9eac6723e */ /* 0x000fe200000000ff */
[----:B--2---:R-:W-:Y:S01]  /*4250*/  IMAD.WIDE.U32 R248, R248, 0x10, R196 ;  /* 0x00000010f8f87825 */ /* 0x004fe200078e00c4 */
[----:B------:R-:W-:Y:S02]  /*4260*/  F2FP.F16.F32.PACK_AB R197, R232, R231 ;  /* 0x000000e7e8c5723e */ /* 0x000fe400000000ff */
[----:B------:R-:W-:-:S05]  /*4270*/  F2FP.F16.F32.PACK_AB R196, R230, R229 ;  /* 0x000000e5e6c4723e */ /* 0x000fca00000000ff */
[----:B------:R2:W-:Y:S02]  /*4280*/  STG.E.128 desc[UR4][R248.64], R196 ;  /* 0x000000c4f8007986 */ /* 0x0005e4000c101d04 */
.L_x_26667:
[----:B------:R-:W-:Y:S05]  /*4290*/  BSYNC B0 ;  /* 0x0000000000007941 */ /* 0x000fea0003800000 */
.L_x_26666:
        /* <DEDUP_REMOVED lines=210> */
.L_x_26718:
        /* <DEDUP_REMOVED lines=119> */
[----:B------:R-:W-:-:S03]  /*5730*/  IADD3 R244, R244, 0x80, RZ ;  /* 0x00000080f4f47810 */ /* 0x000fc60007ffe0ff */
[----:B------:R1:W-:Y:S04]  /*5740*/  STG.E.128 desc[UR4][R248.64], R196 ;  /* 0x000000c4f8007986 */ /* 0x0003e8000c101d04 */
.L_x_26696:
[----:B------:R-:W-:Y:S05]  /*5750*/  BSYNC B1 ;  /* 0x0000000000017941 */ /* 0x000fea0003800000 */
.L_x_26695:
        /* <DEDUP_REMOVED lines=35> */
.L_x_26698:
[----:B------:R-:W-:Y:S05]  /*5990*/  BSYNC B1 ;  /* 0x0000000000017941 */ /* 0x000fea0003800000 */
.L_x_26697:
        /* <DEDUP_REMOVED lines=35> */
.L_x_26700:
[----:B------:R-:W-:Y:S05]  /*5bd0*/  BSYNC B1 ;  /* 0x0000000000017941 */ /* 0x000fea0003800000 */
.L_x_26699:
        /* <DEDUP_REMOVED lines=35> */
.L_x_26702:
[----:B------:R-:W-:Y:S05]  /*5e10*/  BSYNC B1 ;  /* 0x0000000000017941 */ /* 0x000fea0003800000 */
.L_x_26701:
        /* <DEDUP_REMOVED lines=35> */
.L_x_26704:
[----:B------:R-:W-:Y:S05]  /*6050*/  BSYNC B1 ;  /* 0x0000000000017941 */ /* 0x000fea0003800000 */
.L_x_26703:
        /* <DEDUP_REMOVED lines=35> */
.L_x_26706:
[----:B------:R-:W-:Y:S05]  /*6290*/  BSYNC B1 ;  /* 0x0000000000017941 */ /* 0x000fea0003800000 */
.L_x_26705:
        /* <DEDUP_REMOVED lines=31> */
[----:B------:R-:W-:-:S05]  /*6490*/  F2FP.F16.F32.PACK_AB R199, R250, R199 ;  /* 0x000000c7fac7723e */ /* 0x000fca00000000ff */
[----:B------:R1:W-:Y:S02]  /*64a0*/  STG.E.128 desc[UR4][R248.64], R196 ;  /* 0x000000c4f8007986 */ /* 0x0003e4000c101d04 */
.L_x_26694:
[----:B------:R-:W-:Y:S05]  /*64b0*/  BSYNC B0 ;  /* 0x0000000000007941 */ /* 0x000fea0003800000 */
.L_x_26693:
[----:B------:R-:W-:Y:S02]  /*64c0*/  LOP3.LUT P1, RZ, R243, 0x2, RZ, 0xc0, !PT ;  /* 0x00000002f3ff7812 */ /* 0x000fe4000782c0ff */
[----:B------:R-:W-:Y:S02]  /*64d0*/  IADD3 R240, R240, UR10, RZ ;  /* 0x0000000af0f07c10 */ /* 0x000fe4000fffe0ff */
[----:B------:R-:W-:Y:S02]  /*64e0*/  SEL R246, RZ, 0x1, P1 ;  /* 0x00000001fff67807 */ /* 0x000fe40000800000 */
[----:B------:R-:W-:-:S13]  /*64f0*/  ISETP.GE.AND P1, PT, R240, UR11, PT ;  /* 0x0000000bf0007c0c */ /* 0x000fda000bf26270 */
[----:B------:R-:W-:Y:S05]  /*6500*/  @!P1 BRA `(.L_x_26707) ;  /* 0xffffffa800409947 */ /* 0x000fea000383ffff */
[----:B------:R-:W-:Y:S05]  /*6510*/  EXIT ;  /* 0x000000000000794d */ /* 0x000fea0003800000 */
.L_x_26692:
[----:B------:R-:W-:Y:S01]  /*6520*/  HFMA2.MMA R246, -RZ, RZ, 0, 5.9604644775390625e-08 ;  /* 0x00000001fff67435 */ /* 0x000fe200000001ff */
[----:B------:R-:W-:Y:S02]  /*6530*/  MOV R247, 0x1f ;  /* 0x0000001f00f77802 */ /* 0x000fe40000000f00 */
[----:B------:R-:W-:-:S08]  /*6540*/  MOV R249, 0xffffffff ;  /* 0xffffffff00f97802 */ /* 0x000fd00000000f00 */
[----:B01---5:R-:W-:Y:S05]  /*6550*/  WARPSYNC.COLLECTIVE R249, `(.L_x_26708) ;  /* 0x00000000f9087348 */ /* 0x023fea0003c00000 */
[----:B------:R2:W3:Y:S02]  /*6560*/  SHFL.BFLY P6, R250, R248, R246, R247 ;  /* 0x0c0000f6f8fa7389 */ /* 0x0004e400000c00f7 */
[----:B0123-5:R-:W-:Y:S01]  /*6570*/  ENDCOLLECTIVE ;  /* 0x000000000000791b */ /* 0x02ffe20003800000 */
.L_x_26708:
[----:B------:R-:W-:Y:S01]  /*6580*/  HFMA2.MMA R246, -RZ, RZ, 0, 1.1920928955078125e-07 ;  /* 0x00000002fff67435 */ /* 0x000fe200000001ff */
[----:B------:R-:W-:-:S05]  /*6590*/  FADD.FTZ R251, R248, R250 ;  /* 0x000000faf8fb7221 */ /* 0x000fca0000010000 */
[----:B------:R-:W-:-:S07]  /*65a0*/  MOV R248, R251 ;  /* 0x000000fb00f87202 */ /* 0x000fce0000000f00 */
[----:B------:R-:W-:Y:S05]  /*65b0*/  WARPSYNC.COLLECTIVE R249, `(.L_x_26709) ;  /* 0x00000000f9087348 */ /* 0x000fea0003c00000 */
[----:B------:R0:W1:Y:S02]  /*65c0*/  SHFL.BFLY P6, R250, R248, R246, R247 ;  /* 0x0c0000f6f8fa7389 */ /* 0x00006400000c00f7 */
[----:B01----:R-:W-:Y:S01]  /*65d0*/  ENDCOLLECTIVE ;  /* 0x000000000000791b */ /* 0x003fe20003800000 */
.L_x_26709:
[----:B------:R-:W-:Y:S01]  /*65e0*/  HFMA2.MMA R246, -RZ, RZ, 0, 2.384185791015625e-07 ;  /* 0x00000004fff67435 */ /* 0x000fe200000001ff */
[----:B------:R-:W-:-:S05]  /*65f0*/  FADD.FTZ R252, R251, R250 ;  /* 0x000000fafbfc7221 */ /* 0x000fca0000010000 */
[----:B------:R-:W-:-:S07]  /*6600*/  MOV R248, R252 ;  /* 0x000000fc00f87202 */ /* 0x000fce0000000f00 */
[----:B------:R-:W-:Y:S05]  /*6610*/  WARPSYNC.COLLECTIVE R249, `(.L_x_26710) ;  /* 0x00000000f9087348 */ /* 0x000fea0003c00000 */
[----:B------:R0:W1:Y:S02]  /*6620*/  SHFL.BFLY P6, R250, R248, R246, R247 ;  /* 0x0c0000f6f8fa7389 */ /* 0x00006400000c00f7 */
[----:B01----:R-:W-:Y:S01]  /*6630*/  ENDCOLLECTIVE ;  /* 0x000000000000791b */ /* 0x003fe20003800000 */
.L_x_26710:
[----:B------:R-:W-:Y:S01]  /*6640*/  HFMA2.MMA R246, -RZ, RZ, 0, 4.76837158203125e-07 ;  /* 0x00000008fff67435 */ /* 0x000fe200000001ff */
[----:B------:R-:W-:-:S05]  /*6650*/  FADD.FTZ R252, R252, R250 ;  /* 0x000000fafcfc7221 */ /* 0x000fca0000010000 */
[----:B------:R-:W-:-:S07]  /*6660*/  MOV R248, R252 ;  /* 0x000000fc00f87202 */ /* 0x000fce0000000f00 */
[----:B------:R-:W-:Y:S05]  /*6670*/  WARPSYNC.COLLECTIVE R249, `(.L_x_26711) ;  /* 0x00000000f9087348 */ /* 0x000fea0003c00000 */
[----:B------:R0:W1:Y:S02]  /*6680*/  SHFL.BFLY P6, R250, R248, R246, R247 ;  /* 0x0c0000f6f8fa7389 */ /* 0x00006400000c00f7 */
[----:B01----:R-:W-:Y:S01]  /*6690*/  ENDCOLLECTIVE ;  /* 0x000000000000791b */ /* 0x003fe20003800000 */
.L_x_26711:
[----:B------:R-:W-:Y:S01]  /*66a0*/  HFMA2.MMA R246, -RZ, RZ, 0, 9.5367431640625e-07 ;  /* 0x00000010fff67435 */ /* 0x000fe200000001ff */
[----:B------:R-:W-:-:S05]  /*66b0*/  FADD.FTZ R196, R252, R250 ;  /* 0x000000fafcc47221 */ /* 0x000fca0000010000 */
[----:B------:R-:W-:-:S07]  /*66c0*/  MOV R248, R196 ;  /* 0x000000c400f87202 */ /* 0x000fce0000000f00 */
[----:B------:R-:W-:Y:S05]  /*66d0*/  WARPSYNC.COLLECTIVE R249, `(.L_x_26712) ;  /* 0x00000000f9087348 */ /* 0x000fea0003c00000 */
[----:B------:R0:W1:Y:S02]  /*66e0*/  SHFL.BFLY P6, R250, R248, R246, R247 ;  /* 0x0c0000f6f8fa7389 */ /* 0x00006400000c00f7 */
[----:B01----:R-:W-:Y:S01]  /*66f0*/  ENDCOLLECTIVE ;  /* 0x000000000000791b */ /* 0x003fe20003800000 */
.L_x_26712:
        /* <DEDUP_REMOVED lines=122> */
.L_x_26713:
[----:B------:R-:W-:Y:S01]  /*6ea0*/  HFMA2.MMA R246, -RZ, RZ, 0, 1.1920928955078125e-07 ;  /* 0x00000002fff67435 */ /* 0x000fe200000001ff */
[----:B------:R-:W-:-:S10]  /*6eb0*/  FADD.FTZ R248, R197, R250 ;  /* 0x000000fac5f87221 */ /* 0x000fd40000010000 */
[----:B------:R-:W-:Y:S05]  /*6ec0*/  WARPSYNC.COLLECTIVE R249, `(.L_x_26714) ;  /* 0x00000000f9087348 */ /* 0x000fea0003c00000 */
[----:B------:R0:W1:Y:S02]  /*6ed0*/  SHFL.BFLY P6, R250, R248, R246, R247 ;  /* 0x0c0000f6f8fa7389 */ /* 0x00006400000c00f7 */
[----:B01----:R-:W-:Y:S01]  /*6ee0*/  ENDCOLLECTIVE ;  /* 0x000000000000791b */ /* 0x003fe20003800000 */
.L_x_26714:
[----:B------:R-:W-:Y:S01]  /*6ef0*/  HFMA2.MMA R246, -RZ, RZ, 0, 2.384185791015625e-07 ;  /* 0x00000004fff67435 */ /* 0x000fe200000001ff */
[----:B------:R-:W-:-:S05]  /*6f00*/  FADD.FTZ R251, R248, R250 ;  /* 0x000000faf8fb7221 */ /* 0x000fca0000010000 */
[----:B------:R-:W-:-:S07]  /*6f10*/  MOV R248, R251 ;  /* 0x000000fb00f87202 */ /* 0x000fce0000000f00 */
[----:B------:R-:W-:Y:S05]  /*6f20*/  WARPSYNC.COLLECTIVE R249, `(.L_x_26715) ;  /* 0x00000000f9087348 */ /* 0x000fea0003c00000 */
[----:B------:R0:W1:Y:S02]  /*6f30*/  SHFL.BFLY P6, R250, R248, R246, R247 ;  /* 0x0c0000f6f8fa7389 */ /* 0x00006400000c00f7 */
[----:B01----:R-:W-:Y:S01]  /*6f40*/  ENDCOLLECTIVE ;  /* 0x000000000000791b */ /* 0x003fe20003800000 */
.L_x_26715:
[----:B------:R-:W-:Y:S01]  /*6f50*/  HFMA2.MMA R246, -RZ, RZ, 0, 4.76837158203125e-07 ;  /* 0x00000008fff67435 */ /* 0x000fe200000001ff */
[----:B------:R-:W-:-:S05]  /*6f60*/  FADD.FTZ R252, R251, R250 ;  /* 0x000000fafbfc7221 */ /* 0x000fca0000010000 */
[----:B------:R-:W-:-:S07]  /*6f70*/  MOV R248, R252 ;  /* 0x000000fc00f87202 */ /* 0x000fce0000000f00 */
[----:B------:R-:W-:Y:S05]  /*6f80*/  WARPSYNC.COLLECTIVE R249, `(.L_x_26716) ;  /* 0x00000000f9087348 */ /* 0x000fea0003c00000 */
[----:B------:R0:W1:Y:S02]  /*6f90*/  SHFL.BFLY P6, R250, R248, R246, R247 ;  /* 0x0c0000f6f8fa7389 */ /* 0x00006400000c00f7 */
[----:B01----:R-:W-:Y:S01]  /*6fa0*/  ENDCOLLECTIVE ;  /* 0x000000000000791b */ /* 0x003fe20003800000 */
.L_x_26716:
[----:B------:R-:W-:Y:S01]  /*6fb0*/  HFMA2.MMA R246, -RZ, RZ, 0, 9.5367431640625e-07 ;  /* 0x00000010fff67435 */ /* 0x000fe200000001ff */
[----:B------:R-:W-:-:S05]  /*6fc0*/  FADD.FTZ R252, R252, R250 ;  /* 0x000000fafcfc7221 */ /* 0x000fca0000010000 */
[----:B------:R-:W-:-:S07]  /*6fd0*/  MOV R248, R252 ;  /* 0x000000fc00f87202 */ /* 0x000fce0000000f00 */
[----:B------:R-:W-:Y:S05]  /*6fe0*/  WARPSYNC.COLLECTIVE R249, `(.L_x_26717) ;  /* 0x00000000f9087348 */ /* 0x000fea0003c00000 */
[----:B------:R0:W1:Y:S02]  /*6ff0*/  SHFL.BFLY P6, R250, R248, R246, R247 ;  /* 0x0c0000f6f8fa7389 */ /* 0x00006400000c00f7 */
[----:B01----:R-:W-:Y:S01]  /*7000*/  ENDCOLLECTIVE ;  /* 0x000000000000791b */ /* 0x003fe20003800000 */
.L_x_26717:
[----:B------:R-:W-:Y:S05]  /*7010*/  BRA `(.L_x_26718) ;  /* 0xffffffdc00e87947 */ /* 0x000fea000383ffff */
.L_x_26719:
        /* <DEDUP_REMOVED lines=14> */
.L_x_46046:


//--------------------- .text._ZN10layer_norm13ln_fwd_kernelINS_13Kernel_traitsIf6__halfS2_S2_fjLj7168ELj1ELj1ELj4ELj16ENS_18Kernel_traits_baseILj7168EfS2_S2_S2_fjLj128EEEEELb0ELb1ELb1ELb1EEEvNS_9FwdParamsE --------------------------
	.section	.text._ZN10layer_norm13ln_fwd_kernelINS_13Kernel_traitsIf6__halfS2_S2_fjLj7168ELj1ELj1ELj4ELj16ENS_18Kernel_traits_baseILj7168EfS2_S2_S2_fjLj128EEEEELb0ELb1ELb1ELb1EEEvNS_9FwdParamsE,"ax",@progbits
	.align	128
        .global         _ZN10layer_norm13ln_fwd_kernelINS_13Kernel_traitsIf6__halfS2_S2_fjLj7168ELj1ELj1ELj4ELj16ENS_18Kernel_traits_baseILj7168EfS2_S2_S2_fjLj128EEEEELb0ELb1ELb1ELb1EEEvNS_9FwdParamsE
        .type           _ZN10layer_norm13ln_fwd_kernelINS_13Kernel_traitsIf6__halfS2_S2_fjLj7168ELj1ELj1ELj4ELj16ENS_18Kernel_traits_baseILj7168EfS2_S2_S2_fjLj128EEEEELb0ELb1ELb1ELb1EEEvNS_9FwdParamsE,@function
        .size           _ZN10layer_norm13ln_fwd_kernelINS_13Kernel_traitsIf6__halfS2_S2_fjLj7168ELj1ELj1ELj4ELj16ENS_18Kernel_traits_baseILj7168EfS2_S2_S2_fjLj128EEEEELb0ELb1ELb1ELb1EEEvNS_9FwdParamsE,(.L_x_46047 - _ZN10layer_norm13ln_fwd_kernelINS_13Kernel_traitsIf6__halfS2_S2_fjLj7168ELj1ELj1ELj4ELj16ENS_18Kernel_traits_baseILj7168EfS2_S2_S2_fjLj128EEEEELb0ELb1ELb1ELb1EEEvNS_9FwdParamsE)
        .other          _ZN10layer_norm13ln_fwd_kernelINS_13Kernel_traitsIf6__halfS2_S2_fjLj7168ELj1ELj1ELj4ELj16ENS_18Kernel_traits_baseILj7168EfS2_S2_S2_fjLj128EEEEELb0ELb1ELb1ELb1EEEvNS_9FwdParamsE,@"STO_CUDA_ENTRY STV_DEFAULT"
_ZN10layer_norm13ln_fwd_kernelINS_13Kernel_traitsIf6__halfS2_S2_fjLj7168ELj1ELj1ELj4ELj16ENS_18Kernel_traits_baseILj7168EfS2_S2_S2_fjLj128EEEEELb0ELb1ELb1ELb1EEEvNS_9FwdParamsE:
.text._ZN10layer_norm13ln_fwd_kernelINS_13Kernel_traitsIf6__halfS2_S2_fjLj7168ELj1ELj1ELj4ELj16ENS_18Kernel_traits_baseILj7168EfS2_S2_S2_fjLj128EEEEELb0ELb1ELb1ELb1EEEvNS_9FwdParamsE:
        /* <DEDUP_REMOVED lines=99> */
.L_x_26891:
        /* <DEDUP_REMOVED lines=34> */
.L_x_26721:
[----:B-----5:R-:W-:Y:S02]  /*0850*/  HADD2.F32 R0, -RZ, R192.H0_H0 ;  /* 0x200000c0ff007230 */ /* 0x020fe40000004100 */
[----:B------:R-:W-:-:S03]  /*0860*/  @P0 HADD2.F32 R5, -RZ, R188.H0_H0 ;  /* 0x200000bcff050230 */ /* 0x000fc60000004100 */
[----:B------:R-:W-:-:S04]  /*0870*/  FMUL.FTZ R3, R0, UR8 ;  /* 0x0000000800037c20 */ /* 0x000fc80008410000 */
[----:B------:R-:W-:-:S04]  /*0880*/  FMUL.FTZ R16, R132, R3 ;  /* 0x0000000384107220 */ /* 0x000fc80000410000 */
[----:B------:R-:W-:-:S07]  /*0890*/  @P0 FADD.FTZ R16, R16, R5 ;  /* 0x0000000510100221 */ /* 0x000fce0000010000 */
.L_x_26722:
[----:B------:R-:W-:Y:S05]  /*08a0*/  BSYNC B0 ;  /* 0x0000000000007941 */ /* 0x000fea0003800000 */
.L_x_26720:
[----:B------:R-:W-:Y:S04]  /*08b0*/  BSSY B0, `(.L_x_26723) ;  /* 0x000000b000007945 */ /* 0x000fe80003800000 */
[----:B------:R-:W-:Y:S05]  /*08c0*/  @P3 BRA `(.L_x_26724) ;  /* 0x0000000000103947 */ /* 0x000fea0003800000 */
[----:B------:R-:W-:Y:S01]  /*08d0*/  HFMA2.MMA R15, -RZ, RZ, 0, 0 ;  /* 0x00000000ff0f7435 */ /* 0x000fe200000001ff */
[----:B------:R-:W-:Y:S10]  /*08e0*/  @!P0 BRA `(.L_x_26725) ;  /* 0x00000000001c8947 */ /* 0x000ff40003800000 */
[----:B-----5:R-:W-:Y:S01]  /*08f0*/  HADD2.F32 R15, -RZ, R188.H1_H1 ;  /* 0x300000bcff0f7230 */ /* 0x020fe20000004100 */
[----:B------:R-:W-:Y:S06]  /*0900*/  BRA `(.L_x_26725) ;  /* 0x0000000000147947 */ /* 0x000fec0003800000 */
.L_x_26724:
[----:B-----5:R-:W-:Y:S02]  /*0910*/  HADD2.F32 R0, -RZ, R192.H1_H1 ;  /* 0x300000c0ff007230 */ /* 0x020fe40000004100 */
[----:B------:R-:W-:-:S03]  /*0920*/  @P0 HADD2.F32 R2, -RZ, R188.H1_H1 ;  /* 0x300000bcff020230 */ /* 0x000fc60000004100 */
[----:B------:R-:W-:-:S04]  /*0930*/  FMUL.FTZ R0, R0, UR8 ;  /* 0x0000000800007c20 */ /* 0x000fc80008410000 */
[----:B------:R-:W-:-:S04]  /*0940*/  FMUL.FTZ R15, R133, R0 ;  /* 0x00000000850f7220 */ /* 0x000fc80000410000 */
[----:B------:R-:W-:-:S07]  /*0950*/  @P0 FADD.FTZ R15, R15, R2 ;  /* 0x000000020f0f0221 */ /* 0x000fce0000010000 */
.L_x_26725:
[----:B------:R-:W-:Y:S05]  /*0960*/  BSYNC B0 ;  /* 0x0000000000007941 */ /* 0x000fea0003800000 */
.L_x_26723:
[----:B------:R-:W-:Y:S04]  /*0970*/  BSSY B0, `(.L_x_26726) ;  /* 0x000000b000007945 */ /* 0x000fe80003800000 */
[----:B------:R-:W-:Y:S05]  /*0980*/  @P3 BRA `(.L_x_26727) ;  /* 0x0000000000103947 */ /* 0x000fea0003800000 */
[----:B------:R-:W-:Y:S01]  /*0990*/  MOV R14, RZ ;  /* 0x000000ff000e7202 */ /* 0x000fe20000000f00 */
[----:B------:R-:W-:Y:S06]  /*09a0*/  @!P0 BRA `(.L_x_26728) ;  /* 0x00000000001c8947 */ /* 0x000fec0003800000 */
[----:B-----5:R-:W-:Y:S01]  /*09b0*/  HADD2.F32 R14, -RZ, R189.H0_H0 ;  /* 0x200000bdff0e7230 */ /* 0x020fe20000004100 */
[----:B------:R-:W-:Y:S06]  /*09c0*/  BRA `(.L_x_26728) ;  /* 0x0000000000147947 */ /* 0x000fec0003800000 */
.L_x_26727:
[----:B-----5:R-:W-:Y:S02]  /*09d0*/  HADD2.F32 R0, -RZ, R193.H0_H0 ;  /* 0x200000c1ff007230 */ /* 0x020fe40000004100 */
[----:B------:R-:W-:-:S03]  /*09e0*/  @P0 HADD2.F32 R5, -RZ, R189.H0_H0 ;  /* 0x200000bdff050230 */ /* 0x000fc60000004100 */
[----:B------:R-:W-:-:S04]  /*09f0*/  FMUL.FTZ R3, R0, UR8 ;  /* 0x0000000800037c20 */ /* 0x000fc80008410000 */
[----:B------:R-:W-:-:S04]  /*0a00*/  FMUL.FTZ R14, R134, R3 ;  /* 0x00000003860e7220 */ /* 0x000fc80000410000 */
[----:B------:R-:W-:-:S07]  /*0a10*/  @P0 FADD.FTZ R14, R14, R5 ;  /* 0x000000050e0e0221 */ /* 0x000fce0000010000 */
.L_x_26728:
[----:B------:R-:W-:Y:S05]  /*0a20*/  BSYNC B0 ;  /* 0x0000000000007941 */ /* 0x000fea0003800000 */
.L_x_26726:
[----:B------:R-:W-:Y:S04]  /*0a30*/  BSSY B0, `(.L_x_26729) ;  /* 0x000000b000007945 */ /* 0x000fe80003800000 */
[----:B------:R-:W-:Y:S05]  /*0a40*/  @P3 BRA `(.L_x_26730) ;  /* 0x0000000000103947 */ /* 0x000fea0003800000 */
[----:B------:R-:W-:Y:S01]  /*0a50*/  HFMA2.MMA R13, -RZ, RZ, 0, 0 ;  /* 0x00000000ff0d7435 */ /* 0x000fe200000001ff */
[----:B------:R-:W-:Y:S10]  /*0a60*/  @!P0 BRA `(.L_x_26731) ;  /* 0x00000000001c8947 */ /* 0x000ff40003800000 */
[----:B-----5:R-:W-:Y:S01]  /*0a70*/  HADD2.F32 R13, -RZ, R189.H1_H1 ;  /* 0x300000bdff0d7230 */ /* 0x020fe20000004100 */
[----:B------:R-:W-:Y:S06]  /*0a80*/  BRA `(.L_x_26731) ;  /* 0x0000000000147947 */ /* 0x000fec0003800000 */
.L_x_26730:
[----:B-----5:R-:W-:Y:S02]  /*0a90*/  HADD2.F32 R0, -RZ, R193.H1_H1 ;  /* 0x300000c1ff007230 */ /* 0x020fe40000004100 */
[----:B------:R-:W-:-:S03]  /*0aa0*/  @P0 HADD2.F32 R2, -RZ, R189.H1_H1 ;  /* 0x300000bdff020230 */ /* 0x000fc60000004100 */
[----:B------:R-:W-:-:S04]  /*0ab0*/  FMUL.FTZ R0, R0, UR8 ;  /* 0x0000000800007c20 */ /* 0x000fc80008410000 */
[----:B------:R-:W-:-:S04]  /*0ac0*/  FMUL.FTZ R13, R135, R0 ;  /* 0x00000000870d7220 */ /* 0x000fc80000410000 */
[----:B------:R-:W-:-:S07]  /*0ad0*/  @P0 FADD.FTZ R13, R13, R2 ;  /* 0x000000020d0d0221 */ /* 0x000fce0000010000 */
.L_x_26731:
[----:B------:R-:W-:Y:S05]  /*0ae0*/  BSYNC B0 ;  /* 0x0000000000007941 */ /* 0x000fea0003800000 */
.L_x_26729:
[----:B------:R-:W-:Y:S04]  /*0af0*/  BSSY B0, `(.L_x_26732) ;  /* 0x000000b000007945 */ /* 0x000fe80003800000 */
[----:B------:R-:W-:Y:S05]  /*0b00*/  @P3 BRA `(.L_x_26733) ;  /* 0x0000000000103947 */ /* 0x000fea0003800000 */
[----:B------:R-:W-:Y:S01]  /*0b10*/  MOV R12, RZ ;  /* 0x000000ff000c7202 */ /* 0x000fe20000000f00 */
[----:B------:R-:W-:Y:S06]  /*0b20*/  @!P0 BRA `(.L_x_26734) ;  /* 0x00000000001c8947 */ /* 0x000fec0003800000 */
[----:B-----5:R-:W-:Y:S01]  /*0b30*/  HADD2.F32 R12, -RZ, R190.H0_H0 ;  /* 0x200000beff0c7230 */ /* 0x020fe20000004100 */
[----:B------:R-:W-:Y:S06]  /*0b40*/  BRA `(.L_x_26734) ;  /* 0x0000000000147947 */ /* 0x000fec0003800000 */
.L_x_26733:
[----:B-----5:R-:W-:Y:S02]  /*0b50*/  HADD2.F32 R0, -RZ, R194.H0_H0 ;  /* 0x200000c2ff007230 */ /* 0x020fe40000004100 */
[----:B------:R-:W-:-:S03]  /*0b60*/  @P0 HADD2.F32 R5, -RZ, R190.H0_H0 ;  /* 0x200000beff050230 */ /* 0x000fc60000004100 */
[----:B------:R-:W-:-:S04]  /*0b70*/  FMUL.FTZ R3, R0, UR8 ;  /* 0x0000000800037c20 */ /* 0x000fc80008410000 */
[----:B------:R-:W-:-:S04]  /*0b80*/  FMUL.FTZ R12, R136, R3 ;  /* 0x00000003880c7220 */ /* 0x000fc80000410000 */
[----:B------:R-:W-:-:S07]  /*0b90*/  @P0 FADD.FTZ R12, R12, R5 ;  /* 0x000000050c0c0221 */ /* 0x000fce0000010000 */
.L_x_26734:
[----:B------:R-:W-:Y:S05]  /*0ba0*/  BSYNC B0 ;  /* 0x0000000000007941 */ /* 0x000fea0003800000 */
.L_x_26732:
[----:B------:R-:W-:Y:S04]  /*0bb0*/  BSSY B0, `(.L_x_26735) ;  /* 0x000000b000007945 */ /* 0x000fe80003800000 */
[----:B------:R-:W-:Y:S05]  /*0bc0*/  @P3 BRA `(.L_x_26736) ;  /* 0x0000000000103947 */ /* 0x000fea0003800000 */
[----:B------:R-:W-:Y:S01]  /*0bd0*/  HFMA2.MMA R11, -RZ, RZ, 0, 0 ;  /* 0x00000000ff0b7435 */ /* 0x000fe200000001ff */
[----:B------:R-:W-:Y:S10]  /*0be0*/  @!P0 BRA `(.L_x_26737) ;  /* 0x00000000001c8947 */ /* 0x000ff40003800000 */
[----:B-----5:R-:W-:Y:S01]  /*0bf0*/  HADD2.F32 R11, -RZ, R190.H1_H1 ;  /* 0x300000beff0b7230 */ /* 0x020fe20000004100 */
[----:B------:R-:W-:Y:S06]  /*0c00*/  BRA `(.L_x_26737) ;  /* 0x0000000000147947 */ /* 0x000fec0003800000 */
.L_x_26736:
[----:B-----5:R-:W-:Y:S02]  /*0c10*/  HADD2.F32 R0, -RZ, R194.H1_H1 ;  /* 0x300000c2ff007230 */ /* 0x020fe40000004100 */
[----:B------:R-:W-:-:S03]  /*0c20*/  @P0 HADD2.F32 R2, -RZ, R190.H1_H1 ;  /* 0x300000beff020230 */ /* 0x000fc60000004100 */
[----:B------:R-:W-:-:S04]  /*0c30*/  FMUL.FTZ R0, R0, UR8 ;  /* 0x0000000800007c20 */ /* 0x000fc80008410000 */
[----:B------:R-:W-:-:S04]  /*0c40*/  FMUL.FTZ R11, R137, R0 ;  /* 0x00000000890b7220 */ /* 0x000fc80000410000 */
[----:B------:R-:W-:-:S07]  /*0c50*/  @P0 FADD.FTZ R11, R11, R2 ;  /* 0x000000020b0b0221 */ /* 0x000fce0000010000 */
.L_x_26737:
[----:B------:R-:W-:Y:S05]  /*0c60*/  BSYNC B0 ;  /* 0x0000000000007941 */ /* 0x000fea0003800000 */
.L_x_26735:
[----:B------:R-:W-:Y:S04]  /*0c70*/  BSSY B0, `(.L_x_26738) ;  /* 0x000000b000007945 */ /* 0x000fe80003800000 */
[----:B------:R-:W-:Y:S05]  /*0c80*/  @P3 BRA `(.L_x_26739) ;  /* 0x0000000000103947 */ /* 0x000fea0003800000 */
[----:B------:R-:W-:Y:S01]  /*0c90*/  MOV R10, RZ ;  /* 0x000000ff000a7202 */ /* 0x000fe20000000f00 */
[----:B------:R-:W-:Y:S06]  /*0ca0*/  @!P0 BRA `(.L_x_26740) ;  /* 0x00000000001c8947 */ /* 0x000fec0003800000 */
[----:B-----5:R-:W-:Y:S01]  /*0cb0*/  HADD2.F32 R10, -RZ, R191.H0_H0 ;  /* 0x200000bfff0a7230 */ /* 0x020fe20000004100 */
[----:B------:R-:W-:Y:S06]  /*0cc0*/  BRA `(.L_x_26740) ;  /* 0x0000000000147947 */ /* 0x000fec0003800000 */
.L_x_26739:
[----:B-----5:R-:W-:Y:S02]  /*0cd0*/  HADD2.F32 R0, -RZ, R195.H0_H0 ;  /* 0x200000c3ff007230 */ /* 0x020fe40000004100 */
[----:B------:R-:W-:-:S03]  /*0ce0*/  @P0 HADD2.F32 R5, -RZ, R191.H0_H0 ;  /* 0x200000bfff050230 */ /* 0x000fc60000004100 */
[----:B------:R-:W-:-:S04]  /*0cf0*/  FMUL.FTZ R3, R0, UR8 ;  /* 0x0000000800037c20 */ /* 0x000fc80008410000 */
[----:B------:R-:W-:-:S04]  /*0d00*/  FMUL.FTZ R10, R138, R3 ;  /* 0x000000038a0a7220 */ /* 0x000fc80000410000 */
[----:B------:R-:W-:-:S07]  /*0d10*/  @P0 FADD.FTZ R10, R10, R5 ;  /* 0x000000050a0a0221 */ /* 0x000fce0000010000 */
.L_x_26740:
[----:B------:R-:W-:Y:S05]  /*0d20*/  BSYNC B0 ;  /* 0x0000000000007941 */ /* 0x000fea0003800000 */
.L_x_26738:
[----:B------:R-:W-:Y:S04]  /*0d30*/  BSSY B0, `(.L_x_26741) ;  /* 0x000000b000007945 */ /* 0x000fe80003800000 */
[----:B------:R-:W-:Y:S05]  /*0d40*/  @P3 BRA `(.L_x_26742) ;  /* 0x0000000000103947 */ /* 0x000fea0003800000 */
[----:B------:R-:W-:Y:S01]  /*0d50*/  HFMA2.MMA R9, -RZ, RZ, 0, 0 ;  /* 0x00000000ff097435 */ /* 0x000fe200000001ff */
[----:B------:R-:W-:Y:S10]  /*0d60*/  @!P0 BRA `(.L_x_26743) ;  /* 0x00000000001c8947 */ /* 0x000ff40003800000 */
[----:B-----5:R-:W-:Y:S01]  /*0d70*/  HADD2.F32 R9, -RZ, R191.H1_H1 ;  /* 0x300000bfff097230 */ /* 0x020fe20000004100 */
[----:B------:R-:W-:Y:S06]  /*0d80*/  BRA `(.L_x_26743) ;  /* 0x0000000000147947 */ /* 0x000fec0003800000 */
.L_x_26742:
[----:B-----5:R-:W-:Y:S02]  /*0d90*/  HADD2.F32 R0, -RZ, R195.H1_H1 ;  /* 0x300000c3ff007230 */ /* 0x020fe40000004100 */
[----:B------:R-:W-:-:S03]  /*0da0*/  @P0 HADD2.F32 R2, -RZ, R191.H1_H1 ;  /* 0x300000bfff020230 */ /* 0x000fc60000004100 */
[----:B------:R-:W-:-:S04]  /*0db0*/  FMUL.FTZ R0, R0, UR8 ;  /* 0x0000000800007c20 */ /* 0x000fc80008410000 */
[----:B------:R-:W-:-:S04]  /*0dc0*/  FMUL.FTZ R9, R139, R0 ;  /* 0x000000008b097220 */ /* 0x000fc80000410000 */
[----:B------:R-:W-:-:S07]  /*0dd0*/  @P0 FADD.FTZ R9, R9, R2 ;  /* 0x0000000209090221 */ /* 0x000fce0000010000 */
.L_x_26743:
[----:B------:R-:W-:Y:S05]  /*0de0*/  BSYNC B0 ;  /* 0x0000000000007941 */ /* 0x000fea0003800000 */
.L_x_26741:
        /* <DEDUP_REMOVED lines=21> */
.L_x_26745:
[----:B-----5:R-:W-:Y:S02]  /*0f40*/  HADD2.F32 R0, -RZ, R192.H0_H0 ;  /* 0x200000c0ff007230 */ /* 0x020fe40000004100 */
[----:B0-----:R-:W-:-:S03]  /*0f50*/  @P0 HADD2.F32 R5, -RZ, R188.H0_H0 ;  /* 0x200000bcff050230 */ /* 0x001fc60000004100 */
[----:B------:R-:W-:-:S04]  /*0f60*/  FMUL.FTZ R3, R0, UR8 ;  /* 0x0000000800037c20 */ /* 0x000fc80008410000 */
[----:B------:R-:W-:-:S04]  /*0f70*/  FMUL.FTZ R8, R140, R3 ;  /* 0x000000038c087220 */ /* 0x000fc80000410000 */
[----:B------:R-:W-:-:S07]  /*0f80*/  @P0 FADD.FTZ R8, R5, R8 ;  /* 0x0000000805080221 */ /* 0x000fce0000010000 */
.L_x_26746:
[----:B------:R-:W-:Y:S05]  /*0f90*/  BSYNC B0 ;  /* 0x0000000000007941 */ /* 0x000fea0003800000 */
.L_x_26744:
[----:B------:R-:W-:Y:S04]  /*0fa0*/  BSSY B0, `(.L_x_26747) ;  /* 0x000000b000007945 */ /* 0x000fe80003800000 */
[----:B------:R-:W-:Y:S05]  /*0fb0*/  @P3 BRA `(.L_x_26748) ;  /* 0x0000000000103947 */ /* 0x000fea0003800000 */
[----:B0-----:R-:W-:Y:S01]  /*0fc0*/  HFMA2.MMA R7, -RZ, RZ, 0, 0 ;  /* 0x00000000ff077435 */ /* 0x001fe200000001ff */
[----:B------:R-:W-:Y:S10]  /*0fd0*/  @!P0 BRA `(.L_x_26749) ;  /* 0x00000000001c8947 */ /* 0x000ff40003800000 */
[----:B-----5:R-:W-:Y:S01]  /*0fe0*/  HADD2.F32 R7, -RZ, R188.H1_H1 ;  /* 0x300000bcff077230 */ /* 0x020fe20000004100 */
[----:B------:R-:W-:Y:S06]  /*0ff0*/  BRA `(.L_x_26749) ;  /* 0x0000000000147947 */ /* 0x000fec0003800000 */
.L_x_26748:
[----:B-----5:R-:W-:Y:S02]  /*1000*/  HADD2.F32 R0, -RZ, R192.H1_H1 ;  /* 0x300000c0ff007230 */ /* 0x020fe40000004100 */
[----:B0-----:R-:W-:-:S03]  /*1010*/  @P0 HADD2.F32 R2, -RZ, R188.H1_H1 ;  /* 0x300000bcff020230 */ /* 0x001fc60000004100 */
[----:B------:R-:W-:-:S04]  /*1020*/  FMUL.FTZ R0, R0, UR8 ;  /* 0x0000000800007c20 */ /* 0x000fc80008410000 */
[----:B------:R-:W-:-:S04]  /*1030*/  FMUL.FTZ R7, R141, R0 ;  /* 0x000000008d077220 */ /* 0x000fc80000410000 */
[----:B------:R-:W-:-:S07]  /*1040*/  @P0 FADD.FTZ R7, R2, R7 ;  /* 0x0000000702070221 */ /* 0x000fce0000010000 */
.L_x_26749:
[----:B------:R-:W-:Y:S05]  /*1050*/  BSYNC B0 ;  /* 0x0000000000007941 */ /* 0x000fea0003800000 */
.L_x_26747:
[----:B------:R-:W-:Y:S04]  /*1060*/  BSSY B0, `(.L_x_26750) ;  /* 0x000000b000007945 */ /* 0x000fe80003800000 */
[----:B------:R-:W-:Y:S05]  /*1070*/  @P3 BRA `(.L_x_26751) ;  /* 0x0000000000103947 */ /* 0x000fea0003800000 */
[----:B------:R-:W-:Y:S01]  /*1080*/  MOV R6, RZ ;  /* 0x000000ff00067202 */ /* 0x000fe20000000f00 */
[----:B------:R-:W-:Y:S06]  /*1090*/  @!P0 BRA `(.L_x_26752) ;  /* 0x00000000001c8947 */ /* 0x000fec0003800000 */
[----:B-----5:R-:W-:Y:S01]  /*10a0*/  HADD2.F32 R6, -RZ, R189.H0_H0 ;  /* 0x200000bdff067230 */ /* 0x020fe20000004100 */
[----:B------:R-:W-:Y:S06]  /*10b0*/  BRA `(.L_x_26752) ;  /* 0x0000000000147947 */ /* 0x000fec0003800000 */
.L_x_26751:
[----:B-----5:R-:W-:Y:S02]  /*10c0*/  HADD2.F32 R0, -RZ, R193.H0_H0 ;  /* 0x200000c1ff007230 */ /* 0x020fe40000004100 */
[----:B------:R-:W-:-:S03]  /*10d0*/  @P0 HADD2.F32 R5, -RZ, R189.H0_H0 ;  /* 0x200000bdff050230 */ /* 0x000fc60000004100 */
[----:B------:R-:W-:-:S04]  /*10e0*/  FMUL.FTZ R3, R0, UR8 ;  /* 0x0000000800037c20 */ /* 0x000fc80008410000 */
[----:B------:R-:W-:-:S04]  /*10f0*/  FMUL.FTZ R6, R142, R3 ;  /* 0x000000038e067220 */ /* 0x000fc80000410000 */
[----:B------:R-:W-:-:S07]  /*1100*/  @P0 FADD.FTZ R6, R5, R6 ;  /* 0x0000000605060221 */ /* 0x000fce0000010000 */
.L_x_26752:
[----:B------:R-:W-:Y:S05]  /*1110*/  BSYNC B0 ;  /* 0x0000000000007941 */ /* 0x000fea0003800000 */
.L_x_26750:
[----:B------:R-:W-:Y:S04]  /*1120*/  BSSY B0, `(.L_x_26753) ;  /* 0x000000b000007945 */ /* 0x000fe80003800000 */
[----:B------:R-:W-:Y:S05]  /*1130*/  @P3 BRA `(.L_x_26754) ;  /* 0x0000000000103947 */ /* 0x000fea0003800000 */
[----:B------:R-:W-:Y:S01]  /*1140*/  HFMA2.MMA R5, -RZ, RZ, 0, 0 ;  /* 0x00000000ff057435 */ /* 0x000fe200000001ff */
[----:B------:R-:W-:Y:S10]  /*1150*/  @!P0 BRA `(.L_x_26755) ;  /* 0x00000000001c8947 */ /* 0x000ff40003800000 */
[----:B-----5:R-:W-:Y:S01]  /*1160*/  HADD2.F32 R5, -RZ, R189.H1_H1 ;  /* 0x300000bdff057230 */ /* 0x020fe20000004100 */
[----:B------:R-:W-:Y:S06]  /*1170*/  BRA `(.L_x_26755) ;  /* 0x0000000000147947 */ /* 0x000fec0003800000 */
.L_x_26754:
[----:B-----5:R-:W-:Y:S02]  /*1180*/  HADD2.F32 R0, -RZ, R193.H1_H1 ;  /* 0x300000c1ff007230 */ /* 0x020fe40000004100 */
[----:B------:R-:W-:-:S03]  /*1190*/  @P0 HADD2.F32 R2, -RZ, R189.H1_H1 ;  /* 0x300000bdff020230 */ /* 0x000fc60000004100 */
[----:B------:R-:W-:-:S04]  /*11a0*/  FMUL.FTZ R0, R0, UR8 ;  /* 0x0000000800007c20 */ /* 0x000fc80008410000 */
[----:B------:R-:W-:-:S04]  /*11b0*/  FMUL.FTZ R5, R143, R0 ;  /* 0x000000008f057220 */ /* 0x000fc80000410000 */
[----:B------:R-:W-:-:S07]  /*11c0*/  @P0 FADD.FTZ R5, R2, R5 ;  /* 0x0000000502050221 */ /* 0x000fce0000010000 */
.L_x_26755:
[----:B------:R-:W-:Y:S05]  /*11d0*/  BSYNC B0 ;  /* 0x0000000000007941 */ /* 0x000fea0003800000 */
.L_x_26753:
[----:B------:R-:W-:Y:S04]  /*11e0*/  BSSY B0, `(.L_x_26756) ;  /* 0x000000b000007945 */ /* 0x000fe80003800000 */
[----:B------:R-:W-:Y:S05]  /*11f0*/  @P3 BRA `(.L_x_26757) ;  /* 0x0000000000103947 */ /* 0x000fea0003800000 */
[----:B------:R-:W-:Y:S01]  /*1200*/  MOV R4, RZ ;  /* 0x000000ff00047202 */ /* 0x000fe20000000f00 */
[----:B------:R-:W-:Y:S06]  /*1210*/  @!P0 BRA `(.L_x_26758) ;  /* 0x00000000001c8947 */ /* 0x000fec0003800000 */
[----:B-----5:R-:W-:Y:S01]  /*1220*/  HADD2.F32 R4, -RZ, R190.H0_H0 ;  /* 0x200000beff047230 */ /* 0x020fe20000004100 */
[----:B------:R-:W-:Y:S06]  /*1230*/  BRA `(.L_x_26758) ;  /* 0x0000000000147947 */ /* 0x000fec0003800000 */
.L_x_26757:
[----:B-----5:R-:W-:Y:S02]  /*1240*/  HADD2.F32 R0, -RZ, R194.H0_H0 ;  /* 0x200000c2ff007230 */ /* 0x020fe40000004100 */
[----:B------:R-:W-:-:S03]  /*1250*/  @P0 HADD2.F32 R197, -RZ, R190.H0_H0 ;  /* 0x200000beffc50230 */ /* 0x000fc60000004100 */
[----:B------:R-:W-:-:S04]  /*1260*/  FMUL.FTZ R3, R0, UR8 ;  /* 0x0000000800037c20 */ /* 0x000fc80008410000 */
[----:B------:R-:W-:-:S04]  /*1270*/  FMUL.FTZ R4, R144, R3 ;  /* 0x0000000390047220 */ /* 0x000fc80000410000 */
[----:B------:R-:W-:-:S07]  /*1280*/  @P0 FADD.FTZ R4, R197, R4 ;  /* 0x00000004c5040221 */ /* 0x000fce0000010000 */
.L_x_26758:
[----:B------:R-:W-:Y:S05]  /*1290*/  BSYNC B0 ;  /* 0x0000000000007941 */ /* 0x000fea0003800000 */
.L_x_26756:
[----:B------:R-:W-:Y:S04]  /*12a0*/  BSSY B0, `(.L_x_26759) ;  /* 0x000000b000007945 */ /* 0x000fe80003800000 */
[----:B------:R-:W-:Y:S05]  /*12b0*/  @P3 BRA `(.L_x_26760) ;  /* 0x0000000000103947 */ /* 0x000fea0003800000 */
[----:B------:R-:W-:Y:S01]  /*12c0*/  HFMA2.MMA R3, -RZ, RZ, 0, 0 ;  /* 0x00000000ff037435 */ /* 0x000fe200000001ff */
[----:B------:R-:W-:Y:S10]  /*12d0*/  @!P0 BRA `(.L_x_26761) ;  /* 0x00000000001c8947 */ /* 0x000ff40003800000 */
[----:B-----5:R-:W-:Y:S01]  /*12e0*/  HADD2.F32 R3, -RZ, R190.H1_H1 ;  /* 0x300000beff037230 */ /* 0x020fe20000004100 */
[----:B------:R-:W-:Y:S06]  /*12f0*/  BRA `(.L_x_26761) ;  /* 0x0000000000147947 */ /* 0x000fec0003800000 */
.L_x_26760:
[----:B-----5:R-:W-:Y:S02]  /*1300*/  HADD2.F32 R0, -RZ, R194.H1_H1 ;  /* 0x300000c2ff007230 */ /* 0x020fe40000004100 */
[----:B------:R-:W-:-:S03]  /*1310*/  @P0 HADD2.F32 R2, -RZ, R190.H1_H1 ;  /* 0x300000beff020230 */ /* 0x000fc60000004100 */
[----:B------:R-:W-:-:S04]  /*1320*/  FMUL.FTZ R0, R0, UR8 ;  /* 0x0000000800007c20 */ /* 0x000fc80008410000 */
[----:B------:R-:W-:-:S04]  /*1330*/  FMUL.FTZ R3, R145, R0 ;  /* 0x0000000091037220 */ /* 0x000fc80000410000 */
[----:B------:R-:W-:-:S07]  /*1340*/  @P0 FADD.FTZ R3, R2, R3 ;  /* 0x0000000302030221 */ /* 0x000fce0000010000 */
.L_x_26761:
[----:B------:R-:W-:Y:S05]  /*1350*/  BSYNC B0 ;  /* 0x0000000000007941 */ /* 0x000fea0003800000 */
.L_x_26759:
[----:B------:R-:W-:Y:S04]  /*1360*/  BSSY B0, `(.L_x_26762) ;  /* 0x000000b000007945 */ /* 0x000fe80003800000 */
[----:B------:R-:W-:Y:S05]  /*1370*/  @P3 BRA `(.L_x_26763) ;  /* 0x0000000000103947 */ /* 0x000fea0003800000 */
[----:B------:R-:W-:Y:S01]  /*1380*/  MOV R2, RZ ;  /* 0x000000ff00027202 */ /* 0x000fe20000000f00 */
[----:B------:R-:W-:Y:S06]  /*1390*/  @!P0 BRA `(.L_x_26764) ;  /* 0x00000000001c8947 */ /* 0x000fec0003800000 */
[----:B-----5:R-:W-:Y:S01]  /*13a0*/  HADD2.F32 R2, -RZ, R191.H0_H0 ;  /* 0x200000bfff027230 */ /* 0x020fe20000004100 */
[----:B------:R-:W-:Y:S06]  /*13b0*/  BRA `(.L_x_26764) ;  /* 0x0000000000147947 */ /* 0x000fec0003800000 */
.L_x_26763:
[----:B-----5:R-:W-:Y:S02]  /*13c0*/  HADD2.F32 R0, -RZ, R195.H0_H0 ;  /* 0x200000c3ff007230 */ /* 0x020fe40000004100 */
[----:B------:R-:W-:-:S03]  /*13d0*/  @P0 HADD2.F32 R199, -RZ, R191.H0_H0 ;  /* 0x200000bfffc70230 */ /* 0x000fc60000004100 */
[----:B------:R-:W-:-:S04]  /*13e0*/  FMUL.FTZ R197, R0, UR8 ;  /* 0x0000000800c57c20 */ /* 0x000fc80008410000 */
[----:B------:R-:W-:-:S04]  /*13f0*/  FMUL.FTZ R2, R146, R197 ;  /* 0x000000c592027220 */ /* 0x000fc80000410000 */
[----:B------:R-:W-:-:S07]  /*1400*/  @P0 FADD.FTZ R2, R199, R2 ;  /* 0x00000002c7020221 */ /* 0x000fce0000010000 */
.L_x_26764:
[----:B------:R-:W-:Y:S05]  /*1410*/  BSYNC B0 ;  /* 0x0000000000007941 */ /* 0x000fea0003800000 */
.L_x_26762:
[----:B------:R-:W-:Y:S04]  /*1420*/  BSSY B0, `(.L_x_26765) ;  /* 0x000000b000007945 */ /* 0x000fe80003800000 */
[----:B------:R-:W-:Y:S05]  /*1430*/  @P3 BRA `(.L_x_26766) ;  /* 0x0000000000103947 */ /* 0x000fea0003800000 */
[----:B------:R-:W-:Y:S01]  /*1440*/  HFMA2.MMA R0, -RZ, RZ, 0, 0 ;  /* 0x00000000ff007435 */ /* 0x000fe200000001ff */
[----:B------:R-:W-:Y:S10]  /*1450*/  @!P0 BRA `(.L_x_26767) ;  /* 0x00000000001c8947 */ /* 0x000ff40003800000 */
[----:B-----5:R-:W-:Y:S01]  /*1460*/  HADD2.F32 R0, -RZ, R191.H1_H1 ;  /* 0x300000bfff007230 */ /* 0x020fe20000004100 */
[----:B------:R-:W-:Y:S06]  /*1470*/  BRA `(.L_x_26767) ;  /* 0x0000000000147947 */ /* 0x000fec0003800000 */
.L_x_26766:
[----:B-----5:R-:W-:Y:S02]  /*1480*/  HADD2.F32 R0, -RZ, R195.H1_H1 ;  /* 0x300000c3ff007230 */ /* 0x020fe40000004100 */
[----:B------:R-:W-:-:S03]  /*1490*/  @P0 HADD2.F32 R197, -RZ, R191.H1_H1 ;  /* 0x300000bfffc50230 */ /* 0x000fc60000004100 */
[----:B------:R-:W-:-:S04]  /*14a0*/  FMUL.FTZ R0, R0, UR8 ;  /* 0x0000000800007c20 */ /* 0x000fc80008410000 */
[----:B------:R-:W-:-:S04]  /*14b0*/  FMUL.FTZ R0, R147, R0 ;  /* 0x0000000093007220 */ /* 0x000fc80000410000 */
[----:B------:R-:W-:-:S07]  /*14c0*/  @P0 FADD.FTZ R0, R197, R0 ;  /* 0x00000000c5000221 */ /* 0x000fce0000010000 */
.L_x_26767:
[----:B------:R-:W-:Y:S05]  /*14d0*/  BSYNC B0 ;  /* 0x0000000000007941 */ /* 0x000fea0003800000 */
.L_x_26765:
        /* <DEDUP_REMOVED lines=20> */
.L_x_26769:
[----:B--2--5:R-:W-:Y:S02]  /*1620*/  HADD2.F32 R196, -RZ, R192.H0_H0 ;  /* 0x200000c0ffc47230 */ /* 0x024fe40000004100 */
[----:B------:R-:W-:-:S03]  /*1630*/  @P0 HADD2.F32 R199, -RZ, R188.H0_H0 ;  /* 0x200000bcffc70230 */ /* 0x000fc60000004100 */
[----:B------:R-:W-:-:S04]  /*1640*/  FMUL.FTZ R197, R196, UR8 ;  /* 0x00000008c4c57c20 */ /* 0x000fc80008410000 */
[----:B------:R-:W-:-:S04]  /*1650*/  FMUL.FTZ R202, R148, R197 ;  /* 0x000000c594ca7220 */ /* 0x000fc80000410000 */
[----:B------:R-:W-:-:S07]  /*1660*/  @P0 FADD.FTZ R202, R199, R202 ;  /* 0x000000cac7ca0221 */ /* 0x000fce0000010000 */
.L_x_26770:
[----:B------:R-:W-:Y:S05]  /*1670*/  BSYNC B0 ;  /* 0x0000000000007941 */ /* 0x000fea0003800000 */
.L_x_26768:
[----:B------:R-:W-:Y:S04]  /*1680*/  BSSY B0, `(.L_x_26771) ;  /* 0x000000b000007945 */ /* 0x000fe80003800000 */
[----:B------:R-:W-:Y:S05]  /*1690*/  @P3 BRA `(.L_x_26772) ;  /* 0x0000000000103947 */ /* 0x000fea0003800000 */
[----:B------:R-:W-:Y:S01]  /*16a0*/  HFMA2.MMA R203, -RZ, RZ, 0, 0 ;  /* 0x00000000ffcb7435 */ /* 0x000fe200000001ff */
[----:B------:R-:W-:Y:S10]  /*16b0*/  @!P0 BRA `(.L_x_26773) ;  /* 0x00000000001c8947 */ /* 0x000ff40003800000 */
[----:B-----5:R-:W-:Y:S01]  /*16c0*/  HADD2.F32 R203, -RZ, R188.H1_H1 ;  /* 0x300000bcffcb7230 */ /* 0x020fe20000004100 */
[----:B------:R-:W-:Y:S06]  /*16d0*/  BRA `(.L_x_26773) ;  /* 0x0000000000147947 */ /* 0x000fec0003800000 */
.L_x_26772:
[----:B-----5:R-:W-:Y:S02]  /*16e0*/  HADD2.F32 R196, -RZ, R192.H1_H1 ;  /* 0x300000c0ffc47230 */ /* 0x020fe40000004100 */
[----:B------:R-:W-:-:S03]  /*16f0*/  @P0 HADD2.F32 R198, -RZ, R188.H1_H1 ;  /* 0x300000bcffc60230 */ /* 0x000fc60000004100 */
[----:B------:R-:W-:-:S04]  /*1700*/  FMUL.FTZ R196, R196, UR8 ;  /* 0x00000008c4c47c20 */ /* 0x000fc80008410000 */
[----:B------:R-:W-:-:S04]  /*1710*/  FMUL.FTZ R203, R149, R196 ;  /* 0x000000c495cb7220 */ /* 0x000fc80000410000 */
[----:B------:R-:W-:-:S07]  /*1720*/  @P0 FADD.FTZ R203, R198, R203 ;  /* 0x000000cbc6cb0221 */ /* 0x000fce0000010000 */
.L_x_26773:
[----:B------:R-:W-:Y:S05]  /*1730*/  BSYNC B0 ;  /* 0x0000000000007941 */ /* 0x000fea0003800000 */
.L_x_26771:
[----:B------:R-:W-:Y:S04]  /*1740*/  BSSY B0, `(.L_x_26774) ;  /* 0x000000b000007945 */ /* 0x000fe80003800000 */
[----:B------:R-:W-:Y:S05]  /*1750*/  @P3 BRA `(.L_x_26775) ;  /* 0x0000000000103947 */ /* 0x000fea0003800000 */
[----:B------:R-:W-:Y:S01]  /*1760*/  MOV R204, RZ ;  /* 0x000000ff00cc7202 */ /* 0x000fe20000000f00 */
[----:B------:R-:W-:Y:S06]  /*1770*/  @!P0 BRA `(.L_x_26776) ;  /* 0x00000000001c8947 */ /* 0x000fec0003800000 */
[----:B-----5:R-:W-:Y:S01]  /*1780*/  HADD2.F32 R204, -RZ, R189.H0_H0 ;  /* 0x200000bdffcc7230 */ /* 0x020fe20000004100 */
[----:B------:R-:W-:Y:S06]  /*1790*/  BRA `(.L_x_26776) ;  /* 0x0000000000147947 */ /* 0x000fec0003800000 */
.L_x_26775:
[----:B-----5:R-:W-:Y:S02]  /*17a0*/  HADD2.F32 R196, -RZ, R193.H0_H0 ;  /* 0x200000c1ffc47230 */ /* 0x020fe40000004100 */
[----:B------:R-:W-:-:S03]  /*17b0*/  @P0 HADD2.F32 R199, -RZ, R189.H0_H0 ;  /* 0x200000bdffc70230 */ /* 0x000fc60000004100 */
[----:B------:R-:W-:-:S04]  /*17c0*/  FMUL.FTZ R197, R196, UR8 ;  /* 0x00000008c4c57c20 */ /* 0x000fc80008410000 */
[----:B------:R-:W-:-:S04]  /*17d0*/  FMUL.FTZ R204, R150, R197 ;  /* 0x000000c596cc7220 */ /* 0x000fc80000410000 */
[----:B------:R-:W-:-:S07]  /*17e0*/  @P0 FADD.FTZ R204, R199, R204 ;  /* 0x000000ccc7cc0221 */ /* 0x000fce0000010000 */
.L_x_26776:
[----:B------:R-:W-:Y:S05]  /*17f0*/  BSYNC B0 ;  /* 0x0000000000007941 */ /* 0x000fea0003800000 */
.L_x_26774:
[----:B------:R-:W-:Y:S04]  /*1800*/  BSSY B0, `(.L_x_26777) ;  /* 0x000000b000007945 */ /* 0x000fe80003800000 */
[----:B------:R-:W-:Y:S05]  /*1810*/  @P3 BRA `(.L_x_26778) ;  /* 0x0000000000103947 */ /* 0x000fea0003800000 */
[----:B------:R-:W-:Y:S01]  /*1820*/  HFMA2.MMA R205, -RZ, RZ, 0, 0 ;  /* 0x00000000ffcd7435 */ /* 0x000fe200000001ff */
[----:B------:R-:W-:Y:S10]  /*1830*/  @!P0 BRA `(.L_x_26779) ;  /* 0x00000000001c8947 */ /* 0x000ff40003800000 */
[----:B-----5:R-:W-:Y:S01]  /*1840*/  HADD2.F32 R205, -RZ, R189.H1_H1 ;  /* 0x300000bdffcd7230 */ /* 0x020fe20000004100 */
[----:B------:R-:W-:Y:S06]  /*1850*/  BRA `(.L_x_26779) ;  /* 0x0000000000147947 */ /* 0x000fec0003800000 */
.L_x_26778:
[----:B-----5:R-:W-:Y:S02]  /*1860*/  HADD2.F32 R196, -RZ, R193.H1_H1 ;  /* 0x300000c1ffc47230 */ /* 0x020fe40000004100 */
[----:B------:R-:W-:-:S03]  /*1870*/  @P0 HADD2.F32 R198, -RZ, R189.H1_H1 ;  /* 0x300000bdffc60230 */ /* 0x000fc60000004100 */
[----:B------:R-:W-:-:S04]  /*1880*/  FMUL.FTZ R196, R196, UR8 ;  /* 0x00000008c4c47c20 */ /* 0x000fc80008410000 */
[----:B------:R-:W-:-:S04]  /*1890*/  FMUL.FTZ R205, R151, R196 ;  /* 0x000000c497cd7220 */ /* 0x000fc80000410000 */
[----:B------:R-:W-:-:S07]  /*18a0*/  @P0 FADD.FTZ R205, R198, R205 ;  /* 0x000000cdc6cd0221 */ /* 0x000fce0000010000 */
.L_x_26779:
[----:B------:R-:W-:Y:S05]  /*18b0*/  BSYNC B0 ;  /* 0x0000000000007941 */ /* 0x000fea0003800000 */
.L_x_26777:
[----:B------:R-:W-:Y:S04]  /*18c0*/  BSSY B0, `(.L_x_26780) ;  /* 0x000000b000007945 */ /* 0x000fe80003800000 */
[----:B------:R-:W-:Y:S05]  /*18d0*/  @P3 BRA `(.L_x_26781) ;  /* 0x0000000000103947 */ /* 0x000fea0003800000 */
[----:B------:R-:W-:Y:S01]  /*18e0*/  MOV R206, RZ ;  /* 0x000000ff00ce7202 */ /* 0x000fe20000000f00 */
[----:B------:R-:W-:Y:S06]  /*18f0*/  @!P0 BRA `(.L_x_26782) ;  /* 0x00000000001c8947 */ /* 0x000fec0003800000 */
[----:B-----5:R-:W-:Y:S01]  /*1900*/  HADD2.F32 R206, -RZ, R190.H0_H0 ;  /* 0x200000beffce7230 */ /* 0x020fe20000004100 */
[----:B------:R-:W-:Y:S06]  /*1910*/  BRA `(.L_x_26782) ;  /* 0x0000000000147947 */ /* 0x000fec0003800000 */
.L_x_26781:
[----:B-----5:R-:W-:Y:S02]  /*1920*/  HADD2.F32 R196, -RZ, R194.H0_H0 ;  /* 0x200000c2ffc47230 */ /* 0x020fe40000004100 */
[----:B------:R-:W-:-:S03]  /*1930*/  @P0 HADD2.F32 R199, -RZ, R190.H0_H0 ;  /* 0x200000beffc70230 */ /* 0x000fc60000004100 */
[----:B------:R-:W-:-:S04]  /*1940*/  FMUL.FTZ R197, R196, UR8 ;  /* 0x00000008c4c57c20 */ /* 0x000fc80008410000 */
[----:B------:R-:W-:-:S04]  /*1950*/  FMUL.FTZ R206, R152, R197 ;  /* 0x000000c598ce7220 */ /* 0x000fc80000410000 */
[----:B------:R-:W-:-:S07]  /*1960*/  @P0 FADD.FTZ R206, R199, R206 ;  /* 0x000000cec7ce0221 */ /* 0x000fce0000010000 */
.L_x_26782:
[----:B------:R-:W-:Y:S05]  /*1970*/  BSYNC B0 ;  /* 0x0000000000007941 */ /* 0x000fea0003800000 */
.L_x_26780:
[----:B------:R-:W-:Y:S04]  /*1980*/  BSSY B0, `(.L_x_26783) ;  /* 0x000000b000007945 */ /* 0x000fe80003800000 */
[----:B------:R-:W-:Y:S05]  /*1990*/  @P3 BRA `(.L_x_26784) ;  /* 0x0000000000103947 */ /* 0x000fea0003800000 */
[----:B------:R-:W-:Y:S01]  /*19a0*/  HFMA2.MMA R207, -RZ, RZ, 0, 0 ;  /* 0x00000000ffcf7435 */ /* 0x000fe200000001ff */
[----:B------:R-:W-:Y:S10]  /*19b0*/  @!P0 BRA `(.L_x_26785) ;  /* 0x00000000001c8947 */ /* 0x000ff40003800000 */
[----:B-----5:R-:W-:Y:S01]  /*19c0*/  HADD2.F32 R207, -RZ, R190.H1_H1 ;  /* 0x300000beffcf7230 */ /* 0x020fe20000004100 */
[----:B------:R-:W-:Y:S06]  /*19d0*/  BRA `(.L_x_26785) ;  /* 0x0000000000147947 */ /* 0x000fec0003800000 */
.L_x_26784:
[----:B-----5:R-:W-:Y:S02]  /*19e0*/  HADD2.F32 R196, -RZ, R194.H1_H1 ;  /* 0x300000c2ffc47230 */ /* 0x020fe40000004100 */
[----:B------:R-:W-:-:S03]  /*19f0*/  @P0 HADD2.F32 R198, -RZ, R190.H1_H1 ;  /* 0x300000beffc60230 */ /* 0x000fc60000004100 */
[----:B------:R-:W-:-:S04]  /*1a00*/  FMUL.FTZ R196, R196, UR8 ;  /* 0x00000008c4c47c20 */ /* 0x000fc80008410000 */
[----:B------:R-:W-:-:S04]  /*1a10*/  FMUL.FTZ R207, R153, R196 ;  /* 0x000000c499cf7220 */ /* 0x000fc80000410000 */
[----:B------:R-:W-:-:S07]  /*1a20*/  @P0 FADD.FTZ R207, R198, R207 ;  /* 0x000000cfc6cf0221 */ /* 0x000fce0000010000 */
.L_x_26785:
[----:B------:R-:W-:Y:S05]  /*1a30*/  BSYNC B0 ;  /* 0x0000000000007941 */ /* 0x000fea0003800000 */
.L_x_26783:
[----:B------:R-:W-:Y:S04]  /*1a40*/  BSSY B0, `(.L_x_26786) ;  /* 0x000000b000007945 */ /* 0x000fe80003800000 */
[----:B------:R-:W-:Y:S05]  /*1a50*/  @P3 BRA `(.L_x_26787) ;  /* 0x0000000000103947 */ /* 0x000fea0003800000 */
[----:B------:R-:W-:Y:S01]  /*1a60*/  MOV R210, RZ ;  /* 0x000000ff00d27202 */ /* 0x000fe20000000f00 */
[----:B------:R-:W-:Y:S06]  /*1a70*/  @!P0 BRA `(.L_x_26788) ;  /* 0x00000000001c8947 */ /* 0x000fec0003800000 */
[----:B-----5:R-:W-:Y:S01]  /*1a80*/  HADD2.F32 R210, -RZ, R191.H0_H0 ;  /* 0x200000bfffd27230 */ /* 0x020fe20000004100 */
[----:B------:R-:W-:Y:S06]  /*1a90*/  BRA `(.L_x_26788) ;  /* 0x0000000000147947 */ /* 0x000fec0003800000 */
.L_x_26787:
[----:B-----5:R-:W-:Y:S02]  /*1aa0*/  HADD2.F32 R196, -RZ, R195.H0_H0 ;  /* 0x200000c3ffc47230 */ /* 0x020fe40000004100 */
[----:B------:R-:W-:-:S03]  /*1ab0*/  @P0 HADD2.F32 R199, -RZ, R191.H0_H0 ;  /* 0x200000bfffc70230 */ /* 0x000fc60000004100 */
[----:B------:R-:W-:-:S04]  /*1ac0*/  FMUL.FTZ R197, R196, UR8 ;  /* 0x00000008c4c57c20 */ /* 0x000fc80008410000 */
[----:B------:R-:W-:-:S04]  /*1ad0*/  FMUL.FTZ R210, R154, R197 ;  /* 0x000000c59ad27220 */ /* 0x000fc80000410000 */
[----:B------:R-:W-:-:S07]  /*1ae0*/  @P0 FADD.FTZ R210, R199, R210 ;  /* 0x000000d2c7d20221 */ /* 0x000fce0000010000 */
.L_x_26788:
[----:B------:R-:W-:Y:S05]  /*1af0*/  BSYNC B0 ;  /* 0x0000000000007941 */ /* 0x000fea0003800000 */
.L_x_26786:
[----:B------:R-:W-:Y:S04]  /*1b00*/  BSSY B0, `(.L_x_26789) ;  /* 0x000000b000007945 */ /* 0x000fe80003800000 */
[----:B------:R-:W-:Y:S05]  /*1b10*/  @P3 BRA `(.L_x_26790) ;  /* 0x0000000000103947 */ /* 0x000fea0003800000 */
[----:B------:R-:W-:Y:S01]  /*1b20*/  HFMA2.MMA R211, -RZ, RZ, 0, 0 ;  /* 0x00000000ffd37435 */ /* 0x000fe200000001ff */
[----:B------:R-:W-:Y:S10]  /*1b30*/  @!P0 BRA `(.L_x_26791) ;  /* 0x00000000001c8947 */ /* 0x000ff40003800000 */
[----:B-----5:R-:W-:Y:S01]  /*1b40*/  HADD2.F32 R211, -RZ, R191.H1_H1 ;  /* 0x300000bfffd37230 */ /* 0x020fe20000004100 */
[----:B------:R-:W-:Y:S06]  /*1b50*/  BRA `(.L_x_26791) ;  /* 0x0000000000147947 */ /* 0x000fec0003800000 */
.L_x_26790:
[----:B-----5:R-:W-:Y:S02]  /*1b60*/  HADD2.F32 R196, -RZ, R195.H1_H1 ;  /* 0x300000c3ffc47230 */ /* 0x020fe40000004100 */
[----:B------:R-:W-:-:S03]  /*1b70*/  @P0 HADD2.F32 R198, -RZ, R191.H1_H1 ;  /* 0x300000bfffc60230 */ /* 0x000fc60000004100 */
[----:B------:R-:W-:-:S04]  /*1b80*/  FMUL.FTZ R196, R196, UR8 ;  /* 0x00000008c4c47c20 */ /* 0x000fc80008410000 */
[----:B------:R-:W-:-:S04]  /*1b90*/  FMUL.FTZ R211, R155, R196 ;  /* 0x000000c49bd37220 */ /* 0x000fc80000410000 */
[----:B------:R-:W-:-:S07]  /*1ba0*/  @P0 FADD.FTZ R211, R198, R211 ;  /* 0x000000d3c6d30221 */ /* 0x000fce0000010000 */
.L_x_26791:
[----:B------:R-:W-:Y:S05]  /*1bb0*/  BSYNC B0 ;  /* 0x0000000000007941 */ /* 0x000fea0003800000 */
.L_x_26789:
[----:B------:R-:W0:Y:S01]  /*1bc0*/  @P2 LDC.64 R212, c[0x0][0x220] ;  /* 0x00008800ffd42b82 */ /* 0x000e220000000a00 */
[----:B------:R-:W-:Y:S01]  /*1bd0*/  @P2 IADD3 R219, R230, 0x180, RZ ;  /* 0x00000180e6db2810 */ /* 0x000fe20007ffe0ff */
[----:B------:R-:W-:Y:S01]  /*1be0*/  IMAD.WIDE.U32 R216, R217, 0x10, R208 ;  /* 0x00000010d9d87825 */ /* 0x000fe200078e00d0 */
[----:B------:R-:W-:Y:S02]  /*1bf0*/  IADD3 R227, R229, 0x180, RZ ;  /* 0x00000180e5e37810 */ /* 0x000fe40007ffe0ff */
        /* <DEDUP_REMOVED lines=16> */
.L_x_26793:
[----:B--2--5:R-:W-:-:S05]  /*1d00*/  HADD2.F32 R196, -RZ, R192.H0_H0 ;  /* 0x200000c0ffc47230 */ /* 0x024fca0000004100 */
[----:B------:R-:W-:Y:S01]  /*1d10*/  FMUL.FTZ R219, R196, UR8 ;  /* 0x00000008c4db7c20 */ /* 0x000fe20008410000 */
[----:B------:R-:W-:-:S03]  /*1d20*/  @P0 HADD2.F32 R196, -RZ, R188.H0_H0 ;  /* 0x200000bcffc40230 */ /* 0x000fc60000004100 */
[----:B------:R-:W-:-:S04]  /*1d30*/  FMUL.FTZ R219, R156, R219 ;  /* 0x000000db9cdb7220 */ /* 0x000fc80000410000 */
[----:B------:R-:W-:-:S07]  /*1d40*/  @P0 FADD.FTZ R219, R196, R219 ;  /* 0x000000dbc4db0221 */ /* 0x000fce0000010000 */
.L_x_26794:
[----:B------:R-:W-:Y:S05]  /*1d50*/  BSYNC B0 ;  /* 0x0000000000007941 */ /* 0x000fea0003800000 */
.L_x_26792:
[----:B------:R-:W-:Y:S04]  /*1d60*/  BSSY B0, `(.L_x_26795) ;  /* 0x000000b000007945 */ /* 0x000fe80003800000 */
[----:B------:R-:W-:Y:S05]  /*1d70*/  @P3 BRA `(.L_x_26796) ;  /* 0x0000000000103947 */ /* 0x000fea0003800000 */
[----:B------:R-:W-:Y:S01]  /*1d80*/  HFMA2.MMA R218, -RZ, RZ, 0, 0 ;  /* 0x00000000ffda7435 */ /* 0x000fe200000001ff */
[----:B------:R-:W-:Y:S10]  /*1d90*/  @!P0 BRA `(.L_x_26797) ;  /* 0x00000000001c8947 */ /* 0x000ff40003800000 */
[----:B-----5:R-:W-:Y:S01]  /*1da0*/  HADD2.F32 R218, -RZ, R188.H1_H1 ;  /* 0x300000bcffda7230 */ /* 0x020fe20000004100 */
[----:B------:R-:W-:Y:S06]  /*1db0*/  BRA `(.L_x_26797) ;  /* 0x0000000000147947 */ /* 0x000fec0003800000 */
.L_x_26796:
[----:B--2--5:R-:W-:Y:S02]  /*1dc0*/  HADD2.F32 R196, -RZ, R192.H1_H1 ;  /* 0x300000c0ffc47230 */ /* 0x024fe40000004100 */
[----:B------:R-:W-:-:S03]  /*1dd0*/  @P0 HADD2.F32 R197, -RZ, R188.H1_H1 ;  /* 0x300000bcffc50230 */ /* 0x000fc60000004100 */
[----:B------:R-:W-:-:S04]  /*1de0*/  FMUL.FTZ R196, R196, UR8 ;  /* 0x00000008c4c47c20 */ /* 0x000fc80008410000 */
[----:B------:R-:W-:-:S04]  /*1df0*/  FMUL.FTZ R218, R157, R196 ;  /* 0x000000c49dda7220 */ /* 0x000fc80000410000 */
[----:B------:R-:W-:-:S07]  /*1e00*/  @P0 FADD.FTZ R218, R197, R218 ;  /* 0x000000dac5da0221 */ /* 0x000fce0000010000 */
.L_x_26797:
[----:B------:R-:W-:Y:S05]  /*1e10*/  BSYNC B0 ;  /* 0x0000000000007941 */ /* 0x000fea0003800000 */
.L_x_26795:
[----:B------:R-:W-:Y:S04]  /*1e20*/  BSSY B0, `(.L_x_26798) ;  /* 0x000000b000007945 */ /* 0x000fe80003800000 */
[----:B------:R-:W-:Y:S05]  /*1e30*/  @P3 BRA `(.L_x_26799) ;  /* 0x0000000000103947 */ /* 0x000fea0003800000 */
[----:B--2---:R-:W-:Y:S01]  /*1e40*/  MOV R217, RZ ;  /* 0x000000ff00d97202 */ /* 0x004fe20000000f00 */
[----:B------:R-:W-:Y:S06]  /*1e50*/  @!P0 BRA `(.L_x_26800) ;  /* 0x00000000001c8947 */ /* 0x000fec0003800000 */
[----:B-----5:R-:W-:Y:S01]  /*1e60*/  HADD2.F32 R217, -RZ, R189.H0_H0 ;  /* 0x200000bdffd97230 */ /* 0x020fe20000004100 */
[----:B------:R-:W-:Y:S06]  /*1e70*/  BRA `(.L_x_26800) ;  /* 0x0000000000147947 */ /* 0x000fec0003800000 */
.L_x_26799:
[----:B--2--5:R-:W-:-:S05]  /*1e80*/  HADD2.F32 R196, -RZ, R193.H0_H0 ;  /* 0x200000c1ffc47230 */ /* 0x024fca0000004100 */
[----:B------:R-:W-:Y:S01]  /*1e90*/  FMUL.FTZ R217, R196, UR8 ;  /* 0x00000008c4d97c20 */ /* 0x000fe20008410000 */
[----:B------:R-:W-:-:S03]  /*1ea0*/  @P0 HADD2.F32 R196, -RZ, R189.H0_H0 ;  /* 0x200000bdffc40230 */ /* 0x000fc60000004100 */
[----:B------:R-:W-:-:S04]  /*1eb0*/  FMUL.FTZ R217, R158, R217 ;  /* 0x000000d99ed97220 */ /* 0x000fc80000410000 */
[----:B------:R-:W-:-:S07]  /*1ec0*/  @P0 FADD.FTZ R217, R196, R217 ;  /* 0x000000d9c4d90221 */ /* 0x000fce0000010000 */
.L_x_26800:
[----:B------:R-:W-:Y:S05]  /*1ed0*/  BSYNC B0 ;  /* 0x0000000000007941 */ /* 0x000fea0003800000 */
.L_x_26798:
[----:B------:R-:W-:Y:S04]  /*1ee0*/  BSSY B0, `(.L_x_26801) ;  /* 0x000000b000007945 */ /* 0x000fe80003800000 */
[----:B------:R-:W-:Y:S05]  /*1ef0*/  @P3 BRA `(.L_x_26802) ;  /* 0x0000000000103947 */ /* 0x000fea0003800000 */
[----:B------:R-:W-:Y:S01]  /*1f00*/  HFMA2.MMA R216, -RZ, RZ, 0, 0 ;  /* 0x00000000ffd87435 */ /* 0x000fe200000001ff */
[----:B------:R-:W-:Y:S10]  /*1f10*/  @!P0 BRA `(.L_x_26803) ;  /* 0x00000000001c8947 */ /* 0x000ff40003800000 */
[----:B-----5:R-:W-:Y:S01]  /*1f20*/  HADD2.F32 R216, -RZ, R189.H1_H1 ;  /* 0x300000bdffd87230 */ /* 0x020fe20000004100 */
[----:B------:R-:W-:Y:S06]  /*1f30*/  BRA `(.L_x_26803) ;  /* 0x0000000000147947 */ /* 0x000fec0003800000 */
.L_x_26802:
[----:B-----5:R-:W-:Y:S02]  /*1f40*/  HADD2.F32 R196, -RZ, R193.H1_H1 ;  /* 0x300000c1ffc47230 */ /* 0x020fe40000004100 */
[----:B------:R-:W-:-:S03]  /*1f50*/  @P0 HADD2.F32 R197, -RZ, R189.H1_H1 ;  /* 0x300000bdffc50230 */ /* 0x000fc60000004100 */
[----:B------:R-:W-:-:S04]  /*1f60*/  FMUL.FTZ R196, R196, UR8 ;  /* 0x00000008c4c47c20 */ /* 0x000fc80008410000 */
[----:B------:R-:W-:-:S04]  /*1f70*/  FMUL.FTZ R216, R159, R196 ;  /* 0x000000c49fd87220 */ /* 0x000fc80000410000 */
[----:B------:R-:W-:-:S07]  /*1f80*/  @P0 FADD.FTZ R216, R197, R216 ;  /* 0x000000d8c5d80221 */ /* 0x000fce0000010000 */
.L_x_26803:
[----:B------:R-:W-:Y:S05]  /*1f90*/  BSYNC B0 ;  /* 0x0000000000007941 */ /* 0x000fea0003800000 */
.L_x_26801:
[----:B------:R-:W-:Y:S04]  /*1fa0*/  BSSY B0, `(.L_x_26804) ;  /* 0x000000b000007945 */ /* 0x000fe80003800000 */
[----:B------:R-:W-:Y:S05]  /*1fb0*/  @P3 BRA `(.L_x_26805) ;  /* 0x0000000000103947 */ /* 0x000fea0003800000 */
[----:B------:R-:W-:Y:S01]  /*1fc0*/  MOV R215, RZ ;  /* 0x000000ff00d77202 */ /* 0x000fe20000000f00 */
[----:B------:R-:W-:Y:S06]  /*1fd0*/  @!P0 BRA `(.L_x_26806) ;  /* 0x00000000001c8947 */ /* 0x000fec0003800000 */
[----:B-----5:R-:W-:Y:S01]  /*1fe0*/  HADD2.F32 R215, -RZ, R190.H0_H0 ;  /* 0x200000beffd77230 */ /* 0x020fe20000004100 */
[----:B------:R-:W-:Y:S06]  /*1ff0*/  BRA `(.L_x_26806) ;  /* 0x0000000000147947 */ /* 0x000fec0003800000 */
.L_x_26805:
[----:B-----5:R-:W-:-:S05]  /*2000*/  HADD2.F32 R196, -RZ, R194.H0_H0 ;  /* 0x200000c2ffc47230 */ /* 0x020fca0000004100 */
[----:B------:R-:W-:Y:S01]  /*2010*/  FMUL.FTZ R215, R196, UR8 ;  /* 0x00000008c4d77c20 */ /* 0x000fe20008410000 */
[----:B------:R-:W-:-:S03]  /*2020*/  @P0 HADD2.F32 R196, -RZ, R190.H0_H0 ;  /* 0x200000beffc40230 */ /* 0x000fc60000004100 */
[----:B------:R-:W-:-:S04]  /*2030*/  FMUL.FTZ R215, R160, R215 ;  /* 0x000000d7a0d77220 */ /* 0x000fc80000410000 */
[----:B------:R-:W-:-:S07]  /*2040*/  @P0 FADD.FTZ R215, R196, R215 ;  /* 0x000000d7c4d70221 */ /* 0x000fce0000010000 */
.L_x_26806:
[----:B------:R-:W-:Y:S05]  /*2050*/  BSYNC B0 ;  /* 0x0000000000007941 */ /* 0x000fea0003800000 */
.L_x_26804:
[----:B------:R-:W-:Y:S04]  /*2060*/  BSSY B0, `(.L_x_26807) ;  /* 0x000000b000007945 */ /* 0x000fe80003800000 */
[----:B------:R-:W-:Y:S05]  /*2070*/  @P3 BRA `(.L_x_26808) ;  /* 0x0000000000103947 */ /* 0x000fea0003800000 */
[----:B------:R-:W-:Y:S01]  /*2080*/  HFMA2.MMA R214, -RZ, RZ, 0, 0 ;  /* 0x00000000ffd67435 */ /* 0x000fe200000001ff */
[----:B------:R-:W-:Y:S10]  /*2090*/  @!P0 BRA `(.L_x_26809) ;  /* 0x00000000001c8947 */ /* 0x000ff40003800000 */
[----:B-----5:R-:W-:Y:S01]  /*20a0*/  HADD2.F32 R214, -RZ, R190.H1_H1 ;  /* 0x300000beffd67230 */ /* 0x020fe20000004100 */
[----:B------:R-:W-:Y:S06]  /*20b0*/  BRA `(.L_x_26809) ;  /* 0x0000000000147947 */ /* 0x000fec0003800000 */
.L_x_26808:
[----:B-----5:R-:W-:Y:S02]  /*20c0*/  HADD2.F32 R196, -RZ, R194.H1_H1 ;  /* 0x300000c2ffc47230 */ /* 0x020fe40000004100 */
[----:B------:R-:W-:-:S03]  /*20d0*/  @P0 HADD2.F32 R197, -RZ, R190.H1_H1 ;  /* 0x300000beffc50230 */ /* 0x000fc60000004100 */
[----:B------:R-:W-:-:S04]  /*20e0*/  FMUL.FTZ R196, R196, UR8 ;  /* 0x00000008c4c47c20 */ /* 0x000fc80008410000 */
[----:B------:R-:W-:-:S04]  /*20f0*/  FMUL.FTZ R214, R161, R196 ;  /* 0x000000c4a1d67220 */ /* 0x000fc80000410000 */
[----:B------:R-:W-:-:S07]  /*2100*/  @P0 FADD.FTZ R214, R197, R214 ;  /* 0x000000d6c5d60221 */ /* 0x000fce0000010000 */
.L_x_26809:
[----:B------:R-:W-:Y:S05]  /*2110*/  BSYNC B0 ;  /* 0x0000000000007941 */ /* 0x000fea0003800000 */
.L_x_26807:
[----:B------:R-:W-:Y:S04]  /*2120*/  BSSY B0, `(.L_x_26810) ;  /* 0x000000b000007945 */ /* 0x000fe80003800000 */
[----:B------:R-:W-:Y:S05]  /*2130*/  @P3 BRA `(.L_x_26811) ;  /* 0x0000000000103947 */ /* 0x000fea0003800000 */
[----:B------:R-:W-:Y:S01]  /*2140*/  MOV R213, RZ ;  /* 0x000000ff00d57202 */ /* 0x000fe20000000f00 */
[----:B------:R-:W-:Y:S06]  /*2150*/  @!P0 BRA `(.L_x_26812) ;  /* 0x00000000001c8947 */ /* 0x000fec0003800000 */
[----:B-----5:R-:W-:Y:S01]  /*2160*/  HADD2.F32 R213, -RZ, R191.H0_H0 ;  /* 0x200000bfffd57230 */ /* 0x020fe20000004100 */
[----:B------:R-:W-:Y:S06]  /*2170*/  BRA `(.L_x_26812) ;  /* 0x0000000000147947 */ /* 0x000fec0003800000 */
.L_x_26811:
[----:B-----5:R-:W-:-:S05]  /*2180*/  HADD2.F32 R196, -RZ, R195.H0_H0 ;  /* 0x200000c3ffc47230 */ /* 0x020fca0000004100 */
[----:B------:R-:W-:Y:S01]  /*2190*/  FMUL.FTZ R213, R196, UR8 ;  /* 0x00000008c4d57c20 */ /* 0x000fe20008410000 */
[----:B------:R-:W-:-:S03]  /*21a0*/  @P0 HADD2.F32 R196, -RZ, R191.H0_H0 ;  /* 0x200000bfffc40230 */ /* 0x000fc60000004100 */
[----:B------:R-:W-:-:S04]  /*21b0*/  FMUL.FTZ R213, R162, R213 ;  /* 0x000000d5a2d57220 */ /* 0x000fc80000410000 */
[----:B------:R-:W-:-:S07]  /*21c0*/  @P0 FADD.FTZ R213, R196, R213 ;  /* 0x000000d5c4d50221 */ /* 0x000fce0000010000 */
.L_x_26812:
[----:B------:R-:W-:Y:S05]  /*21d0*/  BSYNC B0 ;  /* 0x0000000000007941 */ /* 0x000fea0003800000 */
.L_x_26810:
[----:B------:R-:W-:Y:S04]  /*21e0*/  BSSY B0, `(.L_x_26813) ;  /* 0x000000b000007945 */ /* 0x000fe80003800000 */
[----:B------:R-:W-:Y:S05]  /*21f0*/  @P3 BRA `(.L_x_26814) ;  /* 0x0000000000103947 */ /* 0x000fea0003800000 */
[----:B------:R-:W-:Y:S01]  /*2200*/  HFMA2.MMA R212, -RZ, RZ, 0, 0 ;  /* 0x00000000ffd47435 */ /* 0x000fe200000001ff */
[----:B------:R-:W-:Y:S10]  /*2210*/  @!P0 BRA `(.L_x_26815) ;  /* 0x00000000001c8947 */ /* 0x000ff40003800000 */
[----:B-----5:R-:W-:Y:S01]  /*2220*/  HADD2.F32 R212, -RZ, R191.H1_H1 ;  /* 0x300000bfffd47230 */ /* 0x020fe20000004100 */
[----:B------:R-:W-:Y:S06]  /*2230*/  BRA `(.L_x_26815) ;  /* 0x0000000000147947 */ /* 0x000fec0003800000 */
.L_x_26814:
[----:B-----5:R-:W-:Y:S02]  /*2240*/  HADD2.F32 R196, -RZ, R195.H1_H1 ;  /* 0x300000c3ffc47230 */ /* 0x020fe40000004100 */
[----:B------:R-:W-:-:S03]  /*2250*/  @P0 HADD2.F32 R197, -RZ, R191.H1_H1 ;  /* 0x300000bfffc50230 */ /* 0x000fc60000004100 */
[----:B------:R-:W-:-:S04]  /*2260*/  FMUL.FTZ R196, R196, UR8 ;  /* 0x00000008c4c47c20 */ /* 0x000fc80008410000 */
[----:B------:R-:W-:-:S04]  /*2270*/  FMUL.FTZ R212, R163, R196 ;  /* 0x000000c4a3d47220 */ /* 0x000fc80000410000 */
[----:B------:R-:W-:-:S07]  /*2280*/  @P0 FADD.FTZ R212, R197, R212 ;  /* 0x000000d4c5d40221 */ /* 0x000fce0000010000 */
.L_x_26815:
[----:B------:R-:W-:Y:S05]  /*2290*/  BSYNC B0 ;  /* 0x0000000000007941 */ /* 0x000fea0003800000 */
.L_x_26813:
        /* <DEDUP_REMOVED lines=20> */
.L_x_26817:
[----:B--2--5:R-:W-:Y:S02]  /*23e0*/  HADD2.F32 R196, -RZ, R192.H0_H0 ;  /* 0x200000c0ffc47230 */ /* 0x024fe40000004100 */
[----:B------:R-:W-:-:S03]  /*23f0*/  @P0 HADD2.F32 R199, -RZ, R188.H0_H0 ;  /* 0x200000bcffc70230 */ /* 0x000fc60000004100 */
[----:B------:R-:W-:-:S04]  /*2400*/  FMUL.FTZ R197, R196, UR8 ;  /* 0x00000008c4c57c20 */ /* 0x000fc80008410000 */
[----:B------:R-:W-:-:S04]  /*2410*/  FMUL.FTZ R228, R164, R197 ;  /* 0x000000c5a4e47220 */ /* 0x000fc80000410000 */
[----:B------:R-:W-:-:S07]  /*2420*/  @P0 FADD.FTZ R228, R199, R228 ;  /* 0x000000e4c7e40221 */ /* 0x000fce0000010000 */
.L_x_26818:
[----:B------:R-:W-:Y:S05]  /*2430*/  BSYNC B0 ;  /* 0x0000000000007941 */ /* 0x000fea0003800000 */
.L_x_26816:
[----:B------:R-:W-:Y:S04]  /*2440*/  BSSY B0, `(.L_x_26819) ;  /* 0x000000b000007945 */ /* 0x000fe80003800000 */
[----:B------:R-:W-:Y:S05]  /*2450*/  @P3 BRA `(.L_x_26820) ;  /* 0x0000000000103947 */ /* 0x000fea0003800000 */
[----:B--2---:R-:W-:Y:S01]  /*2460*/  HFMA2.MMA R227, -RZ, RZ, 0, 0 ;  /* 0x00000000ffe37435 */ /* 0x004fe200000001ff */
[----:B------:R-:W-:Y:S10]  /*2470*/  @!P0 BRA `(.L_x_26821) ;  /* 0x00000000001c8947 */ /* 0x000ff40003800000 */
[----:B-----5:R-:W-:Y:S01]  /*2480*/  HADD2.F32 R227, -RZ, R188.H1_H1 ;  /* 0x300000bcffe37230 */ /* 0x020fe20000004100 */
[----:B------:R-:W-:Y:S06]  /*2490*/  BRA `(.L_x_26821) ;  /* 0x0000000000147947 */ /* 0x000fec0003800000 */
.L_x_26820:
[----:B--2--5:R-:W-:Y:S02]  /*24a0*/  HADD2.F32 R196, -RZ, R192.H1_H1 ;  /* 0x300000c0ffc47230 */ /* 0x024fe40000004100 */
[----:B------:R-:W-:-:S03]  /*24b0*/  @P0 HADD2.F32 R198, -RZ, R188.H1_H1 ;  /* 0x300000bcffc60230 */ /* 0x000fc60000004100 */
[----:B------:R-:W-:-:S04]  /*24c0*/  FMUL.FTZ R196, R196, UR8 ;  /* 0x00000008c4c47c20 */ /* 0x000fc80008410000 */
[----:B------:R-:W-:-:S04]  /*24d0*/  FMUL.FTZ R227, R165, R196 ;  /* 0x000000c4a5e37220 */ /* 0x000fc80000410000 */
[----:B------:R-:W-:-:S07]  /*24e0*/  @P0 FADD.FTZ R227, R198, R227 ;  /* 0x000000e3c6e30221 */ /* 0x000fce0000010000 */
.L_x_26821:
[----:B------:R-:W-:Y:S05]  /*24f0*/  BSYNC B0 ;  /* 0x0000000000007941 */ /* 0x000fea0003800000 */
.L_x_26819:
[----:B------:R-:W-:Y:S04]  /*2500*/  BSSY B0, `(.L_x_26822) ;  /* 0x000000b000007945 */ /* 0x000fe80003800000 */
[----:B------:R-:W-:Y:S05]  /*2510*/  @P3 BRA `(.L_x_26823) ;  /* 0x0000000000103947 */ /* 0x000fea0003800000 */
[----:B------:R-:W-:Y:S01]  /*2520*/  MOV R226, RZ ;  /* 0x000000ff00e27202 */ /* 0x000fe20000000f00 */
[----:B------:R-:W-:Y:S06]  /*2530*/  @!P0 BRA `(.L_x_26824) ;  /* 0x00000000001c8947 */ /* 0x000fec0003800000 */
[----:B-----5:R-:W-:Y:S01]  /*2540*/  HADD2.F32 R226, -RZ, R189.H0_H0 ;  /* 0x200000bdffe27230 */ /* 0x020fe20000004100 */
[----:B------:R-:W-:Y:S06]  /*2550*/  BRA `(.L_x_26824) ;  /* 0x0000000000147947 */ /* 0x000fec0003800000 */
.L_x_26823:
[----:B-----5:R-:W-:Y:S02]  /*2560*/  HADD2.F32 R196, -RZ, R193.H0_H0 ;  /* 0x200000c1ffc47230 */ /* 0x020fe40000004100 */
[----:B------:R-:W-:-:S03]  /*2570*/  @P0 HADD2.F32 R199, -RZ, R189.H0_H0 ;  /* 0x200000bdffc70230 */ /* 0x000fc60000004100 */
[----:B------:R-:W-:-:S04]  /*2580*/  FMUL.FTZ R197, R196, UR8 ;  /* 0x00000008c4c57c20 */ /* 0x000fc80008410000 */
[----:B------:R-:W-:-:S04]  /*2590*/  FMUL.FTZ R226, R166, R197 ;  /* 0x000000c5a6e27220 */ /* 0x000fc80000410000 */
[----:B------:R-:W-:-:S07]  /*25a0*/  @P0 FADD.FTZ R226, R199, R226 ;  /* 0x000000e2c7e20221 */ /* 0x000fce0000010000 */
.L_x_26824:
[----:B------:R-:W-:Y:S05]  /*25b0*/  BSYNC B0 ;  /* 0x0000000000007941 */ /* 0x000fea0003800000 */
.L_x_26822:
[----:B------:R-:W-:Y:S04]  /*25c0*/  BSSY B0, `(.L_x_26825) ;  /* 0x000000b000007945 */ /* 0x000fe80003800000 */
[----:B------:R-:W-:Y:S05]  /*25d0*/  @P3 BRA `(.L_x_26826) ;  /* 0x0000000000103947 */ /* 0x000fea0003800000 */
[----:B------:R-:W-:Y:S01]  /*25e0*/  HFMA2.MMA R225, -RZ, RZ, 0, 0 ;  /* 0x00000000ffe17435 */ /* 0x000fe200000001ff */
[----:B------:R-:W-:Y:S10]  /*25f0*/  @!P0 BRA `(.L_x_26827) ;  /* 0x00000000001c8947 */ /* 0x000ff40003800000 */
[----:B-----5:R-:W-:Y:S01]  /*2600*/  HADD2.F32 R225, -RZ, R189.H1_H1 ;  /* 0x300000bdffe17230 */ /* 0x020fe20000004100 */
[----:B------:R-:W-:Y:S06]  /*2610*/  BRA `(.L_x_26827) ;  /* 0x0000000000147947 */ /* 0x000fec0003800000 */
.L_x_26826:
[----:B-----5:R-:W-:Y:S02]  /*2620*/  HADD2.F32 R196, -RZ, R193.H1_H1 ;  /* 0x300000c1ffc47230 */ /* 0x020fe40000004100 */
[----:B------:R-:W-:-:S03]  /*2630*/  @P0 HADD2.F32 R198, -RZ, R189.H1_H1 ;  /* 0x300000bdffc60230 */ /* 0x000fc60000004100 */
[----:B------:R-:W-:-:S04]  /*2640*/  FMUL.FTZ R196, R196, UR8 ;  /* 0x00000008c4c47c20 */ /* 0x000fc80008410000 */
[----:B------:R-:W-:-:S04]  /*2650*/  FMUL.FTZ R225, R167, R196 ;  /* 0x000000c4a7e17220 */ /* 0x000fc80000410000 */
[----:B------:R-:W-:-:S07]  /*2660*/  @P0 FADD.FTZ R225, R198, R225 ;  /* 0x000000e1c6e10221 */ /* 0x000fce0000010000 */
.L_x_26827:
[----:B------:R-:W-:Y:S05]  /*2670*/  BSYNC B0 ;  /* 0x0000000000007941 */ /* 0x000fea0003800000 */
.L_x_26825:
[----:B------:R-:W-:Y:S04]  /*2680*/  BSSY B0, `(.L_x_26828) ;  /* 0x000000b000007945 */ /* 0x000fe80003800000 */
[----:B------:R-:W-:Y:S05]  /*2690*/  @P3 BRA `(.L_x_26829) ;  /* 0x0000000000103947 */ /* 0x000fea0003800000 */
[----:B------:R-:W-:Y:S01]  /*26a0*/  MOV R224, RZ ;  /* 0x000000ff00e07202 */ /* 0x000fe20000000f00 */
[----:B------:R-:W-:Y:S06]  /*26b0*/  @!P0 BRA `(.L_x_26830) ;  /* 0x00000000001c8947 */ /* 0x000fec0003800000 */
[----:B-----5:R-:W-:Y:S01]  /*26c0*/  HADD2.F32 R224, -RZ, R190.H0_H0 ;  /* 0x200000beffe07230 */ /* 0x020fe20000004100 */
[----:B------:R-:W-:Y:S06]  /*26d0*/  BRA `(.L_x_26830) ;  /* 0x0000000000147947 */ /* 0x000fec0003800000 */
.L_x_26829:
[----:B-----5:R-:W-:Y:S02]  /*26e0*/  HADD2.F32 R196, -RZ, R194.H0_H0 ;  /* 0x200000c2ffc47230 */ /* 0x020fe40000004100 */
[----:B------:R-:W-:-:S03]  /*26f0*/  @P0 HADD2.F32 R199, -RZ, R190.H0_H0 ;  /* 0x200000beffc70230 */ /* 0x000fc60000004100 */
[----:B------:R-:W-:-:S04]  /*2700*/  FMUL.FTZ R197, R196, UR8 ;  /* 0x00000008c4c57c20 */ /* 0x000fc80008410000 */
[----:B------:R-:W-:-:S04]  /*2710*/  FMUL.FTZ R224, R168, R197 ;  /* 0x000000c5a8e07220 */ /* 0x000fc80000410000 */
[----:B------:R-:W-:-:S07]  /*2720*/  @P0 FADD.FTZ R224, R199, R224 ;  /* 0x000000e0c7e00221 */ /* 0x000fce0000010000 */
.L_x_26830:
[----:B------:R-:W-:Y:S05]  /*2730*/  BSYNC B0 ;  /* 0x0000000000007941 */ /* 0x000fea0003800000 */
.L_x_26828:
[----:B------:R-:W-:Y:S04]  /*2740*/  BSSY B0, `(.L_x_26831) ;  /* 0x000000b000007945 */ /* 0x000fe80003800000 */
[----:B------:R-:W-:Y:S05]  /*2750*/  @P3 BRA `(.L_x_26832) ;  /* 0x0000000000103947 */ /* 0x000fea0003800000 */
[----:B------:R-:W-:Y:S01]  /*2760*/  HFMA2.MMA R223, -RZ, RZ, 0, 0 ;  /* 0x00000000ffdf7435 */ /* 0x000fe200000001ff */
[----:B------:R-:W-:Y:S10]  /*2770*/  @!P0 BRA `(.L_x_26833) ;  /* 0x00000000001c8947 */ /* 0x000ff40003800000 */
[----:B-----5:R-:W-:Y:S01]  /*2780*/  HADD2.F32 R223, -RZ, R190.H1_H1 ;  /* 0x300000beffdf7230 */ /* 0x020fe20000004100 */
[----:B------:R-:W-:Y:S06]  /*2790*/  BRA `(.L_x_26833) ;  /* 0x0000000000147947 */ /* 0x000fec0003800000 */
.L_x_26832:
[----:B-----5:R-:W-:Y:S02]  /*27a0*/  HADD2.F32 R196, -RZ, R194.H1_H1 ;  /* 0x300000c2ffc47230 */ /* 0x020fe40000004100 */
[----:B------:R-:W-:-:S03]  /*27b0*/  @P0 HADD2.F32 R198, -RZ, R190.H1_H1 ;  /* 0x300000beffc60230 */ /* 0x000fc60000004100 */
[----:B------:R-:W-:-:S04]  /*27c0*/  FMUL.FTZ R196, R196, UR8 ;  /* 0x00000008c4c47c20 */ /* 0x000fc80008410000 */
[----:B------:R-:W-:-:S04]  /*27d0*/  FMUL.FTZ R223, R169, R196 ;  /* 0x000000c4a9df7220 */ /* 0x000fc80000410000 */
[----:B------:R-:W-:-:S07]  /*27e0*/  @P0 FADD.FTZ R223, R198, R223 ;  /* 0x000000dfc6df0221 */ /* 0x000fce0000010000 */
.L_x_26833:
[----:B------:R-:W-:Y:S05]  /*27f0*/  BSYNC B0 ;  /* 0x0000000000007941 */ /* 0x000fea0003800000 */
.L_x_26831:
[----:B------:R-:W-:Y:S04]  /*2800*/  BSSY B0, `(.L_x_26834) ;  /* 0x000000b000007945 */ /* 0x000fe80003800000 */
[----:B------:R-:W-:Y:S05]  /*2810*/  @P3 BRA `(.L_x_26835) ;  /* 0x0000000000103947 */ /* 0x000fea0003800000 */
[----:B------:R-:W-:Y:S01]  /*2820*/  MOV R222, RZ ;  /* 0x000000ff00de7202 */ /* 0x000fe20000000f00 */
[----:B------:R-:W-:Y:S06]  /*2830*/  @!P0 BRA `(.L_x_26836) ;  /* 0x00000000001c8947 */ /* 0x000fec0003800000 */
[----:B-----5:R-:W-:Y:S01]  /*2840*/  HADD2.F32 R222, -RZ, R191.H0_H0 ;  /* 0x200000bfffde7230 */ /* 0x020fe20000004100 */
[----:B------:R-:W-:Y:S06]  /*2850*/  BRA `(.L_x_26836) ;  /* 0x0000000000147947 */ /* 0x000fec0003800000 */
.L_x_26835:
[----:B-----5:R-:W-:Y:S02]  /*2860*/  HADD2.F32 R196, -RZ, R195.H0_H0 ;  /* 0x200000c3ffc47230 */ /* 0x020fe40000004100 */
[----:B------:R-:W-:-:S03]  /*2870*/  @P0 HADD2.F32 R199, -RZ, R191.H0_H0 ;  /* 0x200000bfffc70230 */ /* 0x000fc60000004100 */
[----:B------:R-:W-:-:S04]  /*2880*/  FMUL.FTZ R197, R196, UR8 ;  /* 0x00000008c4c57c20 */ /* 0x000fc80008410000 */
[----:B------:R-:W-:-:S04]  /*2890*/  FMUL.FTZ R222, R170, R197 ;  /* 0x000000c5aade7220 */ /* 0x000fc80000410000 */
[----:B------:R-:W-:-:S07]  /*28a0*/  @P0 FADD.FTZ R222, R199, R222 ;  /* 0x000000dec7de0221 */ /* 0x000fce0000010000 */
.L_x_26836:
[----:B------:R-:W-:Y:S05]  /*28b0*/  BSYNC B0 ;  /* 0x0000000000007941 */ /* 0x000fea0003800000 */
.L_x_26834:
[----:B------:R-:W-:Y:S04]  /*28c0*/  BSSY B0, `(.L_x_26837) ;  /* 0x000000b000007945 */ /* 0x000fe80003800000 */
[----:B------:R-:W-:Y:S05]  /*28d0*/  @P3 BRA `(.L_x_26838) ;  /* 0x0000000000103947 */ /* 0x000fea0003800000 */
[----:B------:R-:W-:Y:S01]  /*28e0*/  HFMA2.MMA R221, -RZ, RZ, 0, 0 ;  /* 0x00000000ffdd7435 */ /* 0x000fe200000001ff */
[----:B------:R-:W-:Y:S10]  /*28f0*/  @!P0 BRA `(.L_x_26839) ;  /* 0x00000000001c8947 */ /* 0x000ff40003800000 */
[----:B-----5:R-:W-:Y:S01]  /*2900*/  HADD2.F32 R221, -RZ, R191.H1_H1 ;  /* 0x300000bfffdd7230 */ /* 0x020fe20000004100 */
[----:B------:R-:W-:Y:S06]  /*2910*/  BRA `(.L_x_26839) ;  /* 0x0000000000147947 */ /* 0x000fec0003800000 */
.L_x_26838:
[----:B-----5:R-:W-:Y:S02]  /*2920*/  HADD2.F32 R196, -RZ, R195.H1_H1 ;  /* 0x300000c3ffc47230 */ /* 0x020fe40000004100 */
[----:B------:R-:W-:-:S03]  /*2930*/  @P0 HADD2.F32 R198, -RZ, R191.H1_H1 ;  /* 0x300000bfffc60230 */ /* 0x000fc60000004100 */
[----:B------:R-:W-:-:S04]  /*2940*/  FMUL.FTZ R196, R196, UR8 ;  /* 0x00000008c4c47c20 */ /* 0x000fc80008410000 */
[----:B------:R-:W-:-:S04]  /*2950*/  FMUL.FTZ R221, R171, R196 ;  /* 0x000000c4abdd7220 */ /* 0x000fc80000410000 */
[----:B------:R-:W-:-:S07]  /*2960*/  @P0 FADD.FTZ R221, R198, R221 ;  /* 0x000000ddc6dd0221 */ /* 0x000fce0000010000 */
.L_x_26839:
[----:B------:R-:W-:Y:S05]  /*2970*/  BSYNC B0 ;  /* 0x0000000000007941 */ /* 0x000fea0003800000 */
.L_x_26837:
        /* <DEDUP_REMOVED lines=20> */
.L_x_26841:
[----:B--2--5:R-:W-:Y:S02]  /*2ac0*/  HADD2.F32 R196, -RZ, R192.H0_H0 ;  /* 0x200000c0ffc47230 */ /* 0x024fe40000004100 */
[----:B------:R-:W-:-:S03]  /*2ad0*/  @P0 HADD2.F32 R199, -RZ, R188.H0_H0 ;  /* 0x200000bcffc70230 */ /* 0x000fc60000004100 */
[----:B------:R-:W-:-:S04]  /*2ae0*/  FMUL.FTZ R197, R196, UR8 ;  /* 0x00000008c4c57c20 */ /* 0x000fc80008410000 */
[----:B------:R-:W-:-:S04]  /*2af0*/  FMUL.FTZ R238, R172, R197 ;  /* 0x000000c5acee7220 */ /* 0x000fc80000410000 */
[----:B------:R-:W-:-:S07]  /*2b00*/  @P0 FADD.FTZ R238, R199, R238 ;  /* 0x000000eec7ee0221 */ /* 0x000fce0000010000 */
.L_x_26842:
[----:B------:R-:W-:Y:S05]  /*2b10*/  BSYNC B0 ;  /* 0x0000000000007941 */ /* 0x000fea0003800000 */
.L_x_26840:
[----:B------:R-:W-:Y:S04]  /*2b20*/  BSSY B0, `(.L_x_26843) ;  /* 0x000000b000007945 */ /* 0x000fe80003800000 */
[----:B------:R-:W-:Y:S05]  /*2b30*/  @P3 BRA `(.L_x_26844) ;  /* 0x0000000000103947 */ /* 0x000fea0003800000 */
[----:B--2---:R-:W-:Y:S01]  /*2b40*/  HFMA2.MMA R237, -RZ, RZ, 0, 0 ;  /* 0x00000000ffed7435 */ /* 0x004fe200000001ff */
[----:B------:R-:W-:Y:S10]  /*2b50*/  @!P0 BRA `(.L_x_26845) ;  /* 0x00000000001c8947 */ /* 0x000ff40003800000 */
[----:B-----5:R-:W-:Y:S01]  /*2b60*/  HADD2.F32 R237, -RZ, R188.H1_H1 ;  /* 0x300000bcffed7230 */ /* 0x020fe20000004100 */
[----:B------:R-:W-:Y:S06]  /*2b70*/  BRA `(.L_x_26845) ;  /* 0x0000000000147947 */ /* 0x000fec0003800000 */
.L_x_26844:
[----:B--2--5:R-:W-:Y:S02]  /*2b80*/  HADD2.F32 R196, -RZ, R192.H1_H1 ;  /* 0x300000c0ffc47230 */ /* 0x024fe40000004100 */
[----:B------:R-:W-:-:S03]  /*2b90*/  @P0 HADD2.F32 R198, -RZ, R188.H1_H1 ;  /* 0x300000bcffc60230 */ /* 0x000fc60000004100 */
[----:B------:R-:W-:-:S04]  /*2ba0*/  FMUL.FTZ R196, R196, UR8 ;  /* 0x00000008c4c47c20 */ /* 0x000fc80008410000 */
[----:B------:R-:W-:-:S04]  /*2bb0*/  FMUL.FTZ R237, R173, R196 ;  /* 0x000000c4aded7220 */ /* 0x000fc80000410000 */
[----:B------:R-:W-:-:S07]  /*2bc0*/  @P0 FADD.FTZ R237, R198, R237 ;  /* 0x000000edc6ed0221 */ /* 0x000fce0000010000 */
.L_x_26845:
[----:B------:R-:W-:Y:S05]  /*2bd0*/  BSYNC B0 ;  /* 0x0000000000007941 */ /* 0x000fea0003800000 */
.L_x_26843:
[----:B------:R-:W-:Y:S04]  /*2be0*/  BSSY B0, `(.L_x_26846) ;  /* 0x000000b000007945 */ /* 0x000fe80003800000 */
[----:B------:R-:W-:Y:S05]  /*2bf0*/  @P3 BRA `(.L_x_26847) ;  /* 0x0000000000103947 */ /* 0x000fea0003800000 */
[----:B------:R-:W-:Y:S01]  /*2c00*/  MOV R236, RZ ;  /* 0x000000ff00ec7202 */ /* 0x000fe20000000f00 */
[----:B------:R-:W-:Y:S06]  /*2c10*/  @!P0 BRA `(.L_x_26848) ;  /* 0x00000000001c8947 */ /* 0x000fec0003800000 */
[----:B-----5:R-:W-:Y:S01]  /*2c20*/  HADD2.F32 R236, -RZ, R189.H0_H0 ;  /* 0x200000bdffec7230 */ /* 0x020fe20000004100 */
[----:B------:R-:W-:Y:S06]  /*2c30*/  BRA `(.L_x_26848) ;  /* 0x0000000000147947 */ /* 0x000fec0003800000 */
.L_x_26847:
[----:B-----5:R-:W-:Y:S02]  /*2c40*/  HADD2.F32 R196, -RZ, R193.H0_H0 ;  /* 0x200000c1ffc47230 */ /* 0x020fe40000004100 */
[----:B------:R-:W-:-:S03]  /*2c50*/  @P0 HADD2.F32 R199, -RZ, R189.H0_H0 ;  /* 0x200000bdffc70230 */ /* 0x000fc60000004100 */
[----:B------:R-:W-:-:S04]  /*2c60*/  FMUL.FTZ R197, R196, UR8 ;  /* 0x00000008c4c57c20 */ /* 0x000fc80008410000 */
[----:B------:R-:W-:-:S04]  /*2c70*/  FMUL.FTZ R236, R174, R197 ;  /* 0x000000c5aeec7220 */ /* 0x000fc80000410000 */
[----:B------:R-:W-:-:S07]  /*2c80*/  @P0 FADD.FTZ R236, R199, R236 ;  /* 0x000000ecc7ec0221 */ /* 0x000fce0000010000 */
.L_x_26848:
[----:B------:R-:W-:Y:S05]  /*2c90*/  BSYNC B0 ;  /* 0x0000000000007941 */ /* 0x000fea0003800000 */
.L_x_26846:
[----:B------:R-:W-:Y:S04]  /*2ca0*/  BSSY B0, `(.L_x_26849) ;  /* 0x000000b000007945 */ /* 0x000fe80003800000 */
[----:B------:R-:W-:Y:S05]  /*2cb0*/  @P3 BRA `(.L_x_26850) ;  /* 0x0000000000103947 */ /* 0x000fea0003800000 */
[----:B------:R-:W-:Y:S01]  /*2cc0*/  HFMA2.MMA R235, -RZ, RZ, 0, 0 ;  /* 0x00000000ffeb7435 */ /* 0x000fe200000001ff */
[----:B------:R-:W-:Y:S10]  /*2cd0*/  @!P0 BRA `(.L_x_26851) ;  /* 0x00000000001c8947 */ /* 0x000ff40003800000 */
[----:B-----5:R-:W-:Y:S01]  /*2ce0*/  HADD2.F32 R235, -RZ, R189.H1_H1 ;  /* 0x300000bdffeb7230 */ /* 0x020fe20000004100 */
[----:B------:R-:W-:Y:S06]  /*2cf0*/  BRA `(.L_x_26851) ;  /* 0x0000000000147947 */ /* 0x000fec0003800000 */
.L_x_26850:
[----:B-----5:R-:W-:Y:S02]  /*2d00*/  HADD2.F32 R196, -RZ, R193.H1_H1 ;  /* 0x300000c1ffc47230 */ /* 0x020fe40000004100 */
[----:B------:R-:W-:-:S03]  /*2d10*/  @P0 HADD2.F32 R198, -RZ, R189.H1_H1 ;  /* 0x300000bdffc60230 */ /* 0x000fc60000004100 */
[----:B------:R-:W-:-:S04]  /*2d20*/  FMUL.FTZ R196, R196, UR8 ;  /* 0x00000008c4c47c20 */ /* 0x000fc80008410000 */
[----:B------:R-:W-:-:S04]  /*2d30*/  FMUL.FTZ R235, R175, R196 ;  /* 0x000000c4afeb7220 */ /* 0x000fc80000410000 */
[----:B------:R-:W-:-:S07]  /*2d40*/  @P0 FADD.FTZ R235, R198, R235 ;  /* 0x000000ebc6eb0221 */ /* 0x000fce0000010000 */
.L_x_26851:
[----:B------:R-:W-:Y:S05]  /*2d50*/  BSYNC B0 ;  /* 0x0000000000007941 */ /* 0x000fea0003800000 */
.L_x_26849:
[----:B------:R-:W-:Y:S04]  /*2d60*/  BSSY B0, `(.L_x_26852) ;  /* 0x000000b000007945 */ /* 0x000fe80003800000 */
[----:B------:R-:W-:Y:S05]  /*2d70*/  @P3 BRA `(.L_x_26853) ;  /* 0x0000000000103947 */ /* 0x000fea0003800000 */
[----:B------:R-:W-:Y:S01]  /*2d80*/  MOV R234, RZ ;  /* 0x000000ff00ea7202 */ /* 0x000fe20000000f00 */
[----:B------:R-:W-:Y:S06]  /*2d90*/  @!P0 BRA `(.L_x_26854) ;  /* 0x00000000001c8947 */ /* 0x000fec0003800000 */
[----:B-----5:R-:W-:Y:S01]  /*2da0*/  HADD2.F32 R234, -RZ, R190.H0_H0 ;  /* 0x200000beffea7230 */ /* 0x020fe20000004100 */
[----:B------:R-:W-:Y:S06]  /*2db0*/  BRA `(.L_x_26854) ;  /* 0x0000000000147947 */ /* 0x000fec0003800000 */
.L_x_26853:
[----:B-----5:R-:W-:Y:S02]  /*2dc0*/  HADD2.F32 R196, -RZ, R194.H0_H0 ;  /* 0x200000c2ffc47230 */ /* 0x020fe40000004100 */
[----:B------:R-:W-:-:S03]  /*2dd0*/  @P0 HADD2.F32 R199, -RZ, R190.H0_H0 ;  /* 0x200000beffc70230 */ /* 0x000fc60000004100 */
[----:B------:R-:W-:-:S04]  /*2de0*/  FMUL.FTZ R197, R196, UR8 ;  /* 0x00000008c4c57c20 */ /* 0x000fc80008410000 */
[----:B------:R-:W-:-:S04]  /*2df0*/  FMUL.FTZ R234, R176, R197 ;  /* 0x000000c5b0ea7220 */ /* 0x000fc80000410000 */
[----:B------:R-:W-:-:S07]  /*2e00*/  @P0 FADD.FTZ R234, R199, R234 ;  /* 0x000000eac7ea0221 */ /* 0x000fce0000010000 */
.L_x_26854:
[----:B------:R-:W-:Y:S05]  /*2e10*/  BSYNC B0 ;  /* 0x0000000000007941 */ /* 0x000fea0003800000 */
.L_x_26852:
[----:B------:R-:W-:Y:S04]  /*2e20*/  BSSY B0, `(.L_x_26855) ;  /* 0x000000b000007945 */ /* 0x000fe80003800000 */
[----:B------:R-:W-:Y:S05]  /*2e30*/  @P3 BRA `(.L_x_26856) ;  /* 0x0000000000103947 */ /* 0x000fea0003800000 */
[----:B------:R-:W-:Y:S01]  /*2e40*/  HFMA2.MMA R233, -RZ, RZ, 0, 0 ;  /* 0x00000000ffe97435 */ /* 0x000fe200000001ff */
[----:B------:R-:W-:Y:S10]  /*2e50*/  @!P0 BRA `(.L_x_26857) ;  /* 0x00000000001c8947 */ /* 0x000ff40003800000 */
[----:B-----5:R-:W-:Y:S01]  /*2e60*/  HADD2.F32 R233, -RZ, R190.H1_H1 ;  /* 0x300000beffe97230 */ /* 0x020fe20000004100 */
[----:B------:R-:W-:Y:S06]  /*2e70*/  BRA `(.L_x_26857) ;  /* 0x0000000000147947 */ /* 0x000fec0003800000 */
.L_x_26856:
[----:B-----5:R-:W-:Y:S02]  /*2e80*/  HADD2.F32 R196, -RZ, R194.H1_H1 ;  /* 0x300000c2ffc47230 */ /* 0x020fe40000004100 */
[----:B------:R-:W-:-:S03]  /*2e90*/  @P0 HADD2.F32 R198, -RZ, R190.H1_H1 ;  /* 0x300000beffc60230 */ /* 0x000fc60000004100 */
[----:B------:R-:W-:-:S04]  /*2ea0*/  FMUL.FTZ R196, R196, UR8 ;  /* 0x00000008c4c47c20 */ /* 0x000fc80008410000 */
[----:B------:R-:W-:-:S04]  /*2eb0*/  FMUL.FTZ R233, R177, R196 ;  /* 0x000000c4b1e97220 */ /* 0x000fc80000410000 */
[----:B------:R-:W-:-:S07]  /*2ec0*/  @P0 FADD.FTZ R233, R198, R233 ;  /* 0x000000e9c6e90221 */ /* 0x000fce0000010000 */
.L_x_26857:
[----:B------:R-:W-:Y:S05]  /*2ed0*/  BSYNC B0 ;  /* 0x0000000000007941 */ /* 0x000fea0003800000 */
.L_x_26855:
[----:B------:R-:W-:Y:S04]  /*2ee0*/  BSSY B0, `(.L_x_26858) ;  /* 0x000000b000007945 */ /* 0x000fe80003800000 */
[----:B------:R-:W-:Y:S05]  /*2ef0*/  @P3 BRA `(.L_x_26859) ;  /* 0x0000000000103947 */ /* 0x000fea0003800000 */
[----:B------:R-:W-:Y:S01]  /*2f00*/  MOV R232, RZ ;  /* 0x000000ff00e87202 */ /* 0x000fe20000000f00 */
[----:B------:R-:W-:Y:S06]  /*2f10*/  @!P0 BRA `(.L_x_26860) ;  /* 0x00000000001c8947 */ /* 0x000fec0003800000 */
[----:B-----5:R-:W-:Y:S01]  /*2f20*/  HADD2.F32 R232, -RZ, R191.H0_H0 ;  /* 0x200000bfffe87230 */ /* 0x020fe20000004100 */
[----:B------:R-:W-:Y:S06]  /*2f30*/  BRA `(.L_x_26860) ;  /* 0x0000000000147947 */ /* 0x000fec0003800000 */
.L_x_26859:
[----:B-----5:R-:W-:-:S05]  /*2f40*/  HADD2.F32 R196, -RZ, R195.H0_H0 ;  /* 0x200000c3ffc47230 */ /* 0x020fca0000004100 */
[----:B------:R-:W-:-:S04]  /*2f50*/  FMUL.FTZ R197, R196, UR8 ;  /* 0x00000008c4c57c20 */ /* 0x000fc80008410000 */
[----:B------:R-:W-:Y:S01]  /*2f60*/  FMUL.FTZ R232, R178, R197 ;  /* 0x000000c5b2e87220 */ /* 0x000fe20000410000 */
[----:B------:R-:W-:-:S05]  /*2f70*/  @P0 HADD2.F32 R197, -RZ, R191.H0_H0 ;  /* 0x200000bfffc50230 */ /* 0x000fca0000004100 */
[----:B------:R-:W-:-:S07]  /*2f80*/  @P0 FADD.FTZ R232, R197, R232 ;  /* 0x000000e8c5e80221 */ /* 0x000fce0000010000 */
.L_x_26860:
[----:B------:R-:W-:Y:S05]  /*2f90*/  BSYNC B0 ;  /* 0x0000000000007941 */ /* 0x000fea0003800000 */
.L_x_26858:
[----:B------:R-:W-:Y:S04]  /*2fa0*/  BSSY B0, `(.L_x_26861) ;  /* 0x000000b000007945 */ /* 0x000fe80003800000 */
[----:B------:R-:W-:Y:S05]  /*2fb0*/  @P3 BRA `(.L_x_26862) ;  /* 0x0000000000103947 */ /* 0x000fea0003800000 */
[----:B------:R-:W-:Y:S01]  /*2fc0*/  HFMA2.MMA R231, -RZ, RZ, 0, 0 ;  /* 0x00000000ffe77435 */ /* 0x000fe200000001ff */
[----:B------:R-:W-:Y:S10]  /*2fd0*/  @!P0 BRA `(.L_x_26863) ;  /* 0x00000000001c8947 */ /* 0x000ff40003800000 */
[----:B-----5:R-:W-:Y:S01]  /*2fe0*/  HADD2.F32 R231, -RZ, R191.H1_H1 ;  /* 0x300000bfffe77230 */ /* 0x020fe20000004100 */
[----:B------:R-:W-:Y:S06]  /*2ff0*/  BRA `(.L_x_26863) ;  /* 0x0000000000147947 */ /* 0x000fec0003800000 */
.L_x_26862:
[----:B-----5:R-:W-:-:S05]  /*3000*/  HADD2.F32 R196, -RZ, R195.H1_H1 ;  /* 0x300000c3ffc47230 */ /* 0x020fca0000004100 */
[----:B------:R-:W-:-:S04]  /*3010*/  FMUL.FTZ R196, R196, UR8 ;  /* 0x00000008c4c47c20 */ /* 0x000fc80008410000 */
[----:B------:R-:W-:Y:S01]  /*3020*/  FMUL.FTZ R231, R179, R196 ;  /* 0x000000c4b3e77220 */ /* 0x000fe20000410000 */
[----:B------:R-:W-:-:S05]  /*3030*/  @P0 HADD2.F32 R196, -RZ, R191.H1_H1 ;  /* 0x300000bfffc40230 */ /* 0x000fca0000004100 */
[----:B------:R-:W-:-:S07]  /*3040*/  @P0 FADD.FTZ R231, R196, R231 ;  /* 0x000000e7c4e70221 */ /* 0x000fce0000010000 */
.L_x_26863:
[----:B------:R-:W-:Y:S05]  /*3050*/  BSYNC B0 ;  /* 0x0000000000007941 */ /* 0x000fea0003800000 */
.L_x_26861:
[----:B------:R-:W-:Y:S01]  /*3060*/  IMAD.WIDE.U32 R240, R241, 0x10, R208 ;  /* 0x00000010f1f07825 */ /* 0x000fe200078e00d0 */
[----:B------:R-:W-:Y:S02]  /*3070*/  F2FP.F16.F32.PACK_AB R199, R231, R232 ;  /* 0x000000e8e7c7723e */ /* 0x000fe400000000ff */
[----:B------:R-:W-:Y:S02]  /*3080*/  F2FP.F16.F32.PACK_AB R198, R233, R234 ;  /* 0x000000eae9c6723e */ /* 0x000fe400000000ff */
[----:B------:R-:W-:Y:S02]  /*3090*/  F2FP.F16.F32.PACK_AB R197, R235, R236 ;  /* 0x000000ecebc5723e */ /* 0x000fe400000000ff */
[----:B------:R-:W-:Y:S02]  /*30a0*/  F2FP.F16.F32.PACK_AB R196, R237, R238 ;  /* 0x000000eeedc4723e */ /* 0x000fe400000000ff */
        /* <DEDUP_REMOVED lines=15> */
.L_x_26865:
[----:B0----5:R-:W-:-:S05]  /*31a0*/  HADD2.F32 R196, -RZ, R192.H0_H0 ;  /* 0x200000c0ffc47230 */ /* 0x021fca0000004100 */
[----:B------:R-:W-:Y:S01]  /*31b0*/  FMUL.FTZ R229, R196, UR8 ;  /* 0x00000008c4e57c20 */ /* 0x000fe20008410000 */
[----:B------:R-:W-:-:S03]  /*31c0*/  @P0 HADD2.F32 R196, -RZ, R188.H0_H0 ;  /* 0x200000bcffc40230 */ /* 0x000fc60000004100 */
[----:B------:R-:W-:-:S04]  /*31d0*/  FMUL.FTZ R229, R180, R229 ;  /* 0x000000e5b4e57220 */ /* 0x000fc80000410000 */
[----:B------:R-:W-:-:S07]  /*31e0*/  @P0 FADD.FTZ R229, R196, R229 ;  /* 0x000000e5c4e50221 */ /* 0x000fce0000010000 */
.L_x_26866:
[----:B------:R-:W-:Y:S05]  /*31f0*/  BSYNC B0 ;  /* 0x0000000000007941 */ /* 0x000fea0003800000 */
.L_x_26864:
[----:B------:R-:W-:Y:S04]  /*3200*/  BSSY B0, `(.L_x_26867) ;  /* 0x000000b000007945 */ /* 0x000fe80003800000 */
[----:B------:R-:W-:Y:S05]  /*3210*/  @P3 BRA `(.L_x_26868) ;  /* 0x0000000000103947 */ /* 0x000fea0003800000 */
[----:B------:R-:W-:Y:S01]  /*3220*/  HFMA2.MMA R230, -RZ, RZ, 0, 0 ;  /* 0x00000000ffe67435 */ /* 0x000fe200000001ff */
[----:B------:R-:W-:Y:S10]  /*3230*/  @!P0 BRA `(.L_x_26869) ;  /* 0x00000000001c8947 */ /* 0x000ff40003800000 */
[----:B-----5:R-:W-:Y:S01]  /*3240*/  HADD2.F32 R230, -RZ, R188.H1_H1 ;  /* 0x300000bcffe67230 */ /* 0x020fe20000004100 */
[----:B------:R-:W-:Y:S06]  /*3250*/  BRA `(.L_x_26869) ;  /* 0x0000000000147947 */ /* 0x000fec0003800000 */
.L_x_26868:
[----:B0----5:R-:W-:Y:S02]  /*3260*/  HADD2.F32 R196, -RZ, R192.H1_H1 ;  /* 0x300000c0ffc47230 */ /* 0x021fe40000004100 */
[----:B------:R-:W-:-:S03]  /*3270*/  @P0 HADD2.F32 R197, -RZ, R188.H1_H1 ;  /* 0x300000bcffc50230 */ /* 0x000fc60000004100 */
[----:B------:R-:W-:-:S04]  /*3280*/  FMUL.FTZ R196, R196, UR8 ;  /* 0x00000008c4c47c20 */ /* 0x000fc80008410000 */
[----:B------:R-:W-:-:S04]  /*3290*/  FMUL.FTZ R230, R181, R196 ;  /* 0x000000c4b5e67220 */ /* 0x000fc80000410000 */
[----:B------:R-:W-:-:S07]  /*32a0*/  @P0 FADD.FTZ R230, R197, R230 ;  /* 0x000000e6c5e60221 */ /* 0x000fce0000010000 */
.L_x_26869:
[----:B------:R-:W-:Y:S05]  /*32b0*/  BSYNC B0 ;  /* 0x0000000000007941 */ /* 0x000fea0003800000 */
.L_x_26867:
[----:B------:R-:W-:Y:S04]  /*32c0*/  BSSY B0, `(.L_x_26870) ;  /* 0x000000b000007945 */ /* 0x000fe80003800000 */
[----:B------:R-:W-:Y:S05]  /*32d0*/  @P3 BRA `(.L_x_26871) ;  /* 0x0000000000103947 */ /* 0x000fea0003800000 */
[----:B------:R-:W-:Y:S01]  /*32e0*/  MOV R239, RZ ;  /* 0x000000ff00ef7202 */ /* 0x000fe20000000f00 */
[----:B------:R-:W-:Y:S06]  /*32f0*/  @!P0 BRA `(.L_x_26872) ;  /* 0x00000000001c8947 */ /* 0x000fec0003800000 */
[----:B-----5:R-:W-:Y:S01]  /*3300*/  HADD2.F32 R239, -RZ, R189.H0_H0 ;  /* 0x200000bdffef7230 */ /* 0x020fe20000004100 */
[----:B------:R-:W-:Y:S06]  /*3310*/  BRA `(.L_x_26872) ;  /* 0x0000000000147947 */ /* 0x000fec0003800000 */
.L_x_26871:
[----:B0----5:R-:W-:-:S05]  /*3320*/  HADD2.F32 R196, -RZ, R193.H0_H0 ;  /* 0x200000c1ffc47230 */ /* 0x021fca0000004100 */
[----:B------:R-:W-:Y:S01]  /*3330*/  FMUL.FTZ R239, R196, UR8 ;  /* 0x00000008c4ef7c20 */ /* 0x000fe20008410000 */
[----:B------:R-:W-:-:S03]  /*3340*/  @P0 HADD2.F32 R196, -RZ, R189.H0_H0 ;  /* 0x200000bdffc40230 */ /* 0x000fc60000004100 */
[----:B------:R-:W-:-:S04]  /*3350*/  FMUL.FTZ R239, R182, R239 ;  /* 0x000000efb6ef7220 */ /* 0x000fc80000410000 */
[----:B------:R-:W-:-:S07]  /*3360*/  @P0 FADD.FTZ R239, R196, R239 ;  /* 0x000000efc4ef0221 */ /* 0x000fce0000010000 */
.L_x_26872:
[----:B------:R-:W-:Y:S05]  /*3370*/  BSYNC B0 ;  /* 0x0000000000007941 */ /* 0x000fea0003800000 */
.L_x_26870:
[----:B------:R-:W-:Y:S04]  /*3380*/  BSSY B0, `(.L_x_26873) ;  /* 0x000000b000007945 */ /* 0x000fe80003800000 */
[----:B------:R-:W-:Y:S05]  /*3390*/  @P3 BRA `(.L_x_26874) ;  /* 0x0000000000103947 */ /* 0x000fea0003800000 */
[----:B------:R-:W-:Y:S01]  /*33a0*/  HFMA2.MMA R240, -RZ, RZ, 0, 0 ;  /* 0x00000000fff07435 */ /* 0x000fe200000001ff */
[----:B------:R-:W-:Y:S10]  /*33b0*/  @!P0 BRA `(.L_x_26875) ;  /* 0x00000000001c8947 */ /* 0x000ff40003800000 */
[----:B-----5:R-:W-:Y:S01]  /*33c0*/  HADD2.F32 R240, -RZ, R189.H1_H1 ;  /* 0x300000bdfff07230 */ /* 0x020fe20000004100 */
[----:B------:R-:W-:Y:S06]  /*33d0*/  BRA `(.L_x_26875) ;  /* 0x0000000000147947 */ /* 0x000fec0003800000 */
.L_x_26874:
[----:B0----5:R-:W-:Y:S02]  /*33e0*/  HADD2.F32 R196, -RZ, R193.H1_H1 ;  /* 0x300000c1ffc47230 */ /* 0x021fe40000004100 */
[----:B------:R-:W-:-:S03]  /*33f0*/  @P0 HADD2.F32 R197, -RZ, R189.H1_H1 ;  /* 0x300000bdffc50230 */ /* 0x000fc60000004100 */
[----:B------:R-:W-:-:S04]  /*3400*/  FMUL.FTZ R196, R196, UR8 ;  /* 0x00000008c4c47c20 */ /* 0x000fc80008410000 */
[----:B------:R-:W-:-:S04]  /*3410*/  FMUL.FTZ R240, R183, R196 ;  /* 0x000000c4b7f07220 */ /* 0x000fc80000410000 */
[----:B------:R-:W-:-:S07]  /*3420*/  @P0 FADD.FTZ R240, R197, R240 ;  /* 0x000000f0c5f00221 */ /* 0x000fce0000010000 */
.L_x_26875:
[----:B------:R-:W-:Y:S05]  /*3430*/  BSYNC B0 ;  /* 0x0000000000007941 */ /* 0x000fea0003800000 */
.L_x_26873:
[----:B------:R-:W-:Y:S04]  /*3440*/  BSSY B0, `(.L_x_26876) ;  /* 0x000000b000007945 */ /* 0x000fe80003800000 */
[----:B------:R-:W-:Y:S05]  /*3450*/  @P3 BRA `(.L_x_26877) ;  /* 0x0000000000103947 */ /* 0x000fea0003800000 */
[----:B------:R-:W-:Y:S01]  /*3460*/  MOV R241, RZ ;  /* 0x000000ff00f17202 */ /* 0x000fe20000000f00 */
[----:B------:R-:W-:Y:S06]  /*3470*/  @!P0 BRA `(.L_x_26878) ;  /* 0x00000000001c8947 */ /* 0x000fec0003800000 */
[----:B-----5:R-:W-:Y:S01]  /*3480*/  HADD2.F32 R241, -RZ, R190.H0_H0 ;  /* 0x200000befff17230 */ /* 0x020fe20000004100 */
[----:B------:R-:W-:Y:S06]  /*3490*/  BRA `(.L_x_26878) ;  /* 0x0000000000147947 */ /* 0x000fec0003800000 */
.L_x_26877:
[----:B0----5:R-:W-:-:S05]  /*34a0*/  HADD2.F32 R196, -RZ, R194.H0_H0 ;  /* 0x200000c2ffc47230 */ /* 0x021fca0000004100 */
[----:B------:R-:W-:Y:S01]  /*34b0*/  FMUL.FTZ R241, R196, UR8 ;  /* 0x00000008c4f17c20 */ /* 0x000fe20008410000 */
[----:B------:R-:W-:-:S03]  /*34c0*/  @P0 HADD2.F32 R196, -RZ, R190.H0_H0 ;  /* 0x200000beffc40230 */ /* 0x000fc60000004100 */
[----:B------:R-:W-:-:S04]  /*34d0*/  FMUL.FTZ R241, R184, R241 ;  /* 0x000000f1b8f17220 */ /* 0x000fc80000410000 */
[----:B------:R-:W-:-:S07]  /*34e0*/  @P0 FADD.FTZ R241, R196, R241 ;  /* 0x000000f1c4f10221 */ /* 0x000fce0000010000 */
.L_x_26878:
[----:B------:R-:W-:Y:S05]  /*34f0*/  BSYNC B0 ;  /* 0x0000000000007941 */ /* 0x000fea0003800000 */
.L_x_26876:
[----:B------:R-:W-:Y:S04]  /*3500*/  BSSY B0, `(.L_x_26879) ;  /* 0x000000b000007945 */ /* 0x000fe80003800000 */
[----:B------:R-:W-:Y:S05]  /*3510*/  @P3 BRA `(.L_x_26880) ;  /* 0x0000000000103947 */ /* 0x000fea0003800000 */
[----:B------:R-:W-:Y:S01]  /*3520*/  HFMA2.MMA R242, -RZ, RZ, 0, 0 ;  /* 0x00000000fff27435 */ /* 0x000fe200000001ff */
[----:B------:R-:W-:Y:S10]  /*3530*/  @!P0 BRA `(.L_x_26881) ;  /* 0x00000000001c8947 */ /* 0x000ff40003800000 */
[----:B-----5:R-:W-:Y:S01]  /*3540*/  HADD2.F32 R242, -RZ, R190.H1_H1 ;  /* 0x300000befff27230 */ /* 0x020fe20000004100 */
[----:B------:R-:W-:Y:S06]  /*3550*/  BRA `(.L_x_26881) ;  /* 0x0000000000147947 */ /* 0x000fec0003800000 */
.L_x_26880:
[----:B0----5:R-:W-:Y:S02]  /*3560*/  HADD2.F32 R196, -RZ, R194.H1_H1 ;  /* 0x300000c2ffc47230 */ /* 0x021fe40000004100 */
[----:B------:R-:W-:-:S03]  /*3570*/  @P0 HADD2.F32 R197, -RZ, R190.H1_H1 ;  /* 0x300000beffc50230 */ /* 0x000fc60000004100 */
[----:B------:R-:W-:-:S04]  /*3580*/  FMUL.FTZ R196, R196, UR8 ;  /* 0x00000008c4c47c20 */ /* 0x000fc80008410000 */
[----:B------:R-:W-:-:S04]  /*3590*/  FMUL.FTZ R242, R185, R196 ;  /* 0x000000c4b9f27220 */ /* 0x000fc80000410000 */
[----:B------:R-:W-:-:S07]  /*35a0*/  @P0 FADD.FTZ R242, R197, R242 ;  /* 0x000000f2c5f20221 */ /* 0x000fce0000010000 */
.L_x_26881:
[----:B------:R-:W-:Y:S05]  /*35b0*/  BSYNC B0 ;  /* 0x0000000000007941 */ /* 0x000fea0003800000 */
.L_x_26879:
[----:B------:R-:W-:Y:S04]  /*35c0*/  BSSY B0, `(.L_x_26882) ;  /* 0x000000b000007945 */ /* 0x000fe80003800000 */
[----:B------:R-:W-:Y:S05]  /*35d0*/  @P3 BRA `(.L_x_26883) ;  /* 0x0000000000103947 */ /* 0x000fea0003800000 */
[----:B------:R-:W-:Y:S01]  /*35e0*/  MOV R243, RZ ;  /* 0x000000ff00f37202 */ /* 0x000fe20000000f00 */
[----:B------:R-:W-:Y:S06]  /*35f0*/  @!P0 BRA `(.L_x_26884) ;  /* 0x00000000001c8947 */ /* 0x000fec0003800000 */
[----:B-----5:R-:W-:Y:S01]  /*3600*/  HADD2.F32 R243, -RZ, R191.H0_H0 ;  /* 0x200000bffff37230 */ /* 0x020fe20000004100 */
[----:B------:R-:W-:Y:S06]  /*3610*/  BRA `(.L_x_26884) ;  /* 0x0000000000147947 */ /* 0x000fec0003800000 */
.L_x_26883:
[----:B0----5:R-:W-:-:S05]  /*3620*/  HADD2.F32 R196, -RZ, R195.H0_H0 ;  /* 0x200000c3ffc47230 */ /* 0x021fca0000004100 */
[----:B------:R-:W-:Y:S01]  /*3630*/  FMUL.FTZ R243, R196, UR8 ;  /* 0x00000008c4f37c20 */ /* 0x000fe20008410000 */
[----:B------:R-:W-:-:S03]  /*3640*/  @P0 HADD2.F32 R196, -RZ, R191.H0_H0 ;  /* 0x200000bfffc40230 */ /* 0x000fc60000004100 */
[----:B------:R-:W-:-:S04]  /*3650*/  FMUL.FTZ R243, R186, R243 ;  /* 0x000000f3baf37220 */ /* 0x000fc80000410000 */
[----:B------:R-:W-:-:S07]  /*3660*/  @P0 FADD.FTZ R243, R196, R243 ;  /* 0x000000f3c4f30221 */ /* 0x000fce0000010000 */
.L_x_26884:
[----:B------:R-:W-:Y:S05]  /*3670*/  BSYNC B0 ;  /* 0x0000000000007941 */ /* 0x000fea0003800000 */
.L_x_26882:
[----:B------:R-:W-:Y:S04]  /*3680*/  BSSY B0, `(.L_x_26885) ;  /* 0x000000b000007945 */ /* 0x000fe80003800000 */
[----:B------:R-:W-:Y:S05]  /*3690*/  @P3 BRA `(.L_x_26886) ;  /* 0x0000000000103947 */ /* 0x000fea0003800000 */
[----:B------:R-:W-:Y:S01]  /*36a0*/  HFMA2.MMA R244, -RZ, RZ, 0, 0 ;  /* 0x00000000fff47435 */ /* 0x000fe200000001ff */
[----:B------:R-:W-:Y:S10]  /*36b0*/  @!P0 BRA `(.L_x_26887) ;  /* 0x00000000001c8947 */ /* 0x000ff40003800000 */
[----:B-----5:R-:W-:Y:S01]  /*36c0*/  HADD2.F32 R244, -RZ, R191.H1_H1 ;  /* 0x300000bffff47230 */ /* 0x020fe20000004100 */
[----:B------:R-:W-:Y:S06]  /*36d0*/  BRA `(.L_x_26887) ;  /* 0x0000000000147947 */ /* 0x000fec0003800000 */
.L_x_26886:
[----:B0----5:R-:W-:Y:S02]  /*36e0*/  HADD2.F32 R196, -RZ, R195.H1_H1 ;  /* 0x300000c3ffc47230 */ /* 0x021fe40000004100 */
[----:B------:R-:W-:-:S03]  /*36f0*/  @P0 HADD2.F32 R197, -RZ, R191.H1_H1 ;  /* 0x300000bfffc50230 */ /* 0x000fc60000004100 */
[----:B------:R-:W-:-:S04]  /*3700*/  FMUL.FTZ R196, R196, UR8 ;  /* 0x00000008c4c47c20 */ /* 0x000fc80008410000 */
[----:B------:R-:W-:-:S04]  /*3710*/  FMUL.FTZ R244, R187, R196 ;  /* 0x000000c4bbf47220 */ /* 0x000fc80000410000 */
[----:B------:R-:W-:-:S07]  /*3720*/  @P0 FADD.FTZ R244, R197, R244 ;  /* 0x000000f4c5f40221 */ /* 0x000fce0000010000 */
.L_x_26887:
[----:B------:R-:W-:Y:S05]  /*3730*/  BSYNC B0 ;  /* 0x0000000000007941 */ /* 0x000fea0003800000 */
.L_x_26885:
[----:B------:R-:W-:Y:S01]  /*3740*/  FADD.FTZ R246, RZ, R16 ;  /* 0x00000010fff67221 */ /* 0x000fe20000010000 */
[----:B------:R-:W-:Y:S01]  /*3750*/  IMAD.WIDE.U32 R208, R245, 0x10, R208 ;  /* 0x00000010f5d07825 */ /* 0x000fe200078e00d0 */
[----:B0-----:R-:W-:Y:S01]  /*3760*/  F2FP.F16.F32.PACK_AB R199, R244, R243 ;  /* 0x000000f3f4c7723e */ /* 0x001fe200000000ff */
[----:B------:R-:W-:Y:S02]  /*3770*/  UMOV UR12, 0xffffffff ;  /* 0xffffffff000c7882 */ /* 0x000fe40000000000 */
[----:B------:R-:W-:Y:S01]  /*3780*/  FADD.FTZ R245, R246, R15 ;  /* 0x0000000ff6f57221 */ /* 0x000fe20000010000 */
[----:B------:R-:W-:Y:S02]  /*3790*/  F2FP.F16.F32.PACK_AB R198, R242, R241 ;  /* 0x000000f1f2c6723e */ /* 0x000fe400000000ff */
[----:B------:R-:W-:Y:S01]  /*37a0*/  F2FP.F16.F32.PACK_AB R197, R240, R239 ;  /* 0x000000eff0c5723e */ /* 0x000fe200000000ff */
[----:B------:R-:W-:Y:S01]  /*37b0*/  FADD.FTZ R246, R245, R14 ;  /* 0x0000000ef5f67221 */ /* 0x000fe20000010000 */
[----:B------:R-:W-:-:S02]  /*37c0*/  F2FP.F16.F32.PACK_AB R196, R230, R229 ;  /* 0x000000e5e6c4723e */ /* 0x000fc400000000ff */
        /* <DEDUP_REMOVED lines=193> */
.L_x_26902:
        /* <DEDUP_REMOVED lines=100> */
[----:B------:R-:W-:Y:S01]  /*4a20*/  F2FP.F16.F32.PACK_AB R9, R14, R9 ;  /* 0x000000090e09723e */ /* 0x000fe200000000ff */
[C---:B------:R-:W-:Y:S01]  /*4a30*/  FADD.FTZ R5, -R17.reuse, R5 ;  /* 0x0000000511057221 */ /* 0x040fe20000010100 */
[C---:B------:R-:W-:Y:S01]  /*4a40*/  FMUL.FTZ R14, R208.reuse, R7 ;  /* 0x00000007d00e7220 */ /* 0x040fe20000410000 */
[C---:B------:R-:W-:Y:S01]  /*4a50*/  FADD.FTZ R8, -R17.reuse, R8 ;  /* 0x0000000811087221 */ /* 0x040fe20000010100 */
[----:B------:R-:W-:Y:S01]  /*4a60*/  FADD.FTZ R3, -R17, R3 ;  /* 0x0000000311037221 */ /* 0x000fe20000010100 */
[----:B------:R-:W-:Y:S01]  /*4a70*/  F2FP.F16.F32.PACK_AB R10, R13, R10 ;  /* 0x0000000a0d0a723e */ /* 0x000fe200000000ff */
        /* <DEDUP_REMOVED lines=16> */
[----:B------:R-:W-:Y:S01]  /*4b80*/  F2FP.F16.F32.PACK_AB R8, R3, R8 ;  /* 0x000000080308723e */ /* 0x000fe200000000ff */
[----:B------:R-:W-:Y:S01]  /*4b90*/  FFMA.FTZ R11, R82, R11, R26 ;  /* 0x0000000b520b7223 */ /* 0x000fe2000001001a */
[----:B------:R-:W-:Y:S01]  /*4ba0*/  F2FP.F16.F32.PACK_AB R7, R2, R7 ;  /* 0x000000070207723e */ /* 0x000fe200000000ff */
[----:B------:R-:W-:Y:S01]  /*4bb0*/  FMUL.FTZ R197, R208, R4 ;  /* 0x00000004d0c57220 */ /* 0x000fe20000410000 */
[----:B------:R-:W0:Y:S01]  /*4bc0*/  LDC.64 R2, c[0x0][0x2b8] ;  /* 0x0000ae00ff027b82 */ /* 0x000e220000000a00 */
[----:B------:R-:W-:Y:S01]  /*4bd0*/  FFMA.FTZ R4, R84, R15, R28 ;  /* 0x0000000f54047223 */ /* 0x000fe2000001001c */
[----:B------:R-:W-:Y:S01]  /*4be0*/  LEA.HI.SX32 R19, R19, R201, 0x1d ;  /* 0x000000c913137211 */ /* 0x000fe200078feaff */
[----:B------:R-:W-:Y:S01]  /*4bf0*/  FFMA.FTZ R18, R83, R18, R27 ;  /* 0x0000001253127223 */ /* 0x000fe2000001001b */
[----:B------:R-:W-:Y:S01]  /*4c00*/  FFMA.FTZ R197, R88, R197, R32 ;  /* 0x000000c558c57223 */ /* 0x000fe20000010020 */
[----:B------:R-:W-:Y:S01]  /*4c10*/  FFMA.FTZ R16, R89, R16, R33 ;  /* 0x0000001059107223 */ /* 0x000fe20000010021 */
[----:B------:R-:W-:Y:S01]  /*4c20*/  F2FP.F16.F32.PACK_AB R4, R13, R4 ;  /* 0x000000040d04723e */ /* 0x000fe200000000ff */
[----:B------:R-:W-:Y:S01]  /*4c30*/  FFMA.FTZ R0, R87, R6, R31 ;  /* 0x0000000657007223 */ /* 0x000fe2000001001f */
[----:B------:R-:W-:Y:S01]  /*4c40*/  IADD3 R13, R19, 0x80, RZ ;  /* 0x00000080130d7810 */ /* 0x000fe20007ffe0ff */
[C---:B------:R-:W-:Y:S01]  /*4c50*/  FADD.FTZ R210, -R17.reuse, R210 ;  /* 0x000000d211d27221 */ /* 0x040fe20000010100 */
[C---:B------:R-:W-:Y:S01]  /*4c60*/  FADD.FTZ R211, -R17.reuse, R211 ;  /* 0x000000d311d37221 */ /* 0x040fe20000010100 */
[C---:B------:R-:W-:Y:S01]  /*4c70*/  FADD.FTZ R206, -R17.reuse, R206 ;  /* 0x000000ce11ce7221 */ /* 0x040fe20000010100 */
[C---:B------:R-:W-:Y:S01]  /*4c80*/  FADD.FTZ R207, -R17.reuse, R207 ;  /* 0x000000cf11cf7221 */ /* 0x040fe20000010100 */
[----:B------:R-:W-:Y:S01]  /*4c90*/  F2FP.F16.F32.PACK_AB R11, R18, R11 ;  /* 0x0000000b120b723e */ /* 0x000fe200000000ff */
[----:B------:R-:W-:Y:S01]  /*4ca0*/  FMUL.FTZ R210, R208, R210 ;  /* 0x000000d2d0d27220 */ /* 0x000fe20000410000 */
[----:B------:R-:W-:Y:S01]  /*4cb0*/  F2FP.F16.F32.PACK_AB R6, R16, R197 ;  /* 0x000000c51006723e */ /* 0x000fe200000000ff */
[----:B------:R-:W-:Y:S01]  /*4cc0*/  FMUL.FTZ R211, R208, R211 ;  /* 0x000000d3d0d37220 */ /* 0x000fe20000410000 */
[----:B------:R-:W-:Y:S01]  /*4cd0*/  F2FP.F16.F32.PACK_AB R5, R0, R5 ;  /* 0x000000050005723e */ /* 0x000fe200000000ff */
        /* <DEDUP_REMOVED lines=100> */
[----:B------:R-:W-:Y:S01]  /*5320*/  F2FP.F16.F32.PACK_AB R5, R0, R5 ;  /* 0x000000050005723e */ /* 0x000fe200000000ff */
        /* <DEDUP_REMOVED lines=30> */
[----:B------:R-:W-:Y:S01]  /*5510*/  F2FP.F16.F32.PACK_AB R4, R203, R4 ;  /* 0x00000004cb04723e */ /* 0x000fe200000000ff */
[----:B------:R-:W-:Y:S01]  /*5520*/  IMAD.WIDE.U32 R18, R209, 0x10, R2 ;  /* 0x00000010d1127825 */ /* 0x000fe200078e0002 */
[----:B------:R-:W-:-:S02]  /*5530*/  F2FP.F16.F32.PACK_AB R11, R212, R11 ;  /* 0x0000000bd40b723e */ /* 0x000fc400000000ff */
[----:B------:R-:W-:Y:S01]  /*5540*/  F2FP.F16.F32.PACK_AB R10, R199, R10 ;  /* 0x0000000ac70a723e */ /* 0x000fe200000000ff */
[----:B------:R-:W-:Y:S01]  /*5550*/  IMAD.WIDE.U32 R2, R245, 0x10, R2 ;  /* 0x00000010f5027825 */ /* 0x000fe200078e0002 */
[----:B------:R-:W-:Y:S01]  /*5560*/  F2FP.F16.F32.PACK_AB R9, R216, R9 ;  /* 0x00000009d809723e */ /* 0x000fe200000000ff */
[----:B------:R0:W-:Y:S01]  /*5570*/  STG.E.128 desc[UR4][R12.64], R4 ;  /* 0x000000040c007986 */ /* 0x0001e2000c101d04 */
        /* <DEDUP_REMOVED lines=13> */
[----:B------:R-:W-:-:S05]  /*5650*/  F2FP.F16.F32.PACK_AB R240, R230, R229 ;  /* 0x000000e5e6f0723e */ /* 0x000fca00000000ff */
[----:B------:R0:W-:Y:S02]  /*5660*/  STG.E.128 desc[UR4][R2.64], R240 ;  /* 0x000000f002007986 */ /* 0x0001e4000c101d04 */
.L_x_26890:
[----:B------:R-:W-:Y:S05]  /*5670*/  BSYNC B0 ;  /* 0x0000000000007941 */ /* 0x000fea0003800000 */
.L_x_26889:
[----:B------:R-:W-:Y:S02]  /*5680*/  IADD3 R200, R200, UR10, RZ ;  /* 0x0000000ac8c87c10 */ /* 0x000fe4000fffe0ff */
[----:B------:R-:W-:Y:S02]  /*5690*/  SEL R220, RZ, 0x1, P0 ;  /* 0x00000001ffdc7807 */ /* 0x000fe40000000000 */
[----:B------:R-:W-:-:S13]  /*56a0*/  ISETP.GE.AND P2, PT, R200, UR11, PT ;  /* 0x0000000bc8007c0c */ /* 0x000fda000bf46270 */
[----:B------:R-:W-:Y:S05]  /*56b0*/  @!P2 BRA `(.L_x_26891) ;  /* 0xffffffac00dca947 */ /* 0x000fea000383ffff */
[----:B------:R-:W-:Y:S05]  /*56c0*/  EXIT ;  /* 0x000000000000794d */ /* 0x000fea0003800000 */
.L_x_26888:
[----:B------:R-:W-:Y:S01]  /*56d0*/  HFMA2.MMA R245, -RZ, RZ, 0, 5.9604644775390625e-08 ;  /* 0x00000001fff57435 */ /* 0x000fe200000001ff */
[----:B------:R-:W-:Y:S02]  /*56e0*/  MOV R252, R197 ;  /* 0x000000c500fc7202 */ /* 0x000fe40000000f00 */
[----:B------:R-:W-:Y:S02]  /*56f0*/  MOV R220, 0x1f ;  /* 0x0000001f00dc7802 */ /* 0x000fe40000000f00 */
[----:B------:R-:W-:-:S07]  /*5700*/  MOV R209, 0xffffffff ;  /* 0xffffffff00d17802 */ /* 0x000fce0000000f00 */
[----:B-----5:R-:W-:Y:S05]  /*5710*/  WARPSYNC.COLLECTIVE R209, `(.L_x_26892) ;  /* 0x00000000d1087348 */ /* 0x020fea0003c00000 */
[----:B------:R0:W1:Y:S02]  /*5720*/  SHFL.BFLY P3, R250, R252, R245, R220 ;  /* 0x0c0000f5fcfa7389 */ /* 0x00006400000600dc */
[----:B01---5:R-:W-:Y:S01]  /*5730*/  ENDCOLLECTIVE ;  /* 0x000000000000791b */ /* 0x023fe20003800000 */
.L_x_26892:
[----:B------:R-:W-:Y:S01]  /*5740*/  HFMA2.MMA R245, -RZ, RZ, 0, 1.1920928955078125e-07 ;  /* 0x00000002fff57435 */ /* 0x000fe200000001ff */
[----:B------:R-:W-:-:S05]  /*5750*/  MOV R196, R250 ;  /* 0x000000fa00c47202 */ /* 0x000fca0000000f00 */
[----:B------:R-:W-:-:S05]  /*5760*/  FADD.FTZ R246, R197, R196 ;  /* 0x000000c4c5f67221 */ /* 0x000fca0000010000 */
[----:B------:R-:W-:-:S07]  /*5770*/  MOV R252, R246 ;  /* 0x000000f600fc7202 */ /* 0x000fce0000000f00 */
[----:B------:R-:W-:Y:S05]  /*5780*/  WARPSYNC.COLLECTIVE R209, `(.L_x_26893) ;  /* 0x00000000d1087348 */ /* 0x000fea0003c00000 */
[----:B------:R0:W1:Y:S02]  /*5790*/  SHFL.BFLY P3, R250, R252, R245, R220 ;  /* 0x0c0000f5fcfa7389 */ /* 0x00006400000600dc */
[----:B01----:R-:W-:Y:S01]  /*57a0*/  ENDCOLLECTIVE ;  /* 0x000000000000791b */ /* 0x003fe20003800000 */
.L_x_26893:
[----:B------:R-:W-:Y:S01]  /*57b0*/  HFMA2.MMA R245, -RZ, RZ, 0, 2.384185791015625e-07 ;  /* 0x00000004fff57435 */ /* 0x000fe200000001ff */
[----:B------:R-:W-:-:S05]  /*57c0*/  MOV R247, R250 ;  /* 0x000000fa00f77202 */ /* 0x000fca0000000f00 */
[----:B------:R-:W-:-:S05]  /*57d0*/  FADD.FTZ R247, R246, R247 ;  /* 0x000000f7f6f77221 */ /* 0x000fca0000010000 */
[----:B------:R-:W-:-:S07]  /*57e0*/  MOV R252, R247 ;  /* 0x000000f700fc7202 */ /* 0x000fce0000000f00 */
[----:B------:R-:W-:Y:S05]  /*57f0*/  WARPSYNC.COLLECTIVE R209, `(.L_x_26894) ;  /* 0x00000000d1087348 */ /* 0x000fea0003c00000 */
[----:B------:R0:W1:Y:S02]  /*5800*/  SHFL.BFLY P3, R250, R252, R245, R220 ;  /* 0x0c0000f5fcfa7389 */ /* 0x00006400000600dc */
[----:B01----:R-:W-:Y:S01]  /*5810*/  ENDCOLLECTIVE ;  /* 0x000000000000791b */ /* 0x003fe20003800000 */
.L_x_26894:
[----:B------:R-:W-:Y:S01]  /*5820*/  HFMA2.MMA R245, -RZ, RZ, 0, 4.76837158203125e-07 ;  /* 0x00000008fff57435 */ /* 0x000fe200000001ff */
[----:B------:R-:W-:-:S05]  /*5830*/  MOV R196, R250 ;  /* 0x000000fa00c47202 */ /* 0x000fca0000000f00 */
[----:B------:R-:W-:-:S05]  /*5840*/  FADD.FTZ R248, R247, R196 ;  /* 0x000000c4f7f87221 */ /* 0x000fca0000010000 */
[----:B------:R-:W-:-:S07]  /*5850*/  MOV R252, R248 ;  /* 0x000000f800fc7202 */ /* 0x000fce0000000f00 */
[----:B------:R-:W-:Y:S05]  /*5860*/  WARPSYNC.COLLECTIVE R209, `(.L_x_26895) ;  /* 0x00000000d1087348 */ /* 0x000fea0003c00000 */
[----:B------:R0:W1:Y:S02]  /*5870*/  SHFL.BFLY P3, R250, R252, R245, R220 ;  /* 0x0c0000f5fcfa7389 */ /* 0x00006400000600dc */
[----:B01----:R-:W-:Y:S01]  /*5880*/  ENDCOLLECTIVE ;  /* 0x000000000000791b */ /* 0x003fe20003800000 */
.L_x_26895:
[----:B------:R-:W-:Y:S01]  /*5890*/  HFMA2.MMA R245, -RZ, RZ, 0, 9.5367431640625e-07 ;  /* 0x00000010fff57435 */ /* 0x000fe200000001ff */
[----:B------:R-:W-:-:S05]  /*58a0*/  MOV R249, R250 ;  /* 0x000000fa00f97202 */ /* 0x000fca0000000f00 */
[----:B------:R-:W-:-:S05]  /*58b0*/  FADD.FTZ R249, R248, R249 ;  /* 0x000000f9f8f97221 */ /* 0x000fca0000010000 */
[----:B------:R-:W-:-:S07]  /*58c0*/  MOV R252, R249 ;  /* 0x000000f900fc7202 */ /* 0x000fce0000000f00 */
[----:B------:R-:W-:Y:S05]  /*58d0*/  WARPSYNC.COLLECTIVE R209, `(.L_x_26896) ;  /* 0x00000000d1087348 */ /* 0x000fea0003c00000 */
[----:B------:R0:W1:Y:S02]  /*58e0*/  SHFL.BFLY P3, R250, R252, R245, R220 ;  /* 0x0c0000f5fcfa7389 */ /* 0x00006400000600dc */
[----:B01----:R-:W-:Y:S01]  /*58f0*/  ENDCOLLECTIVE ;  /* 0x000000000000791b */ /* 0x003fe20003800000 */
.L_x_26896:
        /* <DEDUP_REMOVED lines=121> */
.L_x_26897:
[----:B------:R-:W-:Y:S01]  /*6090*/  HFMA2.MMA R245, -RZ, RZ, 0, 1.1920928955078125e-07 ;  /* 0x00000002fff57435 */ /* 0x000fe200000001ff */
[----:B------:R-:W-:-:S05]  /*60a0*/  MOV R246, R250 ;  /* 0x000000fa00f67202 */ /* 0x000fca0000000f00 */
[----:B------:R-:W-:-:S05]  /*60b0*/  FADD.FTZ R246, R197, R246 ;  /* 0x000000f6c5f67221 */ /* 0x000fca0000010000 */
[----:B------:R-:W-:-:S07]  /*60c0*/  MOV R252, R246 ;  /* 0x000000f600fc7202 */ /* 0x000fce0000000f00 */
[----:B------:R-:W-:Y:S05]  /*60d0*/  WARPSYNC.COLLECTIVE R209, `(.L_x_26898) ;  /* 0x00000000d1087348 */ /* 0x000fea0003c00000 */
[----:B------:R0:W1:Y:S02]  /*60e0*/  SHFL.BFLY P3, R250, R252, R245, R220 ;  /* 0x0c0000f5fcfa7389 */ /* 0x00006400000600dc */
[----:B01----:R-:W-:Y:S01]  /*60f0*/  ENDCOLLECTIVE ;  /* 0x000000000000791b */ /* 0x003fe20003800000 */
.L_x_26898:
[----:B------:R-:W-:Y:S01]  /*6100*/  HFMA2.MMA R245, -RZ, RZ, 0, 2.384185791015625e-07 ;  /* 0x00000004fff57435 */ /* 0x000fe200000001ff */
[----:B------:R-:W-:-:S05]  /*6110*/  MOV R247, R250 ;  /* 0x000000fa00f77202 */ /* 0x000fca0000000f00 */
[----:B------:R-:W-:-:S05]  /*6120*/  FADD.FTZ R247, R246, R247 ;  /* 0x000000f7f6f77221 */ /* 0x000fca0000010000 */
[----:B------:R-:W-:-:S07]  /*6130*/  MOV R252, R247 ;  /* 0x000000f700fc7202 */ /* 0x000fce0000000f00 */
[----:B------:R-:W-:Y:S05]  /*6140*/  WARPSYNC.COLLECTIVE R209, `(.L_x_26899) ;  /* 0x00000000d1087348 */ /* 0x000fea0003c00000 */
[----:B------:R0:W1:Y:S02]  /*6150*/  SHFL.BFLY P3, R250, R252, R245, R220 ;  /* 0x0c0000f5fcfa7389 */ /* 0x00006400000600dc */
[----:B01----:R-:W-:Y:S01]  /*6160*/  ENDCOLLECTIVE ;  /* 0x000000000000791b */ /* 0x003fe20003800000 */
.L_x_26899:
[----:B------:R-:W-:Y:S01]  /*6170*/  HFMA2.MMA R245, -RZ, RZ, 0, 4.76837158203125e-07 ;  /* 0x00000008fff57435 */ /* 0x000fe200000001ff */
[----:B------:R-:W-:-:S05]  /*6180*/  MOV R248, R250 ;  /* 0x000000fa00f87202 */ /* 0x000fca0000000f00 */
[----:B------:R-:W-:-:S05]  /*6190*/  FADD.FTZ R248, R247, R248 ;  /* 0x000000f8f7f87221 */ /* 0x000fca0000010000 */
[----:B------:R-:W-:-:S07]  /*61a0*/  MOV R252, R248 ;  /* 0x000000f800fc7202 */ /* 0x000fce0000000f00 */
[----:B------:R-:W-:Y:S05]  /*61b0*/  WARPSYNC.COLLECTIVE R209, `(.L_x_26900) ;  /* 0x00000000d1087348 */ /* 0x000fea0003c00000 */
[----:B------:R0:W1:Y:S02]  /*61c0*/  SHFL.BFLY P3, R250, R252, R245, R220 ;  /* 0x0c0000f5fcfa7389 */ /* 0x00006400000600dc */
[----:B01----:R-:W-:Y:S01]  /*61d0*/  ENDCOLLECTIVE ;  /* 0x000000000000791b */ /* 0x003fe20003800000 */
.L_x_26900:
[----:B------:R-:W-:Y:S01]  /*61e0*/  HFMA2.MMA R245, -RZ, RZ, 0, 9.5367431640625e-07 ;  /* 0x00000010fff57435 */ /* 0x000fe200000001ff */
[----:B------:R-:W-:-:S05]  /*61f0*/  MOV R249, R250 ;  /* 0x000000fa00f97202 */ /* 0x000fca0000000f00 */
[----:B------:R-:W-:-:S05]  /*6200*/  FADD.FTZ R249, R248, R249 ;  /* 0x000000f9f8f97221 */ /* 0x000fca0000010000 */
[----:B------:R-:W-:-:S07]  /*6210*/  MOV R252, R249 ;  /* 0x000000f900fc7202 */ /* 0x000fce0000000f00 */
[----:B------:R-:W-:Y:S05]  /*6220*/  WARPSYNC.COLLECTIVE R209, `(.L_x_26901) ;  /* 0x00000000d1087348 */ /* 0x000fea0003c00000 */
[----:B------:R0:W1:Y:S02]  /*6230*/  SHFL.BFLY P3, R250, R252, R245, R220 ;  /* 0x0c0000f5fcfa7389 */ /* 0x00006400000600dc */
[----:B01----:R-:W-:Y:S01]  /*6240*/  ENDCOLLECTIVE ;  /* 0x000000000000791b */ /* 0x003fe20003800000 */
.L_x_26901:
[----:B------:R-:W-:Y:S05]  /*6250*/  BRA `(.L_x_26902) ;  /* 0xffffffe000607947 */ /* 0x000fea000383ffff */
.L_x_26903:
        /* <DEDUP_REMOVED lines=10> */
.L_x_46047:


//--------------------- .text._ZN10layer_norm13ln_fwd_kernelINS_13Kernel_traitsIf6__halfS2_S2_fjLj7168ELj1ELj1ELj4ELj16ENS_18Kernel_traits_baseILj7168EfS2_S2_S2_fjLj128EEEEELb1ELb0ELb0ELb0EEEvNS_9FwdParamsE --------------------------
	.section	.text._ZN10layer_norm13ln_fwd_kernelINS_13Kernel_traitsIf6__halfS2_S2_fjLj7168ELj1ELj1ELj4ELj16ENS_18Kernel_traits_baseILj7168EfS2_S2_S2_fjLj128EEEEELb1ELb0ELb0ELb0EEEvNS_9FwdParamsE,"ax",@progbits
	.align	128
        .global         _ZN10layer_norm13ln_fwd_kernelINS_13Kernel_traitsIf6__halfS2_S2_fjLj7168ELj1ELj1ELj4ELj16ENS_18Kernel_traits_baseILj7168EfS2_S2_S2_fjLj128EEEEELb1ELb0ELb0ELb0EEEvNS_9FwdParamsE
        .type           _ZN10layer_norm13ln_fwd_kernelINS_13Kernel_traitsIf6__halfS2_S2_fjLj7168ELj1ELj1ELj4ELj16ENS_18Kernel_traits_baseILj7168EfS2_S2_S2_fjLj128EEEEELb1ELb0ELb0ELb0EEEvNS_9FwdParamsE,@function
        .size           _ZN10layer_norm13ln_fwd_kernelINS_13Kernel_traitsIf6__halfS2_S2_fjLj7168ELj1ELj1ELj4ELj16ENS_18Kernel_traits_baseILj7168EfS2_S2_S2_fjLj128EEEEELb1ELb0ELb0ELb0EEEvNS_9FwdParamsE,(.L_x_46048 - _ZN10layer_norm13ln_fwd_kernelINS_13Kernel_traitsIf6__halfS2_S2_fjLj7168ELj1ELj1ELj4ELj16ENS_18Kernel_traits_baseILj7168EfS2_S2_S2_fjLj128EEEEELb1ELb0ELb0ELb0EEEvNS_9FwdParamsE)
        .other          _ZN10layer_norm13ln_fwd_kernelINS_13Kernel_traitsIf6__halfS2_S2_fjLj7168ELj1ELj1ELj4ELj16ENS_18Kernel_traits_baseILj7168EfS2_S2_S2_fjLj128EEEEELb1ELb0ELb0ELb0EEEvNS_9FwdParamsE,@"STO_CUDA_ENTRY STV_DEFAULT"
_ZN10layer_norm13ln_fwd_kernelINS_13Kernel_traitsIf6__halfS2_S2_fjLj7168ELj1ELj1ELj4ELj16ENS_18Kernel_traits_baseILj7168EfS2_S2_S2_fjLj128EEEEELb1ELb0ELb0ELb0EEEvNS_9FwdParamsE:
.text._ZN10layer_norm13ln_fwd_kernelINS_13Kernel_traitsIf6__halfS2_S2_fjLj7168ELj1ELj1ELj4ELj16ENS_18Kernel_traits_baseILj7168EfS2_S2_S2_fjLj128EEEEELb1ELb0ELb0ELb0EEEvNS_9FwdParamsE:
        /* <DEDUP_REMOVED lines=9> */
[----:B0-----:R-:W-:-:S07]  /*0090*/  @P0 MOV R2, R0 ;  /* 0x0000000000020202 */ /* 0x001fce0000000f00 */
        /* <DEDUP_REMOVED lines=14> */
[----:B------:R-:W-:-:S03]  /*0180*/  IMAD.WIDE.U32 R4, R33, -0x326172a9, RZ ;  /* 0xcd9e8d5721047825 */ /* 0x000fc600078e00ff */
[----:B------:R-:W-:-:S04]  /*0190*/  @P0 IADD3.X R31, RZ, R3, RZ, P1, !PT ;  /* 0x00000003ff1f0210 */ /* 0x000fc80000ffe4ff */
[--C-:B------:R-:W-:Y:S01]  /*01a0*/  SHF.R.U64 R32, R0, 0x2, R31.reuse ;  /* 0x0000000200207819 */ /* 0x100fe2000000121f */
[----:B----4-:R-:W-:Y:S01]  /*01b0*/  VIADD R30, R215, 0xbb67ae85 ;  /* 0xbb67ae85d71e7836 */ /* 0x010fe20000000000 */
[----:B------:R-:W-:Y:S01]  /*01c0*/  SHF.R.U32.HI R31, RZ, 0x2, R31 ;  /* 0x00000002ff1f7819 */ /* 0x000fe2000001161f */
[C---:B------:R-:W-:Y:S01]  /*01d0*/  VIADD R28, R214.reuse, 0x3c6ef372 ;  /* 0x3c6ef372d61c7836 */ /* 0x040fe20000000000 */
[----:B------:R-:W-:Y:S01]  /*01e0*/  IADD3 R29, R214, -0x61c88647, RZ ;  /* 0x9e3779b9d61d7810 */ /* 0x000fe20007ffe0ff */
[----:B------:R-:W-:Y:S01]  /*01f0*/  IMAD.WIDE.U32 R2, R32, -0x2daee0ad, RZ ;  /* 0xd2511f5320027825 */ /* 0x000fe200078e00ff */
[----:B------:R-:W-:Y:S02]  /*0200*/  LOP3.LUT R6, R5, R31, R214, 0x96, !PT ;  /* 0x0000001f05067212 */ /* 0x000fe400078e96d6 */
[C---:B------:R-:W-:Y:S01]  /*0210*/  IADD3 R27, R215.reuse, 0x76cf5d0a, RZ ;  /* 0x76cf5d0ad71b7810 */ /* 0x040fe20007ffe0ff */
[----:B------:R-:W-:Y:S01]  /*0220*/  VIADD R26, R215, 0x32370b8f ;  /* 0x32370b8fd71a7836 */ /* 0x000fe20000000000 */
[----:B------:R-:W-:Y:S01]  /*0230*/  LOP3.LUT R8, R3, R215, RZ, 0x3c, !PT ;  /* 0x000000d703087212 */ /* 0x000fe200078e3cff */
[----:B------:R-:W-:Y:S01]  /*0240*/  IMAD.WIDE.U32 R6, R6, -0x2daee0ad, RZ ;  /* 0xd2511f5306067825 */ /* 0x000fe200078e00ff */
[----:B------:R-:W-:-:S02]  /*0250*/  IADD3 R25, R214, -0x255992d5, RZ ;  /* 0xdaa66d2bd6197810 */ /* 0x000fc40007ffe0ff */
[----:B------:R-:W-:Y:S01]  /*0260*/  IADD3 R23, R215, -0x126145ec, RZ ;  /* 0xed9eba14d7177810 */ /* 0x000fe20007ffe0ff */
[----:B------:R-:W-:Y:S01]  /*0270*/  IMAD.WIDE.U32 R8, R8, -0x326172a9, RZ ;  /* 0xcd9e8d5708087825 */ /* 0x000fe200078e00ff */
[----:B------:R-:W-:Y:S02]  /*0280*/  LOP3.LUT R5, R7, R2, R30, 0x96, !PT ;  /* 0x0000000207057212 */ /* 0x000fe400078e961e */
[C---:B------:R-:W-:Y:S01]  /*0290*/  IADD3 R20, R214.reuse, 0x1715609d, RZ ;  /* 0x1715609dd6147810 */ /* 0x040fe20007ffe0ff */
        /* <DEDUP_REMOVED lines=56> */
.L_x_26905:
[----:B------:R-:W-:Y:S05]  /*0620*/  BSYNC B0 ;  /* 0x0000000000007941 */ /* 0x000fea0003800000 */
.L_x_26904:
        /* <DEDUP_REMOVED lines=18> */
.L_x_26907:
[----:B------:R-:W-:Y:S05]  /*0750*/  BSYNC B0 ;  /* 0x0000000000007941 */ /* 0x000fea0003800000 */
.L_x_26906:
        /* <DEDUP_REMOVED lines=18> */
.L_x_26909:
[----:B------:R-:W-:Y:S05]  /*0880*/  BSYNC B0 ;  /* 0x0000000000007941 */ /* 0x000fea0003800000 */
.L_x_26908:
        /* <DEDUP_REMOVED lines=18> */
.L_x_26911:
[----:B------:R-:W-:Y:S05]  /*09b0*/  BSYNC B0 ;  /* 0x0000000000007941 */ /* 0x000fea0003800000 */
.L_x_26910:
        /* <DEDUP_REMOVED lines=18> */
.L_x_26913:
[----:B------:R-:W-:Y:S05]  /*0ae0*/  BSYNC B0 ;  /* 0x0000000000007941 */ /* 0x000fea0003800000 */
.L_x_26912:
        /* <DEDUP_REMOVED lines=27> */
.L_x_26915:
[----:B------:R-:W-:Y:S05]  /*0ca0*/  BSYNC B0 ;  /* 0x0000000000007941 */ /* 0x000fea0003800000 */
.L_x_26914:
[----:B------:R-:W-:Y:S01]  /*0cb0*/  ISETP.GE.U32.AND P0, PT, R22, 0x380, PT ;  /* 0x000003801600780c */ /* 0x000fe20003f06070 */
[----:B0-----:R-:W-:Y:S01]  /*0cc0*/  IMAD.WIDE.U32 R6, R10, -0x2daee0ad, RZ ;  /* 0xd2511f530a067825 */ /* 0x001fe200078e00ff */
[----:B------:R-:W-:Y:S01]  /*0cd0*/  LOP3.LUT R9, R37, R4, R15, 0x96, !PT ;  /* 0x0000000425097212 */ /* 0x000fe200078e960f */
[----:B------:R-:W-:Y:S01]  /*0ce0*/  BSSY B0, `(.L_x_26916) ;  /* 0x0000017000007945 */ /* 0x000fe20003800000 */
[----:B------:R-:W-:Y:S01]  /*0cf0*/  LOP3.LUT R16, R16, 0xffffffdf, RZ, 0xc0, !PT ;  /* 0xffffffdf10107812 */ /* 0x000fe200078ec0ff */
[C---:B------:R-:W-:Y:S01]  /*0d00*/  VIADD R14, R215.reuse, 0x1fd5c5a3 ;  /* 0x1fd5c5a3d70e7836 */ /* 0x040fe20000000000 */
[----:B------:R-:W-:-:S04]  /*0d10*/  IADD3 R13, R215, -0x24c28bd8, RZ ;  /* 0xdb3d7428d70d7810 */ /* 0x000fc80007ffe0ff */
[----:B------:R-:W-:Y:S01]  /*0d20*/  LOP3.LUT R10, R7, R8, R14, 0x96, !PT ;  /* 0x00000008070a7212 */ /* 0x000fe200078e960e */
[----:B------:R-:W-:Y:S02]  /*0d30*/  IMAD.HI.U32 R8, R9, -0x2daee0ad, RZ ;  /* 0xd2511f5309087827 */ /* 0x000fe400078e00ff */
        /* <DEDUP_REMOVED lines=17> */
.L_x_26917:
[----:B------:R-:W-:Y:S05]  /*0e50*/  BSYNC B0 ;  /* 0x0000000000007941 */ /* 0x000fea0003800000 */
.L_x_26916:
        /* <DEDUP_REMOVED lines=16> */
[----:B------:R-:W-:Y:S01]  /*0f60*/  IMAD.HI.U32 R10, R8, -0x326172a9, RZ ;  /* 0xcd9e8d57080a7827 */ /* 0x000fe200078e00ff */
[----:B------:R-:W-:Y:S01]  /*0f70*/  VIADDMNMX R5, R2, -R5, RZ, !PT ;  /* 0x8000000502057246 */ /* 0x000fe200078001ff */
[----:B------:R-:W-:Y:S01]  /*0f80*/  HFMA2.MMA R211, -RZ, RZ, 0, 5.9604644775390625e-08 ;  /* 0x00000001ffd37435 */ /* 0x000fe200000001ff */
[----:B------:R-:W-:Y:S01]  /*0f90*/  SHF.R.U32.HI R38, RZ, 0x2, R38 ;  /* 0x00000002ff267819 */ /* 0x000fe20000011626 */
[----:B------:R-:W-:Y:S01]  /*0fa0*/  IMAD R8, R8, -0x326172a9, RZ ;  /* 0xcd9e8d5708087824 */ /* 0x000fe200078e02ff */
[----:B------:R-:W-:Y:S01]  /*0fb0*/  VIADDMNMX R7, R2, -R7, RZ, !PT ;  /* 0x8000000702077246 */ /* 0x000fe200078001ff */
[----:B------:R-:W-:Y:S01]  /*0fc0*/  IMAD.HI.U32 R2, R36, -0x2daee0ad, RZ ;  /* 0xd2511f5324027827 */ /* 0x000fe200078e00ff */
[----:B------:R-:W-:Y:S01]  /*0fd0*/  IADD3 R9, R215, -0x695add53, RZ ;  /* 0x96a522add7097810 */ /* 0x000fe20007ffe0ff */
[----:B------:R-:W-:Y:S01]  /*0fe0*/  ULDC UR16, c[0x0][0x218] ;  /* 0x0000860000107ab9 */ /* 0x000fe20000000800 */
[----:B------:R-:W-:Y:S01]  /*0ff0*/  LOP3.LUT R38, R38, 0x3fffffe0, RZ, 0xc0, !PT ;  /* 0x3fffffe026267812 */ /* 0x000fe200078ec0ff */
[----:B------:R-:W-:Y:S01]  /*1000*/  ULDC.64 UR8, c[0x0][0x230] ;  /* 0x00008c0000087ab9 */ /* 0x000fe20000000a00 */
[----:B------:R-:W-:Y:S01]  /*1010*/  VIMNMX R5, R5, 0x20, PT ;  /* 0x0000002005057848 */ /* 0x000fe20003fe0100 */
[----:B------:R-:W-:Y:S01]  /*1020*/  ULDC.64 UR10, c[0x0][0x238] ;  /* 0x00008e00000a7ab9 */ /* 0x000fe20000000a00 */
[----:B------:R-:W-:Y:S01]  /*1030*/  ISETP.NE.U32.AND P0, PT, RZ, UR6, PT ;  /* 0x00000006ff007c0c */ /* 0x000fe2000bf05070 */
[----:B------:R-:W-:Y:S01]  /*1040*/  ULDC.U8 UR6, c[0x0][0x2a0] ;  /* 0x0000a80000067ab9 */ /* 0x000fe20000000000 */
[----:B------:R-:W-:Y:S01]  /*1050*/  VIMNMX R3, R7, 0x20, PT ;  /* 0x0000002007037848 */ /* 0x000fe20003fe0100 */
[----:B------:R-:W-:Y:S01]  /*1060*/  ULDC.64 UR12, c[0x0][0x240] ;  /* 0x00009000000c7ab9 */ /* 0x000fe20000000a00 */
[----:B------:R-:W-:Y:S01]  /*1070*/  LOP3.LUT R7, R2, R4, R9, 0x96, !PT ;  /* 0x0000000402077212 */ /* 0x000fe200078e9609 */
[----:B------:R-:W-:Y:S01]  /*1080*/  IMAD.IADD R2, R5, 0x1, R38 ;  /* 0x0000000105027824 */ /* 0x000fe200078e0226 */
[----:B------:R-:W-:Y:S01]  /*1090*/  ISETP.NE.AND.EX P0, PT, RZ, UR7, PT, P0 ;  /* 0x00000007ff007c0c */ /* 0x000fe2000bf05300 */
[----:B------:R-:W-:Y:S01]  /*10a0*/  IMAD.MOV.U32 R4, RZ, RZ, RZ ;  /* 0x000000ffff047224 */ /* 0x000fe200078e00ff */
[----:B------:R-:W-:Y:S01]  /*10b0*/  IADD3 R38, R38, R3, RZ ;  /* 0x0000000326267210 */ /* 0x000fe20007ffe0ff */
[----:B------:R-:W-:Y:S01]  /*10c0*/  IMAD.SHL.U32 R2, R2, 0x8, RZ ;  /* 0x0000000802027824 */ /* 0x000fe200078e00ff */
[----:B------:R-:W-:Y:S01]  /*10d0*/  LOP3.LUT R16, R16, 0xffffffef, RZ, 0xc0, !PT ;  /* 0xffffffef10107812 */ /* 0x000fe200078ec0ff */
[----:B------:R-:W-:Y:S01]  /*10e0*/  ULDC UR7, c[0x0][0x290] ;  /* 0x0000a40000077ab9 */ /* 0x000fe20000000800 */
[----:B------:R-:W-:Y:S01]  /*10f0*/  LOP3.LUT R10, R10, R6, R11, 0x96, !PT ;  /* 0x000000060a0a7212 */ /* 0x000fe200078e960b */
[----:B------:R-:W-:Y:S01]  /*1100*/  IMAD R6, R36, -0x2daee0ad, RZ ;  /* 0xd2511f5324067824 */ /* 0x000fe200078e02ff */
[----:B------:R-:W-:Y:S01]  /*1110*/  I2FP.F32.U32 R3, R2 ;  /* 0x0000000200037245 */ /* 0x000fe20000201000 */
[----:B------:R-:W-:Y:S01]  /*1120*/  ULDC.64 UR14, c[0x0][0x210] ;  /* 0x00008400000e7ab9 */ /* 0x000fe20000000a00 */
[----:B------:R-:W-:-:S02]  /*1130*/  LOP3.LUT R5, R0, 0x3, RZ, 0xc0, !PT ;  /* 0x0000000300057812 */ /* 0x000fc400078ec0ff */
[----:B------:R-:W-:Y:S02]  /*1140*/  SHF.L.U32 R2, R38, 0x3, RZ ;  /* 0x0000000326027819 */ /* 0x000fe400000006ff */
[----:B------:R-:W-:Y:S01]  /*1150*/  @P0 LOP3.LUT R16, R16, 0x10, RZ, 0xfc, !PT ;  /* 0x0000001010100812 */ /* 0x000fe200078efcff */
[----:B------:R-:W0:Y:S01]  /*1160*/  MUFU.RCP R3, R3 ;  /* 0x0000000300037308 */ /* 0x000e220000001000 */
[----:B------:R-:W-:Y:S02]  /*1170*/  ISETP.NE.AND P0, PT, RZ, UR6, PT ;  /* 0x00000006ff007c0c */ /* 0x000fe4000bf05270 */
[----:B------:R-:W-:-:S11]  /*1180*/  LOP3.LUT R16, R16, 0xfffff7ff, RZ, 0xc0, !PT ;  /* 0xfffff7ff10107812 */ /* 0x000fd600078ec0ff */
[----:B------:R-:W-:-:S07]  /*1190*/  @P0 LOP3.LUT R16, R16, 0x800, RZ, 0xfc, !PT ;  /* 0x0000080010100812 */ /* 0x000fce00078efcff */
.L_x_27339:
        /* <DEDUP_REMOVED lines=35> */
.L_x_26921:
[----:B------:R-:W-:-:S07]  /*13d0*/  IMAD.MOV.U32 R0, RZ, RZ, R8 ;  /* 0x000000ffff007224 */ /* 0x000fce00078e0008 */
.L_x_26922:
[----:B------:R-:W-:Y:S05]  /*13e0*/  BSYNC B1 ;  /* 0x0000000000017941 */ /* 0x000fea0003800000 */
.L_x_26920:
        /* <DEDUP_REMOVED lines=16> */
.L_x_26926:
[----:B------:R-:W-:Y:S05]  /*14f0*/  BSYNC B2 ;  /* 0x0000000000027941 */ /* 0x000fea0003800000 */
.L_x_26925:
        /* <DEDUP_REMOVED lines=43> */
.L_x_26924:
[----:B------:R-:W-:Y:S05]  /*17b0*/  BSYNC B1 ;  /* 0x0000000000017941 */ /* 0x000fea0003800000 */
.L_x_26923:
[----:B------:R-:W1:Y:S01]  /*17c0*/  LDC R213, c[0x0][0x294] ;  /* 0x0000a500ffd57b82 */ /* 0x000e620000000800 */
[----:B------:R-:W-:Y:S01]  /*17d0*/  I2FP.F32.U32 R5, R0 ;  /* 0x0000000000057245 */ /* 0x000fe20000201000 */
[----:B------:R-:W-:Y:S01]  /*17e0*/  IMAD.MOV.U32 R220, RZ, RZ, 0x2f800000 ;  /* 0x2f800000ffdc7424 */ /* 0x000fe200078e00ff */
[----:B------:R-:W-:Y:S01]  /*17f0*/  LOP3.LUT R16, R16, 0xfffffffb, RZ, 0xc0, !PT ;  /* 0xfffffffb10107812 */ /* 0x000fe200078ec0ff */
[----:B-----5:R-:W-:Y:S01]  /*1800*/  HADD2.F32 R173, -RZ, R152.H0_H0 ;  /* 0x20000098ffad7230 */ /* 0x020fe20000004100 */
[----:B------:R-:W-:Y:S01]  /*1810*/  BSSY B1, `(.L_x_26927) ;  /* 0x0000016000017945 */ /* 0x000fe20003800000 */
[----:B------:R-:W-:Y:S01]  /*1820*/  FFMA.FTZ R0, R5, R220, 1.1641532182693481445e-10 ;  /* 0x2f00000005007423 */ /* 0x000fe200000100dc */
[----:B------:R-:W-:Y:S01]  /*1830*/  @P0 HADD2.F32 R5, -RZ, R36.H0_H0 ;  /* 0x20000024ff050230 */ /* 0x000fe20000004100 */
[----:B------:R-:W2:Y:S01]  /*1840*/  LDC R203, c[0x0][0x298] ;  /* 0x0000a600ffcb7b82 */ /* 0x000ea20000000800 */
[----:B------:R-:W-:Y:S01]  /*1850*/  FMUL.FTZ R172, R173, R212 ;  /* 0x000000d4adac7220 */ /* 0x000fe20000410000 */
        /* <DEDUP_REMOVED lines=16> */
.L_x_26928:
[----:B------:R-:W-:-:S07]  /*1960*/  MOV R5, R8 ;  /* 0x0000000800057202 */ /* 0x000fce0000000f00 */
.L_x_26929:
[----:B------:R-:W-:Y:S05]  /*1970*/  BSYNC B1 ;  /* 0x0000000000017941 */ /* 0x000fea0003800000 */
.L_x_26927:
        /* <DEDUP_REMOVED lines=16> */
.L_x_26933:
[----:B------:R-:W-:Y:S05]  /*1a80*/  BSYNC B2 ;  /* 0x0000000000027941 */ /* 0x000fea0003800000 */
.L_x_26932:
        /* <DEDUP_REMOVED lines=43> */
.L_x_26931:
[----:B------:R-:W-:Y:S05]  /*1d40*/  BSYNC B1 ;  /* 0x0000000000017941 */ /* 0x000fea0003800000 */
.L_x_26930:
        /* <DEDUP_REMOVED lines=23> */
.L_x_26935:
[----:B------:R-:W-:-:S07]  /*1ec0*/  MOV R5, R8 ;  /* 0x0000000800057202 */ /* 0x000fce0000000f00 */
.L_x_26936:
[----:B------:R-:W-:Y:S05]  /*1ed0*/  BSYNC B1 ;  /* 0x0000000000017941 */ /* 0x000fea0003800000 */
.L_x_26934:
        /* <DEDUP_REMOVED lines=16> */
.L_x_26940:
[----:B------:R-:W-:Y:S05]  /*1fe0*/  BSYNC B2 ;  /* 0x0000000000027941 */ /* 0x000fea0003800000 */
.L_x_26939:
        /* <DEDUP_REMOVED lines=43> */
.L_x_26938:
[----:B------:R-:W-:Y:S05]  /*22a0*/  BSYNC B1 ;  /* 0x0000000000017941 */ /* 0x000fea0003800000 */
.L_x_26937:
        /* <DEDUP_REMOVED lines=21> */
.L_x_26942:
[----:B------:R-:W-:-:S07]  /*2400*/  MOV R5, R8 ;  /* 0x0000000800057202 */ /* 0x000fce0000000f00 */
.L_x_26943:
[----:B------:R-:W-:Y:S05]  /*2410*/  BSYNC B1 ;  /* 0x0000000000017941 */ /* 0x000fea0003800000 */
.L_x_26941:
        /* <DEDUP_REMOVED lines=16> */
.L_x_26947:
[----:B------:R-:W-:Y:S05]  /*2520*/  BSYNC B2 ;  /* 0x0000000000027941 */ /* 0x000fea0003800000 */
.L_x_26946:
        /* <DEDUP_REMOVED lines=43> */
.L_x_26945:
[----:B------:R-:W-:Y:S05]  /*27e0*/  BSYNC B1 ;  /* 0x0000000000017941 */ /* 0x000fea0003800000 */
.L_x_26944:
        /* <DEDUP_REMOVED lines=21> */
.L_x_26949:
[----:B------:R-:W-:-:S07]  /*2940*/  MOV R5, R8 ;  /* 0x0000000800057202 */ /* 0x000fce0000000f00 */
.L_x_26950:
[----:B------:R-:W-:Y:S05]  /*2950*/  BSYNC B1 ;  /* 0x0000000000017941 */ /* 0x000fea0003800000 */
.L_x_26948:
        /* <DEDUP_REMOVED lines=16> */
.L_x_26954:
[----:B------:R-:W-:Y:S05]  /*2a60*/  BSYNC B2 ;  /* 0x0000000000027941 */ /* 0x000fea0003800000 */
.L_x_26953:
        /* <DEDUP_REMOVED lines=43> */
.L_x_26952:
[----:B------:R-:W-:Y:S05]  /*2d20*/  BSYNC B1 ;  /* 0x0000000000017941 */ /* 0x000fea0003800000 */
.L_x_26951:
        /* <DEDUP_REMOVED lines=21> */
.L_x_26956:
[----:B------:R-:W-:-:S07]  /*2e80*/  MOV R5, R8 ;  /* 0x0000000800057202 */ /* 0x000fce0000000f00 */
.L_x_26957:
[----:B------:R-:W-:Y:S05]  /*2e90*/  BSYNC B1 ;  /* 0x0000000000017941 */ /* 0x000fea0003800000 */
.L_x_26955:
        /* <DEDUP_REMOVED lines=16> */
.L_x_26961:
[----:B------:R-:W-:Y:S05]  /*2fa0*/  BSYNC B2 ;  /* 0x0000000000027941 */ /* 0x000fea0003800000 */
.L_x_26960:
        /* <DEDUP_REMOVED lines=43> */
.L_x_26959:
[----:B------:R-:W-:Y:S05]  /*3260*/  BSYNC B1 ;  /* 0x0000000000017941 */ /* 0x000fea0003800000 */
.L_x_26958:
        /* <DEDUP_REMOVED lines=21> */
.L_x_26963:
[----:B------:R-:W-:-:S07]  /*33c0*/  MOV R5, R8 ;  /* 0x0000000800057202 */ /* 0x000fce0000000f00 */
.L_x_26964:
[----:B------:R-:W-:Y:S05]  /*33d0*/  BSYNC B1 ;  /* 0x0000000000017941 */ /* 0x000fea0003800000 */
.L_x_26962:
        /* <DEDUP_REMOVED lines=16> */
.L_x_26968:
[----:B------:R-:W-:Y:S05]  /*34e0*/  BSYNC B2 ;  /* 0x0000000000027941 */ /* 0x000fea0003800000 */
.L_x_26967:
        /* <DEDUP_REMOVED lines=43> */
.L_x_26966:
[----:B------:R-:W-:Y:S05]  /*37a0*/  BSYNC B1 ;  /* 0x0000000000017941 */ /* 0x000fea0003800000 */
.L_x_26965:
[----:B------:R-:W-:Y:S01]  /*37b0*/  I2FP.F32.U32 R5, R5 ;  /* 0x0000000500057245 */ /* 0x000fe20000201000 */
[----:B------:R-:W-:Y:S01]  /*37c0*/  HADD2.F32 R153, -RZ, R155.H0_H0 ;  /* 0x2000009bff997230 */ /* 0x000fe20000004100 */
[C---:B------:R-:W-:Y:S01]  /*37d0*/  ISETP.NE.AND P6, PT, R216.reuse, 0x1, PT ;  /* 0x00000001d800780c */ /* 0x040fe20003fc5270 */
[----:B------:R-:W-:Y:S02]  /*37e0*/  BSSY B1, `(.L_x_26969) ;  /* 0x0000013000017945 */ /* 0x000fe40003800000 */
[----:B------:R-:W-:Y:S01]  /*37f0*/  FFMA.FTZ R152, R5, R220, 1.1641532182693481445e-10 ;  /* 0x2f00000005987423 */ /* 0x000fe200000100dc */
[----:B------:R-:W-:Y:S01]  /*3800*/  FMUL.FTZ R154, R153, R212 ;  /* 0x000000d4999a7220 */ /* 0x000fe20000410000 */
[----:B------:R-:W-:Y:S01]  /*3810*/  @P0 HADD2.F32 R153, -RZ, R39.H0_H0 ;  /* 0x20000027ff990230 */ /* 0x000fe20000004100 */
        /* <DEDUP_REMOVED lines=14> */
.L_x_26970:
[----:B------:R-:W-:-:S07]  /*3900*/  MOV R154, R8 ;  /* 0x00000008009a7202 */ /* 0x000fce0000000f00 */
.L_x_26971:
[----:B------:R-:W-:Y:S05]  /*3910*/  BSYNC B1 ;  /* 0x0000000000017941 */ /* 0x000fea0003800000 */
.L_x_26969:
        /* <DEDUP_REMOVED lines=18> */
.L_x_26975:
[----:B------:R-:W-:Y:S05]  /*3a40*/  BSYNC B2 ;  /* 0x0000000000027941 */ /* 0x000fea0003800000 */
.L_x_26974:
        /* <DEDUP_REMOVED lines=43> */
.L_x_26973:
[----:B------:R-:W-:Y:S05]  /*3d00*/  BSYNC B1 ;  /* 0x0000000000017941 */ /* 0x000fea0003800000 */
.L_x_26972:
        /* <DEDUP_REMOVED lines=38> */
.L_x_26919:
[----:B------:R-:W-:Y:S05]  /*3f70*/  BSYNC B0 ;  /* 0x0000000000007941 */ /* 0x000fea0003800000 */
.L_x_26918:
        /* <DEDUP_REMOVED lines=23> */
.L_x_26979:
[----:B------:R-:W-:-:S07]  /*40f0*/  IMAD.MOV.U32 R35, RZ, RZ, R8 ;  /* 0x000000ffff237224 */ /* 0x000fce00078e0008 */
.L_x_26980:
[----:B------:R-:W-:Y:S05]  /*4100*/  BSYNC B1 ;  /* 0x0000000000017941 */ /* 0x000fea0003800000 */
.L_x_26978:
        /* <DEDUP_REMOVED lines=16> */
.L_x_26984:
[----:B------:R-:W-:Y:S05]  /*4210*/  BSYNC B2 ;  /* 0x0000000000027941 */ /* 0x000fea0003800000 */
.L_x_26983:
        /* <DEDUP_REMOVED lines=43> */
.L_x_26982:
[----:B------:R-:W-:Y:S05]  /*44d0*/  BSYNC B1 ;  /* 0x0000000000017941 */ /* 0x000fea0003800000 */
.L_x_26981:
        /* <DEDUP_REMOVED lines=26> */
.L_x_26986:
[----:B------:R-:W-:-:S07]  /*4680*/  MOV R5, R8 ;  /* 0x0000000800057202 */ /* 0x000fce0000000f00 */
.L_x_26987:
[----:B------:R-:W-:Y:S05]  /*4690*/  BSYNC B1 ;  /* 0x0000000000017941 */ /* 0x000fea0003800000 */
.L_x_26985:
        /* <DEDUP_REMOVED lines=16> */
.L_x_26991:
[----:B------:R-:W-:Y:S05]  /*47a0*/  BSYNC B2 ;  /* 0x0000000000027941 */ /* 0x000fea0003800000 */
.L_x_26990:
        /* <DEDUP_REMOVED lines=43> */
.L_x_26989:
[----:B------:R-:W-:Y:S05]  /*4a60*/  BSYNC B1 ;  /* 0x0000000000017941 */ /* 0x000fea0003800000 */
.L_x_26988:
        /* <DEDUP_REMOVED lines=23> */
.L_x_26993:
[----:B------:R-:W-:-:S07]  /*4be0*/  MOV R5, R8 ;  /* 0x0000000800057202 */ /* 0x000fce0000000f00 */
.L_x_26994:
[----:B------:R-:W-:Y:S05]  /*4bf0*/  BSYNC B1 ;  /* 0x0000000000017941 */ /* 0x000fea0003800000 */
.L_x_26992:
        /* <DEDUP_REMOVED lines=16> */
.L_x_26998:
[----:B------:R-:W-:Y:S05]  /*4d00*/  BSYNC B2 ;  /* 0x0000000000027941 */ /* 0x000fea0003800000 */
.L_x_26997:
        /* <DEDUP_REMOVED lines=43> */
.L_x_26996:
[----:B------:R-:W-:Y:S05]  /*4fc0*/  BSYNC B1 ;  /* 0x0000000000017941 */ /* 0x000fea0003800000 */
.L_x_26995:
        /* <DEDUP_REMOVED lines=21> */
.L_x_27000:
[----:B------:R-:W-:-:S07]  /*5120*/  MOV R5, R8 ;  /* 0x0000000800057202 */ /* 0x000fce0000000f00 */
.L_x_27001:
[----:B------:R-:W-:Y:S05]  /*5130*/  BSYNC B1 ;  /* 0x0000000000017941 */ /* 0x000fea0003800000 */
.L_x_26999:
        /* <DEDUP_REMOVED lines=16> */
.L_x_27005:
[----:B------:R-:W-:Y:S05]  /*5240*/  BSYNC B2 ;  /* 0x0000000000027941 */ /* 0x000fea0003800000 */
.L_x_27004:
        /* <DEDUP_REMOVED lines=43> */
.L_x_27003:
[----:B------:R-:W-:Y:S05]  /*5500*/  BSYNC B1 ;  /* 0x0000000000017941 */ /* 0x000fea0003800000 */
.L_x_27002:
        /* <DEDUP_REMOVED lines=21> */
.L_x_27007:
[----:B------:R-:W-:-:S07]  /*5660*/  MOV R5, R8 ;  /* 0x0000000800057202 */ /* 0x000fce0000000f00 */
.L_x_27008:
[----:B------:R-:W-:Y:S05]  /*5670*/  BSYNC B1 ;  /* 0x0000000000017941 */ /* 0x000fea0003800000 */
.L_x_27006:
        /* <DEDUP_REMOVED lines=16> */
.L_x_27012:
[----:B------:R-:W-:Y:S05]  /*5780*/  BSYNC B2 ;  /* 0x0000000000027941 */ /* 0x000fea0003800000 */
.L_x_27011:
        /* <DEDUP_REMOVED lines=43> */
.L_x_27010:
[----:B------:R-:W-:Y:S05]  /*5a40*/  BSYNC B1 ;  /* 0x0000000000017941 */ /* 0x000fea0003800000 */
.L_x_27009:
        /* <DEDUP_REMOVED lines=21> */
.L_x_27014:
[----:B------:R-:W-:-:S07]  /*5ba0*/  MOV R5, R8 ;  /* 0x0000000800057202 */ /* 0x000fce0000000f00 */
.L_x_27015:
[----:B------:R-:W-:Y:S05]  /*5bb0*/  BSYNC B1 ;  /* 0x0000000000017941 */ /* 0x000fea0003800000 */
.L_x_27013:
        /* <DEDUP_REMOVED lines=16> */
.L_x_27019:
[----:B------:R-:W-:Y:S05]  /*5cc0*/  BSYNC B2 ;  /* 0x0000000000027941 */ /* 0x000fea0003800000 */
.L_x_27018:
        /* <DEDUP_REMOVED lines=43> */
.L_x_27017:
[----:B------:R-:W-:Y:S05]  /*5f80*/  BSYNC B1 ;  /* 0x0000000000017941 */ /* 0x000fea0003800000 */
.L_x_27016:
        /* <DEDUP_REMOVED lines=21> */
.L_x_27021:
[----:B------:R-:W-:-:S07]  /*60e0*/  MOV R5, R8 ;  /* 0x0000000800057202 */ /* 0x000fce0000000f00 */
.L_x_27022:
[----:B------:R-:W-:Y:S05]  /*60f0*/  BSYNC B1 ;  /* 0x0000000000017941 */ /* 0x000fea0003800000 */
.L_x_27020:
        /* <DEDUP_REMOVED lines=16> */
.L_x_27026:
[----:B------:R-:W-:Y:S05]  /*6200*/  BSYNC B2 ;  /* 0x0000000000027941 */ /* 0x000fea0003800000 */
.L_x_27025:
        /* <DEDUP_REMOVED lines=43> */
.L_x_27024:
[----:B------:R-:W-:Y:S05]  /*64c0*/  BSYNC B1 ;  /* 0x0000000000017941 */ /* 0x000fea0003800000 */
.L_x_27023:
        /* <DEDUP_REMOVED lines=21> */
.L_x_27028:
[----:B------:R-:W-:-:S07]  /*6620*/  MOV R154, R8 ;  /* 0x00000008009a7202 */ /* 0x000fce0000000f00 */
.L_x_27029:
[----:B------:R-:W-:Y:S05]  /*6630*/  BSYNC B1 ;  /* 0x0000000000017941 */ /* 0x000fea0003800000 */
.L_x_27027:
        /* <DEDUP_REMOVED lines=18> */
.L_x_27033:
[----:B------:R-:W-:Y:S05]  /*6760*/  BSYNC B2 ;  /* 0x0000000000027941 */ /* 0x000fea0003800000 */
.L_x_27032:
        /* <DEDUP_REMOVED lines=43> */
.L_x_27031:
[----:B------:R-:W-:Y:S05]  /*6a20*/  BSYNC B1 ;  /* 0x0000000000017941 */ /* 0x000fea0003800000 */
.L_x_27030:
        /* <DEDUP_REMOVED lines=38> */
.L_x_26977:
[----:B------:R-:W-:Y:S05]  /*6c90*/  BSYNC B0 ;  /* 0x0000000000007941 */ /* 0x000fea0003800000 */
.L_x_26976:
        /* <DEDUP_REMOVED lines=23> */
.L_x_27037:
[----:B------:R-:W-:-:S07]  /*6e10*/  IMAD.MOV.U32 R156, RZ, RZ, R8 ;  /* 0x000000ffff9c7224 */ /* 0x000fce00078e0008 */
.L_x_27038:
[----:B------:R-:W-:Y:S05]  /*6e20*/  BSYNC B1 ;  /* 0x0000000000017941 */ /* 0x000fea0003800000 */
.L_x_27036:
        /* <DEDUP_REMOVED lines=16> */
.L_x_27042:
[----:B------:R-:W-:Y:S05]  /*6f30*/  BSYNC B2 ;  /* 0x0000000000027941 */ /* 0x000fea0003800000 */
.L_x_27041:
        /* <DEDUP_REMOVED lines=43> */
.L_x_27040:
[----:B------:R-:W-:Y:S05]  /*71f0*/  BSYNC B1 ;  /* 0x0000000000017941 */ /* 0x000fea0003800000 */
.L_x_27039:
[----:B------:R-:W1:Y:S01]  /*7200*/  LDC R220, c[0x0][0x294] ;  /* 0x0000a500ffdc7b82 */ /* 0x000e620000000800 */
[----:B------:R-:W-:Y:S01]  /*7210*/  I2FP.F32.U32 R156, R156 ;  /* 0x0000009c009c7245 */ /* 0x000fe20000201000 */
[----:B------:R-:W-:Y:S01]  /*7220*/  IMAD.MOV.U32 R221, RZ, RZ, 0x2f800000 ;  /* 0x2f800000ffdd7424 */ /* 0x000fe200078e00ff */
[----:B------:R-:W-:Y:S01]  /*7230*/  LOP3.LUT R16, R16, 0xfffffffb, RZ, 0xc0, !PT ;  /* 0xfffffffb10107812 */ /* 0x000fe200078ec0ff */
[----:B-----5:R-:W-:Y:S01]  /*7240*/  HADD2.F32 R169, -RZ, R152.H0_H0 ;  /* 0x20000098ffa97230 */ /* 0x020fe20000004100 */
[----:B------:R-:W-:Y:S01]  /*7250*/  BSSY B1, `(.L_x_27043) ;  /* 0x0000016000017945 */ /* 0x000fe20003800000 */
[----:B------:R-:W-:Y:S01]  /*7260*/  FFMA.FTZ R5, R156, R221, 1.1641532182693481445e-10 ;  /* 0x2f0000009c057423 */ /* 0x000fe200000100dd */
[----:B------:R-:W-:Y:S01]  /*7270*/  IADD3 R180, R179, 0x1, RZ ;  /* 0x00000001b3b47810 */ /* 0x000fe20007ffe0ff */
[----:B------:R-:W2:Y:S01]  /*7280*/  LDC R205, c[0x0][0x298] ;  /* 0x0000a600ffcd7b82 */ /* 0x000ea20000000800 */
[----:B------:R-:W-:Y:S01]  /*7290*/  FMUL.FTZ R156, R169, R212 ;  /* 0x000000d4a99c7220 */ /* 0x000fe20000410000 */
[----:B------:R-:W-:Y:S01]  /*72a0*/  @P0 HADD2.F32 R169, -RZ, R36.H0_H0 ;  /* 0x20000024ffa90230 */ /* 0x000fe20000004100 */
[----:B-1----:R-:W-:-:S02]  /*72b0*/  FSETP.GTU.FTZ.AND P1, PT, R5, R220, PT ;  /* 0x000000dc0500720b */ /* 0x002fc40003f3c000 */
[----:B--2---:R-:W-:-:S11]  /*72c0*/  FMUL.FTZ R156, R156, R205 ;  /* 0x000000cd9c9c7220 */ /* 0x004fd60000410000 */
        /* <DEDUP_REMOVED lines=13> */
.L_x_27044:
[----:B------:R-:W-:-:S07]  /*73a0*/  MOV R5, R8 ;  /* 0x0000000800057202 */ /* 0x000fce0000000f00 */
.L_x_27045:
[----:B------:R-:W-:Y:S05]  /*73b0*/  BSYNC B1 ;  /* 0x0000000000017941 */ /* 0x000fea0003800000 */
.L_x_27043:
        /* <DEDUP_REMOVED lines=16> */
.L_x_27049:
[----:B------:R-:W-:Y:S05]  /*74c0*/  BSYNC B2 ;  /* 0x0000000000027941 */ /* 0x000fea0003800000 */
.L_x_27048:
        /* <DEDUP_REMOVED lines=43> */
.L_x_27047:
[----:B------:R-:W-:Y:S05]  /*7780*/  BSYNC B1 ;  /* 0x0000000000017941 */ /* 0x000fea0003800000 */
.L_x_27046:
        /* <DEDUP_REMOVED lines=23> */
.L_x_27051:
[----:B------:R-:W-:-:S07]  /*7900*/  MOV R5, R8 ;  /* 0x0000000800057202 */ /* 0x000fce0000000f00 */
.L_x_27052:
[----:B------:R-:W-:Y:S05]  /*7910*/  BSYNC B1 ;  /* 0x0000000000017941 */ /* 0x000fea0003800000 */
.L_x_27050:
        /* <DEDUP_REMOVED lines=16> */
.L_x_27056:
[----:B------:R-:W-:Y:S05]  /*7a20*/  BSYNC B2 ;  /* 0x0000000000027941 */ /* 0x000fea0003800000 */
.L_x_27055:
        /* <DEDUP_REMOVED lines=43> */
.L_x_27054:
[----:B------:R-:W-:Y:S05]  /*7ce0*/  BSYNC B1 ;  /* 0x0000000000017941 */ /* 0x000fea0003800000 */
.L_x_27053:
        /* <DEDUP_REMOVED lines=21> */
.L_x_27058:
[----:B------:R-:W-:-:S07]  /*7e40*/  MOV R5, R8 ;  /* 0x0000000800057202 */ /* 0x000fce0000000f00 */
.L_x_27059:
[----:B------:R-:W-:Y:S05]  /*7e50*/  BSYNC B1 ;  /* 0x0000000000017941 */ /* 0x000fea0003800000 */
.L_x_27057:
        /* <DEDUP_REMOVED lines=16> */
.L_x_27063:
[----:B------:R-:W-:Y:S05]  /*7f60*/  BSYNC B2 ;  /* 0x0000000000027941 */ /* 0x000fea0003800000 */
.L_x_27062:
        /* <DEDUP_REMOVED lines=43> */
.L_x_27061:
[----:B------:R-:W-:Y:S05]  /*8220*/  BSYNC B1 ;  /* 0x0000000000017941 */ /* 0x000fea0003800000 */
.L_x_27060:
        /* <DEDUP_REMOVED lines=21> */
.L_x_27065:
[----:B------:R-:W-:-:S07]  /*8380*/  MOV R5, R8 ;  /* 0x0000000800057202 */ /* 0x000fce0000000f00 */
.L_x_27066:
[----:B------:R-:W-:Y:S05]  /*8390*/  BSYNC B1 ;  /* 0x0000000000017941 */ /* 0x000fea0003800000 */
.L_x_27064:
        /* <DEDUP_REMOVED lines=16> */
.L_x_27070:
[----:B------:R-:W-:Y:S05]  /*84a0*/  BSYNC B2 ;  /* 0x0000000000027941 */ /* 0x000fea0003800000 */
.L_x_27069:
        /* <DEDUP_REMOVED lines=43> */
.L_x_27068:
[----:B------:R-:W-:Y:S05]  /*8760*/  BSYNC B1 ;  /* 0x0000000000017941 */ /* 0x000fea0003800000 */
.L_x_27067:
        /* <DEDUP_REMOVED lines=21> */
.L_x_27072:
[----:B------:R-:W-:-:S07]  /*88c0*/  MOV R5, R8 ;  /* 0x0000000800057202 */ /* 0x000fce0000000f00 */
.L_x_27073:
[----:B------:R-:W-:Y:S05]  /*88d0*/  BSYNC B1 ;  /* 0x0000000000017941 */ /* 0x000fea0003800000 */
.L_x_27071:
        /* <DEDUP_REMOVED lines=16> */
.L_x_27077:
[----:B------:R-:W-:Y:S05]  /*89e0*/  BSYNC B2 ;  /* 0x0000000000027941 */ /* 0x000fea0003800000 */
.L_x_27076:
        /* <DEDUP_REMOVED lines=43> */
.L_x_27075:
[----:B------:R-:W-:Y:S05]  /*8ca0*/  BSYNC B1 ;  /* 0x0000000000017941 */ /* 0x000fea0003800000 */
.L_x_27074:
        /* <DEDUP_REMOVED lines=21> */
.L_x_27079:
[----:B------:R-:W-:-:S07]  /*8e00*/  MOV R5, R8 ;  /* 0x0000000800057202 */ /* 0x000fce0000000f00 */
.L_x_27080:
[----:B------:R-:W-:Y:S05]  /*8e10*/  BSYNC B1 ;  /* 0x0000000000017941 */ /* 0x000fea0003800000 */
.L_x_27078:
        /* <DEDUP_REMOVED lines=16> */
.L_x_27084:
[----:B------:R-:W-:Y:S05]  /*8f20*/  BSYNC B2 ;  /* 0x0000000000027941 */ /* 0x000fea0003800000 */
.L_x_27083:
        /* <DEDUP_REMOVED lines=43> */
.L_x_27082:
[----:B------:R-:W-:Y:S05]  /*91e0*/  BSYNC B1 ;  /* 0x0000000000017941 */ /* 0x000fea0003800000 */
.L_x_27081:
        /* <DEDUP_REMOVED lines=21> */
.L_x_27086:
[----:B------:R-:W-:-:S07]  /*9340*/  MOV R154, R8 ;  /* 0x00000008009a7202 */ /* 0x000fce0000000f00 */
.L_x_27087:
[----:B------:R-:W-:Y:S05]  /*9350*/  BSYNC B1 ;  /* 0x0000000000017941 */ /* 0x000fea0003800000 */
.L_x_27085:
        /* <DEDUP_REMOVED lines=18> */
.L_x_27091:
[----:B------:R-:W-:Y:S05]  /*9480*/  BSYNC B2 ;  /* 0x0000000000027941 */ /* 0x000fea0003800000 */
.L_x_27090:
        /* <DEDUP_REMOVED lines=43> */
.L_x_27089:
[----:B------:R-:W-:Y:S05]  /*9740*/  BSYNC B1 ;  /* 0x0000000000017941 */ /* 0x000fea0003800000 */
.L_x_27088:
        /* <DEDUP_REMOVED lines=38> */
.L_x_27035:
[----:B------:R-:W-:Y:S05]  /*99b0*/  BSYNC B0 ;  /* 0x0000000000007941 */ /* 0x000fea0003800000 */
.L_x_27034:
        /* <DEDUP_REMOVED lines=23> */
.L_x_27095:
[----:B------:R-:W-:-:S07]  /*9b30*/  IMAD.MOV.U32 R157, RZ, RZ, R8 ;  /* 0x000000ffff9d7224 */ /* 0x000fce00078e0008 */
.L_x_27096:
[----:B------:R-:W-:Y:S05]  /*9b40*/  BSYNC B1 ;  /* 0x0000000000017941 */ /* 0x000fea0003800000 */
.L_x_27094:
        /* <DEDUP_REMOVED lines=16> */
.L_x_27100:
[----:B------:R-:W-:Y:S05]  /*9c50*/  BSYNC B2 ;  /* 0x0000000000027941 */ /* 0x000fea0003800000 */
.L_x_27099:
        /* <DEDUP_REMOVED lines=43> */
.L_x_27098:
[----:B------:R-:W-:Y:S05]  /*9f10*/  BSYNC B1 ;  /* 0x0000000000017941 */ /* 0x000fea0003800000 */
.L_x_27097:
        /* <DEDUP_REMOVED lines=26> */
.L_x_27102:
[----:B------:R-:W-:-:S07]  /*a0c0*/  MOV R5, R8 ;  /* 0x0000000800057202 */ /* 0x000fce0000000f00 */
.L_x_27103:
[----:B------:R-:W-:Y:S05]  /*a0d0*/  BSYNC B1 ;  /* 0x0000000000017941 */ /* 0x000fea0003800000 */
.L_x_27101:
        /* <DEDUP_REMOVED lines=16> */
.L_x_27107:
[----:B------:R-:W-:Y:S05]  /*a1e0*/  BSYNC B2 ;  /* 0x0000000000027941 */ /* 0x000fea0003800000 */
.L_x_27106:
        /* <DEDUP_REMOVED lines=43> */
.L_x_27105:
[----:B------:R-:W-:Y:S05]  /*a4a0*/  BSYNC B1 ;  /* 0x0000000000017941 */ /* 0x000fea0003800000 */
.L_x_27104:
        /* <DEDUP_REMOVED lines=23> */
.L_x_27109:
[----:B------:R-:W-:-:S07]  /*a620*/  MOV R5, R8 ;  /* 0x0000000800057202 */ /* 0x000fce0000000f00 */
.L_x_27110:
[----:B------:R-:W-:Y:S05]  /*a630*/  BSYNC B1 ;  /* 0x0000000000017941 */ /* 0x000fea0003800000 */
.L_x_27108:
        /* <DEDUP_REMOVED lines=16> */
.L_x_27114:
[----:B------:R-:W-:Y:S05]  /*a740*/  BSYNC B2 ;  /* 0x0000000000027941 */ /* 0x000fea0003800000 */
.L_x_27113:
        /* <DEDUP_REMOVED lines=43> */
.L_x_27112:
[----:B------:R-:W-:Y:S05]  /*aa00*/  BSYNC B1 ;  /* 0x0000000000017941 */ /* 0x000fea0003800000 */
.L_x_27111:
        /* <DEDUP_REMOVED lines=21> */
.L_x_27116:
[----:B------:R-:W-:-:S07]  /*ab60*/  MOV R5, R8 ;  /* 0x0000000800057202 */ /* 0x000fce0000000f00 */
.L_x_27117:
[----:B------:R-:W-:Y:S05]  /*ab70*/  BSYNC B1 ;  /* 0x0000000000017941 */ /* 0x000fea0003800000 */
.L_x_27115:
        /* <DEDUP_REMOVED lines=16> */
.L_x_27121:
[----:B------:R-:W-:Y:S05]  /*ac80*/  BSYNC B2 ;  /* 0x0000000000027941 */ /* 0x000fea0003800000 */
.L_x_27120:
        /* <DEDUP_REMOVED lines=43> */
.L_x_27119:
[----:B------:R-:W-:Y:S05]  /*af40*/  BSYNC B1 ;  /* 0x0000000000017941 */ /* 0x000fea0003800000 */
.L_x_27118:
        /* <DEDUP_REMOVED lines=21> */
.L_x_27123:
[----:B------:R-:W-:-:S07]  /*b0a0*/  MOV R5, R8 ;  /* 0x0000000800057202 */ /* 0x000fce0000000f00 */
.L_x_27124:
[----:B------:R-:W-:Y:S05]  /*b0b0*/  BSYNC B1 ;  /* 0x0000000000017941 */ /* 0x000fea0003800000 */
.L_x_27122:
        /* <DEDUP_REMOVED lines=16> */
.L_x_27128:
[----:B------:R-:W-:Y:S05]  /*b1c0*/  BSYNC B2 ;  /* 0x0000000000027941 */ /* 0x000fea0003800000 */
.L_x_27127:
        /* <DEDUP_REMOVED lines=43> */
.L_x_27126:
[----:B------:R-:W-:Y:S05]  /*b480*/  BSYNC B1 ;  /* 0x0000000000017941 */ /* 0x000fea0003800000 */
.L_x_27125:
        /* <DEDUP_REMOVED lines=21> */
.L_x_27130:
[----:B------:R-:W-:-:S07]  /*b5e0*/  MOV R5, R8 ;  /* 0x0000000800057202 */ /* 0x000fce0000000f00 */
.L_x_27131:
[----:B------:R-:W-:Y:S05]  /*b5f0*/  BSYNC B1 ;  /* 0x0000000000017941 */ /* 0x000fea0003800000 */
.L_x_27129:
        /* <DEDUP_REMOVED lines=16> */
.L_x_27135:
[----:B------:R-:W-:Y:S05]  /*b700*/  BSYNC B2 ;  /* 0x0000000000027941 */ /* 0x000fea0003800000 */
.L_x_27134:
        /* <DEDUP_REMOVED lines=43> */
.L_x_27133:
[----:B------:R-:W-:Y:S05]  /*b9c0*/  BSYNC B1 ;  /* 0x0000000000017941 */ /* 0x000fea0003800000 */
.L_x_27132:
        /* <DEDUP_REMOVED lines=21> */
.L_x_27137:
[----:B------:R-:W-:-:S07]  /*bb20*/  MOV R5, R8 ;  /* 0x0000000800057202 */ /* 0x000fce0000000f00 */
.L_x_27138:
[----:B------:R-:W-:Y:S05]  /*bb30*/  BSYNC B1 ;  /* 0x0000000000017941 */ /* 0x000fea0003800000 */
.L_x_27136:
        /* <DEDUP_REMOVED lines=16> */
.L_x_27142:
[----:B------:R-:W-:Y:S05]  /*bc40*/  BSYNC B2 ;  /* 0x0000000000027941 */ /* 0x000fea0003800000 */
.L_x_27141:
        /* <DEDUP_REMOVED lines=43> */
.L_x_27140:
[----:B------:R-:W-:Y:S05]  /*bf00*/  BSYNC B1 ;  /* 0x0000000000017941 */ /* 0x000fea0003800000 */
.L_x_27139:
        /* <DEDUP_REMOVED lines=21> */
.L_x_27144:
[----:B------:R-:W-:-:S07]  /*c060*/  MOV R154, R8 ;  /* 0x00000008009a7202 */ /* 0x000fce0000000f00 */
.L_x_27145:
[----:B------:R-:W-:Y:S05]  /*c070*/  BSYNC B1 ;  /* 0x0000000000017941 */ /* 0x000fea0003800000 */
.L_x_27143:
        /* <DEDUP_REMOVED lines=18> */
.L_x_27149:
[----:B------:R-:W-:Y:S05]  /*c1a0*/  BSYNC B2 ;  /* 0x0000000000027941 */ /* 0x000fea0003800000 */
.L_x_27148:
        /* <DEDUP_REMOVED lines=43> */
.L_x_27147:
[----:B------:R-:W-:Y:S05]  /*c460*/  BSYNC B1 ;  /* 0x0000000000017941 */ /* 0x000fea0003800000 */
.L_x_27146:
        /* <DEDUP_REMOVED lines=38> */
.L_x_27093:
[----:B------:R-:W-:Y:S05]  /*c6d0*/  BSYNC B0 ;  /* 0x0000000000007941 */ /* 0x000fea0003800000 */
.L_x_27092:
        /* <DEDUP_REMOVED lines=23> */
.L_x_27153:
[----:B------:R-:W-:-:S07]  /*c850*/  IMAD.MOV.U32 R158, RZ, RZ, R8 ;  /* 0x000000ffff9e7224 */ /* 0x000fce00078e0008 */
.L_x_27154:
[----:B------:R-:W-:Y:S05]  /*c860*/  BSYNC B1 ;  /* 0x0000000000017941 */ /* 0x000fea0003800000 */
.L_x_27152:
        /* <DEDUP_REMOVED lines=16> */
.L_x_27158:
[----:B------:R-:W-:Y:S05]  /*c970*/  BSYNC B2 ;  /* 0x0000000000027941 */ /* 0x000fea0003800000 */
.L_x_27157:
        /* <DEDUP_REMOVED lines=43> */
.L_x_27156:
[----:B------:R-:W-:Y:S05]  /*cc30*/  BSYNC B1 ;  /* 0x0000000000017941 */ /* 0x000fea0003800000 */
.L_x_27155:
        /* <DEDUP_REMOVED lines=26> */
.L_x_27160:
[----:B------:R-:W-:-:S07]  /*cde0*/  MOV R5, R8 ;  /* 0x0000000800057202 */ /* 0x000fce0000000f00 */
.L_x_27161:
[----:B------:R-:W-:Y:S05]  /*cdf0*/  BSYNC B1 ;  /* 0x0000000000017941 */ /* 0x000fea0003800000 */
.L_x_27159:
        /* <DEDUP_REMOVED lines=16> */
.L_x_27165:
[----:B------:R-:W-:Y:S05]  /*cf00*/  BSYNC B2 ;  /* 0x0000000000027941 */ /* 0x000fea0003800000 */
.L_x_27164:
        /* <DEDUP_REMOVED lines=43> */
.L_x_27163:
[----:B------:R-:W-:Y:S05]  /*d1c0*/  BSYNC B1 ;  /* 0x0000000000017941 */ /* 0x000fea0003800000 */
.L_x_27162:
        /* <DEDUP_REMOVED lines=23> */
.L_x_27167:
[----:B------:R-:W-:-:S07]  /*d340*/  MOV R5, R8 ;  /* 0x0000000800057202 */ /* 0x000fce0000000f00 */
.L_x_27168:
[----:B------:R-:W-:Y:S05]  /*d350*/  BSYNC B1 ;  /* 0x0000000000017941 */ /* 0x000fea0003800000 */
.L_x_27166:
        /* <DEDUP_REMOVED lines=16> */
.L_x_27172:
[----:B------:R-:W-:Y:S05]  /*d460*/  BSYNC B2 ;  /* 0x0000000000027941 */ /* 0x000fea0003800000 */
.L_x_27171:
        /* <DEDUP_REMOVED lines=43> */
.L_x_27170:
[----:B------:R-:W-:Y:S05]  /*d720*/  BSYNC B1 ;  /* 0x0000000000017941 */ /* 0x000fea0003800000 */
.L_x_27169:
        /* <DEDUP_REMOVED lines=21> */
.L_x_27174:
[----:B------:R-:W-:-:S07]  /*d880*/  MOV R5, R8 ;  /* 0x0000000800057202 */ /* 0x000fce0000000f00 */
.L_x_27175:
[----:B------:R-:W-:Y:S05]  /*d890*/  BSYNC B1 ;  /* 0x0000000000017941 */ /* 0x000fea0003800000 */
.L_x_27173:
        /* <DEDUP_REMOVED lines=16> */
.L_x_27179:
[----:B------:R-:W-:Y:S05]  /*d9a0*/  BSYNC B2 ;  /* 0x0000000000027941 */ /* 0x000fea0003800000 */
.L_x_27178:
        /* <DEDUP_REMOVED lines=43> */
.L_x_27177:
[----:B------:R-:W-:Y:S05]  /*dc60*/  BSYNC B1 ;  /* 0x0000000000017941 */ /* 0x000fea0003800000 */
.L_x_27176:
        /* <DEDUP_REMOVED lines=21> */
.L_x_27181:
[----:B------:R-:W-:-:S07]  /*ddc0*/  MOV R5, R8 ;  /* 0x0000000800057202 */ /* 0x000fce0000000f00 */
.L_x_27182:
[----:B------:R-:W-:Y:S05]  /*ddd0*/  BSYNC B1 ;  /* 0x0000000000017941 */ /* 0x000fea0003800000 */
.L_x_27180:
        /* <DEDUP_REMOVED lines=16> */
.L_x_27186:
[----:B------:R-:W-:Y:S05]  /*dee0*/  BSYNC B2 ;  /* 0x0000000000027941 */ /* 0x000fea0003800000 */
.L_x_27185:
        /* <DEDUP_REMOVED lines=43> */
.L_x_27184:
[----:B------:R-:W-:Y:S05]  /*e1a0*/  BSYNC B1 ;  /* 0x0000000000017941 */ /* 0x000fea0003800000 */
.L_x_27183:
        /* <DEDUP_REMOVED lines=21> */
.L_x_27188:
[----:B------:R-:W-:-:S07]  /*e300*/  MOV R5, R8 ;  /* 0x0000000800057202 */ /* 0x000fce0000000f00 */
.L_x_27189:
[----:B------:R-:W-:Y:S05]  /*e310*/  BSYNC B1 ;  /* 0x0000000000017941 */ /* 0x000fea0003800000 */
.L_x_27187:
        /* <DEDUP_REMOVED lines=16> */
.L_x_27193:
[----:B------:R-:W-:Y:S05]  /*e420*/  BSYNC B2 ;  /* 0x0000000000027941 */ /* 0x000fea0003800000 */
.L_x_27192:
        /* <DEDUP_REMOVED lines=43> */
.L_x_27191:
[----:B------:R-:W-:Y:S05]  /*e6e0*/  BSYNC B1 ;  /* 0x0000000000017941 */ /* 0x000fea0003800000 */
.L_x_27190:
        /* <DEDUP_REMOVED lines=21> */
.L_x_27195:
[----:B------:R-:W-:-:S07]  /*e840*/  MOV R5, R8 ;  /* 0x0000000800057202 */ /* 0x000fce0000000f00 */
.L_x_27196:
[----:B------:R-:W-:Y:S05]  /*e850*/  BSYNC B1 ;  /* 0x0000000000017941 */ /* 0x000fea0003800000 */
.L_x_27194:
        /* <DEDUP_REMOVED lines=16> */
.L_x_27200:
[----:B------:R-:W-:Y:S05]  /*e960*/  BSYNC B2 ;  /* 0x0000000000027941 */ /* 0x000fea0003800000 */
.L_x_27199:
        /* <DEDUP_REMOVED lines=43> */
.L_x_27198:
[----:B------:R-:W-:Y:S05]  /*ec20*/  BSYNC B1 ;  /* 0x0000000000017941 */ /* 0x000fea0003800000 */
.L_x_27197:
        /* <DEDUP_REMOVED lines=21> */
.L_x_27202:
[----:B------:R-:W-:-:S07]  /*ed80*/  MOV R154, R8 ;  /* 0x00000008009a7202 */ /* 0x000fce0000000f00 */
.L_x_27203:
[----:B------:R-:W-:Y:S05]  /*ed90*/  BSYNC B1 ;  /* 0x0000000000017941 */ /* 0x000fea0003800000 */
.L_x_27201:
        /* <DEDUP_REMOVED lines=18> */
.L_x_27207:
[----:B------:R-:W-:Y:S05]  /*eec0*/  BSYNC B2 ;  /* 0x0000000000027941 */ /* 0x000fea0003800000 */
.L_x_27206:
        /* <DEDUP_REMOVED lines=43> */
.L_x_27205:
[----:B------:R-:W-:Y:S05]  /*f180*/  BSYNC B1 ;  /* 0x0000000000017941 */ /* 0x000fea0003800000 */
.L_x_27204:
        /* <DEDUP_REMOVED lines=38> */
.L_x_27151:
[----:B------:R-:W-:Y:S05]  /*f3f0*/  BSYNC B0 ;  /* 0x0000000000007941 */ /* 0x000fea0003800000 */
.L_x_27150:
        /* <DEDUP_REMOVED lines=23> */
.L_x_27211:
[----:B------:R-:W-:-:S07]  /*f570*/  IMAD.MOV.U32 R159, RZ, RZ, R8 ;  /* 0x000000ffff9f7224 */ /* 0x000fce00078e0008 */
.L_x_27212:
[----:B------:R-:W-:Y:S05]  /*f580*/  BSYNC B1 ;  /* 0x0000000000017941 */ /* 0x000fea0003800000 */
.L_x_27210:
        /* <DEDUP_REMOVED lines=16> */
.L_x_27216:
[----:B------:R-:W-:Y:S05]  /*f690*/  BSYNC B2 ;  /* 0x0000000000027941 */ /* 0x000fea0003800000 */
.L_x_27215:
        /* <DEDUP_REMOVED lines=43> */
.L_x_27214:
[----:B------:R-:W-:Y:S05]  /*f950*/  BSYNC B1 ;  /* 0x0000000000017941 */ /* 0x000fea0003800000 */
.L_x_27213:
        /* <DEDUP_REMOVED lines=26> */
.L_x_27218:
[----:B------:R-:W-:-:S07]  /*fb00*/  MOV R5, R8 ;  /* 0x0000000800057202 */ /* 0x000fce0000000f00 */
.L_x_27219:
[----:B------:R-:W-:Y:S05]  /*fb10*/  BSYNC B1 ;  /* 0x0000000000017941 */ /* 0x000fea0003800000 */
.L_x_27217:
        /* <DEDUP_REMOVED lines=16> */
.L_x_27223:
[----:B------:R-:W-:Y:S05]  /*fc20*/  BSYNC B2 ;  /* 0x0000000000027941 */ /* 0x000fea0003800000 */
.L_x_27222:
        /* <DEDUP_REMOVED lines=43> */
.L_x_27221:
[----:B------:R-:W-:Y:S05]  /*fee0*/  BSYNC B1 ;  /* 0x0000000000017941 */ /* 0x000fea0003800000 */
.L_x_27220:
        /* <DEDUP_REMOVED lines=23> */
.L_x_27225:
[----:B------:R-:W-:-:S07]  /*10060*/  MOV R5, R8 ;  /* 0x0000000800057202 */ /* 0x000fce0000000f00 */
.L_x_27226:
[----:B------:R-:W-:Y:S05]  /*10070*/  BSYNC B1 ;  /* 0x0000000000017941 */ /* 0x000fea0003800000 */
.L_x_27224:
        /* <DEDUP_REMOVED lines=16> */
.L_x_27230:
[----:B------:R-:W-:Y:S05]  /*10180*/  BSYNC B2 ;  /* 0x0000000000027941 */ /* 0x000fea0003800000 */
.L_x_27229:
        /* <DEDUP_REMOVED lines=43> */
.L_x_27228:
[----:B------:R-:W-:Y:S05]  /*10440*/  BSYNC B1 ;  /* 0x0000000000017941 */ /* 0x000fea0003800000 */
.L_x_27227:
        /* <DEDUP_REMOVED lines=21> */
.L_x_27232:
[----:B------:R-:W-:-:S07]  /*105a0*/  MOV R5, R8 ;  /* 0x0000000800057202 */ /* 0x000fce0000000f00 */
.L_x_27233:
[----:B------:R-:W-:Y:S05]  /*105b0*/  BSYNC B1 ;  /* 0x0000000000017941 */ /* 0x000fea0003800000 */
.L_x_27231:
        /* <DEDUP_REMOVED lines=16> */
.L_x_27237:
[----:B------:R-:W-:Y:S05]  /*106c0*/  BSYNC B2 ;  /* 0x0000000000027941 */ /* 0x000fea0003800000 */
.L_x_27236:
        /* <DEDUP_REMOVED lines=43> */
.L_x_27235:
[----:B------:R-:W-:Y:S05]  /*10980*/  BSYNC B1 ;  /* 0x0000000000017941 */ /* 0x000fea0003800000 */
.L_x_27234:
        /* <DEDUP_REMOVED lines=21> */
.L_x_27239:
[----:B------:R-:W-:-:S07]  /*10ae0*/  MOV R5, R8 ;  /* 0x0000000800057202 */ /* 0x000fce0000000f00 */
.L_x_27240:
[----:B------:R-:W-:Y:S05]  /*10af0*/  BSYNC B1 ;  /* 0x0000000000017941 */ /* 0x000fea0003800000 */
.L_x_27238:
        /* <DEDUP_REMOVED lines=16> */
.L_x_27244:
[----:B------:R-:W-:Y:S05]  /*10c00*/  BSYNC B2 ;  /* 0x0000000000027941 */ /* 0x000fea0003800000 */
.L_x_27243:
        /* <DEDUP_REMOVED lines=43> */
.L_x_27242:
[----:B------:R-:W-:Y:S05]  /*10ec0*/  BSYNC B1 ;  /* 0x0000000000017941 */ /* 0x000fea0003800000 */
.L_x_27241:
        /* <DEDUP_REMOVED lines=21> */
.L_x_27246:
[----:B------:R-:W-:-:S07]  /*11020*/  MOV R5, R8 ;  /* 0x0000000800057202 */ /* 0x000fce0000000f00 */
.L_x_27247:
[----:B------:R-:W-:Y:S05]  /*11030*/  BSYNC B1 ;  /* 0x0000000000017941 */ /* 0x000fea0003800000 */
.L_x_27245:
        /* <DEDUP_REMOVED lines=16> */
.L_x_27251:
[----:B------:R-:W-:Y:S05]  /*11140*/  BSYNC B2 ;  /* 0x0000000000027941 */ /* 0x000fea0003800000 */
.L_x_27250:
        /* <DEDUP_REMOVED lines=43> */
.L_x_27249:
[----:B------:R-:W-:Y:S05]  /*11400*/  BSYNC B1 ;  /* 0x0000000000017941 */ /* 0x000fea0003800000 */
.L_x_27248:
        /* <DEDUP_REMOVED lines=21> */
.L_x_27253:
[----:B------:R-:W-:-:S07]  /*11560*/  MOV R5, R8 ;  /* 0x0000000800057202 */ /* 0x000fce0000000f00 */
.L_x_27254:
[----:B------:R-:W-:Y:S05]  /*11570*/  BSYNC B1 ;  /* 0x0000000000017941 */ /* 0x000fea0003800000 */
.L_x_27252:
        /* <DEDUP_REMOVED lines=16> */
.L_x_27258:
[----:B------:R-:W-:Y:S05]  /*11680*/  BSYNC B2 ;  /* 0x0000000000027941 */ /* 0x000fea0003800000 */
.L_x_27257:
        /* <DEDUP_REMOVED lines=43> */
.L_x_27256:
[----:B------:R-:W-:Y:S05]  /*11940*/  BSYNC B1 ;  /* 0x0000000000017941 */ /* 0x000fea0003800000 */
.L_x_27255:
        /* <DEDUP_REMOVED lines=21> */
.L_x_27260:
[----:B------:R-:W-:-:S07]  /*11aa0*/  MOV R154, R8 ;  /* 0x00000008009a7202 */ /* 0x000fce0000000f00 */
.L_x_27261:
[----:B------:R-:W-:Y:S05]  /*11ab0*/  BSYNC B1 ;  /* 0x0000000000017941 */ /* 0x000fea0003800000 */
.L_x_27259:
        /* <DEDUP_REMOVED lines=18> */
.L_x_27265:
[----:B------:R-:W-:Y:S05]  /*11be0*/  BSYNC B2 ;  /* 0x0000000000027941 */ /* 0x000fea0003800000 */
.L_x_27264:
        /* <DEDUP_REMOVED lines=43> */
.L_x_27263:
[----:B------:R-:W-:Y:S05]  /*11ea0*/  BSYNC B1 ;  /* 0x0000000000017941 */ /* 0x000fea0003800000 */
.L_x_27262:
        /* <DEDUP_REMOVED lines=38> */
.L_x_27209:
[----:B------:R-:W-:Y:S05]  /*12110*/  BSYNC B0 ;  /* 0x0000000000007941 */ /* 0x000fea0003800000 */
.L_x_27208:
        /* <DEDUP_REMOVED lines=23> */
.L_x_27269:
[----:B------:R-:W-:-:S07]  /*12290*/  IMAD.MOV.U32 R174, RZ, RZ, R8 ;  /* 0x000000ffffae7224 */ /* 0x000fce00078e0008 */
.L_x_27270:
[----:B------:R-:W-:Y:S05]  /*122a0*/  BSYNC B1 ;  /* 0x0000000000017941 */ /* 0x000fea0003800000 */
.L_x_27268:
        /* <DEDUP_REMOVED lines=16> */
.L_x_27274:
[----:B------:R-:W-:Y:S05]  /*123b0*/  BSYNC B2 ;  /* 0x0000000000027941 */ /* 0x000fea0003800000 */
.L_x_27273:
        /* <DEDUP_REMOVED lines=43> */
.L_x_27272:
[----:B------:R-:W-:Y:S05]  /*12670*/  BSYNC B1 ;  /* 0x0000000000017941 */ /* 0x000fea0003800000 */
.L_x_27271:
        /* <DEDUP_REMOVED lines=26> */
.L_x_27276:
[----:B------:R-:W-:-:S07]  /*12820*/  MOV R5, R8 ;  /* 0x0000000800057202 */ /* 0x000fce0000000f00 */
.L_x_27277:
[----:B------:R-:W-:Y:S05]  /*12830*/  BSYNC B1 ;  /* 0x0000000000017941 */ /* 0x000fea0003800000 */
.L_x_27275:
        /* <DEDUP_REMOVED lines=16> */
.L_x_27281:
[----:B------:R-:W-:Y:S05]  /*12940*/  BSYNC B2 ;  /* 0x0000000000027941 */ /* 0x000fea0003800000 */
.L_x_27280:
        /* <DEDUP_REMOVED lines=43> */
.L_x_27279:
[----:B------:R-:W-:Y:S05]  /*12c00*/  BSYNC B1 ;  /* 0x0000000000017941 */ /* 0x000fea0003800000 */
.L_x_27278:
        /* <DEDUP_REMOVED lines=23> */
.L_x_27283:
[----:B------:R-:W-:-:S07]  /*12d80*/  MOV R5, R8 ;  /* 0x0000000800057202 */ /* 0x000fce0000000f00 */
.L_x_27284:
[----:B------:R-:W-:Y:S05]  /*12d90*/  BSYNC B1 ;  /* 0x0000000000017941 */ /* 0x000fea0003800000 */
.L_x_27282:
        /* <DEDUP_REMOVED lines=16> */
.L_x_27288:
[----:B------:R-:W-:Y:S05]  /*12ea0*/  BSYNC B2 ;  /* 0x0000000000027941 */ /* 0x000fea0003800000 */
.L_x_27287:
        /* <DEDUP_REMOVED lines=43> */
.L_x_27286:
[----:B------:R-:W-:Y:S05]  /*13160*/  BSYNC B1 ;  /* 0x0000000000017941 */ /* 0x000fea0003800000 */
.L_x_27285:
        /* <DEDUP_REMOVED lines=21> */
.L_x_27290:
[----:B------:R-:W-:-:S07]  /*132c0*/  MOV R5, R8 ;  /* 0x0000000800057202 */ /* 0x000fce0000000f00 */
.L_x_27291:
[----:B------:R-:W-:Y:S05]  /*132d0*/  BSYNC B1 ;  /* 0x0000000000017941 */ /* 0x000fea0003800000 */
.L_x_27289:
        /* <DEDUP_REMOVED lines=16> */
.L_x_27295:
[----:B------:R-:W-:Y:S05]  /*133e0*/  BSYNC B2 ;  /* 0x0000000000027941 */ /* 0x000fea0003800000 */
.L_x_27294:
        /* <DEDUP_REMOVED lines=43> */
.L_x_27293:
[----:B------:R-:W-:Y:S05]  /*136a0*/  BSYNC B1 ;  /* 0x0000000000017941 */ /* 0x000fea0003800000 */
.L_x_27292:
        /* <DEDUP_REMOVED lines=21> */
.L_x_27297:
[----:B------:R-:W-:-:S07]  /*13800*/  MOV R5, R8 ;  /* 0x0000000800057202 */ /* 0x000fce0000000f00 */
.L_x_27298:
[----:B------:R-:W-:Y:S05]  /*13810*/  BSYNC B1 ;  /* 0x0000000000017941 */ /* 0x000fea0003800000 */
.L_x_27296:
        /* <DEDUP_REMOVED lines=16> */
.L_x_27302:
[----:B------:R-:W-:Y:S05]  /*13920*/  BSYNC B2 ;  /* 0x0000000000027941 */ /* 0x000fea0003800000 */
.L_x_27301:
        /* <DEDUP_REMOVED lines=43> */
.L_x_27300:
[----:B------:R-:W-:Y:S05]  /*13be0*/  BSYNC B1 ;  /* 0x0000000000017941 */ /* 0x000fea0003800000 */
.L_x_27299:
        /* <DEDUP_REMOVED lines=21> */
.L_x_27304:
[----:B------:R-:W-:-:S07]  /*13d40*/  MOV R5, R8 ;  /* 0x0000000800057202 */ /* 0x000fce0000000f00 */
.L_x_27305:
[----:B------:R-:W-:Y:S05]  /*13d50*/  BSYNC B1 ;  /* 0x0000000000017941 */ /* 0x000fea0003800000 */
.L_x_27303:
        /* <DEDUP_REMOVED lines=16> */
.L_x_27309:
[----:B------:R-:W-:Y:S05]  /*13e60*/  BSYNC B2 ;  /* 0x0000000000027941 */ /* 0x000fea0003800000 */
.L_x_27308:
        /* <DEDUP_REMOVED lines=43> */
.L_x_27307:
[----:B------:R-:W-:Y:S05]  /*14120*/  BSYNC B1 ;  /* 0x0000000000017941 */ /* 0x000fea0003800000 */
.L_x_27306:
        /* <DEDUP_REMOVED lines=21> */
.L_x_27311:
[----:B------:R-:W-:-:S07]  /*14280*/  MOV R5, R8 ;  /* 0x0000000800057202 */ /* 0x000fce0000000f00 */
.L_x_27312:
[----:B------:R-:W-:Y:S05]  /*14290*/  BSYNC B1 ;  /* 0x0000000000017941 */ /* 0x000fea0003800000 */
.L_x_27310:
        /* <DEDUP_REMOVED lines=16> */
.L_x_27316:
[----:B------:R-:W-:Y:S05]  /*143a0*/  BSYNC B2 ;  /* 0x0000000000027941 */ /* 0x000fea0003800000 */
.L_x_27315:
        /* <DEDUP_REMOVED lines=43> */
.L_x_27314:
[----:B------:R-:W-:Y:S05]  /*14660*/  BSYNC B1 ;  /* 0x0000000000017941 */ /* 0x000fea0003800000 */
.L_x_27313:
        /* <DEDUP_REMOVED lines=21> */
.L_x_27318:
[----:B------:R-:W-:-:S07]  /*147c0*/  MOV R154, R8 ;  /* 0x00000008009a7202 */ /* 0x000fce0000000f00 */
.L_x_27319:
[----:B------:R-:W-:Y:S05]  /*147d0*/  BSYNC B1 ;  /* 0x0000000000017941 */ /* 0x000fea0003800000 */
.L_x_27317:
        /* <DEDUP_REMOVED lines=18> */
.L_x_27323:
[----:B------:R-:W-:Y:S05]  /*14900*/  BSYNC B2 ;  /* 0x0000000000027941 */ /* 0x000fea0003800000 */
.L_x_27322:
        /* <DEDUP_REMOVED lines=43> */
.L_x_27321:
[----:B------:R-:W-:Y:S05]  /*14bc0*/  BSYNC B1 ;  /* 0x0000000000017941 */ /* 0x000fea0003800000 */
.L_x_27320:
        /* <DEDUP_REMOVED lines=37> */
.L_x_27267:
[----:B------:R-:W-:Y:S05]  /*14e20*/  BSYNC B0 ;  /* 0x0000000000007941 */ /* 0x000fea0003800000 */
.L_x_27266:
        /* <DEDUP_REMOVED lines=209> */
.L_x_27350:
        /* <DEDUP_REMOVED lines=107> */
.L_x_27326:
[----:B------:R-:W-:Y:S05]  /*161f0*/  BSYNC B0 ;  /* 0x0000000000007941 */ /* 0x000fea0003800000 */
.L_x_27325:
        /* <DEDUP_REMOVED lines=35> */
.L_x_27328:
[----:B------:R-:W-:Y:S05]  /*16430*/  BSYNC B0 ;  /* 0x0000000000007941 */ /* 0x000fea0003800000 */
.L_x_27327:
        /* <DEDUP_REMOVED lines=35> */
.L_x_27330:
[----:B------:R-:W-:Y:S05]  /*16670*/  BSYNC B0 ;  /* 0x0000000000007941 */ /* 0x000fea0003800000 */
.L_x_27329:
        /* <DEDUP_REMOVED lines=35> */
.L_x_27332:
[----:B------:R-:W-:Y:S05]  /*168b0*/  BSYNC B0 ;  /* 0x0000000000007941 */ /* 0x000fea0003800000 */
.L_x_27331:
        /* <DEDUP_REMOVED lines=35> */
.L_x_27334:
[----:B------:R-:W-:Y:S05]  /*16af0*/  BSYNC B0 ;  /* 0x0000000000007941 */ /* 0x000fea0003800000 */
.L_x_27333:
        /* <DEDUP_REMOVED lines=35> */
.L_x_27336:
[----:B------:R-:W-:Y:S05]  /*16d30*/  BSYNC B0 ;  /* 0x0000000000007941 */ /* 0x000fea0003800000 */
.L_x_27335:
        /* <DEDUP_REMOVED lines=34> */
.L_x_27338:
[----:B------:R-:W-:Y:S05]  /*16f60*/  BSYNC B0 ;  /* 0x0000000000007941 */ /* 0x000fea0003800000 */
.L_x_27337:
[----:B------:R-:W-:Y:S01]  /*16f70*/  LOP3.LUT P0, RZ, R16, 0x1, RZ, 0xc0, !PT ;  /* 0x0000000110ff7812 */ /* 0x000fe2000780c0ff */
[----:B------:R-:W-:-:S03]  /*16f80*/  VIADD R18, R18, UR14 ;  /* 0x0000000e12127c36 */ /* 0x000fc60008000000 */
[----:B0-----:R-:W-:Y:S02]  /*16f90*/  SEL R211, RZ, 0x1, P0 ;  /* 0x00000001ffd37807 */ /* 0x001fe40000000000 */
[----:B------:R-:W-:-:S13]  /*16fa0*/  ISETP.GE.AND P0, PT, R18, UR15, PT ;  /* 0x0000000f12007c0c */ /* 0x000fda000bf06270 */
[----:B------:R-:W-:Y:S05]  /*16fb0*/  @!P0 BRA `(.L_x_27339) ;  /* 0xfffffea000788947 */ /* 0x000fea000383ffff */
[----:B------:R-:W-:Y:S05]  /*16fc0*/  EXIT ;  /* 0x000000000000794d */ /* 0x000fea0003800000 */
.L_x_27324:
[----:B------:R-:W-:Y:S01]  /*16fd0*/  HFMA2.MMA R222, -RZ, RZ, 0, 1.847743988037109375e-06 ;  /* 0x0000001fffde7435 */ /* 0x000fe200000001ff */
[----:B------:R-:W-:Y:S01]  /*16fe0*/  MOV R220, R153 ;  /* 0x0000009900dc7202 */ /* 0x000fe20000000f00 */
[----:B------:R-:W-:Y:S02]  /*16ff0*/  IMAD.MOV.U32 R221, RZ, RZ, 0x1 ;  /* 0x00000001ffdd7424 */ /* 0x000fe400078e00ff */
[----:B------:R-:W-:-:S07]  /*17000*/  IMAD.MOV.U32 R219, RZ, RZ, -0x1 ;  /* 0xffffffffffdb7424 */ /* 0x000fce00078e00ff */
[----:B0----5:R-:W-:Y:S05]  /*17010*/  WARPSYNC.COLLECTIVE R219, `(.L_x_27340) ;  /* 0x00000000db087348 */ /* 0x021fea0003c00000 */
[----:B------:R1:W2:Y:S02]  /*17020*/  SHFL.BFLY P6, R217, R220, R221, R222 ;  /* 0x0c0000dddcd97389 */ /* 0x0002a400000c00de */
[----:B012--5:R-:W-:Y:S01]  /*17030*/  ENDCOLLECTIVE ;  /* 0x000000000000791b */ /* 0x027fe20003800000 */
.L_x_27340:
[----:B------:R-:W-:Y:S01]  /*17040*/  HFMA2.MMA R221, -RZ, RZ, 0, 1.1920928955078125e-07 ;  /* 0x00000002ffdd7435 */ /* 0x000fe200000001ff */
[----:B------:R-:W-:-:S05]  /*17050*/  MOV R152, R217 ;  /* 0x000000d900987202 */ /* 0x000fca0000000f00 */
[----:B------:R-:W-:-:S04]  /*17060*/  FADD.FTZ R211, R153, R152 ;  /* 0x0000009899d37221 */ /* 0x000fc80000010000 */
[----:B------:R-:W-:-:S07]  /*17070*/  IMAD.MOV.U32 R220, RZ, RZ, R211 ;  /* 0x000000ffffdc7224 */ /* 0x000fce00078e00d3 */
[----:B------:R-:W-:Y:S05]  /*17080*/  WARPSYNC.COLLECTIVE R219, `(.L_x_27341) ;  /* 0x00000000db087348 */ /* 0x000fea0003c00000 */
[----:B------:R0:W1:Y:S02]  /*17090*/  SHFL.BFLY P6, R217, R220, R221, R222 ;  /* 0x0c0000dddcd97389 */ /* 0x00006400000c00de */
[----:B01----:R-:W-:Y:S01]  /*170a0*/  ENDCOLLECTIVE ;  /* 0x000000000000791b */ /* 0x003fe20003800000 */
.L_x_27341:
[----:B------:R-:W-:Y:S02]  /*170b0*/  IMAD.MOV.U32 R221, RZ, RZ, 0x4 ;  /* 0x00000004ffdd7424 */ /* 0x000fe400078e00ff */
[----:B------:R-:W-:-:S04]  /*170c0*/  IMAD.MOV.U32 R152, RZ, RZ, R217 ;  /* 0x000000ffff987224 */ /* 0x000fc800078e00d9 */
[----:B------:R-:W-:-:S05]  /*170d0*/  FADD.FTZ R212, R211, R152 ;  /* 0x00000098d3d47221 */ /* 0x000fca0000010000 */
[----:B------:R-:W-:-:S07]  /*170e0*/  MOV R220, R212 ;  /* 0x000000d400dc7202 */ /* 0x000fce0000000f00 */
[----:B------:R-:W-:Y:S05]  /*170f0*/  WARPSYNC.COLLECTIVE R219, `(.L_x_27342) ;  /* 0x00000000db087348 */ /* 0x000fea0003c00000 */
[----:B------:R0:W1:Y:S02]  /*17100*/  SHFL.BFLY P6, R217, R220, R221, R222 ;  /* 0x0c0000dddcd97389 */ /* 0x00006400000c00de */
[----:B01----:R-:W-:Y:S01]  /*17110*/  ENDCOLLECTIVE ;  /* 0x000000000000791b */ /* 0x003fe20003800000 */
.L_x_27342:
[----:B------:R-:W-:Y:S01]  /*17120*/  HFMA2.MMA R221, -RZ, RZ, 0, 4.76837158203125e-07 ;  /* 0x00000008ffdd7435 */ /* 0x000fe200000001ff */
[----:B------:R-:W-:-:S05]  /*17130*/  MOV R213, R217 ;  /* 0x000000d900d57202 */ /* 0x000fca0000000f00 */
[----:B------:R-:W-:-:S04]  /*17140*/  FADD.FTZ R213, R212, R213 ;  /* 0x000000d5d4d57221 */ /* 0x000fc80000010000 */
[----:B------:R-:W-:-:S07]  /*17150*/  IMAD.MOV.U32 R220, RZ, RZ, R213 ;  /* 0x000000ffffdc7224 */ /* 0x000fce00078e00d5 */
[----:B------:R-:W-:Y:S05]  /*17160*/  WARPSYNC.COLLECTIVE R219, `(.L_x_27343) ;  /* 0x00000000db087348 */ /* 0x000fea0003c00000 */
[----:B------:R0:W1:Y:S02]  /*17170*/  SHFL.BFLY P6, R217, R220, R221, R222 ;  /* 0x0c0000dddcd97389 */ /* 0x00006400000c00de */
[----:B01----:R-:W-:Y:S01]  /*17180*/  ENDCOLLECTIVE ;  /* 0x000000000000791b */ /* 0x003fe20003800000 */
.L_x_27343:
[----:B------:R-:W-:Y:S02]  /*17190*/  IMAD.MOV.U32 R221, RZ, RZ, 0x10 ;  /* 0x00000010ffdd7424 */ /* 0x000fe400078e00ff */
[----:B------:R-:W-:-:S04]  /*171a0*/  IMAD.MOV.U32 R152, RZ, RZ, R217 ;  /* 0x000000ffff987224 */ /* 0x000fc800078e00d9 */
[----:B------:R-:W-:-:S05]  /*171b0*/  FADD.FTZ R216, R213, R152 ;  /* 0x00000098d5d87221 */ /* 0x000fca0000010000 */
[----:B------:R-:W-:-:S07]  /*171c0*/  MOV R220, R216 ;  /* 0x000000d800dc7202 */ /* 0x000fce0000000f00 */
[----:B------:R-:W-:Y:S05]  /*171d0*/  WARPSYNC.COLLECTIVE R219, `(.L_x_27344) ;  /* 0x00000000db087348 */ /* 0x000fea0003c00000 */
[----:B------:R0:W1:Y:S02]  /*171e0*/  SHFL.BFLY P6, R217, R220, R221, R222 ;  /* 0x0c0000dddcd97389 */ /* 0x00006400000c00de */
[----:B01----:R-:W-:Y:S01]  /*171f0*/  ENDCOLLECTIVE ;  /* 0x000000000000791b */ /* 0x003fe20003800000 */
.L_x_27344:
        /* <DEDUP_REMOVED lines=121> */
.L_x_27345:
[----:B------:R-:W-:Y:S01]  /*17990*/  HFMA2.MMA R221, -RZ, RZ, 0, 1.1920928955078125e-07 ;  /* 0x00000002ffdd7435 */ /* 0x000fe200000001ff */
[----:B------:R-:W-:-:S05]  /*179a0*/  MOV R212, R217 ;  /* 0x000000d900d47202 */ /* 0x000fca0000000f00 */
[----:B------:R-:W-:-:S04]  /*179b0*/  FADD.FTZ R212, R153, R212 ;  /* 0x000000d499d47221 */ /* 0x000fc80000010000 */
[----:B------:R-:W-:-:S07]  /*179c0*/  IMAD.MOV.U32 R220, RZ, RZ, R212 ;  /* 0x000000ffffdc7224 */ /* 0x000fce00078e00d4 */
[----:B------:R-:W-:Y:S05]  /*179d0*/  WARPSYNC.COLLECTIVE R219, `(.L_x_27346) ;  /* 0x00000000db087348 */ /* 0x000fea0003c00000 */
[----:B------:R0:W1:Y:S02]  /*179e0*/  SHFL.BFLY P6, R217, R220, R221, R222 ;  /* 0x0c0000dddcd97389 */ /* 0x00006400000c00de */
[----:B01----:R-:W-:Y:S01]  /*179f0*/  ENDCOLLECTIVE ;  /* 0x000000000000791b */ /* 0x003fe20003800000 */
.L_x_27346:
[----:B------:R-:W-:Y:S02]  /*17a00*/  IMAD.MOV.U32 R221, RZ, RZ, 0x4 ;  /* 0x00000004ffdd7424 */ /* 0x000fe400078e00ff */
[----:B------:R-:W-:-:S04]  /*17a10*/  IMAD.MOV.U32 R211, RZ, RZ, R217 ;  /* 0x000000ffffd37224 */ /* 0x000fc800078e00d9 */
[----:B------:R-:W-:-:S05]  /*17a20*/  FADD.FTZ R211, R212, R211 ;  /* 0x000000d3d4d37221 */ /* 0x000fca0000010000 */
[----:B------:R-:W-:-:S07]  /*17a30*/  MOV R220, R211 ;  /* 0x000000d300dc7202 */ /* 0x000fce0000000f00 */
[----:B------:R-:W-:Y:S05]  /*17a40*/  WARPSYNC.COLLECTIVE R219, `(.L_x_27347) ;  /* 0x00000000db087348 */ /* 0x000fea0003c00000 */
[----:B------:R0:W1:Y:S02]  /*17a50*/  SHFL.BFLY P6, R217, R220, R221, R222 ;  /* 0x0c0000dddcd97389 */ /* 0x00006400000c00de */
[----:B01----:R-:W-:Y:S01]  /*17a60*/  ENDCOLLECTIVE ;  /* 0x000000000000791b */ /* 0x003fe20003800000 */
.L_x_27347:
[----:B------:R-:W-:Y:S01]  /*17a70*/  HFMA2.MMA R221, -RZ, RZ, 0, 4.76837158203125e-07 ;  /* 0x00000008ffdd7435 */ /* 0x000fe200000001ff */
[----:B------:R-:W-:-:S05]  /*17a80*/  MOV R216, R217 ;  /* 0x000000d900d87202 */ /* 0x000fca0000000f00 */
[----:B------:R-:W-:-:S04]  /*17a90*/  FADD.FTZ R216, R211, R216 ;  /* 0x000000d8d3d87221 */ /* 0x000fc80000010000 */
[----:B------:R-:W-:-:S07]  /*17aa0*/  IMAD.MOV.U32 R220, RZ, RZ, R216 ;  /* 0x000000ffffdc7224 */ /* 0x000fce00078e00d8 */
[----:B------:R-:W-:Y:S05]  /*17ab0*/  WARPSYNC.COLLECTIVE R219, `(.L_x_27348) ;  /* 0x00000000db087348 */ /* 0x000fea0003c00000 */
[----:B------:R0:W1:Y:S02]  /*17ac0*/  SHFL.BFLY P6, R217, R220, R221, R222 ;  /* 0x0c0000dddcd97389 */ /* 0x00006400000c00de */
[----:B01----:R-:W-:Y:S01]  /*17ad0*/  ENDCOLLECTIVE ;  /* 0x000000000000791b */ /* 0x003fe20003800000 */
.L_x_27348:
[----:B------:R-:W-:Y:S01]  /*17ae0*/  HFMA2.MMA R221, -RZ, RZ, 0, 9.5367431640625e-07 ;  /* 0x00000010ffdd7435 */ /* 0x000fe200000001ff */
[----:B------:R-:W-:-:S05]  /*17af0*/  MOV R213, R217 ;  /* 0x000000d900d57202 */ /* 0x000fca0000000f00 */
[----:B------:R-:W-:-:S04]  /*17b00*/  FADD.FTZ R213, R216, R213 ;  /* 0x000000d5d8d57221 */ /* 0x000fc80000010000 */
[----:B------:R-:W-:-:S07]  /*17b10*/  IMAD.MOV.U32 R220, RZ, RZ, R213 ;  /* 0x000000ffffdc7224 */ /* 0x000fce00078e00d5 */
[----:B------:R-:W-:Y:S05]  /*17b20*/  WARPSYNC.COLLECTIVE R219, `(.L_x_27349) ;  /* 0x00000000db087348 */ /* 0x000fea0003c00000 */
[----:B------:R0:W1:Y:S02]  /*17b30*/  SHFL.BFLY P6, R217, R220, R221, R222 ;  /* 0x0c0000dddcd97389 */ /* 0x00006400000c00de */
[----:B01----:R-:W-:Y:S01]  /*17b40*/  ENDCOLLECTIVE ;  /* 0x000000000000791b */ /* 0x003fe20003800000 */
.L_x_27349:
[----:B------:R-:W-:Y:S01]  /*17b50*/  MOV R218, R217 ;  /* 0x000000d900da7202 */ /* 0x000fe20000000f00 */
[----:B------:R-:W-:Y:S06]  /*17b60*/  BRA `(.L_x_27350) ;  /* 0xffffffdc00f47947 */ /* 0x000fec000383ffff */
.L_x_27351:
        /* <DEDUP_REMOVED lines=9> */
.L_x_46048:


//--------------------- .text._ZN10layer_norm13ln_fwd_kernelINS_13Kernel_traitsIf6__halfS2_S2_fjLj7168ELj1ELj1ELj4ELj16ENS_18Kernel_traits_baseILj7168EfS2_S2_S2_fjLj128EEEEELb1ELb0ELb0ELb1EEEvNS_9FwdParamsE --------------------------
	.section	.text._ZN10layer_norm13ln_fwd_kernelINS_13Kernel_traitsIf6__halfS2_S2_fjLj7168ELj1ELj1ELj4ELj16ENS_18Kernel_traits_baseILj7168EfS2_S2_S2_fjLj128EEEEELb1ELb0ELb0ELb1EEEvNS_9FwdParamsE,"ax",@progbits
	.align	128
        .global         _ZN10layer_norm13ln_fwd_kernelINS_13Kernel_traitsIf6__halfS2_S2_fjLj7168ELj1ELj1ELj4ELj16ENS_18Kernel_traits_baseILj7168EfS2_S2_S2_fjLj128EEEEELb1ELb0ELb0ELb1EEEvNS_9FwdParamsE
        .type           _ZN10layer_norm13ln_fwd_kernelINS_13Kernel_traitsIf6__halfS2_S2_fjLj7168ELj1ELj1ELj4ELj16ENS_18Kernel_traits_baseILj7168EfS2_S2_S2_fjLj128EEEEELb1ELb0ELb0ELb1EEEvNS_9FwdParamsE,@function
        .size           _ZN10layer_norm13ln_fwd_kernelINS_13Kernel_traitsIf6__halfS2_S2_fjLj7168ELj1ELj1ELj4ELj16ENS_18Kernel_traits_baseILj7168EfS2_S2_S2_fjLj128EEEEELb1ELb0ELb0ELb1EEEvNS_9FwdParamsE,(.L_x_46049 - _ZN10layer_norm13ln_fwd_kernelINS_13Kernel_traitsIf6__halfS2_S2_fjLj7168ELj1ELj1ELj4ELj16ENS_18Kernel_traits_baseILj7168EfS2_S2_S2_fjLj128EEEEELb1ELb0ELb0ELb1EEEvNS_9FwdParamsE)
        .other          _ZN10layer_norm13ln_fwd_kernelINS_13Kernel_traitsIf6__halfS2_S2_fjLj7168ELj1ELj1ELj4ELj16ENS_18Kernel_traits_baseILj7168EfS2_S2_S2_fjLj128EEEEELb1ELb0ELb0ELb1EEEvNS_9FwdParamsE,@"STO_CUDA_ENTRY STV_DEFAULT"
_ZN10layer_norm13ln_fwd_kernelINS_13Kernel_traitsIf6__halfS2_S2_fjLj7168ELj1ELj1ELj4ELj16ENS_18Kernel_traits_baseILj7168EfS2_S2_S2_fjLj128EEEEELb1ELb0ELb0ELb1EEEvNS_9FwdParamsE:
.text._ZN10layer_norm13ln_fwd_kernelINS_13Kernel_traitsIf6__halfS2_S2_fjLj7168ELj1ELj1ELj4ELj16ENS_18Kernel_traits_baseILj7168EfS2_S2_S2_fjLj128EEEEELb1ELb0ELb0ELb1EEEvNS_9FwdParamsE:
        /* <DEDUP_REMOVED lines=108> */
[C---:B------:R-:W-:Y:S01]  /*06c0*/  IADD3 R17, R164.reuse, -0x4ab325aa, RZ ;  /* 0xb54cda56a4117810 */ /* 0x040fe20007ffe0ff */
[----:B------:R-:W-:Y:S01]  /*06d0*/  ULDC.64 UR12, c[0x0][0x210] ;  /* 0x00008400000c7ab9 */ /* 0x000fe20000000a00 */
        /* <DEDUP_REMOVED lines=63> */
.L_x_27745:
        /* <DEDUP_REMOVED lines=21> */
[----:B---3--:R-:W-:-:S09]  /*0c20*/  @P2 HADD2.F32 R169, -RZ, R152.H0_H0 ;  /* 0x20000098ffa92230 */ /* 0x008fd20000004100 */
        /* <DEDUP_REMOVED lines=9> */
.L_x_27353:
[----:B------:R-:W-:-:S07]  /*0cc0*/  MOV R158, R2 ;  /* 0x00000002009e7202 */ /* 0x000fce0000000f00 */
.L_x_27354:
[----:B------:R-:W-:Y:S05]  /*0cd0*/  BSYNC B0 ;  /* 0x0000000000007941 */ /* 0x000fea0003800000 */
.L_x_27352:
        /* <DEDUP_REMOVED lines=16> */
.L_x_27358:
[----:B------:R-:W-:Y:S05]  /*0de0*/  BSYNC B1 ;  /* 0x0000000000017941 */ /* 0x000fea0003800000 */
.L_x_27357:
        /* <DEDUP_REMOVED lines=43> */
.L_x_27356:
[----:B------:R-:W-:Y:S05]  /*10a0*/  BSYNC B0 ;  /* 0x0000000000007941 */ /* 0x000fea0003800000 */
.L_x_27355:
[----:B------:R-:W0:Y:S01]  /*10b0*/  LDC R170, c[0x0][0x298] ;  /* 0x0000a600ffaa7b82 */ /* 0x000e220000000800 */
[----:B------:R-:W-:Y:S01]  /*10c0*/  HFMA2.MMA R172, -RZ, RZ, 0.1171875, 0 ;  /* 0x2f800000ffac7435 */ /* 0x000fe200000001ff */
[----:B------:R-:W-:Y:S01]  /*10d0*/  I2FP.F32.U32 R153, R158 ;  /* 0x0000009e00997245 */ /* 0x000fe20000201000 */
[----:B-----5:R-:W-:Y:S01]  /*10e0*/  HADD2.F32 R154, -RZ, R148.H0_H0 ;  /* 0x20000094ff9a7230 */ /* 0x020fe20000004100 */
[C---:B------:R-:W-:Y:S01]  /*10f0*/  ISETP.NE.AND P1, PT, R156.reuse, 0x1, PT ;  /* 0x000000019c00780c */ /* 0x040fe20003f25270 */
[----:B------:R-:W-:Y:S01]  /*1100*/  @P0 HADD2.F32 R155, -RZ, R144.H0_H0 ;  /* 0x20000090ff9b0230 */ /* 0x000fe20000004100 */
[----:B------:R-:W-:Y:S01]  /*1110*/  BSSY B0, `(.L_x_27359) ;  /* 0x0000014000007945 */ /* 0x000fe20003800000 */
[----:B------:R-:W-:Y:S01]  /*1120*/  VIADD R157, R156, 0x1 ;  /* 0x000000019c9d7836 */ /* 0x000fe20000000000 */
[----:B------:R-:W1:Y:S03]  /*1130*/  LDC R171, c[0x0][0x294] ;  /* 0x0000a500ffab7b82 */ /* 0x000e660000000800 */
[----:B------:R-:W-:Y:S01]  /*1140*/  FFMA.FTZ R152, R153, R172, 1.1641532182693481445e-10 ;  /* 0x2f00000099987423 */ /* 0x000fe200000100ac */
[----:B------:R-:W-:-:S04]  /*1150*/  FMUL.FTZ R153, R154, R169 ;  /* 0x000000a99a997220 */ /* 0x000fc80000410000 */
        /* <DEDUP_REMOVED lines=14> */
.L_x_27360:
[----:B------:R-:W-:-:S07]  /*1240*/  IMAD.MOV.U32 R160, RZ, RZ, R2 ;  /* 0x000000ffffa07224 */ /* 0x000fce00078e0002 */
.L_x_27361:
[----:B------:R-:W-:Y:S05]  /*1250*/  BSYNC B0 ;  /* 0x0000000000007941 */ /* 0x000fea0003800000 */
.L_x_27359:
        /* <DEDUP_REMOVED lines=16> */
.L_x_27365:
[----:B------:R-:W-:Y:S05]  /*1360*/  BSYNC B1 ;  /* 0x0000000000017941 */ /* 0x000fea0003800000 */
.L_x_27364:
        /* <DEDUP_REMOVED lines=43> */
.L_x_27363:
[----:B------:R-:W-:Y:S05]  /*1620*/  BSYNC B0 ;  /* 0x0000000000007941 */ /* 0x000fea0003800000 */
.L_x_27362:
        /* <DEDUP_REMOVED lines=22> */
.L_x_27367:
[----:B------:R-:W-:-:S07]  /*1790*/  IMAD.MOV.U32 R148, RZ, RZ, R2 ;  /* 0x000000ffff947224 */ /* 0x000fce00078e0002 */
.L_x_27368:
[----:B------:R-:W-:Y:S05]  /*17a0*/  BSYNC B0 ;  /* 0x0000000000007941 */ /* 0x000fea0003800000 */
.L_x_27366:
        /* <DEDUP_REMOVED lines=16> */
.L_x_27372:
[----:B------:R-:W-:Y:S05]  /*18b0*/  BSYNC B1 ;  /* 0x0000000000017941 */ /* 0x000fea0003800000 */
.L_x_27371:
        /* <DEDUP_REMOVED lines=43> */
.L_x_27370:
[----:B------:R-:W-:Y:S05]  /*1b70*/  BSYNC B0 ;  /* 0x0000000000007941 */ /* 0x000fea0003800000 */
.L_x_27369:
        /* <DEDUP_REMOVED lines=21> */
.L_x_27374:
[----:B------:R-:W-:-:S07]  /*1cd0*/  IMAD.MOV.U32 R148, RZ, RZ, R2 ;  /* 0x000000ffff947224 */ /* 0x000fce00078e0002 */
.L_x_27375:
[----:B------:R-:W-:Y:S05]  /*1ce0*/  BSYNC B0 ;  /* 0x0000000000007941 */ /* 0x000fea0003800000 */
.L_x_27373:
        /* <DEDUP_REMOVED lines=16> */
.L_x_27379:
[----:B------:R-:W-:Y:S05]  /*1df0*/  BSYNC B1 ;  /* 0x0000000000017941 */ /* 0x000fea0003800000 */
.L_x_27378:
        /* <DEDUP_REMOVED lines=43> */
.L_x_27377:
[----:B------:R-:W-:Y:S05]  /*20b0*/  BSYNC B0 ;  /* 0x0000000000007941 */ /* 0x000fea0003800000 */
.L_x_27376:
        /* <DEDUP_REMOVED lines=21> */
.L_x_27381:
[----:B------:R-:W-:-:S07]  /*2210*/  IMAD.MOV.U32 R166, RZ, RZ, R2 ;  /* 0x000000ffffa67224 */ /* 0x000fce00078e0002 */
.L_x_27382:
[----:B------:R-:W-:Y:S05]  /*2220*/  BSYNC B0 ;  /* 0x0000000000007941 */ /* 0x000fea0003800000 */
.L_x_27380:
        /* <DEDUP_REMOVED lines=16> */
.L_x_27386:
[----:B------:R-:W-:Y:S05]  /*2330*/  BSYNC B1 ;  /* 0x0000000000017941 */ /* 0x000fea0003800000 */
.L_x_27385:
        /* <DEDUP_REMOVED lines=43> */
.L_x_27384:
[----:B------:R-:W-:Y:S05]  /*25f0*/  BSYNC B0 ;  /* 0x0000000000007941 */ /* 0x000fea0003800000 */
.L_x_27383:
        /* <DEDUP_REMOVED lines=21> */
.L_x_27388:
[----:B------:R-:W-:-:S07]  /*2750*/  IMAD.MOV.U32 R159, RZ, RZ, R2 ;  /* 0x000000ffff9f7224 */ /* 0x000fce00078e0002 */
.L_x_27389:
[----:B------:R-:W-:Y:S05]  /*2760*/  BSYNC B0 ;  /* 0x0000000000007941 */ /* 0x000fea0003800000 */
.L_x_27387:
        /* <DEDUP_REMOVED lines=16> */
.L_x_27393:
[----:B------:R-:W-:Y:S05]  /*2870*/  BSYNC B1 ;  /* 0x0000000000017941 */ /* 0x000fea0003800000 */
.L_x_27392:
        /* <DEDUP_REMOVED lines=43> */
.L_x_27391:
[----:B------:R-:W-:Y:S05]  /*2b30*/  BSYNC B0 ;  /* 0x0000000000007941 */ /* 0x000fea0003800000 */
.L_x_27390:
        /* <DEDUP_REMOVED lines=21> */
.L_x_27395:
[----:B------:R-:W-:-:S07]  /*2c90*/  IMAD.MOV.U32 R150, RZ, RZ, R2 ;  /* 0x000000ffff967224 */ /* 0x000fce00078e0002 */
.L_x_27396:
[----:B------:R-:W-:Y:S05]  /*2ca0*/  BSYNC B0 ;  /* 0x0000000000007941 */ /* 0x000fea0003800000 */
.L_x_27394:
        /* <DEDUP_REMOVED lines=16> */
.L_x_27400:
[----:B------:R-:W-:Y:S05]  /*2db0*/  BSYNC B1 ;  /* 0x0000000000017941 */ /* 0x000fea0003800000 */
.L_x_27399:
        /* <DEDUP_REMOVED lines=43> */
.L_x_27398:
[----:B------:R-:W-:Y:S05]  /*3070*/  BSYNC B0 ;  /* 0x0000000000007941 */ /* 0x000fea0003800000 */
.L_x_27397:
        /* <DEDUP_REMOVED lines=21> */
.L_x_27402:
[----:B------:R-:W-:-:S07]  /*31d0*/  IMAD.MOV.U32 R150, RZ, RZ, R2 ;  /* 0x000000ffff967224 */ /* 0x000fce00078e0002 */
.L_x_27403:
[----:B------:R-:W-:Y:S05]  /*31e0*/  BSYNC B0 ;  /* 0x0000000000007941 */ /* 0x000fea0003800000 */
.L_x_27401:
        /* <DEDUP_REMOVED lines=18> */
.L_x_27407:
[----:B------:R-:W-:Y:S05]  /*3310*/  BSYNC B1 ;  /* 0x0000000000017941 */ /* 0x000fea0003800000 */
.L_x_27406:
        /* <DEDUP_REMOVED lines=43> */
.L_x_27405:
[----:B------:R-:W-:Y:S05]  /*35d0*/  BSYNC B0 ;  /* 0x0000000000007941 */ /* 0x000fea0003800000 */
.L_x_27404:
[----:B------:R-:W-:Y:S01]  /*35e0*/  I2FP.F32.U32 R149, R150 ;  /* 0x0000009600957245 */ /* 0x000fe20000201000 */
[----:B------:R-:W-:Y:S01]  /*35f0*/  HADD2.F32 R150, -RZ, R151.H1_H1 ;  /* 0x30000097ff967230 */ /* 0x000fe20000004100 */
[----:B------:R-:W-:Y:S01]  /*3600*/  SEL R179, RZ, 0x10000, P5 ;  /* 0x00010000ffb37807 */ /* 0x000fe20002800000 */
[----:B------:R-:W0:Y:S01]  /*3610*/  LDC.64 R166, c[0x0][0x238] ;  /* 0x00008e00ffa67b82 */ /* 0x000e220000000a00 */
[----:B------:R-:W-:Y:S01]  /*3620*/  ISETP.NE.AND P5, PT, R154, RZ, PT ;  /* 0x000000ff9a00720c */ /* 0x000fe20003fa5270 */
[----:B------:R-:W-:Y:S01]  /*3630*/  FFMA.FTZ R148, R149, R172, 1.1641532182693481445e-10 ;  /* 0x2f00000095947423 */ /* 0x000fe200000100ac */
[----:B------:R-:W-:Y:S01]  /*3640*/  ISETP.NE.AND P6, PT, R153, RZ, PT ;  /* 0x000000ff9900720c */ /* 0x000fe20003fc5270 */
[----:B------:R-:W-:Y:S01]  /*3650*/  FMUL.FTZ R151, R150, R169 ;  /* 0x000000a996977220 */ /* 0x000fe20000410000 */
[----:B------:R-:W-:Y:S01]  /*3660*/  SEL R153, RZ, 0x1, P2 ;  /* 0x00000001ff997807 */ /* 0x000fe20001000000 */
[----:B------:R-:W-:Y:S01]  /*3670*/  @P0 HADD2.F32 R154, -RZ, R147.H1_H1 ;  /* 0x30000093ff9a0230 */ /* 0x000fe20000004100 */
[----:B------:R-:W-:Y:S01]  /*3680*/  SEL R176, RZ, 0x1, P1 ;  /* 0x00000001ffb07807 */ /* 0x000fe20000800000 */
[----:B------:R-:W1:Y:S01]  /*3690*/  LDC.64 R160, c[0x0][0x240] ;  /* 0x00009000ffa07b82 */ /* 0x000e620000000a00 */
[----:B------:R-:W-:Y:S01]  /*36a0*/  SEL R180, RZ, 0x1, P5 ;  /* 0x00000001ffb47807 */ /* 0x000fe20002800000 */
[----:B------:R-:W-:Y:S01]  /*36b0*/  FMUL.FTZ R151, R151, R170 ;  /* 0x000000aa97977220 */ /* 0x000fe20000410000 */
[----:B------:R-:W-:Y:S01]  /*36c0*/  FSETP.GTU.FTZ.AND P1, PT, R148, R171, PT ;  /* 0x000000ab9400720b */ /* 0x000fe20003f3c000 */
[----:B------:R-:W-:Y:S01]  /*36d0*/  IMAD.WIDE.U32 R148, R153, 0x1000000, RZ ;  /* 0x0100000099947825 */ /* 0x000fe200078e00ff */
[----:B------:R-:W-:-:S02]  /*36e0*/  SEL R150, RZ, 0x100, P4 ;  /* 0x00000100ff967807 */ /* 0x000fc40002000000 */
[----:B------:R-:W-:Y:S01]  /*36f0*/  SEL R153, RZ, 0x1000000, P1 ;  /* 0x01000000ff997807 */ /* 0x000fe20000800000 */
[----:B------:R-:W2:Y:S01]  /*3700*/  @P0 LDC.64 R174, c[0x0][0x230] ;  /* 0x00008c00ffae0b82 */ /* 0x000ea20000000a00 */
[----:B------:R-:W-:Y:S01]  /*3710*/  IMAD.WIDE.U32 R176, R176, 0x10000, RZ ;  /* 0x00010000b0b07825 */ /* 0x000fe200078e00ff */
[----:B------:R-:W-:Y:S02]  /*3720*/  FSEL R173, R151, RZ, !P1 ;  /* 0x000000ff97ad7208 */ /* 0x000fe40004800000 */
[----:B------:R-:W-:Y:S01]  /*3730*/  SEL R183, RZ, 0x1, P6 ;  /* 0x00000001ffb77807 */ /* 0x000fe20003000000 */
[----:B------:R-:W-:Y:S01]  /*3740*/  IMAD.WIDE.U32 R180, R180, 0x100, RZ ;  /* 0x00000100b4b47825 */ /* 0x000fe200078e00ff */
[----:B------:R-:W-:-:S03]  /*3750*/  LOP3.LUT R151, R150, R153, R179, 0xfe, !PT ;  /* 0x0000009996977212 */ /* 0x000fc600078efeb3 */
[----:B------:R-:W-:Y:S01]  /*3760*/  @P0 FADD.FTZ R173, R173, R154 ;  /* 0x0000009aadad0221 */ /* 0x000fe20000010000 */
[----:B------:R-:W-:Y:S01]  /*3770*/  F2FP.F16.F32.PACK_AB R150, R159, R158 ;  /* 0x0000009e9f96723e */ /* 0x000fe200000000ff */
[----:B------:R-:W-:Y:S01]  /*3780*/  VIADD R153, R30, 0x80 ;  /* 0x000000801e997836 */ /* 0x000fe20000000000 */
[----:B------:R-:W-:Y:S01]  /*3790*/  LOP3.LUT R182, R180, R148, R176, 0xfe, !PT ;  /* 0x00000094b4b67212 */ /* 0x000fe200078efeb0 */
[----:B0-----:R-:W-:Y:S01]  /*37a0*/  IMAD.WIDE.U32 R178, R30, 0x10, R166 ;  /* 0x000000101eb27825 */ /* 0x001fe200078e00a6 */
[----:B------:R-:W-:Y:S02]  /*37b0*/  SEL R148, RZ, 0x1, P3 ;  /* 0x00000001ff947807 */ /* 0x000fe40001800000 */
[----:B------:R-:W-:Y:S02]  /*37c0*/  LOP3.LUT R182, R182, R183, RZ, 0xfc, !PT ;  /* 0x000000b7b6b67212 */ /* 0x000fe400078efcff */
[----:B------:R-:W-:Y:S02]  /*37d0*/  LOP3.LUT R183, R149, R151, R148, 0xfe, !PT ;  /* 0x0000009795b77212 */ /* 0x000fe400078efe94 */
[----:B------:R-:W-:-:S02]  /*37e0*/  F2FP.F16.F32.PACK_AB R149, R157, R156 ;  /* 0x0000009c9d95723e */ /* 0x000fc400000000ff */
[----:B------:R-:W-:Y:S02]  /*37f0*/  F2FP.F16.F32.PACK_AB R148, R155, R152 ;  /* 0x000000989b94723e */ /* 0x000fe400000000ff */
[----:B------:R-:W-:Y:S02]  /*3800*/  F2FP.F16.F32.PACK_AB R151, R173, R168 ;  /* 0x000000a8ad97723e */ /* 0x000fe400000000ff */
[----:B------:R-:W-:Y:S01]  /*3810*/  LOP3.LUT R183, R181, R183, R177, 0xfe, !PT ;  /* 0x000000b7b5b77212 */ /* 0x000fe200078efeb1 */
[----:B-1----:R-:W-:Y:S02]  /*3820*/  IMAD.WIDE.U32 R176, R30, 0x8, R160 ;  /* 0x000000081eb07825 */ /* 0x002fe400078e00a0 */
[----:B------:R0:W-:Y:S02]  /*3830*/  STG.E.128 desc[UR4][R178.64], R148 ;  /* 0x00000094b2007986 */ /* 0x0001e4000c101d04 */
[C---:B--2---:R-:W-:Y:S02]  /*3840*/  @P0 IMAD.WIDE.U32 R180, R153.reuse, 0x10, R174 ;  /* 0x0000001099b40825 */ /* 0x044fe400078e00ae */
[----:B------:R1:W-:Y:S02]  /*3850*/  STG.E.64 desc[UR4][R176.64], R182 ;  /* 0x000000b6b0007986 */ /* 0x0003e4000c101b04 */
[----:B------:R-:W-:-:S02]  /*3860*/  IMAD.WIDE.U32 R174, R153, 0x10, R162 ;  /* 0x0000001099ae7825 */ /* 0x000fc400078e00a2 */
        /* <DEDUP_REMOVED lines=14> */
.L_x_27409:
[----:B------:R-:W-:-:S07]  /*3950*/  MOV R154, R2 ;  /* 0x00000002009a7202 */ /* 0x000fce0000000f00 */
.L_x_27410:
[----:B------:R-:W-:Y:S05]  /*3960*/  BSYNC B0 ;  /* 0x0000000000007941 */ /* 0x000fea0003800000 */
.L_x_27408:
        /* <DEDUP_REMOVED lines=16> */
.L_x_27414:
[----:B------:R-:W-:Y:S05]  /*3a70*/  BSYNC B1 ;  /* 0x0000000000017941 */ /* 0x000fea0003800000 */
.L_x_27413:
        /* <DEDUP_REMOVED lines=43> */
.L_x_27412:
[----:B------:R-:W-:Y:S05]  /*3d30*/  BSYNC B0 ;  /* 0x0000000000007941 */ /* 0x000fea0003800000 */
.L_x_27411:
[----:B------:R-:W-:Y:S01]  /*3d40*/  I2FP.F32.U32 R175, R154 ;  /* 0x0000009a00af7245 */ /* 0x000fe20000201000 */
[----:B-----5:R-:W-:Y:S01]  /*3d50*/  HADD2.F32 R174, -RZ, R148.H0_H0 ;  /* 0x20000094ffae7230 */ /* 0x020fe20000004100 */
        /* <DEDUP_REMOVED lines=20> */
.L_x_27416:
[----:B------:R-:W-:-:S07]  /*3ea0*/  MOV R175, R2 ;  /* 0x0000000200af7202 */ /* 0x000fce0000000f00 */
.L_x_27417:
[----:B------:R-:W-:Y:S05]  /*3eb0*/  BSYNC B0 ;  /* 0x0000000000007941 */ /* 0x000fea0003800000 */
.L_x_27415:
        /* <DEDUP_REMOVED lines=16> */
.L_x_27421:
[----:B------:R-:W-:Y:S05]  /*3fc0*/  BSYNC B1 ;  /* 0x0000000000017941 */ /* 0x000fea0003800000 */
.L_x_27420:
        /* <DEDUP_REMOVED lines=43> */
.L_x_27419:
[----:B------:R-:W-:Y:S05]  /*4280*/  BSYNC B0 ;  /* 0x0000000000007941 */ /* 0x000fea0003800000 */
.L_x_27418:
        /* <DEDUP_REMOVED lines=22> */
.L_x_27423:
[----:B------:R-:W-:-:S07]  /*43f0*/  MOV R175, R2 ;  /* 0x0000000200af7202 */ /* 0x000fce0000000f00 */
.L_x_27424:
[----:B------:R-:W-:Y:S05]  /*4400*/  BSYNC B0 ;  /* 0x0000000000007941 */ /* 0x000fea0003800000 */
.L_x_27422:
        /* <DEDUP_REMOVED lines=16> */
.L_x_27428:
[----:B------:R-:W-:Y:S05]  /*4510*/  BSYNC B1 ;  /* 0x0000000000017941 */ /* 0x000fea0003800000 */
.L_x_27427:
        /* <DEDUP_REMOVED lines=43> */
.L_x_27426:
[----:B------:R-:W-:Y:S05]  /*47d0*/  BSYNC B0 ;  /* 0x0000000000007941 */ /* 0x000fea0003800000 */
.L_x_27425:
[----:B------:R-:W-:Y:S01]  /*47e0*/  I2FP.F32.U32 R175, R175 ;  /* 0x000000af00af7245 */ /* 0x000fe20000201000 */
[----:B------:R-:W-:Y:S01]  /*47f0*/  HADD2.F32 R180, -RZ, R149.H0_H0 ;  /* 0x20000095ffb47230 */ /* 0x000fe20000004100 */
[C---:B------:R-:W-:Y:S01]  /*4800*/  ISETP.NE.AND P2, PT, R179.reuse, 0x1, PT ;  /* 0x00000001b300780c */ /* 0x040fe20003f45270 */
[----:B------:R-:W-:Y:S01]  /*4810*/  BSSY B0, `(.L_x_27429) ;  /* 0x0000013000007945 */ /* 0x000fe20003800000 */
[----:B------:R-:W-:Y:S01]  /*4820*/  IADD3 R181, R179, 0x1, RZ ;  /* 0x00000001b3b57810 */ /* 0x000fe20007ffe0ff */
[----:B------:R-:W-:Y:S01]  /*4830*/  FFMA.FTZ R178, R175, R172, 1.1641532182693481445e-10 ;  /* 0x2f000000afb27423 */ /* 0x000fe200000100ac */
[----:B------:R-:W-:-:S04]  /*4840*/  FMUL.FTZ R175, R180, R169 ;  /* 0x000000a9b4af7220 */ /* 0x000fc80000410000 */
[----:B------:R-:W-:Y:S01]  /*4850*/  FMUL.FTZ R175, R175, R170 ;  /* 0x000000aaafaf7220 */ /* 0x000fe20000410000 */
[----:B------:R-:W-:Y:S01]  /*4860*/  FSETP.GTU.FTZ.AND P1, PT, R178, R171, PT ;  /* 0x000000abb200720b */ /* 0x000fe20003f3c000 */
[----:B------:R-:W-:-:S03]  /*4870*/  @P0 HADD2.F32 R178, -RZ, R145.H0_H0 ;  /* 0x20000091ffb20230 */ /* 0x000fc60000004100 */
        /* <DEDUP_REMOVED lines=11> */
.L_x_27430:
[----:B------:R-:W-:-:S07]  /*4930*/  MOV R175, R2 ;  /* 0x0000000200af7202 */ /* 0x000fce0000000f00 */
.L_x_27431:
[----:B------:R-:W-:Y:S05]  /*4940*/  BSYNC B0 ;  /* 0x0000000000007941 */ /* 0x000fea0003800000 */
.L_x_27429:
        /* <DEDUP_REMOVED lines=16> */
.L_x_27435:
[----:B------:R-:W-:Y:S05]  /*4a50*/  BSYNC B1 ;  /* 0x0000000000017941 */ /* 0x000fea0003800000 */
.L_x_27434:
        /* <DEDUP_REMOVED lines=43> */
.L_x_27433:
[----:B------:R-:W-:Y:S05]  /*4d10*/  BSYNC B0 ;  /* 0x0000000000007941 */ /* 0x000fea0003800000 */
.L_x_27432:
        /* <DEDUP_REMOVED lines=21> */
.L_x_27437:
[----:B------:R-:W-:-:S07]  /*4e70*/  MOV R149, R2 ;  /* 0x0000000200957202 */ /* 0x000fce0000000f00 */
.L_x_27438:
[----:B------:R-:W-:Y:S05]  /*4e80*/  BSYNC B0 ;  /* 0x0000000000007941 */ /* 0x000fea0003800000 */
.L_x_27436:
        /* <DEDUP_REMOVED lines=16> */
.L_x_27442:
[----:B------:R-:W-:Y:S05]  /*4f90*/  BSYNC B1 ;  /* 0x0000000000017941 */ /* 0x000fea0003800000 */
.L_x_27441:
        /* <DEDUP_REMOVED lines=43> */
.L_x_27440:
[----:B------:R-:W-:Y:S05]  /*5250*/  BSYNC B0 ;  /* 0x0000000000007941 */ /* 0x000fea0003800000 */
.L_x_27439:
        /* <DEDUP_REMOVED lines=21> */
.L_x_27444:
[----:B------:R-:W-:-:S07]  /*53b0*/  MOV R149, R2 ;  /* 0x0000000200957202 */ /* 0x000fce0000000f00 */
.L_x_27445:
[----:B------:R-:W-:Y:S05]  /*53c0*/  BSYNC B0 ;  /* 0x0000000000007941 */ /* 0x000fea0003800000 */
.L_x_27443:
        /* <DEDUP_REMOVED lines=16> */
.L_x_27449:
[----:B------:R-:W-:Y:S05]  /*54d0*/  BSYNC B1 ;  /* 0x0000000000017941 */ /* 0x000fea0003800000 */
.L_x_27448:
        /* <DEDUP_REMOVED lines=43> */
.L_x_27447:
[----:B------:R-:W-:Y:S05]  /*5790*/  BSYNC B0 ;  /* 0x0000000000007941 */ /* 0x000fea0003800000 */
.L_x_27446:
        /* <DEDUP_REMOVED lines=21> */
.L_x_27451:
[----:B------:R-:W-:-:S07]  /*58f0*/  MOV R149, R2 ;  /* 0x0000000200957202 */ /* 0x000fce0000000f00 */
.L_x_27452:
[----:B------:R-:W-:Y:S05]  /*5900*/  BSYNC B0 ;  /* 0x0000000000007941 */ /* 0x000fea0003800000 */
.L_x_27450:
        /* <DEDUP_REMOVED lines=16> */
.L_x_27456:
[----:B------:R-:W-:Y:S05]  /*5a10*/  BSYNC B1 ;  /* 0x0000000000017941 */ /* 0x000fea0003800000 */
.L_x_27455:
        /* <DEDUP_REMOVED lines=43> */
.L_x_27454:
[----:B------:R-:W-:Y:S05]  /*5cd0*/  BSYNC B0 ;  /* 0x0000000000007941 */ /* 0x000fea0003800000 */
.L_x_27453:
        /* <DEDUP_REMOVED lines=21> */
.L_x_27458:
[----:B------:R-:W-:-:S07]  /*5e30*/  MOV R149, R2 ;  /* 0x0000000200957202 */ /* 0x000fce0000000f00 */
.L_x_27459:
[----:B------:R-:W-:Y:S05]  /*5e40*/  BSYNC B0 ;  /* 0x0000000000007941 */ /* 0x000fea0003800000 */
.L_x_27457:
        /* <DEDUP_REMOVED lines=18> */
.L_x_27463:
[----:B------:R-:W-:Y:S05]  /*5f70*/  BSYNC B1 ;  /* 0x0000000000017941 */ /* 0x000fea0003800000 */
.L_x_27462:
        /* <DEDUP_REMOVED lines=43> */
.L_x_27461:
[----:B------:R-:W-:Y:S05]  /*6230*/  BSYNC B0 ;  /* 0x0000000000007941 */ /* 0x000fea0003800000 */
.L_x_27460:
[----:B------:R-:W-:Y:S01]  /*6240*/  I2FP.F32.U32 R149, R149 ;  /* 0x0000009500957245 */ /* 0x000fe20000201000 */
[----:B------:R-:W-:Y:S01]  /*6250*/  HADD2.F32 R150, -RZ, R151.H1_H1 ;  /* 0x30000097ff967230 */ /* 0x000fe20000004100 */
[----:B------:R-:W-:Y:S01]  /*6260*/  SEL R189, RZ, 0x10000, P5 ;  /* 0x00010000ffbd7807 */ /* 0x000fe20002800000 */
[----:B------:R-:W0:Y:S01]  /*6270*/  @P0 LDC.64 R184, c[0x0][0x230] ;  /* 0x00008c00ffb80b82 */ /* 0x000e220000000a00 */
[----:B------:R-:W-:Y:S01]  /*6280*/  ISETP.NE.AND P5, PT, R148, RZ, PT ;  /* 0x000000ff9400720c */ /* 0x000fe20003fa5270 */
[----:B------:R-:W-:Y:S01]  /*6290*/  FFMA.FTZ R148, R149, R172, 1.1641532182693481445e-10 ;  /* 0x2f00000095947423 */ /* 0x000fe200000100ac */
[----:B------:R-:W-:Y:S01]  /*62a0*/  ISETP.NE.AND P6, PT, R154, RZ, PT ;  /* 0x000000ff9a00720c */ /* 0x000fe20003fc5270 */
[----:B------:R-:W-:Y:S01]  /*62b0*/  FMUL.FTZ R151, R150, R169 ;  /* 0x000000a996977220 */ /* 0x000fe20000410000 */
[----:B------:R-:W-:Y:S01]  /*62c0*/  SEL R154, RZ, 0x1, P2 ;  /* 0x00000001ff9a7807 */ /* 0x000fe20001000000 */
[----:B------:R-:W-:Y:S01]  /*62d0*/  @P0 HADD2.F32 R191, -RZ, R147.H1_H1 ;  /* 0x30000093ffbf0230 */ /* 0x000fe20000004100 */
[----:B------:R-:W-:Y:S01]  /*62e0*/  SEL R182, RZ, 0x1, P1 ;  /* 0x00000001ffb67807 */ /* 0x000fe20000800000 */
[----:B------:R-:W-:Y:S01]  /*62f0*/  FMUL.FTZ R151, R151, R170 ;  /* 0x000000aa97977220 */ /* 0x000fe20000410000 */
[----:B------:R-:W-:-:S02]  /*6300*/  SEL R186, RZ, 0x1, P5 ;  /* 0x00000001ffba7807 */ /* 0x000fc40002800000 */
[----:B------:R-:W-:Y:S01]  /*6310*/  FSETP.GTU.FTZ.AND P1, PT, R148, R171, PT ;  /* 0x000000ab9400720b */ /* 0x000fe20003f3c000 */
[----:B------:R-:W-:Y:S01]  /*6320*/  IMAD.WIDE.U32 R148, R154, 0x1000000, RZ ;  /* 0x010000009a947825 */ /* 0x000fe200078e00ff */
[----:B------:R-:W-:Y:S02]  /*6330*/  SEL R150, RZ, 0x100, P4 ;  /* 0x00000100ff967807 */ /* 0x000fe40002000000 */
[----:B------:R-:W-:Y:S01]  /*6340*/  SEL R154, RZ, 0x1000000, P1 ;  /* 0x01000000ff9a7807 */ /* 0x000fe20000800000 */
[----:B------:R-:W-:Y:S01]  /*6350*/  IMAD.WIDE.U32 R182, R182, 0x10000, RZ ;  /* 0x00010000b6b67825 */ /* 0x000fe200078e00ff */
[----:B------:R-:W-:-:S03]  /*6360*/  SEL R175, RZ, 0x1, P6 ;  /* 0x00000001ffaf7807 */ /* 0x000fc60003000000 */
[----:B------:R-:W-:-:S03]  /*6370*/  IMAD.WIDE.U32 R186, R186, 0x100, RZ ;  /* 0x00000100baba7825 */ /* 0x000fc600078e00ff */
[----:B------:R-:W-:Y:S02]  /*6380*/  LOP3.LUT R186, R186, R148, R182, 0xfe, !PT ;  /* 0x00000094baba7212 */ /* 0x000fe400078efeb6 */
[----:B------:R-:W-:Y:S02]  /*6390*/  FSEL R182, R151, RZ, !P1 ;  /* 0x000000ff97b67208 */ /* 0x000fe40004800000 */
[----:B------:R-:W-:Y:S01]  /*63a0*/  LOP3.LUT R151, R150, R154, R189, 0xfe, !PT ;  /* 0x0000009a96977212 */ /* 0x000fe200078efebd */
[----:B------:R-:W-:Y:S01]  /*63b0*/  IMAD.WIDE.U32 R188, R153, 0x10, R166 ;  /* 0x0000001099bc7825 */ /* 0x000fe200078e00a6 */
[----:B------:R-:W-:-:S03]  /*63c0*/  SEL R148, RZ, 0x1, P3 ;  /* 0x00000001ff947807 */ /* 0x000fc60001800000 */
[----:B------:R-:W-:Y:S01]  /*63d0*/  @P0 FADD.FTZ R182, R191, R182 ;  /* 0x000000b6bfb60221 */ /* 0x000fe20000010000 */
[----:B------:R-:W-:Y:S01]  /*63e0*/  LOP3.LUT R186, R186, R175, RZ, 0xfc, !PT ;  /* 0x000000afbaba7212 */ /* 0x000fe200078efcff */
[----:B------:R-:W-:Y:S01]  /*63f0*/  IMAD.WIDE.U32 R190, R153, 0x8, R160 ;  /* 0x0000000899be7825 */ /* 0x000fe200078e00a0 */
[----:B------:R-:W-:Y:S02]  /*6400*/  IADD3 R154, R30, 0x100, RZ ;  /* 0x000001001e9a7810 */ /* 0x000fe40007ffe0ff */
[----:B------:R-:W-:Y:S02]  /*6410*/  LOP3.LUT R175, R149, R151, R148, 0xfe, !PT ;  /* 0x0000009795af7212 */ /* 0x000fe400078efe94 */
[----:B------:R-:W-:Y:S01]  /*6420*/  F2FP.F16.F32.PACK_AB R150, R181, R179 ;  /* 0x000000b3b596723e */ /* 0x000fe200000000ff */
[----:B0-----:R-:W-:Y:S01]  /*6430*/  @P0 IMAD.WIDE.U32 R192, R154, 0x10, R184 ;  /* 0x000000109ac00825 */ /* 0x001fe200078e00b8 */
[----:B------:R-:W-:Y:S02]  /*6440*/  F2FP.F16.F32.PACK_AB R149, R178, R177 ;  /* 0x000000b1b295723e */ /* 0x000fe400000000ff */
[----:B------:R-:W-:Y:S01]  /*6450*/  F2FP.F16.F32.PACK_AB R148, R176, R174 ;  /* 0x000000aeb094723e */ /* 0x000fe200000000ff */
[----:B------:R-:W-:Y:S01]  /*6460*/  IMAD.WIDE.U32 R184, R154, 0x10, R162 ;  /* 0x000000109ab87825 */ /* 0x000fe200078e00a2 */
[----:B------:R-:W-:-:S02]  /*6470*/  F2FP.F16.F32.PACK_AB R151, R182, R180 ;  /* 0x000000b4b697723e */ /* 0x000fc400000000ff */
        /* <DEDUP_REMOVED lines=17> */
.L_x_27465:
[----:B------:R-:W-:-:S07]  /*6590*/  IMAD.MOV.U32 R183, RZ, RZ, R2 ;  /* 0x000000ffffb77224 */ /* 0x000fce00078e0002 */
.L_x_27466:
[----:B------:R-:W-:Y:S05]  /*65a0*/  BSYNC B0 ;  /* 0x0000000000007941 */ /* 0x000fea0003800000 */
.L_x_27464:
        /* <DEDUP_REMOVED lines=16> */
.L_x_27470:
[----:B------:R-:W-:Y:S05]  /*66b0*/  BSYNC B1 ;  /* 0x0000000000017941 */ /* 0x000fea0003800000 */
.L_x_27469:
        /* <DEDUP_REMOVED lines=9> */
[----:B------:R-:W-:Y:S01]  /*6750*/  LOP3.LUT R2, R9, R2, R27, 0x96, !PT ;  /* 0x0000000209027212 */ /* 0x000fe200078e961b */
[----:B------:R-:W-:-:S03]  /*6760*/  HFMA2.MMA R175, -RZ, RZ, 0, 0 ;  /* 0x00000000ffaf7435 */ /* 0x000fc600000001ff */
        /* <DEDUP_REMOVED lines=32> */
.L_x_27468:
[----:B------:R-:W-:Y:S05]  /*6970*/  BSYNC B0 ;  /* 0x0000000000007941 */ /* 0x000fea0003800000 */
.L_x_27467:
[----:B------:R-:W-:Y:S01]  /*6980*/  I2FP.F32.U32 R183, R183 ;  /* 0x000000b700b77245 */ /* 0x000fe20000201000 */
[----:B-----5:R-:W-:Y:S01]  /*6990*/  HADD2.F32 R186, -RZ, R148.H0_H0 ;  /* 0x20000094ffba7230 */ /* 0x020fe20000004100 */
[----:B------:R-:W-:Y:S01]  /*69a0*/  ISETP.NE.AND P1, PT, R175, 0x1, PT ;  /* 0x00000001af00780c */ /* 0x000fe20003f25270 */
[----:B------:R-:W-:Y:S01]  /*69b0*/  BSSY B0, `(.L_x_27471) ;  /* 0x0000015000007945 */ /* 0x000fe20003800000 */
[----:B------:R-:W-:Y:S01]  /*69c0*/  LOP3.LUT R0, R0, 0xfffffffb, RZ, 0xc0, !PT ;  /* 0xfffffffb00007812 */ /* 0x000fe200078ec0ff */
[----:B------:R-:W-:Y:S01]  /*69d0*/  FFMA.FTZ R184, R183, R172, 1.1641532182693481445e-10 ;  /* 0x2f000000b7b87423 */ /* 0x000fe200000100ac */
[----:B------:R-:W-:Y:S01]  /*69e0*/  FMUL.FTZ R183, R186, R169 ;  /* 0x000000a9bab77220 */ /* 0x000fe20000410000 */
[----:B------:R-:W-:-:S03]  /*69f0*/  VIADD R187, R175, 0x1 ;  /* 0x00000001afbb7836 */ /* 0x000fc60000000000 */
[----:B------:R-:W-:Y:S01]  /*6a00*/  FSETP.GTU.FTZ.AND P2, PT, R184, R171, PT ;  /* 0x000000abb800720b */ /* 0x000fe20003f5c000 */
[----:B------:R-:W-:Y:S01]  /*6a10*/  FMUL.FTZ R183, R183, R170 ;  /* 0x000000aab7b77220 */ /* 0x000fe20000410000 */
[----:B------:R-:W-:-:S04]  /*6a20*/  @P0 HADD2.F32 R184, -RZ, R144.H0_H0 ;  /* 0x20000090ffb80230 */ /* 0x000fc80000004100 */
        /* <DEDUP_REMOVED lines=12> */
.L_x_27472:
[----:B------:R-:W-:-:S07]  /*6af0*/  IMAD.MOV.U32 R192, RZ, RZ, R2 ;  /* 0x000000ffffc07224 */ /* 0x000fce00078e0002 */
.L_x_27473:
[----:B------:R-:W-:Y:S05]  /*6b00*/  BSYNC B0 ;  /* 0x0000000000007941 */ /* 0x000fea0003800000 */
.L_x_27471:
        /* <DEDUP_REMOVED lines=16> */
.L_x_27477:
[----:B------:R-:W-:Y:S05]  /*6c10*/  BSYNC B1 ;  /* 0x0000000000017941 */ /* 0x000fea0003800000 */
.L_x_27476:
        /* <DEDUP_REMOVED lines=44> */
.L_x_27475:
[----:B------:R-:W-:Y:S05]  /*6ee0*/  BSYNC B0 ;  /* 0x0000000000007941 */ /* 0x000fea0003800000 */
.L_x_27474:
        /* <DEDUP_REMOVED lines=22> */
.L_x_27479:
[----:B------:R-:W-:-:S07]  /*7050*/  MOV R148, R2 ;  /* 0x0000000200947202 */ /* 0x000fce0000000f00 */
.L_x_27480:
[----:B------:R-:W-:Y:S05]  /*7060*/  BSYNC B0 ;  /* 0x0000000000007941 */ /* 0x000fea0003800000 */
.L_x_27478:
        /* <DEDUP_REMOVED lines=16> */
.L_x_27484:
[----:B------:R-:W-:Y:S05]  /*7170*/  BSYNC B1 ;  /* 0x0000000000017941 */ /* 0x000fea0003800000 */
.L_x_27483:
        /* <DEDUP_REMOVED lines=43> */
.L_x_27482:
[----:B------:R-:W-:Y:S05]  /*7430*/  BSYNC B0 ;  /* 0x0000000000007941 */ /* 0x000fea0003800000 */
.L_x_27481:
        /* <DEDUP_REMOVED lines=21> */
.L_x_27486:
[----:B------:R-:W-:-:S07]  /*7590*/  MOV R148, R2 ;  /* 0x0000000200947202 */ /* 0x000fce0000000f00 */
.L_x_27487:
[----:B------:R-:W-:Y:S05]  /*75a0*/  BSYNC B0 ;  /* 0x0000000000007941 */ /* 0x000fea0003800000 */
.L_x_27485:
        /* <DEDUP_REMOVED lines=16> */
.L_x_27491:
[----:B------:R-:W-:Y:S05]  /*76b0*/  BSYNC B1 ;  /* 0x0000000000017941 */ /* 0x000fea0003800000 */
.L_x_27490:
        /* <DEDUP_REMOVED lines=42> */
[----:B------:R-:W-:Y:S01]  /*7960*/  LOP3.LUT R9, R189, R8, R11, 0x96, !PT ;  /* 0x00000008bd097212 */ /* 0x000fe200078e960b */
[----:B------:R-:W-:-:S07]  /*7970*/  IMAD.MOV.U32 R8, RZ, RZ, R188 ;  /* 0x000000ffff087224 */ /* 0x000fce00078e00bc */
.L_x_27489:
[----:B------:R-:W-:Y:S05]  /*7980*/  BSYNC B0 ;  /* 0x0000000000007941 */ /* 0x000fea0003800000 */
.L_x_27488:
        /* <DEDUP_REMOVED lines=21> */
.L_x_27493:
[----:B------:R-:W-:-:S07]  /*7ae0*/  IMAD.MOV.U32 R184, RZ, RZ, R2 ;  /* 0x000000ffffb87224 */ /* 0x000fce00078e0002 */
.L_x_27494:
[----:B------:R-:W-:Y:S05]  /*7af0*/  BSYNC B0 ;  /* 0x0000000000007941 */ /* 0x000fea0003800000 */
.L_x_27492:
        /* <DEDUP_REMOVED lines=16> */
.L_x_27498:
[----:B------:R-:W-:Y:S05]  /*7c00*/  BSYNC B1 ;  /* 0x0000000000017941 */ /* 0x000fea0003800000 */
.L_x_27497:
        /* <DEDUP_REMOVED lines=44> */
.L_x_27496:
[----:B------:R-:W-:Y:S05]  /*7ed0*/  BSYNC B0 ;  /* 0x0000000000007941 */ /* 0x000fea0003800000 */
.L_x_27495:
        /* <DEDUP_REMOVED lines=21> */
.L_x_27500:
[----:B------:R-:W-:-:S07]  /*8030*/  MOV R184, R2 ;  /* 0x0000000200b87202 */ /* 0x000fce0000000f00 */
.L_x_27501:
[----:B------:R-:W-:Y:S05]  /*8040*/  BSYNC B0 ;  /* 0x0000000000007941 */ /* 0x000fea0003800000 */
.L_x_27499:
        /* <DEDUP_REMOVED lines=16> */
.L_x_27505:
[----:B------:R-:W-:Y:S05]  /*8150*/  BSYNC B1 ;  /* 0x0000000000017941 */ /* 0x000fea0003800000 */
.L_x_27504:
        /* <DEDUP_REMOVED lines=44> */
.L_x_27503:
[----:B------:R-:W-:Y:S05]  /*8420*/  BSYNC B0 ;  /* 0x0000000000007941 */ /* 0x000fea0003800000 */
.L_x_27502:
        /* <DEDUP_REMOVED lines=21> */
.L_x_27507:
[----:B------:R-:W-:-:S07]  /*8580*/  IMAD.MOV.U32 R150, RZ, RZ, R2 ;  /* 0x000000ffff967224 */ /* 0x000fce00078e0002 */
.L_x_27508:
[----:B------:R-:W-:Y:S05]  /*8590*/  BSYNC B0 ;  /* 0x0000000000007941 */ /* 0x000fea0003800000 */
.L_x_27506:
        /* <DEDUP_REMOVED lines=16> */
.L_x_27512:
[----:B------:R-:W-:Y:S05]  /*86a0*/  BSYNC B1 ;  /* 0x0000000000017941 */ /* 0x000fea0003800000 */
.L_x_27511:
        /* <DEDUP_REMOVED lines=44> */
.L_x_27510:
[----:B------:R-:W-:Y:S05]  /*8970*/  BSYNC B0 ;  /* 0x0000000000007941 */ /* 0x000fea0003800000 */
.L_x_27509:
        /* <DEDUP_REMOVED lines=21> */
.L_x_27514:
[----:B------:R-:W-:-:S07]  /*8ad0*/  MOV R150, R2 ;  /* 0x0000000200967202 */ /* 0x000fce0000000f00 */
.L_x_27515:
[----:B------:R-:W-:Y:S05]  /*8ae0*/  BSYNC B0 ;  /* 0x0000000000007941 */ /* 0x000fea0003800000 */
.L_x_27513:
        /* <DEDUP_REMOVED lines=18> */
.L_x_27519:
[----:B------:R-:W-:Y:S05]  /*8c10*/  BSYNC B1 ;  /* 0x0000000000017941 */ /* 0x000fea0003800000 */
.L_x_27518:
        /* <DEDUP_REMOVED lines=44> */
.L_x_27517:
[----:B------:R-:W-:Y:S05]  /*8ee0*/  BSYNC B0 ;  /* 0x0000000000007941 */ /* 0x000fea0003800000 */
.L_x_27516:
[----:B------:R-:W-:Y:S01]  /*8ef0*/  I2FP.F32.U32 R149, R150 ;  /* 0x0000009600957245 */ /* 0x000fe20000201000 */
[----:B------:R-:W-:Y:S01]  /*8f00*/  HADD2.F32 R150, -RZ, R151.H1_H1 ;  /* 0x30000097ff967230 */ /* 0x000fe20000004100 */
[----:B------:R-:W-:Y:S01]  /*8f10*/  SEL R187, RZ, 0x10000, P5 ;  /* 0x00010000ffbb7807 */ /* 0x000fe20002800000 */
[----:B------:R-:W0:Y:S01]  /*8f20*/  @P0 LDC.64 R196, c[0x0][0x230] ;  /* 0x00008c00ffc40b82 */ /* 0x000e220000000a00 */
[----:B------:R-:W-:Y:S01]  /*8f30*/  ISETP.NE.AND P5, PT, R175, RZ, PT ;  /* 0x000000ffaf00720c */ /* 0x000fe20003fa5270 */
[----:B------:R-:W-:Y:S01]  /*8f40*/  FFMA.FTZ R148, R149, R172, 1.1641532182693481445e-10 ;  /* 0x2f00000095947423 */ /* 0x000fe200000100ac */
[----:B------:R-:W-:Y:S01]  /*8f50*/  SEL R175, RZ, 0x1, P2 ;  /* 0x00000001ffaf7807 */ /* 0x000fe20001000000 */
[----:B------:R-:W-:Y:S01]  /*8f60*/  FMUL.FTZ R151, R150, R169 ;  /* 0x000000a996977220 */ /* 0x000fe20000410000 */
[----:B------:R-:W-:Y:S01]  /*8f70*/  SEL R194, RZ, 0x1, P1 ;  /* 0x00000001ffc27807 */ /* 0x000fe20000800000 */
[----:B------:R-:W-:Y:S01]  /*8f80*/  @P0 HADD2.F32 R199, -RZ, R147.H1_H1 ;  /* 0x30000093ffc70230 */ /* 0x000fe20000004100 */
[----:B------:R-:W-:Y:S01]  /*8f90*/  SEL R192, RZ, 0x1, P5 ;  /* 0x00000001ffc07807 */ /* 0x000fe20002800000 */
[----:B------:R-:W-:Y:S01]  /*8fa0*/  FMUL.FTZ R151, R151, R170 ;  /* 0x000000aa97977220 */ /* 0x000fe20000410000 */
[----:B------:R-:W-:Y:S01]  /*8fb0*/  FSETP.GTU.FTZ.AND P1, PT, R148, R171, PT ;  /* 0x000000ab9400720b */ /* 0x000fe20003f3c000 */
[----:B------:R-:W-:Y:S01]  /*8fc0*/  IMAD.WIDE.U32 R148, R175, 0x1000000, RZ ;  /* 0x01000000af947825 */ /* 0x000fe200078e00ff */
[----:B------:R-:W-:-:S02]  /*8fd0*/  SEL R150, RZ, 0x100, P4 ;  /* 0x00000100ff967807 */ /* 0x000fc40002000000 */
[----:B------:R-:W-:Y:S01]  /*8fe0*/  SEL R184, RZ, 0x1000000, P1 ;  /* 0x01000000ffb87807 */ /* 0x000fe20000800000 */
[----:B------:R-:W-:Y:S01]  /*8ff0*/  IMAD.WIDE.U32 R194, R194, 0x10000, RZ ;  /* 0x00010000c2c27825 */ /* 0x000fe200078e00ff */
[----:B------:R-:W-:-:S03]  /*9000*/  LOP3.LUT P6, RZ, R0, 0x4, RZ, 0xc0, !PT ;  /* 0x0000000400ff7812 */ /* 0x000fc600078cc0ff */
[----:B------:R-:W-:Y:S01]  /*9010*/  IMAD.WIDE.U32 R192, R192, 0x100, RZ ;  /* 0x00000100c0c07825 */ /* 0x000fe200078e00ff */
[----:B------:R-:W-:-:S03]  /*9020*/  SEL R175, RZ, 0x1, P6 ;  /* 0x00000001ffaf7807 */ /* 0x000fc60003000000 */
[----:B------:R-:W-:Y:S01]  /*9030*/  IMAD.WIDE.U32 R202, R154, 0x10, R166 ;  /* 0x000000109aca7825 */ /* 0x000fe200078e00a6 */
[----:B------:R-:W-:Y:S02]  /*9040*/  LOP3.LUT R192, R192, R148, R194, 0xfe, !PT ;  /* 0x00000094c0c07212 */ /* 0x000fe400078efec2 */
[----:B------:R-:W-:Y:S01]  /*9050*/  FSEL R194, R151, RZ, !P1 ;  /* 0x000000ff97c27208 */ /* 0x000fe20004800000 */
[----:B------:R-:W-:Y:S01]  /*9060*/  IMAD.WIDE.U32 R200, R154, 0x8, R160 ;  /* 0x000000089ac87825 */ /* 0x000fe200078e00a0 */
[----:B------:R-:W-:Y:S02]  /*9070*/  LOP3.LUT R148, R150, R184, R187, 0xfe, !PT ;  /* 0x000000b896947212 */ /* 0x000fe400078efebb */
[----:B------:R-:W-:Y:S01]  /*9080*/  SEL R187, RZ, 0x1, P3 ;  /* 0x00000001ffbb7807 */ /* 0x000fe20001800000 */
[----:B------:R-:W-:Y:S01]  /*9090*/  @P0 FADD.FTZ R194, R199, R194 ;  /* 0x000000c2c7c20221 */ /* 0x000fe20000010000 */
[----:B------:R-:W-:Y:S01]  /*90a0*/  LOP3.LUT R192, R192, R175, RZ, 0xfc, !PT ;  /* 0x000000afc0c07212 */ /* 0x000fe200078efcff */
[----:B------:R-:W-:Y:S01]  /*90b0*/  VIADD R175, R30, 0x180 ;  /* 0x000001801eaf7836 */ /* 0x000fe20000000000 */
[----:B------:R-:W-:-:S02]  /*90c0*/  LOP3.LUT R187, R149, R148, R187, 0xfe, !PT ;  /* 0x0000009495bb7212 */ /* 0x000fc400078efebb */
[----:B------:R-:W-:Y:S01]  /*90d0*/  F2FP.F16.F32.PACK_AB R150, R191, R188 ;  /* 0x000000bcbf96723e */ /* 0x000fe200000000ff */
[----:B0-----:R-:W-:Y:S01]  /*90e0*/  @P0 IMAD.WIDE.U32 R196, R175, 0x10, R196 ;  /* 0x00000010afc40825 */ /* 0x001fe200078e00c4 */
[----:B------:R-:W-:Y:S02]  /*90f0*/  F2FP.F16.F32.PACK_AB R149, R189, R185 ;  /* 0x000000b9bd95723e */ /* 0x000fe400000000ff */
[----:B------:R-:W-:Y:S01]  /*9100*/  F2FP.F16.F32.PACK_AB R148, R186, R183 ;  /* 0x000000b7ba94723e */ /* 0x000fe200000000ff */
[----:B------:R-:W-:Y:S01]  /*9110*/  IMAD.WIDE.U32 R198, R175, 0x10, R162 ;  /* 0x00000010afc67825 */ /* 0x000fe200078e00a2 */
[----:B------:R-:W-:Y:S02]  /*9120*/  F2FP.F16.F32.PACK_AB R151, R194, R190 ;  /* 0x000000bec297723e */ /* 0x000fe400000000ff */
        /* <DEDUP_REMOVED lines=17> */
.L_x_27521:
[----:B------:R-:W-:-:S07]  /*9240*/  MOV R184, R2 ;  /* 0x0000000200b87202 */ /* 0x000fce0000000f00 */
.L_x_27522:
[----:B------:R-:W-:Y:S05]  /*9250*/  BSYNC B0 ;  /* 0x0000000000007941 */ /* 0x000fea0003800000 */
.L_x_27520:
        /* <DEDUP_REMOVED lines=16> */
.L_x_27526:
[----:B------:R-:W-:Y:S05]  /*9360*/  BSYNC B1 ;  /* 0x0000000000017941 */ /* 0x000fea0003800000 */
.L_x_27525:
        /* <DEDUP_REMOVED lines=43> */
.L_x_27524:
[----:B------:R-:W-:Y:S05]  /*9620*/  BSYNC B0 ;  /* 0x0000000000007941 */ /* 0x000fea0003800000 */
.L_x_27523:
        /* <DEDUP_REMOVED lines=23> */
.L_x_27528:
[----:B------:R-:W-:-:S07]  /*97a0*/  MOV R184, R2 ;  /* 0x0000000200b87202 */ /* 0x000fce0000000f00 */
.L_x_27529:
[----:B------:R-:W-:Y:S05]  /*97b0*/  BSYNC B0 ;  /* 0x0000000000007941 */ /* 0x000fea0003800000 */
.L_x_27527:
        /* <DEDUP_REMOVED lines=16> */
.L_x_27533:
[----:B------:R-:W-:Y:S05]  /*98c0*/  BSYNC B1 ;  /* 0x0000000000017941 */ /* 0x000fea0003800000 */
.L_x_27532:
        /* <DEDUP_REMOVED lines=43> */
.L_x_27531:
[----:B------:R-:W-:Y:S05]  /*9b80*/  BSYNC B0 ;  /* 0x0000000000007941 */ /* 0x000fea0003800000 */
.L_x_27530:
        /* <DEDUP_REMOVED lines=23> */
.L_x_27535:
[----:B------:R-:W-:-:S07]  /*9d00*/  IMAD.MOV.U32 R148, RZ, RZ, R2 ;  /* 0x000000ffff947224 */ /* 0x000fce00078e0002 */
.L_x_27536:
[----:B------:R-:W-:Y:S05]  /*9d10*/  BSYNC B0 ;  /* 0x0000000000007941 */ /* 0x000fea0003800000 */
.L_x_27534:
        /* <DEDUP_REMOVED lines=16> */
.L_x_27540:
[----:B------:R-:W-:Y:S05]  /*9e20*/  BSYNC B1 ;  /* 0x0000000000017941 */ /* 0x000fea0003800000 */
.L_x_27539:
        /* <DEDUP_REMOVED lines=43> */
.L_x_27538:
[----:B------:R-:W-:Y:S05]  /*a0e0*/  BSYNC B0 ;  /* 0x0000000000007941 */ /* 0x000fea0003800000 */
.L_x_27537:
        /* <DEDUP_REMOVED lines=21> */
.L_x_27542:
[----:B------:R-:W-:-:S07]  /*a240*/  MOV R148, R2 ;  /* 0x0000000200947202 */ /* 0x000fce0000000f00 */
.L_x_27543:
[----:B------:R-:W-:Y:S05]  /*a250*/  BSYNC B0 ;  /* 0x0000000000007941 */ /* 0x000fea0003800000 */
.L_x_27541:
        /* <DEDUP_REMOVED lines=16> */
.L_x_27547:
[----:B------:R-:W-:Y:S05]  /*a360*/  BSYNC B1 ;  /* 0x0000000000017941 */ /* 0x000fea0003800000 */
.L_x_27546:
        /* <DEDUP_REMOVED lines=42> */
[----:B------:R-:W-:-:S11]  /*a610*/  HFMA2.MMA R192, -RZ, RZ, 0, 0 ;  /* 0x00000000ffc07435 */ /* 0x000fd600000001ff */
.L_x_27545:
[----:B------:R-:W-:Y:S05]  /*a620*/  BSYNC B0 ;  /* 0x0000000000007941 */ /* 0x000fea0003800000 */
.L_x_27544:
        /* <DEDUP_REMOVED lines=21> */
.L_x_27549:
[----:B------:R-:W-:-:S07]  /*a780*/  MOV R184, R2 ;  /* 0x0000000200b87202 */ /* 0x000fce0000000f00 */
.L_x_27550:
[----:B------:R-:W-:Y:S05]  /*a790*/  BSYNC B0 ;  /* 0x0000000000007941 */ /* 0x000fea0003800000 */
.L_x_27548:
        /* <DEDUP_REMOVED lines=16> */
.L_x_27554:
[----:B------:R-:W-:Y:S05]  /*a8a0*/  BSYNC B1 ;  /* 0x0000000000017941 */ /* 0x000fea0003800000 */
.L_x_27553:
        /* <DEDUP_REMOVED lines=43> */
.L_x_27552:
[----:B------:R-:W-:Y:S05]  /*ab60*/  BSYNC B0 ;  /* 0x0000000000007941 */ /* 0x000fea0003800000 */
.L_x_27551:
        /* <DEDUP_REMOVED lines=21> */
.L_x_27556:
[----:B------:R-:W-:-:S07]  /*acc0*/  IMAD.MOV.U32 R184, RZ, RZ, R2 ;  /* 0x000000ffffb87224 */ /* 0x000fce00078e0002 */
.L_x_27557:
[----:B------:R-:W-:Y:S05]  /*acd0*/  BSYNC B0 ;  /* 0x0000000000007941 */ /* 0x000fea0003800000 */
.L_x_27555:
        /* <DEDUP_REMOVED lines=16> */
.L_x_27561:
[----:B------:R-:W-:Y:S05]  /*ade0*/  BSYNC B1 ;  /* 0x0000000000017941 */ /* 0x000fea0003800000 */
.L_x_27560:
        /* <DEDUP_REMOVED lines=43> */
.L_x_27559:
[----:B------:R-:W-:Y:S05]  /*b0a0*/  BSYNC B0 ;  /* 0x0000000000007941 */ /* 0x000fea0003800000 */
.L_x_27558:
        /* <DEDUP_REMOVED lines=21> */
.L_x_27563:
[----:B------:R-:W-:-:S07]  /*b200*/  MOV R150, R2 ;  /* 0x0000000200967202 */ /* 0x000fce0000000f00 */
.L_x_27564:
[----:B------:R-:W-:Y:S05]  /*b210*/  BSYNC B0 ;  /* 0x0000000000007941 */ /* 0x000fea0003800000 */
.L_x_27562:
        /* <DEDUP_REMOVED lines=16> */
.L_x_27568:
[----:B------:R-:W-:Y:S05]  /*b320*/  BSYNC B1 ;  /* 0x0000000000017941 */ /* 0x000fea0003800000 */
.L_x_27567:
        /* <DEDUP_REMOVED lines=43> */
.L_x_27566:
[----:B------:R-:W-:Y:S05]  /*b5e0*/  BSYNC B0 ;  /* 0x0000000000007941 */ /* 0x000fea0003800000 */
.L_x_27565:
        /* <DEDUP_REMOVED lines=21> */
.L_x_27570:
[----:B------:R-:W-:-:S07]  /*b740*/  MOV R150, R2 ;  /* 0x0000000200967202 */ /* 0x000fce0000000f00 */
.L_x_27571:
[----:B------:R-:W-:Y:S05]  /*b750*/  BSYNC B0 ;  /* 0x0000000000007941 */ /* 0x000fea0003800000 */
.L_x_27569:
        /* <DEDUP_REMOVED lines=18> */
.L_x_27575:
[----:B------:R-:W-:Y:S05]  /*b880*/  BSYNC B1 ;  /* 0x0000000000017941 */ /* 0x000fea0003800000 */
.L_x_27574:
        /* <DEDUP_REMOVED lines=43> */
.L_x_27573:
[----:B------:R-:W-:Y:S05]  /*bb40*/  BSYNC B0 ;  /* 0x0000000000007941 */ /* 0x000fea0003800000 */
.L_x_27572:
[----:B------:R-:W-:Y:S01]  /*bb50*/  I2FP.F32.U32 R149, R150 ;  /* 0x0000009600957245 */ /* 0x000fe20000201000 */
[----:B------:R-:W-:Y:S01]  /*bb60*/  HADD2.F32 R150, -RZ, R151.H1_H1 ;  /* 0x30000097ff967230 */ /* 0x000fe20000004100 */
[----:B------:R-:W-:Y:S01]  /*bb70*/  SEL R209, RZ, 0x10000, P5 ;  /* 0x00010000ffd17807 */ /* 0x000fe20002800000 */
[----:B------:R-:W0:Y:S01]  /*bb80*/  @P0 LDC.64 R204, c[0x0][0x230] ;  /* 0x00008c00ffcc0b82 */ /* 0x000e220000000a00 */
[----:B------:R-:W-:Y:S01]  /*bb90*/  LOP3.LUT P5, RZ, R0, 0x2, RZ, 0xc0, !PT ;  /* 0x0000000200ff7812 */ /* 0x000fe200078ac0ff */
[----:B------:R-:W-:Y:S01]  /*bba0*/  FFMA.FTZ R148, R149, R172, 1.1641532182693481445e-10 ;  /* 0x2f00000095947423 */ /* 0x000fe200000100ac */
[----:B------:R-:W-:Y:S01]  /*bbb0*/  FMUL.FTZ R151, R150, R169 ;  /* 0x000000a996977220 */ /* 0x000fe20000410000 */
[----:B------:R-:W-:Y:S01]  /*bbc0*/  SEL R184, RZ, 0x1, P2 ;  /* 0x00000001ffb87807 */ /* 0x000fe20001000000 */
[----:B------:R-:W-:Y:S01]  /*bbd0*/  @P0 HADD2.F32 R196, -RZ, R147.H1_H1 ;  /* 0x30000093ffc40230 */ /* 0x000fe20000004100 */
[----:B------:R-:W-:Y:S01]  /*bbe0*/  SEL R206, RZ, 0x1, P1 ;  /* 0x00000001ffce7807 */ /* 0x000fe20000800000 */
[----:B------:R-:W-:Y:S01]  /*bbf0*/  FMUL.FTZ R151, R151, R170 ;  /* 0x000000aa97977220 */ /* 0x000fe20000410000 */
[----:B------:R-:W-:Y:S01]  /*bc00*/  SEL R192, RZ, 0x1, P5 ;  /* 0x00000001ffc07807 */ /* 0x000fe20002800000 */
[----:B------:R-:W-:Y:S01]  /*bc10*/  IMAD.WIDE.U32 R210, R175, 0x10, R166 ;  /* 0x00000010afd27825 */ /* 0x000fe200078e00a6 */
[----:B------:R-:W-:-:S02]  /*bc20*/  FSETP.GTU.FTZ.AND P1, PT, R148, R171, PT ;  /* 0x000000ab9400720b */ /* 0x000fc40003f3c000 */
[----:B------:R-:W-:Y:S01]  /*bc30*/  LOP3.LUT P6, RZ, R0, 0x4, RZ, 0xc0, !PT ;  /* 0x0000000400ff7812 */ /* 0x000fe200078cc0ff */
[----:B------:R-:W-:Y:S01]  /*bc40*/  IMAD.WIDE.U32 R148, R184, 0x1000000, RZ ;  /* 0x01000000b8947825 */ /* 0x000fe200078e00ff */
[----:B------:R-:W-:Y:S02]  /*bc50*/  SEL R150, RZ, 0x100, P4 ;  /* 0x00000100ff967807 */ /* 0x000fe40002000000 */
[----:B------:R-:W-:Y:S01]  /*bc60*/  SEL R184, RZ, 0x1000000, P1 ;  /* 0x01000000ffb87807 */ /* 0x000fe20000800000 */
[----:B------:R-:W-:Y:S01]  /*bc70*/  IMAD.WIDE.U32 R206, R206, 0x10000, RZ ;  /* 0x00010000cece7825 */ /* 0x000fe200078e00ff */
[----:B------:R-:W-:Y:S02]  /*bc80*/  FSEL R203, R151, RZ, !P1 ;  /* 0x000000ff97cb7208 */ /* 0x000fe40004800000 */
[----:B------:R-:W-:Y:S01]  /*bc90*/  SEL R187, RZ, 0x1, P6 ;  /* 0x00000001ffbb7807 */ /* 0x000fe20003000000 */
[----:B------:R-:W-:Y:S01]  /*bca0*/  IMAD.WIDE.U32 R192, R192, 0x100, RZ ;  /* 0x00000100c0c07825 */ /* 0x000fe200078e00ff */
[----:B------:R-:W-:-:S03]  /*bcb0*/  LOP3.LUT R151, R150, R184, R209, 0xfe, !PT ;  /* 0x000000b896977212 */ /* 0x000fc600078efed1 */
[----:B------:R-:W-:Y:S01]  /*bcc0*/  @P0 FADD.FTZ R203, R196, R203 ;  /* 0x000000cbc4cb0221 */ /* 0x000fe20000010000 */
[----:B------:R-:W-:Y:S01]  /*bcd0*/  IADD3 R184, R30, 0x200, RZ ;  /* 0x000002001eb87810 */ /* 0x000fe20007ffe0ff */
[----:B------:R-:W-:Y:S01]  /*bce0*/  IMAD.WIDE.U32 R208, R175, 0x8, R160 ;  /* 0x00000008afd07825 */ /* 0x000fe200078e00a0 */
[----:B------:R-:W-:Y:S02]  /*bcf0*/  LOP3.LUT R192, R192, R148, R206, 0xfe, !PT ;  /* 0x00000094c0c07212 */ /* 0x000fe400078efece */
[----:B------:R-:W-:Y:S01]  /*bd00*/  SEL R148, RZ, 0x1, P3 ;  /* 0x00000001ff947807 */ /* 0x000fe20001800000 */
[----:B0-----:R-:W-:Y:S01]  /*bd10*/  @P0 IMAD.WIDE.U32 R204, R184, 0x10, R204 ;  /* 0x00000010b8cc0825 */ /* 0x001fe200078e00cc */
[----:B------:R-:W-:Y:S02]  /*bd20*/  LOP3.LUT R192, R192, R187, RZ, 0xfc, !PT ;  /* 0x000000bbc0c07212 */ /* 0x000fe400078efcff */
[----:B------:R-:W-:Y:S02]  /*bd30*/  LOP3.LUT R187, R149, R151, R148, 0xfe, !PT ;  /* 0x0000009795bb7212 */ /* 0x000fe400078efe94 */
[----:B------:R-:W-:-:S02]  /*bd40*/  F2FP.F16.F32.PACK_AB R150, R202, R199 ;  /* 0x000000c7ca96723e */ /* 0x000fc400000000ff */
[----:B------:R-:W-:Y:S02]  /*bd50*/  F2FP.F16.F32.PACK_AB R149, R200, R197 ;  /* 0x000000c5c895723e */ /* 0x000fe400000000ff */
        /* <DEDUP_REMOVED lines=20> */
.L_x_27577:
[----:B------:R-:W-:-:S07]  /*bea0*/  MOV R187, R2 ;  /* 0x0000000200bb7202 */ /* 0x000fce0000000f00 */
.L_x_27578:
[----:B------:R-:W-:Y:S05]  /*beb0*/  BSYNC B0 ;  /* 0x0000000000007941 */ /* 0x000fea0003800000 */
.L_x_27576:
        /* <DEDUP_REMOVED lines=16> */
.L_x_27582:
[----:B------:R-:W-:Y:S05]  /*bfc0*/  BSYNC B1 ;  /* 0x0000000000017941 */ /* 0x000fea0003800000 */
.L_x_27581:
        /* <DEDUP_REMOVED lines=43> */
.L_x_27580:
[----:B------:R-:W-:Y:S05]  /*c280*/  BSYNC B0 ;  /* 0x0000000000007941 */ /* 0x000fea0003800000 */
.L_x_27579:
        /* <DEDUP_REMOVED lines=23> */
.L_x_27584:
[----:B------:R-:W-:-:S07]  /*c400*/  IMAD.MOV.U32 R187, RZ, RZ, R2 ;  /* 0x000000ffffbb7224 */ /* 0x000fce00078e0002 */
.L_x_27585:
[----:B------:R-:W-:Y:S05]  /*c410*/  BSYNC B0 ;  /* 0x0000000000007941 */ /* 0x000fea0003800000 */
.L_x_27583:
        /* <DEDUP_REMOVED lines=16> */
.L_x_27589:
[----:B------:R-:W-:Y:S05]  /*c520*/  BSYNC B1 ;  /* 0x0000000000017941 */ /* 0x000fea0003800000 */
.L_x_27588:
        /* <DEDUP_REMOVED lines=43> */
.L_x_27587:
[----:B------:R-:W-:Y:S05]  /*c7e0*/  BSYNC B0 ;  /* 0x0000000000007941 */ /* 0x000fea0003800000 */
.L_x_27586:
        /* <DEDUP_REMOVED lines=23> */
.L_x_27591:
[----:B------:R-:W-:-:S07]  /*c960*/  MOV R148, R2 ;  /* 0x0000000200947202 */ /* 0x000fce0000000f00 */
.L_x_27592:
[----:B------:R-:W-:Y:S05]  /*c970*/  BSYNC B0 ;  /* 0x0000000000007941 */ /* 0x000fea0003800000 */
.L_x_27590:
        /* <DEDUP_REMOVED lines=16> */
.L_x_27596:
[----:B------:R-:W-:Y:S05]  /*ca80*/  BSYNC B1 ;  /* 0x0000000000017941 */ /* 0x000fea0003800000 */
.L_x_27595:
        /* <DEDUP_REMOVED lines=43> */
.L_x_27594:
[----:B------:R-:W-:Y:S05]  /*cd40*/  BSYNC B0 ;  /* 0x0000000000007941 */ /* 0x000fea0003800000 */
.L_x_27593:
[----:B------:R-:W-:Y:S01]  /*cd50*/  I2FP.F32.U32 R187, R148 ;  /* 0x0000009400bb7245 */ /* 0x000fe20000201000 */
[----:B------:R-:W-:Y:S01]  /*cd60*/  HADD2.F32 R192, -RZ, R149.H0_H0 ;  /* 0x20000095ffc07230 */ /* 0x000fe20000004100 */
[C---:B------:R-:W-:Y:S01]  /*cd70*/  ISETP.NE.AND P2, PT, R196.reuse, 0x1, PT ;  /* 0x00000001c400780c */ /* 0x040fe20003f45270 */
[----:B------:R-:W-:Y:S01]  /*cd80*/  BSSY B0, `(.L_x_27597) ;  /* 0x0000013000007945 */ /* 0x000fe20003800000 */
[----:B------:R-:W-:Y:S02]  /*cd90*/  VIADD R193, R196, 0x1 ;  /* 0x00000001c4c17836 */ /* 0x000fe40000000000 */
        /* <DEDUP_REMOVED lines=16> */
.L_x_27598:
[----:B------:R-:W-:-:S07]  /*cea0*/  MOV R148, R2 ;  /* 0x0000000200947202 */ /* 0x000fce0000000f00 */
.L_x_27599:
[----:B------:R-:W-:Y:S05]  /*ceb0*/  BSYNC B0 ;  /* 0x0000000000007941 */ /* 0x000fea0003800000 */
.L_x_27597:
        /* <DEDUP_REMOVED lines=16> */
.L_x_27603:
[----:B------:R-:W-:Y:S05]  /*cfc0*/  BSYNC B1 ;  /* 0x0000000000017941 */ /* 0x000fea0003800000 */
.L_x_27602:
        /* <DEDUP_REMOVED lines=43> */
.L_x_27601:
[----:B------:R-:W-:Y:S05]  /*d280*/  BSYNC B0 ;  /* 0x0000000000007941 */ /* 0x000fea0003800000 */
.L_x_27600:
        /* <DEDUP_REMOVED lines=21> */
.L_x_27605:
[----:B------:R-:W-:-:S07]  /*d3e0*/  IMAD.MOV.U32 R187, RZ, RZ, R2 ;  /* 0x000000ffffbb7224 */ /* 0x000fce00078e0002 */
.L_x_27606:
[----:B------:R-:W-:Y:S05]  /*d3f0*/  BSYNC B0 ;  /* 0x0000000000007941 */ /* 0x000fea0003800000 */
.L_x_27604:
        /* <DEDUP_REMOVED lines=16> */
.L_x_27610:
[----:B------:R-:W-:Y:S05]  /*d500*/  BSYNC B1 ;  /* 0x0000000000017941 */ /* 0x000fea0003800000 */
.L_x_27609:
        /* <DEDUP_REMOVED lines=43> */
.L_x_27608:
[----:B------:R-:W-:Y:S05]  /*d7c0*/  BSYNC B0 ;  /* 0x0000000000007941 */ /* 0x000fea0003800000 */
.L_x_27607:
        /* <DEDUP_REMOVED lines=21> */
.L_x_27612:
[----:B------:R-:W-:-:S07]  /*d920*/  MOV R187, R2 ;  /* 0x0000000200bb7202 */ /* 0x000fce0000000f00 */
.L_x_27613:
[----:B------:R-:W-:Y:S05]  /*d930*/  BSYNC B0 ;  /* 0x0000000000007941 */ /* 0x000fea0003800000 */
.L_x_27611:
        /* <DEDUP_REMOVED lines=16> */
.L_x_27617:
[----:B------:R-:W-:Y:S05]  /*da40*/  BSYNC B1 ;  /* 0x0000000000017941 */ /* 0x000fea0003800000 */
.L_x_27616:
        /* <DEDUP_REMOVED lines=42> */
[----:B------:R-:W-:-:S08]  /*dcf0*/  LOP3.LUT R9, R9, R148, R11, 0x96, !PT ;  /* 0x0000009409097212 */ /* 0x000fd000078e960b */
.L_x_27615:
[----:B------:R-:W-:Y:S05]  /*dd00*/  BSYNC B0 ;  /* 0x0000000000007941 */ /* 0x000fea0003800000 */
.L_x_27614:
        /* <DEDUP_REMOVED lines=21> */
.L_x_27619:
[----:B------:R-:W-:-:S07]  /*de60*/  MOV R150, R2 ;  /* 0x0000000200967202 */ /* 0x000fce0000000f00 */
.L_x_27620:
[----:B------:R-:W-:Y:S05]  /*de70*/  BSYNC B0 ;  /* 0x0000000000007941 */ /* 0x000fea0003800000 */
.L_x_27618:
        /* <DEDUP_REMOVED lines=16> */
.L_x_27624:
[----:B------:R-:W-:Y:S05]  /*df80*/  BSYNC B1 ;  /* 0x0000000000017941 */ /* 0x000fea0003800000 */
.L_x_27623:
        /* <DEDUP_REMOVED lines=43> */
.L_x_27622:
[----:B------:R-:W-:Y:S05]  /*e240*/  BSYNC B0 ;  /* 0x0000000000007941 */ /* 0x000fea0003800000 */
.L_x_27621:
        /* <DEDUP_REMOVED lines=21> */
.L_x_27626:
[----:B------:R-:W-:-:S07]  /*e3a0*/  IMAD.MOV.U32 R150, RZ, RZ, R2 ;  /* 0x000000ffff967224 */ /* 0x000fce00078e0002 */
.L_x_27627:
[----:B------:R-:W-:Y:S05]  /*e3b0*/  BSYNC B0 ;  /* 0x0000000000007941 */ /* 0x000fea0003800000 */
.L_x_27625:
        /* <DEDUP_REMOVED lines=18> */
.L_x_27631:
[----:B------:R-:W-:Y:S05]  /*e4e0*/  BSYNC B1 ;  /* 0x0000000000017941 */ /* 0x000fea0003800000 */
.L_x_27630:
        /* <DEDUP_REMOVED lines=43> */
.L_x_27629:
[----:B------:R-:W-:Y:S05]  /*e7a0*/  BSYNC B0 ;  /* 0x0000000000007941 */ /* 0x000fea0003800000 */
.L_x_27628:
        /* <DEDUP_REMOVED lines=53> */
.L_x_27633:
[----:B------:R-:W-:-:S07]  /*eb00*/  IMAD.MOV.U32 R187, RZ, RZ, R2 ;  /* 0x000000ffffbb7224 */ /* 0x000fce00078e0002 */
.L_x_27634:
[----:B------:R-:W-:Y:S05]  /*eb10*/  BSYNC B0 ;  /* 0x0000000000007941 */ /* 0x000fea0003800000 */
.L_x_27632:
        /* <DEDUP_REMOVED lines=16> */
.L_x_27638:
[----:B------:R-:W-:Y:S05]  /*ec20*/  BSYNC B1 ;  /* 0x0000000000017941 */ /* 0x000fea0003800000 */
.L_x_27637:
        /* <DEDUP_REMOVED lines=43> */
.L_x_27636:
[----:B------:R-:W-:Y:S05]  /*eee0*/  BSYNC B0 ;  /* 0x0000000000007941 */ /* 0x000fea0003800000 */
.L_x_27635:
        /* <DEDUP_REMOVED lines=23> */
.L_x_27640:
[----:B------:R-:W-:-:S07]  /*f060*/  MOV R187, R2 ;  /* 0x0000000200bb7202 */ /* 0x000fce0000000f00 */
.L_x_27641:
[----:B------:R-:W-:Y:S05]  /*f070*/  BSYNC B0 ;  /* 0x0000000000007941 */ /* 0x000fea0003800000 */
.L_x_27639:
        /* <DEDUP_REMOVED lines=16> */
.L_x_27645:
[----:B------:R-:W-:Y:S05]  /*f180*/  BSYNC B1 ;  /* 0x0000000000017941 */ /* 0x000fea0003800000 */
.L_x_27644:
        /* <DEDUP_REMOVED lines=43> */
.L_x_27643:
[----:B------:R-:W-:Y:S05]  /*f440*/  BSYNC B0 ;  /* 0x0000000000007941 */ /* 0x000fea0003800000 */
.L_x_27642:
        /* <DEDUP_REMOVED lines=23> */
.L_x_27647:
[----:B------:R-:W-:-:S07]  /*f5c0*/  MOV R148, R2 ;  /* 0x0000000200947202 */ /* 0x000fce0000000f00 */
.L_x_27648:
[----:B------:R-:W-:Y:S05]  /*f5d0*/  BSYNC B0 ;  /* 0x0000000000007941 */ /* 0x000fea0003800000 */
.L_x_27646:
        /* <DEDUP_REMOVED lines=16> */
.L_x_27652:
[----:B------:R-:W-:Y:S05]  /*f6e0*/  BSYNC B1 ;  /* 0x0000000000017941 */ /* 0x000fea0003800000 */
.L_x_27651:
        /* <DEDUP_REMOVED lines=43> */
.L_x_27650:
[----:B------:R-:W-:Y:S05]  /*f9a0*/  BSYNC B0 ;  /* 0x0000000000007941 */ /* 0x000fea0003800000 */
.L_x_27649:
        /* <DEDUP_REMOVED lines=21> */
.L_x_27654:
[----:B------:R-:W-:-:S07]  /*fb00*/  IMAD.MOV.U32 R148, RZ, RZ, R2 ;  /* 0x000000ffff947224 */ /* 0x000fce00078e0002 */
.L_x_27655:
[----:B------:R-:W-:Y:S05]  /*fb10*/  BSYNC B0 ;  /* 0x0000000000007941 */ /* 0x000fea0003800000 */
.L_x_27653:
        /* <DEDUP_REMOVED lines=16> */
.L_x_27659:
[----:B------:R-:W-:Y:S05]  /*fc20*/  BSYNC B1 ;  /* 0x0000000000017941 */ /* 0x000fea0003800000 */
.L_x_27658:
        /* <DEDUP_REMOVED lines=43> */
.L_x_27657:
[----:B------:R-:W-:Y:S05]  /*fee0*/  BSYNC B0 ;  /* 0x0000000000007941 */ /* 0x000fea0003800000 */
.L_x_27656:
        /* <DEDUP_REMOVED lines=21> */
.L_x_27661:
[----:B------:R-:W-:-:S07]  /*10040*/  MOV R187, R2 ;  /* 0x0000000200bb7202 */ /* 0x000fce0000000f00 */
.L_x_27662:
[----:B------:R-:W-:Y:S05]  /*10050*/  BSYNC B0 ;  /* 0x0000000000007941 */ /* 0x000fea0003800000 */
.L_x_27660:
        /* <DEDUP_REMOVED lines=16> */
.L_x_27666:
[----:B------:R-:W-:Y:S05]  /*10160*/  BSYNC B1 ;  /* 0x0000000000017941 */ /* 0x000fea0003800000 */
.L_x_27665:
        /* <DEDUP_REMOVED lines=43> */
.L_x_27664:
[----:B------:R-:W-:Y:S05]  /*10420*/  BSYNC B0 ;  /* 0x0000000000007941 */ /* 0x000fea0003800000 */
.L_x_27663:
        /* <DEDUP_REMOVED lines=21> */
.L_x_27668:
[----:B------:R-:W-:-:S07]  /*10580*/  MOV R187, R2 ;  /* 0x0000000200bb7202 */ /* 0x000fce0000000f00 */
.L_x_27669:
[----:B------:R-:W-:Y:S05]  /*10590*/  BSYNC B0 ;  /* 0x0000000000007941 */ /* 0x000fea0003800000 */
.L_x_27667:
        /* <DEDUP_REMOVED lines=16> */
.L_x_27673:
[----:B------:R-:W-:Y:S05]  /*106a0*/  BSYNC B1 ;  /* 0x0000000000017941 */ /* 0x000fea0003800000 */
.L_x_27672:
        /* <DEDUP_REMOVED lines=43> */
.L_x_27671:
[----:B------:R-:W-:Y:S05]  /*10960*/  BSYNC B0 ;  /* 0x0000000000007941 */ /* 0x000fea0003800000 */
.L_x_27670:
        /* <DEDUP_REMOVED lines=21> */
.L_x_27675:
[----:B------:R-:W-:-:S07]  /*10ac0*/  IMAD.MOV.U32 R150, RZ, RZ, R2 ;  /* 0x000000ffff967224 */ /* 0x000fce00078e0002 */
.L_x_27676:
[----:B------:R-:W-:Y:S05]  /*10ad0*/  BSYNC B0 ;  /* 0x0000000000007941 */ /* 0x000fea0003800000 */
.L_x_27674:
        /* <DEDUP_REMOVED lines=16> */
.L_x_27680:
[----:B------:R-:W-:Y:S05]  /*10be0*/  BSYNC B1 ;  /* 0x0000000000017941 */ /* 0x000fea0003800000 */
.L_x_27679:
        /* <DEDUP_REMOVED lines=43> */
.L_x_27678:
[----:B------:R-:W-:Y:S05]  /*10ea0*/  BSYNC B0 ;  /* 0x0000000000007941 */ /* 0x000fea0003800000 */
.L_x_27677:
        /* <DEDUP_REMOVED lines=21> */
.L_x_27682:
[----:B------:R-:W-:-:S07]  /*11000*/  MOV R150, R2 ;  /* 0x0000000200967202 */ /* 0x000fce0000000f00 */
.L_x_27683:
[----:B------:R-:W-:Y:S05]  /*11010*/  BSYNC B0 ;  /* 0x0000000000007941 */ /* 0x000fea0003800000 */
.L_x_27681:
        /* <DEDUP_REMOVED lines=18> */
.L_x_27687:
[----:B------:R-:W-:Y:S05]  /*11140*/  BSYNC B1 ;  /* 0x0000000000017941 */ /* 0x000fea0003800000 */
.L_x_27686:
        /* <DEDUP_REMOVED lines=43> */
.L_x_27685:
[----:B------:R-:W-:Y:S05]  /*11400*/  BSYNC B0 ;  /* 0x0000000000007941 */ /* 0x000fea0003800000 */
.L_x_27684:
        /* <DEDUP_REMOVED lines=17> */
[----:B------:R-:W-:Y:S02]  /*11520*/  LOP3.LUT P6, RZ, R0, 0x4, RZ, 0xc0, !PT ;  /* 0x0000000400ff7812 */ /* 0x000fe400078cc0ff */
[----:B------:R-:W-:Y:S01]  /*11530*/  FSEL R219, R151, RZ, !P1 ;  /* 0x000000ff97db7208 */ /* 0x000fe20004800000 */
[----:B------:R-:W-:Y:S01]  /*11540*/  IMAD.WIDE.U32 R220, R220, 0x100, RZ ;  /* 0x00000100dcdc7825 */ /* 0x000fe200078e00ff */
[----:B------:R-:W-:Y:S02]  /*11550*/  SEL R229, RZ, 0x1, P3 ;  /* 0x00000001ffe57807 */ /* 0x000fe40001800000 */
[----:B------:R-:W-:Y:S01]  /*11560*/  SEL R187, RZ, 0x1, P6 ;  /* 0x00000001ffbb7807 */ /* 0x000fe20003000000 */
[----:B------:R-:W-:Y:S01]  /*11570*/  @P0 FADD.FTZ R219, R226, R219 ;  /* 0x000000dbe2db0221 */ /* 0x000fe20000010000 */
[----:B------:R-:W-:-:S02]  /*11580*/  LOP3.LUT R220, R220, R148, R222, 0xfe, !PT ;  /* 0x00000094dcdc7212 */ /* 0x000fc400078efede */
[----:B------:R-:W-:Y:S01]  /*11590*/  LOP3.LUT R148, R150, R224, R225, 0xfe, !PT ;  /* 0x000000e096947212 */ /* 0x000fe200078efee1 */
[----:B------:R-:W-:Y:S01]  /*115a0*/  IMAD.WIDE.U32 R224, R196, 0x10, R166 ;  /* 0x00000010c4e07825 */ /* 0x000fe200078e00a6 */
[----:B------:R-:W-:Y:S02]  /*115b0*/  LOP3.LUT R220, R220, R187, RZ, 0xfc, !PT ;  /* 0x000000bbdcdc7212 */ /* 0x000fe400078efcff */
[----:B------:R-:W-:Y:S01]  /*115c0*/  LOP3.LUT R229, R149, R148, R229, 0xfe, !PT ;  /* 0x0000009495e57212 */ /* 0x000fe200078efee5 */
[----:B------:R-:W-:Y:S01]  /*115d0*/  VIADD R187, R30, 0x300 ;  /* 0x000003001ebb7836 */ /* 0x000fe20000000000 */
[----:B------:R-:W-:Y:S02]  /*115e0*/  F2FP.F16.F32.PACK_AB R150, R218, R215 ;  /* 0x000000d7da96723e */ /* 0x000fe400000000ff */
[----:B------:R-:W-:Y:S01]  /*115f0*/  F2FP.F16.F32.PACK_AB R149, R216, R213 ;  /* 0x000000d5d895723e */ /* 0x000fe200000000ff */
[----:B0-----:R-:W-:Y:S01]  /*11600*/  @P0 IMAD.WIDE.U32 R192, R187, 0x10, R192 ;  /* 0x00000010bbc00825 */ /* 0x001fe200078e00c0 */
[----:B------:R-:W-:-:S02]  /*11610*/  F2FP.F16.F32.PACK_AB R148, R214, R212 ;  /* 0x000000d4d694723e */ /* 0x000fc400000000ff */
[----:B------:R-:W-:Y:S01]  /*11620*/  F2FP.F16.F32.PACK_AB R151, R219, R217 ;  /* 0x000000d9db97723e */ /* 0x000fe200000000ff */
[----:B------:R-:W-:Y:S01]  /*11630*/  IMAD.WIDE.U32 R162, R187, 0x10, R162 ;  /* 0x00000010bba27825 */ /* 0x000fe200078e00a2 */
        /* <DEDUP_REMOVED lines=18> */
.L_x_27689:
[----:B------:R-:W-:-:S07]  /*11760*/  MOV R222, R2 ;  /* 0x0000000200de7202 */ /* 0x000fce0000000f00 */
.L_x_27690:
[----:B------:R-:W-:Y:S05]  /*11770*/  BSYNC B0 ;  /* 0x0000000000007941 */ /* 0x000fea0003800000 */
.L_x_27688:
        /* <DEDUP_REMOVED lines=16> */
.L_x_27694:
[----:B------:R-:W-:Y:S05]  /*11880*/  BSYNC B1 ;  /* 0x0000000000017941 */ /* 0x000fea0003800000 */
.L_x_27693:
        /* <DEDUP_REMOVED lines=43> */
.L_x_27692:
[----:B------:R-:W-:Y:S05]  /*11b40*/  BSYNC B0 ;  /* 0x0000000000007941 */ /* 0x000fea0003800000 */
.L_x_27691:
        /* <DEDUP_REMOVED lines=23> */
.L_x_27696:
[----:B------:R-:W-:-:S07]  /*11cc0*/  MOV R221, R2 ;  /* 0x0000000200dd7202 */ /* 0x000fce0000000f00 */
.L_x_27697:
[----:B------:R-:W-:Y:S05]  /*11cd0*/  BSYNC B0 ;  /* 0x0000000000007941 */ /* 0x000fea0003800000 */
.L_x_27695:
        /* <DEDUP_REMOVED lines=16> */
.L_x_27701:
[----:B------:R-:W-:Y:S05]  /*11de0*/  BSYNC B1 ;  /* 0x0000000000017941 */ /* 0x000fea0003800000 */
.L_x_27700:
        /* <DEDUP_REMOVED lines=43> */
.L_x_27699:
[----:B------:R-:W-:Y:S05]  /*120a0*/  BSYNC B0 ;  /* 0x0000000000007941 */ /* 0x000fea0003800000 */
.L_x_27698:
        /* <DEDUP_REMOVED lines=23> */
.L_x_27703:
[----:B------:R-:W-:-:S07]  /*12220*/  IMAD.MOV.U32 R148, RZ, RZ, R2 ;  /* 0x000000ffff947224 */ /* 0x000fce00078e0002 */
.L_x_27704:
[----:B------:R-:W-:Y:S05]  /*12230*/  BSYNC B0 ;  /* 0x0000000000007941 */ /* 0x000fea0003800000 */
.L_x_27702:
        /* <DEDUP_REMOVED lines=16> */
.L_x_27708:
[----:B------:R-:W-:Y:S05]  /*12340*/  BSYNC B1 ;  /* 0x0000000000017941 */ /* 0x000fea0003800000 */
.L_x_27707:
        /* <DEDUP_REMOVED lines=43> */
.L_x_27706:
[----:B------:R-:W-:Y:S05]  /*12600*/  BSYNC B0 ;  /* 0x0000000000007941 */ /* 0x000fea0003800000 */
.L_x_27705:
        /* <DEDUP_REMOVED lines=21> */
.L_x_27710:
[----:B------:R-:W-:-:S07]  /*12760*/  MOV R148, R2 ;  /* 0x0000000200947202 */ /* 0x000fce0000000f00 */
.L_x_27711:
[----:B------:R-:W-:Y:S05]  /*12770*/  BSYNC B0 ;  /* 0x0000000000007941 */ /* 0x000fea0003800000 */
.L_x_27709:
        /* <DEDUP_REMOVED lines=16> */
.L_x_27715:
[----:B------:R-:W-:Y:S05]  /*12880*/  BSYNC B1 ;  /* 0x0000000000017941 */ /* 0x000fea0003800000 */
.L_x_27714:
        /* <DEDUP_REMOVED lines=42> */
[----:B------:R-:W-:-:S08]  /*12b30*/  LOP3.LUT R9, R9, R162, R11, 0x96, !PT ;  /* 0x000000a209097212 */ /* 0x000fd000078e960b */
.L_x_27713:
[----:B------:R-:W-:Y:S05]  /*12b40*/  BSYNC B0 ;  /* 0x0000000000007941 */ /* 0x000fea0003800000 */
.L_x_27712:
        /* <DEDUP_REMOVED lines=21> */
.L_x_27717:
[----:B------:R-:W-:-:S07]  /*12ca0*/  MOV R223, R2 ;  /* 0x0000000200df7202 */ /* 0x000fce0000000f00 */
.L_x_27718:
[----:B------:R-:W-:Y:S05]  /*12cb0*/  BSYNC B0 ;  /* 0x0000000000007941 */ /* 0x000fea0003800000 */
.L_x_27716:
        /* <DEDUP_REMOVED lines=16> */
.L_x_27722:
[----:B------:R-:W-:Y:S05]  /*12dc0*/  BSYNC B1 ;  /* 0x0000000000017941 */ /* 0x000fea0003800000 */
.L_x_27721:
        /* <DEDUP_REMOVED lines=43> */
.L_x_27720:
[----:B------:R-:W-:Y:S05]  /*13080*/  BSYNC B0 ;  /* 0x0000000000007941 */ /* 0x000fea0003800000 */
.L_x_27719:
        /* <DEDUP_REMOVED lines=21> */
.L_x_27724:
[----:B------:R-:W-:-:S07]  /*131e0*/  IMAD.MOV.U32 R225, RZ, RZ, R2 ;  /* 0x000000ffffe17224 */ /* 0x000fce00078e0002 */
.L_x_27725:
[----:B------:R-:W-:Y:S05]  /*131f0*/  BSYNC B0 ;  /* 0x0000000000007941 */ /* 0x000fea0003800000 */
.L_x_27723:
        /* <DEDUP_REMOVED lines=16> */
.L_x_27729:
[----:B------:R-:W-:Y:S05]  /*13300*/  BSYNC B1 ;  /* 0x0000000000017941 */ /* 0x000fea0003800000 */
.L_x_27728:
        /* <DEDUP_REMOVED lines=43> */
.L_x_27727:
[----:B------:R-:W-:Y:S05]  /*135c0*/  BSYNC B0 ;  /* 0x0000000000007941 */ /* 0x000fea0003800000 */
.L_x_27726:
        /* <DEDUP_REMOVED lines=21> */
.L_x_27731:
[----:B------:R-:W-:-:S07]  /*13720*/  MOV R150, R2 ;  /* 0x0000000200967202 */ /* 0x000fce0000000f00 */
.L_x_27732:
[----:B------:R-:W-:Y:S05]  /*13730*/  BSYNC B0 ;  /* 0x0000000000007941 */ /* 0x000fea0003800000 */
.L_x_27730:
        /* <DEDUP_REMOVED lines=16> */
.L_x_27736:
[----:B------:R-:W-:Y:S05]  /*13840*/  BSYNC B1 ;  /* 0x0000000000017941 */ /* 0x000fea0003800000 */
.L_x_27735:
        /* <DEDUP_REMOVED lines=43> */
.L_x_27734:
[----:B------:R-:W-:Y:S05]  /*13b00*/  BSYNC B0 ;  /* 0x0000000000007941 */ /* 0x000fea0003800000 */
.L_x_27733:
        /* <DEDUP_REMOVED lines=21> */
.L_x_27738:
[----:B------:R-:W-:-:S07]  /*13c60*/  MOV R150, R2 ;  /* 0x0000000200967202 */ /* 0x000fce0000000f00 */
.L_x_27739:
[----:B------:R-:W-:Y:S05]  /*13c70*/  BSYNC B0 ;  /* 0x0000000000007941 */ /* 0x000fea0003800000 */
.L_x_27737:
        /* <DEDUP_REMOVED lines=18> */
.L_x_27743:
[----:B------:R-:W-:Y:S05]  /*13da0*/  BSYNC B1 ;  /* 0x0000000000017941 */ /* 0x000fea0003800000 */
.L_x_27742:
        /* <DEDUP_REMOVED lines=43> */
.L_x_27741:
[----:B------:R-:W-:Y:S05]  /*14060*/  BSYNC B0 ;  /* 0x0000000000007941 */ /* 0x000fea0003800000 */
.L_x_27740:
[----:B------:R-:W-:Y:S01]  /*14070*/  FADD.FTZ R228, RZ, R152 ;  /* 0x00000098ffe47221 */ /* 0x000fe20000010000 */
[----:B------:R-:W-:Y:S01]  /*14080*/  SEL R193, RZ, 0x10000, P5 ;  /* 0x00010000ffc17807 */ /* 0x000fe20002800000 */
[----:B------:R-:W-:Y:S01]  /*14090*/  @P0 HADD2.F32 R230, -RZ, R147.H1_H1 ;  /* 0x30000093ffe60230 */ /* 0x000fe20000004100 */
[----:B------:R-:W-:Y:S01]  /*140a0*/  LOP3.LUT P5, RZ, R0, 0x2, RZ, 0xc0, !PT ;  /* 0x0000000200ff7812 */ /* 0x000fe200078ac0ff */
[----:B------:R-:W-:Y:S01]  /*140b0*/  FADD.FTZ R149, R228, R155 ;  /* 0x0000009be4957221 */ /* 0x000fe20000010000 */
[----:B------:R-:W-:Y:S01]  /*140c0*/  SEL R162, RZ, 0x1, P1 ;  /* 0x00000001ffa27807 */ /* 0x000fe20000800000 */
[----:B------:R-:W-:Y:S01]  /*140d0*/  IMAD.WIDE.U32 R166, R187, 0x10, R166 ;  /* 0x00000010bba67825 */ /* 0x000fe200078e00a6 */
[----:B------:R-:W-:-:S03]  /*140e0*/  SEL R148, RZ, 0x1, P2 ;  /* 0x00000001ff947807 */ /* 0x000fc60001000000 */
        /* <DEDUP_REMOVED lines=40> */
[----:B------:R-:W-:Y:S01]  /*14370*/  I2FP.F32.U32 R149, R150 ;  /* 0x0000009600957245 */ /* 0x000fe20000201000 */
[----:B------:R-:W-:Y:S02]  /*14380*/  HADD2.F32 R150, -RZ, R151.H1_H1 ;  /* 0x30000097ff967230 */ /* 0x000fe40000004100 */
[----:B------:R-:W-:Y:S02]  /*14390*/  FADD.FTZ R228, R228, R209 ;  /* 0x000000d1e4e47221 */ /* 0x000fe40000010000 */
[----:B------:R-:W-:Y:S01]  /*143a0*/  FFMA.FTZ R172, R149, R172, 1.1641532182693481445e-10 ;  /* 0x2f00000095ac7423 */ /* 0x000fe200000100ac */
[----:B------:R-:W-:Y:S01]  /*143b0*/  FMUL.FTZ R169, R150, R169 ;  /* 0x000000a996a97220 */ /* 0x000fe20000410000 */
[----:B------:R-:W-:-:S03]  /*143c0*/  FADD.FTZ R163, R228, R211 ;  /* 0x000000d3e4a37221 */ /* 0x000fc60000010000 */
[----:B------:R-:W-:Y:S01]  /*143d0*/  FSETP.GTU.FTZ.AND P1, PT, R172, R171, PT ;  /* 0x000000abac00720b */ /* 0x000fe20003f3c000 */
[----:B------:R-:W-:Y:S01]  /*143e0*/  FADD.FTZ R163, R163, R212 ;  /* 0x000000d4a3a37221 */ /* 0x000fe20000010000 */
[----:B------:R-:W-:Y:S01]  /*143f0*/  FMUL.FTZ R169, R169, R170 ;  /* 0x000000aaa9a97220 */ /* 0x000fe20000410000 */
[----:B------:R-:W-:Y:S01]  /*14400*/  IMAD.WIDE.U32 R170, R162, 0x10000, RZ ;  /* 0x00010000a2aa7825 */ /* 0x000fe200078e00ff */
[----:B------:R-:W-:-:S03]  /*14410*/  SEL R172, RZ, 0x100, P4 ;  /* 0x00000100ffac7807 */ /* 0x000fc60002000000 */
[----:B------:R-:W-:Y:S01]  /*14420*/  FADD.FTZ R228, R163, R214 ;  /* 0x000000d6a3e47221 */ /* 0x000fe20000010000 */
[----:B------:R-:W-:Y:S02]  /*14430*/  SEL R163, RZ, 0x1, P5 ;  /* 0x00000001ffa37807 */ /* 0x000fe40002800000 */
[----:B------:R-:W-:Y:S01]  /*14440*/  FSEL R169, R169, RZ, !P1 ;  /* 0x000000ffa9a97208 */ /* 0x000fe20004800000 */
[----:B------:R-:W-:Y:S01]  /*14450*/  FADD.FTZ R149, R228, R213 ;  /* 0x000000d5e4957221 */ /* 0x000fe20000010000 */
[----:B------:R-:W-:Y:S01]  /*14460*/  SEL R228, RZ, 0x1000000, P1 ;  /* 0x01000000ffe47807 */ /* 0x000fe20000800000 */
[----:B------:R-:W-:Y:S01]  /*14470*/  IMAD.WIDE.U32 R162, R163, 0x100, RZ ;  /* 0x00000100a3a27825 */ /* 0x000fe200078e00ff */
[----:B------:R-:W-:-:S03]  /*14480*/  LOP3.LUT P1, RZ, R29, 0x1f, RZ, 0xc0, !PT ;  /* 0x0000001f1dff7812 */ /* 0x000fc6000782c0ff */
[----:B------:R-:W-:Y:S01]  /*14490*/  FADD.FTZ R150, R149, R216 ;  /* 0x000000d895967221 */ /* 0x000fe20000010000 */
[----:B------:R-:W-:Y:S01]  /*144a0*/  LOP3.LUT R193, R172, R228, R193, 0xfe, !PT ;  /* 0x000000e4acc17212 */ /* 0x000fe200078efec1 */
[----:B------:R-:W-:-:S04]  /*144b0*/  IMAD.WIDE.U32 R148, R148, 0x1000000, RZ ;  /* 0x0100000094947825 */ /* 0x000fc800078e00ff */
[----:B------:R-:W-:Y:S01]  /*144c0*/  @P0 FADD.FTZ R169, R230, R169 ;  /* 0x000000a9e6a90221 */ /* 0x000fe20000010000 */
[----:B------:R-:W-:Y:S01]  /*144d0*/  FADD.FTZ R151, R150, R215 ;  /* 0x000000d796977221 */ /* 0x000fe20000010000 */
[----:B------:R-:W-:Y:S02]  /*144e0*/  LOP3.LUT P0, RZ, R31, 0xff, RZ, 0xc0, !PT ;  /* 0x000000ff1fff7812 */ /* 0x000fe4000780c0ff */
[----:B------:R-:W-:Y:S01]  /*144f0*/  LOP3.LUT R162, R162, R148, R170, 0xfe, !PT ;  /* 0x00000094a2a27212 */ /* 0x000fe200078efeaa */
[----:B------:R-:W-:Y:S01]  /*14500*/  FADD.FTZ R150, R151, R218 ;  /* 0x000000da97967221 */ /* 0x000fe20000010000 */
[----:B------:R-:W-:Y:S02]  /*14510*/  SEL R148, RZ, 0x1, P3 ;  /* 0x00000001ff947807 */ /* 0x000fe40001800000 */
[----:B------:R-:W-:Y:S01]  /*14520*/  LOP3.LUT R162, R162, R227, RZ, 0xfc, !PT ;  /* 0x000000e3a2a27212 */ /* 0x000fe200078efcff */
[----:B------:R-:W-:Y:S01]  /*14530*/  FADD.FTZ R150, R150, R217 ;  /* 0x000000d996967221 */ /* 0x000fe20000010000 */
[----:B------:R-:W-:-:S02]  /*14540*/  LOP3.LUT R227, R149, R193, R148, 0xfe, !PT ;  /* 0x000000c195e37212 */ /* 0x000fc400078efe94 */
[----:B------:R-:W-:Y:S01]  /*14550*/  F2FP.F16.F32.PACK_AB R149, R224, R221 ;  /* 0x000000dde095723e */ /* 0x000fe200000000ff */
[----:B------:R-:W-:Y:S01]  /*14560*/  FADD.FTZ R151, R150, R219 ;  /* 0x000000db96977221 */ /* 0x000fe20000010000 */
[----:B------:R-:W-:Y:S02]  /*14570*/  F2FP.F16.F32.PACK_AB R150, R226, R223 ;  /* 0x000000dfe296723e */ /* 0x000fe400000000ff */
[----:B------:R-:W-:Y:S01]  /*14580*/  F2FP.F16.F32.PACK_AB R148, R222, R220 ;  /* 0x000000dcde94723e */ /* 0x000fe200000000ff */
[----:B------:R-:W-:Y:S01]  /*14590*/  FADD.FTZ R193, R151, R220 ;  /* 0x000000dc97c17221 */ /* 0x000fe20000010000 */
[----:B------:R-:W-:Y:S02]  /*145a0*/  F2FP.F16.F32.PACK_AB R151, R169, R225 ;  /* 0x000000e1a997723e */ /* 0x000fe400000000ff */
[----:B------:R-:W-:Y:S01]  /*145b0*/  LOP3.LUT R163, R163, R227, R171, 0xfe, !PT ;  /* 0x000000e3a3a37212 */ /* 0x000fe200078efeab */
[----:B------:R-:W-:Y:S02]  /*145c0*/  FADD.FTZ R170, R193, R222 ;  /* 0x000000dec1aa7221 */ /* 0x000fe40000010000 */
[----:B------:R0:W-:Y:S02]  /*145d0*/  STG.E.128 desc[UR4][R166.64], R148 ;  /* 0x00000094a6007986 */ /* 0x0001e4000c101d04 */
[----:B------:R-:W-:-:S02]  /*145e0*/  FADD.FTZ R171, R170, R221 ;  /* 0x000000ddaaab7221 */ /* 0x000fc40000010000 */
[----:B------:R0:W-:Y:S02]  /*145f0*/  STG.E.64 desc[UR4][R160.64], R162 ;  /* 0x000000a2a0007986 */ /* 0x0001e4000c101b04 */
[----:B------:R-:W-:Y:S01]  /*14600*/  FADD.FTZ R170, R171, R224 ;  /* 0x000000e0abaa7221 */ /* 0x000fe20000010000 */
[----:B------:R-:W-:-:S03]  /*14610*/  SHF.R.U32.HI R171, RZ, 0x5, R29 ;  /* 0x00000005ffab7819 */ /* 0x000fc6000001161d */
[----:B------:R-:W-:Y:S01]  /*14620*/  FADD.FTZ R31, R170, R223 ;  /* 0x000000dfaa1f7221 */ /* 0x000fe20000010000 */
[----:B------:R-:W-:-:S03]  /*14630*/  LOP3.LUT R170, R171, 0x7fffffc, RZ, 0xc0, !PT ;  /* 0x07fffffcabaa7812 */ /* 0x000fc600078ec0ff */
[----:B------:R-:W-:Y:S01]  /*14640*/  FADD.FTZ R172, R31, R226 ;  /* 0x000000e21fac7221 */ /* 0x000fe20000010000 */
[----:B------:R-:W-:-:S03]  /*14650*/  @!P0 IADD3 R170, R170, 0x4, RZ ;  /* 0x00000004aaaa8810 */ /* 0x000fc60007ffe0ff */
        /* <DEDUP_REMOVED lines=135> */
.L_x_27756:
        /* <DEDUP_REMOVED lines=10> */
[----:B--2---:R-:W-:Y:S01]  /*14f70*/  @!P1 LEA R150, R150, R31, 0x18 ;  /* 0x0000001f96969211 */ /* 0x004fe200078ec0ff */
[----:B------:R-:W-:-:S05]  /*14f80*/  @!P1 IMAD.IADD R31, R170, 0x1, R171 ;  /* 0x00000001aa1f9824 */ /* 0x000fca00078e02ab */
[----:B------:R-:W-:Y:S02]  /*14f90*/  @!P1 LEA R31, R31, R150, 0x3 ;  /* 0x000000961f1f9211 */ /* 0x000fe400078e18ff */
[----:B------:R-:W-:-:S03]  /*14fa0*/  @!P2 MOV R150, 0x400 ;  /* 0x000004000096a802 */ /* 0x000fc60000000f00 */
[----:B------:R2:W-:Y:S01]  /*14fb0*/  @!P1 STS.64 [R31], R148 ;  /* 0x000000941f009388 */ /* 0x0005e20000000a00 */
[----:B------:R-:W-:Y:S01]  /*14fc0*/  BAR.SYNC.DEFER_BLOCKING 0x0 ;  /* 0x0000000000007b1d */ /* 0x000fe20000010000 */
[----:B------:R-:W-:Y:S02]  /*14fd0*/  LOP3.LUT P1, RZ, R171, 0x1f, R29, 0xf8, !PT ;  /* 0x0000001fabff7812 */ /* 0x000fe4000782f81d */
[----:B-1----:R-:W-:Y:S02]  /*14fe0*/  @!P2 LEA R150, R163, R150, 0x18 ;  /* 0x00000096a396a211 */ /* 0x002fe400078ec0ff */
[----:B--2---:R-:W-:-:S03]  /*14ff0*/  CS2R R148, SRZ ;  /* 0x0000000000947805 */ /* 0x004fc6000001ff00 */
[----:B------:R-:W-:Y:S01]  /*15000*/  @!P2 IMAD R161, R161, 0x8, R150 ;  /* 0x00000008a1a1a824 */ /* 0x000fe200078e0296 */
[----:B------:R-:W-:-:S06]  /*15010*/  HFMA2.MMA R150, -RZ, RZ, 0, 0 ;  /* 0x00000000ff967435 */ /* 0x000fcc00000001ff */
[----:B------:R-:W-:Y:S01]  /*15020*/  @!P2 MOV R150, 0x700 ;  /* 0x000007000096a802 */ /* 0x000fe20000000f00 */
[----:B------:R-:W-:Y:S04]  /*15030*/  @!P2 LDS.64 R148, [R161] ;  /* 0x00000000a194a984 */ /* 0x000fe80000000a00 */
[----:B0-----:R-:W0:Y:S02]  /*15040*/  SHFL.DOWN PT, R151, R150, 0x2, 0x1f ;  /* 0x08401f0096977f89 */ /* 0x001e2400000e0000 */
[----:B0-----:R-:W-:Y:S01]  /*15050*/  IMAD.IADD R31, R151, 0x1, R150 ;  /* 0x00000001971f7824 */ /* 0x001fe200078e0296 */
[----:B------:R-:W-:Y:S02]  /*15060*/  I2FP.F32.S32 R170, R151 ;  /* 0x0000009700aa7245 */ /* 0x000fe40000201400 */
[----:B------:R-:W-:-:S02]  /*15070*/  I2FP.F32.S32 R151, R150 ;  /* 0x0000009600977245 */ /* 0x000fc40000201400 */
        /* <DEDUP_REMOVED lines=112> */
[----:B-1----:R-:W0:Y:S01]  /*15780*/  LDC.64 R160, c[0x0][0x2b8] ;  /* 0x0000ae00ffa07b82 */ /* 0x002e220000000a00 */
        /* <DEDUP_REMOVED lines=17> */
[----:B-1----:R-:W-:Y:S01]  /*158a0*/  F2FP.F16.F32.PACK_AB R148, R152, R163 ;  /* 0x000000a39894723e */ /* 0x002fe200000000ff */
[C---:B------:R-:W-:Y:S01]  /*158b0*/  FMUL.FTZ R183, R31.reuse, R183 ;  /* 0x000000b71fb77220 */ /* 0x040fe20000410000 */
[----:B------:R-:W-:Y:S01]  /*158c0*/  F2FP.F16.F32.PACK_AB R151, R236, R151 ;  /* 0x00000097ec97723e */ /* 0x000fe200000000ff */
[----:B------:R-:W-:Y:S01]  /*158d0*/  FMUL.FTZ R186, R31, R186 ;  /* 0x000000ba1fba7220 */ /* 0x000fe20000410000 */
[----:B------:R-:W-:Y:S01]  /*158e0*/  F2FP.F16.F32.PACK_AB R150, R157, R150 ;  /* 0x000000969d96723e */ /* 0x000fe200000000ff */
[C---:B------:R-:W-:Y:S01]  /*158f0*/  FMUL.FTZ R185, R31.reuse, R185 ;  /* 0x000000b91fb97220 */ /* 0x040fe20000410000 */
[----:B------:R-:W-:Y:S01]  /*15900*/  F2FP.F16.F32.PACK_AB R149, R156, R167 ;  /* 0x000000a79c95723e */ /* 0x000fe200000000ff */
[C---:B------:R-:W-:Y:S01]  /*15910*/  FMUL.FTZ R181, R31.reuse, R188 ;  /* 0x000000bc1fb57220 */ /* 0x040fe20000410000 */
[----:B------:R-:W-:Y:S01]  /*15920*/  LEA.HI.X R163, R30, UR11, RZ, 0x4, P1 ;  /* 0x0000000b1ea37c11 */ /* 0x000fe200088f24ff */
        /* <DEDUP_REMOVED lines=58> */
[--C-:B------:R-:W-:Y:S01]  /*15cd0*/  IMAD.WIDE.U32 R154, R154, 0x10, R160.reuse ;  /* 0x000000109a9a7825 */ /* 0x100fe200078e00a0 */
[----:B------:R-:W-:Y:S01]  /*15ce0*/  F2FP.F16.F32.PACK_AB R150, R150, R181 ;  /* 0x000000b59696723e */ /* 0x000fe200000000ff */
[----:B------:R0:W-:Y:S01]  /*15cf0*/  STG.E.128 desc[UR4][R30.64], R156 ;  /* 0x0000009c1e007986 */ /* 0x0001e2000c101d04 */
[----:B------:R-:W-:Y:S01]  /*15d00*/  F2FP.F16.F32.PACK_AB R149, R174, R185 ;  /* 0x000000b9ae95723e */ /* 0x000fe200000000ff */
[----:B------:R-:W-:Y:S01]  /*15d10*/  IMAD.WIDE.U32 R184, R184, 0x10, R160 ;  /* 0x00000010b8b87825 */ /* 0x000fe200078e00a0 */
[----:B------:R-:W-:-:S03]  /*15d20*/  F2FP.F16.F32.PACK_AB R148, R148, R183 ;  /* 0x000000b79494723e */ /* 0x000fc600000000ff */
[----:B------:R-:W-:Y:S01]  /*15d30*/  FFMA.FTZ R201, R118, R201, R62 ;  /* 0x000000c976c97223 */ /* 0x000fe2000001003e */
[----:B------:R-:W-:Y:S01]  /*15d40*/  FFMA.FTZ R168, R119, R168, R63 ;  /* 0x000000a877a87223 */ /* 0x000fe2000001003f */
        /* <DEDUP_REMOVED lines=22> */
[----:B-1----:R-:W-:Y:S01]  /*15eb0*/  FFMA.FTZ R154, R125, R210, R69 ;  /* 0x000000d27d9a7223 */ /* 0x002fe20000010045 */
        /* <DEDUP_REMOVED lines=11> */
[----:B------:R-:W-:-:S02]  /*15f70*/  LEA R168, P1, R187, UR10, 0x4 ;  /* 0x0000000abba87c11 */ /* 0x000fc4000f8220ff */
        /* <DEDUP_REMOVED lines=8> */
[----:B------:R-:W-:Y:S01]  /*16000*/  F2FP.F16.F32.PACK_AB R157, R216, R157 ;  /* 0x0000009dd89d723e */ /* 0x000fe200000000ff */
[----:B------:R0:W-:Y:S01]  /*16010*/  STG.E.128 desc[UR4][R184.64], R152 ;  /* 0x00000098b8007986 */ /* 0x0001e2000c101d04 */
[----:B------:R-:W-:Y:S02]  /*16020*/  F2FP.F16.F32.PACK_AB R162, R169, R162 ;  /* 0x000000a2a9a2723e */ /* 0x000fe400000000ff */
[----:B------:R-:W-:Y:S01]  /*16030*/  F2FP.F16.F32.PACK_AB R163, R190, R163 ;  /* 0x000000a3bea3723e */ /* 0x000fe200000000ff */
[----:B------:R0:W-:Y:S01]  /*16040*/  STG.E.128 desc[UR4][R170.64], R156 ;  /* 0x0000009caa007986 */ /* 0x0001e2000c101d04 */
[----:B------:R-:W-:Y:S02]  /*16050*/  F2FP.F16.F32.PACK_AB R161, R224, R161 ;  /* 0x000000a1e0a1723e */ /* 0x000fe400000000ff */
[----:B------:R-:W-:-:S02]  /*16060*/  LEA.HI.X R169, R187, UR11, RZ, 0x4, P1 ;  /* 0x0000000bbba97c11 */ /* 0x000fc400088f24ff */
[----:B------:R-:W-:Y:S02]  /*16070*/  F2FP.F16.F32.PACK_AB R160, R31, R160 ;  /* 0x000000a01fa0723e */ /* 0x000fe400000000ff */
[----:B------:R-:W-:Y:S02]  /*16080*/  IADD3 R28, R28, UR12, RZ ;  /* 0x0000000c1c1c7c10 */ /* 0x000fe4000fffe0ff */
[----:B------:R-:W-:Y:S01]  /*16090*/  SEL R31, RZ, 0x1, P0 ;  /* 0x00000001ff1f7807 */ /* 0x000fe20000000000 */
[----:B------:R0:W-:Y:S01]  /*160a0*/  STG.E.128 desc[UR4][R168.64], R160 ;  /* 0x000000a0a8007986 */ /* 0x0001e2000c101d04 */
[----:B------:R-:W-:-:S13]  /*160b0*/  ISETP.GE.AND P1, PT, R28, UR13, PT ;  /* 0x0000000d1c007c0c */ /* 0x000fda000bf26270 */
[----:B------:R-:W-:Y:S05]  /*160c0*/  @!P1 BRA `(.L_x_27745) ;  /* 0xfffffea800809947 */ /* 0x000fea000383ffff */
[----:B------:R-:W-:Y:S05]  /*160d0*/  EXIT ;  /* 0x000000000000794d */ /* 0x000fea0003800000 */
.L_x_27744:
[----:B------:R-:W-:Y:S01]  /*160e0*/  HFMA2.MMA R166, -RZ, RZ, 0, 1.847743988037109375e-06 ;  /* 0x0000001fffa67435 */ /* 0x000fe200000001ff */
[----:B------:R-:W-:Y:S01]  /*160f0*/  IMAD.MOV.U32 R163, RZ, RZ, 0x1 ;  /* 0x00000001ffa37424 */ /* 0x000fe200078e00ff */
[----:B------:R-:W-:-:S09]  /*16100*/  MOV R161, 0xffffffff ;  /* 0xffffffff00a17802 */ /* 0x000fd20000000f00 */
[----:B------:R-:W-:Y:S05]  /*16110*/  WARPSYNC.COLLECTIVE R161, `(.L_x_27746) ;  /* 0x00000000a1087348 */ /* 0x000fea0003c00000 */
[----:B------:R0:W1:Y:S02]  /*16120*/  SHFL.BFLY P2, R162, R172, R163, R166 ;  /* 0x0c0000a3aca27389 */ /* 0x00006400000400a6 */
[----:B01----:R-:W-:Y:S01]  /*16130*/  ENDCOLLECTIVE ;  /* 0x000000000000791b */ /* 0x003fe20003800000 */
.L_x_27746:
[----:B------:R-:W-:Y:S01]  /*16140*/  HFMA2.MMA R163, -RZ, RZ, 0, 1.1920928955078125e-07 ;  /* 0x00000002ffa37435 */ /* 0x000fe200000001ff */
[----:B------:R-:W-:-:S04]  /*16150*/  IMAD.MOV.U32 R31, RZ, RZ, R162 ;  /* 0x000000ffff1f7224 */ /* 0x000fc800078e00a2 */
[----:B------:R-:W-:-:S05]  /*16160*/  FADD.FTZ R149, R172, R31 ;  /* 0x0000001fac957221 */ /* 0x000fca0000010000 */
[----:B------:R-:W-:-:S07]  /*16170*/  MOV R172, R149 ;  /* 0x0000009500ac7202 */ /* 0x000fce0000000f00 */
[----:B------:R-:W-:Y:S05]  /*16180*/  WARPSYNC.COLLECTIVE R161, `(.L_x_27747) ;  /* 0x00000000a1087348 */ /* 0x000fea0003c00000 */
[----:B------:R0:W1:Y:S02]  /*16190*/  SHFL.BFLY P2, R162, R172, R163, R166 ;  /* 0x0c0000a3aca27389 */ /* 0x00006400000400a6 */
[----:B01----:R-:W-:Y:S01]  /*161a0*/  ENDCOLLECTIVE ;  /* 0x000000000000791b */ /* 0x003fe20003800000 */
.L_x_27747:
[----:B------:R-:W-:Y:S01]  /*161b0*/  HFMA2.MMA R163, -RZ, RZ, 0, 2.384185791015625e-07 ;  /* 0x00000004ffa37435 */ /* 0x000fe200000001ff */
[----:B------:R-:W-:-:S04]  /*161c0*/  IMAD.MOV.U32 R148, RZ, RZ, R162 ;  /* 0x000000ffff947224 */ /* 0x000fc800078e00a2 */
[----:B------:R-:W-:-:S05]  /*161d0*/  FADD.FTZ R150, R149, R148 ;  /* 0x0000009495967221 */ /* 0x000fca0000010000 */
[----:B------:R-:W-:-:S07]  /*161e0*/  MOV R172, R150 ;  /* 0x0000009600ac7202 */ /* 0x000fce0000000f00 */
[----:B------:R-:W-:Y:S05]  /*161f0*/  WARPSYNC.COLLECTIVE R161, `(.L_x_27748) ;  /* 0x00000000a1087348 */ /* 0x000fea0003c00000 */
[----:B------:R0:W1:Y:S02]  /*16200*/  SHFL.BFLY P2, R162, R172, R163, R166 ;  /* 0x0c0000a3aca27389 */ /* 0x00006400000400a6 */
[----:B01----:R-:W-:Y:S01]  /*16210*/  ENDCOLLECTIVE ;  /* 0x000000000000791b */ /* 0x003fe20003800000 */
.L_x_27748:
[----:B------:R-:W-:Y:S01]  /*16220*/  HFMA2.MMA R163, -RZ, RZ, 0, 4.76837158203125e-07 ;  /* 0x00000008ffa37435 */ /* 0x000fe200000001ff */
[----:B------:R-:W-:-:S04]  /*16230*/  IMAD.MOV.U32 R31, RZ, RZ, R162 ;  /* 0x000000ffff1f7224 */ /* 0x000fc800078e00a2 */
[----:B------:R-:W-:-:S05]  /*16240*/  FADD.FTZ R151, R150, R31 ;  /* 0x0000001f96977221 */ /* 0x000fca0000010000 */
[----:B------:R-:W-:-:S07]  /*16250*/  MOV R172, R151 ;  /* 0x0000009700ac7202 */ /* 0x000fce0000000f00 */
[----:B------:R-:W-:Y:S05]  /*16260*/  WARPSYNC.COLLECTIVE R161, `(.L_x_27749) ;  /* 0x00000000a1087348 */ /* 0x000fea0003c00000 */
[----:B------:R0:W1:Y:S02]  /*16270*/  SHFL.BFLY P2, R162, R172, R163, R166 ;  /* 0x0c0000a3aca27389 */ /* 0x00006400000400a6 */
[----:B01----:R-:W-:Y:S01]  /*16280*/  ENDCOLLECTIVE ;  /* 0x000000000000791b */ /* 0x003fe20003800000 */
.L_x_27749:
[----:B------:R-:W-:Y:S01]  /*16290*/  HFMA2.MMA R163, -RZ, RZ, 0, 9.5367431640625e-07 ;  /* 0x00000010ffa37435 */ /* 0x000fe200000001ff */
[----:B------:R-:W-:-:S04]  /*162a0*/  IMAD.MOV.U32 R148, RZ, RZ, R162 ;  /* 0x000000ffff947224 */ /* 0x000fc800078e00a2 */
[----:B------:R-:W-:-:S05]  /*162b0*/  FADD.FTZ R160, R151, R148 ;  /* 0x0000009497a07221 */ /* 0x000fca0000010000 */
[----:B------:R-:W-:-:S07]  /*162c0*/  MOV R172, R160 ;  /* 0x000000a000ac7202 */ /* 0x000fce0000000f00 */
[----:B------:R-:W-:Y:S05]  /*162d0*/  WARPSYNC.COLLECTIVE R161, `(.L_x_27750) ;  /* 0x00000000a1087348 */ /* 0x000fea0003c00000 */
[----:B------:R0:W1:Y:S02]  /*162e0*/  SHFL.BFLY P2, R162, R172, R163, R166 ;  /* 0x0c0000a3aca27389 */ /* 0x00006400000400a6 */
[----:B01----:R-:W-:Y:S01]  /*162f0*/  ENDCOLLECTIVE ;  /* 0x000000000000791b */ /* 0x003fe20003800000 */
.L_x_27750:
[----:B------:R-:W-:Y:S01]  /*16300*/  HFMA2.MMA R163, -RZ, RZ, 0, 5.9604644775390625e-08 ;  /* 0x00000001ffa37435 */ /* 0x000fe200000001ff */
        /* <DEDUP_REMOVED lines=119> */
.L_x_27751:
[----:B------:R-:W-:Y:S01]  /*16a80*/  HFMA2.MMA R163, -RZ, RZ, 0, 1.1920928955078125e-07 ;  /* 0x00000002ffa37435 */ /* 0x000fe200000001ff */
[----:B------:R-:W-:-:S04]  /*16a90*/  IMAD.MOV.U32 R150, RZ, RZ, R162 ;  /* 0x000000ffff967224 */ /* 0x000fc800078e00a2 */
[----:B------:R-:W-:-:S05]  /*16aa0*/  FADD.FTZ R150, R31, R150 ;  /* 0x000000961f967221 */ /* 0x000fca0000010000 */
[----:B------:R-:W-:-:S07]  /*16ab0*/  MOV R172, R150 ;  /* 0x0000009600ac7202 */ /* 0x000fce0000000f00 */
[----:B------:R-:W-:Y:S05]  /*16ac0*/  WARPSYNC.COLLECTIVE R161, `(.L_x_27752) ;  /* 0x00000000a1087348 */ /* 0x000fea0003c00000 */
[----:B------:R0:W1:Y:S02]  /*16ad0*/  SHFL.BFLY P2, R162, R172, R163, R166 ;  /* 0x0c0000a3aca27389 */ /* 0x00006400000400a6 */
[----:B01----:R-:W-:Y:S01]  /*16ae0*/  ENDCOLLECTIVE ;  /* 0x000000000000791b */ /* 0x003fe20003800000 */
.L_x_27752:
[----:B------:R-:W-:Y:S01]  /*16af0*/  HFMA2.MMA R163, -RZ, RZ, 0, 2.384185791015625e-07 ;  /* 0x00000004ffa37435 */ /* 0x000fe200000001ff */
[----:B------:R-:W-:-:S04]  /*16b00*/  IMAD.MOV.U32 R149, RZ, RZ, R162 ;  /* 0x000000ffff957224 */ /* 0x000fc800078e00a2 */
[----:B------:R-:W-:-:S05]  /*16b10*/  FADD.FTZ R149, R150, R149 ;  /* 0x0000009596957221 */ /* 0x000fca0000010000 */
[----:B------:R-:W-:-:S07]  /*16b20*/  MOV R172, R149 ;  /* 0x0000009500ac7202 */ /* 0x000fce0000000f00 */
[----:B------:R-:W-:Y:S05]  /*16b30*/  WARPSYNC.COLLECTIVE R161, `(.L_x_27753) ;  /* 0x00000000a1087348 */ /* 0x000fea0003c00000 */
[----:B------:R0:W1:Y:S02]  /*16b40*/  SHFL.BFLY P2, R162, R172, R163, R166 ;  /* 0x0c0000a3aca27389 */ /* 0x00006400000400a6 */
[----:B01----:R-:W-:Y:S01]  /*16b50*/  ENDCOLLECTIVE ;  /* 0x000000000000791b */ /* 0x003fe20003800000 */
.L_x_27753:
[----:B------:R-:W-:Y:S01]  /*16b60*/  HFMA2.MMA R163, -RZ, RZ, 0, 4.76837158203125e-07 ;  /* 0x00000008ffa37435 */ /* 0x000fe200000001ff */
[----:B------:R-:W-:-:S04]  /*16b70*/  IMAD.MOV.U32 R160, RZ, RZ, R162 ;  /* 0x000000ffffa07224 */ /* 0x000fc800078e00a2 */
[----:B------:R-:W-:-:S05]  /*16b80*/  FADD.FTZ R160, R149, R160 ;  /* 0x000000a095a07221 */ /* 0x000fca0000010000 */
[----:B------:R-:W-:-:S07]  /*16b90*/  MOV R172, R160 ;  /* 0x000000a000ac7202 */ /* 0x000fce0000000f00 */
[----:B------:R-:W-:Y:S05]  /*16ba0*/  WARPSYNC.COLLECTIVE R161, `(.L_x_27754) ;  /* 0x00000000a1087348 */ /* 0x000fea0003c00000 */
[----:B------:R0:W1:Y:S02]  /*16bb0*/  SHFL.BFLY P2, R162, R172, R163, R166 ;  /* 0x0c0000a3aca27389 */ /* 0x00006400000400a6 */
[----:B01----:R-:W-:Y:S01]  /*16bc0*/  ENDCOLLECTIVE ;  /* 0x000000000000791b */ /* 0x003fe20003800000 */
.L_x_27754:
[----:B------:R-:W-:Y:S01]  /*16bd0*/  HFMA2.MMA R163, -RZ, RZ, 0, 9.5367431640625e-07 ;  /* 0x00000010ffa37435 */ /* 0x000fe200000001ff */
[----:B------:R-:W-:-:S04]  /*16be0*/  IMAD.MOV.U32 R151, RZ, RZ, R162 ;  /* 0x000000ffff977224 */ /* 0x000fc800078e00a2 */
[----:B------:R-:W-:-:S05]  /*16bf0*/  FADD.FTZ R151, R160, R151 ;  /* 0x00000097a0977221 */ /* 0x000fca0000010000 */
[----:B------:R-:W-:-:S07]  /*16c00*/  MOV R172, R151 ;  /* 0x0000009700ac7202 */ /* 0x000fce0000000f00 */
[----:B------:R-:W-:Y:S05]  /*16c10*/  WARPSYNC.COLLECTIVE R161, `(.L_x_27755) ;  /* 0x00000000a1087348 */ /* 0x000fea0003c00000 */
[----:B------:R0:W1:Y:S02]  /*16c20*/  SHFL.BFLY P2, R162, R172, R163, R166 ;  /* 0x0c0000a3aca27389 */ /* 0x00006400000400a6 */
[----:B01----:R-:W-:Y:S01]  /*16c30*/  ENDCOLLECTIVE ;  /* 0x000000000000791b */ /* 0x003fe20003800000 */
.L_x_27755:
[----:B------:R-:W-:Y:S05]  /*16c40*/  BRA `(.L_x_27756) ;  /* 0xffffffe000a07947 */ /* 0x000fea000383ffff */
.L_x_27757:
        /* <DEDUP_REMOVED lines=11> */
.L_x_46049:


//--------------------- .text._ZN10layer_norm13ln_fwd_kernelINS_13Kernel_traitsIf6__halfS2_S2_fjLj7168ELj1ELj1ELj4ELj16ENS_18Kernel_traits_baseILj7168EfS2_S2_S2_fjLj128EEEEELb1ELb0ELb1ELb0EEEvNS_9FwdParamsE --------------------------
	.section	.text._ZN10layer_norm13ln_fwd_kernelINS_13Kernel_traitsIf6__halfS2_S2_fjLj7168ELj1ELj1ELj4ELj16ENS_18Kernel_traits_baseILj7168EfS2_S2_S2_fjLj128EEEEELb1ELb0ELb1ELb0EEEvNS_9FwdParamsE,"ax",@progbits
	.align	128
        .global         _ZN10layer_norm13ln_fwd_kernelINS_13Kernel_traitsIf6__halfS2_S2_fjLj7168ELj1ELj1ELj4ELj16ENS_18Kernel_traits_baseILj7168EfS2_S2_S2_fjLj128EEEEELb1ELb0ELb1ELb0EEEvNS_9FwdParamsE
        .type           _ZN10layer_norm13ln_fwd_kernelINS_13Kernel_traitsIf6__halfS2_S2_fjLj7168ELj1ELj1ELj4ELj16ENS_18Kernel_traits_baseILj7168EfS2_S2_S2_fjLj128EEEEELb1ELb0ELb1ELb0EEEvNS_9FwdParamsE,@function
        .size           _ZN10layer_norm13ln_fwd_kernelINS_13Kernel_traitsIf6__halfS2_S2_fjLj7168ELj1ELj1ELj4ELj16ENS_18Kernel_traits_baseILj7168EfS2_S2_S2_fjLj128EEEEELb1ELb0ELb1ELb0EEEvNS_9FwdParamsE,(.L_x_46050 - _ZN10layer_norm13ln_fwd_kernelINS_13Kernel_traitsIf6__halfS2_S2_fjLj7168ELj1ELj1ELj4ELj16ENS_18Kernel_traits_baseILj7168EfS2_S2_S2_fjLj128EEEEELb1ELb0ELb1ELb0EEEvNS_9FwdParamsE)
        .other          _ZN10layer_norm13ln_fwd_kernelINS_13Kernel_traitsIf6__halfS2_S2_fjLj7168ELj1ELj1ELj4ELj16ENS_18Kernel_traits_baseILj7168EfS2_S2_S2_fjLj128EEEEELb1ELb0ELb1ELb0EEEvNS_9FwdParamsE,@"STO_CUDA_ENTRY STV_DEFAULT"
_ZN10layer_norm13ln_fwd_kernelINS_13Kernel_traitsIf6__halfS2_S2_fjLj7168ELj1ELj1ELj4ELj16ENS_18Kernel_traits_baseILj7168EfS2_S2_S2_fjLj128EEEEELb1ELb0ELb1ELb0EEEvNS_9FwdParamsE:
.text._ZN10layer_norm13ln_fwd_kernelINS_13Kernel_traitsIf6__halfS2_S2_fjLj7168ELj1ELj1ELj4ELj16ENS_18Kernel_traits_baseILj7168EfS2_S2_S2_fjLj128EEEEELb1ELb0ELb1ELb0EEEvNS_9FwdParamsE:
        /* <DEDUP_REMOVED lines=21> */
[----:B------:R-:W-:Y:S01]  /*0150*/  LEA.HI R16, R0, R5, RZ, 0x3 ;  /* 0x0000000500107211 */ /* 0x000fe200078f18ff */
[----:B------:R-:W-:Y:S01]  /*0160*/  IMAD.MOV.U32 R5, RZ, RZ, R42 ;  /* 0x000000ffff057224 */ /* 0x000fe200078e002a */
        /* <DEDUP_REMOVED lines=85> */
.L_x_27759:
[----:B------:R-:W-:Y:S05]  /*06c0*/  BSYNC B0 ;  /* 0x0000000000007941 */ /* 0x000fea0003800000 */
.L_x_27758:
        /* <DEDUP_REMOVED lines=18> */
.L_x_27761:
[----:B------:R-:W-:Y:S05]  /*07f0*/  BSYNC B0 ;  /* 0x0000000000007941 */ /* 0x000fea0003800000 */
.L_x_27760:
        /* <DEDUP_REMOVED lines=18> */
.L_x_27763:
[----:B------:R-:W-:Y:S05]  /*0920*/  BSYNC B0 ;  /* 0x0000000000007941 */ /* 0x000fea0003800000 */
.L_x_27762:
        /* <DEDUP_REMOVED lines=18> */
.L_x_27765:
[----:B------:R-:W-:Y:S05]  /*0a50*/  BSYNC B0 ;  /* 0x0000000000007941 */ /* 0x000fea0003800000 */
.L_x_27764:
        /* <DEDUP_REMOVED lines=18> */
.L_x_27767:
[----:B------:R-:W-:Y:S05]  /*0b80*/  BSYNC B0 ;  /* 0x0000000000007941 */ /* 0x000fea0003800000 */
.L_x_27766:
        /* <DEDUP_REMOVED lines=25> */
.L_x_27769:
[----:B------:R-:W-:Y:S05]  /*0d20*/  BSYNC B0 ;  /* 0x0000000000007941 */ /* 0x000fea0003800000 */
.L_x_27768:
        /* <DEDUP_REMOVED lines=24> */
.L_x_27771:
[----:B------:R-:W-:Y:S05]  /*0eb0*/  BSYNC B0 ;  /* 0x0000000000007941 */ /* 0x000fea0003800000 */
.L_x_27770:
[----:B------:R-:W-:Y:S01]  /*0ec0*/  ULDC UR8, c[0x0][0x214] ;  /* 0x0000850000087ab9 */ /* 0x000fe20000000800 */
[----:B------:R-:W-:Y:S02]  /*0ed0*/  LOP3.LUT R13, R13, UR31, R10, 0x96, !PT ;  /* 0x0000001f0d0d7c12 */ /* 0x000fe4000f8e960a */
[----:B------:R-:W-:-:S13]  /*0ee0*/  ISETP.GE.AND P1, PT, R40, UR8, PT ;  /* 0x0000000828007c0c */ /* 0x000fda000bf26270 */
[----:B------:R-:W-:Y:S05]  /*0ef0*/  @P1 EXIT ;  /* 0x000000000000194d */ /* 0x000fea0003800000 */
[----:B------:R-:W-:Y:S01]  /*0f00*/  SHF.R.S32.HI R16, RZ, 0x3, R16 ;  /* 0x00000003ff107819 */ /* 0x000fe20000011410 */
[C---:B------:R-:W-:Y:S01]  /*0f10*/  IMAD.SHL.U32 R2, R4.reuse, 0x20, RZ ;  /* 0x0000002004027824 */ /* 0x040fe200078e00ff */
[----:B------:R-:W-:Y:S01]  /*0f20*/  LOP3.LUT R5, R4, 0x60, RZ, 0xc0, !PT ;  /* 0x0000006004057812 */ /* 0x000fe200078ec0ff */
[----:B0-----:R-:W-:Y:S01]  /*0f30*/  IMAD R9, R14, -0x2daee0ad, RZ ;  /* 0xd2511f530e097824 */ /* 0x001fe200078e02ff */
[----:B------:R-:W-:Y:S01]  /*0f40*/  LOP3.LUT R0, R16, 0x7f, RZ, 0xc0, !PT ;  /* 0x0000007f10007812 */ /* 0x000fe200078ec0ff */
[----:B------:R-:W-:Y:S01]  /*0f50*/  IMAD R11, R15, -0x326172a9, RZ ;  /* 0xcd9e8d570f0b7824 */ /* 0x000fe200078e02ff */
[----:B------:R-:W-:Y:S01]  /*0f60*/  SHF.R.U32.HI R16, RZ, 0x2, R16 ;  /* 0x00000002ff107819 */ /* 0x000fe20000011610 */
[----:B------:R-:W-:Y:S01]  /*0f70*/  HFMA2.MMA R22, -RZ, RZ, 0, 0 ;  /* 0x00000000ff167435 */ /* 0x000fe200000001ff */
[----:B------:R-:W-:Y:S01]  /*0f80*/  VIADDMNMX R5, R0, -R5, RZ, !PT ;  /* 0x8000000500057246 */ /* 0x000fe200078001ff */
[----:B------:R-:W-:Y:S01]  /*0f90*/  ULDC.U8 UR8, c[0x0][0x2a0] ;  /* 0x0000a80000087ab9 */ /* 0x000fe20000000000 */
[----:B------:R-:W-:Y:S01]  /*0fa0*/  LOP3.LUT R16, R16, 0x3fffffe0, RZ, 0xc0, !PT ;  /* 0x3fffffe010107812 */ /* 0x000fe200078ec0ff */
[----:B------:R-:W-:Y:S01]  /*0fb0*/  IMAD R28, R13, -0x326172a9, RZ ;  /* 0xcd9e8d570d1c7824 */ /* 0x000fe200078e02ff */
[----:B------:R-:W-:Y:S01]  /*0fc0*/  VIMNMX R5, R5, 0x20, PT ;  /* 0x0000002005057848 */ /* 0x000fe20003fe0100 */
[----:B------:R-:W-:Y:S01]  /*0fd0*/  IMAD.MOV.U32 R174, RZ, RZ, 0x1 ;  /* 0x00000001ffae7424 */ /* 0x000fe200078e00ff */
[----:B------:R-:W-:Y:S01]  /*0fe0*/  LOP3.LUT R7, R2, 0x3e0, RZ, 0xc0, !PT ;  /* 0x000003e002077812 */ /* 0x000fe200078ec0ff */
[----:B------:R-:W-:Y:S01]  /*0ff0*/  IMAD.HI.U32 R2, R13, -0x326172a9, RZ ;  /* 0xcd9e8d570d027827 */ /* 0x000fe200078e00ff */
[----:B------:R-:W-:Y:S01]  /*1000*/  IADD3 R5, R5, R16, RZ ;  /* 0x0000001005057210 */ /* 0x000fe20007ffe0ff */
[----:B------:R-:W-:Y:S01]  /*1010*/  UISETP.NE.AND UP0, UPT, UR8, URZ, UPT ;  /* 0x0000003f0800728c */ /* 0x000fe2000bf05270 */
[----:B------:R-:W-:Y:S01]  /*1020*/  VIADDMNMX R7, R0, -R7, RZ, !PT ;  /* 0x8000000700077246 */ /* 0x000fe200078001ff */
[----:B------:R-:W-:Y:S01]  /*1030*/  IMAD.HI.U32 R0, R26, -0x2daee0ad, RZ ;  /* 0xd2511f531a007827 */ /* 0x000fe200078e00ff */
[----:B------:R-:W-:Y:S01]  /*1040*/  LOP3.LUT R2, R2, UR32, R11, 0x96, !PT ;  /* 0x0000002002027c12 */ /* 0x000fe2000f8e960b */
[----:B------:R-:W-:Y:S01]  /*1050*/  ULDC UR10, c[0x0][0x294] ;  /* 0x0000a500000a7ab9 */ /* 0x000fe20000000800 */
[----:B------:R-:W-:Y:S01]  /*1060*/  VIMNMX R7, R7, 0x20, PT ;  /* 0x0000002007077848 */ /* 0x000fe20003fe0100 */
[----:B------:R-:W-:Y:S01]  /*1070*/  IMAD.SHL.U32 R5, R5, 0x8, RZ ;  /* 0x0000000805057824 */ /* 0x000fe200078e00ff */
[----:B------:R-:W-:Y:S01]  /*1080*/  LOP3.LUT R0, R0, UR33, R9, 0x96, !PT ;  /* 0x0000002100007c12 */ /* 0x000fe2000f8e9609 */
[----:B------:R-:W-:Y:S01]  /*1090*/  IMAD R26, R26, -0x2daee0ad, RZ ;  /* 0xd2511f531a1a7824 */ /* 0x000fe200078e02ff */
[----:B------:R-:W-:Y:S01]  /*10a0*/  IADD3 R7, R16, R7, RZ ;  /* 0x0000000710077210 */ /* 0x000fe20007ffe0ff */
[----:B------:R-:W-:Y:S01]  /*10b0*/  ULDC UR11, c[0x0][0x290] ;  /* 0x0000a400000b7ab9 */ /* 0x000fe20000000800 */
[----:B------:R-:W-:Y:S01]  /*10c0*/  I2FP.F32.U32 R5, R5 ;  /* 0x0000000500057245 */ /* 0x000fe20000201000 */
[----:B------:R-:W-:Y:S01]  /*10d0*/  ULDC.64 UR12, c[0x0][0x298] ;  /* 0x0000a600000c7ab9 */ /* 0x000fe20000000a00 */
[----:B------:R-:W-:Y:S01]  /*10e0*/  LOP3.LUT R24, R24, 0x3, RZ, 0xc0, !PT ;  /* 0x0000000318187812 */ /* 0x000fe200078ec0ff */
[----:B------:R-:W-:Y:S01]  /*10f0*/  IMAD.SHL.U32 R30, R7, 0x8, RZ ;  /* 0x00000008071e7824 */ /* 0x000fe200078e00ff */
[----:B------:R0:W1:Y:S01]  /*1100*/  MUFU.RCP R32, R5 ;  /* 0x0000000500207308 */ /* 0x0000620000001000 */
[----:B------:R-:W-:Y:S01]  /*1110*/  ULDC.64 UR8, c[0x0][0x230] ;  /* 0x00008c0000087ab9 */ /* 0x000fe20000000a00 */
[----:B------:R-:W-:-:S05]  /*1120*/  ULDC.64 UR14, c[0x0][0x210] ;  /* 0x00008400000e7ab9 */ /* 0x000fca0000000a00 */
.L_x_28373:
        /* <DEDUP_REMOVED lines=14> */
[----:B------:R-:W-:-:S05]  /*1210*/  @P1 IADD3 R176, R178, -0x1, RZ ;  /* 0xffffffffb2b01810 */ /* 0x000fca0007ffe0ff */
        /* <DEDUP_REMOVED lines=18> */
[----:B0-----:R-:W-:Y:S01]  /*1340*/  MOV R5, RZ ;  /* 0x000000ff00057202 */ /* 0x001fe20000000f00 */
[----:B------:R-:W-:Y:S01]  /*1350*/  IMAD.MOV.U32 R9, RZ, RZ, R24 ;  /* 0x000000ffff097224 */ /* 0x000fe200078e0018 */
[----:B------:R-:W-:Y:S06]  /*1360*/  @!P2 BRA `(.L_x_27776) ;  /* 0x000000040068a947 */ /* 0x000fec0003800000 */
[----:B------:R-:W-:Y:S01]  /*1370*/  MOV R9, R24 ;  /* 0x0000001800097202 */ /* 0x000fe20000000f00 */
[----:B-----5:R-:W-:Y:S01]  /*1380*/  HADD2.F32 R5, -RZ, R160.H0_H0 ;  /* 0x200000a0ff057230 */ /* 0x020fe20000004100 */
[----:B------:R-:W-:Y:S06]  /*1390*/  BRA `(.L_x_27776) ;  /* 0x00000004005c7947 */ /* 0x000fec0003800000 */
.L_x_27775:
[C---:B------:R-:W-:Y:S01]  /*13a0*/  ISETP.NE.AND P4, PT, R24.reuse, 0x1, PT ;  /* 0x000000011800780c */ /* 0x040fe20003f85270 */
[----:B------:R-:W-:Y:S01]  /*13b0*/  BSSY B2, `(.L_x_27777) ;  /* 0x000000c000027945 */ /* 0x000fe20003800000 */
[----:B------:R-:W-:-:S11]  /*13c0*/  VIADD R9, R24, 0x1 ;  /* 0x0000000118097836 */ /* 0x000fd60000000000 */
[----:B------:R-:W-:Y:S05]  /*13d0*/  @!P4 BRA `(.L_x_27778) ;  /* 0x000000000020c947 */ /* 0x000fea0003800000 */
[----:B------:R-:W-:Y:S02]  /*13e0*/  ISETP.NE.AND P4, PT, R24, 0x2, PT ;  /* 0x000000021800780c */ /* 0x000fe40003f85270 */
[----:B0-----:R-:W-:-:S11]  /*13f0*/  MOV R5, R0 ;  /* 0x0000000000057202 */ /* 0x001fd60000000f00 */
[----:B------:R-:W-:Y:S05]  /*1400*/  @!P4 BRA `(.L_x_27779) ;  /* 0x000000000018c947 */ /* 0x000fea0003800000 */
[----:B------:R-:W-:Y:S01]  /*1410*/  ISETP.NE.AND P4, PT, R24, 0x3, PT ;  /* 0x000000031800780c */ /* 0x000fe20003f85270 */
[----:B------:R-:W-:-:S12]  /*1420*/  IMAD.MOV.U32 R5, RZ, RZ, R2 ;  /* 0x000000ffff057224 */ /* 0x000fd800078e0002 */
[----:B------:R-:W-:Y:S05]  /*1430*/  @P4 BRA `(.L_x_27779) ;  /* 0x00000000000c4947 */ /* 0x000fea0003800000 */
[----:B------:R-:W-:Y:S01]  /*1440*/  MOV R5, R26 ;  /* 0x0000001a00057202 */ /* 0x000fe20000000f00 */
[----:B------:R-:W-:Y:S06]  /*1450*/  BRA `(.L_x_27779) ;  /* 0x0000000000047947 */ /* 0x000fec0003800000 */
.L_x_27778:
[----:B0-----:R-:W-:-:S07]  /*1460*/  IMAD.MOV.U32 R5, RZ, RZ, R28 ;  /* 0x000000ffff057224 */ /* 0x001fce00078e001c */
.L_x_27779:
[----:B------:R-:W-:Y:S05]  /*1470*/  BSYNC B2 ;  /* 0x0000000000027941 */ /* 0x000fea0003800000 */
.L_x_27777:
        /* <DEDUP_REMOVED lines=16> */
.L_x_27783:
[----:B------:R-:W-:Y:S05]  /*1580*/  BSYNC B3 ;  /* 0x0000000000037941 */ /* 0x000fea0003800000 */
.L_x_27782:
        /* <DEDUP_REMOVED lines=44> */
.L_x_27781:
[----:B------:R-:W-:Y:S05]  /*1850*/  BSYNC B2 ;  /* 0x0000000000027941 */ /* 0x000fea0003800000 */
.L_x_27780:
        /* <DEDUP_REMOVED lines=11> */
.L_x_27776:
[----:B------:R-:W-:Y:S05]  /*1910*/  BSYNC B1 ;  /* 0x0000000000017941 */ /* 0x000fea0003800000 */
.L_x_27774:
        /* <DEDUP_REMOVED lines=8> */
.L_x_27785:
        /* <DEDUP_REMOVED lines=12> */
.L_x_27788:
[----:B------:R-:W-:-:S07]  /*1a60*/  MOV R7, R28 ;  /* 0x0000001c00077202 */ /* 0x000fce0000000f00 */
.L_x_27789:
[----:B------:R-:W-:Y:S05]  /*1a70*/  BSYNC B2 ;  /* 0x0000000000027941 */ /* 0x000fea0003800000 */
.L_x_27787:
        /* <DEDUP_REMOVED lines=16> */
.L_x_27793:
[----:B------:R-:W-:Y:S05]  /*1b80*/  BSYNC B3 ;  /* 0x0000000000037941 */ /* 0x000fea0003800000 */
.L_x_27792:
        /* <DEDUP_REMOVED lines=44> */
.L_x_27791:
[----:B------:R-:W-:Y:S05]  /*1e50*/  BSYNC B2 ;  /* 0x0000000000027941 */ /* 0x000fea0003800000 */
.L_x_27790:
        /* <DEDUP_REMOVED lines=11> */
.L_x_27786:
[----:B------:R-:W-:Y:S05]  /*1f10*/  BSYNC B1 ;  /* 0x0000000000017941 */ /* 0x000fea0003800000 */
.L_x_27784:
        /* <DEDUP_REMOVED lines=8> */
.L_x_27795:
        /* <DEDUP_REMOVED lines=12> */
.L_x_27798:
[----:B------:R-:W-:-:S07]  /*2060*/  IMAD.MOV.U32 R9, RZ, RZ, R28 ;  /* 0x000000ffff097224 */ /* 0x000fce00078e001c */
.L_x_27799:
[----:B------:R-:W-:Y:S05]  /*2070*/  BSYNC B2 ;  /* 0x0000000000027941 */ /* 0x000fea0003800000 */
.L_x_27797:
        /* <DEDUP_REMOVED lines=16> */
.L_x_27803:
[----:B------:R-:W-:Y:S05]  /*2180*/  BSYNC B3 ;  /* 0x0000000000037941 */ /* 0x000fea0003800000 */
.L_x_27802:
        /* <DEDUP_REMOVED lines=44> */
.L_x_27801:
[----:B------:R-:W-:Y:S05]  /*2450*/  BSYNC B2 ;  /* 0x0000000000027941 */ /* 0x000fea0003800000 */
.L_x_27800:
        /* <DEDUP_REMOVED lines=11> */
.L_x_27796:
[----:B------:R-:W-:Y:S05]  /*2510*/  BSYNC B1 ;  /* 0x0000000000017941 */ /* 0x000fea0003800000 */
.L_x_27794:
        /* <DEDUP_REMOVED lines=8> */
.L_x_27805:
        /* <DEDUP_REMOVED lines=12> */
.L_x_27808:
[----:B------:R-:W-:-:S07]  /*2660*/  MOV R11, R28 ;  /* 0x0000001c000b7202 */ /* 0x000fce0000000f00 */
.L_x_27809:
[----:B------:R-:W-:Y:S05]  /*2670*/  BSYNC B2 ;  /* 0x0000000000027941 */ /* 0x000fea0003800000 */
.L_x_27807:
        /* <DEDUP_REMOVED lines=16> */
.L_x_27813:
[----:B------:R-:W-:Y:S05]  /*2780*/  BSYNC B3 ;  /* 0x0000000000037941 */ /* 0x000fea0003800000 */
.L_x_27812:
        /* <DEDUP_REMOVED lines=44> */
.L_x_27811:
[----:B------:R-:W-:Y:S05]  /*2a50*/  BSYNC B2 ;  /* 0x0000000000027941 */ /* 0x000fea0003800000 */
.L_x_27810:
        /* <DEDUP_REMOVED lines=11> */
.L_x_27806:
[----:B------:R-:W-:Y:S05]  /*2b10*/  BSYNC B1 ;  /* 0x0000000000017941 */ /* 0x000fea0003800000 */
.L_x_27804:
        /* <DEDUP_REMOVED lines=8> */
.L_x_27815:
        /* <DEDUP_REMOVED lines=12> */
.L_x_27818:
[----:B------:R-:W-:-:S07]  /*2c60*/  IMAD.MOV.U32 R13, RZ, RZ, R28 ;  /* 0x000000ffff0d7224 */ /* 0x000fce00078e001c */
.L_x_27819:
[----:B------:R-:W-:Y:S05]  /*2c70*/  BSYNC B2 ;  /* 0x0000000000027941 */ /* 0x000fea0003800000 */
.L_x_27817:
        /* <DEDUP_REMOVED lines=16> */
.L_x_27823:
[----:B------:R-:W-:Y:S05]  /*2d80*/  BSYNC B3 ;  /* 0x0000000000037941 */ /* 0x000fea0003800000 */
.L_x_27822:
        /* <DEDUP_REMOVED lines=44> */
.L_x_27821:
[----:B------:R-:W-:Y:S05]  /*3050*/  BSYNC B2 ;  /* 0x0000000000027941 */ /* 0x000fea0003800000 */
.L_x_27820:
        /* <DEDUP_REMOVED lines=11> */
.L_x_27816:
[----:B------:R-:W-:Y:S05]  /*3110*/  BSYNC B1 ;  /* 0x0000000000017941 */ /* 0x000fea0003800000 */
.L_x_27814:
        /* <DEDUP_REMOVED lines=8> */
.L_x_27825:
        /* <DEDUP_REMOVED lines=12> */
.L_x_27828:
[----:B------:R-:W-:-:S07]  /*3260*/  MOV R15, R28 ;  /* 0x0000001c000f7202 */ /* 0x000fce0000000f00 */
.L_x_27829:
[----:B------:R-:W-:Y:S05]  /*3270*/  BSYNC B2 ;  /* 0x0000000000027941 */ /* 0x000fea0003800000 */
.L_x_27827:
        /* <DEDUP_REMOVED lines=16> */
.L_x_27833:
[----:B------:R-:W-:Y:S05]  /*3380*/  BSYNC B3 ;  /* 0x0000000000037941 */ /* 0x000fea0003800000 */
.L_x_27832:
        /* <DEDUP_REMOVED lines=44> */
.L_x_27831:
[----:B------:R-:W-:Y:S05]  /*3650*/  BSYNC B2 ;  /* 0x0000000000027941 */ /* 0x000fea0003800000 */
.L_x_27830:
        /* <DEDUP_REMOVED lines=11> */
.L_x_27826:
[----:B------:R-:W-:Y:S05]  /*3710*/  BSYNC B1 ;  /* 0x0000000000017941 */ /* 0x000fea0003800000 */
.L_x_27824:
        /* <DEDUP_REMOVED lines=8> */
.L_x_27835:
        /* <DEDUP_REMOVED lines=12> */
.L_x_27838:
[----:B------:R-:W-:-:S07]  /*3860*/  IMAD.MOV.U32 R17, RZ, RZ, R28 ;  /* 0x000000ffff117224 */ /* 0x000fce00078e001c */
.L_x_27839:
[----:B------:R-:W-:Y:S05]  /*3870*/  BSYNC B2 ;  /* 0x0000000000027941 */ /* 0x000fea0003800000 */
.L_x_27837:
        /* <DEDUP_REMOVED lines=16> */
.L_x_27843:
[----:B------:R-:W-:Y:S05]  /*3980*/  BSYNC B3 ;  /* 0x0000000000037941 */ /* 0x000fea0003800000 */
.L_x_27842:
        /* <DEDUP_REMOVED lines=44> */
.L_x_27841:
[----:B------:R-:W-:Y:S05]  /*3c50*/  BSYNC B2 ;  /* 0x0000000000027941 */ /* 0x000fea0003800000 */
.L_x_27840:
        /* <DEDUP_REMOVED lines=11> */
.L_x_27836:
[----:B------:R-:W-:Y:S05]  /*3d10*/  BSYNC B1 ;  /* 0x0000000000017941 */ /* 0x000fea0003800000 */
.L_x_27834:
        /* <DEDUP_REMOVED lines=8> */
.L_x_27845:
        /* <DEDUP_REMOVED lines=12> */
.L_x_27848:
[----:B------:R-:W-:-:S07]  /*3e60*/  MOV R19, R28 ;  /* 0x0000001c00137202 */ /* 0x000fce0000000f00 */
.L_x_27849:
[----:B------:R-:W-:Y:S05]  /*3e70*/  BSYNC B2 ;  /* 0x0000000000027941 */ /* 0x000fea0003800000 */
.L_x_27847:
        /* <DEDUP_REMOVED lines=16> */
.L_x_27853:
[----:B------:R-:W-:Y:S05]  /*3f80*/  BSYNC B3 ;  /* 0x0000000000037941 */ /* 0x000fea0003800000 */
.L_x_27852:
        /* <DEDUP_REMOVED lines=44> */
.L_x_27851:
[----:B------:R-:W-:Y:S05]  /*4250*/  BSYNC B2 ;  /* 0x0000000000027941 */ /* 0x000fea0003800000 */
.L_x_27850:
        /* <DEDUP_REMOVED lines=11> */
.L_x_27846:
[----:B------:R-:W-:Y:S05]  /*4310*/  BSYNC B1 ;  /* 0x0000000000017941 */ /* 0x000fea0003800000 */
.L_x_27844:
        /* <DEDUP_REMOVED lines=29> */
.L_x_27855:
[----:B------:R-:W-:Y:S05]  /*44f0*/  BSYNC B1 ;  /* 0x0000000000017941 */ /* 0x000fea0003800000 */
.L_x_27854:
[----:B------:R-:W-:Y:S01]  /*4500*/  VIADD R176, R176, 0x80 ;  /* 0x00000080b0b07836 */ /* 0x000fe20000000000 */
[----:B------:R-:W-:-:S07]  /*4510*/  IADD3 R247, R247, 0x80, RZ ;  /* 0x00000080f7f77810 */ /* 0x000fce0007ffe0ff */
.L_x_27773:
[----:B------:R-:W-:Y:S05]  /*4520*/  BSYNC B0 ;  /* 0x0000000000007941 */ /* 0x000fea0003800000 */
.L_x_27772:
        /* <DEDUP_REMOVED lines=20> */
.L_x_27859:
        /* <DEDUP_REMOVED lines=12> */
.L_x_27862:
[----:B------:R-:W-:-:S07]  /*4730*/  MOV R6, R28 ;  /* 0x0000001c00067202 */ /* 0x000fce0000000f00 */
.L_x_27863:
[----:B------:R-:W-:Y:S05]  /*4740*/  BSYNC B2 ;  /* 0x0000000000027941 */ /* 0x000fea0003800000 */
.L_x_27861:
        /* <DEDUP_REMOVED lines=16> */
.L_x_27867:
[----:B------:R-:W-:Y:S05]  /*4850*/  BSYNC B3 ;  /* 0x0000000000037941 */ /* 0x000fea0003800000 */
.L_x_27866:
        /* <DEDUP_REMOVED lines=42> */
.L_x_27865:
[----:B------:R-:W-:Y:S05]  /*4b00*/  BSYNC B2 ;  /* 0x0000000000027941 */ /* 0x000fea0003800000 */
.L_x_27864:
[----:B------:R-:W-:Y:S01]  /*4b10*/  I2FP.F32.U32 R6, R6 ;  /* 0x0000000600067245 */ /* 0x000fe20000201000 */
[----:B-----5:R-:W-:Y:S02]  /*4b20*/  HADD2.F32 R23, -RZ, R156.H0_H0 ;  /* 0x2000009cff177230 */ /* 0x020fe40000004100 */
[----:B------:R-:W-:Y:S02]  /*4b30*/  IMAD.MOV.U32 R21, RZ, RZ, 0x2f800000 ;  /* 0x2f800000ff157424 */ /* 0x000fe400078e00ff */
[----:B------:R-:W-:Y:S02]  /*4b40*/  @P2 HADD2.F32 R24, -RZ, R160.H0_H0 ;  /* 0x200000a0ff182230 */ /* 0x000fe40000004100 */
[----:B------:R-:W-:Y:S01]  /*4b50*/  FMUL.FTZ R23, R23, UR13 ;  /* 0x0000000d17177c20 */ /* 0x000fe20008410000 */
[----:B------:R-:W-:-:S03]  /*4b60*/  FFMA.FTZ R6, R6, R21, 1.1641532182693481445e-10 ;  /* 0x2f00000006067423 */ /* 0x000fc60000010015 */
[----:B------:R-:W-:Y:S02]  /*4b70*/  FMUL.FTZ R23, R23, UR12 ;  /* 0x0000000c17177c20 */ /* 0x000fe40008410000 */
[----:B------:R-:W-:-:S04]  /*4b80*/  FSETP.GTU.FTZ.AND P4, PT, R6, UR10, PT ;  /* 0x0000000a06007c0b */ /* 0x000fc8000bf9c000 */
[----:B------:R-:W-:Y:S02]  /*4b90*/  FSEL R21, R23, RZ, !P4 ;  /* 0x000000ff17157208 */ /* 0x000fe40006000000 */
[----:B------:R-:W-:-:S03]  /*4ba0*/  SEL R6, RZ, 0x1, P4 ;  /* 0x00000001ff067807 */ /* 0x000fc60002000000 */
[----:B------:R-:W-:-:S07]  /*4bb0*/  @P2 FADD.FTZ R21, R24, R21 ;  /* 0x0000001518152221 */ /* 0x000fce0000010000 */
.L_x_27860:
[----:B------:R-:W-:Y:S05]  /*4bc0*/  BSYNC B1 ;  /* 0x0000000000017941 */ /* 0x000fea0003800000 */
.L_x_27858:
        /* <DEDUP_REMOVED lines=8> */
.L_x_27869:
        /* <DEDUP_REMOVED lines=12> */
.L_x_27872:
[----:B------:R-:W-:-:S07]  /*4d10*/  IMAD.MOV.U32 R8, RZ, RZ, R28 ;  /* 0x000000ffff087224 */ /* 0x000fce00078e001c */
.L_x_27873:
[----:B------:R-:W-:Y:S05]  /*4d20*/  BSYNC B2 ;  /* 0x0000000000027941 */ /* 0x000fea0003800000 */
.L_x_27871:
        /* <DEDUP_REMOVED lines=16> */
.L_x_27877:
[----:B------:R-:W-:Y:S05]  /*4e30*/  BSYNC B3 ;  /* 0x0000000000037941 */ /* 0x000fea0003800000 */
.L_x_27876:
        /* <DEDUP_REMOVED lines=42> */
.L_x_27875:
[----:B------:R-:W-:Y:S05]  /*50e0*/  BSYNC B2 ;  /* 0x0000000000027941 */ /* 0x000fea0003800000 */
.L_x_27874:
[----:B------:R-:W-:Y:S01]  /*50f0*/  HFMA2.MMA R23, -RZ, RZ, 0.1171875, 0 ;  /* 0x2f800000ff177435 */ /* 0x000fe200000001ff */
[----:B------:R-:W-:Y:S01]  /*5100*/  I2FP.F32.U32 R8, R8 ;  /* 0x0000000800087245 */ /* 0x000fe20000201000 */
[----:B-----5:R-:W-:Y:S02]  /*5110*/  HADD2.F32 R25, -RZ, R156.H1_H1 ;  /* 0x3000009cff197230 */ /* 0x020fe40000004100 */
[----:B------:R-:W-:-:S03]  /*5120*/  @P2 HADD2.F32 R164, -RZ, R160.H1_H1 ;  /* 0x300000a0ffa42230 */ /* 0x000fc60000004100 */
[----:B------:R-:W-:-:S03]  /*5130*/  FMUL.FTZ R25, R25, UR13 ;  /* 0x0000000d19197c20 */ /* 0x000fc60008410000 */
[----:B------:R-:W-:Y:S01]  /*5140*/  FFMA.FTZ R8, R8, R23, 1.1641532182693481445e-10 ;  /* 0x2f00000008087423 */ /* 0x000fe20000010017 */
[----:B------:R-:W-:-:S04]  /*5150*/  FMUL.FTZ R25, R25, UR12 ;  /* 0x0000000c19197c20 */ /* 0x000fc80008410000 */
[----:B------:R-:W-:-:S04]  /*5160*/  FSETP.GTU.FTZ.AND P4, PT, R8, UR10, PT ;  /* 0x0000000a08007c0b */ /* 0x000fc8000bf9c000 */
[----:B------:R-:W-:Y:S02]  /*5170*/  FSEL R23, R25, RZ, !P4 ;  /* 0x000000ff19177208 */ /* 0x000fe40006000000 */
[----:B------:R-:W-:-:S03]  /*5180*/  SEL R8, RZ, 0x1, P4 ;  /* 0x00000001ff087807 */ /* 0x000fc60002000000 */
[----:B------:R-:W-:-:S07]  /*5190*/  @P2 FADD.FTZ R23, R164, R23 ;  /* 0x00000017a4172221 */ /* 0x000fce0000010000 */
.L_x_27870:
[----:B------:R-:W-:Y:S05]  /*51a0*/  BSYNC B1 ;  /* 0x0000000000017941 */ /* 0x000fea0003800000 */
.L_x_27868:
        /* <DEDUP_REMOVED lines=8> */
.L_x_27879:
        /* <DEDUP_REMOVED lines=12> */
.L_x_27882:
[----:B------:R-:W-:-:S07]  /*52f0*/  MOV R10, R28 ;  /* 0x0000001c000a7202 */ /* 0x000fce0000000f00 */
.L_x_27883:
[----:B------:R-:W-:Y:S05]  /*5300*/  BSYNC B2 ;  /* 0x0000000000027941 */ /* 0x000fea0003800000 */
.L_x_27881:
        /* <DEDUP_REMOVED lines=16> */
.L_x_27887:
[----:B------:R-:W-:Y:S05]  /*5410*/  BSYNC B3 ;  /* 0x0000000000037941 */ /* 0x000fea0003800000 */
.L_x_27886:
        /* <DEDUP_REMOVED lines=42> */
.L_x_27885:
[----:B------:R-:W-:Y:S05]  /*56c0*/  BSYNC B2 ;  /* 0x0000000000027941 */ /* 0x000fea0003800000 */
.L_x_27884:
[----:B------:R-:W-:Y:S01]  /*56d0*/  I2FP.F32.U32 R10, R10 ;  /* 0x0000000a000a7245 */ /* 0x000fe20000201000 */
[----:B-----5:R-:W-:Y:S02]  /*56e0*/  HADD2.F32 R24, -RZ, R157.H0_H0 ;  /* 0x2000009dff187230 */ /* 0x020fe40000004100 */
[----:B------:R-:W-:-:S03]  /*56f0*/  IMAD.MOV.U32 R25, RZ, RZ, 0x2f800000 ;  /* 0x2f800000ff197424 */ /* 0x000fc600078e00ff */
[----:B------:R-:W-:Y:S01]  /*5700*/  FMUL.FTZ R24, R24, UR13 ;  /* 0x0000000d18187c20 */ /* 0x000fe20008410000 */
[----:B------:R-:W-:-:S03]  /*5710*/  FFMA.FTZ R10, R10, R25, 1.1641532182693481445e-10 ;  /* 0x2f0000000a0a7423 */ /* 0x000fc60000010019 */
[----:B------:R-:W-:Y:S02]  /*5720*/  FMUL.FTZ R24, R24, UR12 ;  /* 0x0000000c18187c20 */ /* 0x000fe40008410000 */
[----:B------:R-:W-:-:S04]  /*5730*/  FSETP.GTU.FTZ.AND P4, PT, R10, UR10, PT ;  /* 0x0000000a0a007c0b */ /* 0x000fc8000bf9c000 */
[----:B------:R-:W-:Y:S01]  /*5740*/  FSEL R25, R24, RZ, !P4 ;  /* 0x000000ff18197208 */ /* 0x000fe20006000000 */
[----:B------:R-:W-:Y:S01]  /*5750*/  @P2 HADD2.F32 R24, -RZ, R161.H0_H0 ;  /* 0x200000a1ff182230 */ /* 0x000fe20000004100 */
[----:B------:R-:W-:-:S04]  /*5760*/  SEL R10, RZ, 0x1, P4 ;  /* 0x00000001ff0a7807 */ /* 0x000fc80002000000 */
[----:B------:R-:W-:-:S07]  /*5770*/  @P2 FADD.FTZ R25, R24, R25 ;  /* 0x0000001918192221 */ /* 0x000fce0000010000 */
.L_x_27880:
[----:B------:R-:W-:Y:S05]  /*5780*/  BSYNC B1 ;  /* 0x0000000000017941 */ /* 0x000fea0003800000 */
.L_x_27878:
        /* <DEDUP_REMOVED lines=8> */
.L_x_27889:
        /* <DEDUP_REMOVED lines=12> */
.L_x_27892:
[----:B------:R-:W-:-:S07]  /*58d0*/  IMAD.MOV.U32 R12, RZ, RZ, R28 ;  /* 0x000000ffff0c7224 */ /* 0x000fce00078e001c */
.L_x_27893:
[----:B------:R-:W-:Y:S05]  /*58e0*/  BSYNC B2 ;  /* 0x0000000000027941 */ /* 0x000fea0003800000 */
.L_x_27891:
        /* <DEDUP_REMOVED lines=16> */
.L_x_27897:
[----:B------:R-:W-:Y:S05]  /*59f0*/  BSYNC B3 ;  /* 0x0000000000037941 */ /* 0x000fea0003800000 */
.L_x_27896:
        /* <DEDUP_REMOVED lines=42> */
.L_x_27895:
[----:B------:R-:W-:Y:S05]  /*5ca0*/  BSYNC B2 ;  /* 0x0000000000027941 */ /* 0x000fea0003800000 */
.L_x_27894:
        /* <DEDUP_REMOVED lines=11> */
.L_x_27890:
[----:B------:R-:W-:Y:S05]  /*5d60*/  BSYNC B1 ;  /* 0x0000000000017941 */ /* 0x000fea0003800000 */
.L_x_27888:
        /* <DEDUP_REMOVED lines=8> */
.L_x_27899:
        /* <DEDUP_REMOVED lines=12> */
.L_x_27902:
[----:B------:R-:W-:-:S07]  /*5eb0*/  MOV R14, R28 ;  /* 0x0000001c000e7202 */ /* 0x000fce0000000f00 */
.L_x_27903:
[----:B------:R-:W-:Y:S05]  /*5ec0*/  BSYNC B2 ;  /* 0x0000000000027941 */ /* 0x000fea0003800000 */
.L_x_27901:
        /* <DEDUP_REMOVED lines=16> */
.L_x_27907:
[----:B------:R-:W-:Y:S05]  /*5fd0*/  BSYNC B3 ;  /* 0x0000000000037941 */ /* 0x000fea0003800000 */
.L_x_27906:
        /* <DEDUP_REMOVED lines=43> */
.L_x_27905:
[----:B------:R-:W-:Y:S05]  /*6290*/  BSYNC B2 ;  /* 0x0000000000027941 */ /* 0x000fea0003800000 */
.L_x_27904:
        /* <DEDUP_REMOVED lines=11> */
.L_x_27900:
[----:B------:R-:W-:Y:S05]  /*6350*/  BSYNC B1 ;  /* 0x0000000000017941 */ /* 0x000fea0003800000 */
.L_x_27898:
        /* <DEDUP_REMOVED lines=8> */
.L_x_27909:
        /* <DEDUP_REMOVED lines=12> */
.L_x_27912:
[----:B------:R-:W-:-:S07]  /*64a0*/  MOV R16, R28 ;  /* 0x0000001c00107202 */ /* 0x000fce0000000f00 */
.L_x_27913:
[----:B------:R-:W-:Y:S05]  /*64b0*/  BSYNC B2 ;  /* 0x0000000000027941 */ /* 0x000fea0003800000 */
.L_x_27911:
        /* <DEDUP_REMOVED lines=16> */
.L_x_27917:
[----:B------:R-:W-:Y:S05]  /*65c0*/  BSYNC B3 ;  /* 0x0000000000037941 */ /* 0x000fea0003800000 */
.L_x_27916:
        /* <DEDUP_REMOVED lines=44> */
.L_x_27915:
[----:B------:R-:W-:Y:S05]  /*6890*/  BSYNC B2 ;  /* 0x0000000000027941 */ /* 0x000fea0003800000 */
.L_x_27914:
[----:B------:R-:W-:Y:S01]  /*68a0*/  I2FP.F32.U32 R16, R16 ;  /* 0x0000001000107245 */ /* 0x000fe20000201000 */
[----:B-----5:R-:W-:Y:S02]  /*68b0*/  HADD2.F32 R33, -RZ, R158.H1_H1 ;  /* 0x3000009eff217230 */ /* 0x020fe40000004100 */
[----:B------:R-:W-:Y:S02]  /*68c0*/  IMAD.MOV.U32 R31, RZ, RZ, 0x2f800000 ;  /* 0x2f800000ff1f7424 */ /* 0x000fe400078e00ff */
[----:B------:R-:W-:Y:S02]  /*68d0*/  @P2 HADD2.F32 R164, -RZ, R162.H1_H1 ;  /* 0x300000a2ffa42230 */ /* 0x000fe40000004100 */
[----:B------:R-:W-:Y:S01]  /*68e0*/  FMUL.FTZ R33, R33, UR13 ;  /* 0x0000000d21217c20 */ /* 0x000fe20008410000 */
[----:B------:R-:W-:-:S03]  /*68f0*/  FFMA.FTZ R16, R16, R31, 1.1641532182693481445e-10 ;  /* 0x2f00000010107423 */ /* 0x000fc6000001001f */
[----:B------:R-:W-:Y:S02]  /*6900*/  FMUL.FTZ R33, R33, UR12 ;  /* 0x0000000c21217c20 */ /* 0x000fe40008410000 */
[----:B------:R-:W-:-:S04]  /*6910*/  FSETP.GTU.FTZ.AND P4, PT, R16, UR10, PT ;  /* 0x0000000a10007c0b */ /* 0x000fc8000bf9c000 */
[----:B------:R-:W-:Y:S02]  /*6920*/  FSEL R31, R33, RZ, !P4 ;  /* 0x000000ff211f7208 */ /* 0x000fe40006000000 */
[----:B------:R-:W-:-:S03]  /*6930*/  SEL R16, RZ, 0x1, P4 ;  /* 0x00000001ff107807 */ /* 0x000fc60002000000 */
[----:B------:R-:W-:-:S07]  /*6940*/  @P2 FADD.FTZ R31, R164, R31 ;  /* 0x0000001fa41f2221 */ /* 0x000fce0000010000 */
.L_x_27910:
[----:B------:R-:W-:Y:S05]  /*6950*/  BSYNC B1 ;  /* 0x0000000000017941 */ /* 0x000fea0003800000 */
.L_x_27908:
        /* <DEDUP_REMOVED lines=8> */
.L_x_27919:
        /* <DEDUP_REMOVED lines=12> */
.L_x_27922:
[----:B------:R-:W-:-:S07]  /*6aa0*/  IMAD.MOV.U32 R18, RZ, RZ, R28 ;  /* 0x000000ffff127224 */ /* 0x000fce00078e001c */
.L_x_27923:
[----:B------:R-:W-:Y:S05]  /*6ab0*/  BSYNC B2 ;  /* 0x0000000000027941 */ /* 0x000fea0003800000 */
.L_x_27921:
        /* <DEDUP_REMOVED lines=16> */
.L_x_27927:
[----:B------:R-:W-:Y:S05]  /*6bc0*/  BSYNC B3 ;  /* 0x0000000000037941 */ /* 0x000fea0003800000 */
.L_x_27926:
        /* <DEDUP_REMOVED lines=44> */
.L_x_27925:
[----:B------:R-:W-:Y:S05]  /*6e90*/  BSYNC B2 ;  /* 0x0000000000027941 */ /* 0x000fea0003800000 */
.L_x_27924:
        /* <DEDUP_REMOVED lines=11> */
.L_x_27920:
[----:B------:R-:W-:Y:S05]  /*6f50*/  BSYNC B1 ;  /* 0x0000000000017941 */ /* 0x000fea0003800000 */
.L_x_27918:
        /* <DEDUP_REMOVED lines=8> */
.L_x_27929:
        /* <DEDUP_REMOVED lines=12> */
.L_x_27932:
[----:B------:R-:W-:-:S07]  /*70a0*/  MOV R20, R28 ;  /* 0x0000001c00147202 */ /* 0x000fce0000000f00 */
.L_x_27933:
[----:B------:R-:W-:Y:S05]  /*70b0*/  BSYNC B2 ;  /* 0x0000000000027941 */ /* 0x000fea0003800000 */
.L_x_27931:
        /* <DEDUP_REMOVED lines=16> */
.L_x_27937:
[----:B------:R-:W-:Y:S05]  /*71c0*/  BSYNC B3 ;  /* 0x0000000000037941 */ /* 0x000fea0003800000 */
.L_x_27936:
        /* <DEDUP_REMOVED lines=44> */
.L_x_27935:
[----:B------:R-:W-:Y:S05]  /*7490*/  BSYNC B2 ;  /* 0x0000000000027941 */ /* 0x000fea0003800000 */
.L_x_27934:
[----:B------:R-:W-:Y:S01]  /*74a0*/  I2FP.F32.U32 R20, R20 ;  /* 0x0000001400147245 */ /* 0x000fe20000201000 */
[----:B-----5:R-:W-:Y:S02]  /*74b0*/  HADD2.F32 R164, -RZ, R159.H1_H1 ;  /* 0x3000009fffa47230 */ /* 0x020fe40000004100 */
[----:B------:R-:W-:-:S03]  /*74c0*/  IMAD.MOV.U32 R35, RZ, RZ, 0x2f800000 ;  /* 0x2f800000ff237424 */ /* 0x000fc600078e00ff */
[----:B------:R-:W-:Y:S01]  /*74d0*/  FMUL.FTZ R164, R164, UR13 ;  /* 0x0000000da4a47c20 */ /* 0x000fe20008410000 */
[----:B------:R-:W-:-:S03]  /*74e0*/  FFMA.FTZ R20, R20, R35, 1.1641532182693481445e-10 ;  /* 0x2f00000014147423 */ /* 0x000fc60000010023 */
[----:B------:R-:W-:Y:S02]  /*74f0*/  FMUL.FTZ R164, R164, UR12 ;  /* 0x0000000ca4a47c20 */ /* 0x000fe40008410000 */
[----:B------:R-:W-:-:S04]  /*7500*/  FSETP.GTU.FTZ.AND P3, PT, R20, UR10, PT ;  /* 0x0000000a14007c0b */ /* 0x000fc8000bf7c000 */
[----:B------:R-:W-:Y:S01]  /*7510*/  FSEL R35, R164, RZ, !P3 ;  /* 0x000000ffa4237208 */ /* 0x000fe20005800000 */
[----:B------:R-:W-:Y:S01]  /*7520*/  @P2 HADD2.F32 R164, -RZ, R163.H1_H1 ;  /* 0x300000a3ffa42230 */ /* 0x000fe20000004100 */
[----:B------:R-:W-:-:S04]  /*7530*/  SEL R20, RZ, 0x1, P3 ;  /* 0x00000001ff147807 */ /* 0x000fc80001800000 */
[----:B------:R-:W-:-:S07]  /*7540*/  @P2 FADD.FTZ R35, R164, R35 ;  /* 0x00000023a4232221 */ /* 0x000fce0000010000 */
.L_x_27930:
[----:B------:R-:W-:Y:S05]  /*7550*/  BSYNC B1 ;  /* 0x0000000000017941 */ /* 0x000fea0003800000 */
.L_x_27928:
        /* <DEDUP_REMOVED lines=29> */
.L_x_27939:
[----:B------:R-:W-:Y:S05]  /*7730*/  BSYNC B1 ;  /* 0x0000000000017941 */ /* 0x000fea0003800000 */
.L_x_27938:
[----:B------:R-:W-:Y:S01]  /*7740*/  VIADD R176, R176, 0x80 ;  /* 0x00000080b0b07836 */ /* 0x000fe20000000000 */
[----:B------:R-:W-:-:S07]  /*7750*/  IADD3 R247, R247, 0x80, RZ ;  /* 0x00000080f7f77810 */ /* 0x000fce0007ffe0ff */
.L_x_27857:
[----:B------:R-:W-:Y:S05]  /*7760*/  BSYNC B0 ;  /* 0x0000000000007941 */ /* 0x000fea0003800000 */
.L_x_27856:
        /* <DEDUP_REMOVED lines=20> */
.L_x_27943:
        /* <DEDUP_REMOVED lines=12> */
.L_x_27946:
[----:B------:R-:W-:-:S07]  /*7970*/  MOV R6, R28 ;  /* 0x0000001c00067202 */ /* 0x000fce0000000f00 */
.L_x_27947:
[----:B------:R-:W-:Y:S05]  /*7980*/  BSYNC B2 ;  /* 0x0000000000027941 */ /* 0x000fea0003800000 */
.L_x_27945:
        /* <DEDUP_REMOVED lines=16> */
.L_x_27951:
[----:B------:R-:W-:Y:S05]  /*7a90*/  BSYNC B3 ;  /* 0x0000000000037941 */ /* 0x000fea0003800000 */
.L_x_27950:
        /* <DEDUP_REMOVED lines=44> */
.L_x_27949:
[----:B------:R-:W-:Y:S05]  /*7d60*/  BSYNC B2 ;  /* 0x0000000000027941 */ /* 0x000fea0003800000 */
.L_x_27948:
        /* <DEDUP_REMOVED lines=11> */
.L_x_27944:
[----:B------:R-:W-:Y:S05]  /*7e20*/  BSYNC B1 ;  /* 0x0000000000017941 */ /* 0x000fea0003800000 */
.L_x_27942:
        /* <DEDUP_REMOVED lines=8> */
.L_x_27953:
        /* <DEDUP_REMOVED lines=12> */
.L_x_27956:
[----:B------:R-:W-:-:S07]  /*7f70*/  IMAD.MOV.U32 R8, RZ, RZ, R28 ;  /* 0x000000ffff087224 */ /* 0x000fce00078e001c */
.L_x_27957:
[----:B------:R-:W-:Y:S05]  /*7f80*/  BSYNC B2 ;  /* 0x0000000000027941 */ /* 0x000fea0003800000 */
.L_x_27955:
        /* <DEDUP_REMOVED lines=16> */
.L_x_27961:
[----:B------:R-:W-:Y:S05]  /*8090*/  BSYNC B3 ;  /* 0x0000000000037941 */ /* 0x000fea0003800000 */
.L_x_27960:
        /* <DEDUP_REMOVED lines=44> */
.L_x_27959:
[----:B------:R-:W-:Y:S05]  /*8360*/  BSYNC B2 ;  /* 0x0000000000027941 */ /* 0x000fea0003800000 */
.L_x_27958:
        /* <DEDUP_REMOVED lines=11> */
.L_x_27954:
[----:B------:R-:W-:Y:S05]  /*8420*/  BSYNC B1 ;  /* 0x0000000000017941 */ /* 0x000fea0003800000 */
.L_x_27952:
        /* <DEDUP_REMOVED lines=8> */
.L_x_27963:
        /* <DEDUP_REMOVED lines=12> */
.L_x_27966:
[----:B------:R-:W-:-:S07]  /*8570*/  MOV R10, R28 ;  /* 0x0000001c000a7202 */ /* 0x000fce0000000f00 */
.L_x_27967:
[----:B------:R-:W-:Y:S05]  /*8580*/  BSYNC B2 ;  /* 0x0000000000027941 */ /* 0x000fea0003800000 */
.L_x_27965:
        /* <DEDUP_REMOVED lines=16> */
.L_x_27971:
[----:B------:R-:W-:Y:S05]  /*8690*/  BSYNC B3 ;  /* 0x0000000000037941 */ /* 0x000fea0003800000 */
.L_x_27970:
        /* <DEDUP_REMOVED lines=44> */
.L_x_27969:
[----:B------:R-:W-:Y:S05]  /*8960*/  BSYNC B2 ;  /* 0x0000000000027941 */ /* 0x000fea0003800000 */
.L_x_27968:
        /* <DEDUP_REMOVED lines=11> */
.L_x_27964:
[----:B------:R-:W-:Y:S05]  /*8a20*/  BSYNC B1 ;  /* 0x0000000000017941 */ /* 0x000fea0003800000 */
.L_x_27962:
        /* <DEDUP_REMOVED lines=8> */
.L_x_27973:
        /* <DEDUP_REMOVED lines=12> */
.L_x_27976:
[----:B------:R-:W-:-:S07]  /*8b70*/  IMAD.MOV.U32 R12, RZ, RZ, R28 ;  /* 0x000000ffff0c7224 */ /* 0x000fce00078e001c */
.L_x_27977:
[----:B------:R-:W-:Y:S05]  /*8b80*/  BSYNC B2 ;  /* 0x0000000000027941 */ /* 0x000fea0003800000 */
.L_x_27975:
        /* <DEDUP_REMOVED lines=16> */
.L_x_27981:
[----:B------:R-:W-:Y:S05]  /*8c90*/  BSYNC B3 ;  /* 0x0000000000037941 */ /* 0x000fea0003800000 */
.L_x_27980:
        /* <DEDUP_REMOVED lines=44> */
.L_x_27979:
[----:B------:R-:W-:Y:S05]  /*8f60*/  BSYNC B2 ;  /* 0x0000000000027941 */ /* 0x000fea0003800000 */
.L_x_27978:
[----:B------:R-:W-:Y:S01]  /*8f70*/  HFMA2.MMA R43, -RZ, RZ, 0.1171875, 0 ;  /* 0x2f800000ff2b7435 */ /* 0x000fe200000001ff */
[----:B------:R-:W-:Y:S01]  /*8f80*/  I2FP.F32.U32 R12, R12 ;  /* 0x0000000c000c7245 */ /* 0x000fe20000201000 */
[----:B-----5:R-:W-:-:S05]  /*8f90*/  HADD2.F32 R164, -RZ, R157.H1_H1 ;  /* 0x3000009dffa47230 */ /* 0x020fca0000004100 */
[----:B------:R-:W-:-:S03]  /*8fa0*/  FMUL.FTZ R164, R164, UR13 ;  /* 0x0000000da4a47c20 */ /* 0x000fc60008410000 */
[----:B------:R-:W-:Y:S01]  /*8fb0*/  FFMA.FTZ R12, R12, R43, 1.1641532182693481445e-10 ;  /* 0x2f0000000c0c7423 */ /* 0x000fe2000001002b */
[----:B------:R-:W-:-:S04]  /*8fc0*/  FMUL.FTZ R164, R164, UR12 ;  /* 0x0000000ca4a47c20 */ /* 0x000fc80008410000 */
[----:B------:R-:W-:-:S04]  /*8fd0*/  FSETP.GTU.FTZ.AND P4, PT, R12, UR10, PT ;  /* 0x0000000a0c007c0b */ /* 0x000fc8000bf9c000 */
[----:B------:R-:W-:Y:S01]  /*8fe0*/  FSEL R43, R164, RZ, !P4 ;  /* 0x000000ffa42b7208 */ /* 0x000fe20006000000 */
[----:B------:R-:W-:Y:S01]  /*8ff0*/  @P2 HADD2.F32 R164, -RZ, R161.H1_H1 ;  /* 0x300000a1ffa42230 */ /* 0x000fe20000004100 */
[----:B------:R-:W-:-:S04]  /*9000*/  SEL R12, RZ, 0x1, P4 ;  /* 0x00000001ff0c7807 */ /* 0x000fc80002000000 */
[----:B------:R-:W-:-:S07]  /*9010*/  @P2 FADD.FTZ R43, R164, R43 ;  /* 0x0000002ba42b2221 */ /* 0x000fce0000010000 */
.L_x_27974:
[----:B------:R-:W-:Y:S05]  /*9020*/  BSYNC B1 ;  /* 0x0000000000017941 */ /* 0x000fea0003800000 */
.L_x_27972:
        /* <DEDUP_REMOVED lines=8> */
.L_x_27983:
        /* <DEDUP_REMOVED lines=12> */
.L_x_27986:
[----:B------:R-:W-:-:S07]  /*9170*/  MOV R14, R28 ;  /* 0x0000001c000e7202 */ /* 0x000fce0000000f00 */
.L_x_27987:
[----:B------:R-:W-:Y:S05]  /*9180*/  BSYNC B2 ;  /* 0x0000000000027941 */ /* 0x000fea0003800000 */
.L_x_27985:
        /* <DEDUP_REMOVED lines=16> */
.L_x_27991:
[----:B------:R-:W-:Y:S05]  /*9290*/  BSYNC B3 ;  /* 0x0000000000037941 */ /* 0x000fea0003800000 */
.L_x_27990:
        /* <DEDUP_REMOVED lines=44> */
.L_x_27989:
[----:B------:R-:W-:Y:S05]  /*9560*/  BSYNC B2 ;  /* 0x0000000000027941 */ /* 0x000fea0003800000 */
.L_x_27988:
        /* <DEDUP_REMOVED lines=11> */
.L_x_27984:
[----:B------:R-:W-:Y:S05]  /*9620*/  BSYNC B1 ;  /* 0x0000000000017941 */ /* 0x000fea0003800000 */
.L_x_27982:
        /* <DEDUP_REMOVED lines=8> */
.L_x_27993:
        /* <DEDUP_REMOVED lines=12> */
.L_x_27996:
[----:B------:R-:W-:-:S07]  /*9770*/  IMAD.MOV.U32 R16, RZ, RZ, R28 ;  /* 0x000000ffff107224 */ /* 0x000fce00078e001c */
.L_x_27997:
[----:B------:R-:W-:Y:S05]  /*9780*/  BSYNC B2 ;  /* 0x0000000000027941 */ /* 0x000fea0003800000 */
.L_x_27995:
        /* <DEDUP_REMOVED lines=16> */
.L_x_28001:
[----:B------:R-:W-:Y:S05]  /*9890*/  BSYNC B3 ;  /* 0x0000000000037941 */ /* 0x000fea0003800000 */
.L_x_28000:
        /* <DEDUP_REMOVED lines=44> */
.L_x_27999:
[----:B------:R-:W-:Y:S05]  /*9b60*/  BSYNC B2 ;  /* 0x0000000000027941 */ /* 0x000fea0003800000 */
.L_x_27998:
        /* <DEDUP_REMOVED lines=11> */
.L_x_27994:
[----:B------:R-:W-:Y:S05]  /*9c20*/  BSYNC B1 ;  /* 0x0000000000017941 */ /* 0x000fea0003800000 */
.L_x_27992:
        /* <DEDUP_REMOVED lines=8> */
.L_x_28003:
        /* <DEDUP_REMOVED lines=12> */
.L_x_28006:
[----:B------:R-:W-:-:S07]  /*9d70*/  MOV R18, R28 ;  /* 0x0000001c00127202 */ /* 0x000fce0000000f00 */
.L_x_28007:
[----:B------:R-:W-:Y:S05]  /*9d80*/  BSYNC B2 ;  /* 0x0000000000027941 */ /* 0x000fea0003800000 */
.L_x_28005:
        /* <DEDUP_REMOVED lines=16> */
.L_x_28011:
[----:B------:R-:W-:Y:S05]  /*9e90*/  BSYNC B3 ;  /* 0x0000000000037941 */ /* 0x000fea0003800000 */
.L_x_28010:
        /* <DEDUP_REMOVED lines=44> */
.L_x_28009:
[----:B------:R-:W-:Y:S05]  /*a160*/  BSYNC B2 ;  /* 0x0000000000027941 */ /* 0x000fea0003800000 */
.L_x_28008:
        /* <DEDUP_REMOVED lines=11> */
.L_x_28004:
[----:B------:R-:W-:Y:S05]  /*a220*/  BSYNC B1 ;  /* 0x0000000000017941 */ /* 0x000fea0003800000 */
.L_x_28002:
        /* <DEDUP_REMOVED lines=8> */
.L_x_28013:
        /* <DEDUP_REMOVED lines=12> */
.L_x_28016:
[----:B------:R-:W-:-:S07]  /*a370*/  IMAD.MOV.U32 R20, RZ, RZ, R28 ;  /* 0x000000ffff147224 */ /* 0x000fce00078e001c */
.L_x_28017:
[----:B------:R-:W-:Y:S05]  /*a380*/  BSYNC B2 ;  /* 0x0000000000027941 */ /* 0x000fea0003800000 */
.L_x_28015:
        /* <DEDUP_REMOVED lines=16> */
.L_x_28021:
[----:B------:R-:W-:Y:S05]  /*a490*/  BSYNC B3 ;  /* 0x0000000000037941 */ /* 0x000fea0003800000 */
.L_x_28020:
        /* <DEDUP_REMOVED lines=44> */
.L_x_28019:
[----:B------:R-:W-:Y:S05]  /*a760*/  BSYNC B2 ;  /* 0x0000000000027941 */ /* 0x000fea0003800000 */
.L_x_28018:
        /* <DEDUP_REMOVED lines=11> */
.L_x_28014:
[----:B------:R-:W-:Y:S05]  /*a820*/  BSYNC B1 ;  /* 0x0000000000017941 */ /* 0x000fea0003800000 */
.L_x_28012:
        /* <DEDUP_REMOVED lines=29> */
.L_x_28023:
[----:B------:R-:W-:Y:S05]  /*aa00*/  BSYNC B1 ;  /* 0x0000000000017941 */ /* 0x000fea0003800000 */
.L_x_28022:
[----:B------:R-:W-:Y:S01]  /*aa10*/  IADD3 R176, R176, 0x80, RZ ;  /* 0x00000080b0b07810 */ /* 0x000fe20007ffe0ff */
[----:B------:R-:W-:-:S07]  /*aa20*/  VIADD R247, R247, 0x80 ;  /* 0x00000080f7f77836 */ /* 0x000fce0000000000 */
.L_x_27941:
[----:B------:R-:W-:Y:S05]  /*aa30*/  BSYNC B0 ;  /* 0x0000000000007941 */ /* 0x000fea0003800000 */
.L_x_27940:
        /* <DEDUP_REMOVED lines=20> */
.L_x_28027:
        /* <DEDUP_REMOVED lines=12> */
.L_x_28030:
[----:B------:R-:W-:-:S07]  /*ac40*/  IMAD.MOV.U32 R6, RZ, RZ, R28 ;  /* 0x000000ffff067224 */ /* 0x000fce00078e001c */
.L_x_28031:
[----:B------:R-:W-:Y:S05]  /*ac50*/  BSYNC B2 ;  /* 0x0000000000027941 */ /* 0x000fea0003800000 */
.L_x_28029:
        /* <DEDUP_REMOVED lines=16> */
.L_x_28035:
[----:B------:R-:W-:Y:S05]  /*ad60*/  BSYNC B3 ;  /* 0x0000000000037941 */ /* 0x000fea0003800000 */
.L_x_28034:
        /* <DEDUP_REMOVED lines=44> */
.L_x_28033:
[----:B------:R-:W-:Y:S05]  /*b030*/  BSYNC B2 ;  /* 0x0000000000027941 */ /* 0x000fea0003800000 */
.L_x_28032:
        /* <DEDUP_REMOVED lines=11> */
.L_x_28028:
[----:B------:R-:W-:Y:S05]  /*b0f0*/  BSYNC B1 ;  /* 0x0000000000017941 */ /* 0x000fea0003800000 */
.L_x_28026:
        /* <DEDUP_REMOVED lines=8> */
.L_x_28037:
        /* <DEDUP_REMOVED lines=12> */
.L_x_28040:
[----:B------:R-:W-:-:S07]  /*b240*/  MOV R8, R28 ;  /* 0x0000001c00087202 */ /* 0x000fce0000000f00 */
.L_x_28041:
[----:B------:R-:W-:Y:S05]  /*b250*/  BSYNC B2 ;  /* 0x0000000000027941 */ /* 0x000fea0003800000 */
.L_x_28039:
        /* <DEDUP_REMOVED lines=16> */
.L_x_28045:
[----:B------:R-:W-:Y:S05]  /*b360*/  BSYNC B3 ;  /* 0x0000000000037941 */ /* 0x000fea0003800000 */
.L_x_28044:
        /* <DEDUP_REMOVED lines=44> */
.L_x_28043:
[----:B------:R-:W-:Y:S05]  /*b630*/  BSYNC B2 ;  /* 0x0000000000027941 */ /* 0x000fea0003800000 */
.L_x_28042:
        /* <DEDUP_REMOVED lines=11> */
.L_x_28038:
[----:B------:R-:W-:Y:S05]  /*b6f0*/  BSYNC B1 ;  /* 0x0000000000017941 */ /* 0x000fea0003800000 */
.L_x_28036:
        /* <DEDUP_REMOVED lines=8> */
.L_x_28047:
        /* <DEDUP_REMOVED lines=12> */
.L_x_28050:
[----:B------:R-:W-:-:S07]  /*b840*/  IMAD.MOV.U32 R10, RZ, RZ, R28 ;  /* 0x000000ffff0a7224 */ /* 0x000fce00078e001c */
.L_x_28051:
[----:B------:R-:W-:Y:S05]  /*b850*/  BSYNC B2 ;  /* 0x0000000000027941 */ /* 0x000fea0003800000 */
.L_x_28049:
        /* <DEDUP_REMOVED lines=16> */
.L_x_28055:
[----:B------:R-:W-:Y:S05]  /*b960*/  BSYNC B3 ;  /* 0x0000000000037941 */ /* 0x000fea0003800000 */
.L_x_28054:
        /* <DEDUP_REMOVED lines=44> */
.L_x_28053:
[----:B------:R-:W-:Y:S05]  /*bc30*/  BSYNC B2 ;  /* 0x0000000000027941 */ /* 0x000fea0003800000 */
.L_x_28052:
        /* <DEDUP_REMOVED lines=11> */
.L_x_28048:
[----:B------:R-:W-:Y:S05]  /*bcf0*/  BSYNC B1 ;  /* 0x0000000000017941 */ /* 0x000fea0003800000 */
.L_x_28046:
        /* <DEDUP_REMOVED lines=8> */
.L_x_28057:
        /* <DEDUP_REMOVED lines=12> */
.L_x_28060:
[----:B------:R-:W-:-:S07]  /*be40*/  MOV R12, R28 ;  /* 0x0000001c000c7202 */ /* 0x000fce0000000f00 */
.L_x_28061:
[----:B------:R-:W-:Y:S05]  /*be50*/  BSYNC B2 ;  /* 0x0000000000027941 */ /* 0x000fea0003800000 */
.L_x_28059:
        /* <DEDUP_REMOVED lines=16> */
.L_x_28065:
[----:B------:R-:W-:Y:S05]  /*bf60*/  BSYNC B3 ;  /* 0x0000000000037941 */ /* 0x000fea0003800000 */
.L_x_28064:
        /* <DEDUP_REMOVED lines=44> */
.L_x_28063:
[----:B------:R-:W-:Y:S05]  /*c230*/  BSYNC B2 ;  /* 0x0000000000027941 */ /* 0x000fea0003800000 */
.L_x_28062:
        /* <DEDUP_REMOVED lines=11> */
.L_x_28058:
[----:B------:R-:W-:Y:S05]  /*c2f0*/  BSYNC B1 ;  /* 0x0000000000017941 */ /* 0x000fea0003800000 */
.L_x_28056:
        /* <DEDUP_REMOVED lines=8> */
.L_x_28067:
        /* <DEDUP_REMOVED lines=12> */
.L_x_28070:
[----:B------:R-:W-:-:S07]  /*c440*/  IMAD.MOV.U32 R14, RZ, RZ, R28 ;  /* 0x000000ffff0e7224 */ /* 0x000fce00078e001c */
.L_x_28071:
[----:B------:R-:W-:Y:S05]  /*c450*/  BSYNC B2 ;  /* 0x0000000000027941 */ /* 0x000fea0003800000 */
.L_x_28069:
        /* <DEDUP_REMOVED lines=16> */
.L_x_28075:
[----:B------:R-:W-:Y:S05]  /*c560*/  BSYNC B3 ;  /* 0x0000000000037941 */ /* 0x000fea0003800000 */
.L_x_28074:
        /* <DEDUP_REMOVED lines=44> */
.L_x_28073:
[----:B------:R-:W-:Y:S05]  /*c830*/  BSYNC B2 ;  /* 0x0000000000027941 */ /* 0x000fea0003800000 */
.L_x_28072:
        /* <DEDUP_REMOVED lines=11> */
.L_x_28068:
[----:B------:R-:W-:Y:S05]  /*c8f0*/  BSYNC B1 ;  /* 0x0000000000017941 */ /* 0x000fea0003800000 */
.L_x_28066:
        /* <DEDUP_REMOVED lines=8> */
.L_x_28077:
        /* <DEDUP_REMOVED lines=12> */
.L_x_28080:
[----:B------:R-:W-:-:S07]  /*ca40*/  MOV R16, R28 ;  /* 0x0000001c00107202 */ /* 0x000fce0000000f00 */
.L_x_28081:
[----:B------:R-:W-:Y:S05]  /*ca50*/  BSYNC B2 ;  /* 0x0000000000027941 */ /* 0x000fea0003800000 */
.L_x_28079:
        /* <DEDUP_REMOVED lines=16> */
.L_x_28085:
[----:B------:R-:W-:Y:S05]  /*cb60*/  BSYNC B3 ;  /* 0x0000000000037941 */ /* 0x000fea0003800000 */
.L_x_28084:
        /* <DEDUP_REMOVED lines=44> */
.L_x_28083:
[----:B------:R-:W-:Y:S05]  /*ce30*/  BSYNC B2 ;  /* 0x0000000000027941 */ /* 0x000fea0003800000 */
.L_x_28082:
        /* <DEDUP_REMOVED lines=11> */
.L_x_28078:
[----:B------:R-:W-:Y:S05]  /*cef0*/  BSYNC B1 ;  /* 0x0000000000017941 */ /* 0x000fea0003800000 */
.L_x_28076:
        /* <DEDUP_REMOVED lines=8> */
.L_x_28087:
        /* <DEDUP_REMOVED lines=12> */
.L_x_28090:
[----:B------:R-:W-:-:S07]  /*d040*/  IMAD.MOV.U32 R18, RZ, RZ, R28 ;  /* 0x000000ffff127224 */ /* 0x000fce00078e001c */
.L_x_28091:
[----:B------:R-:W-:Y:S05]  /*d050*/  BSYNC B2 ;  /* 0x0000000000027941 */ /* 0x000fea0003800000 */
.L_x_28089:
        /* <DEDUP_REMOVED lines=16> */
.L_x_28095:
[----:B------:R-:W-:Y:S05]  /*d160*/  BSYNC B3 ;  /* 0x0000000000037941 */ /* 0x000fea0003800000 */
.L_x_28094:
        /* <DEDUP_REMOVED lines=44> */
.L_x_28093:
[----:B------:R-:W-:Y:S05]  /*d430*/  BSYNC B2 ;  /* 0x0000000000027941 */ /* 0x000fea0003800000 */
.L_x_28092:
        /* <DEDUP_REMOVED lines=11> */
.L_x_28088:
[----:B------:R-:W-:Y:S05]  /*d4f0*/  BSYNC B1 ;  /* 0x0000000000017941 */ /* 0x000fea0003800000 */
.L_x_28086:
        /* <DEDUP_REMOVED lines=8> */
.L_x_28097:
        /* <DEDUP_REMOVED lines=12> */
.L_x_28100:
[----:B------:R-:W-:-:S07]  /*d640*/  MOV R20, R28 ;  /* 0x0000001c00147202 */ /* 0x000fce0000000f00 */
.L_x_28101:
[----:B------:R-:W-:Y:S05]  /*d650*/  BSYNC B2 ;  /* 0x0000000000027941 */ /* 0x000fea0003800000 */
.L_x_28099:
        /* <DEDUP_REMOVED lines=16> */
.L_x_28105:
[----:B------:R-:W-:Y:S05]  /*d760*/  BSYNC B3 ;  /* 0x0000000000037941 */ /* 0x000fea0003800000 */
.L_x_28104:
        /* <DEDUP_REMOVED lines=44> */
.L_x_28103:
[----:B------:R-:W-:Y:S05]  /*da30*/  BSYNC B2 ;  /* 0x0000000000027941 */ /* 0x000fea0003800000 */
.L_x_28102:
        /* <DEDUP_REMOVED lines=11> */
.L_x_28098:
[----:B------:R-:W-:Y:S05]  /*daf0*/  BSYNC B1 ;  /* 0x0000000000017941 */ /* 0x000fea0003800000 */
.L_x_28096:
        /* <DEDUP_REMOVED lines=29> */
.L_x_28107:
[----:B------:R-:W-:Y:S05]  /*dcd0*/  BSYNC B1 ;  /* 0x0000000000017941 */ /* 0x000fea0003800000 */
.L_x_28106:
[----:B------:R-:W-:Y:S01]  /*dce0*/  VIADD R176, R176, 0x80 ;  /* 0x00000080b0b07836 */ /* 0x000fe20000000000 */
[----:B------:R-:W-:-:S07]  /*dcf0*/  IADD3 R247, R247, 0x80, RZ ;  /* 0x00000080f7f77810 */ /* 0x000fce0007ffe0ff */
.L_x_28025:
[----:B------:R-:W-:Y:S05]  /*dd00*/  BSYNC B0 ;  /* 0x0000000000007941 */ /* 0x000fea0003800000 */
.L_x_28024:
        /* <DEDUP_REMOVED lines=20> */
.L_x_28111:
        /* <DEDUP_REMOVED lines=12> */
.L_x_28114:
[----:B------:R-:W-:-:S07]  /*df10*/  MOV R6, R28 ;  /* 0x0000001c00067202 */ /* 0x000fce0000000f00 */
.L_x_28115:
[----:B------:R-:W-:Y:S05]  /*df20*/  BSYNC B2 ;  /* 0x0000000000027941 */ /* 0x000fea0003800000 */
.L_x_28113:
        /* <DEDUP_REMOVED lines=16> */
.L_x_28119:
[----:B------:R-:W-:Y:S05]  /*e030*/  BSYNC B3 ;  /* 0x0000000000037941 */ /* 0x000fea0003800000 */
.L_x_28118:
        /* <DEDUP_REMOVED lines=44> */
.L_x_28117:
[----:B------:R-:W-:Y:S05]  /*e300*/  BSYNC B2 ;  /* 0x0000000000027941 */ /* 0x000fea0003800000 */
.L_x_28116:
        /* <DEDUP_REMOVED lines=11> */
.L_x_28112:
[----:B------:R-:W-:Y:S05]  /*e3c0*/  BSYNC B1 ;  /* 0x0000000000017941 */ /* 0x000fea0003800000 */
.L_x_28110:
        /* <DEDUP_REMOVED lines=8> */
.L_x_28121:
        /* <DEDUP_REMOVED lines=12> */
.L_x_28124:
[----:B------:R-:W-:-:S07]  /*e510*/  IMAD.MOV.U32 R8, RZ, RZ, R28 ;  /* 0x000000ffff087224 */ /* 0x000fce00078e001c */
.L_x_28125:
[----:B------:R-:W-:Y:S05]  /*e520*/  BSYNC B2 ;  /* 0x0000000000027941 */ /* 0x000fea0003800000 */
.L_x_28123:
        /* <DEDUP_REMOVED lines=16> */
.L_x_28129:
[----:B------:R-:W-:Y:S05]  /*e630*/  BSYNC B3 ;  /* 0x0000000000037941 */ /* 0x000fea0003800000 */
.L_x_28128:
        /* <DEDUP_REMOVED lines=44> */
.L_x_28127:
[----:B------:R-:W-:Y:S05]  /*e900*/  BSYNC B2 ;  /* 0x0000000000027941 */ /* 0x000fea0003800000 */
.L_x_28126:
        /* <DEDUP_REMOVED lines=11> */
.L_x_28122:
[----:B------:R-:W-:Y:S05]  /*e9c0*/  BSYNC B1 ;  /* 0x0000000000017941 */ /* 0x000fea0003800000 */
.L_x_28120:
        /* <DEDUP_REMOVED lines=8> */
.L_x_28131:
        /* <DEDUP_REMOVED lines=12> */
.L_x_28134:
[----:B------:R-:W-:-:S07]  /*eb10*/  MOV R10, R28 ;  /* 0x0000001c000a7202 */ /* 0x000fce0000000f00 */
.L_x_28135:
[----:B------:R-:W-:Y:S05]  /*eb20*/  BSYNC B2 ;  /* 0x0000000000027941 */ /* 0x000fea0003800000 */
.L_x_28133:
        /* <DEDUP_REMOVED lines=16> */
.L_x_28139:
[----:B------:R-:W-:Y:S05]  /*ec30*/  BSYNC B3 ;  /* 0x0000000000037941 */ /* 0x000fea0003800000 */
.L_x_28138:
        /* <DEDUP_REMOVED lines=44> */
.L_x_28137:
[----:B------:R-:W-:Y:S05]  /*ef00*/  BSYNC B2 ;  /* 0x0000000000027941 */ /* 0x000fea0003800000 */
.L_x_28136:
        /* <DEDUP_REMOVED lines=11> */
.L_x_28132:
[----:B------:R-:W-:Y:S05]  /*efc0*/  BSYNC B1 ;  /* 0x0000000000017941 */ /* 0x000fea0003800000 */
.L_x_28130:
        /* <DEDUP_REMOVED lines=8> */
.L_x_28141:
        /* <DEDUP_REMOVED lines=12> */
.L_x_28144:
[----:B------:R-:W-:-:S07]  /*f110*/  IMAD.MOV.U32 R12, RZ, RZ, R28 ;  /* 0x000000ffff0c7224 */ /* 0x000fce00078e001c */
.L_x_28145:
[----:B------:R-:W-:Y:S05]  /*f120*/  BSYNC B2 ;  /* 0x0000000000027941 */ /* 0x000fea0003800000 */
.L_x_28143:
        /* <DEDUP_REMOVED lines=16> */
.L_x_28149:
[----:B------:R-:W-:Y:S05]  /*f230*/  BSYNC B3 ;  /* 0x0000000000037941 */ /* 0x000fea0003800000 */
.L_x_28148:
        /* <DEDUP_REMOVED lines=44> */
.L_x_28147:
[----:B------:R-:W-:Y:S05]  /*f500*/  BSYNC B2 ;  /* 0x0000000000027941 */ /* 0x000fea0003800000 */
.L_x_28146:
        /* <DEDUP_REMOVED lines=11> */
.L_x_28142:
[----:B------:R-:W-:Y:S05]  /*f5c0*/  BSYNC B1 ;  /* 0x0000000000017941 */ /* 0x000fea0003800000 */
.L_x_28140:
        /* <DEDUP_REMOVED lines=8> */
.L_x_28151:
        /* <DEDUP_REMOVED lines=12> */
.L_x_28154:
[----:B------:R-:W-:-:S07]  /*f710*/  MOV R14, R28 ;  /* 0x0000001c000e7202 */ /* 0x000fce0000000f00 */
.L_x_28155:
[----:B------:R-:W-:Y:S05]  /*f720*/  BSYNC B2 ;  /* 0x0000000000027941 */ /* 0x000fea0003800000 */
.L_x_28153:
        /* <DEDUP_REMOVED lines=16> */
.L_x_28159:
[----:B------:R-:W-:Y:S05]  /*f830*/  BSYNC B3 ;  /* 0x0000000000037941 */ /* 0x000fea0003800000 */
.L_x_28158:
        /* <DEDUP_REMOVED lines=44> */
.L_x_28157:
[----:B------:R-:W-:Y:S05]  /*fb00*/  BSYNC B2 ;  /* 0x0000000000027941 */ /* 0x000fea0003800000 */
.L_x_28156:
        /* <DEDUP_REMOVED lines=11> */
.L_x_28152:
[----:B------:R-:W-:Y:S05]  /*fbc0*/  BSYNC B1 ;  /* 0x0000000000017941 */ /* 0x000fea0003800000 */
.L_x_28150:
        /* <DEDUP_REMOVED lines=8> */
.L_x_28161:
        /* <DEDUP_REMOVED lines=12> */
.L_x_28164:
[----:B------:R-:W-:-:S07]  /*fd10*/  IMAD.MOV.U32 R16, RZ, RZ, R28 ;  /* 0x000000ffff107224 */ /* 0x000fce00078e001c */
.L_x_28165:
[----:B------:R-:W-:Y:S05]  /*fd20*/  BSYNC B2 ;  /* 0x0000000000027941 */ /* 0x000fea0003800000 */
.L_x_28163:
        /* <DEDUP_REMOVED lines=16> */
.L_x_28169:
[----:B------:R-:W-:Y:S05]  /*fe30*/  BSYNC B3 ;  /* 0x0000000000037941 */ /* 0x000fea0003800000 */
.L_x_28168:
        /* <DEDUP_REMOVED lines=44> */
.L_x_28167:
[----:B------:R-:W-:Y:S05]  /*10100*/  BSYNC B2 ;  /* 0x0000000000027941 */ /* 0x000fea0003800000 */
.L_x_28166:
        /* <DEDUP_REMOVED lines=11> */
.L_x_28162:
[----:B------:R-:W-:Y:S05]  /*101c0*/  BSYNC B1 ;  /* 0x0000000000017941 */ /* 0x000fea0003800000 */
.L_x_28160:
        /* <DEDUP_REMOVED lines=8> */
.L_x_28171:
        /* <DEDUP_REMOVED lines=12> */
.L_x_28174:
[----:B------:R-:W-:-:S07]  /*10310*/  MOV R18, R28 ;  /* 0x0000001c00127202 */ /* 0x000fce0000000f00 */
.L_x_28175:
[----:B------:R-:W-:Y:S05]  /*10320*/  BSYNC B2 ;  /* 0x0000000000027941 */ /* 0x000fea0003800000 */
.L_x_28173:
        /* <DEDUP_REMOVED lines=16> */
.L_x_28179:
[----:B------:R-:W-:Y:S05]  /*10430*/  BSYNC B3 ;  /* 0x0000000000037941 */ /* 0x000fea0003800000 */
.L_x_28178:
        /* <DEDUP_REMOVED lines=44> */
.L_x_28177:
[----:B------:R-:W-:Y:S05]  /*10700*/  BSYNC B2 ;  /* 0x0000000000027941 */ /* 0x000fea0003800000 */
.L_x_28176:
        /* <DEDUP_REMOVED lines=11> */
.L_x_28172:
[----:B------:R-:W-:Y:S05]  /*107c0*/  BSYNC B1 ;  /* 0x0000000000017941 */ /* 0x000fea0003800000 */
.L_x_28170:
        /* <DEDUP_REMOVED lines=8> */
.L_x_28181:
        /* <DEDUP_REMOVED lines=12> */
.L_x_28184:
[----:B------:R-:W-:-:S07]  /*10910*/  IMAD.MOV.U32 R20, RZ, RZ, R28 ;  /* 0x000000ffff147224 */ /* 0x000fce00078e001c */
.L_x_28185:
[----:B------:R-:W-:Y:S05]  /*10920*/  BSYNC B2 ;  /* 0x0000000000027941 */ /* 0x000fea0003800000 */
.L_x_28183:
        /* <DEDUP_REMOVED lines=16> */
.L_x_28189:
[----:B------:R-:W-:Y:S05]  /*10a30*/  BSYNC B3 ;  /* 0x0000000000037941 */ /* 0x000fea0003800000 */
.L_x_28188:
        /* <DEDUP_REMOVED lines=44> */
.L_x_28187:
[----:B------:R-:W-:Y:S05]  /*10d00*/  BSYNC B2 ;  /* 0x0000000000027941 */ /* 0x000fea0003800000 */
.L_x_28186:
        /* <DEDUP_REMOVED lines=11> */
.L_x_28182:
[----:B------:R-:W-:Y:S05]  /*10dc0*/  BSYNC B1 ;  /* 0x0000000000017941 */ /* 0x000fea0003800000 */
.L_x_28180:
        /* <DEDUP_REMOVED lines=29> */
.L_x_28191:
[----:B------:R-:W-:Y:S05]  /*10fa0*/  BSYNC B1 ;  /* 0x0000000000017941 */ /* 0x000fea0003800000 */
.L_x_28190:
[----:B------:R-:W-:Y:S01]  /*10fb0*/  IADD3 R176, R176, 0x80, RZ ;  /* 0x00000080b0b07810 */ /* 0x000fe20007ffe0ff */
[----:B------:R-:W-:-:S07]  /*10fc0*/  VIADD R247, R247, 0x80 ;  /* 0x00000080f7f77836 */ /* 0x000fce0000000000 */
.L_x_28109:
[----:B------:R-:W-:Y:S05]  /*10fd0*/  BSYNC B0 ;  /* 0x0000000000007941 */ /* 0x000fea0003800000 */
.L_x_28108:
        /* <DEDUP_REMOVED lines=20> */
.L_x_28195:
        /* <DEDUP_REMOVED lines=12> */
.L_x_28198:
[----:B------:R-:W-:-:S07]  /*111e0*/  IMAD.MOV.U32 R6, RZ, RZ, R28 ;  /* 0x000000ffff067224 */ /* 0x000fce00078e001c */
.L_x_28199:
[----:B------:R-:W-:Y:S05]  /*111f0*/  BSYNC B2 ;  /* 0x0000000000027941 */ /* 0x000fea0003800000 */
.L_x_28197:
        /* <DEDUP_REMOVED lines=16> */
.L_x_28203:
[----:B------:R-:W-:Y:S05]  /*11300*/  BSYNC B3 ;  /* 0x0000000000037941 */ /* 0x000fea0003800000 */
.L_x_28202:
        /* <DEDUP_REMOVED lines=44> */
.L_x_28201:
[----:B------:R-:W-:Y:S05]  /*115d0*/  BSYNC B2 ;  /* 0x0000000000027941 */ /* 0x000fea0003800000 */
.L_x_28200:
        /* <DEDUP_REMOVED lines=11> */
.L_x_28196:
[----:B------:R-:W-:Y:S05]  /*11690*/  BSYNC B1 ;  /* 0x0000000000017941 */ /* 0x000fea0003800000 */
.L_x_28194:
        /* <DEDUP_REMOVED lines=8> */
.L_x_28205:
        /* <DEDUP_REMOVED lines=12> */
.L_x_28208:
[----:B------:R-:W-:-:S07]  /*117e0*/  MOV R8, R28 ;  /* 0x0000001c00087202 */ /* 0x000fce0000000f00 */
.L_x_28209:
[----:B------:R-:W-:Y:S05]  /*117f0*/  BSYNC B2 ;  /* 0x0000000000027941 */ /* 0x000fea0003800000 */
.L_x_28207:
        /* <DEDUP_REMOVED lines=16> */
.L_x_28213:
[----:B------:R-:W-:Y:S05]  /*11900*/  BSYNC B3 ;  /* 0x0000000000037941 */ /* 0x000fea0003800000 */
.L_x_28212:
        /* <DEDUP_REMOVED lines=44> */
.L_x_28211:
[----:B------:R-:W-:Y:S05]  /*11bd0*/  BSYNC B2 ;  /* 0x0000000000027941 */ /* 0x000fea0003800000 */
.L_x_28210:
        /* <DEDUP_REMOVED lines=11> */
.L_x_28206:
[----:B------:R-:W-:Y:S05]  /*11c90*/  BSYNC B1 ;  /* 0x0000000000017941 */ /* 0x000fea0003800000 */
.L_x_28204:
        /* <DEDUP_REMOVED lines=8> */
.L_x_28215:
        /* <DEDUP_REMOVED lines=12> */
.L_x_28218:
[----:B------:R-:W-:-:S07]  /*11de0*/  IMAD.MOV.U32 R10, RZ, RZ, R28 ;  /* 0x000000ffff0a7224 */ /* 0x000fce00078e001c */
.L_x_28219:
[----:B------:R-:W-:Y:S05]  /*11df0*/  BSYNC B2 ;  /* 0x0000000000027941 */ /* 0x000fea0003800000 */
.L_x_28217:
        /* <DEDUP_REMOVED lines=16> */
.L_x_28223:
[----:B------:R-:W-:Y:S05]  /*11f00*/  BSYNC B3 ;  /* 0x0000000000037941 */ /* 0x000fea0003800000 */
.L_x_28222:
        /* <DEDUP_REMOVED lines=44> */
.L_x_28221:
[----:B------:R-:W-:Y:S05]  /*121d0*/  BSYNC B2 ;  /* 0x0000000000027941 */ /* 0x000fea0003800000 */
.L_x_28220:
[----:B------:R-:W-:Y:S01]  /*121e0*/  I2FP.F32.U32 R10, R10 ;  /* 0x0000000a000a7245 */ /* 0x000fe20000201000 */
[----:B-----5:R-:W-:Y:S01]  /*121f0*/  HADD2.F32 R24, -RZ, R157.H0_H0 ;  /* 0x2000009dff187230 */ /* 0x020fe20000004100 */
[----:B------:R-:W-:-:S04]  /*12200*/  MOV R165, 0x2f800000 ;  /* 0x2f80000000a57802 */ /* 0x000fc80000000f00 */
        /* <DEDUP_REMOVED lines=8> */
.L_x_28216:
[----:B------:R-:W-:Y:S05]  /*12290*/  BSYNC B1 ;  /* 0x0000000000017941 */ /* 0x000fea0003800000 */
.L_x_28214:
        /* <DEDUP_REMOVED lines=8> */
.L_x_28225:
        /* <DEDUP_REMOVED lines=12> */
.L_x_28228:
[----:B------:R-:W-:-:S07]  /*123e0*/  MOV R12, R28 ;  /* 0x0000001c000c7202 */ /* 0x000fce0000000f00 */
.L_x_28229:
[----:B------:R-:W-:Y:S05]  /*123f0*/  BSYNC B2 ;  /* 0x0000000000027941 */ /* 0x000fea0003800000 */
.L_x_28227:
        /* <DEDUP_REMOVED lines=16> */
.L_x_28233:
[----:B------:R-:W-:Y:S05]  /*12500*/  BSYNC B3 ;  /* 0x0000000000037941 */ /* 0x000fea0003800000 */
.L_x_28232:
        /* <DEDUP_REMOVED lines=44> */
.L_x_28231:
[----:B------:R-:W-:Y:S05]  /*127d0*/  BSYNC B2 ;  /* 0x0000000000027941 */ /* 0x000fea0003800000 */
.L_x_28230:
        /* <DEDUP_REMOVED lines=11> */
.L_x_28226:
[----:B------:R-:W-:Y:S05]  /*12890*/  BSYNC B1 ;  /* 0x0000000000017941 */ /* 0x000fea0003800000 */
.L_x_28224:
        /* <DEDUP_REMOVED lines=8> */
.L_x_28235:
        /* <DEDUP_REMOVED lines=12> */
.L_x_28238:
[----:B------:R-:W-:-:S07]  /*129e0*/  MOV R14, R28 ;  /* 0x0000001c000e7202 */ /* 0x000fce0000000f00 */
.L_x_28239:
[----:B------:R-:W-:Y:S05]  /*129f0*/  BSYNC B2 ;  /* 0x0000000000027941 */ /* 0x000fea0003800000 */
.L_x_28237:
        /* <DEDUP_REMOVED lines=16> */
.L_x_28243:
[----:B------:R-:W-:Y:S05]  /*12b00*/  BSYNC B3 ;  /* 0x0000000000037941 */ /* 0x000fea0003800000 */
.L_x_28242:
        /* <DEDUP_REMOVED lines=44> */
.L_x_28241:
[----:B------:R-:W-:Y:S05]  /*12dd0*/  BSYNC B2 ;  /* 0x0000000000027941 */ /* 0x000fea0003800000 */
.L_x_28240:
        /* <DEDUP_REMOVED lines=11> */
.L_x_28236:
[----:B------:R-:W-:Y:S05]  /*12e90*/  BSYNC B1 ;  /* 0x0000000000017941 */ /* 0x000fea0003800000 */
.L_x_28234:
        /* <DEDUP_REMOVED lines=8> */
.L_x_28245:
        /* <DEDUP_REMOVED lines=12> */
.L_x_28248:
[----:B------:R-:W-:-:S07]  /*12fe0*/  IMAD.MOV.U32 R16, RZ, RZ, R28 ;  /* 0x000000ffff107224 */ /* 0x000fce00078e001c */
.L_x_28249:
[----:B------:R-:W-:Y:S05]  /*12ff0*/  BSYNC B2 ;  /* 0x0000000000027941 */ /* 0x000fea0003800000 */
.L_x_28247:
        /* <DEDUP_REMOVED lines=16> */
.L_x_28253:
[----:B------:R-:W-:Y:S05]  /*13100*/  BSYNC B3 ;  /* 0x0000000000037941 */ /* 0x000fea0003800000 */
.L_x_28252:
        /* <DEDUP_REMOVED lines=44> */
.L_x_28251:
[----:B------:R-:W-:Y:S05]  /*133d0*/  BSYNC B2 ;  /* 0x0000000000027941 */ /* 0x000fea0003800000 */
.L_x_28250:
[----:B------:R-:W-:Y:S01]  /*133e0*/  I2FP.F32.U32 R16, R16 ;  /* 0x0000001000107245 */ /* 0x000fe20000201000 */
[----:B-----5:R-:W-:Y:S01]  /*133f0*/  HADD2.F32 R164, -RZ, R158.H1_H1 ;  /* 0x3000009effa47230 */ /* 0x020fe20000004100 */
[----:B------:R-:W-:-:S04]  /*13400*/  MOV R165, 0x2f800000 ;  /* 0x2f80000000a57802 */ /* 0x000fc80000000f00 */
        /* <DEDUP_REMOVED lines=8> */
.L_x_28246:
[----:B------:R-:W-:Y:S05]  /*13490*/  BSYNC B1 ;  /* 0x0000000000017941 */ /* 0x000fea0003800000 */
.L_x_28244:
        /* <DEDUP_REMOVED lines=8> */
.L_x_28255:
        /* <DEDUP_REMOVED lines=12> */
.L_x_28258:
[----:B------:R-:W-:-:S07]  /*135e0*/  MOV R18, R28 ;  /* 0x0000001c00127202 */ /* 0x000fce0000000f00 */
.L_x_28259:
[----:B------:R-:W-:Y:S05]  /*135f0*/  BSYNC B2 ;  /* 0x0000000000027941 */ /* 0x000fea0003800000 */
.L_x_28257:
        /* <DEDUP_REMOVED lines=16> */
.L_x_28263:
[----:B------:R-:W-:Y:S05]  /*13700*/  BSYNC B3 ;  /* 0x0000000000037941 */ /* 0x000fea0003800000 */
.L_x_28262:
        /* <DEDUP_REMOVED lines=44> */
.L_x_28261:
[----:B------:R-:W-:Y:S05]  /*139d0*/  BSYNC B2 ;  /* 0x0000000000027941 */ /* 0x000fea0003800000 */
.L_x_28260:
        /* <DEDUP_REMOVED lines=11> */
.L_x_28256:
[----:B------:R-:W-:Y:S05]  /*13a90*/  BSYNC B1 ;  /* 0x0000000000017941 */ /* 0x000fea0003800000 */
.L_x_28254:
        /* <DEDUP_REMOVED lines=8> */
.L_x_28265:
        /* <DEDUP_REMOVED lines=12> */
.L_x_28268:
[----:B------:R-:W-:-:S07]  /*13be0*/  MOV R20, R28 ;  /* 0x0000001c00147202 */ /* 0x000fce0000000f00 */
.L_x_28269:
[----:B------:R-:W-:Y:S05]  /*13bf0*/  BSYNC B2 ;  /* 0x0000000000027941 */ /* 0x000fea0003800000 */
.L_x_28267:
        /* <DEDUP_REMOVED lines=16> */
.L_x_28273:
[----:B------:R-:W-:Y:S05]  /*13d00*/  BSYNC B3 ;  /* 0x0000000000037941 */ /* 0x000fea0003800000 */
.L_x_28272:
        /* <DEDUP_REMOVED lines=44> */
.L_x_28271:
[----:B------:R-:W-:Y:S05]  /*13fd0*/  BSYNC B2 ;  /* 0x0000000000027941 */ /* 0x000fea0003800000 */
.L_x_28270:
        /* <DEDUP_REMOVED lines=11> */
.L_x_28266:
[----:B------:R-:W-:Y:S05]  /*14090*/  BSYNC B1 ;  /* 0x0000000000017941 */ /* 0x000fea0003800000 */
.L_x_28264:
        /* <DEDUP_REMOVED lines=29> */
.L_x_28275:
[----:B------:R-:W-:Y:S05]  /*14270*/  BSYNC B1 ;  /* 0x0000000000017941 */ /* 0x000fea0003800000 */
.L_x_28274:
[----:B------:R-:W-:Y:S01]  /*14280*/  VIADD R176, R176, 0x80 ;  /* 0x00000080b0b07836 */ /* 0x000fe20000000000 */
[----:B------:R-:W-:-:S07]  /*14290*/  IADD3 R247, R247, 0x80, RZ ;  /* 0x00000080f7f77810 */ /* 0x000fce0007ffe0ff */
.L_x_28193:
[----:B------:R-:W-:Y:S05]  /*142a0*/  BSYNC B0 ;  /* 0x0000000000007941 */ /* 0x000fea0003800000 */
.L_x_28192:
        /* <DEDUP_REMOVED lines=20> */
.L_x_28279:
        /* <DEDUP_REMOVED lines=12> */
.L_x_28282:
[----:B------:R-:W-:-:S07]  /*144b0*/  IMAD.MOV.U32 R6, RZ, RZ, R28 ;  /* 0x000000ffff067224 */ /* 0x000fce00078e001c */
.L_x_28283:
[----:B------:R-:W-:Y:S05]  /*144c0*/  BSYNC B2 ;  /* 0x0000000000027941 */ /* 0x000fea0003800000 */
.L_x_28281:
        /* <DEDUP_REMOVED lines=16> */
.L_x_28287:
[----:B------:R-:W-:Y:S05]  /*145d0*/  BSYNC B3 ;  /* 0x0000000000037941 */ /* 0x000fea0003800000 */
.L_x_28286:
        /* <DEDUP_REMOVED lines=44> */
.L_x_28285:
[----:B------:R-:W-:Y:S05]  /*148a0*/  BSYNC B2 ;  /* 0x0000000000027941 */ /* 0x000fea0003800000 */
.L_x_28284:
        /* <DEDUP_REMOVED lines=11> */
.L_x_28280:
[----:B------:R-:W-:Y:S05]  /*14960*/  BSYNC B1 ;  /* 0x0000000000017941 */ /* 0x000fea0003800000 */
.L_x_28278:
        /* <DEDUP_REMOVED lines=8> */
.L_x_28289:
        /* <DEDUP_REMOVED lines=12> */
.L_x_28292:
[----:B------:R-:W-:-:S07]  /*14ab0*/  MOV R8, R28 ;  /* 0x0000001c00087202 */ /* 0x000fce0000000f00 */
.L_x_28293:
[----:B------:R-:W-:Y:S05]  /*14ac0*/  BSYNC B2 ;  /* 0x0000000000027941 */ /* 0x000fea0003800000 */
.L_x_28291:
        /* <DEDUP_REMOVED lines=16> */
.L_x_28297:
[----:B------:R-:W-:Y:S05]  /*14bd0*/  BSYNC B3 ;  /* 0x0000000000037941 */ /* 0x000fea0003800000 */
.L_x_28296:
        /* <DEDUP_REMOVED lines=44> */
.L_x_28295:
[----:B------:R-:W-:Y:S05]  /*14ea0*/  BSYNC B2 ;  /* 0x0000000000027941 */ /* 0x000fea0003800000 */
.L_x_28294:
        /* <DEDUP_REMOVED lines=11> */
.L_x_28290:
[----:B------:R-:W-:Y:S05]  /*14f60*/  BSYNC B1 ;  /* 0x0000000000017941 */ /* 0x000fea0003800000 */
.L_x_28288:
        /* <DEDUP_REMOVED lines=8> */
.L_x_28299:
        /* <DEDUP_REMOVED lines=12> */
.L_x_28302:
[----:B------:R-:W-:-:S07]  /*150b0*/  MOV R10, R28 ;  /* 0x0000001c000a7202 */ /* 0x000fce0000000f00 */
.L_x_28303:
[----:B------:R-:W-:Y:S05]  /*150c0*/  BSYNC B2 ;  /* 0x0000000000027941 */ /* 0x000fea0003800000 */
.L_x_28301:
        /* <DEDUP_REMOVED lines=16> */
.L_x_28307:
[----:B------:R-:W-:Y:S05]  /*151d0*/  BSYNC B3 ;  /* 0x0000000000037941 */ /* 0x000fea0003800000 */
.L_x_28306:
        /* <DEDUP_REMOVED lines=44> */
.L_x_28305:
[----:B------:R-:W-:Y:S05]  /*154a0*/  BSYNC B2 ;  /* 0x0000000000027941 */ /* 0x000fea0003800000 */
.L_x_28304:
        /* <DEDUP_REMOVED lines=11> */
.L_x_28300:
[----:B------:R-:W-:Y:S05]  /*15560*/  BSYNC B1 ;  /* 0x0000000000017941 */ /* 0x000fea0003800000 */
.L_x_28298:
        /* <DEDUP_REMOVED lines=8> */
.L_x_28309:
        /* <DEDUP_REMOVED lines=12> */
.L_x_28312:
[----:B------:R-:W-:-:S07]  /*156b0*/  IMAD.MOV.U32 R12, RZ, RZ, R28 ;  /* 0x000000ffff0c7224 */ /* 0x000fce00078e001c */
.L_x_28313:
[----:B------:R-:W-:Y:S05]  /*156c0*/  BSYNC B2 ;  /* 0x0000000000027941 */ /* 0x000fea0003800000 */
.L_x_28311:
        /* <DEDUP_REMOVED lines=16> */
.L_x_28317:
[----:B------:R-:W-:Y:S05]  /*157d0*/  BSYNC B3 ;  /* 0x0000000000037941 */ /* 0x000fea0003800000 */
.L_x_28316:
        /* <DEDUP_REMOVED lines=44> */
.L_x_28315:
[----:B------:R-:W-:Y:S05]  /*15aa0*/  BSYNC B2 ;  /* 0x0000000000027941 */ /* 0x000fea0003800000 */
.L_x_28314:
        /* <DEDUP_REMOVED lines=11> */
.L_x_28310:
[----:B------:R-:W-:Y:S05]  /*15b60*/  BSYNC B1 ;  /* 0x0000000000017941 */ /* 0x000fea0003800000 */
.L_x_28308:
        /* <DEDUP_REMOVED lines=8> */
.L_x_28319:
        /* <DEDUP_REMOVED lines=12> */
.L_x_28322:
[----:B------:R-:W-:-:S07]  /*15cb0*/  MOV R14, R28 ;  /* 0x0000001c000e7202 */ /* 0x000fce0000000f00 */
.L_x_28323:
[----:B------:R-:W-:Y:S05]  /*15cc0*/  BSYNC B2 ;  /* 0x0000000000027941 */ /* 0x000fea0003800000 */
.L_x_28321:
        /* <DEDUP_REMOVED lines=16> */
.L_x_28327:
[----:B------:R-:W-:Y:S05]  /*15dd0*/  BSYNC B3 ;  /* 0x0000000000037941 */ /* 0x000fea0003800000 */
.L_x_28326:
        /* <DEDUP_REMOVED lines=44> */
.L_x_28325:
[----:B------:R-:W-:Y:S05]  /*160a0*/  BSYNC B2 ;  /* 0x0000000000027941 */ /* 0x000fea0003800000 */
.L_x_28324:
        /* <DEDUP_REMOVED lines=11> */
.L_x_28320:
[----:B------:R-:W-:Y:S05]  /*16160*/  BSYNC B1 ;  /* 0x0000000000017941 */ /* 0x000fea0003800000 */
.L_x_28318:
        /* <DEDUP_REMOVED lines=8> */
.L_x_28329:
        /* <DEDUP_REMOVED lines=12> */
.L_x_28332:
[----:B------:R-:W-:-:S07]  /*162b0*/  MOV R16, R28 ;  /* 0x0000001c00107202 */ /* 0x000fce0000000f00 */
.L_x_28333:
[----:B------:R-:W-:Y:S05]  /*162c0*/  BSYNC B2 ;  /* 0x0000000000027941 */ /* 0x000fea0003800000 */
.L_x_28331:
        /* <DEDUP_REMOVED lines=16> */
.L_x_28337:
[----:B------:R-:W-:Y:S05]  /*163d0*/  BSYNC B3 ;  /* 0x0000000000037941 */ /* 0x000fea0003800000 */
.L_x_28336:
        /* <DEDUP_REMOVED lines=44> */
.L_x_28335:
[----:B------:R-:W-:Y:S05]  /*166a0*/  BSYNC B2 ;  /* 0x0000000000027941 */ /* 0x000fea0003800000 */
.L_x_28334:
        /* <DEDUP_REMOVED lines=11> */
.L_x_28330:
[----:B------:R-:W-:Y:S05]  /*16760*/  BSYNC B1 ;  /* 0x0000000000017941 */ /* 0x000fea0003800000 */
.L_x_28328:
        /* <DEDUP_REMOVED lines=8> */
.L_x_28339:
        /* <DEDUP_REMOVED lines=12> */
.L_x_28342:
[----:B------:R-:W-:-:S07]  /*168b0*/  IMAD.MOV.U32 R18, RZ, RZ, R28 ;  /* 0x000000ffff127224 */ /* 0x000fce00078e001c */
.L_x_28343:
[----:B------:R-:W-:Y:S05]  /*168c0*/  BSYNC B2 ;  /* 0x0000000000027941 */ /* 0x000fea0003800000 */
.L_x_28341:
        /* <DEDUP_REMOVED lines=16> */
.L_x_28347:
[----:B------:R-:W-:Y:S05]  /*169d0*/  BSYNC B3 ;  /* 0x0000000000037941 */ /* 0x000fea0003800000 */
.L_x_28346:
        /* <DEDUP_REMOVED lines=44> */
.L_x_28345:
[----:B------:R-:W-:Y:S05]  /*16ca0*/  BSYNC B2 ;  /* 0x0000000000027941 */ /* 0x000fea0003800000 */
.L_x_28344:
        /* <DEDUP_REMOVED lines=11> */
.L_x_28340:
[----:B------:R-:W-:Y:S05]  /*16d60*/  BSYNC B1 ;  /* 0x0000000000017941 */ /* 0x000fea0003800000 */
.L_x_28338:
        /* <DEDUP_REMOVED lines=8> */
.L_x_28349:
        /* <DEDUP_REMOVED lines=12> */
.L_x_28352:
[----:B------:R-:W-:-:S07]  /*16eb0*/  MOV R20, R28 ;  /* 0x0000001c00147202 */ /* 0x000fce0000000f00 */
.L_x_28353:
[----:B------:R-:W-:Y:S05]  /*16ec0*/  BSYNC B2 ;  /* 0x0000000000027941 */ /* 0x000fea0003800000 */
.L_x_28351:
        /* <DEDUP_REMOVED lines=16> */
.L_x_28357:
[----:B------:R-:W-:Y:S05]  /*16fd0*/  BSYNC B3 ;  /* 0x0000000000037941 */ /* 0x000fea0003800000 */
.L_x_28356:
        /* <DEDUP_REMOVED lines=44> */
.L_x_28355:
[----:B------:R-:W-:Y:S05]  /*172a0*/  BSYNC B2 ;  /* 0x0000000000027941 */ /* 0x000fea0003800000 */
.L_x_28354:
        /* <DEDUP_REMOVED lines=11> */
.L_x_28350:
[----:B------:R-:W-:Y:S05]  /*17360*/  BSYNC B1 ;  /* 0x0000000000017941 */ /* 0x000fea0003800000 */
.L_x_28348:
        /* <DEDUP_REMOVED lines=8> */
[----:B---3--:R-:W-:Y:S01]  /*173f0*/  SHF.L.U32 R167, R18, 0x10, RZ ;  /* 0x0000001012a77819 */ /* 0x008fe200000006ff */
        /* <DEDUP_REMOVED lines=19> */
.L_x_28277:
[----:B------:R-:W-:Y:S05]  /*17530*/  BSYNC B0 ;  /* 0x0000000000007941 */ /* 0x000fea0003800000 */
.L_x_28276:
        /* <DEDUP_REMOVED lines=210> */
.L_x_28384:
        /* <DEDUP_REMOVED lines=118> */
.L_x_28362:
[----:B------:R-:W-:Y:S05]  /*189c0*/  BSYNC B1 ;  /* 0x0000000000017941 */ /* 0x000fea0003800000 */
.L_x_28361:
        /* <DEDUP_REMOVED lines=35> */
.L_x_28364:
[----:B------:R-:W-:Y:S05]  /*18c00*/  BSYNC B1 ;  /* 0x0000000000017941 */ /* 0x000fea0003800000 */
.L_x_28363:
        /* <DEDUP_REMOVED lines=35> */
.L_x_28366:
[----:B------:R-:W-:Y:S05]  /*18e40*/  BSYNC B1 ;  /* 0x0000000000017941 */ /* 0x000fea0003800000 */
.L_x_28365:
        /* <DEDUP_REMOVED lines=35> */
.L_x_28368:
[----:B------:R-:W-:Y:S05]  /*19080*/  BSYNC B1 ;  /* 0x0000000000017941 */ /* 0x000fea0003800000 */
.L_x_28367:
        /* <DEDUP_REMOVED lines=35> */
.L_x_28370:
[----:B------:R-:W-:Y:S05]  /*192c0*/  BSYNC B1 ;  /* 0x0000000000017941 */ /* 0x000fea0003800000 */
.L_x_28369:
        /* <DEDUP_REMOVED lines=35> */
.L_x_28372:
[----:B------:R-:W-:Y:S05]  /*19500*/  BSYNC B1 ;  /* 0x0000000000017941 */ /* 0x000fea0003800000 */
.L_x_28371:
        /* <DEDUP_REMOVED lines=33> */
.L_x_28360:
[----:B------:R-:W-:Y:S05]  /*19720*/  BSYNC B0 ;  /* 0x0000000000007941 */ /* 0x000fea0003800000 */
.L_x_28359:
[----:B------:R-:W-:Y:S01]  /*19730*/  LOP3.LUT P1, RZ, R168, 0x2, RZ, 0xc0, !PT ;  /* 0x00000002a8ff7812 */ /* 0x000fe2000782c0ff */
[----:B------:R-:W-:-:S03]  /*19740*/  VIADD R40, R40, UR14 ;  /* 0x0000000e28287c36 */ /* 0x000fc60008000000 */
[----:B------:R-:W-:Y:S02]  /*19750*/  SEL R174, RZ, 0x1, P1 ;  /* 0x00000001ffae7807 */ /* 0x000fe40000800000 */
[----:B------:R-:W-:-:S13]  /*19760*/  ISETP.GE.AND P1, PT, R40, UR15, PT ;  /* 0x0000000f28007c0c */ /* 0x000fda000bf26270 */
[----:B------:R-:W-:Y:S05]  /*19770*/  @!P1 BRA `(.L_x_28373) ;  /* 0xfffffe78006c9947 */ /* 0x000fea000383ffff */
[----:B------:R-:W-:Y:S05]  /*19780*/  EXIT ;  /* 0x000000000000794d */ /* 0x000fea0003800000 */
.L_x_28358:
[----:B------:R-:W-:Y:S01]  /*19790*/  HFMA2.MMA R188, -RZ, RZ, 0, 5.9604644775390625e-08 ;  /* 0x00000001ffbc7435 */ /* 0x000fe200000001ff */
[----:B------:R-:W-:Y:S01]  /*197a0*/  MOV R247, R176 ;  /* 0x000000b000f77202 */ /* 0x000fe20000000f00 */
[----:B------:R-:W-:Y:S01]  /*197b0*/  IMAD.MOV.U32 R249, RZ, RZ, 0x1f ;  /* 0x0000001ffff97424 */ /* 0x000fe200078e00ff */
[----:B------:R-:W-:-:S08]  /*197c0*/  MOV R184, 0xffffffff ;  /* 0xffffffff00b87802 */ /* 0x000fd00000000f00 */
[----:B-1---5:R-:W-:Y:S05]  /*197d0*/  WARPSYNC.COLLECTIVE R184, `(.L_x_28374) ;  /* 0x00000000b8087348 */ /* 0x022fea0003c00000 */
[----:B------:R0:W2:Y:S02]  /*197e0*/  SHFL.BFLY P6, R186, R247, R188, R249 ;  /* 0x0c0000bcf7ba7389 */ /* 0x0000a400000c00f9 */
[----:B012--5:R-:W-:Y:S01]  /*197f0*/  ENDCOLLECTIVE ;  /* 0x000000000000791b */ /* 0x027fe20003800000 */
.L_x_28374:
[----:B------:R-:W-:Y:S01]  /*19800*/  HFMA2.MMA R188, -RZ, RZ, 0, 1.1920928955078125e-07 ;  /* 0x00000002ffbc7435 */ /* 0x000fe200000001ff */
[----:B------:R-:W-:-:S05]  /*19810*/  MOV R165, R186 ;  /* 0x000000ba00a57202 */ /* 0x000fca0000000f00 */
[----:B------:R-:W-:-:S04]  /*19820*/  FADD.FTZ R174, R176, R165 ;  /* 0x000000a5b0ae7221 */ /* 0x000fc80000010000 */
[----:B------:R-:W-:-:S07]  /*19830*/  IMAD.MOV.U32 R247, RZ, RZ, R174 ;  /* 0x000000fffff77224 */ /* 0x000fce00078e00ae */
[----:B------:R-:W-:Y:S05]  /*19840*/  WARPSYNC.COLLECTIVE R184, `(.L_x_28375) ;  /* 0x00000000b8087348 */ /* 0x000fea0003c00000 */
[----:B------:R0:W1:Y:S02]  /*19850*/  SHFL.BFLY P6, R186, R247, R188, R249 ;  /* 0x0c0000bcf7ba7389 */ /* 0x00006400000c00f9 */
[----:B01----:R-:W-:Y:S01]  /*19860*/  ENDCOLLECTIVE ;  /* 0x000000000000791b */ /* 0x003fe20003800000 */
.L_x_28375:
[----:B------:R-:W-:Y:S01]  /*19870*/  HFMA2.MMA R188, -RZ, RZ, 0, 2.384185791015625e-07 ;  /* 0x00000004ffbc7435 */ /* 0x000fe200000001ff */
[----:B------:R-:W-:-:S05]  /*19880*/  MOV R165, R186 ;  /* 0x000000ba00a57202 */ /* 0x000fca0000000f00 */
[----:B------:R-:W-:-:S04]  /*19890*/  FADD.FTZ R178, R174, R165 ;  /* 0x000000a5aeb27221 */ /* 0x000fc80000010000 */
[----:B------:R-:W-:-:S07]  /*198a0*/  IMAD.MOV.U32 R247, RZ, RZ, R178 ;  /* 0x000000fffff77224 */ /* 0x000fce00078e00b2 */
[----:B------:R-:W-:Y:S05]  /*198b0*/  WARPSYNC.COLLECTIVE R184, `(.L_x_28376) ;  /* 0x00000000b8087348 */ /* 0x000fea0003c00000 */
[----:B------:R0:W1:Y:S02]  /*198c0*/  SHFL.BFLY P6, R186, R247, R188, R249 ;  /* 0x0c0000bcf7ba7389 */ /* 0x00006400000c00f9 */
[----:B01----:R-:W-:Y:S01]  /*198d0*/  ENDCOLLECTIVE ;  /* 0x000000000000791b */ /* 0x003fe20003800000 */
.L_x_28376:
[----:B------:R-:W-:Y:S01]  /*198e0*/  HFMA2.MMA R188, -RZ, RZ, 0, 4.76837158203125e-07 ;  /* 0x00000008ffbc7435 */ /* 0x000fe200000001ff */
[----:B------:R-:W-:-:S05]  /*198f0*/  MOV R165, R186 ;  /* 0x000000ba00a57202 */ /* 0x000fca0000000f00 */
[----:B------:R-:W-:-:S04]  /*19900*/  FADD.FTZ R180, R178, R165 ;  /* 0x000000a5b2b47221 */ /* 0x000fc80000010000 */
[----:B------:R-:W-:-:S07]  /*19910*/  IMAD.MOV.U32 R247, RZ, RZ, R180 ;  /* 0x000000fffff77224 */ /* 0x000fce00078e00b4 */
[----:B------:R-:W-:Y:S05]  /*19920*/  WARPSYNC.COLLECTIVE R184, `(.L_x_28377) ;  /* 0x00000000b8087348 */ /* 0x000fea0003c00000 */
[----:B------:R0:W1:Y:S02]  /*19930*/  SHFL.BFLY P6, R186, R247, R188, R249 ;  /* 0x0c0000bcf7ba7389 */ /* 0x00006400000c00f9 */
[----:B01----:R-:W-:Y:S01]  /*19940*/  ENDCOLLECTIVE ;  /* 0x000000000000791b */ /* 0x003fe20003800000 */
.L_x_28377:
[----:B------:R-:W-:Y:S01]  /*19950*/  HFMA2.MMA R188, -RZ, RZ, 0, 9.5367431640625e-07 ;  /* 0x00000010ffbc7435 */ /* 0x000fe200000001ff */
[----:B------:R-:W-:-:S05]  /*19960*/  MOV R165, R186 ;  /* 0x000000ba00a57202 */ /* 0x000fca0000000f00 */
[----:B------:R-:W-:-:S04]  /*19970*/  FADD.FTZ R182, R180, R165 ;  /* 0x000000a5b4b67221 */ /* 0x000fc80000010000 */
[----:B------:R-:W-:-:S07]  /*19980*/  IMAD.MOV.U32 R247, RZ, RZ, R182 ;  /* 0x000000fffff77224 */ /* 0x000fce00078e00b6 */
[----:B------:R-:W-:Y:S05]  /*19990*/  WARPSYNC.COLLECTIVE R184, `(.L_x_28378) ;  /* 0x00000000b8087348 */ /* 0x000fea0003c00000 */
[----:B------:R0:W1:Y:S02]  /*199a0*/  SHFL.BFLY P6, R186, R247, R188, R249 ;  /* 0x0c0000bcf7ba7389 */ /* 0x00006400000c00f9 */
[----:B01----:R-:W-:Y:S01]  /*199b0*/  ENDCOLLECTIVE ;  /* 0x000000000000791b */ /* 0x003fe20003800000 */
.L_x_28378:
        /* <DEDUP_REMOVED lines=122> */
.L_x_28379:
[----:B------:R-:W-:Y:S01]  /*1a160*/  HFMA2.MMA R188, -RZ, RZ, 0, 1.1920928955078125e-07 ;  /* 0x00000002ffbc7435 */ /* 0x000fe200000001ff */
[----:B------:R-:W-:-:S05]  /*1a170*/  MOV R174, R186 ;  /* 0x000000ba00ae7202 */ /* 0x000fca0000000f00 */
[----:B------:R-:W-:-:S04]  /*1a180*/  FADD.FTZ R174, R165, R174 ;  /* 0x000000aea5ae7221 */ /* 0x000fc80000010000 */
[----:B------:R-:W-:-:S07]  /*1a190*/  IMAD.MOV.U32 R247, RZ, RZ, R174 ;  /* 0x000000fffff77224 */ /* 0x000fce00078e00ae */
[----:B------:R-:W-:Y:S05]  /*1a1a0*/  WARPSYNC.COLLECTIVE R184, `(.L_x_28380) ;  /* 0x00000000b8087348 */ /* 0x000fea0003c00000 */
[----:B------:R0:W1:Y:S02]  /*1a1b0*/  SHFL.BFLY P6, R186, R247, R188, R249 ;  /* 0x0c0000bcf7ba7389 */ /* 0x00006400000c00f9 */
[----:B01----:R-:W-:Y:S01]  /*1a1c0*/  ENDCOLLECTIVE ;  /* 0x000000000000791b */ /* 0x003fe20003800000 */
.L_x_28380:
[----:B------:R-:W-:Y:S01]  /*1a1d0*/  HFMA2.MMA R188, -RZ, RZ, 0, 2.384185791015625e-07 ;  /* 0x00000004ffbc7435 */ /* 0x000fe200000001ff */
[----:B------:R-:W-:-:S05]  /*1a1e0*/  MOV R241, R186 ;  /* 0x000000ba00f17202 */ /* 0x000fca0000000f00 */
[----:B------:R-:W-:-:S04]  /*1a1f0*/  FADD.FTZ R241, R174, R241 ;  /* 0x000000f1aef17221 */ /* 0x000fc80000010000 */
[----:B------:R-:W-:-:S07]  /*1a200*/  IMAD.MOV.U32 R247, RZ, RZ, R241 ;  /* 0x000000fffff77224 */ /* 0x000fce00078e00f1 */
[----:B------:R-:W-:Y:S05]  /*1a210*/  WARPSYNC.COLLECTIVE R184, `(.L_x_28381) ;  /* 0x00000000b8087348 */ /* 0x000fea0003c00000 */
[----:B------:R0:W1:Y:S02]  /*1a220*/  SHFL.BFLY P6, R186, R247, R188, R249 ;  /* 0x0c0000bcf7ba7389 */ /* 0x00006400000c00f9 */
[----:B01----:R-:W-:Y:S01]  /*1a230*/  ENDCOLLECTIVE ;  /* 0x000000000000791b */ /* 0x003fe20003800000 */
.L_x_28381:
[----:B------:R-:W-:Y:S01]  /*1a240*/  HFMA2.MMA R188, -RZ, RZ, 0, 4.76837158203125e-07 ;  /* 0x00000008ffbc7435 */ /* 0x000fe200000001ff */
[----:B------:R-:W-:-:S05]  /*1a250*/  MOV R176, R186 ;  /* 0x000000ba00b07202 */ /* 0x000fca0000000f00 */
[----:B------:R-:W-:-:S04]  /*1a260*/  FADD.FTZ R176, R241, R176 ;  /* 0x000000b0f1b07221 */ /* 0x000fc80000010000 */
[----:B------:R-:W-:-:S07]  /*1a270*/  IMAD.MOV.U32 R247, RZ, RZ, R176 ;  /* 0x000000fffff77224 */ /* 0x000fce00078e00b0 */
[----:B------:R-:W-:Y:S05]  /*1a280*/  WARPSYNC.COLLECTIVE R184, `(.L_x_28382) ;  /* 0x00000000b8087348 */ /* 0x000fea0003c00000 */
[----:B------:R0:W1:Y:S02]  /*1a290*/  SHFL.BFLY P6, R186, R247, R188, R249 ;  /* 0x0c0000bcf7ba7389 */ /* 0x00006400000c00f9 */
[----:B01----:R-:W-:Y:S01]  /*1a2a0*/  ENDCOLLECTIVE ;  /* 0x000000000000791b */ /* 0x003fe20003800000 */
.L_x_28382:
[----:B------:R-:W-:Y:S01]  /*1a2b0*/  HFMA2.MMA R188, -RZ, RZ, 0, 9.5367431640625e-07 ;  /* 0x00000010ffbc7435 */ /* 0x000fe200000001ff */
[----:B------:R-:W-:-:S05]  /*1a2c0*/  MOV R243, R186 ;  /* 0x000000ba00f37202 */ /* 0x000fca0000000f00 */
[----:B------:R-:W-:-:S04]  /*1a2d0*/  FADD.FTZ R243, R176, R243 ;  /* 0x000000f3b0f37221 */ /* 0x000fc80000010000 */
[----:B------:R-:W-:-:S07]  /*1a2e0*/  IMAD.MOV.U32 R247, RZ, RZ, R243 ;  /* 0x000000fffff77224 */ /* 0x000fce00078e00f3 */
[----:B------:R-:W-:Y:S05]  /*1a2f0*/  WARPSYNC.COLLECTIVE R184, `(.L_x_28383) ;  /* 0x00000000b8087348 */ /* 0x000fea0003c00000 */
[----:B------:R0:W1:Y:S02]  /*1a300*/  SHFL.BFLY P6, R186, R247, R188, R249 ;  /* 0x0c0000bcf7ba7389 */ /* 0x00006400000c00f9 */
[----:B01----:R-:W-:Y:S01]  /*1a310*/  ENDCOLLECTIVE ;  /* 0x000000000000791b */ /* 0x003fe20003800000 */
.L_x_28383:
[----:B------:R-:W-:Y:S01]  /*1a320*/  MOV R178, R186 ;  /* 0x000000ba00b27202 */ /* 0x000fe20000000f00 */
[----:B------:R-:W-:Y:S06]  /*1a330*/  BRA `(.L_x_28384) ;  /* 0xffffffdc00c87947 */ /* 0x000fec000383ffff */
.L_x_28385:
        /* <DEDUP_REMOVED lines=12> */
.L_x_46050:


//--------------------- .text._ZN10layer_norm13ln_fwd_kernelINS_13Kernel_traitsIf6__halfS2_S2_fjLj7168ELj1ELj1ELj4ELj16ENS_18Kernel_traits_baseILj7168EfS2_S2_S2_fjLj128EEEEELb1ELb0ELb1ELb1EEEvNS_9FwdParamsE --------------------------
	.section	.text._ZN10layer_norm13ln_fwd_kernelINS_13Kernel_traitsIf6__halfS2_S2_fjLj7168ELj1ELj1ELj4ELj16ENS_18Kernel_traits_baseILj7168EfS2_S2_S2_fjLj128EEEEELb1ELb0ELb1ELb1EEEvNS_9FwdParamsE,"ax",@progbits
	.align	128
        .global         _ZN10layer_norm13ln_fwd_kernelINS_13Kernel_traitsIf6__halfS2_S2_fjLj7168ELj1ELj1ELj4ELj16ENS_18Kernel_traits_baseILj7168EfS2_S2_S2_fjLj128EEEEELb1ELb0ELb1ELb1EEEvNS_9FwdParamsE
        .type           _ZN10layer_norm13ln_fwd_kernelINS_13Kernel_traitsIf6__halfS2_S2_fjLj7168ELj1ELj1ELj4ELj16ENS_18Kernel_traits_baseILj7168EfS2_S2_S2_fjLj128EEEEELb1ELb0ELb1ELb1EEEvNS_9FwdParamsE,@function
        .size           _ZN10layer_norm13ln_fwd_kernelINS_13Kernel_traitsIf6__halfS2_S2_fjLj7168ELj1ELj1ELj4ELj16ENS_18Kernel_traits_baseILj7168EfS2_S2_S2_fjLj128EEEEELb1ELb0ELb1ELb1EEEvNS_9FwdParamsE,(.L_x_46051 - _ZN10layer_norm13ln_fwd_kernelINS_13Kernel_traitsIf6__halfS2_S2_fjLj7168ELj1ELj1ELj4ELj16ENS_18Kernel_traits_baseILj7168EfS2_S2_S2_fjLj128EEEEELb1ELb0ELb1ELb1EEEvNS_9FwdParamsE)
        .other          _ZN10layer_norm13ln_fwd_kernelINS_13Kernel_traitsIf6__halfS2_S2_fjLj7168ELj1ELj1ELj4ELj16ENS_18Kernel_traits_baseILj7168EfS2_S2_S2_fjLj128EEEEELb1ELb0ELb1ELb1EEEvNS_9FwdParamsE,@"STO_CUDA_ENTRY STV_DEFAULT"
_ZN10layer_norm13ln_fwd_kernelINS_13Kernel_traitsIf6__halfS2_S2_fjLj7168ELj1ELj1ELj4ELj16ENS_18Kernel_traits_baseILj7168EfS2_S2_S2_fjLj128EEEEELb1ELb0ELb1ELb1EEEvNS_9FwdParamsE:
.text._ZN10layer_norm13ln_fwd_kernelINS_13Kernel_traitsIf6__halfS2_S2_fjLj7168ELj1ELj1ELj4ELj16ENS_18Kernel_traits_baseILj7168EfS2_S2_S2_fjLj128EEEEELb1ELb0ELb1ELb1EEEvNS_9FwdParamsE:
[----:B------:R-:W-:Y:S08]  /*0000*/  LDC R1, c[0x0][0x28] ;  /* 0x00000a00ff017b82 */ /* 0x000ff00000000800 */
[----:B------:R-:W0:Y:S01]  /*0010*/  LDC R38, c[0x0][0x2e8] ;  /* 0x0000ba00ff267b82 */ /* 0x000e220000000800 */
[----:B------:R-:W-:Y:S01]  /*0020*/  ULDC.U8 UR4, c[0x0][0x2f4] ;  /* 0x0000bd0000047ab9 */ /* 0x000fe20000000000 */
[----:B------:R-:W-:Y:S01]  /*0030*/  ULDC.64 UR6, c[0x0][0x2e0] ;  /* 0x0000b80000067ab9 */ /* 0x000fe20000000a00 */
[----:B------:R-:W-:Y:S01]  /*0040*/  ISETP.NE.AND P0, PT, RZ, UR4, PT ;  /* 0x00000004ff007c0c */ /* 0x000fe2000bf05270 */
[----:B------:R-:W-:Y:S01]  /*0050*/  IMAD.U32 R3, RZ, RZ, UR7 ;  /* 0x00000007ff037e24 */ /* 0x000fe2000f8e00ff */
[----:B------:R-:W-:Y:S01]  /*0060*/  MOV R2, UR6 ;  /* 0x0000000600027c02 */ /* 0x000fe20008000f00 */
[----:B------:R-:W-:-:S02]  /*0070*/  ULDC.64 UR4, c[0x0][0x208] ;  /* 0x0000820000047ab9 */ /* 0x000fc40000000a00 */
        /* <DEDUP_REMOVED lines=49> */
[----:B------:R-:W-:Y:S01]  /*0390*/  UIADD3 UR20, UR6, -0x255992d5, URZ ;  /* 0xdaa66d2b06147890 */ /* 0x000fe2000fffe03f */
[----:B------:R-:W-:Y:S01]  /*03a0*/  @P0 IADD3.X R39, RZ, R5, RZ, P1, !PT ;  /* 0x00000005ff270210 */ /* 0x000fe20000ffe4ff */
[----:B------:R-:W-:Y:S01]  /*03b0*/  IMAD.WIDE.U32 R4, R12, -0x326172a9, RZ ;  /* 0xcd9e8d570c047825 */ /* 0x000fe200078e00ff */
[----:B------:R-:W-:Y:S01]  /*03c0*/  UIADD3 UR22, UR6, 0x78dde6e4, URZ ;  /* 0x78dde6e406167890 */ /* 0x000fe2000fffe03f */
[----:B------:R-:W-:Y:S01]  /*03d0*/  ISETP.NE.U32.AND P0, PT, RZ, UR10, PT ;  /* 0x0000000aff007c0c */ /* 0x000fe2000bf05070 */
[----:B------:R-:W-:Y:S01]  /*03e0*/  UIADD3 UR23, UR7, -0x126145ec, URZ ;  /* 0xed9eba1407177890 */ /* 0x000fe2000fffe03f */
[--C-:B------:R-:W-:Y:S01]  /*03f0*/  SHF.R.U32.HI R13, RZ, 0x2, R39.reuse ;  /* 0x00000002ff0d7819 */ /* 0x100fe20000011627 */
[----:B------:R-:W-:Y:S01]  /*0400*/  UIADD3 UR25, UR7, -0x56f99767, URZ ;  /* 0xa906689907197890 */ /* 0x000fe2000fffe03f */
[----:B------:R-:W-:Y:S01]  /*0410*/  SHF.R.U64 R14, R38, 0x2, R39 ;  /* 0x00000002260e7819 */ /* 0x000fe20000001227 */
[----:B------:R-:W-:-:S02]  /*0420*/  UIADD3 UR24, UR6, 0x1715609d, URZ ;  /* 0x1715609d06187890 */ /* 0x000fc4000fffe03f */
[----:B------:R-:W-:Y:S01]  /*0430*/  LOP3.LUT R6, R5, UR6, R13, 0x96, !PT ;  /* 0x0000000605067c12 */ /* 0x000fe2000f8e960d */
[----:B------:R-:W-:Y:S01]  /*0440*/  UIADD3 UR26, UR6, -0x4ab325aa, URZ ;  /* 0xb54cda56061a7890 */ /* 0x000fe2000fffe03f */
[----:B------:R-:W-:Y:S01]  /*0450*/  ISETP.NE.AND.EX P0, PT, RZ, UR11, PT, P0 ;  /* 0x0000000bff007c0c */ /* 0x000fe2000bf05300 */
[----:B------:R-:W-:Y:S01]  /*0460*/  IMAD.WIDE.U32 R2, R14, -0x2daee0ad, RZ ;  /* 0xd2511f530e027825 */ /* 0x000fe200078e00ff */
[----:B------:R-:W-:Y:S02]  /*0470*/  UIADD3 UR27, UR7, 0x646e171e, URZ ;  /* 0x646e171e071b7890 */ /* 0x000fe4000fffe03f */
[----:B------:R-:W-:Y:S01]  /*0480*/  UIADD3 UR29, UR7, 0x1fd5c5a3, URZ ;  /* 0x1fd5c5a3071d7890 */ /* 0x000fe2000fffe03f */
[----:B------:R-:W-:Y:S01]  /*0490*/  IMAD.WIDE.U32 R6, R6, -0x2daee0ad, RZ ;  /* 0xd2511f5306067825 */ /* 0x000fe200078e00ff */
[----:B------:R-:W-:Y:S01]  /*04a0*/  LOP3.LUT R3, R3, UR7, RZ, 0x3c, !PT ;  /* 0x0000000703037c12 */ /* 0x000fe2000f8e3cff */
[----:B------:R-:W-:Y:S02]  /*04b0*/  UIADD3 UR28, UR6, 0x5384540f, URZ ;  /* 0x5384540f061c7890 */ /* 0x000fe4000fffe03f */
[----:B------:R-:W-:Y:S01]  /*04c0*/  UIADD3 UR30, UR6, -0xe443238, URZ ;  /* 0xf1bbcdc8061e7890 */ /* 0x000fe2000fffe03f */
[----:B------:R-:W-:Y:S01]  /*04d0*/  LOP3.LUT R8, R7, UR17, R2, 0x96, !PT ;  /* 0x0000001107087c12 */ /* 0x000fe2000f8e9602 */
[----:B------:R-:W-:Y:S01]  /*04e0*/  IMAD.WIDE.U32 R2, R3, -0x326172a9, RZ ;  /* 0xcd9e8d5703027825 */ /* 0x000fe200078e00ff */
[----:B------:R-:W-:-:S03]  /*04f0*/  UIADD3 UR31, UR7, -0x24c28bd8, URZ ;  /* 0xdb3d7428071f7890 */ /* 0x000fc6000fffe03f */
        /* <DEDUP_REMOVED lines=18> */
[----:B------:R-:W-:Y:S01]  /*0620*/  IMAD.SHL.U32 R6, R0, 0x20, RZ ;  /* 0x0000002000067824 */ /* 0x000fe200078e00ff */
        /* <DEDUP_REMOVED lines=13> */
[----:B------:R-:W-:-:S02]  /*0700*/  IADD3.X R7, RZ, UR11, RZ, P2, !PT ;  /* 0x0000000bff077c10 */ /* 0x000fc400097fe4ff */
[----:B------:R-:W-:Y:S01]  /*0710*/  LEA.HI R2, R0, UR8, RZ, 0x19 ;  /* 0x0000000800027c11 */ /* 0x000fe2000f8fc8ff */
[----:B------:R-:W-:Y:S01]  /*0720*/  IMAD.X R5, RZ, RZ, UR13, P1 ;  /* 0x0000000dff057e24 */ /* 0x000fe200088e06ff */
[----:B------:R-:W-:Y:S01]  /*0730*/  LOP3.LUT R10, R3, UR31, R10, 0x96, !PT ;  /* 0x0000001f030a7c12 */ /* 0x000fe2000f8e960a */
        /* <DEDUP_REMOVED lines=24> */
[----:B------:R-:W-:Y:S01]  /*08c0*/  HFMA2.MMA R6, -RZ, RZ, 0, 0 ;  /* 0x00000000ff067435 */ /* 0x000fe200000001ff */
        /* <DEDUP_REMOVED lines=10> */
[----:B------:R-:W-:-:S03]  /*0970*/  IMAD.MOV.U32 R26, RZ, RZ, 0x1 ;  /* 0x00000001ff1a7424 */ /* 0x000fc600078e00ff */
        /* <DEDUP_REMOVED lines=15> */
[----:B0-----:R-:W-:Y:S01]  /*0a70*/  IMAD.MOV.U32 R4, RZ, RZ, R14 ;  /* 0x000000ffff047224 */ /* 0x001fe200078e000e */
[----:B------:R-:W-:-:S07]  /*0a80*/  MOV R5, R13 ;  /* 0x0000000d00057202 */ /* 0x000fce0000000f00 */
.L_x_28963:
        /* <DEDUP_REMOVED lines=31> */
[----:B------:R-:W-:Y:S01]  /*0c80*/  IMAD.MOV.U32 R11, RZ, RZ, RZ ;  /* 0x000000ffff0b7224 */ /* 0x000fe200078e00ff */
[----:B------:R-:W-:Y:S01]  /*0c90*/  MOV R15, R38 ;  /* 0x00000026000f7202 */ /* 0x000fe20000000f00 */
[----:B------:R-:W-:Y:S06]  /*0ca0*/  @!P0 BRA `(.L_x_28388) ;  /* 0x0000000400648947 */ /* 0x000fec0003800000 */
[----:B------:R-:W-:Y:S02]  /*0cb0*/  IMAD.MOV.U32 R15, RZ, RZ, R38 ;  /* 0x000000ffff0f7224 */ /* 0x000fe400078e0026 */
[----:B-----5:R-:W-:Y:S01]  /*0cc0*/  HADD2.F32 R11, -RZ, R152.H0_H0 ;  /* 0x20000098ff0b7230 */ /* 0x020fe20000004100 */
[----:B------:R-:W-:Y:S06]  /*0cd0*/  BRA `(.L_x_28388) ;  /* 0x0000000400587947 */ /* 0x000fec0003800000 */
.L_x_28387:
        /* <DEDUP_REMOVED lines=12> */
.L_x_28390:
[----:B------:R-:W-:-:S07]  /*0da0*/  MOV R13, R30 ;  /* 0x0000001e000d7202 */ /* 0x000fce0000000f00 */
.L_x_28391:
[----:B------:R-:W-:Y:S05]  /*0db0*/  BSYNC B1 ;  /* 0x0000000000017941 */ /* 0x000fea0003800000 */
.L_x_28389:
        /* <DEDUP_REMOVED lines=16> */
.L_x_28395:
[----:B------:R-:W-:Y:S05]  /*0ec0*/  BSYNC B2 ;  /* 0x0000000000027941 */ /* 0x000fea0003800000 */
.L_x_28394:
        /* <DEDUP_REMOVED lines=43> */
.L_x_28393:
[----:B------:R-:W-:Y:S05]  /*1180*/  BSYNC B1 ;  /* 0x0000000000017941 */ /* 0x000fea0003800000 */
.L_x_28392:
[----:B------:R-:W-:Y:S01]  /*1190*/  I2FP.F32.U32 R10, R13 ;  /* 0x0000000d000a7245 */ /* 0x000fe20000201000 */
[----:B------:R-:W-:Y:S01]  /*11a0*/  HFMA2.MMA R13, -RZ, RZ, 0.1171875, 0 ;  /* 0x2f800000ff0d7435 */ /* 0x000fe200000001ff */
[----:B-----5:R-:W-:Y:S02]  /*11b0*/  HADD2.F32 R11, -RZ, R156.H0_H0 ;  /* 0x2000009cff0b7230 */ /* 0x020fe40000004100 */
[----:B------:R-:W-:-:S03]  /*11c0*/  @P0 HADD2.F32 R36, -RZ, R152.H0_H0 ;  /* 0x20000098ff240230 */ /* 0x000fc60000004100 */
[----:B------:R-:W-:-:S04]  /*11d0*/  FMUL.FTZ R11, R11, UR13 ;  /* 0x0000000d0b0b7c20 */ /* 0x000fc80008410000 */
[----:B------:R-:W-:Y:S01]  /*11e0*/  FFMA.FTZ R10, R10, R13, 1.1641532182693481445e-10 ;  /* 0x2f0000000a0a7423 */ /* 0x000fe2000001000d */
[----:B------:R-:W-:-:S04]  /*11f0*/  FMUL.FTZ R11, R11, UR12 ;  /* 0x0000000c0b0b7c20 */ /* 0x000fc80008410000 */
[----:B------:R-:W-:-:S04]  /*1200*/  FSETP.GTU.FTZ.AND P4, PT, R10, UR10, PT ;  /* 0x0000000a0a007c0b */ /* 0x000fc8000bf9c000 */
[----:B------:R-:W-:Y:S02]  /*1210*/  FSEL R11, R11, RZ, !P4 ;  /* 0x000000ff0b0b7208 */ /* 0x000fe40006000000 */
[----:B------:R-:W-:-:S03]  /*1220*/  SEL R10, RZ, 0x1, P4 ;  /* 0x00000001ff0a7807 */ /* 0x000fc60002000000 */
[----:B------:R-:W-:-:S07]  /*1230*/  @P0 FADD.FTZ R11, R11, R36 ;  /* 0x000000240b0b0221 */ /* 0x000fce0000010000 */
.L_x_28388:
[----:B------:R-:W-:Y:S05]  /*1240*/  BSYNC B0 ;  /* 0x0000000000007941 */ /* 0x000fea0003800000 */
.L_x_28386:
        /* <DEDUP_REMOVED lines=8> */
.L_x_28397:
        /* <DEDUP_REMOVED lines=12> */
.L_x_28400:
[----:B------:R-:W-:-:S07]  /*1390*/  MOV R19, R30 ;  /* 0x0000001e00137202 */ /* 0x000fce0000000f00 */
.L_x_28401:
[----:B------:R-:W-:Y:S05]  /*13a0*/  BSYNC B1 ;  /* 0x0000000000017941 */ /* 0x000fea0003800000 */
.L_x_28399:
        /* <DEDUP_REMOVED lines=16> */
.L_x_28405:
[----:B------:R-:W-:Y:S05]  /*14b0*/  BSYNC B2 ;  /* 0x0000000000027941 */ /* 0x000fea0003800000 */
.L_x_28404:
        /* <DEDUP_REMOVED lines=43> */
.L_x_28403:
[----:B------:R-:W-:Y:S05]  /*1770*/  BSYNC B1 ;  /* 0x0000000000017941 */ /* 0x000fea0003800000 */
.L_x_28402:
        /* <DEDUP_REMOVED lines=11> */
.L_x_28398:
[----:B------:R-:W-:Y:S05]  /*1830*/  BSYNC B0 ;  /* 0x0000000000007941 */ /* 0x000fea0003800000 */
.L_x_28396:
        /* <DEDUP_REMOVED lines=8> */
.L_x_28407:
        /* <DEDUP_REMOVED lines=12> */
.L_x_28410:
[----:B------:R-:W-:-:S07]  /*1980*/  MOV R21, R30 ;  /* 0x0000001e00157202 */ /* 0x000fce0000000f00 */
.L_x_28411:
[----:B------:R-:W-:Y:S05]  /*1990*/  BSYNC B1 ;  /* 0x0000000000017941 */ /* 0x000fea0003800000 */
.L_x_28409:
        /* <DEDUP_REMOVED lines=16> */
.L_x_28415:
[----:B------:R-:W-:Y:S05]  /*1aa0*/  BSYNC B2 ;  /* 0x0000000000027941 */ /* 0x000fea0003800000 */
.L_x_28414:
        /* <DEDUP_REMOVED lines=43> */
.L_x_28413:
[----:B------:R-:W-:Y:S05]  /*1d60*/  BSYNC B1 ;  /* 0x0000000000017941 */ /* 0x000fea0003800000 */
.L_x_28412:
[----:B------:R-:W-:Y:S01]  /*1d70*/  HFMA2.MMA R17, -RZ, RZ, 0.1171875, 0 ;  /* 0x2f800000ff117435 */ /* 0x000fe200000001ff */
[----:B------:R-:W-:Y:S01]  /*1d80*/  I2FP.F32.U32 R14, R21 ;  /* 0x00000015000e7245 */ /* 0x000fe20000201000 */
[----:B-----5:R-:W-:Y:S02]  /*1d90*/  HADD2.F32 R15, -RZ, R157.H0_H0 ;  /* 0x2000009dff0f7230 */ /* 0x020fe40000004100 */
[----:B------:R-:W-:-:S03]  /*1da0*/  @P0 HADD2.F32 R36, -RZ, R153.H0_H0 ;  /* 0x20000099ff240230 */ /* 0x000fc60000004100 */
[----:B------:R-:W-:-:S03]  /*1db0*/  FMUL.FTZ R15, R15, UR13 ;  /* 0x0000000d0f0f7c20 */ /* 0x000fc60008410000 */
[----:B------:R-:W-:Y:S01]  /*1dc0*/  FFMA.FTZ R14, R14, R17, 1.1641532182693481445e-10 ;  /* 0x2f0000000e0e7423 */ /* 0x000fe20000010011 */
[----:B------:R-:W-:-:S04]  /*1dd0*/  FMUL.FTZ R15, R15, UR12 ;  /* 0x0000000c0f0f7c20 */ /* 0x000fc80008410000 */
[----:B------:R-:W-:-:S04]  /*1de0*/  FSETP.GTU.FTZ.AND P4, PT, R14, UR10, PT ;  /* 0x0000000a0e007c0b */ /* 0x000fc8000bf9c000 */
[----:B------:R-:W-:Y:S02]  /*1df0*/  FSEL R15, R15, RZ, !P4 ;  /* 0x000000ff0f0f7208 */ /* 0x000fe40006000000 */
[----:B------:R-:W-:-:S03]  /*1e00*/  SEL R14, RZ, 0x1, P4 ;  /* 0x00000001ff0e7807 */ /* 0x000fc60002000000 */
[----:B------:R-:W-:-:S07]  /*1e10*/  @P0 FADD.FTZ R15, R15, R36 ;  /* 0x000000240f0f0221 */ /* 0x000fce0000010000 */
.L_x_28408:
[----:B------:R-:W-:Y:S05]  /*1e20*/  BSYNC B0 ;  /* 0x0000000000007941 */ /* 0x000fea0003800000 */
.L_x_28406:
        /* <DEDUP_REMOVED lines=8> */
.L_x_28417:
        /* <DEDUP_REMOVED lines=12> */
.L_x_28420:
[----:B------:R-:W-:-:S07]  /*1f70*/  MOV R23, R30 ;  /* 0x0000001e00177202 */ /* 0x000fce0000000f00 */
.L_x_28421:
[----:B------:R-:W-:Y:S05]  /*1f80*/  BSYNC B1 ;  /* 0x0000000000017941 */ /* 0x000fea0003800000 */
.L_x_28419:
        /* <DEDUP_REMOVED lines=16> */
.L_x_28425:
[----:B------:R-:W-:Y:S05]  /*2090*/  BSYNC B2 ;  /* 0x0000000000027941 */ /* 0x000fea0003800000 */
.L_x_28424:
        /* <DEDUP_REMOVED lines=43> */
.L_x_28423:
[----:B------:R-:W-:Y:S05]  /*2350*/  BSYNC B1 ;  /* 0x0000000000017941 */ /* 0x000fea0003800000 */
.L_x_28422:
        /* <DEDUP_REMOVED lines=11> */
.L_x_28418:
[----:B------:R-:W-:Y:S05]  /*2410*/  BSYNC B0 ;  /* 0x0000000000007941 */ /* 0x000fea0003800000 */
.L_x_28416:
        /* <DEDUP_REMOVED lines=8> */
.L_x_28427:
        /* <DEDUP_REMOVED lines=12> */
.L_x_28430:
[----:B------:R-:W-:-:S07]  /*2560*/  MOV R25, R30 ;  /* 0x0000001e00197202 */ /* 0x000fce0000000f00 */
.L_x_28431:
[----:B------:R-:W-:Y:S05]  /*2570*/  BSYNC B1 ;  /* 0x0000000000017941 */ /* 0x000fea0003800000 */
.L_x_28429:
        /* <DEDUP_REMOVED lines=16> */
.L_x_28435:
[----:B------:R-:W-:Y:S05]  /*2680*/  BSYNC B2 ;  /* 0x0000000000027941 */ /* 0x000fea0003800000 */
.L_x_28434:
        /* <DEDUP_REMOVED lines=43> */
.L_x_28433:
[----:B------:R-:W-:Y:S05]  /*2940*/  BSYNC B1 ;  /* 0x0000000000017941 */ /* 0x000fea0003800000 */
.L_x_28432:
        /* <DEDUP_REMOVED lines=11> */
.L_x_28428:
[----:B------:R-:W-:Y:S05]  /*2a00*/  BSYNC B0 ;  /* 0x0000000000007941 */ /* 0x000fea0003800000 */
.L_x_28426:
        /* <DEDUP_REMOVED lines=8> */
.L_x_28437:
        /* <DEDUP_REMOVED lines=12> */
.L_x_28440:
[----:B------:R-:W-:-:S07]  /*2b50*/  MOV R27, R30 ;  /* 0x0000001e001b7202 */ /* 0x000fce0000000f00 */
.L_x_28441:
[----:B------:R-:W-:Y:S05]  /*2b60*/  BSYNC B1 ;  /* 0x0000000000017941 */ /* 0x000fea0003800000 */
.L_x_28439:
        /* <DEDUP_REMOVED lines=16> */
.L_x_28445:
[----:B------:R-:W-:Y:S05]  /*2c70*/  BSYNC B2 ;  /* 0x0000000000027941 */ /* 0x000fea0003800000 */
.L_x_28444:
        /* <DEDUP_REMOVED lines=43> */
.L_x_28443:
[----:B------:R-:W-:Y:S05]  /*2f30*/  BSYNC B1 ;  /* 0x0000000000017941 */ /* 0x000fea0003800000 */
.L_x_28442:
        /* <DEDUP_REMOVED lines=11> */
.L_x_28438:
[----:B------:R-:W-:Y:S05]  /*2ff0*/  BSYNC B0 ;  /* 0x0000000000007941 */ /* 0x000fea0003800000 */
.L_x_28436:
        /* <DEDUP_REMOVED lines=8> */
.L_x_28447:
        /* <DEDUP_REMOVED lines=12> */
.L_x_28450:
[----:B------:R-:W-:-:S07]  /*3140*/  MOV R35, R30 ;  /* 0x0000001e00237202 */ /* 0x000fce0000000f00 */
.L_x_28451:
[----:B------:R-:W-:Y:S05]  /*3150*/  BSYNC B1 ;  /* 0x0000000000017941 */ /* 0x000fea0003800000 */
.L_x_28449:
        /* <DEDUP_REMOVED lines=16> */
.L_x_28455:
[----:B------:R-:W-:Y:S05]  /*3260*/  BSYNC B2 ;  /* 0x0000000000027941 */ /* 0x000fea0003800000 */
.L_x_28454:
        /* <DEDUP_REMOVED lines=43> */
.L_x_28453:
[----:B------:R-:W-:Y:S05]  /*3520*/  BSYNC B1 ;  /* 0x0000000000017941 */ /* 0x000fea0003800000 */
.L_x_28452:
        /* <DEDUP_REMOVED lines=11> */
.L_x_28448:
[----:B------:R-:W-:Y:S05]  /*35e0*/  BSYNC B0 ;  /* 0x0000000000007941 */ /* 0x000fea0003800000 */
.L_x_28446:
        /* <DEDUP_REMOVED lines=8> */
.L_x_28457:
        /* <DEDUP_REMOVED lines=12> */
.L_x_28460:
[----:B------:R-:W-:-:S07]  /*3730*/  MOV R25, R30 ;  /* 0x0000001e00197202 */ /* 0x000fce0000000f00 */
.L_x_28461:
[----:B------:R-:W-:Y:S05]  /*3740*/  BSYNC B1 ;  /* 0x0000000000017941 */ /* 0x000fea0003800000 */
.L_x_28459:
        /* <DEDUP_REMOVED lines=16> */
.L_x_28465:
[----:B------:R-:W-:Y:S05]  /*3850*/  BSYNC B2 ;  /* 0x0000000000027941 */ /* 0x000fea0003800000 */
.L_x_28464:
        /* <DEDUP_REMOVED lines=42> */
.L_x_28463:
[----:B------:R-:W-:Y:S05]  /*3b00*/  BSYNC B1 ;  /* 0x0000000000017941 */ /* 0x000fea0003800000 */
.L_x_28462:
        /* <DEDUP_REMOVED lines=11> */
.L_x_28458:
[----:B------:R-:W-:Y:S05]  /*3bc0*/  BSYNC B0 ;  /* 0x0000000000007941 */ /* 0x000fea0003800000 */
.L_x_28456:
[----:B------:R-:W0:Y:S01]  /*3bd0*/  LDC.64 R208, c[0x0][0x238] ;  /* 0x00008e00ffd07b82 */ /* 0x000e220000000a00 */
[----:B------:R-:W-:Y:S01]  /*3be0*/  F2FP.F16.F32.PACK_AB R39, R25, R23 ;  /* 0x000000171927723e */ /* 0x000fe200000000ff */
[----:B------:R-:W-:Y:S01]  /*3bf0*/  VIADD R161, R239, 0x80 ;  /* 0x00000080efa17836 */ /* 0x000fe20000000000 */
[----:B------:R-:W-:Y:S01]  /*3c00*/  F2FP.F16.F32.PACK_AB R38, R21, R19 ;  /* 0x000000131526723e */ /* 0x000fe200000000ff */
[----:B------:R-:W-:Y:S01]  /*3c10*/  BSSY B0, `(.L_x_28466) ;  /* 0x000001f000007945 */ /* 0x000fe20003800000 */
[----:B------:R-:W-:Y:S02]  /*3c20*/  F2FP.F16.F32.PACK_AB R37, R17, R15 ;  /* 0x0000000f1125723e */ /* 0x000fe400000000ff */
[----:B------:R-:W-:Y:S01]  /*3c30*/  F2FP.F16.F32.PACK_AB R36, R13, R11 ;  /* 0x0000000b0d24723e */ /* 0x000fe200000000ff */
        /* <DEDUP_REMOVED lines=28> */
.L_x_28467:
[----:B------:R-:W-:Y:S05]  /*3e00*/  BSYNC B0 ;  /* 0x0000000000007941 */ /* 0x000fea0003800000 */
.L_x_28466:
[----:B-----5:R2:W5:Y:S04]  /*3e10*/  @P1 LDG.E.128 R156, desc[UR4][R166.64] ;  /* 0x00000004a69c1981 */ /* 0x020568000c1e1d00 */
[----:B------:R2:W5:Y:S01]  /*3e20*/  @P0 LDG.E.128 R152, desc[UR4][R168.64] ;  /* 0x00000004a8980981 */ /* 0x000562000c1e1d00 */
        /* <DEDUP_REMOVED lines=8> */
.L_x_28469:
        /* <DEDUP_REMOVED lines=12> */
.L_x_28472:
[----:B------:R-:W-:-:S07]  /*3f70*/  MOV R10, R30 ;  /* 0x0000001e000a7202 */ /* 0x000fce0000000f00 */
.L_x_28473:
[----:B------:R-:W-:Y:S05]  /*3f80*/  BSYNC B1 ;  /* 0x0000000000017941 */ /* 0x000fea0003800000 */
.L_x_28471:
        /* <DEDUP_REMOVED lines=16> */
.L_x_28477:
[----:B------:R-:W-:Y:S05]  /*4090*/  BSYNC B2 ;  /* 0x0000000000027941 */ /* 0x000fea0003800000 */
.L_x_28476:
        /* <DEDUP_REMOVED lines=42> */
.L_x_28475:
[----:B------:R-:W-:Y:S05]  /*4340*/  BSYNC B1 ;  /* 0x0000000000017941 */ /* 0x000fea0003800000 */
.L_x_28474:
[----:B------:R-:W-:Y:S01]  /*4350*/  I2FP.F32.U32 R10, R10 ;  /* 0x0000000a000a7245 */ /* 0x000fe20000201000 */
[----:B-----5:R-:W-:Y:S02]  /*4360*/  HADD2.F32 R29, -RZ, R156.H0_H0 ;  /* 0x2000009cff1d7230 */ /* 0x020fe40000004100 */
[----:B------:R-:W-:Y:S02]  /*4370*/  IMAD.MOV.U32 R27, RZ, RZ, 0x2f800000 ;  /* 0x2f800000ff1b7424 */ /* 0x000fe400078e00ff */
[----:B01----:R-:W-:Y:S02]  /*4380*/  @P0 HADD2.F32 R36, -RZ, R152.H0_H0 ;  /* 0x20000098ff240230 */ /* 0x003fe40000004100 */
[----:B------:R-:W-:Y:S01]  /*4390*/  FMUL.FTZ R29, R29, UR13 ;  /* 0x0000000d1d1d7c20 */ /* 0x000fe20008410000 */
[----:B------:R-:W-:-:S03]  /*43a0*/  FFMA.FTZ R10, R10, R27, 1.1641532182693481445e-10 ;  /* 0x2f0000000a0a7423 */ /* 0x000fc6000001001b */
[----:B------:R-:W-:Y:S02]  /*43b0*/  FMUL.FTZ R29, R29, UR12 ;  /* 0x0000000c1d1d7c20 */ /* 0x000fe40008410000 */
[----:B------:R-:W-:-:S04]  /*43c0*/  FSETP.GTU.FTZ.AND P4, PT, R10, UR10, PT ;  /* 0x0000000a0a007c0b */ /* 0x000fc8000bf9c000 */
[----:B------:R-:W-:Y:S02]  /*43d0*/  FSEL R27, R29, RZ, !P4 ;  /* 0x000000ff1d1b7208 */ /* 0x000fe40006000000 */
[----:B------:R-:W-:-:S03]  /*43e0*/  SEL R10, RZ, 0x1, P4 ;  /* 0x00000001ff0a7807 */ /* 0x000fc60002000000 */
[----:B------:R-:W-:-:S07]  /*43f0*/  @P0 FADD.FTZ R27, R36, R27 ;  /* 0x0000001b241b0221 */ /* 0x000fce0000010000 */
.L_x_28470:
[----:B------:R-:W-:Y:S05]  /*4400*/  BSYNC B0 ;  /* 0x0000000000007941 */ /* 0x000fea0003800000 */
.L_x_28468:
        /* <DEDUP_REMOVED lines=8> */
.L_x_28479:
        /* <DEDUP_REMOVED lines=12> */
.L_x_28482:
[----:B------:R-:W-:-:S07]  /*4550*/  IMAD.MOV.U32 R12, RZ, RZ, R30 ;  /* 0x000000ffff0c7224 */ /* 0x000fce00078e001e */
.L_x_28483:
[----:B------:R-:W-:Y:S05]  /*4560*/  BSYNC B1 ;  /* 0x0000000000017941 */ /* 0x000fea0003800000 */
.L_x_28481:
        /* <DEDUP_REMOVED lines=16> */
.L_x_28487:
[----:B------:R-:W-:Y:S05]  /*4670*/  BSYNC B2 ;  /* 0x0000000000027941 */ /* 0x000fea0003800000 */
.L_x_28486:
        /* <DEDUP_REMOVED lines=42> */
.L_x_28485:
[----:B------:R-:W-:Y:S05]  /*4920*/  BSYNC B1 ;  /* 0x0000000000017941 */ /* 0x000fea0003800000 */
.L_x_28484:
[----:B------:R-:W-:Y:S01]  /*4930*/  HFMA2.MMA R29, -RZ, RZ, 0.1171875, 0 ;  /* 0x2f800000ff1d7435 */ /* 0x000fe200000001ff */
[----:B------:R-:W-:Y:S01]  /*4940*/  I2FP.F32.U32 R12, R12 ;  /* 0x0000000c000c7245 */ /* 0x000fe20000201000 */
[----:B-----5:R-:W-:Y:S02]  /*4950*/  HADD2.F32 R31, -RZ, R156.H1_H1 ;  /* 0x3000009cff1f7230 */ /* 0x020fe40000004100 */
[----:B01----:R-:W-:-:S03]  /*4960*/  @P0 HADD2.F32 R36, -RZ, R152.H1_H1 ;  /* 0x30000098ff240230 */ /* 0x003fc60000004100 */
[----:B------:R-:W-:-:S03]  /*4970*/  FMUL.FTZ R31, R31, UR13 ;  /* 0x0000000d1f1f7c20 */ /* 0x000fc60008410000 */
[----:B------:R-:W-:Y:S01]  /*4980*/  FFMA.FTZ R12, R12, R29, 1.1641532182693481445e-10 ;  /* 0x2f0000000c0c7423 */ /* 0x000fe2000001001d */
[----:B------:R-:W-:-:S04]  /*4990*/  FMUL.FTZ R31, R31, UR12 ;  /* 0x0000000c1f1f7c20 */ /* 0x000fc80008410000 */
[----:B------:R-:W-:-:S04]  /*49a0*/  FSETP.GTU.FTZ.AND P4, PT, R12, UR10, PT ;  /* 0x0000000a0c007c0b */ /* 0x000fc8000bf9c000 */
[----:B------:R-:W-:Y:S02]  /*49b0*/  FSEL R29, R31, RZ, !P4 ;  /* 0x000000ff1f1d7208 */ /* 0x000fe40006000000 */
[----:B------:R-:W-:-:S03]  /*49c0*/  SEL R12, RZ, 0x1, P4 ;  /* 0x00000001ff0c7807 */ /* 0x000fc60002000000 */
[----:B------:R-:W-:-:S07]  /*49d0*/  @P0 FADD.FTZ R29, R36, R29 ;  /* 0x0000001d241d0221 */ /* 0x000fce0000010000 */
.L_x_28480:
[----:B------:R-:W-:Y:S05]  /*49e0*/  BSYNC B0 ;  /* 0x0000000000007941 */ /* 0x000fea0003800000 */
.L_x_28478:
        /* <DEDUP_REMOVED lines=8> */
.L_x_28489:
        /* <DEDUP_REMOVED lines=12> */
.L_x_28492:
[----:B------:R-:W-:-:S07]  /*4b30*/  MOV R14, R30 ;  /* 0x0000001e000e7202 */ /* 0x000fce0000000f00 */
.L_x_28493:
[----:B------:R-:W-:Y:S05]  /*4b40*/  BSYNC B1 ;  /* 0x0000000000017941 */ /* 0x000fea0003800000 */
.L_x_28491:
        /* <DEDUP_REMOVED lines=16> */
.L_x_28497:
[----:B------:R-:W-:Y:S05]  /*4c50*/  BSYNC B2 ;  /* 0x0000000000027941 */ /* 0x000fea0003800000 */
.L_x_28496:
        /* <DEDUP_REMOVED lines=42> */
.L_x_28495:
[----:B------:R-:W-:Y:S05]  /*4f00*/  BSYNC B1 ;  /* 0x0000000000017941 */ /* 0x000fea0003800000 */
.L_x_28494:
        /* <DEDUP_REMOVED lines=11> */
.L_x_28490:
[----:B------:R-:W-:Y:S05]  /*4fc0*/  BSYNC B0 ;  /* 0x0000000000007941 */ /* 0x000fea0003800000 */
.L_x_28488:
[----:B------:R-:W-:Y:S04]  /*4fd0*/  BSSY B0, `(.L_x_28498) ;  /* 0x000005e000007945 */ /* 0x000fe80003800000 */
[----:B------:R-:W-:Y:S05]  /*4fe0*/  @P3 BRA `(.L_x_28499) ;  /* 0x0000000000183947 */ /* 0x000fea0003800000 */
[----:B------:R-:W-:Y:S01]  /*4ff0*/  MOV R33, RZ ;  /* 0x000000ff00217202 */ /* 0x000fe20000000f00 */
[----:B01----:R-:W-:Y:S01]  /*5000*/  IMAD.MOV.U32 R36, RZ, RZ, R35 ;  /* 0x000000ffff247224 */ /* 0x003fe200078e0023 */
[----:B------:R-:W-:Y:S06]  /*5010*/  @!P0 BRA `(.L_x_28500) ;  /* 0x0000000400648947 */ /* 0x000fec0003800000 */
[----:B------:R-:W-:Y:S01]  /*5020*/  MOV R36, R35 ;  /* 0x0000002300247202 */ /* 0x000fe20000000f00 */
[----:B-----5:R-:W-:Y:S01]  /*5030*/  HADD2.F32 R33, -RZ, R153.H1_H1 ;  /* 0x30000099ff217230 */ /* 0x020fe20000004100 */
[----:B------:R-:W-:Y:S06]  /*5040*/  BRA `(.L_x_28500) ;  /* 0x0000000400587947 */ /* 0x000fec0003800000 */
.L_x_28499:
        /* <DEDUP_REMOVED lines=12> */
.L_x_28502:
[----:B------:R-:W-:-:S07]  /*5110*/  IMAD.MOV.U32 R16, RZ, RZ, R30 ;  /* 0x000000ffff107224 */ /* 0x000fce00078e001e */
.L_x_28503:
[----:B------:R-:W-:Y:S05]  /*5120*/  BSYNC B1 ;  /* 0x0000000000017941 */ /* 0x000fea0003800000 */
.L_x_28501:
        /* <DEDUP_REMOVED lines=16> */
.L_x_28507:
[----:B------:R-:W-:Y:S05]  /*5230*/  BSYNC B2 ;  /* 0x0000000000027941 */ /* 0x000fea0003800000 */
.L_x_28506:
        /* <DEDUP_REMOVED lines=43> */
.L_x_28505:
[----:B------:R-:W-:Y:S05]  /*54f0*/  BSYNC B1 ;  /* 0x0000000000017941 */ /* 0x000fea0003800000 */
.L_x_28504:
        /* <DEDUP_REMOVED lines=11> */
.L_x_28500:
[----:B------:R-:W-:Y:S05]  /*55b0*/  BSYNC B0 ;  /* 0x0000000000007941 */ /* 0x000fea0003800000 */
.L_x_28498:
        /* <DEDUP_REMOVED lines=8> */
.L_x_28509:
        /* <DEDUP_REMOVED lines=12> */
.L_x_28512:
[----:B------:R-:W-:-:S07]  /*5700*/  IMAD.MOV.U32 R18, RZ, RZ, R30 ;  /* 0x000000ffff127224 */ /* 0x000fce00078e001e */
.L_x_28513:
[----:B------:R-:W-:Y:S05]  /*5710*/  BSYNC B1 ;  /* 0x0000000000017941 */ /* 0x000fea0003800000 */
.L_x_28511:
        /* <DEDUP_REMOVED lines=16> */
.L_x_28517:
[----:B------:R-:W-:Y:S05]  /*5820*/  BSYNC B2 ;  /* 0x0000000000027941 */ /* 0x000fea0003800000 */
.L_x_28516:
        /* <DEDUP_REMOVED lines=43> */
.L_x_28515:
[----:B------:R-:W-:Y:S05]  /*5ae0*/  BSYNC B1 ;  /* 0x0000000000017941 */ /* 0x000fea0003800000 */
.L_x_28514:
        /* <DEDUP_REMOVED lines=11> */
.L_x_28510:
[----:B------:R-:W-:Y:S05]  /*5ba0*/  BSYNC B0 ;  /* 0x0000000000007941 */ /* 0x000fea0003800000 */
.L_x_28508:
        /* <DEDUP_REMOVED lines=8> */
.L_x_28519:
        /* <DEDUP_REMOVED lines=12> */
.L_x_28522:
[----:B------:R-:W-:-:S07]  /*5cf0*/  IMAD.MOV.U32 R20, RZ, RZ, R30 ;  /* 0x000000ffff147224 */ /* 0x000fce00078e001e */
.L_x_28523:
[----:B------:R-:W-:Y:S05]  /*5d00*/  BSYNC B1 ;  /* 0x0000000000017941 */ /* 0x000fea0003800000 */
.L_x_28521:
        /* <DEDUP_REMOVED lines=16> */
.L_x_28527:
[----:B------:R-:W-:Y:S05]  /*5e10*/  BSYNC B2 ;  /* 0x0000000000027941 */ /* 0x000fea0003800000 */
.L_x_28526:
        /* <DEDUP_REMOVED lines=43> */
.L_x_28525:
[----:B------:R-:W-:Y:S05]  /*60d0*/  BSYNC B1 ;  /* 0x0000000000017941 */ /* 0x000fea0003800000 */
.L_x_28524:
        /* <DEDUP_REMOVED lines=11> */
.L_x_28520:
[----:B------:R-:W-:Y:S05]  /*6190*/  BSYNC B0 ;  /* 0x0000000000007941 */ /* 0x000fea0003800000 */
.L_x_28518:
        /* <DEDUP_REMOVED lines=8> */
.L_x_28529:
        /* <DEDUP_REMOVED lines=12> */
.L_x_28532:
[----:B------:R-:W-:-:S07]  /*62e0*/  IMAD.MOV.U32 R22, RZ, RZ, R30 ;  /* 0x000000ffff167224 */ /* 0x000fce00078e001e */
.L_x_28533:
[----:B------:R-:W-:Y:S05]  /*62f0*/  BSYNC B1 ;  /* 0x0000000000017941 */ /* 0x000fea0003800000 */
.L_x_28531:
        /* <DEDUP_REMOVED lines=16> */
.L_x_28537:
[----:B------:R-:W-:Y:S05]  /*6400*/  BSYNC B2 ;  /* 0x0000000000027941 */ /* 0x000fea0003800000 */
.L_x_28536:
        /* <DEDUP_REMOVED lines=43> */
.L_x_28535:
[----:B------:R-:W-:Y:S05]  /*66c0*/  BSYNC B1 ;  /* 0x0000000000017941 */ /* 0x000fea0003800000 */
.L_x_28534:
        /* <DEDUP_REMOVED lines=11> */
.L_x_28530:
[----:B------:R-:W-:Y:S05]  /*6780*/  BSYNC B0 ;  /* 0x0000000000007941 */ /* 0x000fea0003800000 */
.L_x_28528:
        /* <DEDUP_REMOVED lines=8> */
.L_x_28539:
        /* <DEDUP_REMOVED lines=12> */
.L_x_28542:
[----:B------:R-:W-:-:S07]  /*68d0*/  IMAD.MOV.U32 R34, RZ, RZ, R30 ;  /* 0x000000ffff227224 */ /* 0x000fce00078e001e */
.L_x_28543:
[----:B------:R-:W-:Y:S05]  /*68e0*/  BSYNC B1 ;  /* 0x0000000000017941 */ /* 0x000fea0003800000 */
.L_x_28541:
        /* <DEDUP_REMOVED lines=16> */
.L_x_28547:
[----:B------:R-:W-:Y:S05]  /*69f0*/  BSYNC B2 ;  /* 0x0000000000027941 */ /* 0x000fea0003800000 */
.L_x_28546:
        /* <DEDUP_REMOVED lines=43> */
.L_x_28545:
[----:B------:R-:W-:Y:S05]  /*6cb0*/  BSYNC B1 ;  /* 0x0000000000017941 */ /* 0x000fea0003800000 */
.L_x_28544:
        /* <DEDUP_REMOVED lines=11> */
.L_x_28540:
[----:B------:R-:W-:Y:S05]  /*6d70*/  BSYNC B0 ;  /* 0x0000000000007941 */ /* 0x000fea0003800000 */
.L_x_28538:
[----:B------:R-:W-:Y:S01]  /*6d80*/  IMAD.WIDE.U32 R170, R161, 0x10, R208 ;  /* 0x00000010a1aa7825 */ /* 0x000fe200078e00d0 */
[----:B------:R-:W-:Y:S01]  /*6d90*/  F2FP.F16.F32.PACK_AB R163, R165, R39 ;  /* 0x00000027a5a3723e */ /* 0x000fe200000000ff */
[----:B--2---:R-:W0:Y:S01]  /*6da0*/  @P1 LDC.64 R166, c[0x0][0x220] ;  /* 0x00008800ffa61b82 */ /* 0x004e220000000a00 */
        /* <DEDUP_REMOVED lines=31> */
.L_x_28549:
[----:B------:R-:W-:Y:S05]  /*6fa0*/  BSYNC B0 ;  /* 0x0000000000007941 */ /* 0x000fea0003800000 */
.L_x_28548:
        /* <DEDUP_REMOVED lines=10> */
.L_x_28551:
        /* <DEDUP_REMOVED lines=12> */
.L_x_28554:
[----:B------:R-:W-:-:S07]  /*7110*/  MOV R10, R30 ;  /* 0x0000001e000a7202 */ /* 0x000fce0000000f00 */
.L_x_28555:
[----:B------:R-:W-:Y:S05]  /*7120*/  BSYNC B1 ;  /* 0x0000000000017941 */ /* 0x000fea0003800000 */
.L_x_28553:
        /* <DEDUP_REMOVED lines=16> */
.L_x_28559:
[----:B------:R-:W-:Y:S05]  /*7230*/  BSYNC B2 ;  /* 0x0000000000027941 */ /* 0x000fea0003800000 */
.L_x_28558:
        /* <DEDUP_REMOVED lines=43> */
.L_x_28557:
[----:B------:R-:W-:Y:S05]  /*74f0*/  BSYNC B1 ;  /* 0x0000000000017941 */ /* 0x000fea0003800000 */
.L_x_28556:
[----:B0-----:R-:W-:Y:S01]  /*7500*/  HFMA2.MMA R161, -RZ, RZ, 0.1171875, 0 ;  /* 0x2f800000ffa17435 */ /* 0x001fe200000001ff */
        /* <DEDUP_REMOVED lines=10> */
.L_x_28552:
[----:B------:R-:W-:Y:S05]  /*75b0*/  BSYNC B0 ;  /* 0x0000000000007941 */ /* 0x000fea0003800000 */
.L_x_28550:
[----:B------:R-:W-:Y:S04]  /*75c0*/  BSSY B0, `(.L_x_28560) ;  /* 0x000005e000007945 */ /* 0x000fe80003800000 */
[----:B------:R-:W-:Y:S05]  /*75d0*/  @P3 BRA `(.L_x_28561) ;  /* 0x0000000000183947 */ /* 0x000fea0003800000 */
[----:B------:R-:W-:Y:S01]  /*75e0*/  IMAD.MOV.U32 R179, RZ, RZ, RZ ;  /* 0x000000ffffb37224 */ /* 0x000fe200078e00ff */
[----:B0-----:R-:W-:Y:S01]  /*75f0*/  MOV R160, R38 ;  /* 0x0000002600a07202 */ /* 0x001fe20000000f00 */
[----:B------:R-:W-:Y:S06]  /*7600*/  @!P0 BRA `(.L_x_28562) ;  /* 0x0000000400648947 */ /* 0x000fec0003800000 */
[----:B------:R-:W-:Y:S02]  /*7610*/  IMAD.MOV.U32 R160, RZ, RZ, R38 ;  /* 0x000000ffffa07224 */ /* 0x000fe400078e0026 */
[----:B-----5:R-:W-:Y:S01]  /*7620*/  HADD2.F32 R179, -RZ, R152.H1_H1 ;  /* 0x30000098ffb37230 */ /* 0x020fe20000004100 */
[----:B------:R-:W-:Y:S06]  /*7630*/  BRA `(.L_x_28562) ;  /* 0x0000000400587947 */ /* 0x000fec0003800000 */
.L_x_28561:
        /* <DEDUP_REMOVED lines=12> */
.L_x_28564:
[----:B------:R-:W-:-:S07]  /*7700*/  MOV R12, R30 ;  /* 0x0000001e000c7202 */ /* 0x000fce0000000f00 */
.L_x_28565:
[----:B------:R-:W-:Y:S05]  /*7710*/  BSYNC B1 ;  /* 0x0000000000017941 */ /* 0x000fea0003800000 */
.L_x_28563:
        /* <DEDUP_REMOVED lines=16> */
.L_x_28569:
[----:B------:R-:W-:Y:S05]  /*7820*/  BSYNC B2 ;  /* 0x0000000000027941 */ /* 0x000fea0003800000 */
.L_x_28568:
        /* <DEDUP_REMOVED lines=43> */
.L_x_28567:
[----:B------:R-:W-:Y:S05]  /*7ae0*/  BSYNC B1 ;  /* 0x0000000000017941 */ /* 0x000fea0003800000 */
.L_x_28566:
        /* <DEDUP_REMOVED lines=11> */
.L_x_28562:
[----:B------:R-:W-:Y:S05]  /*7ba0*/  BSYNC B0 ;  /* 0x0000000000007941 */ /* 0x000fea0003800000 */
.L_x_28560:
        /* <DEDUP_REMOVED lines=8> */
.L_x_28571:
        /* <DEDUP_REMOVED lines=12> */
.L_x_28574:
[----:B------:R-:W-:-:S07]  /*7cf0*/  MOV R14, R30 ;  /* 0x0000001e000e7202 */ /* 0x000fce0000000f00 */
.L_x_28575:
[----:B------:R-:W-:Y:S05]  /*7d00*/  BSYNC B1 ;  /* 0x0000000000017941 */ /* 0x000fea0003800000 */
.L_x_28573:
        /* <DEDUP_REMOVED lines=16> */
.L_x_28579:
[----:B------:R-:W-:Y:S05]  /*7e10*/  BSYNC B2 ;  /* 0x0000000000027941 */ /* 0x000fea0003800000 */
.L_x_28578:
        /* <DEDUP_REMOVED lines=43> */
.L_x_28577:
[----:B------:R-:W-:Y:S05]  /*80d0*/  BSYNC B1 ;  /* 0x0000000000017941 */ /* 0x000fea0003800000 */
.L_x_28576:
        /* <DEDUP_REMOVED lines=11> */
.L_x_28572:
[----:B------:R-:W-:Y:S05]  /*8190*/  BSYNC B0 ;  /* 0x0000000000007941 */ /* 0x000fea0003800000 */
.L_x_28570:
        /* <DEDUP_REMOVED lines=8> */
.L_x_28581:
        /* <DEDUP_REMOVED lines=12> */
.L_x_28584:
[----:B------:R-:W-:-:S07]  /*82e0*/  MOV R16, R30 ;  /* 0x0000001e00107202 */ /* 0x000fce0000000f00 */
.L_x_28585:
[----:B------:R-:W-:Y:S05]  /*82f0*/  BSYNC B1 ;  /* 0x0000000000017941 */ /* 0x000fea0003800000 */
.L_x_28583:
        /* <DEDUP_REMOVED lines=16> */
.L_x_28589:
[----:B------:R-:W-:Y:S05]  /*8400*/  BSYNC B2 ;  /* 0x0000000000027941 */ /* 0x000fea0003800000 */
.L_x_28588:
        /* <DEDUP_REMOVED lines=43> */
.L_x_28587:
[----:B------:R-:W-:Y:S05]  /*86c0*/  BSYNC B1 ;  /* 0x0000000000017941 */ /* 0x000fea0003800000 */
.L_x_28586:
        /* <DEDUP_REMOVED lines=11> */
.L_x_28582:
[----:B------:R-:W-:Y:S05]  /*8780*/  BSYNC B0 ;  /* 0x0000000000007941 */ /* 0x000fea0003800000 */
.L_x_28580:
        /* <DEDUP_REMOVED lines=8> */
.L_x_28591:
        /* <DEDUP_REMOVED lines=12> */
.L_x_28594:
[----:B------:R-:W-:-:S07]  /*88d0*/  MOV R18, R30 ;  /* 0x0000001e00127202 */ /* 0x000fce0000000f00 */
.L_x_28595:
[----:B------:R-:W-:Y:S05]  /*88e0*/  BSYNC B1 ;  /* 0x0000000000017941 */ /* 0x000fea0003800000 */
.L_x_28593:
        /* <DEDUP_REMOVED lines=16> */
.L_x_28599:
[----:B------:R-:W-:Y:S05]  /*89f0*/  BSYNC B2 ;  /* 0x0000000000027941 */ /* 0x000fea0003800000 */
.L_x_28598:
        /* <DEDUP_REMOVED lines=43> */
.L_x_28597:
[----:B------:R-:W-:Y:S05]  /*8cb0*/  BSYNC B1 ;  /* 0x0000000000017941 */ /* 0x000fea0003800000 */
.L_x_28596:
        /* <DEDUP_REMOVED lines=11> */
.L_x_28592:
[----:B------:R-:W-:Y:S05]  /*8d70*/  BSYNC B0 ;  /* 0x0000000000007941 */ /* 0x000fea0003800000 */
.L_x_28590:
        /* <DEDUP_REMOVED lines=8> */
.L_x_28601:
        /* <DEDUP_REMOVED lines=12> */
.L_x_28604:
[----:B------:R-:W-:-:S07]  /*8ec0*/  MOV R20, R30 ;  /* 0x0000001e00147202 */ /* 0x000fce0000000f00 */
.L_x_28605:
[----:B------:R-:W-:Y:S05]  /*8ed0*/  BSYNC B1 ;  /* 0x0000000000017941 */ /* 0x000fea0003800000 */
.L_x_28603:
        /* <DEDUP_REMOVED lines=16> */
.L_x_28609:
[----:B------:R-:W-:Y:S05]  /*8fe0*/  BSYNC B2 ;  /* 0x0000000000027941 */ /* 0x000fea0003800000 */
.L_x_28608:
        /* <DEDUP_REMOVED lines=43> */
.L_x_28607:
[----:B------:R-:W-:Y:S05]  /*92a0*/  BSYNC B1 ;  /* 0x0000000000017941 */ /* 0x000fea0003800000 */
.L_x_28606:
        /* <DEDUP_REMOVED lines=11> */
.L_x_28602:
[----:B------:R-:W-:Y:S05]  /*9360*/  BSYNC B0 ;  /* 0x0000000000007941 */ /* 0x000fea0003800000 */
.L_x_28600:
[----:B------:R-:W-:Y:S04]  /*9370*/  BSSY B0, `(.L_x_28610) ;  /* 0x000005e000007945 */ /* 0x000fe80003800000 */
[----:B------:R-:W-:Y:S05]  /*9380*/  @P3 BRA `(.L_x_28611) ;  /* 0x0000000000183947 */ /* 0x000fea0003800000 */
[----:B-1----:R-:W-:Y:S01]  /*9390*/  IMAD.MOV.U32 R169, RZ, RZ, RZ ;  /* 0x000000ffffa97224 */ /* 0x002fe200078e00ff */
[----:B------:R-:W-:Y:S01]  /*93a0*/  MOV R38, R160 ;  /* 0x000000a000267202 */ /* 0x000fe20000000f00 */
[----:B------:R-:W-:Y:S06]  /*93b0*/  @!P0 BRA `(.L_x_28612) ;  /* 0x0000000400648947 */ /* 0x000fec0003800000 */
[----:B------:R-:W-:Y:S02]  /*93c0*/  IMAD.MOV.U32 R38, RZ, RZ, R160 ;  /* 0x000000ffff267224 */ /* 0x000fe400078e00a0 */
[----:B-----5:R-:W-:Y:S01]  /*93d0*/  HADD2.F32 R169, -RZ, R155.H0_H0 ;  /* 0x2000009bffa97230 */ /* 0x020fe20000004100 */
[----:B------:R-:W-:Y:S06]  /*93e0*/  BRA `(.L_x_28612) ;  /* 0x0000000400587947 */ /* 0x000fec0003800000 */
.L_x_28611:
        /* <DEDUP_REMOVED lines=12> */
.L_x_28614:
[----:B------:R-:W-:-:S07]  /*94b0*/  MOV R22, R30 ;  /* 0x0000001e00167202 */ /* 0x000fce0000000f00 */
.L_x_28615:
[----:B------:R-:W-:Y:S05]  /*94c0*/  BSYNC B1 ;  /* 0x0000000000017941 */ /* 0x000fea0003800000 */
.L_x_28613:
        /* <DEDUP_REMOVED lines=16> */
.L_x_28619:
[----:B------:R-:W-:Y:S05]  /*95d0*/  BSYNC B2 ;  /* 0x0000000000027941 */ /* 0x000fea0003800000 */
.L_x_28618:
        /* <DEDUP_REMOVED lines=43> */
.L_x_28617:
[----:B------:R-:W-:Y:S05]  /*9890*/  BSYNC B1 ;  /* 0x0000000000017941 */ /* 0x000fea0003800000 */
.L_x_28616:
        /* <DEDUP_REMOVED lines=8> */
[----:B-1----:R-:W-:Y:S02]  /*9920*/  FSEL R169, R160, RZ, !P4 ;  /* 0x000000ffa0a97208 */ /* 0x002fe40006000000 */
[----:B------:R-:W-:-:S03]  /*9930*/  SEL R22, RZ, 0x1, P4 ;  /* 0x00000001ff167807 */ /* 0x000fc60002000000 */
[----:B------:R-:W-:-:S07]  /*9940*/  @P0 FADD.FTZ R169, R162, R169 ;  /* 0x000000a9a2a90221 */ /* 0x000fce0000010000 */
.L_x_28612:
[----:B------:R-:W-:Y:S05]  /*9950*/  BSYNC B0 ;  /* 0x0000000000007941 */ /* 0x000fea0003800000 */
.L_x_28610:
        /* <DEDUP_REMOVED lines=8> */
.L_x_28621:
        /* <DEDUP_REMOVED lines=12> */
.L_x_28624:
[----:B------:R-:W-:-:S07]  /*9aa0*/  MOV R34, R30 ;  /* 0x0000001e00227202 */ /* 0x000fce0000000f00 */
.L_x_28625:
[----:B------:R-:W-:Y:S05]  /*9ab0*/  BSYNC B1 ;  /* 0x0000000000017941 */ /* 0x000fea0003800000 */
.L_x_28623:
        /* <DEDUP_REMOVED lines=16> */
.L_x_28629:
[----:B------:R-:W-:Y:S05]  /*9bc0*/  BSYNC B2 ;  /* 0x0000000000027941 */ /* 0x000fea0003800000 */
.L_x_28628:
        /* <DEDUP_REMOVED lines=43> */
.L_x_28627:
[----:B------:R-:W-:Y:S05]  /*9e80*/  BSYNC B1 ;  /* 0x0000000000017941 */ /* 0x000fea0003800000 */
.L_x_28626:
        /* <DEDUP_REMOVED lines=11> */
.L_x_28622:
[----:B------:R-:W-:Y:S05]  /*9f40*/  BSYNC B0 ;  /* 0x0000000000007941 */ /* 0x000fea0003800000 */
.L_x_28620:
[----:B------:R-:W0:Y:S01]  /*9f50*/  @P1 LDC.64 R184, c[0x0][0x220] ;  /* 0x00008800ffb81b82 */ /* 0x000e220000000a00 */
[----:B------:R-:W-:Y:S01]  /*9f60*/  IMAD.WIDE.U32 R186, R183, 0x10, R208 ;  /* 0x00000010b7ba7825 */ /* 0x000fe200078e00d0 */
[----:B------:R-:W-:Y:S01]  /*9f70*/  F2FP.F16.F32.PACK_AB R163, R167, R169 ;  /* 0x000000a9a7a3723e */ /* 0x000fe200000000ff */
[----:B------:R-:W-:Y:S01]  /*9f80*/  BSSY B0, `(.L_x_28630) ;  /* 0x000001f000007945 */ /* 0x000fe20003800000 */
[----:B------:R-:W-:Y:S01]  /*9f90*/  F2FP.F16.F32.PACK_AB R162, R171, R173 ;  /* 0x000000adaba2723e */ /* 0x000fe200000000ff */
[----:B------:R-:W-:Y:S01]  /*9fa0*/  VIADD R207, R251, 0x180 ;  /* 0x00000180fbcf7836 */ /* 0x000fe20000000000 */
[----:B------:R-:W-:Y:S02]  /*9fb0*/  F2FP.F16.F32.PACK_AB R161, R175, R177 ;  /* 0x000000b1afa1723e */ /* 0x000fe400000000ff */
[----:B------:R-:W-:Y:S01]  /*9fc0*/  F2FP.F16.F32.PACK_AB R160, R179, R181 ;  /* 0x000000b5b3a0723e */ /* 0x000fe200000000ff */
        /* <DEDUP_REMOVED lines=26> */
.L_x_28631:
[----:B------:R-:W-:Y:S05]  /*a170*/  BSYNC B0 ;  /* 0x0000000000007941 */ /* 0x000fea0003800000 */
.L_x_28630:
        /* <DEDUP_REMOVED lines=8> */
[----:B-----5:R-:W-:Y:S01]  /*a200*/  HADD2.F32 R183, -RZ, R152.H0_H0 ;  /* 0x20000098ffb77230 */ /* 0x020fe20000004100 */
[----:B------:R-:W-:Y:S06]  /*a210*/  BRA `(.L_x_28634) ;  /* 0x0000000400587947 */ /* 0x000fec0003800000 */
.L_x_28633:
        /* <DEDUP_REMOVED lines=12> */
.L_x_28636:
[----:B------:R-:W-:-:S07]  /*a2e0*/  IMAD.MOV.U32 R10, RZ, RZ, R30 ;  /* 0x000000ffff0a7224 */ /* 0x000fce00078e001e */
.L_x_28637:
[----:B------:R-:W-:Y:S05]  /*a2f0*/  BSYNC B1 ;  /* 0x0000000000017941 */ /* 0x000fea0003800000 */
.L_x_28635:
        /* <DEDUP_REMOVED lines=16> */
.L_x_28641:
[----:B------:R-:W-:Y:S05]  /*a400*/  BSYNC B2 ;  /* 0x0000000000027941 */ /* 0x000fea0003800000 */
.L_x_28640:
        /* <DEDUP_REMOVED lines=43> */
.L_x_28639:
[----:B------:R-:W-:Y:S05]  /*a6c0*/  BSYNC B1 ;  /* 0x0000000000017941 */ /* 0x000fea0003800000 */
.L_x_28638:
[----:B------:R-:W-:Y:S01]  /*a6d0*/  I2FP.F32.U32 R10, R10 ;  /* 0x0000000a000a7245 */ /* 0x000fe20000201000 */
[----:B-----5:R-:W-:Y:S01]  /*a6e0*/  HADD2.F32 R38, -RZ, R156.H0_H0 ;  /* 0x2000009cff267230 */ /* 0x020fe20000004100 */
[----:B0-----:R-:W-:Y:S01]  /*a6f0*/  MOV R161, 0x2f800000 ;  /* 0x2f80000000a17802 */ /* 0x001fe20000000f00 */
[----:B------:R-:W-:-:S03]  /*a700*/  @P0 HADD2.F32 R160, -RZ, R152.H0_H0 ;  /* 0x20000098ffa00230 */ /* 0x000fc60000004100 */
[----:B------:R-:W-:Y:S01]  /*a710*/  FMUL.FTZ R38, R38, UR13 ;  /* 0x0000000d26267c20 */ /* 0x000fe20008410000 */
[----:B------:R-:W-:-:S03]  /*a720*/  FFMA.FTZ R10, R10, R161, 1.1641532182693481445e-10 ;  /* 0x2f0000000a0a7423 */ /* 0x000fc600000100a1 */
[----:B------:R-:W-:Y:S02]  /*a730*/  FMUL.FTZ R38, R38, UR12 ;  /* 0x0000000c26267c20 */ /* 0x000fe40008410000 */
[----:B------:R-:W-:-:S04]  /*a740*/  FSETP.GTU.FTZ.AND P4, PT, R10, UR10, PT ;  /* 0x0000000a0a007c0b */ /* 0x000fc8000bf9c000 */
[----:B-1----:R-:W-:Y:S02]  /*a750*/  FSEL R183, R38, RZ, !P4 ;  /* 0x000000ff26b77208 */ /* 0x002fe40006000000 */
[----:B------:R-:W-:-:S03]  /*a760*/  SEL R10, RZ, 0x1, P4 ;  /* 0x00000001ff0a7807 */ /* 0x000fc60002000000 */
[----:B------:R-:W-:-:S07]  /*a770*/  @P0 FADD.FTZ R183, R160, R183 ;  /* 0x000000b7a0b70221 */ /* 0x000fce0000010000 */
.L_x_28634:
[----:B------:R-:W-:Y:S05]  /*a780*/  BSYNC B0 ;  /* 0x0000000000007941 */ /* 0x000fea0003800000 */
.L_x_28632:
        /* <DEDUP_REMOVED lines=8> */
.L_x_28643:
        /* <DEDUP_REMOVED lines=12> */
.L_x_28646:
[----:B------:R-:W-:-:S07]  /*a8d0*/  MOV R12, R30 ;  /* 0x0000001e000c7202 */ /* 0x000fce0000000f00 */
.L_x_28647:
[----:B------:R-:W-:Y:S05]  /*a8e0*/  BSYNC B1 ;  /* 0x0000000000017941 */ /* 0x000fea0003800000 */
.L_x_28645:
        /* <DEDUP_REMOVED lines=16> */
.L_x_28651:
[----:B------:R-:W-:Y:S05]  /*a9f0*/  BSYNC B2 ;  /* 0x0000000000027941 */ /* 0x000fea0003800000 */
.L_x_28650:
        /* <DEDUP_REMOVED lines=43> */
.L_x_28649:
[----:B------:R-:W-:Y:S05]  /*acb0*/  BSYNC B1 ;  /* 0x0000000000017941 */ /* 0x000fea0003800000 */
.L_x_28648:
[----:B------:R-:W-:Y:S01]  /*acc0*/  I2FP.F32.U32 R12, R12 ;  /* 0x0000000c000c7245 */ /* 0x000fe20000201000 */
[----:B-----5:R-:W-:Y:S01]  /*acd0*/  HADD2.F32 R36, -RZ, R156.H1_H1 ;  /* 0x3000009cff247230 */ /* 0x020fe20000004100 */
[----:B0-----:R-:W-:Y:S01]  /*ace0*/  MOV R161, 0x2f800000 ;  /* 0x2f80000000a17802 */ /* 0x001fe20000000f00 */
[----:B------:R-:W-:-:S03]  /*acf0*/  @P0 HADD2.F32 R160, -RZ, R152.H1_H1 ;  /* 0x30000098ffa00230 */ /* 0x000fc60000004100 */
[----:B------:R-:W-:Y:S01]  /*ad00*/  FMUL.FTZ R36, R36, UR13 ;  /* 0x0000000d24247c20 */ /* 0x000fe20008410000 */
[----:B------:R-:W-:-:S03]  /*ad10*/  FFMA.FTZ R12, R12, R161, 1.1641532182693481445e-10 ;  /* 0x2f0000000c0c7423 */ /* 0x000fc600000100a1 */
[----:B------:R-:W-:Y:S02]  /*ad20*/  FMUL.FTZ R36, R36, UR12 ;  /* 0x0000000c24247c20 */ /* 0x000fe40008410000 */
[----:B------:R-:W-:-:S04]  /*ad30*/  FSETP.GTU.FTZ.AND P4, PT, R12, UR10, PT ;  /* 0x0000000a0c007c0b */ /* 0x000fc8000bf9c000 */
[----:B------:R-:W-:Y:S02]  /*ad40*/  FSEL R185, R36, RZ, !P4 ;  /* 0x000000ff24b97208 */ /* 0x000fe40006000000 */
[----:B------:R-:W-:-:S03]  /*ad50*/  SEL R12, RZ, 0x1, P4 ;  /* 0x00000001ff0c7807 */ /* 0x000fc60002000000 */
[----:B------:R-:W-:-:S07]  /*ad60*/  @P0 FADD.FTZ R185, R160, R185 ;  /* 0x000000b9a0b90221 */ /* 0x000fce0000010000 */
.L_x_28644:
[----:B------:R-:W-:Y:S05]  /*ad70*/  BSYNC B0 ;  /* 0x0000000000007941 */ /* 0x000fea0003800000 */
.L_x_28642:
        /* <DEDUP_REMOVED lines=8> */
.L_x_28653:
        /* <DEDUP_REMOVED lines=12> */
.L_x_28656:
[----:B------:R-:W-:-:S07]  /*aec0*/  MOV R14, R30 ;  /* 0x0000001e000e7202 */ /* 0x000fce0000000f00 */
.L_x_28657:
[----:B------:R-:W-:Y:S05]  /*aed0*/  BSYNC B1 ;  /* 0x0000000000017941 */ /* 0x000fea0003800000 */
.L_x_28655:
        /* <DEDUP_REMOVED lines=16> */
.L_x_28661:
[----:B------:R-:W-:Y:S05]  /*afe0*/  BSYNC B2 ;  /* 0x0000000000027941 */ /* 0x000fea0003800000 */
.L_x_28660:
        /* <DEDUP_REMOVED lines=43> */
.L_x_28659:
[----:B------:R-:W-:Y:S05]  /*b2a0*/  BSYNC B1 ;  /* 0x0000000000017941 */ /* 0x000fea0003800000 */
.L_x_28658:
        /* <DEDUP_REMOVED lines=8> */
[----:B------:R-:W-:Y:S02]  /*b330*/  FSEL R187, R38, RZ, !P4 ;  /* 0x000000ff26bb7208 */ /* 0x000fe40006000000 */
[----:B------:R-:W-:-:S03]  /*b340*/  SEL R14, RZ, 0x1, P4 ;  /* 0x00000001ff0e7807 */ /* 0x000fc60002000000 */
[----:B------:R-:W-:-:S07]  /*b350*/  @P0 FADD.FTZ R187, R160, R187 ;  /* 0x000000bba0bb0221 */ /* 0x000fce0000010000 */
.L_x_28654:
[----:B------:R-:W-:Y:S05]  /*b360*/  BSYNC B0 ;  /* 0x0000000000007941 */ /* 0x000fea0003800000 */
.L_x_28652:
        /* <DEDUP_REMOVED lines=8> */
.L_x_28663:
        /* <DEDUP_REMOVED lines=12> */
.L_x_28666:
[----:B------:R-:W-:-:S07]  /*b4b0*/  MOV R16, R30 ;  /* 0x0000001e00107202 */ /* 0x000fce0000000f00 */
.L_x_28667:
[----:B------:R-:W-:Y:S05]  /*b4c0*/  BSYNC B1 ;  /* 0x0000000000017941 */ /* 0x000fea0003800000 */
.L_x_28665:
        /* <DEDUP_REMOVED lines=16> */
.L_x_28671:
[----:B------:R-:W-:Y:S05]  /*b5d0*/  BSYNC B2 ;  /* 0x0000000000027941 */ /* 0x000fea0003800000 */
.L_x_28670:
        /* <DEDUP_REMOVED lines=43> */
.L_x_28669:
[----:B------:R-:W-:Y:S05]  /*b890*/  BSYNC B1 ;  /* 0x0000000000017941 */ /* 0x000fea0003800000 */
.L_x_28668:
        /* <DEDUP_REMOVED lines=11> */
.L_x_28664:
[----:B------:R-:W-:Y:S05]  /*b950*/  BSYNC B0 ;  /* 0x0000000000007941 */ /* 0x000fea0003800000 */
.L_x_28662:
        /* <DEDUP_REMOVED lines=8> */
.L_x_28673:
        /* <DEDUP_REMOVED lines=12> */
.L_x_28676:
[----:B------:R-:W-:-:S07]  /*baa0*/  MOV R18, R30 ;  /* 0x0000001e00127202 */ /* 0x000fce0000000f00 */
.L_x_28677:
[----:B------:R-:W-:Y:S05]  /*bab0*/  BSYNC B1 ;  /* 0x0000000000017941 */ /* 0x000fea0003800000 */
.L_x_28675:
        /* <DEDUP_REMOVED lines=16> */
.L_x_28681:
[----:B------:R-:W-:Y:S05]  /*bbc0*/  BSYNC B2 ;  /* 0x0000000000027941 */ /* 0x000fea0003800000 */
.L_x_28680:
        /* <DEDUP_REMOVED lines=43> */
.L_x_28679:
[----:B------:R-:W-:Y:S05]  /*be80*/  BSYNC B1 ;  /* 0x0000000000017941 */ /* 0x000fea0003800000 */
.L_x_28678:
        /* <DEDUP_REMOVED lines=11> */
.L_x_28674:
[----:B------:R-:W-:Y:S05]  /*bf40*/  BSYNC B0 ;  /* 0x0000000000007941 */ /* 0x000fea0003800000 */
.L_x_28672:
        /* <DEDUP_REMOVED lines=8> */
.L_x_28683:
        /* <DEDUP_REMOVED lines=12> */
.L_x_28686:
[----:B------:R-:W-:-:S07]  /*c090*/  MOV R20, R30 ;  /* 0x0000001e00147202 */ /* 0x000fce0000000f00 */
.L_x_28687:
[----:B------:R-:W-:Y:S05]  /*c0a0*/  BSYNC B1 ;  /* 0x0000000000017941 */ /* 0x000fea0003800000 */
.L_x_28685:
        /* <DEDUP_REMOVED lines=16> */
.L_x_28691:
[----:B------:R-:W-:Y:S05]  /*c1b0*/  BSYNC B2 ;  /* 0x0000000000027941 */ /* 0x000fea0003800000 */
.L_x_28690:
        /* <DEDUP_REMOVED lines=43> */
.L_x_28689:
[----:B------:R-:W-:Y:S05]  /*c470*/  BSYNC B1 ;  /* 0x0000000000017941 */ /* 0x000fea0003800000 */
.L_x_28688:
        /* <DEDUP_REMOVED lines=11> */
.L_x_28684:
[----:B------:R-:W-:Y:S05]  /*c530*/  BSYNC B0 ;  /* 0x0000000000007941 */ /* 0x000fea0003800000 */
.L_x_28682:
        /* <DEDUP_REMOVED lines=8> */
.L_x_28693:
        /* <DEDUP_REMOVED lines=12> */
.L_x_28696:
[----:B------:R-:W-:-:S07]  /*c680*/  MOV R22, R30 ;  /* 0x0000001e00167202 */ /* 0x000fce0000000f00 */
.L_x_28697:
[----:B------:R-:W-:Y:S05]  /*c690*/  BSYNC B1 ;  /* 0x0000000000017941 */ /* 0x000fea0003800000 */
.L_x_28695:
        /* <DEDUP_REMOVED lines=16> */
.L_x_28701:
[----:B------:R-:W-:Y:S05]  /*c7a0*/  BSYNC B2 ;  /* 0x0000000000027941 */ /* 0x000fea0003800000 */
.L_x_28700:
        /* <DEDUP_REMOVED lines=43> */
.L_x_28699:
[----:B------:R-:W-:Y:S05]  /*ca60*/  BSYNC B1 ;  /* 0x0000000000017941 */ /* 0x000fea0003800000 */
.L_x_28698:
        /* <DEDUP_REMOVED lines=11> */
.L_x_28694:
[----:B------:R-:W-:Y:S05]  /*cb20*/  BSYNC B0 ;  /* 0x0000000000007941 */ /* 0x000fea0003800000 */
.L_x_28692:
        /* <DEDUP_REMOVED lines=8> */
.L_x_28703:
        /* <DEDUP_REMOVED lines=12> */
.L_x_28706:
[----:B------:R-:W-:-:S07]  /*cc70*/  MOV R34, R30 ;  /* 0x0000001e00227202 */ /* 0x000fce0000000f00 */
.L_x_28707:
[----:B------:R-:W-:Y:S05]  /*cc80*/  BSYNC B1 ;  /* 0x0000000000017941 */ /* 0x000fea0003800000 */
.L_x_28705:
        /* <DEDUP_REMOVED lines=16> */
.L_x_28711:
[----:B------:R-:W-:Y:S05]  /*cd90*/  BSYNC B2 ;  /* 0x0000000000027941 */ /* 0x000fea0003800000 */
.L_x_28710:
        /* <DEDUP_REMOVED lines=43> */
.L_x_28709:
[----:B------:R-:W-:Y:S05]  /*d050*/  BSYNC B1 ;  /* 0x0000000000017941 */ /* 0x000fea0003800000 */
.L_x_28708:
        /* <DEDUP_REMOVED lines=11> */
.L_x_28704:
[----:B------:R-:W-:Y:S05]  /*d110*/  BSYNC B0 ;  /* 0x0000000000007941 */ /* 0x000fea0003800000 */
.L_x_28702:
[----:B------:R-:W-:Y:S01]  /*d120*/  IMAD.WIDE.U32 R202, R203, 0x10, R208 ;  /* 0x00000010cbca7825 */ /* 0x000fe200078e00d0 */
[----:B0-----:R-:W-:Y:S01]  /*d130*/  F2FP.F16.F32.PACK_AB R163, R197, R195 ;  /* 0x000000c3c5a3723e */ /* 0x001fe200000000ff */
        /* <DEDUP_REMOVED lines=32> */
.L_x_28713:
[----:B------:R-:W-:Y:S05]  /*d340*/  BSYNC B0 ;  /* 0x0000000000007941 */ /* 0x000fea0003800000 */
.L_x_28712:
[----:B-----5:R1:W5:Y:S04]  /*d350*/  @P1 LDG.E.128 R156, desc[UR4][R198.64] ;  /* 0x00000004c69c1981 */ /* 0x020368000c1e1d00 */
[----:B------:R1:W5:Y:S01]  /*d360*/  @P0 LDG.E.128 R152, desc[UR4][R200.64] ;  /* 0x00000004c8980981 */ /* 0x000362000c1e1d00 */
        /* <DEDUP_REMOVED lines=8> */
.L_x_28715:
        /* <DEDUP_REMOVED lines=12> */
.L_x_28718:
[----:B------:R-:W-:-:S07]  /*d4b0*/  MOV R10, R30 ;  /* 0x0000001e000a7202 */ /* 0x000fce0000000f00 */
.L_x_28719:
[----:B------:R-:W-:Y:S05]  /*d4c0*/  BSYNC B1 ;  /* 0x0000000000017941 */ /* 0x000fea0003800000 */
.L_x_28717:
        /* <DEDUP_REMOVED lines=16> */
.L_x_28723:
[----:B------:R-:W-:Y:S05]  /*d5d0*/  BSYNC B2 ;  /* 0x0000000000027941 */ /* 0x000fea0003800000 */
.L_x_28722:
        /* <DEDUP_REMOVED lines=43> */
.L_x_28721:
[----:B------:R-:W-:Y:S05]  /*d890*/  BSYNC B1 ;  /* 0x0000000000017941 */ /* 0x000fea0003800000 */
.L_x_28720:
        /* <DEDUP_REMOVED lines=11> */
.L_x_28716:
[----:B------:R-:W-:Y:S05]  /*d950*/  BSYNC B0 ;  /* 0x0000000000007941 */ /* 0x000fea0003800000 */
.L_x_28714:
        /* <DEDUP_REMOVED lines=8> */
.L_x_28725:
        /* <DEDUP_REMOVED lines=12> */
.L_x_28728:
[----:B------:R-:W-:-:S07]  /*daa0*/  MOV R12, R30 ;  /* 0x0000001e000c7202 */ /* 0x000fce0000000f00 */
.L_x_28729:
[----:B------:R-:W-:Y:S05]  /*dab0*/  BSYNC B1 ;  /* 0x0000000000017941 */ /* 0x000fea0003800000 */
.L_x_28727:
        /* <DEDUP_REMOVED lines=16> */
.L_x_28733:
[----:B------:R-:W-:Y:S05]  /*dbc0*/  BSYNC B2 ;  /* 0x0000000000027941 */ /* 0x000fea0003800000 */
.L_x_28732:
        /* <DEDUP_REMOVED lines=43> */
.L_x_28731:
[----:B------:R-:W-:Y:S05]  /*de80*/  BSYNC B1 ;  /* 0x0000000000017941 */ /* 0x000fea0003800000 */
.L_x_28730:
        /* <DEDUP_REMOVED lines=11> */
.L_x_28726:
[----:B------:R-:W-:Y:S05]  /*df40*/  BSYNC B0 ;  /* 0x0000000000007941 */ /* 0x000fea0003800000 */
.L_x_28724:
        /* <DEDUP_REMOVED lines=8> */
.L_x_28735:
        /* <DEDUP_REMOVED lines=12> */
.L_x_28738:
[----:B------:R-:W-:-:S07]  /*e090*/  MOV R14, R30 ;  /* 0x0000001e000e7202 */ /* 0x000fce0000000f00 */
.L_x_28739:
[----:B------:R-:W-:Y:S05]  /*e0a0*/  BSYNC B1 ;  /* 0x0000000000017941 */ /* 0x000fea0003800000 */
.L_x_28737:
        /* <DEDUP_REMOVED lines=16> */
.L_x_28743:
[----:B------:R-:W-:Y:S05]  /*e1b0*/  BSYNC B2 ;  /* 0x0000000000027941 */ /* 0x000fea0003800000 */
.L_x_28742:
        /* <DEDUP_REMOVED lines=43> */
.L_x_28741:
[----:B------:R-:W-:Y:S05]  /*e470*/  BSYNC B1 ;  /* 0x0000000000017941 */ /* 0x000fea0003800000 */
.L_x_28740:
        /* <DEDUP_REMOVED lines=11> */
.L_x_28736:
[----:B------:R-:W-:Y:S05]  /*e530*/  BSYNC B0 ;  /* 0x0000000000007941 */ /* 0x000fea0003800000 */
.L_x_28734:
        /* <DEDUP_REMOVED lines=8> */
.L_x_28745:
        /* <DEDUP_REMOVED lines=12> */
.L_x_28748:
[----:B------:R-:W-:-:S07]  /*e680*/  MOV R16, R30 ;  /* 0x0000001e00107202 */ /* 0x000fce0000000f00 */
.L_x_28749:
[----:B------:R-:W-:Y:S05]  /*e690*/  BSYNC B1 ;  /* 0x0000000000017941 */ /* 0x000fea0003800000 */
.L_x_28747:
        /* <DEDUP_REMOVED lines=16> */
.L_x_28753:
[----:B------:R-:W-:Y:S05]  /*e7a0*/  BSYNC B2 ;  /* 0x0000000000027941 */ /* 0x000fea0003800000 */
.L_x_28752:
        /* <DEDUP_REMOVED lines=43> */
.L_x_28751:
[----:B------:R-:W-:Y:S05]  /*ea60*/  BSYNC B1 ;  /* 0x0000000000017941 */ /* 0x000fea0003800000 */
.L_x_28750:
        /* <DEDUP_REMOVED lines=11> */
.L_x_28746:
[----:B------:R-:W-:Y:S05]  /*eb20*/  BSYNC B0 ;  /* 0x0000000000007941 */ /* 0x000fea0003800000 */
.L_x_28744:
        /* <DEDUP_REMOVED lines=8> */
.L_x_28755:
        /* <DEDUP_REMOVED lines=12> */
.L_x_28758:
[----:B------:R-:W-:-:S07]  /*ec70*/  MOV R18, R30 ;  /* 0x0000001e00127202 */ /* 0x000fce0000000f00 */
.L_x_28759:
[----:B------:R-:W-:Y:S05]  /*ec80*/  BSYNC B1 ;  /* 0x0000000000017941 */ /* 0x000fea0003800000 */
.L_x_28757:
        /* <DEDUP_REMOVED lines=16> */
.L_x_28763:
[----:B------:R-:W-:Y:S05]  /*ed90*/  BSYNC B2 ;  /* 0x0000000000027941 */ /* 0x000fea0003800000 */
.L_x_28762:
        /* <DEDUP_REMOVED lines=43> */
.L_x_28761:
[----:B------:R-:W-:Y:S05]  /*f050*/  BSYNC B1 ;  /* 0x0000000000017941 */ /* 0x000fea0003800000 */
.L_x_28760:
        /* <DEDUP_REMOVED lines=11> */
.L_x_28756:
[----:B------:R-:W-:Y:S05]  /*f110*/  BSYNC B0 ;  /* 0x0000000000007941 */ /* 0x000fea0003800000 */
.L_x_28754:
        /* <DEDUP_REMOVED lines=8> */
.L_x_28765:
        /* <DEDUP_REMOVED lines=12> */
.L_x_28768:
[----:B------:R-:W-:-:S07]  /*f260*/  MOV R20, R30 ;  /* 0x0000001e00147202 */ /* 0x000fce0000000f00 */
.L_x_28769:
[----:B------:R-:W-:Y:S05]  /*f270*/  BSYNC B1 ;  /* 0x0000000000017941 */ /* 0x000fea0003800000 */
.L_x_28767:
        /* <DEDUP_REMOVED lines=16> */
.L_x_28773:
[----:B------:R-:W-:Y:S05]  /*f380*/  BSYNC B2 ;  /* 0x0000000000027941 */ /* 0x000fea0003800000 */
.L_x_28772:
        /* <DEDUP_REMOVED lines=43> */
.L_x_28771:
[----:B------:R-:W-:Y:S05]  /*f640*/  BSYNC B1 ;  /* 0x0000000000017941 */ /* 0x000fea0003800000 */
.L_x_28770:
        /* <DEDUP_REMOVED lines=11> */
.L_x_28766:
[----:B------:R-:W-:Y:S05]  /*f700*/  BSYNC B0 ;  /* 0x0000000000007941 */ /* 0x000fea0003800000 */
.L_x_28764:
[----:B------:R-:W-:Y:S04]  /*f710*/  BSSY B0, `(.L_x_28774) ;  /* 0x000005e000007945 */ /* 0x000fe80003800000 */
[----:B------:R-:W-:Y:S05]  /*f720*/  @P3 BRA `(.L_x_28775) ;  /* 0x0000000000183947 */ /* 0x000fea0003800000 */
[----:B-1----:R-:W-:Y:S01]  /*f730*/  IMAD.MOV.U32 R201, RZ, RZ, RZ ;  /* 0x000000ffffc97224 */ /* 0x002fe200078e00ff */
[----:B------:R-:W-:Y:S01]  /*f740*/  MOV R36, R38 ;  /* 0x0000002600247202 */ /* 0x000fe20000000f00 */
[----:B------:R-:W-:Y:S06]  /*f750*/  @!P0 BRA `(.L_x_28776) ;  /* 0x0000000400648947 */ /* 0x000fec0003800000 */
[----:B------:R-:W-:Y:S01]  /*f760*/  MOV R36, R38 ;  /* 0x0000002600247202 */ /* 0x000fe20000000f00 */
[----:B-----5:R-:W-:Y:S01]  /*f770*/  HADD2.F32 R201, -RZ, R155.H0_H0 ;  /* 0x2000009bffc97230 */ /* 0x020fe20000004100 */
[----:B------:R-:W-:Y:S06]  /*f780*/  BRA `(.L_x_28776) ;  /* 0x0000000400587947 */ /* 0x000fec0003800000 */
.L_x_28775:
        /* <DEDUP_REMOVED lines=12> */
.L_x_28778:
[----:B------:R-:W-:-:S07]  /*f850*/  MOV R22, R30 ;  /* 0x0000001e00167202 */ /* 0x000fce0000000f00 */
.L_x_28779:
[----:B------:R-:W-:Y:S05]  /*f860*/  BSYNC B1 ;  /* 0x0000000000017941 */ /* 0x000fea0003800000 */
.L_x_28777:
        /* <DEDUP_REMOVED lines=16> */
.L_x_28783:
[----:B------:R-:W-:Y:S05]  /*f970*/  BSYNC B2 ;  /* 0x0000000000027941 */ /* 0x000fea0003800000 */
.L_x_28782:
        /* <DEDUP_REMOVED lines=43> */
.L_x_28781:
[----:B------:R-:W-:Y:S05]  /*fc30*/  BSYNC B1 ;  /* 0x0000000000017941 */ /* 0x000fea0003800000 */
.L_x_28780:
        /* <DEDUP_REMOVED lines=11> */
.L_x_28776:
[----:B------:R-:W-:Y:S05]  /*fcf0*/  BSYNC B0 ;  /* 0x0000000000007941 */ /* 0x000fea0003800000 */
.L_x_28774:
        /* <DEDUP_REMOVED lines=8> */
.L_x_28785:
        /* <DEDUP_REMOVED lines=12> */
.L_x_28788:
[----:B------:R-:W-:-:S07]  /*fe40*/  MOV R34, R30 ;  /* 0x0000001e00227202 */ /* 0x000fce0000000f00 */
.L_x_28789:
[----:B------:R-:W-:Y:S05]  /*fe50*/  BSYNC B1 ;  /* 0x0000000000017941 */ /* 0x000fea0003800000 */
.L_x_28787:
        /* <DEDUP_REMOVED lines=16> */
.L_x_28793:
[----:B------:R-:W-:Y:S05]  /*ff60*/  BSYNC B2 ;  /* 0x0000000000027941 */ /* 0x000fea0003800000 */
.L_x_28792:
        /* <DEDUP_REMOVED lines=43> */
.L_x_28791:
[----:B------:R-:W-:Y:S05]  /*10220*/  BSYNC B1 ;  /* 0x0000000000017941 */ /* 0x000fea0003800000 */
.L_x_28790:
        /* <DEDUP_REMOVED lines=11> */
.L_x_28786:
[----:B------:R-:W-:Y:S05]  /*102e0*/  BSYNC B0 ;  /* 0x0000000000007941 */ /* 0x000fea0003800000 */
.L_x_28784:
        /* <DEDUP_REMOVED lines=34> */
.L_x_28795:
[----:B------:R-:W-:Y:S05]  /*10510*/  BSYNC B0 ;  /* 0x0000000000007941 */ /* 0x000fea0003800000 */
.L_x_28794:
        /* <DEDUP_REMOVED lines=10> */
.L_x_28797:
        /* <DEDUP_REMOVED lines=12> */
.L_x_28800:
[----:B------:R-:W-:-:S07]  /*10680*/  MOV R10, R30 ;  /* 0x0000001e000a7202 */ /* 0x000fce0000000f00 */
.L_x_28801:
[----:B------:R-:W-:Y:S05]  /*10690*/  BSYNC B1 ;  /* 0x0000000000017941 */ /* 0x000fea0003800000 */
.L_x_28799:
        /* <DEDUP_REMOVED lines=16> */
.L_x_28805:
[----:B------:R-:W-:Y:S05]  /*107a0*/  BSYNC B2 ;  /* 0x0000000000027941 */ /* 0x000fea0003800000 */
.L_x_28804:
        /* <DEDUP_REMOVED lines=43> */
.L_x_28803:
[----:B------:R-:W-:Y:S05]  /*10a60*/  BSYNC B1 ;  /* 0x0000000000017941 */ /* 0x000fea0003800000 */
.L_x_28802:
        /* <DEDUP_REMOVED lines=11> */
.L_x_28798:
[----:B------:R-:W-:Y:S05]  /*10b20*/  BSYNC B0 ;  /* 0x0000000000007941 */ /* 0x000fea0003800000 */
.L_x_28796:
        /* <DEDUP_REMOVED lines=8> */
.L_x_28807:
        /* <DEDUP_REMOVED lines=12> */
.L_x_28810:
[----:B------:R-:W-:-:S07]  /*10c70*/  MOV R12, R30 ;  /* 0x0000001e000c7202 */ /* 0x000fce0000000f00 */
.L_x_28811:
[----:B------:R-:W-:Y:S05]  /*10c80*/  BSYNC B1 ;  /* 0x0000000000017941 */ /* 0x000fea0003800000 */
.L_x_28809:
        /* <DEDUP_REMOVED lines=16> */
.L_x_28815:
[----:B------:R-:W-:Y:S05]  /*10d90*/  BSYNC B2 ;  /* 0x0000000000027941 */ /* 0x000fea0003800000 */
.L_x_28814:
        /* <DEDUP_REMOVED lines=43> */
.L_x_28813:
[----:B------:R-:W-:Y:S05]  /*11050*/  BSYNC B1 ;  /* 0x0000000000017941 */ /* 0x000fea0003800000 */
.L_x_28812:
        /* <DEDUP_REMOVED lines=11> */
.L_x_28808:
[----:B------:R-:W-:Y:S05]  /*11110*/  BSYNC B0 ;  /* 0x0000000000007941 */ /* 0x000fea0003800000 */
.L_x_28806:
        /* <DEDUP_REMOVED lines=8> */
.L_x_28817:
        /* <DEDUP_REMOVED lines=12> */
.L_x_28820:
[----:B------:R-:W-:-:S07]  /*11260*/  MOV R14, R30 ;  /* 0x0000001e000e7202 */ /* 0x000fce0000000f00 */
.L_x_28821:
[----:B------:R-:W-:Y:S05]  /*11270*/  BSYNC B1 ;  /* 0x0000000000017941 */ /* 0x000fea0003800000 */
.L_x_28819:
        /* <DEDUP_REMOVED lines=16> */
.L_x_28825:
[----:B------:R-:W-:Y:S05]  /*11380*/  BSYNC B2 ;  /* 0x0000000000027941 */ /* 0x000fea0003800000 */
.L_x_28824:
        /* <DEDUP_REMOVED lines=43> */
.L_x_28823:
[----:B------:R-:W-:Y:S05]  /*11640*/  BSYNC B1 ;  /* 0x0000000000017941 */ /* 0x000fea0003800000 */
.L_x_28822:
        /* <DEDUP_REMOVED lines=11> */
.L_x_28818:
[----:B------:R-:W-:Y:S05]  /*11700*/  BSYNC B0 ;  /* 0x0000000000007941 */ /* 0x000fea0003800000 */
.L_x_28816:
        /* <DEDUP_REMOVED lines=8> */
.L_x_28827:
        /* <DEDUP_REMOVED lines=12> */
.L_x_28830:
[----:B------:R-:W-:-:S07]  /*11850*/  MOV R16, R30 ;  /* 0x0000001e00107202 */ /* 0x000fce0000000f00 */
.L_x_28831:
[----:B------:R-:W-:Y:S05]  /*11860*/  BSYNC B1 ;  /* 0x0000000000017941 */ /* 0x000fea0003800000 */
.L_x_28829:
        /* <DEDUP_REMOVED lines=16> */
.L_x_28835:
[----:B------:R-:W-:Y:S05]  /*11970*/  BSYNC B2 ;  /* 0x0000000000027941 */ /* 0x000fea0003800000 */
.L_x_28834:
        /* <DEDUP_REMOVED lines=43> */
.L_x_28833:
[----:B------:R-:W-:Y:S05]  /*11c30*/  BSYNC B1 ;  /* 0x0000000000017941 */ /* 0x000fea0003800000 */
.L_x_28832:
        /* <DEDUP_REMOVED lines=11> */
.L_x_28828:
[----:B------:R-:W-:Y:S05]  /*11cf0*/  BSYNC B0 ;  /* 0x0000000000007941 */ /* 0x000fea0003800000 */
.L_x_28826:
        /* <DEDUP_REMOVED lines=8> */
.L_x_28837:
        /* <DEDUP_REMOVED lines=12> */
.L_x_28840:
[----:B------:R-:W-:-:S07]  /*11e40*/  MOV R18, R30 ;  /* 0x0000001e00127202 */ /* 0x000fce0000000f00 */
.L_x_28841:
[----:B------:R-:W-:Y:S05]  /*11e50*/  BSYNC B1 ;  /* 0x0000000000017941 */ /* 0x000fea0003800000 */
.L_x_28839:
        /* <DEDUP_REMOVED lines=16> */
.L_x_28845:
[----:B------:R-:W-:Y:S05]  /*11f60*/  BSYNC B2 ;  /* 0x0000000000027941 */ /* 0x000fea0003800000 */
.L_x_28844:
        /* <DEDUP_REMOVED lines=43> */
.L_x_28843:
[----:B------:R-:W-:Y:S05]  /*12220*/  BSYNC B1 ;  /* 0x0000000000017941 */ /* 0x000fea0003800000 */
.L_x_28842:
        /* <DEDUP_REMOVED lines=11> */
.L_x_28838:
[----:B------:R-:W-:Y:S05]  /*122e0*/  BSYNC B0 ;  /* 0x0000000000007941 */ /* 0x000fea0003800000 */
.L_x_28836:
        /* <DEDUP_REMOVED lines=8> */
.L_x_28847:
        /* <DEDUP_REMOVED lines=12> */
.L_x_28850:
[----:B------:R-:W-:-:S07]  /*12430*/  MOV R20, R30 ;  /* 0x0000001e00147202 */ /* 0x000fce0000000f00 */
.L_x_28851:
[----:B------:R-:W-:Y:S05]  /*12440*/  BSYNC B1 ;  /* 0x0000000000017941 */ /* 0x000fea0003800000 */
.L_x_28849:
        /* <DEDUP_REMOVED lines=16> */
.L_x_28855:
[----:B------:R-:W-:Y:S05]  /*12550*/  BSYNC B2 ;  /* 0x0000000000027941 */ /* 0x000fea0003800000 */
.L_x_28854:
        /* <DEDUP_REMOVED lines=43> */
.L_x_28853:
[----:B------:R-:W-:Y:S05]  /*12810*/  BSYNC B1 ;  /* 0x0000000000017941 */ /* 0x000fea0003800000 */
.L_x_28852:
        /* <DEDUP_REMOVED lines=11> */
.L_x_28848:
[----:B------:R-:W-:Y:S05]  /*128d0*/  BSYNC B0 ;  /* 0x0000000000007941 */ /* 0x000fea0003800000 */
.L_x_28846:
        /* <DEDUP_REMOVED lines=8> */
.L_x_28857:
        /* <DEDUP_REMOVED lines=12> */
.L_x_28860:
[----:B------:R-:W-:-:S07]  /*12a20*/  MOV R22, R30 ;  /* 0x0000001e00167202 */ /* 0x000fce0000000f00 */
.L_x_28861:
[----:B------:R-:W-:Y:S05]  /*12a30*/  BSYNC B1 ;  /* 0x0000000000017941 */ /* 0x000fea0003800000 */
.L_x_28859:
        /* <DEDUP_REMOVED lines=16> */
.L_x_28865:
[----:B------:R-:W-:Y:S05]  /*12b40*/  BSYNC B2 ;  /* 0x0000000000027941 */ /* 0x000fea0003800000 */
.L_x_28864:
        /* <DEDUP_REMOVED lines=43> */
.L_x_28863:
[----:B------:R-:W-:Y:S05]  /*12e00*/  BSYNC B1 ;  /* 0x0000000000017941 */ /* 0x000fea0003800000 */
.L_x_28862:
        /* <DEDUP_REMOVED lines=11> */
.L_x_28858:
[----:B------:R-:W-:Y:S05]  /*12ec0*/  BSYNC B0 ;  /* 0x0000000000007941 */ /* 0x000fea0003800000 */
.L_x_28856:
        /* <DEDUP_REMOVED lines=8> */
.L_x_28867:
        /* <DEDUP_REMOVED lines=12> */
.L_x_28870:
[----:B------:R-:W-:-:S07]  /*13010*/  MOV R34, R30 ;  /* 0x0000001e00227202 */ /* 0x000fce0000000f00 */
.L_x_28871:
[----:B------:R-:W-:Y:S05]  /*13020*/  BSYNC B1 ;  /* 0x0000000000017941 */ /* 0x000fea0003800000 */
.L_x_28869:
        /* <DEDUP_REMOVED lines=16> */
.L_x_28875:
[----:B------:R-:W-:Y:S05]  /*13130*/  BSYNC B2 ;  /* 0x0000000000027941 */ /* 0x000fea0003800000 */
.L_x_28874:
        /* <DEDUP_REMOVED lines=43> */
.L_x_28873:
[----:B------:R-:W-:Y:S05]  /*133f0*/  BSYNC B1 ;  /* 0x0000000000017941 */ /* 0x000fea0003800000 */
.L_x_28872:
        /* <DEDUP_REMOVED lines=11> */
.L_x_28868:
[----:B------:R-:W-:Y:S05]  /*134b0*/  BSYNC B0 ;  /* 0x0000000000007941 */ /* 0x000fea0003800000 */
.L_x_28866:
[----:B------:R-:W-:Y:S01]  /*134c0*/  VIADD R36, R239, 0x300 ;  /* 0x00000300ef247836 */ /* 0x000fe20000000000 */
[----:B0-----:R-:W-:Y:S01]  /*134d0*/  F2FP.F16.F32.PACK_AB R163, R217, R219 ;  /* 0x000000dbd9a3723e */ /* 0x001fe200000000ff */
[----:B------:R-:W-:Y:S01]  /*134e0*/  IMAD.WIDE.U32 R238, R241, 0x10, R208 ;  /* 0x00000010f1ee7825 */ /* 0x000fe200078e00d0 */
[----:B------:R-:W-:Y:S01]  /*134f0*/  F2FP.F16.F32.PACK_AB R162, R221, R227 ;  /* 0x000000e3dda2723e */ /* 0x000fe200000000ff */
[----:B------:R-:W0:Y:S01]  /*13500*/  @P1 LDC.64 R236, c[0x0][0x220] ;  /* 0x00008800ffec1b82 */ /* 0x000e220000000a00 */
[----:B------:R-:W-:Y:S01]  /*13510*/  F2FP.F16.F32.PACK_AB R161, R229, R231 ;  /* 0x000000e7e5a1723e */ /* 0x000fe200000000ff */
[----:B------:R-:W-:Y:S01]  /*13520*/  BSSY B0, `(.L_x_28876) ;  /* 0x000001c000007945 */ /* 0x000fe20003800000 */
[----:B------:R-:W-:Y:S02]  /*13530*/  F2FP.F16.F32.PACK_AB R160, R233, R235 ;  /* 0x000000ebe9a0723e */ /* 0x000fe400000000ff */
[----:B------:R-:W-:-:S03]  /*13540*/  IADD3 R251, R251, 0x300, RZ ;  /* 0x00000300fbfb7810 */ /* 0x000fc60007ffe0ff */
[----:B------:R-:W1:Y:S01]  /*13550*/  @P0 LDC.64 R222, c[0x0][0x230] ;  /* 0x00008c00ffde0b82 */ /* 0x000e620000000a00 */
        /* <DEDUP_REMOVED lines=24> */
.L_x_28877:
[----:B------:R-:W-:Y:S05]  /*136e0*/  BSYNC B0 ;  /* 0x0000000000007941 */ /* 0x000fea0003800000 */
.L_x_28876:
[----:B-----5:R1:W5:Y:S04]  /*136f0*/  @P1 LDG.E.128 R156, desc[UR4][R236.64] ;  /* 0x00000004ec9c1981 */ /* 0x020368000c1e1d00 */
[----:B------:R1:W5:Y:S01]  /*13700*/  @P0 LDG.E.128 R152, desc[UR4][R222.64] ;  /* 0x00000004de980981 */ /* 0x000362000c1e1d00 */
[----:B------:R-:W-:Y:S04]  /*13710*/  BSSY B0, `(.L_x_28878) ;  /* 0x000005e000007945 */ /* 0x000fe80003800000 */
[----:B------:R-:W-:Y:S05]  /*13720*/  @P3 BRA `(.L_x_28879) ;  /* 0x0000000000183947 */ /* 0x000fea0003800000 */
[----:B-1----:R-:W-:Y:S01]  /*13730*/  IMAD.MOV.U32 R237, RZ, RZ, RZ ;  /* 0x000000ffffed7224 */ /* 0x002fe200078e00ff */
[----:B0-----:R-:W-:Y:S01]  /*13740*/  MOV R160, R38 ;  /* 0x0000002600a07202 */ /* 0x001fe20000000f00 */
[----:B------:R-:W-:Y:S06]  /*13750*/  @!P0 BRA `(.L_x_28880) ;  /* 0x0000000400648947 */ /* 0x000fec0003800000 */
[----:B------:R-:W-:Y:S01]  /*13760*/  MOV R160, R38 ;  /* 0x0000002600a07202 */ /* 0x000fe20000000f00 */
[----:B-----5:R-:W-:Y:S01]  /*13770*/  HADD2.F32 R237, -RZ, R152.H0_H0 ;  /* 0x20000098ffed7230 */ /* 0x020fe20000004100 */
[----:B------:R-:W-:Y:S06]  /*13780*/  BRA `(.L_x_28880) ;  /* 0x0000000400587947 */ /* 0x000fec0003800000 */
.L_x_28879:
        /* <DEDUP_REMOVED lines=12> */
.L_x_28882:
[----:B------:R-:W-:-:S07]  /*13850*/  MOV R10, R30 ;  /* 0x0000001e000a7202 */ /* 0x000fce0000000f00 */
.L_x_28883:
[----:B------:R-:W-:Y:S05]  /*13860*/  BSYNC B1 ;  /* 0x0000000000017941 */ /* 0x000fea0003800000 */
.L_x_28881:
        /* <DEDUP_REMOVED lines=16> */
.L_x_28887:
[----:B------:R-:W-:Y:S05]  /*13970*/  BSYNC B2 ;  /* 0x0000000000027941 */ /* 0x000fea0003800000 */
.L_x_28886:
        /* <DEDUP_REMOVED lines=43> */
.L_x_28885:
[----:B------:R-:W-:Y:S05]  /*13c30*/  BSYNC B1 ;  /* 0x0000000000017941 */ /* 0x000fea0003800000 */
.L_x_28884:
[----:B------:R-:W-:Y:S01]  /*13c40*/  I2FP.F32.U32 R10, R10 ;  /* 0x0000000a000a7245 */ /* 0x000fe20000201000 */
[----:B-----5:R-:W-:Y:S01]  /*13c50*/  HADD2.F32 R38, -RZ, R156.H0_H0 ;  /* 0x2000009cff267230 */ /* 0x020fe20000004100 */
[----:B------:R-:W-:Y:S01]  /*13c60*/  MOV R161, 0x2f800000 ;  /* 0x2f80000000a17802 */ /* 0x000fe20000000f00 */
        /* <DEDUP_REMOVED lines=8> */
.L_x_28880:
[----:B------:R-:W-:Y:S05]  /*13cf0*/  BSYNC B0 ;  /* 0x0000000000007941 */ /* 0x000fea0003800000 */
.L_x_28878:
        /* <DEDUP_REMOVED lines=8> */
.L_x_28889:
        /* <DEDUP_REMOVED lines=12> */
.L_x_28892:
[----:B------:R-:W-:-:S07]  /*13e40*/  MOV R12, R30 ;  /* 0x0000001e000c7202 */ /* 0x000fce0000000f00 */
.L_x_28893:
[----:B------:R-:W-:Y:S05]  /*13e50*/  BSYNC B1 ;  /* 0x0000000000017941 */ /* 0x000fea0003800000 */
.L_x_28891:
        /* <DEDUP_REMOVED lines=16> */
.L_x_28897:
[----:B------:R-:W-:Y:S05]  /*13f60*/  BSYNC B2 ;  /* 0x0000000000027941 */ /* 0x000fea0003800000 */
.L_x_28896:
        /* <DEDUP_REMOVED lines=43> */
.L_x_28895:
[----:B------:R-:W-:Y:S05]  /*14220*/  BSYNC B1 ;  /* 0x0000000000017941 */ /* 0x000fea0003800000 */
.L_x_28894:
[----:B------:R-:W-:Y:S01]  /*14230*/  I2FP.F32.U32 R12, R12 ;  /* 0x0000000c000c7245 */ /* 0x000fe20000201000 */
[----:B-----5:R-:W-:Y:S01]  /*14240*/  HADD2.F32 R160, -RZ, R156.H1_H1 ;  /* 0x3000009cffa07230 */ /* 0x020fe20000004100 */
[----:B------:R-:W-:Y:S01]  /*14250*/  MOV R161, 0x2f800000 ;  /* 0x2f80000000a17802 */ /* 0x000fe20000000f00 */
        /* <DEDUP_REMOVED lines=8> */
.L_x_28890:
[----:B------:R-:W-:Y:S05]  /*142e0*/  BSYNC B0 ;  /* 0x0000000000007941 */ /* 0x000fea0003800000 */
.L_x_28888:
        /* <DEDUP_REMOVED lines=8> */
.L_x_28899:
        /* <DEDUP_REMOVED lines=12> */
.L_x_28902:
[----:B------:R-:W-:-:S07]  /*14430*/  MOV R14, R30 ;  /* 0x0000001e000e7202 */ /* 0x000fce0000000f00 */
.L_x_28903:
[----:B------:R-:W-:Y:S05]  /*14440*/  BSYNC B1 ;  /* 0x0000000000017941 */ /* 0x000fea0003800000 */
.L_x_28901:
        /* <DEDUP_REMOVED lines=16> */
.L_x_28907:
[----:B------:R-:W-:Y:S05]  /*14550*/  BSYNC B2 ;  /* 0x0000000000027941 */ /* 0x000fea0003800000 */
.L_x_28906:
        /* <DEDUP_REMOVED lines=43> */
.L_x_28905:
[----:B------:R-:W-:Y:S05]  /*14810*/  BSYNC B1 ;  /* 0x0000000000017941 */ /* 0x000fea0003800000 */
.L_x_28904:
        /* <DEDUP_REMOVED lines=11> */
.L_x_28900:
[----:B------:R-:W-:Y:S05]  /*148d0*/  BSYNC B0 ;  /* 0x0000000000007941 */ /* 0x000fea0003800000 */
.L_x_28898:
        /* <DEDUP_REMOVED lines=8> */
.L_x_28909:
        /* <DEDUP_REMOVED lines=12> */
.L_x_28912:
[----:B------:R-:W-:-:S07]  /*14a20*/  MOV R16, R30 ;  /* 0x0000001e00107202 */ /* 0x000fce0000000f00 */
.L_x_28913:
[----:B------:R-:W-:Y:S05]  /*14a30*/  BSYNC B1 ;  /* 0x0000000000017941 */ /* 0x000fea0003800000 */
.L_x_28911:
        /* <DEDUP_REMOVED lines=16> */
.L_x_28917:
[----:B------:R-:W-:Y:S05]  /*14b40*/  BSYNC B2 ;  /* 0x0000000000027941 */ /* 0x000fea0003800000 */
.L_x_28916:
        /* <DEDUP_REMOVED lines=43> */
.L_x_28915:
[----:B------:R-:W-:Y:S05]  /*14e00*/  BSYNC B1 ;  /* 0x0000000000017941 */ /* 0x000fea0003800000 */
.L_x_28914:
        /* <DEDUP_REMOVED lines=11> */
.L_x_28910:
[----:B------:R-:W-:Y:S05]  /*14ec0*/  BSYNC B0 ;  /* 0x0000000000007941 */ /* 0x000fea0003800000 */
.L_x_28908:
        /* <DEDUP_REMOVED lines=8> */
.L_x_28919:
        /* <DEDUP_REMOVED lines=12> */
.L_x_28922:
[----:B------:R-:W-:-:S07]  /*15010*/  MOV R18, R30 ;  /* 0x0000001e00127202 */ /* 0x000fce0000000f00 */
.L_x_28923:
[----:B------:R-:W-:Y:S05]  /*15020*/  BSYNC B1 ;  /* 0x0000000000017941 */ /* 0x000fea0003800000 */
.L_x_28921:
        /* <DEDUP_REMOVED lines=16> */
.L_x_28927:
[----:B------:R-:W-:Y:S05]  /*15130*/  BSYNC B2 ;  /* 0x0000000000027941 */ /* 0x000fea0003800000 */
.L_x_28926:
        /* <DEDUP_REMOVED lines=43> */
.L_x_28925:
[----:B------:R-:W-:Y:S05]  /*153f0*/  BSYNC B1 ;  /* 0x0000000000017941 */ /* 0x000fea0003800000 */
.L_x_28924:
        /* <DEDUP_REMOVED lines=11> */
.L_x_28920:
[----:B------:R-:W-:Y:S05]  /*154b0*/  BSYNC B0 ;  /* 0x0000000000007941 */ /* 0x000fea0003800000 */
.L_x_28918:
        /* <DEDUP_REMOVED lines=8> */
.L_x_28929:
        /* <DEDUP_REMOVED lines=12> */
.L_x_28932:
[----:B------:R-:W-:-:S07]  /*15600*/  MOV R20, R30 ;  /* 0x0000001e00147202 */ /* 0x000fce0000000f00 */
.L_x_28933:
[----:B------:R-:W-:Y:S05]  /*15610*/  BSYNC B1 ;  /* 0x0000000000017941 */ /* 0x000fea0003800000 */
.L_x_28931:
        /* <DEDUP_REMOVED lines=16> */
.L_x_28937:
[----:B------:R-:W-:Y:S05]  /*15720*/  BSYNC B2 ;  /* 0x0000000000027941 */ /* 0x000fea0003800000 */
.L_x_28936:
        /* <DEDUP_REMOVED lines=43> */
.L_x_28935:
[----:B------:R-:W-:Y:S05]  /*159e0*/  BSYNC B1 ;  /* 0x0000000000017941 */ /* 0x000fea0003800000 */
.L_x_28934:
        /* <DEDUP_REMOVED lines=11> */
.L_x_28930:
[----:B------:R-:W-:Y:S05]  /*15aa0*/  BSYNC B0 ;  /* 0x0000000000007941 */ /* 0x000fea0003800000 */
.L_x_28928:
        /* <DEDUP_REMOVED lines=8> */
.L_x_28939:
        /* <DEDUP_REMOVED lines=12> */
.L_x_28942:
[----:B------:R-:W-:-:S07]  /*15bf0*/  MOV R22, R30 ;  /* 0x0000001e00167202 */ /* 0x000fce0000000f00 */
.L_x_28943:
[----:B------:R-:W-:Y:S05]  /*15c00*/  BSYNC B1 ;  /* 0x0000000000017941 */ /* 0x000fea0003800000 */
.L_x_28941:
        /* <DEDUP_REMOVED lines=16> */
.L_x_28947:
[----:B------:R-:W-:Y:S05]  /*15d10*/  BSYNC B2 ;  /* 0x0000000000027941 */ /* 0x000fea0003800000 */
.L_x_28946:
        /* <DEDUP_REMOVED lines=43> */
.L_x_28945:
[----:B------:R-:W-:Y:S05]  /*15fd0*/  BSYNC B1 ;  /* 0x0000000000017941 */ /* 0x000fea0003800000 */
.L_x_28944:
        /* <DEDUP_REMOVED lines=11> */
.L_x_28940:
[----:B------:R-:W-:Y:S05]  /*16090*/  BSYNC B0 ;  /* 0x0000000000007941 */ /* 0x000fea0003800000 */
.L_x_28938:
        /* <DEDUP_REMOVED lines=8> */
.L_x_28949:
        /* <DEDUP_REMOVED lines=12> */
.L_x_28952:
[----:B------:R-:W-:-:S07]  /*161e0*/  MOV R34, R30 ;  /* 0x0000001e00227202 */ /* 0x000fce0000000f00 */
.L_x_28953:
[----:B------:R-:W-:Y:S05]  /*161f0*/  BSYNC B1 ;  /* 0x0000000000017941 */ /* 0x000fea0003800000 */
.L_x_28951:
        /* <DEDUP_REMOVED lines=16> */
.L_x_28957:
[----:B------:R-:W-:Y:S05]  /*16300*/  BSYNC B2 ;  /* 0x0000000000027941 */ /* 0x000fea0003800000 */
.L_x_28956:
        /* <DEDUP_REMOVED lines=43> */
.L_x_28955:
[----:B------:R-:W-:Y:S05]  /*165c0*/  BSYNC B1 ;  /* 0x0000000000017941 */ /* 0x000fea0003800000 */
.L_x_28954:
        /* <DEDUP_REMOVED lines=11> */
.L_x_28950:
[----:B------:R-:W-:Y:S05]  /*16680*/  BSYNC B0 ;  /* 0x0000000000007941 */ /* 0x000fea0003800000 */
.L_x_28948:
        /* <DEDUP_REMOVED lines=87> */
.L_x_28959:
[----:B------:R-:W-:Y:S05]  /*16c00*/  BSYNC B0 ;  /* 0x0000000000007941 */ /* 0x000fea0003800000 */
.L_x_28958:
        /* <DEDUP_REMOVED lines=136> */
.L_x_28974:
[----:B------:R-:W2:Y:S01]  /*17490*/  @!P3 S2R R223, SR_CgaCtaId ;  /* 0x0000000000dfb919 */ /* 0x000ea20000008800 */
[----:B------:R-:W-:Y:S01]  /*174a0*/  @!P3 MOV R26, 0x400 ;  /* 0x00000400001ab802 */ /* 0x000fe20000000f00 */
[----:B-1----:R-:W-:Y:S01]  /*174b0*/  FADD.FTZ R161, R166, R209 ;  /* 0x000000d1a6a17221 */ /* 0x002fe20000010000 */
[----:B------:R-:W-:Y:S01]  /*174c0*/  LOP3.LUT R163, R164, 0x3, RZ, 0xc0, !PT ;  /* 0x00000003a4a37812 */ /* 0x000fe200078ec0ff */
[----:B------:R-:W-:Y:S05]  /*174d0*/  WARPSYNC.ALL ;  /* 0x0000000000007948 */ /* 0x000fea0003800000 */
[----:B------:R-:W-:-:S04]  /*174e0*/  LOP3.LUT R209, R0, 0x1f, RZ, 0xc0, !PT ;  /* 0x0000001f00d17812 */ /* 0x000fc800078ec0ff */
[----:B------:R-:W-:Y:S02]  /*174f0*/  ISETP.GT.U32.AND P1, PT, R209, 0x3, PT ;  /* 0x00000003d100780c */ /* 0x000fe40003f24070 */
[----:B--2---:R-:W-:Y:S02]  /*17500*/  @!P3 LEA R223, R223, R26, 0x18 ;  /* 0x0000001adfdfb211 */ /* 0x004fe400078ec0ff */
[----:B------:R-:W-:-:S05]  /*17510*/  @!P3 IADD3 R26, R36, R163, RZ ;  /* 0x000000a3241ab210 */ /* 0x000fca0007ffe0ff */
[----:B------:R-:W-:-:S05]  /*17520*/  @!P3 IMAD R26, R26, 0x8, R223 ;  /* 0x000000081a1ab824 */ /* 0x000fca00078e02df */
[----:B------:R1:W-:Y:S02]  /*17530*/  @!P3 STS.64 [R26], R160 ;  /* 0x000000a01a00b388 */ /* 0x0003e40000000a00 */
[----:B-1----:R-:W1:Y:S01]  /*17540*/  @!P1 S2R R161, SR_CgaCtaId ;  /* 0x0000000000a19919 */ /* 0x002e620000008800 */
[----:B------:R-:W-:Y:S01]  /*17550*/  @!P1 MOV R26, 0x400 ;  /* 0x00000400001a9802 */ /* 0x000fe20000000f00 */
[----:B------:R-:W-:Y:S01]  /*17560*/  BSSY B0, `(.L_x_28961) ;  /* 0x000011d000007945 */ /* 0x000fe20003800000 */
[----:B------:R-:W-:Y:S01]  /*17570*/  @!P1 IADD3 R36, R36, R209, RZ ;  /* 0x000000d124249210 */ /* 0x000fe20007ffe0ff */
        /* <DEDUP_REMOVED lines=9> */
[-C--:B--2---:R-:W-:Y:S02]  /*17610*/  I2FP.F32.S32 R36, R26.reuse ;  /* 0x0000001a00247245 */ /* 0x084fe40000201400 */
[----:B-1----:R-:W-:Y:S02]  /*17620*/  IADD3 R164, R209, R26, RZ ;  /* 0x0000001ad1a47210 */ /* 0x002fe40007ffe0ff */
[----:B------:R-:W-:-:S02]  /*17630*/  I2FP.F32.S32 R170, R209 ;  /* 0x000000d100aa7245 */ /* 0x000fc40000201400 */
[----:B0-----:R-:W-:Y:S01]  /*17640*/  I2FP.F32.S32 R166, R164 ;  /* 0x000000a400a67245 */ /* 0x001fe20000201400 */
[----:B------:R-:W0:Y:S03]  /*17650*/  SHFL.DOWN PT, R251, R164, 0x1, 0x1f ;  /* 0x08201f00a4fb7f89 */ /* 0x000e2600000e0000 */
[----:B------:R-:W1:Y:S01]  /*17660*/  MUFU.RCP R168, R166 ;  /* 0x000000a600a87308 */ /* 0x000e620000001000 */
[----:B---3--:R-:W2:Y:S04]  /*17670*/  SHFL.DOWN PT, R223, R160, 0x2, 0x1f ;  /* 0x08401f00a0df7f89 */ /* 0x008ea800000e0000 */
        /* <DEDUP_REMOVED lines=123> */
[----:B------:R-:W-:Y:S01]  /*17e30*/  F2FP.F16.F32.PACK_AB R162, R162, R161 ;  /* 0x000000a1a2a2723e */ /* 0x000fe200000000ff */
[----:B------:R-:W-:Y:S01]  /*17e40*/  FMUL.FTZ R37, R209, R172 ;  /* 0x000000acd1257220 */ /* 0x000fe20000410000 */
[----:B------:R-:W-:Y:S01]  /*17e50*/  F2FP.F16.F32.PACK_AB R161, R160, R35 ;  /* 0x00000023a0a1723e */ /* 0x000fe200000000ff */
[----:B------:R-:W-:Y:S01]  /*17e60*/  FFMA.FTZ R163, R102, R163, R46 ;  /* 0x000000a366a37223 */ /* 0x000fe2000001002e */
[----:B------:R-:W-:Y:S01]  /*17e70*/  F2FP.F16.F32.PACK_AB R160, R26, R25 ;  /* 0x000000191aa0723e */ /* 0x000fe200000000ff */
        /* <DEDUP_REMOVED lines=10> */
[----:B------:R-:W-:Y:S01]  /*17f20*/  F2FP.F16.F32.PACK_AB R163, R168, R163 ;  /* 0x000000a3a8a3723e */ /* 0x000fe200000000ff */
[----:B------:R-:W-:Y:S01]  /*17f30*/  FFMA.FTZ R27, R110, R169, R54 ;  /* 0x000000a96e1b7223 */ /* 0x000fe20000010036 */
[----:B0-----:R-:W-:Y:S01]  /*17f40*/  IMAD.WIDE.U32 R36, R35, 0x10, R8 ;  /* 0x0000001023247825 */ /* 0x001fe200078e0008 */
[----:B------:R-:W-:-:S03]  /*17f50*/  F2FP.F16.F32.PACK_AB R24, R165, R24 ;  /* 0x00000018a518723e */ /* 0x000fc600000000ff */
[----:B------:R-:W-:Y:S01]  /*17f60*/  FFMA.FTZ R230, R111, R230, R55 ;  /* 0x000000e66fe67223 */ /* 0x000fe20000010037 */
[----:B------:R-:W-:Y:S01]  /*17f70*/  FFMA.FTZ R169, R109, R178, R53 ;  /* 0x000000b26da97223 */ /* 0x000fe20000010035 */
[----:B------:R-:W-:Y:S01]  /*17f80*/  FFMA.FTZ R176, R107, R176, R51 ;  /* 0x000000b06bb07223 */ /* 0x000fe20000010033 */
[----:B------:R-:W-:Y:S01]  /*17f90*/  IADD3 R165, R35, 0x80, RZ ;  /* 0x0000008023a57810 */ /* 0x000fe20007ffe0ff */
[C---:B------:R-:W-:Y:S01]  /*17fa0*/  FMUL.FTZ R11, R209.reuse, R196 ;  /* 0x000000c4d10b7220 */ /* 0x040fe20000410000 */
[----:B------:R-:W-:Y:S01]  /*17fb0*/  FMUL.FTZ R228, R209, R228 ;  /* 0x000000e4d1e47220 */ /* 0x000fe20000410000 */
[----:B------:R0:W-:Y:S01]  /*17fc0*/  STG.E.128 desc[UR4][R36.64], R160 ;  /* 0x000000a024007986 */ /* 0x0001e2000c101d04 */
[----:B------:R-:W-:Y:S01]  /*17fd0*/  F2FP.F16.F32.PACK_AB R27, R230, R27 ;  /* 0x0000001be61b723e */ /* 0x000fe200000000ff */
[----:B------:R-:W-:Y:S01]  /*17fe0*/  FFMA.FTZ R11, R112, R11, R56 ;  /* 0x0000000b700b7223 */ /* 0x000fe20000010038 */
[----:B------:R-:W-:Y:S01]  /*17ff0*/  F2FP.F16.F32.PACK_AB R26, R169, R26 ;  /* 0x0000001aa91a723e */ /* 0x000fe200000000ff */
[----:B------:R-:W-:Y:S01]  /*18000*/  FFMA.FTZ R228, R113, R228, R57 ;  /* 0x000000e471e47223 */ /* 0x000fe20000010039 */
        /* <DEDUP_REMOVED lines=20> */
[----:B------:R-:W-:Y:S01]  /*18150*/  FMUL.FTZ R202, R209, R202 ;  /* 0x000000cad1ca7220 */ /* 0x000fe20000410000 */
[----:B------:R-:W-:Y:S01]  /*18160*/  IADD3 R173, R35, 0x200, RZ ;  /* 0x0000020023ad7810 */ /* 0x000fe20007ffe0ff */
        /* <DEDUP_REMOVED lines=14> */
[----:B0-----:R-:W-:Y:S01]  /*18250*/  F2FP.F16.F32.PACK_AB R24, R228, R11 ;  /* 0x0000000be418723e */ /* 0x001fe200000000ff */
[----:B------:R-:W-:Y:S01]  /*18260*/  FFMA.FTZ R11, R133, R188, R77 ;  /* 0x000000bc850b7223 */ /* 0x000fe2000001004d */
[C---:B------:R-:W-:Y:S01]  /*18270*/  FMUL.FTZ R250, R209.reuse, R250 ;  /* 0x000000fad1fa7220 */ /* 0x040fe20000410000 */
[----:B------:R-:W-:Y:S01]  /*18280*/  FMUL.FTZ R180, R209, R243 ;  /* 0x000000f3d1b47220 */ /* 0x000fe20000410000 */
[----:B------:R-:W-:-:S02]  /*18290*/  VIADD R183, R35, 0x280 ;  /* 0x0000028023b77836 */ /* 0x000fc40000000000 */
        /* <DEDUP_REMOVED lines=50> */
[----:B------:R-:W-:Y:S01]  /*185c0*/  IMAD.WIDE.U32 R8, R35, 0x10, R8 ;  /* 0x0000001023087825 */ /* 0x000fe200078e0008 */
[----:B------:R-:W-:-:S02]  /*185d0*/  F2FP.F16.F32.PACK_AB R26, R220, R17 ;  /* 0x00000011dc1a723e */ /* 0x000fc400000000ff */
[----:B------:R-:W-:Y:S02]  /*185e0*/  F2FP.F16.F32.PACK_AB R25, R200, R13 ;  /* 0x0000000dc819723e */ /* 0x000fe400000000ff */
[----:B------:R-:W-:Y:S02]  /*185f0*/  F2FP.F16.F32.PACK_AB R163, R202, R39 ;  /* 0x00000027caa3723e */ /* 0x000fe400000000ff */
[----:B------:R-:W-:Y:S01]  /*18600*/  F2FP.F16.F32.PACK_AB R162, R162, R29 ;  /* 0x0000001da2a2723e */ /* 0x000fe200000000ff */
[----:B------:R0:W-:Y:S01]  /*18610*/  STG.E.128 desc[UR4][R36.64], R24 ;  /* 0x0000001824007986 */ /* 0x0001e2000c101d04 */
[----:B------:R-:W-:Y:S02]  /*18620*/  F2FP.F16.F32.PACK_AB R161, R190, R19 ;  /* 0x00000013bea1723e */ /* 0x000fe400000000ff */
[----:B------:R-:W-:Y:S02]  /*18630*/  F2FP.F16.F32.PACK_AB R160, R160, R15 ;  /* 0x0000000fa0a0723e */ /* 0x000fe400000000ff */
        /* <DEDUP_REMOVED lines=13> */
[----:B------:R-:W-:-:S05]  /*18710*/  F2FP.F16.F32.PACK_AB R180, R180, R237 ;  /* 0x000000edb4b4723e */ /* 0x000fca00000000ff */
[----:B------:R0:W-:Y:S02]  /*18720*/  STG.E.128 desc[UR4][R8.64], R180 ;  /* 0x000000b408007986 */ /* 0x0001e4000c101d04 */
.L_x_28962:
[----:B------:R-:W-:Y:S05]  /*18730*/  BSYNC B0 ;  /* 0x0000000000007941 */ /* 0x000fea0003800000 */
.L_x_28961:
[----:B------:R-:W-:Y:S02]  /*18740*/  IADD3 R2, R2, UR14, RZ ;  /* 0x0000000e02027c10 */ /* 0x000fe4000fffe0ff */
[----:B0-----:R-:W-:Y:S02]  /*18750*/  SEL R26, RZ, 0x1, P0 ;  /* 0x00000001ff1a7807 */ /* 0x001fe40000000000 */
[----:B------:R-:W-:-:S13]  /*18760*/  ISETP.GE.AND P1, PT, R2, UR15, PT ;  /* 0x0000000f02007c0c */ /* 0x000fda000bf26270 */
[----:B------:R-:W-:Y:S05]  /*18770*/  @!P1 BRA `(.L_x_28963) ;  /* 0xfffffe8000c49947 */ /* 0x000fea000383ffff */
[----:B------:R-:W-:Y:S05]  /*18780*/  EXIT ;  /* 0x000000000000794d */ /* 0x000fea0003800000 */
.L_x_28960:
[----:B------:R-:W-:Y:S01]  /*18790*/  HFMA2.MMA R170, -RZ, RZ, 0, 5.9604644775390625e-08 ;  /* 0x00000001ffaa7435 */ /* 0x000fe200000001ff */
[----:B------:R-:W-:Y:S01]  /*187a0*/  IMAD.MOV.U32 R223, RZ, RZ, R26 ;  /* 0x000000ffffdf7224 */ /* 0x000fe200078e001a */
[----:B------:R-:W-:Y:S01]  /*187b0*/  MOV R251, 0x1f ;  /* 0x0000001f00fb7802 */ /* 0x000fe20000000f00 */
[----:B------:R-:W-:-:S08]  /*187c0*/  IMAD.MOV.U32 R168, RZ, RZ, -0x1 ;  /* 0xffffffffffa87424 */ /* 0x000fd000078e00ff */
[----:B01---5:R-:W-:Y:S05]  /*187d0*/  WARPSYNC.COLLECTIVE R168, `(.L_x_28964) ;  /* 0x00000000a8087348 */ /* 0x023fea0003c00000 */
[----:B0-----:R0:W2:Y:S02]  /*187e0*/  SHFL.BFLY P1, R209, R223, R170, R251 ;  /* 0x0c0000aadfd17389 */ /* 0x0010a400000200fb */
[----:B012--5:R-:W-:Y:S01]  /*187f0*/  ENDCOLLECTIVE ;  /* 0x000000000000791b */ /* 0x027fe20003800000 */
.L_x_28964:
[----:B------:R-:W-:Y:S01]  /*18800*/  IMAD.MOV.U32 R170, RZ, RZ, 0x2 ;  /* 0x00000002ffaa7424 */ /* 0x000fe200078e00ff */
[----:B------:R-:W-:-:S05]  /*18810*/  MOV R161, R209 ;  /* 0x000000d100a17202 */ /* 0x000fca0000000f00 */
[----:B------:R-:W-:-:S05]  /*18820*/  FADD.FTZ R161, R26, R161 ;  /* 0x000000a11aa17221 */ /* 0x000fca0000010000 */
[----:B------:R-:W-:-:S07]  /*18830*/  MOV R223, R161 ;  /* 0x000000a100df7202 */ /* 0x000fce0000000f00 */
[----:B------:R-:W-:Y:S05]  /*18840*/  WARPSYNC.COLLECTIVE R168, `(.L_x_28965) ;  /* 0x00000000a8087348 */ /* 0x000fea0003c00000 */
[----:B------:R0:W1:Y:S02]  /*18850*/  SHFL.BFLY P1, R209, R223, R170, R251 ;  /* 0x0c0000aadfd17389 */ /* 0x00006400000200fb */
[----:B01----:R-:W-:Y:S01]  /*18860*/  ENDCOLLECTIVE ;  /* 0x000000000000791b */ /* 0x003fe20003800000 */
.L_x_28965:
[----:B------:R-:W-:Y:S01]  /*18870*/  IMAD.MOV.U32 R170, RZ, RZ, 0x4 ;  /* 0x00000004ffaa7424 */ /* 0x000fe200078e00ff */
[----:B------:R-:W-:-:S05]  /*18880*/  MOV R160, R209 ;  /* 0x000000d100a07202 */ /* 0x000fca0000000f00 */
[----:B------:R-:W-:-:S05]  /*18890*/  FADD.FTZ R162, R161, R160 ;  /* 0x000000a0a1a27221 */ /* 0x000fca0000010000 */
[----:B------:R-:W-:-:S07]  /*188a0*/  MOV R223, R162 ;  /* 0x000000a200df7202 */ /* 0x000fce0000000f00 */
[----:B------:R-:W-:Y:S05]  /*188b0*/  WARPSYNC.COLLECTIVE R168, `(.L_x_28966) ;  /* 0x00000000a8087348 */ /* 0x000fea0003c00000 */
[----:B------:R0:W1:Y:S02]  /*188c0*/  SHFL.BFLY P1, R209, R223, R170, R251 ;  /* 0x0c0000aadfd17389 */ /* 0x00006400000200fb */
[----:B01----:R-:W-:Y:S01]  /*188d0*/  ENDCOLLECTIVE ;  /* 0x000000000000791b */ /* 0x003fe20003800000 */
.L_x_28966:
[----:B------:R-:W-:Y:S01]  /*188e0*/  IMAD.MOV.U32 R170, RZ, RZ, 0x8 ;  /* 0x00000008ffaa7424 */ /* 0x000fe200078e00ff */
[----:B------:R-:W-:-:S05]  /*188f0*/  MOV R163, R209 ;  /* 0x000000d100a37202 */ /* 0x000fca0000000f00 */
[----:B------:R-:W-:-:S05]  /*18900*/  FADD.FTZ R163, R162, R163 ;  /* 0x000000a3a2a37221 */ /* 0x000fca0000010000 */
[----:B------:R-:W-:-:S07]  /*18910*/  MOV R223, R163 ;  /* 0x000000a300df7202 */ /* 0x000fce0000000f00 */
[----:B------:R-:W-:Y:S05]  /*18920*/  WARPSYNC.COLLECTIVE R168, `(.L_x_28967) ;  /* 0x00000000a8087348 */ /* 0x000fea0003c00000 */
[----:B------:R0:W1:Y:S02]  /*18930*/  SHFL.BFLY P1, R209, R223, R170, R251 ;  /* 0x0c0000aadfd17389 */ /* 0x00006400000200fb */
[----:B01----:R-:W-:Y:S01]  /*18940*/  ENDCOLLECTIVE ;  /* 0x000000000000791b */ /* 0x003fe20003800000 */
.L_x_28967:
[----:B------:R-:W-:Y:S01]  /*18950*/  IMAD.MOV.U32 R170, RZ, RZ, 0x10 ;  /* 0x00000010ffaa7424 */ /* 0x000fe200078e00ff */
[----:B------:R-:W-:-:S05]  /*18960*/  MOV R160, R209 ;  /* 0x000000d100a07202 */ /* 0x000fca0000000f00 */
[----:B------:R-:W-:-:S05]  /*18970*/  FADD.FTZ R166, R163, R160 ;  /* 0x000000a0a3a67221 */ /* 0x000fca0000010000 */
[----:B------:R-:W-:-:S07]  /*18980*/  MOV R223, R166 ;  /* 0x000000a600df7202 */ /* 0x000fce0000000f00 */
[----:B------:R-:W-:Y:S05]  /*18990*/  WARPSYNC.COLLECTIVE R168, `(.L_x_28968) ;  /* 0x00000000a8087348 */ /* 0x000fea0003c00000 */
[----:B------:R0:W1:Y:S02]  /*189a0*/  SHFL.BFLY P1, R209, R223, R170, R251 ;  /* 0x0c0000aadfd17389 */ /* 0x00006400000200fb */
[----:B01----:R-:W-:Y:S01]  /*189b0*/  ENDCOLLECTIVE ;  /* 0x000000000000791b */ /* 0x003fe20003800000 */
.L_x_28968:
        /* <DEDUP_REMOVED lines=119> */
.L_x_28969:
[----:B------:R-:W-:Y:S01]  /*19130*/  HFMA2.MMA R170, -RZ, RZ, 0, 1.1920928955078125e-07 ;  /* 0x00000002ffaa7435 */ /* 0x000fe200000001ff */
[----:B------:R-:W-:-:S04]  /*19140*/  IMAD.MOV.U32 R161, RZ, RZ, R209 ;  /* 0x000000ffffa17224 */ /* 0x000fc800078e00d1 */
[----:B------:R-:W-:-:S05]  /*19150*/  FADD.FTZ R161, R26, R161 ;  /* 0x000000a11aa17221 */ /* 0x000fca0000010000 */
[----:B------:R-:W-:-:S07]  /*19160*/  MOV R223, R161 ;  /* 0x000000a100df7202 */ /* 0x000fce0000000f00 */
[----:B------:R-:W-:Y:S05]  /*19170*/  WARPSYNC.COLLECTIVE R168, `(.L_x_28970) ;  /* 0x00000000a8087348 */ /* 0x000fea0003c00000 */
[----:B------:R0:W1:Y:S02]  /*19180*/  SHFL.BFLY P1, R209, R223, R170, R251 ;  /* 0x0c0000aadfd17389 */ /* 0x00006400000200fb */
[----:B01----:R-:W-:Y:S01]  /*19190*/  ENDCOLLECTIVE ;  /* 0x000000000000791b */ /* 0x003fe20003800000 */
.L_x_28970:
[----:B------:R-:W-:Y:S01]  /*191a0*/  HFMA2.MMA R170, -RZ, RZ, 0, 2.384185791015625e-07 ;  /* 0x00000004ffaa7435 */ /* 0x000fe200000001ff */
[----:B------:R-:W-:-:S04]  /*191b0*/  IMAD.MOV.U32 R162, RZ, RZ, R209 ;  /* 0x000000ffffa27224 */ /* 0x000fc800078e00d1 */
[----:B------:R-:W-:-:S05]  /*191c0*/  FADD.FTZ R162, R161, R162 ;  /* 0x000000a2a1a27221 */ /* 0x000fca0000010000 */
[----:B------:R-:W-:-:S07]  /*191d0*/  MOV R223, R162 ;  /* 0x000000a200df7202 */ /* 0x000fce0000000f00 */
[----:B------:R-:W-:Y:S05]  /*191e0*/  WARPSYNC.COLLECTIVE R168, `(.L_x_28971) ;  /* 0x00000000a8087348 */ /* 0x000fea0003c00000 */
[----:B------:R0:W1:Y:S02]  /*191f0*/  SHFL.BFLY P1, R209, R223, R170, R251 ;  /* 0x0c0000aadfd17389 */ /* 0x00006400000200fb */
[----:B01----:R-:W-:Y:S01]  /*19200*/  ENDCOLLECTIVE ;  /* 0x000000000000791b */ /* 0x003fe20003800000 */
.L_x_28971:
[----:B------:R-:W-:Y:S01]  /*19210*/  HFMA2.MMA R170, -RZ, RZ, 0, 4.76837158203125e-07 ;  /* 0x00000008ffaa7435 */ /* 0x000fe200000001ff */
[----:B------:R-:W-:-:S04]  /*19220*/  IMAD.MOV.U32 R163, RZ, RZ, R209 ;  /* 0x000000ffffa37224 */ /* 0x000fc800078e00d1 */
[----:B------:R-:W-:-:S05]  /*19230*/  FADD.FTZ R163, R162, R163 ;  /* 0x000000a3a2a37221 */ /* 0x000fca0000010000 */
[----:B------:R-:W-:-:S07]  /*19240*/  MOV R223, R163 ;  /* 0x000000a300df7202 */ /* 0x000fce0000000f00 */
[----:B------:R-:W-:Y:S05]  /*19250*/  WARPSYNC.COLLECTIVE R168, `(.L_x_28972) ;  /* 0x00000000a8087348 */ /* 0x000fea0003c00000 */
[----:B------:R0:W1:Y:S02]  /*19260*/  SHFL.BFLY P1, R209, R223, R170, R251 ;  /* 0x0c0000aadfd17389 */ /* 0x00006400000200fb */
[----:B01----:R-:W-:Y:S01]  /*19270*/  ENDCOLLECTIVE ;  /* 0x000000000000791b */ /* 0x003fe20003800000 */
.L_x_28972:
[----:B------:R-:W-:Y:S01]  /*19280*/  HFMA2.MMA R170, -RZ, RZ, 0, 9.5367431640625e-07 ;  /* 0x00000010ffaa7435 */ /* 0x000fe200000001ff */
[----:B------:R-:W-:-:S04]  /*19290*/  IMAD.MOV.U32 R166, RZ, RZ, R209 ;  /* 0x000000ffffa67224 */ /* 0x000fc800078e00d1 */
[----:B------:R-:W-:-:S05]  /*192a0*/  FADD.FTZ R166, R163, R166 ;  /* 0x000000a6a3a67221 */ /* 0x000fca0000010000 */
[----:B------:R-:W-:-:S07]  /*192b0*/  MOV R223, R166 ;  /* 0x000000a600df7202 */ /* 0x000fce0000000f00 */
[----:B------:R-:W-:Y:S05]  /*192c0*/  WARPSYNC.COLLECTIVE R168, `(.L_x_28973) ;  /* 0x00000000a8087348 */ /* 0x000fea0003c00000 */
[----:B------:R0:W1:Y:S02]  /*192d0*/  SHFL.BFLY P1, R209, R223, R170, R251 ;  /* 0x0c0000aadfd17389 */ /* 0x00006400000200fb */
[----:B01----:R-:W-:Y:S01]  /*192e0*/  ENDCOLLECTIVE ;  /* 0x000000000000791b */ /* 0x003fe20003800000 */
.L_x_28973:
[----:B------:R-:W-:Y:S05]  /*192f0*/  BRA `(.L_x_28974) ;  /* 0xffffffe000647947 */ /* 0x000fea000383ffff */
.L_x_28975:
        /* <DEDUP_REMOVED lines=16> */
.L_x_46051:


//--------------------- .text._ZN10layer_norm13ln_fwd_kernelINS_13Kernel_traitsIf6__halfS2_S2_fjLj7168ELj1ELj1ELj4ELj16ENS_18Kernel_traits_baseILj7168EfS2_S2_S2_fjLj128EEEEELb1ELb1ELb0ELb0EEEvNS_9FwdParamsE --------------------------
	.section	.text._ZN10layer_norm13ln_fwd_kernelINS_13Kernel_traitsIf6__halfS2_S2_fjLj7168ELj1ELj1ELj4ELj16ENS_18Kernel_traits_baseILj7168EfS2_S2_S2_fjLj128EEEEELb1ELb1ELb0ELb0EEEvNS_9FwdParamsE,"ax",@progbits
	.align	128
        .global         _ZN10layer_norm13ln_fwd_kernelINS_13Kernel_traitsIf6__halfS2_S2_fjLj7168ELj1ELj1ELj4ELj16ENS_18Kernel_traits_baseILj7168EfS2_S2_S2_fjLj128EEEEELb1ELb1ELb0ELb0EEEvNS_9FwdParamsE
        .type           _ZN10layer_norm13ln_fwd_kernelINS_13Kernel_traitsIf6__halfS2_S2_fjLj7168ELj1ELj1ELj4ELj16ENS_18Kernel_traits_baseILj7168EfS2_S2_S2_fjLj128EEEEELb1ELb1ELb0ELb0EEEvNS_9FwdParamsE,@function
        .size           _ZN10layer_norm13ln_fwd_kernelINS_13Kernel_traitsIf6__halfS2_S2_fjLj7168ELj1ELj1ELj4ELj16ENS_18Kernel_traits_baseILj7168EfS2_S2_S2_fjLj128EEEEELb1ELb1ELb0ELb0EEEvNS_9FwdParamsE,(.L_x_46052 - _ZN10layer_norm13ln_fwd_kernelINS_13Kernel_traitsIf6__halfS2_S2_fjLj7168ELj1ELj1ELj4ELj16ENS_18Kernel_traits_baseILj7168EfS2_S2_S2_fjLj128EEEEELb1ELb1ELb0ELb0EEEvNS_9FwdParamsE)
        .other          _ZN10layer_norm13ln_fwd_kernelINS_13Kernel_traitsIf6__halfS2_S2_fjLj7168ELj1ELj1ELj4ELj16ENS_18Kernel_traits_baseILj7168EfS2_S2_S2_fjLj128EEEEELb1ELb1ELb0ELb0EEEvNS_9FwdParamsE,@"STO_CUDA_ENTRY STV_DEFAULT"
_ZN10layer_norm13ln_fwd_kernelINS_13Kernel_traitsIf6__halfS2_S2_fjLj7168ELj1ELj1ELj4ELj16ENS_18Kernel_traits_baseILj7168EfS2_S2_S2_fjLj128EEEEELb1ELb1ELb0ELb0EEEvNS_9FwdParamsE:
.text._ZN10layer_norm13ln_fwd_kernelINS_13Kernel_traitsIf6__halfS2_S2_fjLj7168ELj1ELj1ELj4ELj16ENS_18Kernel_traits_baseILj7168EfS2_S2_S2_fjLj128EEEEELb1ELb1ELb0ELb0EEEvNS_9FwdParamsE:
        /* <DEDUP_REMOVED lines=13> */
[----:B------:R-:W1:Y:S06]  /*00d0*/  S2R R183, SR_TID.X ;  /* 0x0000000000b77919 */ /* 0x000e6c0000002100 */
[----:B------:R-:W1:Y:S01]  /*00e0*/  S2UR UR25, SR_CTAID.X ;  /* 0x00000000001979c3 */ /* 0x000e620000002500 */
[----:B0-----:R-:W-:-:S07]  /*00f0*/  @P0 MOV R5, R7 ;  /* 0x0000000700050202 */ /* 0x001fce0000000f00 */
        /* <DEDUP_REMOVED lines=99> */
.L_x_28977:
[----:B------:R-:W-:Y:S05]  /*0730*/  BSYNC B0 ;  /* 0x0000000000007941 */ /* 0x000fea0003800000 */
.L_x_28976:
        /* <DEDUP_REMOVED lines=23> */
.L_x_28979:
[----:B------:R-:W-:Y:S05]  /*08b0*/  BSYNC B0 ;  /* 0x0000000000007941 */ /* 0x000fea0003800000 */
.L_x_28978:
        /* <DEDUP_REMOVED lines=23> */
.L_x_28981:
[----:B------:R-:W-:Y:S05]  /*0a30*/  BSYNC B0 ;  /* 0x0000000000007941 */ /* 0x000fea0003800000 */
.L_x_28980:
        /* <DEDUP_REMOVED lines=23> */
.L_x_28983:
[----:B------:R-:W-:Y:S05]  /*0bb0*/  BSYNC B0 ;  /* 0x0000000000007941 */ /* 0x000fea0003800000 */
.L_x_28982:
        /* <DEDUP_REMOVED lines=23> */
.L_x_28985:
[----:B------:R-:W-:Y:S05]  /*0d30*/  BSYNC B0 ;  /* 0x0000000000007941 */ /* 0x000fea0003800000 */
.L_x_28984:
        /* <DEDUP_REMOVED lines=30> */
.L_x_28987:
[----:B------:R-:W-:Y:S05]  /*0f20*/  BSYNC B0 ;  /* 0x0000000000007941 */ /* 0x000fea0003800000 */
.L_x_28986:
        /* <DEDUP_REMOVED lines=29> */
.L_x_28989:
[----:B------:R-:W-:Y:S05]  /*1100*/  BSYNC B0 ;  /* 0x0000000000007941 */ /* 0x000fea0003800000 */
.L_x_28988:
[----:B------:R-:W-:Y:S01]  /*1110*/  ULDC UR25, c[0x0][0x214] ;  /* 0x0000850000197ab9 */ /* 0x000fe20000000800 */
[----:B------:R-:W-:Y:S02]  /*1120*/  LOP3.LUT R22, R11, UR23, R22, 0x96, !PT ;  /* 0x000000170b167c12 */ /* 0x000fe4000f8e9616 */
[----:B------:R-:W-:-:S13]  /*1130*/  ISETP.GE.AND P0, PT, R16, UR25, PT ;  /* 0x0000001910007c0c */ /* 0x000fda000bf06270 */
[----:B------:R-:W-:Y:S05]  /*1140*/  @P0 EXIT ;  /* 0x000000000000094d */ /* 0x000fea0003800000 */
[----:B-1----:R-:W-:Y:S01]  /*1150*/  IMAD.SHL.U32 R5, R183, 0x20, RZ ;  /* 0x00000020b7057824 */ /* 0x002fe200078e00ff */
[----:B------:R-:W-:Y:S01]  /*1160*/  SHF.R.S32.HI R2, RZ, 0x3, R2 ;  /* 0x00000003ff027819 */ /* 0x000fe20000011402 */
[----:B------:R-:W-:Y:S01]  /*1170*/  IMAD R7, R13, -0x326172a9, RZ ;  /* 0xcd9e8d570d077824 */ /* 0x000fe200078e02ff */
[----:B------:R-:W-:Y:S01]  /*1180*/  LOP3.LUT R4, R183, 0x60, RZ, 0xc0, !PT ;  /* 0x00000060b7047812 */ /* 0x000fe200078ec0ff */
[----:B------:R-:W-:Y:S01]  /*1190*/  IMAD.HI.U32 R14, R22, -0x326172a9, RZ ;  /* 0xcd9e8d57160e7827 */ /* 0x000fe200078e00ff */
[----:B------:R-:W-:Y:S01]  /*11a0*/  LOP3.LUT R3, R2, 0x7f, RZ, 0xc0, !PT ;  /* 0x0000007f02037812 */ /* 0x000fe200078ec0ff */
[----:B------:R-:W-:Y:S01]  /*11b0*/  ULDC.64 UR26, c[0x0][0x270] ;  /* 0x00009c00001a7ab9 */ /* 0x000fe20000000a00 */
[----:B------:R-:W-:Y:S01]  /*11c0*/  LOP3.LUT R6, R5, 0x3e0, RZ, 0xc0, !PT ;  /* 0x000003e005067812 */ /* 0x000fe200078ec0ff */
[C---:B------:R-:W-:Y:S01]  /*11d0*/  IMAD.HI.U32 R13, R10.reuse, -0x2daee0ad, RZ ;  /* 0xd2511f530a0d7827 */ /* 0x040fe200078e00ff */
[----:B------:R-:W-:Y:S01]  /*11e0*/  SHF.R.U32.HI R2, RZ, 0x2, R2 ;  /* 0x00000002ff027819 */ /* 0x000fe20000011602 */
[----:B------:R-:W-:Y:S01]  /*11f0*/  UISETP.NE.U32.AND UP0, UPT, UR26, URZ, UPT ;  /* 0x0000003f1a00728c */ /* 0x000fe2000bf05070 */
[C---:B------:R-:W-:Y:S01]  /*1200*/  VIADDMNMX R6, R3.reuse, -R6, RZ, !PT ;  /* 0x8000000603067246 */ /* 0x040fe200078001ff */
[----:B------:R-:W-:Y:S01]  /*1210*/  HFMA2.MMA R9, -RZ, RZ, 0, 0 ;  /* 0x00000000ff097435 */ /* 0x000fe200000001ff */
[----:B------:R-:W-:Y:S01]  /*1220*/  VIADDMNMX R4, R3, -R4, RZ, !PT ;  /* 0x8000000403047246 */ /* 0x000fe200078001ff */
[----:B------:R-:W-:Y:S01]  /*1230*/  IMAD R10, R10, -0x2daee0ad, RZ ;  /* 0xd2511f530a0a7824 */ /* 0x000fe200078e02ff */
[----:B------:R-:W-:Y:S01]  /*1240*/  LOP3.LUT R5, R2, 0x3fffffe0, RZ, 0xc0, !PT ;  /* 0x3fffffe002057812 */ /* 0x000fe200078ec0ff */
[----:B------:R-:W-:Y:S01]  /*1250*/  IMAD R2, R12, -0x2daee0ad, RZ ;  /* 0xd2511f530c027824 */ /* 0x000fe200078e02ff */
[----:B------:R-:W-:Y:S01]  /*1260*/  VIMNMX R6, R6, 0x20, PT ;  /* 0x0000002006067848 */ /* 0x000fe20003fe0100 */
[----:B------:R-:W-:Y:S01]  /*1270*/  IMAD R12, R22, -0x326172a9, RZ ;  /* 0xcd9e8d57160c7824 */ /* 0x000fe200078e02ff */
[----:B------:R-:W-:Y:S01]  /*1280*/  VIMNMX R4, R4, 0x20, PT ;  /* 0x0000002004047848 */ /* 0x000fe20003fe0100 */
[----:B------:R-:W-:Y:S01]  /*1290*/  IMAD.MOV.U32 R182, RZ, RZ, 0x1 ;  /* 0x00000001ffb67424 */ /* 0x000fe200078e00ff */
[----:B------:R-:W-:Y:S01]  /*12a0*/  IADD3 R6, R5, R6, RZ ;  /* 0x0000000605067210 */ /* 0x000fe20007ffe0ff */
[----:B------:R-:W-:Y:S01]  /*12b0*/  ULDC.U8 UR25, c[0x0][0x2a0] ;  /* 0x0000a80000197ab9 */ /* 0x000fe20000000000 */
[----:B------:R-:W-:Y:S01]  /*12c0*/  IADD3 R4, R4, R5, RZ ;  /* 0x0000000504047210 */ /* 0x000fe20007ffe0ff */
[----:B------:R-:W-:Y:S01]  /*12d0*/  UISETP.NE.AND.EX UP0, UPT, UR27, URZ, UPT, UP0 ;  /* 0x0000003f1b00728c */ /* 0x000fe2000bf05300 */
[----:B------:R-:W-:Y:S01]  /*12e0*/  LOP3.LUT R11, R0, 0x3, RZ, 0xc0, !PT ;  /* 0x00000003000b7812 */ /* 0x000fe200078ec0ff */
[----:B------:R-:W-:Y:S01]  /*12f0*/  IMAD.SHL.U32 R0, R6, 0x8, RZ ;  /* 0x0000000806007824 */ /* 0x000fe200078e00ff */
[----:B------:R-:W-:Y:S01]  /*1300*/  LOP3.LUT R14, R14, UR24, R7, 0x96, !PT ;  /* 0x000000180e0e7c12 */ /* 0x000fe2000f8e9607 */
[----:B------:R-:W-:Y:S01]  /*1310*/  IMAD.SHL.U32 R4, R4, 0x8, RZ ;  /* 0x0000000804047824 */ /* 0x000fe200078e00ff */
[----:B------:R-:W-:Y:S01]  /*1320*/  LOP3.LUT R13, R13, UR37, R2, 0x96, !PT ;  /* 0x000000250d0d7c12 */ /* 0x000fe2000f8e9602 */
[----:B------:R-:W-:Y:S01]  /*1330*/  ULDC UR38, c[0x0][0x218] ;  /* 0x0000860000267ab9 */ /* 0x000fe20000000800 */
[----:B------:R0:W-:Y:S01]  /*1340*/  STL [R1], R0 ;  /* 0x0000000001007387 */ /* 0x0001e20000100800 */
[----:B------:R-:W-:Y:S01]  /*1350*/  ULDC UR36, c[0x0][0x290] ;  /* 0x0000a40000247ab9 */ /* 0x000fe20000000800 */
[----:B------:R-:W-:Y:S01]  /*1360*/  I2FP.F32.U32 R4, R4 ;  /* 0x0000000400047245 */ /* 0x000fe20000201000 */
[----:B------:R-:W-:Y:S01]  /*1370*/  UISETP.NE.AND UP1, UPT, UR25, URZ, UPT ;  /* 0x0000003f1900728c */ /* 0x000fe2000bf25270 */
[----:B------:R-:W-:-:S02]  /*1380*/  ULDC.64 UR26, c[0x0][0x230] ;  /* 0x00008c00001a7ab9 */ /* 0x000fc40000000a00 */
[----:B------:R0:W1:Y:S01]  /*1390*/  MUFU.RCP R252, R4 ;  /* 0x0000000400fc7308 */ /* 0x0000620000001000 */
[----:B------:R-:W-:Y:S01]  /*13a0*/  ULDC.64 UR28, c[0x0][0x238] ;  /* 0x00008e00001c7ab9 */ /* 0x000fe20000000a00 */
[----:B------:R-:W-:Y:S01]  /*13b0*/  ULDC.64 UR30, c[0x0][0x240] ;  /* 0x00009000001e7ab9 */ /* 0x000fe20000000a00 */
[----:B------:R-:W-:-:S05]  /*13c0*/  ULDC.64 UR32, c[0x0][0x210] ;  /* 0x0000840000207ab9 */ /* 0x000fca0000000a00 */
.L_x_29411:
[----:B------:R-:W-:Y:S01]  /*13d0*/  PLOP3.LUT P0, PT, PT, PT, UP0, 0x80, 0x0 ;  /* 0x000000000000781c */ /* 0x000fe20003f0f008 */
[----:B------:R-:W-:Y:S01]  /*13e0*/  @UP0 ULDC.64 UR34, c[0x0][0x270] ;  /* 0x00009c0000220ab9 */ /* 0x000fe20000000a00 */
[----:B01234-:R-:W-:Y:S02]  /*13f0*/  MOV R141, 0x2 ;  /* 0x00000002008d7802 */ /* 0x01ffe40000000f00 */
        /* <DEDUP_REMOVED lines=35> */
.L_x_28993:
[----:B------:R-:W-:-:S07]  /*1630*/  IMAD.MOV.U32 R7, RZ, RZ, R12 ;  /* 0x000000ffff077224 */ /* 0x000fce00078e000c */
.L_x_28994:
[----:B------:R-:W-:Y:S05]  /*1640*/  BSYNC B1 ;  /* 0x0000000000017941 */ /* 0x000fea0003800000 */
.L_x_28992:
        /* <DEDUP_REMOVED lines=16> */
.L_x_28998:
[----:B------:R-:W-:Y:S05]  /*1750*/  BSYNC B2 ;  /* 0x0000000000027941 */ /* 0x000fea0003800000 */
.L_x_28997:
        /* <DEDUP_REMOVED lines=43> */
.L_x_28996:
[----:B------:R-:W-:Y:S05]  /*1a10*/  BSYNC B1 ;  /* 0x0000000000017941 */ /* 0x000fea0003800000 */
.L_x_28995:
[----:B------:R-:W2:Y:S01]  /*1a20*/  LDC R180, c[0x0][0x294] ;  /* 0x0000a500ffb47b82 */ /* 0x000ea20000000800 */
[----:B------:R-:W-:Y:S01]  /*1a30*/  I2FP.F32.U32 R140, R7 ;  /* 0x00000007008c7245 */ /* 0x000fe20000201000 */
[----:B------:R-:W-:Y:S01]  /*1a40*/  IMAD.MOV.U32 R143, RZ, RZ, 0x2f800000 ;  /* 0x2f800000ff8f7424 */ /* 0x000fe200078e00ff */
[----:B------:R-:W-:Y:S01]  /*1a50*/  LOP3.LUT R15, R15, 0xfffffffb, RZ, 0xc0, !PT ;  /* 0xfffffffb0f0f7812 */ /* 0x000fe200078ec0ff */
[----:B-----5:R-:W-:Y:S01]  /*1a60*/  HADD2.F32 R11, -RZ, R36.H0_H0 ;  /* 0x20000024ff0b7230 */ /* 0x020fe20000004100 */
[----:B------:R-:W-:Y:S01]  /*1a70*/  BSSY B1, `(.L_x_28999) ;  /* 0x0000017000017945 */ /* 0x000fe20003800000 */
[----:B------:R-:W-:Y:S01]  /*1a80*/  FFMA.FTZ R7, R140, R143, 1.1641532182693481445e-10 ;  /* 0x2f0000008c077423 */ /* 0x000fe2000001008f */
[----:B------:R-:W-:Y:S01]  /*1a90*/  IADD3 R35, R22, 0x1, RZ ;  /* 0x0000000116237810 */ /* 0x000fe20007ffe0ff */
[----:B------:R-:W3:Y:S01]  /*1aa0*/  LDC R175, c[0x0][0x298] ;  /* 0x0000a600ffaf7b82 */ /* 0x000ee20000000800 */
[----:B------:R-:W-:Y:S02]  /*1ab0*/  FMUL.FTZ R140, R11, R174 ;  /* 0x000000ae0b8c7220 */ /* 0x000fe40000410000 */
[----:B--2---:R-:W-:-:S02]  /*1ac0*/  FSETP.GTU.FTZ.AND P1, PT, R7, R180, PT ;  /* 0x000000b40700720b */ /* 0x004fc40003f3c000 */
[----:B---3--:R-:W-:-:S11]  /*1ad0*/  FMUL.FTZ R140, R140, R175 ;  /* 0x000000af8c8c7220 */ /* 0x008fd60000410000 */
[----:B------:R-:W-:Y:S02]  /*1ae0*/  @P1 LOP3.LUT R15, R15, 0x4, RZ, 0xfc, !PT ;  /* 0x000000040f0f1812 */ /* 0x000fe400078efcff */
[----:B------:R-:W-:Y:S01]  /*1af0*/  FSEL R7, R140, RZ, !P1 ;  /* 0x000000ff8c077208 */ /* 0x000fe20004800000 */
[----:B------:R-:W-:Y:S01]  /*1b00*/  @P0 HADD2.F32 R140, -RZ, R40.H0_H0 ;  /* 0x20000028ff8c0230 */ /* 0x000fe20000004100 */
        /* <DEDUP_REMOVED lines=12> */
.L_x_29000:
[----:B------:R-:W-:-:S07]  /*1bd0*/  MOV R21, R12 ;  /* 0x0000000c00157202 */ /* 0x000fce0000000f00 */
.L_x_29001:
[----:B------:R-:W-:Y:S05]  /*1be0*/  BSYNC B1 ;  /* 0x0000000000017941 */ /* 0x000fea0003800000 */
.L_x_28999:
        /* <DEDUP_REMOVED lines=16> */
.L_x_29005:
[----:B------:R-:W-:Y:S05]  /*1cf0*/  BSYNC B2 ;  /* 0x0000000000027941 */ /* 0x000fea0003800000 */
.L_x_29004:
        /* <DEDUP_REMOVED lines=42> */
[----:B------:R-:W-:-:S07]  /*1fa0*/  LOP3.LUT R13, R11, UR37, R140, 0x96, !PT ;  /* 0x000000250b0d7c12 */ /* 0x000fce000f8e968c */
.L_x_29003:
[----:B------:R-:W-:Y:S05]  /*1fb0*/  BSYNC B1 ;  /* 0x0000000000017941 */ /* 0x000fea0003800000 */
.L_x_29002:
        /* <DEDUP_REMOVED lines=24> */
.L_x_29007:
[----:B------:R-:W-:-:S07]  /*2140*/  MOV R22, R12 ;  /* 0x0000000c00167202 */ /* 0x000fce0000000f00 */
.L_x_29008:
[----:B------:R-:W-:Y:S05]  /*2150*/  BSYNC B1 ;  /* 0x0000000000017941 */ /* 0x000fea0003800000 */
.L_x_29006:
        /* <DEDUP_REMOVED lines=16> */
.L_x_29012:
[----:B------:R-:W-:Y:S05]  /*2260*/  BSYNC B2 ;  /* 0x0000000000027941 */ /* 0x000fea0003800000 */
.L_x_29011:
        /* <DEDUP_REMOVED lines=43> */
.L_x_29010:
[----:B------:R-:W-:Y:S05]  /*2520*/  BSYNC B1 ;  /* 0x0000000000017941 */ /* 0x000fea0003800000 */
.L_x_29009:
[----:B------:R-:W-:Y:S01]  /*2530*/  I2FP.F32.U32 R22, R22 ;  /* 0x0000001600167245 */ /* 0x000fe20000201000 */
[----:B------:R-:W-:Y:S01]  /*2540*/  HADD2.F32 R35, -RZ, R37.H0_H0 ;  /* 0x20000025ff237230 */ /* 0x000fe20000004100 */
        /* <DEDUP_REMOVED lines=8> */
[----:B------:R-:W-:-:S05]  /*25d0*/  @P0 HADD2.F32 R11, -RZ, R41.H0_H0 ;  /* 0x20000029ff0b0230 */ /* 0x000fca0000004100 */
        /* <DEDUP_REMOVED lines=11> */
.L_x_29014:
[----:B------:R-:W-:-:S07]  /*2690*/  MOV R35, R12 ;  /* 0x0000000c00237202 */ /* 0x000fce0000000f00 */
.L_x_29015:
[----:B------:R-:W-:Y:S05]  /*26a0*/  BSYNC B1 ;  /* 0x0000000000017941 */ /* 0x000fea0003800000 */
.L_x_29013:
        /* <DEDUP_REMOVED lines=16> */
.L_x_29019:
[----:B------:R-:W-:Y:S05]  /*27b0*/  BSYNC B2 ;  /* 0x0000000000027941 */ /* 0x000fea0003800000 */
.L_x_29018:
        /* <DEDUP_REMOVED lines=43> */
.L_x_29017:
[----:B------:R-:W-:Y:S05]  /*2a70*/  BSYNC B1 ;  /* 0x0000000000017941 */ /* 0x000fea0003800000 */
.L_x_29016:
[----:B------:R-:W-:Y:S01]  /*2a80*/  I2FP.F32.U32 R36, R35 ;  /* 0x0000002300247245 */ /* 0x000fe20000201000 */
[----:B------:R-:W-:Y:S01]  /*2a90*/  HADD2.F32 R37, -RZ, R37.H1_H1 ;  /* 0x30000025ff257230 */ /* 0x000fe20000004100 */
        /* <DEDUP_REMOVED lines=20> */
.L_x_29021:
[----:B------:R-:W-:-:S07]  /*2be0*/  MOV R140, R12 ;  /* 0x0000000c008c7202 */ /* 0x000fce0000000f00 */
.L_x_29022:
[----:B------:R-:W-:Y:S05]  /*2bf0*/  BSYNC B1 ;  /* 0x0000000000017941 */ /* 0x000fea0003800000 */
.L_x_29020:
        /* <DEDUP_REMOVED lines=16> */
.L_x_29026:
[----:B------:R-:W-:Y:S05]  /*2d00*/  BSYNC B2 ;  /* 0x0000000000027941 */ /* 0x000fea0003800000 */
.L_x_29025:
        /* <DEDUP_REMOVED lines=43> */
.L_x_29024:
[----:B------:R-:W-:Y:S05]  /*2fc0*/  BSYNC B1 ;  /* 0x0000000000017941 */ /* 0x000fea0003800000 */
.L_x_29023:
        /* <DEDUP_REMOVED lines=22> */
.L_x_29028:
[----:B------:R-:W-:-:S07]  /*3130*/  MOV R37, R12 ;  /* 0x0000000c00257202 */ /* 0x000fce0000000f00 */
.L_x_29029:
[----:B------:R-:W-:Y:S05]  /*3140*/  BSYNC B1 ;  /* 0x0000000000017941 */ /* 0x000fea0003800000 */
.L_x_29027:
        /* <DEDUP_REMOVED lines=16> */
.L_x_29033:
[----:B------:R-:W-:Y:S05]  /*3250*/  BSYNC B2 ;  /* 0x0000000000027941 */ /* 0x000fea0003800000 */
.L_x_29032:
        /* <DEDUP_REMOVED lines=43> */
.L_x_29031:
[----:B------:R-:W-:Y:S05]  /*3510*/  BSYNC B1 ;  /* 0x0000000000017941 */ /* 0x000fea0003800000 */
.L_x_29030:
[----:B------:R-:W-:Y:S01]  /*3520*/  I2FP.F32.U32 R140, R37 ;  /* 0x00000025008c7245 */ /* 0x000fe20000201000 */
[----:B------:R-:W-:Y:S01]  /*3530*/  HADD2.F32 R141, -RZ, R38.H1_H1 ;  /* 0x30000026ff8d7230 */ /* 0x000fe20000004100 */
[----:B------:R-:W-:Y:S01]  /*3540*/  ISETP.NE.AND P5, PT, R11, 0x1, PT ;  /* 0x000000010b00780c */ /* 0x000fe20003fa5270 */
        /* <DEDUP_REMOVED lines=19> */
.L_x_29035:
[----:B------:R-:W-:-:S07]  /*3680*/  MOV R38, R12 ;  /* 0x0000000c00267202 */ /* 0x000fce0000000f00 */
.L_x_29036:
[----:B------:R-:W-:Y:S05]  /*3690*/  BSYNC B1 ;  /* 0x0000000000017941 */ /* 0x000fea0003800000 */
.L_x_29034:
        /* <DEDUP_REMOVED lines=16> */
.L_x_29040:
[----:B------:R-:W-:Y:S05]  /*37a0*/  BSYNC B2 ;  /* 0x0000000000027941 */ /* 0x000fea0003800000 */
.L_x_29039:
        /* <DEDUP_REMOVED lines=43> */
.L_x_29038:
[----:B------:R-:W-:Y:S05]  /*3a60*/  BSYNC B1 ;  /* 0x0000000000017941 */ /* 0x000fea0003800000 */
.L_x_29037:
        /* <DEDUP_REMOVED lines=22> */
.L_x_29042:
[----:B------:R-:W-:-:S07]  /*3bd0*/  MOV R142, R12 ;  /* 0x0000000c008e7202 */ /* 0x000fce0000000f00 */
.L_x_29043:
[----:B------:R-:W-:Y:S05]  /*3be0*/  BSYNC B1 ;  /* 0x0000000000017941 */ /* 0x000fea0003800000 */
.L_x_29041:
        /* <DEDUP_REMOVED lines=18> */
.L_x_29047:
[----:B------:R-:W-:Y:S05]  /*3d10*/  BSYNC B2 ;  /* 0x0000000000027941 */ /* 0x000fea0003800000 */
.L_x_29046:
        /* <DEDUP_REMOVED lines=43> */
.L_x_29045:
[----:B------:R-:W-:Y:S05]  /*3fd0*/  BSYNC B1 ;  /* 0x0000000000017941 */ /* 0x000fea0003800000 */
.L_x_29044:
[----:B------:R-:W-:Y:S01]  /*3fe0*/  I2FP.F32.U32 R140, R142 ;  /* 0x0000008e008c7245 */ /* 0x000fe20000201000 */
[----:B------:R-:W-:Y:S01]  /*3ff0*/  HADD2.F32 R39, -RZ, R39.H1_H1 ;  /* 0x30000027ff277230 */ /* 0x000fe20000004100 */
[----:B------:R-:W-:Y:S02]  /*4000*/  F2FP.F16.F32.PACK_AB R142, R37, R36 ;  /* 0x00000024258e723e */ /* 0x000fe400000000ff */
[----:B------:R-:W-:Y:S01]  /*4010*/  F2FP.F16.F32.PACK_AB R141, R35, R22 ;  /* 0x00000016238d723e */ /* 0x000fe200000000ff */
[----:B------:R-:W-:Y:S01]  /*4020*/  FFMA.FTZ R143, R140, R143, 1.1641532182693481445e-10 ;  /* 0x2f0000008c8f7423 */ /* 0x000fe2000001008f */
[----:B------:R-:W-:-:S04]  /*4030*/  FMUL.FTZ R140, R39, R174 ;  /* 0x000000ae278c7220 */ /* 0x000fc80000410000 */
[----:B------:R-:W-:Y:S01]  /*4040*/  FMUL.FTZ R140, R140, R175 ;  /* 0x000000af8c8c7220 */ /* 0x000fe20000410000 */
[----:B------:R-:W-:Y:S02]  /*4050*/  FSETP.GTU.FTZ.AND P6, PT, R143, R180, PT ;  /* 0x000000b48f00720b */ /* 0x000fe40003fdc000 */
[----:B------:R-:W-:Y:S02]  /*4060*/  SEL R175, RZ, 0x1, P2 ;  /* 0x00000001ffaf7807 */ /* 0x000fe40001000000 */
[----:B------:R-:W-:-:S05]  /*4070*/  FSEL R140, R140, RZ, !P6 ;  /* 0x000000ff8c8c7208 */ /* 0x000fca0007000000 */
[----:B------:R-:W-:Y:S01]  /*4080*/  FMUL.FTZ R39, R239, R140 ;  /* 0x0000008cef277220 */ /* 0x000fe20000410000 */
[----:B------:R-:W-:-:S05]  /*4090*/  @P0 HADD2.F32 R140, -RZ, R43.H1_H1 ;  /* 0x3000002bff8c0230 */ /* 0x000fca0000004100 */
[----:B------:R-:W-:Y:S01]  /*40a0*/  @P0 FADD.FTZ R39, R140, R39 ;  /* 0x000000278c270221 */ /* 0x000fe20000010000 */
[C---:B------:R-:W-:Y:S02]  /*40b0*/  LEA R180, P0, R8.reuse, UR28, 0x4 ;  /* 0x0000001c08b47c11 */ /* 0x040fe4000f8020ff */
[----:B------:R-:W-:Y:S02]  /*40c0*/  F2FP.F16.F32.PACK_AB R140, R21, R7 ;  /* 0x00000007158c723e */ /* 0x000fe400000000ff */
[----:B------:R-:W-:Y:S02]  /*40d0*/  LEA.HI.X R181, R8, UR29, RZ, 0x4, P0 ;  /* 0x0000001d08b57c11 */ /* 0x000fe400080f24ff */
[----:B------:R-:W-:Y:S02]  /*40e0*/  F2FP.F16.F32.PACK_AB R143, R39, R38 ;  /* 0x00000026278f723e */ /* 0x000fe400000000ff */
        /* <DEDUP_REMOVED lines=19> */
[----:B------:R-:W-:-:S02]  /*4220*/  LEA.HI.X R143, R8, UR31, RZ, 0x3, P0 ;  /* 0x0000001f088f7c11 */ /* 0x000fc400080f1cff */
[----:B------:R-:W-:-:S03]  /*4230*/  IADD3 R175, R8, 0x80, RZ ;  /* 0x0000008008af7810 */ /* 0x000fc60007ffe0ff */
[----:B------:R2:W-:Y:S04]  /*4240*/  STG.E.64 desc[UR6][R142.64], R140 ;  /* 0x0000008c8e007986 */ /* 0x0005e8000c101b06 */
.L_x_28991:
[----:B------:R-:W-:Y:S05]  /*4250*/  BSYNC B0 ;  /* 0x0000000000007941 */ /* 0x000fea0003800000 */
.L_x_28990:
        /* <DEDUP_REMOVED lines=23> */
.L_x_29051:
[----:B------:R-:W-:-:S07]  /*43d0*/  IMAD.MOV.U32 R6, RZ, RZ, R12 ;  /* 0x000000ffff067224 */ /* 0x000fce00078e000c */
.L_x_29052:
[----:B------:R-:W-:Y:S05]  /*43e0*/  BSYNC B1 ;  /* 0x0000000000017941 */ /* 0x000fea0003800000 */
.L_x_29050:
        /* <DEDUP_REMOVED lines=16> */
.L_x_29056:
[----:B------:R-:W-:Y:S05]  /*44f0*/  BSYNC B2 ;  /* 0x0000000000027941 */ /* 0x000fea0003800000 */
.L_x_29055:
        /* <DEDUP_REMOVED lines=43> */
.L_x_29054:
[----:B------:R-:W-:Y:S05]  /*47b0*/  BSYNC B1 ;  /* 0x0000000000017941 */ /* 0x000fea0003800000 */
.L_x_29053:
[----:B------:R-:W2:Y:S01]  /*47c0*/  LDC R181, c[0x0][0x294] ;  /* 0x0000a500ffb57b82 */ /* 0x000ea20000000800 */
[----:B------:R-:W-:Y:S01]  /*47d0*/  I2FP.F32.U32 R11, R6 ;  /* 0x00000006000b7245 */ /* 0x000fe20000201000 */
[----:B------:R-:W-:Y:S01]  /*47e0*/  IMAD.MOV.U32 R168, RZ, RZ, 0x2f800000 ;  /* 0x2f800000ffa87424 */ /* 0x000fe200078e00ff */
[----:B------:R-:W-:Y:S01]  /*47f0*/  LOP3.LUT R15, R15, 0xfffffffb, RZ, 0xc0, !PT ;  /* 0xfffffffb0f0f7812 */ /* 0x000fe200078ec0ff */
[----:B-----5:R-:W-:Y:S01]  /*4800*/  HADD2.F32 R23, -RZ, R140.H0_H0 ;  /* 0x2000008cff177230 */ /* 0x020fe20000004100 */
[----:B------:R-:W-:Y:S01]  /*4810*/  BSSY B1, `(.L_x_29057) ;  /* 0x0000017000017945 */ /* 0x000fe20003800000 */
[----:B------:R-:W-:Y:S01]  /*4820*/  FFMA.FTZ R6, R11, R168, 1.1641532182693481445e-10 ;  /* 0x2f0000000b067423 */ /* 0x000fe200000100a8 */
[----:B------:R-:W-:Y:S01]  /*4830*/  @P0 HADD2.F32 R11, -RZ, R40.H0_H0 ;  /* 0x20000028ff0b0230 */ /* 0x000fe20000004100 */
[----:B------:R-:W3:Y:S01]  /*4840*/  LDC R180, c[0x0][0x298] ;  /* 0x0000a600ffb47b82 */ /* 0x000ee20000000800 */
[----:B------:R-:W-:Y:S01]  /*4850*/  FMUL.FTZ R23, R23, R174 ;  /* 0x000000ae17177220 */ /* 0x000fe20000410000 */
[----:B------:R-:W-:-:S02]  /*4860*/  IADD3 R144, R24, 0x1, RZ ;  /* 0x0000000118907810 */ /* 0x000fc40007ffe0ff */
[----:B--2---:R-:W-:Y:S01]  /*4870*/  FSETP.GTU.FTZ.AND P1, PT, R6, R181, PT ;  /* 0x000000b50600720b */ /* 0x004fe20003f3c000 */
[----:B---3--:R-:W-:-:S12]  /*4880*/  FMUL.FTZ R23, R23, R180 ;  /* 0x000000b417177220 */ /* 0x008fd80000410000 */
        /* <DEDUP_REMOVED lines=14> */
.L_x_29058:
[----:B------:R-:W-:-:S07]  /*4970*/  MOV R23, R12 ;  /* 0x0000000c00177202 */ /* 0x000fce0000000f00 */
.L_x_29059:
[----:B------:R-:W-:Y:S05]  /*4980*/  BSYNC B1 ;  /* 0x0000000000017941 */ /* 0x000fea0003800000 */
.L_x_29057:
        /* <DEDUP_REMOVED lines=16> */
.L_x_29063:
[----:B------:R-:W-:Y:S05]  /*4a90*/  BSYNC B2 ;  /* 0x0000000000027941 */ /* 0x000fea0003800000 */
.L_x_29062:
        /* <DEDUP_REMOVED lines=43> */
.L_x_29061:
[----:B------:R-:W-:Y:S05]  /*4d50*/  BSYNC B1 ;  /* 0x0000000000017941 */ /* 0x000fea0003800000 */
.L_x_29060:
        /* <DEDUP_REMOVED lines=24> */
.L_x_29065:
[----:B------:R-:W-:-:S07]  /*4ee0*/  MOV R24, R12 ;  /* 0x0000000c00187202 */ /* 0x000fce0000000f00 */
.L_x_29066:
[----:B------:R-:W-:Y:S05]  /*4ef0*/  BSYNC B1 ;  /* 0x0000000000017941 */ /* 0x000fea0003800000 */
.L_x_29064:
        /* <DEDUP_REMOVED lines=16> */
.L_x_29070:
[----:B------:R-:W-:Y:S05]  /*5000*/  BSYNC B2 ;  /* 0x0000000000027941 */ /* 0x000fea0003800000 */
.L_x_29069:
        /* <DEDUP_REMOVED lines=43> */
.L_x_29068:
[----:B------:R-:W-:Y:S05]  /*52c0*/  BSYNC B1 ;  /* 0x0000000000017941 */ /* 0x000fea0003800000 */
.L_x_29067:
        /* <DEDUP_REMOVED lines=22> */
.L_x_29072:
[----:B------:R-:W-:-:S07]  /*5430*/  MOV R140, R12 ;  /* 0x0000000c008c7202 */ /* 0x000fce0000000f00 */
.L_x_29073:
[----:B------:R-:W-:Y:S05]  /*5440*/  BSYNC B1 ;  /* 0x0000000000017941 */ /* 0x000fea0003800000 */
.L_x_29071:
        /* <DEDUP_REMOVED lines=16> */
.L_x_29077:
[----:B------:R-:W-:Y:S05]  /*5550*/  BSYNC B2 ;  /* 0x0000000000027941 */ /* 0x000fea0003800000 */
.L_x_29076:
        /* <DEDUP_REMOVED lines=43> */
.L_x_29075:
[----:B------:R-:W-:Y:S05]  /*5810*/  BSYNC B1 ;  /* 0x0000000000017941 */ /* 0x000fea0003800000 */
.L_x_29074:
[----:B------:R-:W-:Y:S01]  /*5820*/  I2FP.F32.U32 R145, R140 ;  /* 0x0000008c00917245 */ /* 0x000fe20000201000 */
[----:B------:R-:W-:Y:S01]  /*5830*/  HADD2.F32 R141, -RZ, R141.H1_H1 ;  /* 0x3000008dff8d7230 */ /* 0x000fe20000004100 */
[----:B------:R-:W-:Y:S01]  /*5840*/  ISETP.NE.AND P3, PT, R11, 0x1, PT ;  /* 0x000000010b00780c */ /* 0x000fe20003f65270 */
[----:B------:R-:W-:Y:S02]  /*5850*/  BSSY B1, `(.L_x_29078) ;  /* 0x0000014000017945 */ /* 0x000fe40003800000 */
[----:B------:R-:W-:Y:S01]  /*5860*/  FFMA.FTZ R140, R145, R168, 1.1641532182693481445e-10 ;  /* 0x2f000000918c7423 */ /* 0x000fe200000100a8 */
[----:B------:R-:W-:-:S04]  /*5870*/  FMUL.FTZ R141, R141, R174 ;  /* 0x000000ae8d8d7220 */ /* 0x000fc80000410000 */
[----:B------:R-:W-:Y:S01]  /*5880*/  FMUL.FTZ R141, R141, R180 ;  /* 0x000000b48d8d7220 */ /* 0x000fe20000410000 */
[----:B------:R-:W-:Y:S02]  /*5890*/  FSETP.GTU.FTZ.AND P2, PT, R140, R181, PT ;  /* 0x000000b58c00720b */ /* 0x000fe40003f5c000 */
[----:B------:R-:W-:Y:S02]  /*58a0*/  IADD3 R140, R11, 0x1, RZ ;  /* 0x000000010b8c7810 */ /* 0x000fe40007ffe0ff */
[----:B------:R-:W-:Y:S01]  /*58b0*/  FSEL R144, R141, RZ, !P2 ;  /* 0x000000ff8d907208 */ /* 0x000fe20005000000 */
[----:B------:R-:W-:-:S04]  /*58c0*/  @P0 HADD2.F32 R141, -RZ, R41.H1_H1 ;  /* 0x30000029ff8d0230 */ /* 0x000fc80000004100 */
        /* <DEDUP_REMOVED lines=11> */
.L_x_29079:
[----:B------:R-:W-:-:S07]  /*5980*/  MOV R145, R12 ;  /* 0x0000000c00917202 */ /* 0x000fce0000000f00 */
.L_x_29080:
[----:B------:R-:W-:Y:S05]  /*5990*/  BSYNC B1 ;  /* 0x0000000000017941 */ /* 0x000fea0003800000 */
.L_x_29078:
        /* <DEDUP_REMOVED lines=16> */
.L_x_29084:
[----:B------:R-:W-:Y:S05]  /*5aa0*/  BSYNC B2 ;  /* 0x0000000000027941 */ /* 0x000fea0003800000 */
.L_x_29083:
        /* <DEDUP_REMOVED lines=43> */
.L_x_29082:
[----:B------:R-:W-:Y:S05]  /*5d60*/  BSYNC B1 ;  /* 0x0000000000017941 */ /* 0x000fea0003800000 */
.L_x_29081:
[----:B------:R-:W-:Y:S01]  /*5d70*/  I2FP.F32.U32 R11, R145 ;  /* 0x00000091000b7245 */ /* 0x000fe20000201000 */
[----:B------:R-:W-:Y:S01]  /*5d80*/  HADD2.F32 R141, -RZ, R142.H0_H0 ;  /* 0x2000008eff8d7230 */ /* 0x000fe20000004100 */
[C---:B------:R-:W-:Y:S01]  /*5d90*/  ISETP.NE.AND P4, PT, R140.reuse, 0x1, PT ;  /* 0x000000018c00780c */ /* 0x040fe20003f85270 */
[----:B------:R-:W-:Y:S02]  /*5da0*/  BSSY B1, `(.L_x_29085) ;  /* 0x0000014000017945 */ /* 0x000fe40003800000 */
[----:B------:R-:W-:Y:S01]  /*5db0*/  FFMA.FTZ R156, R11, R168, 1.1641532182693481445e-10 ;  /* 0x2f0000000b9c7423 */ /* 0x000fe200000100a8 */
[----:B------:R-:W-:Y:S01]  /*5dc0*/  FMUL.FTZ R141, R141, R174 ;  /* 0x000000ae8d8d7220 */ /* 0x000fe20000410000 */
[----:B------:R-:W-:-:S03]  /*5dd0*/  IADD3 R11, R140, 0x1, RZ ;  /* 0x000000018c0b7810 */ /* 0x000fc60007ffe0ff */
        /* <DEDUP_REMOVED lines=15> */
.L_x_29086:
[----:B------:R-:W-:-:S07]  /*5ed0*/  MOV R156, R12 ;  /* 0x0000000c009c7202 */ /* 0x000fce0000000f00 */
.L_x_29087:
[----:B------:R-:W-:Y:S05]  /*5ee0*/  BSYNC B1 ;  /* 0x0000000000017941 */ /* 0x000fea0003800000 */
.L_x_29085:
        /* <DEDUP_REMOVED lines=16> */
.L_x_29091:
[----:B------:R-:W-:Y:S05]  /*5ff0*/  BSYNC B2 ;  /* 0x0000000000027941 */ /* 0x000fea0003800000 */
.L_x_29090:
        /* <DEDUP_REMOVED lines=43> */
.L_x_29089:
[----:B------:R-:W-:Y:S05]  /*62b0*/  BSYNC B1 ;  /* 0x0000000000017941 */ /* 0x000fea0003800000 */
.L_x_29088:
[----:B------:R-:W-:Y:S01]  /*62c0*/  I2FP.F32.U32 R141, R156 ;  /* 0x0000009c008d7245 */ /* 0x000fe20000201000 */
[----:B------:R-:W-:Y:S01]  /*62d0*/  HADD2.F32 R157, -RZ, R142.H1_H1 ;  /* 0x3000008eff9d7230 */ /* 0x000fe20000004100 */
[----:B------:R-:W-:Y:S01]  /*62e0*/  ISETP.NE.AND P5, PT, R11, 0x1, PT ;  /* 0x000000010b00780c */ /* 0x000fe20003fa5270 */
[----:B------:R-:W-:Y:S02]  /*62f0*/  BSSY B1, `(.L_x_29092) ;  /* 0x0000014000017945 */ /* 0x000fe40003800000 */
[----:B------:R-:W-:Y:S01]  /*6300*/  FFMA.FTZ R140, R141, R168, 1.1641532182693481445e-10 ;  /* 0x2f0000008d8c7423 */ /* 0x000fe200000100a8 */
[----:B------:R-:W-:Y:S01]  /*6310*/  FMUL.FTZ R157, R157, R174 ;  /* 0x000000ae9d9d7220 */ /* 0x000fe20000410000 */
[----:B------:R-:W-:-:S03]  /*6320*/  @P0 HADD2.F32 R141, -RZ, R42.H1_H1 ;  /* 0x3000002aff8d0230 */ /* 0x000fc60000004100 */
        /* <DEDUP_REMOVED lines=15> */
.L_x_29093:
[----:B------:R-:W-:-:S07]  /*6420*/  MOV R142, R12 ;  /* 0x0000000c008e7202 */ /* 0x000fce0000000f00 */
.L_x_29094:
[----:B------:R-:W-:Y:S05]  /*6430*/  BSYNC B1 ;  /* 0x0000000000017941 */ /* 0x000fea0003800000 */
.L_x_29092:
        /* <DEDUP_REMOVED lines=16> */
.L_x_29098:
[----:B------:R-:W-:Y:S05]  /*6540*/  BSYNC B2 ;  /* 0x0000000000027941 */ /* 0x000fea0003800000 */
.L_x_29097:
        /* <DEDUP_REMOVED lines=43> */
.L_x_29096:
[----:B------:R-:W-:Y:S05]  /*6800*/  BSYNC B1 ;  /* 0x0000000000017941 */ /* 0x000fea0003800000 */
.L_x_29095:
[----:B------:R-:W-:Y:S01]  /*6810*/  I2FP.F32.U32 R11, R142 ;  /* 0x0000008e000b7245 */ /* 0x000fe20000201000 */
[----:B------:R-:W-:Y:S01]  /*6820*/  BSSY B1, `(.L_x_29099) ;  /* 0x0000016000017945 */ /* 0x000fe20003800000 */
[----:B------:R-:W-:-:S03]  /*6830*/  ISETP.NE.AND P6, PT, R140, 0x1, PT ;  /* 0x000000018c00780c */ /* 0x000fc60003fc5270 */
[----:B------:R-:W-:Y:S01]  /*6840*/  FFMA.FTZ R142, R11, R168, 1.1641532182693481445e-10 ;  /* 0x2f0000000b8e7423 */ /* 0x000fe200000100a8 */
[----:B------:R-:W-:-:S04]  /*6850*/  HADD2.F32 R11, -RZ, R143.H0_H0 ;  /* 0x2000008fff0b7230 */ /* 0x000fc80000004100 */
[----:B------:R-:W-:Y:S01]  /*6860*/  FSETP.GTU.FTZ.AND P5, PT, R142, R181, PT ;  /* 0x000000b58e00720b */ /* 0x000fe20003fbc000 */
[----:B------:R-:W-:Y:S01]  /*6870*/  FMUL.FTZ R11, R11, R174 ;  /* 0x000000ae0b0b7220 */ /* 0x000fe20000410000 */
[----:B------:R-:W-:-:S03]  /*6880*/  @P0 HADD2.F32 R142, -RZ, R43.H0_H0 ;  /* 0x2000002bff8e0230 */ /* 0x000fc60000004100 */
        /* <DEDUP_REMOVED lines=14> */
.L_x_29100:
[----:B------:R-:W-:-:S07]  /*6970*/  MOV R142, R12 ;  /* 0x0000000c008e7202 */ /* 0x000fce0000000f00 */
.L_x_29101:
[----:B------:R-:W-:Y:S05]  /*6980*/  BSYNC B1 ;  /* 0x0000000000017941 */ /* 0x000fea0003800000 */
.L_x_29099:
        /* <DEDUP_REMOVED lines=18> */
.L_x_29105:
[----:B------:R-:W-:Y:S05]  /*6ab0*/  BSYNC B2 ;  /* 0x0000000000027941 */ /* 0x000fea0003800000 */
.L_x_29104:
        /* <DEDUP_REMOVED lines=43> */
.L_x_29103:
[----:B------:R-:W-:Y:S05]  /*6d70*/  BSYNC B1 ;  /* 0x0000000000017941 */ /* 0x000fea0003800000 */
.L_x_29102:
[----:B------:R-:W-:Y:S01]  /*6d80*/  I2FP.F32.U32 R141, R142 ;  /* 0x0000008e008d7245 */ /* 0x000fe20000201000 */
[----:B------:R-:W-:Y:S01]  /*6d90*/  HADD2.F32 R143, -RZ, R143.H1_H1 ;  /* 0x3000008fff8f7230 */ /* 0x000fe20000004100 */
[----:B------:R-:W-:Y:S02]  /*6da0*/  F2FP.F16.F32.PACK_AB R142, R156, R145 ;  /* 0x000000919c8e723e */ /* 0x000fe400000000ff */
[----:B------:R-:W-:Y:S01]  /*6db0*/  F2FP.F16.F32.PACK_AB R140, R23, R6 ;  /* 0x00000006178c723e */ /* 0x000fe200000000ff */
[----:B------:R-:W-:Y:S01]  /*6dc0*/  FFMA.FTZ R168, R141, R168, 1.1641532182693481445e-10 ;  /* 0x2f0000008da87423 */ /* 0x000fe200000100a8 */
[----:B------:R-:W-:Y:S01]  /*6dd0*/  FMUL.FTZ R143, R143, R174 ;  /* 0x000000ae8f8f7220 */ /* 0x000fe20000410000 */
[----:B------:R-:W-:-:S03]  /*6de0*/  @P0 HADD2.F32 R141, -RZ, R43.H1_H1 ;  /* 0x3000002bff8d0230 */ /* 0x000fc60000004100 */
[----:B------:R-:W-:Y:S01]  /*6df0*/  FMUL.FTZ R143, R143, R180 ;  /* 0x000000b48f8f7220 */ /* 0x000fe20000410000 */
[----:B------:R-:W-:-:S04]  /*6e00*/  FSETP.GTU.FTZ.AND P6, PT, R168, R181, PT ;  /* 0x000000b5a800720b */ /* 0x000fc80003fdc000 */
[----:B------:R-:W-:-:S05]  /*6e10*/  FSEL R168, R143, RZ, !P6 ;  /* 0x000000ff8fa87208 */ /* 0x000fca0007000000 */
        /* <DEDUP_REMOVED lines=29> */
.L_x_29049:
[----:B------:R-:W-:Y:S05]  /*6ff0*/  BSYNC B0 ;  /* 0x0000000000007941 */ /* 0x000fea0003800000 */
.L_x_29048:
        /* <DEDUP_REMOVED lines=23> */
.L_x_29109:
[----:B------:R-:W-:-:S07]  /*7170*/  IMAD.MOV.U32 R5, RZ, RZ, R12 ;  /* 0x000000ffff057224 */ /* 0x000fce00078e000c */
.L_x_29110:
[----:B------:R-:W-:Y:S05]  /*7180*/  BSYNC B1 ;  /* 0x0000000000017941 */ /* 0x000fea0003800000 */
.L_x_29108:
        /* <DEDUP_REMOVED lines=16> */
.L_x_29114:
[----:B------:R-:W-:Y:S05]  /*7290*/  BSYNC B2 ;  /* 0x0000000000027941 */ /* 0x000fea0003800000 */
.L_x_29113:
        /* <DEDUP_REMOVED lines=43> */
.L_x_29112:
[----:B------:R-:W-:Y:S05]  /*7550*/  BSYNC B1 ;  /* 0x0000000000017941 */ /* 0x000fea0003800000 */
.L_x_29111:
        /* <DEDUP_REMOVED lines=10> */
[----:B--2---:R-:W-:Y:S01]  /*7600*/  FSETP.GTU.FTZ.AND P1, PT, R146, R181, PT ;  /* 0x000000b59200720b */ /* 0x004fe20003f3c000 */
[----:B------:R-:W-:-:S02]  /*7610*/  @P0 HADD2.F32 R146, -RZ, R40.H0_H0 ;  /* 0x20000028ff920230 */ /* 0x000fc40000004100 */
        /* <DEDUP_REMOVED lines=15> */
.L_x_29116:
[----:B------:R-:W-:-:S07]  /*7710*/  MOV R25, R12 ;  /* 0x0000000c00197202 */ /* 0x000fce0000000f00 */
.L_x_29117:
[----:B------:R-:W-:Y:S05]  /*7720*/  BSYNC B1 ;  /* 0x0000000000017941 */ /* 0x000fea0003800000 */
.L_x_29115:
        /* <DEDUP_REMOVED lines=16> */
.L_x_29121:
[----:B------:R-:W-:Y:S05]  /*7830*/  BSYNC B2 ;  /* 0x0000000000027941 */ /* 0x000fea0003800000 */
.L_x_29120:
        /* <DEDUP_REMOVED lines=43> */
.L_x_29119:
[----:B------:R-:W-:Y:S05]  /*7af0*/  BSYNC B1 ;  /* 0x0000000000017941 */ /* 0x000fea0003800000 */
.L_x_29118:
        /* <DEDUP_REMOVED lines=24> */
.L_x_29123:
[----:B------:R-:W-:-:S07]  /*7c80*/  MOV R26, R12 ;  /* 0x0000000c001a7202 */ /* 0x000fce0000000f00 */
.L_x_29124:
[----:B------:R-:W-:Y:S05]  /*7c90*/  BSYNC B1 ;  /* 0x0000000000017941 */ /* 0x000fea0003800000 */
.L_x_29122:
        /* <DEDUP_REMOVED lines=16> */
.L_x_29128:
[----:B------:R-:W-:Y:S05]  /*7da0*/  BSYNC B2 ;  /* 0x0000000000027941 */ /* 0x000fea0003800000 */
.L_x_29127:
        /* <DEDUP_REMOVED lines=43> */
.L_x_29126:
[----:B------:R-:W-:Y:S05]  /*8060*/  BSYNC B1 ;  /* 0x0000000000017941 */ /* 0x000fea0003800000 */
.L_x_29125:
        /* <DEDUP_REMOVED lines=22> */
.L_x_29130:
[----:B------:R-:W-:-:S07]  /*81d0*/  MOV R140, R12 ;  /* 0x0000000c008c7202 */ /* 0x000fce0000000f00 */
.L_x_29131:
[----:B------:R-:W-:Y:S05]  /*81e0*/  BSYNC B1 ;  /* 0x0000000000017941 */ /* 0x000fea0003800000 */
.L_x_29129:
        /* <DEDUP_REMOVED lines=16> */
.L_x_29135:
[----:B------:R-:W-:Y:S05]  /*82f0*/  BSYNC B2 ;  /* 0x0000000000027941 */ /* 0x000fea0003800000 */
.L_x_29134:
        /* <DEDUP_REMOVED lines=43> */
.L_x_29133:
[----:B------:R-:W-:Y:S05]  /*85b0*/  BSYNC B1 ;  /* 0x0000000000017941 */ /* 0x000fea0003800000 */
.L_x_29132:
        /* <DEDUP_REMOVED lines=22> */
.L_x_29137:
[----:B------:R-:W-:-:S07]  /*8720*/  MOV R147, R12 ;  /* 0x0000000c00937202 */ /* 0x000fce0000000f00 */
.L_x_29138:
[----:B------:R-:W-:Y:S05]  /*8730*/  BSYNC B1 ;  /* 0x0000000000017941 */ /* 0x000fea0003800000 */
.L_x_29136:
        /* <DEDUP_REMOVED lines=16> */
.L_x_29142:
[----:B------:R-:W-:Y:S05]  /*8840*/  BSYNC B2 ;  /* 0x0000000000027941 */ /* 0x000fea0003800000 */
.L_x_29141:
        /* <DEDUP_REMOVED lines=43> */
.L_x_29140:
[----:B------:R-:W-:Y:S05]  /*8b00*/  BSYNC B1 ;  /* 0x0000000000017941 */ /* 0x000fea0003800000 */
.L_x_29139:
        /* <DEDUP_REMOVED lines=8> */
[----:B------:R-:W-:-:S03]  /*8b90*/  @P0 HADD2.F32 R158, -RZ, R42.H0_H0 ;  /* 0x2000002aff9e0230 */ /* 0x000fc60000004100 */
        /* <DEDUP_REMOVED lines=13> */
.L_x_29144:
[----:B------:R-:W-:-:S07]  /*8c70*/  MOV R158, R12 ;  /* 0x0000000c009e7202 */ /* 0x000fce0000000f00 */
.L_x_29145:
[----:B------:R-:W-:Y:S05]  /*8c80*/  BSYNC B1 ;  /* 0x0000000000017941 */ /* 0x000fea0003800000 */
.L_x_29143:
        /* <DEDUP_REMOVED lines=16> */
.L_x_29149:
[----:B------:R-:W-:Y:S05]  /*8d90*/  BSYNC B2 ;  /* 0x0000000000027941 */ /* 0x000fea0003800000 */
.L_x_29148:
        /* <DEDUP_REMOVED lines=43> */
.L_x_29147:
[----:B------:R-:W-:Y:S05]  /*9050*/  BSYNC B1 ;  /* 0x0000000000017941 */ /* 0x000fea0003800000 */
.L_x_29146:
        /* <DEDUP_REMOVED lines=22> */
.L_x_29151:
[----:B------:R-:W-:-:S07]  /*91c0*/  MOV R142, R12 ;  /* 0x0000000c008e7202 */ /* 0x000fce0000000f00 */
.L_x_29152:
[----:B------:R-:W-:Y:S05]  /*91d0*/  BSYNC B1 ;  /* 0x0000000000017941 */ /* 0x000fea0003800000 */
.L_x_29150:
        /* <DEDUP_REMOVED lines=16> */
.L_x_29156:
[----:B------:R-:W-:Y:S05]  /*92e0*/  BSYNC B2 ;  /* 0x0000000000027941 */ /* 0x000fea0003800000 */
.L_x_29155:
        /* <DEDUP_REMOVED lines=43> */
.L_x_29154:
[----:B------:R-:W-:Y:S05]  /*95a0*/  BSYNC B1 ;  /* 0x0000000000017941 */ /* 0x000fea0003800000 */
.L_x_29153:
        /* <DEDUP_REMOVED lines=22> */
.L_x_29158:
[----:B------:R-:W-:-:S07]  /*9710*/  MOV R142, R12 ;  /* 0x0000000c008e7202 */ /* 0x000fce0000000f00 */
.L_x_29159:
[----:B------:R-:W-:Y:S05]  /*9720*/  BSYNC B1 ;  /* 0x0000000000017941 */ /* 0x000fea0003800000 */
.L_x_29157:
        /* <DEDUP_REMOVED lines=18> */
.L_x_29163:
[----:B------:R-:W-:Y:S05]  /*9850*/  BSYNC B2 ;  /* 0x0000000000027941 */ /* 0x000fea0003800000 */
.L_x_29162:
        /* <DEDUP_REMOVED lines=43> */
.L_x_29161:
[----:B------:R-:W-:Y:S05]  /*9b10*/  BSYNC B1 ;  /* 0x0000000000017941 */ /* 0x000fea0003800000 */
.L_x_29160:
[----:B------:R-:W-:Y:S01]  /*9b20*/  I2FP.F32.U32 R140, R142 ;  /* 0x0000008e008c7245 */ /* 0x000fe20000201000 */
[----:B------:R-:W-:Y:S01]  /*9b30*/  HADD2.F32 R143, -RZ, R143.H1_H1 ;  /* 0x3000008fff8f7230 */ /* 0x000fe20000004100 */
[----:B------:R-:W-:Y:S02]  /*9b40*/  F2FP.F16.F32.PACK_AB R142, R158, R147 ;  /* 0x000000939e8e723e */ /* 0x000fe400000000ff */
[----:B------:R-:W-:Y:S01]  /*9b50*/  F2FP.F16.F32.PACK_AB R141, R146, R26 ;  /* 0x0000001a928d723e */ /* 0x000fe200000000ff */
        /* <DEDUP_REMOVED lines=35> */
.L_x_29107:
[----:B------:R-:W-:Y:S05]  /*9d90*/  BSYNC B0 ;  /* 0x0000000000007941 */ /* 0x000fea0003800000 */
.L_x_29106:
        /* <DEDUP_REMOVED lines=23> */
.L_x_29167:
[----:B0-----:R-:W-:-:S07]  /*9f10*/  IMAD.MOV.U32 R4, RZ, RZ, R12 ;  /* 0x000000ffff047224 */ /* 0x001fce00078e000c */
.L_x_29168:
[----:B------:R-:W-:Y:S05]  /*9f20*/  BSYNC B1 ;  /* 0x0000000000017941 */ /* 0x000fea0003800000 */
.L_x_29166:
        /* <DEDUP_REMOVED lines=16> */
.L_x_29172:
[----:B------:R-:W-:Y:S05]  /*a030*/  BSYNC B2 ;  /* 0x0000000000027941 */ /* 0x000fea0003800000 */
.L_x_29171:
        /* <DEDUP_REMOVED lines=43> */
.L_x_29170:
[----:B------:R-:W-:Y:S05]  /*a2f0*/  BSYNC B1 ;  /* 0x0000000000017941 */ /* 0x000fea0003800000 */
.L_x_29169:
[----:B------:R-:W0:Y:S01]  /*a300*/  LDC R181, c[0x0][0x294] ;  /* 0x0000a500ffb57b82 */ /* 0x000e220000000800 */
        /* <DEDUP_REMOVED lines=26> */
.L_x_29174:
[----:B------:R-:W-:-:S07]  /*a4b0*/  MOV R27, R12 ;  /* 0x0000000c001b7202 */ /* 0x000fce0000000f00 */
.L_x_29175:
[----:B------:R-:W-:Y:S05]  /*a4c0*/  BSYNC B1 ;  /* 0x0000000000017941 */ /* 0x000fea0003800000 */
.L_x_29173:
        /* <DEDUP_REMOVED lines=16> */
.L_x_29179:
[----:B------:R-:W-:Y:S05]  /*a5d0*/  BSYNC B2 ;  /* 0x0000000000027941 */ /* 0x000fea0003800000 */
.L_x_29178:
        /* <DEDUP_REMOVED lines=43> */
.L_x_29177:
[----:B------:R-:W-:Y:S05]  /*a890*/  BSYNC B1 ;  /* 0x0000000000017941 */ /* 0x000fea0003800000 */
.L_x_29176:
        /* <DEDUP_REMOVED lines=24> */
.L_x_29181:
[----:B------:R-:W-:-:S07]  /*aa20*/  MOV R28, R12 ;  /* 0x0000000c001c7202 */ /* 0x000fce0000000f00 */
.L_x_29182:
[----:B------:R-:W-:Y:S05]  /*aa30*/  BSYNC B1 ;  /* 0x0000000000017941 */ /* 0x000fea0003800000 */
.L_x_29180:
        /* <DEDUP_REMOVED lines=16> */
.L_x_29186:
[----:B------:R-:W-:Y:S05]  /*ab40*/  BSYNC B2 ;  /* 0x0000000000027941 */ /* 0x000fea0003800000 */
.L_x_29185:
        /* <DEDUP_REMOVED lines=43> */
.L_x_29184:
[----:B------:R-:W-:Y:S05]  /*ae00*/  BSYNC B1 ;  /* 0x0000000000017941 */ /* 0x000fea0003800000 */
.L_x_29183:
        /* <DEDUP_REMOVED lines=22> */
.L_x_29188:
[----:B------:R-:W-:-:S07]  /*af70*/  MOV R140, R12 ;  /* 0x0000000c008c7202 */ /* 0x000fce0000000f00 */
.L_x_29189:
[----:B------:R-:W-:Y:S05]  /*af80*/  BSYNC B1 ;  /* 0x0000000000017941 */ /* 0x000fea0003800000 */
.L_x_29187:
        /* <DEDUP_REMOVED lines=16> */
.L_x_29193:
[----:B------:R-:W-:Y:S05]  /*b090*/  BSYNC B2 ;  /* 0x0000000000027941 */ /* 0x000fea0003800000 */
.L_x_29192:
        /* <DEDUP_REMOVED lines=43> */
.L_x_29191:
[----:B------:R-:W-:Y:S05]  /*b350*/  BSYNC B1 ;  /* 0x0000000000017941 */ /* 0x000fea0003800000 */
.L_x_29190:
        /* <DEDUP_REMOVED lines=22> */
.L_x_29195:
[----:B------:R-:W-:-:S07]  /*b4c0*/  MOV R149, R12 ;  /* 0x0000000c00957202 */ /* 0x000fce0000000f00 */
.L_x_29196:
[----:B------:R-:W-:Y:S05]  /*b4d0*/  BSYNC B1 ;  /* 0x0000000000017941 */ /* 0x000fea0003800000 */
.L_x_29194:
        /* <DEDUP_REMOVED lines=16> */
.L_x_29200:
[----:B------:R-:W-:Y:S05]  /*b5e0*/  BSYNC B2 ;  /* 0x0000000000027941 */ /* 0x000fea0003800000 */
.L_x_29199:
        /* <DEDUP_REMOVED lines=43> */
.L_x_29198:
[----:B------:R-:W-:Y:S05]  /*b8a0*/  BSYNC B1 ;  /* 0x0000000000017941 */ /* 0x000fea0003800000 */
.L_x_29197:
        /* <DEDUP_REMOVED lines=22> */
.L_x_29202:
[----:B------:R-:W-:-:S07]  /*ba10*/  MOV R160, R12 ;  /* 0x0000000c00a07202 */ /* 0x000fce0000000f00 */
.L_x_29203:
[----:B------:R-:W-:Y:S05]  /*ba20*/  BSYNC B1 ;  /* 0x0000000000017941 */ /* 0x000fea0003800000 */
.L_x_29201:
        /* <DEDUP_REMOVED lines=16> */
.L_x_29207:
[----:B------:R-:W-:Y:S05]  /*bb30*/  BSYNC B2 ;  /* 0x0000000000027941 */ /* 0x000fea0003800000 */
.L_x_29206:
        /* <DEDUP_REMOVED lines=43> */
.L_x_29205:
[----:B------:R-:W-:Y:S05]  /*bdf0*/  BSYNC B1 ;  /* 0x0000000000017941 */ /* 0x000fea0003800000 */
.L_x_29204:
        /* <DEDUP_REMOVED lines=22> */
.L_x_29209:
[----:B------:R-:W-:-:S07]  /*bf60*/  MOV R142, R12 ;  /* 0x0000000c008e7202 */ /* 0x000fce0000000f00 */
.L_x_29210:
[----:B------:R-:W-:Y:S05]  /*bf70*/  BSYNC B1 ;  /* 0x0000000000017941 */ /* 0x000fea0003800000 */
.L_x_29208:
        /* <DEDUP_REMOVED lines=16> */
.L_x_29214:
[----:B------:R-:W-:Y:S05]  /*c080*/  BSYNC B2 ;  /* 0x0000000000027941 */ /* 0x000fea0003800000 */
.L_x_29213:
        /* <DEDUP_REMOVED lines=43> */
.L_x_29212:
[----:B------:R-:W-:Y:S05]  /*c340*/  BSYNC B1 ;  /* 0x0000000000017941 */ /* 0x000fea0003800000 */
.L_x_29211:
        /* <DEDUP_REMOVED lines=22> */
.L_x_29216:
[----:B------:R-:W-:-:S07]  /*c4b0*/  MOV R142, R12 ;  /* 0x0000000c008e7202 */ /* 0x000fce0000000f00 */
.L_x_29217:
[----:B------:R-:W-:Y:S05]  /*c4c0*/  BSYNC B1 ;  /* 0x0000000000017941 */ /* 0x000fea0003800000 */
.L_x_29215:
        /* <DEDUP_REMOVED lines=18> */
.L_x_29221:
[----:B------:R-:W-:Y:S05]  /*c5f0*/  BSYNC B2 ;  /* 0x0000000000027941 */ /* 0x000fea0003800000 */
.L_x_29220:
        /* <DEDUP_REMOVED lines=43> */
.L_x_29219:
[----:B------:R-:W-:Y:S05]  /*c8b0*/  BSYNC B1 ;  /* 0x0000000000017941 */ /* 0x000fea0003800000 */
.L_x_29218:
        /* <DEDUP_REMOVED lines=39> */
.L_x_29165:
[----:B------:R-:W-:Y:S05]  /*cb30*/  BSYNC B0 ;  /* 0x0000000000007941 */ /* 0x000fea0003800000 */
.L_x_29164:
        /* <DEDUP_REMOVED lines=23> */
.L_x_29225:
[----:B------:R-:W-:-:S07]  /*ccb0*/  IMAD.MOV.U32 R3, RZ, RZ, R12 ;  /* 0x000000ffff037224 */ /* 0x000fce00078e000c */
.L_x_29226:
[----:B------:R-:W-:Y:S05]  /*ccc0*/  BSYNC B1 ;  /* 0x0000000000017941 */ /* 0x000fea0003800000 */
.L_x_29224:
        /* <DEDUP_REMOVED lines=16> */
.L_x_29230:
[----:B------:R-:W-:Y:S05]  /*cdd0*/  BSYNC B2 ;  /* 0x0000000000027941 */ /* 0x000fea0003800000 */
.L_x_29229:
        /* <DEDUP_REMOVED lines=43> */
.L_x_29228:
[----:B------:R-:W-:Y:S05]  /*d090*/  BSYNC B1 ;  /* 0x0000000000017941 */ /* 0x000fea0003800000 */
.L_x_29227:
        /* <DEDUP_REMOVED lines=9> */
[----:B------:R-:W-:Y:S02]  /*d130*/  FMUL.FTZ R3, R3, R174 ;  /* 0x000000ae03037220 */ /* 0x000fe40000410000 */
[----:B0-----:R-:W-:Y:S01]  /*d140*/  FSETP.GTU.FTZ.AND P1, PT, R150, R181, PT ;  /* 0x000000b59600720b */ /* 0x001fe20003f3c000 */
[----:B------:R-:W-:-:S02]  /*d150*/  @P0 HADD2.F32 R150, -RZ, R40.H0_H0 ;  /* 0x20000028ff960230 */ /* 0x000fc40000004100 */
[----:B--2---:R-:W-:-:S10]  /*d160*/  FMUL.FTZ R3, R3, R180 ;  /* 0x000000b403037220 */ /* 0x004fd40000410000 */
        /* <DEDUP_REMOVED lines=14> */
.L_x_29232:
[----:B------:R-:W-:-:S07]  /*d250*/  MOV R29, R12 ;  /* 0x0000000c001d7202 */ /* 0x000fce0000000f00 */
.L_x_29233:
[----:B------:R-:W-:Y:S05]  /*d260*/  BSYNC B1 ;  /* 0x0000000000017941 */ /* 0x000fea0003800000 */
.L_x_29231:
        /* <DEDUP_REMOVED lines=16> */
.L_x_29237:
[----:B------:R-:W-:Y:S05]  /*d370*/  BSYNC B2 ;  /* 0x0000000000027941 */ /* 0x000fea0003800000 */
.L_x_29236:
        /* <DEDUP_REMOVED lines=43> */
.L_x_29235:
[----:B------:R-:W-:Y:S05]  /*d630*/  BSYNC B1 ;  /* 0x0000000000017941 */ /* 0x000fea0003800000 */
.L_x_29234:
        /* <DEDUP_REMOVED lines=24> */
.L_x_29239:
[----:B------:R-:W-:-:S07]  /*d7c0*/  MOV R30, R12 ;  /* 0x0000000c001e7202 */ /* 0x000fce0000000f00 */
.L_x_29240:
[----:B------:R-:W-:Y:S05]  /*d7d0*/  BSYNC B1 ;  /* 0x0000000000017941 */ /* 0x000fea0003800000 */
.L_x_29238:
        /* <DEDUP_REMOVED lines=16> */
.L_x_29244:
[----:B------:R-:W-:Y:S05]  /*d8e0*/  BSYNC B2 ;  /* 0x0000000000027941 */ /* 0x000fea0003800000 */
.L_x_29243:
        /* <DEDUP_REMOVED lines=43> */
.L_x_29242:
[----:B------:R-:W-:Y:S05]  /*dba0*/  BSYNC B1 ;  /* 0x0000000000017941 */ /* 0x000fea0003800000 */
.L_x_29241:
        /* <DEDUP_REMOVED lines=22> */
.L_x_29246:
[----:B------:R-:W-:-:S07]  /*dd10*/  MOV R140, R12 ;  /* 0x0000000c008c7202 */ /* 0x000fce0000000f00 */
.L_x_29247:
[----:B------:R-:W-:Y:S05]  /*dd20*/  BSYNC B1 ;  /* 0x0000000000017941 */ /* 0x000fea0003800000 */
.L_x_29245:
        /* <DEDUP_REMOVED lines=16> */
.L_x_29251:
[----:B------:R-:W-:Y:S05]  /*de30*/  BSYNC B2 ;  /* 0x0000000000027941 */ /* 0x000fea0003800000 */
.L_x_29250:
        /* <DEDUP_REMOVED lines=43> */
.L_x_29249:
[----:B------:R-:W-:Y:S05]  /*e0f0*/  BSYNC B1 ;  /* 0x0000000000017941 */ /* 0x000fea0003800000 */
.L_x_29248:
        /* <DEDUP_REMOVED lines=22> */
.L_x_29253:
[----:B------:R-:W-:-:S07]  /*e260*/  MOV R151, R12 ;  /* 0x0000000c00977202 */ /* 0x000fce0000000f00 */
.L_x_29254:
[----:B------:R-:W-:Y:S05]  /*e270*/  BSYNC B1 ;  /* 0x0000000000017941 */ /* 0x000fea0003800000 */
.L_x_29252:
        /* <DEDUP_REMOVED lines=16> */
.L_x_29258:
[----:B------:R-:W-:Y:S05]  /*e380*/  BSYNC B2 ;  /* 0x0000000000027941 */ /* 0x000fea0003800000 */
.L_x_29257:
        /* <DEDUP_REMOVED lines=43> */
.L_x_29256:
[----:B------:R-:W-:Y:S05]  /*e640*/  BSYNC B1 ;  /* 0x0000000000017941 */ /* 0x000fea0003800000 */
.L_x_29255:
        /* <DEDUP_REMOVED lines=22> */
.L_x_29260:
[----:B------:R-:W-:-:S07]  /*e7b0*/  MOV R162, R12 ;  /* 0x0000000c00a27202 */ /* 0x000fce0000000f00 */
.L_x_29261:
[----:B------:R-:W-:Y:S05]  /*e7c0*/  BSYNC B1 ;  /* 0x0000000000017941 */ /* 0x000fea0003800000 */
.L_x_29259:
        /* <DEDUP_REMOVED lines=16> */
.L_x_29265:
[----:B------:R-:W-:Y:S05]  /*e8d0*/  BSYNC B2 ;  /* 0x0000000000027941 */ /* 0x000fea0003800000 */
.L_x_29264:
        /* <DEDUP_REMOVED lines=43> */
.L_x_29263:
[----:B------:R-:W-:Y:S05]  /*eb90*/  BSYNC B1 ;  /* 0x0000000000017941 */ /* 0x000fea0003800000 */
.L_x_29262:
        /* <DEDUP_REMOVED lines=22> */
.L_x_29267:
[----:B------:R-:W-:-:S07]  /*ed00*/  MOV R142, R12 ;  /* 0x0000000c008e7202 */ /* 0x000fce0000000f00 */
.L_x_29268:
[----:B------:R-:W-:Y:S05]  /*ed10*/  BSYNC B1 ;  /* 0x0000000000017941 */ /* 0x000fea0003800000 */
.L_x_29266:
        /* <DEDUP_REMOVED lines=16> */
.L_x_29272:
[----:B------:R-:W-:Y:S05]  /*ee20*/  BSYNC B2 ;  /* 0x0000000000027941 */ /* 0x000fea0003800000 */
.L_x_29271:
        /* <DEDUP_REMOVED lines=43> */
.L_x_29270:
[----:B------:R-:W-:Y:S05]  /*f0e0*/  BSYNC B1 ;  /* 0x0000000000017941 */ /* 0x000fea0003800000 */
.L_x_29269:
        /* <DEDUP_REMOVED lines=22> */
.L_x_29274:
[----:B------:R-:W-:-:S07]  /*f250*/  MOV R142, R12 ;  /* 0x0000000c008e7202 */ /* 0x000fce0000000f00 */
.L_x_29275:
[----:B------:R-:W-:Y:S05]  /*f260*/  BSYNC B1 ;  /* 0x0000000000017941 */ /* 0x000fea0003800000 */
.L_x_29273:
        /* <DEDUP_REMOVED lines=18> */
.L_x_29279:
[----:B------:R-:W-:Y:S05]  /*f390*/  BSYNC B2 ;  /* 0x0000000000027941 */ /* 0x000fea0003800000 */
.L_x_29278:
        /* <DEDUP_REMOVED lines=43> */
.L_x_29277:
[----:B------:R-:W-:Y:S05]  /*f650*/  BSYNC B1 ;  /* 0x0000000000017941 */ /* 0x000fea0003800000 */
.L_x_29276:
        /* <DEDUP_REMOVED lines=39> */
.L_x_29223:
[----:B------:R-:W-:Y:S05]  /*f8d0*/  BSYNC B0 ;  /* 0x0000000000007941 */ /* 0x000fea0003800000 */
.L_x_29222:
        /* <DEDUP_REMOVED lines=23> */
.L_x_29283:
[----:B------:R-:W-:-:S07]  /*fa50*/  IMAD.MOV.U32 R2, RZ, RZ, R12 ;  /* 0x000000ffff027224 */ /* 0x000fce00078e000c */
.L_x_29284:
[----:B------:R-:W-:Y:S05]  /*fa60*/  BSYNC B1 ;  /* 0x0000000000017941 */ /* 0x000fea0003800000 */
.L_x_29282:
        /* <DEDUP_REMOVED lines=16> */
.L_x_29288:
[----:B------:R-:W-:Y:S05]  /*fb70*/  BSYNC B2 ;  /* 0x0000000000027941 */ /* 0x000fea0003800000 */
.L_x_29287:
        /* <DEDUP_REMOVED lines=43> */
.L_x_29286:
[----:B------:R-:W-:Y:S05]  /*fe30*/  BSYNC B1 ;  /* 0x0000000000017941 */ /* 0x000fea0003800000 */
.L_x_29285:
        /* <DEDUP_REMOVED lines=27> */
.L_x_29290:
[----:B------:R-:W-:-:S07]  /*fff0*/  MOV R31, R12 ;  /* 0x0000000c001f7202 */ /* 0x000fce0000000f00 */
.L_x_29291:
[----:B------:R-:W-:Y:S05]  /*10000*/  BSYNC B1 ;  /* 0x0000000000017941 */ /* 0x000fea0003800000 */
.L_x_29289:
        /* <DEDUP_REMOVED lines=16> */
.L_x_29295:
[----:B------:R-:W-:Y:S05]  /*10110*/  BSYNC B2 ;  /* 0x0000000000027941 */ /* 0x000fea0003800000 */
.L_x_29294:
        /* <DEDUP_REMOVED lines=43> */
.L_x_29293:
[----:B------:R-:W-:Y:S05]  /*103d0*/  BSYNC B1 ;  /* 0x0000000000017941 */ /* 0x000fea0003800000 */
.L_x_29292:
        /* <DEDUP_REMOVED lines=24> */
.L_x_29297:
[----:B------:R-:W-:-:S07]  /*10560*/  MOV R32, R12 ;  /* 0x0000000c00207202 */ /* 0x000fce0000000f00 */
.L_x_29298:
[----:B------:R-:W-:Y:S05]  /*10570*/  BSYNC B1 ;  /* 0x0000000000017941 */ /* 0x000fea0003800000 */
.L_x_29296:
        /* <DEDUP_REMOVED lines=16> */
.L_x_29302:
[----:B------:R-:W-:Y:S05]  /*10680*/  BSYNC B2 ;  /* 0x0000000000027941 */ /* 0x000fea0003800000 */
.L_x_29301:
        /* <DEDUP_REMOVED lines=43> */
.L_x_29300:
[----:B------:R-:W-:Y:S05]  /*10940*/  BSYNC B1 ;  /* 0x0000000000017941 */ /* 0x000fea0003800000 */
.L_x_29299:
        /* <DEDUP_REMOVED lines=22> */
.L_x_29304:
[----:B------:R-:W-:-:S07]  /*10ab0*/  MOV R140, R12 ;  /* 0x0000000c008c7202 */ /* 0x000fce0000000f00 */
.L_x_29305:
[----:B------:R-:W-:Y:S05]  /*10ac0*/  BSYNC B1 ;  /* 0x0000000000017941 */ /* 0x000fea0003800000 */
.L_x_29303:
        /* <DEDUP_REMOVED lines=16> */
.L_x_29309:
[----:B------:R-:W-:Y:S05]  /*10bd0*/  BSYNC B2 ;  /* 0x0000000000027941 */ /* 0x000fea0003800000 */
.L_x_29308:
        /* <DEDUP_REMOVED lines=43> */
.L_x_29307:
[----:B------:R-:W-:Y:S05]  /*10e90*/  BSYNC B1 ;  /* 0x0000000000017941 */ /* 0x000fea0003800000 */
.L_x_29306:
        /* <DEDUP_REMOVED lines=22> */
.L_x_29311:
[----:B------:R-:W-:-:S07]  /*11000*/  MOV R153, R12 ;  /* 0x0000000c00997202 */ /* 0x000fce0000000f00 */
.L_x_29312:
[----:B------:R-:W-:Y:S05]  /*11010*/  BSYNC B1 ;  /* 0x0000000000017941 */ /* 0x000fea0003800000 */
.L_x_29310:
        /* <DEDUP_REMOVED lines=16> */
.L_x_29316:
[----:B------:R-:W-:Y:S05]  /*11120*/  BSYNC B2 ;  /* 0x0000000000027941 */ /* 0x000fea0003800000 */
.L_x_29315:
        /* <DEDUP_REMOVED lines=43> */
.L_x_29314:
[----:B------:R-:W-:Y:S05]  /*113e0*/  BSYNC B1 ;  /* 0x0000000000017941 */ /* 0x000fea0003800000 */
.L_x_29313:
        /* <DEDUP_REMOVED lines=22> */
.L_x_29318:
[----:B------:R-:W-:-:S07]  /*11550*/  MOV R164, R12 ;  /* 0x0000000c00a47202 */ /* 0x000fce0000000f00 */
.L_x_29319:
[----:B------:R-:W-:Y:S05]  /*11560*/  BSYNC B1 ;  /* 0x0000000000017941 */ /* 0x000fea0003800000 */
.L_x_29317:
        /* <DEDUP_REMOVED lines=16> */
.L_x_29323:
[----:B------:R-:W-:Y:S05]  /*11670*/  BSYNC B2 ;  /* 0x0000000000027941 */ /* 0x000fea0003800000 */
.L_x_29322:
        /* <DEDUP_REMOVED lines=43> */
.L_x_29321:
[----:B------:R-:W-:Y:S05]  /*11930*/  BSYNC B1 ;  /* 0x0000000000017941 */ /* 0x000fea0003800000 */
.L_x_29320:
        /* <DEDUP_REMOVED lines=22> */
.L_x_29325:
[----:B------:R-:W-:-:S07]  /*11aa0*/  MOV R142, R12 ;  /* 0x0000000c008e7202 */ /* 0x000fce0000000f00 */
.L_x_29326:
[----:B------:R-:W-:Y:S05]  /*11ab0*/  BSYNC B1 ;  /* 0x0000000000017941 */ /* 0x000fea0003800000 */
.L_x_29324:
        /* <DEDUP_REMOVED lines=16> */
.L_x_29330:
[----:B------:R-:W-:Y:S05]  /*11bc0*/  BSYNC B2 ;  /* 0x0000000000027941 */ /* 0x000fea0003800000 */
.L_x_29329:
        /* <DEDUP_REMOVED lines=43> */
.L_x_29328:
[----:B------:R-:W-:Y:S05]  /*11e80*/  BSYNC B1 ;  /* 0x0000000000017941 */ /* 0x000fea0003800000 */
.L_x_29327:
        /* <DEDUP_REMOVED lines=22> */
.L_x_29332:
[----:B------:R-:W-:-:S07]  /*11ff0*/  MOV R142, R12 ;  /* 0x0000000c008e7202 */ /* 0x000fce0000000f00 */
.L_x_29333:
[----:B------:R-:W-:Y:S05]  /*12000*/  BSYNC B1 ;  /* 0x0000000000017941 */ /* 0x000fea0003800000 */
.L_x_29331:
        /* <DEDUP_REMOVED lines=18> */
.L_x_29337:
[----:B------:R-:W-:Y:S05]  /*12130*/  BSYNC B2 ;  /* 0x0000000000027941 */ /* 0x000fea0003800000 */
.L_x_29336:
        /* <DEDUP_REMOVED lines=43> */
.L_x_29335:
[----:B------:R-:W-:Y:S05]  /*123f0*/  BSYNC B1 ;  /* 0x0000000000017941 */ /* 0x000fea0003800000 */
.L_x_29334:
        /* <DEDUP_REMOVED lines=39> */
.L_x_29281:
[----:B------:R-:W-:Y:S05]  /*12670*/  BSYNC B0 ;  /* 0x0000000000007941 */ /* 0x000fea0003800000 */
.L_x_29280:
        /* <DEDUP_REMOVED lines=23> */
.L_x_29341:
[----:B------:R-:W-:-:S07]  /*127f0*/  IMAD.MOV.U32 R0, RZ, RZ, R12 ;  /* 0x000000ffff007224 */ /* 0x000fce00078e000c */
.L_x_29342:
[----:B------:R-:W-:Y:S05]  /*12800*/  BSYNC B1 ;  /* 0x0000000000017941 */ /* 0x000fea0003800000 */
.L_x_29340:
        /* <DEDUP_REMOVED lines=16> */
.L_x_29346:
[----:B------:R-:W-:Y:S05]  /*12910*/  BSYNC B2 ;  /* 0x0000000000027941 */ /* 0x000fea0003800000 */
.L_x_29345:
        /* <DEDUP_REMOVED lines=43> */
.L_x_29344:
[----:B------:R-:W-:Y:S05]  /*12bd0*/  BSYNC B1 ;  /* 0x0000000000017941 */ /* 0x000fea0003800000 */
.L_x_29343:
[----:B------:R-:W0:Y:S01]  /*12be0*/  LDC R181, c[0x0][0x294] ;  /* 0x0000a500ffb57b82 */ /* 0x000e220000000800 */
[----:B------:R-:W-:Y:S01]  /*12bf0*/  I2FP.F32.U32 R0, R0 ;  /* 0x0000000000007245 */ /* 0x000fe20000201000 */
[----:B-----5:R-:W-:Y:S01]  /*12c00*/  HADD2.F32 R11, -RZ, R140.H0_H0 ;  /* 0x2000008cff0b7230 */ /* 0x020fe20000004100 */
[----:B------:R-:W-:Y:S01]  /*12c10*/  MOV R173, 0x2f800000 ;  /* 0x2f80000000ad7802 */ /* 0x000fe20000000f00 */
[----:B------:R-:W-:Y:S01]  /*12c20*/  BSSY B1, `(.L_x_29347) ;  /* 0x0000018000017945 */ /* 0x000fe20003800000 */
[----:B------:R-:W-:Y:S02]  /*12c30*/  LOP3.LUT R15, R15, 0xfffffffb, RZ, 0xc0, !PT ;  /* 0xfffffffb0f0f7812 */ /* 0x000fe400078ec0ff */
[----:B------:R-:W-:Y:S01]  /*12c40*/  FMUL.FTZ R11, R11, R174 ;  /* 0x000000ae0b0b7220 */ /* 0x000fe20000410000 */
[----:B------:R-:W2:Y:S01]  /*12c50*/  LDC R180, c[0x0][0x298] ;  /* 0x0000a600ffb47b82 */ /* 0x000ea20000000800 */
[----:B------:R-:W-:-:S05]  /*12c60*/  FFMA.FTZ R0, R0, R173, 1.1641532182693481445e-10 ;  /* 0x2f00000000007423 */ /* 0x000fca00000100ad */
[----:B0-----:R-:W-:Y:S01]  /*12c70*/  FSETP.GTU.FTZ.AND P1, PT, R0, R181, PT ;  /* 0x000000b50000720b */ /* 0x001fe20003f3c000 */
[----:B--2---:R-:W-:-:S12]  /*12c80*/  FMUL.FTZ R11, R11, R180 ;  /* 0x000000b40b0b7220 */ /* 0x004fd80000410000 */
[----:B------:R-:W-:Y:S02]  /*12c90*/  @P1 LOP3.LUT R15, R15, 0x4, RZ, 0xfc, !PT ;  /* 0x000000040f0f1812 */ /* 0x000fe400078efcff */
[----:B------:R-:W-:Y:S02]  /*12ca0*/  FSEL R11, R11, RZ, !P1 ;  /* 0x000000ff0b0b7208 */ /* 0x000fe40004800000 */
[----:B------:R-:W-:-:S03]  /*12cb0*/  ISETP.NE.AND P1, PT, R34, 0x1, PT ;  /* 0x000000012200780c */ /* 0x000fc60003f25270 */
[----:B------:R-:W-:Y:S01]  /*12cc0*/  FMUL.FTZ R0, R184, R11 ;  /* 0x0000000bb8007220 */ /* 0x000fe20000410000 */
[----:B------:R-:W-:-:S05]  /*12cd0*/  @P0 HADD2.F32 R11, -RZ, R40.H0_H0 ;  /* 0x20000028ff0b0230 */ /* 0x000fca0000004100 */
[----:B------:R-:W-:Y:S01]  /*12ce0*/  @P0 FADD.FTZ R0, R11, R0 ;  /* 0x000000000b000221 */ /* 0x000fe20000010000 */
[----:B------:R-:W-:-:S03]  /*12cf0*/  VIADD R11, R34, 0x1 ;  /* 0x00000001220b7836 */ /* 0x000fc60000000000 */
        /* <DEDUP_REMOVED lines=9> */
.L_x_29348:
[----:B------:R-:W-:-:S07]  /*12d90*/  MOV R33, R12 ;  /* 0x0000000c00217202 */ /* 0x000fce0000000f00 */
.L_x_29349:
[----:B------:R-:W-:Y:S05]  /*12da0*/  BSYNC B1 ;  /* 0x0000000000017941 */ /* 0x000fea0003800000 */
.L_x_29347:
        /* <DEDUP_REMOVED lines=16> */
.L_x_29353:
[----:B------:R-:W-:Y:S05]  /*12eb0*/  BSYNC B2 ;  /* 0x0000000000027941 */ /* 0x000fea0003800000 */
.L_x_29352:
        /* <DEDUP_REMOVED lines=43> */
.L_x_29351:
[----:B------:R-:W-:Y:S05]  /*13170*/  BSYNC B1 ;  /* 0x0000000000017941 */ /* 0x000fea0003800000 */
.L_x_29350:
        /* <DEDUP_REMOVED lines=24> */
.L_x_29355:
[----:B------:R-:W-:-:S07]  /*13300*/  IMAD.MOV.U32 R34, RZ, RZ, R12 ;  /* 0x000000ffff227224 */ /* 0x000fce00078e000c */
.L_x_29356:
[----:B------:R-:W-:Y:S05]  /*13310*/  BSYNC B1 ;  /* 0x0000000000017941 */ /* 0x000fea0003800000 */
.L_x_29354:
        /* <DEDUP_REMOVED lines=16> */
.L_x_29360:
[----:B------:R-:W-:Y:S05]  /*13420*/  BSYNC B2 ;  /* 0x0000000000027941 */ /* 0x000fea0003800000 */
.L_x_29359:
        /* <DEDUP_REMOVED lines=43> */
.L_x_29358:
[----:B------:R-:W-:Y:S05]  /*136e0*/  BSYNC B1 ;  /* 0x0000000000017941 */ /* 0x000fea0003800000 */
.L_x_29357:
        /* <DEDUP_REMOVED lines=22> */
.L_x_29362:
[----:B------:R-:W-:-:S07]  /*13850*/  MOV R140, R12 ;  /* 0x0000000c008c7202 */ /* 0x000fce0000000f00 */
.L_x_29363:
[----:B------:R-:W-:Y:S05]  /*13860*/  BSYNC B1 ;  /* 0x0000000000017941 */ /* 0x000fea0003800000 */
.L_x_29361:
        /* <DEDUP_REMOVED lines=16> */
.L_x_29367:
[----:B------:R-:W-:Y:S05]  /*13970*/  BSYNC B2 ;  /* 0x0000000000027941 */ /* 0x000fea0003800000 */
.L_x_29366:
        /* <DEDUP_REMOVED lines=41> */
[----:B------:R-:W-:Y:S02]  /*13c10*/  LOP3.LUT R14, R155, UR24, R12, 0x96, !PT ;  /* 0x000000189b0e7c12 */ /* 0x000fe4000f8e960c */
[----:B------:R-:W-:-:S07]  /*13c20*/  MOV R12, R154 ;  /* 0x0000009a000c7202 */ /* 0x000fce0000000f00 */
.L_x_29365:
[----:B------:R-:W-:Y:S05]  /*13c30*/  BSYNC B1 ;  /* 0x0000000000017941 */ /* 0x000fea0003800000 */
.L_x_29364:
[----:B------:R-:W-:Y:S01]  /*13c40*/  I2FP.F32.U32 R140, R140 ;  /* 0x0000008c008c7245 */ /* 0x000fe20000201000 */
[----:B------:R-:W-:Y:S01]  /*13c50*/  HADD2.F32 R141, -RZ, R141.H1_H1 ;  /* 0x3000008dff8d7230 */ /* 0x000fe20000004100 */
[----:B------:R-:W-:Y:S01]  /*13c60*/  ISETP.NE.AND P3, PT, R11, 0x1, PT ;  /* 0x000000010b00780c */ /* 0x000fe20003f65270 */
[----:B------:R-:W-:Y:S02]  /*13c70*/  BSSY B1, `(.L_x_29368) ;  /* 0x0000014000017945 */ /* 0x000fe40003800000 */
[----:B------:R-:W-:Y:S01]  /*13c80*/  FFMA.FTZ R140, R140, R173, 1.1641532182693481445e-10 ;  /* 0x2f0000008c8c7423 */ /* 0x000fe200000100ad */
[----:B------:R-:W-:-:S04]  /*13c90*/  FMUL.FTZ R141, R141, R174 ;  /* 0x000000ae8d8d7220 */ /* 0x000fc80000410000 */
[----:B------:R-:W-:Y:S01]  /*13ca0*/  FMUL.FTZ R141, R141, R180 ;  /* 0x000000b48d8d7220 */ /* 0x000fe20000410000 */
[----:B------:R-:W-:Y:S01]  /*13cb0*/  FSETP.GTU.FTZ.AND P2, PT, R140, R181, PT ;  /* 0x000000b58c00720b */ /* 0x000fe20003f5c000 */
[----:B------:R-:W-:-:S03]  /*13cc0*/  VIADD R140, R11, 0x1 ;  /* 0x000000010b8c7836 */ /* 0x000fc60000000000 */
[----:B------:R-:W-:Y:S01]  /*13cd0*/  FSEL R154, R141, RZ, !P2 ;  /* 0x000000ff8d9a7208 */ /* 0x000fe20005000000 */
[----:B------:R-:W-:-:S04]  /*13ce0*/  @P0 HADD2.F32 R141, -RZ, R41.H1_H1 ;  /* 0x30000029ff8d0230 */ /* 0x000fc80000004100 */
        /* <DEDUP_REMOVED lines=11> */
.L_x_29369:
[----:B------:R-:W-:-:S07]  /*13da0*/  MOV R155, R12 ;  /* 0x0000000c009b7202 */ /* 0x000fce0000000f00 */
.L_x_29370:
[----:B------:R-:W-:Y:S05]  /*13db0*/  BSYNC B1 ;  /* 0x0000000000017941 */ /* 0x000fea0003800000 */
.L_x_29368:
        /* <DEDUP_REMOVED lines=16> */
.L_x_29374:
[----:B------:R-:W-:Y:S05]  /*13ec0*/  BSYNC B2 ;  /* 0x0000000000027941 */ /* 0x000fea0003800000 */
.L_x_29373:
        /* <DEDUP_REMOVED lines=43> */
.L_x_29372:
[----:B------:R-:W-:Y:S05]  /*14180*/  BSYNC B1 ;  /* 0x0000000000017941 */ /* 0x000fea0003800000 */
.L_x_29371:
        /* <DEDUP_REMOVED lines=22> */
.L_x_29376:
[----:B------:R-:W-:-:S07]  /*142f0*/  IMAD.MOV.U32 R166, RZ, RZ, R12 ;  /* 0x000000ffffa67224 */ /* 0x000fce00078e000c */
.L_x_29377:
[----:B------:R-:W-:Y:S05]  /*14300*/  BSYNC B1 ;  /* 0x0000000000017941 */ /* 0x000fea0003800000 */
.L_x_29375:
        /* <DEDUP_REMOVED lines=16> */
.L_x_29381:
[----:B------:R-:W-:Y:S05]  /*14410*/  BSYNC B2 ;  /* 0x0000000000027941 */ /* 0x000fea0003800000 */
.L_x_29380:
        /* <DEDUP_REMOVED lines=43> */
.L_x_29379:
[----:B------:R-:W-:Y:S05]  /*146d0*/  BSYNC B1 ;  /* 0x0000000000017941 */ /* 0x000fea0003800000 */
.L_x_29378:
        /* <DEDUP_REMOVED lines=22> */
.L_x_29383:
[----:B------:R-:W-:-:S07]  /*14840*/  MOV R142, R12 ;  /* 0x0000000c008e7202 */ /* 0x000fce0000000f00 */
.L_x_29384:
[----:B------:R-:W-:Y:S05]  /*14850*/  BSYNC B1 ;  /* 0x0000000000017941 */ /* 0x000fea0003800000 */
.L_x_29382:
        /* <DEDUP_REMOVED lines=16> */
.L_x_29388:
[----:B------:R-:W-:Y:S05]  /*14960*/  BSYNC B2 ;  /* 0x0000000000027941 */ /* 0x000fea0003800000 */
.L_x_29387:
        /* <DEDUP_REMOVED lines=42> */
[----:B------:R-:W-:-:S11]  /*14c10*/  HFMA2.MMA R140, -RZ, RZ, 0, 0 ;  /* 0x00000000ff8c7435 */ /* 0x000fd600000001ff */
.L_x_29386:
[----:B------:R-:W-:Y:S05]  /*14c20*/  BSYNC B1 ;  /* 0x0000000000017941 */ /* 0x000fea0003800000 */
.L_x_29385:
        /* <DEDUP_REMOVED lines=22> */
.L_x_29390:
[----:B------:R-:W-:-:S07]  /*14d90*/  MOV R142, R12 ;  /* 0x0000000c008e7202 */ /* 0x000fce0000000f00 */
.L_x_29391:
[----:B------:R-:W-:Y:S05]  /*14da0*/  BSYNC B1 ;  /* 0x0000000000017941 */ /* 0x000fea0003800000 */
.L_x_29389:
        /* <DEDUP_REMOVED lines=18> */
.L_x_29395:
[----:B------:R-:W-:Y:S05]  /*14ed0*/  BSYNC B2 ;  /* 0x0000000000027941 */ /* 0x000fea0003800000 */
.L_x_29394:
        /* <DEDUP_REMOVED lines=43> */
.L_x_29393:
[----:B------:R-:W-:Y:S05]  /*15190*/  BSYNC B1 ;  /* 0x0000000000017941 */ /* 0x000fea0003800000 */
.L_x_29392:
[----:B------:R-:W-:Y:S01]  /*151a0*/  I2FP.F32.U32 R140, R142 ;  /* 0x0000008e008c7245 */ /* 0x000fe20000201000 */
[----:B------:R-:W-:Y:S01]  /*151b0*/  HADD2.F32 R143, -RZ, R143.H1_H1 ;  /* 0x3000008fff8f7230 */ /* 0x000fe20000004100 */
[----:B------:R-:W-:Y:S02]  /*151c0*/  F2FP.F16.F32.PACK_AB R142, R166, R155 ;  /* 0x0000009ba68e723e */ /* 0x000fe400000000ff */
[----:B------:R-:W-:Y:S01]  /*151d0*/  F2FP.F16.F32.PACK_AB R141, R154, R34 ;  /* 0x000000229a8d723e */ /* 0x000fe200000000ff */
[----:B------:R-:W-:Y:S01]  /*151e0*/  FFMA.FTZ R140, R140, R173, 1.1641532182693481445e-10 ;  /* 0x2f0000008c8c7423 */ /* 0x000fe200000100ad */
[----:B------:R-:W-:Y:S01]  /*151f0*/  FMUL.FTZ R143, R143, R174 ;  /* 0x000000ae8f8f7220 */ /* 0x000fe20000410000 */
[----:B------:R-:W-:-:S03]  /*15200*/  SEL R174, RZ, 0x1, P2 ;  /* 0x00000001ffae7807 */ /* 0x000fc60001000000 */
        /* <DEDUP_REMOVED lines=31> */
.L_x_29339:
[----:B------:R-:W-:Y:S05]  /*15400*/  BSYNC B0 ;  /* 0x0000000000007941 */ /* 0x000fea0003800000 */
.L_x_29338:
        /* <DEDUP_REMOVED lines=209> */
.L_x_29422:
[----:B------:R-:W-:Y:S01]  /*16120*/  LOP3.LUT P0, RZ, R183, 0x1f, RZ, 0xc0, !PT ;  /* 0x0000001fb7ff7812 */ /* 0x000fe2000780c0ff */
[----:B-1----:R-:W-:Y:S01]  /*16130*/  FADD.FTZ R141, R181, R141 ;  /* 0x0000008db58d7221 */ /* 0x002fe20000010000 */
[----:B------:R-:W-:Y:S01]  /*16140*/  LOP3.LUT R142, R142, 0x3, RZ, 0xc0, !PT ;  /* 0x000000038e8e7812 */ /* 0x000fe200078ec0ff */
[----:B------:R-:W-:Y:S05]  /*16150*/  WARPSYNC.ALL ;  /* 0x0000000000007948 */ /* 0x000fea0003800000 */
[----:B------:R-:W-:-:S05]  /*16160*/  LOP3.LUT R180, R183, 0x1f, RZ, 0xc0, !PT ;  /* 0x0000001fb7b47812 */ /* 0x000fca00078ec0ff */
[----:B------:R-:W1:Y:S01]  /*16170*/  @!P0 S2R R174, SR_CgaCtaId ;  /* 0x0000000000ae8919 */ /* 0x000e620000008800 */
[----:B------:R-:W-:-:S04]  /*16180*/  @!P0 MOV R175, 0x400 ;  /* 0x0000040000af8802 */ /* 0x000fc80000000f00 */
[----:B-1----:R-:W-:Y:S01]  /*16190*/  @!P0 LEA R175, R174, R175, 0x18 ;  /* 0x000000afaeaf8211 */ /* 0x002fe200078ec0ff */
[----:B------:R-:W-:-:S05]  /*161a0*/  @!P0 IMAD.IADD R174, R143, 0x1, R142 ;  /* 0x000000018fae8824 */ /* 0x000fca00078e028e */
[----:B------:R-:W-:-:S05]  /*161b0*/  @!P0 LEA R174, R174, R175, 0x3 ;  /* 0x000000afaeae8211 */ /* 0x000fca00078e18ff */
        /* <DEDUP_REMOVED lines=14> */
[----:B--2---:R-:W-:-:S03]  /*162a0*/  @!P0 MOV R182, R181 ;  /* 0x000000b500b68202 */ /* 0x004fc60000000f00 */
[----:B0-----:R-:W0:Y:S01]  /*162b0*/  SHFL.DOWN PT, R181, R140, 0x2, 0x1f ;  /* 0x08401f008cb57f89 */ /* 0x001e2200000e0000 */
[----:B------:R-:W-:Y:S02]  /*162c0*/  PLOP3.LUT P0, PT, PT, PT, UP1, 0x40, 0x0 ;  /* 0x000000000000781c */ /* 0x000fe40003f0e818 */
[----:B------:R-:W-:Y:S01]  /*162d0*/  I2FP.F32.S32 R174, R182 ;  /* 0x000000b600ae7245 */ /* 0x000fe20000201400 */
[----:B------:R-:W1:Y:S01]  /*162e0*/  SHFL.DOWN PT, R180, R182, 0x2, 0x1f ;  /* 0x08401f00b6b47f89 */ /* 0x000e6200000e0000 */
[----:B0-----:R-:W-:Y:S01]  /*162f0*/  FADD.FTZ R175, -R181, R140 ;  /* 0x0000008cb5af7221 */ /* 0x001fe20000010100 */
[----:B-1----:R-:W-:-:S03]  /*16300*/  IMAD.IADD R143, R180, 0x1, R182 ;  /* 0x00000001b48f7824 */ /* 0x002fc600078e02b6 */
        /* <DEDUP_REMOVED lines=14> */
[-C--:B0-----:R-:W-:Y:S02]  /*163f0*/  IADD3 R182, R143, R181.reuse, RZ ;  /* 0x000000b58fb67210 */ /* 0x081fe40007ffe0ff */
[----:B------:R-:W-:-:S02]  /*16400*/  I2FP.F32.S32 R181, R181 ;  /* 0x000000b500b57245 */ /* 0x000fc40000201400 */
        /* <DEDUP_REMOVED lines=49> */
[----:B------:R-:W-:Y:S01]  /*16720*/  F2FP.F16.F32.PACK_AB R140, R141, R140 ;  /* 0x0000008c8d8c723e */ /* 0x000fe200000000ff */
[----:B------:R-:W-:Y:S01]  /*16730*/  FMUL.FTZ R142, R142, UR25 ;  /* 0x000000198e8e7c20 */ /* 0x000fe20008410000 */
[----:B------:R-:W-:Y:S01]  /*16740*/  F2FP.F16.F32.PACK_AB R141, R174, R143 ;  /* 0x0000008fae8d723e */ /* 0x000fe200000000ff */
[----:B------:R-:W-:Y:S01]  /*16750*/  FADD.FTZ R143, R36, -UR34 ;  /* 0x80000022248f7e21 */ /* 0x000fe20008010000 */
[----:B------:R-:W-:Y:S01]  /*16760*/  FADD.FTZ R174, R37, -UR34 ;  /* 0x8000002225ae7e21 */ /* 0x000fe20008010000 */
[----:B------:R-:W-:Y:S02]  /*16770*/  FFMA.FTZ R180, R247, R142, R135 ;  /* 0x0000008ef7b47223 */ /* 0x000fe40000010087 */
[----:B------:R-:W-:Y:S01]  /*16780*/  FMUL.FTZ R143, R143, UR25 ;  /* 0x000000198f8f7c20 */ /* 0x000fe20008410000 */
[----:B------:R-:W-:-:S03]  /*16790*/  FMUL.FTZ R174, R174, UR25 ;  /* 0x00000019aeae7c20 */ /* 0x000fc60008410000 */
[----:B------:R-:W-:Y:S01]  /*167a0*/  FFMA.FTZ R143, R244, R143, R132 ;  /* 0x0000008ff48f7223 */ /* 0x000fe20000010084 */
[----:B------:R-:W-:-:S05]  /*167b0*/  FFMA.FTZ R174, R245, R174, R133 ;  /* 0x000000aef5ae7223 */ /* 0x000fca0000010085 */
[----:B------:R-:W-:Y:S02]  /*167c0*/  F2FP.F16.F32.PACK_AB R142, R174, R143 ;  /* 0x0000008fae8e723e */ /* 0x000fe400000000ff */
[----:B------:R-:W-:Y:S02]  /*167d0*/  F2FP.F16.F32.PACK_AB R143, R180, R175 ;  /* 0x000000afb48f723e */ /* 0x000fe400000000ff */
[----:B------:R-:W0:Y:S02]  /*167e0*/  LDC.64 R174, c[0x0][0x2b8] ;  /* 0x0000ae00ffae7b82 */ /* 0x000e240000000a00 */
[----:B0-----:R-:W-:-:S04]  /*167f0*/  IMAD.WIDE.U32 R174, R8, 0x10, R174 ;  /* 0x0000001008ae7825 */ /* 0x001fc800078e00ae */
[----:B------:R-:W-:Y:S01]  /*16800*/  VIADD R8, R8, 0x80 ;  /* 0x0000008008087836 */ /* 0x000fe20000000000 */
[----:B------:R1:W-:Y:S06]  /*16810*/  STG.E.128 desc[UR6][R174.64], R140 ;  /* 0x0000008cae007986 */ /* 0x0003ec000c101d06 */
.L_x_29398:
[----:B------:R-:W-:Y:S05]  /*16820*/  BSYNC B0 ;  /* 0x0000000000007941 */ /* 0x000fea0003800000 */
.L_x_29397:
        /* <DEDUP_REMOVED lines=32> */
[C---:B0-----:R-:W-:Y:S01]  /*16a30*/  IMAD.WIDE.U32 R174, R8.reuse, 0x10, R174 ;  /* 0x0000001008ae7825 */ /* 0x041fe200078e00ae */
[----:B------:R-:W-:-:S04]  /*16a40*/  IADD3 R8, R8, 0x80, RZ ;  /* 0x0000008008087810 */ /* 0x000fc80007ffe0ff */
[----:B------:R2:W-:Y:S03]  /*16a50*/  STG.E.128 desc[UR6][R174.64], R140 ;  /* 0x0000008cae007986 */ /* 0x0005e6000c101d06 */
.L_x_29400:
[----:B------:R-:W-:Y:S05]  /*16a60*/  BSYNC B0 ;  /* 0x0000000000007941 */ /* 0x000fea0003800000 */
.L_x_29399:
        /* <DEDUP_REMOVED lines=35> */
.L_x_29402:
[----:B------:R-:W-:Y:S05]  /*16ca0*/  BSYNC B0 ;  /* 0x0000000000007941 */ /* 0x000fea0003800000 */
.L_x_29401:
        /* <DEDUP_REMOVED lines=35> */
.L_x_29404:
[----:B------:R-:W-:Y:S05]  /*16ee0*/  BSYNC B0 ;  /* 0x0000000000007941 */ /* 0x000fea0003800000 */
.L_x_29403:
        /* <DEDUP_REMOVED lines=35> */
.L_x_29406:
[----:B------:R-:W-:Y:S05]  /*17120*/  BSYNC B0 ;  /* 0x0000000000007941 */ /* 0x000fea0003800000 */
.L_x_29405:
        /* <DEDUP_REMOVED lines=35> */
.L_x_29408:
[----:B------:R-:W-:Y:S05]  /*17360*/  BSYNC B0 ;  /* 0x0000000000007941 */ /* 0x000fea0003800000 */
.L_x_29407:
        /* <DEDUP_REMOVED lines=32> */
[----:B0-----:R-:W-:-:S05]  /*17570*/  IMAD.WIDE.U32 R174, R8, 0x10, R174 ;  /* 0x0000001008ae7825 */ /* 0x001fca00078e00ae */
[----:B------:R0:W-:Y:S02]  /*17580*/  STG.E.128 desc[UR6][R174.64], R140 ;  /* 0x0000008cae007986 */ /* 0x0001e4000c101d06 */
.L_x_29410:
[----:B------:R-:W-:Y:S05]  /*17590*/  BSYNC B0 ;  /* 0x0000000000007941 */ /* 0x000fea0003800000 */
.L_x_29409:
[----:B------:R-:W-:Y:S01]  /*175a0*/  LOP3.LUT P0, RZ, R15, 0x1, RZ, 0xc0, !PT ;  /* 0x000000010fff7812 */ /* 0x000fe2000780c0ff */
[----:B------:R-:W-:-:S03]  /*175b0*/  VIADD R16, R16, UR32 ;  /* 0x0000002010107c36 */ /* 0x000fc60008000000 */
[----:B------:R-:W-:Y:S02]  /*175c0*/  SEL R182, RZ, 0x1, P0 ;  /* 0x00000001ffb67807 */ /* 0x000fe40000000000 */
[----:B------:R-:W-:-:S13]  /*175d0*/  ISETP.GE.AND P0, PT, R16, UR33, PT ;  /* 0x0000002110007c0c */ /* 0x000fda000bf06270 */
[----:B------:R-:W-:Y:S05]  /*175e0*/  @!P0 BRA `(.L_x_29411) ;  /* 0xfffffe9c00788947 */ /* 0x000fea000383ffff */
[----:B------:R-:W-:Y:S05]  /*175f0*/  EXIT ;  /* 0x000000000000794d */ /* 0x000fea0003800000 */
.L_x_29396:
[----:B------:R-:W-:Y:S01]  /*17600*/  HFMA2.MMA R174, -RZ, RZ, 0, 5.9604644775390625e-08 ;  /* 0x00000001ffae7435 */ /* 0x000fe200000001ff */
[----:B------:R-:W-:Y:S01]  /*17610*/  MOV R175, 0x1f ;  /* 0x0000001f00af7802 */ /* 0x000fe20000000f00 */
[----:B------:R-:W-:-:S09]  /*17620*/  IMAD.MOV.U32 R180, RZ, RZ, -0x1 ;  /* 0xffffffffffb47424 */ /* 0x000fd200078e00ff */
[----:B-1---5:R-:W-:Y:S05]  /*17630*/  WARPSYNC.COLLECTIVE R180, `(.L_x_29412) ;  /* 0x00000000b4087348 */ /* 0x022fea0003c00000 */
[----:B------:R0:W2:Y:S02]  /*17640*/  SHFL.BFLY P6, R141, R181, R174, R175 ;  /* 0x0c0000aeb58d7389 */ /* 0x0000a400000c00af */
[----:B012--5:R-:W-:Y:S01]  /*17650*/  ENDCOLLECTIVE ;  /* 0x000000000000791b */ /* 0x027fe20003800000 */
.L_x_29412:
[----:B------:R-:W-:Y:S01]  /*17660*/  HFMA2.MMA R174, -RZ, RZ, 0, 1.1920928955078125e-07 ;  /* 0x00000002ffae7435 */ /* 0x000fe200000001ff */
[----:B------:R-:W-:-:S05]  /*17670*/  FADD.FTZ R182, R181, R141 ;  /* 0x0000008db5b67221 */ /* 0x000fca0000010000 */
[----:B------:R-:W-:-:S07]  /*17680*/  MOV R181, R182 ;  /* 0x000000b600b57202 */ /* 0x000fce0000000f00 */
[----:B------:R-:W-:Y:S05]  /*17690*/  WARPSYNC.COLLECTIVE R180, `(.L_x_29413) ;  /* 0x00000000b4087348 */ /* 0x000fea0003c00000 */
[----:B------:R0:W1:Y:S02]  /*176a0*/  SHFL.BFLY P6, R141, R181, R174, R175 ;  /* 0x0c0000aeb58d7389 */ /* 0x00006400000c00af */
[----:B01----:R-:W-:Y:S01]  /*176b0*/  ENDCOLLECTIVE ;  /* 0x000000000000791b */ /* 0x003fe20003800000 */
.L_x_29413:
[----:B------:R-:W-:Y:S01]  /*176c0*/  MOV R174, 0x4 ;  /* 0x0000000400ae7802 */ /* 0x000fe20000000f00 */
[----:B------:R-:W-:-:S04]  /*176d0*/  FADD.FTZ R182, R182, R141 ;  /* 0x0000008db6b67221 */ /* 0x000fc80000010000 */
[----:B------:R-:W-:-:S07]  /*176e0*/  IMAD.MOV.U32 R181, RZ, RZ, R182 ;  /* 0x000000ffffb57224 */ /* 0x000fce00078e00b6 */
[----:B------:R-:W-:Y:S05]  /*176f0*/  WARPSYNC.COLLECTIVE R180, `(.L_x_29414) ;  /* 0x00000000b4087348 */ /* 0x000fea0003c00000 */
[----:B------:R0:W1:Y:S02]  /*17700*/  SHFL.BFLY P6, R141, R181, R174, R175 ;  /* 0x0c0000aeb58d7389 */ /* 0x00006400000c00af */
[----:B01----:R-:W-:Y:S01]  /*17710*/  ENDCOLLECTIVE ;  /* 0x000000000000791b */ /* 0x003fe20003800000 */
.L_x_29414:
[----:B------:R-:W-:Y:S02]  /*17720*/  IMAD.MOV.U32 R174, RZ, RZ, 0x8 ;  /* 0x00000008ffae7424 */ /* 0x000fe400078e00ff */
[----:B------:R-:W-:-:S05]  /*17730*/  FADD.FTZ R140, R182, R141 ;  /* 0x0000008db68c7221 */ /* 0x000fca0000010000 */
[----:B------:R-:W-:-:S07]  /*17740*/  MOV R181, R140 ;  /* 0x0000008c00b57202 */ /* 0x000fce0000000f00 */
[----:B------:R-:W-:Y:S05]  /*17750*/  WARPSYNC.COLLECTIVE R180, `(.L_x_29415) ;  /* 0x00000000b4087348 */ /* 0x000fea0003c00000 */
[----:B------:R0:W1:Y:S02]  /*17760*/  SHFL.BFLY P6, R141, R181, R174, R175 ;  /* 0x0c0000aeb58d7389 */ /* 0x00006400000c00af */
[----:B01----:R-:W-:Y:S01]  /*17770*/  ENDCOLLECTIVE ;  /* 0x000000000000791b */ /* 0x003fe20003800000 */
.L_x_29415:
[----:B------:R-:W-:Y:S01]  /*17780*/  HFMA2.MMA R174, -RZ, RZ, 0, 9.5367431640625e-07 ;  /* 0x00000010ffae7435 */ /* 0x000fe200000001ff */
[----:B------:R-:W-:-:S10]  /*17790*/  FADD.FTZ R181, R140, R141 ;  /* 0x0000008d8cb57221 */ /* 0x000fd40000010000 */
[----:B------:R-:W-:Y:S05]  /*177a0*/  WARPSYNC.COLLECTIVE R180, `(.L_x_29416) ;  /* 0x00000000b4087348 */ /* 0x000fea0003c00000 */
[----:B------:R0:W1:Y:S02]  /*177b0*/  SHFL.BFLY P6, R141, R181, R174, R175 ;  /* 0x0c0000aeb58d7389 */ /* 0x00006400000c00af */
[----:B01----:R-:W-:Y:S01]  /*177c0*/  ENDCOLLECTIVE ;  /* 0x000000000000791b */ /* 0x003fe20003800000 */
.L_x_29416:
        /* <DEDUP_REMOVED lines=121> */
.L_x_29417:
[----:B------:R-:W-:Y:S01]  /*17f60*/  HFMA2.MMA R174, -RZ, RZ, 0, 1.1920928955078125e-07 ;  /* 0x00000002ffae7435 */ /* 0x000fe200000001ff */
[----:B------:R-:W-:-:S05]  /*17f70*/  FADD.FTZ R182, R182, R141 ;  /* 0x0000008db6b67221 */ /* 0x000fca0000010000 */
[----:B------:R-:W-:-:S07]  /*17f80*/  MOV R181, R182 ;  /* 0x000000b600b57202 */ /* 0x000fce0000000f00 */
[----:B------:R-:W-:Y:S05]  /*17f90*/  WARPSYNC.COLLECTIVE R180, `(.L_x_29418) ;  /* 0x00000000b4087348 */ /* 0x000fea0003c00000 */
[----:B------:R0:W1:Y:S02]  /*17fa0*/  SHFL.BFLY P6, R141, R181, R174, R175 ;  /* 0x0c0000aeb58d7389 */ /* 0x00006400000c00af */
[----:B01----:R-:W-:Y:S01]  /*17fb0*/  ENDCOLLECTIVE ;  /* 0x000000000000791b */ /* 0x003fe20003800000 */
.L_x_29418:
[----:B------:R-:W-:Y:S02]  /*17fc0*/  IMAD.MOV.U32 R174, RZ, RZ, 0x4 ;  /* 0x00000004ffae7424 */ /* 0x000fe400078e00ff */
[----:B------:R-:W-:-:S07]  /*17fd0*/  FADD.FTZ R181, R182, R141 ;  /* 0x0000008db6b57221 */ /* 0x000fce0000010000 */
[----:B------:R-:W-:Y:S05]  /*17fe0*/  WARPSYNC.COLLECTIVE R180, `(.L_x_29419) ;  /* 0x00000000b4087348 */ /* 0x000fea0003c00000 */
[----:B------:R0:W1:Y:S02]  /*17ff0*/  SHFL.BFLY P6, R141, R181, R174, R175 ;  /* 0x0c0000aeb58d7389 */ /* 0x00006400000c00af */
[----:B01----:R-:W-:Y:S01]  /*18000*/  ENDCOLLECTIVE ;  /* 0x000000000000791b */ /* 0x003fe20003800000 */
.L_x_29419:
[----:B------:R-:W-:Y:S01]  /*18010*/  MOV R174, 0x8 ;  /* 0x0000000800ae7802 */ /* 0x000fe20000000f00 */
[----:B------:R-:W-:-:S07]  /*18020*/  FADD.FTZ R181, R181, R141 ;  /* 0x0000008db5b57221 */ /* 0x000fce0000010000 */
[----:B------:R-:W-:Y:S05]  /*18030*/  WARPSYNC.COLLECTIVE R180, `(.L_x_29420) ;  /* 0x00000000b4087348 */ /* 0x000fea0003c00000 */
[----:B------:R0:W1:Y:S02]  /*18040*/  SHFL.BFLY P6, R141, R181, R174, R175 ;  /* 0x0c0000aeb58d7389 */ /* 0x00006400000c00af */
[----:B01----:R-:W-:Y:S01]  /*18050*/  ENDCOLLECTIVE ;  /* 0x000000000000791b */ /* 0x003fe20003800000 */
.L_x_29420:
[----:B------:R-:W-:Y:S01]  /*18060*/  HFMA2.MMA R174, -RZ, RZ, 0, 9.5367431640625e-07 ;  /* 0x00000010ffae7435 */ /* 0x000fe200000001ff */
[----:B------:R-:W-:-:S10]  /*18070*/  FADD.FTZ R181, R181, R141 ;  /* 0x0000008db5b57221 */ /* 0x000fd40000010000 */
[----:B------:R-:W-:Y:S05]  /*18080*/  WARPSYNC.COLLECTIVE R180, `(.L_x_29421) ;  /* 0x00000000b4087348 */ /* 0x000fea0003c00000 */
[----:B------:R0:W1:Y:S02]  /*18090*/  SHFL.BFLY P6, R141, R181, R174, R175 ;  /* 0x0c0000aeb58d7389 */ /* 0x00006400000c00af */
[----:B01----:R-:W-:Y:S01]  /*180a0*/  ENDCOLLECTIVE ;  /* 0x000000000000791b */ /* 0x003fe20003800000 */
.L_x_29421:
[----:B------:R-:W-:Y:S05]  /*180b0*/  BRA `(.L_x_29422) ;  /* 0xffffffe000187947 */ /* 0x000fea000383ffff */
.L_x_29423:
        /* <DEDUP_REMOVED lines=12> */
.L_x_46052:


//--------------------- .text._ZN10layer_norm13ln_fwd_kernelINS_13Kernel_traitsIf6__halfS2_S2_fjLj7168ELj1ELj1ELj4ELj16ENS_18Kernel_traits_baseILj7168EfS2_S2_S2_fjLj128EEEEELb1ELb1ELb0ELb1EEEvNS_9FwdParamsE --------------------------
	.section	.text._ZN10layer_norm13ln_fwd_kernelINS_13Kernel_traitsIf6__halfS2_S2_fjLj7168ELj1ELj1ELj4ELj16ENS_18Kernel_traits_baseILj7168EfS2_S2_S2_fjLj128EEEEELb1ELb1ELb0ELb1EEEvNS_9FwdParamsE,"ax",@progbits
	.align	128
        .global         _ZN10layer_norm13ln_fwd_kernelINS_13Kernel_traitsIf6__halfS2_S2_fjLj7168ELj1ELj1ELj4ELj16ENS_18Kernel_traits_baseILj7168EfS2_S2_S2_fjLj128EEEEELb1ELb1ELb0ELb1EEEvNS_9FwdParamsE
        .type           _ZN10layer_norm13ln_fwd_kernelINS_13Kernel_traitsIf6__halfS2_S2_fjLj7168ELj1ELj1ELj4ELj16ENS_18Kernel_traits_baseILj7168EfS2_S2_S2_fjLj128EEEEELb1ELb1ELb0ELb1EEEvNS_9FwdParamsE,@function
        .size           _ZN10layer_norm13ln_fwd_kernelINS_13Kernel_traitsIf6__halfS2_S2_fjLj7168ELj1ELj1ELj4ELj16ENS_18Kernel_traits_baseILj7168EfS2_S2_S2_fjLj128EEEEELb1ELb1ELb0ELb1EEEvNS_9FwdParamsE,(.L_x_46053 - _ZN10layer_norm13ln_fwd_kernelINS_13Kernel_traitsIf6__halfS2_S2_fjLj7168ELj1ELj1ELj4ELj16ENS_18Kernel_traits_baseILj7168EfS2_S2_S2_fjLj128EEEEELb1ELb1ELb0ELb1EEEvNS_9FwdParamsE)
        .other          _ZN10layer_norm13ln_fwd_kernelINS_13Kernel_traitsIf6__halfS2_S2_fjLj7168ELj1ELj1ELj4ELj16ENS_18Kernel_traits_baseILj7168EfS2_S2_S2_fjLj128EEEEELb1ELb1ELb0ELb1EEEvNS_9FwdParamsE,@"STO_CUDA_ENTRY STV_DEFAULT"
_ZN10layer_norm13ln_fwd_kernelINS_13Kernel_traitsIf6__halfS2_S2_fjLj7168ELj1ELj1ELj4ELj16ENS_18Kernel_traits_baseILj7168EfS2_S2_S2_fjLj128EEEEELb1ELb1ELb0ELb1EEEvNS_9FwdParamsE:
.text._ZN10layer_norm13ln_fwd_kernelINS_13Kernel_traitsIf6__halfS2_S2_fjLj7168ELj1ELj1ELj4ELj16ENS_18Kernel_traits_baseILj7168EfS2_S2_S2_fjLj128EEEEELb1ELb1ELb0ELb1EEEvNS_9FwdParamsE:
        /* <DEDUP_REMOVED lines=156> */
[----:B------:R-:W-:Y:S01]  /*09c0*/  IMAD.HI.U32 R180, R192, -0x326172a9, RZ ;  /* 0xcd9e8d57c0b47827 */ /* 0x000fe200078e00ff */
[----:B------:R-:W-:-:S02]  /*09d0*/  ULDC.64 UR8, c[0x0][0x270] ;  /* 0x00009c0000087ab9 */ /* 0x000fc40000000a00 */
[----:B------:R-:W5:Y:S01]  /*09e0*/  LDG.E.128 R236, desc[UR4][R2.64+0x1000] ;  /* 0x0010000402ec7981 */ /* 0x000f62000c1e1d00 */
[----:B------:R-:W-:-:S03]  /*09f0*/  IMAD.WIDE.U32 R186, R186, -0x2daee0ad, RZ ;  /* 0xd2511f53baba7825 */ /* 0x000fc600078e00ff */
        /* <DEDUP_REMOVED lines=13> */
[----:B------:R-:W-:Y:S01]  /*0ad0*/  LOP3.LUT R181, R187, UR35, R181, 0x96, !PT ;  /* 0x00000023bbb57c12 */ /* 0x000fe2000f8e96b5 */
[----:B------:R-:W-:Y:S01]  /*0ae0*/  IMAD.MOV.U32 R194, RZ, RZ, 0x1 ;  /* 0x00000001ffc27424 */ /* 0x000fe200078e00ff */
[----:B------:R-:W-:Y:S01]  /*0af0*/  MOV R4, R13 ;  /* 0x0000000d00047202 */ /* 0x000fe20000000f00 */
[----:B------:R-:W-:Y:S01]  /*0b00*/  IMAD R192, R192, -0x326172a9, RZ ;  /* 0xcd9e8d57c0c07824 */ /* 0x000fe200078e02ff */
[----:B------:R-:W-:Y:S01]  /*0b10*/  ULDC UR10, c[0x0][0x218] ;  /* 0x00008600000a7ab9 */ /* 0x000fe20000000800 */
[----:B------:R-:W-:Y:S01]  /*0b20*/  ULDC UR11, c[0x0][0x290] ;  /* 0x0000a400000b7ab9 */ /* 0x000fe20000000800 */
[----:B------:R-:W-:Y:S01]  /*0b30*/  ULDC.64 UR12, c[0x0][0x230] ;  /* 0x00008c00000c7ab9 */ /* 0x000fe20000000a00 */
[----:B0-----:R-:W-:Y:S01]  /*0b40*/  IMAD R3, R15, -0x326172a9, RZ ;  /* 0xcd9e8d570f037824 */ /* 0x001fe200078e02ff */
[----:B------:R-:W-:Y:S01]  /*0b50*/  MOV R2, R7 ;  /* 0x0000000700027202 */ /* 0x000fe20000000f00 */
[----:B------:R-:W-:Y:S01]  /*0b60*/  ULDC.U8 UR8, c[0x0][0x2a0] ;  /* 0x0000a80000087ab9 */ /* 0x000fe20000000000 */
[----:B------:R-:W-:Y:S01]  /*0b70*/  LOP3.LUT R187, R6, 0x3, RZ, 0xc0, !PT ;  /* 0x0000000306bb7812 */ /* 0x000fe200078ec0ff */
[----:B------:R-:W-:Y:S01]  /*0b80*/  ULDC.64 UR14, c[0x0][0x2b8] ;  /* 0x0000ae00000e7ab9 */ /* 0x000fe20000000a00 */
[----:B------:R-:W-:Y:S01]  /*0b90*/  LOP3.LUT R180, R180, UR34, R3, 0x96, !PT ;  /* 0x00000022b4b47c12 */ /* 0x000fe2000f8e9603 */
[----:B------:R-:W-:Y:S01]  /*0ba0*/  IMAD.MOV.U32 R3, RZ, RZ, R14 ;  /* 0x000000ffff037224 */ /* 0x000fe200078e000e */
[----:B------:R-:W-:-:S02]  /*0bb0*/  UISETP.NE.AND.EX UP0, UPT, UR9, URZ, UPT, UP0 ;  /* 0x0000003f0900728c */ /* 0x000fc4000bf05300 */
[----:B------:R-:W-:Y:S01]  /*0bc0*/  UISETP.NE.AND UP1, UPT, UR8, URZ, UPT ;  /* 0x0000003f0800728c */ /* 0x000fe2000bf25270 */
[----:B------:R-:W-:Y:S01]  /*0bd0*/  ULDC.64 UR16, c[0x0][0x210] ;  /* 0x0000840000107ab9 */ /* 0x000fe20000000a00 */
[----:B--2---:R0:W-:Y:S04]  /*0be0*/  STL.64 [R1], R16 ;  /* 0x0000001001007387 */ /* 0x0041e80000100a00 */
[----:B------:R0:W-:Y:S05]  /*0bf0*/  STL.64 [R1+0x8], R18 ;  /* 0x0000081201007387 */ /* 0x0001ea0000100a00 */
.L_x_29817:
        /* <DEDUP_REMOVED lines=20> */
[C---:B------:R-:W-:Y:S02]  /*0d40*/  ISETP.NE.AND P1, PT, R187.reuse, 0x1, PT ;  /* 0x00000001bb00780c */ /* 0x040fe40003f25270 */
[----:B------:R-:W-:Y:S01]  /*0d50*/  PLOP3.LUT P2, PT, PT, PT, UP0, 0x80, 0x0 ;  /* 0x000000000000781c */ /* 0x000fe20003f4f008 */
[----:B------:R-:W-:Y:S01]  /*0d60*/  BSSY B0, `(.L_x_29424) ;  /* 0x000000e000007945 */ /* 0x000fe20003800000 */
[----:B------:R-:W-:Y:S01]  /*0d70*/  MOV R154, 0x3f800000 ;  /* 0x3f800000009a7802 */ /* 0x000fe20000000f00 */
[----:B0-----:R-:W-:-:S10]  /*0d80*/  VIADD R16, R187, 0x1 ;  /* 0x00000001bb107836 */ /* 0x001fd40000000000 */
[----:B----4-:R-:W-:Y:S01]  /*0d90*/  @P2 HADD2.F32 R154, -RZ, R12.H0_H0 ;  /* 0x2000000cff9a2230 */ /* 0x010fe20000004100 */
[----:B-1----:R-:W-:Y:S06]  /*0da0*/  @!P1 BRA `(.L_x_29425) ;  /* 0x0000000000209947 */ /* 0x002fec0003800000 */
        /* <DEDUP_REMOVED lines=8> */
.L_x_29425:
[----:B------:R-:W-:-:S07]  /*0e30*/  IMAD.MOV.U32 R7, RZ, RZ, R192 ;  /* 0x000000ffff077224 */ /* 0x000fce00078e00c0 */
.L_x_29426:
[----:B------:R-:W-:Y:S05]  /*0e40*/  BSYNC B0 ;  /* 0x0000000000007941 */ /* 0x000fea0003800000 */
.L_x_29424:
        /* <DEDUP_REMOVED lines=16> */
.L_x_29430:
[----:B------:R-:W-:Y:S05]  /*0f50*/  BSYNC B1 ;  /* 0x0000000000017941 */ /* 0x000fea0003800000 */
.L_x_29429:
        /* <DEDUP_REMOVED lines=42> */
.L_x_29428:
[----:B------:R-:W-:Y:S05]  /*1200*/  BSYNC B0 ;  /* 0x0000000000007941 */ /* 0x000fea0003800000 */
.L_x_29427:
[----:B------:R-:W0:Y:S01]  /*1210*/  LDC R195, c[0x0][0x298] ;  /* 0x0000a600ffc37b82 */ /* 0x000e220000000800 */
[----:B------:R-:W-:Y:S01]  /*1220*/  HFMA2.MMA R156, -RZ, RZ, 0.1171875, 0 ;  /* 0x2f800000ff9c7435 */ /* 0x000fe200000001ff */
[----:B------:R-:W-:Y:S01]  /*1230*/  I2FP.F32.U32 R7, R7 ;  /* 0x0000000700077245 */ /* 0x000fe20000201000 */
[----:B-----5:R-:W-:Y:S01]  /*1240*/  HADD2.F32 R13, -RZ, R8.H0_H0 ;  /* 0x20000008ff0d7230 */ /* 0x020fe20000004100 */
[----:B------:R-:W-:Y:S01]  /*1250*/  BSSY B0, `(.L_x_29431) ;  /* 0x0000017000007945 */ /* 0x000fe20003800000 */
[----:B------:R-:W-:-:S03]  /*1260*/  VIADD R14, R16, 0x1 ;  /* 0x00000001100e7836 */ /* 0x000fc60000000000 */
[----:B------:R-:W1:Y:S01]  /*1270*/  LDC R252, c[0x0][0x294] ;  /* 0x0000a500fffc7b82 */ /* 0x000e620000000800 */
[----:B------:R-:W-:Y:S02]  /*1280*/  FMUL.FTZ R12, R13, R154 ;  /* 0x0000009a0d0c7220 */ /* 0x000fe40000410000 */
[----:B------:R-:W-:Y:S02]  /*1290*/  FFMA.FTZ R7, R7, R156, 1.1641532182693481445e-10 ;  /* 0x2f00000007077423 */ /* 0x000fe4000001009c */
[----:B0-----:R-:W-:-:S03]  /*12a0*/  FMUL.FTZ R12, R12, R195 ;  /* 0x000000c30c0c7220 */ /* 0x001fc60000410000 */
[----:B-1----:R-:W-:-:S04]  /*12b0*/  FSETP.GTU.FTZ.AND P1, PT, R7, R252, PT ;  /* 0x000000fc0700720b */ /* 0x002fc80003f3c000 */
[----:B------:R-:W-:Y:S02]  /*12c0*/  P2R R20, PR, RZ, 0x2 ;  /* 0x00000002ff147803 */ /* 0x000fe40000000000 */
[----:B------:R-:W-:Y:S01]  /*12d0*/  FSEL R27, R12, RZ, !P1 ;  /* 0x000000ff0c1b7208 */ /* 0x000fe20004800000 */
[----:B------:R-:W-:Y:S01]  /*12e0*/  @P0 HADD2.F32 R12, -RZ, R36.H0_H0 ;  /* 0x20000024ff0c0230 */ /* 0x000fe20000004100 */
        /* <DEDUP_REMOVED lines=12> */
.L_x_29432:
[----:B------:R-:W-:-:S07]  /*13b0*/  IMAD.MOV.U32 R7, RZ, RZ, R192 ;  /* 0x000000ffff077224 */ /* 0x000fce00078e00c0 */
.L_x_29433:
[----:B------:R-:W-:Y:S05]  /*13c0*/  BSYNC B0 ;  /* 0x0000000000007941 */ /* 0x000fea0003800000 */
.L_x_29431:
        /* <DEDUP_REMOVED lines=16> */
.L_x_29437:
[----:B------:R-:W-:Y:S05]  /*14d0*/  BSYNC B1 ;  /* 0x0000000000017941 */ /* 0x000fea0003800000 */
.L_x_29436:
        /* <DEDUP_REMOVED lines=42> */
.L_x_29435:
[----:B------:R-:W-:Y:S05]  /*1780*/  BSYNC B0 ;  /* 0x0000000000007941 */ /* 0x000fea0003800000 */
.L_x_29434:
[----:B------:R-:W-:Y:S01]  /*1790*/  I2FP.F32.U32 R7, R7 ;  /* 0x0000000700077245 */ /* 0x000fe20000201000 */
[----:B------:R-:W-:Y:S01]  /*17a0*/  HADD2.F32 R13, -RZ, R8.H1_H1 ;  /* 0x30000008ff0d7230 */ /* 0x000fe20000004100 */
[----:B------:R-:W-:Y:S01]  /*17b0*/  BSSY B0, `(.L_x_29438) ;  /* 0x0000016000007945 */ /* 0x000fe20003800000 */
[----:B------:R-:W-:Y:S02]  /*17c0*/  IADD3 R15, R14, 0x1, RZ ;  /* 0x000000010e0f7810 */ /* 0x000fe40007ffe0ff */
[----:B------:R-:W-:Y:S01]  /*17d0*/  FFMA.FTZ R7, R7, R156, 1.1641532182693481445e-10 ;  /* 0x2f00000007077423 */ /* 0x000fe2000001009c */
[----:B------:R-:W-:-:S04]  /*17e0*/  FMUL.FTZ R8, R13, R154 ;  /* 0x0000009a0d087220 */ /* 0x000fc80000410000 */
[----:B------:R-:W-:Y:S01]  /*17f0*/  FMUL.FTZ R12, R8, R195 ;  /* 0x000000c3080c7220 */ /* 0x000fe20000410000 */
[----:B------:R-:W-:Y:S01]  /*1800*/  FSETP.GTU.FTZ.AND P1, PT, R7, R252, PT ;  /* 0x000000fc0700720b */ /* 0x000fe20003f3c000 */
[----:B------:R-:W-:-:S03]  /*1810*/  @P0 HADD2.F32 R7, -RZ, R36.H1_H1 ;  /* 0x30000024ff070230 */ /* 0x000fc60000004100 */
        /* <DEDUP_REMOVED lines=14> */
.L_x_29439:
[----:B------:R-:W-:-:S07]  /*1900*/  MOV R7, R192 ;  /* 0x000000c000077202 */ /* 0x000fce0000000f00 */
.L_x_29440:
[----:B------:R-:W-:Y:S05]  /*1910*/  BSYNC B0 ;  /* 0x0000000000007941 */ /* 0x000fea0003800000 */
.L_x_29438:
        /* <DEDUP_REMOVED lines=16> */
.L_x_29444:
[----:B------:R-:W-:Y:S05]  /*1a20*/  BSYNC B1 ;  /* 0x0000000000017941 */ /* 0x000fea0003800000 */
.L_x_29443:
        /* <DEDUP_REMOVED lines=42> */
.L_x_29442:
[----:B------:R-:W-:Y:S05]  /*1cd0*/  BSYNC B0 ;  /* 0x0000000000007941 */ /* 0x000fea0003800000 */
.L_x_29441:
[----:B------:R-:W-:Y:S01]  /*1ce0*/  I2FP.F32.U32 R7, R7 ;  /* 0x0000000700077245 */ /* 0x000fe20000201000 */
[----:B------:R-:W-:Y:S01]  /*1cf0*/  HADD2.F32 R13, -RZ, R9.H0_H0 ;  /* 0x20000009ff0d7230 */ /* 0x000fe20000004100 */
[----:B------:R-:W-:Y:S01]  /*1d00*/  ISETP.NE.AND P2, PT, R15, 0x1, PT ;  /* 0x000000010f00780c */ /* 0x000fe20003f45270 */
[----:B------:R-:W-:Y:S02]  /*1d10*/  BSSY B0, `(.L_x_29445) ;  /* 0x0000014000007945 */ /* 0x000fe40003800000 */
[----:B------:R-:W-:Y:S01]  /*1d20*/  FFMA.FTZ R7, R7, R156, 1.1641532182693481445e-10 ;  /* 0x2f00000007077423 */ /* 0x000fe2000001009c */
[----:B------:R-:W-:Y:S01]  /*1d30*/  FMUL.FTZ R12, R13, R154 ;  /* 0x0000009a0d0c7220 */ /* 0x000fe20000410000 */
[----:B------:R-:W-:-:S03]  /*1d40*/  VIADD R13, R15, 0x1 ;  /* 0x000000010f0d7836 */ /* 0x000fc60000000000 */
[----:B------:R-:W-:Y:S01]  /*1d50*/  FMUL.FTZ R12, R12, R195 ;  /* 0x000000c30c0c7220 */ /* 0x000fe20000410000 */
[----:B------:R-:W-:-:S04]  /*1d60*/  FSETP.GTU.FTZ.AND P1, PT, R7, R252, PT ;  /* 0x000000fc0700720b */ /* 0x000fc80003f3c000 */
[----:B------:R-:W-:Y:S01]  /*1d70*/  FSEL R29, R12, RZ, !P1 ;  /* 0x000000ff0c1d7208 */ /* 0x000fe20004800000 */
[----:B------:R-:W-:-:S04]  /*1d80*/  @P0 HADD2.F32 R12, -RZ, R37.H0_H0 ;  /* 0x20000025ff0c0230 */ /* 0x000fc80000004100 */
        /* <DEDUP_REMOVED lines=11> */
.L_x_29446:
[----:B------:R-:W-:-:S07]  /*1e40*/  IMAD.MOV.U32 R7, RZ, RZ, R192 ;  /* 0x000000ffff077224 */ /* 0x000fce00078e00c0 */
.L_x_29447:
[----:B------:R-:W-:Y:S05]  /*1e50*/  BSYNC B0 ;  /* 0x0000000000007941 */ /* 0x000fea0003800000 */
.L_x_29445:
        /* <DEDUP_REMOVED lines=16> */
.L_x_29451:
[----:B------:R-:W-:Y:S05]  /*1f60*/  BSYNC B1 ;  /* 0x0000000000017941 */ /* 0x000fea0003800000 */
.L_x_29450:
        /* <DEDUP_REMOVED lines=42> */
.L_x_29449:
[----:B------:R-:W-:Y:S05]  /*2210*/  BSYNC B0 ;  /* 0x0000000000007941 */ /* 0x000fea0003800000 */
.L_x_29448:
        /* <DEDUP_REMOVED lines=22> */
.L_x_29453:
[----:B------:R-:W-:-:S07]  /*2380*/  MOV R7, R192 ;  /* 0x000000c000077202 */ /* 0x000fce0000000f00 */
.L_x_29454:
[----:B------:R-:W-:Y:S05]  /*2390*/  BSYNC B0 ;  /* 0x0000000000007941 */ /* 0x000fea0003800000 */
.L_x_29452:
        /* <DEDUP_REMOVED lines=16> */
.L_x_29458:
[----:B------:R-:W-:Y:S05]  /*24a0*/  BSYNC B1 ;  /* 0x0000000000017941 */ /* 0x000fea0003800000 */
.L_x_29457:
        /* <DEDUP_REMOVED lines=42> */
.L_x_29456:
[----:B------:R-:W-:Y:S05]  /*2750*/  BSYNC B0 ;  /* 0x0000000000007941 */ /* 0x000fea0003800000 */
.L_x_29455:
        /* <DEDUP_REMOVED lines=22> */
.L_x_29460:
[----:B------:R-:W-:-:S07]  /*28c0*/  IMAD.MOV.U32 R7, RZ, RZ, R192 ;  /* 0x000000ffff077224 */ /* 0x000fce00078e00c0 */
.L_x_29461:
[----:B------:R-:W-:Y:S05]  /*28d0*/  BSYNC B0 ;  /* 0x0000000000007941 */ /* 0x000fea0003800000 */
.L_x_29459:
        /* <DEDUP_REMOVED lines=16> */
.L_x_29465:
[----:B------:R-:W-:Y:S05]  /*29e0*/  BSYNC B1 ;  /* 0x0000000000017941 */ /* 0x000fea0003800000 */
.L_x_29464:
        /* <DEDUP_REMOVED lines=42> */
.L_x_29463:
[----:B------:R-:W-:Y:S05]  /*2c90*/  BSYNC B0 ;  /* 0x0000000000007941 */ /* 0x000fea0003800000 */
.L_x_29462:
        /* <DEDUP_REMOVED lines=22> */
.L_x_29467:
[----:B------:R-:W-:-:S07]  /*2e00*/  MOV R7, R192 ;  /* 0x000000c000077202 */ /* 0x000fce0000000f00 */
.L_x_29468:
[----:B------:R-:W-:Y:S05]  /*2e10*/  BSYNC B0 ;  /* 0x0000000000007941 */ /* 0x000fea0003800000 */
.L_x_29466:
        /* <DEDUP_REMOVED lines=16> */
.L_x_29472:
[----:B------:R-:W-:Y:S05]  /*2f20*/  BSYNC B1 ;  /* 0x0000000000017941 */ /* 0x000fea0003800000 */
.L_x_29471:
        /* <DEDUP_REMOVED lines=42> */
.L_x_29470:
[----:B------:R-:W-:Y:S05]  /*31d0*/  BSYNC B0 ;  /* 0x0000000000007941 */ /* 0x000fea0003800000 */
.L_x_29469:
        /* <DEDUP_REMOVED lines=22> */
.L_x_29474:
[----:B------:R-:W-:-:S07]  /*3340*/  IMAD.MOV.U32 R7, RZ, RZ, R192 ;  /* 0x000000ffff077224 */ /* 0x000fce00078e00c0 */
.L_x_29475:
[----:B------:R-:W-:Y:S05]  /*3350*/  BSYNC B0 ;  /* 0x0000000000007941 */ /* 0x000fea0003800000 */
.L_x_29473:
        /* <DEDUP_REMOVED lines=18> */
.L_x_29479:
[----:B------:R-:W-:Y:S05]  /*3480*/  BSYNC B1 ;  /* 0x0000000000017941 */ /* 0x000fea0003800000 */
.L_x_29478:
        /* <DEDUP_REMOVED lines=42> */
.L_x_29477:
[----:B------:R-:W-:Y:S05]  /*3730*/  BSYNC B0 ;  /* 0x0000000000007941 */ /* 0x000fea0003800000 */
.L_x_29476:
[----:B------:R-:W-:Y:S01]  /*3740*/  I2FP.F32.U32 R7, R7 ;  /* 0x0000000700077245 */ /* 0x000fe20000201000 */
[----:B------:R-:W-:Y:S01]  /*3750*/  HADD2.F32 R11, -RZ, R11.H1_H1 ;  /* 0x3000000bff0b7230 */ /* 0x000fe20000004100 */
[----:B------:R-:W-:Y:S01]  /*3760*/  SEL R19, RZ, 0x10000, P5 ;  /* 0x00010000ff137807 */ /* 0x000fe20002800000 */
[----:B------:R-:W0:Y:S01]  /*3770*/  LDC.64 R170, c[0x0][0x238] ;  /* 0x00008e00ffaa7b82 */ /* 0x000e220000000a00 */
[----:B------:R-:W-:Y:S01]  /*3780*/  ISETP.NE.AND P5, PT, R8, RZ, PT ;  /* 0x000000ff0800720c */ /* 0x000fe20003fa5270 */
[----:B------:R-:W-:Y:S01]  /*3790*/  FFMA.FTZ R7, R7, R156, 1.1641532182693481445e-10 ;  /* 0x2f00000007077423 */ /* 0x000fe2000001009c */
[----:B------:R-:W-:Y:S01]  /*37a0*/  SEL R10, RZ, 0x100, P4 ;  /* 0x00000100ff0a7807 */ /* 0x000fe20002000000 */
[----:B------:R-:W-:Y:S01]  /*37b0*/  FMUL.FTZ R8, R11, R154 ;  /* 0x0000009a0b087220 */ /* 0x000fe20000410000 */
[----:B------:R-:W-:Y:S01]  /*37c0*/  SEL R9, RZ, 0x1, P2 ;  /* 0x00000001ff097807 */ /* 0x000fe20001000000 */
[----:B------:R-:W-:Y:S01]  /*37d0*/  @P0 HADD2.F32 R18, -RZ, R39.H1_H1 ;  /* 0x30000027ff120230 */ /* 0x000fe20000004100 */
[----:B------:R-:W-:Y:S01]  /*37e0*/  FSETP.GTU.FTZ.AND P4, PT, R7, R252, PT ;  /* 0x000000fc0700720b */ /* 0x000fe20003f9c000 */
[----:B------:R-:W1:Y:S01]  /*37f0*/  @P0 LDC.64 R12, c[0x0][0x230] ;  /* 0x00008c00ff0c0b82 */ /* 0x000e620000000a00 */
[----:B------:R-:W-:Y:S01]  /*3800*/  SEL R14, RZ, 0x1, P1 ;  /* 0x00000001ff0e7807 */ /* 0x000fe20000800000 */
[----:B------:R-:W-:Y:S01]  /*3810*/  FMUL.FTZ R7, R8, R195 ;  /* 0x000000c308077220 */ /* 0x000fe20000410000 */
[----:B------:R-:W-:Y:S01]  /*3820*/  SEL R16, RZ, 0x1, P5 ;  /* 0x00000001ff107807 */ /* 0x000fe20002800000 */
[----:B------:R-:W-:Y:S01]  /*3830*/  IMAD.WIDE.U32 R8, R9, 0x1000000, RZ ;  /* 0x0100000009087825 */ /* 0x000fe200078e00ff */
[----:B------:R-:W-:-:S02]  /*3840*/  SEL R11, RZ, 0x1000000, P4 ;  /* 0x01000000ff0b7807 */ /* 0x000fc40002000000 */
[----:B------:R-:W-:Y:S01]  /*3850*/  ISETP.NE.AND P6, PT, R20, RZ, PT ;  /* 0x000000ff1400720c */ /* 0x000fe20003fc5270 */
[----:B------:R-:W2:Y:S01]  /*3860*/  LDC.64 R184, c[0x0][0x240] ;  /* 0x00009000ffb87b82 */ /* 0x000ea20000000a00 */
[----:B------:R-:W-:Y:S01]  /*3870*/  IMAD.WIDE.U32 R14, R14, 0x10000, RZ ;  /* 0x000100000e0e7825 */ /* 0x000fe200078e00ff */
[----:B------:R-:W-:Y:S02]  /*3880*/  LOP3.LUT R11, R10, R11, R19, 0xfe, !PT ;  /* 0x0000000b0a0b7212 */ /* 0x000fe400078efe13 */
        /* <DEDUP_REMOVED lines=8> */
[----:B------:R-:W-:Y:S01]  /*3910*/  LOP3.LUT R16, R16, R7, RZ, 0xfc, !PT ;  /* 0x0000000710107212 */ /* 0x000fe200078efcff */
[C---:B0-----:R-:W-:Y:S01]  /*3920*/  IMAD.WIDE.U32 R18, R6.reuse, 0x10, R170 ;  /* 0x0000001006127825 */ /* 0x041fe200078e00aa */
[----:B------:R-:W-:Y:S02]  /*3930*/  IADD3 R7, R6, 0x80, RZ ;  /* 0x0000008006077810 */ /* 0x000fe40007ffe0ff */
[----:B------:R-:W-:Y:S02]  /*3940*/  F2FP.F16.F32.PACK_AB R10, R149, R148 ;  /* 0x00000094950a723e */ /* 0x000fe400000000ff */
[----:B------:R-:W-:Y:S01]  /*3950*/  F2FP.F16.F32.PACK_AB R9, R35, R29 ;  /* 0x0000001d2309723e */ /* 0x000fe200000000ff */
[----:B-1----:R-:W-:Y:S01]  /*3960*/  @P0 IMAD.WIDE.U32 R22, R7, 0x10, R12 ;  /* 0x0000001007160825 */ /* 0x002fe200078e000c */
[----:B------:R-:W-:-:S02]  /*3970*/  F2FP.F16.F32.PACK_AB R8, R28, R27 ;  /* 0x0000001b1c08723e */ /* 0x000fc400000000ff */
[----:B------:R-:W-:Y:S01]  /*3980*/  F2FP.F16.F32.PACK_AB R11, R153, R152 ;  /* 0x00000098990b723e */ /* 0x000fe200000000ff */
[----:B------:R-:W-:Y:S01]  /*3990*/  IMAD.WIDE.U32 R12, R7, 0x10, R182 ;  /* 0x00000010070c7825 */ /* 0x000fe200078e00b6 */
[----:B------:R-:W-:-:S03]  /*39a0*/  LOP3.LUT R17, R17, R21, R15, 0xfe, !PT ;  /* 0x0000001511117212 */ /* 0x000fc600078efe0f */
[----:B--2---:R-:W-:Y:S01]  /*39b0*/  IMAD.WIDE.U32 R20, R6, 0x8, R184 ;  /* 0x0000000806147825 */ /* 0x004fe200078e00b8 */
        /* <DEDUP_REMOVED lines=16> */
.L_x_29481:
[----:B------:R-:W-:-:S07]  /*3ac0*/  IMAD.MOV.U32 R8, RZ, RZ, R192 ;  /* 0x000000ffff087224 */ /* 0x000fce00078e00c0 */
.L_x_29482:
[----:B------:R-:W-:Y:S05]  /*3ad0*/  BSYNC B0 ;  /* 0x0000000000007941 */ /* 0x000fea0003800000 */
.L_x_29480:
        /* <DEDUP_REMOVED lines=16> */
.L_x_29486:
[----:B------:R-:W-:Y:S05]  /*3be0*/  BSYNC B1 ;  /* 0x0000000000017941 */ /* 0x000fea0003800000 */
.L_x_29485:
        /* <DEDUP_REMOVED lines=42> */
.L_x_29484:
[----:B------:R-:W-:Y:S05]  /*3e90*/  BSYNC B0 ;  /* 0x0000000000007941 */ /* 0x000fea0003800000 */
.L_x_29483:
[----:B------:R-:W-:Y:S01]  /*3ea0*/  I2FP.F32.U32 R8, R8 ;  /* 0x0000000800087245 */ /* 0x000fe20000201000 */
[----:B-----5:R-:W-:Y:S01]  /*3eb0*/  HADD2.F32 R11, -RZ, R12.H0_H0 ;  /* 0x2000000cff0b7230 */ /* 0x020fe20000004100 */
[----:B------:R-:W-:Y:S01]  /*3ec0*/  BSSY B0, `(.L_x_29487) ;  /* 0x0000016000007945 */ /* 0x000fe20003800000 */
[----:B------:R-:W-:Y:S02]  /*3ed0*/  IADD3 R16, R24, 0x1, RZ ;  /* 0x0000000118107810 */ /* 0x000fe40007ffe0ff */
[----:B------:R-:W-:Y:S01]  /*3ee0*/  FFMA.FTZ R9, R8, R156, 1.1641532182693481445e-10 ;  /* 0x2f00000008097423 */ /* 0x000fe2000001009c */
[----:B------:R-:W-:Y:S01]  /*3ef0*/  FMUL.FTZ R8, R11, R154 ;  /* 0x0000009a0b087220 */ /* 0x000fe20000410000 */
[----:B------:R-:W-:-:S03]  /*3f00*/  @P0 HADD2.F32 R11, -RZ, R36.H0_H0 ;  /* 0x20000024ff0b0230 */ /* 0x000fc60000004100 */
        /* <DEDUP_REMOVED lines=16> */
.L_x_29488:
[----:B------:R-:W-:-:S07]  /*4010*/  MOV R9, R192 ;  /* 0x000000c000097202 */ /* 0x000fce0000000f00 */
.L_x_29489:
[----:B------:R-:W-:Y:S05]  /*4020*/  BSYNC B0 ;  /* 0x0000000000007941 */ /* 0x000fea0003800000 */
.L_x_29487:
        /* <DEDUP_REMOVED lines=16> */
.L_x_29493:
[----:B------:R-:W-:Y:S05]  /*4130*/  BSYNC B1 ;  /* 0x0000000000017941 */ /* 0x000fea0003800000 */
.L_x_29492:
        /* <DEDUP_REMOVED lines=42> */
.L_x_29491:
[----:B------:R-:W-:Y:S05]  /*43e0*/  BSYNC B0 ;  /* 0x0000000000007941 */ /* 0x000fea0003800000 */
.L_x_29490:
[----:B------:R-:W-:Y:S01]  /*43f0*/  I2FP.F32.U32 R9, R9 ;  /* 0x0000000900097245 */ /* 0x000fe20000201000 */
[----:B------:R-:W-:Y:S01]  /*4400*/  HADD2.F32 R11, -RZ, R12.H1_H1 ;  /* 0x3000000cff0b7230 */ /* 0x000fe20000004100 */
[----:B------:R-:W-:Y:S01]  /*4410*/  BSSY B0, `(.L_x_29494) ;  /* 0x0000016000007945 */ /* 0x000fe20003800000 */
[----:B------:R-:W-:Y:S02]  /*4420*/  @P0 HADD2.F32 R12, -RZ, R36.H1_H1 ;  /* 0x30000024ff0c0230 */ /* 0x000fe40000004100 */
        /* <DEDUP_REMOVED lines=19> */
.L_x_29495:
[----:B------:R-:W-:-:S07]  /*4560*/  IMAD.MOV.U32 R12, RZ, RZ, R192 ;  /* 0x000000ffff0c7224 */ /* 0x000fce00078e00c0 */
.L_x_29496:
[----:B------:R-:W-:Y:S05]  /*4570*/  BSYNC B0 ;  /* 0x0000000000007941 */ /* 0x000fea0003800000 */
.L_x_29494:
        /* <DEDUP_REMOVED lines=16> */
.L_x_29500:
[----:B------:R-:W-:Y:S05]  /*4680*/  BSYNC B1 ;  /* 0x0000000000017941 */ /* 0x000fea0003800000 */
.L_x_29499:
        /* <DEDUP_REMOVED lines=42> */
.L_x_29498:
[----:B------:R-:W-:Y:S05]  /*4930*/  BSYNC B0 ;  /* 0x0000000000007941 */ /* 0x000fea0003800000 */
.L_x_29497:
        /* <DEDUP_REMOVED lines=22> */
.L_x_29502:
[----:B------:R-:W-:-:S07]  /*4aa0*/  MOV R11, R192 ;  /* 0x000000c0000b7202 */ /* 0x000fce0000000f00 */
.L_x_29503:
[----:B------:R-:W-:Y:S05]  /*4ab0*/  BSYNC B0 ;  /* 0x0000000000007941 */ /* 0x000fea0003800000 */
.L_x_29501:
        /* <DEDUP_REMOVED lines=16> */
.L_x_29507:
[----:B------:R-:W-:Y:S05]  /*4bc0*/  BSYNC B1 ;  /* 0x0000000000017941 */ /* 0x000fea0003800000 */
.L_x_29506:
        /* <DEDUP_REMOVED lines=42> */
.L_x_29505:
[----:B------:R-:W-:Y:S05]  /*4e70*/  BSYNC B0 ;  /* 0x0000000000007941 */ /* 0x000fea0003800000 */
.L_x_29504:
        /* <DEDUP_REMOVED lines=22> */
.L_x_29509:
[----:B------:R-:W-:-:S07]  /*4fe0*/  IMAD.MOV.U32 R16, RZ, RZ, R192 ;  /* 0x000000ffff107224 */ /* 0x000fce00078e00c0 */
.L_x_29510:
[----:B------:R-:W-:Y:S05]  /*4ff0*/  BSYNC B0 ;  /* 0x0000000000007941 */ /* 0x000fea0003800000 */
.L_x_29508:
        /* <DEDUP_REMOVED lines=16> */
.L_x_29514:
[----:B------:R-:W-:Y:S05]  /*5100*/  BSYNC B1 ;  /* 0x0000000000017941 */ /* 0x000fea0003800000 */
.L_x_29513:
        /* <DEDUP_REMOVED lines=42> */
.L_x_29512:
[----:B------:R-:W-:Y:S05]  /*53b0*/  BSYNC B0 ;  /* 0x0000000000007941 */ /* 0x000fea0003800000 */
.L_x_29511:
        /* <DEDUP_REMOVED lines=22> */
.L_x_29516:
[----:B------:R-:W-:-:S07]  /*5520*/  MOV R13, R192 ;  /* 0x000000c0000d7202 */ /* 0x000fce0000000f00 */
.L_x_29517:
[----:B------:R-:W-:Y:S05]  /*5530*/  BSYNC B0 ;  /* 0x0000000000007941 */ /* 0x000fea0003800000 */
.L_x_29515:
        /* <DEDUP_REMOVED lines=16> */
.L_x_29521:
[----:B------:R-:W-:Y:S05]  /*5640*/  BSYNC B1 ;  /* 0x0000000000017941 */ /* 0x000fea0003800000 */
.L_x_29520:
        /* <DEDUP_REMOVED lines=42> */
.L_x_29519:
[----:B------:R-:W-:Y:S05]  /*58f0*/  BSYNC B0 ;  /* 0x0000000000007941 */ /* 0x000fea0003800000 */
.L_x_29518:
        /* <DEDUP_REMOVED lines=22> */
.L_x_29523:
[----:B------:R-:W-:-:S07]  /*5a60*/  MOV R14, R192 ;  /* 0x000000c0000e7202 */ /* 0x000fce0000000f00 */
.L_x_29524:
[----:B------:R-:W-:Y:S05]  /*5a70*/  BSYNC B0 ;  /* 0x0000000000007941 */ /* 0x000fea0003800000 */
.L_x_29522:
        /* <DEDUP_REMOVED lines=16> */
.L_x_29528:
[----:B------:R-:W-:Y:S05]  /*5b80*/  BSYNC B1 ;  /* 0x0000000000017941 */ /* 0x000fea0003800000 */
.L_x_29527:
        /* <DEDUP_REMOVED lines=42> */
.L_x_29526:
[----:B------:R-:W-:Y:S05]  /*5e30*/  BSYNC B0 ;  /* 0x0000000000007941 */ /* 0x000fea0003800000 */
.L_x_29525:
        /* <DEDUP_REMOVED lines=22> */
.L_x_29530:
[----:B------:R-:W-:-:S07]  /*5fa0*/  IMAD.MOV.U32 R32, RZ, RZ, R192 ;  /* 0x000000ffff207224 */ /* 0x000fce00078e00c0 */
.L_x_29531:
[----:B------:R-:W-:Y:S05]  /*5fb0*/  BSYNC B0 ;  /* 0x0000000000007941 */ /* 0x000fea0003800000 */
.L_x_29529:
        /* <DEDUP_REMOVED lines=18> */
.L_x_29535:
[----:B------:R-:W-:Y:S05]  /*60e0*/  BSYNC B1 ;  /* 0x0000000000017941 */ /* 0x000fea0003800000 */
.L_x_29534:
        /* <DEDUP_REMOVED lines=42> */
.L_x_29533:
[----:B------:R-:W-:Y:S05]  /*6390*/  BSYNC B0 ;  /* 0x0000000000007941 */ /* 0x000fea0003800000 */
.L_x_29532:
[----:B------:R-:W-:Y:S01]  /*63a0*/  I2FP.F32.U32 R16, R32 ;  /* 0x0000002000107245 */ /* 0x000fe20000201000 */
[----:B------:R-:W-:Y:S01]  /*63b0*/  HADD2.F32 R15, -RZ, R15.H1_H1 ;  /* 0x3000000fff0f7230 */ /* 0x000fe20000004100 */
[----:B------:R-:W-:Y:S01]  /*63c0*/  SEL R24, RZ, 0x100, P4 ;  /* 0x00000100ff187807 */ /* 0x000fe20002000000 */
[----:B------:R-:W0:Y:S01]  /*63d0*/  @P0 LDC.64 R32, c[0x0][0x230] ;  /* 0x00008c00ff200b82 */ /* 0x000e220000000a00 */
[----:B------:R-:W-:Y:S01]  /*63e0*/  SEL R23, RZ, 0x10000, P5 ;  /* 0x00010000ff177807 */ /* 0x000fe20002800000 */
[----:B------:R-:W-:Y:S01]  /*63f0*/  FFMA.FTZ R17, R16, R156, 1.1641532182693481445e-10 ;  /* 0x2f00000010117423 */ /* 0x000fe2000001009c */
[----:B------:R-:W-:Y:S01]  /*6400*/  FMUL.FTZ R16, R15, R154 ;  /* 0x0000009a0f107220 */ /* 0x000fe20000410000 */
[----:B------:R-:W-:Y:S02]  /*6410*/  ISETP.NE.AND P5, PT, R31, RZ, PT ;  /* 0x000000ff1f00720c */ /* 0x000fe40003fa5270 */
[----:B------:R-:W-:Y:S01]  /*6420*/  SEL R20, RZ, 0x1, P2 ;  /* 0x00000001ff147807 */ /* 0x000fe20001000000 */
[----:B------:R-:W-:Y:S01]  /*6430*/  FMUL.FTZ R15, R16, R195 ;  /* 0x000000c3100f7220 */ /* 0x000fe20000410000 */
[----:B------:R-:W-:-:S02]  /*6440*/  FSETP.GTU.FTZ.AND P4, PT, R17, R252, PT ;  /* 0x000000fc1100720b */ /* 0x000fc40003f9c000 */
[----:B------:R-:W-:Y:S01]  /*6450*/  SEL R17, RZ, 0x1, P1 ;  /* 0x00000001ff117807 */ /* 0x000fe20000800000 */
[----:B------:R-:W-:Y:S01]  /*6460*/  IMAD.WIDE.U32 R20, R20, 0x1000000, RZ ;  /* 0x0100000014147825 */ /* 0x000fe200078e00ff */
[----:B------:R-:W-:Y:S02]  /*6470*/  SEL R22, RZ, 0x1000000, P4 ;  /* 0x01000000ff167807 */ /* 0x000fe40002000000 */
[----:B------:R-:W-:Y:S01]  /*6480*/  SEL R18, RZ, 0x1, P5 ;  /* 0x00000001ff127807 */ /* 0x000fe20002800000 */
[----:B------:R-:W-:Y:S01]  /*6490*/  IMAD.WIDE.U32 R16, R17, 0x10000, RZ ;  /* 0x0001000011107825 */ /* 0x000fe200078e00ff */
[----:B------:R-:W-:Y:S02]  /*64a0*/  LOP3.LUT R24, R24, R22, R23, 0xfe, !PT ;  /* 0x0000001618187212 */ /* 0x000fe400078efe17 */
[----:B------:R-:W-:Y:S01]  /*64b0*/  FSEL R22, R15, RZ, !P4 ;  /* 0x000000ff0f167208 */ /* 0x000fe20006000000 */
[----:B------:R-:W-:Y:S01]  /*64c0*/  IMAD.WIDE.U32 R18, R18, 0x100, RZ ;  /* 0x0000010012127825 */ /* 0x000fe200078e00ff */
[----:B------:R-:W-:-:S02]  /*64d0*/  ISETP.NE.AND P6, PT, R30, RZ, PT ;  /* 0x000000ff1e00720c */ /* 0x000fc40003fc5270 */
[----:B------:R-:W-:Y:S01]  /*64e0*/  SEL R31, RZ, 0x1, P3 ;  /* 0x00000001ff1f7807 */ /* 0x000fe20001800000 */
[----:B------:R-:W-:Y:S02]  /*64f0*/  @P0 HADD2.F32 R30, -RZ, R39.H1_H1 ;  /* 0x30000027ff1e0230 */ /* 0x000fe40000004100 */
[----:B------:R-:W-:Y:S01]  /*6500*/  FMUL.FTZ R15, R227, R22 ;  /* 0x00000016e30f7220 */ /* 0x000fe20000410000 */
[----:B------:R-:W-:Y:S02]  /*6510*/  SEL R23, RZ, 0x1, P6 ;  /* 0x00000001ff177807 */ /* 0x000fe40003000000 */
[----:B------:R-:W-:Y:S01]  /*6520*/  LOP3.LUT R18, R18, R20, R16, 0xfe, !PT ;  /* 0x0000001412127212 */ /* 0x000fe200078efe10 */
[----:B------:R-:W-:Y:S01]  /*6530*/  @P0 FADD.FTZ R15, R30, R15 ;  /* 0x0000000f1e0f0221 */ /* 0x000fe20000010000 */
[----:B------:R-:W-:Y:S01]  /*6540*/  LOP3.LUT R31, R21, R24, R31, 0xfe, !PT ;  /* 0x00000018151f7212 */ /* 0x000fe200078efe1f */
[----:B------:R-:W-:Y:S01]  /*6550*/  VIADD R16, R6, 0x100 ;  /* 0x0000010006107836 */ /* 0x000fe20000000000 */
[----:B------:R-:W-:Y:S01]  /*6560*/  LOP3.LUT R18, R18, R23, RZ, 0xfc, !PT ;  /* 0x0000001712127212 */ /* 0x000fe200078efcff */
[----:B------:R-:W-:Y:S01]  /*6570*/  IMAD.WIDE.U32 R24, R7, 0x10, R170 ;  /* 0x0000001007187825 */ /* 0x000fe200078e00aa */
[----:B------:R-:W-:-:S02]  /*6580*/  F2FP.F16.F32.PACK_AB R22, R13, R12 ;  /* 0x0000000c0d16723e */ /* 0x000fc400000000ff */
[----:B------:R-:W-:Y:S01]  /*6590*/  F2FP.F16.F32.PACK_AB R21, R11, R10 ;  /* 0x0000000a0b15723e */ /* 0x000fe200000000ff */
[C---:B------:R-:W-:Y:S01]  /*65a0*/  IMAD.WIDE.U32 R144, R16.reuse, 0x10, R182 ;  /* 0x0000001010907825 */ /* 0x040fe200078e00b6 */
        /* <DEDUP_REMOVED lines=21> */
.L_x_29537:
[----:B------:R-:W-:-:S07]  /*6700*/  MOV R17, R192 ;  /* 0x000000c000117202 */ /* 0x000fce0000000f00 */
.L_x_29538:
[----:B------:R-:W-:Y:S05]  /*6710*/  BSYNC B0 ;  /* 0x0000000000007941 */ /* 0x000fea0003800000 */
.L_x_29536:
        /* <DEDUP_REMOVED lines=16> */
.L_x_29542:
[----:B------:R-:W-:Y:S05]  /*6820*/  BSYNC B1 ;  /* 0x0000000000017941 */ /* 0x000fea0003800000 */
.L_x_29541:
        /* <DEDUP_REMOVED lines=42> */
.L_x_29540:
[----:B------:R-:W-:Y:S05]  /*6ad0*/  BSYNC B0 ;  /* 0x0000000000007941 */ /* 0x000fea0003800000 */
.L_x_29539:
[----:B------:R-:W-:Y:S01]  /*6ae0*/  I2FP.F32.U32 R17, R17 ;  /* 0x0000001100117245 */ /* 0x000fe20000201000 */
[----:B-----5:R-:W-:Y:S01]  /*6af0*/  HADD2.F32 R19, -RZ, R144.H0_H0 ;  /* 0x20000090ff137230 */ /* 0x020fe20000004100 */
[----:B------:R-:W-:Y:S01]  /*6b00*/  BSSY B0, `(.L_x_29543) ;  /* 0x0000016000007945 */ /* 0x000fe20003800000 */
[----:B------:R-:W-:Y:S02]  /*6b10*/  IADD3 R20, R150, 0x1, RZ ;  /* 0x0000000196147810 */ /* 0x000fe40007ffe0ff */
[----:B------:R-:W-:Y:S01]  /*6b20*/  FFMA.FTZ R17, R17, R156, 1.1641532182693481445e-10 ;  /* 0x2f00000011117423 */ /* 0x000fe2000001009c */
[----:B------:R-:W-:-:S04]  /*6b30*/  FMUL.FTZ R18, R19, R154 ;  /* 0x0000009a13127220 */ /* 0x000fc80000410000 */
[----:B------:R-:W-:Y:S01]  /*6b40*/  FMUL.FTZ R18, R18, R195 ;  /* 0x000000c312127220 */ /* 0x000fe20000410000 */
[----:B------:R-:W-:-:S04]  /*6b50*/  FSETP.GTU.FTZ.AND P1, PT, R17, R252, PT ;  /* 0x000000fc1100720b */ /* 0x000fc80003f3c000 */
[----:B------:R-:W-:Y:S02]  /*6b60*/  P2R R24, PR, RZ, 0x2 ;  /* 0x00000002ff187803 */ /* 0x000fe40000000000 */
        /* <DEDUP_REMOVED lines=14> */
.L_x_29544:
[----:B------:R-:W-:-:S07]  /*6c50*/  IMAD.MOV.U32 R25, RZ, RZ, R192 ;  /* 0x000000ffff197224 */ /* 0x000fce00078e00c0 */
.L_x_29545:
[----:B------:R-:W-:Y:S05]  /*6c60*/  BSYNC B0 ;  /* 0x0000000000007941 */ /* 0x000fea0003800000 */
.L_x_29543:
        /* <DEDUP_REMOVED lines=16> */
.L_x_29549:
[----:B------:R-:W-:Y:S05]  /*6d70*/  BSYNC B1 ;  /* 0x0000000000017941 */ /* 0x000fea0003800000 */
.L_x_29548:
        /* <DEDUP_REMOVED lines=42> */
.L_x_29547:
[----:B------:R-:W-:Y:S05]  /*7020*/  BSYNC B0 ;  /* 0x0000000000007941 */ /* 0x000fea0003800000 */
.L_x_29546:
[----:B------:R-:W-:Y:S01]  /*7030*/  I2FP.F32.U32 R18, R25 ;  /* 0x0000001900127245 */ /* 0x000fe20000201000 */
[----:B------:R-:W-:Y:S01]  /*7040*/  HADD2.F32 R21, -RZ, R144.H1_H1 ;  /* 0x30000090ff157230 */ /* 0x000fe20000004100 */
[----:B------:R-:W-:Y:S01]  /*7050*/  BSSY B0, `(.L_x_29550) ;  /* 0x0000016000007945 */ /* 0x000fe20003800000 */
[----:B------:R-:W-:Y:S02]  /*7060*/  VIADD R22, R20, 0x1 ;  /* 0x0000000114167836 */ /* 0x000fe40000000000 */
        /* <DEDUP_REMOVED lines=19> */
.L_x_29551:
[----:B------:R-:W-:-:S07]  /*71a0*/  MOV R19, R192 ;  /* 0x000000c000137202 */ /* 0x000fce0000000f00 */
.L_x_29552:
[----:B------:R-:W-:Y:S05]  /*71b0*/  BSYNC B0 ;  /* 0x0000000000007941 */ /* 0x000fea0003800000 */
.L_x_29550:
        /* <DEDUP_REMOVED lines=16> */
.L_x_29556:
[----:B------:R-:W-:Y:S05]  /*72c0*/  BSYNC B1 ;  /* 0x0000000000017941 */ /* 0x000fea0003800000 */
.L_x_29555:
        /* <DEDUP_REMOVED lines=42> */
.L_x_29554:
[----:B------:R-:W-:Y:S05]  /*7570*/  BSYNC B0 ;  /* 0x0000000000007941 */ /* 0x000fea0003800000 */
.L_x_29553:
        /* <DEDUP_REMOVED lines=22> */
.L_x_29558:
[----:B------:R-:W-:-:S07]  /*76e0*/  MOV R34, R192 ;  /* 0x000000c000227202 */ /* 0x000fce0000000f00 */
.L_x_29559:
[----:B------:R-:W-:Y:S05]  /*76f0*/  BSYNC B0 ;  /* 0x0000000000007941 */ /* 0x000fea0003800000 */
.L_x_29557:
        /* <DEDUP_REMOVED lines=16> */
.L_x_29563:
[----:B------:R-:W-:Y:S05]  /*7800*/  BSYNC B1 ;  /* 0x0000000000017941 */ /* 0x000fea0003800000 */
.L_x_29562:
        /* <DEDUP_REMOVED lines=42> */
.L_x_29561:
[----:B------:R-:W-:Y:S05]  /*7ab0*/  BSYNC B0 ;  /* 0x0000000000007941 */ /* 0x000fea0003800000 */
.L_x_29560:
        /* <DEDUP_REMOVED lines=22> */
.L_x_29565:
[----:B------:R-:W-:-:S07]  /*7c20*/  IMAD.MOV.U32 R21, RZ, RZ, R192 ;  /* 0x000000ffff157224 */ /* 0x000fce00078e00c0 */
.L_x_29566:
[----:B------:R-:W-:Y:S05]  /*7c30*/  BSYNC B0 ;  /* 0x0000000000007941 */ /* 0x000fea0003800000 */
.L_x_29564:
        /* <DEDUP_REMOVED lines=16> */
.L_x_29570:
[----:B------:R-:W-:Y:S05]  /*7d40*/  BSYNC B1 ;  /* 0x0000000000017941 */ /* 0x000fea0003800000 */
.L_x_29569:
        /* <DEDUP_REMOVED lines=42> */
.L_x_29568:
[----:B------:R-:W-:Y:S05]  /*7ff0*/  BSYNC B0 ;  /* 0x0000000000007941 */ /* 0x000fea0003800000 */
.L_x_29567:
        /* <DEDUP_REMOVED lines=22> */
.L_x_29572:
[----:B------:R-:W-:-:S07]  /*8160*/  MOV R34, R192 ;  /* 0x000000c000227202 */ /* 0x000fce0000000f00 */
.L_x_29573:
[----:B------:R-:W-:Y:S05]  /*8170*/  BSYNC B0 ;  /* 0x0000000000007941 */ /* 0x000fea0003800000 */
.L_x_29571:
        /* <DEDUP_REMOVED lines=16> */
.L_x_29577:
[----:B------:R-:W-:Y:S05]  /*8280*/  BSYNC B1 ;  /* 0x0000000000017941 */ /* 0x000fea0003800000 */
.L_x_29576:
        /* <DEDUP_REMOVED lines=42> */
.L_x_29575:
[----:B------:R-:W-:Y:S05]  /*8530*/  BSYNC B0 ;  /* 0x0000000000007941 */ /* 0x000fea0003800000 */
.L_x_29574:
        /* <DEDUP_REMOVED lines=22> */
.L_x_29579:
[----:B------:R-:W-:-:S07]  /*86a0*/  MOV R23, R192 ;  /* 0x000000c000177202 */ /* 0x000fce0000000f00 */
.L_x_29580:
[----:B------:R-:W-:Y:S05]  /*86b0*/  BSYNC B0 ;  /* 0x0000000000007941 */ /* 0x000fea0003800000 */
.L_x_29578:
        /* <DEDUP_REMOVED lines=16> */
.L_x_29584:
[----:B------:R-:W-:Y:S05]  /*87c0*/  BSYNC B1 ;  /* 0x0000000000017941 */ /* 0x000fea0003800000 */
.L_x_29583:
        /* <DEDUP_REMOVED lines=42> */
.L_x_29582:
[----:B------:R-:W-:Y:S05]  /*8a70*/  BSYNC B0 ;  /* 0x0000000000007941 */ /* 0x000fea0003800000 */
.L_x_29581:
        /* <DEDUP_REMOVED lines=22> */
.L_x_29586:
[----:B------:R-:W-:-:S07]  /*8be0*/  IMAD.MOV.U32 R34, RZ, RZ, R192 ;  /* 0x000000ffff227224 */ /* 0x000fce00078e00c0 */
.L_x_29587:
[----:B------:R-:W-:Y:S05]  /*8bf0*/  BSYNC B0 ;  /* 0x0000000000007941 */ /* 0x000fea0003800000 */
.L_x_29585:
        /* <DEDUP_REMOVED lines=18> */
.L_x_29591:
[----:B------:R-:W-:Y:S05]  /*8d20*/  BSYNC B1 ;  /* 0x0000000000017941 */ /* 0x000fea0003800000 */
.L_x_29590:
        /* <DEDUP_REMOVED lines=42> */
.L_x_29589:
[----:B------:R-:W-:Y:S05]  /*8fd0*/  BSYNC B0 ;  /* 0x0000000000007941 */ /* 0x000fea0003800000 */
.L_x_29588:
[----:B------:R-:W-:Y:S01]  /*8fe0*/  ISETP.NE.AND P6, PT, R24, RZ, PT ;  /* 0x000000ff1800720c */ /* 0x000fe20003fc5270 */
[----:B------:R-:W-:Y:S01]  /*8ff0*/  IMAD.MOV.U32 R193, RZ, RZ, 0x2f800000 ;  /* 0x2f800000ffc17424 */ /* 0x000fe200078e00ff */
[----:B------:R-:W-:Y:S01]  /*9000*/  I2FP.F32.U32 R24, R34 ;  /* 0x0000002200187245 */ /* 0x000fe20000201000 */
[----:B------:R-:W-:Y:S01]  /*9010*/  HADD2.F32 R147, -RZ, R147.H1_H1 ;  /* 0x30000093ff937230 */ /* 0x000fe20000004100 */
[----:B------:R-:W-:Y:S01]  /*9020*/  SEL R31, RZ, 0x10000, P5 ;  /* 0x00010000ff1f7807 */ /* 0x000fe20002800000 */
[----:B------:R-:W-:Y:S01]  /*9030*/  @P0 HADD2.F32 R151, -RZ, R39.H1_H1 ;  /* 0x30000027ff970230 */ /* 0x000fe20000004100 */
[----:B------:R-:W-:Y:S01]  /*9040*/  ISETP.NE.AND P5, PT, R25, RZ, PT ;  /* 0x000000ff1900720c */ /* 0x000fe20003fa5270 */
[----:B------:R-:W-:Y:S01]  /*9050*/  FFMA.FTZ R25, R24, R193, 1.1641532182693481445e-10 ;  /* 0x2f00000018197423 */ /* 0x000fe200000100c1 */
[----:B------:R-:W-:Y:S01]  /*9060*/  SEL R34, RZ, 0x100, P4 ;  /* 0x00000100ff227807 */ /* 0x000fe20002000000 */
[----:B------:R-:W-:Y:S01]  /*9070*/  FMUL.FTZ R24, R147, R154 ;  /* 0x0000009a93187220 */ /* 0x000fe20000410000 */
[----:B------:R-:W-:-:S02]  /*9080*/  SEL R32, RZ, 0x1, P2 ;  /* 0x00000001ff207807 */ /* 0x000fc40001000000 */
[----:B------:R-:W-:Y:S01]  /*9090*/  FSETP.GTU.FTZ.AND P4, PT, R25, R252, PT ;  /* 0x000000fc1900720b */ /* 0x000fe20003f9c000 */
[----:B------:R-:W-:Y:S01]  /*90a0*/  FMUL.FTZ R24, R24, R195 ;  /* 0x000000c318187220 */ /* 0x000fe20000410000 */
[----:B------:R-:W-:Y:S01]  /*90b0*/  SEL R144, RZ, 0x1, P1 ;  /* 0x00000001ff907807 */ /* 0x000fe20000800000 */
[----:B------:R-:W-:Y:S01]  /*90c0*/  IMAD.WIDE.U32 R32, R32, 0x1000000, RZ ;  /* 0x0100000020207825 */ /* 0x000fe200078e00ff */
[----:B------:R-:W-:Y:S02]  /*90d0*/  SEL R30, RZ, 0x1000000, P4 ;  /* 0x01000000ff1e7807 */ /* 0x000fe40002000000 */
[----:B------:R-:W-:Y:S01]  /*90e0*/  FSEL R24, R24, RZ, !P4 ;  /* 0x000000ff18187208 */ /* 0x000fe20006000000 */
[----:B------:R-:W-:Y:S01]  /*90f0*/  IMAD.WIDE.U32 R144, R144, 0x10000, RZ ;  /* 0x0001000090907825 */ /* 0x000fe200078e00ff */
[----:B------:R-:W-:Y:S02]  /*9100*/  LOP3.LUT R34, R34, R30, R31, 0xfe, !PT ;  /* 0x0000001e22227212 */ /* 0x000fe400078efe1f */
[----:B------:R-:W0:Y:S01]  /*9110*/  @P0 LDC.64 R30, c[0x0][0x230] ;  /* 0x00008c00ff1e0b82 */ /* 0x000e220000000a00 */
[----:B------:R-:W-:Y:S01]  /*9120*/  SEL R146, RZ, 0x1, P5 ;  /* 0x00000001ff927807 */ /* 0x000fe20002800000 */
[----:B------:R-:W-:Y:S01]  /*9130*/  FMUL.FTZ R24, R211, R24 ;  /* 0x00000018d3187220 */ /* 0x000fe20000410000 */
[----:B------:R-:W-:-:S02]  /*9140*/  SEL R25, RZ, 0x1, P3 ;  /* 0x00000001ff197807 */ /* 0x000fc40001800000 */
[----:B------:R-:W-:Y:S01]  /*9150*/  SEL R157, RZ, 0x1, P6 ;  /* 0x00000001ff9d7807 */ /* 0x000fe20003000000 */
[----:B------:R-:W-:Y:S01]  /*9160*/  IMAD.WIDE.U32 R146, R146, 0x100, RZ ;  /* 0x0000010092927825 */ /* 0x000fe200078e00ff */
[----:B------:R-:W-:-:S03]  /*9170*/  LOP3.LUT R33, R33, R34, R25, 0xfe, !PT ;  /* 0x0000002221217212 */ /* 0x000fc600078efe19 */
[----:B------:R-:W-:Y:S01]  /*9180*/  @P0 FADD.FTZ R24, R151, R24 ;  /* 0x0000001897180221 */ /* 0x000fe20000010000 */
[----:B------:R-:W-:Y:S01]  /*9190*/  IADD3 R25, R6, 0x180, RZ ;  /* 0x0000018006197810 */ /* 0x000fe20007ffe0ff */
[----:B------:R-:W-:Y:S01]  /*91a0*/  IMAD.WIDE.U32 R150, R16, 0x10, R170 ;  /* 0x0000001010967825 */ /* 0x000fe200078e00aa */
[----:B------:R-:W-:Y:S02]  /*91b0*/  LOP3.LUT R32, R146, R32, R144, 0xfe, !PT ;  /* 0x0000002092207212 */ /* 0x000fe400078efe90 */
[----:B------:R-:W-:Y:S02]  /*91c0*/  LOP3.LUT R33, R147, R33, R145, 0xfe, !PT ;  /* 0x0000002193217212 */ /* 0x000fe400078efe91 */
[----:B------:R-:W-:Y:S02]  /*91d0*/  F2FP.F16.F32.PACK_AB R146, R22, R21 ;  /* 0x000000151692723e */ /* 0x000fe400000000ff */
[----:B------:R-:W-:Y:S02]  /*91e0*/  F2FP.F16.F32.PACK_AB R145, R20, R19 ;  /* 0x000000131491723e */ /* 0x000fe400000000ff */
[----:B------:R-:W-:-:S02]  /*91f0*/  F2FP.F16.F32.PACK_AB R144, R18, R17 ;  /* 0x000000111290723e */ /* 0x000fc400000000ff */
[----:B------:R-:W-:Y:S02]  /*9200*/  F2FP.F16.F32.PACK_AB R147, R24, R23 ;  /* 0x000000171893723e */ /* 0x000fe400000000ff */
[----:B------:R-:W-:Y:S01]  /*9210*/  LOP3.LUT R32, R32, R157, RZ, 0xfc, !PT ;  /* 0x0000009d20207212 */ /* 0x000fe200078efcff */
[----:B0-----:R-:W-:Y:S02]  /*9220*/  @P0 IMAD.WIDE.U32 R30, R25, 0x10, R30 ;  /* 0x00000010191e0825 */ /* 0x001fe400078e001e */
[----:B------:R0:W-:Y:S02]  /*9230*/  STG.E.128 desc[UR4][R150.64], R144 ;  /* 0x0000009096007986 */ /* 0x0001e4000c101d04 */
[----:B0-----:R-:W-:-:S04]  /*9240*/  IMAD.WIDE.U32 R144, R16, 0x8, R184 ;  /* 0x0000000810907825 */ /* 0x001fc800078e00b8 */
[----:B------:R-:W-:Y:S01]  /*9250*/  IMAD.WIDE.U32 R146, R25, 0x10, R182 ;  /* 0x0000001019927825 */ /* 0x000fe200078e00b6 */
[----:B------:R0:W-:Y:S04]  /*9260*/  STG.E.64 desc[UR4][R144.64], R32 ;  /* 0x0000002090007986 */ /* 0x0001e8000c101b04 */
[----:B------:R1:W5:Y:S04]  /*9270*/  @P0 LDG.E.128 R36, desc[UR4][R30.64] ;  /* 0x000000041e240981 */ /* 0x000368000c1e1d00 */
[----:B0-----:R-:W5:Y:S01]  /*9280*/  LDG.E.128 R144, desc[UR4][R146.64] ;  /* 0x0000000492907981 */ /* 0x001f62000c1e1d00 */
        /* <DEDUP_REMOVED lines=12> */
.L_x_29593:
[----:B------:R-:W-:-:S07]  /*9350*/  IMAD.MOV.U32 R34, RZ, RZ, R192 ;  /* 0x000000ffff227224 */ /* 0x000fce00078e00c0 */
.L_x_29594:
[----:B------:R-:W-:Y:S05]  /*9360*/  BSYNC B0 ;  /* 0x0000000000007941 */ /* 0x000fea0003800000 */
.L_x_29592:
        /* <DEDUP_REMOVED lines=16> */
.L_x_29598:
[----:B------:R-:W-:Y:S05]  /*9470*/  BSYNC B1 ;  /* 0x0000000000017941 */ /* 0x000fea0003800000 */
.L_x_29597:
        /* <DEDUP_REMOVED lines=44> */
.L_x_29596:
[----:B------:R-:W-:Y:S05]  /*9740*/  BSYNC B0 ;  /* 0x0000000000007941 */ /* 0x000fea0003800000 */
.L_x_29595:
        /* <DEDUP_REMOVED lines=23> */
.L_x_29600:
[----:B------:R-:W-:-:S07]  /*98c0*/  IMAD.MOV.U32 R31, RZ, RZ, R192 ;  /* 0x000000ffff1f7224 */ /* 0x000fce00078e00c0 */
.L_x_29601:
[----:B------:R-:W-:Y:S05]  /*98d0*/  BSYNC B0 ;  /* 0x0000000000007941 */ /* 0x000fea0003800000 */
.L_x_29599:
        /* <DEDUP_REMOVED lines=16> */
.L_x_29605:
[----:B------:R-:W-:Y:S05]  /*99e0*/  BSYNC B1 ;  /* 0x0000000000017941 */ /* 0x000fea0003800000 */
.L_x_29604:
        /* <DEDUP_REMOVED lines=44> */
.L_x_29603:
[----:B------:R-:W-:Y:S05]  /*9cb0*/  BSYNC B0 ;  /* 0x0000000000007941 */ /* 0x000fea0003800000 */
.L_x_29602:
[----:B------:R-:W-:Y:S01]  /*9cc0*/  I2FP.F32.U32 R31, R31 ;  /* 0x0000001f001f7245 */ /* 0x000fe20000201000 */
[----:B------:R-:W-:Y:S01]  /*9cd0*/  HADD2.F32 R33, -RZ, R144.H1_H1 ;  /* 0x30000090ff217230 */ /* 0x000fe20000004100 */
[----:B------:R-:W-:Y:S01]  /*9ce0*/  BSSY B0, `(.L_x_29606) ;  /* 0x0000016000007945 */ /* 0x000fe20003800000 */
[----:B------:R-:W-:Y:S01]  /*9cf0*/  @P0 HADD2.F32 R34, -RZ, R36.H1_H1 ;  /* 0x30000024ff220230 */ /* 0x000fe20000004100 */
[----:B------:R-:W-:Y:S01]  /*9d00*/  IADD3 R156, R150, 0x1, RZ ;  /* 0x00000001969c7810 */ /* 0x000fe20007ffe0ff */
        /* <DEDUP_REMOVED lines=18> */
.L_x_29607:
[----:B------:R-:W-:-:S07]  /*9e30*/  IMAD.MOV.U32 R34, RZ, RZ, R192 ;  /* 0x000000ffff227224 */ /* 0x000fce00078e00c0 */
.L_x_29608:
[----:B------:R-:W-:Y:S05]  /*9e40*/  BSYNC B0 ;  /* 0x0000000000007941 */ /* 0x000fea0003800000 */
.L_x_29606:
        /* <DEDUP_REMOVED lines=16> */
.L_x_29612:
[----:B------:R-:W-:Y:S05]  /*9f50*/  BSYNC B1 ;  /* 0x0000000000017941 */ /* 0x000fea0003800000 */
.L_x_29611:
        /* <DEDUP_REMOVED lines=44> */
.L_x_29610:
[----:B------:R-:W-:Y:S05]  /*a220*/  BSYNC B0 ;  /* 0x0000000000007941 */ /* 0x000fea0003800000 */
.L_x_29609:
        /* <DEDUP_REMOVED lines=22> */
.L_x_29614:
[----:B------:R-:W-:-:S07]  /*a390*/  IMAD.MOV.U32 R33, RZ, RZ, R192 ;  /* 0x000000ffff217224 */ /* 0x000fce00078e00c0 */
.L_x_29615:
[----:B------:R-:W-:Y:S05]  /*a3a0*/  BSYNC B0 ;  /* 0x0000000000007941 */ /* 0x000fea0003800000 */
.L_x_29613:
        /* <DEDUP_REMOVED lines=16> */
.L_x_29619:
[----:B------:R-:W-:Y:S05]  /*a4b0*/  BSYNC B1 ;  /* 0x0000000000017941 */ /* 0x000fea0003800000 */
.L_x_29618:
        /* <DEDUP_REMOVED lines=44> */
.L_x_29617:
[----:B------:R-:W-:Y:S05]  /*a780*/  BSYNC B0 ;  /* 0x0000000000007941 */ /* 0x000fea0003800000 */
.L_x_29616:
        /* <DEDUP_REMOVED lines=22> */
.L_x_29621:
[----:B------:R-:W-:-:S07]  /*a8f0*/  IMAD.MOV.U32 R34, RZ, RZ, R192 ;  /* 0x000000ffff227224 */ /* 0x000fce00078e00c0 */
.L_x_29622:
[----:B------:R-:W-:Y:S05]  /*a900*/  BSYNC B0 ;  /* 0x0000000000007941 */ /* 0x000fea0003800000 */
.L_x_29620:
        /* <DEDUP_REMOVED lines=16> */
.L_x_29626:
[----:B------:R-:W-:Y:S05]  /*aa10*/  BSYNC B1 ;  /* 0x0000000000017941 */ /* 0x000fea0003800000 */
.L_x_29625:
        /* <DEDUP_REMOVED lines=44> */
.L_x_29624:
[----:B------:R-:W-:Y:S05]  /*ace0*/  BSYNC B0 ;  /* 0x0000000000007941 */ /* 0x000fea0003800000 */
.L_x_29623:
        /* <DEDUP_REMOVED lines=22> */
.L_x_29628:
[----:B------:R-:W-:-:S07]  /*ae50*/  IMAD.MOV.U32 R145, RZ, RZ, R192 ;  /* 0x000000ffff917224 */ /* 0x000fce00078e00c0 */
.L_x_29629:
[----:B------:R-:W-:Y:S05]  /*ae60*/  BSYNC B0 ;  /* 0x0000000000007941 */ /* 0x000fea0003800000 */
.L_x_29627:
        /* <DEDUP_REMOVED lines=16> */
.L_x_29633:
[----:B------:R-:W-:Y:S05]  /*af70*/  BSYNC B1 ;  /* 0x0000000000017941 */ /* 0x000fea0003800000 */
.L_x_29632:
        /* <DEDUP_REMOVED lines=44> */
.L_x_29631:
[----:B------:R-:W-:Y:S05]  /*b240*/  BSYNC B0 ;  /* 0x0000000000007941 */ /* 0x000fea0003800000 */
.L_x_29630:
        /* <DEDUP_REMOVED lines=22> */
.L_x_29635:
[----:B------:R-:W-:-:S07]  /*b3b0*/  IMAD.MOV.U32 R145, RZ, RZ, R192 ;  /* 0x000000ffff917224 */ /* 0x000fce00078e00c0 */
.L_x_29636:
[----:B------:R-:W-:Y:S05]  /*b3c0*/  BSYNC B0 ;  /* 0x0000000000007941 */ /* 0x000fea0003800000 */
.L_x_29634:
        /* <DEDUP_REMOVED lines=16> */
.L_x_29640:
[----:B------:R-:W-:Y:S05]  /*b4d0*/  BSYNC B1 ;  /* 0x0000000000017941 */ /* 0x000fea0003800000 */
.L_x_29639:
        /* <DEDUP_REMOVED lines=44> */
.L_x_29638:
[----:B------:R-:W-:Y:S05]  /*b7a0*/  BSYNC B0 ;  /* 0x0000000000007941 */ /* 0x000fea0003800000 */
.L_x_29637:
        /* <DEDUP_REMOVED lines=22> */
.L_x_29642:
[----:B------:R-:W-:-:S07]  /*b910*/  IMAD.MOV.U32 R145, RZ, RZ, R192 ;  /* 0x000000ffff917224 */ /* 0x000fce00078e00c0 */
.L_x_29643:
[----:B------:R-:W-:Y:S05]  /*b920*/  BSYNC B0 ;  /* 0x0000000000007941 */ /* 0x000fea0003800000 */
.L_x_29641:
        /* <DEDUP_REMOVED lines=18> */
.L_x_29647:
[----:B------:R-:W-:Y:S05]  /*ba50*/  BSYNC B1 ;  /* 0x0000000000017941 */ /* 0x000fea0003800000 */
.L_x_29646:
        /* <DEDUP_REMOVED lines=44> */
.L_x_29645:
[----:B------:R-:W-:Y:S05]  /*bd20*/  BSYNC B0 ;  /* 0x0000000000007941 */ /* 0x000fea0003800000 */
.L_x_29644:
[----:B------:R-:W-:Y:S01]  /*bd30*/  SEL R161, RZ, 0x10000, P5 ;  /* 0x00010000ffa17807 */ /* 0x000fe20002800000 */
[----:B------:R-:W-:Y:S01]  /*bd40*/  HADD2.F32 R147, -RZ, R147.H1_H1 ;  /* 0x30000093ff937230 */ /* 0x000fe20000004100 */
[----:B------:R-:W-:Y:S01]  /*bd50*/  ISETP.NE.AND P5, PT, R144, RZ, PT ;  /* 0x000000ff9000720c */ /* 0x000fe20003fa5270 */
[----:B------:R-:W-:Y:S01]  /*bd60*/  @P0 HADD2.F32 R146, -RZ, R39.H1_H1 ;  /* 0x30000027ff920230 */ /* 0x000fe20000004100 */
[----:B------:R-:W-:Y:S01]  /*bd70*/  I2FP.F32.U32 R144, R145 ;  /* 0x0000009100907245 */ /* 0x000fe20000201000 */
[----:B------:R-:W-:Y:S01]  /*bd80*/  IMAD.WIDE.U32 R156, R25, 0x10, R170 ;  /* 0x00000010199c7825 */ /* 0x000fe200078e00aa */
[----:B------:R-:W-:Y:S02]  /*bd90*/  SEL R160, RZ, 0x100, P4 ;  /* 0x00000100ffa07807 */ /* 0x000fe40002000000 */
[----:B------:R-:W-:Y:S01]  /*bda0*/  ISETP.NE.AND P6, PT, R155, RZ, PT ;  /* 0x000000ff9b00720c */ /* 0x000fe20003fc5270 */
[----:B------:R-:W-:Y:S01]  /*bdb0*/  FFMA.FTZ R145, R144, R193, 1.1641532182693481445e-10 ;  /* 0x2f00000090917423 */ /* 0x000fe200000100c1 */
[----:B------:R-:W-:Y:S01]  /*bdc0*/  FMUL.FTZ R144, R147, R154 ;  /* 0x0000009a93907220 */ /* 0x000fe20000410000 */
[----:B------:R-:W-:-:S03]  /*bdd0*/  SEL R159, RZ, 0x1, P2 ;  /* 0x00000001ff9f7807 */ /* 0x000fc60001000000 */
[----:B------:R-:W-:Y:S01]  /*bde0*/  FMUL.FTZ R144, R144, R195 ;  /* 0x000000c390907220 */ /* 0x000fe20000410000 */
[----:B------:R-:W-:Y:S02]  /*bdf0*/  FSETP.GTU.FTZ.AND P4, PT, R145, R252, PT ;  /* 0x000000fc9100720b */ /* 0x000fe40003f9c000 */
[----:B------:R-:W-:Y:S02]  /*be00*/  F2FP.F16.F32.PACK_AB R145, R33, R32 ;  /* 0x000000202191723e */ /* 0x000fe400000000ff */
[----:B------:R-:W-:Y:S02]  /*be10*/  FSEL R144, R144, RZ, !P4 ;  /* 0x000000ff90907208 */ /* 0x000fe40006000000 */
[----:B------:R-:W-:-:S03]  /*be20*/  SEL R162, RZ, 0x1000000, P4 ;  /* 0x01000000ffa27807 */ /* 0x000fc60002000000 */
[----:B------:R-:W-:Y:S01]  /*be30*/  FMUL.FTZ R155, R191, R144 ;  /* 0x00000090bf9b7220 */ /* 0x000fe20000410000 */
[----:B------:R-:W-:Y:S02]  /*be40*/  F2FP.F16.F32.PACK_AB R144, R31, R30 ;  /* 0x0000001e1f90723e */ /* 0x000fe400000000ff */
[----:B------:R-:W-:Y:S01]  /*be50*/  LOP3.LUT R160, R160, R162, R161, 0xfe, !PT ;  /* 0x000000a2a0a07212 */ /* 0x000fe200078efea1 */
[----:B------:R-:W-:Y:S01]  /*be60*/  @P0 FADD.FTZ R155, R146, R155 ;  /* 0x0000009b929b0221 */ /* 0x000fe20000010000 */
[----:B------:R-:W-:Y:S02]  /*be70*/  F2FP.F16.F32.PACK_AB R146, R150, R34 ;  /* 0x000000229692723e */ /* 0x000fe400000000ff */
[----:B------:R-:W-:Y:S02]  /*be80*/  SEL R161, RZ, 0x1, P3 ;  /* 0x00000001ffa17807 */ /* 0x000fe40001800000 */
[----:B------:R-:W-:-:S05]  /*be90*/  F2FP.F16.F32.PACK_AB R147, R155, R151 ;  /* 0x000000979b93723e */ /* 0x000fca00000000ff */
[----:B------:R0:W-:Y:S02]  /*bea0*/  STG.E.128 desc[UR4][R156.64], R144 ;  /* 0x000000909c007986 */ /* 0x0001e4000c101d04 */
        /* <DEDUP_REMOVED lines=30> */
.L_x_29649:
[----:B------:R-:W-:-:S07]  /*c090*/  MOV R157, R192 ;  /* 0x000000c0009d7202 */ /* 0x000fce0000000f00 */
.L_x_29650:
[----:B------:R-:W-:Y:S05]  /*c0a0*/  BSYNC B0 ;  /* 0x0000000000007941 */ /* 0x000fea0003800000 */
.L_x_29648:
        /* <DEDUP_REMOVED lines=16> */
.L_x_29654:
[----:B------:R-:W-:Y:S05]  /*c1b0*/  BSYNC B1 ;  /* 0x0000000000017941 */ /* 0x000fea0003800000 */
.L_x_29653:
        /* <DEDUP_REMOVED lines=42> */
[----:B------:R-:W-:Y:S01]  /*c460*/  HFMA2.MMA R159, -RZ, RZ, 0, 0 ;  /* 0x00000000ff9f7435 */ /* 0x000fe200000001ff */
[----:B------:R-:W-:-:S10]  /*c470*/  MOV R186, R158 ;  /* 0x0000009e00ba7202 */ /* 0x000fd40000000f00 */
.L_x_29652:
[----:B------:R-:W-:Y:S05]  /*c480*/  BSYNC B0 ;  /* 0x0000000000007941 */ /* 0x000fea0003800000 */
.L_x_29651:
[----:B------:R-:W-:Y:S01]  /*c490*/  I2FP.F32.U32 R157, R157 ;  /* 0x0000009d009d7245 */ /* 0x000fe20000201000 */
[----:B-----5:R-:W-:Y:S01]  /*c4a0*/  HADD2.F32 R161, -RZ, R144.H0_H0 ;  /* 0x20000090ffa17230 */ /* 0x020fe20000004100 */
[----:B------:R-:W-:Y:S01]  /*c4b0*/  LOP3.LUT R26, R26, 0xfffffffb, RZ, 0xc0, !PT ;  /* 0xfffffffb1a1a7812 */ /* 0x000fe200078ec0ff */
[----:B------:R-:W-:Y:S01]  /*c4c0*/  BSSY B0, `(.L_x_29655) ;  /* 0x0000016000007945 */ /* 0x000fe20003800000 */
[----:B------:R-:W-:Y:S02]  /*c4d0*/  VIADD R160, R159, 0x1 ;  /* 0x000000019fa07836 */ /* 0x000fe40000000000 */
[----:B------:R-:W-:Y:S01]  /*c4e0*/  FFMA.FTZ R157, R157, R193, 1.1641532182693481445e-10 ;  /* 0x2f0000009d9d7423 */ /* 0x000fe200000100c1 */
[----:B------:R-:W-:-:S04]  /*c4f0*/  FMUL.FTZ R158, R161, R154 ;  /* 0x0000009aa19e7220 */ /* 0x000fc80000410000 */
[----:B------:R-:W-:Y:S01]  /*c500*/  FSETP.GTU.FTZ.AND P1, PT, R157, R252, PT ;  /* 0x000000fc9d00720b */ /* 0x000fe20003f3c000 */
[----:B------:R-:W-:-:S05]  /*c510*/  FMUL.FTZ R158, R158, R195 ;  /* 0x000000c39e9e7220 */ /* 0x000fca0000410000 */
[----:B------:R-:W-:Y:S01]  /*c520*/  FSEL R157, R158, RZ, !P1 ;  /* 0x000000ff9e9d7208 */ /* 0x000fe20004800000 */
[----:B------:R-:W-:-:S04]  /*c530*/  @P0 HADD2.F32 R158, -RZ, R36.H0_H0 ;  /* 0x20000024ff9e0230 */ /* 0x000fc80000004100 */
        /* <DEDUP_REMOVED lines=13> */
.L_x_29656:
[----:B------:R-:W-:-:S07]  /*c610*/  MOV R164, R192 ;  /* 0x000000c000a47202 */ /* 0x000fce0000000f00 */
.L_x_29657:
[----:B------:R-:W-:Y:S05]  /*c620*/  BSYNC B0 ;  /* 0x0000000000007941 */ /* 0x000fea0003800000 */
.L_x_29655:
        /* <DEDUP_REMOVED lines=16> */
.L_x_29661:
[----:B------:R-:W-:Y:S05]  /*c730*/  BSYNC B1 ;  /* 0x0000000000017941 */ /* 0x000fea0003800000 */
.L_x_29660:
        /* <DEDUP_REMOVED lines=44> */
.L_x_29659:
[----:B------:R-:W-:Y:S05]  /*ca00*/  BSYNC B0 ;  /* 0x0000000000007941 */ /* 0x000fea0003800000 */
.L_x_29658:
        /* <DEDUP_REMOVED lines=24> */
.L_x_29663:
[----:B------:R-:W-:-:S07]  /*cb90*/  MOV R144, R192 ;  /* 0x000000c000907202 */ /* 0x000fce0000000f00 */
.L_x_29664:
[----:B------:R-:W-:Y:S05]  /*cba0*/  BSYNC B0 ;  /* 0x0000000000007941 */ /* 0x000fea0003800000 */
.L_x_29662:
        /* <DEDUP_REMOVED lines=16> */
.L_x_29668:
[----:B------:R-:W-:Y:S05]  /*ccb0*/  BSYNC B1 ;  /* 0x0000000000017941 */ /* 0x000fea0003800000 */
.L_x_29667:
        /* <DEDUP_REMOVED lines=44> */
.L_x_29666:
[----:B------:R-:W-:Y:S05]  /*cf80*/  BSYNC B0 ;  /* 0x0000000000007941 */ /* 0x000fea0003800000 */
.L_x_29665:
        /* <DEDUP_REMOVED lines=22> */
.L_x_29670:
[----:B------:R-:W-:-:S07]  /*d0f0*/  MOV R144, R192 ;  /* 0x000000c000907202 */ /* 0x000fce0000000f00 */
.L_x_29671:
[----:B------:R-:W-:Y:S05]  /*d100*/  BSYNC B0 ;  /* 0x0000000000007941 */ /* 0x000fea0003800000 */
.L_x_29669:
        /* <DEDUP_REMOVED lines=16> */
.L_x_29675:
[----:B------:R-:W-:Y:S05]  /*d210*/  BSYNC B1 ;  /* 0x0000000000017941 */ /* 0x000fea0003800000 */
.L_x_29674:
        /* <DEDUP_REMOVED lines=42> */
[----:B------:R-:W-:Y:S02]  /*d4c0*/  LOP3.LUT R181, R161, UR35, R162, 0x96, !PT ;  /* 0x00000023a1b57c12 */ /* 0x000fe4000f8e96a2 */
[----:B------:R-:W-:-:S07]  /*d4d0*/  MOV R186, R160 ;  /* 0x000000a000ba7202 */ /* 0x000fce0000000f00 */
.L_x_29673:
[----:B------:R-:W-:Y:S05]  /*d4e0*/  BSYNC B0 ;  /* 0x0000000000007941 */ /* 0x000fea0003800000 */
.L_x_29672:
        /* <DEDUP_REMOVED lines=22> */
.L_x_29677:
[----:B------:R-:W-:-:S07]  /*d650*/  MOV R161, R192 ;  /* 0x000000c000a17202 */ /* 0x000fce0000000f00 */
.L_x_29678:
[----:B------:R-:W-:Y:S05]  /*d660*/  BSYNC B0 ;  /* 0x0000000000007941 */ /* 0x000fea0003800000 */
.L_x_29676:
        /* <DEDUP_REMOVED lines=16> */
.L_x_29682:
[----:B------:R-:W-:Y:S05]  /*d770*/  BSYNC B1 ;  /* 0x0000000000017941 */ /* 0x000fea0003800000 */
.L_x_29681:
        /* <DEDUP_REMOVED lines=44> */
.L_x_29680:
[----:B------:R-:W-:Y:S05]  /*da40*/  BSYNC B0 ;  /* 0x0000000000007941 */ /* 0x000fea0003800000 */
.L_x_29679:
        /* <DEDUP_REMOVED lines=22> */
.L_x_29684:
[----:B------:R-:W-:-:S07]  /*dbb0*/  MOV R166, R192 ;  /* 0x000000c000a67202 */ /* 0x000fce0000000f00 */
.L_x_29685:
[----:B------:R-:W-:Y:S05]  /*dbc0*/  BSYNC B0 ;  /* 0x0000000000007941 */ /* 0x000fea0003800000 */
.L_x_29683:
        /* <DEDUP_REMOVED lines=16> */
.L_x_29689:
[----:B------:R-:W-:Y:S05]  /*dcd0*/  BSYNC B1 ;  /* 0x0000000000017941 */ /* 0x000fea0003800000 */
.L_x_29688:
        /* <DEDUP_REMOVED lines=44> */
.L_x_29687:
[----:B------:R-:W-:Y:S05]  /*dfa0*/  BSYNC B0 ;  /* 0x0000000000007941 */ /* 0x000fea0003800000 */
.L_x_29686:
        /* <DEDUP_REMOVED lines=22> */
.L_x_29691:
[----:B------:R-:W-:-:S07]  /*e110*/  MOV R146, R192 ;  /* 0x000000c000927202 */ /* 0x000fce0000000f00 */
.L_x_29692:
[----:B------:R-:W-:Y:S05]  /*e120*/  BSYNC B0 ;  /* 0x0000000000007941 */ /* 0x000fea0003800000 */
.L_x_29690:
        /* <DEDUP_REMOVED lines=16> */
.L_x_29696:
[----:B------:R-:W-:Y:S05]  /*e230*/  BSYNC B1 ;  /* 0x0000000000017941 */ /* 0x000fea0003800000 */
.L_x_29695:
        /* <DEDUP_REMOVED lines=36> */
[----:B------:R-:W-:-:S04]  /*e480*/  HFMA2.MMA R165, -RZ, RZ, 0, 0 ;  /* 0x00000000ffa57435 */ /* 0x000fc800000001ff */
[----:B------:R-:W-:Y:S01]  /*e490*/  LOP3.LUT R163, R167, UR32, R144, 0x96, !PT ;  /* 0x00000020a7a37c12 */ /* 0x000fe2000f8e9690 */
[----:B------:R-:W-:-:S04]  /*e4a0*/  IMAD.WIDE.U32 R144, R145, -0x326172a9, RZ ;  /* 0xcd9e8d5791907825 */ /* 0x000fc800078e00ff */
[----:B------:R-:W-:Y:S01]  /*e4b0*/  IMAD.MOV.U32 R192, RZ, RZ, R144 ;  /* 0x000000ffffc07224 */ /* 0x000fe200078e0090 */
[----:B------:R-:W-:Y:S01]  /*e4c0*/  LOP3.LUT R180, R145, UR34, R166, 0x96, !PT ;  /* 0x0000002291b47c12 */ /* 0x000fe2000f8e96a6 */
[----:B------:R-:W-:-:S05]  /*e4d0*/  IMAD.WIDE.U32 R144, R163, -0x2daee0ad, RZ ;  /* 0xd2511f53a3907825 */ /* 0x000fca00078e00ff */
[----:B------:R-:W-:Y:S02]  /*e4e0*/  LOP3.LUT R181, R145, UR35, R164, 0x96, !PT ;  /* 0x0000002391b57c12 */ /* 0x000fe4000f8e96a4 */
[----:B------:R-:W-:-:S07]  /*e4f0*/  MOV R186, R144 ;  /* 0x0000009000ba7202 */ /* 0x000fce0000000f00 */
.L_x_29694:
[----:B------:R-:W-:Y:S05]  /*e500*/  BSYNC B0 ;  /* 0x0000000000007941 */ /* 0x000fea0003800000 */
.L_x_29693:
        /* <DEDUP_REMOVED lines=22> */
.L_x_29698:
[----:B------:R-:W-:-:S07]  /*e670*/  MOV R146, R192 ;  /* 0x000000c000927202 */ /* 0x000fce0000000f00 */
.L_x_29699:
[----:B------:R-:W-:Y:S05]  /*e680*/  BSYNC B0 ;  /* 0x0000000000007941 */ /* 0x000fea0003800000 */
.L_x_29697:
        /* <DEDUP_REMOVED lines=18> */
.L_x_29703:
[----:B------:R-:W-:Y:S05]  /*e7b0*/  BSYNC B1 ;  /* 0x0000000000017941 */ /* 0x000fea0003800000 */
.L_x_29702:
        /* <DEDUP_REMOVED lines=44> */
.L_x_29701:
[----:B------:R-:W-:Y:S05]  /*ea80*/  BSYNC B0 ;  /* 0x0000000000007941 */ /* 0x000fea0003800000 */
.L_x_29700:
[----:B------:R-:W-:Y:S01]  /*ea90*/  I2FP.F32.U32 R144, R146 ;  /* 0x0000009200907245 */ /* 0x000fe20000201000 */
[----:B------:R-:W-:Y:S01]  /*eaa0*/  HADD2.F32 R147, -RZ, R147.H1_H1 ;  /* 0x30000093ff937230 */ /* 0x000fe20000004100 */
[----:B------:R-:W-:Y:S01]  /*eab0*/  SEL R165, RZ, 0x10000, P5 ;  /* 0x00010000ffa57807 */ /* 0x000fe20002800000 */
[----:B------:R-:W-:Y:S01]  /*eac0*/  IMAD.WIDE.U32 R166, R156, 0x10, R170 ;  /* 0x000000109ca67825 */ /* 0x000fe200078e00aa */
[----:B------:R-:W-:-:S03]  /*ead0*/  SEL R170, RZ, 0x100, P4 ;  /* 0x00000100ffaa7807 */ /* 0x000fc60002000000 */
[----:B------:R-:W-:Y:S01]  /*eae0*/  FFMA.FTZ R145, R144, R193, 1.1641532182693481445e-10 ;  /* 0x2f00000090917423 */ /* 0x000fe200000100c1 */
[----:B------:R-:W-:Y:S01]  /*eaf0*/  FMUL.FTZ R144, R147, R154 ;  /* 0x0000009a93907220 */ /* 0x000fe20000410000 */
[----:B------:R-:W-:Y:S02]  /*eb00*/  F2FP.F16.F32.PACK_AB R146, R162, R161 ;  /* 0x000000a1a292723e */ /* 0x000fe400000000ff */
[----:B------:R-:W-:Y:S01]  /*eb10*/  SEL R171, RZ, 0x1, P3 ;  /* 0x00000001ffab7807 */ /* 0x000fe20001800000 */
[----:B------:R-:W-:Y:S01]  /*eb20*/  FMUL.FTZ R144, R144, R195 ;  /* 0x000000c390907220 */ /* 0x000fe20000410000 */
[----:B------:R-:W-:Y:S01]  /*eb30*/  FSETP.GTU.FTZ.AND P5, PT, R145, R252, PT ;  /* 0x000000fc9100720b */ /* 0x000fe20003fbc000 */
[----:B------:R-:W-:Y:S01]  /*eb40*/  @P0 HADD2.F32 R145, -RZ, R39.H1_H1 ;  /* 0x30000027ff910230 */ /* 0x000fe20000004100 */
[----:B------:R-:W-:Y:S02]  /*eb50*/  LOP3.LUT P6, RZ, R26, 0x4, RZ, 0xc0, !PT ;  /* 0x000000041aff7812 */ /* 0x000fe400078cc0ff */
[----:B------:R-:W-:-:S02]  /*eb60*/  FSEL R144, R144, RZ, !P5 ;  /* 0x000000ff90907208 */ /* 0x000fc40006800000 */
[----:B------:R-:W-:Y:S02]  /*eb70*/  SEL R169, RZ, 0x1000000, P5 ;  /* 0x01000000ffa97807 */ /* 0x000fe40002800000 */
[----:B------:R-:W-:Y:S01]  /*eb80*/  LOP3.LUT P5, RZ, R26, 0x2, RZ, 0xc0, !PT ;  /* 0x000000021aff7812 */ /* 0x000fe200078ac0ff */
[----:B------:R-:W-:Y:S01]  /*eb90*/  FMUL.FTZ R164, R59, R144 ;  /* 0x000000903ba47220 */ /* 0x000fe20000410000 */
[----:B------:R-:W-:Y:S02]  /*eba0*/  F2FP.F16.F32.PACK_AB R144, R158, R157 ;  /* 0x0000009d9e90723e */ /* 0x000fe400000000ff */
[----:B------:R-:W-:Y:S01]  /*ebb0*/  LOP3.LUT R169, R170, R169, R165, 0xfe, !PT ;  /* 0x000000a9aaa97212 */ /* 0x000fe200078efea5 */
[----:B------:R-:W-:Y:S01]  /*ebc0*/  @P0 FADD.FTZ R164, R145, R164 ;  /* 0x000000a491a40221 */ /* 0x000fe20000010000 */
[----:B------:R-:W-:Y:S02]  /*ebd0*/  F2FP.F16.F32.PACK_AB R145, R160, R159 ;  /* 0x0000009fa091723e */ /* 0x000fe400000000ff */
[----:B------:R-:W-:-:S02]  /*ebe0*/  SEL R165, RZ, 0x1, P2 ;  /* 0x00000001ffa57807 */ /* 0x000fc40001000000 */
[----:B------:R-:W-:-:S05]  /*ebf0*/  F2FP.F16.F32.PACK_AB R147, R164, R163 ;  /* 0x000000a3a493723e */ /* 0x000fca00000000ff */
        /* <DEDUP_REMOVED lines=12> */
[----:B------:R-:W-:-:S03]  /*ecc0*/  LOP3.LUT R146, R146, R165, RZ, 0xfc, !PT ;  /* 0x000000a592927212 */ /* 0x000fc600078efcff */
[----:B------:R-:W-:Y:S02]  /*ecd0*/  VIADD R165, R6, 0x280 ;  /* 0x0000028006a57836 */ /* 0x000fe40000000000 */
[----:B------:R1:W-:Y:S02]  /*ece0*/  STG.E.64 desc[UR4][R166.64], R146 ;  /* 0x00000092a6007986 */ /* 0x0003e4000c101b04 */
[----:B0-----:R-:W-:-:S05]  /*ecf0*/  @P0 IMAD.WIDE.U32 R144, R165, 0x10, R144 ;  /* 0x00000010a5900825 */ /* 0x001fca00078e0090 */
[----:B------:R0:W5:Y:S02]  /*ed00*/  @P0 LDG.E.128 R36, desc[UR4][R144.64] ;  /* 0x0000000490240981 */ /* 0x000164000c1e1d00 */
[----:B0-----:R-:W-:-:S06]  /*ed10*/  IMAD.WIDE.U32 R144, R165, 0x10, R182 ;  /* 0x00000010a5907825 */ /* 0x001fcc00078e00b6 */
[----:B-1----:R-:W5:Y:S01]  /*ed20*/  LDG.E.128 R144, desc[UR4][R144.64] ;  /* 0x0000000490907981 */ /* 0x002f62000c1e1d00 */
        /* <DEDUP_REMOVED lines=12> */
.L_x_29705:
[----:B------:R-:W-:-:S07]  /*edf0*/  MOV R172, R192 ;  /* 0x000000c000ac7202 */ /* 0x000fce0000000f00 */
.L_x_29706:
[----:B------:R-:W-:Y:S05]  /*ee00*/  BSYNC B0 ;  /* 0x0000000000007941 */ /* 0x000fea0003800000 */
.L_x_29704:
        /* <DEDUP_REMOVED lines=16> */
.L_x_29710:
[----:B------:R-:W-:Y:S05]  /*ef10*/  BSYNC B1 ;  /* 0x0000000000017941 */ /* 0x000fea0003800000 */
.L_x_29709:
        /* <DEDUP_REMOVED lines=41> */
[----:B------:R-:W-:Y:S01]  /*f1b0*/  IMAD.MOV.U32 R169, RZ, RZ, RZ ;  /* 0x000000ffffa97224 */ /* 0x000fe200078e00ff */
[----:B------:R-:W-:Y:S02]  /*f1c0*/  LOP3.LUT R181, R167, UR35, R168, 0x96, !PT ;  /* 0x00000023a7b57c12 */ /* 0x000fe4000f8e96a8 */
[----:B------:R-:W-:-:S07]  /*f1d0*/  MOV R186, R166 ;  /* 0x000000a600ba7202 */ /* 0x000fce0000000f00 */
.L_x_29708:
[----:B------:R-:W-:Y:S05]  /*f1e0*/  BSYNC B0 ;  /* 0x0000000000007941 */ /* 0x000fea0003800000 */
.L_x_29707:
[----:B------:R-:W-:Y:S01]  /*f1f0*/  I2FP.F32.U32 R166, R172 ;  /* 0x000000ac00a67245 */ /* 0x000fe20000201000 */
[----:B-----5:R-:W-:Y:S01]  /*f200*/  HADD2.F32 R171, -RZ, R144.H0_H0 ;  /* 0x20000090ffab7230 */ /* 0x020fe20000004100 */
        /* <DEDUP_REMOVED lines=9> */
[----:B------:R-:W-:Y:S01]  /*f2a0*/  @P0 HADD2.F32 R167, -RZ, R36.H0_H0 ;  /* 0x20000024ffa70230 */ /* 0x000fe20000004100 */
        /* <DEDUP_REMOVED lines=12> */
.L_x_29712:
[----:B------:R-:W-:-:S07]  /*f370*/  MOV R167, R192 ;  /* 0x000000c000a77202 */ /* 0x000fce0000000f00 */
.L_x_29713:
[----:B------:R-:W-:Y:S05]  /*f380*/  BSYNC B0 ;  /* 0x0000000000007941 */ /* 0x000fea0003800000 */
.L_x_29711:
        /* <DEDUP_REMOVED lines=16> */
.L_x_29717:
[----:B------:R-:W-:Y:S05]  /*f490*/  BSYNC B1 ;  /* 0x0000000000017941 */ /* 0x000fea0003800000 */
.L_x_29716:
        /* <DEDUP_REMOVED lines=44> */
.L_x_29715:
[----:B------:R-:W-:Y:S05]  /*f760*/  BSYNC B0 ;  /* 0x0000000000007941 */ /* 0x000fea0003800000 */
.L_x_29714:
        /* <DEDUP_REMOVED lines=24> */
.L_x_29719:
[----:B------:R-:W-:-:S07]  /*f8f0*/  MOV R144, R192 ;  /* 0x000000c000907202 */ /* 0x000fce0000000f00 */
.L_x_29720:
[----:B------:R-:W-:Y:S05]  /*f900*/  BSYNC B0 ;  /* 0x0000000000007941 */ /* 0x000fea0003800000 */
.L_x_29718:
        /* <DEDUP_REMOVED lines=16> */
.L_x_29724:
[----:B------:R-:W-:Y:S05]  /*fa10*/  BSYNC B1 ;  /* 0x0000000000017941 */ /* 0x000fea0003800000 */
.L_x_29723:
        /* <DEDUP_REMOVED lines=42> */
[----:B------:R-:W-:Y:S01]  /*fcc0*/  IMAD.MOV.U32 R170, RZ, RZ, RZ ;  /* 0x000000ffffaa7224 */ /* 0x000fe200078e00ff */
[----:B------:R-:W-:-:S07]  /*fcd0*/  MOV R186, R168 ;  /* 0x000000a800ba7202 */ /* 0x000fce0000000f00 */
.L_x_29722:
[----:B------:R-:W-:Y:S05]  /*fce0*/  BSYNC B0 ;  /* 0x0000000000007941 */ /* 0x000fea0003800000 */
.L_x_29721:
[----:B------:R-:W-:Y:S01]  /*fcf0*/  I2FP.F32.U32 R144, R144 ;  /* 0x0000009000907245 */ /* 0x000fe20000201000 */
[----:B------:R-:W-:Y:S01]  /*fd00*/  HADD2.F32 R171, -RZ, R145.H0_H0 ;  /* 0x20000091ffab7230 */ /* 0x000fe20000004100 */
        /* <DEDUP_REMOVED lines=20> */
.L_x_29726:
[----:B------:R-:W-:-:S07]  /*fe50*/  MOV R144, R192 ;  /* 0x000000c000907202 */ /* 0x000fce0000000f00 */
.L_x_29727:
[----:B------:R-:W-:Y:S05]  /*fe60*/  BSYNC B0 ;  /* 0x0000000000007941 */ /* 0x000fea0003800000 */
.L_x_29725:
        /* <DEDUP_REMOVED lines=16> */
.L_x_29731:
[----:B------:R-:W-:Y:S05]  /*ff70*/  BSYNC B1 ;  /* 0x0000000000017941 */ /* 0x000fea0003800000 */
.L_x_29730:
        /* <DEDUP_REMOVED lines=41> */
[----:B------:R-:W-:Y:S01]  /*10210*/  IMAD.MOV.U32 R171, RZ, RZ, RZ ;  /* 0x000000ffffab7224 */ /* 0x000fe200078e00ff */
[----:B------:R-:W-:Y:S02]  /*10220*/  LOP3.LUT R180, R173, UR34, R174, 0x96, !PT ;  /* 0x00000022adb47c12 */ /* 0x000fe4000f8e96ae */
[----:B------:R-:W-:-:S07]  /*10230*/  MOV R192, R172 ;  /* 0x000000ac00c07202 */ /* 0x000fce0000000f00 */
.L_x_29729:
[----:B------:R-:W-:Y:S05]  /*10240*/  BSYNC B0 ;  /* 0x0000000000007941 */ /* 0x000fea0003800000 */
.L_x_29728:
[----:B------:R-:W-:Y:S01]  /*10250*/  I2FP.F32.U32 R144, R144 ;  /* 0x0000009000907245 */ /* 0x000fe20000201000 */
[----:B------:R-:W-:Y:S01]  /*10260*/  HADD2.F32 R169, -RZ, R145.H1_H1 ;  /* 0x30000091ffa97230 */ /* 0x000fe20000004100 */
        /* <DEDUP_REMOVED lines=20> */
.L_x_29733:
[----:B------:R-:W-:-:S07]  /*103b0*/  MOV R174, R192 ;  /* 0x000000c000ae7202 */ /* 0x000fce0000000f00 */
.L_x_29734:
[----:B------:R-:W-:Y:S05]  /*103c0*/  BSYNC B0 ;  /* 0x0000000000007941 */ /* 0x000fea0003800000 */
.L_x_29732:
        /* <DEDUP_REMOVED lines=16> */
.L_x_29738:
[----:B------:R-:W-:Y:S05]  /*104d0*/  BSYNC B1 ;  /* 0x0000000000017941 */ /* 0x000fea0003800000 */
.L_x_29737:
        /* <DEDUP_REMOVED lines=44> */
.L_x_29736:
[----:B------:R-:W-:Y:S05]  /*107a0*/  BSYNC B0 ;  /* 0x0000000000007941 */ /* 0x000fea0003800000 */
.L_x_29735:
        /* <DEDUP_REMOVED lines=22> */
.L_x_29740:
[----:B------:R-:W-:-:S07]  /*10910*/  MOV R171, R192 ;  /* 0x000000c000ab7202 */ /* 0x000fce0000000f00 */
.L_x_29741:
[----:B------:R-:W-:Y:S05]  /*10920*/  BSYNC B0 ;  /* 0x0000000000007941 */ /* 0x000fea0003800000 */
.L_x_29739:
        /* <DEDUP_REMOVED lines=16> */
.L_x_29745:
[----:B------:R-:W-:Y:S05]  /*10a30*/  BSYNC B1 ;  /* 0x0000000000017941 */ /* 0x000fea0003800000 */
.L_x_29744:
        /* <DEDUP_REMOVED lines=44> */
.L_x_29743:
[----:B------:R-:W-:Y:S05]  /*10d00*/  BSYNC B0 ;  /* 0x0000000000007941 */ /* 0x000fea0003800000 */
.L_x_29742:
        /* <DEDUP_REMOVED lines=8> */
[----:B------:R-:W-:-:S03]  /*10d90*/  @P0 HADD2.F32 R171, -RZ, R38.H1_H1 ;  /* 0x30000026ffab0230 */ /* 0x000fc60000004100 */
[----:B------:R-:W-:-:S05]  /*10da0*/  FSEL R144, R144, RZ, !P4 ;  /* 0x000000ff90907208 */ /* 0x000fca0006000000 */
[----:B------:R-:W-:Y:S01]  /*10db0*/  FMUL.FTZ R172, R49, R144 ;  /* 0x0000009031ac7220 */ /* 0x000fe20000410000 */
[----:B------:R-:W-:-:S03]  /*10dc0*/  IADD3 R144, R145, 0x1, RZ ;  /* 0x0000000191907810 */ /* 0x000fc60007ffe0ff */
        /* <DEDUP_REMOVED lines=10> */
.L_x_29747:
[----:B------:R-:W-:-:S07]  /*10e70*/  MOV R146, R192 ;  /* 0x000000c000927202 */ /* 0x000fce0000000f00 */
.L_x_29748:
[----:B------:R-:W-:Y:S05]  /*10e80*/  BSYNC B0 ;  /* 0x0000000000007941 */ /* 0x000fea0003800000 */
.L_x_29746:
        /* <DEDUP_REMOVED lines=16> */
.L_x_29752:
[----:B------:R-:W-:Y:S05]  /*10f90*/  BSYNC B1 ;  /* 0x0000000000017941 */ /* 0x000fea0003800000 */
.L_x_29751:
        /* <DEDUP_REMOVED lines=44> */
.L_x_29750:
[----:B------:R-:W-:Y:S05]  /*11260*/  BSYNC B0 ;  /* 0x0000000000007941 */ /* 0x000fea0003800000 */
.L_x_29749:
        /* <DEDUP_REMOVED lines=22> */
.L_x_29754:
[----:B------:R-:W-:-:S07]  /*113d0*/  MOV R146, R192 ;  /* 0x000000c000927202 */ /* 0x000fce0000000f00 */
.L_x_29755:
[----:B------:R-:W-:Y:S05]  /*113e0*/  BSYNC B0 ;  /* 0x0000000000007941 */ /* 0x000fea0003800000 */
.L_x_29753:
        /* <DEDUP_REMOVED lines=18> */
.L_x_29759:
[----:B------:R-:W-:Y:S05]  /*11510*/  BSYNC B1 ;  /* 0x0000000000017941 */ /* 0x000fea0003800000 */
.L_x_29758:
        /* <DEDUP_REMOVED lines=44> */
.L_x_29757:
[----:B------:R-:W-:Y:S05]  /*117e0*/  BSYNC B0 ;  /* 0x0000000000007941 */ /* 0x000fea0003800000 */
.L_x_29756:
[----:B------:R-:W-:Y:S01]  /*117f0*/  I2FP.F32.U32 R144, R146 ;  /* 0x0000009200907245 */ /* 0x000fe20000201000 */
[----:B------:R-:W-:Y:S01]  /*11800*/  HADD2.F32 R147, -RZ, R147.H1_H1 ;  /* 0x30000093ff937230 */ /* 0x000fe20000004100 */
[----:B------:R-:W0:Y:S01]  /*11810*/  LDC.64 R174, c[0x0][0x238] ;  /* 0x00008e00ffae7b82 */ /* 0x000e220000000a00 */
[----:B------:R-:W-:Y:S02]  /*11820*/  F2FP.F16.F32.PACK_AB R146, R172, R170 ;  /* 0x000000aaac92723e */ /* 0x000fe400000000ff */
[----:B------:R-:W-:Y:S01]  /*11830*/  FFMA.FTZ R145, R144, R193, 1.1641532182693481445e-10 ;  /* 0x2f00000090917423 */ /* 0x000fe200000100c1 */
[----:B------:R-:W-:Y:S01]  /*11840*/  FMUL.FTZ R144, R147, R154 ;  /* 0x0000009a93907220 */ /* 0x000fe20000410000 */
[----:B------:R-:W-:Y:S02]  /*11850*/  SEL R177, RZ, 0x10000, P5 ;  /* 0x00010000ffb17807 */ /* 0x000fe40002800000 */
[----:B------:R-:W-:Y:S01]  /*11860*/  SEL R176, RZ, 0x100, P4 ;  /* 0x00000100ffb07807 */ /* 0x000fe20002000000 */
[----:B------:R-:W-:Y:S01]  /*11870*/  FMUL.FTZ R144, R144, R195 ;  /* 0x000000c390907220 */ /* 0x000fe20000410000 */
[----:B------:R-:W-:-:S02]  /*11880*/  FSETP.GTU.FTZ.AND P6, PT, R145, R252, PT ;  /* 0x000000fc9100720b */ /* 0x000fc40003fdc000 */
[----:B------:R-:W-:Y:S02]  /*11890*/  F2FP.F16.F32.PACK_AB R145, R169, R168 ;  /* 0x000000a8a991723e */ /* 0x000fe400000000ff */
[----:B------:R-:W-:Y:S02]  /*118a0*/  FSEL R144, R144, RZ, !P6 ;  /* 0x000000ff90907208 */ /* 0x000fe40007000000 */
[----:B------:R-:W-:Y:S02]  /*118b0*/  SEL R179, RZ, 0x1000000, P6 ;  /* 0x01000000ffb37807 */ /* 0x000fe40003000000 */
[C---:B------:R-:W-:Y:S01]  /*118c0*/  LOP3.LUT P6, RZ, R26.reuse, 0x2, RZ, 0xc0, !PT ;  /* 0x000000021aff7812 */ /* 0x040fe200078cc0ff */
[----:B------:R-:W-:Y:S01]  /*118d0*/  FMUL.FTZ R173, R51, R144 ;  /* 0x0000009033ad7220 */ /* 0x000fe20000410000 */
[----:B------:R-:W-:Y:S01]  /*118e0*/  @P0 HADD2.F32 R144, -RZ, R39.H1_H1 ;  /* 0x30000027ff900230 */ /* 0x000fe20000004100 */
[----:B------:R-:W-:-:S04]  /*118f0*/  LOP3.LUT P5, RZ, R26, 0x4, RZ, 0xc0, !PT ;  /* 0x000000041aff7812 */ /* 0x000fc800078ac0ff */
[----:B------:R-:W-:Y:S01]  /*11900*/  @P0 FADD.FTZ R173, R144, R173 ;  /* 0x000000ad90ad0221 */ /* 0x000fe20000010000 */
[----:B------:R-:W-:Y:S01]  /*11910*/  F2FP.F16.F32.PACK_AB R144, R167, R166 ;  /* 0x000000a6a790723e */ /* 0x000fe200000000ff */
[----:B0-----:R-:W-:-:S03]  /*11920*/  IMAD.WIDE.U32 R174, R165, 0x10, R174 ;  /* 0x00000010a5ae7825 */ /* 0x001fc600078e00ae */
[----:B------:R-:W-:-:S05]  /*11930*/  F2FP.F16.F32.PACK_AB R147, R173, R171 ;  /* 0x000000abad93723e */ /* 0x000fca00000000ff */
[----:B------:R0:W-:Y:S02]  /*11940*/  STG.E.128 desc[UR4][R174.64], R144 ;  /* 0x00000090ae007986 */ /* 0x0001e4000c101d04 */
[----:B0-----:R-:W-:Y:S02]  /*11950*/  LOP3.LUT R146, R176, R179, R177, 0xfe, !PT ;  /* 0x000000b3b0927212 */ /* 0x001fe400078efeb1 */
[----:B------:R-:W-:Y:S02]  /*11960*/  SEL R176, RZ, 0x1, P2 ;  /* 0x00000001ffb07807 */ /* 0x000fe40001000000 */
[----:B------:R-:W-:Y:S02]  /*11970*/  SEL R147, RZ, 0x1, P3 ;  /* 0x00000001ff937807 */ /* 0x000fe40001800000 */
[----:B------:R-:W-:Y:S01]  /*11980*/  SEL R174, RZ, 0x1, P6 ;  /* 0x00000001ffae7807 */ /* 0x000fe20003000000 */
[----:B------:R-:W-:Y:S02]  /*11990*/  IMAD.WIDE.U32 R144, R176, 0x1000000, RZ ;  /* 0x01000000b0907825 */ /* 0x000fe400078e00ff */
[----:B------:R-:W0:Y:S02]  /*119a0*/  @P0 LDC.64 R176, c[0x0][0x230] ;  /* 0x00008c00ffb00b82 */ /* 0x000e240000000a00 */
[----:B------:R-:W-:Y:S01]  /*119b0*/  IMAD.WIDE.U32 R174, R174, 0x100, RZ ;  /* 0x00000100aeae7825 */ /* 0x000fe200078e00ff */
[----:B------:R-:W-:-:S02]  /*119c0*/  LOP3.LUT R145, R145, R146, R147, 0xfe, !PT ;  /* 0x0000009291917212 */ /* 0x000fc400078efe93 */
[----:B------:R-:W-:-:S05]  /*119d0*/  SEL R146, RZ, 0x1, P1 ;  /* 0x00000001ff927807 */ /* 0x000fca0000800000 */
[----:B------:R-:W-:-:S05]  /*119e0*/  IMAD.WIDE.U32 R146, R146, 0x10000, RZ ;  /* 0x0001000092927825 */ /* 0x000fca00078e00ff */
[----:B------:R-:W-:Y:S02]  /*119f0*/  LOP3.LUT R147, R175, R145, R147, 0xfe, !PT ;  /* 0x00000091af937212 */ /* 0x000fe400078efe93 */
[----:B------:R-:W-:Y:S02]  /*11a00*/  LOP3.LUT R144, R174, R144, R146, 0xfe, !PT ;  /* 0x00000090ae907212 */ /* 0x000fe400078efe92 */
[----:B------:R-:W-:Y:S02]  /*11a10*/  SEL R145, RZ, 0x1, P5 ;  /* 0x00000001ff917807 */ /* 0x000fe40002800000 */
[----:B------:R-:W-:Y:S02]  /*11a20*/  IADD3 R174, R6, 0x300, RZ ;  /* 0x0000030006ae7810 */ /* 0x000fe40007ffe0ff */
        /* <DEDUP_REMOVED lines=19> */
.L_x_29761:
[----:B------:R-:W-:-:S07]  /*11b60*/  IMAD.MOV.U32 R175, RZ, RZ, R192 ;  /* 0x000000ffffaf7224 */ /* 0x000fce00078e00c0 */
.L_x_29762:
[----:B------:R-:W-:Y:S05]  /*11b70*/  BSYNC B0 ;  /* 0x0000000000007941 */ /* 0x000fea0003800000 */
.L_x_29760:
        /* <DEDUP_REMOVED lines=16> */
.L_x_29766:
[----:B------:R-:W-:Y:S05]  /*11c80*/  BSYNC B1 ;  /* 0x0000000000017941 */ /* 0x000fea0003800000 */
.L_x_29765:
        /* <DEDUP_REMOVED lines=44> */
.L_x_29764:
[----:B------:R-:W-:Y:S05]  /*11f50*/  BSYNC B0 ;  /* 0x0000000000007941 */ /* 0x000fea0003800000 */
.L_x_29763:
[----:B------:R-:W-:Y:S01]  /*11f60*/  I2FP.F32.U32 R175, R175 ;  /* 0x000000af00af7245 */ /* 0x000fe20000201000 */
[----:B-----5:R-:W-:Y:S01]  /*11f70*/  @P0 HADD2.F32 R177, -RZ, R36.H0_H0 ;  /* 0x20000024ffb10230 */ /* 0x020fe20000004100 */
[----:B------:R-:W-:Y:S01]  /*11f80*/  LOP3.LUT R26, R26, 0xfffffffb, RZ, 0xc0, !PT ;  /* 0xfffffffb1a1a7812 */ /* 0x000fe200078ec0ff */
[----:B------:R-:W-:Y:S02]  /*11f90*/  BSSY B0, `(.L_x_29767) ;  /* 0x0000016000007945 */ /* 0x000fe40003800000 */
[----:B------:R-:W-:-:S05]  /*11fa0*/  FFMA.FTZ R175, R175, R193, 1.1641532182693481445e-10 ;  /* 0x2f000000afaf7423 */ /* 0x000fca00000100c1 */
[----:B------:R-:W-:Y:S01]  /*11fb0*/  FSETP.GTU.FTZ.AND P1, PT, R175, R252, PT ;  /* 0x000000fcaf00720b */ /* 0x000fe20003f3c000 */
[----:B------:R-:W-:-:S05]  /*11fc0*/  HADD2.F32 R175, -RZ, R144.H0_H0 ;  /* 0x20000090ffaf7230 */ /* 0x000fca0000004100 */
[----:B------:R-:W-:-:S04]  /*11fd0*/  FMUL.FTZ R175, R175, R154 ;  /* 0x0000009aafaf7220 */ /* 0x000fc80000410000 */
[----:B------:R-:W-:-:S03]  /*11fe0*/  FMUL.FTZ R175, R175, R195 ;  /* 0x000000c3afaf7220 */ /* 0x000fc60000410000 */
        /* <DEDUP_REMOVED lines=15> */
.L_x_29768:
[----:B------:R-:W-:-:S07]  /*120e0*/  IMAD.MOV.U32 R182, RZ, RZ, R192 ;  /* 0x000000ffffb67224 */ /* 0x000fce00078e00c0 */
.L_x_29769:
[----:B------:R-:W-:Y:S05]  /*120f0*/  BSYNC B0 ;  /* 0x0000000000007941 */ /* 0x000fea0003800000 */
.L_x_29767:
        /* <DEDUP_REMOVED lines=16> */
.L_x_29773:
[----:B------:R-:W-:Y:S05]  /*12200*/  BSYNC B1 ;  /* 0x0000000000017941 */ /* 0x000fea0003800000 */
.L_x_29772:
        /* <DEDUP_REMOVED lines=44> */
.L_x_29771:
[----:B------:R-:W-:Y:S05]  /*124d0*/  BSYNC B0 ;  /* 0x0000000000007941 */ /* 0x000fea0003800000 */
.L_x_29770:
        /* <DEDUP_REMOVED lines=24> */
.L_x_29775:
[----:B------:R-:W-:-:S07]  /*12660*/  IMAD.MOV.U32 R144, RZ, RZ, R192 ;  /* 0x000000ffff907224 */ /* 0x000fce00078e00c0 */
.L_x_29776:
[----:B------:R-:W-:Y:S05]  /*12670*/  BSYNC B0 ;  /* 0x0000000000007941 */ /* 0x000fea0003800000 */
.L_x_29774:
        /* <DEDUP_REMOVED lines=16> */
.L_x_29780:
[----:B------:R-:W-:Y:S05]  /*12780*/  BSYNC B1 ;  /* 0x0000000000017941 */ /* 0x000fea0003800000 */
.L_x_29779:
        /* <DEDUP_REMOVED lines=44> */
.L_x_29778:
[----:B------:R-:W-:Y:S05]  /*12a50*/  BSYNC B0 ;  /* 0x0000000000007941 */ /* 0x000fea0003800000 */
.L_x_29777:
[----:B------:R-:W-:Y:S01]  /*12a60*/  I2FP.F32.U32 R144, R144 ;  /* 0x0000009000907245 */ /* 0x000fe20000201000 */
[----:B------:R-:W-:Y:S01]  /*12a70*/  BSSY B0, `(.L_x_29781) ;  /* 0x0000016000007945 */ /* 0x000fe20003800000 */
[C---:B------:R-:W-:Y:S02]  /*12a80*/  ISETP.NE.AND P2, PT, R178.reuse, 0x1, PT ;  /* 0x00000001b200780c */ /* 0x040fe40003f45270 */
[----:B------:R-:W-:Y:S01]  /*12a90*/  IADD3 R182, R178, 0x1, RZ ;  /* 0x00000001b2b67810 */ /* 0x000fe20007ffe0ff */
[----:B------:R-:W-:-:S05]  /*12aa0*/  FFMA.FTZ R144, R144, R193, 1.1641532182693481445e-10 ;  /* 0x2f00000090907423 */ /* 0x000fca00000100c1 */
[----:B------:R-:W-:Y:S01]  /*12ab0*/  FSETP.GTU.FTZ.AND P1, PT, R144, R252, PT ;  /* 0x000000fc9000720b */ /* 0x000fe20003f3c000 */
[----:B------:R-:W-:-:S05]  /*12ac0*/  HADD2.F32 R144, -RZ, R145.H0_H0 ;  /* 0x20000091ff907230 */ /* 0x000fca0000004100 */
[----:B------:R-:W-:-:S04]  /*12ad0*/  FMUL.FTZ R144, R144, R154 ;  /* 0x0000009a90907220 */ /* 0x000fc80000410000 */
        /* <DEDUP_REMOVED lines=14> */
.L_x_29782:
[----:B------:R-:W-:-:S07]  /*12bc0*/  IMAD.MOV.U32 R144, RZ, RZ, R192 ;  /* 0x000000ffff907224 */ /* 0x000fce00078e00c0 */
.L_x_29783:
[----:B------:R-:W-:Y:S05]  /*12bd0*/  BSYNC B0 ;  /* 0x0000000000007941 */ /* 0x000fea0003800000 */
.L_x_29781:
        /* <DEDUP_REMOVED lines=16> */
.L_x_29787:
[----:B------:R-:W-:Y:S05]  /*12ce0*/  BSYNC B1 ;  /* 0x0000000000017941 */ /* 0x000fea0003800000 */
.L_x_29786:
        /* <DEDUP_REMOVED lines=44> */
.L_x_29785:
[----:B------:R-:W-:Y:S05]  /*12fb0*/  BSYNC B0 ;  /* 0x0000000000007941 */ /* 0x000fea0003800000 */
.L_x_29784:
        /* <DEDUP_REMOVED lines=22> */
.L_x_29789:
[----:B------:R-:W-:-:S07]  /*13120*/  IMAD.MOV.U32 R179, RZ, RZ, R192 ;  /* 0x000000ffffb37224 */ /* 0x000fce00078e00c0 */
.L_x_29790:
[----:B------:R-:W-:Y:S05]  /*13130*/  BSYNC B0 ;  /* 0x0000000000007941 */ /* 0x000fea0003800000 */
.L_x_29788:
        /* <DEDUP_REMOVED lines=16> */
.L_x_29794:
[----:B------:R-:W-:Y:S05]  /*13240*/  BSYNC B1 ;  /* 0x0000000000017941 */ /* 0x000fea0003800000 */
.L_x_29793:
        /* <DEDUP_REMOVED lines=44> */
.L_x_29792:
[----:B------:R-:W-:Y:S05]  /*13510*/  BSYNC B0 ;  /* 0x0000000000007941 */ /* 0x000fea0003800000 */
.L_x_29791:
[----:B------:R-:W-:Y:S01]  /*13520*/  I2FP.F32.U32 R145, R179 ;  /* 0x000000b300917245 */ /* 0x000fe20000201000 */
[----:B------:R-:W-:Y:S01]  /*13530*/  BSSY B0, `(.L_x_29795) ;  /* 0x0000016000007945 */ /* 0x000fe20003800000 */
[----:B------:R-:W-:-:S03]  /*13540*/  ISETP.NE.AND P4, PT, R144, 0x1, PT ;  /* 0x000000019000780c */ /* 0x000fc60003f85270 */
        /* <DEDUP_REMOVED lines=19> */
.L_x_29796:
[----:B------:R-:W-:-:S07]  /*13680*/  IMAD.MOV.U32 R184, RZ, RZ, R192 ;  /* 0x000000ffffb87224 */ /* 0x000fce00078e00c0 */
.L_x_29797:
[----:B------:R-:W-:Y:S05]  /*13690*/  BSYNC B0 ;  /* 0x0000000000007941 */ /* 0x000fea0003800000 */
.L_x_29795:
        /* <DEDUP_REMOVED lines=16> */
.L_x_29801:
[----:B------:R-:W-:Y:S05]  /*137a0*/  BSYNC B1 ;  /* 0x0000000000017941 */ /* 0x000fea0003800000 */
.L_x_29800:
        /* <DEDUP_REMOVED lines=39> */
[----:B------:R-:W-:Y:S01]  /*13a20*/  LOP3.LUT R181, R181, UR35, R182, 0x96, !PT ;  /* 0x00000023b5b57c12 */ /* 0x000fe2000f8e96b6 */
[----:B------:R-:W-:Y:S01]  /*13a30*/  IMAD.WIDE.U32 R182, R183, -0x326172a9, RZ ;  /* 0xcd9e8d57b7b67825 */ /* 0x000fe200078e00ff */
[----:B------:R-:W-:-:S03]  /*13a40*/  MOV R186, R180 ;  /* 0x000000b400ba7202 */ /* 0x000fc60000000f00 */
[----:B------:R-:W-:Y:S01]  /*13a50*/  IMAD.MOV.U32 R192, RZ, RZ, R182 ;  /* 0x000000ffffc07224 */ /* 0x000fe200078e00b6 */
[----:B------:R-:W-:-:S07]  /*13a60*/  LOP3.LUT R180, R183, UR34, R144, 0x96, !PT ;  /* 0x00000022b7b47c12 */ /* 0x000fce000f8e9690 */
.L_x_29799:
[----:B------:R-:W-:Y:S05]  /*13a70*/  BSYNC B0 ;  /* 0x0000000000007941 */ /* 0x000fea0003800000 */
.L_x_29798:
        /* <DEDUP_REMOVED lines=22> */
.L_x_29803:
[----:B------:R-:W-:-:S07]  /*13be0*/  IMAD.MOV.U32 R146, RZ, RZ, R192 ;  /* 0x000000ffff927224 */ /* 0x000fce00078e00c0 */
.L_x_29804:
[----:B------:R-:W-:Y:S05]  /*13bf0*/  BSYNC B0 ;  /* 0x0000000000007941 */ /* 0x000fea0003800000 */
.L_x_29802:
        /* <DEDUP_REMOVED lines=16> */
.L_x_29808:
[----:B------:R-:W-:Y:S05]  /*13d00*/  BSYNC B1 ;  /* 0x0000000000017941 */ /* 0x000fea0003800000 */
.L_x_29807:
        /* <DEDUP_REMOVED lines=42> */
[----:B------:R-:W-:Y:S01]  /*13fb0*/  HFMA2.MMA R144, -RZ, RZ, 0, 0 ;  /* 0x00000000ff907435 */ /* 0x000fe200000001ff */
[----:B------:R-:W-:-:S10]  /*13fc0*/  LOP3.LUT R180, R145, UR34, R180, 0x96, !PT ;  /* 0x0000002291b47c12 */ /* 0x000fd4000f8e96b4 */
.L_x_29806:
[----:B------:R-:W-:Y:S05]  /*13fd0*/  BSYNC B0 ;  /* 0x0000000000007941 */ /* 0x000fea0003800000 */
.L_x_29805:
        /* <DEDUP_REMOVED lines=22> */
.L_x_29810:
[----:B------:R-:W-:-:S07]  /*14140*/  IMAD.MOV.U32 R146, RZ, RZ, R192 ;  /* 0x000000ffff927224 */ /* 0x000fce00078e00c0 */
.L_x_29811:
[----:B------:R-:W-:Y:S05]  /*14150*/  BSYNC B0 ;  /* 0x0000000000007941 */ /* 0x000fea0003800000 */
.L_x_29809:
        /* <DEDUP_REMOVED lines=19> */
.L_x_29815:
[----:B------:R-:W-:Y:S05]  /*14290*/  BSYNC B1 ;  /* 0x0000000000017941 */ /* 0x000fea0003800000 */
.L_x_29814:
        /* <DEDUP_REMOVED lines=44> */
.L_x_29813:
[----:B------:R-:W-:Y:S05]  /*14560*/  BSYNC B0 ;  /* 0x0000000000007941 */ /* 0x000fea0003800000 */
.L_x_29812:
[----:B------:R-:W-:Y:S01]  /*14570*/  I2FP.F32.U32 R144, R146 ;  /* 0x0000009200907245 */ /* 0x000fe20000201000 */
[----:B------:R-:W-:Y:S01]  /*14580*/  HADD2.F32 R147, -RZ, R147.H1_H1 ;  /* 0x30000093ff937230 */ /* 0x000fe20000004100 */
[----:B------:R-:W0:Y:S01]  /*14590*/  LDC.64 R182, c[0x0][0x238] ;  /* 0x00008e00ffb67b82 */ /* 0x000e220000000a00 */
[----:B------:R-:W-:Y:S01]  /*145a0*/  F2FP.F16.F32.PACK_AB R146, R184, R179 ;  /* 0x000000b3b892723e */ /* 0x000fe200000000ff */
[----:B------:R-:W-:Y:S01]  /*145b0*/  UMOV UR8, 0xffffffff ;  /* 0xffffffff00087882 */ /* 0x000fe20000000000 */
[----:B------:R-:W-:Y:S01]  /*145c0*/  FFMA.FTZ R144, R144, R193, 1.1641532182693481445e-10 ;  /* 0x2f00000090907423 */ /* 0x000fe200000100c1 */
[----:B------:R-:W-:Y:S01]  /*145d0*/  FMUL.FTZ R147, R147, R154 ;  /* 0x0000009a93937220 */ /* 0x000fe20000410000 */
[----:B------:R-:W-:Y:S02]  /*145e0*/  F2FP.F16.F32.PACK_AB R145, R178, R177 ;  /* 0x000000b1b291723e */ /* 0x000fe400000000ff */
[----:B------:R-:W-:Y:S01]  /*145f0*/  SEL R193, RZ, 0x1, P2 ;  /* 0x00000001ffc17807 */ /* 0x000fe20001000000 */
[----:B------:R-:W-:Y:S01]  /*14600*/  FMUL.FTZ R147, R147, R195 ;  /* 0x000000c393937220 */ /* 0x000fe20000410000 */
[----:B------:R-:W-:Y:S01]  /*14610*/  FSETP.GTU.FTZ.AND P6, PT, R144, R252, PT ;  /* 0x000000fc9000720b */ /* 0x000fe20003fdc000 */
[----:B------:R-:W-:Y:S01]  /*14620*/  @P0 HADD2.F32 R144, -RZ, R39.H1_H1 ;  /* 0x30000027ff900230 */ /* 0x000fe20000004100 */
[----:B------:R-:W1:Y:S02]  /*14630*/  S2R R252, SR_TID.X ;  /* 0x0000000000fc7919 */ /* 0x000e640000002100 */
[----:B------:R-:W-:-:S05]  /*14640*/  FSEL R154, R147, RZ, !P6 ;  /* 0x000000ff939a7208 */ /* 0x000fca0007000000 */
[----:B------:R-:W-:-:S04]  /*14650*/  FMUL.FTZ R154, R43, R154 ;  /* 0x0000009a2b9a7220 */ /* 0x000fc80000410000 */
[----:B------:R-:W-:Y:S01]  /*14660*/  @P0 FADD.FTZ R154, R144, R154 ;  /* 0x0000009a909a0221 */ /* 0x000fe20000010000 */
[----:B------:R-:W-:Y:S01]  /*14670*/  F2FP.F16.F32.PACK_AB R144, R176, R175 ;  /* 0x000000afb090723e */ /* 0x000fe200000000ff */
[----:B0-----:R-:W-:Y:S01]  /*14680*/  IMAD.WIDE.U32 R182, R174, 0x10, R182 ;  /* 0x00000010aeb67825 */ /* 0x001fe200078e00b6 */
[----:B------:R-:W-:Y:S02]  /*14690*/  LOP3.LUT P0, RZ, R26, 0x4, RZ, 0xc0, !PT ;  /* 0x000000041aff7812 */ /* 0x000fe4000780c0ff */
[----:B------:R-:W-:-:S05]  /*146a0*/  F2FP.F16.F32.PACK_AB R147, R154, R185 ;  /* 0x000000b99a93723e */ /* 0x000fca00000000ff */
[----:B------:R0:W-:Y:S01]  /*146b0*/  STG.E.128 desc[UR4][R182.64], R144 ;  /* 0x00000090b6007986 */ /* 0x0001e2000c101d04 */
[----:B-1----:R-:W-:Y:S02]  /*146c0*/  SHF.R.U32.HI R195, RZ, 0x5, R252 ;  /* 0x00000005ffc37819 */ /* 0x002fe400000116fc */
        /* <DEDUP_REMOVED lines=11> */
[----:B------:R-:W-:-:S03]  /*14780*/  LOP3.LUT P1, RZ, R252, 0x1f, RZ, 0xc0, !PT ;  /* 0x0000001ffcff7812 */ /* 0x000fc6000782c0ff */
[----:B------:R-:W-:-:S03]  /*14790*/  IMAD.WIDE.U32 R144, R144, 0x100, RZ ;  /* 0x0000010090907825 */ /* 0x000fc600078e00ff */
[----:B------:R-:W-:Y:S02]  /*147a0*/  LOP3.LUT R144, R144, R182, R146, 0xfe, !PT ;  /* 0x000000b690907212 */ /* 0x000fe400078efe92 */
[----:B------:R-:W-:Y:S02]  /*147b0*/  LOP3.LUT R145, R145, R183, R147, 0xfe, !PT ;  /* 0x000000b791917212 */ /* 0x000fe400078efe93 */
[----:B------:R-:W0:Y:S01]  /*147c0*/  LDC.64 R182, c[0x0][0x240] ;  /* 0x00009000ffb67b82 */ /* 0x000e220000000a00 */
[----:B------:R-:W-:Y:S02]  /*147d0*/  SEL R146, RZ, 0x1, P0 ;  /* 0x00000001ff927807 */ /* 0x000fe40000000000 */
[----:B------:R-:W-:Y:S02]  /*147e0*/  LOP3.LUT P0, RZ, R194, 0xff, RZ, 0xc0, !PT ;  /* 0x000000ffc2ff7812 */ /* 0x000fe4000780c0ff */
[----:B------:R-:W-:Y:S01]  /*147f0*/  LOP3.LUT R144, R144, R146, RZ, 0xfc, !PT ;  /* 0x0000009290907212 */ /* 0x000fe200078efcff */
[----:B0-----:R-:W-:-:S04]  /*14800*/  IMAD.WIDE.U32 R146, R174, 0x8, R182 ;  /* 0x00000008ae927825 */ /* 0x001fc800078e00b6 */
[----:B------:R-:W-:-:S04]  /*14810*/  FADD.FTZ R183, RZ, R27 ;  /* 0x0000001bffb77221 */ /* 0x000fc80000010000 */
[----:B------:R-:W-:Y:S01]  /*14820*/  FADD.FTZ R182, R183, R28 ;  /* 0x0000001cb7b67221 */ /* 0x000fe20000010000 */
[----:B------:R0:W-:Y:S03]  /*14830*/  STG.E.64 desc[UR4][R146.64], R144 ;  /* 0x0000009092007986 */ /* 0x0001e6000c101b04 */
[----:B------:R-:W-:-:S04]  /*14840*/  FADD.FTZ R182, R182, R29 ;  /* 0x0000001db6b67221 */ /* 0x000fc80000010000 */
[----:B------:R-:W-:-:S04]  /*14850*/  FADD.FTZ R183, R182, R35 ;  /* 0x00000023b6b77221 */ /* 0x000fc80000010000 */
        /* <DEDUP_REMOVED lines=187> */
.L_x_29828:
        /* <DEDUP_REMOVED lines=20> */
[----:B------:R-:W3:Y:S01]  /*15550*/  LDL R252, [R1+0x4] ;  /* 0x0000040001fc7983 */ /* 0x000ee20000100800 */
[----:B------:R-:W-:-:S06]  /*15560*/  HFMA2.MMA R146, -RZ, RZ, 0, 0 ;  /* 0x00000000ff927435 */ /* 0x000fcc00000001ff */
[----:B------:R-:W-:Y:S01]  /*15570*/  @!P2 MOV R146, 0x700 ;  /* 0x000007000092a802 */ /* 0x000fe20000000f00 */
[----:B------:R-:W-:Y:S03]  /*15580*/  @!P2 LDS.64 R144, [R194] ;  /* 0x00000000c290a984 */ /* 0x000fe60000000a00 */
        /* <DEDUP_REMOVED lines=34> */
[----:B------:R1:W4:Y:S01]  /*157b0*/  SHFL.IDX PT, R194, R193, RZ, 0x1f ;  /* 0x00001fffc1c27589 */ /* 0x00032200000e0000 */
[----:B------:R-:W4:Y:S03]  /*157c0*/  LDC R183, c[0x0][0x2d8] ;  /* 0x0000b600ffb77b82 */ /* 0x000f260000000800 */
[----:B------:R-:W5:Y:S04]  /*157d0*/  SHFL.IDX PT, R146, R146, RZ, 0x1f ;  /* 0x00001fff92927589 */ /* 0x000f6800000e0000 */
[----:B-1----:R-:W3:Y:S01]  /*157e0*/  LDL R193, [R1+0x8] ;  /* 0x0000080001c17983 */ /* 0x002ee20000100800 */
[----:B------:R-:W-:Y:S01]  /*157f0*/  PLOP3.LUT P2, PT, PT, PT, UP1, 0x40, 0x0 ;  /* 0x000000000000781c */ /* 0x000fe20003f4e818 */
[----:B0-----:R-:W-:-:S04]  /*15800*/  @!P1 IMAD.WIDE R144, R0, 0x4, R144 ;  /* 0x0000000400909825 */ /* 0x001fc800078e0290 */
[----:B----4-:R-:W-:Y:S02]  /*15810*/  FFMA.FTZ R147, R194, UR11, R183 ;  /* 0x0000000bc2937c23 */ /* 0x010fe400080100b7 */
[----:B------:R-:W4:Y:S01]  /*15820*/  LDL R194, [R1] ;  /* 0x0000000001c27983 */ /* 0x000f220000100800 */
[----:B-----5:R-:W-:-:S03]  /*15830*/  FMUL.FTZ R182, R146, R146 ;  /* 0x0000009292b67220 */ /* 0x020fc60000410000 */
[----:B------:R0:W-:Y:S02]  /*15840*/  @!P1 STG.E desc[UR4][R144.64], R146 ;  /* 0x0000009290009986 */ /* 0x0001e4000c101904 */
[----:B------:R-:W-:Y:S01]  /*15850*/  FSEL R182, R182, RZ, !P2 ;  /* 0x000000ffb6b67208 */ /* 0x000fe20005000000 */
[----:B0-----:R-:W0:Y:S04]  /*15860*/  @!P1 LDC.64 R144, c[0x0][0x258] ;  /* 0x00009600ff909b82 */ /* 0x001e280000000a00 */
[----:B------:R-:W-:-:S06]  /*15870*/  FADD.FTZ R182, R147, R182 ;  /* 0x000000b693b67221 */ /* 0x000fcc0000010000 */
[----:B------:R-:W1:Y:S01]  /*15880*/  MUFU.RSQ R182, R182 ;  /* 0x000000b600b67308 */ /* 0x000e620000001400 */
[----:B0-----:R-:W-:-:S05]  /*15890*/  @!P1 IMAD.WIDE R144, R0, 0x4, R144 ;  /* 0x0000000400909825 */ /* 0x001fca00078e0290 */
[----:B-1----:R0:W-:Y:S01]  /*158a0*/  @!P1 STG.E desc[UR4][R144.64], R182 ;  /* 0x000000b690009986 */ /* 0x0021e2000c101904 */
[----:B------:R-:W-:-:S04]  /*158b0*/  PLOP3.LUT P1, PT, PT, PT, UP1, 0x40, 0x0 ;  /* 0x000000000000781c */ /* 0x000fc80003f2e818 */
[----:B------:R-:W-:-:S05]  /*158c0*/  FSEL R183, R146, RZ, P1 ;  /* 0x000000ff92b77208 */ /* 0x000fca0000800000 */
[C---:B------:R-:W-:Y:S01]  /*158d0*/  FADD.FTZ R147, -R183.reuse, R152 ;  /* 0x00000098b7937221 */ /* 0x040fe20000010100 */
[----:B------:R-:W-:-:S03]  /*158e0*/  FADD.FTZ R153, -R183, R153 ;  /* 0x00000099b7997221 */ /* 0x000fc60000010100 */
[C---:B------:R-:W-:Y:S01]  /*158f0*/  FMUL.FTZ R147, R182.reuse, R147 ;  /* 0x00000093b6937220 */ /* 0x040fe20000410000 */
[----:B------:R-:W-:Y:S01]  /*15900*/  FMUL.FTZ R146, R182, R153 ;  /* 0x00000099b6927220 */ /* 0x000fe20000410000 */
[C---:B------:R-:W-:Y:S01]  /*15910*/  FADD.FTZ R27, -R183.reuse, R27 ;  /* 0x0000001bb71b7221 */ /* 0x040fe20000010100 */
[----:B------:R-:W-:Y:S01]  /*15920*/  FADD.FTZ R153, -R183, R35 ;  /* 0x00000023b7997221 */ /* 0x000fe20000010100 */
[----:B------:R-:W-:Y:S01]  /*15930*/  FFMA.FTZ R147, R250, R147, R138 ;  /* 0x00000093fa937223 */ /* 0x000fe2000001008a */
[----:B------:R-:W-:Y:S01]  /*15940*/  FFMA.FTZ R146, R251, R146, R139 ;  /* 0x00000092fb927223 */ /* 0x000fe2000001008b */
[C---:B------:R-:W-:Y:S01]  /*15950*/  FADD.FTZ R149, -R183.reuse, R149 ;  /* 0x00000095b7957221 */ /* 0x040fe20000010100 */
[C---:B0-----:R-:W-:Y:S01]  /*15960*/  FADD.FTZ R145, -R183.reuse, R28 ;  /* 0x0000001cb7917221 */ /* 0x041fe20000010100 */
[C---:B------:R-:W-:Y:S01]  /*15970*/  FADD.FTZ R29, -R183.reuse, R29 ;  /* 0x0000001db71d7221 */ /* 0x040fe20000010100 */
[----:B------:R-:W-:Y:S01]  /*15980*/  FADD.FTZ R35, -R183, R148 ;  /* 0x00000094b7237221 */ /* 0x000fe20000010100 */
[----:B------:R-:W-:Y:S01]  /*15990*/  F2FP.F16.F32.PACK_AB R147, R146, R147 ;  /* 0x000000939293723e */ /* 0x000fe200000000ff */
[C---:B------:R-:W-:Y:S01]  /*159a0*/  FMUL.FTZ R27, R182.reuse, R27 ;  /* 0x0000001bb61b7220 */ /* 0x040fe20000410000 */
[C---:B------:R-:W-:Y:S01]  /*159b0*/  FMUL.FTZ R148, R182.reuse, R149 ;  /* 0x00000095b6947220 */ /* 0x040fe20000410000 */
[C---:B------:R-:W-:Y:S01]  /*159c0*/  FMUL.FTZ R28, R182.reuse, R145 ;  /* 0x00000091b61c7220 */ /* 0x040fe20000410000 */
[C---:B------:R-:W-:Y:S01]  /*159d0*/  FMUL.FTZ R29, R182.reuse, R29 ;  /* 0x0000001db61d7220 */ /* 0x040fe20000410000 */
[C---:B------:R-:W-:Y:S01]  /*159e0*/  FMUL.FTZ R146, R182.reuse, R153 ;  /* 0x00000099b6927220 */ /* 0x040fe20000410000 */
[----:B------:R-:W-:Y:S01]  /*159f0*/  FMUL.FTZ R35, R182, R35 ;  /* 0x00000023b6237220 */ /* 0x000fe20000410000 */
[----:B------:R-:W-:-:S02]  /*15a00*/  FFMA.FTZ R152, R249, R148, R137 ;  /* 0x00000094f9987223 */ /* 0x000fc40000010089 */
[----:B--2---:R-:W-:Y:S01]  /*15a10*/  FFMA.FTZ R148, R195, R146, R143 ;  /* 0x00000092c3947223 */ /* 0x004fe2000001008f */
[----:B------:R-:W-:-:S05]  /*15a20*/  FFMA.FTZ R35, R248, R35, R136 ;  /* 0x00000023f8237223 */ /* 0x000fca0000010088 */
[----:B------:R-:W-:Y:S01]  /*15a30*/  F2FP.F16.F32.PACK_AB R146, R152, R35 ;  /* 0x000000239892723e */ /* 0x000fe200000000ff */
        /* <DEDUP_REMOVED lines=15> */
[C---:B------:R-:W-:Y:S01]  /*15b30*/  FMUL.FTZ R9, R182.reuse, R9 ;  /* 0x00000009b6097220 */ /* 0x040fe20000410000 */
[C---:B------:R-:W-:Y:S01]  /*15b40*/  FMUL.FTZ R10, R182.reuse, R10 ;  /* 0x0000000ab60a7220 */ /* 0x040fe20000410000 */
[----:B------:R-:W-:Y:S01]  /*15b50*/  FMUL.FTZ R11, R182, R11 ;  /* 0x0000000bb60b7220 */ /* 0x000fe20000410000 */
[C---:B------:R-:W-:Y:S01]  /*15b60*/  FADD.FTZ R19, -R183.reuse, R19 ;  /* 0x00000013b7137221 */ /* 0x040fe20000010100 */
[C---:B------:R-:W-:Y:S01]  /*15b70*/  FADD.FTZ R21, -R183.reuse, R21 ;  /* 0x00000015b7157221 */ /* 0x040fe20000010100 */
[----:B------:R-:W-:Y:S01]  /*15b80*/  FADD.FTZ R22, -R183, R22 ;  /* 0x00000016b7167221 */ /* 0x000fe20000010100 */
[----:B------:R-:W-:Y:S01]  /*15b90*/  FFMA.FTZ R13, R233, R13, R129 ;  /* 0x0000000de90d7223 */ /* 0x000fe20000010081 */
[----:B------:R-:W-:Y:S01]  /*15ba0*/  FADD.FTZ R149, -R183, R164 ;  /* 0x000000a4b7957221 */ /* 0x000fe20000010100 */
[----:B------:R-:W-:Y:S01]  /*15bb0*/  FFMA.FTZ R9, R237, R9, R133 ;  /* 0x00000009ed097223 */ /* 0x000fe20000010085 */
[----:B------:R-:W-:Y:S01]  /*15bc0*/  FFMA.FTZ R10, R238, R10, R134 ;  /* 0x0000000aee0a7223 */ /* 0x000fe20000010086 */
[----:B------:R-:W-:Y:S01]  /*15bd0*/  FFMA.FTZ R11, R239, R11, R135 ;  /* 0x0000000bef0b7223 */ /* 0x000fe20000010087 */
[C---:B------:R-:W-:Y:S01]  /*15be0*/  FADD.FTZ R18, -R183.reuse, R18 ;  /* 0x00000012b7127221 */ /* 0x040fe20000010100 */
[C---:B------:R-:W-:Y:S01]  /*15bf0*/  FADD.FTZ R164, -R183.reuse, R179 ;  /* 0x000000b3b7a47221 */ /* 0x040fe20000010100 */
[----:B------:R-:W-:Y:S01]  /*15c00*/  FADD.FTZ R154, -R183, R154 ;  /* 0x0000009ab79a7221 */ /* 0x000fe20000010100 */
[C---:B------:R-:W-:Y:S01]  /*15c10*/  FMUL.FTZ R19, R182.reuse, R19 ;  /* 0x00000013b6137220 */ /* 0x040fe20000410000 */
[C---:B------:R-:W-:Y:S01]  /*15c20*/  FMUL.FTZ R21, R182.reuse, R21 ;  /* 0x00000015b6157220 */ /* 0x040fe20000410000 */
[C---:B------:R-:W-:Y:S01]  /*15c30*/  FMUL.FTZ R22, R182.reuse, R22 ;  /* 0x00000016b6167220 */ /* 0x040fe20000410000 */
[----:B------:R-:W-:Y:S01]  /*15c40*/  FMUL.FTZ R179, R182, R153 ;  /* 0x00000099b6b37220 */ /* 0x000fe20000410000 */
[----:B------:R-:W-:Y:S01]  /*15c50*/  FFMA.FTZ R169, R218, R169, R122 ;  /* 0x000000a9daa97223 */ /* 0x000fe2000001007a */
[C---:B------:R-:W-:Y:S01]  /*15c60*/  FMUL.FTZ R18, R182.reuse, R18 ;  /* 0x00000012b6127220 */ /* 0x040fe20000410000 */
[C---:B------:R-:W-:Y:S01]  /*15c70*/  FMUL.FTZ R35, R182.reuse, R35 ;  /* 0x00000023b6237220 */ /* 0x040fe20000410000 */
[C---:B------:R-:W-:Y:S01]  /*15c80*/  FMUL.FTZ R158, R182.reuse, R158 ;  /* 0x0000009eb69e7220 */ /* 0x040fe20000410000 */
[----:B------:R-:W-:-:S02]  /*15c90*/  FMUL.FTZ R154, R182, R154 ;  /* 0x0000009ab69a7220 */ /* 0x000fc40000410000 */
[----:B------:R-:W-:Y:S02]  /*15ca0*/  FFMA.FTZ R35, R85, R35, R109 ;  /* 0x0000002355237223 */ /* 0x000fe4000001006d */
[----:B------:R-:W-:Y:S01]  /*15cb0*/  FFMA.FTZ R154, R67, R154, R91 ;  /* 0x0000009a439a7223 */ /* 0x000fe2000001005b */
[----:B------:R-:W-:Y:S01]  /*15cc0*/  IADD3 R0, R0, UR16, RZ ;  /* 0x0000001000007c10 */ /* 0x000fe2000fffe0ff */
[----:B---3--:R-:W-:-:S05]  /*15cd0*/  FFMA.FTZ R145, R193, R29, R142 ;  /* 0x0000001dc1917223 */ /* 0x008fca000001008e */
[----:B------:R-:W-:Y:S01]  /*15ce0*/  F2FP.F16.F32.PACK_AB R145, R148, R145 ;  /* 0x000000919491723e */ /* 0x000fe200000000ff */
[----:B----4-:R-:W-:Y:S01]  /*15cf0*/  FFMA.FTZ R144, R194, R27, R140 ;  /* 0x0000001bc2907223 */ /* 0x010fe2000001008c */
[----:B------:R-:W-:Y:S01]  /*15d00*/  FFMA.FTZ R27, R252, R28, R141 ;  /* 0x0000001cfc1b7223 */ /* 0x000fe2000001008d */
[----:B------:R-:W-:-:S04]  /*15d10*/  LEA R28, P1, R6, UR14, 0x4 ;  /* 0x0000000e061c7c11 */ /* 0x000fc8000f8220ff */
[----:B------:R-:W-:Y:S02]  /*15d20*/  F2FP.F16.F32.PACK_AB R144, R27, R144 ;  /* 0x000000901b90723e */ /* 0x000fe400000000ff */
[----:B------:R-:W-:Y:S01]  /*15d30*/  LEA.HI.X R29, R6, UR15, RZ, 0x4, P1 ;  /* 0x0000000f061d7c11 */ /* 0x000fe200088f24ff */
[C---:B------:R-:W-:Y:S01]  /*15d40*/  FADD.FTZ R6, -R183.reuse, R8 ;  /* 0x00000008b7067221 */ /* 0x040fe20000010100 */
[C---:B------:R-:W-:Y:S01]  /*15d50*/  FADD.FTZ R8, -R183.reuse, R12 ;  /* 0x0000000cb7087221 */ /* 0x040fe20000010100 */
[C---:B------:R-:W-:Y:S01]  /*15d60*/  FADD.FTZ R12, -R183.reuse, R17 ;  /* 0x00000011b70c7221 */ /* 0x040fe20000010100 */
[C---:B------:R-:W-:Y:S01]  /*15d70*/  FADD.FTZ R17, -R183.reuse, R20 ;  /* 0x00000014b7117221 */ /* 0x040fe20000010100 */
[----:B------:R0:W-:Y:S01]  /*15d80*/  STG.E.128 desc[UR4][R28.64], R144 ;  /* 0x000000901c007986 */ /* 0x0001e2000c101d04 */
[C---:B------:R-:W-:Y:S01]  /*15d90*/  FADD.FTZ R20, -R183.reuse, R24 ;  /* 0x00000018b7147221 */ /* 0x040fe20000010100 */
[C---:B------:R-:W-:Y:S01]  /*15da0*/  FADD.FTZ R24, -R183.reuse, R30 ;  /* 0x0000001eb7187221 */ /* 0x040fe20000010100 */
[----:B------:R-:W-:-:S02]  /*15db0*/  FADD.FTZ R27, -R183, R31 ;  /* 0x0000001fb71b7221 */ /* 0x000fc40000010100 */
[C---:B------:R-:W-:Y:S01]  /*15dc0*/  FMUL.FTZ R171, R182.reuse, R20 ;  /* 0x00000014b6ab7220 */ /* 0x040fe20000410000 */
[C---:B------:R-:W-:Y:S01]  /*15dd0*/  FMUL.FTZ R20, R182.reuse, R24 ;  /* 0x00000018b6147220 */ /* 0x040fe20000410000 */
[----:B------:R-:W-:Y:S01]  /*15de0*/  FMUL.FTZ R23, R182, R27 ;  /* 0x0000001bb6177220 */ /* 0x000fe20000410000 */
[C---:B0-----:R-:W-:Y:S01]  /*15df0*/  FADD.FTZ R28, -R183.reuse, R32 ;  /* 0x00000020b71c7221 */ /* 0x041fe20000010100 */
[----:B------:R-:W-:-:S03]  /*15e00*/  FADD.FTZ R29, -R183, R33 ;  /* 0x00000021b71d7221 */ /* 0x000fc60000010100 */
[C---:B------:R-:W-:Y:S01]  /*15e10*/  FMUL.FTZ R24, R182.reuse, R28 ;  /* 0x0000001cb6187220 */ /* 0x040fe20000410000 */
[C---:B------:R-:W-:Y:S02]  /*15e20*/  FMUL.FTZ R27, R182.reuse, R29 ;  /* 0x0000001db61b7220 */ /* 0x040fe40000410000 */
[----:B------:R-:W0:Y:S01]  /*15e30*/  LDC.64 R28, c[0x0][0x2b8] ;  /* 0x0000ae00ff1c7b82 */ /* 0x000e220000000a00 */
[C---:B------:R-:W-:Y:S01]  /*15e40*/  FADD.FTZ R30, -R183.reuse, R34 ;  /* 0x00000022b71e7221 */ /* 0x040fe20000010100 */
[C---:B------:R-:W-:Y:S01]  /*15e50*/  FADD.FTZ R31, -R183.reuse, R150 ;  /* 0x00000096b71f7221 */ /* 0x040fe20000010100 */
[C---:B------:R-:W-:Y:S01]  /*15e60*/  FADD.FTZ R33, -R183.reuse, R155 ;  /* 0x0000009bb7217221 */ /* 0x040fe20000010100 */
[C---:B------:R-:W-:Y:S01]  /*15e70*/  FMUL.FTZ R8, R182.reuse, R8 ;  /* 0x00000008b6087220 */ /* 0x040fe20000410000 */
[----:B------:R-:W-:Y:S01]  /*15e80*/  FADD.FTZ R155, -R183, R170 ;  /* 0x000000aab79b7221 */ /* 0x000fe20000010100 */
[C---:B------:R-:W-:Y:S01]  /*15e90*/  FMUL.FTZ R6, R182.reuse, R6 ;  /* 0x00000006b6067220 */ /* 0x040fe20000410000 */
[C---:B------:R-:W-:Y:S01]  /*15ea0*/  FMUL.FTZ R168, R182.reuse, R30 ;  /* 0x0000001eb6a87220 */ /* 0x040fe20000410000 */
[----:B------:R-:W-:Y:S01]  /*15eb0*/  FMUL.FTZ R170, R182, R31 ;  /* 0x0000001fb6aa7220 */ /* 0x000fe20000410000 */
[----:B------:R-:W-:Y:S01]  /*15ec0*/  FFMA.FTZ R31, R234, R14, R130 ;  /* 0x0000000eea1f7223 */ /* 0x000fe20000010082 */
[----:B------:R-:W-:Y:S01]  /*15ed0*/  FFMA.FTZ R30, R235, R15, R131 ;  /* 0x0000000feb1e7223 */ /* 0x000fe20000010083 */
[C---:B------:R-:W-:Y:S01]  /*15ee0*/  FADD.FTZ R32, -R183.reuse, R151 ;  /* 0x00000097b7207221 */ /* 0x040fe20000010100 */
[----:B------:R-:W-:Y:S01]  /*15ef0*/  FFMA.FTZ R8, R232, R8, R128 ;  /* 0x00000008e8087223 */ /* 0x000fe20000010080 */
[C---:B------:R-:W-:Y:S01]  /*15f00*/  FADD.FTZ R146, -R183.reuse, R161 ;  /* 0x000000a1b7927221 */ /* 0x040fe20000010100 */
[C---:B------:R-:W-:Y:S01]  /*15f10*/  FADD.FTZ R147, -R183.reuse, R162 ;  /* 0x000000a2b7937221 */ /* 0x040fe20000010100 */
[C---:B------:R-:W-:Y:S01]  /*15f20*/  FADD.FTZ R148, -R183.reuse, R163 ;  /* 0x000000a3b7947221 */ /* 0x040fe20000010100 */
[C---:B------:R-:W-:Y:S01]  /*15f30*/  FADD.FTZ R150, -R183.reuse, R166 ;  /* 0x000000a6b7967221 */ /* 0x040fe20000010100 */
[C---:B------:R-:W-:Y:S01]  /*15f40*/  FADD.FTZ R151, -R183.reuse, R167 ;  /* 0x000000a7b7977221 */ /* 0x040fe20000010100 */
        /* <DEDUP_REMOVED lines=22> */
[----:B0-----:R-:W-:-:S04]  /*160b0*/  IMAD.WIDE.U32 R14, R7, 0x10, R28 ;  /* 0x00000010070e7825 */ /* 0x001fc800078e001c */
[----:B------:R-:W-:Y:S01]  /*160c0*/  FFMA.FTZ R8, R219, R171, R123 ;  /* 0x000000abdb087223 */ /* 0x000fe2000001007b */
[----:B------:R-:W-:Y:S01]  /*160d0*/  FMUL.FTZ R12, R182, R12 ;  /* 0x0000000cb60c7220 */ /* 0x000fe20000410000 */
[----:B------:R-:W-:-:S04]  /*160e0*/  IMAD.WIDE.U32 R146, R16, 0x10, R28 ;  /* 0x0000001010927825 */ /* 0x000fc800078e001c */
[----:B------:R-:W-:Y:S01]  /*160f0*/  FFMA.FTZ R13, R217, R22, R121 ;  /* 0x00000016d90d7223 */ /* 0x000fe20000010079 */
[----:B------:R-:W-:-:S04]  /*16100*/  IMAD.WIDE.U32 R148, R25, 0x10, R28 ;  /* 0x0000001019947825 */ /* 0x000fc800078e001c */
[----:B------:R-:W-:-:S04]  /*16110*/  IMAD.WIDE.U32 R150, R156, 0x10, R28 ;  /* 0x000000109c967825 */ /* 0x000fc800078e001c */
[----:B------:R-:W-:Y:S01]  /*16120*/  IMAD.WIDE.U32 R152, R165, 0x10, R28 ;  /* 0x00000010a5987825 */ /* 0x000fe200078e001c */
[----:B------:R-:W-:-:S03]  /*16130*/  F2FP.F16.F32.PACK_AB R29, R11, R10 ;  /* 0x0000000a0b1d723e */ /* 0x000fc600000000ff */
[----:B------:R-:W-:Y:S01]  /*16140*/  FFMA.FTZ R10, R216, R21, R120 ;  /* 0x00000015d80a7223 */ /* 0x000fe20000010078 */
[----:B------:R-:W-:Y:S01]  /*16150*/  F2FP.F16.F32.PACK_AB R28, R9, R6 ;  /* 0x00000006091c723e */ /* 0x000fe200000000ff */
[----:B------:R-:W-:Y:S01]  /*16160*/  FFMA.FTZ R9, R222, R19, R126 ;  /* 0x00000013de097223 */ /* 0x000fe2000001007e */
[----:B------:R-:W-:Y:S01]  /*16170*/  FFMA.FTZ R6, R223, R17, R127 ;  /* 0x00000011df067223 */ /* 0x000fe2000001007f */
[C---:B------:R-:W-:Y:S01]  /*16180*/  FMUL.FTZ R144, R182.reuse, R144 ;  /* 0x00000090b6907220 */ /* 0x040fe20000410000 */
[----:B------:R-:W-:Y:S01]  /*16190*/  FMUL.FTZ R145, R182, R145 ;  /* 0x00000091b6917220 */ /* 0x000fe20000410000 */
[----:B------:R-:W-:Y:S01]  /*161a0*/  F2FP.F16.F32.PACK_AB R11, R8, R169 ;  /* 0x000000a9080b723e */ /* 0x000fe200000000ff */
[----:B------:R-:W-:Y:S01]  /*161b0*/  FFMA.FTZ R8, R220, R12, R124 ;  /* 0x0000000cdc087223 */ /* 0x000fe2000001007c */
[----:B------:R-:W-:Y:S01]  /*161c0*/  FFMA.FTZ R7, R221, R18, R125 ;  /* 0x00000012dd077223 */ /* 0x000fe2000001007d */
[----:B------:R-:W-:Y:S01]  /*161d0*/  F2FP.F16.F32.PACK_AB R10, R13, R10 ;  /* 0x0000000a0d0a723e */ /* 0x000fe200000000ff */
[----:B------:R-:W-:Y:S01]  /*161e0*/  FFMA.FTZ R13, R86, R144, R110 ;  /* 0x00000090560d7223 */ /* 0x000fe2000001006e */
[----:B------:R-:W-:Y:S01]  /*161f0*/  F2FP.F16.F32.PACK_AB R9, R6, R9 ;  /* 0x000000090609723e */ /* 0x000fe200000000ff */
[----:B------:R-:W-:Y:S01]  /*16200*/  FFMA.FTZ R6, R87, R145, R111 ;  /* 0x0000009157067223 */ /* 0x000fe2000001006f */
[----:B------:R-:W-:Y:S01]  /*16210*/  F2FP.F16.F32.PACK_AB R8, R7, R8 ;  /* 0x000000080708723e */ /* 0x000fe200000000ff */
[C---:B------:R-:W-:Y:S01]  /*16220*/  FMUL.FTZ R32, R182.reuse, R32 ;  /* 0x00000020b6207220 */ /* 0x040fe20000410000 */
[C---:B------:R-:W-:Y:S01]  /*16230*/  FMUL.FTZ R33, R182.reuse, R33 ;  /* 0x00000021b6217220 */ /* 0x040fe20000410000 */
[----:B------:R-:W-:Y:S01]  /*16240*/  FMUL.FTZ R184, R182, R159 ;  /* 0x0000009fb6b87220 */ /* 0x000fe20000410000 */
[----:B------:R-:W-:Y:S01]  /*16250*/  FFMA.FTZ R168, R200, R168, R112 ;  /* 0x000000a8c8a87223 */ /* 0x000fe20000010070 */
[----:B------:R-:W-:Y:S01]  /*16260*/  FFMA.FTZ R7, R201, R170, R113 ;  /* 0x000000aac9077223 */ /* 0x000fe20000010071 */
[C---:B------:R-:W-:Y:S01]  /*16270*/  FMUL.FTZ R34, R182.reuse, R34 ;  /* 0x00000022b6227220 */ /* 0x040fe20000410000 */
[----:B------:R-:W-:Y:S01]  /*16280*/  FMUL.FTZ R159, R182, R160 ;  /* 0x000000a0b69f7220 */ /* 0x000fe20000410000 */
[----:B------:R-:W-:Y:S01]  /*16290*/  FFMA.FTZ R20, R204, R20, R116 ;  /* 0x00000014cc147223 */ /* 0x000fe20000010074 */
[----:B------:R-:W-:Y:S01]  /*162a0*/  FFMA.FTZ R23, R205, R23, R117 ;  /* 0x00000017cd177223 */ /* 0x000fe20000010075 */
[----:B------:R-:W-:Y:S01]  /*162b0*/  FFMA.FTZ R24, R206, R24, R118 ;  /* 0x00000018ce187223 */ /* 0x000fe20000010076 */
[----:B------:R-:W-:Y:S01]  /*162c0*/  FFMA.FTZ R27, R207, R27, R119 ;  /* 0x0000001bcf1b7223 */ /* 0x000fe20000010077 */
[----:B------:R-:W-:Y:S01]  /*162d0*/  F2FP.F16.F32.PACK_AB R13, R6, R13 ;  /* 0x0000000d060d723e */ /* 0x000fe200000000ff */
        /* <DEDUP_REMOVED lines=27> */
[----:B0-----:R-:W-:Y:S01]  /*16490*/  FFMA.FTZ R15, R83, R183, R107 ;  /* 0x000000b7530f7223 */ /* 0x001fe2000001006b */
[----:B------:R-:W-:Y:S01]  /*164a0*/  FFMA.FTZ R161, R69, R161, R93 ;  /* 0x000000a145a17223 */ /* 0x000fe2000001005d */
[----:B-1----:R-:W-:Y:S01]  /*164b0*/  F2FP.F16.F32.PACK_AB R10, R7, R168 ;  /* 0x000000a8070a723e */ /* 0x002fe200000000ff */
[----:B------:R-:W-:Y:S01]  /*164c0*/  FFMA.FTZ R7, R65, R166, R89 ;  /* 0x000000a641077223 */ /* 0x000fe20000010059 */
[----:B------:R-:W-:Y:S01]  /*164d0*/  F2FP.F16.F32.PACK_AB R9, R27, R24 ;  /* 0x000000181b09723e */ /* 0x000fe200000000ff */
[----:B------:R-:W-:Y:S01]  /*164e0*/  FFMA.FTZ R24, R71, R163, R95 ;  /* 0x000000a347187223 */ /* 0x000fe2000001005f */
[----:B------:R-:W-:Y:S01]  /*164f0*/  F2FP.F16.F32.PACK_AB R8, R23, R20 ;  /* 0x000000141708723e */ /* 0x000fe200000000ff */
[----:B------:R-:W-:Y:S01]  /*16500*/  FFMA.FTZ R23, R66, R167, R90 ;  /* 0x000000a742177223 */ /* 0x000fe2000001005a */
[----:B------:R-:W-:Y:S01]  /*16510*/  FFMA.FTZ R20, R68, R159, R92 ;  /* 0x0000009f44147223 */ /* 0x000fe2000001005c */
[----:B------:R-:W-:-:S02]  /*16520*/  LEA R6, P1, R174, UR14, 0x4 ;  /* 0x0000000eae067c11 */ /* 0x000fc4000f8220ff */
[----:B------:R-:W-:Y:S02]  /*16530*/  F2FP.F16.F32.PACK_AB R11, R33, R32 ;  /* 0x00000020210b723e */ /* 0x000fe400000000ff */
[----:B------:R-:W-:Y:S02]  /*16540*/  F2FP.F16.F32.PACK_AB R15, R15, R176 ;  /* 0x000000b00f0f723e */ /* 0x000fe400000000ff */
[----:B------:R-:W-:Y:S02]  /*16550*/  F2FP.F16.F32.PACK_AB R14, R173, R172 ;  /* 0x000000acad0e723e */ /* 0x000fe400000000ff */
[----:B------:R-:W-:Y:S02]  /*16560*/  F2FP.F16.F32.PACK_AB R12, R35, R12 ;  /* 0x0000000c230c723e */ /* 0x000fe400000000ff */
[----:B------:R-:W-:Y:S02]  /*16570*/  F2FP.F16.F32.PACK_AB R19, R184, R19 ;  /* 0x00000013b813723e */ /* 0x000fe400000000ff */
[----:B------:R-:W-:-:S02]  /*16580*/  F2FP.F16.F32.PACK_AB R18, R157, R18 ;  /* 0x000000129d12723e */ /* 0x000fc400000000ff */
[----:B------:R-:W-:Y:S02]  /*16590*/  F2FP.F16.F32.PACK_AB R16, R177, R16 ;  /* 0x00000010b110723e */ /* 0x000fe400000000ff */
[----:B------:R-:W-:Y:S02]  /*165a0*/  F2FP.F16.F32.PACK_AB R22, R7, R22 ;  /* 0x000000160716723e */ /* 0x000fe400000000ff */
[----:B------:R-:W-:Y:S02]  /*165b0*/  F2FP.F16.F32.PACK_AB R23, R154, R23 ;  /* 0x000000179a17723e */ /* 0x000fe400000000ff */
[----:B------:R-:W-:Y:S02]  /*165c0*/  F2FP.F16.F32.PACK_AB R21, R24, R21 ;  /* 0x000000151815723e */ /* 0x000fe400000000ff */
[----:B------:R-:W-:Y:S02]  /*165d0*/  LEA.HI.X R7, R174, UR15, RZ, 0x4, P1 ;  /* 0x0000000fae077c11 */ /* 0x000fe400088f24ff */
[----:B------:R-:W-:Y:S01]  /*165e0*/  F2FP.F16.F32.PACK_AB R20, R161, R20 ;  /* 0x00000014a114723e */ /* 0x000fe200000000ff */
        /* <DEDUP_REMOVED lines=8> */
.L_x_29816:
[----:B------:R-:W-:Y:S01]  /*16670*/  HFMA2.MMA R145, -RZ, RZ, 0, 5.9604644775390625e-08 ;  /* 0x00000001ff917435 */ /* 0x000fe200000001ff */
[----:B------:R-:W-:Y:S01]  /*16680*/  IMAD.MOV.U32 R194, RZ, RZ, R144 ;  /* 0x000000ffffc27224 */ /* 0x000fe200078e0090 */
[----:B------:R-:W-:Y:S01]  /*16690*/  MOV R147, 0x1f ;  /* 0x0000001f00937802 */ /* 0x000fe20000000f00 */
[----:B------:R-:W-:-:S08]  /*166a0*/  IMAD.MOV.U32 R182, RZ, RZ, -0x1 ;  /* 0xffffffffffb67424 */ /* 0x000fd000078e00ff */
[----:B------:R-:W-:Y:S05]  /*166b0*/  WARPSYNC.COLLECTIVE R182, `(.L_x_29818) ;  /* 0x00000000b6087348 */ /* 0x000fea0003c00000 */
[----:B------:R0:W1:Y:S02]  /*166c0*/  SHFL.BFLY P2, R193, R194, R145, R147 ;  /* 0x0c000091c2c17389 */ /* 0x0000640000040093 */
[----:B01----:R-:W-:Y:S01]  /*166d0*/  ENDCOLLECTIVE ;  /* 0x000000000000791b */ /* 0x003fe20003800000 */
.L_x_29818:
[----:B------:R-:W-:Y:S01]  /*166e0*/  HFMA2.MMA R145, -RZ, RZ, 0, 1.1920928955078125e-07 ;  /* 0x00000002ff917435 */ /* 0x000fe200000001ff */
[----:B------:R-:W-:-:S05]  /*166f0*/  FADD.FTZ R144, R144, R193 ;  /* 0x000000c190907221 */ /* 0x000fca0000010000 */
[----:B------:R-:W-:-:S07]  /*16700*/  MOV R194, R144 ;  /* 0x0000009000c27202 */ /* 0x000fce0000000f00 */
[----:B------:R-:W-:Y:S05]  /*16710*/  WARPSYNC.COLLECTIVE R182, `(.L_x_29819) ;  /* 0x00000000b6087348 */ /* 0x000fea0003c00000 */
[----:B------:R0:W1:Y:S02]  /*16720*/  SHFL.BFLY P2, R193, R194, R145, R147 ;  /* 0x0c000091c2c17389 */ /* 0x0000640000040093 */
[----:B01----:R-:W-:Y:S01]  /*16730*/  ENDCOLLECTIVE ;  /* 0x000000000000791b */ /* 0x003fe20003800000 */
.L_x_29819:
[----:B------:R-:W-:Y:S01]  /*16740*/  MOV R145, 0x4 ;  /* 0x0000000400917802 */ /* 0x000fe20000000f00 */
[----:B------:R-:W-:-:S04]  /*16750*/  FADD.FTZ R144, R144, R193 ;  /* 0x000000c190907221 */ /* 0x000fc80000010000 */
[----:B------:R-:W-:-:S07]  /*16760*/  IMAD.MOV.U32 R194, RZ, RZ, R144 ;  /* 0x000000ffffc27224 */ /* 0x000fce00078e0090 */
[----:B------:R-:W-:Y:S05]  /*16770*/  WARPSYNC.COLLECTIVE R182, `(.L_x_29820) ;  /* 0x00000000b6087348 */ /* 0x000fea0003c00000 */
[----:B------:R0:W1:Y:S02]  /*16780*/  SHFL.BFLY P2, R193, R194, R145, R147 ;  /* 0x0c000091c2c17389 */ /* 0x0000640000040093 */
[----:B01----:R-:W-:Y:S01]  /*16790*/  ENDCOLLECTIVE ;  /* 0x000000000000791b */ /* 0x003fe20003800000 */
.L_x_29820:
[----:B------:R-:W-:Y:S02]  /*167a0*/  IMAD.MOV.U32 R145, RZ, RZ, 0x8 ;  /* 0x00000008ff917424 */ /* 0x000fe400078e00ff */
[----:B------:R-:W-:-:S05]  /*167b0*/  FADD.FTZ R144, R144, R193 ;  /* 0x000000c190907221 */ /* 0x000fca0000010000 */
[----:B------:R-:W-:-:S07]  /*167c0*/  MOV R194, R144 ;  /* 0x0000009000c27202 */ /* 0x000fce0000000f00 */
[----:B------:R-:W-:Y:S05]  /*167d0*/  WARPSYNC.COLLECTIVE R182, `(.L_x_29821) ;  /* 0x00000000b6087348 */ /* 0x000fea0003c00000 */
[----:B------:R0:W1:Y:S02]  /*167e0*/  SHFL.BFLY P2, R193, R194, R145, R147 ;  /* 0x0c000091c2c17389 */ /* 0x0000640000040093 */
[----:B01----:R-:W-:Y:S01]  /*167f0*/  ENDCOLLECTIVE ;  /* 0x000000000000791b */ /* 0x003fe20003800000 */
.L_x_29821:
[----:B------:R-:W-:Y:S01]  /*16800*/  HFMA2.MMA R145, -RZ, RZ, 0, 9.5367431640625e-07 ;  /* 0x00000010ff917435 */ /* 0x000fe200000001ff */
[----:B------:R-:W-:-:S05]  /*16810*/  FADD.FTZ R144, R144, R193 ;  /* 0x000000c190907221 */ /* 0x000fca0000010000 */
[----:B------:R-:W-:-:S07]  /*16820*/  MOV R194, R144 ;  /* 0x0000009000c27202 */ /* 0x000fce0000000f00 */
[----:B------:R-:W-:Y:S05]  /*16830*/  WARPSYNC.COLLECTIVE R182, `(.L_x_29822) ;  /* 0x00000000b6087348 */ /* 0x000fea0003c00000 */
[----:B------:R0:W1:Y:S02]  /*16840*/  SHFL.BFLY P2, R193, R194, R145, R147 ;  /* 0x0c000091c2c17389 */ /* 0x0000640000040093 */
[----:B01----:R-:W-:Y:S01]  /*16850*/  ENDCOLLECTIVE ;  /* 0x000000000000791b */ /* 0x003fe20003800000 */
.L_x_29822:
        /* <DEDUP_REMOVED lines=120> */
.L_x_29823:
[----:B------:R-:W-:Y:S01]  /*16fe0*/  MOV R145, 0x2 ;  /* 0x0000000200917802 */ /* 0x000fe20000000f00 */
[----:B------:R-:W-:-:S04]  /*16ff0*/  FADD.FTZ R183, R183, R193 ;  /* 0x000000c1b7b77221 */ /* 0x000fc80000010000 */
[----:B------:R-:W-:-:S07]  /*17000*/  IMAD.MOV.U32 R194, RZ, RZ, R183 ;  /* 0x000000ffffc27224 */ /* 0x000fce00078e00b7 */
[----:B------:R-:W-:Y:S05]  /*17010*/  WARPSYNC.COLLECTIVE R182, `(.L_x_29824) ;  /* 0x00000000b6087348 */ /* 0x000fea0003c00000 */
[----:B------:R0:W1:Y:S02]  /*17020*/  SHFL.BFLY P2, R193, R194, R145, R147 ;  /* 0x0c000091c2c17389 */ /* 0x0000640000040093 */
[----:B01----:R-:W-:Y:S01]  /*17030*/  ENDCOLLECTIVE ;  /* 0x000000000000791b */ /* 0x003fe20003800000 */
.L_x_29824:
[----:B------:R-:W-:Y:S02]  /*17040*/  IMAD.MOV.U32 R145, RZ, RZ, 0x4 ;  /* 0x00000004ff917424 */ /* 0x000fe400078e00ff */
[----:B------:R-:W-:-:S05]  /*17050*/  FADD.FTZ R183, R183, R193 ;  /* 0x000000c1b7b77221 */ /* 0x000fca0000010000 */
[----:B------:R-:W-:-:S07]  /*17060*/  MOV R194, R183 ;  /* 0x000000b700c27202 */ /* 0x000fce0000000f00 */
[----:B------:R-:W-:Y:S05]  /*17070*/  WARPSYNC.COLLECTIVE R182, `(.L_x_29825) ;  /* 0x00000000b6087348 */ /* 0x000fea0003c00000 */
[----:B------:R0:W1:Y:S02]  /*17080*/  SHFL.BFLY P2, R193, R194, R145, R147 ;  /* 0x0c000091c2c17389 */ /* 0x0000640000040093 */
[----:B01----:R-:W-:Y:S01]  /*17090*/  ENDCOLLECTIVE ;  /* 0x000000000000791b */ /* 0x003fe20003800000 */
.L_x_29825:
[----:B------:R-:W-:Y:S01]  /*170a0*/  HFMA2.MMA R145, -RZ, RZ, 0, 4.76837158203125e-07 ;  /* 0x00000008ff917435 */ /* 0x000fe200000001ff */
[----:B------:R-:W-:-:S05]  /*170b0*/  FADD.FTZ R183, R183, R193 ;  /* 0x000000c1b7b77221 */ /* 0x000fca0000010000 */
[----:B------:R-:W-:-:S07]  /*170c0*/  MOV R194, R183 ;  /* 0x000000b700c27202 */ /* 0x000fce0000000f00 */
[----:B------:R-:W-:Y:S05]  /*170d0*/  WARPSYNC.COLLECTIVE R182, `(.L_x_29826) ;  /* 0x00000000b6087348 */ /* 0x000fea0003c00000 */
[----:B------:R0:W1:Y:S02]  /*170e0*/  SHFL.BFLY P2, R193, R194, R145, R147 ;  /* 0x0c000091c2c17389 */ /* 0x0000640000040093 */
[----:B01----:R-:W-:Y:S01]  /*170f0*/  ENDCOLLECTIVE ;  /* 0x000000000000791b */ /* 0x003fe20003800000 */
.L_x_29826:
[----:B------:R-:W-:Y:S01]  /*17100*/  MOV R145, 0x10 ;  /* 0x0000001000917802 */ /* 0x000fe20000000f00 */
[----:B------:R-:W-:-:S04]  /*17110*/  FADD.FTZ R183, R183, R193 ;  /* 0x000000c1b7b77221 */ /* 0x000fc80000010000 */
[----:B------:R-:W-:-:S07]  /*17120*/  IMAD.MOV.U32 R194, RZ, RZ, R183 ;  /* 0x000000ffffc27224 */ /* 0x000fce00078e00b7 */
[----:B------:R-:W-:Y:S05]  /*17130*/  WARPSYNC.COLLECTIVE R182, `(.L_x_29827) ;  /* 0x00000000b6087348 */ /* 0x000fea0003c00000 */
[----:B------:R0:W1:Y:S02]  /*17140*/  SHFL.BFLY P2, R193, R194, R145, R147 ;  /* 0x0c000091c2c17389 */ /* 0x0000640000040093 */
[----:B01----:R-:W-:Y:S01]  /*17150*/  ENDCOLLECTIVE ;  /* 0x000000000000791b */ /* 0x003fe20003800000 */
.L_x_29827:
[----:B------:R-:W-:Y:S01]  /*17160*/  MOV R145, R193 ;  /* 0x000000c100917202 */ /* 0x000fe20000000f00 */
[----:B------:R-:W-:Y:S06]  /*17170*/  BRA `(.L_x_29828) ;  /* 0xffffffe000a47947 */ /* 0x000fec000383ffff */
.L_x_29829:
        /* <DEDUP_REMOVED lines=16> */
.L_x_46053:


//--------------------- .text._ZN10layer_norm13ln_fwd_kernelINS_13Kernel_traitsIf6__halfS2_S2_fjLj7168ELj1ELj1ELj4ELj16ENS_18Kernel_traits_baseILj7168EfS2_S2_S2_fjLj128EEEEELb1ELb1ELb1ELb0EEEvNS_9FwdParamsE --------------------------
	.section	.text._ZN10layer_norm13ln_fwd_kernelINS_13Kernel_traitsIf6__halfS2_S2_fjLj7168ELj1ELj1ELj4ELj16ENS_18Kernel_traits_baseILj7168EfS2_S2_S2_fjLj128EEEEELb1ELb1ELb1ELb0EEEvNS_9FwdParamsE,"ax",@progbits
	.align	128
        .global         _ZN10layer_norm13ln_fwd_kernelINS_13Kernel_traitsIf6__halfS2_S2_fjLj7168ELj1ELj1ELj4ELj16ENS_18Kernel_traits_baseILj7168EfS2_S2_S2_fjLj128EEEEELb1ELb1ELb1ELb0EEEvNS_9FwdParamsE
        .type           _ZN10layer_norm13ln_fwd_kernelINS_13Kernel_traitsIf6__halfS2_S2_fjLj7168ELj1ELj1ELj4ELj16ENS_18Kernel_traits_baseILj7168EfS2_S2_S2_fjLj128EEEEELb1ELb1ELb1ELb0EEEvNS_9FwdParamsE,@function
        .size           _ZN10layer_norm13ln_fwd_kernelINS_13Kernel_traitsIf6__halfS2_S2_fjLj7168ELj1ELj1ELj4ELj16ENS_18Kernel_traits_baseILj7168EfS2_S2_S2_fjLj128EEEEELb1ELb1ELb1ELb0EEEvNS_9FwdParamsE,(.L_x_46054 - _ZN10layer_norm13ln_fwd_kernelINS_13Kernel_traitsIf6__halfS2_S2_fjLj7168ELj1ELj1ELj4ELj16ENS_18Kernel_traits_baseILj7168EfS2_S2_S2_fjLj128EEEEELb1ELb1ELb1ELb0EEEvNS_9FwdParamsE)
        .other          _ZN10layer_norm13ln_fwd_kernelINS_13Kernel_traitsIf6__halfS2_S2_fjLj7168ELj1ELj1ELj4ELj16ENS_18Kernel_traits_baseILj7168EfS2_S2_S2_fjLj128EEEEELb1ELb1ELb1ELb0EEEvNS_9FwdParamsE,@"STO_CUDA_ENTRY STV_DEFAULT"
_ZN10layer_norm13ln_fwd_kernelINS_13Kernel_traitsIf6__halfS2_S2_fjLj7168ELj1ELj1ELj4ELj16ENS_18Kernel_traits_baseILj7168EfS2_S2_S2_fjLj128EEEEELb1ELb1ELb1ELb0EEEvNS_9FwdParamsE:
.text._ZN10layer_norm13ln_fwd_kernelINS_13Kernel_traitsIf6__halfS2_S2_fjLj7168ELj1ELj1ELj4ELj16ENS_18Kernel_traits_baseILj7168EfS2_S2_S2_fjLj128EEEEELb1ELb1ELb1ELb0EEEvNS_9FwdParamsE:
        /* <DEDUP_REMOVED lines=13> */
[----:B--2---:R-:W-:-:S06]  /*00d0*/  @P0 MOV R5, R11 ;  /* 0x0000000b00050202 */ /* 0x004fcc0000000f00 */
[----:B------:R-:W0:Y:S01]  /*00e0*/  @P0 LDG.E.64 R4, desc[UR4][R4.64] ;  /* 0x0000000404040981 */ /* 0x000e22000c1e1b00 */
[----:B------:R-:W1:Y:S01]  /*00f0*/  S2R R24, SR_TID.X ;  /* 0x0000000000187919 */ /* 0x000e620000002100 */
[----:B------:R-:W1:Y:S08]  /*0100*/  S2UR UR25, SR_CTAID.X ;  /* 0x00000000001979c3 */ /* 0x000e700000002500 */
[----:B------:R-:W1:Y:S02]  /*0110*/  LDC R0, c[0x0][RZ] ;  /* 0x00000000ff007b82 */ /* 0x000e640000000800 */
[----:B-1----:R-:W-:Y:S01]  /*0120*/  IMAD R0, R0, UR25, R24 ;  /* 0x0000001900007c24 */ /* 0x002fe2000f8e0218 */
[----:B------:R-:W-:Y:S01]  /*0130*/  LOP3.LUT R7, R7, 0xfffffeff, RZ, 0xc0, !PT ;  /* 0xfffffeff07077812 */ /* 0x000fe200078ec0ff */
[----:B------:R-:W-:Y:S01]  /*0140*/  BSSY B0, `(.L_x_29830) ;  /* 0x0000064000007945 */ /* 0x000fe20003800000 */
[----:B------:R-:W-:-:S02]  /*0150*/  LEA.HI R6, R24, UR25, RZ, 0x19 ;  /* 0x0000001918067c11 */ /* 0x000fc4000f8fc8ff */
[----:B---3--:R-:W-:Y:S02]  /*0160*/  @P0 R2UR UR6, R2 ;  /* 0x00000000020602ca */ /* 0x008fe400000e0000 */
[----:B------:R-:W-:Y:S02]  /*0170*/  @P0 R2UR UR7, R3 ;  /* 0x00000000030702ca */ /* 0x000fe400000e0000 */
[----:B0-----:R-:W-:-:S05]  /*0180*/  @P0 IADD3 R10, P1, R4, R9, RZ ;  /* 0x00000009040a0210 */ /* 0x001fca0007f3e0ff */
[----:B------:R-:W-:Y:S02]  /*0190*/  @P0 IMAD.X R11, RZ, RZ, R5, P1 ;  /* 0x000000ffff0b0224 */ /* 0x000fe400008e0605 */
        /* <DEDUP_REMOVED lines=26> */
[----:B0-----:R-:W-:Y:S02]  /*0340*/  SHF.R.S32.HI R8, RZ, 0x1f, R11 ;  /* 0x0000001fff087819 */ /* 0x001fe4000001140b */
[----:B------:R-:W-:Y:S02]  /*0350*/  MOV R9, R4 ;  /* 0x0000000400097202 */ /* 0x000fe40000000f00 */
[----:B------:R-:W-:-:S02]  /*0360*/  LEA.HI R8, R8, R11, RZ, 0x3 ;  /* 0x0000000b08087211 */ /* 0x000fc400078f18ff */
        /* <DEDUP_REMOVED lines=65> */
.L_x_29831:
[----:B------:R-:W-:Y:S05]  /*0780*/  BSYNC B0 ;  /* 0x0000000000007941 */ /* 0x000fea0003800000 */
.L_x_29830:
        /* <DEDUP_REMOVED lines=23> */
.L_x_29833:
[----:B------:R-:W-:Y:S05]  /*0900*/  BSYNC B0 ;  /* 0x0000000000007941 */ /* 0x000fea0003800000 */
.L_x_29832:
        /* <DEDUP_REMOVED lines=23> */
.L_x_29835:
[----:B------:R-:W-:Y:S05]  /*0a80*/  BSYNC B0 ;  /* 0x0000000000007941 */ /* 0x000fea0003800000 */
.L_x_29834:
        /* <DEDUP_REMOVED lines=23> */
.L_x_29837:
[----:B------:R-:W-:Y:S05]  /*0c00*/  BSYNC B0 ;  /* 0x0000000000007941 */ /* 0x000fea0003800000 */
.L_x_29836:
        /* <DEDUP_REMOVED lines=23> */
.L_x_29839:
[----:B------:R-:W-:Y:S05]  /*0d80*/  BSYNC B0 ;  /* 0x0000000000007941 */ /* 0x000fea0003800000 */
.L_x_29838:
        /* <DEDUP_REMOVED lines=30> */
.L_x_29841:
[----:B------:R-:W-:Y:S05]  /*0f70*/  BSYNC B0 ;  /* 0x0000000000007941 */ /* 0x000fea0003800000 */
.L_x_29840:
        /* <DEDUP_REMOVED lines=29> */
.L_x_29843:
[----:B------:R-:W-:Y:S05]  /*1150*/  BSYNC B0 ;  /* 0x0000000000007941 */ /* 0x000fea0003800000 */
.L_x_29842:
[----:B------:R-:W-:Y:S01]  /*1160*/  ULDC UR25, c[0x0][0x214] ;  /* 0x0000850000197ab9 */ /* 0x000fe20000000800 */
[----:B------:R-:W-:Y:S02]  /*1170*/  LOP3.LUT R22, R11, UR23, R22, 0x96, !PT ;  /* 0x000000170b167c12 */ /* 0x000fe4000f8e9616 */
[----:B------:R-:W-:-:S13]  /*1180*/  ISETP.GE.AND P1, PT, R6, UR25, PT ;  /* 0x0000001906007c0c */ /* 0x000fda000bf26270 */
[----:B------:R-:W-:Y:S05]  /*1190*/  @P1 EXIT ;  /* 0x000000000000194d */ /* 0x000fea0003800000 */
[----:B------:R-:W-:Y:S01]  /*11a0*/  SHF.R.S32.HI R8, RZ, 0x3, R8 ;  /* 0x00000003ff087819 */ /* 0x000fe20000011408 */
[----:B-1----:R-:W-:Y:S01]  /*11b0*/  IMAD R13, R21, -0x326172a9, RZ ;  /* 0xcd9e8d57150d7824 */ /* 0x002fe200078e02ff */
[----:B------:R-:W-:Y:S01]  /*11c0*/  LOP3.LUT R12, R24, 0x60, RZ, 0xc0, !PT ;  /* 0x00000060180c7812 */ /* 0x000fe200078ec0ff */
[----:B------:R-:W-:Y:S01]  /*11d0*/  IMAD R16, R20, -0x2daee0ad, RZ ;  /* 0xd2511f5314107824 */ /* 0x000fe200078e02ff */
[----:B------:R-:W-:Y:S01]  /*11e0*/  LOP3.LUT R9, R8, 0x7f, RZ, 0xc0, !PT ;  /* 0x0000007f08097812 */ /* 0x000fe200078ec0ff */
[----:B------:R-:W-:Y:S01]  /*11f0*/  ULDC.U8 UR25, c[0x0][0x2a0] ;  /* 0x0000a80000197ab9 */ /* 0x000fe20000000000 */
[----:B------:R-:W-:Y:S01]  /*1200*/  SHF.L.U32 R11, R24, 0x5, RZ ;  /* 0x00000005180b7819 */ /* 0x000fe200000006ff */
[----:B------:R-:W-:Y:S01]  /*1210*/  ULDC UR28, c[0x0][0x294] ;  /* 0x0000a500001c7ab9 */ /* 0x000fe20000000800 */
[----:B------:R-:W-:Y:S01]  /*1220*/  SHF.R.U32.HI R8, RZ, 0x2, R8 ;  /* 0x00000002ff087819 */ /* 0x000fe20000011608 */
[----:B------:R-:W-:Y:S01]  /*1230*/  ULDC UR29, c[0x0][0x290] ;  /* 0x0000a400001d7ab9 */ /* 0x000fe20000000800 */
[----:B------:R-:W-:Y:S01]  /*1240*/  VIADDMNMX R12, R9, -R12, RZ, !PT ;  /* 0x8000000c090c7246 */ /* 0x000fe200078001ff */
[----:B------:R-:W-:Y:S01]  /*1250*/  UISETP.NE.AND UP0, UPT, UR25, URZ, UPT ;  /* 0x0000003f1900728c */ /* 0x000fe2000bf05270 */
[----:B------:R-:W-:Y:S01]  /*1260*/  LOP3.LUT R14, R11, 0x3e0, RZ, 0xc0, !PT ;  /* 0x000003e00b0e7812 */ /* 0x000fe200078ec0ff */
[----:B------:R-:W-:Y:S01]  /*1270*/  ULDC.64 UR30, c[0x0][0x298] ;  /* 0x0000a600001e7ab9 */ /* 0x000fe20000000a00 */
[----:B------:R-:W-:Y:S01]  /*1280*/  LOP3.LUT R11, R8, 0x3fffffe0, RZ, 0xc0, !PT ;  /* 0x3fffffe0080b7812 */ /* 0x000fe200078ec0ff */
[----:B------:R-:W-:Y:S01]  /*1290*/  IMAD.HI.U32 R8, R22, -0x326172a9, RZ ;  /* 0xcd9e8d5716087827 */ /* 0x000fe200078e00ff */
[----:B------:R-:W-:Y:S01]  /*12a0*/  VIMNMX R12, R12, 0x20, PT ;  /* 0x000000200c0c7848 */ /* 0x000fe20003fe0100 */
[----:B------:R-:W-:Y:S01]  /*12b0*/  ULDC.64 UR26, c[0x0][0x230] ;  /* 0x00008c00001a7ab9 */ /* 0x000fe20000000a00 */
[----:B------:R-:W-:Y:S01]  /*12c0*/  VIADDMNMX R14, R9, -R14, RZ, !PT ;  /* 0x8000000e090e7246 */ /* 0x000fe200078001ff */
[----:B------:R-:W-:Y:S01]  /*12d0*/  IMAD.HI.U32 R9, R18, -0x2daee0ad, RZ ;  /* 0xd2511f5312097827 */ /* 0x000fe200078e00ff */
[----:B------:R-:W-:Y:S01]  /*12e0*/  LOP3.LUT R8, R8, UR24, R13, 0x96, !PT ;  /* 0x0000001808087c12 */ /* 0x000fe2000f8e960d */
[----:B------:R-:W-:Y:S01]  /*12f0*/  ULDC.64 UR32, c[0x0][0x210] ;  /* 0x0000840000207ab9 */ /* 0x000fe20000000a00 */
[----:B------:R-:W-:Y:S01]  /*1300*/  VIMNMX R14, R14, 0x20, PT ;  /* 0x000000200e0e7848 */ /* 0x000fe20003fe0100 */
[----:B------:R-:W-:Y:S01]  /*1310*/  IMAD.IADD R12, R12, 0x1, R11 ;  /* 0x000000010c0c7824 */ /* 0x000fe200078e020b */
[----:B------:R-:W-:Y:S01]  /*1320*/  LOP3.LUT R9, R9, UR34, R16, 0x96, !PT ;  /* 0x0000002209097c12 */ /* 0x000fe2000f8e9610 */
[----:B------:R-:W-:Y:S01]  /*1330*/  HFMA2.MMA R16, -RZ, RZ, 0, 5.9604644775390625e-08 ;  /* 0x00000001ff107435 */ /* 0x000fe200000001ff */
[----:B------:R-:W-:Y:S01]  /*1340*/  LOP3.LUT R10, R10, 0x3, RZ, 0xc0, !PT ;  /* 0x000000030a0a7812 */ /* 0x000fe200078ec0ff */
[----:B------:R-:W-:Y:S01]  /*1350*/  IMAD.IADD R15, R11, 0x1, R14 ;  /* 0x000000010b0f7824 */ /* 0x000fe200078e020e */
[----:B------:R-:W-:Y:S01]  /*1360*/  SHF.L.U32 R12, R12, 0x3, RZ ;  /* 0x000000030c0c7819 */ /* 0x000fe200000006ff */
[----:B------:R-:W-:-:S03]  /*1370*/  IMAD R14, R18, -0x2daee0ad, RZ ;  /* 0xd2511f53120e7824 */ /* 0x000fc600078e02ff */
[----:B------:R-:W-:Y:S01]  /*1380*/  I2FP.F32.U32 R13, R12 ;  /* 0x0000000c000d7245 */ /* 0x000fe20000201000 */
[----:B------:R-:W-:-:S03]  /*1390*/  IMAD R12, R22, -0x326172a9, RZ ;  /* 0xcd9e8d57160c7824 */ /* 0x000fc600078e02ff */
[----:B------:R0:W1:Y:S02]  /*13a0*/  MUFU.RCP R11, R13 ;  /* 0x0000000d000b7308 */ /* 0x0000640000001000 */
[----:B0-----:R-:W-:Y:S01]  /*13b0*/  SHF.L.U32 R13, R15, 0x3, RZ ;  /* 0x000000030f0d7819 */ /* 0x001fe200000006ff */
[----:B-1----:R0:W-:Y:S04]  /*13c0*/  STL [R1+0x2c], R11 ;  /* 0x00002c0b01007387 */ /* 0x0021e80000100800 */
[----:B------:R1:W-:Y:S04]  /*13d0*/  STL.S16 [R1+0x24], R16 ;  /* 0x0000241001007387 */ /* 0x0003e80000100600 */
[----:B------:R1:W-:Y:S01]  /*13e0*/  STL [R1+0x40], R13 ;  /* 0x0000400d01007387 */ /* 0x0003e20000100800 */
[----:B0-----:R-:W-:-:S07]  /*13f0*/  IMAD.MOV.U32 R11, RZ, RZ, RZ ;  /* 0x000000ffff0b7224 */ /* 0x001fce00078e00ff */
.L_x_30445:
        /* <DEDUP_REMOVED lines=35> */
[----:B-1----:R-:W-:Y:S01]  /*1630*/  IMAD.MOV.U32 R13, RZ, RZ, RZ ;  /* 0x000000ffff0d7224 */ /* 0x002fe200078e00ff */
[----:B------:R-:W-:Y:S01]  /*1640*/  MOV R18, R10 ;  /* 0x0000000a00127202 */ /* 0x000fe20000000f00 */
[----:B------:R-:W-:Y:S06]  /*1650*/  @!P2 BRA `(.L_x_29848) ;  /* 0x000000040064a947 */ /* 0x000fec0003800000 */
[----:B------:R-:W-:Y:S02]  /*1660*/  IMAD.MOV.U32 R18, RZ, RZ, R10 ;  /* 0x000000ffff127224 */ /* 0x000fe400078e000a */
[----:B-----5:R-:W-:Y:S01]  /*1670*/  HADD2.F32 R13, -RZ, R124.H0_H0 ;  /* 0x2000007cff0d7230 */ /* 0x020fe20000004100 */
[----:B------:R-:W-:Y:S06]  /*1680*/  BRA `(.L_x_29848) ;  /* 0x0000000400587947 */ /* 0x000fec0003800000 */
.L_x_29847:
        /* <DEDUP_REMOVED lines=12> */
.L_x_29850:
[----:B-1----:R-:W-:-:S07]  /*1750*/  MOV R16, R12 ;  /* 0x0000000c00107202 */ /* 0x002fce0000000f00 */
.L_x_29851:
[----:B------:R-:W-:Y:S05]  /*1760*/  BSYNC B2 ;  /* 0x0000000000027941 */ /* 0x000fea0003800000 */
.L_x_29849:
        /* <DEDUP_REMOVED lines=16> */
.L_x_29855:
[----:B------:R-:W-:Y:S05]  /*1870*/  BSYNC B3 ;  /* 0x0000000000037941 */ /* 0x000fea0003800000 */
.L_x_29854:
        /* <DEDUP_REMOVED lines=42> */
.L_x_29853:
[----:B------:R-:W-:Y:S05]  /*1b20*/  BSYNC B2 ;  /* 0x0000000000027941 */ /* 0x000fea0003800000 */
.L_x_29852:
        /* <DEDUP_REMOVED lines=12> */
.L_x_29848:
[----:B------:R-:W-:Y:S05]  /*1bf0*/  BSYNC B1 ;  /* 0x0000000000017941 */ /* 0x000fea0003800000 */
.L_x_29846:
        /* <DEDUP_REMOVED lines=8> */
.L_x_29857:
        /* <DEDUP_REMOVED lines=12> */
.L_x_29860:
[----:B------:R-:W-:-:S07]  /*1d40*/  IMAD.MOV.U32 R10, RZ, RZ, R12 ;  /* 0x000000ffff0a7224 */ /* 0x000fce00078e000c */
.L_x_29861:
[----:B------:R-:W-:Y:S05]  /*1d50*/  BSYNC B2 ;  /* 0x0000000000027941 */ /* 0x000fea0003800000 */
.L_x_29859:
        /* <DEDUP_REMOVED lines=16> */
.L_x_29865:
[----:B------:R-:W-:Y:S05]  /*1e60*/  BSYNC B3 ;  /* 0x0000000000037941 */ /* 0x000fea0003800000 */
.L_x_29864:
        /* <DEDUP_REMOVED lines=44> */
.L_x_29863:
[----:B------:R-:W-:Y:S05]  /*2130*/  BSYNC B2 ;  /* 0x0000000000027941 */ /* 0x000fea0003800000 */
.L_x_29862:
        /* <DEDUP_REMOVED lines=12> */
.L_x_29858:
[----:B------:R-:W-:Y:S05]  /*2200*/  BSYNC B1 ;  /* 0x0000000000017941 */ /* 0x000fea0003800000 */
.L_x_29856:
        /* <DEDUP_REMOVED lines=8> */
.L_x_29867:
        /* <DEDUP_REMOVED lines=12> */
.L_x_29870:
[----:B------:R-:W-:-:S07]  /*2350*/  MOV R10, R12 ;  /* 0x0000000c000a7202 */ /* 0x000fce0000000f00 */
.L_x_29871:
[----:B------:R-:W-:Y:S05]  /*2360*/  BSYNC B2 ;  /* 0x0000000000027941 */ /* 0x000fea0003800000 */
.L_x_29869:
        /* <DEDUP_REMOVED lines=16> */
.L_x_29875:
[----:B------:R-:W-:Y:S05]  /*2470*/  BSYNC B3 ;  /* 0x0000000000037941 */ /* 0x000fea0003800000 */
.L_x_29874:
        /* <DEDUP_REMOVED lines=44> */
.L_x_29873:
[----:B------:R-:W-:Y:S05]  /*2740*/  BSYNC B2 ;  /* 0x0000000000027941 */ /* 0x000fea0003800000 */
.L_x_29872:
[----:B------:R-:W-:Y:S01]  /*2750*/  I2FP.F32.U32 R10, R10 ;  /* 0x0000000a000a7245 */ /* 0x000fe20000201000 */
[----:B------:R-:W-:-:S04]  /*2760*/  IMAD.MOV.U32 R18, RZ, RZ, 0x2f800000 ;  /* 0x2f800000ff127424 */ /* 0x000fc800078e00ff */
[----:B------:R-:W-:-:S05]  /*2770*/  FFMA.FTZ R10, R10, R18, 1.1641532182693481445e-10 ;  /* 0x2f0000000a0a7423 */ /* 0x000fca0000010012 */
[----:B------:R-:W-:Y:S01]  /*2780*/  FSETP.GTU.FTZ.AND P4, PT, R10, UR28, PT ;  /* 0x0000001c0a007c0b */ /* 0x000fe2000bf9c000 */
[----:B-----5:R-:W-:-:S05]  /*2790*/  HADD2.F32 R10, -RZ, R121.H0_H0 ;  /* 0x20000079ff0a7230 */ /* 0x020fca0000004100 */
[----:B------:R-:W-:-:S04]  /*27a0*/  FMUL.FTZ R10, R10, UR31 ;  /* 0x0000001f0a0a7c20 */ /* 0x000fc80008410000 */
[----:B------:R-:W-:-:S05]  /*27b0*/  FMUL.FTZ R10, R10, UR30 ;  /* 0x0000001e0a0a7c20 */ /* 0x000fca0008410000 */
[----:B------:R-:W-:-:S05]  /*27c0*/  FSEL R10, R10, RZ, !P4 ;  /* 0x000000ff0a0a7208 */ /* 0x000fca0006000000 */
[----:B------:R-:W-:Y:S01]  /*27d0*/  FMUL.FTZ R18, R250, R10 ;  /* 0x0000000afa127220 */ /* 0x000fe20000410000 */
[----:B------:R-:W-:-:S05]  /*27e0*/  @P2 HADD2.F32 R10, -RZ, R125.H0_H0 ;  /* 0x2000007dff0a2230 */ /* 0x000fca0000004100 */
[----:B------:R-:W-:Y:S01]  /*27f0*/  @P2 FADD.FTZ R18, R10, R18 ;  /* 0x000000120a122221 */ /* 0x000fe20000010000 */
[----:B------:R-:W-:-:S04]  /*2800*/  SEL R10, RZ, 0x1, P4 ;  /* 0x00000001ff0a7807 */ /* 0x000fc80002000000 */
[----:B------:R-:W-:-:S07]  /*2810*/  PRMT R19, R10, 0x7610, R19 ;  /* 0x000076100a137816 */ /* 0x000fce0000000013 */
.L_x_29868:
[----:B------:R-:W-:Y:S05]  /*2820*/  BSYNC B1 ;  /* 0x0000000000017941 */ /* 0x000fea0003800000 */
.L_x_29866:
        /* <DEDUP_REMOVED lines=8> */
.L_x_29877:
        /* <DEDUP_REMOVED lines=12> */
.L_x_29880:
[----:B------:R-:W-:-:S07]  /*2970*/  IMAD.MOV.U32 R10, RZ, RZ, R12 ;  /* 0x000000ffff0a7224 */ /* 0x000fce00078e000c */
.L_x_29881:
[----:B------:R-:W-:Y:S05]  /*2980*/  BSYNC B2 ;  /* 0x0000000000027941 */ /* 0x000fea0003800000 */
.L_x_29879:
        /* <DEDUP_REMOVED lines=16> */
.L_x_29885:
[----:B------:R-:W-:Y:S05]  /*2a90*/  BSYNC B3 ;  /* 0x0000000000037941 */ /* 0x000fea0003800000 */
.L_x_29884:
        /* <DEDUP_REMOVED lines=44> */
.L_x_29883:
[----:B------:R-:W-:Y:S05]  /*2d60*/  BSYNC B2 ;  /* 0x0000000000027941 */ /* 0x000fea0003800000 */
.L_x_29882:
[----:B------:R-:W-:Y:S01]  /*2d70*/  HFMA2.MMA R20, -RZ, RZ, 0.1171875, 0 ;  /* 0x2f800000ff147435 */ /* 0x000fe200000001ff */
[----:B------:R-:W-:-:S09]  /*2d80*/  I2FP.F32.U32 R10, R10 ;  /* 0x0000000a000a7245 */ /* 0x000fd20000201000 */
[----:B------:R-:W-:-:S05]  /*2d90*/  FFMA.FTZ R10, R10, R20, 1.1641532182693481445e-10 ;  /* 0x2f0000000a0a7423 */ /* 0x000fca0000010014 */
[----:B------:R-:W-:Y:S01]  /*2da0*/  FSETP.GTU.FTZ.AND P4, PT, R10, UR28, PT ;  /* 0x0000001c0a007c0b */ /* 0x000fe2000bf9c000 */
[----:B-----5:R-:W-:-:S05]  /*2db0*/  HADD2.F32 R10, -RZ, R121.H1_H1 ;  /* 0x30000079ff0a7230 */ /* 0x020fca0000004100 */
[----:B------:R-:W-:-:S04]  /*2dc0*/  FMUL.FTZ R10, R10, UR31 ;  /* 0x0000001f0a0a7c20 */ /* 0x000fc80008410000 */
[----:B------:R-:W-:-:S05]  /*2dd0*/  FMUL.FTZ R10, R10, UR30 ;  /* 0x0000001e0a0a7c20 */ /* 0x000fca0008410000 */
[----:B------:R-:W-:-:S05]  /*2de0*/  FSEL R10, R10, RZ, !P4 ;  /* 0x000000ff0a0a7208 */ /* 0x000fca0006000000 */
[----:B------:R-:W-:Y:S01]  /*2df0*/  FMUL.FTZ R20, R251, R10 ;  /* 0x0000000afb147220 */ /* 0x000fe20000410000 */
[----:B------:R-:W-:-:S05]  /*2e00*/  @P2 HADD2.F32 R10, -RZ, R125.H1_H1 ;  /* 0x3000007dff0a2230 */ /* 0x000fca0000004100 */
[----:B------:R-:W-:Y:S01]  /*2e10*/  @P2 FADD.FTZ R20, R10, R20 ;  /* 0x000000140a142221 */ /* 0x000fe20000010000 */
[----:B------:R-:W-:-:S04]  /*2e20*/  SEL R10, RZ, 0x1, P4 ;  /* 0x00000001ff0a7807 */ /* 0x000fc80002000000 */
[----:B------:R-:W-:-:S07]  /*2e30*/  PRMT R21, R10, 0x7610, R21 ;  /* 0x000076100a157816 */ /* 0x000fce0000000015 */
.L_x_29878:
[----:B------:R-:W-:Y:S05]  /*2e40*/  BSYNC B1 ;  /* 0x0000000000017941 */ /* 0x000fea0003800000 */
.L_x_29876:
        /* <DEDUP_REMOVED lines=8> */
.L_x_29887:
        /* <DEDUP_REMOVED lines=12> */
.L_x_29890:
[----:B------:R-:W-:-:S07]  /*2f90*/  MOV R10, R12 ;  /* 0x0000000c000a7202 */ /* 0x000fce0000000f00 */
.L_x_29891:
[----:B------:R-:W-:Y:S05]  /*2fa0*/  BSYNC B2 ;  /* 0x0000000000027941 */ /* 0x000fea0003800000 */
.L_x_29889:
        /* <DEDUP_REMOVED lines=16> */
.L_x_29895:
[----:B------:R-:W-:Y:S05]  /*30b0*/  BSYNC B3 ;  /* 0x0000000000037941 */ /* 0x000fea0003800000 */
.L_x_29894:
        /* <DEDUP_REMOVED lines=44> */
.L_x_29893:
[----:B------:R-:W-:Y:S05]  /*3380*/  BSYNC B2 ;  /* 0x0000000000027941 */ /* 0x000fea0003800000 */
.L_x_29892:
[----:B------:R-:W2:Y:S01]  /*3390*/  LDL R24, [R1] ;  /* 0x0000000001187983 */ /* 0x000ea20000100800 */
        /* <DEDUP_REMOVED lines=8> */
[----:B--2---:R-:W-:Y:S01]  /*3420*/  FMUL.FTZ R22, R24, R10 ;  /* 0x0000000a18167220 */ /* 0x004fe20000410000 */
[----:B------:R-:W-:-:S05]  /*3430*/  @P2 HADD2.F32 R10, -RZ, R126.H0_H0 ;  /* 0x2000007eff0a2230 */ /* 0x000fca0000004100 */
[----:B------:R-:W-:Y:S01]  /*3440*/  @P2 FADD.FTZ R22, R10, R22 ;  /* 0x000000160a162221 */ /* 0x000fe20000010000 */
[----:B------:R-:W-:-:S04]  /*3450*/  SEL R10, RZ, 0x1, P4 ;  /* 0x00000001ff0a7807 */ /* 0x000fc80002000000 */
[----:B------:R-:W-:-:S07]  /*3460*/  PRMT R23, R10, 0x7610, R23 ;  /* 0x000076100a177816 */ /* 0x000fce0000000017 */
.L_x_29888:
[----:B------:R-:W-:Y:S05]  /*3470*/  BSYNC B1 ;  /* 0x0000000000017941 */ /* 0x000fea0003800000 */
.L_x_29886:
        /* <DEDUP_REMOVED lines=8> */
.L_x_29897:
        /* <DEDUP_REMOVED lines=12> */
.L_x_29900:
[----:B------:R-:W-:-:S07]  /*35c0*/  IMAD.MOV.U32 R10, RZ, RZ, R12 ;  /* 0x000000ffff0a7224 */ /* 0x000fce00078e000c */
.L_x_29901:
[----:B------:R-:W-:Y:S05]  /*35d0*/  BSYNC B2 ;  /* 0x0000000000027941 */ /* 0x000fea0003800000 */
.L_x_29899:
        /* <DEDUP_REMOVED lines=16> */
.L_x_29905:
[----:B------:R-:W-:Y:S05]  /*36e0*/  BSYNC B3 ;  /* 0x0000000000037941 */ /* 0x000fea0003800000 */
.L_x_29904:
        /* <DEDUP_REMOVED lines=44> */
.L_x_29903:
[----:B------:R-:W-:Y:S05]  /*39b0*/  BSYNC B2 ;  /* 0x0000000000027941 */ /* 0x000fea0003800000 */
.L_x_29902:
[----:B------:R-:W2:Y:S01]  /*39c0*/  LDL R26, [R1+0x4] ;  /* 0x00000400011a7983 */ /* 0x000ea20000100800 */
        /* <DEDUP_REMOVED lines=8> */
[----:B--2---:R-:W-:Y:S01]  /*3a50*/  FMUL.FTZ R24, R26, R10 ;  /* 0x0000000a1a187220 */ /* 0x004fe20000410000 */
[----:B------:R-:W-:-:S05]  /*3a60*/  @P2 HADD2.F32 R10, -RZ, R126.H1_H1 ;  /* 0x3000007eff0a2230 */ /* 0x000fca0000004100 */
[----:B------:R-:W-:Y:S01]  /*3a70*/  @P2 FADD.FTZ R24, R10, R24 ;  /* 0x000000180a182221 */ /* 0x000fe20000010000 */
[----:B------:R-:W-:-:S04]  /*3a80*/  SEL R10, RZ, 0x1, P4 ;  /* 0x00000001ff0a7807 */ /* 0x000fc80002000000 */
[----:B------:R-:W-:-:S07]  /*3a90*/  PRMT R25, R10, 0x7610, R25 ;  /* 0x000076100a197816 */ /* 0x000fce0000000019 */
.L_x_29898:
[----:B------:R-:W-:Y:S05]  /*3aa0*/  BSYNC B1 ;  /* 0x0000000000017941 */ /* 0x000fea0003800000 */
.L_x_29896:
        /* <DEDUP_REMOVED lines=8> */
.L_x_29907:
        /* <DEDUP_REMOVED lines=12> */
.L_x_29910:
[----:B------:R-:W-:-:S07]  /*3bf0*/  MOV R10, R12 ;  /* 0x0000000c000a7202 */ /* 0x000fce0000000f00 */
.L_x_29911:
[----:B------:R-:W-:Y:S05]  /*3c00*/  BSYNC B2 ;  /* 0x0000000000027941 */ /* 0x000fea0003800000 */
.L_x_29909:
        /* <DEDUP_REMOVED lines=16> */
.L_x_29915:
[----:B------:R-:W-:Y:S05]  /*3d10*/  BSYNC B3 ;  /* 0x0000000000037941 */ /* 0x000fea0003800000 */
.L_x_29914:
        /* <DEDUP_REMOVED lines=44> */
.L_x_29913:
[----:B------:R-:W-:Y:S05]  /*3fe0*/  BSYNC B2 ;  /* 0x0000000000027941 */ /* 0x000fea0003800000 */
.L_x_29912:
[----:B------:R-:W2:Y:S01]  /*3ff0*/  LDL R28, [R1+0x8] ;  /* 0x00000800011c7983 */ /* 0x000ea20000100800 */
        /* <DEDUP_REMOVED lines=13> */
.L_x_29908:
[----:B------:R-:W-:Y:S05]  /*40d0*/  BSYNC B1 ;  /* 0x0000000000017941 */ /* 0x000fea0003800000 */
.L_x_29906:
        /* <DEDUP_REMOVED lines=8> */
.L_x_29917:
        /* <DEDUP_REMOVED lines=12> */
.L_x_29920:
[----:B------:R-:W-:-:S07]  /*4220*/  IMAD.MOV.U32 R130, RZ, RZ, R12 ;  /* 0x000000ffff827224 */ /* 0x000fce00078e000c */
.L_x_29921:
[----:B------:R-:W-:Y:S05]  /*4230*/  BSYNC B2 ;  /* 0x0000000000027941 */ /* 0x000fea0003800000 */
.L_x_29919:
        /* <DEDUP_REMOVED lines=16> */
.L_x_29925:
[----:B------:R-:W-:Y:S05]  /*4340*/  BSYNC B3 ;  /* 0x0000000000037941 */ /* 0x000fea0003800000 */
.L_x_29924:
        /* <DEDUP_REMOVED lines=44> */
.L_x_29923:
[----:B------:R-:W-:Y:S05]  /*4610*/  BSYNC B2 ;  /* 0x0000000000027941 */ /* 0x000fea0003800000 */
.L_x_29922:
[----:B------:R-:W2:Y:S01]  /*4620*/  LDL R128, [R1+0xc] ;  /* 0x00000c0001807983 */ /* 0x000ea20000100800 */
[----:B------:R-:W-:Y:S01]  /*4630*/  HFMA2.MMA R29, -RZ, RZ, 0.1171875, 0 ;  /* 0x2f800000ff1d7435 */ /* 0x000fe200000001ff */
[----:B------:R-:W-:-:S09]  /*4640*/  I2FP.F32.U32 R28, R130 ;  /* 0x00000082001c7245 */ /* 0x000fd20000201000 */
[----:B------:R-:W-:Y:S01]  /*4650*/  FFMA.FTZ R28, R28, R29, 1.1641532182693481445e-10 ;  /* 0x2f0000001c1c7423 */ /* 0x000fe2000001001d */
[----:B-----5:R-:W-:-:S04]  /*4660*/  @P2 HADD2.F32 R29, -RZ, R127.H1_H1 ;  /* 0x3000007fff1d2230 */ /* 0x020fc80000004100 */
[----:B------:R-:W-:Y:S01]  /*4670*/  FSETP.GTU.FTZ.AND P3, PT, R28, UR28, PT ;  /* 0x0000001c1c007c0b */ /* 0x000fe2000bf7c000 */
[----:B------:R-:W-:-:S05]  /*4680*/  HADD2.F32 R28, -RZ, R123.H1_H1 ;  /* 0x3000007bff1c7230 */ /* 0x000fca0000004100 */
[----:B------:R-:W-:-:S04]  /*4690*/  FMUL.FTZ R28, R28, UR31 ;  /* 0x0000001f1c1c7c20 */ /* 0x000fc80008410000 */
[----:B------:R-:W-:-:S05]  /*46a0*/  FMUL.FTZ R28, R28, UR30 ;  /* 0x0000001e1c1c7c20 */ /* 0x000fca0008410000 */
[----:B------:R-:W-:-:S05]  /*46b0*/  FSEL R28, R28, RZ, !P3 ;  /* 0x000000ff1c1c7208 */ /* 0x000fca0005800000 */
[----:B--2---:R-:W-:-:S04]  /*46c0*/  FMUL.FTZ R28, R128, R28 ;  /* 0x0000001c801c7220 */ /* 0x004fc80000410000 */
[----:B------:R-:W-:Y:S01]  /*46d0*/  @P2 FADD.FTZ R28, R29, R28 ;  /* 0x0000001c1d1c2221 */ /* 0x000fe20000010000 */
[----:B------:R-:W-:-:S07]  /*46e0*/  SEL R29, RZ, 0x1, P3 ;  /* 0x00000001ff1d7807 */ /* 0x000fce0001800000 */
.L_x_29918:
[----:B------:R-:W-:Y:S05]  /*46f0*/  BSYNC B1 ;  /* 0x0000000000017941 */ /* 0x000fea0003800000 */
.L_x_29916:
        /* <DEDUP_REMOVED lines=29> */
.L_x_29927:
[----:B------:R-:W-:Y:S05]  /*48d0*/  BSYNC B1 ;  /* 0x0000000000017941 */ /* 0x000fea0003800000 */
.L_x_29926:
[----:B------:R-:W-:Y:S01]  /*48e0*/  IADD3 R168, R168, 0x80, RZ ;  /* 0x00000080a8a87810 */ /* 0x000fe20007ffe0ff */
[----:B------:R-:W-:-:S07]  /*48f0*/  VIADD R166, R166, 0x80 ;  /* 0x00000080a6a67836 */ /* 0x000fce0000000000 */
.L_x_29845:
[----:B------:R-:W-:Y:S05]  /*4900*/  BSYNC B0 ;  /* 0x0000000000007941 */ /* 0x000fea0003800000 */
.L_x_29844:
        /* <DEDUP_REMOVED lines=14> */
[----:B------:R-:W-:Y:S01]  /*49f0*/  MOV R30, RZ ;  /* 0x000000ff001e7202 */ /* 0x000fe20000000f00 */
[----:B------:R-:W-:Y:S01]  /*4a00*/  IMAD.MOV.U32 R34, RZ, RZ, R10 ;  /* 0x000000ffff227224 */ /* 0x000fe200078e000a */
[----:B------:R-:W-:Y:S06]  /*4a10*/  @!P2 BRA `(.L_x_29932) ;  /* 0x000000040068a947 */ /* 0x000fec0003800000 */
[----:B------:R-:W-:Y:S01]  /*4a20*/  MOV R34, R10 ;  /* 0x0000000a00227202 */ /* 0x000fe20000000f00 */
[----:B-----5:R-:W-:Y:S01]  /*4a30*/  HADD2.F32 R30, -RZ, R124.H0_H0 ;  /* 0x2000007cff1e7230 */ /* 0x020fe20000004100 */
[----:B------:R-:W-:Y:S06]  /*4a40*/  BRA `(.L_x_29932) ;  /* 0x00000004005c7947 */ /* 0x000fec0003800000 */
.L_x_29931:
        /* <DEDUP_REMOVED lines=12> */
.L_x_29934:
[----:B------:R-:W-:-:S07]  /*4b10*/  IMAD.MOV.U32 R32, RZ, RZ, R12 ;  /* 0x000000ffff207224 */ /* 0x000fce00078e000c */
.L_x_29935:
[----:B------:R-:W-:Y:S05]  /*4b20*/  BSYNC B2 ;  /* 0x0000000000027941 */ /* 0x000fea0003800000 */
.L_x_29933:
        /* <DEDUP_REMOVED lines=16> */
.L_x_29939:
[----:B------:R-:W-:Y:S05]  /*4c30*/  BSYNC B3 ;  /* 0x0000000000037941 */ /* 0x000fea0003800000 */
.L_x_29938:
        /* <DEDUP_REMOVED lines=43> */
.L_x_29937:
[----:B------:R-:W-:Y:S05]  /*4ef0*/  BSYNC B2 ;  /* 0x0000000000027941 */ /* 0x000fea0003800000 */
.L_x_29936:
        /* <DEDUP_REMOVED lines=12> */
.L_x_29932:
[----:B------:R-:W-:Y:S05]  /*4fc0*/  BSYNC B1 ;  /* 0x0000000000017941 */ /* 0x000fea0003800000 */
.L_x_29930:
        /* <DEDUP_REMOVED lines=8> */
.L_x_29941:
        /* <DEDUP_REMOVED lines=12> */
.L_x_29944:
[----:B------:R-:W-:-:S07]  /*5110*/  IMAD.MOV.U32 R10, RZ, RZ, R12 ;  /* 0x000000ffff0a7224 */ /* 0x000fce00078e000c */
.L_x_29945:
[----:B------:R-:W-:Y:S05]  /*5120*/  BSYNC B2 ;  /* 0x0000000000027941 */ /* 0x000fea0003800000 */
.L_x_29943:
        /* <DEDUP_REMOVED lines=16> */
.L_x_29949:
[----:B------:R-:W-:Y:S05]  /*5230*/  BSYNC B3 ;  /* 0x0000000000037941 */ /* 0x000fea0003800000 */
.L_x_29948:
        /* <DEDUP_REMOVED lines=44> */
.L_x_29947:
[----:B------:R-:W-:Y:S05]  /*5500*/  BSYNC B2 ;  /* 0x0000000000027941 */ /* 0x000fea0003800000 */
.L_x_29946:
        /* <DEDUP_REMOVED lines=12> */
.L_x_29942:
[----:B------:R-:W-:Y:S05]  /*55d0*/  BSYNC B1 ;  /* 0x0000000000017941 */ /* 0x000fea0003800000 */
.L_x_29940:
        /* <DEDUP_REMOVED lines=8> */
.L_x_29951:
        /* <DEDUP_REMOVED lines=12> */
.L_x_29954:
[----:B------:R-:W-:-:S07]  /*5720*/  MOV R10, R12 ;  /* 0x0000000c000a7202 */ /* 0x000fce0000000f00 */
.L_x_29955:
[----:B------:R-:W-:Y:S05]  /*5730*/  BSYNC B2 ;  /* 0x0000000000027941 */ /* 0x000fea0003800000 */
.L_x_29953:
        /* <DEDUP_REMOVED lines=16> */
.L_x_29959:
[----:B------:R-:W-:Y:S05]  /*5840*/  BSYNC B3 ;  /* 0x0000000000037941 */ /* 0x000fea0003800000 */
.L_x_29958:
        /* <DEDUP_REMOVED lines=44> */
.L_x_29957:
[----:B------:R-:W-:Y:S05]  /*5b10*/  BSYNC B2 ;  /* 0x0000000000027941 */ /* 0x000fea0003800000 */
.L_x_29956:
        /* <DEDUP_REMOVED lines=13> */
.L_x_29952:
[----:B------:R-:W-:Y:S05]  /*5bf0*/  BSYNC B1 ;  /* 0x0000000000017941 */ /* 0x000fea0003800000 */
.L_x_29950:
        /* <DEDUP_REMOVED lines=8> */
.L_x_29961:
        /* <DEDUP_REMOVED lines=12> */
.L_x_29964:
[----:B------:R-:W-:-:S07]  /*5d40*/  IMAD.MOV.U32 R10, RZ, RZ, R12 ;  /* 0x000000ffff0a7224 */ /* 0x000fce00078e000c */
.L_x_29965:
[----:B------:R-:W-:Y:S05]  /*5d50*/  BSYNC B2 ;  /* 0x0000000000027941 */ /* 0x000fea0003800000 */
.L_x_29963:
        /* <DEDUP_REMOVED lines=16> */
.L_x_29969:
[----:B------:R-:W-:Y:S05]  /*5e60*/  BSYNC B3 ;  /* 0x0000000000037941 */ /* 0x000fea0003800000 */
.L_x_29968:
        /* <DEDUP_REMOVED lines=44> */
.L_x_29967:
[----:B------:R-:W-:Y:S05]  /*6130*/  BSYNC B2 ;  /* 0x0000000000027941 */ /* 0x000fea0003800000 */
.L_x_29966:
        /* <DEDUP_REMOVED lines=13> */
.L_x_29962:
[----:B------:R-:W-:Y:S05]  /*6210*/  BSYNC B1 ;  /* 0x0000000000017941 */ /* 0x000fea0003800000 */
.L_x_29960:
        /* <DEDUP_REMOVED lines=8> */
.L_x_29971:
        /* <DEDUP_REMOVED lines=12> */
.L_x_29974:
[----:B------:R-:W-:-:S07]  /*6360*/  MOV R10, R12 ;  /* 0x0000000c000a7202 */ /* 0x000fce0000000f00 */
.L_x_29975:
[----:B------:R-:W-:Y:S05]  /*6370*/  BSYNC B2 ;  /* 0x0000000000027941 */ /* 0x000fea0003800000 */
.L_x_29973:
        /* <DEDUP_REMOVED lines=16> */
.L_x_29979:
[----:B------:R-:W-:Y:S05]  /*6480*/  BSYNC B3 ;  /* 0x0000000000037941 */ /* 0x000fea0003800000 */
.L_x_29978:
        /* <DEDUP_REMOVED lines=44> */
.L_x_29977:
[----:B------:R-:W-:Y:S05]  /*6750*/  BSYNC B2 ;  /* 0x0000000000027941 */ /* 0x000fea0003800000 */
.L_x_29976:
        /* <DEDUP_REMOVED lines=13> */
.L_x_29972:
[----:B------:R-:W-:Y:S05]  /*6830*/  BSYNC B1 ;  /* 0x0000000000017941 */ /* 0x000fea0003800000 */
.L_x_29970:
        /* <DEDUP_REMOVED lines=8> */
.L_x_29981:
        /* <DEDUP_REMOVED lines=12> */
.L_x_29984:
[----:B------:R-:W-:-:S07]  /*6980*/  IMAD.MOV.U32 R10, RZ, RZ, R12 ;  /* 0x000000ffff0a7224 */ /* 0x000fce00078e000c */
.L_x_29985:
[----:B------:R-:W-:Y:S05]  /*6990*/  BSYNC B2 ;  /* 0x0000000000027941 */ /* 0x000fea0003800000 */
.L_x_29983:
        /* <DEDUP_REMOVED lines=16> */
.L_x_29989:
[----:B------:R-:W-:Y:S05]  /*6aa0*/  BSYNC B3 ;  /* 0x0000000000037941 */ /* 0x000fea0003800000 */
.L_x_29988:
        /* <DEDUP_REMOVED lines=44> */
.L_x_29987:
[----:B------:R-:W-:Y:S05]  /*6d70*/  BSYNC B2 ;  /* 0x0000000000027941 */ /* 0x000fea0003800000 */
.L_x_29986:
        /* <DEDUP_REMOVED lines=13> */
.L_x_29982:
[----:B------:R-:W-:Y:S05]  /*6e50*/  BSYNC B1 ;  /* 0x0000000000017941 */ /* 0x000fea0003800000 */
.L_x_29980:
[----:B------:R-:W-:Y:S04]  /*6e60*/  BSSY B1, `(.L_x_29990) ;  /* 0x0000061000017945 */ /* 0x000fe80003800000 */
[----:B------:R-:W-:Y:S05]  /*6e70*/  @P3 BRA `(.L_x_29991) ;  /* 0x0000000000183947 */ /* 0x000fea0003800000 */
[----:B------:R-:W-:Y:S01]  /*6e80*/  IMAD.MOV.U32 R36, RZ, RZ, RZ ;  /* 0x000000ffff247224 */ /* 0x000fe200078e00ff */
[----:B01----:R-:W-:Y:S01]  /*6e90*/  MOV R128, R37 ;  /* 0x0000002500807202 */ /* 0x003fe20000000f00 */
[----:B------:R-:W-:Y:S06]  /*6ea0*/  @!P2 BRA `(.L_x_29992) ;  /* 0x000000040070a947 */ /* 0x000fec0003800000 */
[----:B------:R-:W-:Y:S02]  /*6eb0*/  IMAD.MOV.U32 R128, RZ, RZ, R37 ;  /* 0x000000ffff807224 */ /* 0x000fe400078e0025 */
[----:B-----5:R-:W-:Y:S01]  /*6ec0*/  HADD2.F32 R36, -RZ, R127.H0_H0 ;  /* 0x2000007fff247230 */ /* 0x020fe20000004100 */
[----:B------:R-:W-:Y:S06]  /*6ed0*/  BRA `(.L_x_29992) ;  /* 0x0000000400647947 */ /* 0x000fec0003800000 */
.L_x_29991:
        /* <DEDUP_REMOVED lines=12> */
.L_x_29994:
[----:B------:R-:W-:-:S07]  /*6fa0*/  MOV R10, R12 ;  /* 0x0000000c000a7202 */ /* 0x000fce0000000f00 */
.L_x_29995:
[----:B------:R-:W-:Y:S05]  /*6fb0*/  BSYNC B2 ;  /* 0x0000000000027941 */ /* 0x000fea0003800000 */
.L_x_29993:
        /* <DEDUP_REMOVED lines=16> */
.L_x_29999:
[----:B------:R-:W-:Y:S05]  /*70c0*/  BSYNC B3 ;  /* 0x0000000000037941 */ /* 0x000fea0003800000 */
.L_x_29998:
        /* <DEDUP_REMOVED lines=44> */
.L_x_29997:
[----:B------:R-:W-:Y:S05]  /*7390*/  BSYNC B2 ;  /* 0x0000000000027941 */ /* 0x000fea0003800000 */
.L_x_29996:
        /* <DEDUP_REMOVED lines=13> */
.L_x_29992:
[----:B------:R-:W-:Y:S05]  /*7470*/  BSYNC B1 ;  /* 0x0000000000017941 */ /* 0x000fea0003800000 */
.L_x_29990:
        /* <DEDUP_REMOVED lines=8> */
.L_x_30001:
        /* <DEDUP_REMOVED lines=12> */
.L_x_30004:
[----:B------:R-:W-:-:S07]  /*75c0*/  IMAD.MOV.U32 R29, RZ, RZ, R12 ;  /* 0x000000ffff1d7224 */ /* 0x000fce00078e000c */
.L_x_30005:
[----:B------:R-:W-:Y:S05]  /*75d0*/  BSYNC B2 ;  /* 0x0000000000027941 */ /* 0x000fea0003800000 */
.L_x_30003:
        /* <DEDUP_REMOVED lines=16> */
.L_x_30009:
[----:B------:R-:W-:Y:S05]  /*76e0*/  BSYNC B3 ;  /* 0x0000000000037941 */ /* 0x000fea0003800000 */
.L_x_30008:
        /* <DEDUP_REMOVED lines=44> */
.L_x_30007:
[----:B------:R-:W-:Y:S05]  /*79b0*/  BSYNC B2 ;  /* 0x0000000000027941 */ /* 0x000fea0003800000 */
.L_x_30006:
        /* <DEDUP_REMOVED lines=11> */
[----:B------:R-:W-:-:S07]  /*7a70*/  SEL R29, RZ, 0x1, P3 ;  /* 0x00000001ff1d7807 */ /* 0x000fce0001800000 */
.L_x_30002:
[----:B------:R-:W-:Y:S05]  /*7a80*/  BSYNC B1 ;  /* 0x0000000000017941 */ /* 0x000fea0003800000 */
.L_x_30000:
        /* <DEDUP_REMOVED lines=29> */
.L_x_30011:
[----:B------:R-:W-:Y:S05]  /*7c60*/  BSYNC B1 ;  /* 0x0000000000017941 */ /* 0x000fea0003800000 */
.L_x_30010:
[----:B------:R-:W-:Y:S01]  /*7c70*/  IADD3 R168, R168, 0x80, RZ ;  /* 0x00000080a8a87810 */ /* 0x000fe20007ffe0ff */
[----:B------:R-:W-:-:S07]  /*7c80*/  VIADD R166, R166, 0x80 ;  /* 0x00000080a6a67836 */ /* 0x000fce0000000000 */
.L_x_29929:
[----:B------:R-:W-:Y:S05]  /*7c90*/  BSYNC B0 ;  /* 0x0000000000007941 */ /* 0x000fea0003800000 */
.L_x_29928:
        /* <DEDUP_REMOVED lines=20> */
.L_x_30015:
        /* <DEDUP_REMOVED lines=12> */
.L_x_30018:
[----:B------:R-:W-:-:S07]  /*7ea0*/  IMAD.MOV.U32 R40, RZ, RZ, R12 ;  /* 0x000000ffff287224 */ /* 0x000fce00078e000c */
.L_x_30019:
[----:B------:R-:W-:Y:S05]  /*7eb0*/  BSYNC B2 ;  /* 0x0000000000027941 */ /* 0x000fea0003800000 */
.L_x_30017:
        /* <DEDUP_REMOVED lines=16> */
.L_x_30023:
[----:B------:R-:W-:Y:S05]  /*7fc0*/  BSYNC B3 ;  /* 0x0000000000037941 */ /* 0x000fea0003800000 */
.L_x_30022:
        /* <DEDUP_REMOVED lines=43> */
.L_x_30021:
[----:B------:R-:W-:Y:S05]  /*8280*/  BSYNC B2 ;  /* 0x0000000000027941 */ /* 0x000fea0003800000 */
.L_x_30020:
        /* <DEDUP_REMOVED lines=12> */
.L_x_30016:
[----:B------:R-:W-:Y:S05]  /*8350*/  BSYNC B1 ;  /* 0x0000000000017941 */ /* 0x000fea0003800000 */
.L_x_30014:
        /* <DEDUP_REMOVED lines=8> */
.L_x_30025:
        /* <DEDUP_REMOVED lines=12> */
.L_x_30028:
[----:B------:R-:W-:-:S07]  /*84a0*/  IMAD.MOV.U32 R10, RZ, RZ, R12 ;  /* 0x000000ffff0a7224 */ /* 0x000fce00078e000c */
.L_x_30029:
[----:B------:R-:W-:Y:S05]  /*84b0*/  BSYNC B2 ;  /* 0x0000000000027941 */ /* 0x000fea0003800000 */
.L_x_30027:
        /* <DEDUP_REMOVED lines=16> */
.L_x_30033:
[----:B------:R-:W-:Y:S05]  /*85c0*/  BSYNC B3 ;  /* 0x0000000000037941 */ /* 0x000fea0003800000 */
.L_x_30032:
        /* <DEDUP_REMOVED lines=44> */
.L_x_30031:
[----:B------:R-:W-:Y:S05]  /*8890*/  BSYNC B2 ;  /* 0x0000000000027941 */ /* 0x000fea0003800000 */
.L_x_30030:
        /* <DEDUP_REMOVED lines=12> */
.L_x_30026:
[----:B------:R-:W-:Y:S05]  /*8960*/  BSYNC B1 ;  /* 0x0000000000017941 */ /* 0x000fea0003800000 */
.L_x_30024:
        /* <DEDUP_REMOVED lines=8> */
.L_x_30035:
        /* <DEDUP_REMOVED lines=12> */
.L_x_30038:
[----:B------:R-:W-:-:S07]  /*8ab0*/  MOV R10, R12 ;  /* 0x0000000c000a7202 */ /* 0x000fce0000000f00 */
.L_x_30039:
[----:B------:R-:W-:Y:S05]  /*8ac0*/  BSYNC B2 ;  /* 0x0000000000027941 */ /* 0x000fea0003800000 */
.L_x_30037:
        /* <DEDUP_REMOVED lines=16> */
.L_x_30043:
[----:B------:R-:W-:Y:S05]  /*8bd0*/  BSYNC B3 ;  /* 0x0000000000037941 */ /* 0x000fea0003800000 */
.L_x_30042:
        /* <DEDUP_REMOVED lines=44> */
.L_x_30041:
[----:B------:R-:W-:Y:S05]  /*8ea0*/  BSYNC B2 ;  /* 0x0000000000027941 */ /* 0x000fea0003800000 */
.L_x_30040:
        /* <DEDUP_REMOVED lines=13> */
.L_x_30036:
[----:B------:R-:W-:Y:S05]  /*8f80*/  BSYNC B1 ;  /* 0x0000000000017941 */ /* 0x000fea0003800000 */
.L_x_30034:
        /* <DEDUP_REMOVED lines=8> */
.L_x_30045:
        /* <DEDUP_REMOVED lines=12> */
.L_x_30048:
[----:B------:R-:W-:-:S07]  /*90d0*/  IMAD.MOV.U32 R10, RZ, RZ, R12 ;  /* 0x000000ffff0a7224 */ /* 0x000fce00078e000c */
.L_x_30049:
[----:B------:R-:W-:Y:S05]  /*90e0*/  BSYNC B2 ;  /* 0x0000000000027941 */ /* 0x000fea0003800000 */
.L_x_30047:
        /* <DEDUP_REMOVED lines=16> */
.L_x_30053:
[----:B------:R-:W-:Y:S05]  /*91f0*/  BSYNC B3 ;  /* 0x0000000000037941 */ /* 0x000fea0003800000 */
.L_x_30052:
        /* <DEDUP_REMOVED lines=44> */
.L_x_30051:
[----:B------:R-:W-:Y:S05]  /*94c0*/  BSYNC B2 ;  /* 0x0000000000027941 */ /* 0x000fea0003800000 */
.L_x_30050:
        /* <DEDUP_REMOVED lines=13> */
.L_x_30046:
[----:B------:R-:W-:Y:S05]  /*95a0*/  BSYNC B1 ;  /* 0x0000000000017941 */ /* 0x000fea0003800000 */
.L_x_30044:
        /* <DEDUP_REMOVED lines=8> */
.L_x_30055:
        /* <DEDUP_REMOVED lines=12> */
.L_x_30058:
[----:B------:R-:W-:-:S07]  /*96f0*/  MOV R10, R12 ;  /* 0x0000000c000a7202 */ /* 0x000fce0000000f00 */
.L_x_30059:
[----:B------:R-:W-:Y:S05]  /*9700*/  BSYNC B2 ;  /* 0x0000000000027941 */ /* 0x000fea0003800000 */
.L_x_30057:
        /* <DEDUP_REMOVED lines=16> */
.L_x_30063:
[----:B------:R-:W-:Y:S05]  /*9810*/  BSYNC B3 ;  /* 0x0000000000037941 */ /* 0x000fea0003800000 */
.L_x_30062:
        /* <DEDUP_REMOVED lines=44> */
.L_x_30061:
[----:B------:R-:W-:Y:S05]  /*9ae0*/  BSYNC B2 ;  /* 0x0000000000027941 */ /* 0x000fea0003800000 */
.L_x_30060:
        /* <DEDUP_REMOVED lines=13> */
.L_x_30056:
[----:B------:R-:W-:Y:S05]  /*9bc0*/  BSYNC B1 ;  /* 0x0000000000017941 */ /* 0x000fea0003800000 */
.L_x_30054:
        /* <DEDUP_REMOVED lines=8> */
.L_x_30065:
        /* <DEDUP_REMOVED lines=12> */
.L_x_30068:
[----:B------:R-:W-:-:S07]  /*9d10*/  IMAD.MOV.U32 R10, RZ, RZ, R12 ;  /* 0x000000ffff0a7224 */ /* 0x000fce00078e000c */
.L_x_30069:
[----:B------:R-:W-:Y:S05]  /*9d20*/  BSYNC B2 ;  /* 0x0000000000027941 */ /* 0x000fea0003800000 */
.L_x_30067:
        /* <DEDUP_REMOVED lines=16> */
.L_x_30073:
[----:B------:R-:W-:Y:S05]  /*9e30*/  BSYNC B3 ;  /* 0x0000000000037941 */ /* 0x000fea0003800000 */
.L_x_30072:
        /* <DEDUP_REMOVED lines=44> */
.L_x_30071:
[----:B------:R-:W-:Y:S05]  /*a100*/  BSYNC B2 ;  /* 0x0000000000027941 */ /* 0x000fea0003800000 */
.L_x_30070:
        /* <DEDUP_REMOVED lines=13> */
.L_x_30066:
[----:B------:R-:W-:Y:S05]  /*a1e0*/  BSYNC B1 ;  /* 0x0000000000017941 */ /* 0x000fea0003800000 */
.L_x_30064:
        /* <DEDUP_REMOVED lines=8> */
.L_x_30075:
        /* <DEDUP_REMOVED lines=12> */
.L_x_30078:
[----:B------:R-:W-:-:S07]  /*a330*/  MOV R10, R12 ;  /* 0x0000000c000a7202 */ /* 0x000fce0000000f00 */
.L_x_30079:
[----:B------:R-:W-:Y:S05]  /*a340*/  BSYNC B2 ;  /* 0x0000000000027941 */ /* 0x000fea0003800000 */
.L_x_30077:
        /* <DEDUP_REMOVED lines=16> */
.L_x_30083:
[----:B------:R-:W-:Y:S05]  /*a450*/  BSYNC B3 ;  /* 0x0000000000037941 */ /* 0x000fea0003800000 */
.L_x_30082:
        /* <DEDUP_REMOVED lines=44> */
.L_x_30081:
[----:B------:R-:W-:Y:S05]  /*a720*/  BSYNC B2 ;  /* 0x0000000000027941 */ /* 0x000fea0003800000 */
.L_x_30080:
        /* <DEDUP_REMOVED lines=13> */
.L_x_30076:
[----:B------:R-:W-:Y:S05]  /*a800*/  BSYNC B1 ;  /* 0x0000000000017941 */ /* 0x000fea0003800000 */
.L_x_30074:
        /* <DEDUP_REMOVED lines=8> */
.L_x_30085:
        /* <DEDUP_REMOVED lines=12> */
.L_x_30088:
[----:B------:R-:W-:-:S07]  /*a950*/  IMAD.MOV.U32 R29, RZ, RZ, R12 ;  /* 0x000000ffff1d7224 */ /* 0x000fce00078e000c */
.L_x_30089:
[----:B------:R-:W-:Y:S05]  /*a960*/  BSYNC B2 ;  /* 0x0000000000027941 */ /* 0x000fea0003800000 */
.L_x_30087:
        /* <DEDUP_REMOVED lines=16> */
.L_x_30093:
[----:B------:R-:W-:Y:S05]  /*aa70*/  BSYNC B3 ;  /* 0x0000000000037941 */ /* 0x000fea0003800000 */
.L_x_30092:
        /* <DEDUP_REMOVED lines=44> */
.L_x_30091:
[----:B------:R-:W-:Y:S05]  /*ad40*/  BSYNC B2 ;  /* 0x0000000000027941 */ /* 0x000fea0003800000 */
.L_x_30090:
        /* <DEDUP_REMOVED lines=12> */
.L_x_30086:
[----:B------:R-:W-:Y:S05]  /*ae10*/  BSYNC B1 ;  /* 0x0000000000017941 */ /* 0x000fea0003800000 */
.L_x_30084:
        /* <DEDUP_REMOVED lines=29> */
.L_x_30095:
[----:B------:R-:W-:Y:S05]  /*aff0*/  BSYNC B1 ;  /* 0x0000000000017941 */ /* 0x000fea0003800000 */
.L_x_30094:
[----:B------:R-:W-:Y:S01]  /*b000*/  IADD3 R168, R168, 0x80, RZ ;  /* 0x00000080a8a87810 */ /* 0x000fe20007ffe0ff */
[----:B------:R-:W-:-:S07]  /*b010*/  VIADD R166, R166, 0x80 ;  /* 0x00000080a6a67836 */ /* 0x000fce0000000000 */
.L_x_30013:
[----:B------:R-:W-:Y:S05]  /*b020*/  BSYNC B0 ;  /* 0x0000000000007941 */ /* 0x000fea0003800000 */
.L_x_30012:
        /* <DEDUP_REMOVED lines=20> */
.L_x_30099:
        /* <DEDUP_REMOVED lines=12> */
.L_x_30102:
[----:B------:R-:W-:-:S07]  /*b230*/  IMAD.MOV.U32 R130, RZ, RZ, R12 ;  /* 0x000000ffff827224 */ /* 0x000fce00078e000c */
.L_x_30103:
[----:B------:R-:W-:Y:S05]  /*b240*/  BSYNC B2 ;  /* 0x0000000000027941 */ /* 0x000fea0003800000 */
.L_x_30101:
        /* <DEDUP_REMOVED lines=16> */
.L_x_30107:
[----:B------:R-:W-:Y:S05]  /*b350*/  BSYNC B3 ;  /* 0x0000000000037941 */ /* 0x000fea0003800000 */
.L_x_30106:
        /* <DEDUP_REMOVED lines=41> */
[----:B------:R-:W-:Y:S01]  /*b5f0*/  HFMA2.MMA R128, -RZ, RZ, 0, 0 ;  /* 0x00000000ff807435 */ /* 0x000fe200000001ff */
[----:B------:R-:W-:-:S10]  /*b600*/  LOP3.LUT R8, R129, UR24, R8, 0x96, !PT ;  /* 0x0000001881087c12 */ /* 0x000fd4000f8e9608 */
.L_x_30105:
[----:B------:R-:W-:Y:S05]  /*b610*/  BSYNC B2 ;  /* 0x0000000000027941 */ /* 0x000fea0003800000 */
.L_x_30104:
        /* <DEDUP_REMOVED lines=12> */
.L_x_30100:
[----:B------:R-:W-:Y:S05]  /*b6e0*/  BSYNC B1 ;  /* 0x0000000000017941 */ /* 0x000fea0003800000 */
.L_x_30098:
        /* <DEDUP_REMOVED lines=8> */
.L_x_30109:
        /* <DEDUP_REMOVED lines=12> */
.L_x_30112:
[----:B------:R-:W-:-:S07]  /*b830*/  IMAD.MOV.U32 R10, RZ, RZ, R12 ;  /* 0x000000ffff0a7224 */ /* 0x000fce00078e000c */
.L_x_30113:
[----:B------:R-:W-:Y:S05]  /*b840*/  BSYNC B2 ;  /* 0x0000000000027941 */ /* 0x000fea0003800000 */
.L_x_30111:
        /* <DEDUP_REMOVED lines=16> */
.L_x_30117:
[----:B------:R-:W-:Y:S05]  /*b950*/  BSYNC B3 ;  /* 0x0000000000037941 */ /* 0x000fea0003800000 */
.L_x_30116:
        /* <DEDUP_REMOVED lines=44> */
.L_x_30115:
[----:B------:R-:W-:Y:S05]  /*bc20*/  BSYNC B2 ;  /* 0x0000000000027941 */ /* 0x000fea0003800000 */
.L_x_30114:
        /* <DEDUP_REMOVED lines=12> */
.L_x_30110:
[----:B------:R-:W-:Y:S05]  /*bcf0*/  BSYNC B1 ;  /* 0x0000000000017941 */ /* 0x000fea0003800000 */
.L_x_30108:
        /* <DEDUP_REMOVED lines=8> */
.L_x_30119:
        /* <DEDUP_REMOVED lines=12> */
.L_x_30122:
[----:B------:R-:W-:-:S07]  /*be40*/  MOV R10, R12 ;  /* 0x0000000c000a7202 */ /* 0x000fce0000000f00 */
.L_x_30123:
[----:B------:R-:W-:Y:S05]  /*be50*/  BSYNC B2 ;  /* 0x0000000000027941 */ /* 0x000fea0003800000 */
.L_x_30121:
        /* <DEDUP_REMOVED lines=16> */
.L_x_30127:
[----:B------:R-:W-:Y:S05]  /*bf60*/  BSYNC B3 ;  /* 0x0000000000037941 */ /* 0x000fea0003800000 */
.L_x_30126:
        /* <DEDUP_REMOVED lines=44> */
.L_x_30125:
[----:B------:R-:W-:Y:S05]  /*c230*/  BSYNC B2 ;  /* 0x0000000000027941 */ /* 0x000fea0003800000 */
.L_x_30124:
        /* <DEDUP_REMOVED lines=13> */
.L_x_30120:
[----:B------:R-:W-:Y:S05]  /*c310*/  BSYNC B1 ;  /* 0x0000000000017941 */ /* 0x000fea0003800000 */
.L_x_30118:
        /* <DEDUP_REMOVED lines=8> */
.L_x_30129:
        /* <DEDUP_REMOVED lines=12> */
.L_x_30132:
[----:B------:R-:W-:-:S07]  /*c460*/  IMAD.MOV.U32 R10, RZ, RZ, R12 ;  /* 0x000000ffff0a7224 */ /* 0x000fce00078e000c */
.L_x_30133:
[----:B------:R-:W-:Y:S05]  /*c470*/  BSYNC B2 ;  /* 0x0000000000027941 */ /* 0x000fea0003800000 */
.L_x_30131:
        /* <DEDUP_REMOVED lines=16> */
.L_x_30137:
[----:B------:R-:W-:Y:S05]  /*c580*/  BSYNC B3 ;  /* 0x0000000000037941 */ /* 0x000fea0003800000 */
.L_x_30136:
        /* <DEDUP_REMOVED lines=44> */
.L_x_30135:
[----:B------:R-:W-:Y:S05]  /*c850*/  BSYNC B2 ;  /* 0x0000000000027941 */ /* 0x000fea0003800000 */
.L_x_30134:
        /* <DEDUP_REMOVED lines=13> */
.L_x_30130:
[----:B------:R-:W-:Y:S05]  /*c930*/  BSYNC B1 ;  /* 0x0000000000017941 */ /* 0x000fea0003800000 */
.L_x_30128:
        /* <DEDUP_REMOVED lines=8> */
.L_x_30139:
        /* <DEDUP_REMOVED lines=12> */
.L_x_30142:
[----:B------:R-:W-:-:S07]  /*ca80*/  MOV R10, R12 ;  /* 0x0000000c000a7202 */ /* 0x000fce0000000f00 */
.L_x_30143:
[----:B------:R-:W-:Y:S05]  /*ca90*/  BSYNC B2 ;  /* 0x0000000000027941 */ /* 0x000fea0003800000 */
.L_x_30141:
        /* <DEDUP_REMOVED lines=16> */
.L_x_30147:
[----:B------:R-:W-:Y:S05]  /*cba0*/  BSYNC B3 ;  /* 0x0000000000037941 */ /* 0x000fea0003800000 */
.L_x_30146:
        /* <DEDUP_REMOVED lines=44> */
.L_x_30145:
[----:B------:R-:W-:Y:S05]  /*ce70*/  BSYNC B2 ;  /* 0x0000000000027941 */ /* 0x000fea0003800000 */
.L_x_30144:
        /* <DEDUP_REMOVED lines=13> */
.L_x_30140:
[----:B------:R-:W-:Y:S05]  /*cf50*/  BSYNC B1 ;  /* 0x0000000000017941 */ /* 0x000fea0003800000 */
.L_x_30138:
        /* <DEDUP_REMOVED lines=8> */
.L_x_30149:
        /* <DEDUP_REMOVED lines=12> */
.L_x_30152:
[----:B------:R-:W-:-:S07]  /*d0a0*/  IMAD.MOV.U32 R10, RZ, RZ, R12 ;  /* 0x000000ffff0a7224 */ /* 0x000fce00078e000c */
.L_x_30153:
[----:B------:R-:W-:Y:S05]  /*d0b0*/  BSYNC B2 ;  /* 0x0000000000027941 */ /* 0x000fea0003800000 */
.L_x_30151:
        /* <DEDUP_REMOVED lines=16> */
.L_x_30157:
[----:B------:R-:W-:Y:S05]  /*d1c0*/  BSYNC B3 ;  /* 0x0000000000037941 */ /* 0x000fea0003800000 */
.L_x_30156:
        /* <DEDUP_REMOVED lines=44> */
.L_x_30155:
[----:B------:R-:W-:Y:S05]  /*d490*/  BSYNC B2 ;  /* 0x0000000000027941 */ /* 0x000fea0003800000 */
.L_x_30154:
        /* <DEDUP_REMOVED lines=13> */
.L_x_30150:
[----:B------:R-:W-:Y:S05]  /*d570*/  BSYNC B1 ;  /* 0x0000000000017941 */ /* 0x000fea0003800000 */
.L_x_30148:
        /* <DEDUP_REMOVED lines=8> */
.L_x_30159:
        /* <DEDUP_REMOVED lines=12> */
.L_x_30162:
[----:B------:R-:W-:-:S07]  /*d6c0*/  MOV R10, R12 ;  /* 0x0000000c000a7202 */ /* 0x000fce0000000f00 */
.L_x_30163:
[----:B------:R-:W-:Y:S05]  /*d6d0*/  BSYNC B2 ;  /* 0x0000000000027941 */ /* 0x000fea0003800000 */
.L_x_30161:
        /* <DEDUP_REMOVED lines=16> */
.L_x_30167:
[----:B------:R-:W-:Y:S05]  /*d7e0*/  BSYNC B3 ;  /* 0x0000000000037941 */ /* 0x000fea0003800000 */
.L_x_30166:
        /* <DEDUP_REMOVED lines=44> */
.L_x_30165:
[----:B------:R-:W-:Y:S05]  /*dab0*/  BSYNC B2 ;  /* 0x0000000000027941 */ /* 0x000fea0003800000 */
.L_x_30164:
        /* <DEDUP_REMOVED lines=13> */
.L_x_30160:
[----:B------:R-:W-:Y:S05]  /*db90*/  BSYNC B1 ;  /* 0x0000000000017941 */ /* 0x000fea0003800000 */
.L_x_30158:
        /* <DEDUP_REMOVED lines=8> */
.L_x_30169:
        /* <DEDUP_REMOVED lines=12> */
.L_x_30172:
[----:B------:R-:W-:-:S07]  /*dce0*/  IMAD.MOV.U32 R29, RZ, RZ, R12 ;  /* 0x000000ffff1d7224 */ /* 0x000fce00078e000c */
.L_x_30173:
[----:B------:R-:W-:Y:S05]  /*dcf0*/  BSYNC B2 ;  /* 0x0000000000027941 */ /* 0x000fea0003800000 */
.L_x_30171:
        /* <DEDUP_REMOVED lines=16> */
.L_x_30177:
[----:B------:R-:W-:Y:S05]  /*de00*/  BSYNC B3 ;  /* 0x0000000000037941 */ /* 0x000fea0003800000 */
.L_x_30176:
        /* <DEDUP_REMOVED lines=44> */
.L_x_30175:
[----:B------:R-:W-:Y:S05]  /*e0d0*/  BSYNC B2 ;  /* 0x0000000000027941 */ /* 0x000fea0003800000 */
.L_x_30174:
        /* <DEDUP_REMOVED lines=12> */
.L_x_30170:
[----:B------:R-:W-:Y:S05]  /*e1a0*/  BSYNC B1 ;  /* 0x0000000000017941 */ /* 0x000fea0003800000 */
.L_x_30168:
        /* <DEDUP_REMOVED lines=29> */
.L_x_30179:
[----:B------:R-:W-:Y:S05]  /*e380*/  BSYNC B1 ;  /* 0x0000000000017941 */ /* 0x000fea0003800000 */
.L_x_30178:
[----:B------:R-:W-:Y:S01]  /*e390*/  IADD3 R168, R168, 0x80, RZ ;  /* 0x00000080a8a87810 */ /* 0x000fe20007ffe0ff */
[----:B------:R-:W-:-:S07]  /*e3a0*/  VIADD R166, R166, 0x80 ;  /* 0x00000080a6a67836 */ /* 0x000fce0000000000 */
.L_x_30097:
[----:B------:R-:W-:Y:S05]  /*e3b0*/  BSYNC B0 ;  /* 0x0000000000007941 */ /* 0x000fea0003800000 */
.L_x_30096:
        /* <DEDUP_REMOVED lines=20> */
.L_x_30183:
        /* <DEDUP_REMOVED lines=12> */
.L_x_30186:
[----:B------:R-:W-:-:S07]  /*e5c0*/  IMAD.MOV.U32 R130, RZ, RZ, R12 ;  /* 0x000000ffff827224 */ /* 0x000fce00078e000c */
.L_x_30187:
[----:B------:R-:W-:Y:S05]  /*e5d0*/  BSYNC B2 ;  /* 0x0000000000027941 */ /* 0x000fea0003800000 */
.L_x_30185:
        /* <DEDUP_REMOVED lines=16> */
.L_x_30191:
[----:B------:R-:W-:Y:S05]  /*e6e0*/  BSYNC B3 ;  /* 0x0000000000037941 */ /* 0x000fea0003800000 */
.L_x_30190:
        /* <DEDUP_REMOVED lines=43> */
.L_x_30189:
[----:B------:R-:W-:Y:S05]  /*e9a0*/  BSYNC B2 ;  /* 0x0000000000027941 */ /* 0x000fea0003800000 */
.L_x_30188:
        /* <DEDUP_REMOVED lines=12> */
.L_x_30184:
[----:B------:R-:W-:Y:S05]  /*ea70*/  BSYNC B1 ;  /* 0x0000000000017941 */ /* 0x000fea0003800000 */
.L_x_30182:
        /* <DEDUP_REMOVED lines=8> */
.L_x_30193:
        /* <DEDUP_REMOVED lines=12> */
.L_x_30196:
[----:B------:R-:W-:-:S07]  /*ebc0*/  IMAD.MOV.U32 R10, RZ, RZ, R12 ;  /* 0x000000ffff0a7224 */ /* 0x000fce00078e000c */
.L_x_30197:
[----:B------:R-:W-:Y:S05]  /*ebd0*/  BSYNC B2 ;  /* 0x0000000000027941 */ /* 0x000fea0003800000 */
.L_x_30195:
        /* <DEDUP_REMOVED lines=16> */
.L_x_30201:
[----:B------:R-:W-:Y:S05]  /*ece0*/  BSYNC B3 ;  /* 0x0000000000037941 */ /* 0x000fea0003800000 */
.L_x_30200:
        /* <DEDUP_REMOVED lines=44> */
.L_x_30199:
[----:B------:R-:W-:Y:S05]  /*efb0*/  BSYNC B2 ;  /* 0x0000000000027941 */ /* 0x000fea0003800000 */
.L_x_30198:
        /* <DEDUP_REMOVED lines=12> */
.L_x_30194:
[----:B------:R-:W-:Y:S05]  /*f080*/  BSYNC B1 ;  /* 0x0000000000017941 */ /* 0x000fea0003800000 */
.L_x_30192:
        /* <DEDUP_REMOVED lines=8> */
.L_x_30203:
        /* <DEDUP_REMOVED lines=12> */
.L_x_30206:
[----:B------:R-:W-:-:S07]  /*f1d0*/  MOV R10, R12 ;  /* 0x0000000c000a7202 */ /* 0x000fce0000000f00 */
.L_x_30207:
[----:B------:R-:W-:Y:S05]  /*f1e0*/  BSYNC B2 ;  /* 0x0000000000027941 */ /* 0x000fea0003800000 */
.L_x_30205:
        /* <DEDUP_REMOVED lines=16> */
.L_x_30211:
[----:B------:R-:W-:Y:S05]  /*f2f0*/  BSYNC B3 ;  /* 0x0000000000037941 */ /* 0x000fea0003800000 */
.L_x_30210:
        /* <DEDUP_REMOVED lines=44> */
.L_x_30209:
[----:B------:R-:W-:Y:S05]  /*f5c0*/  BSYNC B2 ;  /* 0x0000000000027941 */ /* 0x000fea0003800000 */
.L_x_30208:
        /* <DEDUP_REMOVED lines=13> */
.L_x_30204:
[----:B------:R-:W-:Y:S05]  /*f6a0*/  BSYNC B1 ;  /* 0x0000000000017941 */ /* 0x000fea0003800000 */
.L_x_30202:
        /* <DEDUP_REMOVED lines=8> */
.L_x_30213:
        /* <DEDUP_REMOVED lines=12> */
.L_x_30216:
[----:B------:R-:W-:-:S07]  /*f7f0*/  IMAD.MOV.U32 R10, RZ, RZ, R12 ;  /* 0x000000ffff0a7224 */ /* 0x000fce00078e000c */
.L_x_30217:
[----:B------:R-:W-:Y:S05]  /*f800*/  BSYNC B2 ;  /* 0x0000000000027941 */ /* 0x000fea0003800000 */
.L_x_30215:
        /* <DEDUP_REMOVED lines=16> */
.L_x_30221:
[----:B------:R-:W-:Y:S05]  /*f910*/  BSYNC B3 ;  /* 0x0000000000037941 */ /* 0x000fea0003800000 */
.L_x_30220:
        /* <DEDUP_REMOVED lines=44> */
.L_x_30219:
[----:B------:R-:W-:Y:S05]  /*fbe0*/  BSYNC B2 ;  /* 0x0000000000027941 */ /* 0x000fea0003800000 */
.L_x_30218:
        /* <DEDUP_REMOVED lines=13> */
.L_x_30214:
[----:B------:R-:W-:Y:S05]  /*fcc0*/  BSYNC B1 ;  /* 0x0000000000017941 */ /* 0x000fea0003800000 */
.L_x_30212:
        /* <DEDUP_REMOVED lines=8> */
.L_x_30223:
        /* <DEDUP_REMOVED lines=12> */
.L_x_30226:
[----:B------:R-:W-:-:S07]  /*fe10*/  MOV R10, R12 ;  /* 0x0000000c000a7202 */ /* 0x000fce0000000f00 */
.L_x_30227:
[----:B------:R-:W-:Y:S05]  /*fe20*/  BSYNC B2 ;  /* 0x0000000000027941 */ /* 0x000fea0003800000 */
.L_x_30225:
        /* <DEDUP_REMOVED lines=16> */
.L_x_30231:
[----:B------:R-:W-:Y:S05]  /*ff30*/  BSYNC B3 ;  /* 0x0000000000037941 */ /* 0x000fea0003800000 */
.L_x_30230:
        /* <DEDUP_REMOVED lines=44> */
.L_x_30229:
[----:B------:R-:W-:Y:S05]  /*10200*/  BSYNC B2 ;  /* 0x0000000000027941 */ /* 0x000fea0003800000 */
.L_x_30228:
        /* <DEDUP_REMOVED lines=13> */
.L_x_30224:
[----:B------:R-:W-:Y:S05]  /*102e0*/  BSYNC B1 ;  /* 0x0000000000017941 */ /* 0x000fea0003800000 */
.L_x_30222:
        /* <DEDUP_REMOVED lines=8> */
.L_x_30233:
        /* <DEDUP_REMOVED lines=12> */
.L_x_30236:
[----:B------:R-:W-:-:S07]  /*10430*/  IMAD.MOV.U32 R10, RZ, RZ, R12 ;  /* 0x000000ffff0a7224 */ /* 0x000fce00078e000c */
.L_x_30237:
[----:B------:R-:W-:Y:S05]  /*10440*/  BSYNC B2 ;  /* 0x0000000000027941 */ /* 0x000fea0003800000 */
.L_x_30235:
        /* <DEDUP_REMOVED lines=16> */
.L_x_30241:
[----:B------:R-:W-:Y:S05]  /*10550*/  BSYNC B3 ;  /* 0x0000000000037941 */ /* 0x000fea0003800000 */
.L_x_30240:
        /* <DEDUP_REMOVED lines=44> */
.L_x_30239:
[----:B------:R-:W-:Y:S05]  /*10820*/  BSYNC B2 ;  /* 0x0000000000027941 */ /* 0x000fea0003800000 */
.L_x_30238:
        /* <DEDUP_REMOVED lines=13> */
.L_x_30234:
[----:B------:R-:W-:Y:S05]  /*10900*/  BSYNC B1 ;  /* 0x0000000000017941 */ /* 0x000fea0003800000 */
.L_x_30232:
        /* <DEDUP_REMOVED lines=8> */
.L_x_30243:
        /* <DEDUP_REMOVED lines=12> */
.L_x_30246:
[----:B------:R-:W-:-:S07]  /*10a50*/  MOV R10, R12 ;  /* 0x0000000c000a7202 */ /* 0x000fce0000000f00 */
.L_x_30247:
[----:B------:R-:W-:Y:S05]  /*10a60*/  BSYNC B2 ;  /* 0x0000000000027941 */ /* 0x000fea0003800000 */
.L_x_30245:
        /* <DEDUP_REMOVED lines=16> */
.L_x_30251:
[----:B------:R-:W-:Y:S05]  /*10b70*/  BSYNC B3 ;  /* 0x0000000000037941 */ /* 0x000fea0003800000 */
.L_x_30250:
        /* <DEDUP_REMOVED lines=44> */
.L_x_30249:
[----:B------:R-:W-:Y:S05]  /*10e40*/  BSYNC B2 ;  /* 0x0000000000027941 */ /* 0x000fea0003800000 */
.L_x_30248:
        /* <DEDUP_REMOVED lines=13> */
.L_x_30244:
[----:B------:R-:W-:Y:S05]  /*10f20*/  BSYNC B1 ;  /* 0x0000000000017941 */ /* 0x000fea0003800000 */
.L_x_30242:
        /* <DEDUP_REMOVED lines=8> */
.L_x_30253:
        /* <DEDUP_REMOVED lines=12> */
.L_x_30256:
[----:B------:R-:W-:-:S07]  /*11070*/  IMAD.MOV.U32 R29, RZ, RZ, R12 ;  /* 0x000000ffff1d7224 */ /* 0x000fce00078e000c */
.L_x_30257:
[----:B------:R-:W-:Y:S05]  /*11080*/  BSYNC B2 ;  /* 0x0000000000027941 */ /* 0x000fea0003800000 */
.L_x_30255:
        /* <DEDUP_REMOVED lines=16> */
.L_x_30261:
[----:B------:R-:W-:Y:S05]  /*11190*/  BSYNC B3 ;  /* 0x0000000000037941 */ /* 0x000fea0003800000 */
.L_x_30260:
        /* <DEDUP_REMOVED lines=44> */
.L_x_30259:
[----:B------:R-:W-:Y:S05]  /*11460*/  BSYNC B2 ;  /* 0x0000000000027941 */ /* 0x000fea0003800000 */
.L_x_30258:
        /* <DEDUP_REMOVED lines=12> */
.L_x_30254:
[----:B------:R-:W-:Y:S05]  /*11530*/  BSYNC B1 ;  /* 0x0000000000017941 */ /* 0x000fea0003800000 */
.L_x_30252:
        /* <DEDUP_REMOVED lines=29> */
.L_x_30263:
[----:B------:R-:W-:Y:S05]  /*11710*/  BSYNC B1 ;  /* 0x0000000000017941 */ /* 0x000fea0003800000 */
.L_x_30262:
[----:B------:R-:W-:Y:S01]  /*11720*/  IADD3 R168, R168, 0x80, RZ ;  /* 0x00000080a8a87810 */ /* 0x000fe20007ffe0ff */
[----:B------:R-:W-:-:S07]  /*11730*/  VIADD R166, R166, 0x80 ;  /* 0x00000080a6a67836 */ /* 0x000fce0000000000 */
.L_x_30181:
[----:B------:R-:W-:Y:S05]  /*11740*/  BSYNC B0 ;  /* 0x0000000000007941 */ /* 0x000fea0003800000 */
.L_x_30180:
        /* <DEDUP_REMOVED lines=20> */
.L_x_30267:
        /* <DEDUP_REMOVED lines=12> */
.L_x_30270:
[----:B------:R-:W-:-:S07]  /*11950*/  IMAD.MOV.U32 R130, RZ, RZ, R12 ;  /* 0x000000ffff827224 */ /* 0x000fce00078e000c */
.L_x_30271:
[----:B------:R-:W-:Y:S05]  /*11960*/  BSYNC B2 ;  /* 0x0000000000027941 */ /* 0x000fea0003800000 */
.L_x_30269:
        /* <DEDUP_REMOVED lines=16> */
.L_x_30275:
[----:B------:R-:W-:Y:S05]  /*11a70*/  BSYNC B3 ;  /* 0x0000000000037941 */ /* 0x000fea0003800000 */
.L_x_30274:
        /* <DEDUP_REMOVED lines=43> */
.L_x_30273:
[----:B------:R-:W-:Y:S05]  /*11d30*/  BSYNC B2 ;  /* 0x0000000000027941 */ /* 0x000fea0003800000 */
.L_x_30272:
        /* <DEDUP_REMOVED lines=12> */
.L_x_30268:
[----:B------:R-:W-:Y:S05]  /*11e00*/  BSYNC B1 ;  /* 0x0000000000017941 */ /* 0x000fea0003800000 */
.L_x_30266:
        /* <DEDUP_REMOVED lines=8> */
.L_x_30277:
        /* <DEDUP_REMOVED lines=12> */
.L_x_30280:
[----:B------:R-:W-:-:S07]  /*11f50*/  MOV R10, R12 ;  /* 0x0000000c000a7202 */ /* 0x000fce0000000f00 */
.L_x_30281:
[----:B------:R-:W-:Y:S05]  /*11f60*/  BSYNC B2 ;  /* 0x0000000000027941 */ /* 0x000fea0003800000 */
.L_x_30279:
        /* <DEDUP_REMOVED lines=16> */
.L_x_30285:
[----:B------:R-:W-:Y:S05]  /*12070*/  BSYNC B3 ;  /* 0x0000000000037941 */ /* 0x000fea0003800000 */
.L_x_30284:
        /* <DEDUP_REMOVED lines=44> */
.L_x_30283:
[----:B------:R-:W-:Y:S05]  /*12340*/  BSYNC B2 ;  /* 0x0000000000027941 */ /* 0x000fea0003800000 */
.L_x_30282:
        /* <DEDUP_REMOVED lines=12> */
.L_x_30278:
[----:B------:R-:W-:Y:S05]  /*12410*/  BSYNC B1 ;  /* 0x0000000000017941 */ /* 0x000fea0003800000 */
.L_x_30276:
        /* <DEDUP_REMOVED lines=8> */
.L_x_30287:
        /* <DEDUP_REMOVED lines=12> */
.L_x_30290:
[----:B------:R-:W-:-:S07]  /*12560*/  MOV R10, R12 ;  /* 0x0000000c000a7202 */ /* 0x000fce0000000f00 */
.L_x_30291:
[----:B------:R-:W-:Y:S05]  /*12570*/  BSYNC B2 ;  /* 0x0000000000027941 */ /* 0x000fea0003800000 */
.L_x_30289:
        /* <DEDUP_REMOVED lines=16> */
.L_x_30295:
[----:B------:R-:W-:Y:S05]  /*12680*/  BSYNC B3 ;  /* 0x0000000000037941 */ /* 0x000fea0003800000 */
.L_x_30294:
        /* <DEDUP_REMOVED lines=44> */
.L_x_30293:
[----:B------:R-:W-:Y:S05]  /*12950*/  BSYNC B2 ;  /* 0x0000000000027941 */ /* 0x000fea0003800000 */
.L_x_30292:
        /* <DEDUP_REMOVED lines=13> */
.L_x_30288:
[----:B------:R-:W-:Y:S05]  /*12a30*/  BSYNC B1 ;  /* 0x0000000000017941 */ /* 0x000fea0003800000 */
.L_x_30286:
        /* <DEDUP_REMOVED lines=8> */
.L_x_30297:
        /* <DEDUP_REMOVED lines=12> */
.L_x_30300:
[----:B------:R-:W-:-:S07]  /*12b80*/  IMAD.MOV.U32 R10, RZ, RZ, R12 ;  /* 0x000000ffff0a7224 */ /* 0x000fce00078e000c */
.L_x_30301:
[----:B------:R-:W-:Y:S05]  /*12b90*/  BSYNC B2 ;  /* 0x0000000000027941 */ /* 0x000fea0003800000 */
.L_x_30299:
        /* <DEDUP_REMOVED lines=16> */
.L_x_30305:
[----:B------:R-:W-:Y:S05]  /*12ca0*/  BSYNC B3 ;  /* 0x0000000000037941 */ /* 0x000fea0003800000 */
.L_x_30304:
        /* <DEDUP_REMOVED lines=44> */
.L_x_30303:
[----:B------:R-:W-:Y:S05]  /*12f70*/  BSYNC B2 ;  /* 0x0000000000027941 */ /* 0x000fea0003800000 */
.L_x_30302:
[----:B------:R-:W-:Y:S02]  /*12f80*/  I2FP.F32.U32 R10, R10 ;  /* 0x0000000a000a7245 */ /* 0x000fe40000201000 */
[----:B------:R-:W-:-:S05]  /*12f90*/  MOV R21, 0x2f800000 ;  /* 0x2f80000000157802 */ /* 0x000fca0000000f00 */
        /* <DEDUP_REMOVED lines=11> */
.L_x_30298:
[----:B------:R-:W-:Y:S05]  /*13050*/  BSYNC B1 ;  /* 0x0000000000017941 */ /* 0x000fea0003800000 */
.L_x_30296:
        /* <DEDUP_REMOVED lines=8> */
.L_x_30307:
        /* <DEDUP_REMOVED lines=12> */
.L_x_30310:
[----:B------:R-:W-:-:S07]  /*131a0*/  MOV R10, R12 ;  /* 0x0000000c000a7202 */ /* 0x000fce0000000f00 */
.L_x_30311:
[----:B------:R-:W-:Y:S05]  /*131b0*/  BSYNC B2 ;  /* 0x0000000000027941 */ /* 0x000fea0003800000 */
.L_x_30309:
        /* <DEDUP_REMOVED lines=16> */
.L_x_30315:
[----:B------:R-:W-:Y:S05]  /*132c0*/  BSYNC B3 ;  /* 0x0000000000037941 */ /* 0x000fea0003800000 */
.L_x_30314:
        /* <DEDUP_REMOVED lines=44> */
.L_x_30313:
[----:B------:R-:W-:Y:S05]  /*13590*/  BSYNC B2 ;  /* 0x0000000000027941 */ /* 0x000fea0003800000 */
.L_x_30312:
        /* <DEDUP_REMOVED lines=13> */
.L_x_30308:
[----:B------:R-:W-:Y:S05]  /*13670*/  BSYNC B1 ;  /* 0x0000000000017941 */ /* 0x000fea0003800000 */
.L_x_30306:
        /* <DEDUP_REMOVED lines=8> */
.L_x_30317:
        /* <DEDUP_REMOVED lines=12> */
.L_x_30320:
[----:B------:R-:W-:-:S07]  /*137c0*/  MOV R10, R12 ;  /* 0x0000000c000a7202 */ /* 0x000fce0000000f00 */
.L_x_30321:
[----:B------:R-:W-:Y:S05]  /*137d0*/  BSYNC B2 ;  /* 0x0000000000027941 */ /* 0x000fea0003800000 */
.L_x_30319:
        /* <DEDUP_REMOVED lines=16> */
.L_x_30325:
[----:B------:R-:W-:Y:S05]  /*138e0*/  BSYNC B3 ;  /* 0x0000000000037941 */ /* 0x000fea0003800000 */
.L_x_30324:
        /* <DEDUP_REMOVED lines=44> */
.L_x_30323:
[----:B------:R-:W-:Y:S05]  /*13bb0*/  BSYNC B2 ;  /* 0x0000000000027941 */ /* 0x000fea0003800000 */
.L_x_30322:
        /* <DEDUP_REMOVED lines=13> */
.L_x_30318:
[----:B------:R-:W-:Y:S05]  /*13c90*/  BSYNC B1 ;  /* 0x0000000000017941 */ /* 0x000fea0003800000 */
.L_x_30316:
        /* <DEDUP_REMOVED lines=8> */
.L_x_30327:
        /* <DEDUP_REMOVED lines=12> */
.L_x_30330:
[----:B------:R-:W-:-:S07]  /*13de0*/  IMAD.MOV.U32 R10, RZ, RZ, R12 ;  /* 0x000000ffff0a7224 */ /* 0x000fce00078e000c */
.L_x_30331:
[----:B------:R-:W-:Y:S05]  /*13df0*/  BSYNC B2 ;  /* 0x0000000000027941 */ /* 0x000fea0003800000 */
.L_x_30329:
        /* <DEDUP_REMOVED lines=16> */
.L_x_30335:
[----:B------:R-:W-:Y:S05]  /*13f00*/  BSYNC B3 ;  /* 0x0000000000037941 */ /* 0x000fea0003800000 */
.L_x_30334:
        /* <DEDUP_REMOVED lines=44> */
.L_x_30333:
[----:B------:R-:W-:Y:S05]  /*141d0*/  BSYNC B2 ;  /* 0x0000000000027941 */ /* 0x000fea0003800000 */
.L_x_30332:
[----:B------:R-:W-:Y:S02]  /*141e0*/  I2FP.F32.U32 R10, R10 ;  /* 0x0000000a000a7245 */ /* 0x000fe40000201000 */
[----:B------:R-:W-:-:S05]  /*141f0*/  MOV R27, 0x2f800000 ;  /* 0x2f800000001b7802 */ /* 0x000fca0000000f00 */
        /* <DEDUP_REMOVED lines=11> */
.L_x_30328:
[----:B------:R-:W-:Y:S05]  /*142b0*/  BSYNC B1 ;  /* 0x0000000000017941 */ /* 0x000fea0003800000 */
.L_x_30326:
        /* <DEDUP_REMOVED lines=8> */
.L_x_30337:
        /* <DEDUP_REMOVED lines=12> */
.L_x_30340:
[----:B------:R-:W-:-:S07]  /*14400*/  MOV R29, R12 ;  /* 0x0000000c001d7202 */ /* 0x000fce0000000f00 */
.L_x_30341:
[----:B------:R-:W-:Y:S05]  /*14410*/  BSYNC B2 ;  /* 0x0000000000027941 */ /* 0x000fea0003800000 */
.L_x_30339:
        /* <DEDUP_REMOVED lines=16> */
.L_x_30345:
[----:B------:R-:W-:Y:S05]  /*14520*/  BSYNC B3 ;  /* 0x0000000000037941 */ /* 0x000fea0003800000 */
.L_x_30344:
        /* <DEDUP_REMOVED lines=44> */
.L_x_30343:
[----:B------:R-:W-:Y:S05]  /*147f0*/  BSYNC B2 ;  /* 0x0000000000027941 */ /* 0x000fea0003800000 */
.L_x_30342:
        /* <DEDUP_REMOVED lines=12> */
.L_x_30338:
[----:B------:R-:W-:Y:S05]  /*148c0*/  BSYNC B1 ;  /* 0x0000000000017941 */ /* 0x000fea0003800000 */
.L_x_30336:
        /* <DEDUP_REMOVED lines=29> */
.L_x_30347:
[----:B------:R-:W-:Y:S05]  /*14aa0*/  BSYNC B1 ;  /* 0x0000000000017941 */ /* 0x000fea0003800000 */
.L_x_30346:
[----:B------:R-:W-:Y:S01]  /*14ab0*/  IADD3 R168, R168, 0x80, RZ ;  /* 0x00000080a8a87810 */ /* 0x000fe20007ffe0ff */
[----:B------:R-:W-:-:S07]  /*14ac0*/  VIADD R166, R166, 0x80 ;  /* 0x00000080a6a67836 */ /* 0x000fce0000000000 */
.L_x_30265:
[----:B------:R-:W-:Y:S05]  /*14ad0*/  BSYNC B0 ;  /* 0x0000000000007941 */ /* 0x000fea0003800000 */
.L_x_30264:
        /* <DEDUP_REMOVED lines=20> */
.L_x_30351:
        /* <DEDUP_REMOVED lines=12> */
.L_x_30354:
[----:B------:R-:W-:-:S07]  /*14ce0*/  MOV R130, R12 ;  /* 0x0000000c00827202 */ /* 0x000fce0000000f00 */
.L_x_30355:
[----:B------:R-:W-:Y:S05]  /*14cf0*/  BSYNC B2 ;  /* 0x0000000000027941 */ /* 0x000fea0003800000 */
.L_x_30353:
        /* <DEDUP_REMOVED lines=16> */
.L_x_30359:
[----:B------:R-:W-:Y:S05]  /*14e00*/  BSYNC B3 ;  /* 0x0000000000037941 */ /* 0x000fea0003800000 */
.L_x_30358:
        /* <DEDUP_REMOVED lines=41> */
[----:B------:R-:W-:Y:S01]  /*150a0*/  HFMA2.MMA R128, -RZ, RZ, 0, 0 ;  /* 0x00000000ff807435 */ /* 0x000fe200000001ff */
[----:B------:R-:W-:-:S10]  /*150b0*/  LOP3.LUT R8, R129, UR24, R8, 0x96, !PT ;  /* 0x0000001881087c12 */ /* 0x000fd4000f8e9608 */
.L_x_30357:
[----:B------:R-:W-:Y:S05]  /*150c0*/  BSYNC B2 ;  /* 0x0000000000027941 */ /* 0x000fea0003800000 */
.L_x_30356:
        /* <DEDUP_REMOVED lines=12> */
.L_x_30352:
[----:B------:R-:W-:Y:S05]  /*15190*/  BSYNC B1 ;  /* 0x0000000000017941 */ /* 0x000fea0003800000 */
.L_x_30350:
        /* <DEDUP_REMOVED lines=8> */
.L_x_30361:
        /* <DEDUP_REMOVED lines=12> */
.L_x_30364:
[----:B------:R-:W-:-:S07]  /*152e0*/  MOV R10, R12 ;  /* 0x0000000c000a7202 */ /* 0x000fce0000000f00 */
.L_x_30365:
[----:B------:R-:W-:Y:S05]  /*152f0*/  BSYNC B2 ;  /* 0x0000000000027941 */ /* 0x000fea0003800000 */
.L_x_30363:
        /* <DEDUP_REMOVED lines=16> */
.L_x_30369:
[----:B------:R-:W-:Y:S05]  /*15400*/  BSYNC B3 ;  /* 0x0000000000037941 */ /* 0x000fea0003800000 */
.L_x_30368:
        /* <DEDUP_REMOVED lines=44> */
.L_x_30367:
[----:B------:R-:W-:Y:S05]  /*156d0*/  BSYNC B2 ;  /* 0x0000000000027941 */ /* 0x000fea0003800000 */
.L_x_30366:
        /* <DEDUP_REMOVED lines=12> */
.L_x_30362:
[----:B------:R-:W-:Y:S05]  /*157a0*/  BSYNC B1 ;  /* 0x0000000000017941 */ /* 0x000fea0003800000 */
.L_x_30360:
        /* <DEDUP_REMOVED lines=8> */
.L_x_30371:
        /* <DEDUP_REMOVED lines=12> */
.L_x_30374:
[----:B------:R-:W-:-:S07]  /*158f0*/  IMAD.MOV.U32 R10, RZ, RZ, R12 ;  /* 0x000000ffff0a7224 */ /* 0x000fce00078e000c */
.L_x_30375:
[----:B------:R-:W-:Y:S05]  /*15900*/  BSYNC B2 ;  /* 0x0000000000027941 */ /* 0x000fea0003800000 */
.L_x_30373:
        /* <DEDUP_REMOVED lines=16> */
.L_x_30379:
[----:B------:R-:W-:Y:S05]  /*15a10*/  BSYNC B3 ;  /* 0x0000000000037941 */ /* 0x000fea0003800000 */
.L_x_30378:
        /* <DEDUP_REMOVED lines=44> */
.L_x_30377:
[----:B------:R-:W-:Y:S05]  /*15ce0*/  BSYNC B2 ;  /* 0x0000000000027941 */ /* 0x000fea0003800000 */
.L_x_30376:
        /* <DEDUP_REMOVED lines=12> */
.L_x_30372:
[----:B------:R-:W-:Y:S05]  /*15db0*/  BSYNC B1 ;  /* 0x0000000000017941 */ /* 0x000fea0003800000 */
.L_x_30370:
        /* <DEDUP_REMOVED lines=8> */
.L_x_30381:
        /* <DEDUP_REMOVED lines=12> */
.L_x_30384:
[----:B------:R-:W-:-:S07]  /*15f00*/  MOV R10, R12 ;  /* 0x0000000c000a7202 */ /* 0x000fce0000000f00 */
.L_x_30385:
[----:B------:R-:W-:Y:S05]  /*15f10*/  BSYNC B2 ;  /* 0x0000000000027941 */ /* 0x000fea0003800000 */
.L_x_30383:
        /* <DEDUP_REMOVED lines=16> */
.L_x_30389:
[----:B------:R-:W-:Y:S05]  /*16020*/  BSYNC B3 ;  /* 0x0000000000037941 */ /* 0x000fea0003800000 */
.L_x_30388:
        /* <DEDUP_REMOVED lines=44> */
.L_x_30387:
[----:B------:R-:W-:Y:S05]  /*162f0*/  BSYNC B2 ;  /* 0x0000000000027941 */ /* 0x000fea0003800000 */
.L_x_30386:
        /* <DEDUP_REMOVED lines=13> */
.L_x_30382:
[----:B------:R-:W-:Y:S05]  /*163d0*/  BSYNC B1 ;  /* 0x0000000000017941 */ /* 0x000fea0003800000 */
.L_x_30380:
        /* <DEDUP_REMOVED lines=8> */
.L_x_30391:
        /* <DEDUP_REMOVED lines=12> */
.L_x_30394:
[----:B------:R-:W-:-:S07]  /*16520*/  MOV R10, R12 ;  /* 0x0000000c000a7202 */ /* 0x000fce0000000f00 */
.L_x_30395:
[----:B------:R-:W-:Y:S05]  /*16530*/  BSYNC B2 ;  /* 0x0000000000027941 */ /* 0x000fea0003800000 */
.L_x_30393:
        /* <DEDUP_REMOVED lines=16> */
.L_x_30399:
[----:B------:R-:W-:Y:S05]  /*16640*/  BSYNC B3 ;  /* 0x0000000000037941 */ /* 0x000fea0003800000 */
.L_x_30398:
        /* <DEDUP_REMOVED lines=44> */
.L_x_30397:
[----:B------:R-:W-:Y:S05]  /*16910*/  BSYNC B2 ;  /* 0x0000000000027941 */ /* 0x000fea0003800000 */
.L_x_30396:
        /* <DEDUP_REMOVED lines=13> */
.L_x_30392:
[----:B------:R-:W-:Y:S05]  /*169f0*/  BSYNC B1 ;  /* 0x0000000000017941 */ /* 0x000fea0003800000 */
.L_x_30390:
        /* <DEDUP_REMOVED lines=8> */
.L_x_30401:
        /* <DEDUP_REMOVED lines=12> */
.L_x_30404:
[----:B------:R-:W-:-:S07]  /*16b40*/  IMAD.MOV.U32 R10, RZ, RZ, R12 ;  /* 0x000000ffff0a7224 */ /* 0x000fce00078e000c */
.L_x_30405:
[----:B------:R-:W-:Y:S05]  /*16b50*/  BSYNC B2 ;  /* 0x0000000000027941 */ /* 0x000fea0003800000 */
.L_x_30403:
        /* <DEDUP_REMOVED lines=16> */
.L_x_30409:
[----:B------:R-:W-:Y:S05]  /*16c60*/  BSYNC B3 ;  /* 0x0000000000037941 */ /* 0x000fea0003800000 */
.L_x_30408:
        /* <DEDUP_REMOVED lines=44> */
.L_x_30407:
[----:B------:R-:W-:Y:S05]  /*16f30*/  BSYNC B2 ;  /* 0x0000000000027941 */ /* 0x000fea0003800000 */
.L_x_30406:
        /* <DEDUP_REMOVED lines=13> */
.L_x_30402:
[----:B------:R-:W-:Y:S05]  /*17010*/  BSYNC B1 ;  /* 0x0000000000017941 */ /* 0x000fea0003800000 */
.L_x_30400:
        /* <DEDUP_REMOVED lines=8> */
.L_x_30411:
        /* <DEDUP_REMOVED lines=12> */
.L_x_30414:
[----:B------:R-:W-:-:S07]  /*17160*/  MOV R10, R12 ;  /* 0x0000000c000a7202 */ /* 0x000fce0000000f00 */
.L_x_30415:
[----:B------:R-:W-:Y:S05]  /*17170*/  BSYNC B2 ;  /* 0x0000000000027941 */ /* 0x000fea0003800000 */
.L_x_30413:
        /* <DEDUP_REMOVED lines=16> */
.L_x_30419:
[----:B------:R-:W-:Y:S05]  /*17280*/  BSYNC B3 ;  /* 0x0000000000037941 */ /* 0x000fea0003800000 */
.L_x_30418:
        /* <DEDUP_REMOVED lines=44> */
.L_x_30417:
[----:B------:R-:W-:Y:S05]  /*17550*/  BSYNC B2 ;  /* 0x0000000000027941 */ /* 0x000fea0003800000 */
.L_x_30416:
        /* <DEDUP_REMOVED lines=13> */
.L_x_30412:
[----:B------:R-:W-:Y:S05]  /*17630*/  BSYNC B1 ;  /* 0x0000000000017941 */ /* 0x000fea0003800000 */
.L_x_30410:
        /* <DEDUP_REMOVED lines=8> */
.L_x_30421:
        /* <DEDUP_REMOVED lines=12> */
.L_x_30424:
[----:B------:R-:W-:-:S07]  /*17780*/  MOV R29, R12 ;  /* 0x0000000c001d7202 */ /* 0x000fce0000000f00 */
.L_x_30425:
[----:B------:R-:W-:Y:S05]  /*17790*/  BSYNC B2 ;  /* 0x0000000000027941 */ /* 0x000fea0003800000 */
.L_x_30423:
        /* <DEDUP_REMOVED lines=16> */
.L_x_30429:
[----:B------:R-:W-:Y:S05]  /*178a0*/  BSYNC B3 ;  /* 0x0000000000037941 */ /* 0x000fea0003800000 */
.L_x_30428:
        /* <DEDUP_REMOVED lines=44> */
.L_x_30427:
[----:B------:R-:W-:Y:S05]  /*17b70*/  BSYNC B2 ;  /* 0x0000000000027941 */ /* 0x000fea0003800000 */
.L_x_30426:
        /* <DEDUP_REMOVED lines=12> */
.L_x_30422:
[----:B------:R-:W-:Y:S05]  /*17c40*/  BSYNC B1 ;  /* 0x0000000000017941 */ /* 0x000fea0003800000 */
.L_x_30420:
        /* <DEDUP_REMOVED lines=8> */
[----:B--2---:R-:W-:Y:S02]  /*17cd0*/  SHF.L.U32 R128, R27, 0x10, RZ ;  /* 0x000000101b807819 */ /* 0x004fe400000006ff */
        /* <DEDUP_REMOVED lines=19> */
.L_x_30349:
[----:B------:R-:W-:Y:S05]  /*17e10*/  BSYNC B0 ;  /* 0x0000000000007941 */ /* 0x000fea0003800000 */
.L_x_30348:
        /* <DEDUP_REMOVED lines=16> */
[----:B------:R-:W-:Y:S01]  /*17f20*/  @P6 LOP3.LUT R7, R7, 0x2, RZ, 0xfc, !PT ;  /* 0x0000000207076812 */ /* 0x000fe200078efcff */
[----:B------:R-:W-:Y:S01]  /*17f30*/  @!P6 VIADD R131, R131, 0x4 ;  /* 0x000000048383e836 */ /* 0x000fe20000000000 */
[----:B------:R-:W-:Y:S01]  /*17f40*/  LOP3.LUT P6, RZ, R171, 0x1f, RZ, 0xc0, !PT ;  /* 0x0000001fabff7812 */ /* 0x000fe200078cc0ff */
[----:B------:R-:W-:Y:S01]  /*17f50*/  FADD.FTZ R128, R22, R128 ;  /* 0x0000008016807221 */ /* 0x000fe20000010000 */
[----:B------:R-:W-:-:S03]  /*17f60*/  LOP3.LUT R7, R7, 0xfffffffe, RZ, 0xc0, !PT ;  /* 0xfffffffe07077812 */ /* 0x000fc600078ec0ff */
[----:B------:R-:W-:Y:S01]  /*17f70*/  FADD.FTZ R128, R24, R128 ;  /* 0x0000008018807221 */ /* 0x000fe20000010000 */
[----:B------:R-:W-:-:S03]  /*17f80*/  @P1 LOP3.LUT R7, R7, 0x1, RZ, 0xfc, !PT ;  /* 0x0000000107071812 */ /* 0x000fc600078efcff */
[----:B------:R-:W-:Y:S01]  /*17f90*/  FADD.FTZ R128, R26, R128 ;  /* 0x000000801a807221 */ /* 0x000fe20000010000 */
[----:B------:R-:W-:-:S03]  /*17fa0*/  LOP3.LUT R7, R7, 0xfffffff7, RZ, 0xc0, !PT ;  /* 0xfffffff707077812 */ /* 0x000fc600078ec0ff */
[----:B------:R-:W-:Y:S01]  /*17fb0*/  FADD.FTZ R128, R28, R128 ;  /* 0x000000801c807221 */ /* 0x000fe20000010000 */
[----:B------:R-:W-:-:S04]  /*17fc0*/  @P6 LOP3.LUT R7, R7, 0x8, RZ, 0xfc, !PT ;  /* 0x0000000807076812 */ /* 0x000fc800078efcff */
        /* <DEDUP_REMOVED lines=186> */
.L_x_30456:
[----:B------:R-:W-:Y:S01]  /*18b70*/  LOP3.LUT P1, RZ, R171, 0x1f, RZ, 0xc0, !PT ;  /* 0x0000001fabff7812 */ /* 0x000fe2000782c0ff */
[----:B-1----:R-:W-:Y:S01]  /*18b80*/  FADD.FTZ R129, R167, R129 ;  /* 0x00000081a7817221 */ /* 0x002fe20000010000 */
[----:B------:R-:W-:Y:S01]  /*18b90*/  LOP3.LUT R130, R170, 0x3, RZ, 0xc0, !PT ;  /* 0x00000003aa827812 */ /* 0x000fe200078ec0ff */
[----:B------:R-:W-:Y:S10]  /*18ba0*/  WARPSYNC.ALL ;  /* 0x0000000000007948 */ /* 0x000ff40003800000 */
[----:B------:R-:W1:Y:S01]  /*18bb0*/  @!P1 S2R R166, SR_CgaCtaId ;  /* 0x0000000000a69919 */ /* 0x000e620000008800 */
[----:B0-----:R-:W-:-:S04]  /*18bc0*/  @!P1 MOV R167, 0x400 ;  /* 0x0000040000a79802 */ /* 0x001fc80000000f00 */
[----:B-1----:R-:W-:Y:S02]  /*18bd0*/  @!P1 LEA R166, R166, R167, 0x18 ;  /* 0x000000a7a6a69211 */ /* 0x002fe400078ec0ff */
[----:B------:R-:W-:-:S04]  /*18be0*/  @!P1 IADD3 R167, R131, R130, RZ ;  /* 0x0000008283a79210 */ /* 0x000fc80007ffe0ff */
        /* <DEDUP_REMOVED lines=14> */
[----:B0-----:R-:W-:-:S02]  /*18cd0*/  HFMA2.MMA R131, -RZ, RZ, 0, 0 ;  /* 0x00000000ff837435 */ /* 0x001fc400000001ff */
[----:B-1----:R-:W0:Y:S02]  /*18ce0*/  SHFL.DOWN PT, R166, R128, 0x2, 0x1f ;  /* 0x08401f0080a67f89 */ /* 0x002e2400000e0000 */
[----:B0-----:R-:W-:Y:S02]  /*18cf0*/  FADD.FTZ R167, -R166, R128 ;  /* 0x00000080a6a77221 */ /* 0x001fe40000010100 */
[----:B--2---:R-:W-:-:S05]  /*18d00*/  @!P1 IMAD.MOV.U32 R131, RZ, RZ, R168 ;  /* 0x000000ffff839224 */ /* 0x004fca00078e00a8 */
[----:B------:R-:W0:Y:S01]  /*18d10*/  SHFL.DOWN PT, R169, R131, 0x2, 0x1f ;  /* 0x08401f0083a97f89 */ /* 0x000e2200000e0000 */
[----:B------:R-:W-:Y:S01]  /*18d20*/  FMUL.FTZ R168, R167, R167 ;  /* 0x000000a7a7a87220 */ /* 0x000fe20000410000 */
[-C--:B------:R-:W-:Y:S02]  /*18d30*/  I2FP.F32.S32 R167, R131.reuse ;  /* 0x0000008300a77245 */ /* 0x080fe40000201400 */
[----:B0-----:R-:W-:Y:S02]  /*18d40*/  IADD3 R131, R169, R131, RZ ;  /* 0x00000083a9837210 */ /* 0x001fe40007ffe0ff */
        /* <DEDUP_REMOVED lines=78> */
[----:B------:R-:W-:Y:S01]  /*19230*/  F2FP.F16.F32.PACK_AB R128, R128, R129 ;  /* 0x000000818080723e */ /* 0x000fe200000000ff */
[----:B------:R-:W-:Y:S01]  /*19240*/  FADD.FTZ R129, R20, -R169 ;  /* 0x800000a914817221 */ /* 0x000fe20000010000 */
[----:B------:R-:W-:-:S03]  /*19250*/  FMUL.FTZ R130, R130, UR25 ;  /* 0x0000001982827c20 */ /* 0x000fc60008410000 */
[----:B------:R-:W-:Y:S01]  /*19260*/  FMUL.FTZ R129, R129, UR25 ;  /* 0x0000001981817c20 */ /* 0x000fe20008410000 */
[----:B---3--:R-:W-:-:S03]  /*19270*/  FFMA.FTZ R130, R252, R130, R46 ;  /* 0x00000082fc827223 */ /* 0x008fc6000001002e */
[----:B------:R-:W-:Y:S01]  /*19280*/  FFMA.FTZ R129, R131, R129, R47 ;  /* 0x0000008183817223 */ /* 0x000fe2000001002f */
[----:B------:R-:W-:-:S04]  /*19290*/  FADD.FTZ R131, R22, -R169 ;  /* 0x800000a916837221 */ /* 0x000fc80000010000 */
[----:B------:R-:W-:Y:S01]  /*192a0*/  F2FP.F16.F32.PACK_AB R129, R129, R130 ;  /* 0x000000828181723e */ /* 0x000fe200000000ff */
[----:B------:R-:W-:Y:S01]  /*192b0*/  FADD.FTZ R130, R24, -R169 ;  /* 0x800000a918827221 */ /* 0x000fe20000010000 */
[----:B------:R-:W-:-:S03]  /*192c0*/  FMUL.FTZ R131, R131, UR25 ;  /* 0x0000001983837c20 */ /* 0x000fc60008410000 */
[----:B------:R-:W-:Y:S01]  /*192d0*/  FMUL.FTZ R130, R130, UR25 ;  /* 0x0000001982827c20 */ /* 0x000fe20008410000 */
[----:B------:R-:W-:-:S03]  /*192e0*/  FFMA.FTZ R131, R171, R131, R48 ;  /* 0x00000083ab837223 */ /* 0x000fc60000010030 */
[----:B------:R-:W-:Y:S01]  /*192f0*/  FFMA.FTZ R130, R166, R130, R49 ;  /* 0x00000082a6827223 */ /* 0x000fe20000010031 */
[----:B------:R-:W-:-:S04]  /*19300*/  FADD.FTZ R166, R28, -R169 ;  /* 0x800000a91ca67221 */ /* 0x000fc80000010000 */
[----:B------:R-:W-:Y:S01]  /*19310*/  F2FP.F16.F32.PACK_AB R130, R130, R131 ;  /* 0x000000838282723e */ /* 0x000fe200000000ff */
[----:B------:R-:W-:Y:S01]  /*19320*/  FADD.FTZ R131, R26, -R169 ;  /* 0x800000a91a837221 */ /* 0x000fe20000010000 */
[----:B------:R-:W-:-:S03]  /*19330*/  FMUL.FTZ R166, R166, UR25 ;  /* 0x00000019a6a67c20 */ /* 0x000fc60008410000 */
[----:B------:R-:W-:Y:S01]  /*19340*/  FMUL.FTZ R131, R131, UR25 ;  /* 0x0000001983837c20 */ /* 0x000fe20008410000 */
[----:B------:R-:W-:-:S03]  /*19350*/  FFMA.FTZ R166, R167, R166, R51 ;  /* 0x000000a6a7a67223 */ /* 0x000fc60000010033 */
[----:B------:R-:W-:-:S05]  /*19360*/  FFMA.FTZ R131, R170, R131, R50 ;  /* 0x00000083aa837223 */ /* 0x000fca0000010032 */
[----:B------:R-:W-:Y:S02]  /*19370*/  F2FP.F16.F32.PACK_AB R131, R166, R131 ;  /* 0x00000083a683723e */ /* 0x000fe400000000ff */
[----:B------:R-:W1:Y:S02]  /*19380*/  LDC.64 R166, c[0x0][0x2b8] ;  /* 0x0000ae00ffa67b82 */ /* 0x000e640000000a00 */
[----:B-1----:R-:W-:-:S05]  /*19390*/  IMAD.WIDE.U32 R166, R168, 0x10, R166 ;  /* 0x00000010a8a67825 */ /* 0x002fca00078e00a6 */
[----:B------:R0:W-:Y:S01]  /*193a0*/  STG.E.128 desc[UR4][R166.64], R128 ;  /* 0x00000080a6007986 */ /* 0x0001e2000c101d04 */
[----:B------:R-:W-:-:S07]  /*193b0*/  IADD3 R168, R168, 0x80, RZ ;  /* 0x00000080a8a87810 */ /* 0x000fce0007ffe0ff */
.L_x_30434:
[----:B------:R-:W-:Y:S05]  /*193c0*/  BSYNC B1 ;  /* 0x0000000000017941 */ /* 0x000fea0003800000 */
.L_x_30433:
        /* <DEDUP_REMOVED lines=35> */
.L_x_30436:
[----:B------:R-:W-:Y:S05]  /*19600*/  BSYNC B1 ;  /* 0x0000000000017941 */ /* 0x000fea0003800000 */
.L_x_30435:
        /* <DEDUP_REMOVED lines=35> */
.L_x_30438:
[----:B------:R-:W-:Y:S05]  /*19840*/  BSYNC B1 ;  /* 0x0000000000017941 */ /* 0x000fea0003800000 */
.L_x_30437:
        /* <DEDUP_REMOVED lines=35> */
.L_x_30440:
[----:B------:R-:W-:Y:S05]  /*19a80*/  BSYNC B1 ;  /* 0x0000000000017941 */ /* 0x000fea0003800000 */
.L_x_30439:
        /* <DEDUP_REMOVED lines=35> */
.L_x_30442:
[----:B------:R-:W-:Y:S05]  /*19cc0*/  BSYNC B1 ;  /* 0x0000000000017941 */ /* 0x000fea0003800000 */
.L_x_30441:
        /* <DEDUP_REMOVED lines=35> */
.L_x_30444:
[----:B------:R-:W-:Y:S05]  /*19f00*/  BSYNC B1 ;  /* 0x0000000000017941 */ /* 0x000fea0003800000 */
.L_x_30443:
        /* <DEDUP_REMOVED lines=31> */
[----:B0-----:R-:W-:-:S05]  /*1a100*/  IMAD.WIDE.U32 R166, R168, 0x10, R166 ;  /* 0x00000010a8a67825 */ /* 0x001fca00078e00a6 */
[----:B------:R0:W-:Y:S02]  /*1a110*/  STG.E.128 desc[UR4][R166.64], R128 ;  /* 0x00000080a6007986 */ /* 0x0001e4000c101d04 */
.L_x_30432:
[----:B------:R-:W-:Y:S05]  /*1a120*/  BSYNC B0 ;  /* 0x0000000000007941 */ /* 0x000fea0003800000 */
.L_x_30431:
[----:B------:R-:W-:Y:S02]  /*1a130*/  LOP3.LUT P1, RZ, R7, 0x2, RZ, 0xc0, !PT ;  /* 0x0000000207ff7812 */ /* 0x000fe4000782c0ff */
[----:B------:R-:W-:Y:S02]  /*1a140*/  IADD3 R6, R6, UR32, RZ ;  /* 0x0000002006067c10 */ /* 0x000fe4000fffe0ff */
[----:B01234-:R-:W-:Y:S02]  /*1a150*/  SEL R128, RZ, 0x1, P1 ;  /* 0x00000001ff807807 */ /* 0x01ffe40000800000 */
[----:B------:R-:W-:-:S03]  /*1a160*/  ISETP.GE.AND P1, PT, R6, UR33, PT ;  /* 0x0000002106007c0c */ /* 0x000fc6000bf26270 */
[----:B------:R0:W-:Y:S10]  /*1a170*/  STL.S16 [R1+0x24], R128 ;  /* 0x0000248001007387 */ /* 0x0001f40000100600 */
[----:B0-----:R-:W-:Y:S05]  /*1a180*/  @!P1 BRA `(.L_x_30445) ;  /* 0xfffffe70009c9947 */ /* 0x001fea000383ffff */
[----:B------:R-:W-:Y:S05]  /*1a190*/  EXIT ;  /* 0x000000000000794d */ /* 0x000fea0003800000 */
.L_x_30430:
[----:B------:R0:W5:Y:S01]  /*1a1a0*/  LDL R167, [R1+0x2c] ;  /* 0x00002c0001a77983 */ /* 0x0001620000100800 */
[----:B------:R-:W-:Y:S01]  /*1a1b0*/  HFMA2.MMA R130, -RZ, RZ, 0, 1.847743988037109375e-06 ;  /* 0x0000001fff827435 */ /* 0x000fe200000001ff */
[----:B------:R-:W-:Y:S01]  /*1a1c0*/  IMAD.MOV.U32 R169, RZ, RZ, R128 ;  /* 0x000000ffffa97224 */ /* 0x000fe200078e0080 */
[----:B------:R-:W-:Y:S01]  /*1a1d0*/  MOV R129, 0x1 ;  /* 0x0000000100817802 */ /* 0x000fe20000000f00 */
[----:B------:R-:W-:-:S08]  /*1a1e0*/  IMAD.MOV.U32 R166, RZ, RZ, -0x1 ;  /* 0xffffffffffa67424 */ /* 0x000fd000078e00ff */
[----:B0----5:R-:W-:Y:S05]  /*1a1f0*/  WARPSYNC.COLLECTIVE R166, `(.L_x_30446) ;  /* 0x00000000a6087348 */ /* 0x021fea0003c00000 */
[----:B------:R1:W2:Y:S02]  /*1a200*/  SHFL.BFLY P6, R168, R169, R129, R130 ;  /* 0x0c000081a9a87389 */ /* 0x0002a400000c0082 */
[----:B012--5:R-:W-:Y:S01]  /*1a210*/  ENDCOLLECTIVE ;  /* 0x000000000000791b */ /* 0x027fe20003800000 */
.L_x_30446:
[----:B------:R-:W-:-:S05]  /*1a220*/  MOV R129, R168 ;  /* 0x000000a800817202 */ /* 0x000fca0000000f00 */
[----:B------:R-:W-:Y:S01]  /*1a230*/  FADD.FTZ R128, R128, R129 ;  /* 0x0000008180807221 */ /* 0x000fe20000010000 */
[----:B------:R-:W-:-:S04]  /*1a240*/  IMAD.MOV.U32 R129, RZ, RZ, 0x2 ;  /* 0x00000002ff817424 */ /* 0x000fc800078e00ff */
[----:B------:R-:W-:-:S07]  /*1a250*/  MOV R169, R128 ;  /* 0x0000008000a97202 */ /* 0x000fce0000000f00 */
[----:B------:R-:W-:Y:S05]  /*1a260*/  WARPSYNC.COLLECTIVE R166, `(.L_x_30447) ;  /* 0x00000000a6087348 */ /* 0x000fea0003c00000 */
[----:B------:R0:W1:Y:S02]  /*1a270*/  SHFL.BFLY P6, R168, R169, R129, R130 ;  /* 0x0c000081a9a87389 */ /* 0x00006400000c0082 */
[----:B01----:R-:W-:Y:S01]  /*1a280*/  ENDCOLLECTIVE ;  /* 0x000000000000791b */ /* 0x003fe20003800000 */
.L_x_30447:
[----:B------:R-:W-:-:S05]  /*1a290*/  MOV R129, R168 ;  /* 0x000000a800817202 */ /* 0x000fca0000000f00 */
[----:B------:R-:W-:Y:S01]  /*1a2a0*/  FADD.FTZ R128, R128, R129 ;  /* 0x0000008180807221 */ /* 0x000fe20000010000 */
[----:B------:R-:W-:-:S04]  /*1a2b0*/  IMAD.MOV.U32 R129, RZ, RZ, 0x4 ;  /* 0x00000004ff817424 */ /* 0x000fc800078e00ff */
[----:B------:R-:W-:-:S07]  /*1a2c0*/  MOV R169, R128 ;  /* 0x0000008000a97202 */ /* 0x000fce0000000f00 */
[----:B------:R-:W-:Y:S05]  /*1a2d0*/  WARPSYNC.COLLECTIVE R166, `(.L_x_30448) ;  /* 0x00000000a6087348 */ /* 0x000fea0003c00000 */
[----:B------:R0:W1:Y:S02]  /*1a2e0*/  SHFL.BFLY P6, R168, R169, R129, R130 ;  /* 0x0c000081a9a87389 */ /* 0x00006400000c0082 */
[----:B01----:R-:W-:Y:S01]  /*1a2f0*/  ENDCOLLECTIVE ;  /* 0x000000000000791b */ /* 0x003fe20003800000 */
.L_x_30448:
[----:B------:R-:W-:-:S05]  /*1a300*/  MOV R129, R168 ;  /* 0x000000a800817202 */ /* 0x000fca0000000f00 */
[----:B------:R-:W-:Y:S01]  /*1a310*/  FADD.FTZ R128, R128, R129 ;  /* 0x0000008180807221 */ /* 0x000fe20000010000 */
[----:B------:R-:W-:-:S04]  /*1a320*/  IMAD.MOV.U32 R129, RZ, RZ, 0x8 ;  /* 0x00000008ff817424 */ /* 0x000fc800078e00ff */
[----:B------:R-:W-:-:S07]  /*1a330*/  MOV R169, R128 ;  /* 0x0000008000a97202 */ /* 0x000fce0000000f00 */
[----:B------:R-:W-:Y:S05]  /*1a340*/  WARPSYNC.COLLECTIVE R166, `(.L_x_30449) ;  /* 0x00000000a6087348 */ /* 0x000fea0003c00000 */
[----:B------:R0:W1:Y:S02]  /*1a350*/  SHFL.BFLY P6, R168, R169, R129, R130 ;  /* 0x0c000081a9a87389 */ /* 0x00006400000c0082 */
[----:B01----:R-:W-:Y:S01]  /*1a360*/  ENDCOLLECTIVE ;  /* 0x000000000000791b */ /* 0x003fe20003800000 */
.L_x_30449:
[----:B------:R-:W-:-:S05]  /*1a370*/  MOV R129, R168 ;  /* 0x000000a800817202 */ /* 0x000fca0000000f00 */
[----:B------:R-:W-:Y:S01]  /*1a380*/  FADD.FTZ R128, R128, R129 ;  /* 0x0000008180807221 */ /* 0x000fe20000010000 */
[----:B------:R-:W-:-:S04]  /*1a390*/  IMAD.MOV.U32 R129, RZ, RZ, 0x10 ;  /* 0x00000010ff817424 */ /* 0x000fc800078e00ff */
[----:B------:R-:W-:-:S07]  /*1a3a0*/  MOV R169, R128 ;  /* 0x0000008000a97202 */ /* 0x000fce0000000f00 */
[----:B------:R-:W-:Y:S05]  /*1a3b0*/  WARPSYNC.COLLECTIVE R166, `(.L_x_30450) ;  /* 0x00000000a6087348 */ /* 0x000fea0003c00000 */
[----:B------:R0:W1:Y:S02]  /*1a3c0*/  SHFL.BFLY P6, R168, R169, R129, R130 ;  /* 0x0c000081a9a87389 */ /* 0x00006400000c0082 */
[----:B01----:R-:W-:Y:S01]  /*1a3d0*/  ENDCOLLECTIVE ;  /* 0x000000000000791b */ /* 0x003fe20003800000 */
.L_x_30450:
        /* <DEDUP_REMOVED lines=123> */
.L_x_30451:
[----:B------:R-:W-:-:S05]  /*1ab90*/  MOV R129, R168 ;  /* 0x000000a800817202 */ /* 0x000fca0000000f00 */
[----:B------:R-:W-:Y:S01]  /*1aba0*/  FADD.FTZ R167, R167, R129 ;  /* 0x00000081a7a77221 */ /* 0x000fe20000010000 */
[----:B------:R-:W-:-:S03]  /*1abb0*/  HFMA2.MMA R129, -RZ, RZ, 0, 1.1920928955078125e-07 ;  /* 0x00000002ff817435 */ /* 0x000fc600000001ff */
[----:B------:R-:W-:-:S08]  /*1abc0*/  IMAD.MOV.U32 R169, RZ, RZ, R167 ;  /* 0x000000ffffa97224 */ /* 0x000fd000078e00a7 */
[----:B------:R-:W-:Y:S05]  /*1abd0*/  WARPSYNC.COLLECTIVE R166, `(.L_x_30452) ;  /* 0x00000000a6087348 */ /* 0x000fea0003c00000 */
[----:B------:R0:W1:Y:S02]  /*1abe0*/  SHFL.BFLY P6, R168, R169, R129, R130 ;  /* 0x0c000081a9a87389 */ /* 0x00006400000c0082 */
[----:B01----:R-:W-:Y:S01]  /*1abf0*/  ENDCOLLECTIVE ;  /* 0x000000000000791b */ /* 0x003fe20003800000 */
.L_x_30452:
[----:B------:R-:W-:-:S05]  /*1ac00*/  MOV R129, R168 ;  /* 0x000000a800817202 */ /* 0x000fca0000000f00 */
[----:B------:R-:W-:Y:S01]  /*1ac10*/  FADD.FTZ R167, R167, R129 ;  /* 0x00000081a7a77221 */ /* 0x000fe20000010000 */
[----:B------:R-:W-:-:S03]  /*1ac20*/  HFMA2.MMA R129, -RZ, RZ, 0, 2.384185791015625e-07 ;  /* 0x00000004ff817435 */ /* 0x000fc600000001ff */
[----:B------:R-:W-:-:S08]  /*1ac30*/  IMAD.MOV.U32 R169, RZ, RZ, R167 ;  /* 0x000000ffffa97224 */ /* 0x000fd000078e00a7 */
[----:B------:R-:W-:Y:S05]  /*1ac40*/  WARPSYNC.COLLECTIVE R166, `(.L_x_30453) ;  /* 0x00000000a6087348 */ /* 0x000fea0003c00000 */
[----:B------:R0:W1:Y:S02]  /*1ac50*/  SHFL.BFLY P6, R168, R169, R129, R130 ;  /* 0x0c000081a9a87389 */ /* 0x00006400000c0082 */
[----:B01----:R-:W-:Y:S01]  /*1ac60*/  ENDCOLLECTIVE ;  /* 0x000000000000791b */ /* 0x003fe20003800000 */
.L_x_30453:
[----:B------:R-:W-:-:S05]  /*1ac70*/  MOV R129, R168 ;  /* 0x000000a800817202 */ /* 0x000fca0000000f00 */
[----:B------:R-:W-:Y:S01]  /*1ac80*/  FADD.FTZ R167, R167, R129 ;  /* 0x00000081a7a77221 */ /* 0x000fe20000010000 */
[----:B------:R-:W-:-:S03]  /*1ac90*/  HFMA2.MMA R129, -RZ, RZ, 0, 4.76837158203125e-07 ;  /* 0x00000008ff817435 */ /* 0x000fc600000001ff */
[----:B------:R-:W-:-:S08]  /*1aca0*/  IMAD.MOV.U32 R169, RZ, RZ, R167 ;  /* 0x000000ffffa97224 */ /* 0x000fd000078e00a7 */
[----:B------:R-:W-:Y:S05]  /*1acb0*/  WARPSYNC.COLLECTIVE R166, `(.L_x_30454) ;  /* 0x00000000a6087348 */ /* 0x000fea0003c00000 */
[----:B------:R0:W1:Y:S02]  /*1acc0*/  SHFL.BFLY P6, R168, R169, R129, R130 ;  /* 0x0c000081a9a87389 */ /* 0x00006400000c0082 */
[----:B01----:R-:W-:Y:S01]  /*1acd0*/  ENDCOLLECTIVE ;  /* 0x000000000000791b */ /* 0x003fe20003800000 */
.L_x_30454:
[----:B------:R-:W-:-:S05]  /*1ace0*/  MOV R129, R168 ;  /* 0x000000a800817202 */ /* 0x000fca0000000f00 */
[----:B------:R-:W-:Y:S01]  /*1acf0*/  FADD.FTZ R167, R167, R129 ;  /* 0x00000081a7a77221 */ /* 0x000fe20000010000 */
[----:B------:R-:W-:-:S03]  /*1ad00*/  HFMA2.MMA R129, -RZ, RZ, 0, 9.5367431640625e-07 ;  /* 0x00000010ff817435 */ /* 0x000fc600000001ff */
[----:B------:R-:W-:-:S08]  /*1ad10*/  IMAD.MOV.U32 R169, RZ, RZ, R167 ;  /* 0x000000ffffa97224 */ /* 0x000fd000078e00a7 */
[----:B------:R-:W-:Y:S05]  /*1ad20*/  WARPSYNC.COLLECTIVE R166, `(.L_x_30455) ;  /* 0x00000000a6087348 */ /* 0x000fea0003c00000 */
[----:B------:R0:W1:Y:S02]  /*1ad30*/  SHFL.BFLY P6, R168, R169, R129, R130 ;  /* 0x0c000081a9a87389 */ /* 0x00006400000c0082 */
[----:B01----:R-:W-:Y:S01]  /*1ad40*/  ENDCOLLECTIVE ;  /* 0x000000000000791b */ /* 0x003fe20003800000 */
.L_x_30455:
[----:B------:R-:W-:Y:S01]  /*1ad50*/  MOV R129, R168 ;  /* 0x000000a800817202 */ /* 0x000fe20000000f00 */
[----:B------:R-:W-:Y:S06]  /*1ad60*/  BRA `(.L_x_30456) ;  /* 0xffffffdc00807947 */ /* 0x000fec000383ffff */
.L_x_30457:
        /* <DEDUP_REMOVED lines=9> */
.L_x_46054:


//--------------------- .text._ZN10layer_norm13ln_fwd_kernelINS_13Kernel_traitsIf6__halfS2_S2_fjLj7168ELj1ELj1ELj4ELj16ENS_18Kernel_traits_baseILj7168EfS2_S2_S2_fjLj128EEEEELb1ELb1ELb1ELb1EEEvNS_9FwdParamsE --------------------------
	.section	.text._ZN10layer_norm13ln_fwd_kernelINS_13Kernel_traitsIf6__halfS2_S2_fjLj7168ELj1ELj1ELj4ELj16ENS_18Kernel_traits_baseILj7168EfS2_S2_S2_fjLj128EEEEELb1ELb1ELb1ELb1EEEvNS_9FwdParamsE,"ax",@progbits
	.align	128
        .global         _ZN10layer_norm13ln_fwd_kernelINS_13Kernel_traitsIf6__halfS2_S2_fjLj7168ELj1ELj1ELj4ELj16ENS_18Kernel_traits_baseILj7168EfS2_S2_S2_fjLj128EEEEELb1ELb1ELb1ELb1EEEvNS_9FwdParamsE
        .type           _ZN10layer_norm13ln_fwd_kernelINS_13Kernel_traitsIf6__halfS2_S2_fjLj7168ELj1ELj1ELj4ELj16ENS_18Kernel_traits_baseILj7168EfS2_S2_S2_fjLj128EEEEELb1ELb1ELb1ELb1EEEvNS_9FwdParamsE,@function
        .size           _ZN10layer_norm13ln_fwd_kernelINS_13Kernel_traitsIf6__halfS2_S2_fjLj7168ELj1ELj1ELj4ELj16ENS_18Kernel_traits_baseILj7168EfS2_S2_S2_fjLj128EEEEELb1ELb1ELb1ELb1EEEvNS_9FwdParamsE,(.L_x_46055 - _ZN10layer_norm13ln_fwd_kernelINS_13Kernel_traitsIf6__halfS2_S2_fjLj7168ELj1ELj1ELj4ELj16ENS_18Kernel_traits_baseILj7168EfS2_S2_S2_fjLj128EEEEELb1ELb1ELb1ELb1EEEvNS_9FwdParamsE)
        .other          _ZN10layer_norm13ln_fwd_kernelINS_13Kernel_traitsIf6__halfS2_S2_fjLj7168ELj1ELj1ELj4ELj16ENS_18Kernel_traits_baseILj7168EfS2_S2_S2_fjLj128EEEEELb1ELb1ELb1ELb1EEEvNS_9FwdParamsE,@"STO_CUDA_ENTRY STV_DEFAULT"
_ZN10layer_norm13ln_fwd_kernelINS_13Kernel_traitsIf6__halfS2_S2_fjLj7168ELj1ELj1ELj4ELj16ENS_18Kernel_traits_baseILj7168EfS2_S2_S2_fjLj128EEEEELb1ELb1ELb1ELb1EEEvNS_9FwdParamsE:
.text._ZN10layer_norm13ln_fwd_kernelINS_13Kernel_traitsIf6__halfS2_S2_fjLj7168ELj1ELj1ELj4ELj16ENS_18Kernel_traits_baseILj7168EfS2_S2_S2_fjLj128EEEEELb1ELb1ELb1ELb1EEEvNS_9FwdParamsE:
        /* <DEDUP_REMOVED lines=192> */
.L_x_31035:
        /* <DEDUP_REMOVED lines=39> */
.L_x_30459:
        /* <DEDUP_REMOVED lines=12> */
.L_x_30462:
[----:B------:R-:W-:-:S07]  /*0f30*/  IMAD.MOV.U32 R6, RZ, RZ, R190 ;  /* 0x000000ffff067224 */ /* 0x000fce00078e00be */
.L_x_30463:
[----:B------:R-:W-:Y:S05]  /*0f40*/  BSYNC B1 ;  /* 0x0000000000017941 */ /* 0x000fea0003800000 */
.L_x_30461:
        /* <DEDUP_REMOVED lines=16> */
.L_x_30467:
[----:B------:R-:W-:Y:S05]  /*1050*/  BSYNC B2 ;  /* 0x0000000000027941 */ /* 0x000fea0003800000 */
.L_x_30466:
        /* <DEDUP_REMOVED lines=43> */
.L_x_30465:
[----:B------:R-:W-:Y:S05]  /*1310*/  BSYNC B1 ;  /* 0x0000000000017941 */ /* 0x000fea0003800000 */
.L_x_30464:
        /* <DEDUP_REMOVED lines=10> */
[----:B------:R-:W-:-:S04]  /*13c0*/  FMUL.FTZ R158, R248, R15 ;  /* 0x0000000ff89e7220 */ /* 0x000fc80000410000 */
[----:B------:R-:W-:-:S07]  /*13d0*/  @P0 FADD.FTZ R158, R158, R17 ;  /* 0x000000119e9e0221 */ /* 0x000fce0000010000 */
.L_x_30460:
[----:B------:R-:W-:Y:S05]  /*13e0*/  BSYNC B0 ;  /* 0x0000000000007941 */ /* 0x000fea0003800000 */
.L_x_30458:
        /* <DEDUP_REMOVED lines=8> */
.L_x_30469:
        /* <DEDUP_REMOVED lines=12> */
.L_x_30472:
[----:B------:R-:W-:-:S07]  /*1530*/  IMAD.MOV.U32 R7, RZ, RZ, R190 ;  /* 0x000000ffff077224 */ /* 0x000fce00078e00be */
.L_x_30473:
[----:B------:R-:W-:Y:S05]  /*1540*/  BSYNC B1 ;  /* 0x0000000000017941 */ /* 0x000fea0003800000 */
.L_x_30471:
        /* <DEDUP_REMOVED lines=16> */
.L_x_30477:
[----:B------:R-:W-:Y:S05]  /*1650*/  BSYNC B2 ;  /* 0x0000000000027941 */ /* 0x000fea0003800000 */
.L_x_30476:
        /* <DEDUP_REMOVED lines=43> */
.L_x_30475:
[----:B------:R-:W-:Y:S05]  /*1910*/  BSYNC B1 ;  /* 0x0000000000017941 */ /* 0x000fea0003800000 */
.L_x_30474:
        /* <DEDUP_REMOVED lines=12> */
.L_x_30470:
[----:B------:R-:W-:Y:S05]  /*19e0*/  BSYNC B0 ;  /* 0x0000000000007941 */ /* 0x000fea0003800000 */
.L_x_30468:
        /* <DEDUP_REMOVED lines=8> */
.L_x_30479:
        /* <DEDUP_REMOVED lines=12> */
.L_x_30482:
[----:B------:R-:W-:-:S07]  /*1b30*/  IMAD.MOV.U32 R8, RZ, RZ, R190 ;  /* 0x000000ffff087224 */ /* 0x000fce00078e00be */
.L_x_30483:
[----:B------:R-:W-:Y:S05]  /*1b40*/  BSYNC B1 ;  /* 0x0000000000017941 */ /* 0x000fea0003800000 */
.L_x_30481:
        /* <DEDUP_REMOVED lines=16> */
.L_x_30487:
[----:B------:R-:W-:Y:S05]  /*1c50*/  BSYNC B2 ;  /* 0x0000000000027941 */ /* 0x000fea0003800000 */
.L_x_30486:
        /* <DEDUP_REMOVED lines=43> */
.L_x_30485:
[----:B------:R-:W-:Y:S05]  /*1f10*/  BSYNC B1 ;  /* 0x0000000000017941 */ /* 0x000fea0003800000 */
.L_x_30484:
        /* <DEDUP_REMOVED lines=12> */
.L_x_30480:
[----:B------:R-:W-:Y:S05]  /*1fe0*/  BSYNC B0 ;  /* 0x0000000000007941 */ /* 0x000fea0003800000 */
.L_x_30478:
        /* <DEDUP_REMOVED lines=8> */
.L_x_30489:
        /* <DEDUP_REMOVED lines=12> */
.L_x_30492:
[----:B------:R-:W-:-:S07]  /*2130*/  IMAD.MOV.U32 R9, RZ, RZ, R190 ;  /* 0x000000ffff097224 */ /* 0x000fce00078e00be */
.L_x_30493:
[----:B------:R-:W-:Y:S05]  /*2140*/  BSYNC B1 ;  /* 0x0000000000017941 */ /* 0x000fea0003800000 */
.L_x_30491:
        /* <DEDUP_REMOVED lines=16> */
.L_x_30497:
[----:B------:R-:W-:Y:S05]  /*2250*/  BSYNC B2 ;  /* 0x0000000000027941 */ /* 0x000fea0003800000 */
.L_x_30496:
        /* <DEDUP_REMOVED lines=43> */
.L_x_30495:
[----:B------:R-:W-:Y:S05]  /*2510*/  BSYNC B1 ;  /* 0x0000000000017941 */ /* 0x000fea0003800000 */
.L_x_30494:
        /* <DEDUP_REMOVED lines=12> */
.L_x_30490:
[----:B------:R-:W-:Y:S05]  /*25e0*/  BSYNC B0 ;  /* 0x0000000000007941 */ /* 0x000fea0003800000 */
.L_x_30488:
        /* <DEDUP_REMOVED lines=8> */
.L_x_30499:
        /* <DEDUP_REMOVED lines=12> */
.L_x_30502:
[----:B------:R-:W-:-:S07]  /*2730*/  IMAD.MOV.U32 R10, RZ, RZ, R190 ;  /* 0x000000ffff0a7224 */ /* 0x000fce00078e00be */
.L_x_30503:
[----:B------:R-:W-:Y:S05]  /*2740*/  BSYNC B1 ;  /* 0x0000000000017941 */ /* 0x000fea0003800000 */
.L_x_30501:
        /* <DEDUP_REMOVED lines=16> */
.L_x_30507:
[----:B------:R-:W-:Y:S05]  /*2850*/  BSYNC B2 ;  /* 0x0000000000027941 */ /* 0x000fea0003800000 */
.L_x_30506:
        /* <DEDUP_REMOVED lines=43> */
.L_x_30505:
[----:B------:R-:W-:Y:S05]  /*2b10*/  BSYNC B1 ;  /* 0x0000000000017941 */ /* 0x000fea0003800000 */
.L_x_30504:
        /* <DEDUP_REMOVED lines=12> */
.L_x_30500:
[----:B------:R-:W-:Y:S05]  /*2be0*/  BSYNC B0 ;  /* 0x0000000000007941 */ /* 0x000fea0003800000 */
.L_x_30498:
        /* <DEDUP_REMOVED lines=8> */
.L_x_30509:
        /* <DEDUP_REMOVED lines=12> */
.L_x_30512:
[----:B------:R-:W-:-:S07]  /*2d30*/  IMAD.MOV.U32 R11, RZ, RZ, R190 ;  /* 0x000000ffff0b7224 */ /* 0x000fce00078e00be */
.L_x_30513:
[----:B------:R-:W-:Y:S05]  /*2d40*/  BSYNC B1 ;  /* 0x0000000000017941 */ /* 0x000fea0003800000 */
.L_x_30511:
        /* <DEDUP_REMOVED lines=16> */
.L_x_30517:
[----:B------:R-:W-:Y:S05]  /*2e50*/  BSYNC B2 ;  /* 0x0000000000027941 */ /* 0x000fea0003800000 */
.L_x_30516:
        /* <DEDUP_REMOVED lines=43> */
.L_x_30515:
[----:B------:R-:W-:Y:S05]  /*3110*/  BSYNC B1 ;  /* 0x0000000000017941 */ /* 0x000fea0003800000 */
.L_x_30514:
        /* <DEDUP_REMOVED lines=12> */
.L_x_30510:
[----:B------:R-:W-:Y:S05]  /*31e0*/  BSYNC B0 ;  /* 0x0000000000007941 */ /* 0x000fea0003800000 */
.L_x_30508:
        /* <DEDUP_REMOVED lines=8> */
.L_x_30519:
        /* <DEDUP_REMOVED lines=12> */
.L_x_30522:
[----:B------:R-:W-:-:S07]  /*3330*/  IMAD.MOV.U32 R12, RZ, RZ, R190 ;  /* 0x000000ffff0c7224 */ /* 0x000fce00078e00be */
.L_x_30523:
[----:B------:R-:W-:Y:S05]  /*3340*/  BSYNC B1 ;  /* 0x0000000000017941 */ /* 0x000fea0003800000 */
.L_x_30521:
        /* <DEDUP_REMOVED lines=16> */
.L_x_30527:
[----:B------:R-:W-:Y:S05]  /*3450*/  BSYNC B2 ;  /* 0x0000000000027941 */ /* 0x000fea0003800000 */
.L_x_30526:
        /* <DEDUP_REMOVED lines=43> */
.L_x_30525:
[----:B------:R-:W-:Y:S05]  /*3710*/  BSYNC B1 ;  /* 0x0000000000017941 */ /* 0x000fea0003800000 */
.L_x_30524:
        /* <DEDUP_REMOVED lines=12> */
.L_x_30520:
[----:B------:R-:W-:Y:S05]  /*37e0*/  BSYNC B0 ;  /* 0x0000000000007941 */ /* 0x000fea0003800000 */
.L_x_30518:
        /* <DEDUP_REMOVED lines=8> */
.L_x_30529:
        /* <DEDUP_REMOVED lines=12> */
.L_x_30532:
[----:B------:R-:W-:-:S07]  /*3930*/  IMAD.MOV.U32 R13, RZ, RZ, R190 ;  /* 0x000000ffff0d7224 */ /* 0x000fce00078e00be */
.L_x_30533:
[----:B------:R-:W-:Y:S05]  /*3940*/  BSYNC B1 ;  /* 0x0000000000017941 */ /* 0x000fea0003800000 */
.L_x_30531:
        /* <DEDUP_REMOVED lines=16> */
.L_x_30537:
[----:B------:R-:W-:Y:S05]  /*3a50*/  BSYNC B2 ;  /* 0x0000000000027941 */ /* 0x000fea0003800000 */
.L_x_30536:
        /* <DEDUP_REMOVED lines=43> */
.L_x_30535:
[----:B------:R-:W-:Y:S05]  /*3d10*/  BSYNC B1 ;  /* 0x0000000000017941 */ /* 0x000fea0003800000 */
.L_x_30534:
        /* <DEDUP_REMOVED lines=12> */
.L_x_30530:
[----:B------:R-:W-:Y:S05]  /*3de0*/  BSYNC B0 ;  /* 0x0000000000007941 */ /* 0x000fea0003800000 */
.L_x_30528:
        /* <DEDUP_REMOVED lines=35> */
.L_x_30539:
[----:B------:R-:W-:Y:S05]  /*4020*/  BSYNC B0 ;  /* 0x0000000000007941 */ /* 0x000fea0003800000 */
.L_x_30538:
[----:B-----5:R2:W5:Y:S04]  /*4030*/  @P2 LDG.E.128 R144, desc[UR4][R20.64] ;  /* 0x0000000414902981 */ /* 0x020568000c1e1d00 */
[----:B------:R2:W5:Y:S01]  /*4040*/  @P0 LDG.E.128 R140, desc[UR4][R22.64] ;  /* 0x00000004168c0981 */ /* 0x000562000c1e1d00 */
[----:B------:R-:W-:Y:S04]  /*4050*/  BSSY B0, `(.L_x_30540) ;  /* 0x000005f000007945 */ /* 0x000fe80003800000 */
[----:B------:R-:W-:Y:S05]  /*4060*/  @P3 BRA `(.L_x_30541) ;  /* 0x0000000000183947 */ /* 0x000fea0003800000 */
[----:B--2---:R-:W-:Y:S01]  /*4070*/  IMAD.MOV.U32 R21, RZ, RZ, RZ ;  /* 0x000000ffff157224 */ /* 0x004fe200078e00ff */
[----:B01----:R-:W-:Y:S01]  /*4080*/  MOV R16, R15 ;  /* 0x0000000f00107202 */ /* 0x003fe20000000f00 */
[----:B------:R-:W-:Y:S06]  /*4090*/  @!P0 BRA `(.L_x_30542) ;  /* 0x0000000400688947 */ /* 0x000fec0003800000 */
[----:B------:R-:W-:Y:S02]  /*40a0*/  IMAD.MOV.U32 R16, RZ, RZ, R15 ;  /* 0x000000ffff107224 */ /* 0x000fe400078e000f */
[----:B-----5:R-:W-:Y:S01]  /*40b0*/  HADD2.F32 R21, -RZ, R140.H0_H0 ;  /* 0x2000008cff157230 */ /* 0x020fe20000004100 */
[----:B------:R-:W-:Y:S06]  /*40c0*/  BRA `(.L_x_30542) ;  /* 0x00000004005c7947 */ /* 0x000fec0003800000 */
.L_x_30541:
        /* <DEDUP_REMOVED lines=12> */
.L_x_30544:
[----:B------:R-:W-:-:S07]  /*4190*/  MOV R6, R190 ;  /* 0x000000be00067202 */ /* 0x000fce0000000f00 */
.L_x_30545:
[----:B------:R-:W-:Y:S05]  /*41a0*/  BSYNC B1 ;  /* 0x0000000000017941 */ /* 0x000fea0003800000 */
.L_x_30543:
        /* <DEDUP_REMOVED lines=16> */
.L_x_30549:
[----:B------:R-:W-:Y:S05]  /*42b0*/  BSYNC B2 ;  /* 0x0000000000027941 */ /* 0x000fea0003800000 */
.L_x_30548:
        /* <DEDUP_REMOVED lines=43> */
.L_x_30547:
[----:B------:R-:W-:Y:S05]  /*4570*/  BSYNC B1 ;  /* 0x0000000000017941 */ /* 0x000fea0003800000 */
.L_x_30546:
        /* <DEDUP_REMOVED lines=8> */
[----:B--2---:R-:W-:Y:S02]  /*4600*/  FSEL R21, R17, RZ, !P4 ;  /* 0x000000ff11157208 */ /* 0x004fe40006000000 */
[----:B------:R-:W-:-:S03]  /*4610*/  SEL R6, RZ, 0x1, P4 ;  /* 0x00000001ff067807 */ /* 0x000fc60002000000 */
[----:B------:R-:W-:-:S04]  /*4620*/  FMUL.FTZ R21, R232, R21 ;  /* 0x00000015e8157220 */ /* 0x000fc80000410000 */
[----:B------:R-:W-:-:S07]  /*4630*/  @P0 FADD.FTZ R21, R18, R21 ;  /* 0x0000001512150221 */ /* 0x000fce0000010000 */
.L_x_30542:
[----:B------:R-:W-:Y:S05]  /*4640*/  BSYNC B0 ;  /* 0x0000000000007941 */ /* 0x000fea0003800000 */
.L_x_30540:
        /* <DEDUP_REMOVED lines=8> */
.L_x_30551:
        /* <DEDUP_REMOVED lines=12> */
.L_x_30554:
[----:B------:R-:W-:-:S07]  /*4790*/  MOV R7, R190 ;  /* 0x000000be00077202 */ /* 0x000fce0000000f00 */
.L_x_30555:
[----:B------:R-:W-:Y:S05]  /*47a0*/  BSYNC B1 ;  /* 0x0000000000017941 */ /* 0x000fea0003800000 */
.L_x_30553:
        /* <DEDUP_REMOVED lines=16> */
.L_x_30559:
[----:B------:R-:W-:Y:S05]  /*48b0*/  BSYNC B2 ;  /* 0x0000000000027941 */ /* 0x000fea0003800000 */
.L_x_30558:
        /* <DEDUP_REMOVED lines=43> */
.L_x_30557:
[----:B------:R-:W-:Y:S05]  /*4b70*/  BSYNC B1 ;  /* 0x0000000000017941 */ /* 0x000fea0003800000 */
.L_x_30556:
        /* <DEDUP_REMOVED lines=9> */
[----:B------:R-:W-:-:S03]  /*4c10*/  SEL R7, RZ, 0x1, P4 ;  /* 0x00000001ff077807 */ /* 0x000fc60002000000 */
[----:B------:R-:W-:-:S04]  /*4c20*/  FMUL.FTZ R22, R233, R22 ;  /* 0x00000016e9167220 */ /* 0x000fc80000410000 */
[----:B------:R-:W-:-:S07]  /*4c30*/  @P0 FADD.FTZ R22, R17, R22 ;  /* 0x0000001611160221 */ /* 0x000fce0000010000 */
.L_x_30552:
[----:B------:R-:W-:Y:S05]  /*4c40*/  BSYNC B0 ;  /* 0x0000000000007941 */ /* 0x000fea0003800000 */
.L_x_30550:
        /* <DEDUP_REMOVED lines=8> */
.L_x_30561:
        /* <DEDUP_REMOVED lines=12> */
.L_x_30564:
[----:B------:R-:W-:-:S07]  /*4d90*/  MOV R8, R190 ;  /* 0x000000be00087202 */ /* 0x000fce0000000f00 */
.L_x_30565:
[----:B------:R-:W-:Y:S05]  /*4da0*/  BSYNC B1 ;  /* 0x0000000000017941 */ /* 0x000fea0003800000 */
.L_x_30563:
        /* <DEDUP_REMOVED lines=16> */
.L_x_30569:
[----:B------:R-:W-:Y:S05]  /*4eb0*/  BSYNC B2 ;  /* 0x0000000000027941 */ /* 0x000fea0003800000 */
.L_x_30568:
        /* <DEDUP_REMOVED lines=43> */
.L_x_30567:
[----:B------:R-:W-:Y:S05]  /*5170*/  BSYNC B1 ;  /* 0x0000000000017941 */ /* 0x000fea0003800000 */
.L_x_30566:
        /* <DEDUP_REMOVED lines=10> */
[----:B------:R-:W-:-:S04]  /*5220*/  FMUL.FTZ R23, R234, R23 ;  /* 0x00000017ea177220 */ /* 0x000fc80000410000 */
[----:B------:R-:W-:-:S07]  /*5230*/  @P0 FADD.FTZ R23, R18, R23 ;  /* 0x0000001712170221 */ /* 0x000fce0000010000 */
.L_x_30562:
[----:B------:R-:W-:Y:S05]  /*5240*/  BSYNC B0 ;  /* 0x0000000000007941 */ /* 0x000fea0003800000 */
.L_x_30560:
        /* <DEDUP_REMOVED lines=8> */
.L_x_30571:
        /* <DEDUP_REMOVED lines=12> */
.L_x_30574:
[----:B------:R-:W-:-:S07]  /*5390*/  MOV R9, R190 ;  /* 0x000000be00097202 */ /* 0x000fce0000000f00 */
.L_x_30575:
[----:B------:R-:W-:Y:S05]  /*53a0*/  BSYNC B1 ;  /* 0x0000000000017941 */ /* 0x000fea0003800000 */
.L_x_30573:
        /* <DEDUP_REMOVED lines=16> */
.L_x_30579:
[----:B------:R-:W-:Y:S05]  /*54b0*/  BSYNC B2 ;  /* 0x0000000000027941 */ /* 0x000fea0003800000 */
.L_x_30578:
        /* <DEDUP_REMOVED lines=43> */
.L_x_30577:
[----:B------:R-:W-:Y:S05]  /*5770*/  BSYNC B1 ;  /* 0x0000000000017941 */ /* 0x000fea0003800000 */
.L_x_30576:
        /* <DEDUP_REMOVED lines=12> */
.L_x_30572:
[----:B------:R-:W-:Y:S05]  /*5840*/  BSYNC B0 ;  /* 0x0000000000007941 */ /* 0x000fea0003800000 */
.L_x_30570:
        /* <DEDUP_REMOVED lines=8> */
.L_x_30581:
        /* <DEDUP_REMOVED lines=12> */
.L_x_30584:
[----:B------:R-:W-:-:S07]  /*5990*/  MOV R10, R190 ;  /* 0x000000be000a7202 */ /* 0x000fce0000000f00 */
.L_x_30585:
[----:B------:R-:W-:Y:S05]  /*59a0*/  BSYNC B1 ;  /* 0x0000000000017941 */ /* 0x000fea0003800000 */
.L_x_30583:
        /* <DEDUP_REMOVED lines=16> */
.L_x_30589:
[----:B------:R-:W-:Y:S05]  /*5ab0*/  BSYNC B2 ;  /* 0x0000000000027941 */ /* 0x000fea0003800000 */
.L_x_30588:
        /* <DEDUP_REMOVED lines=43> */
.L_x_30587:
[----:B------:R-:W-:Y:S05]  /*5d70*/  BSYNC B1 ;  /* 0x0000000000017941 */ /* 0x000fea0003800000 */
.L_x_30586:
        /* <DEDUP_REMOVED lines=12> */
.L_x_30582:
[----:B------:R-:W-:Y:S05]  /*5e40*/  BSYNC B0 ;  /* 0x0000000000007941 */ /* 0x000fea0003800000 */
.L_x_30580:
        /* <DEDUP_REMOVED lines=8> */
.L_x_30591:
        /* <DEDUP_REMOVED lines=12> */
.L_x_30594:
[----:B------:R-:W-:-:S07]  /*5f90*/  MOV R11, R190 ;  /* 0x000000be000b7202 */ /* 0x000fce0000000f00 */
.L_x_30595:
[----:B------:R-:W-:Y:S05]  /*5fa0*/  BSYNC B1 ;  /* 0x0000000000017941 */ /* 0x000fea0003800000 */
.L_x_30593:
        /* <DEDUP_REMOVED lines=16> */
.L_x_30599:
[----:B------:R-:W-:Y:S05]  /*60b0*/  BSYNC B2 ;  /* 0x0000000000027941 */ /* 0x000fea0003800000 */
.L_x_30598:
        /* <DEDUP_REMOVED lines=43> */
.L_x_30597:
[----:B------:R-:W-:Y:S05]  /*6370*/  BSYNC B1 ;  /* 0x0000000000017941 */ /* 0x000fea0003800000 */
.L_x_30596:
        /* <DEDUP_REMOVED lines=12> */
.L_x_30592:
[----:B------:R-:W-:Y:S05]  /*6440*/  BSYNC B0 ;  /* 0x0000000000007941 */ /* 0x000fea0003800000 */
.L_x_30590:
        /* <DEDUP_REMOVED lines=8> */
.L_x_30601:
        /* <DEDUP_REMOVED lines=12> */
.L_x_30604:
[----:B------:R-:W-:-:S07]  /*6590*/  MOV R12, R190 ;  /* 0x000000be000c7202 */ /* 0x000fce0000000f00 */
.L_x_30605:
[----:B------:R-:W-:Y:S05]  /*65a0*/  BSYNC B1 ;  /* 0x0000000000017941 */ /* 0x000fea0003800000 */
.L_x_30603:
        /* <DEDUP_REMOVED lines=16> */
.L_x_30609:
[----:B------:R-:W-:Y:S05]  /*66b0*/  BSYNC B2 ;  /* 0x0000000000027941 */ /* 0x000fea0003800000 */
.L_x_30608:
        /* <DEDUP_REMOVED lines=43> */
.L_x_30607:
[----:B------:R-:W-:Y:S05]  /*6970*/  BSYNC B1 ;  /* 0x0000000000017941 */ /* 0x000fea0003800000 */
.L_x_30606:
        /* <DEDUP_REMOVED lines=12> */
.L_x_30602:
[----:B------:R-:W-:Y:S05]  /*6a40*/  BSYNC B0 ;  /* 0x0000000000007941 */ /* 0x000fea0003800000 */
.L_x_30600:
        /* <DEDUP_REMOVED lines=8> */
.L_x_30611:
        /* <DEDUP_REMOVED lines=12> */
.L_x_30614:
[----:B------:R-:W-:-:S07]  /*6b90*/  MOV R15, R190 ;  /* 0x000000be000f7202 */ /* 0x000fce0000000f00 */
.L_x_30615:
[----:B------:R-:W-:Y:S05]  /*6ba0*/  BSYNC B1 ;  /* 0x0000000000017941 */ /* 0x000fea0003800000 */
.L_x_30613:
        /* <DEDUP_REMOVED lines=16> */
.L_x_30619:
[----:B------:R-:W-:Y:S05]  /*6cb0*/  BSYNC B2 ;  /* 0x0000000000027941 */ /* 0x000fea0003800000 */
.L_x_30618:
        /* <DEDUP_REMOVED lines=43> */
.L_x_30617:
[----:B------:R-:W-:Y:S05]  /*6f70*/  BSYNC B1 ;  /* 0x0000000000017941 */ /* 0x000fea0003800000 */
.L_x_30616:
        /* <DEDUP_REMOVED lines=12> */
.L_x_30612:
[----:B------:R-:W-:Y:S05]  /*7040*/  BSYNC B0 ;  /* 0x0000000000007941 */ /* 0x000fea0003800000 */
.L_x_30610:
        /* <DEDUP_REMOVED lines=34> */
.L_x_30621:
[----:B------:R-:W-:Y:S05]  /*7270*/  BSYNC B0 ;  /* 0x0000000000007941 */ /* 0x000fea0003800000 */
.L_x_30620:
        /* <DEDUP_REMOVED lines=10> */
.L_x_30623:
        /* <DEDUP_REMOVED lines=12> */
.L_x_30626:
[----:B------:R-:W-:-:S07]  /*73e0*/  IMAD.MOV.U32 R6, RZ, RZ, R190 ;  /* 0x000000ffff067224 */ /* 0x000fce00078e00be */
.L_x_30627:
[----:B------:R-:W-:Y:S05]  /*73f0*/  BSYNC B1 ;  /* 0x0000000000017941 */ /* 0x000fea0003800000 */
.L_x_30625:
        /* <DEDUP_REMOVED lines=16> */
.L_x_30631:
[----:B------:R-:W-:Y:S05]  /*7500*/  BSYNC B2 ;  /* 0x0000000000027941 */ /* 0x000fea0003800000 */
.L_x_30630:
        /* <DEDUP_REMOVED lines=43> */
.L_x_30629:
[----:B------:R-:W-:Y:S05]  /*77c0*/  BSYNC B1 ;  /* 0x0000000000017941 */ /* 0x000fea0003800000 */
.L_x_30628:
[----:B------:R-:W-:Y:S01]  /*77d0*/  I2FP.F32.U32 R6, R6 ;  /* 0x0000000600067245 */ /* 0x000fe20000201000 */
[----:B-----5:R-:W-:Y:S02]  /*77e0*/  HADD2.F32 R14, -RZ, R144.H0_H0 ;  /* 0x20000090ff0e7230 */ /* 0x020fe40000004100 */
[----:B------:R-:W-:-:S03]  /*77f0*/  IMAD.MOV.U32 R13, RZ, RZ, 0x2f800000 ;  /* 0x2f800000ff0d7424 */ /* 0x000fc600078e00ff */
[----:B------:R-:W-:Y:S01]  /*7800*/  FMUL.FTZ R14, R14, UR13 ;  /* 0x0000000d0e0e7c20 */ /* 0x000fe20008410000 */
[----:B------:R-:W-:-:S03]  /*7810*/  FFMA.FTZ R6, R6, R13, 1.1641532182693481445e-10 ;  /* 0x2f00000006067423 */ /* 0x000fc6000001000d */
[----:B------:R-:W-:Y:S01]  /*7820*/  FMUL.FTZ R13, R14, UR12 ;  /* 0x0000000c0e0d7c20 */ /* 0x000fe20008410000 */
[----:B------:R-:W-:Y:S01]  /*7830*/  @P0 HADD2.F32 R14, -RZ, R140.H0_H0 ;  /* 0x2000008cff0e0230 */ /* 0x000fe20000004100 */
[----:B------:R-:W-:-:S04]  /*7840*/  FSETP.GTU.FTZ.AND P4, PT, R6, UR10, PT ;  /* 0x0000000a06007c0b */ /* 0x000fc8000bf9c000 */
[----:B------:R-:W-:Y:S02]  /*7850*/  FSEL R13, R13, RZ, !P4 ;  /* 0x000000ff0d0d7208 */ /* 0x000fe40006000000 */
[----:B------:R-:W-:-:S03]  /*7860*/  SEL R6, RZ, 0x1, P4 ;  /* 0x00000001ff067807 */ /* 0x000fc60002000000 */
[----:B------:R-:W-:-:S04]  /*7870*/  FMUL.FTZ R13, R216, R13 ;  /* 0x0000000dd80d7220 */ /* 0x000fc80000410000 */
[----:B------:R-:W-:-:S07]  /*7880*/  @P0 FADD.FTZ R13, R14, R13 ;  /* 0x0000000d0e0d0221 */ /* 0x000fce0000010000 */
.L_x_30624:
[----:B------:R-:W-:Y:S05]  /*7890*/  BSYNC B0 ;  /* 0x0000000000007941 */ /* 0x000fea0003800000 */
.L_x_30622:
        /* <DEDUP_REMOVED lines=8> */
.L_x_30633:
        /* <DEDUP_REMOVED lines=12> */
.L_x_30636:
[----:B------:R-:W-:-:S07]  /*79e0*/  IMAD.MOV.U32 R7, RZ, RZ, R190 ;  /* 0x000000ffff077224 */ /* 0x000fce00078e00be */
.L_x_30637:
[----:B------:R-:W-:Y:S05]  /*79f0*/  BSYNC B1 ;  /* 0x0000000000017941 */ /* 0x000fea0003800000 */
.L_x_30635:
        /* <DEDUP_REMOVED lines=16> */
.L_x_30641:
[----:B------:R-:W-:Y:S05]  /*7b00*/  BSYNC B2 ;  /* 0x0000000000027941 */ /* 0x000fea0003800000 */
.L_x_30640:
        /* <DEDUP_REMOVED lines=43> */
.L_x_30639:
[----:B------:R-:W-:Y:S05]  /*7dc0*/  BSYNC B1 ;  /* 0x0000000000017941 */ /* 0x000fea0003800000 */
.L_x_30638:
[----:B------:R-:W-:Y:S01]  /*7dd0*/  I2FP.F32.U32 R7, R7 ;  /* 0x0000000700077245 */ /* 0x000fe20000201000 */
[----:B-----5:R-:W-:Y:S02]  /*7de0*/  HADD2.F32 R15, -RZ, R144.H1_H1 ;  /* 0x30000090ff0f7230 */ /* 0x020fe40000004100 */
[----:B------:R-:W-:-:S03]  /*7df0*/  IMAD.MOV.U32 R14, RZ, RZ, 0x2f800000 ;  /* 0x2f800000ff0e7424 */ /* 0x000fc600078e00ff */
[----:B------:R-:W-:Y:S01]  /*7e00*/  FMUL.FTZ R15, R15, UR13 ;  /* 0x0000000d0f0f7c20 */ /* 0x000fe20008410000 */
[----:B------:R-:W-:-:S03]  /*7e10*/  FFMA.FTZ R7, R7, R14, 1.1641532182693481445e-10 ;  /* 0x2f00000007077423 */ /* 0x000fc6000001000e */
[----:B------:R-:W-:Y:S01]  /*7e20*/  FMUL.FTZ R14, R15, UR12 ;  /* 0x0000000c0f0e7c20 */ /* 0x000fe20008410000 */
[----:B------:R-:W-:Y:S01]  /*7e30*/  @P0 HADD2.F32 R15, -RZ, R140.H1_H1 ;  /* 0x3000008cff0f0230 */ /* 0x000fe20000004100 */
[----:B------:R-:W-:-:S04]  /*7e40*/  FSETP.GTU.FTZ.AND P4, PT, R7, UR10, PT ;  /* 0x0000000a07007c0b */ /* 0x000fc8000bf9c000 */
[----:B------:R-:W-:Y:S02]  /*7e50*/  FSEL R14, R14, RZ, !P4 ;  /* 0x000000ff0e0e7208 */ /* 0x000fe40006000000 */
[----:B------:R-:W-:-:S03]  /*7e60*/  SEL R7, RZ, 0x1, P4 ;  /* 0x00000001ff077807 */ /* 0x000fc60002000000 */
[----:B------:R-:W-:-:S04]  /*7e70*/  FMUL.FTZ R14, R217, R14 ;  /* 0x0000000ed90e7220 */ /* 0x000fc80000410000 */
[----:B------:R-:W-:-:S07]  /*7e80*/  @P0 FADD.FTZ R14, R15, R14 ;  /* 0x0000000e0f0e0221 */ /* 0x000fce0000010000 */
.L_x_30634:
[----:B------:R-:W-:Y:S05]  /*7e90*/  BSYNC B0 ;  /* 0x0000000000007941 */ /* 0x000fea0003800000 */
.L_x_30632:
        /* <DEDUP_REMOVED lines=8> */
.L_x_30643:
        /* <DEDUP_REMOVED lines=12> */
.L_x_30646:
[----:B------:R-:W-:-:S07]  /*7fe0*/  IMAD.MOV.U32 R8, RZ, RZ, R190 ;  /* 0x000000ffff087224 */ /* 0x000fce00078e00be */
.L_x_30647:
[----:B------:R-:W-:Y:S05]  /*7ff0*/  BSYNC B1 ;  /* 0x0000000000017941 */ /* 0x000fea0003800000 */
.L_x_30645:
        /* <DEDUP_REMOVED lines=16> */
.L_x_30651:
[----:B------:R-:W-:Y:S05]  /*8100*/  BSYNC B2 ;  /* 0x0000000000027941 */ /* 0x000fea0003800000 */
.L_x_30650:
        /* <DEDUP_REMOVED lines=44> */
.L_x_30649:
[----:B------:R-:W-:Y:S05]  /*83d0*/  BSYNC B1 ;  /* 0x0000000000017941 */ /* 0x000fea0003800000 */
.L_x_30648:
        /* <DEDUP_REMOVED lines=12> */
.L_x_30644:
[----:B------:R-:W-:Y:S05]  /*84a0*/  BSYNC B0 ;  /* 0x0000000000007941 */ /* 0x000fea0003800000 */
.L_x_30642:
        /* <DEDUP_REMOVED lines=8> */
.L_x_30653:
        /* <DEDUP_REMOVED lines=12> */
.L_x_30656:
[----:B------:R-:W-:-:S07]  /*85f0*/  MOV R9, R190 ;  /* 0x000000be00097202 */ /* 0x000fce0000000f00 */
.L_x_30657:
[----:B------:R-:W-:Y:S05]  /*8600*/  BSYNC B1 ;  /* 0x0000000000017941 */ /* 0x000fea0003800000 */
.L_x_30655:
        /* <DEDUP_REMOVED lines=16> */
.L_x_30661:
[----:B------:R-:W-:Y:S05]  /*8710*/  BSYNC B2 ;  /* 0x0000000000027941 */ /* 0x000fea0003800000 */
.L_x_30660:
        /* <DEDUP_REMOVED lines=44> */
.L_x_30659:
[----:B------:R-:W-:Y:S05]  /*89e0*/  BSYNC B1 ;  /* 0x0000000000017941 */ /* 0x000fea0003800000 */
.L_x_30658:
[----:B------:R-:W-:Y:S01]  /*89f0*/  HFMA2.MMA R16, -RZ, RZ, 0.1171875, 0 ;  /* 0x2f800000ff107435 */ /* 0x000fe200000001ff */
[----:B------:R-:W-:Y:S01]  /*8a00*/  I2FP.F32.U32 R9, R9 ;  /* 0x0000000900097245 */ /* 0x000fe20000201000 */
[----:B-----5:R-:W-:-:S05]  /*8a10*/  HADD2.F32 R17, -RZ, R145.H1_H1 ;  /* 0x30000091ff117230 */ /* 0x020fca0000004100 */
[----:B------:R-:W-:-:S03]  /*8a20*/  FMUL.FTZ R17, R17, UR13 ;  /* 0x0000000d11117c20 */ /* 0x000fc60008410000 */
[----:B------:R-:W-:Y:S01]  /*8a30*/  FFMA.FTZ R9, R9, R16, 1.1641532182693481445e-10 ;  /* 0x2f00000009097423 */ /* 0x000fe20000010010 */
[----:B------:R-:W-:Y:S01]  /*8a40*/  FMUL.FTZ R16, R17, UR12 ;  /* 0x0000000c11107c20 */ /* 0x000fe20008410000 */
[----:B------:R-:W-:-:S03]  /*8a50*/  @P0 HADD2.F32 R17, -RZ, R141.H1_H1 ;  /* 0x3000008dff110230 */ /* 0x000fc60000004100 */
[----:B------:R-:W-:-:S04]  /*8a60*/  FSETP.GTU.FTZ.AND P4, PT, R9, UR10, PT ;  /* 0x0000000a09007c0b */ /* 0x000fc8000bf9c000 */
[----:B------:R-:W-:Y:S02]  /*8a70*/  FSEL R16, R16, RZ, !P4 ;  /* 0x000000ff10107208 */ /* 0x000fe40006000000 */
[----:B------:R-:W-:-:S03]  /*8a80*/  SEL R9, RZ, 0x1, P4 ;  /* 0x00000001ff097807 */ /* 0x000fc60002000000 */
[----:B------:R-:W-:-:S04]  /*8a90*/  FMUL.FTZ R16, R219, R16 ;  /* 0x00000010db107220 */ /* 0x000fc80000410000 */
[----:B------:R-:W-:-:S07]  /*8aa0*/  @P0 FADD.FTZ R16, R17, R16 ;  /* 0x0000001011100221 */ /* 0x000fce0000010000 */
.L_x_30654:
[----:B------:R-:W-:Y:S05]  /*8ab0*/  BSYNC B0 ;  /* 0x0000000000007941 */ /* 0x000fea0003800000 */
.L_x_30652:
        /* <DEDUP_REMOVED lines=8> */
.L_x_30663:
        /* <DEDUP_REMOVED lines=12> */
.L_x_30666:
[----:B------:R-:W-:-:S07]  /*8c00*/  IMAD.MOV.U32 R10, RZ, RZ, R190 ;  /* 0x000000ffff0a7224 */ /* 0x000fce00078e00be */
.L_x_30667:
[----:B------:R-:W-:Y:S05]  /*8c10*/  BSYNC B1 ;  /* 0x0000000000017941 */ /* 0x000fea0003800000 */
.L_x_30665:
        /* <DEDUP_REMOVED lines=16> */
.L_x_30671:
[----:B------:R-:W-:Y:S05]  /*8d20*/  BSYNC B2 ;  /* 0x0000000000027941 */ /* 0x000fea0003800000 */
.L_x_30670:
        /* <DEDUP_REMOVED lines=44> */
.L_x_30669:
[----:B------:R-:W-:Y:S05]  /*8ff0*/  BSYNC B1 ;  /* 0x0000000000017941 */ /* 0x000fea0003800000 */
.L_x_30668:
[----:B------:R-:W-:Y:S01]  /*9000*/  I2FP.F32.U32 R10, R10 ;  /* 0x0000000a000a7245 */ /* 0x000fe20000201000 */
[----:B-----5:R-:W-:Y:S01]  /*9010*/  HADD2.F32 R18, -RZ, R146.H0_H0 ;  /* 0x20000092ff127230 */ /* 0x020fe20000004100 */
[----:B------:R-:W-:-:S04]  /*9020*/  MOV R17, 0x2f800000 ;  /* 0x2f80000000117802 */ /* 0x000fc80000000f00 */
        /* <DEDUP_REMOVED lines=9> */
.L_x_30664:
[----:B------:R-:W-:Y:S05]  /*90c0*/  BSYNC B0 ;  /* 0x0000000000007941 */ /* 0x000fea0003800000 */
.L_x_30662:
        /* <DEDUP_REMOVED lines=8> */
.L_x_30673:
        /* <DEDUP_REMOVED lines=12> */
.L_x_30676:
[----:B------:R-:W-:-:S07]  /*9210*/  MOV R11, R190 ;  /* 0x000000be000b7202 */ /* 0x000fce0000000f00 */
.L_x_30677:
[----:B------:R-:W-:Y:S05]  /*9220*/  BSYNC B1 ;  /* 0x0000000000017941 */ /* 0x000fea0003800000 */
.L_x_30675:
        /* <DEDUP_REMOVED lines=16> */
.L_x_30681:
[----:B------:R-:W-:Y:S05]  /*9330*/  BSYNC B2 ;  /* 0x0000000000027941 */ /* 0x000fea0003800000 */
.L_x_30680:
        /* <DEDUP_REMOVED lines=44> */
.L_x_30679:
[----:B------:R-:W-:Y:S05]  /*9600*/  BSYNC B1 ;  /* 0x0000000000017941 */ /* 0x000fea0003800000 */
.L_x_30678:
        /* <DEDUP_REMOVED lines=12> */
.L_x_30674:
[----:B------:R-:W-:Y:S05]  /*96d0*/  BSYNC B0 ;  /* 0x0000000000007941 */ /* 0x000fea0003800000 */
.L_x_30672:
[----:B------:R-:W-:Y:S04]  /*96e0*/  BSSY B0, `(.L_x_30682) ;  /* 0x0000060000007945 */ /* 0x000fe80003800000 */
[----:B------:R-:W-:Y:S05]  /*96f0*/  @P3 BRA `(.L_x_30683) ;  /* 0x0000000000183947 */ /* 0x000fea0003800000 */
[----:B------:R-:W-:Y:S02]  /*9700*/  MOV R19, RZ ;  /* 0x000000ff00137202 */ /* 0x000fe40000000f00 */
[----:B-1----:R-:W-:Y:S01]  /*9710*/  MOV R26, R20 ;  /* 0x00000014001a7202 */ /* 0x002fe20000000f00 */
[----:B------:R-:W-:Y:S06]  /*9720*/  @!P0 BRA `(.L_x_30684) ;  /* 0x00000004006c8947 */ /* 0x000fec0003800000 */
[----:B------:R-:W-:Y:S02]  /*9730*/  IMAD.MOV.U32 R26, RZ, RZ, R20 ;  /* 0x000000ffff1a7224 */ /* 0x000fe400078e0014 */
[----:B-----5:R-:W-:Y:S01]  /*9740*/  HADD2.F32 R19, -RZ, R143.H0_H0 ;  /* 0x2000008fff137230 */ /* 0x020fe20000004100 */
[----:B------:R-:W-:Y:S06]  /*9750*/  BRA `(.L_x_30684) ;  /* 0x0000000400607947 */ /* 0x000fec0003800000 */
.L_x_30683:
[C---:B------:R-:W-:Y:S01]  /*9760*/  ISETP.NE.AND P4, PT, R20.reuse, 0x1, PT ;  /* 0x000000011400780c */ /* 0x040fe20003f85270 */
[----:B------:R-:W-:Y:S01]  /*9770*/  BSSY B1, `(.L_x_30685) ;  /* 0x000000c000017945 */ /* 0x000fe20003800000 */
[----:B-1----:R-:W-:-:S11]  /*9780*/  IADD3 R26, R20, 0x1, RZ ;  /* 0x00000001141a7810 */ /* 0x002fd60007ffe0ff */
        /* <DEDUP_REMOVED lines=9> */
.L_x_30686:
[----:B------:R-:W-:-:S07]  /*9820*/  MOV R12, R190 ;  /* 0x000000be000c7202 */ /* 0x000fce0000000f00 */
.L_x_30687:
[----:B------:R-:W-:Y:S05]  /*9830*/  BSYNC B1 ;  /* 0x0000000000017941 */ /* 0x000fea0003800000 */
.L_x_30685:
        /* <DEDUP_REMOVED lines=16> */
.L_x_30691:
[----:B------:R-:W-:Y:S05]  /*9940*/  BSYNC B2 ;  /* 0x0000000000027941 */ /* 0x000fea0003800000 */
.L_x_30690:
        /* <DEDUP_REMOVED lines=44> */
.L_x_30689:
[----:B------:R-:W-:Y:S05]  /*9c10*/  BSYNC B1 ;  /* 0x0000000000017941 */ /* 0x000fea0003800000 */
.L_x_30688:
        /* <DEDUP_REMOVED lines=12> */
.L_x_30684:
[----:B------:R-:W-:Y:S05]  /*9ce0*/  BSYNC B0 ;  /* 0x0000000000007941 */ /* 0x000fea0003800000 */
.L_x_30682:
        /* <DEDUP_REMOVED lines=8> */
.L_x_30693:
        /* <DEDUP_REMOVED lines=12> */
.L_x_30696:
[----:B------:R-:W-:-:S07]  /*9e30*/  IMAD.MOV.U32 R20, RZ, RZ, R190 ;  /* 0x000000ffff147224 */ /* 0x000fce00078e00be */
.L_x_30697:
[----:B------:R-:W-:Y:S05]  /*9e40*/  BSYNC B1 ;  /* 0x0000000000017941 */ /* 0x000fea0003800000 */
.L_x_30695:
        /* <DEDUP_REMOVED lines=16> */
.L_x_30701:
[----:B------:R-:W-:Y:S05]  /*9f50*/  BSYNC B2 ;  /* 0x0000000000027941 */ /* 0x000fea0003800000 */
.L_x_30700:
        /* <DEDUP_REMOVED lines=44> */
.L_x_30699:
[----:B------:R-:W-:Y:S05]  /*a220*/  BSYNC B1 ;  /* 0x0000000000017941 */ /* 0x000fea0003800000 */
.L_x_30698:
[----:B------:R-:W-:Y:S01]  /*a230*/  I2FP.F32.U32 R20, R20 ;  /* 0x0000001400147245 */ /* 0x000fe20000201000 */
[----:B-----5:R-:W-:Y:S01]  /*a240*/  HADD2.F32 R26, -RZ, R147.H1_H1 ;  /* 0x30000093ff1a7230 */ /* 0x020fe20000004100 */
[----:B------:R-:W-:-:S04]  /*a250*/  MOV R27, 0x2f800000 ;  /* 0x2f800000001b7802 */ /* 0x000fc80000000f00 */
[----:B------:R-:W-:Y:S01]  /*a260*/  FMUL.FTZ R26, R26, UR13 ;  /* 0x0000000d1a1a7c20 */ /* 0x000fe20008410000 */
[----:B------:R-:W-:Y:S01]  /*a270*/  FFMA.FTZ R20, R20, R27, 1.1641532182693481445e-10 ;  /* 0x2f00000014147423 */ /* 0x000fe2000001001b */
[----:B------:R-:W-:Y:S02]  /*a280*/  @P0 HADD2.F32 R27, -RZ, R143.H1_H1 ;  /* 0x3000008fff1b0230 */ /* 0x000fe40000004100 */
[----:B------:R-:W-:Y:S02]  /*a290*/  FMUL.FTZ R26, R26, UR12 ;  /* 0x0000000c1a1a7c20 */ /* 0x000fe40008410000 */
[----:B------:R-:W-:-:S04]  /*a2a0*/  FSETP.GTU.FTZ.AND P4, PT, R20, UR10, PT ;  /* 0x0000000a14007c0b */ /* 0x000fc8000bf9c000 */
[----:B------:R-:W-:Y:S02]  /*a2b0*/  FSEL R20, R26, RZ, !P4 ;  /* 0x000000ff1a147208 */ /* 0x000fe40006000000 */
[----:B------:R-:W-:-:S03]  /*a2c0*/  SEL R187, RZ, 0x1, P4 ;  /* 0x00000001ffbb7807 */ /* 0x000fc60002000000 */
[----:B------:R-:W-:-:S04]  /*a2d0*/  FMUL.FTZ R20, R215, R20 ;  /* 0x00000014d7147220 */ /* 0x000fc80000410000 */
[----:B------:R-:W-:-:S07]  /*a2e0*/  @P0 FADD.FTZ R20, R27, R20 ;  /* 0x000000141b140221 */ /* 0x000fce0000010000 */
.L_x_30694:
[----:B------:R-:W-:Y:S05]  /*a2f0*/  BSYNC B0 ;  /* 0x0000000000007941 */ /* 0x000fea0003800000 */
.L_x_30692:
[----:B------:R-:W0:Y:S01]  /*a300*/  @P2 LDC.64 R26, c[0x0][0x220] ;  /* 0x00008800ff1a2b82 */ /* 0x000e220000000a00 */
[----:B------:R-:W-:Y:S01]  /*a310*/  IMAD.WIDE.U32 R148, R28, 0x10, R184 ;  /* 0x000000101c947825 */ /* 0x000fe200078e00b8 */
[----:B------:R-:W-:Y:S01]  /*a320*/  F2FP.F16.F32.PACK_AB R31, R20, R19 ;  /* 0x00000013141f723e */ /* 0x000fe200000000ff */
[----:B------:R-:W-:Y:S01]  /*a330*/  BSSY B0, `(.L_x_30702) ;  /* 0x000001f000007945 */ /* 0x000fe20003800000 */
[----:B------:R-:W-:Y:S01]  /*a340*/  F2FP.F16.F32.PACK_AB R30, R18, R17 ;  /* 0x00000011121e723e */ /* 0x000fe200000000ff */
[----:B------:R-:W-:Y:S01]  /*a350*/  VIADD R161, R180, 0x180 ;  /* 0x00000180b4a17836 */ /* 0x000fe20000000000 */
[----:B------:R-:W-:Y:S02]  /*a360*/  F2FP.F16.F32.PACK_AB R29, R16, R15 ;  /* 0x0000000f101d723e */ /* 0x000fe400000000ff */
[----:B------:R-:W1:Y:S01]  /*a370*/  @P0 LDC.64 R32, c[0x0][0x230] ;  /* 0x00008c00ff200b82 */ /* 0x000e620000000a00 */
[----:B------:R-:W-:-:S05]  /*a380*/  F2FP.F16.F32.PACK_AB R28, R14, R13 ;  /* 0x0000000d0e1c723e */ /* 0x000fca00000000ff */
[----:B------:R2:W-:Y:S01]  /*a390*/  STG.E.128 desc[UR4][R148.64], R28 ;  /* 0x0000001c94007986 */ /* 0x0005e2000c101d04 */
[----:B0-----:R-:W-:Y:S01]  /*a3a0*/  @P2 IMAD.WIDE.U32 R26, R161, 0x10, R26 ;  /* 0x00000010a11a2825 */ /* 0x001fe200078e001a */
[----:B--2---:R-:W-:-:S05]  /*a3b0*/  IADD3 R148, R177, 0x180, RZ ;  /* 0x00000180b1947810 */ /* 0x004fca0007ffe0ff */
        /* <DEDUP_REMOVED lines=22> */
.L_x_30703:
[----:B------:R-:W-:Y:S05]  /*a520*/  BSYNC B0 ;  /* 0x0000000000007941 */ /* 0x000fea0003800000 */
.L_x_30702:
[----:B-----5:R1:W5:Y:S04]  /*a530*/  @P2 LDG.E.128 R144, desc[UR4][R26.64] ;  /* 0x000000041a902981 */ /* 0x020368000c1e1d00 */
[----:B------:R1:W5:Y:S01]  /*a540*/  @P0 LDG.E.128 R140, desc[UR4][R28.64] ;  /* 0x000000041c8c0981 */ /* 0x000362000c1e1d00 */
        /* <DEDUP_REMOVED lines=8> */
.L_x_30705:
[C---:B------:R-:W-:Y:S01]  /*a5d0*/  ISETP.NE.AND P4, PT, R163.reuse, 0x1, PT ;  /* 0x00000001a300780c */ /* 0x040fe20003f85270 */
[----:B------:R-:W-:Y:S01]  /*a5e0*/  BSSY B1, `(.L_x_30707) ;  /* 0x000000c000017945 */ /* 0x000fe20003800000 */
[----:B-1----:R-:W-:-:S11]  /*a5f0*/  VIADD R28, R163, 0x1 ;  /* 0x00000001a31c7836 */ /* 0x002fd60000000000 */
        /* <DEDUP_REMOVED lines=9> */
.L_x_30708:
[----:B------:R-:W-:-:S07]  /*a690*/  MOV R6, R190 ;  /* 0x000000be00067202 */ /* 0x000fce0000000f00 */
.L_x_30709:
[----:B------:R-:W-:Y:S05]  /*a6a0*/  BSYNC B1 ;  /* 0x0000000000017941 */ /* 0x000fea0003800000 */
.L_x_30707:
        /* <DEDUP_REMOVED lines=16> */
.L_x_30713:
[----:B------:R-:W-:Y:S05]  /*a7b0*/  BSYNC B2 ;  /* 0x0000000000027941 */ /* 0x000fea0003800000 */
.L_x_30712:
        /* <DEDUP_REMOVED lines=44> */
.L_x_30711:
[----:B------:R-:W-:Y:S05]  /*aa80*/  BSYNC B1 ;  /* 0x0000000000017941 */ /* 0x000fea0003800000 */
.L_x_30710:
        /* <DEDUP_REMOVED lines=12> */
.L_x_30706:
[----:B------:R-:W-:Y:S05]  /*ab50*/  BSYNC B0 ;  /* 0x0000000000007941 */ /* 0x000fea0003800000 */
.L_x_30704:
        /* <DEDUP_REMOVED lines=8> */
.L_x_30715:
        /* <DEDUP_REMOVED lines=12> */
.L_x_30718:
[----:B------:R-:W-:-:S07]  /*aca0*/  MOV R7, R190 ;  /* 0x000000be00077202 */ /* 0x000fce0000000f00 */
.L_x_30719:
[----:B------:R-:W-:Y:S05]  /*acb0*/  BSYNC B1 ;  /* 0x0000000000017941 */ /* 0x000fea0003800000 */
.L_x_30717:
        /* <DEDUP_REMOVED lines=16> */
.L_x_30723:
[----:B------:R-:W-:Y:S05]  /*adc0*/  BSYNC B2 ;  /* 0x0000000000027941 */ /* 0x000fea0003800000 */
.L_x_30722:
        /* <DEDUP_REMOVED lines=44> */
.L_x_30721:
[----:B------:R-:W-:Y:S05]  /*b090*/  BSYNC B1 ;  /* 0x0000000000017941 */ /* 0x000fea0003800000 */
.L_x_30720:
[----:B------:R-:W-:Y:S01]  /*b0a0*/  HFMA2.MMA R28, -RZ, RZ, 0.1171875, 0 ;  /* 0x2f800000ff1c7435 */ /* 0x000fe200000001ff */
[----:B------:R-:W-:Y:S01]  /*b0b0*/  I2FP.F32.U32 R7, R7 ;  /* 0x0000000700077245 */ /* 0x000fe20000201000 */
[----:B-----5:R-:W-:Y:S02]  /*b0c0*/  HADD2.F32 R27, -RZ, R144.H1_H1 ;  /* 0x30000090ff1b7230 */ /* 0x020fe40000004100 */
[----:B0-----:R-:W-:-:S03]  /*b0d0*/  @P0 HADD2.F32 R30, -RZ, R140.H1_H1 ;  /* 0x3000008cff1e0230 */ /* 0x001fc60000004100 */
        /* <DEDUP_REMOVED lines=8> */
.L_x_30716:
[----:B------:R-:W-:Y:S05]  /*b160*/  BSYNC B0 ;  /* 0x0000000000007941 */ /* 0x000fea0003800000 */
.L_x_30714:
        /* <DEDUP_REMOVED lines=8> */
.L_x_30725:
        /* <DEDUP_REMOVED lines=12> */
.L_x_30728:
[----:B------:R-:W-:-:S07]  /*b2b0*/  IMAD.MOV.U32 R8, RZ, RZ, R190 ;  /* 0x000000ffff087224 */ /* 0x000fce00078e00be */
.L_x_30729:
[----:B------:R-:W-:Y:S05]  /*b2c0*/  BSYNC B1 ;  /* 0x0000000000017941 */ /* 0x000fea0003800000 */
.L_x_30727:
        /* <DEDUP_REMOVED lines=16> */
.L_x_30733:
[----:B------:R-:W-:Y:S05]  /*b3d0*/  BSYNC B2 ;  /* 0x0000000000027941 */ /* 0x000fea0003800000 */
.L_x_30732:
        /* <DEDUP_REMOVED lines=44> */
.L_x_30731:
[----:B------:R-:W-:Y:S05]  /*b6a0*/  BSYNC B1 ;  /* 0x0000000000017941 */ /* 0x000fea0003800000 */
.L_x_30730:
        /* <DEDUP_REMOVED lines=12> */
.L_x_30726:
[----:B------:R-:W-:Y:S05]  /*b770*/  BSYNC B0 ;  /* 0x0000000000007941 */ /* 0x000fea0003800000 */
.L_x_30724:
        /* <DEDUP_REMOVED lines=8> */
.L_x_30735:
        /* <DEDUP_REMOVED lines=12> */
.L_x_30738:
[----:B------:R-:W-:-:S07]  /*b8c0*/  MOV R9, R190 ;  /* 0x000000be00097202 */ /* 0x000fce0000000f00 */
.L_x_30739:
[----:B------:R-:W-:Y:S05]  /*b8d0*/  BSYNC B1 ;  /* 0x0000000000017941 */ /* 0x000fea0003800000 */
.L_x_30737:
        /* <DEDUP_REMOVED lines=16> */
.L_x_30743:
[----:B------:R-:W-:Y:S05]  /*b9e0*/  BSYNC B2 ;  /* 0x0000000000027941 */ /* 0x000fea0003800000 */
.L_x_30742:
        /* <DEDUP_REMOVED lines=44> */
.L_x_30741:
[----:B------:R-:W-:Y:S05]  /*bcb0*/  BSYNC B1 ;  /* 0x0000000000017941 */ /* 0x000fea0003800000 */
.L_x_30740:
        /* <DEDUP_REMOVED lines=12> */
.L_x_30736:
[----:B------:R-:W-:Y:S05]  /*bd80*/  BSYNC B0 ;  /* 0x0000000000007941 */ /* 0x000fea0003800000 */
.L_x_30734:
        /* <DEDUP_REMOVED lines=8> */
.L_x_30745:
        /* <DEDUP_REMOVED lines=12> */
.L_x_30748:
[----:B------:R-:W-:-:S07]  /*bed0*/  MOV R10, R190 ;  /* 0x000000be000a7202 */ /* 0x000fce0000000f00 */
.L_x_30749:
[----:B------:R-:W-:Y:S05]  /*bee0*/  BSYNC B1 ;  /* 0x0000000000017941 */ /* 0x000fea0003800000 */
.L_x_30747:
        /* <DEDUP_REMOVED lines=16> */
.L_x_30753:
[----:B------:R-:W-:Y:S05]  /*bff0*/  BSYNC B2 ;  /* 0x0000000000027941 */ /* 0x000fea0003800000 */
.L_x_30752:
        /* <DEDUP_REMOVED lines=40> */
[----:B------:R-:W-:-:S04]  /*c280*/  MOV R190, R150 ;  /* 0x0000009600be7202 */ /* 0x000fc80000000f00 */
[----:B------:R-:W-:Y:S01]  /*c290*/  LOP3.LUT R186, R31, UR33, R32, 0x96, !PT ;  /* 0x000000211fba7c12 */ /* 0x000fe2000f8e9620 */
[----:B------:R-:W-:Y:S01]  /*c2a0*/  IMAD.MOV.U32 R32, RZ, RZ, RZ ;  /* 0x000000ffff207224 */ /* 0x000fe200078e00ff */
[----:B------:R-:W-:-:S07]  /*c2b0*/  MOV R188, R30 ;  /* 0x0000001e00bc7202 */ /* 0x000fce0000000f00 */
.L_x_30751:
[----:B------:R-:W-:Y:S05]  /*c2c0*/  BSYNC B1 ;  /* 0x0000000000017941 */ /* 0x000fea0003800000 */
.L_x_30750:
        /* <DEDUP_REMOVED lines=12> */
.L_x_30746:
[----:B------:R-:W-:Y:S05]  /*c390*/  BSYNC B0 ;  /* 0x0000000000007941 */ /* 0x000fea0003800000 */
.L_x_30744:
        /* <DEDUP_REMOVED lines=8> */
.L_x_30755:
        /* <DEDUP_REMOVED lines=12> */
.L_x_30758:
[----:B------:R-:W-:-:S07]  /*c4e0*/  IMAD.MOV.U32 R11, RZ, RZ, R190 ;  /* 0x000000ffff0b7224 */ /* 0x000fce00078e00be */
.L_x_30759:
[----:B------:R-:W-:Y:S05]  /*c4f0*/  BSYNC B1 ;  /* 0x0000000000017941 */ /* 0x000fea0003800000 */
.L_x_30757:
        /* <DEDUP_REMOVED lines=16> */
.L_x_30763:
[----:B------:R-:W-:Y:S05]  /*c600*/  BSYNC B2 ;  /* 0x0000000000027941 */ /* 0x000fea0003800000 */
.L_x_30762:
        /* <DEDUP_REMOVED lines=44> */
.L_x_30761:
[----:B------:R-:W-:Y:S05]  /*c8d0*/  BSYNC B1 ;  /* 0x0000000000017941 */ /* 0x000fea0003800000 */
.L_x_30760:
[----:B------:R-:W-:Y:S01]  /*c8e0*/  I2FP.F32.U32 R11, R11 ;  /* 0x0000000b000b7245 */ /* 0x000fe20000201000 */
[----:B-----5:R-:W-:Y:S01]  /*c8f0*/  HADD2.F32 R31, -RZ, R146.H1_H1 ;  /* 0x30000092ff1f7230 */ /* 0x020fe20000004100 */
[----:B------:R-:W-:-:S04]  /*c900*/  MOV R32, 0x2f800000 ;  /* 0x2f80000000207802 */ /* 0x000fc80000000f00 */
[----:B------:R-:W-:Y:S01]  /*c910*/  FMUL.FTZ R31, R31, UR13 ;  /* 0x0000000d1f1f7c20 */ /* 0x000fe20008410000 */
[----:B------:R-:W-:-:S03]  /*c920*/  FFMA.FTZ R11, R11, R32, 1.1641532182693481445e-10 ;  /* 0x2f0000000b0b7423 */ /* 0x000fc60000010020 */
[----:B------:R-:W-:Y:S02]  /*c930*/  FMUL.FTZ R31, R31, UR12 ;  /* 0x0000000c1f1f7c20 */ /* 0x000fe40008410000 */
[----:B------:R-:W-:-:S04]  /*c940*/  FSETP.GTU.FTZ.AND P4, PT, R11, UR10, PT ;  /* 0x0000000a0b007c0b */ /* 0x000fc8000bf9c000 */
[----:B------:R-:W-:Y:S02]  /*c950*/  FSEL R32, R31, RZ, !P4 ;  /* 0x000000ff1f207208 */ /* 0x000fe40006000000 */
[----:B------:R-:W-:-:S03]  /*c960*/  SEL R11, RZ, 0x1, P4 ;  /* 0x00000001ff0b7807 */ /* 0x000fc60002000000 */
[----:B------:R-:W-:Y:S01]  /*c970*/  FMUL.FTZ R31, R193, R32 ;  /* 0x00000020c11f7220 */ /* 0x000fe20000410000 */
[----:B------:R-:W-:-:S05]  /*c980*/  @P0 HADD2.F32 R32, -RZ, R142.H1_H1 ;  /* 0x3000008eff200230 */ /* 0x000fca0000004100 */
[----:B------:R-:W-:-:S07]  /*c990*/  @P0 FADD.FTZ R31, R32, R31 ;  /* 0x0000001f201f0221 */ /* 0x000fce0000010000 */
.L_x_30756:
[----:B------:R-:W-:Y:S05]  /*c9a0*/  BSYNC B0 ;  /* 0x0000000000007941 */ /* 0x000fea0003800000 */
.L_x_30754:
        /* <DEDUP_REMOVED lines=8> */
.L_x_30765:
        /* <DEDUP_REMOVED lines=12> */
.L_x_30768:
[----:B------:R-:W-:-:S07]  /*caf0*/  MOV R12, R190 ;  /* 0x000000be000c7202 */ /* 0x000fce0000000f00 */
.L_x_30769:
[----:B------:R-:W-:Y:S05]  /*cb00*/  BSYNC B1 ;  /* 0x0000000000017941 */ /* 0x000fea0003800000 */
.L_x_30767:
        /* <DEDUP_REMOVED lines=16> */
.L_x_30773:
[----:B------:R-:W-:Y:S05]  /*cc10*/  BSYNC B2 ;  /* 0x0000000000027941 */ /* 0x000fea0003800000 */
.L_x_30772:
        /* <DEDUP_REMOVED lines=44> */
.L_x_30771:
[----:B------:R-:W-:Y:S05]  /*cee0*/  BSYNC B1 ;  /* 0x0000000000017941 */ /* 0x000fea0003800000 */
.L_x_30770:
[----:B------:R-:W-:Y:S01]  /*cef0*/  I2FP.F32.U32 R12, R12 ;  /* 0x0000000c000c7245 */ /* 0x000fe20000201000 */
[----:B-----5:R-:W-:Y:S02]  /*cf00*/  HADD2.F32 R32, -RZ, R147.H0_H0 ;  /* 0x20000093ff207230 */ /* 0x020fe40000004100 */
[----:B------:R-:W-:-:S03]  /*cf10*/  IMAD.MOV.U32 R33, RZ, RZ, 0x2f800000 ;  /* 0x2f800000ff217424 */ /* 0x000fc600078e00ff */
[----:B------:R-:W-:Y:S01]  /*cf20*/  FMUL.FTZ R32, R32, UR13 ;  /* 0x0000000d20207c20 */ /* 0x000fe20008410000 */
[----:B------:R-:W-:-:S03]  /*cf30*/  FFMA.FTZ R12, R12, R33, 1.1641532182693481445e-10 ;  /* 0x2f0000000c0c7423 */ /* 0x000fc60000010021 */
[----:B------:R-:W-:Y:S02]  /*cf40*/  FMUL.FTZ R32, R32, UR12 ;  /* 0x0000000c20207c20 */ /* 0x000fe40008410000 */
[----:B------:R-:W-:-:S04]  /*cf50*/  FSETP.GTU.FTZ.AND P4, PT, R12, UR10, PT ;  /* 0x0000000a0c007c0b */ /* 0x000fc8000bf9c000 */
[----:B------:R-:W-:Y:S02]  /*cf60*/  FSEL R33, R32, RZ, !P4 ;  /* 0x000000ff20217208 */ /* 0x000fe40006000000 */
[----:B------:R-:W-:-:S03]  /*cf70*/  SEL R12, RZ, 0x1, P4 ;  /* 0x00000001ff0c7807 */ /* 0x000fc60002000000 */
[----:B------:R-:W-:Y:S01]  /*cf80*/  FMUL.FTZ R32, R194, R33 ;  /* 0x00000021c2207220 */ /* 0x000fe20000410000 */
[----:B------:R-:W-:-:S05]  /*cf90*/  @P0 HADD2.F32 R33, -RZ, R143.H0_H0 ;  /* 0x2000008fff210230 */ /* 0x000fca0000004100 */
[----:B------:R-:W-:-:S07]  /*cfa0*/  @P0 FADD.FTZ R32, R33, R32 ;  /* 0x0000002021200221 */ /* 0x000fce0000010000 */
.L_x_30766:
[----:B------:R-:W-:Y:S05]  /*cfb0*/  BSYNC B0 ;  /* 0x0000000000007941 */ /* 0x000fea0003800000 */
.L_x_30764:
        /* <DEDUP_REMOVED lines=8> */
.L_x_30775:
        /* <DEDUP_REMOVED lines=12> */
.L_x_30778:
[----:B------:R-:W-:-:S07]  /*d100*/  MOV R33, R190 ;  /* 0x000000be00217202 */ /* 0x000fce0000000f00 */
.L_x_30779:
[----:B------:R-:W-:Y:S05]  /*d110*/  BSYNC B1 ;  /* 0x0000000000017941 */ /* 0x000fea0003800000 */
.L_x_30777:
        /* <DEDUP_REMOVED lines=16> */
.L_x_30783:
[----:B------:R-:W-:Y:S05]  /*d220*/  BSYNC B2 ;  /* 0x0000000000027941 */ /* 0x000fea0003800000 */
.L_x_30782:
        /* <DEDUP_REMOVED lines=42> */
[----:B------:R-:W-:Y:S02]  /*d4d0*/  LOP3.LUT R186, R151, UR33, R162, 0x96, !PT ;  /* 0x0000002197ba7c12 */ /* 0x000fe4000f8e96a2 */
[----:B------:R-:W-:-:S07]  /*d4e0*/  MOV R188, R150 ;  /* 0x0000009600bc7202 */ /* 0x000fce0000000f00 */
.L_x_30781:
[----:B------:R-:W-:Y:S05]  /*d4f0*/  BSYNC B1 ;  /* 0x0000000000017941 */ /* 0x000fea0003800000 */
.L_x_30780:
[----:B------:R-:W-:Y:S01]  /*d500*/  HFMA2.MMA R150, -RZ, RZ, 0.1171875, 0 ;  /* 0x2f800000ff967435 */ /* 0x000fe200000001ff */
[----:B------:R-:W-:Y:S01]  /*d510*/  I2FP.F32.U32 R33, R33 ;  /* 0x0000002100217245 */ /* 0x000fe20000201000 */
[----:B-----5:R-:W-:-:S05]  /*d520*/  HADD2.F32 R149, -RZ, R147.H1_H1 ;  /* 0x30000093ff957230 */ /* 0x020fca0000004100 */
[----:B------:R-:W-:-:S03]  /*d530*/  FMUL.FTZ R149, R149, UR13 ;  /* 0x0000000d95957c20 */ /* 0x000fc60008410000 */
[----:B------:R-:W-:Y:S01]  /*d540*/  FFMA.FTZ R33, R33, R150, 1.1641532182693481445e-10 ;  /* 0x2f00000021217423 */ /* 0x000fe20000010096 */
[----:B------:R-:W-:-:S04]  /*d550*/  FMUL.FTZ R149, R149, UR12 ;  /* 0x0000000c95957c20 */ /* 0x000fc80008410000 */
[----:B------:R-:W-:-:S04]  /*d560*/  FSETP.GTU.FTZ.AND P4, PT, R33, UR10, PT ;  /* 0x0000000a21007c0b */ /* 0x000fc8000bf9c000 */
[----:B------:R-:W-:Y:S02]  /*d570*/  FSEL R150, R149, RZ, !P4 ;  /* 0x000000ff95967208 */ /* 0x000fe40006000000 */
[----:B------:R-:W-:-:S03]  /*d580*/  SEL R187, RZ, 0x1, P4 ;  /* 0x00000001ffbb7807 */ /* 0x000fc60002000000 */
[----:B------:R-:W-:Y:S01]  /*d590*/  FMUL.FTZ R33, R195, R150 ;  /* 0x00000096c3217220 */ /* 0x000fe20000410000 */
[----:B------:R-:W-:-:S05]  /*d5a0*/  @P0 HADD2.F32 R150, -RZ, R143.H1_H1 ;  /* 0x3000008fff960230 */ /* 0x000fca0000004100 */
[----:B------:R-:W-:-:S07]  /*d5b0*/  @P0 FADD.FTZ R33, R150, R33 ;  /* 0x0000002196210221 */ /* 0x000fce0000010000 */
.L_x_30776:
[----:B------:R-:W-:Y:S05]  /*d5c0*/  BSYNC B0 ;  /* 0x0000000000007941 */ /* 0x000fea0003800000 */
.L_x_30774:
[----:B------:R-:W-:Y:S01]  /*d5d0*/  IMAD.WIDE.U32 R166, R148, 0x10, R184 ;  /* 0x0000001094a67825 */ /* 0x000fe200078e00b8 */
[----:B------:R-:W-:Y:S01]  /*d5e0*/  F2FP.F16.F32.PACK_AB R151, R33, R32 ;  /* 0x000000202197723e */ /* 0x000fe200000000ff */
[----:B------:R-:W0:Y:S01]  /*d5f0*/  @P2 LDC.64 R164, c[0x0][0x220] ;  /* 0x00008800ffa42b82 */ /* 0x000e220000000a00 */
[----:B------:R-:W-:Y:S01]  /*d600*/  F2FP.F16.F32.PACK_AB R150, R31, R30 ;  /* 0x0000001e1f96723e */ /* 0x000fe200000000ff */
[----:B------:R-:W-:Y:S01]  /*d610*/  BSSY B0, `(.L_x_30784) ;  /* 0x000001a000007945 */ /* 0x000fe20003800000 */
[----:B------:R-:W-:Y:S02]  /*d620*/  F2FP.F16.F32.PACK_AB R149, R29, R28 ;  /* 0x0000001c1d95723e */ /* 0x000fe400000000ff */
[----:B------:R-:W-:-:S03]  /*d630*/  F2FP.F16.F32.PACK_AB R148, R27, R26 ;  /* 0x0000001a1b94723e */ /* 0x000fc600000000ff */
[----:B------:R-:W1:Y:S02]  /*d640*/  @P0 LDC.64 R162, c[0x0][0x230] ;  /* 0x00008c00ffa20b82 */ /* 0x000e640000000a00 */
[----:B------:R2:W-:Y:S01]  /*d650*/  STG.E.128 desc[UR4][R166.64], R148 ;  /* 0x00000094a6007986 */ /* 0x0005e2000c101d04 */
[----:B------:R-:W-:Y:S05]  /*d660*/  @!P2 BRA `(.L_x_30785) ;  /* 0x000000000050a947 */ /* 0x000fea0003800000 */
[----:B--2---:R-:W-:Y:S01]  /*d670*/  SHF.L.U32 R148, R12, 0x10, RZ ;  /* 0x000000100c947819 */ /* 0x004fe200000006ff */
[----:B------:R-:W2:Y:S01]  /*d680*/  LDC.64 R170, c[0x0][0x240] ;  /* 0x00009000ffaa7b82 */ /* 0x000ea20000000a00 */
        /* <DEDUP_REMOVED lines=18> */
.L_x_30785:
[----:B------:R-:W-:Y:S05]  /*d7b0*/  BSYNC B0 ;  /* 0x0000000000007941 */ /* 0x000fea0003800000 */
.L_x_30784:
[----:B------:R-:W-:Y:S01]  /*d7c0*/  VIADD R169, R180, 0x200 ;  /* 0x00000200b4a97836 */ /* 0x000fe20000000000 */
[----:B------:R-:W-:-:S03]  /*d7d0*/  IADD3 R172, R177, 0x200, RZ ;  /* 0x00000200b1ac7810 */ /* 0x000fc60007ffe0ff */
        /* <DEDUP_REMOVED lines=12> */
.L_x_30787:
        /* <DEDUP_REMOVED lines=12> */
.L_x_30790:
[----:B------:R-:W-:-:S07]  /*d960*/  IMAD.MOV.U32 R6, RZ, RZ, R190 ;  /* 0x000000ffff067224 */ /* 0x000fce00078e00be */
.L_x_30791:
[----:B------:R-:W-:Y:S05]  /*d970*/  BSYNC B1 ;  /* 0x0000000000017941 */ /* 0x000fea0003800000 */
.L_x_30789:
        /* <DEDUP_REMOVED lines=16> */
.L_x_30795:
[----:B------:R-:W-:Y:S05]  /*da80*/  BSYNC B2 ;  /* 0x0000000000027941 */ /* 0x000fea0003800000 */
.L_x_30794:
        /* <DEDUP_REMOVED lines=44> */
.L_x_30793:
[----:B------:R-:W-:Y:S05]  /*dd50*/  BSYNC B1 ;  /* 0x0000000000017941 */ /* 0x000fea0003800000 */
.L_x_30792:
[----:B------:R-:W-:Y:S01]  /*dd60*/  I2FP.F32.U32 R6, R6 ;  /* 0x0000000600067245 */ /* 0x000fe20000201000 */
[----:B-----5:R-:W-:Y:S01]  /*dd70*/  HADD2.F32 R148, -RZ, R144.H0_H0 ;  /* 0x20000090ff947230 */ /* 0x020fe20000004100 */
[----:B------:R-:W-:-:S04]  /*dd80*/  MOV R151, 0x2f800000 ;  /* 0x2f80000000977802 */ /* 0x000fc80000000f00 */
[----:B------:R-:W-:Y:S01]  /*dd90*/  FMUL.FTZ R148, R148, UR13 ;  /* 0x0000000d94947c20 */ /* 0x000fe20008410000 */
[----:B------:R-:W-:-:S03]  /*dda0*/  FFMA.FTZ R6, R6, R151, 1.1641532182693481445e-10 ;  /* 0x2f00000006067423 */ /* 0x000fc60000010097 */
[----:B------:R-:W-:Y:S02]  /*ddb0*/  FMUL.FTZ R148, R148, UR12 ;  /* 0x0000000c94947c20 */ /* 0x000fe40008410000 */
[----:B------:R-:W-:Y:S01]  /*ddc0*/  FSETP.GTU.FTZ.AND P4, PT, R6, UR10, PT ;  /* 0x0000000a06007c0b */ /* 0x000fe2000bf9c000 */
[----:B------:R-:W-:-:S03]  /*ddd0*/  @P0 HADD2.F32 R6, -RZ, R140.H0_H0 ;  /* 0x2000008cff060230 */ /* 0x000fc60000004100 */
[----:B------:R-:W-:-:S05]  /*dde0*/  FSEL R161, R148, RZ, !P4 ;  /* 0x000000ff94a17208 */ /* 0x000fca0006000000 */
[----:B------:R-:W-:-:S04]  /*ddf0*/  FMUL.FTZ R161, R116, R161 ;  /* 0x000000a174a17220 */ /* 0x000fc80000410000 */
[----:B------:R-:W-:Y:S01]  /*de00*/  @P0 FADD.FTZ R161, R6, R161 ;  /* 0x000000a106a10221 */ /* 0x000fe20000010000 */
[----:B------:R-:W-:-:S07]  /*de10*/  SEL R6, RZ, 0x1, P4 ;  /* 0x00000001ff067807 */ /* 0x000fce0002000000 */
.L_x_30788:
[----:B------:R-:W-:Y:S05]  /*de20*/  BSYNC B0 ;  /* 0x0000000000007941 */ /* 0x000fea0003800000 */
.L_x_30786:
        /* <DEDUP_REMOVED lines=8> */
.L_x_30797:
        /* <DEDUP_REMOVED lines=12> */
.L_x_30800:
[----:B------:R-:W-:-:S07]  /*df70*/  MOV R7, R190 ;  /* 0x000000be00077202 */ /* 0x000fce0000000f00 */
.L_x_30801:
[----:B------:R-:W-:Y:S05]  /*df80*/  BSYNC B1 ;  /* 0x0000000000017941 */ /* 0x000fea0003800000 */
.L_x_30799:
        /* <DEDUP_REMOVED lines=16> */
.L_x_30805:
[----:B------:R-:W-:Y:S05]  /*e090*/  BSYNC B2 ;  /* 0x0000000000027941 */ /* 0x000fea0003800000 */
.L_x_30804:
        /* <DEDUP_REMOVED lines=44> */
.L_x_30803:
[----:B------:R-:W-:Y:S05]  /*e360*/  BSYNC B1 ;  /* 0x0000000000017941 */ /* 0x000fea0003800000 */
.L_x_30802:
        /* <DEDUP_REMOVED lines=8> */
[----:B------:R-:W-:-:S05]  /*e3f0*/  FSEL R162, R149, RZ, !P4 ;  /* 0x000000ff95a27208 */ /* 0x000fca0006000000 */
[----:B------:R-:W-:-:S04]  /*e400*/  FMUL.FTZ R162, R117, R162 ;  /* 0x000000a275a27220 */ /* 0x000fc80000410000 */
[----:B------:R-:W-:Y:S01]  /*e410*/  @P0 FADD.FTZ R162, R7, R162 ;  /* 0x000000a207a20221 */ /* 0x000fe20000010000 */
[----:B------:R-:W-:-:S07]  /*e420*/  SEL R7, RZ, 0x1, P4 ;  /* 0x00000001ff077807 */ /* 0x000fce0002000000 */
.L_x_30798:
[----:B------:R-:W-:Y:S05]  /*e430*/  BSYNC B0 ;  /* 0x0000000000007941 */ /* 0x000fea0003800000 */
.L_x_30796:
        /* <DEDUP_REMOVED lines=8> */
.L_x_30807:
        /* <DEDUP_REMOVED lines=12> */
.L_x_30810:
[----:B------:R-:W-:-:S07]  /*e580*/  MOV R8, R190 ;  /* 0x000000be00087202 */ /* 0x000fce0000000f00 */
.L_x_30811:
[----:B------:R-:W-:Y:S05]  /*e590*/  BSYNC B1 ;  /* 0x0000000000017941 */ /* 0x000fea0003800000 */
.L_x_30809:
        /* <DEDUP_REMOVED lines=16> */
.L_x_30815:
[----:B------:R-:W-:Y:S05]  /*e6a0*/  BSYNC B2 ;  /* 0x0000000000027941 */ /* 0x000fea0003800000 */
.L_x_30814:
        /* <DEDUP_REMOVED lines=44> */
.L_x_30813:
[----:B------:R-:W-:Y:S05]  /*e970*/  BSYNC B1 ;  /* 0x0000000000017941 */ /* 0x000fea0003800000 */
.L_x_30812:
[----:B------:R-:W-:Y:S01]  /*e980*/  HFMA2.MMA R151, -RZ, RZ, 0.1171875, 0 ;  /* 0x2f800000ff977435 */ /* 0x000fe200000001ff */
[----:B------:R-:W-:Y:S01]  /*e990*/  I2FP.F32.U32 R8, R8 ;  /* 0x0000000800087245 */ /* 0x000fe20000201000 */
[----:B-----5:R-:W-:-:S05]  /*e9a0*/  HADD2.F32 R148, -RZ, R145.H0_H0 ;  /* 0x20000091ff947230 */ /* 0x020fca0000004100 */
[----:B------:R-:W-:-:S03]  /*e9b0*/  FMUL.FTZ R148, R148, UR13 ;  /* 0x0000000d94947c20 */ /* 0x000fc60008410000 */
[----:B------:R-:W-:Y:S01]  /*e9c0*/  FFMA.FTZ R8, R8, R151, 1.1641532182693481445e-10 ;  /* 0x2f00000008087423 */ /* 0x000fe20000010097 */
[----:B------:R-:W-:-:S04]  /*e9d0*/  FMUL.FTZ R148, R148, UR12 ;  /* 0x0000000c94947c20 */ /* 0x000fc80008410000 */
[----:B------:R-:W-:Y:S01]  /*e9e0*/  FSETP.GTU.FTZ.AND P4, PT, R8, UR10, PT ;  /* 0x0000000a08007c0b */ /* 0x000fe2000bf9c000 */
[----:B------:R-:W-:-:S03]  /*e9f0*/  @P0 HADD2.F32 R8, -RZ, R141.H0_H0 ;  /* 0x2000008dff080230 */ /* 0x000fc60000004100 */
[----:B------:R-:W-:-:S05]  /*ea00*/  FSEL R163, R148, RZ, !P4 ;  /* 0x000000ff94a37208 */ /* 0x000fca0006000000 */
[----:B------:R-:W-:-:S04]  /*ea10*/  FMUL.FTZ R163, R118, R163 ;  /* 0x000000a376a37220 */ /* 0x000fc80000410000 */
[----:B------:R-:W-:Y:S01]  /*ea20*/  @P0 FADD.FTZ R163, R8, R163 ;  /* 0x000000a308a30221 */ /* 0x000fe20000010000 */
[----:B------:R-:W-:-:S07]  /*ea30*/  SEL R8, RZ, 0x1, P4 ;  /* 0x00000001ff087807 */ /* 0x000fce0002000000 */
.L_x_30808:
[----:B------:R-:W-:Y:S05]  /*ea40*/  BSYNC B0 ;  /* 0x0000000000007941 */ /* 0x000fea0003800000 */
.L_x_30806:
        /* <DEDUP_REMOVED lines=8> */
.L_x_30817:
        /* <DEDUP_REMOVED lines=12> */
.L_x_30820:
[----:B------:R-:W-:-:S07]  /*eb90*/  IMAD.MOV.U32 R9, RZ, RZ, R190 ;  /* 0x000000ffff097224 */ /* 0x000fce00078e00be */
.L_x_30821:
[----:B------:R-:W-:Y:S05]  /*eba0*/  BSYNC B1 ;  /* 0x0000000000017941 */ /* 0x000fea0003800000 */
.L_x_30819:
        /* <DEDUP_REMOVED lines=16> */
.L_x_30825:
[----:B------:R-:W-:Y:S05]  /*ecb0*/  BSYNC B2 ;  /* 0x0000000000027941 */ /* 0x000fea0003800000 */
.L_x_30824:
        /* <DEDUP_REMOVED lines=44> */
.L_x_30823:
[----:B------:R-:W-:Y:S05]  /*ef80*/  BSYNC B1 ;  /* 0x0000000000017941 */ /* 0x000fea0003800000 */
.L_x_30822:
        /* <DEDUP_REMOVED lines=12> */
.L_x_30818:
[----:B------:R-:W-:Y:S05]  /*f050*/  BSYNC B0 ;  /* 0x0000000000007941 */ /* 0x000fea0003800000 */
.L_x_30816:
        /* <DEDUP_REMOVED lines=8> */
.L_x_30827:
        /* <DEDUP_REMOVED lines=12> */
.L_x_30830:
[----:B------:R-:W-:-:S07]  /*f1a0*/  MOV R10, R190 ;  /* 0x000000be000a7202 */ /* 0x000fce0000000f00 */
.L_x_30831:
[----:B------:R-:W-:Y:S05]  /*f1b0*/  BSYNC B1 ;  /* 0x0000000000017941 */ /* 0x000fea0003800000 */
.L_x_30829:
        /* <DEDUP_REMOVED lines=16> */
.L_x_30835:
[----:B------:R-:W-:Y:S05]  /*f2c0*/  BSYNC B2 ;  /* 0x0000000000027941 */ /* 0x000fea0003800000 */
.L_x_30834:
        /* <DEDUP_REMOVED lines=44> */
.L_x_30833:
[----:B------:R-:W-:Y:S05]  /*f590*/  BSYNC B1 ;  /* 0x0000000000017941 */ /* 0x000fea0003800000 */
.L_x_30832:
[----:B------:R-:W-:Y:S01]  /*f5a0*/  I2FP.F32.U32 R10, R10 ;  /* 0x0000000a000a7245 */ /* 0x000fe20000201000 */
[----:B-----5:R-:W-:Y:S02]  /*f5b0*/  HADD2.F32 R148, -RZ, R146.H0_H0 ;  /* 0x20000092ff947230 */ /* 0x020fe40000004100 */
[----:B------:R-:W-:-:S03]  /*f5c0*/  IMAD.MOV.U32 R151, RZ, RZ, 0x2f800000 ;  /* 0x2f800000ff977424 */ /* 0x000fc600078e00ff */
        /* <DEDUP_REMOVED lines=9> */
.L_x_30828:
[----:B------:R-:W-:Y:S05]  /*f660*/  BSYNC B0 ;  /* 0x0000000000007941 */ /* 0x000fea0003800000 */
.L_x_30826:
        /* <DEDUP_REMOVED lines=8> */
.L_x_30837:
        /* <DEDUP_REMOVED lines=12> */
.L_x_30840:
[----:B------:R-:W-:-:S07]  /*f7b0*/  MOV R11, R190 ;  /* 0x000000be000b7202 */ /* 0x000fce0000000f00 */
.L_x_30841:
[----:B------:R-:W-:Y:S05]  /*f7c0*/  BSYNC B1 ;  /* 0x0000000000017941 */ /* 0x000fea0003800000 */
.L_x_30839:
        /* <DEDUP_REMOVED lines=16> */
.L_x_30845:
[----:B------:R-:W-:Y:S05]  /*f8d0*/  BSYNC B2 ;  /* 0x0000000000027941 */ /* 0x000fea0003800000 */
.L_x_30844:
        /* <DEDUP_REMOVED lines=44> */
.L_x_30843:
[----:B------:R-:W-:Y:S05]  /*fba0*/  BSYNC B1 ;  /* 0x0000000000017941 */ /* 0x000fea0003800000 */
.L_x_30842:
[----:B------:R-:W-:Y:S01]  /*fbb0*/  HFMA2.MMA R148, -RZ, RZ, 0.1171875, 0 ;  /* 0x2f800000ff947435 */ /* 0x000fe200000001ff */
[----:B------:R-:W-:-:S09]  /*fbc0*/  I2FP.F32.U32 R11, R11 ;  /* 0x0000000b000b7245 */ /* 0x000fd20000201000 */
[----:B------:R-:W-:Y:S01]  /*fbd0*/  FFMA.FTZ R11, R11, R148, 1.1641532182693481445e-10 ;  /* 0x2f0000000b0b7423 */ /* 0x000fe20000010094 */
[----:B-----5:R-:W-:-:S04]  /*fbe0*/  HADD2.F32 R148, -RZ, R146.H1_H1 ;  /* 0x30000092ff947230 */ /* 0x020fc80000004100 */
[----:B------:R-:W-:Y:S01]  /*fbf0*/  FSETP.GTU.FTZ.AND P4, PT, R11, UR10, PT ;  /* 0x0000000a0b007c0b */ /* 0x000fe2000bf9c000 */
[----:B------:R-:W-:Y:S01]  /*fc00*/  FMUL.FTZ R148, R148, UR13 ;  /* 0x0000000d94947c20 */ /* 0x000fe20008410000 */
[----:B------:R-:W-:-:S03]  /*fc10*/  @P0 HADD2.F32 R11, -RZ, R142.H1_H1 ;  /* 0x3000008eff0b0230 */ /* 0x000fc60000004100 */
[----:B------:R-:W-:-:S05]  /*fc20*/  FMUL.FTZ R148, R148, UR12 ;  /* 0x0000000c94947c20 */ /* 0x000fca0008410000 */
[----:B------:R-:W-:-:S05]  /*fc30*/  FSEL R166, R148, RZ, !P4 ;  /* 0x000000ff94a67208 */ /* 0x000fca0006000000 */
[----:B------:R-:W-:-:S04]  /*fc40*/  FMUL.FTZ R166, R121, R166 ;  /* 0x000000a679a67220 */ /* 0x000fc80000410000 */
[----:B------:R-:W-:Y:S01]  /*fc50*/  @P0 FADD.FTZ R166, R11, R166 ;  /* 0x000000a60ba60221 */ /* 0x000fe20000010000 */
[----:B------:R-:W-:-:S07]  /*fc60*/  SEL R11, RZ, 0x1, P4 ;  /* 0x00000001ff0b7807 */ /* 0x000fce0002000000 */
.L_x_30838:
[----:B------:R-:W-:Y:S05]  /*fc70*/  BSYNC B0 ;  /* 0x0000000000007941 */ /* 0x000fea0003800000 */
.L_x_30836:
        /* <DEDUP_REMOVED lines=8> */
.L_x_30847:
        /* <DEDUP_REMOVED lines=12> */
.L_x_30850:
[----:B------:R-:W-:-:S07]  /*fdc0*/  IMAD.MOV.U32 R12, RZ, RZ, R190 ;  /* 0x000000ffff0c7224 */ /* 0x000fce00078e00be */
.L_x_30851:
[----:B------:R-:W-:Y:S05]  /*fdd0*/  BSYNC B1 ;  /* 0x0000000000017941 */ /* 0x000fea0003800000 */
.L_x_30849:
        /* <DEDUP_REMOVED lines=16> */
.L_x_30855:
[----:B------:R-:W-:Y:S05]  /*fee0*/  BSYNC B2 ;  /* 0x0000000000027941 */ /* 0x000fea0003800000 */
.L_x_30854:
        /* <DEDUP_REMOVED lines=44> */
.L_x_30853:
[----:B------:R-:W-:Y:S05]  /*101b0*/  BSYNC B1 ;  /* 0x0000000000017941 */ /* 0x000fea0003800000 */
.L_x_30852:
[----:B------:R-:W-:Y:S02]  /*101c0*/  I2FP.F32.U32 R12, R12 ;  /* 0x0000000c000c7245 */ /* 0x000fe40000201000 */
[----:B------:R-:W-:-:S05]  /*101d0*/  MOV R149, 0x2f800000 ;  /* 0x2f80000000957802 */ /* 0x000fca0000000f00 */
[----:B------:R-:W-:Y:S01]  /*101e0*/  FFMA.FTZ R12, R12, R149, 1.1641532182693481445e-10 ;  /* 0x2f0000000c0c7423 */ /* 0x000fe20000010095 */
[----:B-----5:R-:W-:-:S04]  /*101f0*/  HADD2.F32 R149, -RZ, R147.H0_H0 ;  /* 0x20000093ff957230 */ /* 0x020fc80000004100 */
[----:B------:R-:W-:Y:S01]  /*10200*/  FSETP.GTU.FTZ.AND P4, PT, R12, UR10, PT ;  /* 0x0000000a0c007c0b */ /* 0x000fe2000bf9c000 */
[----:B------:R-:W-:Y:S01]  /*10210*/  FMUL.FTZ R149, R149, UR13 ;  /* 0x0000000d95957c20 */ /* 0x000fe20008410000 */
[----:B------:R-:W-:-:S03]  /*10220*/  @P0 HADD2.F32 R12, -RZ, R143.H0_H0 ;  /* 0x2000008fff0c0230 */ /* 0x000fc60000004100 */
[----:B------:R-:W-:-:S05]  /*10230*/  FMUL.FTZ R149, R149, UR12 ;  /* 0x0000000c95957c20 */ /* 0x000fca0008410000 */
[----:B------:R-:W-:-:S05]  /*10240*/  FSEL R167, R149, RZ, !P4 ;  /* 0x000000ff95a77208 */ /* 0x000fca0006000000 */
[----:B------:R-:W-:-:S04]  /*10250*/  FMUL.FTZ R167, R122, R167 ;  /* 0x000000a77aa77220 */ /* 0x000fc80000410000 */
[----:B------:R-:W-:Y:S01]  /*10260*/  @P0 FADD.FTZ R167, R12, R167 ;  /* 0x000000a70ca70221 */ /* 0x000fe20000010000 */
[----:B------:R-:W-:-:S07]  /*10270*/  SEL R12, RZ, 0x1, P4 ;  /* 0x00000001ff0c7807 */ /* 0x000fce0002000000 */
.L_x_30848:
[----:B------:R-:W-:Y:S05]  /*10280*/  BSYNC B0 ;  /* 0x0000000000007941 */ /* 0x000fea0003800000 */
.L_x_30846:
        /* <DEDUP_REMOVED lines=8> */
.L_x_30857:
        /* <DEDUP_REMOVED lines=12> */
.L_x_30860:
[----:B------:R-:W-:-:S07]  /*103d0*/  MOV R168, R190 ;  /* 0x000000be00a87202 */ /* 0x000fce0000000f00 */
.L_x_30861:
[----:B------:R-:W-:Y:S05]  /*103e0*/  BSYNC B1 ;  /* 0x0000000000017941 */ /* 0x000fea0003800000 */
.L_x_30859:
        /* <DEDUP_REMOVED lines=16> */
.L_x_30865:
[----:B------:R-:W-:Y:S05]  /*104f0*/  BSYNC B2 ;  /* 0x0000000000027941 */ /* 0x000fea0003800000 */
.L_x_30864:
        /* <DEDUP_REMOVED lines=44> */
.L_x_30863:
[----:B------:R-:W-:Y:S05]  /*107c0*/  BSYNC B1 ;  /* 0x0000000000017941 */ /* 0x000fea0003800000 */
.L_x_30862:
[----:B------:R-:W-:Y:S01]  /*107d0*/  I2FP.F32.U32 R148, R168 ;  /* 0x000000a800947245 */ /* 0x000fe20000201000 */
[----:B------:R-:W-:-:S04]  /*107e0*/  IMAD.MOV.U32 R149, RZ, RZ, 0x2f800000 ;  /* 0x2f800000ff957424 */ /* 0x000fc800078e00ff */
[----:B------:R-:W-:Y:S01]  /*107f0*/  FFMA.FTZ R148, R148, R149, 1.1641532182693481445e-10 ;  /* 0x2f00000094947423 */ /* 0x000fe20000010095 */
[----:B-----5:R-:W-:-:S04]  /*10800*/  HADD2.F32 R149, -RZ, R147.H1_H1 ;  /* 0x30000093ff957230 */ /* 0x020fc80000004100 */
[----:B------:R-:W-:Y:S01]  /*10810*/  FSETP.GTU.FTZ.AND P4, PT, R148, UR10, PT ;  /* 0x0000000a94007c0b */ /* 0x000fe2000bf9c000 */
[----:B------:R-:W-:-:S03]  /*10820*/  FMUL.FTZ R149, R149, UR13 ;  /* 0x0000000d95957c20 */ /* 0x000fc60008410000 */
[----:B------:R-:W-:Y:S01]  /*10830*/  SEL R187, RZ, 0x1, P4 ;  /* 0x00000001ffbb7807 */ /* 0x000fe20002000000 */
[----:B------:R-:W-:-:S05]  /*10840*/  FMUL.FTZ R149, R149, UR12 ;  /* 0x0000000c95957c20 */ /* 0x000fca0008410000 */
[----:B------:R-:W-:Y:S01]  /*10850*/  FSEL R168, R149, RZ, !P4 ;  /* 0x000000ff95a87208 */ /* 0x000fe20006000000 */
[----:B------:R-:W-:-:S04]  /*10860*/  @P0 HADD2.F32 R149, -RZ, R143.H1_H1 ;  /* 0x3000008fff950230 */ /* 0x000fc80000004100 */
[----:B------:R-:W-:-:S04]  /*10870*/  FMUL.FTZ R168, R123, R168 ;  /* 0x000000a87ba87220 */ /* 0x000fc80000410000 */
[----:B------:R-:W-:-:S07]  /*10880*/  @P0 FADD.FTZ R168, R149, R168 ;  /* 0x000000a895a80221 */ /* 0x000fce0000010000 */
.L_x_30858:
[----:B------:R-:W-:Y:S05]  /*10890*/  BSYNC B0 ;  /* 0x0000000000007941 */ /* 0x000fea0003800000 */
.L_x_30856:
[----:B------:R-:W-:Y:S01]  /*108a0*/  IMAD.WIDE.U32 R170, R172, 0x10, R184 ;  /* 0x00000010acaa7825 */ /* 0x000fe200078e00b8 */
[----:B------:R-:W-:Y:S01]  /*108b0*/  F2FP.F16.F32.PACK_AB R151, R168, R167 ;  /* 0x000000a7a897723e */ /* 0x000fe200000000ff */
[----:B------:R-:W-:Y:S01]  /*108c0*/  BSSY B0, `(.L_x_30866) ;  /* 0x000001a000007945 */ /* 0x000fe20003800000 */
[----:B------:R-:W-:Y:S02]  /*108d0*/  F2FP.F16.F32.PACK_AB R150, R166, R165 ;  /* 0x000000a5a696723e */ /* 0x000fe400000000ff */
[----:B------:R-:W-:Y:S02]  /*108e0*/  F2FP.F16.F32.PACK_AB R149, R164, R163 ;  /* 0x000000a3a495723e */ /* 0x000fe400000000ff */
[----:B------:R-:W-:-:S05]  /*108f0*/  F2FP.F16.F32.PACK_AB R148, R162, R161 ;  /* 0x000000a1a294723e */ /* 0x000fca00000000ff */
        /* <DEDUP_REMOVED lines=22> */
.L_x_30867:
[----:B------:R-:W-:Y:S05]  /*10a60*/  BSYNC B0 ;  /* 0x0000000000007941 */ /* 0x000fea0003800000 */
.L_x_30866:
[----:B01----:R-:W0:Y:S01]  /*10a70*/  @P2 LDC.64 R150, c[0x0][0x220] ;  /* 0x00008800ff962b82 */ /* 0x003e220000000a00 */
[----:B------:R-:W-:-:S07]  /*10a80*/  IADD3 R181, R180, 0x280, RZ ;  /* 0x00000280b4b57810 */ /* 0x000fce0007ffe0ff */
[----:B------:R-:W1:Y:S01]  /*10a90*/  @P0 LDC.64 R148, c[0x0][0x230] ;  /* 0x00008c00ff940b82 */ /* 0x000e620000000a00 */
[----:B------:R-:W-:Y:S02]  /*10aa0*/  VIADD R182, R177, 0x280 ;  /* 0x00000280b1b67836 */ /* 0x000fe40000000000 */
[----:B0-----:R-:W-:-:S05]  /*10ab0*/  @P2 IMAD.WIDE.U32 R150, R181, 0x10, R150 ;  /* 0x00000010b5962825 */ /* 0x001fca00078e0096 */
[----:B-----5:R0:W5:Y:S01]  /*10ac0*/  @P2 LDG.E.128 R144, desc[UR4][R150.64] ;  /* 0x0000000496902981 */ /* 0x020162000c1e1d00 */
[----:B-1----:R-:W-:-:S05]  /*10ad0*/  @P0 IMAD.WIDE.U32 R148, R182, 0x10, R148 ;  /* 0x00000010b6940825 */ /* 0x002fca00078e0094 */
        /* <DEDUP_REMOVED lines=9> */
.L_x_30869:
        /* <DEDUP_REMOVED lines=12> */
.L_x_30872:
[----:B------:R-:W-:-:S07]  /*10c30*/  MOV R6, R190 ;  /* 0x000000be00067202 */ /* 0x000fce0000000f00 */
.L_x_30873:
[----:B------:R-:W-:Y:S05]  /*10c40*/  BSYNC B1 ;  /* 0x0000000000017941 */ /* 0x000fea0003800000 */
.L_x_30871:
        /* <DEDUP_REMOVED lines=16> */
.L_x_30877:
[----:B------:R-:W-:Y:S05]  /*10d50*/  BSYNC B2 ;  /* 0x0000000000027941 */ /* 0x000fea0003800000 */
.L_x_30876:
        /* <DEDUP_REMOVED lines=44> */
.L_x_30875:
[----:B------:R-:W-:Y:S05]  /*11020*/  BSYNC B1 ;  /* 0x0000000000017941 */ /* 0x000fea0003800000 */
.L_x_30874:
[----:B------:R-:W-:Y:S01]  /*11030*/  HFMA2.MMA R149, -RZ, RZ, 0.1171875, 0 ;  /* 0x2f800000ff957435 */ /* 0x000fe200000001ff */
[----:B------:R-:W-:-:S09]  /*11040*/  I2FP.F32.U32 R6, R6 ;  /* 0x0000000600067245 */ /* 0x000fd20000201000 */
        /* <DEDUP_REMOVED lines=10> */
.L_x_30870:
[----:B------:R-:W-:Y:S05]  /*110f0*/  BSYNC B0 ;  /* 0x0000000000007941 */ /* 0x000fea0003800000 */
.L_x_30868:
        /* <DEDUP_REMOVED lines=8> */
.L_x_30879:
        /* <DEDUP_REMOVED lines=12> */
.L_x_30882:
[----:B------:R-:W-:-:S07]  /*11240*/  IMAD.MOV.U32 R7, RZ, RZ, R190 ;  /* 0x000000ffff077224 */ /* 0x000fce00078e00be */
.L_x_30883:
[----:B------:R-:W-:Y:S05]  /*11250*/  BSYNC B1 ;  /* 0x0000000000017941 */ /* 0x000fea0003800000 */
.L_x_30881:
        /* <DEDUP_REMOVED lines=16> */
.L_x_30887:
[----:B------:R-:W-:Y:S05]  /*11360*/  BSYNC B2 ;  /* 0x0000000000027941 */ /* 0x000fea0003800000 */
.L_x_30886:
        /* <DEDUP_REMOVED lines=44> */
.L_x_30885:
[----:B------:R-:W-:Y:S05]  /*11630*/  BSYNC B1 ;  /* 0x0000000000017941 */ /* 0x000fea0003800000 */
.L_x_30884:
[----:B------:R-:W-:Y:S02]  /*11640*/  I2FP.F32.U32 R7, R7 ;  /* 0x0000000700077245 */ /* 0x000fe40000201000 */
[----:B------:R-:W-:-:S05]  /*11650*/  MOV R148, 0x2f800000 ;  /* 0x2f80000000947802 */ /* 0x000fca0000000f00 */
        /* <DEDUP_REMOVED lines=10> */
.L_x_30880:
[----:B------:R-:W-:Y:S05]  /*11700*/  BSYNC B0 ;  /* 0x0000000000007941 */ /* 0x000fea0003800000 */
.L_x_30878:
        /* <DEDUP_REMOVED lines=8> */
.L_x_30889:
        /* <DEDUP_REMOVED lines=12> */
.L_x_30892:
[----:B------:R-:W-:-:S07]  /*11850*/  MOV R8, R190 ;  /* 0x000000be00087202 */ /* 0x000fce0000000f00 */
.L_x_30893:
[----:B------:R-:W-:Y:S05]  /*11860*/  BSYNC B1 ;  /* 0x0000000000017941 */ /* 0x000fea0003800000 */
.L_x_30891:
        /* <DEDUP_REMOVED lines=16> */
.L_x_30897:
[----:B------:R-:W-:Y:S05]  /*11970*/  BSYNC B2 ;  /* 0x0000000000027941 */ /* 0x000fea0003800000 */
.L_x_30896:
        /* <DEDUP_REMOVED lines=40> */
[----:B------:R-:W-:Y:S01]  /*11c00*/  MOV R188, R148 ;  /* 0x0000009400bc7202 */ /* 0x000fe20000000f00 */
[----:B------:R-:W-:Y:S02]  /*11c10*/  HFMA2.MMA R148, -RZ, RZ, 0, 0 ;  /* 0x00000000ff947435 */ /* 0x000fe400000001ff */
[----:B------:R-:W-:Y:S01]  /*11c20*/  IMAD.MOV.U32 R190, RZ, RZ, R150 ;  /* 0x000000ffffbe7224 */ /* 0x000fe200078e0096 */
[----:B------:R-:W-:-:S08]  /*11c30*/  LOP3.LUT R189, R151, UR32, R172, 0x96, !PT ;  /* 0x0000002097bd7c12 */ /* 0x000fd0000f8e96ac */
.L_x_30895:
[----:B------:R-:W-:Y:S05]  /*11c40*/  BSYNC B1 ;  /* 0x0000000000017941 */ /* 0x000fea0003800000 */
.L_x_30894:
[----:B------:R-:W-:Y:S01]  /*11c50*/  I2FP.F32.U32 R8, R8 ;  /* 0x0000000800087245 */ /* 0x000fe20000201000 */
[----:B------:R-:W-:-:S04]  /*11c60*/  IMAD.MOV.U32 R149, RZ, RZ, 0x2f800000 ;  /* 0x2f800000ff957424 */ /* 0x000fc800078e00ff */
        /* <DEDUP_REMOVED lines=10> */
.L_x_30890:
[----:B------:R-:W-:Y:S05]  /*11d10*/  BSYNC B0 ;  /* 0x0000000000007941 */ /* 0x000fea0003800000 */
.L_x_30888:
        /* <DEDUP_REMOVED lines=8> */
.L_x_30899:
        /* <DEDUP_REMOVED lines=12> */
.L_x_30902:
[----:B------:R-:W-:-:S07]  /*11e60*/  MOV R9, R190 ;  /* 0x000000be00097202 */ /* 0x000fce0000000f00 */
.L_x_30903:
[----:B------:R-:W-:Y:S05]  /*11e70*/  BSYNC B1 ;  /* 0x0000000000017941 */ /* 0x000fea0003800000 */
.L_x_30901:
        /* <DEDUP_REMOVED lines=16> */
.L_x_30907:
[----:B------:R-:W-:Y:S05]  /*11f80*/  BSYNC B2 ;  /* 0x0000000000027941 */ /* 0x000fea0003800000 */
.L_x_30906:
        /* <DEDUP_REMOVED lines=44> */
.L_x_30905:
[----:B------:R-:W-:Y:S05]  /*12250*/  BSYNC B1 ;  /* 0x0000000000017941 */ /* 0x000fea0003800000 */
.L_x_30904:
        /* <DEDUP_REMOVED lines=12> */
.L_x_30900:
[----:B------:R-:W-:Y:S05]  /*12320*/  BSYNC B0 ;  /* 0x0000000000007941 */ /* 0x000fea0003800000 */
.L_x_30898:
        /* <DEDUP_REMOVED lines=8> */
.L_x_30909:
        /* <DEDUP_REMOVED lines=12> */
.L_x_30912:
[----:B------:R-:W-:-:S07]  /*12470*/  IMAD.MOV.U32 R10, RZ, RZ, R190 ;  /* 0x000000ffff0a7224 */ /* 0x000fce00078e00be */
.L_x_30913:
[----:B------:R-:W-:Y:S05]  /*12480*/  BSYNC B1 ;  /* 0x0000000000017941 */ /* 0x000fea0003800000 */
.L_x_30911:
        /* <DEDUP_REMOVED lines=16> */
.L_x_30917:
[----:B------:R-:W-:Y:S05]  /*12590*/  BSYNC B2 ;  /* 0x0000000000027941 */ /* 0x000fea0003800000 */
.L_x_30916:
        /* <DEDUP_REMOVED lines=44> */
.L_x_30915:
[----:B------:R-:W-:Y:S05]  /*12860*/  BSYNC B1 ;  /* 0x0000000000017941 */ /* 0x000fea0003800000 */
.L_x_30914:
[----:B------:R-:W-:Y:S02]  /*12870*/  I2FP.F32.U32 R10, R10 ;  /* 0x0000000a000a7245 */ /* 0x000fe40000201000 */
[----:B------:R-:W-:-:S05]  /*12880*/  MOV R149, 0x2f800000 ;  /* 0x2f80000000957802 */ /* 0x000fca0000000f00 */
[----:B------:R-:W-:-:S05]  /*12890*/  FFMA.FTZ R10, R10, R149, 1.1641532182693481445e-10 ;  /* 0x2f0000000a0a7423 */ /* 0x000fca0000010095 */
[----:B------:R-:W-:Y:S01]  /*128a0*/  FSETP.GTU.FTZ.AND P4, PT, R10, UR10, PT ;  /* 0x0000000a0a007c0b */ /* 0x000fe2000bf9c000 */
[----:B-----5:R-:W-:-:S05]  /*128b0*/  HADD2.F32 R10, -RZ, R146.H0_H0 ;  /* 0x20000092ff0a7230 */ /* 0x020fca0000004100 */
[----:B------:R-:W-:-:S04]  /*128c0*/  FMUL.FTZ R10, R10, UR13 ;  /* 0x0000000d0a0a7c20 */ /* 0x000fc80008410000 */
[----:B------:R-:W-:-:S05]  /*128d0*/  FMUL.FTZ R10, R10, UR12 ;  /* 0x0000000c0a0a7c20 */ /* 0x000fca0008410000 */
[----:B------:R-:W-:Y:S01]  /*128e0*/  FSEL R173, R10, RZ, !P4 ;  /* 0x000000ff0aad7208 */ /* 0x000fe20006000000 */
[----:B------:R-:W-:-:S04]  /*128f0*/  @P0 HADD2.F32 R10, -RZ, R142.H0_H0 ;  /* 0x2000008eff0a0230 */ /* 0x000fc80000004100 */
[----:B------:R-:W-:-:S04]  /*12900*/  FMUL.FTZ R173, R128, R173 ;  /* 0x000000ad80ad7220 */ /* 0x000fc80000410000 */
[----:B------:R-:W-:Y:S01]  /*12910*/  @P0 FADD.FTZ R173, R10, R173 ;  /* 0x000000ad0aad0221 */ /* 0x000fe20000010000 */
[----:B------:R-:W-:-:S07]  /*12920*/  SEL R10, RZ, 0x1, P4 ;  /* 0x00000001ff0a7807 */ /* 0x000fce0002000000 */
.L_x_30910:
[----:B------:R-:W-:Y:S05]  /*12930*/  BSYNC B0 ;  /* 0x0000000000007941 */ /* 0x000fea0003800000 */
.L_x_30908:
        /* <DEDUP_REMOVED lines=8> */
.L_x_30919:
        /* <DEDUP_REMOVED lines=12> */
.L_x_30922:
[----:B------:R-:W-:-:S07]  /*12a80*/  MOV R11, R190 ;  /* 0x000000be000b7202 */ /* 0x000fce0000000f00 */
.L_x_30923:
[----:B------:R-:W-:Y:S05]  /*12a90*/  BSYNC B1 ;  /* 0x0000000000017941 */ /* 0x000fea0003800000 */
.L_x_30921:
        /* <DEDUP_REMOVED lines=16> */
.L_x_30927:
[----:B------:R-:W-:Y:S05]  /*12ba0*/  BSYNC B2 ;  /* 0x0000000000027941 */ /* 0x000fea0003800000 */
.L_x_30926:
        /* <DEDUP_REMOVED lines=44> */
.L_x_30925:
[----:B------:R-:W-:Y:S05]  /*12e70*/  BSYNC B1 ;  /* 0x0000000000017941 */ /* 0x000fea0003800000 */
.L_x_30924:
[----:B------:R-:W-:Y:S01]  /*12e80*/  I2FP.F32.U32 R11, R11 ;  /* 0x0000000b000b7245 */ /* 0x000fe20000201000 */
[----:B------:R-:W-:-:S04]  /*12e90*/  IMAD.MOV.U32 R148, RZ, RZ, 0x2f800000 ;  /* 0x2f800000ff947424 */ /* 0x000fc800078e00ff */
[----:B------:R-:W-:-:S05]  /*12ea0*/  FFMA.FTZ R11, R11, R148, 1.1641532182693481445e-10 ;  /* 0x2f0000000b0b7423 */ /* 0x000fca0000010094 */
[----:B------:R-:W-:Y:S01]  /*12eb0*/  FSETP.GTU.FTZ.AND P4, PT, R11, UR10, PT ;  /* 0x0000000a0b007c0b */ /* 0x000fe2000bf9c000 */
[----:B-----5:R-:W-:-:S05]  /*12ec0*/  HADD2.F32 R11, -RZ, R146.H1_H1 ;  /* 0x30000092ff0b7230 */ /* 0x020fca0000004100 */
[----:B------:R-:W-:-:S04]  /*12ed0*/  FMUL.FTZ R11, R11, UR13 ;  /* 0x0000000d0b0b7c20 */ /* 0x000fc80008410000 */
[----:B------:R-:W-:-:S05]  /*12ee0*/  FMUL.FTZ R11, R11, UR12 ;  /* 0x0000000c0b0b7c20 */ /* 0x000fca0008410000 */
[----:B------:R-:W-:Y:S01]  /*12ef0*/  FSEL R174, R11, RZ, !P4 ;  /* 0x000000ff0bae7208 */ /* 0x000fe20006000000 */
[----:B------:R-:W-:-:S04]  /*12f00*/  @P0 HADD2.F32 R11, -RZ, R142.H1_H1 ;  /* 0x3000008eff0b0230 */ /* 0x000fc80000004100 */
[----:B------:R-:W-:-:S04]  /*12f10*/  FMUL.FTZ R174, R129, R174 ;  /* 0x000000ae81ae7220 */ /* 0x000fc80000410000 */
[----:B------:R-:W-:Y:S01]  /*12f20*/  @P0 FADD.FTZ R174, R11, R174 ;  /* 0x000000ae0bae0221 */ /* 0x000fe20000010000 */
[----:B------:R-:W-:-:S07]  /*12f30*/  SEL R11, RZ, 0x1, P4 ;  /* 0x00000001ff0b7807 */ /* 0x000fce0002000000 */
.L_x_30920:
[----:B------:R-:W-:Y:S05]  /*12f40*/  BSYNC B0 ;  /* 0x0000000000007941 */ /* 0x000fea0003800000 */
.L_x_30918:
        /* <DEDUP_REMOVED lines=8> */
.L_x_30929:
        /* <DEDUP_REMOVED lines=12> */
.L_x_30932:
[----:B------:R-:W-:-:S07]  /*13090*/  MOV R12, R190 ;  /* 0x000000be000c7202 */ /* 0x000fce0000000f00 */
.L_x_30933:
[----:B------:R-:W-:Y:S05]  /*130a0*/  BSYNC B1 ;  /* 0x0000000000017941 */ /* 0x000fea0003800000 */
.L_x_30931:
        /* <DEDUP_REMOVED lines=16> */
.L_x_30937:
[----:B------:R-:W-:Y:S05]  /*131b0*/  BSYNC B2 ;  /* 0x0000000000027941 */ /* 0x000fea0003800000 */
.L_x_30936:
        /* <DEDUP_REMOVED lines=44> */
.L_x_30935:
[----:B------:R-:W-:Y:S05]  /*13480*/  BSYNC B1 ;  /* 0x0000000000017941 */ /* 0x000fea0003800000 */
.L_x_30934:
[----:B------:R-:W-:Y:S01]  /*13490*/  HFMA2.MMA R149, -RZ, RZ, 0.1171875, 0 ;  /* 0x2f800000ff957435 */ /* 0x000fe200000001ff */
[----:B------:R-:W-:-:S09]  /*134a0*/  I2FP.F32.U32 R12, R12 ;  /* 0x0000000c000c7245 */ /* 0x000fd20000201000 */
        /* <DEDUP_REMOVED lines=10> */
.L_x_30930:
[----:B------:R-:W-:Y:S05]  /*13550*/  BSYNC B0 ;  /* 0x0000000000007941 */ /* 0x000fea0003800000 */
.L_x_30928:
        /* <DEDUP_REMOVED lines=8> */
.L_x_30939:
        /* <DEDUP_REMOVED lines=12> */
.L_x_30942:
[----:B------:R-:W-:-:S07]  /*136a0*/  IMAD.MOV.U32 R176, RZ, RZ, R190 ;  /* 0x000000ffffb07224 */ /* 0x000fce00078e00be */
.L_x_30943:
[----:B------:R-:W-:Y:S05]  /*136b0*/  BSYNC B1 ;  /* 0x0000000000017941 */ /* 0x000fea0003800000 */
.L_x_30941:
        /* <DEDUP_REMOVED lines=16> */
.L_x_30947:
[----:B------:R-:W-:Y:S05]  /*137c0*/  BSYNC B2 ;  /* 0x0000000000027941 */ /* 0x000fea0003800000 */
.L_x_30946:
        /* <DEDUP_REMOVED lines=44> */
.L_x_30945:
[----:B------:R-:W-:Y:S05]  /*13a90*/  BSYNC B1 ;  /* 0x0000000000017941 */ /* 0x000fea0003800000 */
.L_x_30944:
        /* <DEDUP_REMOVED lines=8> */
[----:B------:R-:W-:Y:S01]  /*13b20*/  FSEL R176, R148, RZ, !P4 ;  /* 0x000000ff94b07208 */ /* 0x000fe20006000000 */
[----:B------:R-:W-:-:S04]  /*13b30*/  @P0 HADD2.F32 R148, -RZ, R143.H1_H1 ;  /* 0x3000008fff940230 */ /* 0x000fc80000004100 */
[----:B------:R-:W-:-:S04]  /*13b40*/  FMUL.FTZ R176, R131, R176 ;  /* 0x000000b083b07220 */ /* 0x000fc80000410000 */
[----:B------:R-:W-:-:S07]  /*13b50*/  @P0 FADD.FTZ R176, R148, R176 ;  /* 0x000000b094b00221 */ /* 0x000fce0000010000 */
.L_x_30940:
[----:B------:R-:W-:Y:S05]  /*13b60*/  BSYNC B0 ;  /* 0x0000000000007941 */ /* 0x000fea0003800000 */
.L_x_30938:
        /* <DEDUP_REMOVED lines=28> */
.L_x_30949:
[----:B------:R-:W-:Y:S05]  /*13d30*/  BSYNC B0 ;  /* 0x0000000000007941 */ /* 0x000fea0003800000 */
.L_x_30948:
[----:B01----:R-:W0:Y:S01]  /*13d40*/  @P2 LDC.64 R148, c[0x0][0x220] ;  /* 0x00008800ff942b82 */ /* 0x003e220000000a00 */
[----:B------:R-:W-:-:S07]  /*13d50*/  IADD3 R204, R180, 0x300, RZ ;  /* 0x00000300b4cc7810 */ /* 0x000fce0007ffe0ff */
[----:B------:R-:W1:Y:S01]  /*13d60*/  @P0 LDC.64 R150, c[0x0][0x230] ;  /* 0x00008c00ff960b82 */ /* 0x000e620000000a00 */
[----:B------:R-:W-:Y:S01]  /*13d70*/  IADD3 R191, R177, 0x300, RZ ;  /* 0x00000300b1bf7810 */ /* 0x000fe20007ffe0ff */
[----:B0-----:R-:W-:-:S05]  /*13d80*/  @P2 IMAD.WIDE.U32 R148, R204, 0x10, R148 ;  /* 0x00000010cc942825 */ /* 0x001fca00078e0094 */
[----:B-----5:R1:W5:Y:S02]  /*13d90*/  @P2 LDG.E.128 R144, desc[UR4][R148.64] ;  /* 0x0000000494902981 */ /* 0x020364000c1e1d00 */
[----:B-1----:R-:W-:-:S05]  /*13da0*/  @P0 IMAD.WIDE.U32 R148, R191, 0x10, R150 ;  /* 0x00000010bf940825 */ /* 0x002fca00078e0096 */
        /* <DEDUP_REMOVED lines=9> */
.L_x_30951:
        /* <DEDUP_REMOVED lines=12> */
.L_x_30954:
[----:B------:R-:W-:-:S07]  /*13f00*/  MOV R6, R190 ;  /* 0x000000be00067202 */ /* 0x000fce0000000f00 */
.L_x_30955:
[----:B------:R-:W-:Y:S05]  /*13f10*/  BSYNC B1 ;  /* 0x0000000000017941 */ /* 0x000fea0003800000 */
.L_x_30953:
        /* <DEDUP_REMOVED lines=16> */
.L_x_30959:
[----:B------:R-:W-:Y:S05]  /*14020*/  BSYNC B2 ;  /* 0x0000000000027941 */ /* 0x000fea0003800000 */
.L_x_30958:
        /* <DEDUP_REMOVED lines=44> */
.L_x_30957:
[----:B------:R-:W-:Y:S05]  /*142f0*/  BSYNC B1 ;  /* 0x0000000000017941 */ /* 0x000fea0003800000 */
.L_x_30956:
[----:B------:R-:W-:Y:S01]  /*14300*/  I2FP.F32.U32 R6, R6 ;  /* 0x0000000600067245 */ /* 0x000fe20000201000 */
[----:B------:R-:W-:-:S04]  /*14310*/  IMAD.MOV.U32 R149, RZ, RZ, 0x2f800000 ;  /* 0x2f800000ff957424 */ /* 0x000fc800078e00ff */
        /* <DEDUP_REMOVED lines=10> */
.L_x_30952:
[----:B------:R-:W-:Y:S05]  /*143c0*/  BSYNC B0 ;  /* 0x0000000000007941 */ /* 0x000fea0003800000 */
.L_x_30950:
        /* <DEDUP_REMOVED lines=8> */
.L_x_30961:
        /* <DEDUP_REMOVED lines=12> */
.L_x_30964:
[----:B------:R-:W-:-:S07]  /*14510*/  MOV R7, R190 ;  /* 0x000000be00077202 */ /* 0x000fce0000000f00 */
.L_x_30965:
[----:B------:R-:W-:Y:S05]  /*14520*/  BSYNC B1 ;  /* 0x0000000000017941 */ /* 0x000fea0003800000 */
.L_x_30963:
        /* <DEDUP_REMOVED lines=16> */
.L_x_30969:
[----:B------:R-:W-:Y:S05]  /*14630*/  BSYNC B2 ;  /* 0x0000000000027941 */ /* 0x000fea0003800000 */
.L_x_30968:
        /* <DEDUP_REMOVED lines=44> */
.L_x_30967:
[----:B------:R-:W-:Y:S05]  /*14900*/  BSYNC B1 ;  /* 0x0000000000017941 */ /* 0x000fea0003800000 */
.L_x_30966:
[----:B------:R-:W-:Y:S01]  /*14910*/  HFMA2.MMA R148, -RZ, RZ, 0.1171875, 0 ;  /* 0x2f800000ff947435 */ /* 0x000fe200000001ff */
[----:B------:R-:W-:-:S09]  /*14920*/  I2FP.F32.U32 R7, R7 ;  /* 0x0000000700077245 */ /* 0x000fd20000201000 */
        /* <DEDUP_REMOVED lines=10> */
.L_x_30962:
[----:B------:R-:W-:Y:S05]  /*149d0*/  BSYNC B0 ;  /* 0x0000000000007941 */ /* 0x000fea0003800000 */
.L_x_30960:
        /* <DEDUP_REMOVED lines=8> */
.L_x_30971:
        /* <DEDUP_REMOVED lines=12> */
.L_x_30974:
[----:B------:R-:W-:-:S07]  /*14b20*/  IMAD.MOV.U32 R8, RZ, RZ, R190 ;  /* 0x000000ffff087224 */ /* 0x000fce00078e00be */
.L_x_30975:
[----:B------:R-:W-:Y:S05]  /*14b30*/  BSYNC B1 ;  /* 0x0000000000017941 */ /* 0x000fea0003800000 */
.L_x_30973:
        /* <DEDUP_REMOVED lines=16> */
.L_x_30979:
[----:B------:R-:W-:Y:S05]  /*14c40*/  BSYNC B2 ;  /* 0x0000000000027941 */ /* 0x000fea0003800000 */
.L_x_30978:
        /* <DEDUP_REMOVED lines=44> */
.L_x_30977:
[----:B------:R-:W-:Y:S05]  /*14f10*/  BSYNC B1 ;  /* 0x0000000000017941 */ /* 0x000fea0003800000 */
.L_x_30976:
        /* <DEDUP_REMOVED lines=11> */
[----:B------:R-:W-:-:S07]  /*14fd0*/  SEL R8, RZ, 0x1, P4 ;  /* 0x00000001ff087807 */ /* 0x000fce0002000000 */
.L_x_30972:
[----:B------:R-:W-:Y:S05]  /*14fe0*/  BSYNC B0 ;  /* 0x0000000000007941 */ /* 0x000fea0003800000 */
.L_x_30970:
        /* <DEDUP_REMOVED lines=8> */
.L_x_30981:
        /* <DEDUP_REMOVED lines=12> */
.L_x_30984:
[----:B------:R-:W-:-:S07]  /*15130*/  MOV R9, R190 ;  /* 0x000000be00097202 */ /* 0x000fce0000000f00 */
.L_x_30985:
[----:B------:R-:W-:Y:S05]  /*15140*/  BSYNC B1 ;  /* 0x0000000000017941 */ /* 0x000fea0003800000 */
.L_x_30983:
        /* <DEDUP_REMOVED lines=16> */
.L_x_30989:
[----:B------:R-:W-:Y:S05]  /*15250*/  BSYNC B2 ;  /* 0x0000000000027941 */ /* 0x000fea0003800000 */
.L_x_30988:
        /* <DEDUP_REMOVED lines=44> */
.L_x_30987:
[----:B------:R-:W-:Y:S05]  /*15520*/  BSYNC B1 ;  /* 0x0000000000017941 */ /* 0x000fea0003800000 */
.L_x_30986:
        /* <DEDUP_REMOVED lines=12> */
.L_x_30982:
[----:B------:R-:W-:Y:S05]  /*155f0*/  BSYNC B0 ;  /* 0x0000000000007941 */ /* 0x000fea0003800000 */
.L_x_30980:
        /* <DEDUP_REMOVED lines=8> */
.L_x_30991:
        /* <DEDUP_REMOVED lines=12> */
.L_x_30994:
[----:B------:R-:W-:-:S07]  /*15740*/  MOV R10, R190 ;  /* 0x000000be000a7202 */ /* 0x000fce0000000f00 */
.L_x_30995:
[----:B------:R-:W-:Y:S05]  /*15750*/  BSYNC B1 ;  /* 0x0000000000017941 */ /* 0x000fea0003800000 */
.L_x_30993:
        /* <DEDUP_REMOVED lines=16> */
.L_x_30999:
[----:B------:R-:W-:Y:S05]  /*15860*/  BSYNC B2 ;  /* 0x0000000000027941 */ /* 0x000fea0003800000 */
.L_x_30998:
        /* <DEDUP_REMOVED lines=44> */
.L_x_30997:
[----:B------:R-:W-:Y:S05]  /*15b30*/  BSYNC B1 ;  /* 0x0000000000017941 */ /* 0x000fea0003800000 */
.L_x_30996:
        /* <DEDUP_REMOVED lines=12> */
.L_x_30992:
[----:B------:R-:W-:Y:S05]  /*15c00*/  BSYNC B0 ;  /* 0x0000000000007941 */ /* 0x000fea0003800000 */
.L_x_30990:
        /* <DEDUP_REMOVED lines=8> */
.L_x_31001:
        /* <DEDUP_REMOVED lines=12> */
.L_x_31004:
[----:B------:R-:W-:-:S07]  /*15d50*/  IMAD.MOV.U32 R11, RZ, RZ, R190 ;  /* 0x000000ffff0b7224 */ /* 0x000fce00078e00be */
.L_x_31005:
[----:B------:R-:W-:Y:S05]  /*15d60*/  BSYNC B1 ;  /* 0x0000000000017941 */ /* 0x000fea0003800000 */
.L_x_31003:
        /* <DEDUP_REMOVED lines=16> */
.L_x_31009:
[----:B------:R-:W-:Y:S05]  /*15e70*/  BSYNC B2 ;  /* 0x0000000000027941 */ /* 0x000fea0003800000 */
.L_x_31008:
        /* <DEDUP_REMOVED lines=44> */
.L_x_31007:
[----:B------:R-:W-:Y:S05]  /*16140*/  BSYNC B1 ;  /* 0x0000000000017941 */ /* 0x000fea0003800000 */
.L_x_31006:
        /* <DEDUP_REMOVED lines=12> */
.L_x_31002:
[----:B------:R-:W-:Y:S05]  /*16210*/  BSYNC B0 ;  /* 0x0000000000007941 */ /* 0x000fea0003800000 */
.L_x_31000:
        /* <DEDUP_REMOVED lines=8> */
.L_x_31011:
        /* <DEDUP_REMOVED lines=12> */
.L_x_31014:
[----:B------:R-:W-:-:S07]  /*16360*/  MOV R12, R190 ;  /* 0x000000be000c7202 */ /* 0x000fce0000000f00 */
.L_x_31015:
[----:B------:R-:W-:Y:S05]  /*16370*/  BSYNC B1 ;  /* 0x0000000000017941 */ /* 0x000fea0003800000 */
.L_x_31013:
        /* <DEDUP_REMOVED lines=16> */
.L_x_31019:
[----:B------:R-:W-:Y:S05]  /*16480*/  BSYNC B2 ;  /* 0x0000000000027941 */ /* 0x000fea0003800000 */
.L_x_31018:
        /* <DEDUP_REMOVED lines=44> */
.L_x_31017:
[----:B------:R-:W-:Y:S05]  /*16750*/  BSYNC B1 ;  /* 0x0000000000017941 */ /* 0x000fea0003800000 */
.L_x_31016:
        /* <DEDUP_REMOVED lines=12> */
.L_x_31012:
[----:B------:R-:W-:Y:S05]  /*16820*/  BSYNC B0 ;  /* 0x0000000000007941 */ /* 0x000fea0003800000 */
.L_x_31010:
        /* <DEDUP_REMOVED lines=8> */
.L_x_31021:
        /* <DEDUP_REMOVED lines=12> */
.L_x_31024:
[----:B------:R-:W-:-:S07]  /*16970*/  MOV R206, R190 ;  /* 0x000000be00ce7202 */ /* 0x000fce0000000f00 */
.L_x_31025:
[----:B------:R-:W-:Y:S05]  /*16980*/  BSYNC B1 ;  /* 0x0000000000017941 */ /* 0x000fea0003800000 */
.L_x_31023:
        /* <DEDUP_REMOVED lines=16> */
.L_x_31029:
[----:B------:R-:W-:Y:S05]  /*16a90*/  BSYNC B2 ;  /* 0x0000000000027941 */ /* 0x000fea0003800000 */
.L_x_31028:
        /* <DEDUP_REMOVED lines=44> */
.L_x_31027:
[----:B------:R-:W-:Y:S05]  /*16d60*/  BSYNC B1 ;  /* 0x0000000000017941 */ /* 0x000fea0003800000 */
.L_x_31026:
        /* <DEDUP_REMOVED lines=12> */
.L_x_31022:
[----:B------:R-:W-:Y:S05]  /*16e30*/  BSYNC B0 ;  /* 0x0000000000007941 */ /* 0x000fea0003800000 */
.L_x_31020:
[----:B------:R-:W0:Y:S01]  /*16e40*/  LDC.64 R148, c[0x0][0x238] ;  /* 0x00008e00ff947b82 */ /* 0x000e220000000a00 */
[----:B------:R-:W-:Y:S01]  /*16e50*/  F2FP.F16.F32.PACK_AB R151, R206, R183 ;  /* 0x000000b7ce97723e */ /* 0x000fe200000000ff */
[----:B------:R-:W-:Y:S01]  /*16e60*/  BSSY B0, `(.L_x_31030) ;  /* 0x000001b000007945 */ /* 0x000fe20003800000 */
[----:B------:R-:W-:Y:S01]  /*16e70*/  F2FP.F16.F32.PACK_AB R150, R182, R181 ;  /* 0x000000b5b696723e */ /* 0x000fe200000000ff */
[----:B0-----:R-:W-:Y:S01]  /*16e80*/  IMAD.WIDE.U32 R184, R191, 0x10, R148 ;  /* 0x00000010bfb87825 */ /* 0x001fe200078e0094 */
[----:B------:R-:W-:Y:S02]  /*16e90*/  F2FP.F16.F32.PACK_AB R149, R180, R179 ;  /* 0x000000b3b495723e */ /* 0x000fe400000000ff */
[----:B------:R-:W-:-:S05]  /*16ea0*/  F2FP.F16.F32.PACK_AB R148, R178, R177 ;  /* 0x000000b1b294723e */ /* 0x000fca00000000ff */
        /* <DEDUP_REMOVED lines=22> */
.L_x_31031:
[----:B------:R-:W-:Y:S05]  /*17010*/  BSYNC B0 ;  /* 0x0000000000007941 */ /* 0x000fea0003800000 */
.L_x_31030:
        /* <DEDUP_REMOVED lines=196> */
.L_x_31046:
[----:B------:R-:W2:Y:S01]  /*17c60*/  @!P2 S2R R185, SR_CgaCtaId ;  /* 0x0000000000b9a919 */ /* 0x000ea20000008800 */
[----:B------:R-:W-:Y:S01]  /*17c70*/  SHF.R.U32.HI R184, RZ, 0x5, R151 ;  /* 0x00000005ffb87819 */ /* 0x000fe20000011697 */
[----:B-1----:R-:W-:Y:S01]  /*17c80*/  FADD.FTZ R149, R191, R149 ;  /* 0x00000095bf957221 */ /* 0x002fe20000010000 */
[----:B0-----:R-:W-:Y:S01]  /*17c90*/  @!P2 MOV R191, 0x400 ;  /* 0x0000040000bfa802 */ /* 0x001fe20000000f00 */
[----:B------:R-:W-:Y:S05]  /*17ca0*/  WARPSYNC.ALL ;  /* 0x0000000000007948 */ /* 0x000fea0003800000 */
[----:B------:R-:W-:Y:S02]  /*17cb0*/  LOP3.LUT R184, R184, 0x3, RZ, 0xc0, !PT ;  /* 0x00000003b8b87812 */ /* 0x000fe400078ec0ff */
[----:B--2---:R-:W-:-:S02]  /*17cc0*/  @!P2 LEA R185, R185, R191, 0x18 ;  /* 0x000000bfb9b9a211 */ /* 0x004fc400078ec0ff */
[----:B------:R-:W-:-:S04]  /*17cd0*/  @!P2 IADD3 R191, R150, R184, RZ ;  /* 0x000000b896bfa210 */ /* 0x000fc80007ffe0ff */
[----:B------:R-:W-:-:S05]  /*17ce0*/  @!P2 LEA R185, R191, R185, 0x3 ;  /* 0x000000b9bfb9a211 */ /* 0x000fca00078e18ff */
[----:B------:R0:W-:Y:S02]  /*17cf0*/  @!P2 STS.64 [R185], R148 ;  /* 0x00000094b900a388 */ /* 0x0001e40000000a00 */
[----:B0-----:R-:W-:-:S04]  /*17d00*/  LOP3.LUT R149, R151, 0x1f, RZ, 0xc0, !PT ;  /* 0x0000001f97957812 */ /* 0x001fc800078ec0ff */
[----:B------:R-:W-:Y:S01]  /*17d10*/  ISETP.GT.U32.AND P3, PT, R149, 0x3, PT ;  /* 0x000000039500780c */ /* 0x000fe20003f64070 */
[----:B------:R-:W2:-:S12]  /*17d20*/  LDL.LU R204, [R1+0x20] ;  /* 0x0000200001cc7983 */ /* 0x000e980000300800 */
[----:B------:R-:W-:Y:S01]  /*17d30*/  @!P3 IMAD.IADD R150, R150, 0x1, R149 ;  /* 0x000000019696b824 */ /* 0x000fe200078e0295 */
[----:B------:R-:W-:Y:S01]  /*17d40*/  @!P3 MOV R149, 0x400 ;  /* 0x000004000095b802 */ /* 0x000fe20000000f00 */
[----:B------:R-:W-:Y:S01]  /*17d50*/  BSSY B0, `(.L_x_31033) ;  /* 0x0000129000007945 */ /* 0x000fe20003800000 */
[----:B------:R-:W0:Y:S01]  /*17d60*/  @!P3 S2R R148, SR_CgaCtaId ;  /* 0x000000000094b919 */ /* 0x000e220000008800 */
[----:B------:R-:W-:Y:S01]  /*17d70*/  BAR.SYNC.DEFER_BLOCKING 0x0 ;  /* 0x0000000000007b1d */ /* 0x000fe20000010000 */
[----:B------:R-:W-:Y:S02]  /*17d80*/  LOP3.LUT P2, RZ, R184, 0x1f, R151, 0xf8, !PT ;  /* 0x0000001fb8ff7812 */ /* 0x000fe4000784f897 */
[----:B0-----:R-:W-:-:S04]  /*17d90*/  @!P3 LEA R148, R148, R149, 0x18 ;  /* 0x000000959494b211 */ /* 0x001fc800078ec0ff */
[----:B------:R-:W-:Y:S02]  /*17da0*/  @!P3 LEA R150, R150, R148, 0x3 ;  /* 0x000000949696b211 */ /* 0x000fe400078e18ff */
        /* <DEDUP_REMOVED lines=25> */
[----:B-1----:R-:W-:Y:S01]  /*17f40*/  FADD.FTZ R191, R151, -R184 ;  /* 0x800000b897bf7221 */ /* 0x002fe20000010000 */
[----:B------:R-:W-:-:S03]  /*17f50*/  I2FP.F32.S32 R150, R150 ;  /* 0x0000009600967245 */ /* 0x000fc60000201400 */
[----:B------:R-:W-:Y:S01]  /*17f60*/  FMUL.FTZ R184, R184, R185 ;  /* 0x000000b9b8b87220 */ /* 0x000fe20000410000 */
[----:B------:R-:W-:Y:S02]  /*17f70*/  FMUL.FTZ R191, R191, R191 ;  /* 0x000000bfbfbf7220 */ /* 0x000fe40000410000 */
[----:B------:R-:W0:Y:S02]  /*17f80*/  MUFU.RCP R150, R150 ;  /* 0x0000009600967308 */ /* 0x000e240000001000 */
[C---:B------:R-:W-:Y:S01]  /*17f90*/  FMUL.FTZ R191, R148.reuse, R191 ;  /* 0x000000bf94bf7220 */ /* 0x040fe20000410000 */
[----:B------:R-:W-:Y:S02]  /*17fa0*/  FFMA.FTZ R148, R148, R151, R184 ;  /* 0x0000009794947223 */ /* 0x000fe400000100b8 */
[----:B------:R-:W1:Y:S01]  /*17fb0*/  SHFL.DOWN PT, R151, R149, 0x1, 0x1f ;  /* 0x08201f0095977f89 */ /* 0x000e6200000e0000 */
[----:B------:R-:W-:Y:S01]  /*17fc0*/  FMUL.FTZ R191, R191, R185 ;  /* 0x000000b9bfbf7220 */ /* 0x000fe20000410000 */
[----:B0-----:R-:W-:Y:S01]  /*17fd0*/  FMUL.FTZ R148, R150, R148 ;  /* 0x0000009496947220 */ /* 0x001fe20000410000 */
[----:B-1----:R-:W-:-:S02]  /*17fe0*/  FADD.FTZ R151, R149, R151 ;  /* 0x0000009795977221 */ /* 0x002fc40000010000 */
[----:B------:R-:W0:Y:S02]  /*17ff0*/  LDC R149, c[0x0][0x2d8] ;  /* 0x0000b600ff957b82 */ /* 0x000e240000000800 */
[----:B------:R-:W-:Y:S02]  /*18000*/  FFMA.FTZ R151, R150, R191, R151 ;  /* 0x000000bf96977223 */ /* 0x000fe40000010097 */
        /* <DEDUP_REMOVED lines=12> */
[----:B------:R-:W-:Y:S01]  /*180d0*/  IMAD.U32 R151, RZ, RZ, UR34 ;  /* 0x00000022ff977e24 */ /* 0x000fe2000f8e00ff */
        /* <DEDUP_REMOVED lines=9> */
[----:B------:R-:W-:Y:S02]  /*18170*/  IADD3 R185, R207, -0x1, RZ ;  /* 0xffffffffcfb97810 */ /* 0x000fe40007ffe0ff */
[----:B------:R-:W-:Y:S01]  /*18180*/  FSEL R184, R150, RZ, !P1 ;  /* 0x000000ff96b87208 */ /* 0x000fe20004800000 */
[----:B------:R-:W4:Y:S04]  /*18190*/  LDL R252, [R1] ;  /* 0x0000000001fc7983 */ /* 0x000f280000100800 */
        /* <DEDUP_REMOVED lines=11> */
[----:B------:R-:W-:Y:S02]  /*18250*/  F2FP.F16.F32.PACK_AB R151, R160, R151 ;  /* 0x00000097a097723e */ /* 0x000fe400000000ff */
        /* <DEDUP_REMOVED lines=59> */
[----:B------:R-:W-:Y:S02]  /*18610*/  F2FP.F16.F32.PACK_AB R149, R155, R156 ;  /* 0x0000009c9b95723e */ /* 0x000fe400000000ff */
[----:B------:R-:W0:Y:S01]  /*18620*/  LDC.64 R156, c[0x0][0x2b8] ;  /* 0x0000ae00ff9c7b82 */ /* 0x000e220000000a00 */
[----:B---3--:R-:W-:Y:S01]  /*18630*/  FFMA.FTZ R148, R160, R148, R36 ;  /* 0x00000094a0947223 */ /* 0x008fe20000010024 */
[----:B------:R-:W-:-:S04]  /*18640*/  F2FP.F16.F32.PACK_AB R150, R153, R150 ;  /* 0x000000969996723e */ /* 0x000fc800000000ff */
[----:B------:R-:W-:Y:S02]  /*18650*/  F2FP.F16.F32.PACK_AB R148, R154, R148 ;  /* 0x000000949a94723e */ /* 0x000fe400000000ff */
[----:B------:R-:W-:-:S04]  /*18660*/  SHF.R.S32.HI R154, RZ, 0x1f, R185 ;  /* 0x0000001fff9a7819 */ /* 0x000fc800000114b9 */
[----:B------:R-:W-:-:S04]  /*18670*/  LEA.HI R153, R154, R185, RZ, 0x3 ;  /* 0x000000b99a997211 */ /* 0x000fc800078f18ff */
[----:B------:R-:W-:-:S05]  /*18680*/  LEA.HI.SX32 R153, R153, R204, 0x1d ;  /* 0x000000cc99997211 */ /* 0x000fca00078feaff */
[----:B0-----:R-:W-:-:S05]  /*18690*/  IMAD.WIDE.U32 R154, R153, 0x10, R156 ;  /* 0x00000010999a7825 */ /* 0x001fca00078e009c */
[----:B------:R0:W-:Y:S02]  /*186a0*/  STG.E.128 desc[UR4][R154.64], R148 ;  /* 0x000000949a007986 */ /* 0x0001e4000c101d04 */
[----:B0-----:R-:W-:Y:S01]  /*186b0*/  FFMA.FTZ R148, R240, R21, R44 ;  /* 0x00000015f0947223 */ /* 0x001fe2000001002c */
[----:B------:R-:W-:Y:S01]  /*186c0*/  F2FP.F16.F32.PACK_AB R149, R24, R23 ;  /* 0x000000171895723e */ /* 0x000fe200000000ff */
[----:B------:R-:W-:Y:S01]  /*186d0*/  FFMA.FTZ R21, R241, R22, R45 ;  /* 0x00000016f1157223 */ /* 0x000fe2000001002d */
[----:B------:R-:W-:Y:S02]  /*186e0*/  IADD3 R23, R153, 0x80, RZ ;  /* 0x0000008099177810 */ /* 0x000fe40007ffe0ff */
[----:B------:R-:W-:Y:S02]  /*186f0*/  F2FP.F16.F32.PACK_AB R151, R152, R35 ;  /* 0x000000239897723e */ /* 0x000fe400000000ff */
[----:B------:R-:W-:Y:S01]  /*18700*/  F2FP.F16.F32.PACK_AB R150, R34, R25 ;  /* 0x000000192296723e */ /* 0x000fe200000000ff */
[----:B------:R-:W-:Y:S01]  /*18710*/  IMAD.WIDE.U32 R22, R23, 0x10, R156 ;  /* 0x0000001017167825 */ /* 0x000fe200078e009c */
[----:B------:R-:W-:-:S05]  /*18720*/  F2FP.F16.F32.PACK_AB R148, R21, R148 ;  /* 0x000000941594723e */ /* 0x000fca00000000ff */
[----:B------:R0:W-:Y:S01]  /*18730*/  STG.E.128 desc[UR4][R22.64], R148 ;  /* 0x0000009416007986 */ /* 0x0001e2000c101d04 */
[C---:B------:R-:W-:Y:S01]  /*18740*/  FADD.FTZ R35, -R184.reuse, R166 ;  /* 0x000000a6b8237221 */ /* 0x040fe20000010100 */
[C---:B------:R-:W-:Y:S01]  /*18750*/  FADD.FTZ R166, -R184.reuse, R174 ;  /* 0x000000aeb8a67221 */ /* 0x040fe20000010100 */
[C---:B------:R-:W-:Y:S01]  /*18760*/  IADD3 R155, R153.reuse, 0x200, RZ ;  /* 0x00000200999b7810 */ /* 0x040fe20007ffe0ff */
[C---:B------:R-:W-:Y:S01]  /*18770*/  FADD.FTZ R21, -R184.reuse, R15 ;  /* 0x0000000fb8157221 */ /* 0x040fe20000010100 */
[C---:B------:R-:W-:Y:S01]  /*18780*/  FADD.FTZ R25, -R184.reuse, R162 ;  /* 0x000000a2b8197221 */ /* 0x040fe20000010100 */
[----:B------:R-:W-:Y:S02]  /*18790*/  VIADD R175, R153, 0x280 ;  /* 0x0000028099af7836 */ /* 0x000fe40000000000 */
[C---:B------:R-:W-:Y:S01]  /*187a0*/  FADD.FTZ R162, -R184.reuse, R177 ;  /* 0x000000b1b8a27221 */ /* 0x040fe20000010100 */
[----:B0-----:R-:W-:-:S04]  /*187b0*/  FADD.FTZ R148, -R184, R20 ;  /* 0x00000014b8947221 */ /* 0x001fc80000010100 */
[----:B------:R-:W-:Y:S01]  /*187c0*/  FMUL.FTZ R148, R148, UR34 ;  /* 0x0000002294947c20 */ /* 0x000fe20008410000 */
[----:B------:R-:W-:-:S03]  /*187d0*/  VIADD R149, R153, 0x100 ;  /* 0x0000010099957836 */ /* 0x000fc60000000000 */
[----:B------:R-:W-:Y:S01]  /*187e0*/  FFMA.FTZ R174, R223, R148, R59 ;  /* 0x00000094dfae7223 */ /* 0x000fe2000001003b */
[----:B------:R-:W-:Y:S01]  /*187f0*/  IADD3 R151, R153, 0x180, RZ ;  /* 0x0000018099977810 */ /* 0x000fe20007ffe0ff */
[----:B------:R-:W-:Y:S01]  /*18800*/  FMUL.FTZ R21, R21, UR34 ;  /* 0x0000002215157c20 */ /* 0x000fe20008410000 */
[----:B------:R-:W-:Y:S01]  /*18810*/  IADD3 R177, R153, 0x300, RZ ;  /* 0x0000030099b17810 */ /* 0x000fe20007ffe0ff */
[----:B------:R-:W-:Y:S01]  /*18820*/  IMAD.WIDE.U32 R152, R155, 0x10, R156 ;  /* 0x000000109b987825 */ /* 0x000fe200078e009c */
[----:B------:R-:W-:-:S03]  /*18830*/  F2FP.F16.F32.PACK_AB R19, R174, R19 ;  /* 0x00000013ae13723e */ /* 0x000fc600000000ff */
        /* <DEDUP_REMOVED lines=12> */
[----:B------:R-:W-:-:S02]  /*18900*/  F2FP.F16.F32.PACK_AB R17, R16, R17 ;  /* 0x000000111011723e */ /* 0x000fc400000000ff */
[----:B------:R-:W-:Y:S01]  /*18910*/  F2FP.F16.F32.PACK_AB R16, R14, R13 ;  /* 0x0000000d0e10723e */ /* 0x000fe200000000ff */
[----:B------:R-:W-:Y:S01]  /*18920*/  FMUL.FTZ R13, R22, UR34 ;  /* 0x00000022160d7c20 */ /* 0x000fe20008410000 */
[----:B------:R-:W-:Y:S01]  /*18930*/  F2FP.F16.F32.PACK_AB R18, R21, R18 ;  /* 0x000000121512723e */ /* 0x000fe200000000ff */
        /* <DEDUP_REMOVED lines=10> */
[----:B------:R-:W-:Y:S01]  /*189e0*/  F2FP.F16.F32.PACK_AB R22, R22, R21 ;  /* 0x000000151616723e */ /* 0x000fe200000000ff */
[----:B------:R-:W-:Y:S01]  /*189f0*/  FMUL.FTZ R23, R30, UR34 ;  /* 0x000000221e177c20 */ /* 0x000fe20008410000 */
[----:B------:R-:W-:Y:S01]  /*18a00*/  FMUL.FTZ R26, R31, UR34 ;  /* 0x000000221f1a7c20 */ /* 0x000fe20008410000 */
[----:B------:R-:W-:Y:S01]  /*18a10*/  F2FP.F16.F32.PACK_AB R21, R14, R13 ;  /* 0x0000000d0e15723e */ /* 0x000fe200000000ff */
        /* <DEDUP_REMOVED lines=14> */
[----:B------:R-:W-:Y:S01]  /*18b00*/  F2FP.F16.F32.PACK_AB R23, R26, R23 ;  /* 0x000000171a17723e */ /* 0x000fe200000000ff */
[----:B------:R-:W-:Y:S01]  /*18b10*/  FADD.FTZ R32, -R184, R169 ;  /* 0x000000a9b8207221 */ /* 0x000fe20000010100 */
[----:B------:R-:W-:Y:S01]  /*18b20*/  F2FP.F16.F32.PACK_AB R26, R14, R13 ;  /* 0x0000000d0e1a723e */ /* 0x000fe200000000ff */
[C---:B------:R-:W-:Y:S01]  /*18b30*/  FADD.FTZ R159, -R184.reuse, R171 ;  /* 0x000000abb89f7221 */ /* 0x040fe20000010100 */
[----:B------:R-:W-:Y:S01]  /*18b40*/  FADD.FTZ R161, -R184, R172 ;  /* 0x000000acb8a17221 */ /* 0x000fe20000010100 */
[----:B------:R-:W-:Y:S01]  /*18b50*/  F2FP.F16.F32.PACK_AB R20, R20, R15 ;  /* 0x0000000f1414723e */ /* 0x000fe200000000ff */
        /* <DEDUP_REMOVED lines=36> */
[----:B------:R-:W-:Y:S01]  /*18da0*/  FMUL.FTZ R159, R172, UR34 ;  /* 0x00000022ac9f7c20 */ /* 0x000fe20008410000 */
        /* <DEDUP_REMOVED lines=22> */
[----:B------:R-:W-:-:S03]  /*18f10*/  F2FP.F16.F32.PACK_AB R27, R160, R27 ;  /* 0x0000001ba01b723e */ /* 0x000fc600000000ff */
[--C-:B------:R-:W-:Y:S01]  /*18f20*/  IMAD.WIDE.U32 R150, R151, 0x10, R156.reuse ;  /* 0x0000001097967825 */ /* 0x100fe200078e009c */
[----:B------:R-:W-:Y:S01]  /*18f30*/  F2FP.F16.F32.PACK_AB R28, R14, R13 ;  /* 0x0000000d0e1c723e */ /* 0x000fe200000000ff */
[----:B------:R0:W-:Y:S01]  /*18f40*/  STG.E.128 desc[UR4][R148.64], R16 ;  /* 0x0000001094007986 */ /* 0x0001e2000c101d04 */
[----:B------:R-:W-:Y:S01]  /*18f50*/  F2FP.F16.F32.PACK_AB R35, R158, R35 ;  /* 0x000000239e23723e */ /* 0x000fe200000000ff */
[----:B------:R-:W-:Y:S01]  /*18f60*/  IMAD.WIDE.U32 R156, R177, 0x10, R156 ;  /* 0x00000010b19c7825 */ /* 0x000fe200078e009c */
[----:B------:R-:W-:Y:S02]  /*18f70*/  F2FP.F16.F32.PACK_AB R34, R159, R34 ;  /* 0x000000229f22723e */ /* 0x000fe400000000ff */
[----:B------:R-:W-:Y:S02]  /*18f80*/  F2FP.F16.F32.PACK_AB R33, R168, R33 ;  /* 0x00000021a821723e */ /* 0x000fe400000000ff */
[----:B------:R-:W-:Y:S01]  /*18f90*/  F2FP.F16.F32.PACK_AB R32, R32, R15 ;  /* 0x0000000f2020723e */ /* 0x000fe200000000ff */
[----:B------:R0:W-:Y:S04]  /*18fa0*/  STG.E.128 desc[UR4][R150.64], R20 ;  /* 0x0000001496007986 */ /* 0x0001e8000c101d04 */
[----:B------:R0:W-:Y:S04]  /*18fb0*/  STG.E.128 desc[UR4][R152.64], R24 ;  /* 0x0000001898007986 */ /* 0x0001e8000c101d04 */
[----:B------:R0:W-:Y:S04]  /*18fc0*/  STG.E.128 desc[UR4][R154.64], R28 ;  /* 0x0000001c9a007986 */ /* 0x0001e8000c101d04 */
[----:B------:R0:W-:Y:S02]  /*18fd0*/  STG.E.128 desc[UR4][R156.64], R32 ;  /* 0x000000209c007986 */ /* 0x0001e4000c101d04 */
.L_x_31034:
[----:B------:R-:W-:Y:S05]  /*18fe0*/  BSYNC B0 ;  /* 0x0000000000007941 */ /* 0x000fea0003800000 */
.L_x_31033:
[----:B------:R-:W-:Y:S02]  /*18ff0*/  IADD3 R0, R0, UR14, RZ ;  /* 0x0000000e00007c10 */ /* 0x000fe4000fffe0ff */
[----:B------:R-:W-:Y:S02]  /*19000*/  SEL R252, RZ, 0x1, P0 ;  /* 0x00000001fffc7807 */ /* 0x000fe40000000000 */
[----:B------:R-:W-:-:S13]  /*19010*/  ISETP.GE.AND P2, PT, R0, UR15, PT ;  /* 0x0000000f00007c0c */ /* 0x000fda000bf46270 */
[----:B------:R-:W-:Y:S05]  /*19020*/  @!P2 BRA `(.L_x_31035) ;  /* 0xfffffe7800f4a947 */ /* 0x000fea000383ffff */
[----:B------:R-:W-:Y:S05]  /*19030*/  EXIT ;  /* 0x000000000000794d */ /* 0x000fea0003800000 */
.L_x_31032:
[----:B------:R-:W-:Y:S01]  /*19040*/  HFMA2.MMA R184, -RZ, RZ, 0, 1.847743988037109375e-06 ;  /* 0x0000001fffb87435 */ /* 0x000fe200000001ff */
[----:B------:R-:W-:Y:S01]  /*19050*/  IMAD.MOV.U32 R252, RZ, RZ, R148 ;  /* 0x000000fffffc7224 */ /* 0x000fe200078e0094 */
[----:B------:R-:W-:Y:S01]  /*19060*/  MOV R185, 0x1 ;  /* 0x0000000100b97802 */ /* 0x000fe20000000f00 */
[----:B------:R-:W-:-:S08]  /*19070*/  IMAD.MOV.U32 R149, RZ, RZ, -0x1 ;  /* 0xffffffffff957424 */ /* 0x000fd000078e00ff */
[----:B-----5:R-:W-:Y:S05]  /*19080*/  WARPSYNC.COLLECTIVE R149, `(.L_x_31036) ;  /* 0x0000000095087348 */ /* 0x020fea0003c00000 */
[----:B------:R0:W1:Y:S02]  /*19090*/  SHFL.BFLY P3, R204, R252, R185, R184 ;  /* 0x0c0000b9fccc7389 */ /* 0x00006400000600b8 */
[----:B01---5:R-:W-:Y:S01]  /*190a0*/  ENDCOLLECTIVE ;  /* 0x000000000000791b */ /* 0x023fe20003800000 */
.L_x_31036:
        /* <DEDUP_REMOVED lines=8> */
.L_x_31037:
        /* <DEDUP_REMOVED lines=8> */
.L_x_31038:
        /* <DEDUP_REMOVED lines=8> */
.L_x_31039:
        /* <DEDUP_REMOVED lines=8> */
.L_x_31040:
        /* <DEDUP_REMOVED lines=122> */
.L_x_31041:
        /* <DEDUP_REMOVED lines=8> */
.L_x_31042:
        /* <DEDUP_REMOVED lines=8> */
.L_x_31043:
        /* <DEDUP_REMOVED lines=8> */
.L_x_31044:
        /* <DEDUP_REMOVED lines=8> */
.L_x_31045:
[----:B------:R-:W-:Y:S01]  /*19c50*/  MOV R149, R204 ;  /* 0x000000cc00957202 */ /* 0x000fe20000000f00 */
[----:B------:R-:W-:Y:S06]  /*19c60*/  BRA `(.L_x_31046) ;  /* 0xffffffdc00fc7947 */ /* 0x000fec000383ffff */
.L_x_31047:
        /* <DEDUP_REMOVED lines=9> */
.L_x_46055:


//--------------------- .text._ZN10layer_norm13ln_fwd_kernelINS_13Kernel_traitsI6__halfS2_fS2_fjLj7168ELj1ELj1ELj4ELj16ENS_18Kernel_traits_baseILj7168ES2_S2_fS2_fjLj128EEEEELb0ELb0ELb0ELb0EEEvNS_9FwdParamsE --------------------------
	.section	.text._ZN10layer_norm13ln_fwd_kernelINS_13Kernel_traitsI6__halfS2_fS2_fjLj7168ELj1ELj1ELj4ELj16ENS_18Kernel_traits_baseILj7168ES2_S2_fS2_fjLj128EEEEELb0ELb0ELb0ELb0EEEvNS_9FwdParamsE,"ax",@progbits
	.align	128
        .global         _ZN10layer_norm13ln_fwd_kernelINS_13Kernel_traitsI6__halfS2_fS2_fjLj7168ELj1ELj1ELj4ELj16ENS_18Kernel_traits_baseILj7168ES2_S2_fS2_fjLj128EEEEELb0ELb0ELb0ELb0EEEvNS_9FwdParamsE
        .type           _ZN10layer_norm13ln_fwd_kernelINS_13Kernel_traitsI6__halfS2_fS2_fjLj7168ELj1ELj1ELj4ELj16ENS_18Kernel_traits_baseILj7168ES2_S2_fS2_fjLj128EEEEELb0ELb0ELb0ELb0EEEvNS_9FwdParamsE,@function
        .size           _ZN10layer_norm13ln_fwd_kernelINS_13Kernel_traitsI6__halfS2_fS2_fjLj7168ELj1ELj1ELj4ELj16ENS_18Kernel_traits_baseILj7168ES2_S2_fS2_fjLj128EEEEELb0ELb0ELb0ELb0EEEvNS_9FwdParamsE,(.L_x_46056 - _ZN10layer_norm13ln_fwd_kernelINS_13Kernel_traitsI6__halfS2_fS2_fjLj7168ELj1ELj1ELj4ELj16ENS_18Kernel_traits_baseILj7168ES2_S2_fS2_fjLj128EEEEELb0ELb0ELb0ELb0EEEvNS_9FwdParamsE)
        .other          _ZN10layer_norm13ln_fwd_kernelINS_13Kernel_traitsI6__halfS2_fS2_fjLj7168ELj1ELj1ELj4ELj16ENS_18Kernel_traits_baseILj7168ES2_S2_fS2_fjLj128EEEEELb0ELb0ELb0ELb0EEEvNS_9FwdParamsE,@"STO_CUDA_ENTRY STV_DEFAULT"
_ZN10layer_norm13ln_fwd_kernelINS_13Kernel_traitsI6__halfS2_fS2_fjLj7168ELj1ELj1ELj4ELj16ENS_18Kernel_traits_baseILj7168ES2_S2_fS2_fjLj128EEEEELb0ELb0ELb0ELb0EEEvNS_9FwdParamsE:
.text._ZN10layer_norm13ln_fwd_kernelINS_13Kernel_traitsI6__halfS2_fS2_fjLj7168ELj1ELj1ELj4ELj16ENS_18Kernel_traits_baseILj7168ES2_S2_fS2_fjLj128EEEEELb0ELb0ELb0ELb0EEEvNS_9FwdParamsE:
        /* <DEDUP_REMOVED lines=36> */
.L_x_31049:
[----:B------:R-:W-:Y:S05]  /*0240*/  BSYNC B0 ;  /* 0x0000000000007941 */ /* 0x000fea0003800000 */
.L_x_31048:
        /* <DEDUP_REMOVED lines=14> */
.L_x_31051:
[----:B------:R-:W-:Y:S05]  /*0330*/  BSYNC B0 ;  /* 0x0000000000007941 */ /* 0x000fea0003800000 */
.L_x_31050:
        /* <DEDUP_REMOVED lines=14> */
.L_x_31053:
[----:B------:R-:W-:Y:S05]  /*0420*/  BSYNC B0 ;  /* 0x0000000000007941 */ /* 0x000fea0003800000 */
.L_x_31052:
        /* <DEDUP_REMOVED lines=14> */
.L_x_31055:
[----:B------:R-:W-:Y:S05]  /*0510*/  BSYNC B0 ;  /* 0x0000000000007941 */ /* 0x000fea0003800000 */
.L_x_31054:
        /* <DEDUP_REMOVED lines=14> */
.L_x_31057:
[----:B------:R-:W-:Y:S05]  /*0600*/  BSYNC B0 ;  /* 0x0000000000007941 */ /* 0x000fea0003800000 */
.L_x_31056:
        /* <DEDUP_REMOVED lines=17> */
.L_x_31059:
[----:B------:R-:W-:Y:S05]  /*0720*/  BSYNC B0 ;  /* 0x0000000000007941 */ /* 0x000fea0003800000 */
.L_x_31058:
        /* <DEDUP_REMOVED lines=16> */
.L_x_31061:
[----:B------:R-:W-:Y:S05]  /*0830*/  BSYNC B0 ;  /* 0x0000000000007941 */ /* 0x000fea0003800000 */
.L_x_31060:
[----:B------:R-:W0:Y:S02]  /*0840*/  S2UR UR6, SR_CTAID.X ;  /* 0x00000000000679c3 */ /* 0x000e240000002500 */
[----:B0-----:R-:W-:Y:S01]  /*0850*/  LEA.HI R186, R120, UR6, RZ, 0x19 ;  /* 0x0000000678ba7c11 */ /* 0x001fe2000f8fc8ff */
[----:B------:R-:W-:-:S03]  /*0860*/  ULDC UR6, c[0x0][0x214] ;  /* 0x0000850000067ab9 */ /* 0x000fc60000000800 */
[----:B------:R-:W-:-:S13]  /*0870*/  ISETP.GE.AND P0, PT, R186, UR6, PT ;  /* 0x00000006ba007c0c */ /* 0x000fda000bf06270 */
[----:B------:R-:W-:Y:S05]  /*0880*/  @P0 EXIT ;  /* 0x000000000000094d */ /* 0x000fea0003800000 */
[----:B------:R-:W-:Y:S01]  /*0890*/  SHF.R.S32.HI R84, RZ, 0x3, R84 ;  /* 0x00000003ff547819 */ /* 0x000fe20000011454 */
[--C-:B-----5:R-:W-:Y:S01]  /*08a0*/  HADD2.F32 R168, -RZ, R48.reuse.H0_H0 ;  /* 0x20000030ffa87230 */ /* 0x120fe20000004100 */
[----:B------:R-:W-:Y:S01]  /*08b0*/  ULDC.64 UR6, c[0x0][0x270] ;  /* 0x00009c0000067ab9 */ /* 0x000fe20000000a00 */
[----:B------:R-:W-:Y:S01]  /*08c0*/  HADD2.F32 R172, -RZ, R48.H1_H1 ;  /* 0x30000030ffac7230 */ /* 0x000fe20000004100 */
[----:B------:R-:W-:Y:S01]  /*08d0*/  LOP3.LUT R48, R84, 0x7f, RZ, 0xc0, !PT ;  /* 0x0000007f54307812 */ /* 0x000fe200078ec0ff */
[--C-:B------:R-:W-:Y:S01]  /*08e0*/  HADD2.F32 R171, -RZ, R49.reuse.H0_H0 ;  /* 0x20000031ffab7230 */ /* 0x100fe20000004100 */
[----:B------:R-:W-:Y:S01]  /*08f0*/  SHF.R.U32.HI R84, RZ, 0x2, R84 ;  /* 0x00000002ff547819 */ /* 0x000fe20000011654 */
[----:B------:R-:W-:Y:S01]  /*0900*/  HADD2.F32 R174, -RZ, R49.H1_H1 ;  /* 0x30000031ffae7230 */ /* 0x000fe20000004100 */
[----:B------:R-:W-:Y:S01]  /*0910*/  LOP3.LUT R49, R120, 0x60, RZ, 0xc0, !PT ;  /* 0x0000006078317812 */ /* 0x000fe200078ec0ff */
[--C-:B------:R-:W-:Y:S01]  /*0920*/  HADD2.F32 R151, -RZ, R56.reuse.H0_H0 ;  /* 0x20000038ff977230 */ /* 0x100fe20000004100 */
[----:B------:R-:W-:Y:S01]  /*0930*/  LOP3.LUT R84, R84, 0x3fffffe0, RZ, 0xc0, !PT ;  /* 0x3fffffe054547812 */ /* 0x000fe200078ec0ff */
[----:B------:R-:W-:Y:S01]  /*0940*/  HADD2.F32 R154, -RZ, R56.H1_H1 ;  /* 0x30000038ff9a7230 */ /* 0x000fe20000004100 */
[----:B------:R-:W-:Y:S01]  /*0950*/  VIADDMNMX R49, R48, -R49, RZ, !PT ;  /* 0x8000003130317246 */ /* 0x000fe200078001ff */
[--C-:B------:R-:W-:Y:S01]  /*0960*/  HADD2.F32 R152, -RZ, R57.reuse.H0_H0 ;  /* 0x20000039ff987230 */ /* 0x100fe20000004100 */
[----:B------:R-:W-:Y:S01]  /*0970*/  SHF.L.U32 R56, R120, 0x5, RZ ;  /* 0x0000000578387819 */ /* 0x000fe200000006ff */
[----:B------:R-:W-:Y:S01]  /*0980*/  HADD2.F32 R156, -RZ, R57.H1_H1 ;  /* 0x30000039ff9c7230 */ /* 0x000fe20000004100 */
[----:B------:R-:W-:Y:S01]  /*0990*/  VIMNMX R49, R49, 0x20, PT ;  /* 0x0000002031317848 */ /* 0x000fe20003fe0100 */
[--C-:B------:R-:W-:Y:S01]  /*09a0*/  HADD2.F32 R116, -RZ, R40.reuse.H0_H0 ;  /* 0x20000028ff747230 */ /* 0x100fe20000004100 */
[----:B------:R-:W-:Y:S01]  /*09b0*/  LOP3.LUT R57, R56, 0x3e0, RZ, 0xc0, !PT ;  /* 0x000003e038397812 */ /* 0x000fe200078ec0ff */
[----:B------:R-:W-:Y:S01]  /*09c0*/  HADD2.F32 R117, -RZ, R40.H1_H1 ;  /* 0x30000028ff757230 */ /* 0x000fe20000004100 */
[----:B------:R-:W-:Y:S01]  /*09d0*/  IADD3 R49, R49, R84, RZ ;  /* 0x0000005431317210 */ /* 0x000fe20007ffe0ff */
[--C-:B------:R-:W-:Y:S01]  /*09e0*/  HADD2.F32 R46, -RZ, R41.reuse.H0_H0 ;  /* 0x20000029ff2e7230 */ /* 0x100fe20000004100 */
[----:B------:R-:W-:Y:S01]  /*09f0*/  ISETP.NE.U32.AND P0, PT, RZ, UR6, PT ;  /* 0x00000006ff007c0c */ /* 0x000fe2000bf05070 */
[----:B------:R-:W-:Y:S01]  /*0a00*/  ULDC.U8 UR6, c[0x0][0x2a0] ;  /* 0x0000a80000067ab9 */ /* 0x000fe20000000000 */
[----:B------:R-:W-:Y:S01]  /*0a10*/  SHF.L.U32 R49, R49, 0x3, RZ ;  /* 0x0000000331317819 */ /* 0x000fe200000006ff */
[----:B------:R-:W-:Y:S01]  /*0a20*/  HADD2.F32 R47, -RZ, R41.H1_H1 ;  /* 0x30000029ff2f7230 */ /* 0x000fe20000004100 */
[----:B------:R-:W-:Y:S01]  /*0a30*/  ISETP.NE.AND P2, PT, RZ, UR6, PT ;  /* 0x00000006ff007c0c */ /* 0x000fe2000bf45270 */
[--C-:B------:R-:W-:Y:S01]  /*0a40*/  HADD2.F32 R44, -RZ, R42.reuse.H0_H0 ;  /* 0x2000002aff2c7230 */ /* 0x100fe20000004100 */
[----:B------:R-:W-:Y:S01]  /*0a50*/  I2FP.F32.U32 R49, R49 ;  /* 0x0000003100317245 */ /* 0x000fe20000201000 */
[----:B------:R-:W-:Y:S01]  /*0a60*/  HADD2.F32 R45, -RZ, R42.H1_H1 ;  /* 0x3000002aff2d7230 */ /* 0x000fe20000004100 */
[----:B------:R-:W-:Y:S01]  /*0a70*/  VIADDMNMX R57, R48, -R57, RZ, !PT ;  /* 0x8000003930397246 */ /* 0x000fe200078001ff */
[--C-:B------:R-:W-:Y:S01]  /*0a80*/  HADD2.F32 R41, -RZ, R16.reuse.H0_H0 ;  /* 0x20000010ff297230 */ /* 0x100fe20000004100 */
[----:B------:R0:W1:Y:S01]  /*0a90*/  MUFU.RCP R187, R49 ;  /* 0x0000003100bb7308 */ /* 0x0000620000001000 */
[----:B------:R-:W-:Y:S01]  /*0aa0*/  LOP3.LUT R118, R118, 0xfffffbff, RZ, 0xc0, !PT ;  /* 0xfffffbff76767812 */ /* 0x000fe200078ec0ff */
[----:B------:R-:W-:Y:S01]  /*0ab0*/  HADD2.F32 R40, -RZ, R16.H1_H1 ;  /* 0x30000010ff287230 */ /* 0x000fe20000004100 */
[----:B------:R-:W-:Y:S01]  /*0ac0*/  VIMNMX R57, R57, 0x20, PT ;  /* 0x0000002039397848 */ /* 0x000fe20003fe0100 */
[--C-:B------:R-:W-:Y:S01]  /*0ad0*/  HADD2.F32 R39, -RZ, R17.reuse.H0_H0 ;  /* 0x20000011ff277230 */ /* 0x100fe20000004100 */
[----:B------:R-:W-:Y:S01]  /*0ae0*/  HFMA2.MMA R114, -RZ, RZ, 0, 5.9604644775390625e-08 ;  /* 0x00000001ff727435 */ /* 0x000fe200000001ff */
[----:B------:R-:W-:Y:S01]  /*0af0*/  HADD2.F32 R38, -RZ, R17.H1_H1 ;  /* 0x30000011ff267230 */ /* 0x000fe20000004100 */
[----:B------:R-:W-:Y:S01]  /*0b00*/  IADD3 R57, R84, R57, RZ ;  /* 0x0000003954397210 */ /* 0x000fe20007ffe0ff */
[--C-:B------:R-:W-:Y:S01]  /*0b10*/  HADD2.F32 R37, -RZ, R18.reuse.H0_H0 ;  /* 0x20000012ff257230 */ /* 0x100fe20000004100 */
[----:B------:R-:W-:Y:S01]  /*0b20*/  @P2 LOP3.LUT R118, R118, 0x400, RZ, 0xfc, !PT ;  /* 0x0000040076762812 */ /* 0x000fe200078efcff */
[----:B------:R-:W-:Y:S01]  /*0b30*/  HADD2.F32 R36, -RZ, R18.H1_H1 ;  /* 0x30000012ff247230 */ /* 0x000fe20000004100 */
[----:B------:R-:W-:Y:S01]  /*0b40*/  SHF.L.U32 R188, R57, 0x3, RZ ;  /* 0x0000000339bc7819 */ /* 0x000fe200000006ff */
[--C-:B------:R-:W-:Y:S01]  /*0b50*/  HADD2.F32 R35, -RZ, R19.reuse.H0_H0 ;  /* 0x20000013ff237230 */ /* 0x100fe20000004100 */
[----:B------:R-:W-:Y:S01]  /*0b60*/  ISETP.NE.AND.EX P0, PT, RZ, UR7, PT, P0 ;  /* 0x00000007ff007c0c */ /* 0x000fe2000bf05300 */
        /* <DEDUP_REMOVED lines=14> */
[----:B------:R-:W-:Y:S02]  /*0c50*/  HADD2.F32 R42, -RZ, R43.H0_H0 ;  /* 0x2000002bff2a7230 */ /* 0x000fe40000004100 */
[----:B------:R-:W-:Y:S02]  /*0c60*/  HADD2.F32 R26, -RZ, R27.H0_H0 ;  /* 0x2000001bff1a7230 */ /* 0x000fe40000004100 */
        /* <DEDUP_REMOVED lines=80> */
.L_x_31091:
        /* <DEDUP_REMOVED lines=26> */
[----:B------:R-:W-:Y:S01]  /*1310*/  IADD3 R161, R189, 0x80, RZ ;  /* 0x00000080bda17810 */ /* 0x000fe20007ffe0ff */
[--C-:B---3--:R-:W-:Y:S02]  /*1320*/  HADD2.F32 R62, -RZ, R56.reuse.H0_H0 ;  /* 0x20000038ff3e7230 */ /* 0x108fe40000004100 */
[----:B------:R-:W-:Y:S02]  /*1330*/  HADD2.F32 R160, -RZ, R56.H1_H1 ;  /* 0x30000038ffa07230 */ /* 0x000fe40000004100 */
[--C-:B------:R-:W-:Y:S02]  /*1340*/  HADD2.F32 R190, -RZ, R57.reuse.H0_H0 ;  /* 0x20000039ffbe7230 */ /* 0x100fe40000004100 */
[----:B------:R-:W-:Y:S02]  /*1350*/  HADD2.F32 R192, -RZ, R57.H1_H1 ;  /* 0x30000039ffc07230 */ /* 0x000fe40000004100 */
[----:B------:R-:W-:-:S02]  /*1360*/  HADD2.F32 R194, -RZ, R58.H0_H0 ;  /* 0x2000003affc27230 */ /* 0x000fc40000004100 */
[----:B------:R-:W-:Y:S02]  /*1370*/  HADD2.F32 R196, -RZ, R58.H1_H1 ;  /* 0x3000003affc47230 */ /* 0x000fe40000004100 */
[--C-:B------:R-:W-:Y:S02]  /*1380*/  HADD2.F32 R198, -RZ, R59.reuse.H0_H0 ;  /* 0x2000003bffc67230 */ /* 0x100fe40000004100 */
[----:B------:R-:W-:Y:S02]  /*1390*/  HADD2.F32 R200, -RZ, R59.H1_H1 ;  /* 0x3000003bffc87230 */ /* 0x000fe40000004100 */
[-C--:B------:R-:W-:Y:S01]  /*13a0*/  FMUL.FTZ R56, R62, R115.reuse ;  /* 0x000000733e387220 */ /* 0x080fe20000410000 */
[-C--:B------:R-:W-:Y:S01]  /*13b0*/  FMUL.FTZ R57, R160, R115.reuse ;  /* 0x00000073a0397220 */ /* 0x080fe20000410000 */
[-C--:B------:R-:W-:Y:S01]  /*13c0*/  FMUL.FTZ R58, R190, R115.reuse ;  /* 0x00000073be3a7220 */ /* 0x080fe20000410000 */
[-C--:B------:R-:W-:Y:S01]  /*13d0*/  FMUL.FTZ R59, R192, R115.reuse ;  /* 0x00000073c03b7220 */ /* 0x080fe20000410000 */
[-C--:B0-----:R-:W-:Y:S01]  /*13e0*/  FMUL.FTZ R60, R194, R115.reuse ;  /* 0x00000073c23c7220 */ /* 0x081fe20000410000 */
        /* <DEDUP_REMOVED lines=13> */
.L_x_31063:
[----:B------:R-:W-:Y:S05]  /*14c0*/  BSYNC B0 ;  /* 0x0000000000007941 */ /* 0x000fea0003800000 */
.L_x_31062:
        /* <DEDUP_REMOVED lines=43> */
.L_x_31065:
[----:B------:R-:W-:Y:S05]  /*1780*/  BSYNC B0 ;  /* 0x0000000000007941 */ /* 0x000fea0003800000 */
.L_x_31064:
        /* <DEDUP_REMOVED lines=43> */
.L_x_31067:
[----:B------:R-:W-:Y:S05]  /*1a40*/  BSYNC B0 ;  /* 0x0000000000007941 */ /* 0x000fea0003800000 */
.L_x_31066:
        /* <DEDUP_REMOVED lines=43> */
.L_x_31069:
[----:B------:R-:W-:Y:S05]  /*1d00*/  BSYNC B0 ;  /* 0x0000000000007941 */ /* 0x000fea0003800000 */
.L_x_31068:
        /* <DEDUP_REMOVED lines=43> */
.L_x_31071:
[----:B------:R-:W-:Y:S05]  /*1fc0*/  BSYNC B0 ;  /* 0x0000000000007941 */ /* 0x000fea0003800000 */
.L_x_31070:
        /* <DEDUP_REMOVED lines=43> */
.L_x_31073:
[----:B------:R-:W-:Y:S05]  /*2280*/  BSYNC B0 ;  /* 0x0000000000007941 */ /* 0x000fea0003800000 */
.L_x_31072:
        /* <DEDUP_REMOVED lines=15> */
[----:B------:R-:W-:Y:S01]  /*2380*/  ISETP.NE.AND.EX P2, PT, RZ, UR9, PT, P2 ;  /* 0x00000009ff007c0c */ /* 0x000fe2000bf45320 */
[--C-:B---3--:R-:W-:Y:S02]  /*2390*/  HADD2.F32 R110, -RZ, R104.reuse.H0_H0 ;  /* 0x20000068ff6e7230 */ /* 0x108fe40000004100 */
[----:B------:R-:W-:Y:S02]  /*23a0*/  HADD2.F32 R160, -RZ, R104.H1_H1 ;  /* 0x30000068ffa07230 */ /* 0x000fe40000004100 */
[--C-:B------:R-:W-:Y:S02]  /*23b0*/  HADD2.F32 R190, -RZ, R105.reuse.H0_H0 ;  /* 0x20000069ffbe7230 */ /* 0x100fe40000004100 */
[----:B------:R-:W-:Y:S02]  /*23c0*/  HADD2.F32 R192, -RZ, R105.H1_H1 ;  /* 0x30000069ffc07230 */ /* 0x000fe40000004100 */
[--C-:B------:R-:W-:Y:S02]  /*23d0*/  HADD2.F32 R194, -RZ, R106.reuse.H0_H0 ;  /* 0x2000006affc27230 */ /* 0x100fe40000004100 */
[----:B------:R-:W-:-:S02]  /*23e0*/  HADD2.F32 R196, -RZ, R106.H1_H1 ;  /* 0x3000006affc47230 */ /* 0x000fc40000004100 */
        /* <DEDUP_REMOVED lines=20> */
.L_x_31075:
[----:B------:R-:W-:Y:S05]  /*2530*/  BSYNC B0 ;  /* 0x0000000000007941 */ /* 0x000fea0003800000 */
.L_x_31074:
        /* <DEDUP_REMOVED lines=213> */
.L_x_31102:
        /* <DEDUP_REMOVED lines=106> */
.L_x_31078:
[----:B------:R-:W-:Y:S05]  /*3930*/  BSYNC B0 ;  /* 0x0000000000007941 */ /* 0x000fea0003800000 */
.L_x_31077:
        /* <DEDUP_REMOVED lines=35> */
.L_x_31080:
[----:B------:R-:W-:Y:S05]  /*3b70*/  BSYNC B0 ;  /* 0x0000000000007941 */ /* 0x000fea0003800000 */
.L_x_31079:
        /* <DEDUP_REMOVED lines=35> */
.L_x_31082:
[----:B------:R-:W-:Y:S05]  /*3db0*/  BSYNC B0 ;  /* 0x0000000000007941 */ /* 0x000fea0003800000 */
.L_x_31081:
        /* <DEDUP_REMOVED lines=35> */
.L_x_31084:
[----:B------:R-:W-:Y:S05]  /*3ff0*/  BSYNC B0 ;  /* 0x0000000000007941 */ /* 0x000fea0003800000 */
.L_x_31083:
        /* <DEDUP_REMOVED lines=35> */
.L_x_31086:
[----:B------:R-:W-:Y:S05]  /*4230*/  BSYNC B0 ;  /* 0x0000000000007941 */ /* 0x000fea0003800000 */
.L_x_31085:
        /* <DEDUP_REMOVED lines=35> */
.L_x_31088:
[----:B------:R-:W-:Y:S05]  /*4470*/  BSYNC B0 ;  /* 0x0000000000007941 */ /* 0x000fea0003800000 */
.L_x_31087:
        /* <DEDUP_REMOVED lines=34> */
.L_x_31090:
[----:B------:R-:W-:Y:S05]  /*46a0*/  BSYNC B0 ;  /* 0x0000000000007941 */ /* 0x000fea0003800000 */
.L_x_31089:
[----:B------:R-:W-:Y:S02]  /*46b0*/  LOP3.LUT P2, RZ, R118, 0x4, RZ, 0xc0, !PT ;  /* 0x0000000476ff7812 */ /* 0x000fe4000784c0ff */
[----:B------:R-:W-:Y:S02]  /*46c0*/  IADD3 R186, R186, UR12, RZ ;  /* 0x0000000cbaba7c10 */ /* 0x000fe4000fffe0ff */
[----:B01234-:R-:W-:Y:S02]  /*46d0*/  SEL R114, RZ, 0x1, P2 ;  /* 0x00000001ff727807 */ /* 0x01ffe40001000000 */
[----:B------:R-:W-:-:S13]  /*46e0*/  ISETP.GE.AND P2, PT, R186, UR13, PT ;  /* 0x0000000dba007c0c */ /* 0x000fda000bf46270 */
[----:B------:R-:W-:Y:S05]  /*46f0*/  @!P2 BRA `(.L_x_31091) ;  /* 0xffffffc8009ca947 */ /* 0x000fea000383ffff */
[----:B------:R-:W-:Y:S05]  /*4700*/  EXIT ;  /* 0x000000000000794d */ /* 0x000fea0003800000 */
.L_x_31076:
[----:B------:R-:W-:Y:S01]  /*4710*/  HFMA2.MMA R195, -RZ, RZ, 0, 5.9604644775390625e-08 ;  /* 0x00000001ffc37435 */ /* 0x000fe200000001ff */
[----:B------:R-:W-:Y:S02]  /*4720*/  MOV R194, R113 ;  /* 0x0000007100c27202 */ /* 0x000fe40000000f00 */
[----:B------:R-:W-:Y:S02]  /*4730*/  MOV R196, 0x1f ;  /* 0x0000001f00c47802 */ /* 0x000fe40000000f00 */
[----:B------:R-:W-:-:S07]  /*4740*/  MOV R193, 0xffffffff ;  /* 0xffffffff00c17802 */ /* 0x000fce0000000f00 */
[----:B------:R-:W-:Y:S05]  /*4750*/  WARPSYNC.COLLECTIVE R193, `(.L_x_31092) ;  /* 0x00000000c1087348 */ /* 0x000fea0003c00000 */
[----:B------:R0:W1:Y:S02]  /*4760*/  SHFL.BFLY P6, R192, R194, R195, R196 ;  /* 0x0c0000c3c2c07389 */ /* 0x00006400000c00c4 */
[----:B01----:R-:W-:Y:S01]  /*4770*/  ENDCOLLECTIVE ;  /* 0x000000000000791b */ /* 0x003fe20003800000 */
.L_x_31092:
[----:B------:R-:W-:Y:S01]  /*4780*/  HFMA2.MMA R195, -RZ, RZ, 0, 1.1920928955078125e-07 ;  /* 0x00000002ffc37435 */ /* 0x000fe200000001ff */
[----:B------:R-:W-:-:S05]  /*4790*/  MOV R112, R192 ;  /* 0x000000c000707202 */ /* 0x000fca0000000f00 */
[----:B------:R-:W-:-:S05]  /*47a0*/  FADD.FTZ R114, R113, R112 ;  /* 0x0000007071727221 */ /* 0x000fca0000010000 */
[----:B------:R-:W-:-:S07]  /*47b0*/  MOV R194, R114 ;  /* 0x0000007200c27202 */ /* 0x000fce0000000f00 */
[----:B------:R-:W-:Y:S05]  /*47c0*/  WARPSYNC.COLLECTIVE R193, `(.L_x_31093) ;  /* 0x00000000c1087348 */ /* 0x000fea0003c00000 */
[----:B------:R0:W1:Y:S02]  /*47d0*/  SHFL.BFLY P6, R192, R194, R195, R196 ;  /* 0x0c0000c3c2c07389 */ /* 0x00006400000c00c4 */
[----:B01----:R-:W-:Y:S01]  /*47e0*/  ENDCOLLECTIVE ;  /* 0x000000000000791b */ /* 0x003fe20003800000 */
.L_x_31093:
[----:B------:R-:W-:Y:S01]  /*47f0*/  HFMA2.MMA R195, -RZ, RZ, 0, 2.384185791015625e-07 ;  /* 0x00000004ffc37435 */ /* 0x000fe200000001ff */
[----:B------:R-:W-:-:S05]  /*4800*/  MOV R161, R192 ;  /* 0x000000c000a17202 */ /* 0x000fca0000000f00 */
[----:B------:R-:W-:-:S05]  /*4810*/  FADD.FTZ R161, R114, R161 ;  /* 0x000000a172a17221 */ /* 0x000fca0000010000 */
[----:B------:R-:W-:-:S07]  /*4820*/  MOV R194, R161 ;  /* 0x000000a100c27202 */ /* 0x000fce0000000f00 */
[----:B------:R-:W-:Y:S05]  /*4830*/  WARPSYNC.COLLECTIVE R193, `(.L_x_31094) ;  /* 0x00000000c1087348 */ /* 0x000fea0003c00000 */
[----:B------:R0:W1:Y:S02]  /*4840*/  SHFL.BFLY P6, R192, R194, R195, R196 ;  /* 0x0c0000c3c2c07389 */ /* 0x00006400000c00c4 */
[----:B01----:R-:W-:Y:S01]  /*4850*/  ENDCOLLECTIVE ;  /* 0x000000000000791b */ /* 0x003fe20003800000 */
.L_x_31094:
[----:B------:R-:W-:Y:S01]  /*4860*/  HFMA2.MMA R195, -RZ, RZ, 0, 4.76837158203125e-07 ;  /* 0x00000008ffc37435 */ /* 0x000fe200000001ff */
[----:B------:R-:W-:-:S05]  /*4870*/  MOV R112, R192 ;  /* 0x000000c000707202 */ /* 0x000fca0000000f00 */
[----:B------:R-:W-:-:S05]  /*4880*/  FADD.FTZ R190, R161, R112 ;  /* 0x00000070a1be7221 */ /* 0x000fca0000010000 */
[----:B------:R-:W-:-:S07]  /*4890*/  MOV R194, R190 ;  /* 0x000000be00c27202 */ /* 0x000fce0000000f00 */
[----:B------:R-:W-:Y:S05]  /*48a0*/  WARPSYNC.COLLECTIVE R193, `(.L_x_31095) ;  /* 0x00000000c1087348 */ /* 0x000fea0003c00000 */
[----:B------:R0:W1:Y:S02]  /*48b0*/  SHFL.BFLY P6, R192, R194, R195, R196 ;  /* 0x0c0000c3c2c07389 */ /* 0x00006400000c00c4 */
[----:B01----:R-:W-:Y:S01]  /*48c0*/  ENDCOLLECTIVE ;  /* 0x000000000000791b */ /* 0x003fe20003800000 */
.L_x_31095:
[----:B------:R-:W-:Y:S01]  /*48d0*/  HFMA2.MMA R195, -RZ, RZ, 0, 9.5367431640625e-07 ;  /* 0x00000010ffc37435 */ /* 0x000fe200000001ff */
[----:B------:R-:W-:-:S05]  /*48e0*/  MOV R191, R192 ;  /* 0x000000c000bf7202 */ /* 0x000fca0000000f00 */
[----:B------:R-:W-:-:S05]  /*48f0*/  FADD.FTZ R191, R190, R191 ;  /* 0x000000bfbebf7221 */ /* 0x000fca0000010000 */
[----:B------:R-:W-:-:S07]  /*4900*/  MOV R194, R191 ;  /* 0x000000bf00c27202 */ /* 0x000fce0000000f00 */
[----:B------:R-:W-:Y:S05]  /*4910*/  WARPSYNC.COLLECTIVE R193, `(.L_x_31096) ;  /* 0x00000000c1087348 */ /* 0x000fea0003c00000 */
[----:B------:R0:W1:Y:S02]  /*4920*/  SHFL.BFLY P6, R192, R194, R195, R196 ;  /* 0x0c0000c3c2c07389 */ /* 0x00006400000c00c4 */
[----:B01----:R-:W-:Y:S01]  /*4930*/  ENDCOLLECTIVE ;  /* 0x000000000000791b */ /* 0x003fe20003800000 */
.L_x_31096:
        /* <DEDUP_REMOVED lines=123> */
.L_x_31097:
[----:B------:R-:W-:Y:S01]  /*50f0*/  HFMA2.MMA R195, -RZ, RZ, 0, 1.1920928955078125e-07 ;  /* 0x00000002ffc37435 */ /* 0x000fe200000001ff */
[----:B------:R-:W-:-:S05]  /*5100*/  MOV R114, R192 ;  /* 0x000000c000727202 */ /* 0x000fca0000000f00 */
[----:B------:R-:W-:-:S05]  /*5110*/  FADD.FTZ R114, R113, R114 ;  /* 0x0000007271727221 */ /* 0x000fca0000010000 */
[----:B------:R-:W-:-:S07]  /*5120*/  MOV R194, R114 ;  /* 0x0000007200c27202 */ /* 0x000fce0000000f00 */
[----:B------:R-:W-:Y:S05]  /*5130*/  WARPSYNC.COLLECTIVE R193, `(.L_x_31098) ;  /* 0x00000000c1087348 */ /* 0x000fea0003c00000 */
[----:B------:R0:W1:Y:S02]  /*5140*/  SHFL.BFLY P6, R192, R194, R195, R196 ;  /* 0x0c0000c3c2c07389 */ /* 0x00006400000c00c4 */
[----:B01----:R-:W-:Y:S01]  /*5150*/  ENDCOLLECTIVE ;  /* 0x000000000000791b */ /* 0x003fe20003800000 */
.L_x_31098:
[----:B------:R-:W-:Y:S01]  /*5160*/  HFMA2.MMA R195, -RZ, RZ, 0, 2.384185791015625e-07 ;  /* 0x00000004ffc37435 */ /* 0x000fe200000001ff */
[----:B------:R-:W-:-:S05]  /*5170*/  MOV R161, R192 ;  /* 0x000000c000a17202 */ /* 0x000fca0000000f00 */
[----:B------:R-:W-:-:S05]  /*5180*/  FADD.FTZ R161, R114, R161 ;  /* 0x000000a172a17221 */ /* 0x000fca0000010000 */
[----:B------:R-:W-:-:S07]  /*5190*/  MOV R194, R161 ;  /* 0x000000a100c27202 */ /* 0x000fce0000000f00 */
[----:B------:R-:W-:Y:S05]  /*51a0*/  WARPSYNC.COLLECTIVE R193, `(.L_x_31099) ;  /* 0x00000000c1087348 */ /* 0x000fea0003c00000 */
[----:B------:R0:W1:Y:S02]  /*51b0*/  SHFL.BFLY P6, R192, R194, R195, R196 ;  /* 0x0c0000c3c2c07389 */ /* 0x00006400000c00c4 */
[----:B01----:R-:W-:Y:S01]  /*51c0*/  ENDCOLLECTIVE ;  /* 0x000000000000791b */ /* 0x003fe20003800000 */
.L_x_31099:
[----:B------:R-:W-:Y:S01]  /*51d0*/  HFMA2.MMA R195, -RZ, RZ, 0, 4.76837158203125e-07 ;  /* 0x00000008ffc37435 */ /* 0x000fe200000001ff */
[----:B------:R-:W-:-:S05]  /*51e0*/  MOV R190, R192 ;  /* 0x000000c000be7202 */ /* 0x000fca0000000f00 */
[----:B------:R-:W-:-:S05]  /*51f0*/  FADD.FTZ R190, R161, R190 ;  /* 0x000000bea1be7221 */ /* 0x000fca0000010000 */
[----:B------:R-:W-:-:S07]  /*5200*/  MOV R194, R190 ;  /* 0x000000be00c27202 */ /* 0x000fce0000000f00 */
[----:B------:R-:W-:Y:S05]  /*5210*/  WARPSYNC.COLLECTIVE R193, `(.L_x_31100) ;  /* 0x00000000c1087348 */ /* 0x000fea0003c00000 */
[----:B------:R0:W1:Y:S02]  /*5220*/  SHFL.BFLY P6, R192, R194, R195, R196 ;  /* 0x0c0000c3c2c07389 */ /* 0x00006400000c00c4 */
[----:B01----:R-:W-:Y:S01]  /*5230*/  ENDCOLLECTIVE ;  /* 0x000000000000791b */ /* 0x003fe20003800000 */
.L_x_31100:
[----:B------:R-:W-:Y:S01]  /*5240*/  HFMA2.MMA R195, -RZ, RZ, 0, 9.5367431640625e-07 ;  /* 0x00000010ffc37435 */ /* 0x000fe200000001ff */
[----:B------:R-:W-:-:S05]  /*5250*/  MOV R191, R192 ;  /* 0x000000c000bf7202 */ /* 0x000fca0000000f00 */
[----:B------:R-:W-:-:S05]  /*5260*/  FADD.FTZ R191, R190, R191 ;  /* 0x000000bfbebf7221 */ /* 0x000fca0000010000 */
[----:B------:R-:W-:-:S07]  /*5270*/  MOV R194, R191 ;  /* 0x000000bf00c27202 */ /* 0x000fce0000000f00 */
[----:B------:R-:W-:Y:S05]  /*5280*/  WARPSYNC.COLLECTIVE R193, `(.L_x_31101) ;  /* 0x00000000c1087348 */ /* 0x000fea0003c00000 */
[----:B------:R0:W1:Y:S02]  /*5290*/  SHFL.BFLY P6, R192, R194, R195, R196 ;  /* 0x0c0000c3c2c07389 */ /* 0x00006400000c00c4 */
[----:B01----:R-:W-:Y:S01]  /*52a0*/  ENDCOLLECTIVE ;  /* 0x000000000000791b */ /* 0x003fe20003800000 */
.L_x_31101:
[----:B------:R-:W-:Y:S05]  /*52b0*/  BRA `(.L_x_31102) ;  /* 0xffffffdc00f47947 */ /* 0x000fea000383ffff */
.L_x_31103:
        /* <DEDUP_REMOVED lines=12> */
.L_x_46056:


//--------------------- .text._ZN10layer_norm13ln_fwd_kernelINS_13Kernel_traitsI6__halfS2_fS2_fjLj7168ELj1ELj1ELj4ELj16ENS_18Kernel_traits_baseILj7168ES2_S2_fS2_fjLj128EEEEELb0ELb0ELb0ELb1EEEvNS_9FwdParamsE --------------------------
	.section	.text._ZN10layer_norm13ln_fwd_kernelINS_13Kernel_traitsI6__halfS2_fS2_fjLj7168ELj1ELj1ELj4ELj16ENS_18Kernel_traits_baseILj7168ES2_S2_fS2_fjLj128EEEEELb0ELb0ELb0ELb1EEEvNS_9FwdParamsE,"ax",@progbits
	.align	128
        .global         _ZN10layer_norm13ln_fwd_kernelINS_13Kernel_traitsI6__halfS2_fS2_fjLj7168ELj1ELj1ELj4ELj16ENS_18Kernel_traits_baseILj7168ES2_S2_fS2_fjLj128EEEEELb0ELb0ELb0ELb1EEEvNS_9FwdParamsE
        .type           _ZN10layer_norm13ln_fwd_kernelINS_13Kernel_traitsI6__halfS2_fS2_fjLj7168ELj1ELj1ELj4ELj16ENS_18Kernel_traits_baseILj7168ES2_S2_fS2_fjLj128EEEEELb0ELb0ELb0ELb1EEEvNS_9FwdParamsE,@function
        .size           _ZN10layer_norm13ln_fwd_kernelINS_13Kernel_traitsI6__halfS2_fS2_fjLj7168ELj1ELj1ELj4ELj16ENS_18Kernel_traits_baseILj7168ES2_S2_fS2_fjLj128EEEEELb0ELb0ELb0ELb1EEEvNS_9FwdParamsE,(.L_x_46057 - _ZN10layer_norm13ln_fwd_kernelINS_13Kernel_traitsI6__halfS2_fS2_fjLj7168ELj1ELj1ELj4ELj16ENS_18Kernel_traits_baseILj7168ES2_S2_fS2_fjLj128EEEEELb0ELb0ELb0ELb1EEEvNS_9FwdParamsE)
        .other          _ZN10layer_norm13ln_fwd_kernelINS_13Kernel_traitsI6__halfS2_fS2_fjLj7168ELj1ELj1ELj4ELj16ENS_18Kernel_traits_baseILj7168ES2_S2_fS2_fjLj128EEEEELb0ELb0ELb0ELb1EEEvNS_9FwdParamsE,@"STO_CUDA_ENTRY STV_DEFAULT"
_ZN10layer_norm13ln_fwd_kernelINS_13Kernel_traitsI6__halfS2_fS2_fjLj7168ELj1ELj1ELj4ELj16ENS_18Kernel_traits_baseILj7168ES2_S2_fS2_fjLj128EEEEELb0ELb0ELb0ELb1EEEvNS_9FwdParamsE:
.text._ZN10layer_norm13ln_fwd_kernelINS_13Kernel_traitsI6__halfS2_fS2_fjLj7168ELj1ELj1ELj4ELj16ENS_18Kernel_traits_baseILj7168ES2_S2_fS2_fjLj128EEEEELb0ELb0ELb0ELb1EEEvNS_9FwdParamsE:
        /* <DEDUP_REMOVED lines=39> */
[----:B------:R-:W-:Y:S01]  /*0270*/  ULDC.64 UR6, c[0x0][0x270] ;  /* 0x00009c0000067ab9 */ /* 0x000fe20000000a00 */
[----:B------:R-:W5:Y:S01]  /*0280*/  LDG.E.128 R40, desc[UR4][R2.64] ;  /* 0x0000000402287981 */ /* 0x000f62000c1e1d00 */
[--C-:B------:R-:W-:Y:S01]  /*0290*/  HADD2.F32 R141, -RZ, R4.reuse.H0_H0 ;  /* 0x20000004ff8d7230 */ /* 0x100fe20000004100 */
[----:B------:R-:W-:Y:S01]  /*02a0*/  ISETP.NE.U32.AND P0, PT, RZ, UR6, PT ;  /* 0x00000006ff007c0c */ /* 0x000fe2000bf05070 */
[----:B------:R-:W-:Y:S01]  /*02b0*/  HADD2.F32 R140, -RZ, R4.H1_H1 ;  /* 0x30000004ff8c7230 */ /* 0x000fe20000004100 */
[----:B------:R-:W5:Y:S01]  /*02c0*/  LDG.E.128 R36, desc[UR4][R2.64+0x800] ;  /* 0x0008000402247981 */ /* 0x000f62000c1e1d00 */
[--C-:B------:R-:W-:Y:S01]  /*02d0*/  HADD2.F32 R139, -RZ, R5.reuse.H0_H0 ;  /* 0x20000005ff8b7230 */ /* 0x100fe20000004100 */
[----:B------:R-:W-:Y:S01]  /*02e0*/  HFMA2.MMA R106, -RZ, RZ, 0, 5.9604644775390625e-08 ;  /* 0x00000001ff6a7435 */ /* 0x000fe200000001ff */
[----:B------:R-:W-:Y:S01]  /*02f0*/  HADD2.F32 R138, -RZ, R5.H1_H1 ;  /* 0x30000005ff8a7230 */ /* 0x000fe20000004100 */
[----:B------:R-:W5:Y:S01]  /*0300*/  LDG.E.128 R32, desc[UR4][R2.64+0x1000] ;  /* 0x0010000402207981 */ /* 0x000f62000c1e1d00 */
[--C-:B------:R-:W-:Y:S01]  /*0310*/  HADD2.F32 R137, -RZ, R6.reuse.H0_H0 ;  /* 0x20000006ff897230 */ /* 0x100fe20000004100 */
[----:B------:R-:W-:Y:S01]  /*0320*/  ULDC.U8 UR6, c[0x0][0x2a0] ;  /* 0x0000a80000067ab9 */ /* 0x000fe20000000000 */
[----:B------:R-:W-:Y:S01]  /*0330*/  HADD2.F32 R128, -RZ, R6.H1_H1 ;  /* 0x30000006ff807230 */ /* 0x000fe20000004100 */
[----:B------:R-:W5:Y:S01]  /*0340*/  LDG.E.128 R28, desc[UR4][R2.64+0x1800] ;  /* 0x00180004021c7981 */ /* 0x000f62000c1e1d00 */
[--C-:B------:R-:W-:Y:S01]  /*0350*/  HADD2.F32 R127, -RZ, R7.reuse.H0_H0 ;  /* 0x20000007ff7f7230 */ /* 0x100fe20000004100 */
[----:B------:R-:W-:Y:S01]  /*0360*/  ULDC.64 UR8, c[0x0][0x230] ;  /* 0x00008c0000087ab9 */ /* 0x000fe20000000a00 */
[----:B------:R-:W-:Y:S01]  /*0370*/  HADD2.F32 R0, -RZ, R7.H1_H1 ;  /* 0x30000007ff007230 */ /* 0x000fe20000004100 */
[----:B------:R-:W5:Y:S01]  /*0380*/  LDG.E.128 R24, desc[UR4][R2.64+0x2000] ;  /* 0x0020000402187981 */ /* 0x000f62000c1e1d00 */
[--C-:B------:R-:W-:Y:S01]  /*0390*/  HADD2.F32 R4, -RZ, R9.reuse.H0_H0 ;  /* 0x20000009ff047230 */ /* 0x100fe20000004100 */
[----:B------:R-:W-:Y:S01]  /*03a0*/  ULDC.64 UR10, c[0x0][0x210] ;  /* 0x00008400000a7ab9 */ /* 0x000fe20000000a00 */
[----:B------:R-:W-:Y:S01]  /*03b0*/  HADD2.F32 R5, -RZ, R9.H1_H1 ;  /* 0x30000009ff057230 */ /* 0x000fe20000004100 */
[----:B------:R-:W5:Y:S01]  /*03c0*/  LDG.E.128 R20, desc[UR4][R2.64+0x2800] ;  /* 0x0028000402147981 */ /* 0x000f62000c1e1d00 */
[----:B------:R-:W-:-:S03]  /*03d0*/  HADD2.F32 R149, -RZ, R12.H0_H0 ;  /* 0x2000000cff957230 */ /* 0x000fc60000004100 */
[----:B------:R0:W5:Y:S01]  /*03e0*/  LDG.E.128 R16, desc[UR4][R2.64+0x3000] ;  /* 0x0030000402107981 */ /* 0x000162000c1e1d00 */
[----:B------:R-:W-:Y:S01]  /*03f0*/  HADD2.F32 R148, -RZ, R12.H1_H1 ;  /* 0x3000000cff947230 */ /* 0x000fe20000004100 */
[----:B------:R-:W-:Y:S01]  /*0400*/  ISETP.NE.AND.EX P0, PT, RZ, UR7, PT, P0 ;  /* 0x00000007ff007c0c */ /* 0x000fe2000bf05300 */
[--C-:B------:R-:W-:Y:S01]  /*0410*/  HADD2.F32 R147, -RZ, R13.reuse.H0_H0 ;  /* 0x2000000dff937230 */ /* 0x100fe20000004100 */
[----:B------:R-:W-:Y:S01]  /*0420*/  ISETP.NE.AND P3, PT, RZ, UR6, PT ;  /* 0x00000006ff007c0c */ /* 0x000fe2000bf65270 */
[----:B------:R-:W-:Y:S01]  /*0430*/  HADD2.F32 R146, -RZ, R13.H1_H1 ;  /* 0x3000000dff927230 */ /* 0x000fe20000004100 */
[----:B------:R-:W-:Y:S01]  /*0440*/  ULDC UR6, c[0x0][0x218] ;  /* 0x0000860000067ab9 */ /* 0x000fe20000000800 */
[--C-:B------:R-:W-:Y:S01]  /*0450*/  HADD2.F32 R145, -RZ, R14.reuse.H0_H0 ;  /* 0x2000000eff917230 */ /* 0x100fe20000004100 */
[----:B------:R-:W-:Y:S01]  /*0460*/  ULDC UR7, c[0x0][0x290] ;  /* 0x0000a40000077ab9 */ /* 0x000fe20000000800 */
[----:B------:R-:W-:Y:S02]  /*0470*/  HADD2.F32 R144, -RZ, R14.H1_H1 ;  /* 0x3000000eff907230 */ /* 0x000fe40000004100 */
[----:B0-----:R-:W-:-:S02]  /*0480*/  HADD2.F32 R2, -RZ, R8.H0_H0 ;  /* 0x20000008ff027230 */ /* 0x001fc40000004100 */
        /* <DEDUP_REMOVED lines=38> */
[----:B------:R-:W-:-:S07]  /*06f0*/  HADD2.F32 R125, -RZ, R47.H1_H1 ;  /* 0x3000002fff7d7230 */ /* 0x000fce0000004100 */
.L_x_31105:
[----:B-1----:R-:W0:Y:S01]  /*0700*/  S2R R56, SR_TID.X ;  /* 0x0000000000387919 */ /* 0x002e220000002100 */
[----:B------:R-:W-:Y:S01]  /*0710*/  ISETP.NE.U32.AND P1, PT, RZ, UR8, PT ;  /* 0x00000008ff007c0c */ /* 0x000fe2000bf25070 */
[----:B------:R-:W1:Y:S01]  /*0720*/  @P0 LDC.64 R52, c[0x0][0x270] ;  /* 0x00009c00ff340b82 */ /* 0x000e620000000a00 */
[----:B------:R-:W-:Y:S02]  /*0730*/  IMAD R54, R126, UR6, RZ ;  /* 0x000000067e367c24 */ /* 0x000fe4000f8e02ff */
[----:B------:R-:W-:-:S03]  /*0740*/  ISETP.NE.AND.EX P1, PT, RZ, UR9, PT, P1 ;  /* 0x00000009ff007c0c */ /* 0x000fc6000bf25310 */
[----:B------:R-:W-:Y:S02]  /*0750*/  SHF.R.S32.HI R55, RZ, 0x1f, R54 ;  /* 0x0000001fff377819 */ /* 0x000fe40000011436 */
[----:B------:R-:W2:Y:S02]  /*0760*/  LDC.64 R112, c[0x0][0x220] ;  /* 0x00008800ff707b82 */ /* 0x000ea40000000a00 */
[----:B------:R-:W-:-:S06]  /*0770*/  LEA.HI R55, R55, R54, RZ, 0x3 ;  /* 0x0000003637377211 */ /* 0x000fcc00078f18ff */
[----:B------:R-:W3:Y:S01]  /*0780*/  LDC.64 R114, c[0x0][0x238] ;  /* 0x00008e00ff727b82 */ /* 0x000ee20000000a00 */
[----:B-1----:R-:W-:Y:S01]  /*0790*/  @P0 IMAD.WIDE R58, R126, 0x2, R52 ;  /* 0x000000027e3a0825 */ /* 0x002fe200078e0234 */
[----:B------:R-:W-:-:S06]  /*07a0*/  ISETP.NE.U32.AND P2, PT, RZ, UR8, PT ;  /* 0x00000008ff007c0c */ /* 0x000fcc000bf45070 */
[----:B------:R-:W1:Y:S01]  /*07b0*/  @P1 LDC.64 R72, c[0x0][0x230] ;  /* 0x00008c00ff481b82 */ /* 0x000e620000000a00 */
[----:B0-----:R-:W-:Y:S01]  /*07c0*/  LOP3.LUT R130, R56, 0x7f, RZ, 0xc0, !PT ;  /* 0x0000007f38827812 */ /* 0x001fe200078ec0ff */
[----:B------:R-:W4:Y:S06]  /*07d0*/  @P0 LDG.E.U16 R58, desc[UR4][R58.64] ;  /* 0x000000043a3a0981 */ /* 0x000f2c000c1e1500 */
[----:B------:R-:W0:Y:S01]  /*07e0*/  @P1 LDC.64 R56, c[0x0][0x230] ;  /* 0x00008c00ff381b82 */ /* 0x000e220000000a00 */
[----:B------:R-:W-:-:S05]  /*07f0*/  LEA.HI.SX32 R130, R55, R130, 0x1d ;  /* 0x0000008237827211 */ /* 0x000fca00078feaff */
[C---:B--2---:R-:W-:Y:S01]  /*0800*/  IMAD.WIDE.U32 R52, R130.reuse, 0x10, R112 ;  /* 0x0000001082347825 */ /* 0x044fe200078e0070 */
[----:B------:R-:W-:Y:S01]  /*0810*/  MOV R133, 0x3f800000 ;  /* 0x3f80000000857802 */ /* 0x000fe20000000f00 */
        /* <DEDUP_REMOVED lines=8> */
[----:B-1----:R-:W-:-:S04]  /*08a0*/  @P1 IMAD.WIDE.U32 R72, R129, 0x20, R72 ;  /* 0x0000002081481825 */ /* 0x002fc800078e0048 */
[----:B----4-:R-:W-:Y:S02]  /*08b0*/  @P0 HADD2.F32 R133, -RZ, R58.H0_H0 ;  /* 0x2000003aff850230 */ /* 0x010fe40000004100 */
[--C-:B--2---:R-:W-:Y:S02]  /*08c0*/  HADD2.F32 R58, -RZ, R52.reuse.H1_H1 ;  /* 0x30000034ff3a7230 */ /* 0x104fe40000004100 */
[----:B------:R-:W-:Y:S02]  /*08d0*/  HADD2.F32 R62, -RZ, R52.H0_H0 ;  /* 0x20000034ff3e7230 */ /* 0x000fe40000004100 */
        /* <DEDUP_REMOVED lines=32> */
[----:B0-----:R-:W-:-:S02]  /*0ae0*/  MOV R60, R44 ;  /* 0x0000002c003c7202 */ /* 0x001fc40000000f00 */
[----:B------:R-:W-:Y:S02]  /*0af0*/  MOV R61, R45 ;  /* 0x0000002d003d7202 */ /* 0x000fe40000000f00 */
[----:B------:R-:W3:Y:S04]  /*0b00*/  @P1 LDG.E.128 R64, desc[UR4][R72.64+0x10] ;  /* 0x0000100448401981 */ /* 0x000ee8000c1e1d00 */
[----:B------:R0:W4:Y:S01]  /*0b10*/  @P1 LDG.E.128 R60, desc[UR4][R72.64] ;  /* 0x00000004483c1981 */ /* 0x000122000c1e1d00 */
[----:B------:R-:W-:Y:S01]  /*0b20*/  IADD3 R131, R130, 0x100, RZ ;  /* 0x0000010082837810 */ /* 0x000fe20007ffe0ff */
[----:B------:R-:W-:-:S04]  /*0b30*/  IMAD.WIDE.U32 R76, R129, 0x20, R114 ;  /* 0x00000020814c7825 */ /* 0x000fc800078e0072 */
[----:B------:R-:W-:-:S04]  /*0b40*/  @P1 IMAD.WIDE.U32 R80, R131, 0x20, R80 ;  /* 0x0000002083501825 */ /* 0x000fc800078e0050 */
[--C-:B--2---:R-:W-:Y:S02]  /*0b50*/  HADD2.F32 R74, -RZ, R68.reuse.H0_H0 ;  /* 0x20000044ff4a7230 */ /* 0x104fe40000004100 */
        /* <DEDUP_REMOVED lines=15> */
[----:B----4-:R-:W-:Y:S01]  /*0c50*/  @P2 FADD.FTZ R68, R60, R68 ;  /* 0x000000443c442221 */ /* 0x010fe20000010000 */
[----:B------:R-:W-:Y:S01]  /*0c60*/  @P2 FADD.FTZ R69, R61, R69 ;  /* 0x000000453d452221 */ /* 0x000fe20000010000 */
[----:B------:R-:W-:Y:S01]  /*0c70*/  @P2 FADD.FTZ R70, R62, R70 ;  /* 0x000000463e462221 */ /* 0x000fe20000010000 */
[----:B------:R-:W-:Y:S01]  /*0c80*/  @P2 FADD.FTZ R71, R63, R71 ;  /* 0x000000473f472221 */ /* 0x000fe20000010000 */
[----:B---3--:R-:W-:Y:S01]  /*0c90*/  @P2 FADD.FTZ R72, R64, R72 ;  /* 0x0000004840482221 */ /* 0x008fe20000010000 */
[----:B------:R-:W-:Y:S01]  /*0ca0*/  @P2 FADD.FTZ R73, R65, R73 ;  /* 0x0000004941492221 */ /* 0x000fe20000010000 */
[----:B------:R-:W-:Y:S01]  /*0cb0*/  @P2 FADD.FTZ R74, R66, R74 ;  /* 0x0000004a424a2221 */ /* 0x000fe20000010000 */
[----:B------:R-:W-:Y:S01]  /*0cc0*/  @P2 FADD.FTZ R75, R67, R75 ;  /* 0x0000004b434b2221 */ /* 0x000fe20000010000 */
[----:B------:R-:W-:Y:S01]  /*0cd0*/  IMAD.WIDE.U32 R78, R131, 0x10, R112 ;  /* 0x00000010834e7825 */ /* 0x000fe200078e0070 */
[----:B------:R-:W-:Y:S01]  /*0ce0*/  STG.E.128 desc[UR4][R76.64], R68 ;  /* 0x000000444c007986 */ /* 0x000fe2000c101d04 */
[----:B------:R-:W-:Y:S01]  /*0cf0*/  @P1 MOV R44, R60 ;  /* 0x0000003c002c1202 */ /* 0x000fe20000000f00 */
[----:B------:R-:W0:Y:S02]  /*0d00*/  @P1 LDC.64 R88, c[0x0][0x230] ;  /* 0x00008c00ff581b82 */ /* 0x000e240000000a00 */
[----:B------:R1:W-:Y:S01]  /*0d10*/  STG.E.128 desc[UR4][R76.64+0x10], R72 ;  /* 0x000010484c007986 */ /* 0x0003e2000c101d04 */
[----:B------:R-:W-:-:S02]  /*0d20*/  @P1 MOV R45, R61 ;  /* 0x0000003d002d1202 */ /* 0x000fc40000000f00 */
[----:B------:R-:W-:Y:S02]  /*0d30*/  @P1 MOV R46, R62 ;  /* 0x0000003e002e1202 */ /* 0x000fe40000000f00 */
[----:B------:R-:W-:Y:S02]  /*0d40*/  @P1 MOV R47, R63 ;  /* 0x0000003f002f1202 */ /* 0x000fe40000000f00 */
[----:B------:R-:W-:Y:S01]  /*0d50*/  @P1 MOV R48, R64 ;  /* 0x0000004000301202 */ /* 0x000fe20000000f00 */
[----:B------:R-:W2:Y:S01]  /*0d60*/  @P1 LDG.E.128 R60, desc[UR4][R80.64] ;  /* 0x00000004503c1981 */ /* 0x000ea2000c1e1d00 */
[----:B------:R-:W-:-:S03]  /*0d70*/  @P1 MOV R49, R65 ;  /* 0x0000004100311202 */ /* 0x000fc60000000f00 */
[----:B-1----:R-:W3:Y:S01]  /*0d80*/  LDG.E.128 R76, desc[UR4][R78.64] ;  /* 0x000000044e4c7981 */ /* 0x002ee2000c1e1d00 */
[----:B------:R-:W-:Y:S02]  /*0d90*/  @P1 MOV R50, R66 ;  /* 0x0000004200321202 */ /* 0x000fe40000000f00 */
[----:B------:R-:W-:Y:S02]  /*0da0*/  @P1 MOV R51, R67 ;  /* 0x0000004300331202 */ /* 0x000fe40000000f00 */
[----:B------:R1:W4:Y:S01]  /*0db0*/  @P1 LDG.E.128 R64, desc[UR4][R80.64+0x10] ;  /* 0x0000100450401981 */ /* 0x000322000c1e1d00 */
[----:B------:R-:W-:Y:S01]  /*0dc0*/  IADD3 R132, R130, 0x180, RZ ;  /* 0x0000018082847810 */ /* 0x000fe20007ffe0ff */
[----:B------:R-:W-:-:S04]  /*0dd0*/  IMAD.WIDE.U32 R84, R131, 0x20, R114 ;  /* 0x0000002083547825 */ /* 0x000fc800078e0072 */
[----:B0-----:R-:W-:-:S04]  /*0de0*/  @P1 IMAD.WIDE.U32 R88, R132, 0x20, R88 ;  /* 0x0000002084581825 */ /* 0x001fc800078e0058 */
        /* <DEDUP_REMOVED lines=12> */
[-C--:B-1----:R-:W-:Y:S01]  /*0eb0*/  FMUL.FTZ R80, R94, R133.reuse ;  /* 0x000000855e507220 */ /* 0x082fe20000410000 */
        /* <DEDUP_REMOVED lines=54> */
[----:B------:R-:W-:Y:S04]  /*1220*/  STG.E.128 desc[UR4][R92.64], R84 ;  /* 0x000000545c007986 */ /* 0x000fe8000c101d04 */
[----:B------:R0:W-:Y:S04]  /*1230*/  STG.E.128 desc[UR4][R92.64+0x10], R88 ;  /* 0x000010585c007986 */ /* 0x0001e8000c101d04 */
[----:B0-----:R-:W2:Y:S01]  /*1240*/  LDG.E.128 R92, desc[UR4][R94.64] ;  /* 0x000000045e5c7981 */ /* 0x001ea2000c1e1d00 */
[----:B------:R-:W-:-:S02]  /*1250*/  @P1 MOV R44, R60 ;  /* 0x0000003c002c1202 */ /* 0x000fc40000000f00 */
[----:B------:R-:W-:Y:S02]  /*1260*/  @P1 MOV R45, R61 ;  /* 0x0000003d002d1202 */ /* 0x000fe40000000f00 */
[----:B------:R-:W-:Y:S02]  /*1270*/  @P1 MOV R46, R62 ;  /* 0x0000003e002e1202 */ /* 0x000fe40000000f00 */
[----:B------:R-:W-:Y:S02]  /*1280*/  @P1 MOV R47, R63 ;  /* 0x0000003f002f1202 */ /* 0x000fe40000000f00 */
[----:B------:R-:W-:Y:S01]  /*1290*/  @P1 MOV R48, R64 ;  /* 0x0000004000301202 */ /* 0x000fe20000000f00 */
[----:B------:R-:W3:Y:S01]  /*12a0*/  @P1 LDG.E.128 R60, desc[UR4][R96.64] ;  /* 0x00000004603c1981 */ /* 0x000ee2000c1e1d00 */
[----:B------:R-:W-:Y:S02]  /*12b0*/  @P1 MOV R49, R65 ;  /* 0x0000004100311202 */ /* 0x000fe40000000f00 */
[----:B------:R-:W-:-:S02]  /*12c0*/  @P1 MOV R50, R66 ;  /* 0x0000004200321202 */ /* 0x000fc40000000f00 */
[----:B------:R-:W-:Y:S02]  /*12d0*/  @P1 MOV R51, R67 ;  /* 0x0000004300331202 */ /* 0x000fe40000000f00 */
[----:B------:R0:W4:Y:S01]  /*12e0*/  @P1 LDG.E.128 R64, desc[UR4][R96.64+0x10] ;  /* 0x0000100460401981 */ /* 0x000122000c1e1d00 */
[----:B------:R-:W-:Y:S01]  /*12f0*/  IADD3 R135, R130, 0x280, RZ ;  /* 0x0000028082877810 */ /* 0x000fe20007ffe0ff */
[----:B--2---:R-:W-:Y:S02]  /*1300*/  HADD2.F32 R100, -RZ, R92.H1_H1 ;  /* 0x3000005cff647230 */ /* 0x004fe40000004100 */
[--C-:B------:R-:W-:Y:S02]  /*1310*/  HADD2.F32 R102, -RZ, R93.reuse.H0_H0 ;  /* 0x2000005dff667230 */ /* 0x100fe40000004100 */
[----:B------:R-:W-:Y:S02]  /*1320*/  HADD2.F32 R104, -RZ, R93.H1_H1 ;  /* 0x3000005dff687230 */ /* 0x000fe40000004100 */
[----:B------:R-:W-:-:S02]  /*1330*/  FMUL.FTZ R93, R100, R133 ;  /* 0x00000085645d7220 */ /* 0x000fc40000410000 */
[----:B------:R-:W1:Y:S01]  /*1340*/  LDC.64 R100, c[0x0][0x238] ;  /* 0x00008e00ff647b82 */ /* 0x000e620000000a00 */
[----:B------:R-:W-:Y:S02]  /*1350*/  HADD2.F32 R98, -RZ, R92.H0_H0 ;  /* 0x2000005cff627230 */ /* 0x000fe40000004100 */
[--C-:B------:R-:W-:Y:S02]  /*1360*/  HADD2.F32 R108, -RZ, R94.reuse.H0_H0 ;  /* 0x2000005eff6c7230 */ /* 0x100fe40000004100 */
[----:B------:R-:W-:Y:S02]  /*1370*/  HADD2.F32 R110, -RZ, R94.H1_H1 ;  /* 0x3000005eff6e7230 */ /* 0x000fe40000004100 */
[--C-:B------:R-:W-:Y:S02]  /*1380*/  HADD2.F32 R114, -RZ, R95.reuse.H0_H0 ;  /* 0x2000005fff727230 */ /* 0x100fe40000004100 */
[----:B------:R-:W-:Y:S02]  /*1390*/  HADD2.F32 R136, -RZ, R95.H1_H1 ;  /* 0x3000005fff887230 */ /* 0x000fe40000004100 */
[-C--:B------:R-:W-:Y:S01]  /*13a0*/  FMUL.FTZ R92, R98, R133.reuse ;  /* 0x00000085625c7220 */ /* 0x080fe20000410000 */
[-C--:B------:R-:W-:Y:S01]  /*13b0*/  FMUL.FTZ R94, R102, R133.reuse ;  /* 0x00000085665e7220 */ /* 0x080fe20000410000 */
[-C--:B------:R-:W-:Y:S01]  /*13c0*/  FMUL.FTZ R95, R104, R133.reuse ;  /* 0x00000085685f7220 */ /* 0x080fe20000410000 */
[-C--:B0-----:R-:W-:Y:S01]  /*13d0*/  FMUL.FTZ R96, R108, R133.reuse ;  /* 0x000000856c607220 */ /* 0x081fe20000410000 */
[-C--:B------:R-:W-:Y:S01]  /*13e0*/  FMUL.FTZ R97, R110, R133.reuse ;  /* 0x000000856e617220 */ /* 0x080fe20000410000 */
[-C--:B------:R-:W-:Y:S01]  /*13f0*/  FMUL.FTZ R98, R114, R133.reuse ;  /* 0x0000008572627220 */ /* 0x080fe20000410000 */
[----:B------:R-:W-:Y:S01]  /*1400*/  FMUL.FTZ R99, R136, R133 ;  /* 0x0000008588637220 */ /* 0x000fe20000410000 */
[----:B---3--:R-:W-:Y:S01]  /*1410*/  @P2 FADD.FTZ R92, R60, R92 ;  /* 0x0000005c3c5c2221 */ /* 0x008fe20000010000 */
[----:B------:R-:W-:Y:S01]  /*1420*/  @P2 FADD.FTZ R93, R61, R93 ;  /* 0x0000005d3d5d2221 */ /* 0x000fe20000010000 */
[----:B------:R-:W-:Y:S01]  /*1430*/  @P2 FADD.FTZ R94, R62, R94 ;  /* 0x0000005e3e5e2221 */ /* 0x000fe20000010000 */
[----:B------:R-:W-:Y:S01]  /*1440*/  @P2 FADD.FTZ R95, R63, R95 ;  /* 0x0000005f3f5f2221 */ /* 0x000fe20000010000 */
[----:B----4-:R-:W-:Y:S01]  /*1450*/  @P2 FADD.FTZ R96, R64, R96 ;  /* 0x0000006040602221 */ /* 0x010fe20000010000 */
        /* <DEDUP_REMOVED lines=20> */
[----:B------:R-:W-:Y:S01]  /*15a0*/  LOP3.LUT P4, RZ, R106, 0xff, RZ, 0xc0, !PT ;  /* 0x000000ff6aff7812 */ /* 0x000fe2000788c0ff */
[----:B--2---:R-:W-:Y:S02]  /*15b0*/  HADD2.F32 R111, -RZ, R100.H1_H1 ;  /* 0x30000064ff6f7230 */ /* 0x004fe40000004100 */
[----:B------:R-:W-:Y:S02]  /*15c0*/  HADD2.F32 R110, -RZ, R102.H0_H0 ;  /* 0x20000066ff6e7230 */ /* 0x000fe40000004100 */
[----:B------:R-:W-:-:S02]  /*15d0*/  HADD2.F32 R136, -RZ, R101.H0_H0 ;  /* 0x20000065ff887230 */ /* 0x000fc40000004100 */
[----:B------:R-:W-:Y:S02]  /*15e0*/  HADD2.F32 R107, -RZ, R101.H1_H1 ;  /* 0x30000065ff6b7230 */ /* 0x000fe40000004100 */
[-C--:B------:R-:W-:Y:S01]  /*15f0*/  FMUL.FTZ R101, R111, R133.reuse ;  /* 0x000000856f657220 */ /* 0x080fe20000410000 */
[----:B0-----:R-:W-:Y:S02]  /*1600*/  FMUL.FTZ R104, R110, R133 ;  /* 0x000000856e687220 */ /* 0x001fe40000410000 */
[----:B------:R-:W0:Y:S01]  /*1610*/  LDC.64 R110, c[0x0][0x238] ;  /* 0x00008e00ff6e7b82 */ /* 0x000e220000000a00 */
[----:B------:R-:W-:Y:S02]  /*1620*/  HADD2.F32 R109, -RZ, R100.H0_H0 ;  /* 0x20000064ff6d7230 */ /* 0x000fe40000004100 */
[----:B------:R-:W-:Y:S02]  /*1630*/  HADD2.F32 R114, -RZ, R102.H1_H1 ;  /* 0x30000066ff727230 */ /* 0x000fe40000004100 */
[----:B------:R-:W-:-:S02]  /*1640*/  HADD2.F32 R106, -RZ, R103.H0_H0 ;  /* 0x20000067ff6a7230 */ /* 0x000fc40000004100 */
[----:B------:R-:W-:Y:S02]  /*1650*/  HADD2.F32 R108, -RZ, R103.H1_H1 ;  /* 0x30000067ff6c7230 */ /* 0x000fe40000004100 */
        /* <DEDUP_REMOVED lines=14> */
[----:B0-----:R-:W-:-:S05]  /*1740*/  IMAD.WIDE.U32 R108, R135, 0x20, R110 ;  /* 0x00000020876c7825 */ /* 0x001fca00078e006e */
        /* <DEDUP_REMOVED lines=18> */
[----:B--2---:R-:W-:-:S05]  /*1870*/  HADD2.F32 R110, -RZ, R112.H0_H0 ;  /* 0x20000070ff6e7230 */ /* 0x004fca0000004100 */
[----:B0-----:R-:W-:Y:S01]  /*1880*/  FMUL.FTZ R108, R110, R133 ;  /* 0x000000856e6c7220 */ /* 0x001fe20000410000 */
[----:B------:R-:W-:Y:S01]  /*1890*/  HADD2.F32 R110, -RZ, R113.H0_H0 ;  /* 0x20000071ff6e7230 */ /* 0x000fe20000004100 */
[----:B---3--:R-:W-:-:S05]  /*18a0*/  @P1 MOV R60, R44 ;  /* 0x0000002c003c1202 */ /* 0x008fca0000000f00 */
[----:B------:R-:W-:Y:S01]  /*18b0*/  @P2 FADD.FTZ R108, R108, R60 ;  /* 0x0000003c6c6c2221 */ /* 0x000fe20000010000 */
[----:B------:R-:W-:-:S05]  /*18c0*/  HADD2.F32 R60, -RZ, R112.H1_H1 ;  /* 0x30000070ff3c7230 */ /* 0x000fca0000004100 */
[-C--:B------:R-:W-:Y:S01]  /*18d0*/  FMUL.FTZ R109, R60, R133.reuse ;  /* 0x000000853c6d7220 */ /* 0x080fe20000410000 */
[----:B------:R-:W-:Y:S01]  /*18e0*/  HADD2.F32 R60, -RZ, R113.H1_H1 ;  /* 0x30000071ff3c7230 */ /* 0x000fe20000004100 */
[----:B------:R-:W-:Y:S01]  /*18f0*/  @P1 MOV R62, R46 ;  /* 0x0000002e003e1202 */ /* 0x000fe20000000f00 */
[-C--:B------:R-:W-:Y:S01]  /*1900*/  FMUL.FTZ R110, R110, R133.reuse ;  /* 0x000000856e6e7220 */ /* 0x080fe20000410000 */
[----:B----4-:R-:W-:Y:S01]  /*1910*/  @P1 MOV R64, R48 ;  /* 0x0000003000401202 */ /* 0x010fe20000000f00 */
[----:B------:R-:W0:Y:S01]  /*1920*/  LDC.64 R112, c[0x0][0x238] ;  /* 0x00008e00ff707b82 */ /* 0x000e220000000a00 */
[----:B------:R-:W-:Y:S01]  /*1930*/  FMUL.FTZ R111, R60, R133 ;  /* 0x000000853c6f7220 */ /* 0x000fe20000410000 */
[----:B------:R-:W-:Y:S02]  /*1940*/  HADD2.F32 R60, -RZ, R114.H0_H0 ;  /* 0x20000072ff3c7230 */ /* 0x000fe40000004100 */
[----:B------:R-:W-:Y:S01]  /*1950*/  @P2 FADD.FTZ R110, R110, R62 ;  /* 0x0000003e6e6e2221 */ /* 0x000fe20000010000 */
[----:B------:R-:W-:-:S02]  /*1960*/  HADD2.F32 R62, -RZ, R115.H0_H0 ;  /* 0x20000073ff3e7230 */ /* 0x000fc40000004100 */
[----:B------:R-:W-:Y:S01]  /*1970*/  FMUL.FTZ R60, R60, R133 ;  /* 0x000000853c3c7220 */ /* 0x000fe20000410000 */
[----:B------:R-:W-:Y:S02]  /*1980*/  @P1 MOV R63, R47 ;  /* 0x0000002f003f1202 */ /* 0x000fe40000000f00 */
[----:B------:R-:W-:Y:S01]  /*1990*/  FMUL.FTZ R62, R62, R133 ;  /* 0x000000853e3e7220 */ /* 0x000fe20000410000 */
[----:B------:R-:W-:Y:S01]  /*19a0*/  @P1 MOV R66, R50 ;  /* 0x0000003200421202 */ /* 0x000fe20000000f00 */
[----:B------:R-:W-:Y:S01]  /*19b0*/  @P2 FADD.FTZ R60, R60, R64 ;  /* 0x000000403c3c2221 */ /* 0x000fe20000010000 */
[----:B------:R-:W-:Y:S02]  /*19c0*/  HADD2.F32 R64, -RZ, R115.H1_H1 ;  /* 0x30000073ff407230 */ /* 0x000fe40000004100 */
        /* <DEDUP_REMOVED lines=10> */
[----:B------:R-:W-:-:S03]  /*1a70*/  @P1 MOV R61, R45 ;  /* 0x0000002d003d1202 */ /* 0x000fc60000000f00 */
[----:B------:R-:W-:Y:S01]  /*1a80*/  FADD.FTZ R67, R57, R66 ;  /* 0x0000004239437221 */ /* 0x000fe20000010000 */
[----:B------:R-:W-:-:S03]  /*1a90*/  HADD2.F32 R114, -RZ, R114.H1_H1 ;  /* 0x30000072ff727230 */ /* 0x000fc60000004100 */
        /* <DEDUP_REMOVED lines=195> */
.L_x_31116:
        /* <DEDUP_REMOVED lines=65> */
[----:B------:R-:W-:Y:S02]  /*2ae0*/  FADD.FTZ R66, R112, R115 ;  /* 0x0000007370427221 */ /* 0x000fe40000010000 */
[----:B------:R-:W1:Y:S04]  /*2af0*/  LDC.64 R112, c[0x0][0x2b8] ;  /* 0x0000ae00ff707b82 */ /* 0x000e680000000a00 */
[----:B------:R-:W2:Y:S04]  /*2b00*/  MUFU.RSQ R66, R66 ;  /* 0x0000004200427308 */ /* 0x000ea80000001400 */
[----:B0-----:R-:W0:Y:S01]  /*2b10*/  @!P1 LDC.64 R64, c[0x0][0x258] ;  /* 0x00009600ff409b82 */ /* 0x001e220000000a00 */
[----:B-1----:R-:W-:-:S04]  /*2b20*/  IMAD.WIDE.U32 R132, R132, 0x10, R112 ;  /* 0x0000001084847825 */ /* 0x002fc800078e0070 */
[C---:B0-----:R-:W-:Y:S01]  /*2b30*/  @!P1 IMAD.WIDE R64, R126.reuse, 0x4, R64 ;  /* 0x000000047e409825 */ /* 0x041fe200078e0240 */
[----:B------:R-:W-:-:S04]  /*2b40*/  IADD3 R126, R126, UR10, RZ ;  /* 0x0000000a7e7e7c10 */ /* 0x000fc8000fffe0ff */
[----:B--2---:R0:W-:Y:S01]  /*2b50*/  @!P1 STG.E desc[UR4][R64.64], R66 ;  /* 0x0000004240009986 */ /* 0x0041e2000c101904 */
[----:B------:R-:W-:Y:S02]  /*2b60*/  ISETP.GE.AND P1, PT, R126, UR11, PT ;  /* 0x0000000b7e007c0c */ /* 0x000fe4000bf26270 */
[----:B0-----:R-:W-:-:S05]  /*2b70*/  FSEL R64, R67, RZ, !P3 ;  /* 0x000000ff43407208 */ /* 0x001fca0005800000 */
[--C-:B------:R-:W-:Y:S01]  /*2b80*/  FADD.FTZ R67, R58, -R64.reuse ;  /* 0x800000403a437221 */ /* 0x100fe20000010000 */
[--C-:B------:R-:W-:Y:S01]  /*2b90*/  FADD.FTZ R59, R59, -R64.reuse ;  /* 0x800000403b3b7221 */ /* 0x100fe20000010000 */
[--C-:B------:R-:W-:Y:S01]  /*2ba0*/  FADD.FTZ R57, R57, -R64.reuse ;  /* 0x8000004039397221 */ /* 0x100fe20000010000 */
[--C-:B------:R-:W-:Y:S01]  /*2bb0*/  FADD.FTZ R65, R54, -R64.reuse ;  /* 0x8000004036417221 */ /* 0x100fe20000010000 */
[C---:B------:R-:W-:Y:S01]  /*2bc0*/  FMUL.FTZ R58, R66.reuse, R67 ;  /* 0x00000043423a7220 */ /* 0x040fe20000410000 */
[--C-:B-----5:R-:W-:Y:S02]  /*2bd0*/  HADD2.F32 R67, -RZ, R43.reuse.H0_H0 ;  /* 0x2000002bff437230 */ /* 0x120fe40000004100 */
[C---:B------:R-:W-:Y:S01]  /*2be0*/  FMUL.FTZ R59, R66.reuse, R59 ;  /* 0x0000003b423b7220 */ /* 0x040fe20000410000 */
[----:B------:R-:W-:Y:S01]  /*2bf0*/  FMUL.FTZ R54, R66, R65 ;  /* 0x0000004142367220 */ /* 0x000fe20000410000 */
[--C-:B------:R-:W-:Y:S01]  /*2c00*/  FADD.FTZ R65, R55, -R64.reuse ;  /* 0x8000004037417221 */ /* 0x100fe20000010000 */
[----:B------:R-:W-:Y:S01]  /*2c10*/  FADD.FTZ R53, R53, -R64 ;  /* 0x8000004035357221 */ /* 0x000fe20000010000 */
[----:B------:R-:W-:Y:S01]  /*2c20*/  FFMA.FTZ R58, R58, R67, R159 ;  /* 0x000000433a3a7223 */ /* 0x000fe2000001009f */
[----:B------:R-:W-:-:S02]  /*2c30*/  HADD2.F32 R67, -RZ, R43.H1_H1 ;  /* 0x3000002bff437230 */ /* 0x000fc40000004100 */
[--C-:B------:R-:W-:Y:S01]  /*2c40*/  FADD.FTZ R89, R89, -R64.reuse ;  /* 0x8000004059597221 */ /* 0x100fe20000010000 */
[--C-:B------:R-:W-:Y:S01]  /*2c50*/  FADD.FTZ R87, R87, -R64.reuse ;  /* 0x8000004057577221 */ /* 0x100fe20000010000 */
[--C-:B------:R-:W-:Y:S01]  /*2c60*/  FADD.FTZ R98, R98, -R64.reuse ;  /* 0x8000004062627221 */ /* 0x100fe20000010000 */
[----:B------:R-:W-:Y:S01]  /*2c70*/  FADD.FTZ R96, R96, -R64 ;  /* 0x8000004060607221 */ /* 0x000fe20000010000 */
[----:B------:R-:W-:Y:S01]  /*2c80*/  FFMA.FTZ R59, R59, R67, R158 ;  /* 0x000000433b3b7223 */ /* 0x000fe2000001009e */
[----:B------:R-:W-:Y:S01]  /*2c90*/  FADD.FTZ R67, R56, -R64 ;  /* 0x8000004038437221 */ /* 0x000fe20000010000 */
[----:B------:R-:W-:Y:S02]  /*2ca0*/  HADD2.F32 R56, -RZ, R42.H0_H0 ;  /* 0x2000002aff387230 */ /* 0x000fe40000004100 */
[C---:B------:R-:W-:Y:S01]  /*2cb0*/  FMUL.FTZ R89, R66.reuse, R89 ;  /* 0x0000005942597220 */ /* 0x040fe20000410000 */
[C---:B------:R-:W-:Y:S01]  /*2cc0*/  FMUL.FTZ R87, R66.reuse, R87 ;  /* 0x0000005742577220 */ /* 0x040fe20000410000 */
[----:B------:R-:W-:Y:S01]  /*2cd0*/  F2FP.F16.F32.PACK_AB R59, R59, R58 ;  /* 0x0000003a3b3b723e */ /* 0x000fe200000000ff */
[C---:B------:R-:W-:Y:S01]  /*2ce0*/  FMUL.FTZ R58, R66.reuse, R67 ;  /* 0x00000043423a7220 */ /* 0x040fe20000410000 */
[----:B------:R-:W-:Y:S01]  /*2cf0*/  FMUL.FTZ R67, R66, R57 ;  /* 0x0000003942437220 */ /* 0x000fe20000410000 */
[----:B------:R-:W-:-:S02]  /*2d00*/  HADD2.F32 R57, -RZ, R41.H0_H0 ;  /* 0x20000029ff397230 */ /* 0x000fc40000004100 */
[----:B------:R-:W-:Y:S01]  /*2d10*/  FMUL.FTZ R98, R66, R98 ;  /* 0x0000006242627220 */ /* 0x000fe20000410000 */
[----:B------:R-:W-:Y:S01]  /*2d20*/  FFMA.FTZ R58, R58, R56, R161 ;  /* 0x000000383a3a7223 */ /* 0x000fe200000100a1 */
[----:B------:R-:W-:Y:S02]  /*2d30*/  HADD2.F32 R56, -RZ, R42.H1_H1 ;  /* 0x3000002aff387230 */ /* 0x000fe40000004100 */
[----:B------:R-:W-:Y:S01]  /*2d40*/  FMUL.FTZ R96, R66, R96 ;  /* 0x0000006042607220 */ /* 0x000fe20000410000 */
[----:B------:R-:W-:Y:S01]  /*2d50*/  FFMA.FTZ R57, R54, R57, R163 ;  /* 0x0000003936397223 */ /* 0x000fe200000100a3 */
[----:B------:R-:W-:Y:S02]  /*2d60*/  HADD2.F32 R54, -RZ, R41.H1_H1 ;  /* 0x30000029ff367230 */ /* 0x000fe40000004100 */
[----:B------:R-:W-:Y:S01]  /*2d70*/  FADD.FTZ R94, R94, -R64 ;  /* 0x800000405e5e7221 */ /* 0x000fe20000010000 */
[----:B------:R-:W-:Y:S01]  /*2d80*/  FFMA.FTZ R55, R67, R56, R160 ;  /* 0x0000003843377223 */ /* 0x000fe200000100a0 */
[----:B------:R-:W-:Y:S01]  /*2d90*/  FMUL.FTZ R67, R66, R65 ;  /* 0x0000004142437220 */ /* 0x000fe20000410000 */
[----:B------:R-:W-:Y:S01]  /*2da0*/  FADD.FTZ R65, R52, -R64 ;  /* 0x8000004034417221 */ /* 0x000fe20000010000 */
[----:B------:R-:W-:-:S02]  /*2db0*/  HADD2.F32 R56, -RZ, R40.H1_H1 ;  /* 0x30000028ff387230 */ /* 0x000fc40000004100 */
[----:B------:R-:W-:Y:S01]  /*2dc0*/  FADD.FTZ R74, R74, -R64 ;  /* 0x800000404a4a7221 */ /* 0x000fe20000010000 */
[----:B------:R-:W-:Y:S01]  /*2dd0*/  FFMA.FTZ R52, R67, R54, R162 ;  /* 0x0000003643347223 */ /* 0x000fe200000100a2 */
[C---:B------:R-:W-:Y:S01]  /*2de0*/  FMUL.FTZ R54, R66.reuse, R65 ;  /* 0x0000004142367220 */ /* 0x040fe20000410000 */
[C---:B------:R-:W-:Y:S01]  /*2df0*/  FMUL.FTZ R65, R66.reuse, R53 ;  /* 0x0000003542417220 */ /* 0x040fe20000410000 */
[----:B------:R-:W-:Y:S01]  /*2e00*/  HADD2.F32 R53, -RZ, R40.H0_H0 ;  /* 0x20000028ff357230 */ /* 0x000fe20000004100 */
[----:B------:R-:W-:Y:S01]  /*2e10*/  F2FP.F16.F32.PACK_AB R58, R55, R58 ;  /* 0x0000003a373a723e */ /* 0x000fe200000000ff */
[----:B------:R-:W-:Y:S01]  /*2e20*/  FMUL.FTZ R94, R66, R94 ;  /* 0x0000005e425e7220 */ /* 0x000fe20000410000 */
[----:B------:R-:W-:Y:S01]  /*2e30*/  FFMA.FTZ R56, R65, R56, R164 ;  /* 0x0000003841387223 */ /* 0x000fe200000100a4 */
[----:B------:R-:W-:Y:S02]  /*2e40*/  HADD2.F32 R65, -RZ, R30.H1_H1 ;  /* 0x3000001eff417230 */ /* 0x000fe40000004100 */
[----:B------:R-:W-:Y:S01]  /*2e50*/  FFMA.FTZ R53, R54, R53, R165 ;  /* 0x0000003536357223 */ /* 0x000fe200000100a5 */
[----:B------:R-:W-:Y:S01]  /*2e60*/  F2FP.F16.F32.PACK_AB R57, R52, R57 ;  /* 0x000000393439723e */ /* 0x000fe200000000ff */
[--C-:B------:R-:W-:Y:S01]  /*2e70*/  FADD.FTZ R68, R68, -R64.reuse ;  /* 0x8000004044447221 */ /* 0x100fe20000010000 */
[----:B------:R-:W-:Y:S01]  /*2e80*/  FADD.FTZ R69, R69, -R64 ;  /* 0x8000004045457221 */ /* 0x000fe20000010000 */
[----:B------:R-:W-:Y:S01]  /*2e90*/  FFMA.FTZ R89, R89, R65, R128 ;  /* 0x0000004159597223 */ /* 0x000fe20000010080 */
[----:B------:R-:W-:Y:S01]  /*2ea0*/  HADD2.F32 R65, -RZ, R29.H1_H1 ;  /* 0x3000001dff417230 */ /* 0x000fe20000004100 */
[----:B------:R-:W-:Y:S01]  /*2eb0*/  F2FP.F16.F32.PACK_AB R56, R56, R53 ;  /* 0x000000353838723e */ /* 0x000fe200000000ff */
[----:B------:R-:W-:-:S04]  /*2ec0*/  IMAD.WIDE.U32 R52, R130, 0x10, R112 ;  /* 0x0000001082347825 */ /* 0x000fc800078e0070 */
[--C-:B------:R-:W-:Y:S01]  /*2ed0*/  FADD.FTZ R70, R70, -R64.reuse ;  /* 0x8000004046467221 */ /* 0x100fe20000010000 */
[----:B------:R-:W-:Y:S01]  /*2ee0*/  FADD.FTZ R71, R71, -R64 ;  /* 0x8000004047477221 */ /* 0x000fe20000010000 */
[----:B------:R-:W-:Y:S01]  /*2ef0*/  FFMA.FTZ R87, R87, R65, R138 ;  /* 0x0000004157577223 */ /* 0x000fe2000001008a */
[----:B------:R-:W-:Y:S01]  /*2f00*/  HADD2.F32 R65, -RZ, R27.H0_H0 ;  /* 0x2000001bff417230 */ /* 0x000fe20000004100 */
[----:B------:R0:W-:Y:S01]  /*2f10*/  STG.E.128 desc[UR4][R52.64], R56 ;  /* 0x0000003834007986 */ /* 0x0001e2000c101d04 */
[--C-:B------:R-:W-:Y:S01]  /*2f20*/  FADD.FTZ R72, R72, -R64.reuse ;  /* 0x8000004048487221 */ /* 0x100fe20000010000 */
[--C-:B------:R-:W-:Y:S01]  /*2f30*/  FADD.FTZ R73, R73, -R64.reuse ;  /* 0x8000004049497221 */ /* 0x100fe20000010000 */
[----:B------:R-:W-:Y:S01]  /*2f40*/  FADD.FTZ R75, R75, -R64 ;  /* 0x800000404b4b7221 */ /* 0x000fe20000010000 */
[----:B------:R-:W-:Y:S01]  /*2f50*/  FFMA.FTZ R98, R98, R65, R8 ;  /* 0x0000004162627223 */ /* 0x000fe20000010008 */
[----:B------:R-:W-:Y:S02]  /*2f60*/  HADD2.F32 R65, -RZ, R26.H0_H0 ;  /* 0x2000001aff417230 */ /* 0x000fe40000004100 */
[--C-:B------:R-:W-:Y:S01]  /*2f70*/  FADD.FTZ R76, R76, -R64.reuse ;  /* 0x800000404c4c7221 */ /* 0x100fe20000010000 */
[--C-:B------:R-:W-:Y:S01]  /*2f80*/  FADD.FTZ R77, R77, -R64.reuse ;  /* 0x800000404d4d7221 */ /* 0x100fe20000010000 */
[--C-:B------:R-:W-:Y:S01]  /*2f90*/  FADD.FTZ R78, R78, -R64.reuse ;  /* 0x800000404e4e7221 */ /* 0x100fe20000010000 */
[----:B------:R-:W-:Y:S01]  /*2fa0*/  FADD.FTZ R79, R79, -R64 ;  /* 0x800000404f4f7221 */ /* 0x000fe20000010000 */
[----:B------:R-:W-:Y:S01]  /*2fb0*/  FFMA.FTZ R96, R96, R65, R6 ;  /* 0x0000004160607223 */ /* 0x000fe20000010006 */
[----:B------:R-:W-:-:S02]  /*2fc0*/  HADD2.F32 R65, -RZ, R25.H0_H0 ;  /* 0x20000019ff417230 */ /* 0x000fc40000004100 */
        /* <DEDUP_REMOVED lines=31> */
[----:B0-----:R-:W-:-:S02]  /*31c0*/  HADD2.F32 R52, -RZ, R39.H0_H0 ;  /* 0x20000027ff347230 */ /* 0x001fc40000004100 */
[----:B------:R-:W-:Y:S01]  /*31d0*/  FMUL.FTZ R74, R66, R74 ;  /* 0x0000004a424a7220 */ /* 0x000fe20000410000 */
        /* <DEDUP_REMOVED lines=42> */
[----:B------:R-:W-:-:S02]  /*3480*/  HADD2.F32 R65, -RZ, R24.H0_H0 ;  /* 0x20000018ff417230 */ /* 0x000fc40000004100 */
[----:B------:R-:W-:Y:S01]  /*3490*/  FMUL.FTZ R66, R66, R63 ;  /* 0x0000003f42427220 */ /* 0x000fe20000410000 */
[----:B------:R-:W-:Y:S01]  /*34a0*/  FFMA.FTZ R63, R74, R52, R151 ;  /* 0x000000344a3f7223 */ /* 0x000fe20000010097 */
[----:B------:R-:W-:Y:S02]  /*34b0*/  HADD2.F32 R74, -RZ, R27.H1_H1 ;  /* 0x3000001bff4a7230 */ /* 0x000fe40000004100 */
[----:B------:R-:W-:Y:S01]  /*34c0*/  FFMA.FTZ R92, R92, R65, R2 ;  /* 0x000000415c5c7223 */ /* 0x000fe20000010002 */
[----:B------:R-:W-:Y:S02]  /*34d0*/  HADD2.F32 R52, -RZ, R38.H0_H0 ;  /* 0x20000026ff347230 */ /* 0x000fe40000004100 */
        /* <DEDUP_REMOVED lines=10> */
[----:B------:R-:W-:-:S02]  /*3580*/  HADD2.F32 R53, -RZ, R39.H1_H1 ;  /* 0x30000027ff357230 */ /* 0x000fc40000004100 */
[----:B------:R-:W-:Y:S01]  /*3590*/  FFMA.FTZ R104, R104, R65, R14 ;  /* 0x0000004168687223 */ /* 0x000fe2000001000e */
[----:B------:R-:W-:Y:S02]  /*35a0*/  HADD2.F32 R52, -RZ, R37.H1_H1 ;  /* 0x30000025ff347230 */ /* 0x000fe40000004100 */
        /* <DEDUP_REMOVED lines=21> */
[----:B------:R-:W-:Y:S02]  /*3700*/  HADD2.F32 R57, -RZ, R29.H0_H0 ;  /* 0x2000001dff397230 */ /* 0x000fe40000004100 */
[----:B------:R-:W-:Y:S01]  /*3710*/  FFMA.FTZ R53, R78, R53, R147 ;  /* 0x000000354e357223 */ /* 0x000fe20000010093 */
[----:B------:R-:W-:-:S02]  /*3720*/  HADD2.F32 R74, -RZ, R22.H1_H1 ;  /* 0x30000016ff4a7230 */ /* 0x000fc40000004100 */
[----:B------:R-:W-:Y:S01]  /*3730*/  FFMA.FTZ R83, R83, R52, R142 ;  /* 0x0000003453537223 */ /* 0x000fe2000001008e */
[--C-:B------:R-:W-:Y:S02]  /*3740*/  HADD2.F32 R54, -RZ, R34.reuse.H0_H0 ;  /* 0x20000022ff367230 */ /* 0x100fe40000004100 */
        /* <DEDUP_REMOVED lines=23> */
[----:B------:R-:W-:Y:S01]  /*38c0*/  HADD2.F32 R59, -RZ, R31.H0_H0 ;  /* 0x2000001fff3b7230 */ /* 0x000fe20000004100 */
[----:B------:R-:W-:Y:S01]  /*38d0*/  F2FP.F16.F32.PACK_AB R61, R71, R70 ;  /* 0x00000046473d723e */ /* 0x000fe200000000ff */
[----:B------:R-:W-:Y:S02]  /*38e0*/  HADD2.F32 R58, -RZ, R30.H0_H0 ;  /* 0x2000001eff3a7230 */ /* 0x000fe40000004100 */
[----:B------:R-:W-:Y:S01]  /*38f0*/  FFMA.FTZ R52, R76, R52, R149 ;  /* 0x000000344c347223 */ /* 0x000fe20000010095 */
[--C-:B------:R-:W-:Y:S02]  /*3900*/  HADD2.F32 R67, -RZ, R28.reuse.H0_H0 ;  /* 0x2000001cff437230 */ /* 0x100fe40000004100 */
[----:B------:R-:W-:Y:S01]  /*3910*/  FFMA.FTZ R56, R77, R56, R148 ;  /* 0x000000384d387223 */ /* 0x000fe20000010094 */
[----:B------:R-:W-:Y:S02]  /*3920*/  HADD2.F32 R68, -RZ, R28.H1_H1 ;  /* 0x3000001cff447230 */ /* 0x000fe40000004100 */
[----:B------:R-:W-:Y:S01]  /*3930*/  FFMA.FTZ R110, R110, R65, R120 ;  /* 0x000000416e6e7223 */ /* 0x000fe20000010078 */
[----:B------:R-:W-:Y:S01]  /*3940*/  HADD2.F32 R74, -RZ, R20.H1_H1 ;  /* 0x30000014ff4a7230 */ /* 0x000fe20000004100 */
[----:B------:R-:W-:Y:S01]  /*3950*/  F2FP.F16.F32.PACK_AB R60, R69, R64 ;  /* 0x00000040453c723e */ /* 0x000fe200000000ff */
[----:B------:R-:W-:-:S02]  /*3960*/  HADD2.F32 R70, -RZ, R17.H1_H1 ;  /* 0x30000011ff467230 */ /* 0x000fc40000004100 */
[----:B------:R-:W-:Y:S01]  /*3970*/  FFMA.FTZ R59, R90, R59, R127 ;  /* 0x0000003b5a3b7223 */ /* 0x000fe2000001007f */
[--C-:B------:R-:W-:Y:S02]  /*3980*/  HADD2.F32 R71, -RZ, R16.reuse.H0_H0 ;  /* 0x20000010ff477230 */ /* 0x100fe40000004100 */
[----:B------:R-:W-:Y:S01]  /*3990*/  FFMA.FTZ R58, R88, R58, R137 ;  /* 0x0000003a583a7223 */ /* 0x000fe20000010089 */
[----:B------:R-:W-:Y:S02]  /*39a0*/  HADD2.F32 R66, -RZ, R16.H1_H1 ;  /* 0x30000010ff427230 */ /* 0x000fe40000004100 */
[----:B------:R-:W-:Y:S01]  /*39b0*/  FFMA.FTZ R67, R84, R67, R141 ;  /* 0x0000004354437223 */ /* 0x000fe2000001008d */
[----:B------:R-:W-:Y:S01]  /*39c0*/  FFMA.FTZ R68, R85, R68, R140 ;  /* 0x0000004455447223 */ /* 0x000fe2000001008c */
[----:B------:R-:W-:Y:S01]  /*39d0*/  F2FP.F16.F32.PACK_AB R62, R73, R72 ;  /* 0x00000048493e723e */ /* 0x000fe200000000ff */
[----:B------:R-:W-:-:S04]  /*39e0*/  IMAD.WIDE.U32 R64, R129, 0x10, R112 ;  /* 0x0000001081407825 */ /* 0x000fc800078e0070 */
        /* <DEDUP_REMOVED lines=8> */
[--C-:B------:R-:W-:Y:S01]  /*3a70*/  IMAD.WIDE.U32 R74, R134, 0x10, R112.reuse ;  /* 0x00000010864a7825 */ /* 0x100fe200078e0070 */
[----:B------:R-:W-:Y:S02]  /*3a80*/  F2FP.F16.F32.PACK_AB R53, R79, R53 ;  /* 0x000000354f35723e */ /* 0x000fe400000000ff */
        /* <DEDUP_REMOVED lines=8> */
[----:B------:R-:W-:Y:S02]  /*3b10*/  F2FP.F16.F32.PACK_AB R67, R107, R106 ;  /* 0x0000006a6b43723e */ /* 0x000fe400000000ff */
[----:B------:R-:W-:Y:S01]  /*3b20*/  F2FP.F16.F32.PACK_AB R66, R105, R104 ;  /* 0x000000686942723e */ /* 0x000fe200000000ff */
[----:B------:R1:W-:Y:S01]  /*3b30*/  STG.E.128 desc[UR4][R132.64], R56 ;  /* 0x0000003884007986 */ /* 0x0003e2000c101d04 */
[----:B0-----:R-:W-:-:S02]  /*3b40*/  F2FP.F16.F32.PACK_AB R63, R99, R98 ;  /* 0x00000062633f723e */ /* 0x001fc400000000ff */
        /* <DEDUP_REMOVED lines=11> */
[----:B------:R-:W-:-:S03]  /*3c00*/  SEL R106, RZ, 0x1, P4 ;  /* 0x00000001ff6a7807 */ /* 0x000fc60002000000 */
[----:B------:R1:W-:Y:S01]  /*3c10*/  STG.E.128 desc[UR4][R84.64], R68 ;  /* 0x0000004454007986 */ /* 0x0003e2000c101d04 */
[----:B------:R-:W-:Y:S05]  /*3c20*/  @!P1 BRA `(.L_x_31105) ;  /* 0xffffffc800b49947 */ /* 0x000fea000383ffff */
[----:B------:R-:W-:Y:S05]  /*3c30*/  EXIT ;  /* 0x000000000000794d */ /* 0x000fea0003800000 */
.L_x_31104:
[----:B------:R-:W-:Y:S01]  /*3c40*/  HFMA2.MMA R114, -RZ, RZ, 0, 5.9604644775390625e-08 ;  /* 0x00000001ff727435 */ /* 0x000fe200000001ff */
[----:B------:R-:W-:Y:S02]  /*3c50*/  MOV R133, R115 ;  /* 0x0000007300857202 */ /* 0x000fe40000000f00 */
[----:B------:R-:W-:Y:S02]  /*3c60*/  MOV R113, 0x1f ;  /* 0x0000001f00717802 */ /* 0x000fe40000000f00 */
[----:B------:R-:W-:-:S07]  /*3c70*/  MOV R112, 0xffffffff ;  /* 0xffffffff00707802 */ /* 0x000fce0000000f00 */
[----:B-----5:R-:W-:Y:S05]  /*3c80*/  WARPSYNC.COLLECTIVE R112, `(.L_x_31106) ;  /* 0x0000000070087348 */ /* 0x020fea0003c00000 */
[----:B------:R0:W1:Y:S02]  /*3c90*/  SHFL.BFLY P2, R65, R133, R114, R113 ;  /* 0x0c00007285417389 */ /* 0x0000640000040071 */
[----:B01---5:R-:W-:Y:S01]  /*3ca0*/  ENDCOLLECTIVE ;  /* 0x000000000000791b */ /* 0x023fe20003800000 */
.L_x_31106:
[----:B------:R-:W-:Y:S01]  /*3cb0*/  HFMA2.MMA R114, -RZ, RZ, 0, 1.1920928955078125e-07 ;  /* 0x00000002ff727435 */ /* 0x000fe200000001ff */
[----:B------:R-:W-:-:S10]  /*3cc0*/  FADD.FTZ R133, R115, R65 ;  /* 0x0000004173857221 */ /* 0x000fd40000010000 */
[----:B------:R-:W-:Y:S05]  /*3cd0*/  WARPSYNC.COLLECTIVE R112, `(.L_x_31107) ;  /* 0x0000000070087348 */ /* 0x000fea0003c00000 */
[----:B------:R0:W1:Y:S02]  /*3ce0*/  SHFL.BFLY P2, R65, R133, R114, R113 ;  /* 0x0c00007285417389 */ /* 0x0000640000040071 */
[----:B01----:R-:W-:Y:S01]  /*3cf0*/  ENDCOLLECTIVE ;  /* 0x000000000000791b */ /* 0x003fe20003800000 */
.L_x_31107:
[----:B------:R-:W-:Y:S01]  /*3d00*/  MOV R114, 0x4 ;  /* 0x0000000400727802 */ /* 0x000fe20000000f00 */
[----:B------:R-:W-:-:S07]  /*3d10*/  FADD.FTZ R133, R133, R65 ;  /* 0x0000004185857221 */ /* 0x000fce0000010000 */
[----:B------:R-:W-:Y:S05]  /*3d20*/  WARPSYNC.COLLECTIVE R112, `(.L_x_31108) ;  /* 0x0000000070087348 */ /* 0x000fea0003c00000 */
[----:B------:R0:W1:Y:S02]  /*3d30*/  SHFL.BFLY P2, R65, R133, R114, R113 ;  /* 0x0c00007285417389 */ /* 0x0000640000040071 */
[----:B01----:R-:W-:Y:S01]  /*3d40*/  ENDCOLLECTIVE ;  /* 0x000000000000791b */ /* 0x003fe20003800000 */
.L_x_31108:
[----:B------:R-:W-:Y:S01]  /*3d50*/  HFMA2.MMA R114, -RZ, RZ, 0, 4.76837158203125e-07 ;  /* 0x00000008ff727435 */ /* 0x000fe200000001ff */
[----:B------:R-:W-:-:S05]  /*3d60*/  FADD.FTZ R64, R133, R65 ;  /* 0x0000004185407221 */ /* 0x000fca0000010000 */
[----:B------:R-:W-:-:S07]  /*3d70*/  MOV R133, R64 ;  /* 0x0000004000857202 */ /* 0x000fce0000000f00 */
[----:B------:R-:W-:Y:S05]  /*3d80*/  WARPSYNC.COLLECTIVE R112, `(.L_x_31109) ;  /* 0x0000000070087348 */ /* 0x000fea0003c00000 */
[----:B------:R0:W1:Y:S02]  /*3d90*/  SHFL.BFLY P2, R65, R133, R114, R113 ;  /* 0x0c00007285417389 */ /* 0x0000640000040071 */
[----:B01----:R-:W-:Y:S01]  /*3da0*/  ENDCOLLECTIVE ;  /* 0x000000000000791b */ /* 0x003fe20003800000 */
.L_x_31109:
[----:B------:R-:W-:Y:S01]  /*3db0*/  HFMA2.MMA R114, -RZ, RZ, 0, 9.5367431640625e-07 ;  /* 0x00000010ff727435 */ /* 0x000fe200000001ff */
[----:B------:R-:W-:-:S05]  /*3dc0*/  FADD.FTZ R115, R64, R65 ;  /* 0x0000004140737221 */ /* 0x000fca0000010000 */
[----:B------:R-:W-:-:S07]  /*3dd0*/  MOV R133, R115 ;  /* 0x0000007300857202 */ /* 0x000fce0000000f00 */
[----:B------:R-:W-:Y:S05]  /*3de0*/  WARPSYNC.COLLECTIVE R112, `(.L_x_31110) ;  /* 0x0000000070087348 */ /* 0x000fea0003c00000 */
[----:B------:R0:W1:Y:S02]  /*3df0*/  SHFL.BFLY P2, R65, R133, R114, R113 ;  /* 0x0c00007285417389 */ /* 0x0000640000040071 */
[----:B01----:R-:W-:Y:S01]  /*3e00*/  ENDCOLLECTIVE ;  /* 0x000000000000791b */ /* 0x003fe20003800000 */
.L_x_31110:
        /* <DEDUP_REMOVED lines=120> */
.L_x_31111:
[----:B------:R-:W-:Y:S01]  /*4590*/  HFMA2.MMA R114, -RZ, RZ, 0, 1.1920928955078125e-07 ;  /* 0x00000002ff727435 */ /* 0x000fe200000001ff */
[----:B------:R-:W-:-:S10]  /*45a0*/  FADD.FTZ R133, R115, R65 ;  /* 0x0000004173857221 */ /* 0x000fd40000010000 */
[----:B------:R-:W-:Y:S05]  /*45b0*/  WARPSYNC.COLLECTIVE R112, `(.L_x_31112) ;  /* 0x0000000070087348 */ /* 0x000fea0003c00000 */
[----:B------:R0:W1:Y:S02]  /*45c0*/  SHFL.BFLY P2, R65, R133, R114, R113 ;  /* 0x0c00007285417389 */ /* 0x0000640000040071 */
[----:B01----:R-:W-:Y:S01]  /*45d0*/  ENDCOLLECTIVE ;  /* 0x000000000000791b */ /* 0x003fe20003800000 */
.L_x_31112:
[----:B------:R-:W-:Y:S01]  /*45e0*/  MOV R114, 0x4 ;  /* 0x0000000400727802 */ /* 0x000fe20000000f00 */
[----:B------:R-:W-:-:S07]  /*45f0*/  FADD.FTZ R133, R133, R65 ;  /* 0x0000004185857221 */ /* 0x000fce0000010000 */
[----:B------:R-:W-:Y:S05]  /*4600*/  WARPSYNC.COLLECTIVE R112, `(.L_x_31113) ;  /* 0x0000000070087348 */ /* 0x000fea0003c00000 */
[----:B------:R0:W1:Y:S02]  /*4610*/  SHFL.BFLY P2, R65, R133, R114, R113 ;  /* 0x0c00007285417389 */ /* 0x0000640000040071 */
[----:B01----:R-:W-:Y:S01]  /*4620*/  ENDCOLLECTIVE ;  /* 0x000000000000791b */ /* 0x003fe20003800000 */
.L_x_31113:
[----:B------:R-:W-:Y:S01]  /*4630*/  HFMA2.MMA R114, -RZ, RZ, 0, 4.76837158203125e-07 ;  /* 0x00000008ff727435 */ /* 0x000fe200000001ff */
[----:B------:R-:W-:-:S05]  /*4640*/  FADD.FTZ R115, R133, R65 ;  /* 0x0000004185737221 */ /* 0x000fca0000010000 */
[----:B------:R-:W-:-:S07]  /*4650*/  MOV R133, R115 ;  /* 0x0000007300857202 */ /* 0x000fce0000000f00 */
[----:B------:R-:W-:Y:S05]  /*4660*/  WARPSYNC.COLLECTIVE R112, `(.L_x_31114) ;  /* 0x0000000070087348 */ /* 0x000fea0003c00000 */
[----:B------:R0:W1:Y:S02]  /*4670*/  SHFL.BFLY P2, R65, R133, R114, R113 ;  /* 0x0c00007285417389 */ /* 0x0000640000040071 */
[----:B01----:R-:W-:Y:S01]  /*4680*/  ENDCOLLECTIVE ;  /* 0x000000000000791b */ /* 0x003fe20003800000 */
.L_x_31114:
[----:B------:R-:W-:Y:S01]  /*4690*/  HFMA2.MMA R114, -RZ, RZ, 0, 9.5367431640625e-07 ;  /* 0x00000010ff727435 */ /* 0x000fe200000001ff */
[----:B------:R-:W-:-:S05]  /*46a0*/  FADD.FTZ R115, R115, R65 ;  /* 0x0000004173737221 */ /* 0x000fca0000010000 */
[----:B------:R-:W-:-:S07]  /*46b0*/  MOV R133, R115 ;  /* 0x0000007300857202 */ /* 0x000fce0000000f00 */
[----:B------:R-:W-:Y:S05]  /*46c0*/  WARPSYNC.COLLECTIVE R112, `(.L_x_31115) ;  /* 0x0000000070087348 */ /* 0x000fea0003c00000 */
[----:B------:R0:W1:Y:S02]  /*46d0*/  SHFL.BFLY P2, R65, R133, R114, R113 ;  /* 0x0c00007285417389 */ /* 0x0000640000040071 */
[----:B01----:R-:W-:Y:S01]  /*46e0*/  ENDCOLLECTIVE ;  /* 0x000000000000791b */ /* 0x003fe20003800000 */
.L_x_31115:
[----:B------:R-:W-:Y:S05]  /*46f0*/  BRA `(.L_x_31116) ;  /* 0xffffffdc00f47947 */ /* 0x000fea000383ffff */
.L_x_31117:
        /* <DEDUP_REMOVED lines=16> */
.L_x_46057:


//--------------------- .text._ZN10layer_norm13ln_fwd_kernelINS_13Kernel_traitsI6__halfS2_fS2_fjLj7168ELj1ELj1ELj4ELj16ENS_18Kernel_traits_baseILj7168ES2_S2_fS2_fjLj128EEEEELb0ELb0ELb1ELb0EEEvNS_9FwdParamsE --------------------------
	.section	.text._ZN10layer_norm13ln_fwd_kernelINS_13Kernel_traitsI6__halfS2_fS2_fjLj7168ELj1ELj1ELj4ELj16ENS_18Kernel_traits_baseILj7168ES2_S2_fS2_fjLj128EEEEELb0ELb0ELb1ELb0EEEvNS_9FwdParamsE,"ax",@progbits
	.align	128
        .global         _ZN10layer_norm13ln_fwd_kernelINS_13Kernel_traitsI6__halfS2_fS2_fjLj7168ELj1ELj1ELj4ELj16ENS_18Kernel_traits_baseILj7168ES2_S2_fS2_fjLj128EEEEELb0ELb0ELb1ELb0EEEvNS_9FwdParamsE
        .type           _ZN10layer_norm13ln_fwd_kernelINS_13Kernel_traitsI6__halfS2_fS2_fjLj7168ELj1ELj1ELj4ELj16ENS_18Kernel_traits_baseILj7168ES2_S2_fS2_fjLj128EEEEELb0ELb0ELb1ELb0EEEvNS_9FwdParamsE,@function
        .size           _ZN10layer_norm13ln_fwd_kernelINS_13Kernel_traitsI6__halfS2_fS2_fjLj7168ELj1ELj1ELj4ELj16ENS_18Kernel_traits_baseILj7168ES2_S2_fS2_fjLj128EEEEELb0ELb0ELb1ELb0EEEvNS_9FwdParamsE,(.L_x_46058 - _ZN10layer_norm13ln_fwd_kernelINS_13Kernel_traitsI6__halfS2_fS2_fjLj7168ELj1ELj1ELj4ELj16ENS_18Kernel_traits_baseILj7168ES2_S2_fS2_fjLj128EEEEELb0ELb0ELb1ELb0EEEvNS_9FwdParamsE)
        .other          _ZN10layer_norm13ln_fwd_kernelINS_13Kernel_traitsI6__halfS2_fS2_fjLj7168ELj1ELj1ELj4ELj16ENS_18Kernel_traits_baseILj7168ES2_S2_fS2_fjLj128EEEEELb0ELb0ELb1ELb0EEEvNS_9FwdParamsE,@"STO_CUDA_ENTRY STV_DEFAULT"
_ZN10layer_norm13ln_fwd_kernelINS_13Kernel_traitsI6__halfS2_fS2_fjLj7168ELj1ELj1ELj4ELj16ENS_18Kernel_traits_baseILj7168ES2_S2_fS2_fjLj128EEEEELb0ELb0ELb1ELb0EEEvNS_9FwdParamsE:
.text._ZN10layer_norm13ln_fwd_kernelINS_13Kernel_traitsI6__halfS2_fS2_fjLj7168ELj1ELj1ELj4ELj16ENS_18Kernel_traits_baseILj7168ES2_S2_fS2_fjLj128EEEEELb0ELb0ELb1ELb0EEEvNS_9FwdParamsE:
        /* <DEDUP_REMOVED lines=37> */
.L_x_31119:
[----:B------:R-:W-:Y:S05]  /*0250*/  BSYNC B0 ;  /* 0x0000000000007941 */ /* 0x000fea0003800000 */
.L_x_31118:
        /* <DEDUP_REMOVED lines=14> */
.L_x_31121:
[----:B------:R-:W-:Y:S05]  /*0340*/  BSYNC B0 ;  /* 0x0000000000007941 */ /* 0x000fea0003800000 */
.L_x_31120:
        /* <DEDUP_REMOVED lines=14> */
.L_x_31123:
[----:B------:R-:W-:Y:S05]  /*0430*/  BSYNC B0 ;  /* 0x0000000000007941 */ /* 0x000fea0003800000 */
.L_x_31122:
        /* <DEDUP_REMOVED lines=14> */
.L_x_31125:
[----:B------:R-:W-:Y:S05]  /*0520*/  BSYNC B0 ;  /* 0x0000000000007941 */ /* 0x000fea0003800000 */
.L_x_31124:
        /* <DEDUP_REMOVED lines=14> */
.L_x_31127:
[----:B------:R-:W-:Y:S05]  /*0610*/  BSYNC B0 ;  /* 0x0000000000007941 */ /* 0x000fea0003800000 */
.L_x_31126:
        /* <DEDUP_REMOVED lines=17> */
.L_x_31129:
[----:B------:R-:W-:Y:S05]  /*0730*/  BSYNC B0 ;  /* 0x0000000000007941 */ /* 0x000fea0003800000 */
.L_x_31128:
        /* <DEDUP_REMOVED lines=16> */
.L_x_31131:
[----:B------:R-:W-:Y:S05]  /*0840*/  BSYNC B0 ;  /* 0x0000000000007941 */ /* 0x000fea0003800000 */
.L_x_31130:
[----:B------:R-:W0:Y:S02]  /*0850*/  S2UR UR6, SR_CTAID.X ;  /* 0x00000000000679c3 */ /* 0x000e240000002500 */
[----:B0-----:R-:W-:Y:S01]  /*0860*/  LEA.HI R189, R0, UR6, RZ, 0x19 ;  /* 0x0000000600bd7c11 */ /* 0x001fe2000f8fc8ff */
[----:B------:R-:W-:-:S03]  /*0870*/  ULDC UR6, c[0x0][0x214] ;  /* 0x0000850000067ab9 */ /* 0x000fc60000000800 */
[----:B------:R-:W-:-:S13]  /*0880*/  ISETP.GE.AND P1, PT, R189, UR6, PT ;  /* 0x00000006bd007c0c */ /* 0x000fda000bf26270 */
[----:B------:R-:W-:Y:S05]  /*0890*/  @P1 EXIT ;  /* 0x000000000000194d */ /* 0x000fea0003800000 */
[----:B------:R-:W-:Y:S01]  /*08a0*/  SHF.R.S32.HI R84, RZ, 0x3, R84 ;  /* 0x00000003ff547819 */ /* 0x000fe20000011454 */
[--C-:B-----5:R-:W-:Y:S01]  /*08b0*/  HADD2.F32 R172, -RZ, R48.reuse.H0_H0 ;  /* 0x20000030ffac7230 */ /* 0x120fe20000004100 */
[----:B------:R-:W-:Y:S01]  /*08c0*/  ULDC.U8 UR6, c[0x0][0x2a0] ;  /* 0x0000a80000067ab9 */ /* 0x000fe20000000000 */
        /* <DEDUP_REMOVED lines=19> */
[----:B------:R-:W-:Y:S01]  /*0a00*/  ISETP.NE.AND P1, PT, RZ, UR6, PT ;  /* 0x00000006ff007c0c */ /* 0x000fe2000bf25270 */
        /* <DEDUP_REMOVED lines=12> */
[----:B------:R-:W-:Y:S01]  /*0ad0*/  HADD2.F32 R13, -RZ, R20.H1_H1 ;  /* 0x30000014ff0d7230 */ /* 0x000fe20000004100 */
[----:B------:R-:W-:Y:S01]  /*0ae0*/  LOP3.LUT R4, R4, 0xfffffdff, RZ, 0xc0, !PT ;  /* 0xfffffdff04047812 */ /* 0x000fe200078ec0ff */
[--C-:B------:R-:W-:Y:S01]  /*0af0*/  HADD2.F32 R16, -RZ, R21.reuse.H0_H0 ;  /* 0x20000015ff107230 */ /* 0x100fe20000004100 */
[----:B------:R-:W-:Y:S01]  /*0b00*/  HFMA2.MMA R118, -RZ, RZ, 0, 5.9604644775390625e-08 ;  /* 0x00000001ff767435 */ /* 0x000fe200000001ff */
[----:B------:R-:W-:Y:S01]  /*0b10*/  HADD2.F32 R15, -RZ, R21.H1_H1 ;  /* 0x30000015ff0f7230 */ /* 0x000fe20000004100 */
[----:B------:R-:W-:Y:S01]  /*0b20*/  SHF.L.U32 R191, R57, 0x3, RZ ;  /* 0x0000000339bf7819 */ /* 0x000fe200000006ff */
[--C-:B------:R-:W-:Y:S01]  /*0b30*/  HADD2.F32 R18, -RZ, R22.reuse.H0_H0 ;  /* 0x20000016ff127230 */ /* 0x100fe20000004100 */
[----:B------:R-:W-:Y:S01]  /*0b40*/  @P1 LOP3.LUT R4, R4, 0x200, RZ, 0xfc, !PT ;  /* 0x0000020004041812 */ /* 0x000fe200078efcff */
[----:B------:R-:W-:Y:S01]  /*0b50*/  HADD2.F32 R17, -RZ, R22.H1_H1 ;  /* 0x30000016ff117230 */ /* 0x000fe20000004100 */
[----:B------:R-:W-:Y:S01]  /*0b60*/  ULDC UR7, c[0x0][0x29c] ;  /* 0x0000a70000077ab9 */ /* 0x000fe20000000800 */
[--C-:B------:R-:W-:Y:S01]  /*0b70*/  HADD2.F32 R20, -RZ, R23.reuse.H0_H0 ;  /* 0x20000017ff147230 */ /* 0x100fe20000004100 */
[----:B------:R-:W-:Y:S01]  /*0b80*/  ULDC UR8, c[0x0][0x290] ;  /* 0x0000a40000087ab9 */ /* 0x000fe20000000800 */
        /* <DEDUP_REMOVED lines=89> */
[----:B01----:R-:W-:-:S07]  /*1120*/  HADD2.F32 R187, -RZ, R55.H1_H1 ;  /* 0x30000037ffbb7230 */ /* 0x003fce0000004100 */
.L_x_31273:
        /* <DEDUP_REMOVED lines=15> */
[----:B------:R-:W-:Y:S02]  /*1220*/  @P1 LEA.HI R197, R200, R195, RZ, 0x3 ;  /* 0x000000c3c8c51211 */ /* 0x000fe400078f18ff */
[----:B------:R-:W-:Y:S02]  /*1230*/  LEA.HI R193, R198, R193, RZ, 0x3 ;  /* 0x000000c1c6c17211 */ /* 0x000fe400078f18ff */
[----:B------:R-:W-:Y:S02]  /*1240*/  MOV R195, RZ ;  /* 0x000000ff00c37202 */ /* 0x000fe40000000f00 */
[----:B------:R-:W-:-:S02]  /*1250*/  @P1 LEA.HI.SX32 R195, R197, R2, 0x1d ;  /* 0x00000002c5c31211 */ /* 0x000fc400078feaff */
        /* <DEDUP_REMOVED lines=39> */
[----:B-----5:R-:W-:-:S05]  /*14d0*/  HADD2.F32 R52, -RZ, R64.H0_H0 ;  /* 0x20000040ff347230 */ /* 0x020fca0000004100 */
[----:B------:R-:W-:-:S04]  /*14e0*/  FMUL.FTZ R52, R52, UR7 ;  /* 0x0000000734347c20 */ /* 0x000fc80008410000 */
[----:B------:R-:W-:-:S07]  /*14f0*/  @P2 FADD.FTZ R52, R48, R52 ;  /* 0x0000003430342221 */ /* 0x000fce0000010000 */
.L_x_31135:
[----:B------:R-:W-:Y:S05]  /*1500*/  BSYNC B1 ;  /* 0x0000000000017941 */ /* 0x000fea0003800000 */
.L_x_31134:
[----:B------:R-:W-:Y:S04]  /*1510*/  BSSY B1, `(.L_x_31136) ;  /* 0x0000005000017945 */ /* 0x000fe80003800000 */
[----:B------:R-:W-:Y:S05]  /*1520*/  @!P3 BRA `(.L_x_31137) ;  /* 0x00000000000cb947 */ /* 0x000fea0003800000 */
[----:B-----5:R-:W-:-:S05]  /*1530*/  HADD2.F32 R53, -RZ, R64.H1_H1 ;  /* 0x30000040ff357230 */ /* 0x020fca0000004100 */
[----:B------:R-:W-:-:S04]  /*1540*/  FMUL.FTZ R53, R53, UR7 ;  /* 0x0000000735357c20 */ /* 0x000fc80008410000 */
[----:B------:R-:W-:-:S07]  /*1550*/  @P2 FADD.FTZ R53, R49, R53 ;  /* 0x0000003531352221 */ /* 0x000fce0000010000 */
.L_x_31137:
[----:B------:R-:W-:Y:S05]  /*1560*/  BSYNC B1 ;  /* 0x0000000000017941 */ /* 0x000fea0003800000 */
.L_x_31136:
[----:B------:R-:W-:Y:S04]  /*1570*/  BSSY B1, `(.L_x_31138) ;  /* 0x0000005000017945 */ /* 0x000fe80003800000 */
[----:B------:R-:W-:Y:S05]  /*1580*/  @!P3 BRA `(.L_x_31139) ;  /* 0x00000000000cb947 */ /* 0x000fea0003800000 */
[----:B-----5:R-:W-:-:S05]  /*1590*/  HADD2.F32 R54, -RZ, R65.H0_H0 ;  /* 0x20000041ff367230 */ /* 0x020fca0000004100 */
[----:B------:R-:W-:-:S04]  /*15a0*/  FMUL.FTZ R54, R54, UR7 ;  /* 0x0000000736367c20 */ /* 0x000fc80008410000 */
[----:B------:R-:W-:-:S07]  /*15b0*/  @P2 FADD.FTZ R54, R50, R54 ;  /* 0x0000003632362221 */ /* 0x000fce0000010000 */
.L_x_31139:
[----:B------:R-:W-:Y:S05]  /*15c0*/  BSYNC B1 ;  /* 0x0000000000017941 */ /* 0x000fea0003800000 */
.L_x_31138:
[----:B------:R-:W-:Y:S04]  /*15d0*/  BSSY B1, `(.L_x_31140) ;  /* 0x0000005000017945 */ /* 0x000fe80003800000 */
[----:B------:R-:W-:Y:S05]  /*15e0*/  @!P3 BRA `(.L_x_31141) ;  /* 0x00000000000cb947 */ /* 0x000fea0003800000 */
[----:B-----5:R-:W-:-:S05]  /*15f0*/  HADD2.F32 R55, -RZ, R65.H1_H1 ;  /* 0x30000041ff377230 */ /* 0x020fca0000004100 */
[----:B------:R-:W-:-:S04]  /*1600*/  FMUL.FTZ R55, R55, UR7 ;  /* 0x0000000737377c20 */ /* 0x000fc80008410000 */
[----:B------:R-:W-:-:S07]  /*1610*/  @P2 FADD.FTZ R55, R51, R55 ;  /* 0x0000003733372221 */ /* 0x000fce0000010000 */
.L_x_31141:
[----:B------:R-:W-:Y:S05]  /*1620*/  BSYNC B1 ;  /* 0x0000000000017941 */ /* 0x000fea0003800000 */
.L_x_31140:
[----:B------:R-:W-:Y:S04]  /*1630*/  BSSY B1, `(.L_x_31142) ;  /* 0x0000005000017945 */ /* 0x000fe80003800000 */
[----:B------:R-:W-:Y:S05]  /*1640*/  @!P3 BRA `(.L_x_31143) ;  /* 0x00000000000cb947 */ /* 0x000fea0003800000 */
[----:B-----5:R-:W-:-:S05]  /*1650*/  HADD2.F32 R60, -RZ, R66.H0_H0 ;  /* 0x20000042ff3c7230 */ /* 0x020fca0000004100 */
[----:B------:R-:W-:-:S04]  /*1660*/  FMUL.FTZ R60, R60, UR7 ;  /* 0x000000073c3c7c20 */ /* 0x000fc80008410000 */
[----:B------:R-:W-:-:S07]  /*1670*/  @P2 FADD.FTZ R60, R56, R60 ;  /* 0x0000003c383c2221 */ /* 0x000fce0000010000 */
.L_x_31143:
[----:B------:R-:W-:Y:S05]  /*1680*/  BSYNC B1 ;  /* 0x0000000000017941 */ /* 0x000fea0003800000 */
.L_x_31142:
[----:B------:R-:W-:Y:S04]  /*1690*/  BSSY B1, `(.L_x_31144) ;  /* 0x0000005000017945 */ /* 0x000fe80003800000 */
[----:B------:R-:W-:Y:S05]  /*16a0*/  @!P3 BRA `(.L_x_31145) ;  /* 0x00000000000cb947 */ /* 0x000fea0003800000 */
[----:B-----5:R-:W-:-:S05]  /*16b0*/  HADD2.F32 R61, -RZ, R66.H1_H1 ;  /* 0x30000042ff3d7230 */ /* 0x020fca0000004100 */
[----:B------:R-:W-:-:S04]  /*16c0*/  FMUL.FTZ R61, R61, UR7 ;  /* 0x000000073d3d7c20 */ /* 0x000fc80008410000 */
[----:B------:R-:W-:-:S07]  /*16d0*/  @P2 FADD.FTZ R61, R57, R61 ;  /* 0x0000003d393d2221 */ /* 0x000fce0000010000 */
.L_x_31145:
[----:B------:R-:W-:Y:S05]  /*16e0*/  BSYNC B1 ;  /* 0x0000000000017941 */ /* 0x000fea0003800000 */
.L_x_31144:
[----:B------:R-:W-:Y:S04]  /*16f0*/  BSSY B1, `(.L_x_31146) ;  /* 0x0000005000017945 */ /* 0x000fe80003800000 */
[----:B------:R-:W-:Y:S05]  /*1700*/  @!P3 BRA `(.L_x_31147) ;  /* 0x00000000000cb947 */ /* 0x000fea0003800000 */
[----:B-----5:R-:W-:-:S05]  /*1710*/  HADD2.F32 R62, -RZ, R67.H0_H0 ;  /* 0x20000043ff3e7230 */ /* 0x020fca0000004100 */
[----:B------:R-:W-:-:S04]  /*1720*/  FMUL.FTZ R62, R62, UR7 ;  /* 0x000000073e3e7c20 */ /* 0x000fc80008410000 */
[----:B------:R-:W-:-:S07]  /*1730*/  @P2 FADD.FTZ R62, R58, R62 ;  /* 0x0000003e3a3e2221 */ /* 0x000fce0000010000 */
.L_x_31147:
[----:B------:R-:W-:Y:S05]  /*1740*/  BSYNC B1 ;  /* 0x0000000000017941 */ /* 0x000fea0003800000 */
.L_x_31146:
[----:B------:R-:W-:Y:S04]  /*1750*/  BSSY B1, `(.L_x_31148) ;  /* 0x0000005000017945 */ /* 0x000fe80003800000 */
[----:B------:R-:W-:Y:S05]  /*1760*/  @!P3 BRA `(.L_x_31149) ;  /* 0x00000000000cb947 */ /* 0x000fea0003800000 */
[----:B-----5:R-:W-:-:S05]  /*1770*/  HADD2.F32 R63, -RZ, R67.H1_H1 ;  /* 0x30000043ff3f7230 */ /* 0x020fca0000004100 */
[----:B------:R-:W-:-:S04]  /*1780*/  FMUL.FTZ R63, R63, UR7 ;  /* 0x000000073f3f7c20 */ /* 0x000fc80008410000 */
[----:B------:R-:W-:-:S07]  /*1790*/  @P2 FADD.FTZ R63, R59, R63 ;  /* 0x0000003f3b3f2221 */ /* 0x000fce0000010000 */
.L_x_31149:
[----:B------:R-:W-:Y:S05]  /*17a0*/  BSYNC B1 ;  /* 0x0000000000017941 */ /* 0x000fea0003800000 */
.L_x_31148:
[----:B0-----:R-:W0:Y:S01]  /*17b0*/  LDC.64 R116, c[0x0][0x238] ;  /* 0x00008e00ff747b82 */ /* 0x001e220000000a00 */
[----:B------:R-:W-:Y:S01]  /*17c0*/  IADD3 R195, R195, 0x80, RZ ;  /* 0x00000080c3c37810 */ /* 0x000fe20007ffe0ff */
[C---:B0-----:R-:W-:Y:S01]  /*17d0*/  IMAD.WIDE.U32 R116, R193.reuse, 0x20, R116 ;  /* 0x00000020c1747825 */ /* 0x041fe200078e0074 */
[----:B------:R-:W-:-:S04]  /*17e0*/  IADD3 R193, R193, 0x80, RZ ;  /* 0x00000080c1c17810 */ /* 0x000fc80007ffe0ff */
[----:B------:R0:W-:Y:S04]  /*17f0*/  STG.E.128 desc[UR4][R116.64], R52 ;  /* 0x0000003474007986 */ /* 0x0001e8000c101d04 */
[----:B------:R0:W-:Y:S02]  /*1800*/  STG.E.128 desc[UR4][R116.64+0x10], R60 ;  /* 0x0000103c74007986 */ /* 0x0001e4000c101d04 */
.L_x_31133:
[----:B------:R-:W-:Y:S05]  /*1810*/  BSYNC B0 ;  /* 0x0000000000007941 */ /* 0x000fea0003800000 */
.L_x_31132:
        /* <DEDUP_REMOVED lines=40> */
[----:B-----5:R-:W-:-:S05]  /*1aa0*/  HADD2.F32 R68, -RZ, R64.H0_H0 ;  /* 0x20000040ff447230 */ /* 0x020fca0000004100 */
[----:B------:R-:W-:-:S04]  /*1ab0*/  FMUL.FTZ R68, R68, UR7 ;  /* 0x0000000744447c20 */ /* 0x000fc80008410000 */
[----:B------:R-:W-:-:S07]  /*1ac0*/  @P2 FADD.FTZ R68, R48, R68 ;  /* 0x0000004430442221 */ /* 0x000fce0000010000 */
.L_x_31153:
[----:B------:R-:W-:Y:S05]  /*1ad0*/  BSYNC B1 ;  /* 0x0000000000017941 */ /* 0x000fea0003800000 */
.L_x_31152:
[----:B------:R-:W-:Y:S04]  /*1ae0*/  BSSY B1, `(.L_x_31154) ;  /* 0x0000005000017945 */ /* 0x000fe80003800000 */
[----:B------:R-:W-:Y:S05]  /*1af0*/  @!P3 BRA `(.L_x_31155) ;  /* 0x00000000000cb947 */ /* 0x000fea0003800000 */
[----:B-----5:R-:W-:-:S05]  /*1b00*/  HADD2.F32 R69, -RZ, R64.H1_H1 ;  /* 0x30000040ff457230 */ /* 0x020fca0000004100 */
[----:B------:R-:W-:-:S04]  /*1b10*/  FMUL.FTZ R69, R69, UR7 ;  /* 0x0000000745457c20 */ /* 0x000fc80008410000 */
[----:B------:R-:W-:-:S07]  /*1b20*/  @P2 FADD.FTZ R69, R49, R69 ;  /* 0x0000004531452221 */ /* 0x000fce0000010000 */
.L_x_31155:
[----:B------:R-:W-:Y:S05]  /*1b30*/  BSYNC B1 ;  /* 0x0000000000017941 */ /* 0x000fea0003800000 */
.L_x_31154:
[----:B------:R-:W-:Y:S04]  /*1b40*/  BSSY B1, `(.L_x_31156) ;  /* 0x0000005000017945 */ /* 0x000fe80003800000 */
[----:B------:R-:W-:Y:S05]  /*1b50*/  @!P3 BRA `(.L_x_31157) ;  /* 0x00000000000cb947 */ /* 0x000fea0003800000 */
[----:B-----5:R-:W-:-:S05]  /*1b60*/  HADD2.F32 R70, -RZ, R65.H0_H0 ;  /* 0x20000041ff467230 */ /* 0x020fca0000004100 */
[----:B------:R-:W-:-:S04]  /*1b70*/  FMUL.FTZ R70, R70, UR7 ;  /* 0x0000000746467c20 */ /* 0x000fc80008410000 */
[----:B------:R-:W-:-:S07]  /*1b80*/  @P2 FADD.FTZ R70, R50, R70 ;  /* 0x0000004632462221 */ /* 0x000fce0000010000 */
.L_x_31157:
[----:B------:R-:W-:Y:S05]  /*1b90*/  BSYNC B1 ;  /* 0x0000000000017941 */ /* 0x000fea0003800000 */
.L_x_31156:
[----:B------:R-:W-:Y:S04]  /*1ba0*/  BSSY B1, `(.L_x_31158) ;  /* 0x0000005000017945 */ /* 0x000fe80003800000 */
[----:B------:R-:W-:Y:S05]  /*1bb0*/  @!P3 BRA `(.L_x_31159) ;  /* 0x00000000000cb947 */ /* 0x000fea0003800000 */
[----:B-----5:R-:W-:-:S05]  /*1bc0*/  HADD2.F32 R71, -RZ, R65.H1_H1 ;  /* 0x30000041ff477230 */ /* 0x020fca0000004100 */
[----:B------:R-:W-:-:S04]  /*1bd0*/  FMUL.FTZ R71, R71, UR7 ;  /* 0x0000000747477c20 */ /* 0x000fc80008410000 */
[----:B------:R-:W-:-:S07]  /*1be0*/  @P2 FADD.FTZ R71, R51, R71 ;  /* 0x0000004733472221 */ /* 0x000fce0000010000 */
.L_x_31159:
[----:B------:R-:W-:Y:S05]  /*1bf0*/  BSYNC B1 ;  /* 0x0000000000017941 */ /* 0x000fea0003800000 */
.L_x_31158:
[----:B------:R-:W-:Y:S04]  /*1c00*/  BSSY B1, `(.L_x_31160) ;  /* 0x0000005000017945 */ /* 0x000fe80003800000 */
[----:B------:R-:W-:Y:S05]  /*1c10*/  @!P3 BRA `(.L_x_31161) ;  /* 0x00000000000cb947 */ /* 0x000fea0003800000 */
[----:B-----5:R-:W-:-:S05]  /*1c20*/  HADD2.F32 R72, -RZ, R66.H0_H0 ;  /* 0x20000042ff487230 */ /* 0x020fca0000004100 */
[----:B------:R-:W-:-:S04]  /*1c30*/  FMUL.FTZ R72, R72, UR7 ;  /* 0x0000000748487c20 */ /* 0x000fc80008410000 */
[----:B------:R-:W-:-:S07]  /*1c40*/  @P2 FADD.FTZ R72, R56, R72 ;  /* 0x0000004838482221 */ /* 0x000fce0000010000 */
.L_x_31161:
[----:B------:R-:W-:Y:S05]  /*1c50*/  BSYNC B1 ;  /* 0x0000000000017941 */ /* 0x000fea0003800000 */
.L_x_31160:
[----:B------:R-:W-:Y:S04]  /*1c60*/  BSSY B1, `(.L_x_31162) ;  /* 0x0000005000017945 */ /* 0x000fe80003800000 */
[----:B------:R-:W-:Y:S05]  /*1c70*/  @!P3 BRA `(.L_x_31163) ;  /* 0x00000000000cb947 */ /* 0x000fea0003800000 */
[----:B-----5:R-:W-:-:S05]  /*1c80*/  HADD2.F32 R73, -RZ, R66.H1_H1 ;  /* 0x30000042ff497230 */ /* 0x020fca0000004100 */
[----:B------:R-:W-:-:S04]  /*1c90*/  FMUL.FTZ R73, R73, UR7 ;  /* 0x0000000749497c20 */ /* 0x000fc80008410000 */
[----:B------:R-:W-:-:S07]  /*1ca0*/  @P2 FADD.FTZ R73, R57, R73 ;  /* 0x0000004939492221 */ /* 0x000fce0000010000 */
.L_x_31163:
[----:B------:R-:W-:Y:S05]  /*1cb0*/  BSYNC B1 ;  /* 0x0000000000017941 */ /* 0x000fea0003800000 */
.L_x_31162:
[----:B------:R-:W-:Y:S04]  /*1cc0*/  BSSY B1, `(.L_x_31164) ;  /* 0x0000005000017945 */ /* 0x000fe80003800000 */
[----:B------:R-:W-:Y:S05]  /*1cd0*/  @!P3 BRA `(.L_x_31165) ;  /* 0x00000000000cb947 */ /* 0x000fea0003800000 */
[----:B-----5:R-:W-:-:S05]  /*1ce0*/  HADD2.F32 R74, -RZ, R67.H0_H0 ;  /* 0x20000043ff4a7230 */ /* 0x020fca0000004100 */
[----:B------:R-:W-:-:S04]  /*1cf0*/  FMUL.FTZ R74, R74, UR7 ;  /* 0x000000074a4a7c20 */ /* 0x000fc80008410000 */
[----:B------:R-:W-:-:S07]  /*1d00*/  @P2 FADD.FTZ R74, R58, R74 ;  /* 0x0000004a3a4a2221 */ /* 0x000fce0000010000 */
.L_x_31165:
[----:B------:R-:W-:Y:S05]  /*1d10*/  BSYNC B1 ;  /* 0x0000000000017941 */ /* 0x000fea0003800000 */
.L_x_31164:
[----:B------:R-:W-:Y:S04]  /*1d20*/  BSSY B1, `(.L_x_31166) ;  /* 0x0000005000017945 */ /* 0x000fe80003800000 */
[----:B------:R-:W-:Y:S05]  /*1d30*/  @!P3 BRA `(.L_x_31167) ;  /* 0x00000000000cb947 */ /* 0x000fea0003800000 */
[----:B-----5:R-:W-:-:S05]  /*1d40*/  HADD2.F32 R75, -RZ, R67.H1_H1 ;  /* 0x30000043ff4b7230 */ /* 0x020fca0000004100 */
[----:B------:R-:W-:-:S04]  /*1d50*/  FMUL.FTZ R75, R75, UR7 ;  /* 0x000000074b4b7c20 */ /* 0x000fc80008410000 */
[----:B------:R-:W-:-:S07]  /*1d60*/  @P2 FADD.FTZ R75, R59, R75 ;  /* 0x0000004b3b4b2221 */ /* 0x000fce0000010000 */
.L_x_31167:
[----:B------:R-:W-:Y:S05]  /*1d70*/  BSYNC B1 ;  /* 0x0000000000017941 */ /* 0x000fea0003800000 */
.L_x_31166:
[----:B0-----:R-:W0:Y:S01]  /*1d80*/  LDC.64 R116, c[0x0][0x238] ;  /* 0x00008e00ff747b82 */ /* 0x001e220000000a00 */
[----:B------:R-:W-:Y:S01]  /*1d90*/  IADD3 R195, R195, 0x80, RZ ;  /* 0x00000080c3c37810 */ /* 0x000fe20007ffe0ff */
[C---:B0-----:R-:W-:Y:S01]  /*1da0*/  IMAD.WIDE.U32 R116, R193.reuse, 0x20, R116 ;  /* 0x00000020c1747825 */ /* 0x041fe200078e0074 */
[----:B------:R-:W-:-:S04]  /*1db0*/  IADD3 R193, R193, 0x80, RZ ;  /* 0x00000080c1c17810 */ /* 0x000fc80007ffe0ff */
[----:B------:R1:W-:Y:S04]  /*1dc0*/  STG.E.128 desc[UR4][R116.64], R68 ;  /* 0x0000004474007986 */ /* 0x0003e8000c101d04 */
[----:B------:R1:W-:Y:S02]  /*1dd0*/  STG.E.128 desc[UR4][R116.64+0x10], R72 ;  /* 0x0000104874007986 */ /* 0x0003e4000c101d04 */
.L_x_31151:
[----:B------:R-:W-:Y:S05]  /*1de0*/  BSYNC B0 ;  /* 0x0000000000007941 */ /* 0x000fea0003800000 */
.L_x_31150:
        /* <DEDUP_REMOVED lines=43> */
.L_x_31171:
[----:B------:R-:W-:Y:S05]  /*20a0*/  BSYNC B1 ;  /* 0x0000000000017941 */ /* 0x000fea0003800000 */
.L_x_31170:
[----:B------:R-:W-:Y:S04]  /*20b0*/  BSSY B1, `(.L_x_31172) ;  /* 0x0000005000017945 */ /* 0x000fe80003800000 */
[----:B------:R-:W-:Y:S05]  /*20c0*/  @!P3 BRA `(.L_x_31173) ;  /* 0x00000000000cb947 */ /* 0x000fea0003800000 */
[----:B-----5:R-:W-:-:S05]  /*20d0*/  HADD2.F32 R77, -RZ, R64.H1_H1 ;  /* 0x30000040ff4d7230 */ /* 0x020fca0000004100 */
[----:B------:R-:W-:-:S04]  /*20e0*/  FMUL.FTZ R77, R77, UR7 ;  /* 0x000000074d4d7c20 */ /* 0x000fc80008410000 */
[----:B------:R-:W-:-:S07]  /*20f0*/  @P2 FADD.FTZ R77, R49, R77 ;  /* 0x0000004d314d2221 */ /* 0x000fce0000010000 */
.L_x_31173:
[----:B------:R-:W-:Y:S05]  /*2100*/  BSYNC B1 ;  /* 0x0000000000017941 */ /* 0x000fea0003800000 */
.L_x_31172:
[----:B------:R-:W-:Y:S04]  /*2110*/  BSSY B1, `(.L_x_31174) ;  /* 0x0000005000017945 */ /* 0x000fe80003800000 */
[----:B------:R-:W-:Y:S05]  /*2120*/  @!P3 BRA `(.L_x_31175) ;  /* 0x00000000000cb947 */ /* 0x000fea0003800000 */
[----:B-----5:R-:W-:-:S05]  /*2130*/  HADD2.F32 R78, -RZ, R65.H0_H0 ;  /* 0x20000041ff4e7230 */ /* 0x020fca0000004100 */
[----:B------:R-:W-:-:S04]  /*2140*/  FMUL.FTZ R78, R78, UR7 ;  /* 0x000000074e4e7c20 */ /* 0x000fc80008410000 */
[----:B------:R-:W-:-:S07]  /*2150*/  @P2 FADD.FTZ R78, R50, R78 ;  /* 0x0000004e324e2221 */ /* 0x000fce0000010000 */
.L_x_31175:
[----:B------:R-:W-:Y:S05]  /*2160*/  BSYNC B1 ;  /* 0x0000000000017941 */ /* 0x000fea0003800000 */
.L_x_31174:
[----:B------:R-:W-:Y:S04]  /*2170*/  BSSY B1, `(.L_x_31176) ;  /* 0x0000005000017945 */ /* 0x000fe80003800000 */
[----:B------:R-:W-:Y:S05]  /*2180*/  @!P3 BRA `(.L_x_31177) ;  /* 0x00000000000cb947 */ /* 0x000fea0003800000 */
[----:B-----5:R-:W-:-:S05]  /*2190*/  HADD2.F32 R79, -RZ, R65.H1_H1 ;  /* 0x30000041ff4f7230 */ /* 0x020fca0000004100 */
[----:B------:R-:W-:-:S04]  /*21a0*/  FMUL.FTZ R79, R79, UR7 ;  /* 0x000000074f4f7c20 */ /* 0x000fc80008410000 */
[----:B------:R-:W-:-:S07]  /*21b0*/  @P2 FADD.FTZ R79, R51, R79 ;  /* 0x0000004f334f2221 */ /* 0x000fce0000010000 */
.L_x_31177:
[----:B------:R-:W-:Y:S05]  /*21c0*/  BSYNC B1 ;  /* 0x0000000000017941 */ /* 0x000fea0003800000 */
.L_x_31176:
[----:B------:R-:W-:Y:S04]  /*21d0*/  BSSY B1, `(.L_x_31178) ;  /* 0x0000005000017945 */ /* 0x000fe80003800000 */
[----:B------:R-:W-:Y:S05]  /*21e0*/  @!P3 BRA `(.L_x_31179) ;  /* 0x00000000000cb947 */ /* 0x000fea0003800000 */
[----:B-----5:R-:W-:-:S05]  /*21f0*/  HADD2.F32 R80, -RZ, R66.H0_H0 ;  /* 0x20000042ff507230 */ /* 0x020fca0000004100 */
[----:B------:R-:W-:-:S04]  /*2200*/  FMUL.FTZ R80, R80, UR7 ;  /* 0x0000000750507c20 */ /* 0x000fc80008410000 */
[----:B------:R-:W-:-:S07]  /*2210*/  @P2 FADD.FTZ R80, R56, R80 ;  /* 0x0000005038502221 */ /* 0x000fce0000010000 */
.L_x_31179:
[----:B------:R-:W-:Y:S05]  /*2220*/  BSYNC B1 ;  /* 0x0000000000017941 */ /* 0x000fea0003800000 */
.L_x_31178:
[----:B------:R-:W-:Y:S04]  /*2230*/  BSSY B1, `(.L_x_31180) ;  /* 0x0000005000017945 */ /* 0x000fe80003800000 */
[----:B------:R-:W-:Y:S05]  /*2240*/  @!P3 BRA `(.L_x_31181) ;  /* 0x00000000000cb947 */ /* 0x000fea0003800000 */
[----:B-----5:R-:W-:-:S05]  /*2250*/  HADD2.F32 R81, -RZ, R66.H1_H1 ;  /* 0x30000042ff517230 */ /* 0x020fca0000004100 */
[----:B------:R-:W-:-:S04]  /*2260*/  FMUL.FTZ R81, R81, UR7 ;  /* 0x0000000751517c20 */ /* 0x000fc80008410000 */
[----:B------:R-:W-:-:S07]  /*2270*/  @P2 FADD.FTZ R81, R57, R81 ;  /* 0x0000005139512221 */ /* 0x000fce0000010000 */
.L_x_31181:
[----:B------:R-:W-:Y:S05]  /*2280*/  BSYNC B1 ;  /* 0x0000000000017941 */ /* 0x000fea0003800000 */
.L_x_31180:
[----:B------:R-:W-:Y:S04]  /*2290*/  BSSY B1, `(.L_x_31182) ;  /* 0x0000005000017945 */ /* 0x000fe80003800000 */
[----:B------:R-:W-:Y:S05]  /*22a0*/  @!P3 BRA `(.L_x_31183) ;  /* 0x00000000000cb947 */ /* 0x000fea0003800000 */
[----:B-----5:R-:W-:-:S05]  /*22b0*/  HADD2.F32 R82, -RZ, R67.H0_H0 ;  /* 0x20000043ff527230 */ /* 0x020fca0000004100 */
[----:B------:R-:W-:-:S04]  /*22c0*/  FMUL.FTZ R82, R82, UR7 ;  /* 0x0000000752527c20 */ /* 0x000fc80008410000 */
[----:B------:R-:W-:-:S07]  /*22d0*/  @P2 FADD.FTZ R82, R58, R82 ;  /* 0x000000523a522221 */ /* 0x000fce0000010000 */
.L_x_31183:
[----:B------:R-:W-:Y:S05]  /*22e0*/  BSYNC B1 ;  /* 0x0000000000017941 */ /* 0x000fea0003800000 */
.L_x_31182:
[----:B------:R-:W-:Y:S04]  /*22f0*/  BSSY B1, `(.L_x_31184) ;  /* 0x0000005000017945 */ /* 0x000fe80003800000 */
[----:B------:R-:W-:Y:S05]  /*2300*/  @!P3 BRA `(.L_x_31185) ;  /* 0x00000000000cb947 */ /* 0x000fea0003800000 */
[----:B-----5:R-:W-:-:S05]  /*2310*/  HADD2.F32 R83, -RZ, R67.H1_H1 ;  /* 0x30000043ff537230 */ /* 0x020fca0000004100 */
[----:B------:R-:W-:-:S04]  /*2320*/  FMUL.FTZ R83, R83, UR7 ;  /* 0x0000000753537c20 */ /* 0x000fc80008410000 */
[----:B------:R-:W-:-:S07]  /*2330*/  @P2 FADD.FTZ R83, R59, R83 ;  /* 0x000000533b532221 */ /* 0x000fce0000010000 */
.L_x_31185:
[----:B------:R-:W-:Y:S05]  /*2340*/  BSYNC B1 ;  /* 0x0000000000017941 */ /* 0x000fea0003800000 */
.L_x_31184:
[----:B0-----:R-:W0:Y:S01]  /*2350*/  LDC.64 R116, c[0x0][0x238] ;  /* 0x00008e00ff747b82 */ /* 0x001e220000000a00 */
[----:B------:R-:W-:Y:S01]  /*2360*/  IADD3 R195, R195, 0x80, RZ ;  /* 0x00000080c3c37810 */ /* 0x000fe20007ffe0ff */
[C---:B0-----:R-:W-:Y:S01]  /*2370*/  IMAD.WIDE.U32 R116, R193.reuse, 0x20, R116 ;  /* 0x00000020c1747825 */ /* 0x041fe200078e0074 */
[----:B------:R-:W-:-:S04]  /*2380*/  IADD3 R193, R193, 0x80, RZ ;  /* 0x00000080c1c17810 */ /* 0x000fc80007ffe0ff */
[----:B------:R2:W-:Y:S04]  /*2390*/  STG.E.128 desc[UR4][R116.64], R76 ;  /* 0x0000004c74007986 */ /* 0x0005e8000c101d04 */
[----:B------:R2:W-:Y:S02]  /*23a0*/  STG.E.128 desc[UR4][R116.64+0x10], R80 ;  /* 0x0000105074007986 */ /* 0x0005e4000c101d04 */
.L_x_31169:
[----:B------:R-:W-:Y:S05]  /*23b0*/  BSYNC B0 ;  /* 0x0000000000007941 */ /* 0x000fea0003800000 */
.L_x_31168:
        /* <DEDUP_REMOVED lines=43> */
.L_x_31189:
[----:B------:R-:W-:Y:S05]  /*2670*/  BSYNC B1 ;  /* 0x0000000000017941 */ /* 0x000fea0003800000 */
.L_x_31188:
[----:B------:R-:W-:Y:S04]  /*2680*/  BSSY B1, `(.L_x_31190) ;  /* 0x0000005000017945 */ /* 0x000fe80003800000 */
[----:B------:R-:W-:Y:S05]  /*2690*/  @!P3 BRA `(.L_x_31191) ;  /* 0x00000000000cb947 */ /* 0x000fea0003800000 */
[----:B-----5:R-:W-:-:S05]  /*26a0*/  HADD2.F32 R85, -RZ, R64.H1_H1 ;  /* 0x30000040ff557230 */ /* 0x020fca0000004100 */
[----:B------:R-:W-:-:S04]  /*26b0*/  FMUL.FTZ R85, R85, UR7 ;  /* 0x0000000755557c20 */ /* 0x000fc80008410000 */
[----:B------:R-:W-:-:S07]  /*26c0*/  @P2 FADD.FTZ R85, R49, R85 ;  /* 0x0000005531552221 */ /* 0x000fce0000010000 */
.L_x_31191:
[----:B------:R-:W-:Y:S05]  /*26d0*/  BSYNC B1 ;  /* 0x0000000000017941 */ /* 0x000fea0003800000 */
.L_x_31190:
[----:B------:R-:W-:Y:S04]  /*26e0*/  BSSY B1, `(.L_x_31192) ;  /* 0x0000005000017945 */ /* 0x000fe80003800000 */
[----:B------:R-:W-:Y:S05]  /*26f0*/  @!P3 BRA `(.L_x_31193) ;  /* 0x00000000000cb947 */ /* 0x000fea0003800000 */
[----:B-----5:R-:W-:-:S05]  /*2700*/  HADD2.F32 R86, -RZ, R65.H0_H0 ;  /* 0x20000041ff567230 */ /* 0x020fca0000004100 */
[----:B------:R-:W-:-:S04]  /*2710*/  FMUL.FTZ R86, R86, UR7 ;  /* 0x0000000756567c20 */ /* 0x000fc80008410000 */
[----:B------:R-:W-:-:S07]  /*2720*/  @P2 FADD.FTZ R86, R50, R86 ;  /* 0x0000005632562221 */ /* 0x000fce0000010000 */
.L_x_31193:
[----:B------:R-:W-:Y:S05]  /*2730*/  BSYNC B1 ;  /* 0x0000000000017941 */ /* 0x000fea0003800000 */
.L_x_31192:
[----:B------:R-:W-:Y:S04]  /*2740*/  BSSY B1, `(.L_x_31194) ;  /* 0x0000005000017945 */ /* 0x000fe80003800000 */
[----:B------:R-:W-:Y:S05]  /*2750*/  @!P3 BRA `(.L_x_31195) ;  /* 0x00000000000cb947 */ /* 0x000fea0003800000 */
[----:B-----5:R-:W-:-:S05]  /*2760*/  HADD2.F32 R87, -RZ, R65.H1_H1 ;  /* 0x30000041ff577230 */ /* 0x020fca0000004100 */
[----:B------:R-:W-:-:S04]  /*2770*/  FMUL.FTZ R87, R87, UR7 ;  /* 0x0000000757577c20 */ /* 0x000fc80008410000 */
[----:B------:R-:W-:-:S07]  /*2780*/  @P2 FADD.FTZ R87, R51, R87 ;  /* 0x0000005733572221 */ /* 0x000fce0000010000 */
.L_x_31195:
[----:B------:R-:W-:Y:S05]  /*2790*/  BSYNC B1 ;  /* 0x0000000000017941 */ /* 0x000fea0003800000 */
.L_x_31194:
[----:B------:R-:W-:Y:S04]  /*27a0*/  BSSY B1, `(.L_x_31196) ;  /* 0x0000005000017945 */ /* 0x000fe80003800000 */
[----:B------:R-:W-:Y:S05]  /*27b0*/  @!P3 BRA `(.L_x_31197) ;  /* 0x00000000000cb947 */ /* 0x000fea0003800000 */
[----:B-----5:R-:W-:-:S05]  /*27c0*/  HADD2.F32 R88, -RZ, R66.H0_H0 ;  /* 0x20000042ff587230 */ /* 0x020fca0000004100 */
[----:B------:R-:W-:-:S04]  /*27d0*/  FMUL.FTZ R88, R88, UR7 ;  /* 0x0000000758587c20 */ /* 0x000fc80008410000 */
[----:B------:R-:W-:-:S07]  /*27e0*/  @P2 FADD.FTZ R88, R56, R88 ;  /* 0x0000005838582221 */ /* 0x000fce0000010000 */
.L_x_31197:
[----:B------:R-:W-:Y:S05]  /*27f0*/  BSYNC B1 ;  /* 0x0000000000017941 */ /* 0x000fea0003800000 */
.L_x_31196:
[----:B------:R-:W-:Y:S04]  /*2800*/  BSSY B1, `(.L_x_31198) ;  /* 0x0000005000017945 */ /* 0x000fe80003800000 */
[----:B------:R-:W-:Y:S05]  /*2810*/  @!P3 BRA `(.L_x_31199) ;  /* 0x00000000000cb947 */ /* 0x000fea0003800000 */
[----:B-----5:R-:W-:-:S05]  /*2820*/  HADD2.F32 R89, -RZ, R66.H1_H1 ;  /* 0x30000042ff597230 */ /* 0x020fca0000004100 */
[----:B------:R-:W-:-:S04]  /*2830*/  FMUL.FTZ R89, R89, UR7 ;  /* 0x0000000759597c20 */ /* 0x000fc80008410000 */
[----:B------:R-:W-:-:S07]  /*2840*/  @P2 FADD.FTZ R89, R57, R89 ;  /* 0x0000005939592221 */ /* 0x000fce0000010000 */
.L_x_31199:
[----:B------:R-:W-:Y:S05]  /*2850*/  BSYNC B1 ;  /* 0x0000000000017941 */ /* 0x000fea0003800000 */
.L_x_31198:
[----:B------:R-:W-:Y:S04]  /*2860*/  BSSY B1, `(.L_x_31200) ;  /* 0x0000005000017945 */ /* 0x000fe80003800000 */
[----:B------:R-:W-:Y:S05]  /*2870*/  @!P3 BRA `(.L_x_31201) ;  /* 0x00000000000cb947 */ /* 0x000fea0003800000 */
[----:B-----5:R-:W-:-:S05]  /*2880*/  HADD2.F32 R90, -RZ, R67.H0_H0 ;  /* 0x20000043ff5a7230 */ /* 0x020fca0000004100 */
[----:B------:R-:W-:-:S04]  /*2890*/  FMUL.FTZ R90, R90, UR7 ;  /* 0x000000075a5a7c20 */ /* 0x000fc80008410000 */
[----:B------:R-:W-:-:S07]  /*28a0*/  @P2 FADD.FTZ R90, R58, R90 ;  /* 0x0000005a3a5a2221 */ /* 0x000fce0000010000 */
.L_x_31201:
[----:B------:R-:W-:Y:S05]  /*28b0*/  BSYNC B1 ;  /* 0x0000000000017941 */ /* 0x000fea0003800000 */
.L_x_31200:
[----:B------:R-:W-:Y:S04]  /*28c0*/  BSSY B1, `(.L_x_31202) ;  /* 0x0000005000017945 */ /* 0x000fe80003800000 */
[----:B------:R-:W-:Y:S05]  /*28d0*/  @!P3 BRA `(.L_x_31203) ;  /* 0x00000000000cb947 */ /* 0x000fea0003800000 */
[----:B-----5:R-:W-:-:S05]  /*28e0*/  HADD2.F32 R91, -RZ, R67.H1_H1 ;  /* 0x30000043ff5b7230 */ /* 0x020fca0000004100 */
[----:B------:R-:W-:-:S04]  /*28f0*/  FMUL.FTZ R91, R91, UR7 ;  /* 0x000000075b5b7c20 */ /* 0x000fc80008410000 */
[----:B------:R-:W-:-:S07]  /*2900*/  @P2 FADD.FTZ R91, R59, R91 ;  /* 0x0000005b3b5b2221 */ /* 0x000fce0000010000 */
.L_x_31203:
[----:B------:R-:W-:Y:S05]  /*2910*/  BSYNC B1 ;  /* 0x0000000000017941 */ /* 0x000fea0003800000 */
.L_x_31202:
[----:B0-----:R-:W0:Y:S01]  /*2920*/  LDC.64 R116, c[0x0][0x238] ;  /* 0x00008e00ff747b82 */ /* 0x001e220000000a00 */
[----:B------:R-:W-:Y:S01]  /*2930*/  IADD3 R195, R195, 0x80, RZ ;  /* 0x00000080c3c37810 */ /* 0x000fe20007ffe0ff */
[C---:B0-----:R-:W-:Y:S01]  /*2940*/  IMAD.WIDE.U32 R116, R193.reuse, 0x20, R116 ;  /* 0x00000020c1747825 */ /* 0x041fe200078e0074 */
[----:B------:R-:W-:-:S04]  /*2950*/  IADD3 R193, R193, 0x80, RZ ;  /* 0x00000080c1c17810 */ /* 0x000fc80007ffe0ff */
[----:B------:R3:W-:Y:S04]  /*2960*/  STG.E.128 desc[UR4][R116.64], R84 ;  /* 0x0000005474007986 */ /* 0x0007e8000c101d04 */
[----:B------:R3:W-:Y:S02]  /*2970*/  STG.E.128 desc[UR4][R116.64+0x10], R88 ;  /* 0x0000105874007986 */ /* 0x0007e4000c101d04 */
.L_x_31187:
[----:B------:R-:W-:Y:S05]  /*2980*/  BSYNC B0 ;  /* 0x0000000000007941 */ /* 0x000fea0003800000 */
.L_x_31186:
        /* <DEDUP_REMOVED lines=43> */
.L_x_31207:
[----:B------:R-:W-:Y:S05]  /*2c40*/  BSYNC B1 ;  /* 0x0000000000017941 */ /* 0x000fea0003800000 */
.L_x_31206:
[----:B------:R-:W-:Y:S04]  /*2c50*/  BSSY B1, `(.L_x_31208) ;  /* 0x0000005000017945 */ /* 0x000fe80003800000 */
[----:B------:R-:W-:Y:S05]  /*2c60*/  @!P3 BRA `(.L_x_31209) ;  /* 0x00000000000cb947 */ /* 0x000fea0003800000 */
[----:B-----5:R-:W-:-:S05]  /*2c70*/  HADD2.F32 R93, -RZ, R64.H1_H1 ;  /* 0x30000040ff5d7230 */ /* 0x020fca0000004100 */
[----:B------:R-:W-:-:S04]  /*2c80*/  FMUL.FTZ R93, R93, UR7 ;  /* 0x000000075d5d7c20 */ /* 0x000fc80008410000 */
[----:B------:R-:W-:-:S07]  /*2c90*/  @P2 FADD.FTZ R93, R49, R93 ;  /* 0x0000005d315d2221 */ /* 0x000fce0000010000 */
.L_x_31209:
[----:B------:R-:W-:Y:S05]  /*2ca0*/  BSYNC B1 ;  /* 0x0000000000017941 */ /* 0x000fea0003800000 */
.L_x_31208:
[----:B------:R-:W-:Y:S04]  /*2cb0*/  BSSY B1, `(.L_x_31210) ;  /* 0x0000005000017945 */ /* 0x000fe80003800000 */
[----:B------:R-:W-:Y:S05]  /*2cc0*/  @!P3 BRA `(.L_x_31211) ;  /* 0x00000000000cb947 */ /* 0x000fea0003800000 */
[----:B-----5:R-:W-:-:S05]  /*2cd0*/  HADD2.F32 R94, -RZ, R65.H0_H0 ;  /* 0x20000041ff5e7230 */ /* 0x020fca0000004100 */
[----:B------:R-:W-:-:S04]  /*2ce0*/  FMUL.FTZ R94, R94, UR7 ;  /* 0x000000075e5e7c20 */ /* 0x000fc80008410000 */
[----:B------:R-:W-:-:S07]  /*2cf0*/  @P2 FADD.FTZ R94, R50, R94 ;  /* 0x0000005e325e2221 */ /* 0x000fce0000010000 */
.L_x_31211:
[----:B------:R-:W-:Y:S05]  /*2d00*/  BSYNC B1 ;  /* 0x0000000000017941 */ /* 0x000fea0003800000 */
.L_x_31210:
[----:B------:R-:W-:Y:S04]  /*2d10*/  BSSY B1, `(.L_x_31212) ;  /* 0x0000005000017945 */ /* 0x000fe80003800000 */
[----:B------:R-:W-:Y:S05]  /*2d20*/  @!P3 BRA `(.L_x_31213) ;  /* 0x00000000000cb947 */ /* 0x000fea0003800000 */
[----:B-----5:R-:W-:-:S05]  /*2d30*/  HADD2.F32 R95, -RZ, R65.H1_H1 ;  /* 0x30000041ff5f7230 */ /* 0x020fca0000004100 */
[----:B------:R-:W-:-:S04]  /*2d40*/  FMUL.FTZ R95, R95, UR7 ;  /* 0x000000075f5f7c20 */ /* 0x000fc80008410000 */
[----:B------:R-:W-:-:S07]  /*2d50*/  @P2 FADD.FTZ R95, R51, R95 ;  /* 0x0000005f335f2221 */ /* 0x000fce0000010000 */
.L_x_31213:
[----:B------:R-:W-:Y:S05]  /*2d60*/  BSYNC B1 ;  /* 0x0000000000017941 */ /* 0x000fea0003800000 */
.L_x_31212:
[----:B------:R-:W-:Y:S04]  /*2d70*/  BSSY B1, `(.L_x_31214) ;  /* 0x0000005000017945 */ /* 0x000fe80003800000 */
[----:B------:R-:W-:Y:S05]  /*2d80*/  @!P3 BRA `(.L_x_31215) ;  /* 0x00000000000cb947 */ /* 0x000fea0003800000 */
[----:B-----5:R-:W-:-:S05]  /*2d90*/  HADD2.F32 R96, -RZ, R66.H0_H0 ;  /* 0x20000042ff607230 */ /* 0x020fca0000004100 */
[----:B------:R-:W-:-:S04]  /*2da0*/  FMUL.FTZ R96, R96, UR7 ;  /* 0x0000000760607c20 */ /* 0x000fc80008410000 */
[----:B------:R-:W-:-:S07]  /*2db0*/  @P2 FADD.FTZ R96, R56, R96 ;  /* 0x0000006038602221 */ /* 0x000fce0000010000 */
.L_x_31215:
[----:B------:R-:W-:Y:S05]  /*2dc0*/  BSYNC B1 ;  /* 0x0000000000017941 */ /* 0x000fea0003800000 */
.L_x_31214:
[----:B------:R-:W-:Y:S04]  /*2dd0*/  BSSY B1, `(.L_x_31216) ;  /* 0x0000005000017945 */ /* 0x000fe80003800000 */
[----:B------:R-:W-:Y:S05]  /*2de0*/  @!P3 BRA `(.L_x_31217) ;  /* 0x00000000000cb947 */ /* 0x000fea0003800000 */
[----:B-----5:R-:W-:-:S05]  /*2df0*/  HADD2.F32 R97, -RZ, R66.H1_H1 ;  /* 0x30000042ff617230 */ /* 0x020fca0000004100 */
[----:B------:R-:W-:-:S04]  /*2e00*/  FMUL.FTZ R97, R97, UR7 ;  /* 0x0000000761617c20 */ /* 0x000fc80008410000 */
[----:B------:R-:W-:-:S07]  /*2e10*/  @P2 FADD.FTZ R97, R57, R97 ;  /* 0x0000006139612221 */ /* 0x000fce0000010000 */
.L_x_31217:
[----:B------:R-:W-:Y:S05]  /*2e20*/  BSYNC B1 ;  /* 0x0000000000017941 */ /* 0x000fea0003800000 */
.L_x_31216:
[----:B------:R-:W-:Y:S04]  /*2e30*/  BSSY B1, `(.L_x_31218) ;  /* 0x0000005000017945 */ /* 0x000fe80003800000 */
[----:B------:R-:W-:Y:S05]  /*2e40*/  @!P3 BRA `(.L_x_31219) ;  /* 0x00000000000cb947 */ /* 0x000fea0003800000 */
[----:B-----5:R-:W-:-:S05]  /*2e50*/  HADD2.F32 R98, -RZ, R67.H0_H0 ;  /* 0x20000043ff627230 */ /* 0x020fca0000004100 */
[----:B------:R-:W-:-:S04]  /*2e60*/  FMUL.FTZ R98, R98, UR7 ;  /* 0x0000000762627c20 */ /* 0x000fc80008410000 */
[----:B------:R-:W-:-:S07]  /*2e70*/  @P2 FADD.FTZ R98, R58, R98 ;  /* 0x000000623a622221 */ /* 0x000fce0000010000 */
.L_x_31219:
[----:B------:R-:W-:Y:S05]  /*2e80*/  BSYNC B1 ;  /* 0x0000000000017941 */ /* 0x000fea0003800000 */
.L_x_31218:
[----:B------:R-:W-:Y:S04]  /*2e90*/  BSSY B1, `(.L_x_31220) ;  /* 0x0000005000017945 */ /* 0x000fe80003800000 */
[----:B------:R-:W-:Y:S05]  /*2ea0*/  @!P3 BRA `(.L_x_31221) ;  /* 0x00000000000cb947 */ /* 0x000fea0003800000 */
[----:B-----5:R-:W-:-:S05]  /*2eb0*/  HADD2.F32 R99, -RZ, R67.H1_H1 ;  /* 0x30000043ff637230 */ /* 0x020fca0000004100 */
[----:B------:R-:W-:-:S04]  /*2ec0*/  FMUL.FTZ R99, R99, UR7 ;  /* 0x0000000763637c20 */ /* 0x000fc80008410000 */
[----:B------:R-:W-:-:S07]  /*2ed0*/  @P2 FADD.FTZ R99, R59, R99 ;  /* 0x000000633b632221 */ /* 0x000fce0000010000 */
.L_x_31221:
[----:B------:R-:W-:Y:S05]  /*2ee0*/  BSYNC B1 ;  /* 0x0000000000017941 */ /* 0x000fea0003800000 */
.L_x_31220:
[----:B0-----:R-:W0:Y:S01]  /*2ef0*/  LDC.64 R116, c[0x0][0x238] ;  /* 0x00008e00ff747b82 */ /* 0x001e220000000a00 */
[----:B------:R-:W-:Y:S01]  /*2f00*/  IADD3 R195, R195, 0x80, RZ ;  /* 0x00000080c3c37810 */ /* 0x000fe20007ffe0ff */
[C---:B0-----:R-:W-:Y:S01]  /*2f10*/  IMAD.WIDE.U32 R116, R193.reuse, 0x20, R116 ;  /* 0x00000020c1747825 */ /* 0x041fe200078e0074 */
[----:B------:R-:W-:-:S04]  /*2f20*/  IADD3 R193, R193, 0x80, RZ ;  /* 0x00000080c1c17810 */ /* 0x000fc80007ffe0ff */
[----:B------:R4:W-:Y:S04]  /*2f30*/  STG.E.128 desc[UR4][R116.64], R92 ;  /* 0x0000005c74007986 */ /* 0x0009e8000c101d04 */
[----:B------:R4:W-:Y:S02]  /*2f40*/  STG.E.128 desc[UR4][R116.64+0x10], R96 ;  /* 0x0000106074007986 */ /* 0x0009e4000c101d04 */
.L_x_31205:
[----:B------:R-:W-:Y:S05]  /*2f50*/  BSYNC B0 ;  /* 0x0000000000007941 */ /* 0x000fea0003800000 */
.L_x_31204:
        /* <DEDUP_REMOVED lines=43> */
.L_x_31225:
[----:B------:R-:W-:Y:S05]  /*3210*/  BSYNC B1 ;  /* 0x0000000000017941 */ /* 0x000fea0003800000 */
.L_x_31224:
[----:B------:R-:W-:Y:S04]  /*3220*/  BSSY B1, `(.L_x_31226) ;  /* 0x0000005000017945 */ /* 0x000fe80003800000 */
[----:B------:R-:W-:Y:S05]  /*3230*/  @!P3 BRA `(.L_x_31227) ;  /* 0x00000000000cb947 */ /* 0x000fea0003800000 */
[----:B-----5:R-:W-:-:S05]  /*3240*/  HADD2.F32 R101, -RZ, R64.H1_H1 ;  /* 0x30000040ff657230 */ /* 0x020fca0000004100 */
[----:B------:R-:W-:-:S04]  /*3250*/  FMUL.FTZ R101, R101, UR7 ;  /* 0x0000000765657c20 */ /* 0x000fc80008410000 */
[----:B------:R-:W-:-:S07]  /*3260*/  @P2 FADD.FTZ R101, R49, R101 ;  /* 0x0000006531652221 */ /* 0x000fce0000010000 */
.L_x_31227:
[----:B------:R-:W-:Y:S05]  /*3270*/  BSYNC B1 ;  /* 0x0000000000017941 */ /* 0x000fea0003800000 */
.L_x_31226:
[----:B------:R-:W-:Y:S04]  /*3280*/  BSSY B1, `(.L_x_31228) ;  /* 0x0000005000017945 */ /* 0x000fe80003800000 */
[----:B------:R-:W-:Y:S05]  /*3290*/  @!P3 BRA `(.L_x_31229) ;  /* 0x00000000000cb947 */ /* 0x000fea0003800000 */
[----:B-----5:R-:W-:-:S05]  /*32a0*/  HADD2.F32 R102, -RZ, R65.H0_H0 ;  /* 0x20000041ff667230 */ /* 0x020fca0000004100 */
[----:B------:R-:W-:-:S04]  /*32b0*/  FMUL.FTZ R102, R102, UR7 ;  /* 0x0000000766667c20 */ /* 0x000fc80008410000 */
[----:B------:R-:W-:-:S07]  /*32c0*/  @P2 FADD.FTZ R102, R50, R102 ;  /* 0x0000006632662221 */ /* 0x000fce0000010000 */
.L_x_31229:
[----:B------:R-:W-:Y:S05]  /*32d0*/  BSYNC B1 ;  /* 0x0000000000017941 */ /* 0x000fea0003800000 */
.L_x_31228:
[----:B------:R-:W-:Y:S04]  /*32e0*/  BSSY B1, `(.L_x_31230) ;  /* 0x0000005000017945 */ /* 0x000fe80003800000 */
[----:B------:R-:W-:Y:S05]  /*32f0*/  @!P3 BRA `(.L_x_31231) ;  /* 0x00000000000cb947 */ /* 0x000fea0003800000 */
[----:B-----5:R-:W-:-:S05]  /*3300*/  HADD2.F32 R103, -RZ, R65.H1_H1 ;  /* 0x30000041ff677230 */ /* 0x020fca0000004100 */
[----:B------:R-:W-:-:S04]  /*3310*/  FMUL.FTZ R103, R103, UR7 ;  /* 0x0000000767677c20 */ /* 0x000fc80008410000 */
[----:B------:R-:W-:-:S07]  /*3320*/  @P2 FADD.FTZ R103, R51, R103 ;  /* 0x0000006733672221 */ /* 0x000fce0000010000 */
.L_x_31231:
[----:B------:R-:W-:Y:S05]  /*3330*/  BSYNC B1 ;  /* 0x0000000000017941 */ /* 0x000fea0003800000 */
.L_x_31230:
[----:B------:R-:W-:Y:S04]  /*3340*/  BSSY B1, `(.L_x_31232) ;  /* 0x0000005000017945 */ /* 0x000fe80003800000 */
[----:B------:R-:W-:Y:S05]  /*3350*/  @!P3 BRA `(.L_x_31233) ;  /* 0x00000000000cb947 */ /* 0x000fea0003800000 */
[----:B-----5:R-:W-:-:S05]  /*3360*/  HADD2.F32 R104, -RZ, R66.H0_H0 ;  /* 0x20000042ff687230 */ /* 0x020fca0000004100 */
[----:B------:R-:W-:-:S04]  /*3370*/  FMUL.FTZ R104, R104, UR7 ;  /* 0x0000000768687c20 */ /* 0x000fc80008410000 */
[----:B------:R-:W-:-:S07]  /*3380*/  @P2 FADD.FTZ R104, R56, R104 ;  /* 0x0000006838682221 */ /* 0x000fce0000010000 */
.L_x_31233:
[----:B------:R-:W-:Y:S05]  /*3390*/  BSYNC B1 ;  /* 0x0000000000017941 */ /* 0x000fea0003800000 */
.L_x_31232:
[----:B------:R-:W-:Y:S04]  /*33a0*/  BSSY B1, `(.L_x_31234) ;  /* 0x0000005000017945 */ /* 0x000fe80003800000 */
[----:B------:R-:W-:Y:S05]  /*33b0*/  @!P3 BRA `(.L_x_31235) ;  /* 0x00000000000cb947 */ /* 0x000fea0003800000 */
[----:B-----5:R-:W-:-:S05]  /*33c0*/  HADD2.F32 R105, -RZ, R66.H1_H1 ;  /* 0x30000042ff697230 */ /* 0x020fca0000004100 */
[----:B------:R-:W-:-:S04]  /*33d0*/  FMUL.FTZ R105, R105, UR7 ;  /* 0x0000000769697c20 */ /* 0x000fc80008410000 */
[----:B------:R-:W-:-:S07]  /*33e0*/  @P2 FADD.FTZ R105, R57, R105 ;  /* 0x0000006939692221 */ /* 0x000fce0000010000 */
.L_x_31235:
[----:B------:R-:W-:Y:S05]  /*33f0*/  BSYNC B1 ;  /* 0x0000000000017941 */ /* 0x000fea0003800000 */
.L_x_31234:
[----:B------:R-:W-:Y:S04]  /*3400*/  BSSY B1, `(.L_x_31236) ;  /* 0x0000005000017945 */ /* 0x000fe80003800000 */
[----:B------:R-:W-:Y:S05]  /*3410*/  @!P3 BRA `(.L_x_31237) ;  /* 0x00000000000cb947 */ /* 0x000fea0003800000 */
[----:B-----5:R-:W-:-:S05]  /*3420*/  HADD2.F32 R106, -RZ, R67.H0_H0 ;  /* 0x20000043ff6a7230 */ /* 0x020fca0000004100 */
[----:B------:R-:W-:-:S04]  /*3430*/  FMUL.FTZ R106, R106, UR7 ;  /* 0x000000076a6a7c20 */ /* 0x000fc80008410000 */
[----:B------:R-:W-:-:S07]  /*3440*/  @P2 FADD.FTZ R106, R58, R106 ;  /* 0x0000006a3a6a2221 */ /* 0x000fce0000010000 */
.L_x_31237:
[----:B------:R-:W-:Y:S05]  /*3450*/  BSYNC B1 ;  /* 0x0000000000017941 */ /* 0x000fea0003800000 */
.L_x_31236:
[----:B------:R-:W-:Y:S04]  /*3460*/  BSSY B1, `(.L_x_31238) ;  /* 0x0000005000017945 */ /* 0x000fe80003800000 */
[----:B------:R-:W-:Y:S05]  /*3470*/  @!P3 BRA `(.L_x_31239) ;  /* 0x00000000000cb947 */ /* 0x000fea0003800000 */
[----:B-----5:R-:W-:-:S05]  /*3480*/  HADD2.F32 R107, -RZ, R67.H1_H1 ;  /* 0x30000043ff6b7230 */ /* 0x020fca0000004100 */
[----:B------:R-:W-:-:S04]  /*3490*/  FMUL.FTZ R107, R107, UR7 ;  /* 0x000000076b6b7c20 */ /* 0x000fc80008410000 */
[----:B------:R-:W-:-:S07]  /*34a0*/  @P2 FADD.FTZ R107, R59, R107 ;  /* 0x0000006b3b6b2221 */ /* 0x000fce0000010000 */
.L_x_31239:
[----:B------:R-:W-:Y:S05]  /*34b0*/  BSYNC B1 ;  /* 0x0000000000017941 */ /* 0x000fea0003800000 */
.L_x_31238:
[----:B0-----:R-:W0:Y:S01]  /*34c0*/  LDC.64 R116, c[0x0][0x238] ;  /* 0x00008e00ff747b82 */ /* 0x001e220000000a00 */
[----:B------:R-:W-:Y:S01]  /*34d0*/  IADD3 R195, R195, 0x80, RZ ;  /* 0x00000080c3c37810 */ /* 0x000fe20007ffe0ff */
[C---:B0-----:R-:W-:Y:S01]  /*34e0*/  IMAD.WIDE.U32 R116, R193.reuse, 0x20, R116 ;  /* 0x00000020c1747825 */ /* 0x041fe200078e0074 */
[----:B------:R-:W-:-:S04]  /*34f0*/  IADD3 R193, R193, 0x80, RZ ;  /* 0x00000080c1c17810 */ /* 0x000fc80007ffe0ff */
[----:B------:R0:W-:Y:S04]  /*3500*/  STG.E.128 desc[UR4][R116.64], R100 ;  /* 0x0000006474007986 */ /* 0x0001e8000c101d04 */
[----:B------:R0:W-:Y:S02]  /*3510*/  STG.E.128 desc[UR4][R116.64+0x10], R104 ;  /* 0x0000106874007986 */ /* 0x0001e4000c101d04 */
.L_x_31223:
[----:B------:R-:W-:Y:S05]  /*3520*/  BSYNC B0 ;  /* 0x0000000000007941 */ /* 0x000fea0003800000 */
.L_x_31222:
        /* <DEDUP_REMOVED lines=40> */
[----:B-----5:R-:W-:-:S05]  /*37b0*/  HADD2.F32 R112, -RZ, R64.H0_H0 ;  /* 0x20000040ff707230 */ /* 0x020fca0000004100 */
[----:B------:R-:W-:-:S04]  /*37c0*/  FMUL.FTZ R112, R112, UR7 ;  /* 0x0000000770707c20 */ /* 0x000fc80008410000 */
[----:B------:R-:W-:-:S07]  /*37d0*/  @P1 FADD.FTZ R112, R48, R112 ;  /* 0x0000007030701221 */ /* 0x000fce0000010000 */
.L_x_31243:
[----:B------:R-:W-:Y:S05]  /*37e0*/  BSYNC B1 ;  /* 0x0000000000017941 */ /* 0x000fea0003800000 */
.L_x_31242:
[----:B------:R-:W-:Y:S04]  /*37f0*/  BSSY B1, `(.L_x_31244) ;  /* 0x0000005000017945 */ /* 0x000fe80003800000 */
[----:B------:R-:W-:Y:S05]  /*3800*/  @!P2 BRA `(.L_x_31245) ;  /* 0x00000000000ca947 */ /* 0x000fea0003800000 */
[----:B-----5:R-:W-:-:S05]  /*3810*/  HADD2.F32 R113, -RZ, R64.H1_H1 ;  /* 0x30000040ff717230 */ /* 0x020fca0000004100 */
[----:B------:R-:W-:-:S04]  /*3820*/  FMUL.FTZ R113, R113, UR7 ;  /* 0x0000000771717c20 */ /* 0x000fc80008410000 */
[----:B------:R-:W-:-:S07]  /*3830*/  @P1 FADD.FTZ R113, R49, R113 ;  /* 0x0000007131711221 */ /* 0x000fce0000010000 */
.L_x_31245:
[----:B------:R-:W-:Y:S05]  /*3840*/  BSYNC B1 ;  /* 0x0000000000017941 */ /* 0x000fea0003800000 */
.L_x_31244:
[----:B------:R-:W-:Y:S04]  /*3850*/  BSSY B1, `(.L_x_31246) ;  /* 0x0000005000017945 */ /* 0x000fe80003800000 */
[----:B------:R-:W-:Y:S05]  /*3860*/  @!P2 BRA `(.L_x_31247) ;  /* 0x00000000000ca947 */ /* 0x000fea0003800000 */
[----:B-----5:R-:W-:-:S05]  /*3870*/  HADD2.F32 R114, -RZ, R65.H0_H0 ;  /* 0x20000041ff727230 */ /* 0x020fca0000004100 */
[----:B------:R-:W-:-:S04]  /*3880*/  FMUL.FTZ R114, R114, UR7 ;  /* 0x0000000772727c20 */ /* 0x000fc80008410000 */
[----:B------:R-:W-:-:S07]  /*3890*/  @P1 FADD.FTZ R114, R50, R114 ;  /* 0x0000007232721221 */ /* 0x000fce0000010000 */
.L_x_31247:
[----:B------:R-:W-:Y:S05]  /*38a0*/  BSYNC B1 ;  /* 0x0000000000017941 */ /* 0x000fea0003800000 */
.L_x_31246:
[----:B------:R-:W-:Y:S04]  /*38b0*/  BSSY B1, `(.L_x_31248) ;  /* 0x0000005000017945 */ /* 0x000fe80003800000 */
[----:B------:R-:W-:Y:S05]  /*38c0*/  @!P2 BRA `(.L_x_31249) ;  /* 0x00000000000ca947 */ /* 0x000fea0003800000 */
[----:B-----5:R-:W-:-:S05]  /*38d0*/  HADD2.F32 R115, -RZ, R65.H1_H1 ;  /* 0x30000041ff737230 */ /* 0x020fca0000004100 */
[----:B------:R-:W-:-:S04]  /*38e0*/  FMUL.FTZ R115, R115, UR7 ;  /* 0x0000000773737c20 */ /* 0x000fc80008410000 */
[----:B------:R-:W-:-:S07]  /*38f0*/  @P1 FADD.FTZ R115, R51, R115 ;  /* 0x0000007333731221 */ /* 0x000fce0000010000 */
.L_x_31249:
[----:B------:R-:W-:Y:S05]  /*3900*/  BSYNC B1 ;  /* 0x0000000000017941 */ /* 0x000fea0003800000 */
.L_x_31248:
[----:B------:R-:W-:Y:S04]  /*3910*/  BSSY B1, `(.L_x_31250) ;  /* 0x0000005000017945 */ /* 0x000fe80003800000 */
[----:B------:R-:W-:Y:S05]  /*3920*/  @!P2 BRA `(.L_x_31251) ;  /* 0x00000000000ca947 */ /* 0x000fea0003800000 */
[----:B-----5:R-:W-:-:S05]  /*3930*/  HADD2.F32 R108, -RZ, R66.H0_H0 ;  /* 0x20000042ff6c7230 */ /* 0x020fca0000004100 */
[----:B------:R-:W-:-:S04]  /*3940*/  FMUL.FTZ R108, R108, UR7 ;  /* 0x000000076c6c7c20 */ /* 0x000fc80008410000 */
[----:B------:R-:W-:-:S07]  /*3950*/  @P1 FADD.FTZ R108, R56, R108 ;  /* 0x0000006c386c1221 */ /* 0x000fce0000010000 */
.L_x_31251:
[----:B------:R-:W-:Y:S05]  /*3960*/  BSYNC B1 ;  /* 0x0000000000017941 */ /* 0x000fea0003800000 */
.L_x_31250:
[----:B------:R-:W-:Y:S04]  /*3970*/  BSSY B1, `(.L_x_31252) ;  /* 0x0000005000017945 */ /* 0x000fe80003800000 */
[----:B------:R-:W-:Y:S05]  /*3980*/  @!P2 BRA `(.L_x_31253) ;  /* 0x00000000000ca947 */ /* 0x000fea0003800000 */
[----:B-----5:R-:W-:-:S05]  /*3990*/  HADD2.F32 R109, -RZ, R66.H1_H1 ;  /* 0x30000042ff6d7230 */ /* 0x020fca0000004100 */
[----:B------:R-:W-:-:S04]  /*39a0*/  FMUL.FTZ R109, R109, UR7 ;  /* 0x000000076d6d7c20 */ /* 0x000fc80008410000 */
[----:B------:R-:W-:-:S07]  /*39b0*/  @P1 FADD.FTZ R109, R57, R109 ;  /* 0x0000006d396d1221 */ /* 0x000fce0000010000 */
.L_x_31253:
[----:B------:R-:W-:Y:S05]  /*39c0*/  BSYNC B1 ;  /* 0x0000000000017941 */ /* 0x000fea0003800000 */
.L_x_31252:
[----:B------:R-:W-:Y:S04]  /*39d0*/  BSSY B1, `(.L_x_31254) ;  /* 0x0000005000017945 */ /* 0x000fe80003800000 */
[----:B------:R-:W-:Y:S05]  /*39e0*/  @!P2 BRA `(.L_x_31255) ;  /* 0x00000000000ca947 */ /* 0x000fea0003800000 */
[----:B-----5:R-:W-:-:S05]  /*39f0*/  HADD2.F32 R110, -RZ, R67.H0_H0 ;  /* 0x20000043ff6e7230 */ /* 0x020fca0000004100 */
[----:B------:R-:W-:-:S04]  /*3a00*/  FMUL.FTZ R110, R110, UR7 ;  /* 0x000000076e6e7c20 */ /* 0x000fc80008410000 */
[----:B------:R-:W-:-:S07]  /*3a10*/  @P1 FADD.FTZ R110, R58, R110 ;  /* 0x0000006e3a6e1221 */ /* 0x000fce0000010000 */
.L_x_31255:
[----:B------:R-:W-:Y:S05]  /*3a20*/  BSYNC B1 ;  /* 0x0000000000017941 */ /* 0x000fea0003800000 */
.L_x_31254:
[----:B------:R-:W-:Y:S04]  /*3a30*/  BSSY B1, `(.L_x_31256) ;  /* 0x0000005000017945 */ /* 0x000fe80003800000 */
[----:B------:R-:W-:Y:S05]  /*3a40*/  @!P2 BRA `(.L_x_31257) ;  /* 0x00000000000ca947 */ /* 0x000fea0003800000 */
[----:B-----5:R-:W-:-:S05]  /*3a50*/  HADD2.F32 R111, -RZ, R67.H1_H1 ;  /* 0x30000043ff6f7230 */ /* 0x020fca0000004100 */
[----:B------:R-:W-:-:S04]  /*3a60*/  FMUL.FTZ R111, R111, UR7 ;  /* 0x000000076f6f7c20 */ /* 0x000fc80008410000 */
[----:B------:R-:W-:-:S07]  /*3a70*/  @P1 FADD.FTZ R111, R59, R111 ;  /* 0x0000006f3b6f1221 */ /* 0x000fce0000010000 */
.L_x_31257:
[----:B------:R-:W-:Y:S05]  /*3a80*/  BSYNC B1 ;  /* 0x0000000000017941 */ /* 0x000fea0003800000 */
.L_x_31256:
[----:B------:R-:W0:Y:S02]  /*3a90*/  LDC.64 R116, c[0x0][0x238] ;  /* 0x00008e00ff747b82 */ /* 0x000e240000000a00 */
[----:B0-----:R-:W-:-:S05]  /*3aa0*/  IMAD.WIDE.U32 R116, R193, 0x20, R116 ;  /* 0x00000020c1747825 */ /* 0x001fca00078e0074 */
[----:B------:R0:W-:Y:S04]  /*3ab0*/  STG.E.128 desc[UR4][R116.64], R112 ;  /* 0x0000007074007986 */ /* 0x0001e8000c101d04 */
[----:B------:R0:W-:Y:S02]  /*3ac0*/  STG.E.128 desc[UR4][R116.64+0x10], R108 ;  /* 0x0000106c74007986 */ /* 0x0001e4000c101d04 */
.L_x_31241:
[----:B------:R-:W-:Y:S05]  /*3ad0*/  BSYNC B0 ;  /* 0x0000000000007941 */ /* 0x000fea0003800000 */
.L_x_31240:
        /* <DEDUP_REMOVED lines=210> */
.L_x_31284:
        /* <DEDUP_REMOVED lines=13> */
[----:B------:R-:W-:Y:S01]  /*48d0*/  LOP3.LUT P2, RZ, R193, 0x1f, R0, 0xf8, !PT ;  /* 0x0000001fc1ff7812 */ /* 0x000fe2000784f800 */
[----:B------:R-:W-:-:S10]  /*48e0*/  HFMA2.MMA R193, -RZ, RZ, 0, 0 ;  /* 0x00000000ffc17435 */ /* 0x000fd400000001ff */
[----:B------:R-:W-:Y:S02]  /*48f0*/  @!P1 IADD3 R119, R119, R200, RZ ;  /* 0x000000c877779210 */ /* 0x000fe40007ffe0ff */
[----:B------:R-:W-:Y:S01]  /*4900*/  LOP3.LUT P4, RZ, R4, 0x200, RZ, 0xc0, !PT ;  /* 0x0000020004ff7812 */ /* 0x000fe2000788c0ff */
[----:B------:R-:W-:Y:S01]  /*4910*/  BSSY B0, `(.L_x_31259) ;  /* 0x000013a000007945 */ /* 0x000fe20003800000 */
[----:B------:R-:W-:Y:S01]  /*4920*/  @!P1 MOV R193, R191 ;  /* 0x000000bf00c19202 */ /* 0x000fe20000000f00 */
[----:B-1----:R-:W1:Y:S02]  /*4930*/  @!P2 LDC.64 R116, c[0x0][0x250] ;  /* 0x00009400ff74ab82 */ /* 0x002e640000000a00 */
[C---:B-1----:R-:W-:Y:S02]  /*4940*/  @!P2 LEA R198, P3, R189.reuse, R116, 0x2 ;  /* 0x00000074bdc6a211 */ /* 0x042fe400078610ff */
[----:B------:R-:W-:Y:S02]  /*4950*/  @!P1 MOV R116, 0x400 ;  /* 0x0000040000749802 */ /* 0x000fe40000000f00 */
[----:B------:R-:W-:-:S02]  /*4960*/  @!P2 LEA.HI.X R199, R189, R117, R196, 0x2, P3 ;  /* 0x00000075bdc7a211 */ /* 0x000fc400018f14c4 */
        /* <DEDUP_REMOVED lines=94> */
.L_x_31262:
[----:B------:R-:W-:Y:S05]  /*4f50*/  BSYNC B1 ;  /* 0x0000000000017941 */ /* 0x000fea0003800000 */
.L_x_31261:
        /* <DEDUP_REMOVED lines=35> */
.L_x_31264:
[----:B------:R-:W-:Y:S05]  /*5190*/  BSYNC B1 ;  /* 0x0000000000017941 */ /* 0x000fea0003800000 */
.L_x_31263:
        /* <DEDUP_REMOVED lines=35> */
.L_x_31266:
[----:B------:R-:W-:Y:S05]  /*53d0*/  BSYNC B1 ;  /* 0x0000000000017941 */ /* 0x000fea0003800000 */
.L_x_31265:
        /* <DEDUP_REMOVED lines=35> */
.L_x_31268:
[----:B------:R-:W-:Y:S05]  /*5610*/  BSYNC B1 ;  /* 0x0000000000017941 */ /* 0x000fea0003800000 */
.L_x_31267:
        /* <DEDUP_REMOVED lines=35> */
.L_x_31270:
[----:B------:R-:W-:Y:S05]  /*5850*/  BSYNC B1 ;  /* 0x0000000000017941 */ /* 0x000fea0003800000 */
.L_x_31269:
        /* <DEDUP_REMOVED lines=35> */
.L_x_31272:
[----:B------:R-:W-:Y:S05]  /*5a90*/  BSYNC B1 ;  /* 0x0000000000017941 */ /* 0x000fea0003800000 */
.L_x_31271:
        /* <DEDUP_REMOVED lines=33> */
.L_x_31260:
[----:B------:R-:W-:Y:S05]  /*5cb0*/  BSYNC B0 ;  /* 0x0000000000007941 */ /* 0x000fea0003800000 */
.L_x_31259:
[----:B------:R-:W-:Y:S02]  /*5cc0*/  LOP3.LUT P1, RZ, R4, 0x2, RZ, 0xc0, !PT ;  /* 0x0000000204ff7812 */ /* 0x000fe4000782c0ff */
[----:B------:R-:W-:Y:S02]  /*5cd0*/  IADD3 R189, R189, UR10, RZ ;  /* 0x0000000abdbd7c10 */ /* 0x000fe4000fffe0ff */
[----:B01234-:R-:W-:Y:S02]  /*5ce0*/  SEL R118, RZ, 0x1, P1 ;  /* 0x00000001ff767807 */ /* 0x01ffe40000800000 */
[----:B------:R-:W-:-:S13]  /*5cf0*/  ISETP.GE.AND P1, PT, R189, UR11, PT ;  /* 0x0000000bbd007c0c */ /* 0x000fda000bf26270 */
[----:B------:R-:W-:Y:S05]  /*5d00*/  @!P1 BRA `(.L_x_31273) ;  /* 0xffffffb400089947 */ /* 0x000fea000383ffff */
[----:B------:R-:W-:Y:S05]  /*5d10*/  EXIT ;  /* 0x000000000000794d */ /* 0x000fea0003800000 */
.L_x_31258:
[----:B------:R-:W-:Y:S01]  /*5d20*/  HFMA2.MMA R203, -RZ, RZ, 0, 5.9604644775390625e-08 ;  /* 0x00000001ffcb7435 */ /* 0x000fe200000001ff */
[----:B------:R-:W-:Y:S02]  /*5d30*/  MOV R202, R117 ;  /* 0x0000007500ca7202 */ /* 0x000fe40000000f00 */
[----:B------:R-:W-:Y:S02]  /*5d40*/  MOV R204, 0x1f ;  /* 0x0000001f00cc7802 */ /* 0x000fe40000000f00 */
[----:B------:R-:W-:-:S07]  /*5d50*/  MOV R201, 0xffffffff ;  /* 0xffffffff00c97802 */ /* 0x000fce0000000f00 */
[----:B-----5:R-:W-:Y:S05]  /*5d60*/  WARPSYNC.COLLECTIVE R201, `(.L_x_31274) ;  /* 0x00000000c9087348 */ /* 0x020fea0003c00000 */
[----:B------:R0:W1:Y:S02]  /*5d70*/  SHFL.BFLY P6, R199, R202, R203, R204 ;  /* 0x0c0000cbcac77389 */ /* 0x00006400000c00cc */
[----:B01---5:R-:W-:Y:S01]  /*5d80*/  ENDCOLLECTIVE ;  /* 0x000000000000791b */ /* 0x023fe20003800000 */
.L_x_31274:
[----:B------:R-:W-:Y:S01]  /*5d90*/  HFMA2.MMA R203, -RZ, RZ, 0, 1.1920928955078125e-07 ;  /* 0x00000002ffcb7435 */ /* 0x000fe200000001ff */
[----:B------:R-:W-:-:S05]  /*5da0*/  MOV R116, R199 ;  /* 0x000000c700747202 */ /* 0x000fca0000000f00 */
[----:B------:R-:W-:-:S05]  /*5db0*/  FADD.FTZ R118, R117, R116 ;  /* 0x0000007475767221 */ /* 0x000fca0000010000 */
[----:B------:R-:W-:-:S07]  /*5dc0*/  MOV R202, R118 ;  /* 0x0000007600ca7202 */ /* 0x000fce0000000f00 */
[----:B------:R-:W-:Y:S05]  /*5dd0*/  WARPSYNC.COLLECTIVE R201, `(.L_x_31275) ;  /* 0x00000000c9087348 */ /* 0x000fea0003c00000 */
[----:B------:R0:W1:Y:S02]  /*5de0*/  SHFL.BFLY P6, R199, R202, R203, R204 ;  /* 0x0c0000cbcac77389 */ /* 0x00006400000c00cc */
[----:B01----:R-:W-:Y:S01]  /*5df0*/  ENDCOLLECTIVE ;  /* 0x000000000000791b */ /* 0x003fe20003800000 */
.L_x_31275:
[----:B------:R-:W-:Y:S01]  /*5e00*/  HFMA2.MMA R203, -RZ, RZ, 0, 2.384185791015625e-07 ;  /* 0x00000004ffcb7435 */ /* 0x000fe200000001ff */
[----:B------:R-:W-:-:S05]  /*5e10*/  MOV R195, R199 ;  /* 0x000000c700c37202 */ /* 0x000fca0000000f00 */
[----:B------:R-:W-:-:S05]  /*5e20*/  FADD.FTZ R195, R118, R195 ;  /* 0x000000c376c37221 */ /* 0x000fca0000010000 */
[----:B------:R-:W-:-:S07]  /*5e30*/  MOV R202, R195 ;  /* 0x000000c300ca7202 */ /* 0x000fce0000000f00 */
[----:B------:R-:W-:Y:S05]  /*5e40*/  WARPSYNC.COLLECTIVE R201, `(.L_x_31276) ;  /* 0x00000000c9087348 */ /* 0x000fea0003c00000 */
[----:B------:R0:W1:Y:S02]  /*5e50*/  SHFL.BFLY P6, R199, R202, R203, R204 ;  /* 0x0c0000cbcac77389 */ /* 0x00006400000c00cc */
[----:B01----:R-:W-:Y:S01]  /*5e60*/  ENDCOLLECTIVE ;  /* 0x000000000000791b */ /* 0x003fe20003800000 */
.L_x_31276:
[----:B------:R-:W-:Y:S01]  /*5e70*/  HFMA2.MMA R203, -RZ, RZ, 0, 4.76837158203125e-07 ;  /* 0x00000008ffcb7435 */ /* 0x000fe200000001ff */
[----:B------:R-:W-:-:S05]  /*5e80*/  MOV R116, R199 ;  /* 0x000000c700747202 */ /* 0x000fca0000000f00 */
[----:B------:R-:W-:-:S05]  /*5e90*/  FADD.FTZ R197, R195, R116 ;  /* 0x00000074c3c57221 */ /* 0x000fca0000010000 */
[----:B------:R-:W-:-:S07]  /*5ea0*/  MOV R202, R197 ;  /* 0x000000c500ca7202 */ /* 0x000fce0000000f00 */
[----:B------:R-:W-:Y:S05]  /*5eb0*/  WARPSYNC.COLLECTIVE R201, `(.L_x_31277) ;  /* 0x00000000c9087348 */ /* 0x000fea0003c00000 */
[----:B------:R0:W1:Y:S02]  /*5ec0*/  SHFL.BFLY P6, R199, R202, R203, R204 ;  /* 0x0c0000cbcac77389 */ /* 0x00006400000c00cc */
[----:B01----:R-:W-:Y:S01]  /*5ed0*/  ENDCOLLECTIVE ;  /* 0x000000000000791b */ /* 0x003fe20003800000 */
.L_x_31277:
[----:B------:R-:W-:Y:S01]  /*5ee0*/  HFMA2.MMA R203, -RZ, RZ, 0, 9.5367431640625e-07 ;  /* 0x00000010ffcb7435 */ /* 0x000fe200000001ff */
[----:B------:R-:W-:-:S05]  /*5ef0*/  MOV R116, R199 ;  /* 0x000000c700747202 */ /* 0x000fca0000000f00 */
[----:B------:R-:W-:-:S05]  /*5f00*/  FADD.FTZ R198, R197, R116 ;  /* 0x00000074c5c67221 */ /* 0x000fca0000010000 */
[----:B------:R-:W-:-:S07]  /*5f10*/  MOV R202, R198 ;  /* 0x000000c600ca7202 */ /* 0x000fce0000000f00 */
[----:B------:R-:W-:Y:S05]  /*5f20*/  WARPSYNC.COLLECTIVE R201, `(.L_x_31278) ;  /* 0x00000000c9087348 */ /* 0x000fea0003c00000 */
[----:B------:R0:W1:Y:S02]  /*5f30*/  SHFL.BFLY P6, R199, R202, R203, R204 ;  /* 0x0c0000cbcac77389 */ /* 0x00006400000c00cc */
[----:B01----:R-:W-:Y:S01]  /*5f40*/  ENDCOLLECTIVE ;  /* 0x000000000000791b */ /* 0x003fe20003800000 */
.L_x_31278:
        /* <DEDUP_REMOVED lines=121> */
.L_x_31279:
[----:B------:R-:W-:Y:S01]  /*66e0*/  HFMA2.MMA R203, -RZ, RZ, 0, 1.1920928955078125e-07 ;  /* 0x00000002ffcb7435 */ /* 0x000fe200000001ff */
[----:B------:R-:W-:-:S05]  /*66f0*/  MOV R118, R199 ;  /* 0x000000c700767202 */ /* 0x000fca0000000f00 */
[----:B------:R-:W-:-:S05]  /*6700*/  FADD.FTZ R118, R117, R118 ;  /* 0x0000007675767221 */ /* 0x000fca0000010000 */
[----:B------:R-:W-:-:S07]  /*6710*/  MOV R202, R118 ;  /* 0x0000007600ca7202 */ /* 0x000fce0000000f00 */
[----:B------:R-:W-:Y:S05]  /*6720*/  WARPSYNC.COLLECTIVE R201, `(.L_x_31280) ;  /* 0x00000000c9087348 */ /* 0x000fea0003c00000 */
[----:B------:R0:W1:Y:S02]  /*6730*/  SHFL.BFLY P6, R199, R202, R203, R204 ;  /* 0x0c0000cbcac77389 */ /* 0x00006400000c00cc */
[----:B01----:R-:W-:Y:S01]  /*6740*/  ENDCOLLECTIVE ;  /* 0x000000000000791b */ /* 0x003fe20003800000 */
.L_x_31280:
[----:B------:R-:W-:Y:S01]  /*6750*/  HFMA2.MMA R203, -RZ, RZ, 0, 2.384185791015625e-07 ;  /* 0x00000004ffcb7435 */ /* 0x000fe200000001ff */
[----:B------:R-:W-:-:S05]  /*6760*/  MOV R195, R199 ;  /* 0x000000c700c37202 */ /* 0x000fca0000000f00 */
[----:B------:R-:W-:-:S05]  /*6770*/  FADD.FTZ R195, R118, R195 ;  /* 0x000000c376c37221 */ /* 0x000fca0000010000 */
[----:B------:R-:W-:-:S07]  /*6780*/  MOV R202, R195 ;  /* 0x000000c300ca7202 */ /* 0x000fce0000000f00 */
[----:B------:R-:W-:Y:S05]  /*6790*/  WARPSYNC.COLLECTIVE R201, `(.L_x_31281) ;  /* 0x00000000c9087348 */ /* 0x000fea0003c00000 */
[----:B------:R0:W1:Y:S02]  /*67a0*/  SHFL.BFLY P6, R199, R202, R203, R204 ;  /* 0x0c0000cbcac77389 */ /* 0x00006400000c00cc */
[----:B01----:R-:W-:Y:S01]  /*67b0*/  ENDCOLLECTIVE ;  /* 0x000000000000791b */ /* 0x003fe20003800000 */
.L_x_31281:
[----:B------:R-:W-:Y:S01]  /*67c0*/  HFMA2.MMA R203, -RZ, RZ, 0, 4.76837158203125e-07 ;  /* 0x00000008ffcb7435 */ /* 0x000fe200000001ff */
[----:B------:R-:W-:-:S05]  /*67d0*/  MOV R198, R199 ;  /* 0x000000c700c67202 */ /* 0x000fca0000000f00 */
[----:B------:R-:W-:-:S05]  /*67e0*/  FADD.FTZ R198, R195, R198 ;  /* 0x000000c6c3c67221 */ /* 0x000fca0000010000 */
[----:B------:R-:W-:-:S07]  /*67f0*/  MOV R202, R198 ;  /* 0x000000c600ca7202 */ /* 0x000fce0000000f00 */
[----:B------:R-:W-:Y:S05]  /*6800*/  WARPSYNC.COLLECTIVE R201, `(.L_x_31282) ;  /* 0x00000000c9087348 */ /* 0x000fea0003c00000 */
[----:B------:R0:W1:Y:S02]  /*6810*/  SHFL.BFLY P6, R199, R202, R203, R204 ;  /* 0x0c0000cbcac77389 */ /* 0x00006400000c00cc */
[----:B01----:R-:W-:Y:S01]  /*6820*/  ENDCOLLECTIVE ;  /* 0x000000000000791b */ /* 0x003fe20003800000 */
.L_x_31282:
[----:B------:R-:W-:Y:S01]  /*6830*/  HFMA2.MMA R203, -RZ, RZ, 0, 9.5367431640625e-07 ;  /* 0x00000010ffcb7435 */ /* 0x000fe200000001ff */
[----:B------:R-:W-:-:S05]  /*6840*/  MOV R197, R199 ;  /* 0x000000c700c57202 */ /* 0x000fca0000000f00 */
[----:B------:R-:W-:-:S05]  /*6850*/  FADD.FTZ R197, R198, R197 ;  /* 0x000000c5c6c57221 */ /* 0x000fca0000010000 */
[----:B------:R-:W-:-:S07]  /*6860*/  MOV R202, R197 ;  /* 0x000000c500ca7202 */ /* 0x000fce0000000f00 */
[----:B------:R-:W-:Y:S05]  /*6870*/  WARPSYNC.COLLECTIVE R201, `(.L_x_31283) ;  /* 0x00000000c9087348 */ /* 0x000fea0003c00000 */
[----:B------:R0:W1:Y:S02]  /*6880*/  SHFL.BFLY P6, R199, R202, R203, R204 ;  /* 0x0c0000cbcac77389 */ /* 0x00006400000c00cc */
[----:B01----:R-:W-:Y:S01]  /*6890*/  ENDCOLLECTIVE ;  /* 0x000000000000791b */ /* 0x003fe20003800000 */
.L_x_31283:
[----:B------:R-:W-:Y:S01]  /*68a0*/  MOV R200, R199 ;  /* 0x000000c700c87202 */ /* 0x000fe20000000f00 */
[----:B------:R-:W-:Y:S06]  /*68b0*/  BRA `(.L_x_31284) ;  /* 0xffffffdc00d07947 */ /* 0x000fec000383ffff */
.L_x_31285:
        /* <DEDUP_REMOVED lines=12> */
.L_x_46058:


//--------------------- .text._ZN10layer_norm13ln_fwd_kernelINS_13Kernel_traitsI6__halfS2_fS2_fjLj7168ELj1ELj1ELj4ELj16ENS_18Kernel_traits_baseILj7168ES2_S2_fS2_fjLj128EEEEELb0ELb0ELb1ELb1EEEvNS_9FwdParamsE --------------------------
	.section	.text._ZN10layer_norm13ln_fwd_kernelINS_13Kernel_traitsI6__halfS2_fS2_fjLj7168ELj1ELj1ELj4ELj16ENS_18Kernel_traits_baseILj7168ES2_S2_fS2_fjLj128EEEEELb0ELb0ELb1ELb1EEEvNS_9FwdParamsE,"ax",@progbits
	.align	128
        .global         _ZN10layer_norm13ln_fwd_kernelINS_13Kernel_traitsI6__halfS2_fS2_fjLj7168ELj1ELj1ELj4ELj16ENS_18Kernel_traits_baseILj7168ES2_S2_fS2_fjLj128EEEEELb0ELb0ELb1ELb1EEEvNS_9FwdParamsE
        .type           _ZN10layer_norm13ln_fwd_kernelINS_13Kernel_traitsI6__halfS2_fS2_fjLj7168ELj1ELj1ELj4ELj16ENS_18Kernel_traits_baseILj7168ES2_S2_fS2_fjLj128EEEEELb0ELb0ELb1ELb1EEEvNS_9FwdParamsE,@function
        .size           _ZN10layer_norm13ln_fwd_kernelINS_13Kernel_traitsI6__halfS2_fS2_fjLj7168ELj1ELj1ELj4ELj16ENS_18Kernel_traits_baseILj7168ES2_S2_fS2_fjLj128EEEEELb0ELb0ELb1ELb1EEEvNS_9FwdParamsE,(.L_x_46059 - _ZN10layer_norm13ln_fwd_kernelINS_13Kernel_traitsI6__halfS2_fS2_fjLj7168ELj1ELj1ELj4ELj16ENS_18Kernel_traits_baseILj7168ES2_S2_fS2_fjLj128EEEEELb0ELb0ELb1ELb1EEEvNS_9FwdParamsE)
        .other          _ZN10layer_norm13ln_fwd_kernelINS_13Kernel_traitsI6__halfS2_fS2_fjLj7168ELj1ELj1ELj4ELj16ENS_18Kernel_traits_baseILj7168ES2_S2_fS2_fjLj128EEEEELb0ELb0ELb1ELb1EEEvNS_9FwdParamsE,@"STO_CUDA_ENTRY STV_DEFAULT"
_ZN10layer_norm13ln_fwd_kernelINS_13Kernel_traitsI6__halfS2_fS2_fjLj7168ELj1ELj1ELj4ELj16ENS_18Kernel_traits_baseILj7168ES2_S2_fS2_fjLj128EEEEELb0ELb0ELb1ELb1EEEvNS_9FwdParamsE:
.text._ZN10layer_norm13ln_fwd_kernelINS_13Kernel_traitsI6__halfS2_fS2_fjLj7168ELj1ELj1ELj4ELj16ENS_18Kernel_traits_baseILj7168ES2_S2_fS2_fjLj128EEEEELb0ELb0ELb1ELb1EEEvNS_9FwdParamsE:
        /* <DEDUP_REMOVED lines=48> */
[----:B------:R-:W-:Y:S01]  /*0300*/  ULDC.U8 UR6, c[0x0][0x2a0] ;  /* 0x0000a80000067ab9 */ /* 0x000fe20000000000 */
[----:B------:R-:W-:Y:S01]  /*0310*/  SHF.R.U32.HI R178, RZ, 0x5, R149 ;  /* 0x00000005ffb27819 */ /* 0x000fe20000011695 */
[----:B------:R-:W-:Y:S01]  /*0320*/  HFMA2.MMA R0, -RZ, RZ, 0, 5.9604644775390625e-08 ;  /* 0x00000001ff007435 */ /* 0x000fe200000001ff */
[--C-:B------:R-:W-:Y:S01]  /*0330*/  HADD2.F32 R148, -RZ, R40.reuse.H0_H0 ;  /* 0x20000028ff947230 */ /* 0x100fe20000004100 */
[C---:B------:R-:W-:Y:S01]  /*0340*/  LOP3.LUT R158, R149.reuse, 0x1f, RZ, 0xc0, !PT ;  /* 0x0000001f959e7812 */ /* 0x040fe200078ec0ff */
[----:B------:R-:W-:Y:S01]  /*0350*/  HADD2.F32 R147, -RZ, R40.H1_H1 ;  /* 0x30000028ff937230 */ /* 0x000fe20000004100 */
[----:B------:R-:W-:Y:S01]  /*0360*/  LOP3.LUT R156, R149, 0x7f, RZ, 0xc0, !PT ;  /* 0x0000007f959c7812 */ /* 0x000fe200078ec0ff */
[--C-:B------:R-:W-:Y:S01]  /*0370*/  HADD2.F32 R146, -RZ, R41.reuse.H0_H0 ;  /* 0x20000029ff927230 */ /* 0x100fe20000004100 */
[----:B------:R-:W-:Y:S01]  /*0380*/  LOP3.LUT R178, R178, 0x3, RZ, 0xc0, !PT ;  /* 0x00000003b2b27812 */ /* 0x000fe200078ec0ff */
[----:B------:R-:W-:Y:S01]  /*0390*/  HADD2.F32 R145, -RZ, R41.H1_H1 ;  /* 0x30000029ff917230 */ /* 0x000fe20000004100 */
[----:B------:R-:W-:Y:S01]  /*03a0*/  IADD3 R185, R160, 0x4, RZ ;  /* 0x00000004a0b97810 */ /* 0x000fe20007ffe0ff */
        /* <DEDUP_REMOVED lines=55> */
[----:B------:R-:W-:Y:S01]  /*0720*/  ULDC UR6, c[0x0][0x290] ;  /* 0x0000a40000067ab9 */ /* 0x000fe20000000800 */
[--C-:B--2---:R-:W-:Y:S02]  /*0730*/  HADD2.F32 R167, -RZ, R18.reuse.H0_H0 ;  /* 0x20000012ffa77230 */ /* 0x104fe40000004100 */
[----:B------:R-:W-:Y:S02]  /*0740*/  HADD2.F32 R18, -RZ, R18.H1_H1 ;  /* 0x30000012ff127230 */ /* 0x000fe40000004100 */
[----:B---3--:R-:W-:Y:S02]  /*0750*/  HADD2.F32 R169, -RZ, R22.H0_H0 ;  /* 0x20000016ffa97230 */ /* 0x008fe40000004100 */
[----:B------:R-:W-:Y:S02]  /*0760*/  HADD2.F32 R165, -RZ, R20.H0_H0 ;  /* 0x20000014ffa57230 */ /* 0x000fe40000004100 */
[----:B----4-:R-:W-:-:S02]  /*0770*/  HADD2.F32 R177, -RZ, R26.H0_H0 ;  /* 0x2000001affb17230 */ /* 0x010fc40000004100 */
[----:B------:R-:W-:Y:S02]  /*0780*/  HADD2.F32 R168, -RZ, R20.H1_H1 ;  /* 0x30000014ffa87230 */ /* 0x000fe40000004100 */
[----:B------:R-:W-:Y:S02]  /*0790*/  HADD2.F32 R183, -RZ, R30.H0_H0 ;  /* 0x2000001effb77230 */ /* 0x000fe40000004100 */
[----:B------:R-:W-:Y:S02]  /*07a0*/  HADD2.F32 R171, -RZ, R21.H0_H0 ;  /* 0x20000015ffab7230 */ /* 0x000fe40000004100 */
        /* <DEDUP_REMOVED lines=15> */
[----:B------:R-:W-:Y:S02]  /*08a0*/  HADD2.F32 R30, -RZ, R30.H1_H1 ;  /* 0x3000001eff1e7230 */ /* 0x000fe40000004100 */
[----:B0-----:R-:W-:-:S07]  /*08b0*/  HADD2.F32 R180, -RZ, R17.H1_H1 ;  /* 0x30000011ffb47230 */ /* 0x001fce0000004100 */
.L_x_31401:
[----:B0-----:R-:W0:Y:S08]  /*08c0*/  LDC.64 R94, c[0x0][0x230] ;  /* 0x00008c00ff5e7b82 */ /* 0x001e300000000a00 */
[----:B------:R-:W1:Y:S08]  /*08d0*/  LDC.64 R2, c[0x0][0x280] ;  /* 0x0000a000ff027b82 */ /* 0x000e700000000a00 */
        /* <DEDUP_REMOVED lines=58> */
[----:B-----5:R-:W-:-:S05]  /*0c80*/  HADD2.F32 R48, -RZ, R40.H0_H0 ;  /* 0x20000028ff307230 */ /* 0x020fca0000004100 */
[----:B------:R-:W-:-:S04]  /*0c90*/  FMUL.FTZ R48, R48, UR7 ;  /* 0x0000000730307c20 */ /* 0x000fc80008410000 */
[----:B------:R-:W-:-:S07]  /*0ca0*/  @P0 FADD.FTZ R48, R32, R48 ;  /* 0x0000003020300221 */ /* 0x000fce0000010000 */
.L_x_31287:
[----:B------:R-:W-:Y:S05]  /*0cb0*/  BSYNC B0 ;  /* 0x0000000000007941 */ /* 0x000fea0003800000 */
.L_x_31286:
[----:B------:R-:W-:Y:S04]  /*0cc0*/  BSSY B0, `(.L_x_31288) ;  /* 0x0000005000007945 */ /* 0x000fe80003800000 */
[----:B------:R-:W-:Y:S05]  /*0cd0*/  @!P6 BRA `(.L_x_31289) ;  /* 0x00000000000ce947 */ /* 0x000fea0003800000 */
[----:B-----5:R-:W-:-:S05]  /*0ce0*/  HADD2.F32 R49, -RZ, R40.H1_H1 ;  /* 0x30000028ff317230 */ /* 0x020fca0000004100 */
[----:B------:R-:W-:-:S04]  /*0cf0*/  FMUL.FTZ R49, R49, UR7 ;  /* 0x0000000731317c20 */ /* 0x000fc80008410000 */
[----:B------:R-:W-:-:S07]  /*0d00*/  @P0 FADD.FTZ R49, R33, R49 ;  /* 0x0000003121310221 */ /* 0x000fce0000010000 */
.L_x_31289:
[----:B------:R-:W-:Y:S05]  /*0d10*/  BSYNC B0 ;  /* 0x0000000000007941 */ /* 0x000fea0003800000 */
.L_x_31288:
[----:B------:R-:W-:Y:S04]  /*0d20*/  BSSY B0, `(.L_x_31290) ;  /* 0x0000005000007945 */ /* 0x000fe80003800000 */
[----:B------:R-:W-:Y:S05]  /*0d30*/  @!P6 BRA `(.L_x_31291) ;  /* 0x00000000000ce947 */ /* 0x000fea0003800000 */
[----:B-----5:R-:W-:-:S05]  /*0d40*/  HADD2.F32 R50, -RZ, R41.H0_H0 ;  /* 0x20000029ff327230 */ /* 0x020fca0000004100 */
[----:B------:R-:W-:-:S04]  /*0d50*/  FMUL.FTZ R50, R50, UR7 ;  /* 0x0000000732327c20 */ /* 0x000fc80008410000 */
[----:B------:R-:W-:-:S07]  /*0d60*/  @P0 FADD.FTZ R50, R34, R50 ;  /* 0x0000003222320221 */ /* 0x000fce0000010000 */
.L_x_31291:
[----:B------:R-:W-:Y:S05]  /*0d70*/  BSYNC B0 ;  /* 0x0000000000007941 */ /* 0x000fea0003800000 */
.L_x_31290:
[----:B------:R-:W-:Y:S04]  /*0d80*/  BSSY B0, `(.L_x_31292) ;  /* 0x0000005000007945 */ /* 0x000fe80003800000 */
[----:B------:R-:W-:Y:S05]  /*0d90*/  @!P6 BRA `(.L_x_31293) ;  /* 0x00000000000ce947 */ /* 0x000fea0003800000 */
[----:B-----5:R-:W-:-:S05]  /*0da0*/  HADD2.F32 R51, -RZ, R41.H1_H1 ;  /* 0x30000029ff337230 */ /* 0x020fca0000004100 */
[----:B------:R-:W-:-:S04]  /*0db0*/  FMUL.FTZ R51, R51, UR7 ;  /* 0x0000000733337c20 */ /* 0x000fc80008410000 */
[----:B------:R-:W-:-:S07]  /*0dc0*/  @P0 FADD.FTZ R51, R35, R51 ;  /* 0x0000003323330221 */ /* 0x000fce0000010000 */
.L_x_31293:
[----:B------:R-:W-:Y:S05]  /*0dd0*/  BSYNC B0 ;  /* 0x0000000000007941 */ /* 0x000fea0003800000 */
.L_x_31292:
[----:B------:R-:W-:Y:S04]  /*0de0*/  BSSY B0, `(.L_x_31294) ;  /* 0x0000005000007945 */ /* 0x000fe80003800000 */
[----:B------:R-:W-:Y:S05]  /*0df0*/  @!P6 BRA `(.L_x_31295) ;  /* 0x00000000000ce947 */ /* 0x000fea0003800000 */
[----:B-----5:R-:W-:-:S05]  /*0e00*/  HADD2.F32 R44, -RZ, R42.H0_H0 ;  /* 0x2000002aff2c7230 */ /* 0x020fca0000004100 */
[----:B------:R-:W-:-:S04]  /*0e10*/  FMUL.FTZ R44, R44, UR7 ;  /* 0x000000072c2c7c20 */ /* 0x000fc80008410000 */
[----:B------:R-:W-:-:S07]  /*0e20*/  @P0 FADD.FTZ R44, R36, R44 ;  /* 0x0000002c242c0221 */ /* 0x000fce0000010000 */
.L_x_31295:
[----:B------:R-:W-:Y:S05]  /*0e30*/  BSYNC B0 ;  /* 0x0000000000007941 */ /* 0x000fea0003800000 */
.L_x_31294:
[----:B------:R-:W-:Y:S04]  /*0e40*/  BSSY B0, `(.L_x_31296) ;  /* 0x0000005000007945 */ /* 0x000fe80003800000 */
[----:B------:R-:W-:Y:S05]  /*0e50*/  @!P6 BRA `(.L_x_31297) ;  /* 0x00000000000ce947 */ /* 0x000fea0003800000 */
[----:B-----5:R-:W-:-:S05]  /*0e60*/  HADD2.F32 R45, -RZ, R42.H1_H1 ;  /* 0x3000002aff2d7230 */ /* 0x020fca0000004100 */
[----:B------:R-:W-:-:S04]  /*0e70*/  FMUL.FTZ R45, R45, UR7 ;  /* 0x000000072d2d7c20 */ /* 0x000fc80008410000 */
[----:B------:R-:W-:-:S07]  /*0e80*/  @P0 FADD.FTZ R45, R37, R45 ;  /* 0x0000002d252d0221 */ /* 0x000fce0000010000 */
.L_x_31297:
[----:B------:R-:W-:Y:S05]  /*0e90*/  BSYNC B0 ;  /* 0x0000000000007941 */ /* 0x000fea0003800000 */
.L_x_31296:
[----:B------:R-:W-:Y:S04]  /*0ea0*/  BSSY B0, `(.L_x_31298) ;  /* 0x0000005000007945 */ /* 0x000fe80003800000 */
[----:B------:R-:W-:Y:S05]  /*0eb0*/  @!P6 BRA `(.L_x_31299) ;  /* 0x00000000000ce947 */ /* 0x000fea0003800000 */
[----:B-----5:R-:W-:-:S05]  /*0ec0*/  HADD2.F32 R46, -RZ, R43.H0_H0 ;  /* 0x2000002bff2e7230 */ /* 0x020fca0000004100 */
[----:B------:R-:W-:-:S04]  /*0ed0*/  FMUL.FTZ R46, R46, UR7 ;  /* 0x000000072e2e7c20 */ /* 0x000fc80008410000 */
[----:B------:R-:W-:-:S07]  /*0ee0*/  @P0 FADD.FTZ R46, R38, R46 ;  /* 0x0000002e262e0221 */ /* 0x000fce0000010000 */
.L_x_31299:
[----:B------:R-:W-:Y:S05]  /*0ef0*/  BSYNC B0 ;  /* 0x0000000000007941 */ /* 0x000fea0003800000 */
.L_x_31298:
[----:B------:R-:W-:Y:S04]  /*0f00*/  BSSY B0, `(.L_x_31300) ;  /* 0x0000005000007945 */ /* 0x000fe80003800000 */
[----:B------:R-:W-:Y:S05]  /*0f10*/  @!P6 BRA `(.L_x_31301) ;  /* 0x00000000000ce947 */ /* 0x000fea0003800000 */
[----:B-----5:R-:W-:-:S05]  /*0f20*/  HADD2.F32 R47, -RZ, R43.H1_H1 ;  /* 0x3000002bff2f7230 */ /* 0x020fca0000004100 */
[----:B------:R-:W-:-:S04]  /*0f30*/  FMUL.FTZ R47, R47, UR7 ;  /* 0x000000072f2f7c20 */ /* 0x000fc80008410000 */
[----:B------:R-:W-:-:S07]  /*0f40*/  @P0 FADD.FTZ R47, R39, R47 ;  /* 0x0000002f272f0221 */ /* 0x000fce0000010000 */
.L_x_31301:
[----:B------:R-:W-:Y:S05]  /*0f50*/  BSYNC B0 ;  /* 0x0000000000007941 */ /* 0x000fea0003800000 */
.L_x_31300:
        /* <DEDUP_REMOVED lines=38> */
[----:B-----5:R-:W-:-:S05]  /*11c0*/  HADD2.F32 R56, -RZ, R40.H0_H0 ;  /* 0x20000028ff387230 */ /* 0x020fca0000004100 */
[----:B------:R-:W-:-:S04]  /*11d0*/  FMUL.FTZ R56, R56, UR7 ;  /* 0x0000000738387c20 */ /* 0x000fc80008410000 */
[----:B------:R-:W-:-:S07]  /*11e0*/  @P0 FADD.FTZ R56, R32, R56 ;  /* 0x0000003820380221 */ /* 0x000fce0000010000 */
.L_x_31303:
[----:B------:R-:W-:Y:S05]  /*11f0*/  BSYNC B0 ;  /* 0x0000000000007941 */ /* 0x000fea0003800000 */
.L_x_31302:
[----:B------:R-:W-:Y:S04]  /*1200*/  BSSY B0, `(.L_x_31304) ;  /* 0x0000005000007945 */ /* 0x000fe80003800000 */
[----:B------:R-:W-:Y:S05]  /*1210*/  @!P6 BRA `(.L_x_31305) ;  /* 0x00000000000ce947 */ /* 0x000fea0003800000 */
[----:B-----5:R-:W-:-:S05]  /*1220*/  HADD2.F32 R57, -RZ, R40.H1_H1 ;  /* 0x30000028ff397230 */ /* 0x020fca0000004100 */
[----:B------:R-:W-:-:S04]  /*1230*/  FMUL.FTZ R57, R57, UR7 ;  /* 0x0000000739397c20 */ /* 0x000fc80008410000 */
[----:B------:R-:W-:-:S07]  /*1240*/  @P0 FADD.FTZ R57, R33, R57 ;  /* 0x0000003921390221 */ /* 0x000fce0000010000 */
.L_x_31305:
[----:B------:R-:W-:Y:S05]  /*1250*/  BSYNC B0 ;  /* 0x0000000000007941 */ /* 0x000fea0003800000 */
.L_x_31304:
[----:B------:R-:W-:Y:S04]  /*1260*/  BSSY B0, `(.L_x_31306) ;  /* 0x0000005000007945 */ /* 0x000fe80003800000 */
[----:B------:R-:W-:Y:S05]  /*1270*/  @!P6 BRA `(.L_x_31307) ;  /* 0x00000000000ce947 */ /* 0x000fea0003800000 */
[----:B-----5:R-:W-:-:S05]  /*1280*/  HADD2.F32 R58, -RZ, R41.H0_H0 ;  /* 0x20000029ff3a7230 */ /* 0x020fca0000004100 */
[----:B------:R-:W-:-:S04]  /*1290*/  FMUL.FTZ R58, R58, UR7 ;  /* 0x000000073a3a7c20 */ /* 0x000fc80008410000 */
[----:B------:R-:W-:-:S07]  /*12a0*/  @P0 FADD.FTZ R58, R34, R58 ;  /* 0x0000003a223a0221 */ /* 0x000fce0000010000 */
.L_x_31307:
[----:B------:R-:W-:Y:S05]  /*12b0*/  BSYNC B0 ;  /* 0x0000000000007941 */ /* 0x000fea0003800000 */
.L_x_31306:
[----:B------:R-:W-:Y:S04]  /*12c0*/  BSSY B0, `(.L_x_31308) ;  /* 0x0000005000007945 */ /* 0x000fe80003800000 */
[----:B------:R-:W-:Y:S05]  /*12d0*/  @!P6 BRA `(.L_x_31309) ;  /* 0x00000000000ce947 */ /* 0x000fea0003800000 */
[----:B-----5:R-:W-:-:S05]  /*12e0*/  HADD2.F32 R59, -RZ, R41.H1_H1 ;  /* 0x30000029ff3b7230 */ /* 0x020fca0000004100 */
[----:B------:R-:W-:-:S04]  /*12f0*/  FMUL.FTZ R59, R59, UR7 ;  /* 0x000000073b3b7c20 */ /* 0x000fc80008410000 */
[----:B------:R-:W-:-:S07]  /*1300*/  @P0 FADD.FTZ R59, R35, R59 ;  /* 0x0000003b233b0221 */ /* 0x000fce0000010000 */
.L_x_31309:
[----:B------:R-:W-:Y:S05]  /*1310*/  BSYNC B0 ;  /* 0x0000000000007941 */ /* 0x000fea0003800000 */
.L_x_31308:
[----:B------:R-:W-:Y:S04]  /*1320*/  BSSY B0, `(.L_x_31310) ;  /* 0x0000005000007945 */ /* 0x000fe80003800000 */
[----:B------:R-:W-:Y:S05]  /*1330*/  @!P6 BRA `(.L_x_31311) ;  /* 0x00000000000ce947 */ /* 0x000fea0003800000 */
[----:B-----5:R-:W-:-:S05]  /*1340*/  HADD2.F32 R52, -RZ, R42.H0_H0 ;  /* 0x2000002aff347230 */ /* 0x020fca0000004100 */
[----:B------:R-:W-:-:S04]  /*1350*/  FMUL.FTZ R52, R52, UR7 ;  /* 0x0000000734347c20 */ /* 0x000fc80008410000 */
[----:B------:R-:W-:-:S07]  /*1360*/  @P0 FADD.FTZ R52, R36, R52 ;  /* 0x0000003424340221 */ /* 0x000fce0000010000 */
.L_x_31311:
[----:B------:R-:W-:Y:S05]  /*1370*/  BSYNC B0 ;  /* 0x0000000000007941 */ /* 0x000fea0003800000 */
.L_x_31310:
[----:B------:R-:W-:Y:S04]  /*1380*/  BSSY B0, `(.L_x_31312) ;  /* 0x0000005000007945 */ /* 0x000fe80003800000 */
[----:B------:R-:W-:Y:S05]  /*1390*/  @!P6 BRA `(.L_x_31313) ;  /* 0x00000000000ce947 */ /* 0x000fea0003800000 */
[----:B-----5:R-:W-:-:S05]  /*13a0*/  HADD2.F32 R53, -RZ, R42.H1_H1 ;  /* 0x3000002aff357230 */ /* 0x020fca0000004100 */
[----:B------:R-:W-:-:S04]  /*13b0*/  FMUL.FTZ R53, R53, UR7 ;  /* 0x0000000735357c20 */ /* 0x000fc80008410000 */
[----:B------:R-:W-:-:S07]  /*13c0*/  @P0 FADD.FTZ R53, R37, R53 ;  /* 0x0000003525350221 */ /* 0x000fce0000010000 */
.L_x_31313:
[----:B------:R-:W-:Y:S05]  /*13d0*/  BSYNC B0 ;  /* 0x0000000000007941 */ /* 0x000fea0003800000 */
.L_x_31312:
[----:B------:R-:W-:Y:S04]  /*13e0*/  BSSY B0, `(.L_x_31314) ;  /* 0x0000005000007945 */ /* 0x000fe80003800000 */
[----:B------:R-:W-:Y:S05]  /*13f0*/  @!P6 BRA `(.L_x_31315) ;  /* 0x00000000000ce947 */ /* 0x000fea0003800000 */
[----:B-----5:R-:W-:-:S05]  /*1400*/  HADD2.F32 R54, -RZ, R43.H0_H0 ;  /* 0x2000002bff367230 */ /* 0x020fca0000004100 */
[----:B------:R-:W-:-:S04]  /*1410*/  FMUL.FTZ R54, R54, UR7 ;  /* 0x0000000736367c20 */ /* 0x000fc80008410000 */
[----:B------:R-:W-:-:S07]  /*1420*/  @P0 FADD.FTZ R54, R38, R54 ;  /* 0x0000003626360221 */ /* 0x000fce0000010000 */
.L_x_31315:
[----:B------:R-:W-:Y:S05]  /*1430*/  BSYNC B0 ;  /* 0x0000000000007941 */ /* 0x000fea0003800000 */
.L_x_31314:
[----:B------:R-:W-:Y:S04]  /*1440*/  BSSY B0, `(.L_x_31316) ;  /* 0x0000005000007945 */ /* 0x000fe80003800000 */
[----:B------:R-:W-:Y:S05]  /*1450*/  @!P6 BRA `(.L_x_31317) ;  /* 0x00000000000ce947 */ /* 0x000fea0003800000 */
[----:B-----5:R-:W-:-:S05]  /*1460*/  HADD2.F32 R55, -RZ, R43.H1_H1 ;  /* 0x3000002bff377230 */ /* 0x020fca0000004100 */
[----:B------:R-:W-:-:S04]  /*1470*/  FMUL.FTZ R55, R55, UR7 ;  /* 0x0000000737377c20 */ /* 0x000fc80008410000 */
[----:B------:R-:W-:-:S07]  /*1480*/  @P0 FADD.FTZ R55, R39, R55 ;  /* 0x0000003727370221 */ /* 0x000fce0000010000 */
.L_x_31317:
[----:B------:R-:W-:Y:S05]  /*1490*/  BSYNC B0 ;  /* 0x0000000000007941 */ /* 0x000fea0003800000 */
.L_x_31316:
        /* <DEDUP_REMOVED lines=41> */
.L_x_31319:
[----:B------:R-:W-:Y:S05]  /*1730*/  BSYNC B0 ;  /* 0x0000000000007941 */ /* 0x000fea0003800000 */
.L_x_31318:
[----:B------:R-:W-:Y:S04]  /*1740*/  BSSY B0, `(.L_x_31320) ;  /* 0x0000005000007945 */ /* 0x000fe80003800000 */
[----:B------:R-:W-:Y:S05]  /*1750*/  @!P6 BRA `(.L_x_31321) ;  /* 0x00000000000ce947 */ /* 0x000fea0003800000 */
[----:B-----5:R-:W-:-:S05]  /*1760*/  HADD2.F32 R65, -RZ, R40.H1_H1 ;  /* 0x30000028ff417230 */ /* 0x020fca0000004100 */
[----:B------:R-:W-:-:S04]  /*1770*/  FMUL.FTZ R65, R65, UR7 ;  /* 0x0000000741417c20 */ /* 0x000fc80008410000 */
[----:B------:R-:W-:-:S07]  /*1780*/  @P0 FADD.FTZ R65, R33, R65 ;  /* 0x0000004121410221 */ /* 0x000fce0000010000 */
.L_x_31321:
[----:B------:R-:W-:Y:S05]  /*1790*/  BSYNC B0 ;  /* 0x0000000000007941 */ /* 0x000fea0003800000 */
.L_x_31320:
[----:B------:R-:W-:Y:S04]  /*17a0*/  BSSY B0, `(.L_x_31322) ;  /* 0x0000005000007945 */ /* 0x000fe80003800000 */
[----:B------:R-:W-:Y:S05]  /*17b0*/  @!P6 BRA `(.L_x_31323) ;  /* 0x00000000000ce947 */ /* 0x000fea0003800000 */
[----:B-----5:R-:W-:-:S05]  /*17c0*/  HADD2.F32 R66, -RZ, R41.H0_H0 ;  /* 0x20000029ff427230 */ /* 0x020fca0000004100 */
[----:B------:R-:W-:-:S04]  /*17d0*/  FMUL.FTZ R66, R66, UR7 ;  /* 0x0000000742427c20 */ /* 0x000fc80008410000 */
[----:B------:R-:W-:-:S07]  /*17e0*/  @P0 FADD.FTZ R66, R34, R66 ;  /* 0x0000004222420221 */ /* 0x000fce0000010000 */
.L_x_31323:
[----:B------:R-:W-:Y:S05]  /*17f0*/  BSYNC B0 ;  /* 0x0000000000007941 */ /* 0x000fea0003800000 */
.L_x_31322:
[----:B------:R-:W-:Y:S04]  /*1800*/  BSSY B0, `(.L_x_31324) ;  /* 0x0000005000007945 */ /* 0x000fe80003800000 */
[----:B------:R-:W-:Y:S05]  /*1810*/  @!P6 BRA `(.L_x_31325) ;  /* 0x00000000000ce947 */ /* 0x000fea0003800000 */
[----:B-----5:R-:W-:-:S05]  /*1820*/  HADD2.F32 R67, -RZ, R41.H1_H1 ;  /* 0x30000029ff437230 */ /* 0x020fca0000004100 */
[----:B------:R-:W-:-:S04]  /*1830*/  FMUL.FTZ R67, R67, UR7 ;  /* 0x0000000743437c20 */ /* 0x000fc80008410000 */
[----:B------:R-:W-:-:S07]  /*1840*/  @P0 FADD.FTZ R67, R35, R67 ;  /* 0x0000004323430221 */ /* 0x000fce0000010000 */
.L_x_31325:
[----:B------:R-:W-:Y:S05]  /*1850*/  BSYNC B0 ;  /* 0x0000000000007941 */ /* 0x000fea0003800000 */
.L_x_31324:
[----:B------:R-:W-:Y:S04]  /*1860*/  BSSY B0, `(.L_x_31326) ;  /* 0x0000005000007945 */ /* 0x000fe80003800000 */
[----:B------:R-:W-:Y:S05]  /*1870*/  @!P6 BRA `(.L_x_31327) ;  /* 0x00000000000ce947 */ /* 0x000fea0003800000 */
[----:B-----5:R-:W-:-:S05]  /*1880*/  HADD2.F32 R60, -RZ, R42.H0_H0 ;  /* 0x2000002aff3c7230 */ /* 0x020fca0000004100 */
[----:B------:R-:W-:-:S04]  /*1890*/  FMUL.FTZ R60, R60, UR7 ;  /* 0x000000073c3c7c20 */ /* 0x000fc80008410000 */
[----:B------:R-:W-:-:S07]  /*18a0*/  @P0 FADD.FTZ R60, R36, R60 ;  /* 0x0000003c243c0221 */ /* 0x000fce0000010000 */
.L_x_31327:
[----:B------:R-:W-:Y:S05]  /*18b0*/  BSYNC B0 ;  /* 0x0000000000007941 */ /* 0x000fea0003800000 */
.L_x_31326:
[----:B------:R-:W-:Y:S04]  /*18c0*/  BSSY B0, `(.L_x_31328) ;  /* 0x0000005000007945 */ /* 0x000fe80003800000 */
[----:B------:R-:W-:Y:S05]  /*18d0*/  @!P6 BRA `(.L_x_31329) ;  /* 0x00000000000ce947 */ /* 0x000fea0003800000 */
[----:B-----5:R-:W-:-:S05]  /*18e0*/  HADD2.F32 R61, -RZ, R42.H1_H1 ;  /* 0x3000002aff3d7230 */ /* 0x020fca0000004100 */
[----:B------:R-:W-:-:S04]  /*18f0*/  FMUL.FTZ R61, R61, UR7 ;  /* 0x000000073d3d7c20 */ /* 0x000fc80008410000 */
[----:B------:R-:W-:-:S07]  /*1900*/  @P0 FADD.FTZ R61, R37, R61 ;  /* 0x0000003d253d0221 */ /* 0x000fce0000010000 */
.L_x_31329:
[----:B------:R-:W-:Y:S05]  /*1910*/  BSYNC B0 ;  /* 0x0000000000007941 */ /* 0x000fea0003800000 */
.L_x_31328:
[----:B------:R-:W-:Y:S04]  /*1920*/  BSSY B0, `(.L_x_31330) ;  /* 0x0000005000007945 */ /* 0x000fe80003800000 */
[----:B------:R-:W-:Y:S05]  /*1930*/  @!P6 BRA `(.L_x_31331) ;  /* 0x00000000000ce947 */ /* 0x000fea0003800000 */
[----:B-----5:R-:W-:-:S05]  /*1940*/  HADD2.F32 R62, -RZ, R43.H0_H0 ;  /* 0x2000002bff3e7230 */ /* 0x020fca0000004100 */
[----:B------:R-:W-:-:S04]  /*1950*/  FMUL.FTZ R62, R62, UR7 ;  /* 0x000000073e3e7c20 */ /* 0x000fc80008410000 */
[----:B------:R-:W-:-:S07]  /*1960*/  @P0 FADD.FTZ R62, R38, R62 ;  /* 0x0000003e263e0221 */ /* 0x000fce0000010000 */
.L_x_31331:
[----:B------:R-:W-:Y:S05]  /*1970*/  BSYNC B0 ;  /* 0x0000000000007941 */ /* 0x000fea0003800000 */
.L_x_31330:
[----:B------:R-:W-:Y:S04]  /*1980*/  BSSY B0, `(.L_x_31332) ;  /* 0x0000005000007945 */ /* 0x000fe80003800000 */
[----:B------:R-:W-:Y:S05]  /*1990*/  @!P6 BRA `(.L_x_31333) ;  /* 0x00000000000ce947 */ /* 0x000fea0003800000 */
[----:B-----5:R-:W-:-:S05]  /*19a0*/  HADD2.F32 R63, -RZ, R43.H1_H1 ;  /* 0x3000002bff3f7230 */ /* 0x020fca0000004100 */
[----:B------:R-:W-:-:S04]  /*19b0*/  FMUL.FTZ R63, R63, UR7 ;  /* 0x000000073f3f7c20 */ /* 0x000fc80008410000 */
[----:B------:R-:W-:-:S07]  /*19c0*/  @P0 FADD.FTZ R63, R39, R63 ;  /* 0x0000003f273f0221 */ /* 0x000fce0000010000 */
.L_x_31333:
[----:B------:R-:W-:Y:S05]  /*19d0*/  BSYNC B0 ;  /* 0x0000000000007941 */ /* 0x000fea0003800000 */
.L_x_31332:
        /* <DEDUP_REMOVED lines=41> */
.L_x_31335:
[----:B------:R-:W-:Y:S05]  /*1c70*/  BSYNC B0 ;  /* 0x0000000000007941 */ /* 0x000fea0003800000 */
.L_x_31334:
[----:B------:R-:W-:Y:S04]  /*1c80*/  BSSY B0, `(.L_x_31336) ;  /* 0x0000005000007945 */ /* 0x000fe80003800000 */
[----:B------:R-:W-:Y:S05]  /*1c90*/  @!P6 BRA `(.L_x_31337) ;  /* 0x00000000000ce947 */ /* 0x000fea0003800000 */
[----:B-----5:R-:W-:-:S05]  /*1ca0*/  HADD2.F32 R73, -RZ, R40.H1_H1 ;  /* 0x30000028ff497230 */ /* 0x020fca0000004100 */
[----:B------:R-:W-:-:S04]  /*1cb0*/  FMUL.FTZ R73, R73, UR7 ;  /* 0x0000000749497c20 */ /* 0x000fc80008410000 */
[----:B------:R-:W-:-:S07]  /*1cc0*/  @P0 FADD.FTZ R73, R33, R73 ;  /* 0x0000004921490221 */ /* 0x000fce0000010000 */
.L_x_31337:
[----:B------:R-:W-:Y:S05]  /*1cd0*/  BSYNC B0 ;  /* 0x0000000000007941 */ /* 0x000fea0003800000 */
.L_x_31336:
[----:B------:R-:W-:Y:S04]  /*1ce0*/  BSSY B0, `(.L_x_31338) ;  /* 0x0000005000007945 */ /* 0x000fe80003800000 */
[----:B------:R-:W-:Y:S05]  /*1cf0*/  @!P6 BRA `(.L_x_31339) ;  /* 0x00000000000ce947 */ /* 0x000fea0003800000 */
[----:B-----5:R-:W-:-:S05]  /*1d00*/  HADD2.F32 R74, -RZ, R41.H0_H0 ;  /* 0x20000029ff4a7230 */ /* 0x020fca0000004100 */
[----:B------:R-:W-:-:S04]  /*1d10*/  FMUL.FTZ R74, R74, UR7 ;  /* 0x000000074a4a7c20 */ /* 0x000fc80008410000 */
[----:B------:R-:W-:-:S07]  /*1d20*/  @P0 FADD.FTZ R74, R34, R74 ;  /* 0x0000004a224a0221 */ /* 0x000fce0000010000 */
.L_x_31339:
[----:B------:R-:W-:Y:S05]  /*1d30*/  BSYNC B0 ;  /* 0x0000000000007941 */ /* 0x000fea0003800000 */
.L_x_31338:
[----:B------:R-:W-:Y:S04]  /*1d40*/  BSSY B0, `(.L_x_31340) ;  /* 0x0000005000007945 */ /* 0x000fe80003800000 */
[----:B------:R-:W-:Y:S05]  /*1d50*/  @!P6 BRA `(.L_x_31341) ;  /* 0x00000000000ce947 */ /* 0x000fea0003800000 */
[----:B-----5:R-:W-:-:S05]  /*1d60*/  HADD2.F32 R75, -RZ, R41.H1_H1 ;  /* 0x30000029ff4b7230 */ /* 0x020fca0000004100 */
[----:B------:R-:W-:-:S04]  /*1d70*/  FMUL.FTZ R75, R75, UR7 ;  /* 0x000000074b4b7c20 */ /* 0x000fc80008410000 */
[----:B------:R-:W-:-:S07]  /*1d80*/  @P0 FADD.FTZ R75, R35, R75 ;  /* 0x0000004b234b0221 */ /* 0x000fce0000010000 */
.L_x_31341:
[----:B------:R-:W-:Y:S05]  /*1d90*/  BSYNC B0 ;  /* 0x0000000000007941 */ /* 0x000fea0003800000 */
.L_x_31340:
[----:B------:R-:W-:Y:S04]  /*1da0*/  BSSY B0, `(.L_x_31342) ;  /* 0x0000005000007945 */ /* 0x000fe80003800000 */
[----:B------:R-:W-:Y:S05]  /*1db0*/  @!P6 BRA `(.L_x_31343) ;  /* 0x00000000000ce947 */ /* 0x000fea0003800000 */
[----:B-----5:R-:W-:-:S05]  /*1dc0*/  HADD2.F32 R68, -RZ, R42.H0_H0 ;  /* 0x2000002aff447230 */ /* 0x020fca0000004100 */
[----:B------:R-:W-:-:S04]  /*1dd0*/  FMUL.FTZ R68, R68, UR7 ;  /* 0x0000000744447c20 */ /* 0x000fc80008410000 */
[----:B------:R-:W-:-:S07]  /*1de0*/  @P0 FADD.FTZ R68, R36, R68 ;  /* 0x0000004424440221 */ /* 0x000fce0000010000 */
.L_x_31343:
[----:B------:R-:W-:Y:S05]  /*1df0*/  BSYNC B0 ;  /* 0x0000000000007941 */ /* 0x000fea0003800000 */
.L_x_31342:
[----:B------:R-:W-:Y:S04]  /*1e00*/  BSSY B0, `(.L_x_31344) ;  /* 0x0000005000007945 */ /* 0x000fe80003800000 */
[----:B------:R-:W-:Y:S05]  /*1e10*/  @!P6 BRA `(.L_x_31345) ;  /* 0x00000000000ce947 */ /* 0x000fea0003800000 */
[----:B-----5:R-:W-:-:S05]  /*1e20*/  HADD2.F32 R69, -RZ, R42.H1_H1 ;  /* 0x3000002aff457230 */ /* 0x020fca0000004100 */
[----:B------:R-:W-:-:S04]  /*1e30*/  FMUL.FTZ R69, R69, UR7 ;  /* 0x0000000745457c20 */ /* 0x000fc80008410000 */
[----:B------:R-:W-:-:S07]  /*1e40*/  @P0 FADD.FTZ R69, R37, R69 ;  /* 0x0000004525450221 */ /* 0x000fce0000010000 */
.L_x_31345:
[----:B------:R-:W-:Y:S05]  /*1e50*/  BSYNC B0 ;  /* 0x0000000000007941 */ /* 0x000fea0003800000 */
.L_x_31344:
[----:B------:R-:W-:Y:S04]  /*1e60*/  BSSY B0, `(.L_x_31346) ;  /* 0x0000005000007945 */ /* 0x000fe80003800000 */
[----:B------:R-:W-:Y:S05]  /*1e70*/  @!P6 BRA `(.L_x_31347) ;  /* 0x00000000000ce947 */ /* 0x000fea0003800000 */
[----:B-----5:R-:W-:-:S05]  /*1e80*/  HADD2.F32 R70, -RZ, R43.H0_H0 ;  /* 0x2000002bff467230 */ /* 0x020fca0000004100 */
[----:B------:R-:W-:-:S04]  /*1e90*/  FMUL.FTZ R70, R70, UR7 ;  /* 0x0000000746467c20 */ /* 0x000fc80008410000 */
[----:B------:R-:W-:-:S07]  /*1ea0*/  @P0 FADD.FTZ R70, R38, R70 ;  /* 0x0000004626460221 */ /* 0x000fce0000010000 */
.L_x_31347:
[----:B------:R-:W-:Y:S05]  /*1eb0*/  BSYNC B0 ;  /* 0x0000000000007941 */ /* 0x000fea0003800000 */
.L_x_31346:
[----:B------:R-:W-:Y:S04]  /*1ec0*/  BSSY B0, `(.L_x_31348) ;  /* 0x0000005000007945 */ /* 0x000fe80003800000 */
[----:B------:R-:W-:Y:S05]  /*1ed0*/  @!P6 BRA `(.L_x_31349) ;  /* 0x00000000000ce947 */ /* 0x000fea0003800000 */
[----:B-----5:R-:W-:-:S05]  /*1ee0*/  HADD2.F32 R71, -RZ, R43.H1_H1 ;  /* 0x3000002bff477230 */ /* 0x020fca0000004100 */
[----:B------:R-:W-:-:S04]  /*1ef0*/  FMUL.FTZ R71, R71, UR7 ;  /* 0x0000000747477c20 */ /* 0x000fc80008410000 */
[----:B------:R-:W-:-:S07]  /*1f00*/  @P0 FADD.FTZ R71, R39, R71 ;  /* 0x0000004727470221 */ /* 0x000fce0000010000 */
.L_x_31349:
[----:B------:R-:W-:Y:S05]  /*1f10*/  BSYNC B0 ;  /* 0x0000000000007941 */ /* 0x000fea0003800000 */
.L_x_31348:
        /* <DEDUP_REMOVED lines=38> */
[----:B-----5:R-:W-:-:S05]  /*2180*/  HADD2.F32 R80, -RZ, R40.H0_H0 ;  /* 0x20000028ff507230 */ /* 0x020fca0000004100 */
[----:B------:R-:W-:-:S04]  /*2190*/  FMUL.FTZ R80, R80, UR7 ;  /* 0x0000000750507c20 */ /* 0x000fc80008410000 */
[----:B------:R-:W-:-:S07]  /*21a0*/  @P0 FADD.FTZ R80, R32, R80 ;  /* 0x0000005020500221 */ /* 0x000fce0000010000 */
.L_x_31351:
[----:B------:R-:W-:Y:S05]  /*21b0*/  BSYNC B0 ;  /* 0x0000000000007941 */ /* 0x000fea0003800000 */
.L_x_31350:
[----:B------:R-:W-:Y:S04]  /*21c0*/  BSSY B0, `(.L_x_31352) ;  /* 0x0000005000007945 */ /* 0x000fe80003800000 */
[----:B------:R-:W-:Y:S05]  /*21d0*/  @!P6 BRA `(.L_x_31353) ;  /* 0x00000000000ce947 */ /* 0x000fea0003800000 */
[----:B-----5:R-:W-:-:S05]  /*21e0*/  HADD2.F32 R81, -RZ, R40.H1_H1 ;  /* 0x30000028ff517230 */ /* 0x020fca0000004100 */
[----:B------:R-:W-:-:S04]  /*21f0*/  FMUL.FTZ R81, R81, UR7 ;  /* 0x0000000751517c20 */ /* 0x000fc80008410000 */
[----:B------:R-:W-:-:S07]  /*2200*/  @P0 FADD.FTZ R81, R33, R81 ;  /* 0x0000005121510221 */ /* 0x000fce0000010000 */
.L_x_31353:
[----:B------:R-:W-:Y:S05]  /*2210*/  BSYNC B0 ;  /* 0x0000000000007941 */ /* 0x000fea0003800000 */
.L_x_31352:
[----:B------:R-:W-:Y:S04]  /*2220*/  BSSY B0, `(.L_x_31354) ;  /* 0x0000005000007945 */ /* 0x000fe80003800000 */
[----:B------:R-:W-:Y:S05]  /*2230*/  @!P6 BRA `(.L_x_31355) ;  /* 0x00000000000ce947 */ /* 0x000fea0003800000 */
[----:B-----5:R-:W-:-:S05]  /*2240*/  HADD2.F32 R82, -RZ, R41.H0_H0 ;  /* 0x20000029ff527230 */ /* 0x020fca0000004100 */
[----:B------:R-:W-:-:S04]  /*2250*/  FMUL.FTZ R82, R82, UR7 ;  /* 0x0000000752527c20 */ /* 0x000fc80008410000 */
[----:B------:R-:W-:-:S07]  /*2260*/  @P0 FADD.FTZ R82, R34, R82 ;  /* 0x0000005222520221 */ /* 0x000fce0000010000 */
.L_x_31355:
[----:B------:R-:W-:Y:S05]  /*2270*/  BSYNC B0 ;  /* 0x0000000000007941 */ /* 0x000fea0003800000 */
.L_x_31354:
[----:B------:R-:W-:Y:S04]  /*2280*/  BSSY B0, `(.L_x_31356) ;  /* 0x0000005000007945 */ /* 0x000fe80003800000 */
[----:B------:R-:W-:Y:S05]  /*2290*/  @!P6 BRA `(.L_x_31357) ;  /* 0x00000000000ce947 */ /* 0x000fea0003800000 */
[----:B-----5:R-:W-:-:S05]  /*22a0*/  HADD2.F32 R83, -RZ, R41.H1_H1 ;  /* 0x30000029ff537230 */ /* 0x020fca0000004100 */
[----:B------:R-:W-:-:S04]  /*22b0*/  FMUL.FTZ R83, R83, UR7 ;  /* 0x0000000753537c20 */ /* 0x000fc80008410000 */
[----:B------:R-:W-:-:S07]  /*22c0*/  @P0 FADD.FTZ R83, R35, R83 ;  /* 0x0000005323530221 */ /* 0x000fce0000010000 */
.L_x_31357:
[----:B------:R-:W-:Y:S05]  /*22d0*/  BSYNC B0 ;  /* 0x0000000000007941 */ /* 0x000fea0003800000 */
.L_x_31356:
[----:B------:R-:W-:Y:S04]  /*22e0*/  BSSY B0, `(.L_x_31358) ;  /* 0x0000005000007945 */ /* 0x000fe80003800000 */
[----:B------:R-:W-:Y:S05]  /*22f0*/  @!P6 BRA `(.L_x_31359) ;  /* 0x00000000000ce947 */ /* 0x000fea0003800000 */
[----:B-----5:R-:W-:-:S05]  /*2300*/  HADD2.F32 R76, -RZ, R42.H0_H0 ;  /* 0x2000002aff4c7230 */ /* 0x020fca0000004100 */
[----:B------:R-:W-:-:S04]  /*2310*/  FMUL.FTZ R76, R76, UR7 ;  /* 0x000000074c4c7c20 */ /* 0x000fc80008410000 */
[----:B------:R-:W-:-:S07]  /*2320*/  @P0 FADD.FTZ R76, R36, R76 ;  /* 0x0000004c244c0221 */ /* 0x000fce0000010000 */
.L_x_31359:
[----:B------:R-:W-:Y:S05]  /*2330*/  BSYNC B0 ;  /* 0x0000000000007941 */ /* 0x000fea0003800000 */
.L_x_31358:
[----:B------:R-:W-:Y:S04]  /*2340*/  BSSY B0, `(.L_x_31360) ;  /* 0x0000005000007945 */ /* 0x000fe80003800000 */
[----:B------:R-:W-:Y:S05]  /*2350*/  @!P6 BRA `(.L_x_31361) ;  /* 0x00000000000ce947 */ /* 0x000fea0003800000 */
[----:B-----5:R-:W-:-:S05]  /*2360*/  HADD2.F32 R77, -RZ, R42.H1_H1 ;  /* 0x3000002aff4d7230 */ /* 0x020fca0000004100 */
[----:B------:R-:W-:-:S04]  /*2370*/  FMUL.FTZ R77, R77, UR7 ;  /* 0x000000074d4d7c20 */ /* 0x000fc80008410000 */
[----:B------:R-:W-:-:S07]  /*2380*/  @P0 FADD.FTZ R77, R37, R77 ;  /* 0x0000004d254d0221 */ /* 0x000fce0000010000 */
.L_x_31361:
[----:B------:R-:W-:Y:S05]  /*2390*/  BSYNC B0 ;  /* 0x0000000000007941 */ /* 0x000fea0003800000 */
.L_x_31360:
[----:B------:R-:W-:Y:S04]  /*23a0*/  BSSY B0, `(.L_x_31362) ;  /* 0x0000005000007945 */ /* 0x000fe80003800000 */
[----:B------:R-:W-:Y:S05]  /*23b0*/  @!P6 BRA `(.L_x_31363) ;  /* 0x00000000000ce947 */ /* 0x000fea0003800000 */
[----:B-----5:R-:W-:-:S05]  /*23c0*/  HADD2.F32 R78, -RZ, R43.H0_H0 ;  /* 0x2000002bff4e7230 */ /* 0x020fca0000004100 */
[----:B------:R-:W-:-:S04]  /*23d0*/  FMUL.FTZ R78, R78, UR7 ;  /* 0x000000074e4e7c20 */ /* 0x000fc80008410000 */
[----:B------:R-:W-:-:S07]  /*23e0*/  @P0 FADD.FTZ R78, R38, R78 ;  /* 0x0000004e264e0221 */ /* 0x000fce0000010000 */
.L_x_31363:
[----:B------:R-:W-:Y:S05]  /*23f0*/  BSYNC B0 ;  /* 0x0000000000007941 */ /* 0x000fea0003800000 */
.L_x_31362:
[----:B------:R-:W-:Y:S04]  /*2400*/  BSSY B0, `(.L_x_31364) ;  /* 0x0000005000007945 */ /* 0x000fe80003800000 */
[----:B------:R-:W-:Y:S05]  /*2410*/  @!P6 BRA `(.L_x_31365) ;  /* 0x00000000000ce947 */ /* 0x000fea0003800000 */
[----:B-----5:R-:W-:-:S05]  /*2420*/  HADD2.F32 R79, -RZ, R43.H1_H1 ;  /* 0x3000002bff4f7230 */ /* 0x020fca0000004100 */
[----:B------:R-:W-:-:S04]  /*2430*/  FMUL.FTZ R79, R79, UR7 ;  /* 0x000000074f4f7c20 */ /* 0x000fc80008410000 */
[----:B------:R-:W-:-:S07]  /*2440*/  @P0 FADD.FTZ R79, R39, R79 ;  /* 0x0000004f274f0221 */ /* 0x000fce0000010000 */
.L_x_31365:
[----:B------:R-:W-:Y:S05]  /*2450*/  BSYNC B0 ;  /* 0x0000000000007941 */ /* 0x000fea0003800000 */
.L_x_31364:
        /* <DEDUP_REMOVED lines=14> */
[----:B----4-:R-:W-:Y:S01]  /*2540*/  IADD3 R29, R87, 0x300, RZ ;  /* 0x00000300571d7810 */ /* 0x010fe20007ffe0ff */
[----:B------:R-:W-:Y:S03]  /*2550*/  BSSY B0, `(.L_x_31366) ;  /* 0x000001a000007945 */ /* 0x000fe60003800000 */
[----:B-----5:R1:W5:Y:S01]  /*2560*/  @P5 LDG.E.128 R40, desc[UR4][R12.64] ;  /* 0x000000040c285981 */ /* 0x020362000c1e1d00 */
        /* <DEDUP_REMOVED lines=24> */
.L_x_31367:
[----:B------:R-:W-:Y:S05]  /*26f0*/  BSYNC B0 ;  /* 0x0000000000007941 */ /* 0x000fea0003800000 */
.L_x_31366:
[----:B------:R-:W-:Y:S04]  /*2700*/  BSSY B0, `(.L_x_31368) ;  /* 0x0000005000007945 */ /* 0x000fe80003800000 */
[----:B------:R-:W-:Y:S05]  /*2710*/  @!P6 BRA `(.L_x_31369) ;  /* 0x00000000000ce947 */ /* 0x000fea0003800000 */
[----:B-----5:R-:W-:-:S05]  /*2720*/  HADD2.F32 R89, -RZ, R40.H1_H1 ;  /* 0x30000028ff597230 */ /* 0x020fca0000004100 */
[----:B------:R-:W-:-:S04]  /*2730*/  FMUL.FTZ R89, R89, UR7 ;  /* 0x0000000759597c20 */ /* 0x000fc80008410000 */
[----:B------:R-:W-:-:S07]  /*2740*/  @P0 FADD.FTZ R89, R33, R89 ;  /* 0x0000005921590221 */ /* 0x000fce0000010000 */
.L_x_31369:
[----:B------:R-:W-:Y:S05]  /*2750*/  BSYNC B0 ;  /* 0x0000000000007941 */ /* 0x000fea0003800000 */
.L_x_31368:
[----:B------:R-:W-:Y:S04]  /*2760*/  BSSY B0, `(.L_x_31370) ;  /* 0x0000005000007945 */ /* 0x000fe80003800000 */
[----:B------:R-:W-:Y:S05]  /*2770*/  @!P6 BRA `(.L_x_31371) ;  /* 0x00000000000ce947 */ /* 0x000fea0003800000 */
[----:B-----5:R-:W-:-:S05]  /*2780*/  HADD2.F32 R90, -RZ, R41.H0_H0 ;  /* 0x20000029ff5a7230 */ /* 0x020fca0000004100 */
[----:B------:R-:W-:-:S04]  /*2790*/  FMUL.FTZ R90, R90, UR7 ;  /* 0x000000075a5a7c20 */ /* 0x000fc80008410000 */
[----:B------:R-:W-:-:S07]  /*27a0*/  @P0 FADD.FTZ R90, R34, R90 ;  /* 0x0000005a225a0221 */ /* 0x000fce0000010000 */
.L_x_31371:
[----:B------:R-:W-:Y:S05]  /*27b0*/  BSYNC B0 ;  /* 0x0000000000007941 */ /* 0x000fea0003800000 */
.L_x_31370:
[----:B------:R-:W-:Y:S04]  /*27c0*/  BSSY B0, `(.L_x_31372) ;  /* 0x0000005000007945 */ /* 0x000fe80003800000 */
[----:B------:R-:W-:Y:S05]  /*27d0*/  @!P6 BRA `(.L_x_31373) ;  /* 0x00000000000ce947 */ /* 0x000fea0003800000 */
[----:B-----5:R-:W-:-:S05]  /*27e0*/  HADD2.F32 R91, -RZ, R41.H1_H1 ;  /* 0x30000029ff5b7230 */ /* 0x020fca0000004100 */
[----:B------:R-:W-:-:S04]  /*27f0*/  FMUL.FTZ R91, R91, UR7 ;  /* 0x000000075b5b7c20 */ /* 0x000fc80008410000 */
[----:B------:R-:W-:-:S07]  /*2800*/  @P0 FADD.FTZ R91, R35, R91 ;  /* 0x0000005b235b0221 */ /* 0x000fce0000010000 */
.L_x_31373:
[----:B------:R-:W-:Y:S05]  /*2810*/  BSYNC B0 ;  /* 0x0000000000007941 */ /* 0x000fea0003800000 */
.L_x_31372:
[----:B------:R-:W-:Y:S04]  /*2820*/  BSSY B0, `(.L_x_31374) ;  /* 0x0000005000007945 */ /* 0x000fe80003800000 */
[----:B------:R-:W-:Y:S05]  /*2830*/  @!P6 BRA `(.L_x_31375) ;  /* 0x00000000000ce947 */ /* 0x000fea0003800000 */
[----:B-----5:R-:W-:-:S05]  /*2840*/  HADD2.F32 R84, -RZ, R42.H0_H0 ;  /* 0x2000002aff547230 */ /* 0x020fca0000004100 */
[----:B------:R-:W-:-:S04]  /*2850*/  FMUL.FTZ R84, R84, UR7 ;  /* 0x0000000754547c20 */ /* 0x000fc80008410000 */
[----:B------:R-:W-:-:S07]  /*2860*/  @P0 FADD.FTZ R84, R36, R84 ;  /* 0x0000005424540221 */ /* 0x000fce0000010000 */
.L_x_31375:
[----:B------:R-:W-:Y:S05]  /*2870*/  BSYNC B0 ;  /* 0x0000000000007941 */ /* 0x000fea0003800000 */
.L_x_31374:
[----:B------:R-:W-:Y:S04]  /*2880*/  BSSY B0, `(.L_x_31376) ;  /* 0x0000005000007945 */ /* 0x000fe80003800000 */
[----:B------:R-:W-:Y:S05]  /*2890*/  @!P6 BRA `(.L_x_31377) ;  /* 0x00000000000ce947 */ /* 0x000fea0003800000 */
[----:B-----5:R-:W-:-:S05]  /*28a0*/  HADD2.F32 R85, -RZ, R42.H1_H1 ;  /* 0x3000002aff557230 */ /* 0x020fca0000004100 */
[----:B------:R-:W-:-:S04]  /*28b0*/  FMUL.FTZ R85, R85, UR7 ;  /* 0x0000000755557c20 */ /* 0x000fc80008410000 */
[----:B------:R-:W-:-:S07]  /*28c0*/  @P0 FADD.FTZ R85, R37, R85 ;  /* 0x0000005525550221 */ /* 0x000fce0000010000 */
.L_x_31377:
[----:B------:R-:W-:Y:S05]  /*28d0*/  BSYNC B0 ;  /* 0x0000000000007941 */ /* 0x000fea0003800000 */
.L_x_31376:
[----:B------:R-:W-:Y:S04]  /*28e0*/  BSSY B0, `(.L_x_31378) ;  /* 0x0000005000007945 */ /* 0x000fe80003800000 */
[----:B------:R-:W-:Y:S05]  /*28f0*/  @!P6 BRA `(.L_x_31379) ;  /* 0x00000000000ce947 */ /* 0x000fea0003800000 */
[----:B-----5:R-:W-:-:S05]  /*2900*/  HADD2.F32 R86, -RZ, R43.H0_H0 ;  /* 0x2000002bff567230 */ /* 0x020fca0000004100 */
[----:B------:R-:W-:-:S04]  /*2910*/  FMUL.FTZ R86, R86, UR7 ;  /* 0x0000000756567c20 */ /* 0x000fc80008410000 */
[----:B------:R-:W-:-:S07]  /*2920*/  @P0 FADD.FTZ R86, R38, R86 ;  /* 0x0000005626560221 */ /* 0x000fce0000010000 */
.L_x_31379:
[----:B------:R-:W-:Y:S05]  /*2930*/  BSYNC B0 ;  /* 0x0000000000007941 */ /* 0x000fea0003800000 */
.L_x_31378:
[----:B------:R-:W-:Y:S04]  /*2940*/  BSSY B0, `(.L_x_31380) ;  /* 0x0000005000007945 */ /* 0x000fe80003800000 */
[----:B------:R-:W-:Y:S05]  /*2950*/  @!P6 BRA `(.L_x_31381) ;  /* 0x00000000000ce947 */ /* 0x000fea0003800000 */
[----:B-----5:R-:W-:-:S05]  /*2960*/  HADD2.F32 R87, -RZ, R43.H1_H1 ;  /* 0x3000002bff577230 */ /* 0x020fca0000004100 */
[----:B------:R-:W-:-:S04]  /*2970*/  FMUL.FTZ R87, R87, UR7 ;  /* 0x0000000757577c20 */ /* 0x000fc80008410000 */
[----:B------:R-:W-:-:S07]  /*2980*/  @P0 FADD.FTZ R87, R39, R87 ;  /* 0x0000005727570221 */ /* 0x000fce0000010000 */
.L_x_31381:
[----:B------:R-:W-:Y:S05]  /*2990*/  BSYNC B0 ;  /* 0x0000000000007941 */ /* 0x000fea0003800000 */
.L_x_31380:
        /* <DEDUP_REMOVED lines=34> */
[----:B-----5:R-:W-:-:S05]  /*2bc0*/  HADD2.F32 R96, -RZ, R40.H0_H0 ;  /* 0x20000028ff607230 */ /* 0x020fca0000004100 */
[----:B------:R-:W-:-:S04]  /*2bd0*/  FMUL.FTZ R96, R96, UR7 ;  /* 0x0000000760607c20 */ /* 0x000fc80008410000 */
[----:B------:R-:W-:-:S07]  /*2be0*/  @P0 FADD.FTZ R96, R32, R96 ;  /* 0x0000006020600221 */ /* 0x000fce0000010000 */
.L_x_31383:
[----:B------:R-:W-:Y:S05]  /*2bf0*/  BSYNC B0 ;  /* 0x0000000000007941 */ /* 0x000fea0003800000 */
.L_x_31382:
[----:B------:R-:W-:Y:S04]  /*2c00*/  BSSY B0, `(.L_x_31384) ;  /* 0x0000005000007945 */ /* 0x000fe80003800000 */
[----:B------:R-:W-:Y:S05]  /*2c10*/  @!P6 BRA `(.L_x_31385) ;  /* 0x00000000000ce947 */ /* 0x000fea0003800000 */
[----:B-----5:R-:W-:-:S05]  /*2c20*/  HADD2.F32 R97, -RZ, R40.H1_H1 ;  /* 0x30000028ff617230 */ /* 0x020fca0000004100 */
[----:B------:R-:W-:-:S04]  /*2c30*/  FMUL.FTZ R97, R97, UR7 ;  /* 0x0000000761617c20 */ /* 0x000fc80008410000 */
[----:B------:R-:W-:-:S07]  /*2c40*/  @P0 FADD.FTZ R97, R33, R97 ;  /* 0x0000006121610221 */ /* 0x000fce0000010000 */
.L_x_31385:
[----:B------:R-:W-:Y:S05]  /*2c50*/  BSYNC B0 ;  /* 0x0000000000007941 */ /* 0x000fea0003800000 */
.L_x_31384:
[----:B------:R-:W-:Y:S04]  /*2c60*/  BSSY B0, `(.L_x_31386) ;  /* 0x0000005000007945 */ /* 0x000fe80003800000 */
[----:B------:R-:W-:Y:S05]  /*2c70*/  @!P6 BRA `(.L_x_31387) ;  /* 0x00000000000ce947 */ /* 0x000fea0003800000 */
[----:B-----5:R-:W-:-:S05]  /*2c80*/  HADD2.F32 R98, -RZ, R41.H0_H0 ;  /* 0x20000029ff627230 */ /* 0x020fca0000004100 */
[----:B------:R-:W-:-:S04]  /*2c90*/  FMUL.FTZ R98, R98, UR7 ;  /* 0x0000000762627c20 */ /* 0x000fc80008410000 */
[----:B------:R-:W-:-:S07]  /*2ca0*/  @P0 FADD.FTZ R98, R34, R98 ;  /* 0x0000006222620221 */ /* 0x000fce0000010000 */
.L_x_31387:
[----:B------:R-:W-:Y:S05]  /*2cb0*/  BSYNC B0 ;  /* 0x0000000000007941 */ /* 0x000fea0003800000 */
.L_x_31386:
[----:B------:R-:W-:Y:S04]  /*2cc0*/  BSSY B0, `(.L_x_31388) ;  /* 0x0000005000007945 */ /* 0x000fe80003800000 */
[----:B------:R-:W-:Y:S05]  /*2cd0*/  @!P6 BRA `(.L_x_31389) ;  /* 0x00000000000ce947 */ /* 0x000fea0003800000 */
[----:B-----5:R-:W-:-:S05]  /*2ce0*/  HADD2.F32 R99, -RZ, R41.H1_H1 ;  /* 0x30000029ff637230 */ /* 0x020fca0000004100 */
[----:B------:R-:W-:-:S04]  /*2cf0*/  FMUL.FTZ R99, R99, UR7 ;  /* 0x0000000763637c20 */ /* 0x000fc80008410000 */
[----:B------:R-:W-:-:S07]  /*2d00*/  @P0 FADD.FTZ R99, R35, R99 ;  /* 0x0000006323630221 */ /* 0x000fce0000010000 */
.L_x_31389:
[----:B------:R-:W-:Y:S05]  /*2d10*/  BSYNC B0 ;  /* 0x0000000000007941 */ /* 0x000fea0003800000 */
.L_x_31388:
[----:B------:R-:W-:Y:S04]  /*2d20*/  BSSY B0, `(.L_x_31390) ;  /* 0x0000005000007945 */ /* 0x000fe80003800000 */
[----:B------:R-:W-:Y:S05]  /*2d30*/  @!P6 BRA `(.L_x_31391) ;  /* 0x00000000000ce947 */ /* 0x000fea0003800000 */
[----:B-----5:R-:W-:-:S05]  /*2d40*/  HADD2.F32 R92, -RZ, R42.H0_H0 ;  /* 0x2000002aff5c7230 */ /* 0x020fca0000004100 */
[----:B------:R-:W-:-:S04]  /*2d50*/  FMUL.FTZ R92, R92, UR7 ;  /* 0x000000075c5c7c20 */ /* 0x000fc80008410000 */
[----:B------:R-:W-:-:S07]  /*2d60*/  @P0 FADD.FTZ R92, R36, R92 ;  /* 0x0000005c245c0221 */ /* 0x000fce0000010000 */
.L_x_31391:
[----:B------:R-:W-:Y:S05]  /*2d70*/  BSYNC B0 ;  /* 0x0000000000007941 */ /* 0x000fea0003800000 */
.L_x_31390:
[----:B------:R-:W-:Y:S04]  /*2d80*/  BSSY B0, `(.L_x_31392) ;  /* 0x0000005000007945 */ /* 0x000fe80003800000 */
[----:B------:R-:W-:Y:S05]  /*2d90*/  @!P6 BRA `(.L_x_31393) ;  /* 0x00000000000ce947 */ /* 0x000fea0003800000 */
[----:B-----5:R-:W-:-:S05]  /*2da0*/  HADD2.F32 R93, -RZ, R42.H1_H1 ;  /* 0x3000002aff5d7230 */ /* 0x020fca0000004100 */
[----:B------:R-:W-:-:S04]  /*2db0*/  FMUL.FTZ R93, R93, UR7 ;  /* 0x000000075d5d7c20 */ /* 0x000fc80008410000 */
[----:B------:R-:W-:-:S07]  /*2dc0*/  @P0 FADD.FTZ R93, R37, R93 ;  /* 0x0000005d255d0221 */ /* 0x000fce0000010000 */
.L_x_31393:
[----:B------:R-:W-:Y:S05]  /*2dd0*/  BSYNC B0 ;  /* 0x0000000000007941 */ /* 0x000fea0003800000 */
.L_x_31392:
[----:B------:R-:W-:Y:S04]  /*2de0*/  BSSY B0, `(.L_x_31394) ;  /* 0x0000005000007945 */ /* 0x000fe80003800000 */
[----:B------:R-:W-:Y:S05]  /*2df0*/  @!P6 BRA `(.L_x_31395) ;  /* 0x00000000000ce947 */ /* 0x000fea0003800000 */
[----:B-----5:R-:W-:-:S05]  /*2e00*/  HADD2.F32 R94, -RZ, R43.H0_H0 ;  /* 0x2000002bff5e7230 */ /* 0x020fca0000004100 */
[----:B------:R-:W-:-:S04]  /*2e10*/  FMUL.FTZ R94, R94, UR7 ;  /* 0x000000075e5e7c20 */ /* 0x000fc80008410000 */
[----:B------:R-:W-:-:S07]  /*2e20*/  @P0 FADD.FTZ R94, R38, R94 ;  /* 0x0000005e265e0221 */ /* 0x000fce0000010000 */
.L_x_31395:
[----:B------:R-:W-:Y:S05]  /*2e30*/  BSYNC B0 ;  /* 0x0000000000007941 */ /* 0x000fea0003800000 */
.L_x_31394:
[----:B------:R-:W-:Y:S04]  /*2e40*/  BSSY B0, `(.L_x_31396) ;  /* 0x0000005000007945 */ /* 0x000fe80003800000 */
[----:B------:R-:W-:Y:S05]  /*2e50*/  @!P6 BRA `(.L_x_31397) ;  /* 0x00000000000ce947 */ /* 0x000fea0003800000 */
[----:B-----5:R-:W-:-:S05]  /*2e60*/  HADD2.F32 R95, -RZ, R43.H1_H1 ;  /* 0x3000002bff5f7230 */ /* 0x020fca0000004100 */
[----:B------:R-:W-:-:S04]  /*2e70*/  FMUL.FTZ R95, R95, UR7 ;  /* 0x000000075f5f7c20 */ /* 0x000fc80008410000 */
[----:B------:R-:W-:-:S07]  /*2e80*/  @P0 FADD.FTZ R95, R39, R95 ;  /* 0x0000005f275f0221 */ /* 0x000fce0000010000 */
.L_x_31397:
[----:B------:R-:W-:Y:S05]  /*2e90*/  BSYNC B0 ;  /* 0x0000000000007941 */ /* 0x000fea0003800000 */
.L_x_31396:
        /* <DEDUP_REMOVED lines=196> */
.L_x_31412:
        /* <DEDUP_REMOVED lines=73> */
[----:B------:R-:W-:Y:S01]  /*3f70*/  FSEL R0, R25, RZ, !P4 ;  /* 0x000000ff19007208 */ /* 0x000fe20006000000 */
[----:B------:R-:W-:Y:S01]  /*3f80*/  HADD2.F32 R24, -RZ, R10.H0_H0 ;  /* 0x2000000aff187230 */ /* 0x000fe20000004100 */
[----:B------:R-:W-:-:S03]  /*3f90*/  IADD3 R3, R184, -0x1, RZ ;  /* 0xffffffffb8037810 */ /* 0x000fc60007ffe0ff */
        /* <DEDUP_REMOVED lines=9> */
[--C-:B------:R-:W-:Y:S02]  /*4030*/  HADD2.F32 R52, -RZ, R11.reuse.H0_H0 ;  /* 0x2000000bff347230 */ /* 0x100fe40000004100 */
[----:B------:R-:W-:Y:S01]  /*4040*/  FADD.FTZ R2, -R0, R49 ;  /* 0x0000003100027221 */ /* 0x000fe20000010100 */
[----:B------:R-:W-:-:S02]  /*4050*/  HADD2.F32 R55, -RZ, R11.H1_H1 ;  /* 0x3000000bff377230 */ /* 0x000fc40000004100 */
[C---:B------:R-:W-:Y:S01]  /*4060*/  FMUL.FTZ R29, R21.reuse, R48 ;  /* 0x00000030151d7220 */ /* 0x040fe20000410000 */
[C---:B------:R-:W-:Y:S01]  /*4070*/  FMUL.FTZ R53, R21.reuse, R184 ;  /* 0x000000b815357220 */ /* 0x040fe20000410000 */
[C---:B------:R-:W-:Y:S01]  /*4080*/  FMUL.FTZ R49, R21.reuse, R44 ;  /* 0x0000002c15317220 */ /* 0x040fe20000410000 */
[C---:B------:R-:W-:Y:S01]  /*4090*/  FMUL.FTZ R186, R21.reuse, R186 ;  /* 0x000000ba15ba7220 */ /* 0x040fe20000410000 */
[----:B------:R-:W-:Y:S02]  /*40a0*/  HADD2.F32 R48, -RZ, R10.H1_H1 ;  /* 0x3000000aff307230 */ /* 0x000fe40000004100 */
[C---:B------:R-:W-:Y:S01]  /*40b0*/  FADD.FTZ R230, -R0.reuse, R85 ;  /* 0x0000005500e67221 */ /* 0x040fe20000010100 */
[C---:B------:R-:W-:Y:S01]  /*40c0*/  FMUL.FTZ R44, R21.reuse, R20 ;  /* 0x00000014152c7220 */ /* 0x040fe20000410000 */
[C---:B------:R-:W-:Y:S01]  /*40d0*/  FADD.FTZ R12, -R0.reuse, R51 ;  /* 0x00000033000c7221 */ /* 0x040fe20000010100 */
[----:B------:R-:W-:Y:S01]  /*40e0*/  FMUL.FTZ R85, R21, R54 ;  /* 0x0000003615557220 */ /* 0x000fe20000410000 */
[----:B------:R-:W-:Y:S01]  /*40f0*/  FADD.FTZ R224, -R0, R79 ;  /* 0x0000004f00e07221 */ /* 0x000fe20000010100 */
[----:B------:R-:W-:Y:S01]  /*4100*/  FFMA.FTZ R54, R53, R52, R142 ;  /* 0x0000003435367223 */ /* 0x000fe2000001008e */
[----:B------:R-:W-:Y:S01]  /*4110*/  FFMA.FTZ R79, R186, R55, R141 ;  /* 0x00000037ba4f7223 */ /* 0x000fe2000001008d */
[----:B------:R-:W-:Y:S01]  /*4120*/  FFMA.FTZ R52, R49, R24, R144 ;  /* 0x0000001831347223 */ /* 0x000fe20000010090 */
[----:B------:R-:W-:Y:S01]  /*4130*/  FFMA.FTZ R55, R44, R48, R143 ;  /* 0x000000302c377223 */ /* 0x000fe2000001008f */
[----:B------:R-:W-:-:S02]  /*4140*/  HADD2.F32 R49, -RZ, R9.H1_H1 ;  /* 0x30000009ff317230 */ /* 0x000fc40000004100 */
[C---:B------:R-:W-:Y:S01]  /*4150*/  FMUL.FTZ R46, R21.reuse, R12 ;  /* 0x0000000c152e7220 */ /* 0x040fe20000410000 */
[--C-:B------:R-:W-:Y:S02]  /*4160*/  HADD2.F32 R24, -RZ, R8.reuse.H0_H0 ;  /* 0x20000008ff187230 */ /* 0x100fe40000004100 */
[----:B------:R-:W-:Y:S01]  /*4170*/  FMUL.FTZ R28, R21, R2 ;  /* 0x00000002151c7220 */ /* 0x000fe20000410000 */
[----:B------:R-:W-:Y:S02]  /*4180*/  HADD2.F32 R44, -RZ, R8.H1_H1 ;  /* 0x30000008ff2c7230 */ /* 0x000fe40000004100 */
[----:B------:R-:W-:Y:S01]  /*4190*/  FADD.FTZ R58, -R0, R58 ;  /* 0x0000003a003a7221 */ /* 0x000fe20000010100 */
        /* <DEDUP_REMOVED lines=8> */
[----:B------:R-:W-:-:S02]  /*4220*/  HADD2.F32 R29, -RZ, R6.H0_H0 ;  /* 0x20000006ff1d7230 */ /* 0x000fc40000004100 */
[C---:B------:R-:W-:Y:S01]  /*4230*/  FMUL.FTZ R81, R21.reuse, R58 ;  /* 0x0000003a15517220 */ /* 0x040fe20000410000 */
[----:B------:R-:W-:Y:S02]  /*4240*/  HADD2.F32 R28, -RZ, R5.H0_H0 ;  /* 0x20000005ff1c7230 */ /* 0x000fe40000004100 */
        /* <DEDUP_REMOVED lines=8> */
[----:B------:R-:W-:Y:S01]  /*42d0*/  FFMA.FTZ R82, R83, R29, R136 ;  /* 0x0000001d53527223 */ /* 0x000fe20000010088 */
[----:B------:R-:W-:Y:S01]  /*42e0*/  FFMA.FTZ R80, R81, R28, R138 ;  /* 0x0000001c51507223 */ /* 0x000fe2000001008a */
[----:B------:R-:W-:Y:S01]  /*42f0*/  FADD.FTZ R78, -R0, R78 ;  /* 0x0000004e004e7221 */ /* 0x000fe20000010100 */
[----:B------:R-:W-:-:S02]  /*4300*/  HADD2.F32 R28, -RZ, R4.H0_H0 ;  /* 0x20000004ff1c7230 */ /* 0x000fc40000004100 */
[C---:B------:R-:W-:Y:S01]  /*4310*/  FMUL.FTZ R25, R21.reuse, R56 ;  /* 0x0000003815197220 */ /* 0x040fe20000410000 */
[----:B------:R-:W-:Y:S02]  /*4320*/  HADD2.F32 R29, -RZ, R4.H1_H1 ;  /* 0x30000004ff1d7230 */ /* 0x000fe40000004100 */
[C---:B------:R-:W-:Y:S01]  /*4330*/  FMUL.FTZ R12, R21.reuse, R188 ;  /* 0x000000bc150c7220 */ /* 0x040fe20000410000 */
[C---:B------:R-:W-:Y:S01]  /*4340*/  FADD.FTZ R234, -R0.reuse, R97 ;  /* 0x0000006100ea7221 */ /* 0x040fe20000010100 */
[C---:B------:R-:W-:Y:S01]  /*4350*/  FADD.FTZ R84, -R0.reuse, R84 ;  /* 0x0000005400547221 */ /* 0x040fe20000010100 */
[----:B------:R-:W-:Y:S01]  /*4360*/  FMUL.FTZ R97, R21, R78 ;  /* 0x0000004e15617220 */ /* 0x000fe20000410000 */
[----:B------:R-:W-:Y:S02]  /*4370*/  HADD2.F32 R46, -RZ, R7.H0_H0 ;  /* 0x20000007ff2e7230 */ /* 0x000fe40000004100 */
[C---:B------:R-:W-:Y:S01]  /*4380*/  FADD.FTZ R50, -R0.reuse, R50 ;  /* 0x0000003200327221 */ /* 0x040fe20000010100 */
[C---:B------:R-:W-:Y:S01]  /*4390*/  FADD.FTZ R64, -R0.reuse, R64 ;  /* 0x0000004000407221 */ /* 0x040fe20000010100 */
[C---:B------:R-:W-:Y:S01]  /*43a0*/  FADD.FTZ R60, -R0.reuse, R60 ;  /* 0x0000003c003c7221 */ /* 0x040fe20000010100 */
[C---:B------:R-:W-:Y:S01]  /*43b0*/  FADD.FTZ R62, -R0.reuse, R62 ;  /* 0x0000003e003e7221 */ /* 0x040fe20000010100 */
[C---:B------:R-:W-:Y:S01]  /*43c0*/  FADD.FTZ R74, -R0.reuse, R74 ;  /* 0x0000004a004a7221 */ /* 0x040fe20000010100 */
[C---:B------:R-:W-:Y:S01]  /*43d0*/  FADD.FTZ R68, -R0.reuse, R68 ;  /* 0x0000004400447221 */ /* 0x040fe20000010100 */
[----:B------:R-:W-:Y:S01]  /*43e0*/  FADD.FTZ R70, -R0, R70 ;  /* 0x0000004600467221 */ /* 0x000fe20000010100 */
[----:B------:R-:W-:-:S02]  /*43f0*/  HADD2.F32 R44, -RZ, R6.H1_H1 ;  /* 0x30000006ff2c7230 */ /* 0x000fc40000004100 */
[----:B------:R-:W-:Y:S01]  /*4400*/  FFMA.FTZ R78, R25, R28, R140 ;  /* 0x0000001c194e7223 */ /* 0x000fe2000001008c */
        /* <DEDUP_REMOVED lines=26> */
[----:B------:R-:W-:Y:S01]  /*45b0*/  FMUL.FTZ R67, R21, R84 ;  /* 0x0000005415437220 */ /* 0x000fe20000410000 */
[----:B------:R-:W-:-:S02]  /*45c0*/  IMAD R182, R3, R182, RZ ;  /* 0x000000b603b67224 */ /* 0x000fc400078e02ff */
        /* <DEDUP_REMOVED lines=40> */
[----:B------:R-:W-:-:S02]  /*4850*/  HADD2.F32 R21, -RZ, R9.H0_H0 ;  /* 0x20000009ff157230 */ /* 0x000fc40000004100 */
[----:B------:R-:W-:Y:S01]  /*4860*/  FFMA.FTZ R57, R175, R57, R106 ;  /* 0x00000039af397223 */ /* 0x000fe2000001006a */
[----:B------:R-:W-:Y:S02]  /*4870*/  HADD2.F32 R44, -RZ, R5.H1_H1 ;  /* 0x30000005ff2c7230 */ /* 0x000fe40000004100 */
[----:B------:R-:W-:Y:S01]  /*4880*/  FFMA.FTZ R67, R177, R67, R104 ;  /* 0x00000043b1437223 */ /* 0x000fe20000010068 */
[----:B------:R-:W-:Y:S02]  /*4890*/  HADD2.F32 R46, -RZ, R15.H0_H0 ;  /* 0x2000000fff2e7230 */ /* 0x000fe40000004100 */
[----:B------:R-:W-:Y:S01]  /*48a0*/  FFMA.FTZ R48, R47, R21, R146 ;  /* 0x000000152f307223 */ /* 0x000fe20000010092 */
[----:B------:R-:W-:Y:S01]  /*48b0*/  SHF.R.S32.HI R21, RZ, 0x1f, R182 ;  /* 0x0000001fff157819 */ /* 0x000fe200000114b6 */
[----:B------:R-:W-:Y:S01]  /*48c0*/  FFMA.FTZ R83, R190, R44, R137 ;  /* 0x0000002cbe537223 */ /* 0x000fe20000010089 */
[--C-:B------:R-:W-:Y:S02]  /*48d0*/  HADD2.F32 R12, -RZ, R14.reuse.H0_H0 ;  /* 0x2000000eff0c7230 */ /* 0x100fe40000004100 */
[----:B------:R-:W-:Y:S01]  /*48e0*/  FFMA.FTZ R88, R89, R46, R126 ;  /* 0x0000002e59587223 */ /* 0x000fe2000001007e */
[----:B------:R-:W-:Y:S01]  /*48f0*/  HADD2.F32 R25, -RZ, R14.H1_H1 ;  /* 0x3000000eff197230 */ /* 0x000fe20000004100 */
[----:B------:R-:W-:Y:S01]  /*4900*/  LEA.HI R21, R21, R182, RZ, 0x3 ;  /* 0x000000b615157211 */ /* 0x000fe200078f18ff */
        /* <DEDUP_REMOVED lines=8> */
[----:B------:R-:W-:Y:S01]  /*4990*/  HADD2.F32 R44, -RZ, R23.H0_H0 ;  /* 0x20000017ff2c7230 */ /* 0x000fe20000004100 */
[----:B------:R-:W-:Y:S01]  /*49a0*/  LEA.HI.SX32 R21, R21, R156, 0x1d ;  /* 0x0000009c15157211 */ /* 0x000fe200078feaff */
[----:B------:R-:W-:-:S02]  /*49b0*/  HADD2.F32 R47, -RZ, R15.H1_H1 ;  /* 0x3000000fff2f7230 */ /* 0x000fc40000004100 */
[----:B------:R-:W-:Y:S01]  /*49c0*/  FFMA.FTZ R92, R13, R25, R122 ;  /* 0x000000190d5c7223 */ /* 0x000fe2000001007a */
        /* <DEDUP_REMOVED lines=8> */
[----:B------:R-:W-:Y:S01]  /*4a50*/  HADD2.F32 R3, -RZ, R27.H1_H1 ;  /* 0x3000001bff037230 */ /* 0x000fe20000004100 */
[----:B------:R-:W-:Y:S01]  /*4a60*/  F2FP.F16.F32.PACK_AB R47, R79, R54 ;  /* 0x000000364f2f723e */ /* 0x000fe200000000ff */
[----:B------:R-:W-:Y:S01]  /*4a70*/  HADD2.F32 R13, -RZ, R31.H1_H1 ;  /* 0x3000001fff0d7230 */ /* 0x000fe20000004100 */
[----:B------:R-:W-:Y:S01]  /*4a80*/  F2FP.F16.F32.PACK_AB R46, R55, R52 ;  /* 0x00000034372e723e */ /* 0x000fe200000000ff */
[----:B------:R-:W-:Y:S01]  /*4a90*/  HADD2.F32 R20, -RZ, R16.H1_H1 ;  /* 0x30000010ff147230 */ /* 0x000fe20000004100 */
[----:B------:R-:W-:Y:S01]  /*4aa0*/  F2FP.F16.F32.PACK_AB R45, R53, R48 ;  /* 0x00000030352d723e */ /* 0x000fe200000000ff */
[C---:B0-----:R-:W-:Y:S01]  /*4ab0*/  IMAD.WIDE.U32 R24, R21.reuse, 0x10, R28 ;  /* 0x0000001015187825 */ /* 0x041fe200078e001c */
[----:B------:R-:W-:-:S03]  /*4ac0*/  IADD3 R53, R21, 0x200, RZ ;  /* 0x0000020015357810 */ /* 0x000fc60007ffe0ff */
[----:B------:R-:W-:Y:S01]  /*4ad0*/  FFMA.FTZ R232, R232, R3, R101 ;  /* 0x00000003e8e87223 */ /* 0x000fe20000010065 */
[C---:B------:R-:W-:Y:S01]  /*4ae0*/  IADD3 R55, R21.reuse, 0x280, RZ ;  /* 0x0000028015377810 */ /* 0x040fe20007ffe0ff */
[----:B------:R-:W-:Y:S01]  /*4af0*/  FFMA.FTZ R240, R240, R13, R161 ;  /* 0x0000000df0f07223 */ /* 0x000fe200000100a1 */
[C---:B------:R-:W-:Y:S01]  /*4b00*/  IADD3 R49, R21.reuse, 0x80, RZ ;  /* 0x0000008015317810 */ /* 0x040fe20007ffe0ff */
[----:B------:R-:W-:Y:S01]  /*4b10*/  FFMA.FTZ R93, R2, R20, R123 ;  /* 0x00000014025d7223 */ /* 0x000fe2000001007b */
[----:B------:R0:W-:Y:S01]  /*4b20*/  STG.E.128 desc[UR4][R24.64], R44 ;  /* 0x0000002c18007986 */ /* 0x0001e2000c101d04 */
[C---:B------:R-:W-:Y:S01]  /*4b30*/  IADD3 R3, R21.reuse, 0x100, RZ ;  /* 0x0000010015037810 */ /* 0x040fe20007ffe0ff */
[----:B------:R-:W-:Y:S01]  /*4b40*/  FFMA.FTZ R68, R26, R68, R103 ;  /* 0x000000441a447223 */ /* 0x000fe20000010067 */
[----:B------:R-:W-:Y:S01]  /*4b50*/  IADD3 R13, R21, 0x180, RZ ;  /* 0x00000180150d7810 */ /* 0x000fe20007ffe0ff */
[----:B------:R-:W-:Y:S01]  /*4b60*/  IMAD.WIDE.U32 R48, R49, 0x10, R28 ;  /* 0x0000001031307825 */ /* 0x000fe200078e001c */
[----:B------:R-:W-:-:S03]  /*4b70*/  IADD3 R79, R21, 0x300, RZ ;  /* 0x00000300154f7810 */ /* 0x000fc60007ffe0ff */
[----:B------:R-:W-:Y:S01]  /*4b80*/  FFMA.FTZ R69, R168, R69, R115 ;  /* 0x00000045a8457223 */ /* 0x000fe20000010073 */
[----:B------:R-:W-:Y:S01]  /*4b90*/  F2FP.F16.F32.PACK_AB R54, R85, R82 ;  /* 0x000000525536723e */ /* 0x000fe200000000ff */
[----:B------:R-:W-:Y:S01]  /*4ba0*/  IMAD.WIDE.U32 R20, R53, 0x10, R28 ;  /* 0x0000001035147825 */ /* 0x000fe200078e001c */
[----:B------:R-:W-:-:S03]  /*4bb0*/  F2FP.F16.F32.PACK_AB R53, R83, R80 ;  /* 0x000000505335723e */ /* 0x000fc600000000ff */
[----:B------:R-:W-:Y:S01]  /*4bc0*/  FFMA.FTZ R72, R164, R72, R129 ;  /* 0x00000048a4487223 */ /* 0x000fe20000010081 */
[----:B------:R-:W-:Y:S01]  /*4bd0*/  F2FP.F16.F32.PACK_AB R52, R81, R78 ;  /* 0x0000004e5134723e */ /* 0x000fe200000000ff */
[----:B------:R-:W-:Y:S02]  /*4be0*/  HADD2.F32 R2, -RZ, R27.H0_H0 ;  /* 0x2000001bff027230 */ /* 0x000fe40000004100 */
[----:B------:R-:W-:Y:S01]  /*4bf0*/  FFMA.FTZ R77, R18, R77, R119 ;  /* 0x0000004d124d7223 */ /* 0x000fe20000010077 */
[----:B------:R-:W-:Y:S02]  /*4c00*/  HADD2.F32 R12, -RZ, R31.H0_H0 ;  /* 0x2000001fff0c7230 */ /* 0x000fe40000004100 */
[----:B------:R-:W-:Y:S01]  /*4c10*/  FFMA.FTZ R75, R180, R75, R121 ;  /* 0x0000004bb44b7223 */ /* 0x000fe20000010079 */
[----:B------:R-:W-:Y:S01]  /*4c20*/  FFMA.FTZ R73, R169, R73, R112 ;  /* 0x00000049a9497223 */ /* 0x000fe20000010070 */
[----:B------:R-:W-:Y:S01]  /*4c30*/  FFMA.FTZ R74, R22, R74, R111 ;  /* 0x0000004a164a7223 */ /* 0x000fe2000001006f */
[----:B0-----:R-:W-:Y:S01]  /*4c40*/  IMAD.WIDE.U32 R24, R55, 0x10, R28 ;  /* 0x0000001037187825 */ /* 0x001fe200078e001c */
[----:B------:R-:W-:-:S03]  /*4c50*/  F2FP.F16.F32.PACK_AB R55, R87, R84 ;  /* 0x000000545737723e */ /* 0x000fc600000000ff */
        /* <DEDUP_REMOVED lines=17> */
[----:B------:R-:W-:Y:S01]  /*4d70*/  IMAD.WIDE.U32 R28, R79, 0x10, R28 ;  /* 0x000000104f1c7825 */ /* 0x000fe200078e001c */
[----:B------:R-:W-:-:S03]  /*4d80*/  F2FP.F16.F32.PACK_AB R51, R95, R94 ;  /* 0x0000005e5f33723e */ /* 0x000fc600000000ff */
[----:B0-----:R-:W-:Y:S01]  /*4d90*/  FFMA.FTZ R52, R165, R66, R116 ;  /* 0x00000042a5347223 */ /* 0x001fe20000010074 */
        /* <DEDUP_REMOVED lines=25> */
[----:B------:R-:W-:-:S05]  /*4f30*/  F2FP.F16.F32.PACK_AB R60, R65, R0 ;  /* 0x00000000413c723e */ /* 0x000fca00000000ff */
[----:B------:R0:W-:Y:S02]  /*4f40*/  STG.E.128 desc[UR4][R28.64], R60 ;  /* 0x0000003c1c007986 */ /* 0x0001e4000c101d04 */
.L_x_31400:
[----:B------:R-:W-:Y:S05]  /*4f50*/  BSYNC B0 ;  /* 0x0000000000007941 */ /* 0x000fea0003800000 */
.L_x_31399:
[----:B------:R-:W-:Y:S02]  /*4f60*/  IADD3 R159, R159, UR8, RZ ;  /* 0x000000089f9f7c10 */ /* 0x000fe4000fffe0ff */
[----:B------:R-:W-:Y:S02]  /*4f70*/  SEL R0, RZ, 0x1, P0 ;  /* 0x00000001ff007807 */ /* 0x000fe40000000000 */
[----:B------:R-:W-:-:S13]  /*4f80*/  ISETP.GE.AND P1, PT, R159, UR9, PT ;  /* 0x000000099f007c0c */ /* 0x000fda000bf26270 */
[----:B------:R-:W-:Y:S05]  /*4f90*/  @!P1 BRA `(.L_x_31401) ;  /* 0xffffffb800489947 */ /* 0x000fea000383ffff */
[----:B------:R-:W-:Y:S05]  /*4fa0*/  EXIT ;  /* 0x000000000000794d */ /* 0x000fea0003800000 */
.L_x_31398:
[----:B------:R-:W-:Y:S01]  /*4fb0*/  HFMA2.MMA R186, -RZ, RZ, 0, 5.9604644775390625e-08 ;  /* 0x00000001ffba7435 */ /* 0x000fe200000001ff */
[----:B------:R-:W-:Y:S02]  /*4fc0*/  MOV R29, R0 ;  /* 0x00000000001d7202 */ /* 0x000fe40000000f00 */
[----:B------:R-:W-:Y:S02]  /*4fd0*/  MOV R187, 0x1f ;  /* 0x0000001f00bb7802 */ /* 0x000fe40000000f00 */
[----:B------:R-:W-:-:S07]  /*4fe0*/  MOV R28, 0xffffffff ;  /* 0xffffffff001c7802 */ /* 0x000fce0000000f00 */
[----:B-----5:R-:W-:Y:S05]  /*4ff0*/  WARPSYNC.COLLECTIVE R28, `(.L_x_31402) ;  /* 0x000000001c087348 */ /* 0x020fea0003c00000 */
[----:B------:R0:W1:Y:S02]  /*5000*/  SHFL.BFLY P1, R25, R29, R186, R187 ;  /* 0x0c0000ba1d197389 */ /* 0x00006400000200bb */
[----:B01---5:R-:W-:Y:S01]  /*5010*/  ENDCOLLECTIVE ;  /* 0x000000000000791b */ /* 0x023fe20003800000 */
.L_x_31402:
[----:B------:R-:W-:Y:S01]  /*5020*/  HFMA2.MMA R186, -RZ, RZ, 0, 1.1920928955078125e-07 ;  /* 0x00000002ffba7435 */ /* 0x000fe200000001ff */
[----:B------:R-:W-:-:S05]  /*5030*/  MOV R3, R25 ;  /* 0x0000001900037202 */ /* 0x000fca0000000f00 */
[----:B------:R-:W-:-:S05]  /*5040*/  FADD.FTZ R3, R0, R3 ;  /* 0x0000000300037221 */ /* 0x000fca0000010000 */
[----:B------:R-:W-:-:S07]  /*5050*/  MOV R29, R3 ;  /* 0x00000003001d7202 */ /* 0x000fce0000000f00 */
[----:B------:R-:W-:Y:S05]  /*5060*/  WARPSYNC.COLLECTIVE R28, `(.L_x_31403) ;  /* 0x000000001c087348 */ /* 0x000fea0003c00000 */
[----:B------:R0:W1:Y:S02]  /*5070*/  SHFL.BFLY P1, R25, R29, R186, R187 ;  /* 0x0c0000ba1d197389 */ /* 0x00006400000200bb */
[----:B01----:R-:W-:Y:S01]  /*5080*/  ENDCOLLECTIVE ;  /* 0x000000000000791b */ /* 0x003fe20003800000 */
.L_x_31403:
[----:B------:R-:W-:Y:S01]  /*5090*/  HFMA2.MMA R186, -RZ, RZ, 0, 2.384185791015625e-07 ;  /* 0x00000004ffba7435 */ /* 0x000fe200000001ff */
[----:B------:R-:W-:-:S05]  /*50a0*/  MOV R2, R25 ;  /* 0x0000001900027202 */ /* 0x000fca0000000f00 */
[----:B------:R-:W-:-:S05]  /*50b0*/  FADD.FTZ R12, R3, R2 ;  /* 0x00000002030c7221 */ /* 0x000fca0000010000 */
[----:B------:R-:W-:-:S07]  /*50c0*/  MOV R29, R12 ;  /* 0x0000000c001d7202 */ /* 0x000fce0000000f00 */
[----:B------:R-:W-:Y:S05]  /*50d0*/  WARPSYNC.COLLECTIVE R28, `(.L_x_31404) ;  /* 0x000000001c087348 */ /* 0x000fea0003c00000 */
[----:B------:R0:W1:Y:S02]  /*50e0*/  SHFL.BFLY P1, R25, R29, R186, R187 ;  /* 0x0c0000ba1d197389 */ /* 0x00006400000200bb */
[----:B01----:R-:W-:Y:S01]  /*50f0*/  ENDCOLLECTIVE ;  /* 0x000000000000791b */ /* 0x003fe20003800000 */
.L_x_31404:
[----:B------:R-:W-:Y:S01]  /*5100*/  HFMA2.MMA R186, -RZ, RZ, 0, 4.76837158203125e-07 ;  /* 0x00000008ffba7435 */ /* 0x000fe200000001ff */
[----:B------:R-:W-:-:S05]  /*5110*/  MOV R21, R25 ;  /* 0x0000001900157202 */ /* 0x000fca0000000f00 */
[----:B------:R-:W-:-:S05]  /*5120*/  FADD.FTZ R21, R12, R21 ;  /* 0x000000150c157221 */ /* 0x000fca0000010000 */
[----:B------:R-:W-:-:S07]  /*5130*/  MOV R29, R21 ;  /* 0x00000015001d7202 */ /* 0x000fce0000000f00 */
[----:B------:R-:W-:Y:S05]  /*5140*/  WARPSYNC.COLLECTIVE R28, `(.L_x_31405) ;  /* 0x000000001c087348 */ /* 0x000fea0003c00000 */
[----:B------:R0:W1:Y:S02]  /*5150*/  SHFL.BFLY P1, R25, R29, R186, R187 ;  /* 0x0c0000ba1d197389 */ /* 0x00006400000200bb */
[----:B01----:R-:W-:Y:S01]  /*5160*/  ENDCOLLECTIVE ;  /* 0x000000000000791b */ /* 0x003fe20003800000 */
.L_x_31405:
[----:B------:R-:W-:Y:S01]  /*5170*/  HFMA2.MMA R186, -RZ, RZ, 0, 9.5367431640625e-07 ;  /* 0x00000010ffba7435 */ /* 0x000fe200000001ff */
[----:B------:R-:W-:-:S05]  /*5180*/  MOV R2, R25 ;  /* 0x0000001900027202 */ /* 0x000fca0000000f00 */
[----:B------:R-:W-:-:S05]  /*5190*/  FADD.FTZ R24, R21, R2 ;  /* 0x0000000215187221 */ /* 0x000fca0000010000 */
[----:B------:R-:W-:-:S07]  /*51a0*/  MOV R29, R24 ;  /* 0x00000018001d7202 */ /* 0x000fce0000000f00 */
[----:B------:R-:W-:Y:S05]  /*51b0*/  WARPSYNC.COLLECTIVE R28, `(.L_x_31406) ;  /* 0x000000001c087348 */ /* 0x000fea0003c00000 */
[----:B------:R0:W1:Y:S02]  /*51c0*/  SHFL.BFLY P1, R25, R29, R186, R187 ;  /* 0x0c0000ba1d197389 */ /* 0x00006400000200bb */
[----:B01----:R-:W-:Y:S01]  /*51d0*/  ENDCOLLECTIVE ;  /* 0x000000000000791b */ /* 0x003fe20003800000 */
.L_x_31406:
        /* <DEDUP_REMOVED lines=119> */
.L_x_31407:
[----:B------:R-:W-:Y:S01]  /*5950*/  HFMA2.MMA R186, -RZ, RZ, 0, 1.1920928955078125e-07 ;  /* 0x00000002ffba7435 */ /* 0x000fe200000001ff */
[----:B------:R-:W-:-:S05]  /*5960*/  MOV R3, R25 ;  /* 0x0000001900037202 */ /* 0x000fca0000000f00 */
[----:B------:R-:W-:-:S05]  /*5970*/  FADD.FTZ R3, R0, R3 ;  /* 0x0000000300037221 */ /* 0x000fca0000010000 */
[----:B------:R-:W-:-:S07]  /*5980*/  MOV R29, R3 ;  /* 0x00000003001d7202 */ /* 0x000fce0000000f00 */
[----:B------:R-:W-:Y:S05]  /*5990*/  WARPSYNC.COLLECTIVE R28, `(.L_x_31408) ;  /* 0x000000001c087348 */ /* 0x000fea0003c00000 */
[----:B------:R0:W1:Y:S02]  /*59a0*/  SHFL.BFLY P1, R25, R29, R186, R187 ;  /* 0x0c0000ba1d197389 */ /* 0x00006400000200bb */
[----:B01----:R-:W-:Y:S01]  /*59b0*/  ENDCOLLECTIVE ;  /* 0x000000000000791b */ /* 0x003fe20003800000 */
.L_x_31408:
[----:B------:R-:W-:Y:S01]  /*59c0*/  HFMA2.MMA R186, -RZ, RZ, 0, 2.384185791015625e-07 ;  /* 0x00000004ffba7435 */ /* 0x000fe200000001ff */
[----:B------:R-:W-:-:S05]  /*59d0*/  MOV R12, R25 ;  /* 0x00000019000c7202 */ /* 0x000fca0000000f00 */
[----:B------:R-:W-:-:S05]  /*59e0*/  FADD.FTZ R12, R3, R12 ;  /* 0x0000000c030c7221 */ /* 0x000fca0000010000 */
[----:B------:R-:W-:-:S07]  /*59f0*/  MOV R29, R12 ;  /* 0x0000000c001d7202 */ /* 0x000fce0000000f00 */
[----:B------:R-:W-:Y:S05]  /*5a00*/  WARPSYNC.COLLECTIVE R28, `(.L_x_31409) ;  /* 0x000000001c087348 */ /* 0x000fea0003c00000 */
[----:B------:R0:W1:Y:S02]  /*5a10*/  SHFL.BFLY P1, R25, R29, R186, R187 ;  /* 0x0c0000ba1d197389 */ /* 0x00006400000200bb */
[----:B01----:R-:W-:Y:S01]  /*5a20*/  ENDCOLLECTIVE ;  /* 0x000000000000791b */ /* 0x003fe20003800000 */
.L_x_31409:
[----:B------:R-:W-:Y:S01]  /*5a30*/  HFMA2.MMA R186, -RZ, RZ, 0, 4.76837158203125e-07 ;  /* 0x00000008ffba7435 */ /* 0x000fe200000001ff */
[----:B------:R-:W-:-:S05]  /*5a40*/  MOV R21, R25 ;  /* 0x0000001900157202 */ /* 0x000fca0000000f00 */
[----:B------:R-:W-:-:S05]  /*5a50*/  FADD.FTZ R21, R12, R21 ;  /* 0x000000150c157221 */ /* 0x000fca0000010000 */
[----:B------:R-:W-:-:S07]  /*5a60*/  MOV R29, R21 ;  /* 0x00000015001d7202 */ /* 0x000fce0000000f00 */
[----:B------:R-:W-:Y:S05]  /*5a70*/  WARPSYNC.COLLECTIVE R28, `(.L_x_31410) ;  /* 0x000000001c087348 */ /* 0x000fea0003c00000 */
[----:B------:R0:W1:Y:S02]  /*5a80*/  SHFL.BFLY P1, R25, R29, R186, R187 ;  /* 0x0c0000ba1d197389 */ /* 0x00006400000200bb */
[----:B01----:R-:W-:Y:S01]  /*5a90*/  ENDCOLLECTIVE ;  /* 0x000000000000791b */ /* 0x003fe20003800000 */
.L_x_31410:
[----:B------:R-:W-:Y:S01]  /*5aa0*/  HFMA2.MMA R186, -RZ, RZ, 0, 9.5367431640625e-07 ;  /* 0x00000010ffba7435 */ /* 0x000fe200000001ff */
[----:B------:R-:W-:-:S05]  /*5ab0*/  MOV R24, R25 ;  /* 0x0000001900187202 */ /* 0x000fca0000000f00 */
[----:B------:R-:W-:-:S05]  /*5ac0*/  FADD.FTZ R24, R21, R24 ;  /* 0x0000001815187221 */ /* 0x000fca0000010000 */
[----:B------:R-:W-:-:S07]  /*5ad0*/  MOV R29, R24 ;  /* 0x00000018001d7202 */ /* 0x000fce0000000f00 */
[----:B------:R-:W-:Y:S05]  /*5ae0*/  WARPSYNC.COLLECTIVE R28, `(.L_x_31411) ;  /* 0x000000001c087348 */ /* 0x000fea0003c00000 */
[----:B------:R0:W1:Y:S02]  /*5af0*/  SHFL.BFLY P1, R25, R29, R186, R187 ;  /* 0x0c0000ba1d197389 */ /* 0x00006400000200bb */
[----:B01----:R-:W-:Y:S01]  /*5b00*/  ENDCOLLECTIVE ;  /* 0x000000000000791b */ /* 0x003fe20003800000 */
.L_x_31411:
[----:B------:R-:W-:Y:S05]  /*5b10*/  BRA `(.L_x_31412) ;  /* 0xffffffdc00f07947 */ /* 0x000fea000383ffff */
.L_x_31413:
        /* <DEDUP_REMOVED lines=14> */
.L_x_46059:


//--------------------- .text._ZN10layer_norm13ln_fwd_kernelINS_13Kernel_traitsI6__halfS2_fS2_fjLj7168ELj1ELj1ELj4ELj16ENS_18Kernel_traits_baseILj7168ES2_S2_fS2_fjLj128EEEEELb0ELb1ELb0ELb0EEEvNS_9FwdParamsE --------------------------
	.section	.text._ZN10layer_norm13ln_fwd_kernelINS_13Kernel_traitsI6__halfS2_fS2_fjLj7168ELj1ELj1ELj4ELj16ENS_18Kernel_traits_baseILj7168ES2_S2_fS2_fjLj128EEEEELb0ELb1ELb0ELb0EEEvNS_9FwdParamsE,"ax",@progbits
	.align	128
        .global         _ZN10layer_norm13ln_fwd_kernelINS_13Kernel_traitsI6__halfS2_fS2_fjLj7168ELj1ELj1ELj4ELj16ENS_18Kernel_traits_baseILj7168ES2_S2_fS2_fjLj128EEEEELb0ELb1ELb0ELb0EEEvNS_9FwdParamsE
        .type           _ZN10layer_norm13ln_fwd_kernelINS_13Kernel_traitsI6__halfS2_fS2_fjLj7168ELj1ELj1ELj4ELj16ENS_18Kernel_traits_baseILj7168ES2_S2_fS2_fjLj128EEEEELb0ELb1ELb0ELb0EEEvNS_9FwdParamsE,@function
        .size           _ZN10layer_norm13ln_fwd_kernelINS_13Kernel_traitsI6__halfS2_fS2_fjLj7168ELj1ELj1ELj4ELj16ENS_18Kernel_traits_baseILj7168ES2_S2_fS2_fjLj128EEEEELb0ELb1ELb0ELb0EEEvNS_9FwdParamsE,(.L_x_46060 - _ZN10layer_norm13ln_fwd_kernelINS_13Kernel_traitsI6__halfS2_fS2_fjLj7168ELj1ELj1ELj4ELj16ENS_18Kernel_traits_baseILj7168ES2_S2_fS2_fjLj128EEEEELb0ELb1ELb0ELb0EEEvNS_9FwdParamsE)
        .other          _ZN10layer_norm13ln_fwd_kernelINS_13Kernel_traitsI6__halfS2_fS2_fjLj7168ELj1ELj1ELj4ELj16ENS_18Kernel_traits_baseILj7168ES2_S2_fS2_fjLj128EEEEELb0ELb1ELb0ELb0EEEvNS_9FwdParamsE,@"STO_CUDA_ENTRY STV_DEFAULT"
_ZN10layer_norm13ln_fwd_kernelINS_13Kernel_traitsI6__halfS2_fS2_fjLj7168ELj1ELj1ELj4ELj16ENS_18Kernel_traits_baseILj7168ES2_S2_fS2_fjLj128EEEEELb0ELb1ELb0ELb0EEEvNS_9FwdParamsE:
.text._ZN10layer_norm13ln_fwd_kernelINS_13Kernel_traitsI6__halfS2_fS2_fjLj7168ELj1ELj1ELj4ELj16ENS_18Kernel_traits_baseILj7168ES2_S2_fS2_fjLj128EEEEELb0ELb1ELb0ELb0EEEvNS_9FwdParamsE:
        /* <DEDUP_REMOVED lines=40> */
.L_x_31415:
[----:B------:R-:W-:Y:S05]  /*0280*/  BSYNC B0 ;  /* 0x0000000000007941 */ /* 0x000fea0003800000 */
.L_x_31414:
        /* <DEDUP_REMOVED lines=18> */
.L_x_31417:
[----:B------:R-:W-:Y:S05]  /*03b0*/  BSYNC B0 ;  /* 0x0000000000007941 */ /* 0x000fea0003800000 */
.L_x_31416:
        /* <DEDUP_REMOVED lines=18> */
.L_x_31419:
[----:B------:R-:W-:Y:S05]  /*04e0*/  BSYNC B0 ;  /* 0x0000000000007941 */ /* 0x000fea0003800000 */
.L_x_31418:
        /* <DEDUP_REMOVED lines=18> */
.L_x_31421:
[----:B------:R-:W-:Y:S05]  /*0610*/  BSYNC B0 ;  /* 0x0000000000007941 */ /* 0x000fea0003800000 */
.L_x_31420:
        /* <DEDUP_REMOVED lines=18> */
.L_x_31423:
[----:B------:R-:W-:Y:S05]  /*0740*/  BSYNC B0 ;  /* 0x0000000000007941 */ /* 0x000fea0003800000 */
.L_x_31422:
        /* <DEDUP_REMOVED lines=21> */
.L_x_31425:
[----:B------:R-:W-:Y:S05]  /*08a0*/  BSYNC B0 ;  /* 0x0000000000007941 */ /* 0x000fea0003800000 */
.L_x_31424:
        /* <DEDUP_REMOVED lines=20> */
.L_x_31427:
[----:B------:R-:W-:Y:S05]  /*09f0*/  BSYNC B0 ;  /* 0x0000000000007941 */ /* 0x000fea0003800000 */
.L_x_31426:
[----:B------:R-:W0:Y:S02]  /*0a00*/  S2UR UR6, SR_CTAID.X ;  /* 0x00000000000679c3 */ /* 0x000e240000002500 */
[----:B0-----:R-:W-:Y:S01]  /*0a10*/  LEA.HI R243, R44, UR6, RZ, 0x19 ;  /* 0x000000062cf37c11 */ /* 0x001fe2000f8fc8ff */
[----:B------:R-:W-:-:S03]  /*0a20*/  ULDC UR6, c[0x0][0x214] ;  /* 0x0000850000067ab9 */ /* 0x000fc60000000800 */
[----:B------:R-:W-:-:S13]  /*0a30*/  ISETP.GE.AND P1, PT, R243, UR6, PT ;  /* 0x00000006f3007c0c */ /* 0x000fda000bf26270 */
[----:B------:R-:W-:Y:S05]  /*0a40*/  @P1 EXIT ;  /* 0x000000000000194d */ /* 0x000fea0003800000 */
[--C-:B-----5:R-:W-:Y:S01]  /*0a50*/  HADD2.F32 R119, -RZ, R48.reuse.H0_H0 ;  /* 0x20000030ff777230 */ /* 0x120fe20000004100 */
[----:B------:R-:W-:Y:S01]  /*0a60*/  ULDC.64 UR6, c[0x0][0x270] ;  /* 0x00009c0000067ab9 */ /* 0x000fe20000000a00 */
[----:B------:R-:W-:Y:S01]  /*0a70*/  HADD2.F32 R122, -RZ, R48.H1_H1 ;  /* 0x30000030ff7a7230 */ /* 0x000fe20000004100 */
[----:B------:R-:W-:Y:S01]  /*0a80*/  SHF.R.S32.HI R48, RZ, 0x3, R227 ;  /* 0x00000003ff307819 */ /* 0x000fe200000114e3 */
[--C-:B------:R-:W-:Y:S01]  /*0a90*/  HADD2.F32 R125, -RZ, R51.reuse.H0_H0 ;  /* 0x20000033ff7d7230 */ /* 0x100fe20000004100 */
[----:B------:R-:W-:Y:S01]  /*0aa0*/  UISETP.NE.U32.AND UP0, UPT, UR6, URZ, UPT ;  /* 0x0000003f0600728c */ /* 0x000fe2000bf05070 */
[----:B------:R-:W-:Y:S01]  /*0ab0*/  HADD2.F32 R128, -RZ, R51.H1_H1 ;  /* 0x30000033ff807230 */ /* 0x000fe20000004100 */
[----:B------:R-:W-:Y:S01]  /*0ac0*/  SHF.L.U32 R51, R44, 0x5, RZ ;  /* 0x000000052c337819 */ /* 0x000fe200000006ff */
[--C-:B------:R-:W-:Y:S01]  /*0ad0*/  HADD2.F32 R121, -RZ, R49.reuse.H0_H0 ;  /* 0x20000031ff797230 */ /* 0x100fe20000004100 */
        /* <DEDUP_REMOVED lines=8> */
[----:B------:R-:W-:Y:S01]  /*0b60*/  UISETP.NE.AND.EX UP0, UPT, UR7, URZ, UPT, UP0 ;  /* 0x0000003f0700728c */ /* 0x000fe2000bf05300 */
[----:B------:R-:W-:Y:S01]  /*0b70*/  HADD2.F32 R226, -RZ, R52.H1_H1 ;  /* 0x30000034ffe27230 */ /* 0x000fe20000004100 */
[----:B------:R-:W-:Y:S01]  /*0b80*/  LOP3.LUT R52, R51, 0x3e0, RZ, 0xc0, !PT ;  /* 0x000003e033347812 */ /* 0x000fe200078ec0ff */
[--C-:B------:R-:W-:Y:S01]  /*0b90*/  HADD2.F32 R37, -RZ, R18.reuse.H0_H0 ;  /* 0x20000012ff257230 */ /* 0x100fe20000004100 */
[C---:B------:R-:W-:Y:S01]  /*0ba0*/  VIADDMNMX R50, R49.reuse, -R50, RZ, !PT ;  /* 0x8000003231327246 */ /* 0x040fe200078001ff */
[----:B------:R-:W-:Y:S01]  /*0bb0*/  HADD2.F32 R36, -RZ, R18.H1_H1 ;  /* 0x30000012ff247230 */ /* 0x000fe20000004100 */
[----:B------:R-:W-:Y:S01]  /*0bc0*/  VIADDMNMX R52, R49, -R52, RZ, !PT ;  /* 0x8000003431347246 */ /* 0x000fe200078001ff */
[--C-:B------:R-:W-:Y:S01]  /*0bd0*/  HADD2.F32 R35, -RZ, R19.reuse.H0_H0 ;  /* 0x20000013ff237230 */ /* 0x100fe20000004100 */
[----:B------:R-:W-:Y:S01]  /*0be0*/  LOP3.LUT R49, R48, 0x3fffffe0, RZ, 0xc0, !PT ;  /* 0x3fffffe030317812 */ /* 0x000fe200078ec0ff */
[----:B------:R-:W-:Y:S01]  /*0bf0*/  HADD2.F32 R34, -RZ, R19.H1_H1 ;  /* 0x30000013ff227230 */ /* 0x000fe20000004100 */
[----:B------:R-:W-:Y:S01]  /*0c00*/  VIMNMX R50, R50, 0x20, PT ;  /* 0x0000002032327848 */ /* 0x000fe20003fe0100 */
[--C-:B------:R-:W-:Y:S01]  /*0c10*/  HADD2.F32 R33, -RZ, R20.reuse.H0_H0 ;  /* 0x20000014ff217230 */ /* 0x100fe20000004100 */
[----:B------:R-:W-:Y:S01]  /*0c20*/  VIMNMX R52, R52, 0x20, PT ;  /* 0x0000002034347848 */ /* 0x000fe20003fe0100 */
[----:B------:R-:W-:Y:S01]  /*0c30*/  HADD2.F32 R32, -RZ, R20.H1_H1 ;  /* 0x30000014ff207230 */ /* 0x000fe20000004100 */
[----:B------:R-:W-:Y:S01]  /*0c40*/  IADD3 R50, R50, R49, RZ ;  /* 0x0000003132327210 */ /* 0x000fe20007ffe0ff */
[--C-:B------:R-:W-:Y:S01]  /*0c50*/  HADD2.F32 R31, -RZ, R21.reuse.H0_H0 ;  /* 0x20000015ff1f7230 */ /* 0x100fe20000004100 */
[----:B------:R-:W-:Y:S01]  /*0c60*/  IADD3 R52, R49, R52, RZ ;  /* 0x0000003431347210 */ /* 0x000fe20007ffe0ff */
[----:B------:R-:W-:Y:S01]  /*0c70*/  HADD2.F32 R30, -RZ, R21.H1_H1 ;  /* 0x30000015ff1e7230 */ /* 0x000fe20000004100 */
[----:B------:R-:W-:Y:S01]  /*0c80*/  SHF.L.U32 R50, R50, 0x3, RZ ;  /* 0x0000000332327819 */ /* 0x000fe200000006ff */
[--C-:B------:R-:W-:Y:S01]  /*0c90*/  HADD2.F32 R21, -RZ, R10.reuse.H0_H0 ;  /* 0x2000000aff157230 */ /* 0x100fe20000004100 */
[----:B------:R-:W-:Y:S01]  /*0ca0*/  SHF.L.U32 R241, R52, 0x3, RZ ;  /* 0x0000000334f17819 */ /* 0x000fe200000006ff */
[----:B------:R-:W-:Y:S01]  /*0cb0*/  HADD2.F32 R20, -RZ, R10.H1_H1 ;  /* 0x3000000aff147230 */ /* 0x000fe20000004100 */
[----:B------:R-:W-:Y:S01]  /*0cc0*/  I2FP.F32.U32 R50, R50 ;  /* 0x0000003200327245 */ /* 0x000fe20000201000 */
[--C-:B------:R-:W-:Y:S01]  /*0cd0*/  HADD2.F32 R19, -RZ, R11.reuse.H0_H0 ;  /* 0x2000000bff137230 */ /* 0x100fe20000004100 */
[----:B------:R-:W-:Y:S01]  /*0ce0*/  ULDC UR13, c[0x0][0x218] ;  /* 0x00008600000d7ab9 */ /* 0x000fe20000000800 */
[----:B------:R-:W-:Y:S01]  /*0cf0*/  HADD2.F32 R18, -RZ, R11.H1_H1 ;  /* 0x3000000bff127230 */ /* 0x000fe20000004100 */
[----:B------:R0:W1:Y:S01]  /*0d00*/  MUFU.RCP R242, R50 ;  /* 0x0000003200f27308 */ /* 0x0000620000001000 */
        /* <DEDUP_REMOVED lines=11> */
[----:B------:R-:W-:Y:S01]  /*0dc0*/  HFMA2.MMA R113, -RZ, RZ, 0, 5.9604644775390625e-08 ;  /* 0x00000001ff717435 */ /* 0x000fe200000001ff */
        /* <DEDUP_REMOVED lines=140> */
.L_x_31457:
        /* <DEDUP_REMOVED lines=30> */
[----:B------:R-:W-:Y:S01]  /*1870*/  IADD3 R114, R239, 0x80, RZ ;  /* 0x00000080ef727810 */ /* 0x000fe20007ffe0ff */
[--C-:B---3--:R-:W-:Y:S02]  /*1880*/  HADD2.F32 R63, -RZ, R56.reuse.H0_H0 ;  /* 0x20000038ff3f7230 */ /* 0x108fe40000004100 */
[----:B------:R-:W-:Y:S02]  /*1890*/  HADD2.F32 R62, -RZ, R59.H0_H0 ;  /* 0x2000003bff3e7230 */ /* 0x000fe40000004100 */
[----:B------:R-:W-:Y:S02]  /*18a0*/  HADD2.F32 R115, -RZ, R56.H1_H1 ;  /* 0x30000038ff737230 */ /* 0x000fe40000004100 */
[--C-:B------:R-:W-:Y:S02]  /*18b0*/  HADD2.F32 R247, -RZ, R57.reuse.H0_H0 ;  /* 0x20000039fff77230 */ /* 0x100fe40000004100 */
[----:B------:R-:W-:-:S02]  /*18c0*/  HADD2.F32 R249, -RZ, R57.H1_H1 ;  /* 0x30000039fff97230 */ /* 0x000fc40000004100 */
[--C-:B------:R-:W-:Y:S02]  /*18d0*/  HADD2.F32 R251, -RZ, R58.reuse.H0_H0 ;  /* 0x2000003afffb7230 */ /* 0x100fe40000004100 */
[----:B0-----:R-:W-:Y:S02]  /*18e0*/  HADD2.F32 R61, -RZ, R58.H1_H1 ;  /* 0x3000003aff3d7230 */ /* 0x001fe40000004100 */
[----:B------:R-:W-:Y:S02]  /*18f0*/  HADD2.F32 R59, -RZ, R59.H1_H1 ;  /* 0x3000003bff3b7230 */ /* 0x000fe40000004100 */
        /* <DEDUP_REMOVED lines=26> */
.L_x_31429:
[----:B------:R-:W-:Y:S05]  /*1aa0*/  BSYNC B0 ;  /* 0x0000000000007941 */ /* 0x000fea0003800000 */
.L_x_31428:
        /* <DEDUP_REMOVED lines=23> */
[----:B-1----:R-:W-:Y:S02]  /*1c20*/  HADD2.F32 R69, -RZ, R66.H1_H1 ;  /* 0x30000042ff457230 */ /* 0x002fe40000004100 */
        /* <DEDUP_REMOVED lines=27> */
.L_x_31431:
[----:B------:R-:W-:Y:S05]  /*1de0*/  BSYNC B0 ;  /* 0x0000000000007941 */ /* 0x000fea0003800000 */
.L_x_31430:
        /* <DEDUP_REMOVED lines=23> */
[----:B----4-:R-:W-:Y:S02]  /*1f60*/  HADD2.F32 R77, -RZ, R74.H1_H1 ;  /* 0x3000004aff4d7230 */ /* 0x010fe40000004100 */
        /* <DEDUP_REMOVED lines=21> */
[----:B-----5:R-:W-:Y:S01]  /*20c0*/  @P1 FADD.FTZ R76, R52, R76 ;  /* 0x0000004c344c1221 */ /* 0x020fe20000010000 */
[----:B------:R-:W-:Y:S01]  /*20d0*/  @P1 FADD.FTZ R77, R53, R77 ;  /* 0x0000004d354d1221 */ /* 0x000fe20000010000 */
[----:B------:R-:W-:Y:S01]  /*20e0*/  @P1 FADD.FTZ R78, R54, R78 ;  /* 0x0000004e364e1221 */ /* 0x000fe20000010000 */
[----:B------:R-:W-:Y:S01]  /*20f0*/  @P1 FADD.FTZ R79, R55, R79 ;  /* 0x0000004f374f1221 */ /* 0x000fe20000010000 */
[----:B------:R2:W-:Y:S04]  /*2100*/  STG.E.128 desc[UR4][R244.64], R72 ;  /* 0x00000048f4007986 */ /* 0x0005e8000c101d04 */
[----:B------:R2:W-:Y:S02]  /*2110*/  STG.E.128 desc[UR4][R244.64+0x10], R76 ;  /* 0x0000104cf4007986 */ /* 0x0005e4000c101d04 */
.L_x_31433:
[----:B------:R-:W-:Y:S05]  /*2120*/  BSYNC B0 ;  /* 0x0000000000007941 */ /* 0x000fea0003800000 */
.L_x_31432:
        /* <DEDUP_REMOVED lines=16> */
[----:B------:R-:W-:Y:S01]  /*2230*/  IADD3 R114, R114, 0x80, RZ ;  /* 0x0000008072727810 */ /* 0x000fe20007ffe0ff */
[--C-:B----4-:R-:W-:Y:S02]  /*2240*/  HADD2.F32 R87, -RZ, R80.reuse.H0_H0 ;  /* 0x20000050ff577230 */ /* 0x110fe40000004100 */
[----:B------:R-:W-:Y:S02]  /*2250*/  HADD2.F32 R86, -RZ, R83.H0_H0 ;  /* 0x20000053ff567230 */ /* 0x000fe40000004100 */
[----:B------:R-:W-:Y:S02]  /*2260*/  HADD2.F32 R115, -RZ, R80.H1_H1 ;  /* 0x30000050ff737230 */ /* 0x000fe40000004100 */
[--C-:B------:R-:W-:Y:S02]  /*2270*/  HADD2.F32 R247, -RZ, R81.reuse.H0_H0 ;  /* 0x20000051fff77230 */ /* 0x100fe40000004100 */
[----:B------:R-:W-:-:S02]  /*2280*/  HADD2.F32 R249, -RZ, R81.H1_H1 ;  /* 0x30000051fff97230 */ /* 0x000fc40000004100 */
[--C-:B------:R-:W-:Y:S02]  /*2290*/  HADD2.F32 R251, -RZ, R82.reuse.H0_H0 ;  /* 0x20000052fffb7230 */ /* 0x100fe40000004100 */
[----:B-----5:R-:W-:Y:S02]  /*22a0*/  HADD2.F32 R85, -RZ, R82.H1_H1 ;  /* 0x30000052ff557230 */ /* 0x020fe40000004100 */
        /* <DEDUP_REMOVED lines=25> */
[----:B------:R3:W-:Y:S04]  /*2440*/  STG.E.128 desc[UR4][R244.64], R80 ;  /* 0x00000050f4007986 */ /* 0x0007e8000c101d04 */
[----:B------:R3:W-:Y:S02]  /*2450*/  STG.E.128 desc[UR4][R244.64+0x10], R84 ;  /* 0x00001054f4007986 */ /* 0x0007e4000c101d04 */
.L_x_31435:
[----:B------:R-:W-:Y:S05]  /*2460*/  BSYNC B0 ;  /* 0x0000000000007941 */ /* 0x000fea0003800000 */
.L_x_31434:
        /* <DEDUP_REMOVED lines=16> */
[----:B------:R-:W-:Y:S01]  /*2570*/  IADD3 R114, R114, 0x80, RZ ;  /* 0x0000008072727810 */ /* 0x000fe20007ffe0ff */
[--C-:B-----5:R-:W-:Y:S02]  /*2580*/  HADD2.F32 R95, -RZ, R88.reuse.H0_H0 ;  /* 0x20000058ff5f7230 */ /* 0x120fe40000004100 */
[----:B------:R-:W-:Y:S02]  /*2590*/  HADD2.F32 R94, -RZ, R91.H0_H0 ;  /* 0x2000005bff5e7230 */ /* 0x000fe40000004100 */
[----:B------:R-:W-:Y:S02]  /*25a0*/  HADD2.F32 R115, -RZ, R88.H1_H1 ;  /* 0x30000058ff737230 */ /* 0x000fe40000004100 */
[--C-:B------:R-:W-:Y:S02]  /*25b0*/  HADD2.F32 R247, -RZ, R89.reuse.H0_H0 ;  /* 0x20000059fff77230 */ /* 0x100fe40000004100 */
[----:B------:R-:W-:-:S02]  /*25c0*/  HADD2.F32 R249, -RZ, R89.H1_H1 ;  /* 0x30000059fff97230 */ /* 0x000fc40000004100 */
[--C-:B------:R-:W-:Y:S02]  /*25d0*/  HADD2.F32 R251, -RZ, R90.reuse.H0_H0 ;  /* 0x2000005afffb7230 */ /* 0x100fe40000004100 */
[----:B------:R-:W-:Y:S02]  /*25e0*/  HADD2.F32 R93, -RZ, R90.H1_H1 ;  /* 0x3000005aff5d7230 */ /* 0x000fe40000004100 */
        /* <DEDUP_REMOVED lines=27> */
.L_x_31437:
[----:B------:R-:W-:Y:S05]  /*27a0*/  BSYNC B0 ;  /* 0x0000000000007941 */ /* 0x000fea0003800000 */
.L_x_31436:
        /* <DEDUP_REMOVED lines=16> */
[----:B------:R-:W-:Y:S01]  /*28b0*/  IADD3 R114, R114, 0x80, RZ ;  /* 0x0000008072727810 */ /* 0x000fe20007ffe0ff */
[--C-:B-----5:R-:W-:Y:S02]  /*28c0*/  HADD2.F32 R103, -RZ, R96.reuse.H0_H0 ;  /* 0x20000060ff677230 */ /* 0x120fe40000004100 */
[----:B------:R-:W-:Y:S02]  /*28d0*/  HADD2.F32 R247, -RZ, R97.H0_H0 ;  /* 0x20000061fff77230 */ /* 0x000fe40000004100 */
[----:B------:R-:W-:Y:S02]  /*28e0*/  HADD2.F32 R102, -RZ, R99.H0_H0 ;  /* 0x20000063ff667230 */ /* 0x000fe40000004100 */
[----:B------:R-:W-:Y:S02]  /*28f0*/  HADD2.F32 R115, -RZ, R96.H1_H1 ;  /* 0x30000060ff737230 */ /* 0x000fe40000004100 */
        /* <DEDUP_REMOVED lines=30> */
.L_x_31439:
[----:B------:R-:W-:Y:S05]  /*2ae0*/  BSYNC B0 ;  /* 0x0000000000007941 */ /* 0x000fea0003800000 */
.L_x_31438:
        /* <DEDUP_REMOVED lines=15> */
[----:B------:R-:W-:Y:S01]  /*2be0*/  ISETP.NE.AND.EX P1, PT, RZ, UR9, PT, P1 ;  /* 0x00000009ff007c0c */ /* 0x000fe2000bf25310 */
[--C-:B-----5:R-:W-:Y:S02]  /*2bf0*/  HADD2.F32 R111, -RZ, R104.reuse.H0_H0 ;  /* 0x20000068ff6f7230 */ /* 0x120fe40000004100 */
[----:B------:R-:W-:Y:S02]  /*2c00*/  HADD2.F32 R110, -RZ, R107.H0_H0 ;  /* 0x2000006bff6e7230 */ /* 0x000fe40000004100 */
[----:B------:R-:W-:Y:S02]  /*2c10*/  HADD2.F32 R115, -RZ, R104.H1_H1 ;  /* 0x30000068ff737230 */ /* 0x000fe40000004100 */
[--C-:B------:R-:W-:Y:S02]  /*2c20*/  HADD2.F32 R247, -RZ, R105.reuse.H0_H0 ;  /* 0x20000069fff77230 */ /* 0x100fe40000004100 */
[----:B------:R-:W-:Y:S02]  /*2c30*/  HADD2.F32 R249, -RZ, R105.H1_H1 ;  /* 0x30000069fff97230 */ /* 0x000fe40000004100 */
[----:B------:R-:W-:-:S02]  /*2c40*/  HADD2.F32 R251, -RZ, R106.H0_H0 ;  /* 0x2000006afffb7230 */ /* 0x000fc40000004100 */
        /* <DEDUP_REMOVED lines=28> */
.L_x_31441:
[----:B------:R-:W-:Y:S05]  /*2e10*/  BSYNC B0 ;  /* 0x0000000000007941 */ /* 0x000fea0003800000 */
.L_x_31440:
        /* <DEDUP_REMOVED lines=26> */
[----:B01234-:R-:W-:Y:S01]  /*2fc0*/  FADD.FTZ R245, R65, R112 ;  /* 0x0000007041f57221 */ /* 0x01ffe20000010000 */
        /* <DEDUP_REMOVED lines=57> */
[----:B0-----:R-:W-:Y:S01]  /*3360*/  FADD.FTZ R250, R249, R112 ;  /* 0x00000070f9fa7221 */ /* 0x001fe20000010000 */
[----:B------:R-:W-:-:S04]  /*3370*/  SHF.R.U32.HI R249, RZ, 0x5, R44 ;  /* 0x00000005fff97819 */ /* 0x000fc8000001162c */
        /* <DEDUP_REMOVED lines=125> */
.L_x_31468:
        /* <DEDUP_REMOVED lines=27> */
[----:B------:R-:W-:Y:S01]  /*3d00*/  @!P1 LDS.64 R112, [R247] ;  /* 0x00000000f7709984 */ /* 0x000fe20000000a00 */
[----:B------:R-:W-:-:S02]  /*3d10*/  PLOP3.LUT P1, PT, PT, PT, UP1, 0x40, 0x0 ;  /* 0x000000000000781c */ /* 0x000fc40003f2e818 */
[----:B------:R-:W0:Y:S01]  /*3d20*/  MUFU.RCP R244, R114 ;  /* 0x0000007200f47308 */ /* 0x000e220000001000 */
[----:B------:R-:W1:Y:S02]  /*3d30*/  SHFL.DOWN PT, R246, R250, 0x1, 0x1f ;  /* 0x08201f00faf67f89 */ /* 0x000e6400000e0000 */
[----:B-1----:R-:W-:Y:S02]  /*3d40*/  I2FP.F32.S32 R251, R246 ;  /* 0x000000f600fb7245 */ /* 0x002fe40000201400 */
[----:B------:R-:W1:Y:S02]  /*3d50*/  SHFL.DOWN PT, R248, R112, 0x2, 0x1f ;  /* 0x08401f0070f87f89 */ /* 0x000e6400000e0000 */
[----:B-1----:R-:W-:-:S04]  /*3d60*/  FMUL.FTZ R252, R248, R245 ;  /* 0x000000f5f8fc7220 */ /* 0x002fc80000410000 */
[----:B------:R-:W-:Y:S01]  /*3d70*/  FFMA.FTZ R247, R249, R112, R252 ;  /* 0x00000070f9f77223 */ /* 0x000fe200000100fc */
[----:B------:R-:W-:Y:S01]  /*3d80*/  FADD.FTZ R252, -R248, R112 ;  /* 0x00000070f8fc7221 */ /* 0x000fe20000010100 */
[----:B------:R-:W-:Y:S02]  /*3d90*/  IADD3 R248, R250, R246, RZ ;  /* 0x000000f6faf87210 */ /* 0x000fe40007ffe0ff */
[----:B0-----:R-:W-:Y:S01]  /*3da0*/  FMUL.FTZ R247, R244, R247 ;  /* 0x000000f7f4f77220 */ /* 0x001fe20000410000 */
[----:B------:R-:W-:Y:S01]  /*3db0*/  SHFL.DOWN PT, R246, R113, 0x2, 0x1f ;  /* 0x08401f0071f67f89 */ /* 0x000fe200000e0000 */
[----:B------:R-:W-:Y:S01]  /*3dc0*/  I2FP.F32.S32 R248, R248 ;  /* 0x000000f800f87245 */ /* 0x000fe20000201400 */
[----:B------:R-:W-:Y:S02]  /*3dd0*/  FMUL.FTZ R252, R252, R252 ;  /* 0x000000fcfcfc7220 */ /* 0x000fe40000410000 */
[----:B------:R-:W0:Y:S02]  /*3de0*/  SHFL.DOWN PT, R112, R247, 0x1, 0x1f ;  /* 0x08201f00f7707f89 */ /* 0x000e2400000e0000 */
[----:B------:R-:W-:Y:S01]  /*3df0*/  FMUL.FTZ R252, R252, R249 ;  /* 0x000000f9fcfc7220 */ /* 0x000fe20000410000 */
[----:B------:R-:W1:Y:S01]  /*3e00*/  MUFU.RCP R248, R248 ;  /* 0x000000f800f87308 */ /* 0x000e620000001000 */
[----:B0-----:R-:W-:Y:S01]  /*3e10*/  FMUL.FTZ R249, R112, R251 ;  /* 0x000000fb70f97220 */ /* 0x001fe20000410000 */
[----:B------:R-:W-:-:S03]  /*3e20*/  FADD.FTZ R112, R247, -R112 ;  /* 0x80000070f7707221 */ /* 0x000fc60000010000 */
[----:B------:R-:W-:Y:S01]  /*3e30*/  FFMA.FTZ R249, R114, R247, R249 ;  /* 0x000000f772f97223 */ /* 0x000fe200000100f9 */
[----:B------:R-:W-:-:S03]  /*3e40*/  FMUL.FTZ R247, R112, R112 ;  /* 0x0000007070f77220 */ /* 0x000fc60000410000 */
[----:B-1----:R-:W-:Y:S01]  /*3e50*/  FMUL.FTZ R250, R248, R249 ;  /* 0x000000f9f8fa7220 */ /* 0x002fe20000410000 */
[----:B------:R-:W-:Y:S01]  /*3e60*/  FMUL.FTZ R249, R252, R245 ;  /* 0x000000f5fcf97220 */ /* 0x000fe20000410000 */
[----:B------:R-:W-:-:S03]  /*3e70*/  FMUL.FTZ R114, R114, R247 ;  /* 0x000000f772727220 */ /* 0x000fc60000410000 */
[----:B------:R0:W1:Y:S01]  /*3e80*/  SHFL.IDX PT, R245, R250, RZ, 0x1f ;  /* 0x00001ffffaf57589 */ /* 0x00006200000e0000 */
[----:B------:R-:W-:Y:S01]  /*3e90*/  FMUL.FTZ R114, R114, R251 ;  /* 0x000000fb72727220 */ /* 0x000fe20000410000 */
[----:B0-----:R-:W-:Y:S02]  /*3ea0*/  FADD.FTZ R250, R246, R113 ;  /* 0x00000071f6fa7221 */ /* 0x001fe40000010000 */
[----:B------:R-:W0:Y:S02]  /*3eb0*/  LDC R113, c[0x0][0x2d8] ;  /* 0x0000b600ff717b82 */ /* 0x000e240000000800 */
[----:B------:R-:W-:-:S05]  /*3ec0*/  FFMA.FTZ R244, R244, R249, R250 ;  /* 0x000000f9f4f47223 */ /* 0x000fca00000100fa */
[----:B------:R-:W2:Y:S01]  /*3ed0*/  SHFL.DOWN PT, R249, R244, 0x1, 0x1f ;  /* 0x08201f00f4f97f89 */ /* 0x000ea200000e0000 */
[----:B-1----:R-:W-:-:S05]  /*3ee0*/  FMUL.FTZ R246, R245, R245 ;  /* 0x000000f5f5f67220 */ /* 0x002fca0000410000 */
[----:B------:R-:W-:Y:S02]  /*3ef0*/  FSEL R246, R246, RZ, !P1 ;  /* 0x000000fff6f67208 */ /* 0x000fe40004800000 */
[----:B------:R-:W-:Y:S01]  /*3f00*/  LOP3.LUT P1, RZ, R115, 0x1f, R44, 0xf8, !PT ;  /* 0x0000001f73ff7812 */ /* 0x000fe2000782f82c */
[----:B--2---:R-:W-:-:S04]  /*3f10*/  FADD.FTZ R249, R244, R249 ;  /* 0x000000f9f4f97221 */ /* 0x004fc80000010000 */
[----:B------:R-:W-:-:S08]  /*3f20*/  FFMA.FTZ R249, R248, R114, R249 ;  /* 0x00000072f8f97223 */ /* 0x000fd000000100f9 */
[----:B------:R-:W1:Y:S01]  /*3f30*/  @!P1 LDC.64 R114, c[0x0][0x250] ;  /* 0x00009400ff729b82 */ /* 0x000e620000000a00 */
[----:B------:R-:W0:Y:S01]  /*3f40*/  SHFL.IDX PT, R112, R249, RZ, 0x1f ;  /* 0x00001ffff9707589 */ /* 0x000e2200000e0000 */
[----:B-1----:R-:W-:-:S04]  /*3f50*/  @!P1 IMAD.WIDE R114, R243, 0x4, R114 ;  /* 0x00000004f3729825 */ /* 0x002fc800078e0272 */
[----:B0-----:R-:W-:Y:S01]  /*3f60*/  FFMA.FTZ R113, R112, UR12, R113 ;  /* 0x0000000c70717c23 */ /* 0x001fe20008010071 */
[----:B------:R0:W-:Y:S03]  /*3f70*/  @!P1 STG.E desc[UR4][R114.64], R245 ;  /* 0x000000f572009986 */ /* 0x0001e6000c101904 */
[----:B------:R-:W-:Y:S02]  /*3f80*/  FADD.FTZ R246, R113, R246 ;  /* 0x000000f671f67221 */ /* 0x000fe40000010000 */
[----:B------:R-:W1:Y:S04]  /*3f90*/  @!P1 LDC.64 R112, c[0x0][0x258] ;  /* 0x00009600ff709b82 */ /* 0x000e680000000a00 */
[----:B------:R-:W2:Y:S02]  /*3fa0*/  MUFU.RSQ R246, R246 ;  /* 0x000000f600f67308 */ /* 0x000ea40000001400 */
[----:B--2---:R-:W-:Y:S01]  /*3fb0*/  R2UR UR6, R246 ;  /* 0x00000000f60672ca */ /* 0x004fe200000e0000 */
[----:B-1----:R-:W-:-:S12]  /*3fc0*/  @!P1 IMAD.WIDE R112, R243, 0x4, R112 ;  /* 0x00000004f3709825 */ /* 0x002fd800078e0270 */
        /* <DEDUP_REMOVED lines=38> */
.L_x_31444:
[----:B------:R-:W-:Y:S05]  /*4230*/  BSYNC B0 ;  /* 0x0000000000007941 */ /* 0x000fea0003800000 */
.L_x_31443:
        /* <DEDUP_REMOVED lines=35> */
.L_x_31446:
[----:B------:R-:W-:Y:S05]  /*4470*/  BSYNC B0 ;  /* 0x0000000000007941 */ /* 0x000fea0003800000 */
.L_x_31445:
        /* <DEDUP_REMOVED lines=35> */
.L_x_31448:
[----:B------:R-:W-:Y:S05]  /*46b0*/  BSYNC B0 ;  /* 0x0000000000007941 */ /* 0x000fea0003800000 */
.L_x_31447:
        /* <DEDUP_REMOVED lines=35> */
.L_x_31450:
[----:B------:R-:W-:Y:S05]  /*48f0*/  BSYNC B0 ;  /* 0x0000000000007941 */ /* 0x000fea0003800000 */
.L_x_31449:
        /* <DEDUP_REMOVED lines=35> */
.L_x_31452:
[----:B------:R-:W-:Y:S05]  /*4b30*/  BSYNC B0 ;  /* 0x0000000000007941 */ /* 0x000fea0003800000 */
.L_x_31451:
        /* <DEDUP_REMOVED lines=35> */
.L_x_31454:
[----:B------:R-:W-:Y:S05]  /*4d70*/  BSYNC B0 ;  /* 0x0000000000007941 */ /* 0x000fea0003800000 */
.L_x_31453:
        /* <DEDUP_REMOVED lines=32> */
[----:B------:R-:W-:-:S05]  /*4f80*/  F2FP.F16.F32.PACK_AB R115, R249, R248 ;  /* 0x000000f8f973723e */ /* 0x000fca00000000ff */
[----:B------:R0:W-:Y:S02]  /*4f90*/  STG.E.128 desc[UR4][R244.64], R112 ;  /* 0x00000070f4007986 */ /* 0x0001e4000c101d04 */
.L_x_31456:
[----:B------:R-:W-:Y:S05]  /*4fa0*/  BSYNC B0 ;  /* 0x0000000000007941 */ /* 0x000fea0003800000 */
.L_x_31455:
[----:B------:R-:W-:Y:S02]  /*4fb0*/  LOP3.LUT P1, RZ, R42, 0x2, RZ, 0xc0, !PT ;  /* 0x000000022aff7812 */ /* 0x000fe4000782c0ff */
[----:B------:R-:W-:Y:S02]  /*4fc0*/  IADD3 R243, R243, UR14, RZ ;  /* 0x0000000ef3f37c10 */ /* 0x000fe4000fffe0ff */
[----:B01234-:R-:W-:Y:S02]  /*4fd0*/  SEL R113, RZ, 0x1, P1 ;  /* 0x00000001ff717807 */ /* 0x01ffe40000800000 */
[----:B------:R-:W-:-:S13]  /*4fe0*/  ISETP.GE.AND P1, PT, R243, UR15, PT ;  /* 0x0000000ff3007c0c */ /* 0x000fda000bf26270 */
[----:B------:R-:W-:Y:S05]  /*4ff0*/  @!P1 BRA `(.L_x_31457) ;  /* 0xffffffc400a49947 */ /* 0x000fea000383ffff */
[----:B------:R-:W-:Y:S05]  /*5000*/  EXIT ;  /* 0x000000000000794d */ /* 0x000fea0003800000 */
.L_x_31442:
[----:B------:R-:W-:Y:S01]  /*5010*/  HFMA2.MMA R244, -RZ, RZ, 0, 5.9604644775390625e-08 ;  /* 0x00000001fff47435 */ /* 0x000fe200000001ff */
[----:B------:R-:W-:Y:S02]  /*5020*/  MOV R251, R115 ;  /* 0x0000007300fb7202 */ /* 0x000fe40000000f00 */
[----:B------:R-:W-:Y:S02]  /*5030*/  MOV R245, 0x1f ;  /* 0x0000001f00f57802 */ /* 0x000fe40000000f00 */
[----:B------:R-:W-:-:S07]  /*5040*/  MOV R246, 0xffffffff ;  /* 0xffffffff00f67802 */ /* 0x000fce0000000f00 */
[----:B------:R-:W-:Y:S05]  /*5050*/  WARPSYNC.COLLECTIVE R246, `(.L_x_31458) ;  /* 0x00000000f6087348 */ /* 0x000fea0003c00000 */
[----:B------:R0:W1:Y:S02]  /*5060*/  SHFL.BFLY P6, R252, R251, R244, R245 ;  /* 0x0c0000f4fbfc7389 */ /* 0x00006400000c00f5 */
[----:B01----:R-:W-:Y:S01]  /*5070*/  ENDCOLLECTIVE ;  /* 0x000000000000791b */ /* 0x003fe20003800000 */
.L_x_31458:
[----:B------:R-:W-:Y:S01]  /*5080*/  HFMA2.MMA R244, -RZ, RZ, 0, 1.1920928955078125e-07 ;  /* 0x00000002fff47435 */ /* 0x000fe200000001ff */
[----:B------:R-:W-:-:S05]  /*5090*/  MOV R112, R252 ;  /* 0x000000fc00707202 */ /* 0x000fca0000000f00 */
[----:B------:R-:W-:-:S05]  /*50a0*/  FADD.FTZ R247, R115, R112 ;  /* 0x0000007073f77221 */ /* 0x000fca0000010000 */
[----:B------:R-:W-:-:S07]  /*50b0*/  MOV R251, R247 ;  /* 0x000000f700fb7202 */ /* 0x000fce0000000f00 */
[----:B------:R-:W-:Y:S05]  /*50c0*/  WARPSYNC.COLLECTIVE R246, `(.L_x_31459) ;  /* 0x00000000f6087348 */ /* 0x000fea0003c00000 */
[----:B------:R0:W1:Y:S02]  /*50d0*/  SHFL.BFLY P6, R252, R251, R244, R245 ;  /* 0x0c0000f4fbfc7389 */ /* 0x00006400000c00f5 */
[----:B01----:R-:W-:Y:S01]  /*50e0*/  ENDCOLLECTIVE ;  /* 0x000000000000791b */ /* 0x003fe20003800000 */
.L_x_31459:
[----:B------:R-:W-:Y:S01]  /*50f0*/  HFMA2.MMA R244, -RZ, RZ, 0, 2.384185791015625e-07 ;  /* 0x00000004fff47435 */ /* 0x000fe200000001ff */
[----:B------:R-:W-:-:S05]  /*5100*/  MOV R112, R252 ;  /* 0x000000fc00707202 */ /* 0x000fca0000000f00 */
[----:B------:R-:W-:-:S05]  /*5110*/  FADD.FTZ R248, R247, R112 ;  /* 0x00000070f7f87221 */ /* 0x000fca0000010000 */
[----:B------:R-:W-:-:S07]  /*5120*/  MOV R251, R248 ;  /* 0x000000f800fb7202 */ /* 0x000fce0000000f00 */
[----:B------:R-:W-:Y:S05]  /*5130*/  WARPSYNC.COLLECTIVE R246, `(.L_x_31460) ;  /* 0x00000000f6087348 */ /* 0x000fea0003c00000 */
[----:B------:R0:W1:Y:S02]  /*5140*/  SHFL.BFLY P6, R252, R251, R244, R245 ;  /* 0x0c0000f4fbfc7389 */ /* 0x00006400000c00f5 */
[----:B01----:R-:W-:Y:S01]  /*5150*/  ENDCOLLECTIVE ;  /* 0x000000000000791b */ /* 0x003fe20003800000 */
.L_x_31460:
[----:B------:R-:W-:Y:S01]  /*5160*/  HFMA2.MMA R244, -RZ, RZ, 0, 4.76837158203125e-07 ;  /* 0x00000008fff47435 */ /* 0x000fe200000001ff */
[----:B------:R-:W-:-:S05]  /*5170*/  MOV R113, R252 ;  /* 0x000000fc00717202 */ /* 0x000fca0000000f00 */
[----:B------:R-:W-:-:S05]  /*5180*/  FADD.FTZ R249, R248, R113 ;  /* 0x00000071f8f97221 */ /* 0x000fca0000010000 */
[----:B------:R-:W-:-:S07]  /*5190*/  MOV R251, R249 ;  /* 0x000000f900fb7202 */ /* 0x000fce0000000f00 */
[----:B------:R-:W-:Y:S05]  /*51a0*/  WARPSYNC.COLLECTIVE R246, `(.L_x_31461) ;  /* 0x00000000f6087348 */ /* 0x000fea0003c00000 */
[----:B------:R0:W1:Y:S02]  /*51b0*/  SHFL.BFLY P6, R252, R251, R244, R245 ;  /* 0x0c0000f4fbfc7389 */ /* 0x00006400000c00f5 */
[----:B01----:R-:W-:Y:S01]  /*51c0*/  ENDCOLLECTIVE ;  /* 0x000000000000791b */ /* 0x003fe20003800000 */
.L_x_31461:
[----:B------:R-:W-:Y:S01]  /*51d0*/  HFMA2.MMA R244, -RZ, RZ, 0, 9.5367431640625e-07 ;  /* 0x00000010fff47435 */ /* 0x000fe200000001ff */
[----:B------:R-:W-:-:S05]  /*51e0*/  MOV R112, R252 ;  /* 0x000000fc00707202 */ /* 0x000fca0000000f00 */
[----:B------:R-:W-:Y:S01]  /*51f0*/  FADD.FTZ R250, R249, R112 ;  /* 0x00000070f9fa7221 */ /* 0x000fe20000010000 */
[----:B------:R-:W-:-:S04]  /*5200*/  SHF.R.U32.HI R249, RZ, 0x5, R44 ;  /* 0x00000005fff97819 */ /* 0x000fc8000001162c */
[----:B------:R-:W-:-:S07]  /*5210*/  MOV R251, R250 ;  /* 0x000000fa00fb7202 */ /* 0x000fce0000000f00 */
[----:B------:R-:W-:Y:S05]  /*5220*/  WARPSYNC.COLLECTIVE R246, `(.L_x_31462) ;  /* 0x00000000f6087348 */ /* 0x000fea0003c00000 */
[----:B------:R0:W1:Y:S02]  /*5230*/  SHFL.BFLY P6, R252, R251, R244, R245 ;  /* 0x0c0000f4fbfc7389 */ /* 0x00006400000c00f5 */
[----:B01----:R-:W-:Y:S01]  /*5240*/  ENDCOLLECTIVE ;  /* 0x000000000000791b */ /* 0x003fe20003800000 */
.L_x_31462:
        /* <DEDUP_REMOVED lines=122> */
.L_x_31463:
[----:B------:R-:W-:Y:S01]  /*59f0*/  HFMA2.MMA R244, -RZ, RZ, 0, 1.1920928955078125e-07 ;  /* 0x00000002fff47435 */ /* 0x000fe200000001ff */
[----:B------:R-:W-:-:S05]  /*5a00*/  MOV R248, R252 ;  /* 0x000000fc00f87202 */ /* 0x000fca0000000f00 */
[----:B------:R-:W-:-:S05]  /*5a10*/  FADD.FTZ R248, R113, R248 ;  /* 0x000000f871f87221 */ /* 0x000fca0000010000 */
[----:B------:R-:W-:-:S07]  /*5a20*/  MOV R251, R248 ;  /* 0x000000f800fb7202 */ /* 0x000fce0000000f00 */
[----:B------:R-:W-:Y:S05]  /*5a30*/  WARPSYNC.COLLECTIVE R246, `(.L_x_31464) ;  /* 0x00000000f6087348 */ /* 0x000fea0003c00000 */
[----:B------:R0:W1:Y:S02]  /*5a40*/  SHFL.BFLY P6, R252, R251, R244, R245 ;  /* 0x0c0000f4fbfc7389 */ /* 0x00006400000c00f5 */
[----:B01----:R-:W-:Y:S01]  /*5a50*/  ENDCOLLECTIVE ;  /* 0x000000000000791b */ /* 0x003fe20003800000 */
.L_x_31464:
[----:B------:R-:W-:Y:S01]  /*5a60*/  HFMA2.MMA R244, -RZ, RZ, 0, 2.384185791015625e-07 ;  /* 0x00000004fff47435 */ /* 0x000fe200000001ff */
[----:B------:R-:W-:-:S05]  /*5a70*/  MOV R115, R252 ;  /* 0x000000fc00737202 */ /* 0x000fca0000000f00 */
[----:B------:R-:W-:-:S05]  /*5a80*/  FADD.FTZ R115, R248, R115 ;  /* 0x00000073f8737221 */ /* 0x000fca0000010000 */
[----:B------:R-:W-:-:S07]  /*5a90*/  MOV R251, R115 ;  /* 0x0000007300fb7202 */ /* 0x000fce0000000f00 */
[----:B------:R-:W-:Y:S05]  /*5aa0*/  WARPSYNC.COLLECTIVE R246, `(.L_x_31465) ;  /* 0x00000000f6087348 */ /* 0x000fea0003c00000 */
[----:B------:R0:W1:Y:S02]  /*5ab0*/  SHFL.BFLY P6, R252, R251, R244, R245 ;  /* 0x0c0000f4fbfc7389 */ /* 0x00006400000c00f5 */
[----:B01----:R-:W-:Y:S01]  /*5ac0*/  ENDCOLLECTIVE ;  /* 0x000000000000791b */ /* 0x003fe20003800000 */
.L_x_31465:
[----:B------:R-:W-:Y:S01]  /*5ad0*/  HFMA2.MMA R244, -RZ, RZ, 0, 4.76837158203125e-07 ;  /* 0x00000008fff47435 */ /* 0x000fe200000001ff */
[----:B------:R-:W-:-:S05]  /*5ae0*/  MOV R250, R252 ;  /* 0x000000fc00fa7202 */ /* 0x000fca0000000f00 */
[----:B------:R-:W-:-:S05]  /*5af0*/  FADD.FTZ R250, R115, R250 ;  /* 0x000000fa73fa7221 */ /* 0x000fca0000010000 */
[----:B------:R-:W-:-:S07]  /*5b00*/  MOV R251, R250 ;  /* 0x000000fa00fb7202 */ /* 0x000fce0000000f00 */
[----:B------:R-:W-:Y:S05]  /*5b10*/  WARPSYNC.COLLECTIVE R246, `(.L_x_31466) ;  /* 0x00000000f6087348 */ /* 0x000fea0003c00000 */
[----:B------:R0:W1:Y:S02]  /*5b20*/  SHFL.BFLY P6, R252, R251, R244, R245 ;  /* 0x0c0000f4fbfc7389 */ /* 0x00006400000c00f5 */
[----:B01----:R-:W-:Y:S01]  /*5b30*/  ENDCOLLECTIVE ;  /* 0x000000000000791b */ /* 0x003fe20003800000 */
.L_x_31466:
[----:B------:R-:W-:Y:S01]  /*5b40*/  HFMA2.MMA R244, -RZ, RZ, 0, 9.5367431640625e-07 ;  /* 0x00000010fff47435 */ /* 0x000fe200000001ff */
[----:B------:R-:W-:-:S05]  /*5b50*/  MOV R247, R252 ;  /* 0x000000fc00f77202 */ /* 0x000fca0000000f00 */
[----:B------:R-:W-:-:S05]  /*5b60*/  FADD.FTZ R247, R250, R247 ;  /* 0x000000f7faf77221 */ /* 0x000fca0000010000 */
[----:B------:R-:W-:-:S07]  /*5b70*/  MOV R251, R247 ;  /* 0x000000f700fb7202 */ /* 0x000fce0000000f00 */
[----:B------:R-:W-:Y:S05]  /*5b80*/  WARPSYNC.COLLECTIVE R246, `(.L_x_31467) ;  /* 0x00000000f6087348 */ /* 0x000fea0003c00000 */
[----:B------:R0:W1:Y:S02]  /*5b90*/  SHFL.BFLY P6, R252, R251, R244, R245 ;  /* 0x0c0000f4fbfc7389 */ /* 0x00006400000c00f5 */
[----:B01----:R-:W-:Y:S01]  /*5ba0*/  ENDCOLLECTIVE ;  /* 0x000000000000791b */ /* 0x003fe20003800000 */
.L_x_31467:
[----:B------:R-:W-:Y:S05]  /*5bb0*/  BRA `(.L_x_31468) ;  /* 0xffffffdc00e47947 */ /* 0x000fea000383ffff */
.L_x_31469:
        /* <DEDUP_REMOVED lines=12> */
.L_x_46060:


//--------------------- .text._ZN10layer_norm13ln_fwd_kernelINS_13Kernel_traitsI6__halfS2_fS2_fjLj7168ELj1ELj1ELj4ELj16ENS_18Kernel_traits_baseILj7168ES2_S2_fS2_fjLj128EEEEELb0ELb1ELb0ELb1EEEvNS_9FwdParamsE --------------------------
	.section	.text._ZN10layer_norm13ln_fwd_kernelINS_13Kernel_traitsI6__halfS2_fS2_fjLj7168ELj1ELj1ELj4ELj16ENS_18Kernel_traits_baseILj7168ES2_S2_fS2_fjLj128EEEEELb0ELb1ELb0ELb1EEEvNS_9FwdParamsE,"ax",@progbits
	.align	128
        .global         _ZN10layer_norm13ln_fwd_kernelINS_13Kernel_traitsI6__halfS2_fS2_fjLj7168ELj1ELj1ELj4ELj16ENS_18Kernel_traits_baseILj7168ES2_S2_fS2_fjLj128EEEEELb0ELb1ELb0ELb1EEEvNS_9FwdParamsE
        .type           _ZN10layer_norm13ln_fwd_kernelINS_13Kernel_traitsI6__halfS2_fS2_fjLj7168ELj1ELj1ELj4ELj16ENS_18Kernel_traits_baseILj7168ES2_S2_fS2_fjLj128EEEEELb0ELb1ELb0ELb1EEEvNS_9FwdParamsE,@function
        .size           _ZN10layer_norm13ln_fwd_kernelINS_13Kernel_traitsI6__halfS2_fS2_fjLj7168ELj1ELj1ELj4ELj16ENS_18Kernel_traits_baseILj7168ES2_S2_fS2_fjLj128EEEEELb0ELb1ELb0ELb1EEEvNS_9FwdParamsE,(.L_x_46061 - _ZN10layer_norm13ln_fwd_kernelINS_13Kernel_traitsI6__halfS2_fS2_fjLj7168ELj1ELj1ELj4ELj16ENS_18Kernel_traits_baseILj7168ES2_S2_fS2_fjLj128EEEEELb0ELb1ELb0ELb1EEEvNS_9FwdParamsE)
        .other          _ZN10layer_norm13ln_fwd_kernelINS_13Kernel_traitsI6__halfS2_fS2_fjLj7168ELj1ELj1ELj4ELj16ENS_18Kernel_traits_baseILj7168ES2_S2_fS2_fjLj128EEEEELb0ELb1ELb0ELb1EEEvNS_9FwdParamsE,@"STO_CUDA_ENTRY STV_DEFAULT"
_ZN10layer_norm13ln_fwd_kernelINS_13Kernel_traitsI6__halfS2_fS2_fjLj7168ELj1ELj1ELj4ELj16ENS_18Kernel_traits_baseILj7168ES2_S2_fS2_fjLj128EEEEELb0ELb1ELb0ELb1EEEvNS_9FwdParamsE:
.text._ZN10layer_norm13ln_fwd_kernelINS_13Kernel_traitsI6__halfS2_fS2_fjLj7168ELj1ELj1ELj4ELj16ENS_18Kernel_traits_baseILj7168ES2_S2_fS2_fjLj128EEEEELb0ELb1ELb0ELb1EEEvNS_9FwdParamsE:
        /* <DEDUP_REMOVED lines=8> */
[C---:B0-----:R-:W-:Y:S02]  /*0080*/  SHF.L.U32 R0, R192.reuse, 0x4, RZ ;  /* 0x00000004c0007819 */ /* 0x041fe400000006ff */
[----:B------:R-:W-:Y:S02]  /*0090*/  LOP3.LUT R162, R192, 0x7f, RZ, 0xc0, !PT ;  /* 0x0000007fc0a27812 */ /* 0x000fe400078ec0ff */
[----:B------:R-:W-:Y:S02]  /*00a0*/  LOP3.LUT R0, R0, 0x7f0, RZ, 0xc0, !PT ;  /* 0x000007f000007812 */ /* 0x000fe400078ec0ff */
[----:B------:R-:W-:-:S02]  /*00b0*/  SHF.L.U32 R6, R162, 0x4, RZ ;  /* 0x00000004a2067819 */ /* 0x000fc400000006ff */
[----:B------:R-:W-:-:S04]  /*00c0*/  IADD3 R4, P1, R0, UR8, RZ ;  /* 0x0000000800047c10 */ /* 0x000fc8000ff3e0ff */
        /* <DEDUP_REMOVED lines=9> */
[----:B------:R0:W5:Y:S04]  /*0160*/  @P0 LDG.E.128 R36, desc[UR4][R4.64+0x2800] ;  /* 0x0028000404240981 */ /* 0x000168000c1e1d00 */
[----:B------:R-:W5:Y:S01]  /*0170*/  @P0 LDG.E.128 R40, desc[UR4][R40.64+0x3000] ;  /* 0x0030000428280981 */ /* 0x000f62000c1e1d00 */
[----:B-1----:R-:W-:Y:S01]  /*0180*/  LEA.HI R192, R192, UR6, RZ, 0x19 ;  /* 0x00000006c0c07c11 */ /* 0x002fe2000f8fc8ff */
[----:B------:R-:W-:Y:S01]  /*0190*/  ULDC.64 UR6, c[0x0][0x260] ;  /* 0x0000980000067ab9 */ /* 0x000fe20000000a00 */
[----:B------:R-:W-:-:S02]  /*01a0*/  IADD3 R44, P4, R0, UR8, RZ ;  /* 0x00000008002c7c10 */ /* 0x000fc4000ff9e0ff */
[----:B------:R-:W-:Y:S02]  /*01b0*/  ISETP.GE.AND P1, PT, R192, UR10, PT ;  /* 0x0000000ac0007c0c */ /* 0x000fe4000bf26270 */
        /* <DEDUP_REMOVED lines=22> */
[----:B------:R-:W-:Y:S01]  /*0320*/  HFMA2.MMA R196, -RZ, RZ, 0, 5.9604644775390625e-08 ;  /* 0x00000001ffc47435 */ /* 0x000fe200000001ff */
[----:B------:R-:W-:Y:S01]  /*0330*/  ISETP.NE.U32.AND P0, PT, RZ, UR6, PT ;  /* 0x00000006ff007c0c */ /* 0x000fe2000bf05070 */
        /* <DEDUP_REMOVED lines=13> */
[----:B------:R-:W-:-:S02]  /*0410*/  HADD2.F32 R35, -RZ, R11.H0_H0 ;  /* 0x2000000bff237230 */ /* 0x000fc40000004100 */
[----:B------:R-:W-:Y:S01]  /*0420*/  HADD2.F32 R34, -RZ, R11.H1_H1 ;  /* 0x3000000bff227230 */ /* 0x000fe20000004100 */
[----:B------:R-:W5:Y:S01]  /*0430*/  LDG.E.128 R132, desc[UR4][R6.64+0x2000] ;  /* 0x0020000406847981 */ /* 0x000f62000c1e1d00 */
[--C-:B------:R-:W-:Y:S02]  /*0440*/  HADD2.F32 R33, -RZ, R12.reuse.H0_H0 ;  /* 0x2000000cff217230 */ /* 0x100fe40000004100 */
[----:B------:R-:W-:Y:S01]  /*0450*/  HADD2.F32 R32, -RZ, R12.H1_H1 ;  /* 0x3000000cff207230 */ /* 0x000fe20000004100 */
[----:B------:R0:W5:Y:S01]  /*0460*/  LDG.E.128 R128, desc[UR4][R6.64+0x2800] ;  /* 0x0028000406807981 */ /* 0x000162000c1e1d00 */
[--C-:B------:R-:W-:Y:S02]  /*0470*/  HADD2.F32 R31, -RZ, R13.reuse.H0_H0 ;  /* 0x2000000dff1f7230 */ /* 0x100fe40000004100 */
[----:B------:R-:W-:Y:S01]  /*0480*/  HADD2.F32 R30, -RZ, R13.H1_H1 ;  /* 0x3000000dff1e7230 */ /* 0x000fe20000004100 */
[----:B------:R-:W5:Y:S01]  /*0490*/  LDG.E.128 R124, desc[UR4][R2.64] ;  /* 0x00000004027c7981 */ /* 0x000f62000c1e1d00 */
[----:B------:R-:W-:-:S02]  /*04a0*/  HADD2.F32 R29, -RZ, R14.H0_H0 ;  /* 0x2000000eff1d7230 */ /* 0x000fc40000004100 */
[----:B------:R-:W-:Y:S01]  /*04b0*/  HADD2.F32 R28, -RZ, R14.H1_H1 ;  /* 0x3000000eff1c7230 */ /* 0x000fe20000004100 */
[----:B------:R-:W5:Y:S01]  /*04c0*/  LDG.E.128 R120, desc[UR4][R2.64+0x800] ;  /* 0x0008000402787981 */ /* 0x000f62000c1e1d00 */
[--C-:B------:R-:W-:Y:S02]  /*04d0*/  HADD2.F32 R27, -RZ, R15.reuse.H0_H0 ;  /* 0x2000000fff1b7230 */ /* 0x100fe40000004100 */
[----:B------:R-:W-:Y:S01]  /*04e0*/  HADD2.F32 R26, -RZ, R15.H1_H1 ;  /* 0x3000000fff1a7230 */ /* 0x000fe20000004100 */
[----:B------:R-:W5:Y:S01]  /*04f0*/  LDG.E.128 R116, desc[UR4][R2.64+0x1000] ;  /* 0x0010000402747981 */ /* 0x000f62000c1e1d00 */
        /* <DEDUP_REMOVED lines=11> */
[----:B------:R1:W5:Y:S01]  /*05b0*/  LDG.E.128 R100, desc[UR4][R2.64+0x3000] ;  /* 0x0030000402647981 */ /* 0x000362000c1e1d00 */
[--C-:B------:R-:W-:Y:S01]  /*05c0*/  HADD2.F32 R17, -RZ, R56.reuse.H0_H0 ;  /* 0x20000038ff117230 */ /* 0x100fe20000004100 */
[----:B------:R-:W-:Y:S01]  /*05d0*/  ISETP.NE.AND.EX P0, PT, RZ, UR7, PT, P0 ;  /* 0x00000007ff007c0c */ /* 0x000fe2000bf05300 */
[----:B------:R-:W-:Y:S01]  /*05e0*/  HADD2.F32 R16, -RZ, R56.H1_H1 ;  /* 0x30000038ff107230 */ /* 0x000fe20000004100 */
[----:B------:R-:W-:Y:S01]  /*05f0*/  ISETP.NE.AND P3, PT, RZ, UR6, PT ;  /* 0x00000006ff007c0c */ /* 0x000fe2000bf65270 */
[--C-:B------:R-:W-:Y:S01]  /*0600*/  HADD2.F32 R15, -RZ, R57.reuse.H0_H0 ;  /* 0x20000039ff0f7230 */ /* 0x100fe20000004100 */
[----:B------:R-:W-:Y:S01]  /*0610*/  ULDC UR6, c[0x0][0x218] ;  /* 0x0000860000067ab9 */ /* 0x000fe20000000800 */
[----:B------:R-:W-:Y:S01]  /*0620*/  HADD2.F32 R14, -RZ, R57.H1_H1 ;  /* 0x30000039ff0e7230 */ /* 0x000fe20000004100 */
[----:B------:R-:W-:Y:S01]  /*0630*/  ULDC UR7, c[0x0][0x290] ;  /* 0x0000a40000077ab9 */ /* 0x000fe20000000800 */
[----:B------:R-:W-:-:S02]  /*0640*/  HADD2.F32 R13, -RZ, R58.H0_H0 ;  /* 0x2000003aff0d7230 */ /* 0x000fc40000004100 */
[----:B------:R-:W-:Y:S02]  /*0650*/  HADD2.F32 R12, -RZ, R58.H1_H1 ;  /* 0x3000003aff0c7230 */ /* 0x000fe40000004100 */
[--C-:B------:R-:W-:Y:S02]  /*0660*/  HADD2.F32 R11, -RZ, R59.reuse.H0_H0 ;  /* 0x2000003bff0b7230 */ /* 0x100fe40000004100 */
[----:B------:R-:W-:Y:S02]  /*0670*/  HADD2.F32 R10, -RZ, R59.H1_H1 ;  /* 0x3000003bff0a7230 */ /* 0x000fe40000004100 */
[--C-:B------:R-:W-:Y:S02]  /*0680*/  HADD2.F32 R9, -RZ, R48.reuse.H0_H0 ;  /* 0x20000030ff097230 */ /* 0x100fe40000004100 */
[----:B------:R-:W-:Y:S02]  /*0690*/  HADD2.F32 R8, -RZ, R48.H1_H1 ;  /* 0x30000030ff087230 */ /* 0x000fe40000004100 */
[----:B0-----:R-:W-:-:S02]  /*06a0*/  HADD2.F32 R7, -RZ, R49.H0_H0 ;  /* 0x20000031ff077230 */ /* 0x001fc40000004100 */
[----:B------:R-:W-:Y:S02]  /*06b0*/  HADD2.F32 R6, -RZ, R49.H1_H1 ;  /* 0x30000031ff067230 */ /* 0x000fe40000004100 */
[--C-:B------:R-:W-:Y:S02]  /*06c0*/  HADD2.F32 R5, -RZ, R50.reuse.H0_H0 ;  /* 0x20000032ff057230 */ /* 0x100fe40000004100 */
[----:B------:R-:W-:Y:S02]  /*06d0*/  HADD2.F32 R4, -RZ, R50.H1_H1 ;  /* 0x30000032ff047230 */ /* 0x000fe40000004100 */
[--C-:B-1----:R-:W-:Y:S02]  /*06e0*/  HADD2.F32 R3, -RZ, R51.reuse.H0_H0 ;  /* 0x20000033ff037230 */ /* 0x102fe40000004100 */
        /* <DEDUP_REMOVED lines=17> */
[--C-:B--2---:R-:W-:Y:S02]  /*0800*/  HADD2.F32 R181, -RZ, R44.reuse.H0_H0 ;  /* 0x2000002cffb57230 */ /* 0x104fe40000004100 */
[----:B------:R-:W-:Y:S02]  /*0810*/  HADD2.F32 R184, -RZ, R44.H1_H1 ;  /* 0x3000002cffb87230 */ /* 0x000fe40000004100 */
[----:B------:R-:W-:-:S02]  /*0820*/  HADD2.F32 R183, -RZ, R45.H0_H0 ;  /* 0x2000002dffb77230 */ /* 0x000fc40000004100 */
[----:B------:R-:W-:Y:S02]  /*0830*/  HADD2.F32 R186, -RZ, R45.H1_H1 ;  /* 0x3000002dffba7230 */ /* 0x000fe40000004100 */
[--C-:B------:R-:W-:Y:S02]  /*0840*/  HADD2.F32 R185, -RZ, R46.reuse.H0_H0 ;  /* 0x2000002effb97230 */ /* 0x100fe40000004100 */
[----:B------:R-:W-:Y:S02]  /*0850*/  HADD2.F32 R190, -RZ, R46.H1_H1 ;  /* 0x3000002effbe7230 */ /* 0x000fe40000004100 */
[--C-:B------:R-:W-:Y:S02]  /*0860*/  HADD2.F32 R187, -RZ, R47.reuse.H0_H0 ;  /* 0x2000002fffbb7230 */ /* 0x100fe40000004100 */
[----:B------:R-:W-:-:S07]  /*0870*/  HADD2.F32 R191, -RZ, R47.H1_H1 ;  /* 0x3000002fffbf7230 */ /* 0x000fce0000004100 */
.L_x_31471:
[----:B0-----:R-:W0:Y:S01]  /*0880*/  LDC.64 R176, c[0x0][0x220] ;  /* 0x00008800ffb07b82 */ /* 0x001e220000000a00 */
[----:B------:R-:W-:Y:S01]  /*0890*/  ISETP.NE.U32.AND P2, PT, RZ, UR8, PT ;  /* 0x00000008ff007c0c */ /* 0x000fe2000bf45070 */
[----:B------:R-:W-:-:S03]  /*08a0*/  IMAD R36, R192, UR6, RZ ;  /* 0x00000006c0247c24 */ /* 0x000fc6000f8e02ff */
[----:B------:R-:W-:Y:S02]  /*08b0*/  ISETP.NE.AND.EX P2, PT, RZ, UR9, PT, P2 ;  /* 0x00000009ff007c0c */ /* 0x000fe4000bf45320 */
[----:B------:R-:W-:Y:S01]  /*08c0*/  SHF.R.S32.HI R37, RZ, 0x1f, R36 ;  /* 0x0000001fff257819 */ /* 0x000fe20000011424 */
[----:B------:R-:W1:Y:S03]  /*08d0*/  @P0 LDC.64 R40, c[0x0][0x270] ;  /* 0x00009c00ff280b82 */ /* 0x000e660000000a00 */
[----:B------:R-:W-:-:S04]  /*08e0*/  LEA.HI R37, R37, R36, RZ, 0x3 ;  /* 0x0000002425257211 */ /* 0x000fc800078f18ff */
[----:B------:R-:W-:Y:S01]  /*08f0*/  LEA.HI.SX32 R193, R37, R162, 0x1d ;  /* 0x000000a225c17211 */ /* 0x000fe200078feaff */
[----:B------:R-:W2:Y:S08]  /*0900*/  LDC.64 R172, c[0x0][0x238] ;  /* 0x00008e00ffac7b82 */ /* 0x000eb00000000a00 */
[----:B------:R-:W3:Y:S01]  /*0910*/  @P2 LDC.64 R42, c[0x0][0x230] ;  /* 0x00008c00ff2a2b82 */ /* 0x000ee20000000a00 */
[----:B0-----:R-:W-:-:S06]  /*0920*/  IMAD.WIDE.U32 R36, R193, 0x10, R176 ;  /* 0x00000010c1247825 */ /* 0x001fcc00078e00b0 */
[----:B------:R-:W4:Y:S01]  /*0930*/  LDG.E.128 R36, desc[UR4][R36.64] ;  /* 0x0000000424247981 */ /* 0x000f22000c1e1d00 */
[----:B-1----:R-:W-:-:S06]  /*0940*/  @P0 IMAD.WIDE R40, R192, 0x2, R40 ;  /* 0x00000002c0280825 */ /* 0x002fcc00078e0228 */
[----:B------:R4:W2:Y:S01]  /*0950*/  @P0 LDG.E.U16 R40, desc[UR4][R40.64] ;  /* 0x0000000428280981 */ /* 0x0008a2000c1e1500 */
[----:B---3--:R-:W-:-:S05]  /*0960*/  @P2 IMAD.WIDE.U32 R42, R193, 0x20, R42 ;  /* 0x00000020c12a2825 */ /* 0x008fca00078e002a */
[----:B------:R-:W3:Y:S04]  /*0970*/  @P2 LDG.E.128 R96, desc[UR4][R42.64] ;  /* 0x000000042a602981 */ /* 0x000ee8000c1e1d00 */
[----:B------:R0:W3:Y:S01]  /*0980*/  @P2 LDG.E.128 R92, desc[UR4][R42.64+0x10] ;  /* 0x000010042a5c2981 */ /* 0x0000e2000c1e1d00 */
[----:B------:R-:W-:Y:S02]  /*0990*/  MOV R198, 0x3f800000 ;  /* 0x3f80000000c67802 */ /* 0x000fe40000000f00 */
[----:B------:R-:W-:-:S04]  /*09a0*/  ISETP.NE.U32.AND P1, PT, RZ, UR8, PT ;  /* 0x00000008ff007c0c */ /* 0x000fc8000bf25070 */
[----:B------:R-:W-:Y:S01]  /*09b0*/  ISETP.NE.AND.EX P1, PT, RZ, UR9, PT, P1 ;  /* 0x00000009ff007c0c */ /* 0x000fe2000bf25310 */
[----:B-----5:R-:W-:Y:S02]  /*09c0*/  HADD2.F32 R88, -RZ, R148.H0_H0 ;  /* 0x20000094ff587230 */ /* 0x020fe40000004100 */
[----:B------:R-:W-:Y:S02]  /*09d0*/  HADD2.F32 R90, -RZ, R149.H0_H0 ;  /* 0x20000095ff5a7230 */ /* 0x000fe40000004100 */
[----:B------:R-:W-:Y:S02]  /*09e0*/  HADD2.F32 R84, -RZ, R150.H0_H0 ;  /* 0x20000096ff547230 */ /* 0x000fe40000004100 */
[----:B------:R-:W-:Y:S01]  /*09f0*/  HADD2.F32 R86, -RZ, R151.H0_H0 ;  /* 0x20000097ff567230 */ /* 0x000fe20000004100 */
[----:B------:R-:W-:Y:S01]  /*0a00*/  IADD3 R197, R193, 0x80, RZ ;  /* 0x00000080c1c57810 */ /* 0x000fe20007ffe0ff */
[----:B----4-:R-:W-:Y:S02]  /*0a10*/  HADD2.F32 R41, -RZ, R37.H0_H0 ;  /* 0x20000025ff297230 */ /* 0x010fe40000004100 */
[----:B------:R-:W-:-:S02]  /*0a20*/  HADD2.F32 R47, -RZ, R36.H1_H1 ;  /* 0x30000024ff2f7230 */ /* 0x000fc40000004100 */
[----:B------:R-:W-:Y:S02]  /*0a30*/  HADD2.F32 R37, -RZ, R37.H1_H1 ;  /* 0x30000025ff257230 */ /* 0x000fe40000004100 */
[----:B--2---:R-:W-:Y:S02]  /*0a40*/  @P0 HADD2.F32 R198, -RZ, R40.H0_H0 ;  /* 0x20000028ffc60230 */ /* 0x004fe40000004100 */
[----:B------:R-:W-:Y:S02]  /*0a50*/  HADD2.F32 R45, -RZ, R36.H0_H0 ;  /* 0x20000024ff2d7230 */ /* 0x000fe40000004100 */
[--C-:B------:R-:W-:Y:S02]  /*0a60*/  HADD2.F32 R49, -RZ, R38.reuse.H0_H0 ;  /* 0x20000026ff317230 */ /* 0x100fe40000004100 */
[----:B------:R-:W-:Y:S02]  /*0a70*/  HADD2.F32 R51, -RZ, R38.H1_H1 ;  /* 0x30000026ff337230 */ /* 0x000fe40000004100 */
[----:B------:R-:W-:Y:S01]  /*0a80*/  FMUL.FTZ R47, R47, R198 ;  /* 0x000000c62f2f7220 */ /* 0x000fe20000410000 */
[----:B------:R-:W-:-:S02]  /*0a90*/  HADD2.F32 R36, -RZ, R148.H1_H1 ;  /* 0x30000094ff247230 */ /* 0x000fc40000004100 */
[----:B------:R-:W-:Y:S01]  /*0aa0*/  FMUL.FTZ R37, R37, R198 ;  /* 0x000000c625257220 */ /* 0x000fe20000410000 */
[----:B------:R-:W-:Y:S02]  /*0ab0*/  HADD2.F32 R38, -RZ, R149.H1_H1 ;  /* 0x30000095ff267230 */ /* 0x000fe40000004100 */
[--C-:B0-----:R-:W-:Y:S02]  /*0ac0*/  HADD2.F32 R43, -RZ, R39.reuse.H0_H0 ;  /* 0x20000027ff2b7230 */ /* 0x101fe40000004100 */
[----:B------:R-:W-:Y:S02]  /*0ad0*/  HADD2.F32 R39, -RZ, R39.H1_H1 ;  /* 0x30000027ff277230 */ /* 0x000fe40000004100 */
[----:B------:R-:W-:Y:S01]  /*0ae0*/  FMUL.FTZ R89, R47, R36 ;  /* 0x000000242f597220 */ /* 0x000fe20000410000 */
[----:B------:R-:W-:Y:S01]  /*0af0*/  FMUL.FTZ R91, R37, R38 ;  /* 0x00000026255b7220 */ /* 0x000fe20000410000 */
[----:B------:R-:W-:Y:S02]  /*0b00*/  HADD2.F32 R36, -RZ, R150.H1_H1 ;  /* 0x30000096ff247230 */ /* 0x000fe40000004100 */
[----:B------:R-:W-:Y:S01]  /*0b10*/  FMUL.FTZ R43, R43, R198 ;  /* 0x000000c62b2b7220 */ /* 0x000fe20000410000 */
[----:B------:R-:W-:-:S02]  /*0b20*/  HADD2.F32 R38, -RZ, R151.H1_H1 ;  /* 0x30000097ff267230 */ /* 0x000fc40000004100 */
        /* <DEDUP_REMOVED lines=11> */
[----:B------:R-:W0:Y:S01]  /*0be0*/  @P2 LDC.64 R42, c[0x0][0x230] ;  /* 0x00008c00ff2a2b82 */ /* 0x000e220000000a00 */
        /* <DEDUP_REMOVED lines=15> */
[----:B------:R-:W-:Y:S01]  /*0ce0*/  MOV R154, R98 ;  /* 0x00000062009a7202 */ /* 0x000fe20000000f00 */
[----:B0-----:R-:W-:Y:S01]  /*0cf0*/  @P2 IMAD.WIDE.U32 R42, R197, 0x20, R42 ;  /* 0x00000020c52a2825 */ /* 0x001fe200078e002a */
[----:B------:R-:W-:Y:S02]  /*0d00*/  MOV R155, R99 ;  /* 0x00000063009b7202 */ /* 0x000fe40000000f00 */
[----:B------:R-:W-:Y:S02]  /*0d10*/  MOV R80, R92 ;  /* 0x0000005c00507202 */ /* 0x000fe40000000f00 */
[----:B------:R-:W-:Y:S02]  /*0d20*/  MOV R81, R93 ;  /* 0x0000005d00517202 */ /* 0x000fe40000000f00 */
[----:B------:R-:W-:Y:S01]  /*0d30*/  MOV R82, R94 ;  /* 0x0000005e00527202 */ /* 0x000fe20000000f00 */
[----:B------:R-:W3:Y:S01]  /*0d40*/  @P2 LDG.E.128 R152, desc[UR4][R42.64] ;  /* 0x000000042a982981 */ /* 0x000ee2000c1e1d00 */
[----:B------:R-:W-:-:S06]  /*0d50*/  MOV R83, R95 ;  /* 0x0000005f00537202 */ /* 0x000fcc0000000f00 */
[----:B------:R0:W4:Y:S01]  /*0d60*/  @P2 LDG.E.128 R80, desc[UR4][R42.64+0x10] ;  /* 0x000010042a502981 */ /* 0x000122000c1e1d00 */
[----:B------:R-:W-:Y:S02]  /*0d70*/  HADD2.F32 R76, -RZ, R144.H0_H0 ;  /* 0x20000090ff4c7230 */ /* 0x000fe40000004100 */
[----:B------:R-:W-:Y:S02]  /*0d80*/  HADD2.F32 R78, -RZ, R145.H0_H0 ;  /* 0x20000091ff4e7230 */ /* 0x000fe40000004100 */
[----:B------:R-:W-:Y:S02]  /*0d90*/  HADD2.F32 R72, -RZ, R146.H0_H0 ;  /* 0x20000092ff487230 */ /* 0x000fe40000004100 */
[----:B------:R-:W-:Y:S01]  /*0da0*/  HADD2.F32 R74, -RZ, R147.H0_H0 ;  /* 0x20000093ff4a7230 */ /* 0x000fe20000004100 */
[----:B------:R-:W-:Y:S01]  /*0db0*/  IADD3 R199, R193, 0x100, RZ ;  /* 0x00000100c1c77810 */ /* 0x000fe20007ffe0ff */
[----:B0-----:R-:W0:Y:S04]  /*0dc0*/  @P2 LDC.64 R42, c[0x0][0x230] ;  /* 0x00008c00ff2a2b82 */ /* 0x001e280000000a00 */
[----:B0-----:R-:W-:-:S04]  /*0dd0*/  @P2 IMAD.WIDE.U32 R42, R199, 0x20, R42 ;  /* 0x00000020c72a2825 */ /* 0x001fc800078e002a */
[--C-:B--2---:R-:W-:Y:S02]  /*0de0*/  HADD2.F32 R47, -RZ, R37.reuse.H0_H0 ;  /* 0x20000025ff2f7230 */ /* 0x104fe40000004100 */
[--C-:B------:R-:W-:Y:S02]  /*0df0*/  HADD2.F32 R45, -RZ, R36.reuse.H1_H1 ;  /* 0x30000024ff2d7230 */ /* 0x100fe40000004100 */
[----:B------:R-:W-:Y:S02]  /*0e00*/  HADD2.F32 R37, -RZ, R37.H1_H1 ;  /* 0x30000025ff257230 */ /* 0x000fe40000004100 */
[----:B-1----:R-:W-:Y:S02]  /*0e10*/  HADD2.F32 R41, -RZ, R36.H0_H0 ;  /* 0x20000024ff297230 */ /* 0x002fe40000004100 */
[--C-:B------:R-:W-:Y:S02]  /*0e20*/  HADD2.F32 R49, -RZ, R38.reuse.H0_H0 ;  /* 0x20000026ff317230 */ /* 0x100fe40000004100 */
[----:B------:R-:W-:-:S02]  /*0e30*/  HADD2.F32 R51, -RZ, R38.H1_H1 ;  /* 0x30000026ff337230 */ /* 0x000fc40000004100 */
[-C--:B------:R-:W-:Y:S01]  /*0e40*/  FMUL.FTZ R45, R45, R198.reuse ;  /* 0x000000c62d2d7220 */ /* 0x080fe20000410000 */
[----:B------:R-:W-:Y:S02]  /*0e50*/  HADD2.F32 R36, -RZ, R144.H1_H1 ;  /* 0x30000090ff247230 */ /* 0x000fe40000004100 */
[----:B------:R-:W-:Y:S01]  /*0e60*/  FMUL.FTZ R37, R37, R198 ;  /* 0x000000c625257220 */ /* 0x000fe20000410000 */
[----:B------:R-:W-:Y:S02]  /*0e70*/  HADD2.F32 R38, -RZ, R145.H1_H1 ;  /* 0x30000091ff267230 */ /* 0x000fe40000004100 */
[--C-:B------:R-:W-:Y:S02]  /*0e80*/  HADD2.F32 R53, -RZ, R39.reuse.H0_H0 ;  /* 0x20000027ff357230 */ /* 0x100fe40000004100 */
[----:B------:R-:W-:Y:S02]  /*0e90*/  HADD2.F32 R39, -RZ, R39.H1_H1 ;  /* 0x30000027ff277230 */ /* 0x000fe40000004100 */
[----:B------:R-:W-:Y:S01]  /*0ea0*/  FMUL.FTZ R77, R45, R36 ;  /* 0x000000242d4d7220 */ /* 0x000fe20000410000 */
[----:B------:R-:W-:Y:S01]  /*0eb0*/  FMUL.FTZ R79, R37, R38 ;  /* 0x00000026254f7220 */ /* 0x000fe20000410000 */
[----:B------:R-:W-:-:S02]  /*0ec0*/  HADD2.F32 R36, -RZ, R146.H1_H1 ;  /* 0x30000092ff247230 */ /* 0x000fc40000004100 */
[-C--:B------:R-:W-:Y:S01]  /*0ed0*/  FMUL.FTZ R41, R41, R198.reuse ;  /* 0x000000c629297220 */ /* 0x080fe20000410000 */
[----:B------:R-:W-:Y:S02]  /*0ee0*/  HADD2.F32 R38, -RZ, R147.H1_H1 ;  /* 0x30000093ff267230 */ /* 0x000fe40000004100 */
        /* <DEDUP_REMOVED lines=23> */
[----:B------:R-:W2:Y:S01]  /*1060*/  LDG.E.128 R36, desc[UR4][R36.64] ;  /* 0x0000000424247981 */ /* 0x000ea2000c1e1d00 */
        /* <DEDUP_REMOVED lines=10> */
[----:B------:R-:W-:Y:S02]  /*1110*/  HADD2.F32 R68, -RZ, R140.H0_H0 ;  /* 0x2000008cff447230 */ /* 0x000fe40000004100 */
[----:B------:R-:W-:Y:S02]  /*1120*/  HADD2.F32 R70, -RZ, R141.H0_H0 ;  /* 0x2000008dff467230 */ /* 0x000fe40000004100 */
[----:B------:R-:W-:Y:S02]  /*1130*/  HADD2.F32 R64, -RZ, R142.H0_H0 ;  /* 0x2000008eff407230 */ /* 0x000fe40000004100 */
[----:B------:R-:W-:Y:S01]  /*1140*/  HADD2.F32 R66, -RZ, R143.H0_H0 ;  /* 0x2000008fff427230 */ /* 0x000fe20000004100 */
[----:B------:R-:W-:Y:S01]  /*1150*/  IADD3 R201, R193, 0x180, RZ ;  /* 0x00000180c1c97810 */ /* 0x000fe20007ffe0ff */
[----:B-1----:R-:W1:Y:S04]  /*1160*/  @P2 LDC.64 R42, c[0x0][0x230] ;  /* 0x00008c00ff2a2b82 */ /* 0x002e680000000a00 */
[----:B-1----:R-:W-:-:S04]  /*1170*/  @P2 IMAD.WIDE.U32 R42, R201, 0x20, R42 ;  /* 0x00000020c92a2825 */ /* 0x002fc800078e002a */
[--C-:B--2---:R-:W-:Y:S02]  /*1180*/  HADD2.F32 R47, -RZ, R37.reuse.H0_H0 ;  /* 0x20000025ff2f7230 */ /* 0x104fe40000004100 */
[--C-:B------:R-:W-:Y:S02]  /*1190*/  HADD2.F32 R45, -RZ, R36.reuse.H1_H1 ;  /* 0x30000024ff2d7230 */ /* 0x100fe40000004100 */
[----:B------:R-:W-:Y:S02]  /*11a0*/  HADD2.F32 R37, -RZ, R37.H1_H1 ;  /* 0x30000025ff257230 */ /* 0x000fe40000004100 */
[----:B0-----:R-:W-:Y:S02]  /*11b0*/  HADD2.F32 R41, -RZ, R36.H0_H0 ;  /* 0x20000024ff297230 */ /* 0x001fe40000004100 */
        /* <DEDUP_REMOVED lines=52> */
[----:B-1----:R-:W-:-:S04]  /*1500*/  IMAD.WIDE.U32 R42, R201, 0x20, R172 ;  /* 0x00000020c92a7825 */ /* 0x002fc800078e00ac */
        /* <DEDUP_REMOVED lines=37> */
[C---:B------:R-:W-:Y:S01]  /*1760*/  IMAD.WIDE.U32 R36, R203.reuse, 0x10, R176 ;  /* 0x00000010cb247825 */ /* 0x040fe200078e00b0 */
        /* <DEDUP_REMOVED lines=21> */
[--C-:B--2---:R-:W-:Y:S02]  /*18c0*/  HADD2.F32 R45, -RZ, R36.reuse.H1_H1 ;  /* 0x30000024ff2d7230 */ /* 0x104fe40000004100 */
[--C-:B------:R-:W-:Y:S02]  /*18d0*/  HADD2.F32 R47, -RZ, R37.reuse.H0_H0 ;  /* 0x20000025ff2f7230 */ /* 0x100fe40000004100 */
[----:B------:R-:W-:Y:S02]  /*18e0*/  HADD2.F32 R37, -RZ, R37.H1_H1 ;  /* 0x30000025ff257230 */ /* 0x000fe40000004100 */
[----:B-1----:R-:W-:Y:S02]  /*18f0*/  HADD2.F32 R43, -RZ, R36.H0_H0 ;  /* 0x20000024ff2b7230 */ /* 0x002fe40000004100 */
[----:B------:R-:W-:Y:S01]  /*1900*/  FMUL.FTZ R45, R45, R198 ;  /* 0x000000c62d2d7220 */ /* 0x000fe20000410000 */
[--C-:B------:R-:W-:Y:S02]  /*1910*/  HADD2.F32 R49, -RZ, R38.reuse.H0_H0 ;  /* 0x20000026ff317230 */ /* 0x100fe40000004100 */
[----:B------:R-:W-:-:S02]  /*1920*/  HADD2.F32 R51, -RZ, R38.H1_H1 ;  /* 0x30000026ff337230 */ /* 0x000fc40000004100 */
        /* <DEDUP_REMOVED lines=45> */
[----:B0-----:R-:W-:Y:S02]  /*1c00*/  HADD2.F32 R42, -RZ, R131.H0_H0 ;  /* 0x20000083ff2a7230 */ /* 0x001fe40000004100 */
[----:B------:R-:W-:Y:S02]  /*1c10*/  HADD2.F32 R44, -RZ, R128.H0_H0 ;  /* 0x20000080ff2c7230 */ /* 0x000fe40000004100 */
[----:B-1----:R-:W-:Y:S02]  /*1c20*/  HADD2.F32 R40, -RZ, R130.H0_H0 ;  /* 0x20000082ff287230 */ /* 0x002fe40000004100 */
[----:B--2---:R-:W-:-:S02]  /*1c30*/  HADD2.F32 R47, -RZ, R37.H0_H0 ;  /* 0x20000025ff2f7230 */ /* 0x004fc40000004100 */
[--C-:B------:R-:W-:Y:S02]  /*1c40*/  HADD2.F32 R45, -RZ, R36.reuse.H1_H1 ;  /* 0x30000024ff2d7230 */ /* 0x100fe40000004100 */
[----:B------:R-:W-:Y:S02]  /*1c50*/  HADD2.F32 R37, -RZ, R37.H1_H1 ;  /* 0x30000025ff257230 */ /* 0x000fe40000004100 */
[-C--:B------:R-:W-:Y:S01]  /*1c60*/  FMUL.FTZ R47, R47, R198.reuse ;  /* 0x000000c62f2f7220 */ /* 0x080fe20000410000 */
[----:B------:R-:W-:Y:S02]  /*1c70*/  HADD2.F32 R43, -RZ, R36.H0_H0 ;  /* 0x20000024ff2b7230 */ /* 0x000fe40000004100 */
[--C-:B------:R-:W-:Y:S02]  /*1c80*/  HADD2.F32 R189, -RZ, R38.reuse.H0_H0 ;  /* 0x20000026ffbd7230 */ /* 0x100fe40000004100 */
[----:B------:R-:W-:Y:S02]  /*1c90*/  HADD2.F32 R195, -RZ, R38.H1_H1 ;  /* 0x30000026ffc37230 */ /* 0x000fe40000004100 */
[----:B------:R-:W-:Y:S01]  /*1ca0*/  FMUL.FTZ R45, R45, R198 ;  /* 0x000000c62d2d7220 */ /* 0x000fe20000410000 */
[----:B------:R-:W-:-:S02]  /*1cb0*/  HADD2.F32 R207, -RZ, R39.H0_H0 ;  /* 0x20000027ffcf7230 */ /* 0x000fc40000004100 */
[----:B------:R-:W-:Y:S01]  /*1cc0*/  FMUL.FTZ R37, R37, R198 ;  /* 0x000000c625257220 */ /* 0x000fe20000410000 */
[----:B------:R-:W-:Y:S02]  /*1cd0*/  HADD2.F32 R36, -RZ, R128.H1_H1 ;  /* 0x30000080ff247230 */ /* 0x000fe40000004100 */
[----:B------:R-:W-:Y:S02]  /*1ce0*/  HADD2.F32 R38, -RZ, R129.H1_H1 ;  /* 0x30000081ff267230 */ /* 0x000fe40000004100 */
[----:B------:R-:W-:Y:S02]  /*1cf0*/  HADD2.F32 R39, -RZ, R39.H1_H1 ;  /* 0x30000027ff277230 */ /* 0x000fe40000004100 */
[----:B------:R-:W-:Y:S01]  /*1d00*/  FMUL.FTZ R46, R47, R46 ;  /* 0x0000002e2f2e7220 */ /* 0x000fe20000410000 */
[----:B------:R-:W-:Y:S01]  /*1d10*/  FMUL.FTZ R45, R45, R36 ;  /* 0x000000242d2d7220 */ /* 0x000fe20000410000 */
[----:B------:R-:W-:Y:S01]  /*1d20*/  FMUL.FTZ R47, R37, R38 ;  /* 0x00000026252f7220 */ /* 0x000fe20000410000 */
[-C--:B------:R-:W-:Y:S01]  /*1d30*/  FMUL.FTZ R207, R207, R198.reuse ;  /* 0x000000c6cfcf7220 */ /* 0x080fe20000410000 */
[----:B------:R-:W-:Y:S01]  /*1d40*/  FMUL.FTZ R43, R43, R198 ;  /* 0x000000c62b2b7220 */ /* 0x000fe20000410000 */
[----:B------:R-:W-:-:S02]  /*1d50*/  HADD2.F32 R36, -RZ, R130.H1_H1 ;  /* 0x30000082ff247230 */ /* 0x000fc40000004100 */
[-C--:B------:R-:W-:Y:S01]  /*1d60*/  FMUL.FTZ R189, R189, R198.reuse ;  /* 0x000000c6bdbd7220 */ /* 0x080fe20000410000 */
[----:B------:R-:W-:Y:S02]  /*1d70*/  HADD2.F32 R38, -RZ, R131.H1_H1 ;  /* 0x30000083ff267230 */ /* 0x000fe40000004100 */
[-C--:B------:R-:W-:Y:S01]  /*1d80*/  FMUL.FTZ R195, R195, R198.reuse ;  /* 0x000000c6c3c37220 */ /* 0x080fe20000410000 */
[----:B------:R-:W-:Y:S01]  /*1d90*/  FMUL.FTZ R39, R39, R198 ;  /* 0x000000c627277220 */ /* 0x000fe20000410000 */
[----:B------:R-:W-:Y:S01]  /*1da0*/  FMUL.FTZ R42, R207, R42 ;  /* 0x0000002acf2a7220 */ /* 0x000fe20000410000 */
[----:B------:R-:W-:Y:S01]  /*1db0*/  FMUL.FTZ R44, R43, R44 ;  /* 0x0000002c2b2c7220 */ /* 0x000fe20000410000 */
[----:B------:R-:W-:Y:S01]  /*1dc0*/  IADD3 R207, R193, 0x300, RZ ;  /* 0x00000300c1cf7810 */ /* 0x000fe20007ffe0ff */
        /* <DEDUP_REMOVED lines=19> */
[----:B------:R-:W-:Y:S01]  /*1f00*/  @P2 MOV R98, R154 ;  /* 0x0000009a00622202 */ /* 0x000fe20000000f00 */
[----:B0-----:R-:W-:Y:S01]  /*1f10*/  @P2 IMAD.WIDE.U32 R188, R207, 0x20, R188 ;  /* 0x00000020cfbc2825 */ /* 0x001fe200078e00bc */
[----:B------:R-:W-:-:S06]  /*1f20*/  @P2 MOV R99, R155 ;  /* 0x0000009b00632202 */ /* 0x000fcc0000000f00 */
        /* <DEDUP_REMOVED lines=44> */
[----:B------:R-:W-:Y:S01]  /*21f0*/  IMAD.WIDE.U32 R172, R207, 0x20, R172 ;  /* 0x00000020cfac7825 */ /* 0x000fe200078e00ac */
[----:B------:R-:W-:-:S03]  /*2200*/  UMOV UR12, 0xffffffff ;  /* 0xffffffff000c7882 */ /* 0x000fc60000000000 */
[----:B--2---:R-:W-:Y:S02]  /*2210*/  HADD2.F32 R177, -RZ, R36.H0_H0 ;  /* 0x20000024ffb17230 */ /* 0x004fe40000004100 */
[--C-:B------:R-:W-:Y:S02]  /*2220*/  HADD2.F32 R209, -RZ, R38.reuse.H0_H0 ;  /* 0x20000026ffd17230 */ /* 0x100fe40000004100 */
[----:B------:R-:W-:Y:S02]  /*2230*/  HADD2.F32 R211, -RZ, R38.H1_H1 ;  /* 0x30000026ffd37230 */ /* 0x000fe40000004100 */
[----:B------:R-:W-:Y:S01]  /*2240*/  FADD.FTZ R38, R50, R215 ;  /* 0x000000d732267221 */ /* 0x000fe20000010000 */
[----:B------:R-:W-:Y:S02]  /*2250*/  HADD2.F32 R189, -RZ, R36.H1_H1 ;  /* 0x30000024ffbd7230 */ /* 0x000fe40000004100 */
[----:B------:R-:W-:Y:S01]  /*2260*/  FMUL.FTZ R36, R177, R198 ;  /* 0x000000c6b1247220 */ /* 0x000fe20000410000 */
[----:B-1----:R-:W-:-:S02]  /*2270*/  HADD2.F32 R195, -RZ, R37.H0_H0 ;  /* 0x20000025ffc37230 */ /* 0x002fc40000004100 */
[----:B------:R-:W-:Y:S01]  /*2280*/  FADD.FTZ R177, R51, R38 ;  /* 0x0000002633b17221 */ /* 0x000fe20000010000 */
[----:B------:R-:W-:-:S03]  /*2290*/  HADD2.F32 R37, -RZ, R37.H1_H1 ;  /* 0x30000025ff257230 */ /* 0x000fc60000004100 */
[----:B------:R-:W-:Y:S01]  /*22a0*/  FADD.FTZ R176, R44, R177 ;  /* 0x000000b12cb07221 */ /* 0x000fe20000010000 */
[--C-:B------:R-:W-:Y:S02]  /*22b0*/  HADD2.F32 R213, -RZ, R39.reuse.H0_H0 ;  /* 0x20000027ffd57230 */ /* 0x100fe40000004100 */
[----:B------:R-:W-:Y:S02]  /*22c0*/  HADD2.F32 R215, -RZ, R39.H1_H1 ;  /* 0x30000027ffd77230 */ /* 0x000fe40000004100 */
[----:B------:R-:W-:Y:S01]  /*22d0*/  FMUL.FTZ R39, R37, R198 ;  /* 0x000000c625277220 */ /* 0x000fe20000410000 */
[----:B------:R-:W-:Y:S01]  /*22e0*/  FADD.FTZ R37, R45, R176 ;  /* 0x000000b02d257221 */ /* 0x000fe20000010000 */
[----:B---3--:R-:W-:-:S03]  /*22f0*/  @P2 MOV R152, R96 ;  /* 0x0000006000982202 */ /* 0x008fc60000000f00 */
[----:B------:R-:W-:Y:S01]  /*2300*/  FADD.FTZ R176, R46, R37 ;  /* 0x000000252eb07221 */ /* 0x000fe20000010000 */
[----:B------:R-:W-:Y:S01]  /*2310*/  FMUL.FTZ R189, R189, R198 ;  /* 0x000000c6bdbd7220 */ /* 0x000fe20000410000 */
[----:B------:R-:W-:Y:S02]  /*2320*/  FMUL.FTZ R36, R181, R36 ;  /* 0x00000024b5247220 */ /* 0x000fe40000410000 */
[----:B------:R-:W-:Y:S01]  /*2330*/  FADD.FTZ R177, R47, R176 ;  /* 0x000000b02fb17221 */ /* 0x000fe20000010000 */
[----:B------:R-:W-:Y:S01]  /*2340*/  @P2 MOV R153, R97 ;  /* 0x0000006100992202 */ /* 0x000fe20000000f00 */
[----:B------:R-:W-:Y:S01]  /*2350*/  FMUL.FTZ R38, R195, R198 ;  /* 0x000000c6c3267220 */ /* 0x000fe20000410000 */
[----:B------:R-:W-:Y:S01]  /*2360*/  FMUL.FTZ R37, R184, R189 ;  /* 0x000000bdb8257220 */ /* 0x000fe20000410000 */
[----:B------:R-:W-:Y:S01]  /*2370*/  @P1 FADD.FTZ R36, R36, R152 ;  /* 0x0000009824241221 */ /* 0x000fe20000010000 */
[----:B------:R-:W-:Y:S01]  /*2380*/  FADD.FTZ R152, R40, R177 ;  /* 0x000000b128987221 */ /* 0x000fe20000010000 */
[----:B------:R-:W-:Y:S01]  /*2390*/  @P2 MOV R154, R98 ;  /* 0x00000062009a2202 */ /* 0x000fe20000000f00 */
[----:B------:R-:W-:Y:S01]  /*23a0*/  FMUL.FTZ R38, R183, R38 ;  /* 0x00000026b7267220 */ /* 0x000fe20000410000 */
[----:B------:R-:W-:Y:S01]  /*23b0*/  @P1 FADD.FTZ R37, R37, R153 ;  /* 0x0000009925251221 */ /* 0x000fe20000010000 */
[----:B------:R-:W-:Y:S01]  /*23c0*/  FADD.FTZ R153, R41, R152 ;  /* 0x0000009829997221 */ /* 0x000fe20000010000 */
[----:B------:R-:W0:Y:S01]  /*23d0*/  S2R R176, SR_TID.X ;  /* 0x0000000000b07919 */ /* 0x000e220000002100 */
[----:B------:R-:W-:Y:S01]  /*23e0*/  @P2 MOV R155, R99 ;  /* 0x00000063009b2202 */ /* 0x000fe20000000f00 */
[----:B------:R-:W-:Y:S01]  /*23f0*/  FMUL.FTZ R188, R209, R198 ;  /* 0x000000c6d1bc7220 */ /* 0x000fe20000410000 */
[----:B------:R-:W-:Y:S01]  /*2400*/  @P1 FADD.FTZ R38, R38, R154 ;  /* 0x0000009a26261221 */ /* 0x000fe20000010000 */
[----:B------:R-:W-:Y:S01]  /*2410*/  FMUL.FTZ R39, R186, R39 ;  /* 0x00000027ba277220 */ /* 0x000fe20000410000 */
[----:B------:R-:W-:Y:S01]  /*2420*/  FADD.FTZ R154, R42, R153 ;  /* 0x000000992a9a7221 */ /* 0x000fe20000010000 */
[----:B----4-:R-:W-:Y:S01]  /*2430*/  @P2 MOV R80, R92 ;  /* 0x0000005c00502202 */ /* 0x010fe20000000f00 */
[----:B------:R-:W-:Y:S01]  /*2440*/  FMUL.FTZ R152, R185, R188 ;  /* 0x000000bcb9987220 */ /* 0x000fe20000410000 */
[----:B------:R-:W-:Y:S01]  /*2450*/  @P1 FADD.FTZ R39, R39, R155 ;  /* 0x0000009b27271221 */ /* 0x000fe20000010000 */
[-C--:B------:R-:W-:Y:S01]  /*2460*/  FMUL.FTZ R211, R211, R198.reuse ;  /* 0x000000c6d3d37220 */ /* 0x080fe20000410000 */
[-C--:B------:R-:W-:Y:S01]  /*2470*/  FMUL.FTZ R194, R213, R198.reuse ;  /* 0x000000c6d5c27220 */ /* 0x080fe20000410000 */
[----:B------:R-:W-:Y:S01]  /*2480*/  FADD.FTZ R155, R43, R154 ;  /* 0x0000009a2b9b7221 */ /* 0x000fe20000010000 */
[----:B------:R-:W-:Y:S01]  /*2490*/  FMUL.FTZ R198, R215, R198 ;  /* 0x000000c6d7c67220 */ /* 0x000fe20000410000 */
[----:B------:R-:W-:Y:S01]  /*24a0*/  @P1 FADD.FTZ R152, R152, R80 ;  /* 0x0000005098981221 */ /* 0x000fe20000010000 */
[----:B------:R-:W-:Y:S01]  /*24b0*/  @P2 MOV R81, R93 ;  /* 0x0000005d00512202 */ /* 0x000fe20000000f00 */
[----:B------:R-:W-:Y:S01]  /*24c0*/  FADD.FTZ R80, R36, R155 ;  /* 0x0000009b24507221 */ /* 0x000fe20000010000 */
[----:B------:R-:W-:Y:S01]  /*24d0*/  @P2 MOV R82, R94 ;  /* 0x0000005e00522202 */ /* 0x000fe20000000f00 */
[----:B------:R-:W-:Y:S01]  /*24e0*/  FMUL.FTZ R153, R190, R211 ;  /* 0x000000d3be997220 */ /* 0x000fe20000410000 */
[----:B------:R-:W-:Y:S01]  /*24f0*/  @P2 MOV R83, R95 ;  /* 0x0000005f00532202 */ /* 0x000fe20000000f00 */
[----:B------:R-:W-:Y:S01]  /*2500*/  FMUL.FTZ R154, R187, R194 ;  /* 0x000000c2bb9a7220 */ /* 0x000fe20000410000 */
[----:B------:R-:W-:Y:S01]  /*2510*/  FMUL.FTZ R155, R191, R198 ;  /* 0x000000c6bf9b7220 */ /* 0x000fe20000410000 */
[----:B------:R-:W-:Y:S01]  /*2520*/  @P1 FADD.FTZ R153, R153, R81 ;  /* 0x0000005199991221 */ /* 0x000fe20000010000 */
[----:B------:R-:W-:Y:S01]  /*2530*/  FADD.FTZ R81, R37, R80 ;  /* 0x0000005025517221 */ /* 0x000fe20000010000 */
[----:B------:R-:W-:Y:S01]  /*2540*/  @P1 FADD.FTZ R154, R154, R82 ;  /* 0x000000529a9a1221 */ /* 0x000fe20000010000 */
[----:B------:R-:W-:Y:S01]  /*2550*/  @P1 FADD.FTZ R155, R155, R83 ;  /* 0x000000539b9b1221 */ /* 0x000fe20000010000 */
[----:B------:R1:W-:Y:S01]  /*2560*/  STG.E.128 desc[UR4][R172.64], R36 ;  /* 0x00000024ac007986 */ /* 0x0003e2000c101d04 */
[----:B------:R-:W-:-:S03]  /*2570*/  FADD.FTZ R80, R38, R81 ;  /* 0x0000005126507221 */ /* 0x000fc60000010000 */
[----:B------:R1:W-:Y:S01]  /*2580*/  STG.E.128 desc[UR4][R172.64+0x10], R152 ;  /* 0x00001098ac007986 */ /* 0x0003e2000c101d04 */
        /* <DEDUP_REMOVED lines=143> */
.L_x_31482:
        /* <DEDUP_REMOVED lines=36> */
[----:B------:R-:W-:-:S03]  /*30c0*/  FADD.FTZ R82, -R189, R82 ;  /* 0x00000052bd527221 */ /* 0x000fc60000010100 */
[----:B-1----:R-:W-:Y:S01]  /*30d0*/  FMUL.FTZ R188, R195, R80 ;  /* 0x00000050c3bc7220 */ /* 0x002fe20000410000 */
[----:B------:R-:W-:Y:S01]  /*30e0*/  FMUL.FTZ R82, R82, R82 ;  /* 0x0000005252527220 */ /* 0x000fe20000410000 */
[----:B------:R-:W0:Y:S03]  /*30f0*/  SHFL.DOWN PT, R80, R83, 0x2, 0x1f ;  /* 0x08401f0053507f89 */ /* 0x000e2600000e0000 */
[----:B------:R-:W-:Y:S01]  /*3100*/  FMUL.FTZ R82, R82, R209 ;  /* 0x000000d152527220 */ /* 0x000fe20000410000 */
[----:B------:R-:W1:Y:S03]  /*3110*/  SHFL.DOWN PT, R177, R188, 0x1, 0x1f ;  /* 0x08201f00bcb17f89 */ /* 0x000e6600000e0000 */
[----:B------:R-:W-:Y:S01]  /*3120*/  FMUL.FTZ R82, R82, R194 ;  /* 0x000000c252527220 */ /* 0x000fe20000410000 */
[----:B0-----:R-:W-:Y:S01]  /*3130*/  FADD.FTZ R80, R80, R83 ;  /* 0x0000005350507221 */ /* 0x001fe20000010000 */
[----:B-1----:R-:W-:-:S03]  /*3140*/  FMUL.FTZ R200, R177, R196 ;  /* 0x000000c4b1c87220 */ /* 0x002fc60000410000 */
[----:B------:R-:W-:Y:S01]  /*3150*/  FFMA.FTZ R82, R195, R82, R80 ;  /* 0x00000052c3527223 */ /* 0x000fe20000010050 */
[----:B------:R-:W-:Y:S01]  /*3160*/  FADD.FTZ R177, R188, -R177 ;  /* 0x800000b1bcb17221 */ /* 0x000fe20000010000 */
[----:B------:R-:W-:-:S03]  /*3170*/  FFMA.FTZ R81, R173, R188, R200 ;  /* 0x000000bcad517223 */ /* 0x000fc600000100c8 */
[----:B------:R-:W0:Y:S01]  /*3180*/  SHFL.DOWN PT, R83, R82, 0x1, 0x1f ;  /* 0x08201f0052537f89 */ /* 0x000e2200000e0000 */
[----:B------:R-:W-:Y:S01]  /*3190*/  FMUL.FTZ R80, R177, R177 ;  /* 0x000000b1b1507220 */ /* 0x000fe20000410000 */
[----:B--2---:R-:W-:-:S03]  /*31a0*/  FMUL.FTZ R81, R198, R81 ;  /* 0x00000051c6517220 */ /* 0x004fc60000410000 */
[----:B------:R-:W-:-:S03]  /*31b0*/  FMUL.FTZ R80, R173, R80 ;  /* 0x00000050ad507220 */ /* 0x000fc60000410000 */
[----:B------:R-:W1:Y:S01]  /*31c0*/  SHFL.IDX PT, R81, R81, RZ, 0x1f ;  /* 0x00001fff51517589 */ /* 0x000e6200000e0000 */
[----:B------:R-:W-:Y:S01]  /*31d0*/  FMUL.FTZ R196, R80, R196 ;  /* 0x000000c450c47220 */ /* 0x000fe20000410000 */
[----:B0-----:R-:W-:-:S04]  /*31e0*/  FADD.FTZ R83, R82, R83 ;  /* 0x0000005352537221 */ /* 0x001fc80000010000 */
[----:B------:R-:W-:Y:S01]  /*31f0*/  FFMA.FTZ R83, R198, R196, R83 ;  /* 0x000000c4c6537223 */ /* 0x000fe20000010053 */
[----:B-1----:R-:W-:-:S04]  /*3200*/  FSEL R80, R81, RZ, !P3 ;  /* 0x000000ff51507208 */ /* 0x002fc80005800000 */
[----:B------:R-:W0:Y:S01]  /*3210*/  SHFL.IDX PT, R196, R83, RZ, 0x1f ;  /* 0x00001fff53c47589 */ /* 0x000e2200000e0000 */
[--C-:B------:R-:W-:Y:S01]  /*3220*/  FADD.FTZ R224, R85, -R80.reuse ;  /* 0x8000005055e07221 */ /* 0x100fe20000010000 */
[--C-:B------:R-:W-:Y:S01]  /*3230*/  FADD.FTZ R232, R86, -R80.reuse ;  /* 0x8000005056e87221 */ /* 0x100fe20000010000 */
[----:B------:R-:W0:Y:S01]  /*3240*/  LDC R85, c[0x0][0x2d8] ;  /* 0x0000b600ff557b82 */ /* 0x000e220000000800 */
[--C-:B------:R-:W-:Y:S01]  /*3250*/  FADD.FTZ R86, R64, -R80.reuse ;  /* 0x8000005040567221 */ /* 0x100fe20000010000 */
[--C-:B------:R-:W-:Y:S01]  /*3260*/  FADD.FTZ R64, R62, -R80.reuse ;  /* 0x800000503e407221 */ /* 0x100fe20000010000 */
        /* <DEDUP_REMOVED lines=19> */
[----:B------:R-:W-:-:S02]  /*33a0*/  HADD2.F32 R45, -RZ, R127.H1_H1 ;  /* 0x3000007fff2d7230 */ /* 0x000fc40000004100 */
[--C-:B------:R-:W-:Y:S01]  /*33b0*/  FADD.FTZ R42, R37, -R80.reuse ;  /* 0x80000050252a7221 */ /* 0x100fe20000010000 */
[----:B0-----:R-:W-:Y:S01]  /*33c0*/  FFMA.FTZ R59, R196, UR7, R85 ;  /* 0x00000007c43b7c23 */ /* 0x001fe20008010055 */
[----:B------:R-:W-:Y:S01]  /*33d0*/  FSEL R196, R63, RZ, P3 ;  /* 0x000000ff3fc47208 */ /* 0x000fe20001800000 */
[----:B------:R-:W-:Y:S02]  /*33e0*/  HADD2.F32 R49, -RZ, R125.H0_H0 ;  /* 0x2000007dff317230 */ /* 0x000fe40000004100 */
[--C-:B------:R-:W-:Y:S01]  /*33f0*/  FADD.FTZ R88, R88, -R80.reuse ;  /* 0x8000005058587221 */ /* 0x100fe20000010000 */
[----:B------:R-:W-:Y:S02]  /*3400*/  HADD2.F32 R39, -RZ, R126.H1_H1 ;  /* 0x3000007eff277230 */ /* 0x000fe40000004100 */
[----:B------:R-:W-:Y:S01]  /*3410*/  FADD.FTZ R82, R91, -R80 ;  /* 0x800000505b527221 */ /* 0x000fe20000010000 */
[----:B------:R-:W-:Y:S01]  /*3420*/  FADD.FTZ R59, R59, R196 ;  /* 0x000000c43b3b7221 */ /* 0x000fe20000010000 */
[--C-:B------:R-:W-:Y:S01]  /*3430*/  FADD.FTZ R89, R89, -R80.reuse ;  /* 0x8000005059597221 */ /* 0x100fe20000010000 */
[--C-:B------:R-:W-:Y:S01]  /*3440*/  FADD.FTZ R210, R84, -R80.reuse ;  /* 0x8000005054d27221 */ /* 0x100fe20000010000 */
[----:B------:R-:W-:Y:S01]  /*3450*/  FADD.FTZ R84, R78, -R80 ;  /* 0x800000504e547221 */ /* 0x000fe20000010000 */
[----:B-1----:R-:W-:-:S04]  /*3460*/  @!P2 IMAD.WIDE R56, R192, 0x4, R56 ;  /* 0x00000004c038a825 */ /* 0x002fc800078e0238 */
[--C-:B------:R-:W-:Y:S01]  /*3470*/  FADD.FTZ R172, R72, -R80.reuse ;  /* 0x8000005048ac7221 */ /* 0x100fe20000010000 */
[----:B------:R-:W0:Y:S01]  /*3480*/  MUFU.RSQ R59, R59 ;  /* 0x0000003b003b7308 */ /* 0x000e220000001400 */
[--C-:B------:R-:W-:Y:S01]  /*3490*/  FADD.FTZ R194, R73, -R80.reuse ;  /* 0x8000005049c27221 */ /* 0x100fe20000010000 */
[--C-:B------:R-:W-:Y:S01]  /*34a0*/  FADD.FTZ R78, R79, -R80.reuse ;  /* 0x800000504f4e7221 */ /* 0x100fe20000010000 */
[----:B------:R1:W-:Y:S01]  /*34b0*/  @!P2 STG.E desc[UR4][R56.64], R81 ;  /* 0x000000513800a986 */ /* 0x0003e2000c101904 */
[--C-:B------:R-:W-:Y:S01]  /*34c0*/  FADD.FTZ R188, R65, -R80.reuse ;  /* 0x8000005041bc7221 */ /* 0x100fe20000010000 */
[--C-:B------:R-:W-:Y:S01]  /*34d0*/  FADD.FTZ R72, R70, -R80.reuse ;  /* 0x8000005046487221 */ /* 0x100fe20000010000 */
[----:B------:R-:W-:Y:S02]  /*34e0*/  HADD2.F32 R73, -RZ, R117.H0_H0 ;  /* 0x20000075ff497230 */ /* 0x000fe40000004100 */
        /* <DEDUP_REMOVED lines=8> */
[----:B-1----:R-:W-:Y:S02]  /*3570*/  HADD2.F32 R57, -RZ, R121.H0_H0 ;  /* 0x20000079ff397230 */ /* 0x002fe40000004100 */
[----:B------:R-:W-:Y:S01]  /*3580*/  FADD.FTZ R200, R67, -R80 ;  /* 0x8000005043c87221 */ /* 0x000fe20000010000 */
[C---:B0-----:R-:W-:Y:S01]  /*3590*/  FMUL.FTZ R43, R59.reuse, R230 ;  /* 0x000000e63b2b7220 */ /* 0x041fe20000410000 */
[C---:B------:R-:W-:Y:S01]  /*35a0*/  FMUL.FTZ R38, R59.reuse, R90 ;  /* 0x0000005a3b267220 */ /* 0x040fe20000410000 */
[C---:B------:R-:W-:Y:S01]  /*35b0*/  FMUL.FTZ R37, R59.reuse, R224 ;  /* 0x000000e03b257220 */ /* 0x040fe20000410000 */
[----:B------:R-:W-:Y:S01]  /*35c0*/  FMUL.FTZ R88, R59, R88 ;  /* 0x000000583b587220 */ /* 0x000fe20000410000 */
        /* <DEDUP_REMOVED lines=8> */
[----:B------:R-:W-:Y:S01]  /*3650*/  FFMA.FTZ R82, R39, R38, R158 ;  /* 0x0000002627527223 */ /* 0x000fe2000001009e */
[--C-:B------:R-:W-:Y:S02]  /*3660*/  HADD2.F32 R45, -RZ, R122.reuse.H0_H0 ;  /* 0x2000007aff2d7230 */ /* 0x100fe40000004100 */
[----:B------:R-:W-:Y:S01]  /*3670*/  FFMA.FTZ R43, R88, R43, R161 ;  /* 0x0000002b582b7223 */ /* 0x000fe200000100a1 */
[----:B------:R-:W-:-:S02]  /*3680*/  HADD2.F32 R39, -RZ, R122.H1_H1 ;  /* 0x3000007aff277230 */ /* 0x000fc40000004100 */
        /* <DEDUP_REMOVED lines=8> */
[----:B------:R-:W-:Y:S02]  /*3710*/  HADD2.F32 R38, -RZ, R121.H1_H1 ;  /* 0x30000079ff267230 */ /* 0x000fe40000004100 */
[----:B------:R-:W-:Y:S01]  /*3720*/  FMUL.FTZ R37, R59, R78 ;  /* 0x0000004e3b257220 */ /* 0x000fe20000410000 */
[----:B------:R-:W-:-:S02]  /*3730*/  HADD2.F32 R39, -RZ, R118.H1_H1 ;  /* 0x30000076ff277230 */ /* 0x000fc40000004100 */
[----:B------:R-:W-:Y:S01]  /*3740*/  FMUL.FTZ R77, R59, R77 ;  /* 0x0000004d3b4d7220 */ /* 0x000fe20000410000 */
[--C-:B------:R-:W-:Y:S02]  /*3750*/  HADD2.F32 R194, -RZ, R120.reuse.H1_H1 ;  /* 0x30000078ffc27230 */ /* 0x100fe40000004100 */
[----:B------:R-:W-:Y:S01]  /*3760*/  FFMA.FTZ R78, R37, R38, R30 ;  /* 0x00000026254e7223 */ /* 0x000fe2000001001e */
[C---:B------:R-:W-:Y:S01]  /*3770*/  FMUL.FTZ R37, R59.reuse, R188 ;  /* 0x000000bc3b257220 */ /* 0x040fe20000410000 */
[----:B------:R-:W-:Y:S01]  /*3780*/  FMUL.FTZ R38, R59, R72 ;  /* 0x000000483b267220 */ /* 0x000fe20000410000 */
[----:B------:R-:W-:Y:S01]  /*3790*/  FFMA.FTZ R84, R47, R63, R26 ;  /* 0x0000003f2f547223 */ /* 0x000fe2000001001a */
[----:B------:R-:W-:Y:S02]  /*37a0*/  HADD2.F32 R63, -RZ, R120.H0_H0 ;  /* 0x20000078ff3f7230 */ /* 0x000fe40000004100 */
[----:B------:R-:W-:Y:S01]  /*37b0*/  FFMA.FTZ R72, R37, R39, R20 ;  /* 0x0000002725487223 */ /* 0x000fe20000010014 */
[----:B------:R-:W-:Y:S01]  /*37c0*/  FFMA.FTZ R73, R38, R73, R23 ;  /* 0x0000004926497223 */ /* 0x000fe20000010017 */
[----:B------:R-:W-:-:S02]  /*37d0*/  HADD2.F32 R37, -RZ, R116.H0_H0 ;  /* 0x20000074ff257230 */ /* 0x000fc40000004100 */
[C---:B------:R-:W-:Y:S01]  /*37e0*/  FMUL.FTZ R38, R59.reuse, R68 ;  /* 0x000000443b267220 */ /* 0x040fe20000410000 */
[C---:B------:R-:W-:Y:S01]  /*37f0*/  FMUL.FTZ R39, R59.reuse, R69 ;  /* 0x000000453b277220 */ /* 0x040fe20000410000 */
[C---:B------:R-:W-:Y:S01]  /*3800*/  FMUL.FTZ R74, R59.reuse, R74 ;  /* 0x0000004a3b4a7220 */ /* 0x040fe20000410000 */
[----:B------:R-:W-:Y:S01]  /*3810*/  FMUL.FTZ R76, R59, R76 ;  /* 0x0000004c3b4c7220 */ /* 0x000fe20000410000 */
[----:B------:R-:W-:Y:S01]  /*3820*/  FFMA.FTZ R69, R38, R37, R25 ;  /* 0x0000002526457223 */ /* 0x000fe20000010019 */
[----:B------:R-:W-:Y:S02]  /*3830*/  HADD2.F32 R37, -RZ, R114.H0_H0 ;  /* 0x20000072ff257230 */ /* 0x000fe40000004100 */
[----:B------:R-:W-:Y:S01]  /*3840*/  FFMA.FTZ R194, R77, R194, R32 ;  /* 0x000000c24dc27223 */ /* 0x000fe20000010020 */
[----:B------:R-:W-:Y:S01]  /*3850*/  FMUL.FTZ R77, R59, R176 ;  /* 0x000000b03b4d7220 */ /* 0x000fe20000410000 */
[----:B------:R-:W-:Y:S01]  /*3860*/  FADD.FTZ R70, R71, -R80 ;  /* 0x8000005047467221 */ /* 0x000fe20000010000 */
[----:B------:R-:W-:-:S02]  /*3870*/  HADD2.F32 R176, -RZ, R113.H1_H1 ;  /* 0x30000071ffb07230 */ /* 0x000fc40000004100 */
[----:B------:R-:W-:Y:S01]  /*3880*/  FFMA.FTZ R74, R74, R37, R13 ;  /* 0x000000254a4a7223 */ /* 0x000fe2000001000d */
[----:B------:R-:W-:Y:S01]  /*3890*/  FFMA.FTZ R63, R76, R63, R33 ;  /* 0x0000003f4c3f7223 */ /* 0x000fe20000010021 */
[----:B------:R-:W-:Y:S02]  /*38a0*/  HADD2.F32 R71, -RZ, R118.H0_H0 ;  /* 0x20000076ff477230 */ /* 0x000fe40000004100 */
[C---:B------:R-:W-:Y:S01]  /*38b0*/  FMUL.FTZ R37, R59.reuse, R62 ;  /* 0x0000003e3b257220 */ /* 0x040fe20000410000 */
[----:B------:R-:W-:Y:S02]  /*38c0*/  HADD2.F32 R76, -RZ, R119.H1_H1 ;  /* 0x30000077ff4c7230 */ /* 0x000fe40000004100 */
[C---:B------:R-:W-:Y:S01]  /*38d0*/  FMUL.FTZ R86, R59.reuse, R86 ;  /* 0x000000563b567220 */ /* 0x040fe20000410000 */
[----:B------:R-:W-:Y:S01]  /*38e0*/  FMUL.FTZ R65, R59, R200 ;  /* 0x000000c83b417220 */ /* 0x000fe20000410000 */
[--C-:B------:R-:W-:Y:S02]  /*38f0*/  HADD2.F32 R85, -RZ, R110.reuse.H0_H0 ;  /* 0x2000006eff557230 */ /* 0x100fe40000004100 */
[----:B------:R-:W-:Y:S01]  /*3900*/  FADD.FTZ R216, R58, -R80 ;  /* 0x800000503ad87221 */ /* 0x000fe20000010000 */
[----:B------:R-:W-:Y:S01]  /*3910*/  FFMA.FTZ R176, R37, R176, R14 ;  /* 0x000000b025b07223 */ /* 0x000fe2000001000e */
[----:B------:R-:W-:-:S02]  /*3920*/  HADD2.F32 R200, -RZ, R110.H1_H1 ;  /* 0x3000006effc87230 */ /* 0x000fc40000004100 */
[C---:B------:R-:W-:Y:S01]  /*3930*/  FMUL.FTZ R202, R59.reuse, R202 ;  /* 0x000000ca3bca7220 */ /* 0x040fe20000410000 */
[----:B------:R-:W-:Y:S01]  /*3940*/  FFMA.FTZ R71, R86, R71, R21 ;  /* 0x0000004756477223 */ /* 0x000fe20000010015 */
[----:B------:R-:W-:Y:S01]  /*3950*/  FMUL.FTZ R37, R59, R206 ;  /* 0x000000ce3b257220 */ /* 0x000fe20000410000 */
[----:B------:R-:W-:Y:S01]  /*3960*/  FADD.FTZ R58, R55, -R80 ;  /* 0x80000050373a7221 */ /* 0x000fe20000010000 */
[----:B------:R-:W-:Y:S01]  /*3970*/  FFMA.FTZ R76, R65, R76, R18 ;  /* 0x0000004c414c7223 */ /* 0x000fe20000010012 */
[----:B------:R-:W-:Y:S02]  /*3980*/  HADD2.F32 R86, -RZ, R116.H1_H1 ;  /* 0x30000074ff567230 */ /* 0x000fe40000004100 */
[C---:B------:R-:W-:Y:S01]  /*3990*/  FMUL.FTZ R65, R59.reuse, R70 ;  /* 0x000000463b417220 */ /* 0x040fe20000410000 */
[----:B------:R-:W-:Y:S02]  /*39a0*/  HADD2.F32 R75, -RZ, R115.H0_H0 ;  /* 0x20000073ff4b7230 */ /* 0x000fe40000004100 */
[----:B------:R-:W-:Y:S01]  /*39b0*/  FMUL.FTZ R70, R59, R216 ;  /* 0x000000d83b467220 */ /* 0x000fe20000410000 */
[----:B------:R-:W-:Y:S01]  /*39c0*/  FFMA.FTZ R85, R202, R85, R5 ;  /* 0x00000055ca557223 */ /* 0x000fe20000010005 */
[----:B------:R-:W-:Y:S01]  /*39d0*/  FFMA.FTZ R200, R37, R200, R4 ;  /* 0x000000c825c87223 */ /* 0x000fe20000010004 */
[----:B------:R-:W-:-:S02]  /*39e0*/  HADD2.F32 R202, -RZ, R109.H1_H1 ;  /* 0x3000006dffca7230 */ /* 0x000fc40000004100 */
[----:B------:R-:W-:Y:S01]  /*39f0*/  FMUL.FTZ R37, R59, R58 ;  /* 0x0000003a3b257220 */ /* 0x000fe20000410000 */
[----:B------:R-:W-:Y:S01]  /*3a00*/  FADD.FTZ R212, R41, -R80 ;  /* 0x8000005029d47221 */ /* 0x000fe20000010000 */
[----:B------:R-:W-:Y:S01]  /*3a10*/  FFMA.FTZ R86, R39, R86, R24 ;  /* 0x0000005627567223 */ /* 0x000fe20000010018 */
[----:B------:R-:W-:Y:S01]  /*3a20*/  FFMA.FTZ R70, R70, R75, R11 ;  /* 0x0000004b46467223 */ /* 0x000fe2000001000b */
[----:B------:R-:W-:Y:S02]  /*3a30*/  HADD2.F32 R39, -RZ, R115.H1_H1 ;  /* 0x30000073ff277230 */ /* 0x000fe40000004100 */
[----:B------:R-:W-:Y:S01]  /*3a40*/  FMUL.FTZ R75, R59, R198 ;  /* 0x000000c63b4b7220 */ /* 0x000fe20000410000 */
[--C-:B------:R-:W-:Y:S01]  /*3a50*/  FADD.FTZ R52, R52, -R80.reuse ;  /* 0x8000005034347221 */ /* 0x100fe20000010000 */
[----:B------:R-:W-:Y:S01]  /*3a60*/  FADD.FTZ R214, R51, -R80 ;  /* 0x8000005033d67221 */ /* 0x000fe20000010000 */
[----:B------:R-:W-:Y:S01]  /*3a70*/  FFMA.FTZ R202, R37, R202, R6 ;  /* 0x000000ca25ca7223 */ /* 0x000fe20000010006 */
[----:B------:R-:W-:-:S02]  /*3a80*/  HADD2.F32 R206, -RZ, R106.H1_H1 ;  /* 0x3000006affce7230 */ /* 0x000fc40000004100 */
[----:B------:R-:W-:Y:S01]  /*3a90*/  FMUL.FTZ R37, R59, R212 ;  /* 0x000000d43b257220 */ /* 0x000fe20000410000 */
[----:B------:R-:W-:Y:S01]  /*3aa0*/  FADD.FTZ R44, R44, -R80 ;  /* 0x800000502c2c7221 */ /* 0x000fe20000010000 */
[----:B------:R-:W-:Y:S02]  /*3ab0*/  HADD2.F32 R38, -RZ, R114.H1_H1 ;  /* 0x30000072ff267230 */ /* 0x000fe40000004100 */
[----:B------:R-:W-:Y:S01]  /*3ac0*/  FFMA.FTZ R75, R75, R39, R10 ;  /* 0x000000274b4b7223 */ /* 0x000fe2000001000a */
[----:B------:R-:W-:Y:S02]  /*3ad0*/  HADD2.F32 R198, -RZ, R111.H1_H1 ;  /* 0x3000006fffc67230 */ /* 0x000fe40000004100 */
[C---:B------:R-:W-:Y:S01]  /*3ae0*/  FMUL.FTZ R39, R59.reuse, R214 ;  /* 0x000000d63b277220 */ /* 0x040fe20000410000 */
[----:B------:R-:W-:Y:S02]  /*3af0*/  HADD2.F32 R89, -RZ, R108.H0_H0 ;  /* 0x2000006cff597230 */ /* 0x000fe40000004100 */
[----:B------:R-:W-:Y:S01]  /*3b00*/  FMUL.FTZ R52, R59, R52 ;  /* 0x000000343b347220 */ /* 0x000fe20000410000 */
[----:B------:R-:W-:Y:S01]  /*3b10*/  FADD.FTZ R208, R40, -R80 ;  /* 0x8000005028d07221 */ /* 0x000fe20000010000 */
[----:B------:R-:W-:Y:S01]  /*3b20*/  FFMA.FTZ R206, R37, R206, R168 ;  /* 0x000000ce25ce7223 */ /* 0x000fe200000100a8 */
[----:B------:R-:W-:Y:S01]  /*3b30*/  FADD.FTZ R40, R36, -R80 ;  /* 0x8000005024287221 */ /* 0x000fe20000010000 */
[----:B------:R-:W-:-:S02]  /*3b40*/  HADD2.F32 R37, -RZ, R104.H0_H0 ;  /* 0x20000068ff257230 */ /* 0x000fc40000004100 */
[--C-:B------:R-:W-:Y:S01]  /*3b50*/  FADD.FTZ R60, R60, -R80.reuse ;  /* 0x800000503c3c7221 */ /* 0x100fe20000010000 */
[--C-:B------:R-:W-:Y:S01]  /*3b60*/  FADD.FTZ R61, R61, -R80.reuse ;  /* 0x800000503d3d7221 */ /* 0x100fe20000010000 */
[--C-:B------:R-:W-:Y:S01]  /*3b70*/  FADD.FTZ R53, R53, -R80.reuse ;  /* 0x8000005035357221 */ /* 0x100fe20000010000 */
[--C-:B------:R-:W-:Y:S01]  /*3b80*/  FADD.FTZ R152, R152, -R80.reuse ;  /* 0x8000005098987221 */ /* 0x100fe20000010000 */
[--C-:B------:R-:W-:Y:S01]  /*3b90*/  FADD.FTZ R36, R153, -R80.reuse ;  /* 0x8000005099247221 */ /* 0x100fe20000010000 */
[--C-:B------:R-:W-:Y:S01]  /*3ba0*/  FADD.FTZ R154, R154, -R80.reuse ;  /* 0x800000509a9a7221 */ /* 0x100fe20000010000 */
[----:B------:R-:W-:Y:S01]  /*3bb0*/  FMUL.FTZ R173, R59, R44 ;  /* 0x0000002c3bad7220 */ /* 0x000fe20000410000 */
[----:B------:R-:W-:Y:S01]  /*3bc0*/  FADD.FTZ R80, R155, -R80 ;  /* 0x800000509b507221 */ /* 0x000fe20000010000 */
[----:B------:R-:W-:Y:S01]  /*3bd0*/  FFMA.FTZ R77, R77, R38, R12 ;  /* 0x000000264d4d7223 */ /* 0x000fe2000001000c */
[----:B------:R-:W-:Y:S01]  /*3be0*/  FFMA.FTZ R198, R39, R198, R2 ;  /* 0x000000c627c67223 */ /* 0x000fe20000010002 */
[----:B------:R-:W-:Y:S01]  /*3bf0*/  FFMA.FTZ R89, R52, R89, R9 ;  /* 0x0000005934597223 */ /* 0x000fe20000010009 */
[----:B------:R-:W-:-:S02]  /*3c00*/  HADD2.F32 R52, -RZ, R107.H1_H1 ;  /* 0x3000006bff347230 */ /* 0x000fc40000004100 */
[C---:B------:R-:W-:Y:S01]  /*3c10*/  FMUL.FTZ R39, R59.reuse, R222 ;  /* 0x000000de3b277220 */ /* 0x040fe20000410000 */
[----:B------:R-:W-:Y:S02]  /*3c20*/  HADD2.F32 R155, -RZ, R105.H0_H0 ;  /* 0x20000069ff9b7230 */ /* 0x000fe40000004100 */
[C---:B------:R-:W-:Y:S01]  /*3c30*/  FMUL.FTZ R38, R59.reuse, R196 ;  /* 0x000000c43b267220 */ /* 0x040fe20000410000 */
[----:B------:R-:W-:Y:S02]  /*3c40*/  HADD2.F32 R188, -RZ, R112.H1_H1 ;  /* 0x30000070ffbc7230 */ /* 0x000fe40000004100 */
[----:B------:R-:W-:Y:S01]  /*3c50*/  FMUL.FTZ R61, R59, R61 ;  /* 0x0000003d3b3d7220 */ /* 0x000fe20000410000 */
[----:B------:R-:W-:Y:S01]  /*3c60*/  FFMA.FTZ R173, R173, R37, R0 ;  /* 0x00000025adad7223 */ /* 0x000fe20000010000 */
[----:B------:R-:W-:Y:S02]  /*3c70*/  HADD2.F32 R44, -RZ, R102.H0_H0 ;  /* 0x20000066ff2c7230 */ /* 0x000fe40000004100 */
[----:B------:R-:W-:Y:S01]  /*3c80*/  FMUL.FTZ R37, R59, R152 ;  /* 0x000000983b257220 */ /* 0x000fe20000410000 */
[----:B------:R-:W-:Y:S01]  /*3c90*/  FFMA.FTZ R196, R39, R52, R170 ;  /* 0x0000003427c47223 */ /* 0x000fe200000100aa */
[----:B------:R-:W-:Y:S01]  /*3ca0*/  FFMA.FTZ R155, R38, R155, R163 ;  /* 0x0000009b269b7223 */ /* 0x000fe200000100a3 */
[----:B------:R-:W-:Y:S01]  /*3cb0*/  FFMA.FTZ R188, R61, R188, R16 ;  /* 0x000000bc3dbc7223 */ /* 0x000fe20000010010 */
[----:B------:R-:W0:Y:S01]  /*3cc0*/  @!P2 LDC.64 R38, c[0x0][0x258] ;  /* 0x00009600ff26ab82 */ /* 0x000e220000000a00 */
[C---:B------:R-:W-:Y:S01]  /*3cd0*/  FMUL.FTZ R61, R59.reuse, R46 ;  /* 0x0000002e3b3d7220 */ /* 0x040fe20000410000 */
[----:B------:R-:W-:Y:S01]  /*3ce0*/  FMUL.FTZ R46, R59, R36 ;  /* 0x000000243b2e7220 */ /* 0x000fe20000410000 */
[----:B------:R-:W-:Y:S01]  /*3cf0*/  FFMA.FTZ R209, R37, R44, R178 ;  /* 0x0000002c25d17223 */ /* 0x000fe200000100b2 */
[----:B------:R-:W-:-:S02]  /*3d00*/  HADD2.F32 R153, -RZ, R106.H0_H0 ;  /* 0x2000006aff997230 */ /* 0x000fc40000004100 */
[C---:B------:R-:W-:Y:S01]  /*3d10*/  FMUL.FTZ R208, R59.reuse, R208 ;  /* 0x000000d03bd07220 */ /* 0x040fe20000410000 */
[----:B------:R-:W-:Y:S02]  /*3d20*/  HADD2.F32 R204, -RZ, R108.H1_H1 ;  /* 0x3000006cffcc7230 */ /* 0x000fe40000004100 */
[----:B------:R-:W-:Y:S01]  /*3d30*/  FMUL.FTZ R53, R59, R53 ;  /* 0x000000353b357220 */ /* 0x000fe20000410000 */
[----:B------:R-:W1:Y:S01]  /*3d40*/  LDC.64 R36, c[0x0][0x2b8] ;  /* 0x0000ae00ff247b82 */ /* 0x000e620000000a00 */
[----:B------:R-:W-:Y:S01]  /*3d50*/  FFMA.FTZ R153, R208, R153, R165 ;  /* 0x00000099d0997223 */ /* 0x000fe200000100a5 */
[----:B------:R-:W-:Y:S02]  /*3d60*/  HADD2.F32 R52, -RZ, R105.H1_H1 ;  /* 0x30000069ff347230 */ /* 0x000fe40000004100 */
[----:B------:R-:W-:Y:S01]  /*3d70*/  FFMA.FTZ R204, R53, R204, R8 ;  /* 0x000000cc35cc7223 */ /* 0x000fe20000010008 */
[----:B------:R-:W-:Y:S02]  /*3d80*/  HADD2.F32 R208, -RZ, R104.H1_H1 ;  /* 0x30000068ffd07230 */ /* 0x000fe40000004100 */
[C---:B------:R-:W-:Y:S01]  /*3d90*/  FMUL.FTZ R53, R59.reuse, R48 ;  /* 0x000000303b357220 */ /* 0x040fe20000410000 */
[----:B------:R-:W-:Y:S01]  /*3da0*/  FMUL.FTZ R177, R59, R154 ;  /* 0x0000009a3bb17220 */ /* 0x000fe20000410000 */
[----:B------:R-:W-:Y:S01]  /*3db0*/  FFMA.FTZ R154, R61, R52, R166 ;  /* 0x000000343d9a7223 */ /* 0x000fe200000100a6 */
[----:B------:R-:W-:-:S02]  /*3dc0*/  HADD2.F32 R41, -RZ, R126.H0_H0 ;  /* 0x2000007eff297230 */ /* 0x000fc40000004100 */
[----:B------:R-:W-:Y:S01]  /*3dd0*/  FFMA.FTZ R208, R53, R208, R164 ;  /* 0x000000d035d07223 */ /* 0x000fe200000100a4 */
[----:B------:R-:W-:Y:S02]  /*3de0*/  HADD2.F32 R52, -RZ, R103.H1_H1 ;  /* 0x30000067ff347230 */ /* 0x000fe40000004100 */
[C---:B------:R-:W-:Y:S01]  /*3df0*/  FMUL.FTZ R210, R59.reuse, R210 ;  /* 0x000000d23bd27220 */ /* 0x040fe20000410000 */
[C---:B------:R-:W-:Y:S01]  /*3e00*/  FMUL.FTZ R53, R59.reuse, R80 ;  /* 0x000000503b357220 */ /* 0x040fe20000410000 */
[----:B------:R-:W-:Y:S02]  /*3e10*/  HADD2.F32 R48, -RZ, R102.H1_H1 ;  /* 0x30000066ff307230 */ /* 0x000fe40000004100 */
[----:B------:R-:W-:Y:S01]  /*3e20*/  FMUL.FTZ R232, R59, R232 ;  /* 0x000000e83be87220 */ /* 0x000fe20000410000 */
[----:B------:R-:W-:Y:S02]  /*3e30*/  HADD2.F32 R51, -RZ, R127.H0_H0 ;  /* 0x2000007fff337230 */ /* 0x000fe40000004100 */
[----:B------:R-:W-:Y:S01]  /*3e40*/  FFMA.FTZ R41, R210, R41, R157 ;  /* 0x00000029d2297223 */ /* 0x000fe2000001009d */
[----:B------:R-:W-:-:S02]  /*3e50*/  HADD2.F32 R55, -RZ, R123.H0_H0 ;  /* 0x2000007bff377230 */ /* 0x000fc40000004100 */
[----:B------:R-:W-:Y:S01]  /*3e60*/  FFMA.FTZ R212, R53, R52, R182 ;  /* 0x0000003435d47223 */ /* 0x000fe200000100b6 */
[C---:B------:R-:W-:Y:S01]  /*3e70*/  FMUL.FTZ R220, R59.reuse, R220 ;  /* 0x000000dc3bdc7220 */ /* 0x040fe20000410000 */
[----:B------:R-:W-:Y:S01]  /*3e80*/  FFMA.FTZ R210, R46, R48, R179 ;  /* 0x000000302ed27223 */ /* 0x000fe200000100b3 */
[----:B------:R-:W-:Y:S02]  /*3e90*/  HADD2.F32 R52, -RZ, R101.H1_H1 ;  /* 0x30000065ff347230 */ /* 0x000fe40000004100 */
[C---:B------:R-:W-:Y:S01]  /*3ea0*/  FMUL.FTZ R54, R59.reuse, R54 ;  /* 0x000000363b367220 */ /* 0x040fe20000410000 */
[----:B------:R-:W-:Y:S02]  /*3eb0*/  HADD2.F32 R47, -RZ, R119.H0_H0 ;  /* 0x20000077ff2f7230 */ /* 0x000fe40000004100 */
[----:B------:R-:W-:Y:S01]  /*3ec0*/  FFMA.FTZ R51, R232, R51, R35 ;  /* 0x00000033e8337223 */ /* 0x000fe20000010023 */
[----:B------:R-:W-:Y:S02]  /*3ed0*/  HADD2.F32 R67, -RZ, R117.H1_H1 ;  /* 0x30000075ff437230 */ /* 0x000fe40000004100 */
[----:B------:R-:W-:Y:S01]  /*3ee0*/  FMUL.FTZ R218, R59, R218 ;  /* 0x000000da3bda7220 */ /* 0x000fe20000410000 */
[----:B------:R-:W-:-:S02]  /*3ef0*/  HADD2.F32 R48, -RZ, R101.H0_H0 ;  /* 0x20000065ff307230 */ /* 0x000fc40000004100 */
[C---:B------:R-:W-:Y:S01]  /*3f00*/  FMUL.FTZ R50, R59.reuse, R50 ;  /* 0x000000323b327220 */ /* 0x040fe20000410000 */
[----:B------:R-:W-:Y:S02]  /*3f10*/  HADD2.F32 R44, -RZ, R100.H0_H0 ;  /* 0x20000064ff2c7230 */ /* 0x000fe40000004100 */
[C---:B------:R-:W-:Y:S01]  /*3f20*/  FMUL.FTZ R40, R59.reuse, R40 ;  /* 0x000000283b287220 */ /* 0x040fe20000410000 */
[----:B------:R-:W-:Y:S02]  /*3f30*/  HADD2.F32 R79, -RZ, R113.H0_H0 ;  /* 0x20000071ff4f7230 */ /* 0x000fe40000004100 */
[C---:B------:R-:W-:Y:S01]  /*3f40*/  FMUL.FTZ R64, R59.reuse, R64 ;  /* 0x000000403b407220 */ /* 0x040fe20000410000 */
[----:B------:R-:W-:Y:S02]  /*3f50*/  HADD2.F32 R81, -RZ, R112.H0_H0 ;  /* 0x20000070ff517230 */ /* 0x000fe40000004100 */
[----:B------:R-:W-:Y:S01]  /*3f60*/  FMUL.FTZ R60, R59, R60 ;  /* 0x0000003c3b3c7220 */ /* 0x000fe20000410000 */
[----:B------:R-:W-:-:S02]  /*3f70*/  HADD2.F32 R83, -RZ, R111.H0_H0 ;  /* 0x2000006fff537230 */ /* 0x000fc40000004100 */
[----:B------:R-:W-:Y:S01]  /*3f80*/  FFMA.FTZ R55, R220, R55, R27 ;  /* 0x00000037dc377223 */ /* 0x000fe2000001001b */
[----:B------:R-:W-:Y:S02]  /*3f90*/  HADD2.F32 R87, -RZ, R109.H0_H0 ;  /* 0x2000006dff577230 */ /* 0x000fe40000004100 */
[C---:B------:R-:W-:Y:S01]  /*3fa0*/  FMUL.FTZ R226, R59.reuse, R226 ;  /* 0x000000e23be27220 */ /* 0x040fe20000410000 */
[----:B------:R-:W-:Y:S02]  /*3fb0*/  HADD2.F32 R46, -RZ, R100.H1_H1 ;  /* 0x30000064ff2e7230 */ /* 0x000fe40000004100 */
[C---:B------:R-:W-:Y:S01]  /*3fc0*/  FMUL.FTZ R66, R59.reuse, R66 ;  /* 0x000000423b427220 */ /* 0x040fe20000410000 */
[----:B------:R-:W-:Y:S02]  /*3fd0*/  HADD2.F32 R91, -RZ, R107.H0_H0 ;  /* 0x2000006bff5b7230 */ /* 0x000fe40000004100 */
[----:B------:R-:W-:Y:S01]  /*3fe0*/  FMUL.FTZ R53, R59, R42 ;  /* 0x0000002a3b357220 */ /* 0x000fe20000410000 */
[----:B------:R-:W-:-:S02]  /*3ff0*/  HADD2.F32 R58, -RZ, R103.H0_H0 ;  /* 0x20000067ff3a7230 */ /* 0x000fc40000004100 */
[----:B------:R-:W-:Y:S01]  /*4000*/  FMUL.FTZ R228, R59, R228 ;  /* 0x000000e43be47220 */ /* 0x000fe20000410000 */
[----:B0-----:R-:W-:-:S04]  /*4010*/  @!P2 IMAD.WIDE R38, R192, 0x4, R38 ;  /* 0x00000004c026a825 */ /* 0x001fc800078e0226 */
        /* <DEDUP_REMOVED lines=9> */
[----:B-1----:R-:W-:Y:S01]  /*40b0*/  IMAD.WIDE.U32 R44, R193, 0x10, R36 ;  /* 0x00000010c12c7825 */ /* 0x002fe200078e0024 */
        /* <DEDUP_REMOVED lines=8> */
[----:B------:R0:W-:Y:S01]  /*4140*/  @!P2 STG.E desc[UR4][R38.64], R59 ;  /* 0x0000003b2600a986 */ /* 0x0001e2000c101904 */
        /* <DEDUP_REMOVED lines=9> */
[----:B------:R-:W-:Y:S01]  /*41e0*/  F2FP.F16.F32.PACK_AB R41, R176, R79 ;  /* 0x0000004fb029723e */ /* 0x000fe200000000ff */
[----:B------:R2:W-:Y:S01]  /*41f0*/  STG.E.128 desc[UR4][R66.64], R52 ;  /* 0x0000003442007986 */ /* 0x0005e2000c101d04 */
[----:B0-----:R-:W-:Y:S01]  /*4200*/  F2FP.F16.F32.PACK_AB R39, R76, R47 ;  /* 0x0000002f4c27723e */ /* 0x001fe200000000ff */
[--C-:B------:R-:W-:Y:S01]  /*4210*/  IMAD.WIDE.U32 R58, R201, 0x10, R36.reuse ;  /* 0x00000010c93a7825 */ /* 0x100fe200078e0024 */
[----:B------:R-:W-:Y:S02]  /*4220*/  F2FP.F16.F32.PACK_AB R38, R72, R71 ;  /* 0x000000474826723e */ /* 0x000fe400000000ff */
[----:B------:R-:W-:Y:S01]  /*4230*/  F2FP.F16.F32.PACK_AB R40, R188, R81 ;  /* 0x00000051bc28723e */ /* 0x000fe200000000ff */
[----:B------:R-:W-:Y:S01]  /*4240*/  IMAD.WIDE.U32 R62, R205, 0x10, R36 ;  /* 0x00000010cd3e7825 */ /* 0x000fe200078e0024 */
[----:B------:R-:W-:-:S02]  /*4250*/  F2FP.F16.F32.PACK_AB R47, R198, R83 ;  /* 0x00000053c62f723e */ /* 0x000fc400000000ff */
[----:B------:R-:W-:Y:S01]  /*4260*/  F2FP.F16.F32.PACK_AB R46, R200, R85 ;  /* 0x00000055c82e723e */ /* 0x000fe200000000ff */
[----:B------:R-:W-:Y:S01]  /*4270*/  IMAD.WIDE.U32 R64, R207, 0x10, R36 ;  /* 0x00000010cf407825 */ /* 0x000fe200078e0024 */
[----:B------:R-:W-:Y:S02]  /*4280*/  F2FP.F16.F32.PACK_AB R37, R68, R73 ;  /* 0x000000494425723e */ /* 0x000fe400000000ff */
[----:B------:R-:W-:Y:S02]  /*4290*/  F2FP.F16.F32.PACK_AB R36, R86, R69 ;  /* 0x000000455624723e */ /* 0x000fe400000000ff */
[----:B-1----:R-:W-:Y:S02]  /*42a0*/  F2FP.F16.F32.PACK_AB R45, R202, R87 ;  /* 0x00000057ca2d723e */ /* 0x002fe400000000ff */
        /* <DEDUP_REMOVED lines=8> */
[----:B--2---:R-:W-:Y:S02]  /*4330*/  F2FP.F16.F32.PACK_AB R55, R212, R177 ;  /* 0x000000b1d437723e */ /* 0x004fe400000000ff */
[----:B------:R-:W-:Y:S01]  /*4340*/  F2FP.F16.F32.PACK_AB R54, R210, R209 ;  /* 0x000000d1d236723e */ /* 0x000fe200000000ff */
[----:B------:R0:W-:Y:S01]  /*4350*/  STG.E.128 desc[UR4][R62.64], R48 ;  /* 0x000000303e007986 */ /* 0x0001e2000c101d04 */
[----:B------:R-:W-:-:S02]  /*4360*/  F2FP.F16.F32.PACK_AB R53, R195, R152 ;  /* 0x00000098c335723e */ /* 0x000fc400000000ff */
[----:B------:R-:W-:Y:S02]  /*4370*/  F2FP.F16.F32.PACK_AB R52, R189, R80 ;  /* 0x00000050bd34723e */ /* 0x000fe400000000ff */
[----:B------:R-:W-:Y:S02]  /*4380*/  IADD3 R192, R192, UR10, RZ ;  /* 0x0000000ac0c07c10 */ /* 0x000fe4000fffe0ff */
[----:B------:R-:W-:Y:S01]  /*4390*/  SEL R196, RZ, 0x1, P1 ;  /* 0x00000001ffc47807 */ /* 0x000fe20000800000 */
[----:B------:R0:W-:Y:S01]  /*43a0*/  STG.E.128 desc[UR4][R64.64], R52 ;  /* 0x0000003440007986 */ /* 0x0001e2000c101d04 */
[----:B------:R-:W-:-:S13]  /*43b0*/  ISETP.GE.AND P2, PT, R192, UR11, PT ;  /* 0x0000000bc0007c0c */ /* 0x000fda000bf46270 */
[----:B------:R-:W-:Y:S05]  /*43c0*/  @!P2 BRA `(.L_x_31471) ;  /* 0xffffffc4002ca947 */ /* 0x000fea000383ffff */
[----:B------:R-:W-:Y:S05]  /*43d0*/  EXIT ;  /* 0x000000000000794d */ /* 0x000fea0003800000 */
.L_x_31470:
[----:B------:R-:W-:Y:S01]  /*43e0*/  HFMA2.MMA R198, -RZ, RZ, 0, 5.9604644775390625e-08 ;  /* 0x00000001ffc67435 */ /* 0x000fe200000001ff */
[----:B------:R-:W-:Y:S02]  /*43f0*/  MOV R196, R81 ;  /* 0x0000005100c47202 */ /* 0x000fe40000000f00 */
[----:B------:R-:W-:Y:S02]  /*4400*/  MOV R209, 0x1f ;  /* 0x0000001f00d17802 */ /* 0x000fe40000000f00 */
[----:B------:R-:W-:-:S07]  /*4410*/  MOV R195, 0xffffffff ;  /* 0xffffffff00c37802 */ /* 0x000fce0000000f00 */
[----:B------:R-:W-:Y:S05]  /*4420*/  WARPSYNC.COLLECTIVE R195, `(.L_x_31472) ;  /* 0x00000000c3087348 */ /* 0x000fea0003c00000 */
[----:B------:R0:W1:Y:S02]  /*4430*/  SHFL.BFLY P4, R189, R196, R198, R209 ;  /* 0x0c0000c6c4bd7389 */ /* 0x00006400000800d1 */
[----:B01----:R-:W-:Y:S01]  /*4440*/  ENDCOLLECTIVE ;  /* 0x000000000000791b */ /* 0x003fe20003800000 */
.L_x_31472:
[----:B------:R-:W-:Y:S01]  /*4450*/  HFMA2.MMA R198, -RZ, RZ, 0, 1.1920928955078125e-07 ;  /* 0x00000002ffc67435 */ /* 0x000fe200000001ff */
[----:B------:R-:W-:-:S05]  /*4460*/  MOV R80, R189 ;  /* 0x000000bd00507202 */ /* 0x000fca0000000f00 */
[----:B------:R-:W-:-:S05]  /*4470*/  FADD.FTZ R172, R81, R80 ;  /* 0x0000005051ac7221 */ /* 0x000fca0000010000 */
[----:B------:R-:W-:-:S07]  /*4480*/  MOV R196, R172 ;  /* 0x000000ac00c47202 */ /* 0x000fce0000000f00 */
[----:B------:R-:W-:Y:S05]  /*4490*/  WARPSYNC.COLLECTIVE R195, `(.L_x_31473) ;  /* 0x00000000c3087348 */ /* 0x000fea0003c00000 */
[----:B------:R0:W1:Y:S02]  /*44a0*/  SHFL.BFLY P4, R189, R196, R198, R209 ;  /* 0x0c0000c6c4bd7389 */ /* 0x00006400000800d1 */
[----:B01----:R-:W-:Y:S01]  /*44b0*/  ENDCOLLECTIVE ;  /* 0x000000000000791b */ /* 0x003fe20003800000 */
.L_x_31473:
[----:B------:R-:W-:Y:S01]  /*44c0*/  HFMA2.MMA R198, -RZ, RZ, 0, 2.384185791015625e-07 ;  /* 0x00000004ffc67435 */ /* 0x000fe200000001ff */
[----:B------:R-:W-:-:S05]  /*44d0*/  MOV R173, R189 ;  /* 0x000000bd00ad7202 */ /* 0x000fca0000000f00 */
[----:B------:R-:W-:-:S05]  /*44e0*/  FADD.FTZ R173, R172, R173 ;  /* 0x000000adacad7221 */ /* 0x000fca0000010000 */
[----:B------:R-:W-:-:S07]  /*44f0*/  MOV R196, R173 ;  /* 0x000000ad00c47202 */ /* 0x000fce0000000f00 */
[----:B------:R-:W-:Y:S05]  /*4500*/  WARPSYNC.COLLECTIVE R195, `(.L_x_31474) ;  /* 0x00000000c3087348 */ /* 0x000fea0003c00000 */
[----:B------:R0:W1:Y:S02]  /*4510*/  SHFL.BFLY P4, R189, R196, R198, R209 ;  /* 0x0c0000c6c4bd7389 */ /* 0x00006400000800d1 */
[----:B01----:R-:W-:Y:S01]  /*4520*/  ENDCOLLECTIVE ;  /* 0x000000000000791b */ /* 0x003fe20003800000 */
.L_x_31474:
[----:B------:R-:W-:Y:S01]  /*4530*/  HFMA2.MMA R198, -RZ, RZ, 0, 4.76837158203125e-07 ;  /* 0x00000008ffc67435 */ /* 0x000fe200000001ff */
[----:B------:R-:W-:-:S05]  /*4540*/  MOV R80, R189 ;  /* 0x000000bd00507202 */ /* 0x000fca0000000f00 */
[----:B------:R-:W-:-:S05]  /*4550*/  FADD.FTZ R177, R173, R80 ;  /* 0x00000050adb17221 */ /* 0x000fca0000010000 */
[----:B------:R-:W-:-:S07]  /*4560*/  MOV R196, R177 ;  /* 0x000000b100c47202 */ /* 0x000fce0000000f00 */
[----:B------:R-:W-:Y:S05]  /*4570*/  WARPSYNC.COLLECTIVE R195, `(.L_x_31475) ;  /* 0x00000000c3087348 */ /* 0x000fea0003c00000 */
[----:B------:R0:W1:Y:S02]  /*4580*/  SHFL.BFLY P4, R189, R196, R198, R209 ;  /* 0x0c0000c6c4bd7389 */ /* 0x00006400000800d1 */
[----:B01----:R-:W-:Y:S01]  /*4590*/  ENDCOLLECTIVE ;  /* 0x000000000000791b */ /* 0x003fe20003800000 */
.L_x_31475:
[----:B------:R-:W-:Y:S01]  /*45a0*/  HFMA2.MMA R198, -RZ, RZ, 0, 9.5367431640625e-07 ;  /* 0x00000010ffc67435 */ /* 0x000fe200000001ff */
[----:B------:R-:W-:-:S05]  /*45b0*/  MOV R80, R189 ;  /* 0x000000bd00507202 */ /* 0x000fca0000000f00 */
[----:B------:R-:W-:-:S05]  /*45c0*/  FADD.FTZ R188, R177, R80 ;  /* 0x00000050b1bc7221 */ /* 0x000fca0000010000 */
[----:B------:R-:W-:-:S07]  /*45d0*/  MOV R196, R188 ;  /* 0x000000bc00c47202 */ /* 0x000fce0000000f00 */
[----:B------:R-:W-:Y:S05]  /*45e0*/  WARPSYNC.COLLECTIVE R195, `(.L_x_31476) ;  /* 0x00000000c3087348 */ /* 0x000fea0003c00000 */
[----:B------:R0:W1:Y:S02]  /*45f0*/  SHFL.BFLY P4, R189, R196, R198, R209 ;  /* 0x0c0000c6c4bd7389 */ /* 0x00006400000800d1 */
[----:B01----:R-:W-:Y:S01]  /*4600*/  ENDCOLLECTIVE ;  /* 0x000000000000791b */ /* 0x003fe20003800000 */
.L_x_31476:
        /* <DEDUP_REMOVED lines=119> */
.L_x_31477:
[----:B------:R-:W-:Y:S01]  /*4d80*/  HFMA2.MMA R198, -RZ, RZ, 0, 1.1920928955078125e-07 ;  /* 0x00000002ffc67435 */ /* 0x000fe200000001ff */
[----:B------:R-:W-:-:S05]  /*4d90*/  MOV R172, R189 ;  /* 0x000000bd00ac7202 */ /* 0x000fca0000000f00 */
[----:B------:R-:W-:-:S05]  /*4da0*/  FADD.FTZ R172, R81, R172 ;  /* 0x000000ac51ac7221 */ /* 0x000fca0000010000 */
[----:B------:R-:W-:-:S07]  /*4db0*/  MOV R196, R172 ;  /* 0x000000ac00c47202 */ /* 0x000fce0000000f00 */
[----:B------:R-:W-:Y:S05]  /*4dc0*/  WARPSYNC.COLLECTIVE R195, `(.L_x_31478) ;  /* 0x00000000c3087348 */ /* 0x000fea0003c00000 */
[----:B------:R0:W1:Y:S02]  /*4dd0*/  SHFL.BFLY P4, R189, R196, R198, R209 ;  /* 0x0c0000c6c4bd7389 */ /* 0x00006400000800d1 */
[----:B01----:R-:W-:Y:S01]  /*4de0*/  ENDCOLLECTIVE ;  /* 0x000000000000791b */ /* 0x003fe20003800000 */
.L_x_31478:
[----:B------:R-:W-:Y:S01]  /*4df0*/  HFMA2.MMA R198, -RZ, RZ, 0, 2.384185791015625e-07 ;  /* 0x00000004ffc67435 */ /* 0x000fe200000001ff */
[----:B------:R-:W-:-:S05]  /*4e00*/  MOV R173, R189 ;  /* 0x000000bd00ad7202 */ /* 0x000fca0000000f00 */
[----:B------:R-:W-:-:S05]  /*4e10*/  FADD.FTZ R173, R172, R173 ;  /* 0x000000adacad7221 */ /* 0x000fca0000010000 */
[----:B------:R-:W-:-:S07]  /*4e20*/  MOV R196, R173 ;  /* 0x000000ad00c47202 */ /* 0x000fce0000000f00 */
[----:B------:R-:W-:Y:S05]  /*4e30*/  WARPSYNC.COLLECTIVE R195, `(.L_x_31479) ;  /* 0x00000000c3087348 */ /* 0x000fea0003c00000 */
[----:B------:R0:W1:Y:S02]  /*4e40*/  SHFL.BFLY P4, R189, R196, R198, R209 ;  /* 0x0c0000c6c4bd7389 */ /* 0x00006400000800d1 */
[----:B01----:R-:W-:Y:S01]  /*4e50*/  ENDCOLLECTIVE ;  /* 0x000000000000791b */ /* 0x003fe20003800000 */
.L_x_31479:
[----:B------:R-:W-:Y:S01]  /*4e60*/  HFMA2.MMA R198, -RZ, RZ, 0, 4.76837158203125e-07 ;  /* 0x00000008ffc67435 */ /* 0x000fe200000001ff */
[----:B------:R-:W-:-:S05]  /*4e70*/  MOV R188, R189 ;  /* 0x000000bd00bc7202 */ /* 0x000fca0000000f00 */
[----:B------:R-:W-:-:S05]  /*4e80*/  FADD.FTZ R188, R173, R188 ;  /* 0x000000bcadbc7221 */ /* 0x000fca0000010000 */
[----:B------:R-:W-:-:S07]  /*4e90*/  MOV R196, R188 ;  /* 0x000000bc00c47202 */ /* 0x000fce0000000f00 */
[----:B------:R-:W-:Y:S05]  /*4ea0*/  WARPSYNC.COLLECTIVE R195, `(.L_x_31480) ;  /* 0x00000000c3087348 */ /* 0x000fea0003c00000 */
[----:B------:R0:W1:Y:S02]  /*4eb0*/  SHFL.BFLY P4, R189, R196, R198, R209 ;  /* 0x0c0000c6c4bd7389 */ /* 0x00006400000800d1 */
[----:B01----:R-:W-:Y:S01]  /*4ec0*/  ENDCOLLECTIVE ;  /* 0x000000000000791b */ /* 0x003fe20003800000 */
.L_x_31480:
[----:B------:R-:W-:Y:S01]  /*4ed0*/  HFMA2.MMA R198, -RZ, RZ, 0, 9.5367431640625e-07 ;  /* 0x00000010ffc67435 */ /* 0x000fe200000001ff */
[----:B------:R-:W-:-:S05]  /*4ee0*/  MOV R177, R189 ;  /* 0x000000bd00b17202 */ /* 0x000fca0000000f00 */
[----:B------:R-:W-:-:S05]  /*4ef0*/  FADD.FTZ R177, R188, R177 ;  /* 0x000000b1bcb17221 */ /* 0x000fca0000010000 */
[----:B------:R-:W-:-:S07]  /*4f00*/  MOV R196, R177 ;  /* 0x000000b100c47202 */ /* 0x000fce0000000f00 */
[----:B------:R-:W-:Y:S05]  /*4f10*/  WARPSYNC.COLLECTIVE R195, `(.L_x_31481) ;  /* 0x00000000c3087348 */ /* 0x000fea0003c00000 */
[----:B------:R0:W1:Y:S02]  /*4f20*/  SHFL.BFLY P4, R189, R196, R198, R209 ;  /* 0x0c0000c6c4bd7389 */ /* 0x00006400000800d1 */
[----:B01----:R-:W-:Y:S01]  /*4f30*/  ENDCOLLECTIVE ;  /* 0x000000000000791b */ /* 0x003fe20003800000 */
.L_x_31481:
[----:B------:R-:W-:Y:S01]  /*4f40*/  MOV R194, R189 ;  /* 0x000000bd00c27202 */ /* 0x000fe20000000f00 */
[----:B------:R-:W-:Y:S06]  /*4f50*/  BRA `(.L_x_31482) ;  /* 0xffffffdc00c87947 */ /* 0x000fec000383ffff */
.L_x_31483:
        /* <DEDUP_REMOVED lines=10> */
.L_x_46061:


//--------------------- .text._ZN10layer_norm13ln_fwd_kernelINS_13Kernel_traitsI6__halfS2_fS2_fjLj7168ELj1ELj1ELj4ELj16ENS_18Kernel_traits_baseILj7168ES2_S2_fS2_fjLj128EEEEELb0ELb1ELb1ELb0EEEvNS_9FwdParamsE --------------------------
	.section	.text._ZN10layer_norm13ln_fwd_kernelINS_13Kernel_traitsI6__halfS2_fS2_fjLj7168ELj1ELj1ELj4ELj16ENS_18Kernel_traits_baseILj7168ES2_S2_fS2_fjLj128EEEEELb0ELb1ELb1ELb0EEEvNS_9FwdParamsE,"ax",@progbits
	.align	128
        .global         _ZN10layer_norm13ln_fwd_kernelINS_13Kernel_traitsI6__halfS2_fS2_fjLj7168ELj1ELj1ELj4ELj16ENS_18Kernel_traits_baseILj7168ES2_S2_fS2_fjLj128EEEEELb0ELb1ELb1ELb0EEEvNS_9FwdParamsE
        .type           _ZN10layer_norm13ln_fwd_kernelINS_13Kernel_traitsI6__halfS2_fS2_fjLj7168ELj1ELj1ELj4ELj16ENS_18Kernel_traits_baseILj7168ES2_S2_fS2_fjLj128EEEEELb0ELb1ELb1ELb0EEEvNS_9FwdParamsE,@function
        .size           _ZN10layer_norm13ln_fwd_kernelINS_13Kernel_traitsI6__halfS2_fS2_fjLj7168ELj1ELj1ELj4ELj16ENS_18Kernel_traits_baseILj7168ES2_S2_fS2_fjLj128EEEEELb0ELb1ELb1ELb0EEEvNS_9FwdParamsE,(.L_x_46062 - _ZN10layer_norm13ln_fwd_kernelINS_13Kernel_traitsI6__halfS2_fS2_fjLj7168ELj1ELj1ELj4ELj16ENS_18Kernel_traits_baseILj7168ES2_S2_fS2_fjLj128EEEEELb0ELb1ELb1ELb0EEEvNS_9FwdParamsE)
        .other          _ZN10layer_norm13ln_fwd_kernelINS_13Kernel_traitsI6__halfS2_fS2_fjLj7168ELj1ELj1ELj4ELj16ENS_18Kernel_traits_baseILj7168ES2_S2_fS2_fjLj128EEEEELb0ELb1ELb1ELb0EEEvNS_9FwdParamsE,@"STO_CUDA_ENTRY STV_DEFAULT"
_ZN10layer_norm13ln_fwd_kernelINS_13Kernel_traitsI6__halfS2_fS2_fjLj7168ELj1ELj1ELj4ELj16ENS_18Kernel_traits_baseILj7168ES2_S2_fS2_fjLj128EEEEELb0ELb1ELb1ELb0EEEvNS_9FwdParamsE:
.text._ZN10layer_norm13ln_fwd_kernelINS_13Kernel_traitsI6__halfS2_fS2_fjLj7168ELj1ELj1ELj4ELj16ENS_18Kernel_traits_baseILj7168ES2_S2_fS2_fjLj128EEEEELb0ELb1ELb1ELb0EEEvNS_9FwdParamsE:
        /* <DEDUP_REMOVED lines=42> */
.L_x_31485:
[----:B------:R-:W-:Y:S05]  /*02a0*/  BSYNC B0 ;  /* 0x0000000000007941 */ /* 0x000fea0003800000 */
.L_x_31484:
        /* <DEDUP_REMOVED lines=18> */
.L_x_31487:
[----:B------:R-:W-:Y:S05]  /*03d0*/  BSYNC B0 ;  /* 0x0000000000007941 */ /* 0x000fea0003800000 */
.L_x_31486:
        /* <DEDUP_REMOVED lines=18> */
.L_x_31489:
[----:B------:R-:W-:Y:S05]  /*0500*/  BSYNC B0 ;  /* 0x0000000000007941 */ /* 0x000fea0003800000 */
.L_x_31488:
        /* <DEDUP_REMOVED lines=18> */
.L_x_31491:
[----:B------:R-:W-:Y:S05]  /*0630*/  BSYNC B0 ;  /* 0x0000000000007941 */ /* 0x000fea0003800000 */
.L_x_31490:
        /* <DEDUP_REMOVED lines=18> */
.L_x_31493:
[----:B------:R-:W-:Y:S05]  /*0760*/  BSYNC B0 ;  /* 0x0000000000007941 */ /* 0x000fea0003800000 */
.L_x_31492:
        /* <DEDUP_REMOVED lines=21> */
.L_x_31495:
[----:B------:R-:W-:Y:S05]  /*08c0*/  BSYNC B0 ;  /* 0x0000000000007941 */ /* 0x000fea0003800000 */
.L_x_31494:
        /* <DEDUP_REMOVED lines=20> */
.L_x_31497:
[----:B------:R-:W-:Y:S05]  /*0a10*/  BSYNC B0 ;  /* 0x0000000000007941 */ /* 0x000fea0003800000 */
.L_x_31496:
[----:B------:R-:W0:Y:S02]  /*0a20*/  S2UR UR6, SR_CTAID.X ;  /* 0x00000000000679c3 */ /* 0x000e240000002500 */
[----:B0-----:R-:W-:Y:S01]  /*0a30*/  LEA.HI R161, R0, UR6, RZ, 0x19 ;  /* 0x0000000600a17c11 */ /* 0x001fe2000f8fc8ff */
[----:B------:R-:W-:-:S03]  /*0a40*/  ULDC UR6, c[0x0][0x214] ;  /* 0x0000850000067ab9 */ /* 0x000fc60000000800 */
[----:B------:R-:W-:-:S13]  /*0a50*/  ISETP.GE.AND P1, PT, R161, UR6, PT ;  /* 0x00000006a1007c0c */ /* 0x000fda000bf26270 */
[----:B------:R-:W-:Y:S05]  /*0a60*/  @P1 EXIT ;  /* 0x000000000000194d */ /* 0x000fea0003800000 */
[----:B------:R-:W-:Y:S01]  /*0a70*/  SHF.R.S32.HI R56, RZ, 0x3, R56 ;  /* 0x00000003ff387819 */ /* 0x000fe20000011438 */
[--C-:B-----5:R-:W-:Y:S01]  /*0a80*/  HADD2.F32 R136, -RZ, R52.reuse.H0_H0 ;  /* 0x20000034ff887230 */ /* 0x120fe20000004100 */
[----:B------:R-:W-:Y:S01]  /*0a90*/  HFMA2.MMA R118, -RZ, RZ, 0, 5.9604644775390625e-08 ;  /* 0x00000001ff767435 */ /* 0x000fe200000001ff */
        /* <DEDUP_REMOVED lines=14> */
[----:B------:R-:W-:Y:S01]  /*0b80*/  HADD2.F32 R5, -RZ, R64.H0_H0 ;  /* 0x20000040ff057230 */ /* 0x000fe20000004100 */
[----:B------:R-:W-:Y:S01]  /*0b90*/  LOP3.LUT R55, R54, 0x3e0, RZ, 0xc0, !PT ;  /* 0x000003e036377812 */ /* 0x000fe200078ec0ff */
[--C-:B------:R-:W-:Y:S01]  /*0ba0*/  HADD2.F32 R218, -RZ, R208.reuse.H0_H0 ;  /* 0x200000d0ffda7230 */ /* 0x100fe20000004100 */
[----:B------:R-:W-:Y:S01]  /*0bb0*/  IADD3 R53, R53, R56, RZ ;  /* 0x0000003835357210 */ /* 0x000fe20007ffe0ff */
[----:B------:R-:W-:Y:S01]  /*0bc0*/  HADD2.F32 R217, -RZ, R208.H1_H1 ;  /* 0x300000d0ffd97230 */ /* 0x000fe20000004100 */
[----:B------:R-:W-:Y:S01]  /*0bd0*/  VIADDMNMX R55, R52, -R55, RZ, !PT ;  /* 0x8000003734377246 */ /* 0x000fe200078001ff */
[--C-:B------:R-:W-:Y:S01]  /*0be0*/  HADD2.F32 R216, -RZ, R209.reuse.H0_H0 ;  /* 0x200000d1ffd87230 */ /* 0x100fe20000004100 */
[----:B------:R-:W-:Y:S01]  /*0bf0*/  SHF.L.U32 R53, R53, 0x3, RZ ;  /* 0x0000000335357819 */ /* 0x000fe200000006ff */
[----:B------:R-:W-:Y:S01]  /*0c00*/  HADD2.F32 R215, -RZ, R209.H1_H1 ;  /* 0x300000d1ffd77230 */ /* 0x000fe20000004100 */
[----:B------:R-:W-:Y:S01]  /*0c10*/  VIMNMX R55, R55, 0x20, PT ;  /* 0x0000002037377848 */ /* 0x000fe20003fe0100 */
[--C-:B------:R-:W-:Y:S01]  /*0c20*/  HADD2.F32 R214, -RZ, R210.reuse.H0_H0 ;  /* 0x200000d2ffd67230 */ /* 0x100fe20000004100 */
[----:B------:R-:W-:Y:S01]  /*0c30*/  I2FP.F32.U32 R53, R53 ;  /* 0x0000003500357245 */ /* 0x000fe20000201000 */
[----:B------:R-:W-:Y:S01]  /*0c40*/  HADD2.F32 R213, -RZ, R210.H1_H1 ;  /* 0x300000d2ffd57230 */ /* 0x000fe20000004100 */
[----:B------:R0:W-:Y:S01]  /*0c50*/  STL [R1], R5 ;  /* 0x0000000501007387 */ /* 0x0001e20000100800 */
[--C-:B------:R-:W-:Y:S01]  /*0c60*/  HADD2.F32 R208, -RZ, R201.reuse.H0_H0 ;  /* 0x200000c9ffd07230 */ /* 0x100fe20000004100 */
[----:B------:R1:W2:Y:S01]  /*0c70*/  MUFU.RCP R158, R53 ;  /* 0x00000035009e7308 */ /* 0x0002a20000001000 */
[----:B------:R-:W-:Y:S01]  /*0c80*/  HADD2.F32 R207, -RZ, R201.H1_H1 ;  /* 0x300000c9ffcf7230 */ /* 0x000fe20000004100 */
[----:B------:R-:W-:Y:S01]  /*0c90*/  IADD3 R55, R56, R55, RZ ;  /* 0x0000003738377210 */ /* 0x000fe20007ffe0ff */
[--C-:B------:R-:W-:Y:S01]  /*0ca0*/  HADD2.F32 R206, -RZ, R202.reuse.H0_H0 ;  /* 0x200000caffce7230 */ /* 0x100fe20000004100 */
[----:B------:R-:W-:Y:S01]  /*0cb0*/  ULDC.U8 UR6, c[0x0][0x2a0] ;  /* 0x0000a80000067ab9 */ /* 0x000fe20000000000 */
[----:B------:R-:W-:Y:S01]  /*0cc0*/  HADD2.F32 R205, -RZ, R202.H1_H1 ;  /* 0x300000caffcd7230 */ /* 0x000fe20000004100 */
[----:B------:R-:W-:Y:S01]  /*0cd0*/  SHF.L.U32 R164, R55, 0x3, RZ ;  /* 0x0000000337a47819 */ /* 0x000fe200000006ff */
        /* <DEDUP_REMOVED lines=117> */
[----:B------:R-:W-:Y:S02]  /*1430*/  HADD2.F32 R150, -RZ, R151.H0_H0 ;  /* 0x20000097ff967230 */ /* 0x000fe40000004100 */
        /* <DEDUP_REMOVED lines=34> */
[----:B-12---:R-:W-:-:S07]  /*1660*/  HADD2.F32 R160, -RZ, R51.H1_H1 ;  /* 0x30000033ffa07230 */ /* 0x006fce0000004100 */
.L_x_31639:
        /* <DEDUP_REMOVED lines=15> */
[-C--:B------:R-:W-:Y:S02]  /*1760*/  LEA.HI.SX32 R163, R163, R2.reuse, 0x1d ;  /* 0x00000002a3a37211 */ /* 0x080fe400078feaff */
[----:B------:R-:W-:Y:S02]  /*1770*/  @P1 LEA.HI R219, R180, R219, RZ, 0x3 ;  /* 0x000000dbb4db1211 */ /* 0x000fe400078f18ff */
[----:B------:R-:W-:Y:S02]  /*1780*/  MOV R180, RZ ;  /* 0x000000ff00b47202 */ /* 0x000fe40000000f00 */
        /* <DEDUP_REMOVED lines=40> */
[----:B-----5:R-:W-:-:S05]  /*1a10*/  HADD2.F32 R64, -RZ, R60.H0_H0 ;  /* 0x2000003cff407230 */ /* 0x020fca0000004100 */
[----:B------:R-:W-:-:S04]  /*1a20*/  FMUL.FTZ R64, R64, UR6 ;  /* 0x0000000640407c20 */ /* 0x000fc80008410000 */
[----:B--2---:R-:W-:-:S04]  /*1a30*/  FMUL.FTZ R64, R251, R64 ;  /* 0x00000040fb407220 */ /* 0x004fc80000410000 */
[----:B------:R-:W-:-:S07]  /*1a40*/  @P2 FADD.FTZ R64, R48, R64 ;  /* 0x0000004030402221 */ /* 0x000fce0000010000 */
.L_x_31501:
[----:B------:R-:W-:Y:S05]  /*1a50*/  BSYNC B1 ;  /* 0x0000000000017941 */ /* 0x000fea0003800000 */
.L_x_31500:
[----:B------:R-:W-:Y:S04]  /*1a60*/  BSSY B1, `(.L_x_31502) ;  /* 0x0000006000017945 */ /* 0x000fe80003800000 */
[----:B------:R-:W-:Y:S05]  /*1a70*/  @!P3 BRA `(.L_x_31503) ;  /* 0x000000000010b947 */ /* 0x000fea0003800000 */
[----:B-----5:R-:W-:-:S05]  /*1a80*/  HADD2.F32 R65, -RZ, R60.H1_H1 ;  /* 0x3000003cff417230 */ /* 0x020fca0000004100 */
[----:B------:R-:W-:-:S04]  /*1a90*/  FMUL.FTZ R65, R65, UR6 ;  /* 0x0000000641417c20 */ /* 0x000fc80008410000 */
[----:B------:R-:W-:-:S04]  /*1aa0*/  FMUL.FTZ R65, R250, R65 ;  /* 0x00000041fa417220 */ /* 0x000fc80000410000 */
[----:B------:R-:W-:-:S07]  /*1ab0*/  @P2 FADD.FTZ R65, R49, R65 ;  /* 0x0000004131412221 */ /* 0x000fce0000010000 */
.L_x_31503:
[----:B------:R-:W-:Y:S05]  /*1ac0*/  BSYNC B1 ;  /* 0x0000000000017941 */ /* 0x000fea0003800000 */
.L_x_31502:
[----:B------:R-:W-:Y:S04]  /*1ad0*/  BSSY B1, `(.L_x_31504) ;  /* 0x0000006000017945 */ /* 0x000fe80003800000 */
[----:B------:R-:W-:Y:S05]  /*1ae0*/  @!P3 BRA `(.L_x_31505) ;  /* 0x000000000010b947 */ /* 0x000fea0003800000 */
[----:B-----5:R-:W-:-:S05]  /*1af0*/  HADD2.F32 R66, -RZ, R61.H0_H0 ;  /* 0x2000003dff427230 */ /* 0x020fca0000004100 */
[----:B------:R-:W-:-:S04]  /*1b00*/  FMUL.FTZ R66, R66, UR6 ;  /* 0x0000000642427c20 */ /* 0x000fc80008410000 */
[----:B------:R-:W-:-:S04]  /*1b10*/  FMUL.FTZ R66, R249, R66 ;  /* 0x00000042f9427220 */ /* 0x000fc80000410000 */
[----:B------:R-:W-:-:S07]  /*1b20*/  @P2 FADD.FTZ R66, R50, R66 ;  /* 0x0000004232422221 */ /* 0x000fce0000010000 */
.L_x_31505:
[----:B------:R-:W-:Y:S05]  /*1b30*/  BSYNC B1 ;  /* 0x0000000000017941 */ /* 0x000fea0003800000 */
.L_x_31504:
[----:B------:R-:W-:Y:S04]  /*1b40*/  BSSY B1, `(.L_x_31506) ;  /* 0x0000006000017945 */ /* 0x000fe80003800000 */
[----:B------:R-:W-:Y:S05]  /*1b50*/  @!P3 BRA `(.L_x_31507) ;  /* 0x000000000010b947 */ /* 0x000fea0003800000 */
[----:B-----5:R-:W-:-:S05]  /*1b60*/  HADD2.F32 R67, -RZ, R61.H1_H1 ;  /* 0x3000003dff437230 */ /* 0x020fca0000004100 */
[----:B------:R-:W-:-:S04]  /*1b70*/  FMUL.FTZ R67, R67, UR6 ;  /* 0x0000000643437c20 */ /* 0x000fc80008410000 */
[----:B------:R-:W-:-:S04]  /*1b80*/  FMUL.FTZ R67, R248, R67 ;  /* 0x00000043f8437220 */ /* 0x000fc80000410000 */
[----:B------:R-:W-:-:S07]  /*1b90*/  @P2 FADD.FTZ R67, R51, R67 ;  /* 0x0000004333432221 */ /* 0x000fce0000010000 */
.L_x_31507:
[----:B------:R-:W-:Y:S05]  /*1ba0*/  BSYNC B1 ;  /* 0x0000000000017941 */ /* 0x000fea0003800000 */
.L_x_31506:
[----:B------:R-:W-:Y:S04]  /*1bb0*/  BSSY B1, `(.L_x_31508) ;  /* 0x0000006000017945 */ /* 0x000fe80003800000 */
[----:B------:R-:W-:Y:S05]  /*1bc0*/  @!P3 BRA `(.L_x_31509) ;  /* 0x000000000010b947 */ /* 0x000fea0003800000 */
[----:B-----5:R-:W-:-:S05]  /*1bd0*/  HADD2.F32 R56, -RZ, R62.H0_H0 ;  /* 0x2000003eff387230 */ /* 0x020fca0000004100 */
[----:B------:R-:W-:-:S04]  /*1be0*/  FMUL.FTZ R56, R56, UR6 ;  /* 0x0000000638387c20 */ /* 0x000fc80008410000 */
[----:B------:R-:W-:-:S04]  /*1bf0*/  FMUL.FTZ R56, R247, R56 ;  /* 0x00000038f7387220 */ /* 0x000fc80000410000 */
[----:B------:R-:W-:-:S07]  /*1c00*/  @P2 FADD.FTZ R56, R52, R56 ;  /* 0x0000003834382221 */ /* 0x000fce0000010000 */
.L_x_31509:
[----:B------:R-:W-:Y:S05]  /*1c10*/  BSYNC B1 ;  /* 0x0000000000017941 */ /* 0x000fea0003800000 */
.L_x_31508:
[----:B------:R-:W-:Y:S04]  /*1c20*/  BSSY B1, `(.L_x_31510) ;  /* 0x0000006000017945 */ /* 0x000fe80003800000 */
[----:B------:R-:W-:Y:S05]  /*1c30*/  @!P3 BRA `(.L_x_31511) ;  /* 0x000000000010b947 */ /* 0x000fea0003800000 */
[----:B-----5:R-:W-:-:S05]  /*1c40*/  HADD2.F32 R57, -RZ, R62.H1_H1 ;  /* 0x3000003eff397230 */ /* 0x020fca0000004100 */
[----:B------:R-:W-:-:S04]  /*1c50*/  FMUL.FTZ R57, R57, UR6 ;  /* 0x0000000639397c20 */ /* 0x000fc80008410000 */
[----:B------:R-:W-:-:S04]  /*1c60*/  FMUL.FTZ R57, R246, R57 ;  /* 0x00000039f6397220 */ /* 0x000fc80000410000 */
[----:B------:R-:W-:-:S07]  /*1c70*/  @P2 FADD.FTZ R57, R53, R57 ;  /* 0x0000003935392221 */ /* 0x000fce0000010000 */
.L_x_31511:
[----:B------:R-:W-:Y:S05]  /*1c80*/  BSYNC B1 ;  /* 0x0000000000017941 */ /* 0x000fea0003800000 */
.L_x_31510:
[----:B------:R-:W-:Y:S04]  /*1c90*/  BSSY B1, `(.L_x_31512) ;  /* 0x0000006000017945 */ /* 0x000fe80003800000 */
[----:B------:R-:W-:Y:S05]  /*1ca0*/  @!P3 BRA `(.L_x_31513) ;  /* 0x000000000010b947 */ /* 0x000fea0003800000 */
[----:B-----5:R-:W-:-:S05]  /*1cb0*/  HADD2.F32 R58, -RZ, R63.H0_H0 ;  /* 0x2000003fff3a7230 */ /* 0x020fca0000004100 */
[----:B------:R-:W-:-:S04]  /*1cc0*/  FMUL.FTZ R58, R58, UR6 ;  /* 0x000000063a3a7c20 */ /* 0x000fc80008410000 */
[----:B------:R-:W-:-:S04]  /*1cd0*/  FMUL.FTZ R58, R245, R58 ;  /* 0x0000003af53a7220 */ /* 0x000fc80000410000 */
[----:B------:R-:W-:-:S07]  /*1ce0*/  @P2 FADD.FTZ R58, R54, R58 ;  /* 0x0000003a363a2221 */ /* 0x000fce0000010000 */
.L_x_31513:
[----:B------:R-:W-:Y:S05]  /*1cf0*/  BSYNC B1 ;  /* 0x0000000000017941 */ /* 0x000fea0003800000 */
.L_x_31512:
[----:B------:R-:W-:Y:S04]  /*1d00*/  BSSY B1, `(.L_x_31514) ;  /* 0x0000006000017945 */ /* 0x000fe80003800000 */
[----:B------:R-:W-:Y:S05]  /*1d10*/  @!P3 BRA `(.L_x_31515) ;  /* 0x000000000010b947 */ /* 0x000fea0003800000 */
[----:B-----5:R-:W-:-:S05]  /*1d20*/  HADD2.F32 R59, -RZ, R63.H1_H1 ;  /* 0x3000003fff3b7230 */ /* 0x020fca0000004100 */
[----:B------:R-:W-:-:S04]  /*1d30*/  FMUL.FTZ R59, R59, UR6 ;  /* 0x000000063b3b7c20 */ /* 0x000fc80008410000 */
[----:B------:R-:W-:-:S04]  /*1d40*/  FMUL.FTZ R59, R244, R59 ;  /* 0x0000003bf43b7220 */ /* 0x000fc80000410000 */
[----:B------:R-:W-:-:S07]  /*1d50*/  @P2 FADD.FTZ R59, R55, R59 ;  /* 0x0000003b373b2221 */ /* 0x000fce0000010000 */
.L_x_31515:
[----:B------:R-:W-:Y:S05]  /*1d60*/  BSYNC B1 ;  /* 0x0000000000017941 */ /* 0x000fea0003800000 */
.L_x_31514:
[----:B------:R-:W0:Y:S01]  /*1d70*/  LDC.64 R116, c[0x0][0x238] ;  /* 0x00008e00ff747b82 */ /* 0x000e220000000a00 */
[----:B------:R-:W-:Y:S01]  /*1d80*/  IADD3 R180, R180, 0x80, RZ ;  /* 0x00000080b4b47810 */ /* 0x000fe20007ffe0ff */
[C---:B0-----:R-:W-:Y:S01]  /*1d90*/  IMAD.WIDE.U32 R116, R163.reuse, 0x20, R116 ;  /* 0x00000020a3747825 */ /* 0x041fe200078e0074 */
[----:B------:R-:W-:-:S04]  /*1da0*/  IADD3 R163, R163, 0x80, RZ ;  /* 0x00000080a3a37810 */ /* 0x000fc80007ffe0ff */
[----:B------:R0:W-:Y:S04]  /*1db0*/  STG.E.128 desc[UR4][R116.64], R64 ;  /* 0x0000004074007986 */ /* 0x0001e8000c101d04 */
[----:B------:R0:W-:Y:S02]  /*1dc0*/  STG.E.128 desc[UR4][R116.64+0x10], R56 ;  /* 0x0000103874007986 */ /* 0x0001e4000c101d04 */
.L_x_31499:
[----:B------:R-:W-:Y:S05]  /*1dd0*/  BSYNC B0 ;  /* 0x0000000000007941 */ /* 0x000fea0003800000 */
.L_x_31498:
        /* <DEDUP_REMOVED lines=42> */
[----:B------:R-:W-:-:S04]  /*2080*/  FMUL.FTZ R72, R243, R72 ;  /* 0x00000048f3487220 */ /* 0x000fc80000410000 */
[----:B------:R-:W-:-:S07]  /*2090*/  @P2 FADD.FTZ R72, R48, R72 ;  /* 0x0000004830482221 */ /* 0x000fce0000010000 */
.L_x_31519:
[----:B------:R-:W-:Y:S05]  /*20a0*/  BSYNC B1 ;  /* 0x0000000000017941 */ /* 0x000fea0003800000 */
.L_x_31518:
[----:B------:R-:W-:Y:S04]  /*20b0*/  BSSY B1, `(.L_x_31520) ;  /* 0x0000006000017945 */ /* 0x000fe80003800000 */
[----:B------:R-:W-:Y:S05]  /*20c0*/  @!P3 BRA `(.L_x_31521) ;  /* 0x000000000010b947 */ /* 0x000fea0003800000 */
[----:B-----5:R-:W-:-:S05]  /*20d0*/  HADD2.F32 R73, -RZ, R60.H1_H1 ;  /* 0x3000003cff497230 */ /* 0x020fca0000004100 */
[----:B------:R-:W-:-:S04]  /*20e0*/  FMUL.FTZ R73, R73, UR6 ;  /* 0x0000000649497c20 */ /* 0x000fc80008410000 */
[----:B------:R-:W-:-:S04]  /*20f0*/  FMUL.FTZ R73, R242, R73 ;  /* 0x00000049f2497220 */ /* 0x000fc80000410000 */
[----:B------:R-:W-:-:S07]  /*2100*/  @P2 FADD.FTZ R73, R49, R73 ;  /* 0x0000004931492221 */ /* 0x000fce0000010000 */
.L_x_31521:
[----:B------:R-:W-:Y:S05]  /*2110*/  BSYNC B1 ;  /* 0x0000000000017941 */ /* 0x000fea0003800000 */
.L_x_31520:
[----:B------:R-:W-:Y:S04]  /*2120*/  BSSY B1, `(.L_x_31522) ;  /* 0x0000006000017945 */ /* 0x000fe80003800000 */
[----:B------:R-:W-:Y:S05]  /*2130*/  @!P3 BRA `(.L_x_31523) ;  /* 0x000000000010b947 */ /* 0x000fea0003800000 */
[----:B-----5:R-:W-:-:S05]  /*2140*/  HADD2.F32 R74, -RZ, R61.H0_H0 ;  /* 0x2000003dff4a7230 */ /* 0x020fca0000004100 */
[----:B------:R-:W-:-:S04]  /*2150*/  FMUL.FTZ R74, R74, UR6 ;  /* 0x000000064a4a7c20 */ /* 0x000fc80008410000 */
[----:B------:R-:W-:-:S04]  /*2160*/  FMUL.FTZ R74, R241, R74 ;  /* 0x0000004af14a7220 */ /* 0x000fc80000410000 */
[----:B------:R-:W-:-:S07]  /*2170*/  @P2 FADD.FTZ R74, R50, R74 ;  /* 0x0000004a324a2221 */ /* 0x000fce0000010000 */
.L_x_31523:
[----:B------:R-:W-:Y:S05]  /*2180*/  BSYNC B1 ;  /* 0x0000000000017941 */ /* 0x000fea0003800000 */
.L_x_31522:
[----:B------:R-:W-:Y:S04]  /*2190*/  BSSY B1, `(.L_x_31524) ;  /* 0x0000006000017945 */ /* 0x000fe80003800000 */
[----:B------:R-:W-:Y:S05]  /*21a0*/  @!P3 BRA `(.L_x_31525) ;  /* 0x000000000010b947 */ /* 0x000fea0003800000 */
[----:B-----5:R-:W-:-:S05]  /*21b0*/  HADD2.F32 R75, -RZ, R61.H1_H1 ;  /* 0x3000003dff4b7230 */ /* 0x020fca0000004100 */
[----:B------:R-:W-:-:S04]  /*21c0*/  FMUL.FTZ R75, R75, UR6 ;  /* 0x000000064b4b7c20 */ /* 0x000fc80008410000 */
[----:B------:R-:W-:-:S04]  /*21d0*/  FMUL.FTZ R75, R240, R75 ;  /* 0x0000004bf04b7220 */ /* 0x000fc80000410000 */
[----:B------:R-:W-:-:S07]  /*21e0*/  @P2 FADD.FTZ R75, R51, R75 ;  /* 0x0000004b334b2221 */ /* 0x000fce0000010000 */
.L_x_31525:
[----:B------:R-:W-:Y:S05]  /*21f0*/  BSYNC B1 ;  /* 0x0000000000017941 */ /* 0x000fea0003800000 */
.L_x_31524:
[----:B------:R-:W-:Y:S04]  /*2200*/  BSSY B1, `(.L_x_31526) ;  /* 0x0000006000017945 */ /* 0x000fe80003800000 */
[----:B------:R-:W-:Y:S05]  /*2210*/  @!P3 BRA `(.L_x_31527) ;  /* 0x000000000010b947 */ /* 0x000fea0003800000 */
[----:B-----5:R-:W-:-:S05]  /*2220*/  HADD2.F32 R68, -RZ, R62.H0_H0 ;  /* 0x2000003eff447230 */ /* 0x020fca0000004100 */
[----:B------:R-:W-:-:S04]  /*2230*/  FMUL.FTZ R68, R68, UR6 ;  /* 0x0000000644447c20 */ /* 0x000fc80008410000 */
[----:B------:R-:W-:-:S04]  /*2240*/  FMUL.FTZ R68, R239, R68 ;  /* 0x00000044ef447220 */ /* 0x000fc80000410000 */
[----:B------:R-:W-:-:S07]  /*2250*/  @P2 FADD.FTZ R68, R52, R68 ;  /* 0x0000004434442221 */ /* 0x000fce0000010000 */
.L_x_31527:
[----:B------:R-:W-:Y:S05]  /*2260*/  BSYNC B1 ;  /* 0x0000000000017941 */ /* 0x000fea0003800000 */
.L_x_31526:
[----:B------:R-:W-:Y:S04]  /*2270*/  BSSY B1, `(.L_x_31528) ;  /* 0x0000006000017945 */ /* 0x000fe80003800000 */
[----:B------:R-:W-:Y:S05]  /*2280*/  @!P3 BRA `(.L_x_31529) ;  /* 0x000000000010b947 */ /* 0x000fea0003800000 */
[----:B-----5:R-:W-:-:S05]  /*2290*/  HADD2.F32 R69, -RZ, R62.H1_H1 ;  /* 0x3000003eff457230 */ /* 0x020fca0000004100 */
[----:B------:R-:W-:-:S04]  /*22a0*/  FMUL.FTZ R69, R69, UR6 ;  /* 0x0000000645457c20 */ /* 0x000fc80008410000 */
[----:B------:R-:W-:-:S04]  /*22b0*/  FMUL.FTZ R69, R238, R69 ;  /* 0x00000045ee457220 */ /* 0x000fc80000410000 */
[----:B------:R-:W-:-:S07]  /*22c0*/  @P2 FADD.FTZ R69, R53, R69 ;  /* 0x0000004535452221 */ /* 0x000fce0000010000 */
.L_x_31529:
[----:B------:R-:W-:Y:S05]  /*22d0*/  BSYNC B1 ;  /* 0x0000000000017941 */ /* 0x000fea0003800000 */
.L_x_31528:
[----:B------:R-:W-:Y:S04]  /*22e0*/  BSSY B1, `(.L_x_31530) ;  /* 0x0000006000017945 */ /* 0x000fe80003800000 */
[----:B------:R-:W-:Y:S05]  /*22f0*/  @!P3 BRA `(.L_x_31531) ;  /* 0x000000000010b947 */ /* 0x000fea0003800000 */
[----:B-----5:R-:W-:-:S05]  /*2300*/  HADD2.F32 R70, -RZ, R63.H0_H0 ;  /* 0x2000003fff467230 */ /* 0x020fca0000004100 */
[----:B------:R-:W-:-:S04]  /*2310*/  FMUL.FTZ R70, R70, UR6 ;  /* 0x0000000646467c20 */ /* 0x000fc80008410000 */
[----:B------:R-:W-:-:S04]  /*2320*/  FMUL.FTZ R70, R237, R70 ;  /* 0x00000046ed467220 */ /* 0x000fc80000410000 */
[----:B------:R-:W-:-:S07]  /*2330*/  @P2 FADD.FTZ R70, R54, R70 ;  /* 0x0000004636462221 */ /* 0x000fce0000010000 */
.L_x_31531:
[----:B------:R-:W-:Y:S05]  /*2340*/  BSYNC B1 ;  /* 0x0000000000017941 */ /* 0x000fea0003800000 */
.L_x_31530:
[----:B------:R-:W-:Y:S04]  /*2350*/  BSSY B1, `(.L_x_31532) ;  /* 0x0000006000017945 */ /* 0x000fe80003800000 */
[----:B------:R-:W-:Y:S05]  /*2360*/  @!P3 BRA `(.L_x_31533) ;  /* 0x000000000010b947 */ /* 0x000fea0003800000 */
[----:B-----5:R-:W-:-:S05]  /*2370*/  HADD2.F32 R71, -RZ, R63.H1_H1 ;  /* 0x3000003fff477230 */ /* 0x020fca0000004100 */
[----:B------:R-:W-:-:S04]  /*2380*/  FMUL.FTZ R71, R71, UR6 ;  /* 0x0000000647477c20 */ /* 0x000fc80008410000 */
[----:B------:R-:W-:-:S04]  /*2390*/  FMUL.FTZ R71, R236, R71 ;  /* 0x00000047ec477220 */ /* 0x000fc80000410000 */
[----:B------:R-:W-:-:S07]  /*23a0*/  @P2 FADD.FTZ R71, R55, R71 ;  /* 0x0000004737472221 */ /* 0x000fce0000010000 */
.L_x_31533:
[----:B------:R-:W-:Y:S05]  /*23b0*/  BSYNC B1 ;  /* 0x0000000000017941 */ /* 0x000fea0003800000 */
.L_x_31532:
[----:B------:R-:W0:Y:S01]  /*23c0*/  LDC.64 R116, c[0x0][0x238] ;  /* 0x00008e00ff747b82 */ /* 0x000e220000000a00 */
[----:B------:R-:W-:Y:S01]  /*23d0*/  IADD3 R180, R180, 0x80, RZ ;  /* 0x00000080b4b47810 */ /* 0x000fe20007ffe0ff */
[C---:B0-----:R-:W-:Y:S01]  /*23e0*/  IMAD.WIDE.U32 R116, R163.reuse, 0x20, R116 ;  /* 0x00000020a3747825 */ /* 0x041fe200078e0074 */
[----:B------:R-:W-:-:S04]  /*23f0*/  IADD3 R163, R163, 0x80, RZ ;  /* 0x00000080a3a37810 */ /* 0x000fc80007ffe0ff */
[----:B------:R1:W-:Y:S04]  /*2400*/  STG.E.128 desc[UR4][R116.64], R72 ;  /* 0x0000004874007986 */ /* 0x0003e8000c101d04 */
[----:B------:R1:W-:Y:S02]  /*2410*/  STG.E.128 desc[UR4][R116.64+0x10], R68 ;  /* 0x0000104474007986 */ /* 0x0003e4000c101d04 */
.L_x_31517:
[----:B------:R-:W-:Y:S05]  /*2420*/  BSYNC B0 ;  /* 0x0000000000007941 */ /* 0x000fea0003800000 */
.L_x_31516:
        /* <DEDUP_REMOVED lines=44> */
.L_x_31537:
[----:B------:R-:W-:Y:S05]  /*26f0*/  BSYNC B1 ;  /* 0x0000000000017941 */ /* 0x000fea0003800000 */
.L_x_31536:
[----:B------:R-:W-:Y:S04]  /*2700*/  BSSY B1, `(.L_x_31538) ;  /* 0x0000006000017945 */ /* 0x000fe80003800000 */
[----:B------:R-:W-:Y:S05]  /*2710*/  @!P3 BRA `(.L_x_31539) ;  /* 0x000000000010b947 */ /* 0x000fea0003800000 */
[----:B-----5:R-:W-:-:S05]  /*2720*/  HADD2.F32 R81, -RZ, R60.H1_H1 ;  /* 0x3000003cff517230 */ /* 0x020fca0000004100 */
[----:B------:R-:W-:-:S04]  /*2730*/  FMUL.FTZ R81, R81, UR6 ;  /* 0x0000000651517c20 */ /* 0x000fc80008410000 */
[----:B------:R-:W-:-:S04]  /*2740*/  FMUL.FTZ R81, R234, R81 ;  /* 0x00000051ea517220 */ /* 0x000fc80000410000 */
[----:B------:R-:W-:-:S07]  /*2750*/  @P2 FADD.FTZ R81, R49, R81 ;  /* 0x0000005131512221 */ /* 0x000fce0000010000 */
.L_x_31539:
[----:B------:R-:W-:Y:S05]  /*2760*/  BSYNC B1 ;  /* 0x0000000000017941 */ /* 0x000fea0003800000 */
.L_x_31538:
[----:B------:R-:W-:Y:S04]  /*2770*/  BSSY B1, `(.L_x_31540) ;  /* 0x0000006000017945 */ /* 0x000fe80003800000 */
[----:B------:R-:W-:Y:S05]  /*2780*/  @!P3 BRA `(.L_x_31541) ;  /* 0x000000000010b947 */ /* 0x000fea0003800000 */
[----:B-----5:R-:W-:-:S05]  /*2790*/  HADD2.F32 R82, -RZ, R61.H0_H0 ;  /* 0x2000003dff527230 */ /* 0x020fca0000004100 */
[----:B------:R-:W-:-:S04]  /*27a0*/  FMUL.FTZ R82, R82, UR6 ;  /* 0x0000000652527c20 */ /* 0x000fc80008410000 */
[----:B------:R-:W-:-:S04]  /*27b0*/  FMUL.FTZ R82, R233, R82 ;  /* 0x00000052e9527220 */ /* 0x000fc80000410000 */
[----:B------:R-:W-:-:S07]  /*27c0*/  @P2 FADD.FTZ R82, R50, R82 ;  /* 0x0000005232522221 */ /* 0x000fce0000010000 */
.L_x_31541:
[----:B------:R-:W-:Y:S05]  /*27d0*/  BSYNC B1 ;  /* 0x0000000000017941 */ /* 0x000fea0003800000 */
.L_x_31540:
[----:B------:R-:W-:Y:S04]  /*27e0*/  BSSY B1, `(.L_x_31542) ;  /* 0x0000006000017945 */ /* 0x000fe80003800000 */
[----:B------:R-:W-:Y:S05]  /*27f0*/  @!P3 BRA `(.L_x_31543) ;  /* 0x000000000010b947 */ /* 0x000fea0003800000 */
[----:B-----5:R-:W-:-:S05]  /*2800*/  HADD2.F32 R83, -RZ, R61.H1_H1 ;  /* 0x3000003dff537230 */ /* 0x020fca0000004100 */
[----:B------:R-:W-:-:S04]  /*2810*/  FMUL.FTZ R83, R83, UR6 ;  /* 0x0000000653537c20 */ /* 0x000fc80008410000 */
[----:B------:R-:W-:-:S04]  /*2820*/  FMUL.FTZ R83, R232, R83 ;  /* 0x00000053e8537220 */ /* 0x000fc80000410000 */
[----:B------:R-:W-:-:S07]  /*2830*/  @P2 FADD.FTZ R83, R51, R83 ;  /* 0x0000005333532221 */ /* 0x000fce0000010000 */
.L_x_31543:
[----:B------:R-:W-:Y:S05]  /*2840*/  BSYNC B1 ;  /* 0x0000000000017941 */ /* 0x000fea0003800000 */
.L_x_31542:
[----:B------:R-:W-:Y:S04]  /*2850*/  BSSY B1, `(.L_x_31544) ;  /* 0x0000006000017945 */ /* 0x000fe80003800000 */
[----:B------:R-:W-:Y:S05]  /*2860*/  @!P3 BRA `(.L_x_31545) ;  /* 0x000000000010b947 */ /* 0x000fea0003800000 */
[----:B-----5:R-:W-:-:S05]  /*2870*/  HADD2.F32 R76, -RZ, R62.H0_H0 ;  /* 0x2000003eff4c7230 */ /* 0x020fca0000004100 */
[----:B------:R-:W-:-:S04]  /*2880*/  FMUL.FTZ R76, R76, UR6 ;  /* 0x000000064c4c7c20 */ /* 0x000fc80008410000 */
[----:B------:R-:W-:-:S04]  /*2890*/  FMUL.FTZ R76, R231, R76 ;  /* 0x0000004ce74c7220 */ /* 0x000fc80000410000 */
[----:B------:R-:W-:-:S07]  /*28a0*/  @P2 FADD.FTZ R76, R52, R76 ;  /* 0x0000004c344c2221 */ /* 0x000fce0000010000 */
.L_x_31545:
[----:B------:R-:W-:Y:S05]  /*28b0*/  BSYNC B1 ;  /* 0x0000000000017941 */ /* 0x000fea0003800000 */
.L_x_31544:
[----:B------:R-:W-:Y:S04]  /*28c0*/  BSSY B1, `(.L_x_31546) ;  /* 0x0000006000017945 */ /* 0x000fe80003800000 */
[----:B------:R-:W-:Y:S05]  /*28d0*/  @!P3 BRA `(.L_x_31547) ;  /* 0x000000000010b947 */ /* 0x000fea0003800000 */
[----:B-----5:R-:W-:-:S05]  /*28e0*/  HADD2.F32 R77, -RZ, R62.H1_H1 ;  /* 0x3000003eff4d7230 */ /* 0x020fca0000004100 */
[----:B------:R-:W-:-:S04]  /*28f0*/  FMUL.FTZ R77, R77, UR6 ;  /* 0x000000064d4d7c20 */ /* 0x000fc80008410000 */
[----:B------:R-:W-:-:S04]  /*2900*/  FMUL.FTZ R77, R230, R77 ;  /* 0x0000004de64d7220 */ /* 0x000fc80000410000 */
[----:B------:R-:W-:-:S07]  /*2910*/  @P2 FADD.FTZ R77, R53, R77 ;  /* 0x0000004d354d2221 */ /* 0x000fce0000010000 */
.L_x_31547:
[----:B------:R-:W-:Y:S05]  /*2920*/  BSYNC B1 ;  /* 0x0000000000017941 */ /* 0x000fea0003800000 */
.L_x_31546:
[----:B------:R-:W-:Y:S04]  /*2930*/  BSSY B1, `(.L_x_31548) ;  /* 0x0000006000017945 */ /* 0x000fe80003800000 */
[----:B------:R-:W-:Y:S05]  /*2940*/  @!P3 BRA `(.L_x_31549) ;  /* 0x000000000010b947 */ /* 0x000fea0003800000 */
[----:B-----5:R-:W-:-:S05]  /*2950*/  HADD2.F32 R78, -RZ, R63.H0_H0 ;  /* 0x2000003fff4e7230 */ /* 0x020fca0000004100 */
[----:B------:R-:W-:-:S04]  /*2960*/  FMUL.FTZ R78, R78, UR6 ;  /* 0x000000064e4e7c20 */ /* 0x000fc80008410000 */
[----:B------:R-:W-:-:S04]  /*2970*/  FMUL.FTZ R78, R229, R78 ;  /* 0x0000004ee54e7220 */ /* 0x000fc80000410000 */
[----:B------:R-:W-:-:S07]  /*2980*/  @P2 FADD.FTZ R78, R54, R78 ;  /* 0x0000004e364e2221 */ /* 0x000fce0000010000 */
.L_x_31549:
[----:B------:R-:W-:Y:S05]  /*2990*/  BSYNC B1 ;  /* 0x0000000000017941 */ /* 0x000fea0003800000 */
.L_x_31548:
[----:B------:R-:W-:Y:S04]  /*29a0*/  BSSY B1, `(.L_x_31550) ;  /* 0x0000006000017945 */ /* 0x000fe80003800000 */
[----:B------:R-:W-:Y:S05]  /*29b0*/  @!P3 BRA `(.L_x_31551) ;  /* 0x000000000010b947 */ /* 0x000fea0003800000 */
[----:B-----5:R-:W-:-:S05]  /*29c0*/  HADD2.F32 R79, -RZ, R63.H1_H1 ;  /* 0x3000003fff4f7230 */ /* 0x020fca0000004100 */
[----:B------:R-:W-:-:S04]  /*29d0*/  FMUL.FTZ R79, R79, UR6 ;  /* 0x000000064f4f7c20 */ /* 0x000fc80008410000 */
[----:B------:R-:W-:-:S04]  /*29e0*/  FMUL.FTZ R79, R228, R79 ;  /* 0x0000004fe44f7220 */ /* 0x000fc80000410000 */
[----:B------:R-:W-:-:S07]  /*29f0*/  @P2 FADD.FTZ R79, R55, R79 ;  /* 0x0000004f374f2221 */ /* 0x000fce0000010000 */
.L_x_31551:
[----:B------:R-:W-:Y:S05]  /*2a00*/  BSYNC B1 ;  /* 0x0000000000017941 */ /* 0x000fea0003800000 */
.L_x_31550:
[----:B------:R-:W0:Y:S01]  /*2a10*/  LDC.64 R116, c[0x0][0x238] ;  /* 0x00008e00ff747b82 */ /* 0x000e220000000a00 */
[----:B------:R-:W-:Y:S01]  /*2a20*/  IADD3 R180, R180, 0x80, RZ ;  /* 0x00000080b4b47810 */ /* 0x000fe20007ffe0ff */
[C---:B0-----:R-:W-:Y:S01]  /*2a30*/  IMAD.WIDE.U32 R116, R163.reuse, 0x20, R116 ;  /* 0x00000020a3747825 */ /* 0x041fe200078e0074 */
[----:B------:R-:W-:-:S04]  /*2a40*/  IADD3 R163, R163, 0x80, RZ ;  /* 0x00000080a3a37810 */ /* 0x000fc80007ffe0ff */
[----:B------:R2:W-:Y:S04]  /*2a50*/  STG.E.128 desc[UR4][R116.64], R80 ;  /* 0x0000005074007986 */ /* 0x0005e8000c101d04 */
[----:B------:R2:W-:Y:S02]  /*2a60*/  STG.E.128 desc[UR4][R116.64+0x10], R76 ;  /* 0x0000104c74007986 */ /* 0x0005e4000c101d04 */
.L_x_31535:
[----:B------:R-:W-:Y:S05]  /*2a70*/  BSYNC B0 ;  /* 0x0000000000007941 */ /* 0x000fea0003800000 */
.L_x_31534:
        /* <DEDUP_REMOVED lines=44> */
.L_x_31555:
[----:B------:R-:W-:Y:S05]  /*2d40*/  BSYNC B1 ;  /* 0x0000000000017941 */ /* 0x000fea0003800000 */
.L_x_31554:
[----:B------:R-:W-:Y:S04]  /*2d50*/  BSSY B1, `(.L_x_31556) ;  /* 0x0000006000017945 */ /* 0x000fe80003800000 */
[----:B------:R-:W-:Y:S05]  /*2d60*/  @!P3 BRA `(.L_x_31557) ;  /* 0x000000000010b947 */ /* 0x000fea0003800000 */
[----:B-----5:R-:W-:-:S05]  /*2d70*/  HADD2.F32 R89, -RZ, R60.H1_H1 ;  /* 0x3000003cff597230 */ /* 0x020fca0000004100 */
[----:B------:R-:W-:-:S04]  /*2d80*/  FMUL.FTZ R89, R89, UR6 ;  /* 0x0000000659597c20 */ /* 0x000fc80008410000 */
[----:B------:R-:W-:-:S04]  /*2d90*/  FMUL.FTZ R89, R226, R89 ;  /* 0x00000059e2597220 */ /* 0x000fc80000410000 */
[----:B------:R-:W-:-:S07]  /*2da0*/  @P2 FADD.FTZ R89, R49, R89 ;  /* 0x0000005931592221 */ /* 0x000fce0000010000 */
.L_x_31557:
[----:B------:R-:W-:Y:S05]  /*2db0*/  BSYNC B1 ;  /* 0x0000000000017941 */ /* 0x000fea0003800000 */
.L_x_31556:
[----:B------:R-:W-:Y:S04]  /*2dc0*/  BSSY B1, `(.L_x_31558) ;  /* 0x0000006000017945 */ /* 0x000fe80003800000 */
[----:B------:R-:W-:Y:S05]  /*2dd0*/  @!P3 BRA `(.L_x_31559) ;  /* 0x000000000010b947 */ /* 0x000fea0003800000 */
[----:B-----5:R-:W-:-:S05]  /*2de0*/  HADD2.F32 R90, -RZ, R61.H0_H0 ;  /* 0x2000003dff5a7230 */ /* 0x020fca0000004100 */
[----:B------:R-:W-:-:S04]  /*2df0*/  FMUL.FTZ R90, R90, UR6 ;  /* 0x000000065a5a7c20 */ /* 0x000fc80008410000 */
[----:B------:R-:W-:-:S04]  /*2e00*/  FMUL.FTZ R90, R225, R90 ;  /* 0x0000005ae15a7220 */ /* 0x000fc80000410000 */
[----:B------:R-:W-:-:S07]  /*2e10*/  @P2 FADD.FTZ R90, R50, R90 ;  /* 0x0000005a325a2221 */ /* 0x000fce0000010000 */
.L_x_31559:
[----:B------:R-:W-:Y:S05]  /*2e20*/  BSYNC B1 ;  /* 0x0000000000017941 */ /* 0x000fea0003800000 */
.L_x_31558:
[----:B------:R-:W-:Y:S04]  /*2e30*/  BSSY B1, `(.L_x_31560) ;  /* 0x0000006000017945 */ /* 0x000fe80003800000 */
[----:B------:R-:W-:Y:S05]  /*2e40*/  @!P3 BRA `(.L_x_31561) ;  /* 0x000000000010b947 */ /* 0x000fea0003800000 */
[----:B-----5:R-:W-:-:S05]  /*2e50*/  HADD2.F32 R91, -RZ, R61.H1_H1 ;  /* 0x3000003dff5b7230 */ /* 0x020fca0000004100 */
[----:B------:R-:W-:-:S04]  /*2e60*/  FMUL.FTZ R91, R91, UR6 ;  /* 0x000000065b5b7c20 */ /* 0x000fc80008410000 */
[----:B------:R-:W-:-:S04]  /*2e70*/  FMUL.FTZ R91, R224, R91 ;  /* 0x0000005be05b7220 */ /* 0x000fc80000410000 */
[----:B------:R-:W-:-:S07]  /*2e80*/  @P2 FADD.FTZ R91, R51, R91 ;  /* 0x0000005b335b2221 */ /* 0x000fce0000010000 */
.L_x_31561:
[----:B------:R-:W-:Y:S05]  /*2e90*/  BSYNC B1 ;  /* 0x0000000000017941 */ /* 0x000fea0003800000 */
.L_x_31560:
[----:B------:R-:W-:Y:S04]  /*2ea0*/  BSSY B1, `(.L_x_31562) ;  /* 0x0000006000017945 */ /* 0x000fe80003800000 */
[----:B------:R-:W-:Y:S05]  /*2eb0*/  @!P3 BRA `(.L_x_31563) ;  /* 0x000000000010b947 */ /* 0x000fea0003800000 */
[----:B-----5:R-:W-:-:S05]  /*2ec0*/  HADD2.F32 R84, -RZ, R62.H0_H0 ;  /* 0x2000003eff547230 */ /* 0x020fca0000004100 */
[----:B------:R-:W-:-:S04]  /*2ed0*/  FMUL.FTZ R84, R84, UR6 ;  /* 0x0000000654547c20 */ /* 0x000fc80008410000 */
[----:B------:R-:W-:-:S04]  /*2ee0*/  FMUL.FTZ R84, R223, R84 ;  /* 0x00000054df547220 */ /* 0x000fc80000410000 */
[----:B------:R-:W-:-:S07]  /*2ef0*/  @P2 FADD.FTZ R84, R52, R84 ;  /* 0x0000005434542221 */ /* 0x000fce0000010000 */
.L_x_31563:
[----:B------:R-:W-:Y:S05]  /*2f00*/  BSYNC B1 ;  /* 0x0000000000017941 */ /* 0x000fea0003800000 */
.L_x_31562:
[----:B------:R-:W-:Y:S04]  /*2f10*/  BSSY B1, `(.L_x_31564) ;  /* 0x0000006000017945 */ /* 0x000fe80003800000 */
[----:B------:R-:W-:Y:S05]  /*2f20*/  @!P3 BRA `(.L_x_31565) ;  /* 0x000000000010b947 */ /* 0x000fea0003800000 */
[----:B-----5:R-:W-:-:S05]  /*2f30*/  HADD2.F32 R85, -RZ, R62.H1_H1 ;  /* 0x3000003eff557230 */ /* 0x020fca0000004100 */
[----:B------:R-:W-:-:S04]  /*2f40*/  FMUL.FTZ R85, R85, UR6 ;  /* 0x0000000655557c20 */ /* 0x000fc80008410000 */
[----:B------:R-:W-:-:S04]  /*2f50*/  FMUL.FTZ R85, R222, R85 ;  /* 0x00000055de557220 */ /* 0x000fc80000410000 */
[----:B------:R-:W-:-:S07]  /*2f60*/  @P2 FADD.FTZ R85, R53, R85 ;  /* 0x0000005535552221 */ /* 0x000fce0000010000 */
.L_x_31565:
[----:B------:R-:W-:Y:S05]  /*2f70*/  BSYNC B1 ;  /* 0x0000000000017941 */ /* 0x000fea0003800000 */
.L_x_31564:
[----:B------:R-:W-:Y:S04]  /*2f80*/  BSSY B1, `(.L_x_31566) ;  /* 0x0000006000017945 */ /* 0x000fe80003800000 */
[----:B------:R-:W-:Y:S05]  /*2f90*/  @!P3 BRA `(.L_x_31567) ;  /* 0x000000000010b947 */ /* 0x000fea0003800000 */
[----:B-----5:R-:W-:-:S05]  /*2fa0*/  HADD2.F32 R86, -RZ, R63.H0_H0 ;  /* 0x2000003fff567230 */ /* 0x020fca0000004100 */
[----:B------:R-:W-:-:S04]  /*2fb0*/  FMUL.FTZ R86, R86, UR6 ;  /* 0x0000000656567c20 */ /* 0x000fc80008410000 */
[----:B------:R-:W-:-:S04]  /*2fc0*/  FMUL.FTZ R86, R221, R86 ;  /* 0x00000056dd567220 */ /* 0x000fc80000410000 */
[----:B------:R-:W-:-:S07]  /*2fd0*/  @P2 FADD.FTZ R86, R54, R86 ;  /* 0x0000005636562221 */ /* 0x000fce0000010000 */
.L_x_31567:
[----:B------:R-:W-:Y:S05]  /*2fe0*/  BSYNC B1 ;  /* 0x0000000000017941 */ /* 0x000fea0003800000 */
.L_x_31566:
[----:B------:R-:W-:Y:S04]  /*2ff0*/  BSSY B1, `(.L_x_31568) ;  /* 0x0000006000017945 */ /* 0x000fe80003800000 */
[----:B------:R-:W-:Y:S05]  /*3000*/  @!P3 BRA `(.L_x_31569) ;  /* 0x000000000010b947 */ /* 0x000fea0003800000 */
[----:B-----5:R-:W-:-:S05]  /*3010*/  HADD2.F32 R87, -RZ, R63.H1_H1 ;  /* 0x3000003fff577230 */ /* 0x020fca0000004100 */
[----:B------:R-:W-:-:S04]  /*3020*/  FMUL.FTZ R87, R87, UR6 ;  /* 0x0000000657577c20 */ /* 0x000fc80008410000 */
[----:B------:R-:W-:-:S04]  /*3030*/  FMUL.FTZ R87, R220, R87 ;  /* 0x00000057dc577220 */ /* 0x000fc80000410000 */
[----:B------:R-:W-:-:S07]  /*3040*/  @P2 FADD.FTZ R87, R55, R87 ;  /* 0x0000005737572221 */ /* 0x000fce0000010000 */
.L_x_31569:
[----:B------:R-:W-:Y:S05]  /*3050*/  BSYNC B1 ;  /* 0x0000000000017941 */ /* 0x000fea0003800000 */
.L_x_31568:
[----:B------:R-:W0:Y:S01]  /*3060*/  LDC.64 R116, c[0x0][0x238] ;  /* 0x00008e00ff747b82 */ /* 0x000e220000000a00 */
[----:B------:R-:W-:Y:S01]  /*3070*/  IADD3 R180, R180, 0x80, RZ ;  /* 0x00000080b4b47810 */ /* 0x000fe20007ffe0ff */
[C---:B0-----:R-:W-:Y:S01]  /*3080*/  IMAD.WIDE.U32 R116, R163.reuse, 0x20, R116 ;  /* 0x00000020a3747825 */ /* 0x041fe200078e0074 */
[----:B------:R-:W-:-:S04]  /*3090*/  IADD3 R163, R163, 0x80, RZ ;  /* 0x00000080a3a37810 */ /* 0x000fc80007ffe0ff */
[----:B------:R3:W-:Y:S04]  /*30a0*/  STG.E.128 desc[UR4][R116.64], R88 ;  /* 0x0000005874007986 */ /* 0x0007e8000c101d04 */
[----:B------:R3:W-:Y:S02]  /*30b0*/  STG.E.128 desc[UR4][R116.64+0x10], R84 ;  /* 0x0000105474007986 */ /* 0x0007e4000c101d04 */
.L_x_31553:
[----:B------:R-:W-:Y:S05]  /*30c0*/  BSYNC B0 ;  /* 0x0000000000007941 */ /* 0x000fea0003800000 */
.L_x_31552:
        /* <DEDUP_REMOVED lines=44> */
.L_x_31573:
[----:B------:R-:W-:Y:S05]  /*3390*/  BSYNC B1 ;  /* 0x0000000000017941 */ /* 0x000fea0003800000 */
.L_x_31572:
[----:B------:R-:W-:Y:S04]  /*33a0*/  BSSY B1, `(.L_x_31574) ;  /* 0x0000006000017945 */ /* 0x000fe80003800000 */
[----:B------:R-:W-:Y:S05]  /*33b0*/  @!P3 BRA `(.L_x_31575) ;  /* 0x000000000010b947 */ /* 0x000fea0003800000 */
[----:B-----5:R-:W-:-:S05]  /*33c0*/  HADD2.F32 R97, -RZ, R60.H1_H1 ;  /* 0x3000003cff617230 */ /* 0x020fca0000004100 */
[----:B------:R-:W-:-:S04]  /*33d0*/  FMUL.FTZ R116, R97, UR6 ;  /* 0x0000000661747c20 */ /* 0x000fc80008410000 */
[----:B------:R-:W-:-:S04]  /*33e0*/  FMUL.FTZ R97, R217, R116 ;  /* 0x00000074d9617220 */ /* 0x000fc80000410000 */
[----:B------:R-:W-:-:S07]  /*33f0*/  @P2 FADD.FTZ R97, R49, R97 ;  /* 0x0000006131612221 */ /* 0x000fce0000010000 */
.L_x_31575:
[----:B------:R-:W-:Y:S05]  /*3400*/  BSYNC B1 ;  /* 0x0000000000017941 */ /* 0x000fea0003800000 */
.L_x_31574:
[----:B------:R-:W-:Y:S04]  /*3410*/  BSSY B1, `(.L_x_31576) ;  /* 0x0000006000017945 */ /* 0x000fe80003800000 */
[----:B------:R-:W-:Y:S05]  /*3420*/  @!P3 BRA `(.L_x_31577) ;  /* 0x000000000010b947 */ /* 0x000fea0003800000 */
[----:B-----5:R-:W-:-:S05]  /*3430*/  HADD2.F32 R98, -RZ, R61.H0_H0 ;  /* 0x2000003dff627230 */ /* 0x020fca0000004100 */
[----:B------:R-:W-:-:S04]  /*3440*/  FMUL.FTZ R117, R98, UR6 ;  /* 0x0000000662757c20 */ /* 0x000fc80008410000 */
[----:B------:R-:W-:-:S04]  /*3450*/  FMUL.FTZ R98, R216, R117 ;  /* 0x00000075d8627220 */ /* 0x000fc80000410000 */
[----:B------:R-:W-:-:S07]  /*3460*/  @P2 FADD.FTZ R98, R50, R98 ;  /* 0x0000006232622221 */ /* 0x000fce0000010000 */
.L_x_31577:
[----:B------:R-:W-:Y:S05]  /*3470*/  BSYNC B1 ;  /* 0x0000000000017941 */ /* 0x000fea0003800000 */
.L_x_31576:
[----:B------:R-:W-:Y:S04]  /*3480*/  BSSY B1, `(.L_x_31578) ;  /* 0x0000006000017945 */ /* 0x000fe80003800000 */
[----:B------:R-:W-:Y:S05]  /*3490*/  @!P3 BRA `(.L_x_31579) ;  /* 0x000000000010b947 */ /* 0x000fea0003800000 */
[----:B-----5:R-:W-:-:S05]  /*34a0*/  HADD2.F32 R99, -RZ, R61.H1_H1 ;  /* 0x3000003dff637230 */ /* 0x020fca0000004100 */
[----:B------:R-:W-:-:S04]  /*34b0*/  FMUL.FTZ R116, R99, UR6 ;  /* 0x0000000663747c20 */ /* 0x000fc80008410000 */
[----:B------:R-:W-:-:S04]  /*34c0*/  FMUL.FTZ R99, R215, R116 ;  /* 0x00000074d7637220 */ /* 0x000fc80000410000 */
[----:B------:R-:W-:-:S07]  /*34d0*/  @P2 FADD.FTZ R99, R51, R99 ;  /* 0x0000006333632221 */ /* 0x000fce0000010000 */
.L_x_31579:
[----:B------:R-:W-:Y:S05]  /*34e0*/  BSYNC B1 ;  /* 0x0000000000017941 */ /* 0x000fea0003800000 */
.L_x_31578:
[----:B------:R-:W-:Y:S04]  /*34f0*/  BSSY B1, `(.L_x_31580) ;  /* 0x0000006000017945 */ /* 0x000fe80003800000 */
[----:B------:R-:W-:Y:S05]  /*3500*/  @!P3 BRA `(.L_x_31581) ;  /* 0x000000000010b947 */ /* 0x000fea0003800000 */
[----:B-----5:R-:W-:-:S05]  /*3510*/  HADD2.F32 R92, -RZ, R62.H0_H0 ;  /* 0x2000003eff5c7230 */ /* 0x020fca0000004100 */
[----:B------:R-:W-:-:S04]  /*3520*/  FMUL.FTZ R117, R92, UR6 ;  /* 0x000000065c757c20 */ /* 0x000fc80008410000 */
[----:B------:R-:W-:-:S04]  /*3530*/  FMUL.FTZ R92, R214, R117 ;  /* 0x00000075d65c7220 */ /* 0x000fc80000410000 */
[----:B------:R-:W-:-:S07]  /*3540*/  @P2 FADD.FTZ R92, R52, R92 ;  /* 0x0000005c345c2221 */ /* 0x000fce0000010000 */
.L_x_31581:
[----:B------:R-:W-:Y:S05]  /*3550*/  BSYNC B1 ;  /* 0x0000000000017941 */ /* 0x000fea0003800000 */
.L_x_31580:
[----:B------:R-:W-:Y:S04]  /*3560*/  BSSY B1, `(.L_x_31582) ;  /* 0x0000006000017945 */ /* 0x000fe80003800000 */
[----:B------:R-:W-:Y:S05]  /*3570*/  @!P3 BRA `(.L_x_31583) ;  /* 0x000000000010b947 */ /* 0x000fea0003800000 */
[----:B-----5:R-:W-:-:S05]  /*3580*/  HADD2.F32 R93, -RZ, R62.H1_H1 ;  /* 0x3000003eff5d7230 */ /* 0x020fca0000004100 */
[----:B------:R-:W-:-:S04]  /*3590*/  FMUL.FTZ R116, R93, UR6 ;  /* 0x000000065d747c20 */ /* 0x000fc80008410000 */
[----:B------:R-:W-:-:S04]  /*35a0*/  FMUL.FTZ R93, R213, R116 ;  /* 0x00000074d55d7220 */ /* 0x000fc80000410000 */
[----:B------:R-:W-:-:S07]  /*35b0*/  @P2 FADD.FTZ R93, R53, R93 ;  /* 0x0000005d355d2221 */ /* 0x000fce0000010000 */
.L_x_31583:
[----:B------:R-:W-:Y:S05]  /*35c0*/  BSYNC B1 ;  /* 0x0000000000017941 */ /* 0x000fea0003800000 */
.L_x_31582:
[----:B------:R-:W-:Y:S04]  /*35d0*/  BSSY B1, `(.L_x_31584) ;  /* 0x0000006000017945 */ /* 0x000fe80003800000 */
[----:B------:R-:W-:Y:S05]  /*35e0*/  @!P3 BRA `(.L_x_31585) ;  /* 0x000000000010b947 */ /* 0x000fea0003800000 */
[----:B-----5:R-:W-:-:S05]  /*35f0*/  HADD2.F32 R94, -RZ, R63.H0_H0 ;  /* 0x2000003fff5e7230 */ /* 0x020fca0000004100 */
[----:B------:R-:W-:-:S04]  /*3600*/  FMUL.FTZ R117, R94, UR6 ;  /* 0x000000065e757c20 */ /* 0x000fc80008410000 */
[----:B------:R-:W-:-:S04]  /*3610*/  FMUL.FTZ R94, R212, R117 ;  /* 0x00000075d45e7220 */ /* 0x000fc80000410000 */
[----:B------:R-:W-:-:S07]  /*3620*/  @P2 FADD.FTZ R94, R54, R94 ;  /* 0x0000005e365e2221 */ /* 0x000fce0000010000 */
.L_x_31585:
[----:B------:R-:W-:Y:S05]  /*3630*/  BSYNC B1 ;  /* 0x0000000000017941 */ /* 0x000fea0003800000 */
.L_x_31584:
[----:B------:R-:W-:Y:S04]  /*3640*/  BSSY B1, `(.L_x_31586) ;  /* 0x0000006000017945 */ /* 0x000fe80003800000 */
[----:B------:R-:W-:Y:S05]  /*3650*/  @!P3 BRA `(.L_x_31587) ;  /* 0x000000000010b947 */ /* 0x000fea0003800000 */
[----:B-----5:R-:W-:-:S05]  /*3660*/  HADD2.F32 R95, -RZ, R63.H1_H1 ;  /* 0x3000003fff5f7230 */ /* 0x020fca0000004100 */
[----:B------:R-:W-:-:S04]  /*3670*/  FMUL.FTZ R116, R95, UR6 ;  /* 0x000000065f747c20 */ /* 0x000fc80008410000 */
[----:B------:R-:W-:-:S04]  /*3680*/  FMUL.FTZ R95, R211, R116 ;  /* 0x00000074d35f7220 */ /* 0x000fc80000410000 */
[----:B------:R-:W-:-:S07]  /*3690*/  @P2 FADD.FTZ R95, R55, R95 ;  /* 0x0000005f375f2221 */ /* 0x000fce0000010000 */
.L_x_31587:
[----:B------:R-:W-:Y:S05]  /*36a0*/  BSYNC B1 ;  /* 0x0000000000017941 */ /* 0x000fea0003800000 */
.L_x_31586:
[----:B------:R-:W0:Y:S01]  /*36b0*/  LDC.64 R116, c[0x0][0x238] ;  /* 0x00008e00ff747b82 */ /* 0x000e220000000a00 */
[----:B------:R-:W-:Y:S01]  /*36c0*/  IADD3 R180, R180, 0x80, RZ ;  /* 0x00000080b4b47810 */ /* 0x000fe20007ffe0ff */
[C---:B0-----:R-:W-:Y:S01]  /*36d0*/  IMAD.WIDE.U32 R116, R163.reuse, 0x20, R116 ;  /* 0x00000020a3747825 */ /* 0x041fe200078e0074 */
[----:B------:R-:W-:-:S04]  /*36e0*/  IADD3 R163, R163, 0x80, RZ ;  /* 0x00000080a3a37810 */ /* 0x000fc80007ffe0ff */
[----:B------:R4:W-:Y:S04]  /*36f0*/  STG.E.128 desc[UR4][R116.64], R96 ;  /* 0x0000006074007986 */ /* 0x0009e8000c101d04 */
[----:B------:R4:W-:Y:S02]  /*3700*/  STG.E.128 desc[UR4][R116.64+0x10], R92 ;  /* 0x0000105c74007986 */ /* 0x0009e4000c101d04 */
.L_x_31571:
[----:B------:R-:W-:Y:S05]  /*3710*/  BSYNC B0 ;  /* 0x0000000000007941 */ /* 0x000fea0003800000 */
.L_x_31570:
        /* <DEDUP_REMOVED lines=44> */
.L_x_31591:
[----:B------:R-:W-:Y:S05]  /*39e0*/  BSYNC B1 ;  /* 0x0000000000017941 */ /* 0x000fea0003800000 */
.L_x_31590:
[----:B------:R-:W-:Y:S04]  /*39f0*/  BSSY B1, `(.L_x_31592) ;  /* 0x0000006000017945 */ /* 0x000fe80003800000 */
[----:B------:R-:W-:Y:S05]  /*3a00*/  @!P3 BRA `(.L_x_31593) ;  /* 0x000000000010b947 */ /* 0x000fea0003800000 */
[----:B-----5:R-:W-:-:S05]  /*3a10*/  HADD2.F32 R105, -RZ, R60.H1_H1 ;  /* 0x3000003cff697230 */ /* 0x020fca0000004100 */
[----:B------:R-:W-:-:S04]  /*3a20*/  FMUL.FTZ R116, R105, UR6 ;  /* 0x0000000669747c20 */ /* 0x000fc80008410000 */
[----:B------:R-:W-:-:S04]  /*3a30*/  FMUL.FTZ R105, R209, R116 ;  /* 0x00000074d1697220 */ /* 0x000fc80000410000 */
[----:B------:R-:W-:-:S07]  /*3a40*/  @P2 FADD.FTZ R105, R49, R105 ;  /* 0x0000006931692221 */ /* 0x000fce0000010000 */
.L_x_31593:
[----:B------:R-:W-:Y:S05]  /*3a50*/  BSYNC B1 ;  /* 0x0000000000017941 */ /* 0x000fea0003800000 */
.L_x_31592:
[----:B------:R-:W-:Y:S04]  /*3a60*/  BSSY B1, `(.L_x_31594) ;  /* 0x0000006000017945 */ /* 0x000fe80003800000 */
[----:B------:R-:W-:Y:S05]  /*3a70*/  @!P3 BRA `(.L_x_31595) ;  /* 0x000000000010b947 */ /* 0x000fea0003800000 */
[----:B-----5:R-:W-:-:S05]  /*3a80*/  HADD2.F32 R106, -RZ, R61.H0_H0 ;  /* 0x2000003dff6a7230 */ /* 0x020fca0000004100 */
[----:B------:R-:W-:-:S04]  /*3a90*/  FMUL.FTZ R117, R106, UR6 ;  /* 0x000000066a757c20 */ /* 0x000fc80008410000 */
[----:B------:R-:W-:-:S04]  /*3aa0*/  FMUL.FTZ R106, R208, R117 ;  /* 0x00000075d06a7220 */ /* 0x000fc80000410000 */
[----:B------:R-:W-:-:S07]  /*3ab0*/  @P2 FADD.FTZ R106, R50, R106 ;  /* 0x0000006a326a2221 */ /* 0x000fce0000010000 */
.L_x_31595:
[----:B------:R-:W-:Y:S05]  /*3ac0*/  BSYNC B1 ;  /* 0x0000000000017941 */ /* 0x000fea0003800000 */
.L_x_31594:
[----:B------:R-:W-:Y:S04]  /*3ad0*/  BSSY B1, `(.L_x_31596) ;  /* 0x0000006000017945 */ /* 0x000fe80003800000 */
[----:B------:R-:W-:Y:S05]  /*3ae0*/  @!P3 BRA `(.L_x_31597) ;  /* 0x000000000010b947 */ /* 0x000fea0003800000 */
[----:B-----5:R-:W-:-:S05]  /*3af0*/  HADD2.F32 R107, -RZ, R61.H1_H1 ;  /* 0x3000003dff6b7230 */ /* 0x020fca0000004100 */
[----:B------:R-:W-:-:S04]  /*3b00*/  FMUL.FTZ R116, R107, UR6 ;  /* 0x000000066b747c20 */ /* 0x000fc80008410000 */
[----:B------:R-:W-:-:S04]  /*3b10*/  FMUL.FTZ R107, R207, R116 ;  /* 0x00000074cf6b7220 */ /* 0x000fc80000410000 */
[----:B------:R-:W-:-:S07]  /*3b20*/  @P2 FADD.FTZ R107, R51, R107 ;  /* 0x0000006b336b2221 */ /* 0x000fce0000010000 */
.L_x_31597:
[----:B------:R-:W-:Y:S05]  /*3b30*/  BSYNC B1 ;  /* 0x0000000000017941 */ /* 0x000fea0003800000 */
.L_x_31596:
[----:B------:R-:W-:Y:S04]  /*3b40*/  BSSY B1, `(.L_x_31598) ;  /* 0x0000006000017945 */ /* 0x000fe80003800000 */
[----:B------:R-:W-:Y:S05]  /*3b50*/  @!P3 BRA `(.L_x_31599) ;  /* 0x000000000010b947 */ /* 0x000fea0003800000 */
[----:B-----5:R-:W-:-:S05]  /*3b60*/  HADD2.F32 R100, -RZ, R62.H0_H0 ;  /* 0x2000003eff647230 */ /* 0x020fca0000004100 */
[----:B------:R-:W-:-:S04]  /*3b70*/  FMUL.FTZ R117, R100, UR6 ;  /* 0x0000000664757c20 */ /* 0x000fc80008410000 */
[----:B------:R-:W-:-:S04]  /*3b80*/  FMUL.FTZ R100, R206, R117 ;  /* 0x00000075ce647220 */ /* 0x000fc80000410000 */
[----:B------:R-:W-:-:S07]  /*3b90*/  @P2 FADD.FTZ R100, R52, R100 ;  /* 0x0000006434642221 */ /* 0x000fce0000010000 */
.L_x_31599:
[----:B------:R-:W-:Y:S05]  /*3ba0*/  BSYNC B1 ;  /* 0x0000000000017941 */ /* 0x000fea0003800000 */
.L_x_31598:
[----:B------:R-:W-:Y:S04]  /*3bb0*/  BSSY B1, `(.L_x_31600) ;  /* 0x0000006000017945 */ /* 0x000fe80003800000 */
[----:B------:R-:W-:Y:S05]  /*3bc0*/  @!P3 BRA `(.L_x_31601) ;  /* 0x000000000010b947 */ /* 0x000fea0003800000 */
[----:B-----5:R-:W-:-:S05]  /*3bd0*/  HADD2.F32 R101, -RZ, R62.H1_H1 ;  /* 0x3000003eff657230 */ /* 0x020fca0000004100 */
[----:B------:R-:W-:-:S04]  /*3be0*/  FMUL.FTZ R116, R101, UR6 ;  /* 0x0000000665747c20 */ /* 0x000fc80008410000 */
[----:B------:R-:W-:-:S04]  /*3bf0*/  FMUL.FTZ R101, R205, R116 ;  /* 0x00000074cd657220 */ /* 0x000fc80000410000 */
[----:B------:R-:W-:-:S07]  /*3c00*/  @P2 FADD.FTZ R101, R53, R101 ;  /* 0x0000006535652221 */ /* 0x000fce0000010000 */
.L_x_31601:
[----:B------:R-:W-:Y:S05]  /*3c10*/  BSYNC B1 ;  /* 0x0000000000017941 */ /* 0x000fea0003800000 */
.L_x_31600:
[----:B------:R-:W-:Y:S04]  /*3c20*/  BSSY B1, `(.L_x_31602) ;  /* 0x0000006000017945 */ /* 0x000fe80003800000 */
[----:B------:R-:W-:Y:S05]  /*3c30*/  @!P3 BRA `(.L_x_31603) ;  /* 0x000000000010b947 */ /* 0x000fea0003800000 */
[----:B-----5:R-:W-:-:S05]  /*3c40*/  HADD2.F32 R102, -RZ, R63.H0_H0 ;  /* 0x2000003fff667230 */ /* 0x020fca0000004100 */
[----:B------:R-:W-:-:S04]  /*3c50*/  FMUL.FTZ R117, R102, UR6 ;  /* 0x0000000666757c20 */ /* 0x000fc80008410000 */
[----:B------:R-:W-:-:S04]  /*3c60*/  FMUL.FTZ R102, R204, R117 ;  /* 0x00000075cc667220 */ /* 0x000fc80000410000 */
[----:B------:R-:W-:-:S07]  /*3c70*/  @P2 FADD.FTZ R102, R54, R102 ;  /* 0x0000006636662221 */ /* 0x000fce0000010000 */
.L_x_31603:
[----:B------:R-:W-:Y:S05]  /*3c80*/  BSYNC B1 ;  /* 0x0000000000017941 */ /* 0x000fea0003800000 */
.L_x_31602:
[----:B------:R-:W-:Y:S04]  /*3c90*/  BSSY B1, `(.L_x_31604) ;  /* 0x0000006000017945 */ /* 0x000fe80003800000 */
[----:B------:R-:W-:Y:S05]  /*3ca0*/  @!P3 BRA `(.L_x_31605) ;  /* 0x000000000010b947 */ /* 0x000fea0003800000 */
[----:B-----5:R-:W-:-:S05]  /*3cb0*/  HADD2.F32 R103, -RZ, R63.H1_H1 ;  /* 0x3000003fff677230 */ /* 0x020fca0000004100 */
[----:B------:R-:W-:-:S04]  /*3cc0*/  FMUL.FTZ R116, R103, UR6 ;  /* 0x0000000667747c20 */ /* 0x000fc80008410000 */
[----:B------:R-:W-:-:S04]  /*3cd0*/  FMUL.FTZ R103, R203, R116 ;  /* 0x00000074cb677220 */ /* 0x000fc80000410000 */
[----:B------:R-:W-:-:S07]  /*3ce0*/  @P2 FADD.FTZ R103, R55, R103 ;  /* 0x0000006737672221 */ /* 0x000fce0000010000 */
.L_x_31605:
[----:B------:R-:W-:Y:S05]  /*3cf0*/  BSYNC B1 ;  /* 0x0000000000017941 */ /* 0x000fea0003800000 */
.L_x_31604:
[----:B------:R-:W0:Y:S01]  /*3d00*/  LDC.64 R116, c[0x0][0x238] ;  /* 0x00008e00ff747b82 */ /* 0x000e220000000a00 */
[----:B------:R-:W-:Y:S01]  /*3d10*/  IADD3 R180, R180, 0x80, RZ ;  /* 0x00000080b4b47810 */ /* 0x000fe20007ffe0ff */
[C---:B0-----:R-:W-:Y:S01]  /*3d20*/  IMAD.WIDE.U32 R116, R163.reuse, 0x20, R116 ;  /* 0x00000020a3747825 */ /* 0x041fe200078e0074 */
[----:B------:R-:W-:-:S04]  /*3d30*/  IADD3 R163, R163, 0x80, RZ ;  /* 0x00000080a3a37810 */ /* 0x000fc80007ffe0ff */
[----:B------:R0:W-:Y:S04]  /*3d40*/  STG.E.128 desc[UR4][R116.64], R104 ;  /* 0x0000006874007986 */ /* 0x0001e8000c101d04 */
[----:B------:R0:W-:Y:S02]  /*3d50*/  STG.E.128 desc[UR4][R116.64+0x10], R100 ;  /* 0x0000106474007986 */ /* 0x0001e4000c101d04 */
.L_x_31589:
[----:B------:R-:W-:Y:S05]  /*3d60*/  BSYNC B0 ;  /* 0x0000000000007941 */ /* 0x000fea0003800000 */
.L_x_31588:
        /* <DEDUP_REMOVED lines=44> */
.L_x_31609:
[----:B------:R-:W-:Y:S05]  /*4030*/  BSYNC B1 ;  /* 0x0000000000017941 */ /* 0x000fea0003800000 */
.L_x_31608:
[----:B------:R-:W-:Y:S04]  /*4040*/  BSSY B1, `(.L_x_31610) ;  /* 0x0000006000017945 */ /* 0x000fe80003800000 */
[----:B------:R-:W-:Y:S05]  /*4050*/  @!P2 BRA `(.L_x_31611) ;  /* 0x000000000010a947 */ /* 0x000fea0003800000 */
[----:B-----5:R-:W-:-:S05]  /*4060*/  HADD2.F32 R113, -RZ, R60.H1_H1 ;  /* 0x3000003cff717230 */ /* 0x020fca0000004100 */
[----:B------:R-:W-:-:S04]  /*4070*/  FMUL.FTZ R116, R113, UR6 ;  /* 0x0000000671747c20 */ /* 0x000fc80008410000 */
[----:B------:R-:W-:-:S04]  /*4080*/  FMUL.FTZ R113, R201, R116 ;  /* 0x00000074c9717220 */ /* 0x000fc80000410000 */
[----:B------:R-:W-:-:S07]  /*4090*/  @P1 FADD.FTZ R113, R49, R113 ;  /* 0x0000007131711221 */ /* 0x000fce0000010000 */
.L_x_31611:
[----:B------:R-:W-:Y:S05]  /*40a0*/  BSYNC B1 ;  /* 0x0000000000017941 */ /* 0x000fea0003800000 */
.L_x_31610:
[----:B------:R-:W-:Y:S04]  /*40b0*/  BSSY B1, `(.L_x_31612) ;  /* 0x0000006000017945 */ /* 0x000fe80003800000 */
[----:B------:R-:W-:Y:S05]  /*40c0*/  @!P2 BRA `(.L_x_31613) ;  /* 0x000000000010a947 */ /* 0x000fea0003800000 */
[----:B-----5:R-:W-:-:S05]  /*40d0*/  HADD2.F32 R114, -RZ, R61.H0_H0 ;  /* 0x2000003dff727230 */ /* 0x020fca0000004100 */
[----:B------:R-:W-:-:S04]  /*40e0*/  FMUL.FTZ R117, R114, UR6 ;  /* 0x0000000672757c20 */ /* 0x000fc80008410000 */
[----:B------:R-:W-:-:S04]  /*40f0*/  FMUL.FTZ R114, R200, R117 ;  /* 0x00000075c8727220 */ /* 0x000fc80000410000 */
[----:B------:R-:W-:-:S07]  /*4100*/  @P1 FADD.FTZ R114, R50, R114 ;  /* 0x0000007232721221 */ /* 0x000fce0000010000 */
.L_x_31613:
[----:B------:R-:W-:Y:S05]  /*4110*/  BSYNC B1 ;  /* 0x0000000000017941 */ /* 0x000fea0003800000 */
.L_x_31612:
[----:B------:R-:W-:Y:S04]  /*4120*/  BSSY B1, `(.L_x_31614) ;  /* 0x0000006000017945 */ /* 0x000fe80003800000 */
[----:B------:R-:W-:Y:S05]  /*4130*/  @!P2 BRA `(.L_x_31615) ;  /* 0x000000000010a947 */ /* 0x000fea0003800000 */
[----:B-----5:R-:W-:-:S05]  /*4140*/  HADD2.F32 R115, -RZ, R61.H1_H1 ;  /* 0x3000003dff737230 */ /* 0x020fca0000004100 */
[----:B------:R-:W-:-:S04]  /*4150*/  FMUL.FTZ R116, R115, UR6 ;  /* 0x0000000673747c20 */ /* 0x000fc80008410000 */
[----:B------:R-:W-:-:S04]  /*4160*/  FMUL.FTZ R115, R199, R116 ;  /* 0x00000074c7737220 */ /* 0x000fc80000410000 */
[----:B------:R-:W-:-:S07]  /*4170*/  @P1 FADD.FTZ R115, R51, R115 ;  /* 0x0000007333731221 */ /* 0x000fce0000010000 */
.L_x_31615:
[----:B------:R-:W-:Y:S05]  /*4180*/  BSYNC B1 ;  /* 0x0000000000017941 */ /* 0x000fea0003800000 */
.L_x_31614:
[----:B------:R-:W-:Y:S04]  /*4190*/  BSSY B1, `(.L_x_31616) ;  /* 0x0000006000017945 */ /* 0x000fe80003800000 */
[----:B------:R-:W-:Y:S05]  /*41a0*/  @!P2 BRA `(.L_x_31617) ;  /* 0x000000000010a947 */ /* 0x000fea0003800000 */
[----:B-----5:R-:W-:-:S05]  /*41b0*/  HADD2.F32 R108, -RZ, R62.H0_H0 ;  /* 0x2000003eff6c7230 */ /* 0x020fca0000004100 */
[----:B------:R-:W-:-:S04]  /*41c0*/  FMUL.FTZ R117, R108, UR6 ;  /* 0x000000066c757c20 */ /* 0x000fc80008410000 */
[----:B------:R-:W-:-:S04]  /*41d0*/  FMUL.FTZ R108, R198, R117 ;  /* 0x00000075c66c7220 */ /* 0x000fc80000410000 */
[----:B------:R-:W-:-:S07]  /*41e0*/  @P1 FADD.FTZ R108, R52, R108 ;  /* 0x0000006c346c1221 */ /* 0x000fce0000010000 */
.L_x_31617:
[----:B------:R-:W-:Y:S05]  /*41f0*/  BSYNC B1 ;  /* 0x0000000000017941 */ /* 0x000fea0003800000 */
.L_x_31616:
[----:B------:R-:W-:Y:S04]  /*4200*/  BSSY B1, `(.L_x_31618) ;  /* 0x0000006000017945 */ /* 0x000fe80003800000 */
[----:B------:R-:W-:Y:S05]  /*4210*/  @!P2 BRA `(.L_x_31619) ;  /* 0x000000000010a947 */ /* 0x000fea0003800000 */
[----:B-----5:R-:W-:-:S05]  /*4220*/  HADD2.F32 R109, -RZ, R62.H1_H1 ;  /* 0x3000003eff6d7230 */ /* 0x020fca0000004100 */
[----:B------:R-:W-:-:S04]  /*4230*/  FMUL.FTZ R116, R109, UR6 ;  /* 0x000000066d747c20 */ /* 0x000fc80008410000 */
[----:B------:R-:W-:-:S04]  /*4240*/  FMUL.FTZ R109, R197, R116 ;  /* 0x00000074c56d7220 */ /* 0x000fc80000410000 */
[----:B------:R-:W-:-:S07]  /*4250*/  @P1 FADD.FTZ R109, R53, R109 ;  /* 0x0000006d356d1221 */ /* 0x000fce0000010000 */
.L_x_31619:
[----:B------:R-:W-:Y:S05]  /*4260*/  BSYNC B1 ;  /* 0x0000000000017941 */ /* 0x000fea0003800000 */
.L_x_31618:
[----:B------:R-:W-:Y:S04]  /*4270*/  BSSY B1, `(.L_x_31620) ;  /* 0x0000006000017945 */ /* 0x000fe80003800000 */
[----:B------:R-:W-:Y:S05]  /*4280*/  @!P2 BRA `(.L_x_31621) ;  /* 0x000000000010a947 */ /* 0x000fea0003800000 */
[----:B-----5:R-:W-:-:S05]  /*4290*/  HADD2.F32 R110, -RZ, R63.H0_H0 ;  /* 0x2000003fff6e7230 */ /* 0x020fca0000004100 */
[----:B------:R-:W-:-:S04]  /*42a0*/  FMUL.FTZ R117, R110, UR6 ;  /* 0x000000066e757c20 */ /* 0x000fc80008410000 */
[----:B------:R-:W-:-:S04]  /*42b0*/  FMUL.FTZ R110, R196, R117 ;  /* 0x00000075c46e7220 */ /* 0x000fc80000410000 */
[----:B------:R-:W-:-:S07]  /*42c0*/  @P1 FADD.FTZ R110, R54, R110 ;  /* 0x0000006e366e1221 */ /* 0x000fce0000010000 */
.L_x_31621:
[----:B------:R-:W-:Y:S05]  /*42d0*/  BSYNC B1 ;  /* 0x0000000000017941 */ /* 0x000fea0003800000 */
.L_x_31620:
[----:B------:R-:W-:Y:S04]  /*42e0*/  BSSY B1, `(.L_x_31622) ;  /* 0x0000006000017945 */ /* 0x000fe80003800000 */
[----:B------:R-:W-:Y:S05]  /*42f0*/  @!P2 BRA `(.L_x_31623) ;  /* 0x000000000010a947 */ /* 0x000fea0003800000 */
[----:B-----5:R-:W-:-:S05]  /*4300*/  HADD2.F32 R111, -RZ, R63.H1_H1 ;  /* 0x3000003fff6f7230 */ /* 0x020fca0000004100 */
[----:B------:R-:W-:-:S04]  /*4310*/  FMUL.FTZ R116, R111, UR6 ;  /* 0x000000066f747c20 */ /* 0x000fc80008410000 */
[----:B------:R-:W-:-:S04]  /*4320*/  FMUL.FTZ R111, R195, R116 ;  /* 0x00000074c36f7220 */ /* 0x000fc80000410000 */
[----:B------:R-:W-:-:S07]  /*4330*/  @P1 FADD.FTZ R111, R55, R111 ;  /* 0x0000006f376f1221 */ /* 0x000fce0000010000 */
.L_x_31623:
[----:B------:R-:W-:Y:S05]  /*4340*/  BSYNC B1 ;  /* 0x0000000000017941 */ /* 0x000fea0003800000 */
.L_x_31622:
[----:B------:R-:W0:Y:S02]  /*4350*/  LDC.64 R116, c[0x0][0x238] ;  /* 0x00008e00ff747b82 */ /* 0x000e240000000a00 */
[----:B0-----:R-:W-:-:S05]  /*4360*/  IMAD.WIDE.U32 R116, R163, 0x20, R116 ;  /* 0x00000020a3747825 */ /* 0x001fca00078e0074 */
[----:B------:R0:W-:Y:S04]  /*4370*/  STG.E.128 desc[UR4][R116.64], R112 ;  /* 0x0000007074007986 */ /* 0x0001e8000c101d04 */
[----:B------:R0:W-:Y:S02]  /*4380*/  STG.E.128 desc[UR4][R116.64+0x10], R108 ;  /* 0x0000106c74007986 */ /* 0x0001e4000c101d04 */
.L_x_31607:
[----:B------:R-:W-:Y:S05]  /*4390*/  BSYNC B0 ;  /* 0x0000000000007941 */ /* 0x000fea0003800000 */
.L_x_31606:
        /* <DEDUP_REMOVED lines=211> */
.L_x_31650:
[----:B------:R-:W-:Y:S01]  /*50d0*/  LOP3.LUT P1, RZ, R0, 0x1f, RZ, 0xc0, !PT ;  /* 0x0000001f00ff7812 */ /* 0x000fe2000782c0ff */
[----:B-1----:R-:W-:Y:S01]  /*50e0*/  FADD.FTZ R117, R219, R251 ;  /* 0x000000fbdb757221 */ /* 0x002fe20000010000 */
[----:B------:R-:W-:Y:S01]  /*50f0*/  LOP3.LUT R118, R252, 0x3, RZ, 0xc0, !PT ;  /* 0x00000003fc767812 */ /* 0x000fe200078ec0ff */
[----:B------:R-:W-:Y:S05]  /*5100*/  WARPSYNC.ALL ;  /* 0x0000000000007948 */ /* 0x000fea0003800000 */
[----:B------:R-:W-:-:S05]  /*5110*/  LOP3.LUT R252, R0, 0x1f, RZ, 0xc0, !PT ;  /* 0x0000001f00fc7812 */ /* 0x000fca00078ec0ff */
[----:B------:R-:W1:Y:S01]  /*5120*/  @!P1 S2R R180, SR_CgaCtaId ;  /* 0x0000000000b49919 */ /* 0x000e620000008800 */
[----:B0-----:R-:W-:-:S04]  /*5130*/  @!P1 MOV R219, 0x400 ;  /* 0x0000040000db9802 */ /* 0x001fc80000000f00 */
[----:B-1----:R-:W-:Y:S02]  /*5140*/  @!P1 LEA R219, R180, R219, 0x18 ;  /* 0x000000dbb4db9211 */ /* 0x002fe400078ec0ff */
[----:B------:R-:W-:-:S04]  /*5150*/  @!P1 IADD3 R180, R119, R118, RZ ;  /* 0x0000007677b49210 */ /* 0x000fc80007ffe0ff */
        /* <DEDUP_REMOVED lines=34> */
[-C--:B0-----:R-:W-:Y:S02]  /*5380*/  IADD3 R251, R251, R219.reuse, RZ ;  /* 0x000000dbfbfb7210 */ /* 0x081fe40007ffe0ff */
        /* <DEDUP_REMOVED lines=58> */
[----:B------:R-:W-:Y:S01]  /*5730*/  F2FP.F16.F32.PACK_AB R116, R117, R116 ;  /* 0x000000747574723e */ /* 0x000fe200000000ff */
[----:B------:R-:W-:Y:S01]  /*5740*/  FADD.FTZ R117, R57, -R219 ;  /* 0x800000db39757221 */ /* 0x000fe20000010000 */
[----:B------:R-:W-:Y:S01]  /*5750*/  FFMA.FTZ R119, R188, R119, R187 ;  /* 0x00000077bc777223 */ /* 0x000fe200000100bb */
[----:B------:R-:W-:Y:S02]  /*5760*/  FFMA.FTZ R162, R186, R162, R185 ;  /* 0x000000a2baa27223 */ /* 0x000fe400000100b9 */
[----:B------:R-:W-:-:S04]  /*5770*/  FMUL.FTZ R117, R117, UR10 ;  /* 0x0000000a75757c20 */ /* 0x000fc80008410000 */
[----:B------:R-:W-:Y:S01]  /*5780*/  FFMA.FTZ R163, R184, R117, R183 ;  /* 0x00000075b8a37223 */ /* 0x000fe200000100b7 */
[----:B------:R-:W-:Y:S01]  /*5790*/  F2FP.F16.F32.PACK_AB R117, R119, R118 ;  /* 0x000000767775723e */ /* 0x000fe200000000ff */
[----:B------:R-:W-:-:S03]  /*57a0*/  FADD.FTZ R119, R58, -R219 ;  /* 0x800000db3a777221 */ /* 0x000fc60000010000 */
[----:B------:R-:W-:Y:S01]  /*57b0*/  F2FP.F16.F32.PACK_AB R118, R163, R162 ;  /* 0x000000a2a376723e */ /* 0x000fe200000000ff */
[----:B------:R-:W-:Y:S01]  /*57c0*/  FADD.FTZ R162, R59, -R219 ;  /* 0x800000db3ba27221 */ /* 0x000fe20000010000 */
[----:B------:R-:W-:-:S03]  /*57d0*/  FMUL.FTZ R119, R119, UR10 ;  /* 0x0000000a77777c20 */ /* 0x000fc60008410000 */
[----:B------:R-:W-:Y:S01]  /*57e0*/  FMUL.FTZ R162, R162, UR10 ;  /* 0x0000000aa2a27c20 */ /* 0x000fe20008410000 */
[----:B------:R-:W-:-:S03]  /*57f0*/  FFMA.FTZ R119, R182, R119, R181 ;  /* 0x00000077b6777223 */ /* 0x000fc600000100b5 */
[----:B------:R-:W-:-:S05]  /*5800*/  FFMA.FTZ R162, R179, R162, R178 ;  /* 0x000000a2b3a27223 */ /* 0x000fca00000100b2 */
[----:B------:R-:W-:Y:S02]  /*5810*/  F2FP.F16.F32.PACK_AB R119, R162, R119 ;  /* 0x00000077a277723e */ /* 0x000fe400000000ff */
[----:B------:R-:W0:Y:S02]  /*5820*/  LDC.64 R162, c[0x0][0x2b8] ;  /* 0x0000ae00ffa27b82 */ /* 0x000e240000000a00 */
[C---:B0-----:R-:W-:Y:S01]  /*5830*/  IMAD.WIDE.U32 R162, R180.reuse, 0x10, R162 ;  /* 0x00000010b4a27825 */ /* 0x041fe200078e00a2 */
[----:B------:R-:W-:-:S04]  /*5840*/  IADD3 R180, R180, 0x80, RZ ;  /* 0x00000080b4b47810 */ /* 0x000fc80007ffe0ff */
[----:B------:R0:W-:Y:S03]  /*5850*/  STG.E.128 desc[UR4][R162.64], R116 ;  /* 0x00000074a2007986 */ /* 0x0001e6000c101d04 */
.L_x_31628:
[----:B------:R-:W-:Y:S05]  /*5860*/  BSYNC B1 ;  /* 0x0000000000017941 */ /* 0x000fea0003800000 */
.L_x_31627:
        /* <DEDUP_REMOVED lines=35> */
.L_x_31630:
[----:B------:R-:W-:Y:S05]  /*5aa0*/  BSYNC B1 ;  /* 0x0000000000017941 */ /* 0x000fea0003800000 */
.L_x_31629:
        /* <DEDUP_REMOVED lines=13> */
[----:B------:R-:W-:Y:S01]  /*5b80*/  FADD.FTZ R118, R77, -R219 ;  /* 0x800000db4d767221 */ /* 0x000fe20000010000 */
[----:B------:R-:W-:Y:S01]  /*5b90*/  FFMA.FTZ R162, R11, R162, R19 ;  /* 0x000000a20ba27223 */ /* 0x000fe20000010013 */
[----:B------:R-:W-:-:S02]  /*5ba0*/  FFMA.FTZ R119, R12, R119, R20 ;  /* 0x000000770c777223 */ /* 0x000fc40000010014 */
[----:B------:R-:W-:Y:S01]  /*5bb0*/  F2FP.F16.F32.PACK_AB R116, R117, R116 ;  /* 0x000000747574723e */ /* 0x000fe200000000ff */
[----:B------:R-:W-:Y:S01]  /*5bc0*/  FADD.FTZ R117, R82, -R219 ;  /* 0x800000db52757221 */ /* 0x000fe20000010000 */
[----:B------:R-:W-:-:S03]  /*5bd0*/  FMUL.FTZ R118, R118, UR10 ;  /* 0x0000000a76767c20 */ /* 0x000fc60008410000 */
[----:B------:R-:W-:Y:S01]  /*5be0*/  FMUL.FTZ R117, R117, UR10 ;  /* 0x0000000a75757c20 */ /* 0x000fe20008410000 */
[----:B------:R-:W-:-:S03]  /*5bf0*/  FFMA.FTZ R118, R13, R118, R21 ;  /* 0x000000760d767223 */ /* 0x000fc60000010015 */
[----:B------:R-:W-:Y:S02]  /*5c00*/  FFMA.FTZ R117, R10, R117, R18 ;  /* 0x000000750a757223 */ /* 0x000fe40000010012 */
[----:B------:R-:W-:Y:S01]  /*5c10*/  F2FP.F16.F32.PACK_AB R118, R118, R119 ;  /* 0x000000777676723e */ /* 0x000fe200000000ff */
[--C-:B------:R-:W-:Y:S02]  /*5c20*/  FADD.FTZ R119, R78, -R219.reuse ;  /* 0x800000db4e777221 */ /* 0x100fe40000010000 */
        /* <DEDUP_REMOVED lines=11> */
.L_x_31632:
[----:B------:R-:W-:Y:S05]  /*5ce0*/  BSYNC B1 ;  /* 0x0000000000017941 */ /* 0x000fea0003800000 */
.L_x_31631:
        /* <DEDUP_REMOVED lines=35> */
.L_x_31634:
[----:B------:R-:W-:Y:S05]  /*5f20*/  BSYNC B1 ;  /* 0x0000000000017941 */ /* 0x000fea0003800000 */
.L_x_31633:
        /* <DEDUP_REMOVED lines=35> */
.L_x_31636:
[----:B------:R-:W-:Y:S05]  /*6160*/  BSYNC B1 ;  /* 0x0000000000017941 */ /* 0x000fea0003800000 */
.L_x_31635:
        /* <DEDUP_REMOVED lines=35> */
.L_x_31638:
[----:B------:R-:W-:Y:S05]  /*63a0*/  BSYNC B1 ;  /* 0x0000000000017941 */ /* 0x000fea0003800000 */
.L_x_31637:
        /* <DEDUP_REMOVED lines=16> */
[----:B------:R-:W-:Y:S01]  /*64b0*/  FADD.FTZ R118, R109, -R219 ;  /* 0x800000db6d767221 */ /* 0x000fe20000010000 */
[----:B------:R-:W-:-:S03]  /*64c0*/  FFMA.FTZ R163, R148, R163, R156 ;  /* 0x000000a394a37223 */ /* 0x000fc6000001009c */
[----:B------:R-:W-:Y:S01]  /*64d0*/  F2FP.F16.F32.PACK_AB R116, R117, R116 ;  /* 0x000000747574723e */ /* 0x000fe200000000ff */
[----:B------:R-:W-:Y:S01]  /*64e0*/  FMUL.FTZ R118, R118, UR10 ;  /* 0x0000000a76767c20 */ /* 0x000fe20008410000 */
[----:B------:R-:W-:Y:S01]  /*64f0*/  F2FP.F16.F32.PACK_AB R117, R162, R119 ;  /* 0x00000077a275723e */ /* 0x000fe200000000ff */
[--C-:B------:R-:W-:Y:S01]  /*6500*/  FADD.FTZ R119, R110, -R219.reuse ;  /* 0x800000db6e777221 */ /* 0x100fe20000010000 */
[----:B------:R-:W-:Y:S01]  /*6510*/  FADD.FTZ R219, R111, -R219 ;  /* 0x800000db6fdb7221 */ /* 0x000fe20000010000 */
[----:B------:R-:W-:Y:S02]  /*6520*/  FFMA.FTZ R118, R149, R118, R157 ;  /* 0x0000007695767223 */ /* 0x000fe4000001009d */
[----:B------:R-:W-:Y:S01]  /*6530*/  FMUL.FTZ R119, R119, UR10 ;  /* 0x0000000a77777c20 */ /* 0x000fe20008410000 */
[----:B------:R-:W-:Y:S02]  /*6540*/  FMUL.FTZ R219, R219, UR10 ;  /* 0x0000000adbdb7c20 */ /* 0x000fe40008410000 */
[----:B------:R-:W-:Y:S01]  /*6550*/  F2FP.F16.F32.PACK_AB R118, R118, R163 ;  /* 0x000000a37676723e */ /* 0x000fe200000000ff */
[----:B------:R-:W-:Y:S01]  /*6560*/  FFMA.FTZ R119, R150, R119, R159 ;  /* 0x0000007796777223 */ /* 0x000fe2000001009f */
[----:B------:R-:W-:-:S05]  /*6570*/  FFMA.FTZ R162, R151, R219, R160 ;  /* 0x000000db97a27223 */ /* 0x000fca00000100a0 */
[----:B------:R-:W-:Y:S02]  /*6580*/  F2FP.F16.F32.PACK_AB R119, R162, R119 ;  /* 0x00000077a277723e */ /* 0x000fe400000000ff */
[----:B------:R-:W0:Y:S02]  /*6590*/  LDC.64 R162, c[0x0][0x2b8] ;  /* 0x0000ae00ffa27b82 */ /* 0x000e240000000a00 */
[----:B0-----:R-:W-:-:S05]  /*65a0*/  IMAD.WIDE.U32 R162, R180, 0x10, R162 ;  /* 0x00000010b4a27825 */ /* 0x001fca00078e00a2 */
[----:B------:R0:W-:Y:S02]  /*65b0*/  STG.E.128 desc[UR4][R162.64], R116 ;  /* 0x00000074a2007986 */ /* 0x0001e4000c101d04 */
.L_x_31626:
[----:B------:R-:W-:Y:S05]  /*65c0*/  BSYNC B0 ;  /* 0x0000000000007941 */ /* 0x000fea0003800000 */
.L_x_31625:
[----:B------:R-:W-:Y:S02]  /*65d0*/  LOP3.LUT P1, RZ, R4, 0x2, RZ, 0xc0, !PT ;  /* 0x0000000204ff7812 */ /* 0x000fe4000782c0ff */
[----:B------:R-:W-:Y:S02]  /*65e0*/  IADD3 R161, R161, UR8, RZ ;  /* 0x00000008a1a17c10 */ /* 0x000fe4000fffe0ff */
[----:B01234-:R-:W-:Y:S02]  /*65f0*/  SEL R118, RZ, 0x1, P1 ;  /* 0x00000001ff767807 */ /* 0x01ffe40000800000 */
[----:B------:R-:W-:-:S13]  /*6600*/  ISETP.GE.AND P1, PT, R161, UR9, PT ;  /* 0x00000009a1007c0c */ /* 0x000fda000bf26270 */
[----:B------:R-:W-:Y:S05]  /*6610*/  @!P1 BRA `(.L_x_31639) ;  /* 0xffffffb000149947 */ /* 0x000fea000383ffff */
[----:B------:R-:W-:Y:S05]  /*6620*/  EXIT ;  /* 0x000000000000794d */ /* 0x000fea0003800000 */
.L_x_31624:
[----:B------:R-:W-:Y:S01]  /*6630*/  HFMA2.MMA R117, -RZ, RZ, 0, 5.9604644775390625e-08 ;  /* 0x00000001ff757435 */ /* 0x000fe200000001ff */
[----:B------:R-:W-:Y:S02]  /*6640*/  MOV R219, R116 ;  /* 0x0000007400db7202 */ /* 0x000fe40000000f00 */
[----:B------:R-:W-:Y:S02]  /*6650*/  MOV R118, 0x1f ;  /* 0x0000001f00767802 */ /* 0x000fe40000000f00 */
[----:B------:R-:W-:-:S07]  /*6660*/  MOV R180, 0xffffffff ;  /* 0xffffffff00b47802 */ /* 0x000fce0000000f00 */
[----:B-----5:R-:W-:Y:S05]  /*6670*/  WARPSYNC.COLLECTIVE R180, `(.L_x_31640) ;  /* 0x00000000b4087348 */ /* 0x020fea0003c00000 */
[----:B------:R0:W1:Y:S02]  /*6680*/  SHFL.BFLY P6, R251, R219, R117, R118 ;  /* 0x0c000075dbfb7389 */ /* 0x00006400000c0076 */
[----:B01---5:R-:W-:Y:S01]  /*6690*/  ENDCOLLECTIVE ;  /* 0x000000000000791b */ /* 0x023fe20003800000 */
.L_x_31640:
[----:B------:R-:W-:Y:S01]  /*66a0*/  HFMA2.MMA R117, -RZ, RZ, 0, 1.1920928955078125e-07 ;  /* 0x00000002ff757435 */ /* 0x000fe200000001ff */
[----:B------:R-:W-:-:S05]  /*66b0*/  FADD.FTZ R116, R116, R251 ;  /* 0x000000fb74747221 */ /* 0x000fca0000010000 */
[----:B------:R-:W-:-:S07]  /*66c0*/  MOV R219, R116 ;  /* 0x0000007400db7202 */ /* 0x000fce0000000f00 */
[----:B------:R-:W-:Y:S05]  /*66d0*/  WARPSYNC.COLLECTIVE R180, `(.L_x_31641) ;  /* 0x00000000b4087348 */ /* 0x000fea0003c00000 */
[----:B------:R0:W1:Y:S02]  /*66e0*/  SHFL.BFLY P6, R251, R219, R117, R118 ;  /* 0x0c000075dbfb7389 */ /* 0x00006400000c0076 */
[----:B01----:R-:W-:Y:S01]  /*66f0*/  ENDCOLLECTIVE ;  /* 0x000000000000791b */ /* 0x003fe20003800000 */
.L_x_31641:
[----:B------:R-:W-:Y:S01]  /*6700*/  HFMA2.MMA R117, -RZ, RZ, 0, 2.384185791015625e-07 ;  /* 0x00000004ff757435 */ /* 0x000fe200000001ff */
[----:B------:R-:W-:-:S05]  /*6710*/  FADD.FTZ R116, R116, R251 ;  /* 0x000000fb74747221 */ /* 0x000fca0000010000 */
[----:B------:R-:W-:-:S07]  /*6720*/  MOV R219, R116 ;  /* 0x0000007400db7202 */ /* 0x000fce0000000f00 */
[----:B------:R-:W-:Y:S05]  /*6730*/  WARPSYNC.COLLECTIVE R180, `(.L_x_31642) ;  /* 0x00000000b4087348 */ /* 0x000fea0003c00000 */
[----:B------:R0:W1:Y:S02]  /*6740*/  SHFL.BFLY P6, R251, R219, R117, R118 ;  /* 0x0c000075dbfb7389 */ /* 0x00006400000c0076 */
[----:B01----:R-:W-:Y:S01]  /*6750*/  ENDCOLLECTIVE ;  /* 0x000000000000791b */ /* 0x003fe20003800000 */
.L_x_31642:
[----:B------:R-:W-:Y:S01]  /*6760*/  HFMA2.MMA R117, -RZ, RZ, 0, 4.76837158203125e-07 ;  /* 0x00000008ff757435 */ /* 0x000fe200000001ff */
[----:B------:R-:W-:-:S05]  /*6770*/  FADD.FTZ R116, R116, R251 ;  /* 0x000000fb74747221 */ /* 0x000fca0000010000 */
[----:B------:R-:W-:-:S07]  /*6780*/  MOV R219, R116 ;  /* 0x0000007400db7202 */ /* 0x000fce0000000f00 */
[----:B------:R-:W-:Y:S05]  /*6790*/  WARPSYNC.COLLECTIVE R180, `(.L_x_31643) ;  /* 0x00000000b4087348 */ /* 0x000fea0003c00000 */
[----:B------:R0:W1:Y:S02]  /*67a0*/  SHFL.BFLY P6, R251, R219, R117, R118 ;  /* 0x0c000075dbfb7389 */ /* 0x00006400000c0076 */
[----:B01----:R-:W-:Y:S01]  /*67b0*/  ENDCOLLECTIVE ;  /* 0x000000000000791b */ /* 0x003fe20003800000 */
.L_x_31643:
[----:B------:R-:W-:Y:S01]  /*67c0*/  HFMA2.MMA R117, -RZ, RZ, 0, 9.5367431640625e-07 ;  /* 0x00000010ff757435 */ /* 0x000fe200000001ff */
[----:B------:R-:W-:-:S05]  /*67d0*/  FADD.FTZ R116, R116, R251 ;  /* 0x000000fb74747221 */ /* 0x000fca0000010000 */
[----:B------:R-:W-:-:S07]  /*67e0*/  MOV R219, R116 ;  /* 0x0000007400db7202 */ /* 0x000fce0000000f00 */
[----:B------:R-:W-:Y:S05]  /*67f0*/  WARPSYNC.COLLECTIVE R180, `(.L_x_31644) ;  /* 0x00000000b4087348 */ /* 0x000fea0003c00000 */
[----:B------:R0:W1:Y:S02]  /*6800*/  SHFL.BFLY P6, R251, R219, R117, R118 ;  /* 0x0c000075dbfb7389 */ /* 0x00006400000c0076 */
[----:B01----:R-:W-:Y:S01]  /*6810*/  ENDCOLLECTIVE ;  /* 0x000000000000791b */ /* 0x003fe20003800000 */
.L_x_31644:
        /* <DEDUP_REMOVED lines=121> */
.L_x_31645:
[----:B------:R-:W-:Y:S01]  /*6fb0*/  MOV R117, 0x2 ;  /* 0x0000000200757802 */ /* 0x000fe20000000f00 */
[----:B------:R-:W-:-:S07]  /*6fc0*/  FADD.FTZ R219, R219, R251 ;  /* 0x000000fbdbdb7221 */ /* 0x000fce0000010000 */
[----:B------:R-:W-:Y:S05]  /*6fd0*/  WARPSYNC.COLLECTIVE R180, `(.L_x_31646) ;  /* 0x00000000b4087348 */ /* 0x000fea0003c00000 */
[----:B------:R0:W1:Y:S02]  /*6fe0*/  SHFL.BFLY P6, R251, R219, R117, R118 ;  /* 0x0c000075dbfb7389 */ /* 0x00006400000c0076 */
[----:B01----:R-:W-:Y:S01]  /*6ff0*/  ENDCOLLECTIVE ;  /* 0x000000000000791b */ /* 0x003fe20003800000 */
.L_x_31646:
[----:B------:R-:W-:Y:S01]  /*7000*/  HFMA2.MMA R117, -RZ, RZ, 0, 2.384185791015625e-07 ;  /* 0x00000004ff757435 */ /* 0x000fe200000001ff */
[----:B------:R-:W-:-:S10]  /*7010*/  FADD.FTZ R219, R219, R251 ;  /* 0x000000fbdbdb7221 */ /* 0x000fd40000010000 */
[----:B------:R-:W-:Y:S05]  /*7020*/  WARPSYNC.COLLECTIVE R180, `(.L_x_31647) ;  /* 0x00000000b4087348 */ /* 0x000fea0003c00000 */
[----:B------:R0:W1:Y:S02]  /*7030*/  SHFL.BFLY P6, R251, R219, R117, R118 ;  /* 0x0c000075dbfb7389 */ /* 0x00006400000c0076 */
[----:B01----:R-:W-:Y:S01]  /*7040*/  ENDCOLLECTIVE ;  /* 0x000000000000791b */ /* 0x003fe20003800000 */
.L_x_31647:
[----:B------:R-:W-:Y:S01]  /*7050*/  MOV R117, 0x8 ;  /* 0x0000000800757802 */ /* 0x000fe20000000f00 */
[----:B------:R-:W-:-:S07]  /*7060*/  FADD.FTZ R219, R219, R251 ;  /* 0x000000fbdbdb7221 */ /* 0x000fce0000010000 */
[----:B------:R-:W-:Y:S05]  /*7070*/  WARPSYNC.COLLECTIVE R180, `(.L_x_31648) ;  /* 0x00000000b4087348 */ /* 0x000fea0003c00000 */
[----:B------:R0:W1:Y:S02]  /*7080*/  SHFL.BFLY P6, R251, R219, R117, R118 ;  /* 0x0c000075dbfb7389 */ /* 0x00006400000c0076 */
[----:B01----:R-:W-:Y:S01]  /*7090*/  ENDCOLLECTIVE ;  /* 0x000000000000791b */ /* 0x003fe20003800000 */
.L_x_31648:
[----:B------:R-:W-:Y:S01]  /*70a0*/  HFMA2.MMA R117, -RZ, RZ, 0, 9.5367431640625e-07 ;  /* 0x00000010ff757435 */ /* 0x000fe200000001ff */
[----:B------:R-:W-:-:S10]  /*70b0*/  FADD.FTZ R219, R219, R251 ;  /* 0x000000fbdbdb7221 */ /* 0x000fd40000010000 */
[----:B------:R-:W-:Y:S05]  /*70c0*/  WARPSYNC.COLLECTIVE R180, `(.L_x_31649) ;  /* 0x00000000b4087348 */ /* 0x000fea0003c00000 */
[----:B------:R0:W1:Y:S02]  /*70d0*/  SHFL.BFLY P6, R251, R219, R117, R118 ;  /* 0x0c000075dbfb7389 */ /* 0x00006400000c0076 */
[----:B01----:R-:W-:Y:S01]  /*70e0*/  ENDCOLLECTIVE ;  /* 0x000000000000791b */ /* 0x003fe20003800000 */
.L_x_31649:
[----:B------:R-:W-:Y:S05]  /*70f0*/  BRA `(.L_x_31650) ;  /* 0xffffffdc00f47947 */ /* 0x000fea000383ffff */
.L_x_31651:
        /* <DEDUP_REMOVED lines=16> */
.L_x_46062:


//--------------------- .text._ZN10layer_norm13ln_fwd_kernelINS_13Kernel_traitsI6__halfS2_fS2_fjLj7168ELj1ELj1ELj4ELj16ENS_18Kernel_traits_baseILj7168ES2_S2_fS2_fjLj128EEEEELb0ELb1ELb1ELb1EEEvNS_9FwdParamsE --------------------------
	.section	.text._ZN10layer_norm13ln_fwd_kernelINS_13Kernel_traitsI6__halfS2_fS2_fjLj7168ELj1ELj1ELj4ELj16ENS_18Kernel_traits_baseILj7168ES2_S2_fS2_fjLj128EEEEELb0ELb1ELb1ELb1EEEvNS_9FwdParamsE,"ax",@progbits
	.align	128
        .global         _ZN10layer_norm13ln_fwd_kernelINS_13Kernel_traitsI6__halfS2_fS2_fjLj7168ELj1ELj1ELj4ELj16ENS_18Kernel_traits_baseILj7168ES2_S2_fS2_fjLj128EEEEELb0ELb1ELb1ELb1EEEvNS_9FwdParamsE
        .type           _ZN10layer_norm13ln_fwd_kernelINS_13Kernel_traitsI6__halfS2_fS2_fjLj7168ELj1ELj1ELj4ELj16ENS_18Kernel_traits_baseILj7168ES2_S2_fS2_fjLj128EEEEELb0ELb1ELb1ELb1EEEvNS_9FwdParamsE,@function
        .size           _ZN10layer_norm13ln_fwd_kernelINS_13Kernel_traitsI6__halfS2_fS2_fjLj7168ELj1ELj1ELj4ELj16ENS_18Kernel_traits_baseILj7168ES2_S2_fS2_fjLj128EEEEELb0ELb1ELb1ELb1EEEvNS_9FwdParamsE,(.L_x_46063 - _ZN10layer_norm13ln_fwd_kernelINS_13Kernel_traitsI6__halfS2_fS2_fjLj7168ELj1ELj1ELj4ELj16ENS_18Kernel_traits_baseILj7168ES2_S2_fS2_fjLj128EEEEELb0ELb1ELb1ELb1EEEvNS_9FwdParamsE)
        .other          _ZN10layer_norm13ln_fwd_kernelINS_13Kernel_traitsI6__halfS2_fS2_fjLj7168ELj1ELj1ELj4ELj16ENS_18Kernel_traits_baseILj7168ES2_S2_fS2_fjLj128EEEEELb0ELb1ELb1ELb1EEEvNS_9FwdParamsE,@"STO_CUDA_ENTRY STV_DEFAULT"
_ZN10layer_norm13ln_fwd_kernelINS_13Kernel_traitsI6__halfS2_fS2_fjLj7168ELj1ELj1ELj4ELj16ENS_18Kernel_traits_baseILj7168ES2_S2_fS2_fjLj128EEEEELb0ELb1ELb1ELb1EEEvNS_9FwdParamsE:
.text._ZN10layer_norm13ln_fwd_kernelINS_13Kernel_traitsI6__halfS2_fS2_fjLj7168ELj1ELj1ELj4ELj16ENS_18Kernel_traits_baseILj7168ES2_S2_fS2_fjLj128EEEEELb0ELb1ELb1ELb1EEEvNS_9FwdParamsE:
        /* <DEDUP_REMOVED lines=54> */
[----:B------:R-:W5:Y:S01]  /*0360*/  LDG.E.128 R48, desc[UR4][R2.64] ;  /* 0x0000000402307981 */ /* 0x000f62000c1e1d00 */
[----:B------:R-:W-:Y:S01]  /*0370*/  SHF.R.U32.HI R202, RZ, 0x5, R167 ;  /* 0x00000005ffca7819 */ /* 0x000fe200000116a7 */
[----:B------:R-:W-:Y:S01]  /*0380*/  HFMA2.MMA R207, -RZ, RZ, 0, 5.9604644775390625e-08 ;  /* 0x00000001ffcf7435 */ /* 0x000fe200000001ff */
[--C-:B------:R-:W-:Y:S01]  /*0390*/  HADD2.F32 R165, -RZ, R8.reuse.H0_H0 ;  /* 0x20000008ffa57230 */ /* 0x100fe20000004100 */
[----:B------:R-:W5:Y:S01]  /*03a0*/  LDG.E.128 R44, desc[UR4][R2.64+0x800] ;  /* 0x00080004022c7981 */ /* 0x000f62000c1e1d00 */
[----:B------:R-:W-:Y:S01]  /*03b0*/  HADD2.F32 R164, -RZ, R8.H1_H1 ;  /* 0x30000008ffa47230 */ /* 0x000fe20000004100 */
[----:B------:R-:W-:Y:S01]  /*03c0*/  ULDC.U8 UR6, c[0x0][0x2a0] ;  /* 0x0000a80000067ab9 */ /* 0x000fe20000000000 */
[--C-:B------:R-:W-:Y:S01]  /*03d0*/  HADD2.F32 R163, -RZ, R9.reuse.H0_H0 ;  /* 0x20000009ffa37230 */ /* 0x100fe20000004100 */
[----:B------:R-:W5:Y:S01]  /*03e0*/  LDG.E.128 R40, desc[UR4][R2.64+0x1000] ;  /* 0x0010000402287981 */ /* 0x000f62000c1e1d00 */
[----:B------:R-:W-:Y:S01]  /*03f0*/  HADD2.F32 R162, -RZ, R9.H1_H1 ;  /* 0x30000009ffa27230 */ /* 0x000fe20000004100 */
[----:B------:R-:W-:Y:S01]  /*0400*/  LOP3.LUT R183, R167, 0x1f, RZ, 0xc0, !PT ;  /* 0x0000001fa7b77812 */ /* 0x000fe200078ec0ff */
[--C-:B------:R-:W-:Y:S01]  /*0410*/  HADD2.F32 R161, -RZ, R10.reuse.H0_H0 ;  /* 0x2000000affa17230 */ /* 0x100fe20000004100 */
[----:B------:R-:W5:Y:S01]  /*0420*/  LDG.E.128 R36, desc[UR4][R2.64+0x1800] ;  /* 0x0018000402247981 */ /* 0x000f62000c1e1d00 */
[----:B------:R-:W-:Y:S01]  /*0430*/  HADD2.F32 R160, -RZ, R10.H1_H1 ;  /* 0x3000000affa07230 */ /* 0x000fe20000004100 */
[----:B------:R-:W-:Y:S01]  /*0440*/  LOP3.LUT R202, R202, 0x3, RZ, 0xc0, !PT ;  /* 0x00000003caca7812 */ /* 0x000fe200078ec0ff */
[--C-:B------:R-:W-:Y:S01]  /*0450*/  HADD2.F32 R159, -RZ, R11.reuse.H0_H0 ;  /* 0x2000000bff9f7230 */ /* 0x100fe20000004100 */
[----:B------:R1:W5:Y:S01]  /*0460*/  LDG.E.128 R32, desc[UR4][R2.64+0x2000] ;  /* 0x0020000402207981 */ /* 0x000362000c1e1d00 */
[----:B------:R-:W-:Y:S01]  /*0470*/  HADD2.F32 R158, -RZ, R11.H1_H1 ;  /* 0x3000000bff9e7230 */ /* 0x000fe20000004100 */
[----:B------:R-:W-:Y:S01]  /*0480*/  IADD3 R204, R185, 0x4, RZ ;  /* 0x00000004b9cc7810 */ /* 0x000fe20007ffe0ff */
        /* <DEDUP_REMOVED lines=30> */
[--C-:B0-----:R-:W-:Y:S02]  /*0670*/  HADD2.F32 R7, -RZ, R61.reuse.H0_H0 ;  /* 0x2000003dff077230 */ /* 0x101fe40000004100 */
[----:B------:R-:W-:Y:S02]  /*0680*/  HADD2.F32 R6, -RZ, R61.H1_H1 ;  /* 0x3000003dff067230 */ /* 0x000fe40000004100 */
[----:B------:R-:W-:-:S02]  /*0690*/  HADD2.F32 R5, -RZ, R62.H0_H0 ;  /* 0x2000003eff057230 */ /* 0x000fc40000004100 */
[----:B------:R-:W-:Y:S02]  /*06a0*/  HADD2.F32 R4, -RZ, R62.H1_H1 ;  /* 0x3000003eff047230 */ /* 0x000fe40000004100 */
[--C-:B-1----:R-:W-:Y:S02]  /*06b0*/  HADD2.F32 R3, -RZ, R63.reuse.H0_H0 ;  /* 0x2000003fff037230 */ /* 0x102fe40000004100 */
        /* <DEDUP_REMOVED lines=34> */
[----:B------:R-:W-:Y:S02]  /*08e0*/  HADD2.F32 R201, -RZ, R154.H0_H0 ;  /* 0x2000009affc97230 */ /* 0x000fe40000004100 */
[----:B------:R-:W-:Y:S02]  /*08f0*/  HADD2.F32 R150, -RZ, R150.H1_H1 ;  /* 0x30000096ff967230 */ /* 0x000fe40000004100 */
[--C-:B------:R-:W-:Y:S02]  /*0900*/  HADD2.F32 R197, -RZ, R152.reuse.H0_H0 ;  /* 0x20000098ffc57230 */ /* 0x100fe40000004100 */
[----:B------:R-:W-:Y:S02]  /*0910*/  HADD2.F32 R198, -RZ, R152.H1_H1 ;  /* 0x30000098ffc67230 */ /* 0x000fe40000004100 */
[--C-:B------:R-:W-:Y:S02]  /*0920*/  HADD2.F32 R199, -RZ, R153.reuse.H0_H0 ;  /* 0x20000099ffc77230 */ /* 0x100fe40000004100 */
[----:B------:R-:W-:-:S02]  /*0930*/  HADD2.F32 R200, -RZ, R153.H1_H1 ;  /* 0x30000099ffc87230 */ /* 0x000fc40000004100 */
[----:B------:R-:W-:Y:S02]  /*0940*/  HADD2.F32 R154, -RZ, R154.H1_H1 ;  /* 0x3000009aff9a7230 */ /* 0x000fe40000004100 */
[----:B------:R-:W-:-:S07]  /*0950*/  HADD2.F32 R206, -RZ, R148.H1_H1 ;  /* 0x30000094ffce7230 */ /* 0x000fce0000004100 */
.L_x_31767:
        /* <DEDUP_REMOVED lines=60> */
[----:B-----5:R-:W-:Y:S02]  /*0d20*/  HADD2.F32 R68, -RZ, R60.H0_H0 ;  /* 0x2000003cff447230 */ /* 0x020fe40000004100 */
[----:B------:R-:W-:-:S03]  /*0d30*/  HADD2.F32 R75, -RZ, R120.H0_H0 ;  /* 0x20000078ff4b7230 */ /* 0x000fc60000004100 */
[----:B------:R-:W-:-:S04]  /*0d40*/  FMUL.FTZ R68, R68, UR7 ;  /* 0x0000000744447c20 */ /* 0x000fc80008410000 */
[----:B------:R-:W-:-:S04]  /*0d50*/  FMUL.FTZ R68, R68, R75 ;  /* 0x0000004b44447220 */ /* 0x000fc80000410000 */
[----:B------:R-:W-:-:S07]  /*0d60*/  @P0 FADD.FTZ R68, R52, R68 ;  /* 0x0000004434440221 */ /* 0x000fce0000010000 */
.L_x_31653:
[----:B------:R-:W-:Y:S05]  /*0d70*/  BSYNC B0 ;  /* 0x0000000000007941 */ /* 0x000fea0003800000 */
.L_x_31652:
[----:B------:R-:W-:Y:S04]  /*0d80*/  BSSY B0, `(.L_x_31654) ;  /* 0x0000007000007945 */ /* 0x000fe80003800000 */
[----:B------:R-:W-:Y:S05]  /*0d90*/  @!P6 BRA `(.L_x_31655) ;  /* 0x000000000014e947 */ /* 0x000fea0003800000 */
[----:B-----5:R-:W-:Y:S02]  /*0da0*/  HADD2.F32 R69, -RZ, R60.H1_H1 ;  /* 0x3000003cff457230 */ /* 0x020fe40000004100 */
[----:B------:R-:W-:-:S03]  /*0db0*/  HADD2.F32 R74, -RZ, R120.H1_H1 ;  /* 0x30000078ff4a7230 */ /* 0x000fc60000004100 */
[----:B------:R-:W-:-:S04]  /*0dc0*/  FMUL.FTZ R69, R69, UR7 ;  /* 0x0000000745457c20 */ /* 0x000fc80008410000 */
[----:B------:R-:W-:-:S04]  /*0dd0*/  FMUL.FTZ R69, R69, R74 ;  /* 0x0000004a45457220 */ /* 0x000fc80000410000 */
[----:B------:R-:W-:-:S07]  /*0de0*/  @P0 FADD.FTZ R69, R53, R69 ;  /* 0x0000004535450221 */ /* 0x000fce0000010000 */
.L_x_31655:
[----:B------:R-:W-:Y:S05]  /*0df0*/  BSYNC B0 ;  /* 0x0000000000007941 */ /* 0x000fea0003800000 */
.L_x_31654:
[----:B------:R-:W-:Y:S04]  /*0e00*/  BSSY B0, `(.L_x_31656) ;  /* 0x0000007000007945 */ /* 0x000fe80003800000 */
[----:B------:R-:W-:Y:S05]  /*0e10*/  @!P6 BRA `(.L_x_31657) ;  /* 0x000000000014e947 */ /* 0x000fea0003800000 */
[----:B-----5:R-:W-:Y:S02]  /*0e20*/  HADD2.F32 R70, -RZ, R61.H0_H0 ;  /* 0x2000003dff467230 */ /* 0x020fe40000004100 */
[----:B------:R-:W-:-:S03]  /*0e30*/  HADD2.F32 R75, -RZ, R121.H0_H0 ;  /* 0x20000079ff4b7230 */ /* 0x000fc60000004100 */
[----:B------:R-:W-:-:S04]  /*0e40*/  FMUL.FTZ R70, R70, UR7 ;  /* 0x0000000746467c20 */ /* 0x000fc80008410000 */
[----:B------:R-:W-:-:S04]  /*0e50*/  FMUL.FTZ R70, R70, R75 ;  /* 0x0000004b46467220 */ /* 0x000fc80000410000 */
[----:B------:R-:W-:-:S07]  /*0e60*/  @P0 FADD.FTZ R70, R54, R70 ;  /* 0x0000004636460221 */ /* 0x000fce0000010000 */
.L_x_31657:
[----:B------:R-:W-:Y:S05]  /*0e70*/  BSYNC B0 ;  /* 0x0000000000007941 */ /* 0x000fea0003800000 */
.L_x_31656:
[----:B------:R-:W-:Y:S04]  /*0e80*/  BSSY B0, `(.L_x_31658) ;  /* 0x0000007000007945 */ /* 0x000fe80003800000 */
[----:B------:R-:W-:Y:S05]  /*0e90*/  @!P6 BRA `(.L_x_31659) ;  /* 0x000000000014e947 */ /* 0x000fea0003800000 */
[----:B-----5:R-:W-:Y:S02]  /*0ea0*/  HADD2.F32 R71, -RZ, R61.H1_H1 ;  /* 0x3000003dff477230 */ /* 0x020fe40000004100 */
[----:B------:R-:W-:-:S03]  /*0eb0*/  HADD2.F32 R74, -RZ, R121.H1_H1 ;  /* 0x30000079ff4a7230 */ /* 0x000fc60000004100 */
[----:B------:R-:W-:-:S04]  /*0ec0*/  FMUL.FTZ R71, R71, UR7 ;  /* 0x0000000747477c20 */ /* 0x000fc80008410000 */
[----:B------:R-:W-:-:S04]  /*0ed0*/  FMUL.FTZ R71, R71, R74 ;  /* 0x0000004a47477220 */ /* 0x000fc80000410000 */
[----:B------:R-:W-:-:S07]  /*0ee0*/  @P0 FADD.FTZ R71, R55, R71 ;  /* 0x0000004737470221 */ /* 0x000fce0000010000 */
.L_x_31659:
[----:B------:R-:W-:Y:S05]  /*0ef0*/  BSYNC B0 ;  /* 0x0000000000007941 */ /* 0x000fea0003800000 */
.L_x_31658:
[----:B------:R-:W-:Y:S04]  /*0f00*/  BSSY B0, `(.L_x_31660) ;  /* 0x0000007000007945 */ /* 0x000fe80003800000 */
[----:B------:R-:W-:Y:S05]  /*0f10*/  @!P6 BRA `(.L_x_31661) ;  /* 0x000000000014e947 */ /* 0x000fea0003800000 */
[----:B-----5:R-:W-:Y:S02]  /*0f20*/  HADD2.F32 R64, -RZ, R62.H0_H0 ;  /* 0x2000003eff407230 */ /* 0x020fe40000004100 */
[----:B------:R-:W-:-:S03]  /*0f30*/  HADD2.F32 R75, -RZ, R122.H0_H0 ;  /* 0x2000007aff4b7230 */ /* 0x000fc60000004100 */
[----:B------:R-:W-:-:S04]  /*0f40*/  FMUL.FTZ R64, R64, UR7 ;  /* 0x0000000740407c20 */ /* 0x000fc80008410000 */
[----:B------:R-:W-:-:S04]  /*0f50*/  FMUL.FTZ R64, R64, R75 ;  /* 0x0000004b40407220 */ /* 0x000fc80000410000 */
[----:B------:R-:W-:-:S07]  /*0f60*/  @P0 FADD.FTZ R64, R56, R64 ;  /* 0x0000004038400221 */ /* 0x000fce0000010000 */
.L_x_31661:
[----:B------:R-:W-:Y:S05]  /*0f70*/  BSYNC B0 ;  /* 0x0000000000007941 */ /* 0x000fea0003800000 */
.L_x_31660:
[----:B------:R-:W-:Y:S04]  /*0f80*/  BSSY B0, `(.L_x_31662) ;  /* 0x0000007000007945 */ /* 0x000fe80003800000 */
[----:B------:R-:W-:Y:S05]  /*0f90*/  @!P6 BRA `(.L_x_31663) ;  /* 0x000000000014e947 */ /* 0x000fea0003800000 */
[----:B-----5:R-:W-:Y:S02]  /*0fa0*/  HADD2.F32 R65, -RZ, R62.H1_H1 ;  /* 0x3000003eff417230 */ /* 0x020fe40000004100 */
[----:B------:R-:W-:-:S03]  /*0fb0*/  HADD2.F32 R74, -RZ, R122.H1_H1 ;  /* 0x3000007aff4a7230 */ /* 0x000fc60000004100 */
[----:B------:R-:W-:-:S04]  /*0fc0*/  FMUL.FTZ R65, R65, UR7 ;  /* 0x0000000741417c20 */ /* 0x000fc80008410000 */
[----:B------:R-:W-:-:S04]  /*0fd0*/  FMUL.FTZ R65, R65, R74 ;  /* 0x0000004a41417220 */ /* 0x000fc80000410000 */
[----:B------:R-:W-:-:S07]  /*0fe0*/  @P0 FADD.FTZ R65, R57, R65 ;  /* 0x0000004139410221 */ /* 0x000fce0000010000 */
.L_x_31663:
[----:B------:R-:W-:Y:S05]  /*0ff0*/  BSYNC B0 ;  /* 0x0000000000007941 */ /* 0x000fea0003800000 */
.L_x_31662:
[----:B------:R-:W-:Y:S04]  /*1000*/  BSSY B0, `(.L_x_31664) ;  /* 0x0000006000007945 */ /* 0x000fe80003800000 */
[----:B------:R-:W-:Y:S05]  /*1010*/  @!P6 BRA `(.L_x_31665) ;  /* 0x000000000010e947 */ /* 0x000fea0003800000 */
[----:B-----5:R-:W-:-:S05]  /*1020*/  HADD2.F32 R66, -RZ, R63.H0_H0 ;  /* 0x2000003fff427230 */ /* 0x020fca0000004100 */
[----:B------:R-:W-:-:S04]  /*1030*/  FMUL.FTZ R75, R66, UR7 ;  /* 0x00000007424b7c20 */ /* 0x000fc80008410000 */
[----:B------:R-:W-:-:S04]  /*1040*/  FMUL.FTZ R66, R182, R75 ;  /* 0x0000004bb6427220 */ /* 0x000fc80000410000 */
[----:B------:R-:W-:-:S07]  /*1050*/  @P0 FADD.FTZ R66, R58, R66 ;  /* 0x000000423a420221 */ /* 0x000fce0000010000 */
.L_x_31665:
[----:B------:R-:W-:Y:S05]  /*1060*/  BSYNC B0 ;  /* 0x0000000000007941 */ /* 0x000fea0003800000 */
.L_x_31664:
[----:B------:R-:W-:Y:S04]  /*1070*/  BSSY B0, `(.L_x_31666) ;  /* 0x0000006000007945 */ /* 0x000fe80003800000 */
[----:B------:R-:W-:Y:S05]  /*1080*/  @!P6 BRA `(.L_x_31667) ;  /* 0x000000000010e947 */ /* 0x000fea0003800000 */
[----:B-----5:R-:W-:-:S05]  /*1090*/  HADD2.F32 R67, -RZ, R63.H1_H1 ;  /* 0x3000003fff437230 */ /* 0x020fca0000004100 */
[----:B------:R-:W-:-:S04]  /*10a0*/  FMUL.FTZ R74, R67, UR7 ;  /* 0x00000007434a7c20 */ /* 0x000fc80008410000 */
[----:B------:R-:W-:-:S04]  /*10b0*/  FMUL.FTZ R67, R189, R74 ;  /* 0x0000004abd437220 */ /* 0x000fc80000410000 */
[----:B------:R-:W-:-:S07]  /*10c0*/  @P0 FADD.FTZ R67, R59, R67 ;  /* 0x000000433b430221 */ /* 0x000fce0000010000 */
.L_x_31667:
[----:B------:R-:W-:Y:S05]  /*10d0*/  BSYNC B0 ;  /* 0x0000000000007941 */ /* 0x000fea0003800000 */
.L_x_31666:
        /* <DEDUP_REMOVED lines=43> */
.L_x_31669:
[----:B------:R-:W-:Y:S05]  /*1390*/  BSYNC B0 ;  /* 0x0000000000007941 */ /* 0x000fea0003800000 */
.L_x_31668:
[----:B------:R-:W-:Y:S04]  /*13a0*/  BSSY B0, `(.L_x_31670) ;  /* 0x0000007000007945 */ /* 0x000fe80003800000 */
[----:B------:R-:W-:Y:S05]  /*13b0*/  @!P6 BRA `(.L_x_31671) ;  /* 0x000000000014e947 */ /* 0x000fea0003800000 */
[----:B-----5:R-:W-:Y:S02]  /*13c0*/  HADD2.F32 R82, -RZ, R60.H1_H1 ;  /* 0x3000003cff527230 */ /* 0x020fe40000004100 */
[----:B------:R-:W-:-:S03]  /*13d0*/  HADD2.F32 R77, -RZ, R124.H1_H1 ;  /* 0x3000007cff4d7230 */ /* 0x000fc60000004100 */
[----:B------:R-:W-:-:S04]  /*13e0*/  FMUL.FTZ R82, R82, UR7 ;  /* 0x0000000752527c20 */ /* 0x000fc80008410000 */
[----:B------:R-:W-:-:S04]  /*13f0*/  FMUL.FTZ R77, R82, R77 ;  /* 0x0000004d524d7220 */ /* 0x000fc80000410000 */
[----:B------:R-:W-:-:S07]  /*1400*/  @P0 FADD.FTZ R77, R53, R77 ;  /* 0x0000004d354d0221 */ /* 0x000fce0000010000 */
.L_x_31671:
[----:B------:R-:W-:Y:S05]  /*1410*/  BSYNC B0 ;  /* 0x0000000000007941 */ /* 0x000fea0003800000 */
.L_x_31670:
[----:B------:R-:W-:Y:S04]  /*1420*/  BSSY B0, `(.L_x_31672) ;  /* 0x0000007000007945 */ /* 0x000fe80003800000 */
[----:B------:R-:W-:Y:S05]  /*1430*/  @!P6 BRA `(.L_x_31673) ;  /* 0x000000000014e947 */ /* 0x000fea0003800000 */
[----:B-----5:R-:W-:Y:S02]  /*1440*/  HADD2.F32 R82, -RZ, R61.H0_H0 ;  /* 0x2000003dff527230 */ /* 0x020fe40000004100 */
[----:B------:R-:W-:-:S03]  /*1450*/  HADD2.F32 R78, -RZ, R125.H0_H0 ;  /* 0x2000007dff4e7230 */ /* 0x000fc60000004100 */
[----:B------:R-:W-:-:S04]  /*1460*/  FMUL.FTZ R83, R82, UR7 ;  /* 0x0000000752537c20 */ /* 0x000fc80008410000 */
[----:B------:R-:W-:-:S04]  /*1470*/  FMUL.FTZ R78, R83, R78 ;  /* 0x0000004e534e7220 */ /* 0x000fc80000410000 */
[----:B------:R-:W-:-:S07]  /*1480*/  @P0 FADD.FTZ R78, R54, R78 ;  /* 0x0000004e364e0221 */ /* 0x000fce0000010000 */
.L_x_31673:
[----:B------:R-:W-:Y:S05]  /*1490*/  BSYNC B0 ;  /* 0x0000000000007941 */ /* 0x000fea0003800000 */
.L_x_31672:
[----:B------:R-:W-:Y:S04]  /*14a0*/  BSSY B0, `(.L_x_31674) ;  /* 0x0000007000007945 */ /* 0x000fe80003800000 */
[----:B------:R-:W-:Y:S05]  /*14b0*/  @!P6 BRA `(.L_x_31675) ;  /* 0x000000000014e947 */ /* 0x000fea0003800000 */
[----:B-----5:R-:W-:Y:S02]  /*14c0*/  HADD2.F32 R82, -RZ, R61.H1_H1 ;  /* 0x3000003dff527230 */ /* 0x020fe40000004100 */
[----:B------:R-:W-:-:S03]  /*14d0*/  HADD2.F32 R79, -RZ, R125.H1_H1 ;  /* 0x3000007dff4f7230 */ /* 0x000fc60000004100 */
[----:B------:R-:W-:-:S04]  /*14e0*/  FMUL.FTZ R82, R82, UR7 ;  /* 0x0000000752527c20 */ /* 0x000fc80008410000 */
[----:B------:R-:W-:-:S04]  /*14f0*/  FMUL.FTZ R79, R82, R79 ;  /* 0x0000004f524f7220 */ /* 0x000fc80000410000 */
[----:B------:R-:W-:-:S07]  /*1500*/  @P0 FADD.FTZ R79, R55, R79 ;  /* 0x0000004f374f0221 */ /* 0x000fce0000010000 */
.L_x_31675:
[----:B------:R-:W-:Y:S05]  /*1510*/  BSYNC B0 ;  /* 0x0000000000007941 */ /* 0x000fea0003800000 */
.L_x_31674:
[----:B------:R-:W-:Y:S04]  /*1520*/  BSSY B0, `(.L_x_31676) ;  /* 0x0000007000007945 */ /* 0x000fe80003800000 */
[----:B------:R-:W-:Y:S05]  /*1530*/  @!P6 BRA `(.L_x_31677) ;  /* 0x000000000014e947 */ /* 0x000fea0003800000 */
[----:B-----5:R-:W-:Y:S02]  /*1540*/  HADD2.F32 R82, -RZ, R62.H0_H0 ;  /* 0x2000003eff527230 */ /* 0x020fe40000004100 */
[----:B------:R-:W-:-:S03]  /*1550*/  HADD2.F32 R72, -RZ, R126.H0_H0 ;  /* 0x2000007eff487230 */ /* 0x000fc60000004100 */
[----:B------:R-:W-:-:S04]  /*1560*/  FMUL.FTZ R83, R82, UR7 ;  /* 0x0000000752537c20 */ /* 0x000fc80008410000 */
[----:B------:R-:W-:-:S04]  /*1570*/  FMUL.FTZ R72, R83, R72 ;  /* 0x0000004853487220 */ /* 0x000fc80000410000 */
[----:B------:R-:W-:-:S07]  /*1580*/  @P0 FADD.FTZ R72, R56, R72 ;  /* 0x0000004838480221 */ /* 0x000fce0000010000 */
.L_x_31677:
[----:B------:R-:W-:Y:S05]  /*1590*/  BSYNC B0 ;  /* 0x0000000000007941 */ /* 0x000fea0003800000 */
.L_x_31676:
[----:B------:R-:W-:Y:S04]  /*15a0*/  BSSY B0, `(.L_x_31678) ;  /* 0x0000007000007945 */ /* 0x000fe80003800000 */
[----:B------:R-:W-:Y:S05]  /*15b0*/  @!P6 BRA `(.L_x_31679) ;  /* 0x000000000014e947 */ /* 0x000fea0003800000 */
[----:B-----5:R-:W-:Y:S02]  /*15c0*/  HADD2.F32 R82, -RZ, R62.H1_H1 ;  /* 0x3000003eff527230 */ /* 0x020fe40000004100 */
[----:B------:R-:W-:-:S03]  /*15d0*/  HADD2.F32 R73, -RZ, R126.H1_H1 ;  /* 0x3000007eff497230 */ /* 0x000fc60000004100 */
[----:B------:R-:W-:-:S04]  /*15e0*/  FMUL.FTZ R82, R82, UR7 ;  /* 0x0000000752527c20 */ /* 0x000fc80008410000 */
[----:B------:R-:W-:-:S04]  /*15f0*/  FMUL.FTZ R73, R82, R73 ;  /* 0x0000004952497220 */ /* 0x000fc80000410000 */
[----:B------:R-:W-:-:S07]  /*1600*/  @P0 FADD.FTZ R73, R57, R73 ;  /* 0x0000004939490221 */ /* 0x000fce0000010000 */
.L_x_31679:
[----:B------:R-:W-:Y:S05]  /*1610*/  BSYNC B0 ;  /* 0x0000000000007941 */ /* 0x000fea0003800000 */
.L_x_31678:
[----:B------:R-:W-:Y:S04]  /*1620*/  BSSY B0, `(.L_x_31680) ;  /* 0x0000006000007945 */ /* 0x000fe80003800000 */
[----:B------:R-:W-:Y:S05]  /*1630*/  @!P6 BRA `(.L_x_31681) ;  /* 0x000000000010e947 */ /* 0x000fea0003800000 */
[----:B-----5:R-:W-:-:S05]  /*1640*/  HADD2.F32 R74, -RZ, R63.H0_H0 ;  /* 0x2000003fff4a7230 */ /* 0x020fca0000004100 */
[----:B------:R-:W-:-:S04]  /*1650*/  FMUL.FTZ R74, R74, UR7 ;  /* 0x000000074a4a7c20 */ /* 0x000fc80008410000 */
[----:B------:R-:W-:-:S04]  /*1660*/  FMUL.FTZ R74, R123, R74 ;  /* 0x0000004a7b4a7220 */ /* 0x000fc80000410000 */
[----:B------:R-:W-:-:S07]  /*1670*/  @P0 FADD.FTZ R74, R58, R74 ;  /* 0x0000004a3a4a0221 */ /* 0x000fce0000010000 */
.L_x_31681:
[----:B------:R-:W-:Y:S05]  /*1680*/  BSYNC B0 ;  /* 0x0000000000007941 */ /* 0x000fea0003800000 */
.L_x_31680:
[----:B------:R-:W-:Y:S04]  /*1690*/  BSSY B0, `(.L_x_31682) ;  /* 0x0000006000007945 */ /* 0x000fe80003800000 */
[----:B------:R-:W-:Y:S05]  /*16a0*/  @!P6 BRA `(.L_x_31683) ;  /* 0x000000000010e947 */ /* 0x000fea0003800000 */
[----:B-----5:R-:W-:-:S05]  /*16b0*/  HADD2.F32 R75, -RZ, R63.H1_H1 ;  /* 0x3000003fff4b7230 */ /* 0x020fca0000004100 */
[----:B------:R-:W-:-:S04]  /*16c0*/  FMUL.FTZ R75, R75, UR7 ;  /* 0x000000074b4b7c20 */ /* 0x000fc80008410000 */
[----:B------:R-:W-:-:S04]  /*16d0*/  FMUL.FTZ R75, R190, R75 ;  /* 0x0000004bbe4b7220 */ /* 0x000fc80000410000 */
[----:B------:R-:W-:-:S07]  /*16e0*/  @P0 FADD.FTZ R75, R59, R75 ;  /* 0x0000004b3b4b0221 */ /* 0x000fce0000010000 */
.L_x_31683:
[----:B------:R-:W-:Y:S05]  /*16f0*/  BSYNC B0 ;  /* 0x0000000000007941 */ /* 0x000fea0003800000 */
.L_x_31682:
        /* <DEDUP_REMOVED lines=43> */
.L_x_31685:
[----:B------:R-:W-:Y:S05]  /*19b0*/  BSYNC B0 ;  /* 0x0000000000007941 */ /* 0x000fea0003800000 */
.L_x_31684:
[----:B------:R-:W-:Y:S04]  /*19c0*/  BSSY B0, `(.L_x_31686) ;  /* 0x0000007000007945 */ /* 0x000fe80003800000 */
[----:B------:R-:W-:Y:S05]  /*19d0*/  @!P6 BRA `(.L_x_31687) ;  /* 0x000000000014e947 */ /* 0x000fea0003800000 */
[----:B-----5:R-:W-:Y:S02]  /*19e0*/  HADD2.F32 R90, -RZ, R60.H1_H1 ;  /* 0x3000003cff5a7230 */ /* 0x020fe40000004100 */
[----:B------:R-:W-:-:S03]  /*19f0*/  HADD2.F32 R85, -RZ, R128.H1_H1 ;  /* 0x30000080ff557230 */ /* 0x000fc60000004100 */
[----:B------:R-:W-:-:S04]  /*1a00*/  FMUL.FTZ R90, R90, UR7 ;  /* 0x000000075a5a7c20 */ /* 0x000fc80008410000 */
[----:B------:R-:W-:-:S04]  /*1a10*/  FMUL.FTZ R85, R90, R85 ;  /* 0x000000555a557220 */ /* 0x000fc80000410000 */
[----:B------:R-:W-:-:S07]  /*1a20*/  @P0 FADD.FTZ R85, R53, R85 ;  /* 0x0000005535550221 */ /* 0x000fce0000010000 */
.L_x_31687:
[----:B------:R-:W-:Y:S05]  /*1a30*/  BSYNC B0 ;  /* 0x0000000000007941 */ /* 0x000fea0003800000 */
.L_x_31686:
[----:B------:R-:W-:Y:S04]  /*1a40*/  BSSY B0, `(.L_x_31688) ;  /* 0x0000007000007945 */ /* 0x000fe80003800000 */
[----:B------:R-:W-:Y:S05]  /*1a50*/  @!P6 BRA `(.L_x_31689) ;  /* 0x000000000014e947 */ /* 0x000fea0003800000 */
[----:B-----5:R-:W-:Y:S02]  /*1a60*/  HADD2.F32 R90, -RZ, R61.H0_H0 ;  /* 0x2000003dff5a7230 */ /* 0x020fe40000004100 */
[----:B------:R-:W-:-:S03]  /*1a70*/  HADD2.F32 R86, -RZ, R129.H0_H0 ;  /* 0x20000081ff567230 */ /* 0x000fc60000004100 */
[----:B------:R-:W-:-:S04]  /*1a80*/  FMUL.FTZ R91, R90, UR7 ;  /* 0x000000075a5b7c20 */ /* 0x000fc80008410000 */
[----:B------:R-:W-:-:S04]  /*1a90*/  FMUL.FTZ R86, R91, R86 ;  /* 0x000000565b567220 */ /* 0x000fc80000410000 */
[----:B------:R-:W-:-:S07]  /*1aa0*/  @P0 FADD.FTZ R86, R54, R86 ;  /* 0x0000005636560221 */ /* 0x000fce0000010000 */
.L_x_31689:
[----:B------:R-:W-:Y:S05]  /*1ab0*/  BSYNC B0 ;  /* 0x0000000000007941 */ /* 0x000fea0003800000 */
.L_x_31688:
[----:B------:R-:W-:Y:S04]  /*1ac0*/  BSSY B0, `(.L_x_31690) ;  /* 0x0000007000007945 */ /* 0x000fe80003800000 */
[----:B------:R-:W-:Y:S05]  /*1ad0*/  @!P6 BRA `(.L_x_31691) ;  /* 0x000000000014e947 */ /* 0x000fea0003800000 */
[----:B-----5:R-:W-:Y:S02]  /*1ae0*/  HADD2.F32 R90, -RZ, R61.H1_H1 ;  /* 0x3000003dff5a7230 */ /* 0x020fe40000004100 */
[----:B------:R-:W-:-:S03]  /*1af0*/  HADD2.F32 R87, -RZ, R129.H1_H1 ;  /* 0x30000081ff577230 */ /* 0x000fc60000004100 */
[----:B------:R-:W-:-:S04]  /*1b00*/  FMUL.FTZ R90, R90, UR7 ;  /* 0x000000075a5a7c20 */ /* 0x000fc80008410000 */
[----:B------:R-:W-:-:S04]  /*1b10*/  FMUL.FTZ R87, R90, R87 ;  /* 0x000000575a577220 */ /* 0x000fc80000410000 */
[----:B------:R-:W-:-:S07]  /*1b20*/  @P0 FADD.FTZ R87, R55, R87 ;  /* 0x0000005737570221 */ /* 0x000fce0000010000 */
.L_x_31691:
[----:B------:R-:W-:Y:S05]  /*1b30*/  BSYNC B0 ;  /* 0x0000000000007941 */ /* 0x000fea0003800000 */
.L_x_31690:
[----:B------:R-:W-:Y:S04]  /*1b40*/  BSSY B0, `(.L_x_31692) ;  /* 0x0000007000007945 */ /* 0x000fe80003800000 */
[----:B------:R-:W-:Y:S05]  /*1b50*/  @!P6 BRA `(.L_x_31693) ;  /* 0x000000000014e947 */ /* 0x000fea0003800000 */
[----:B-----5:R-:W-:Y:S02]  /*1b60*/  HADD2.F32 R90, -RZ, R62.H0_H0 ;  /* 0x2000003eff5a7230 */ /* 0x020fe40000004100 */
[----:B------:R-:W-:-:S03]  /*1b70*/  HADD2.F32 R80, -RZ, R130.H0_H0 ;  /* 0x20000082ff507230 */ /* 0x000fc60000004100 */
[----:B------:R-:W-:-:S04]  /*1b80*/  FMUL.FTZ R91, R90, UR7 ;  /* 0x000000075a5b7c20 */ /* 0x000fc80008410000 */
[----:B------:R-:W-:-:S04]  /*1b90*/  FMUL.FTZ R80, R91, R80 ;  /* 0x000000505b507220 */ /* 0x000fc80000410000 */
[----:B------:R-:W-:-:S07]  /*1ba0*/  @P0 FADD.FTZ R80, R56, R80 ;  /* 0x0000005038500221 */ /* 0x000fce0000010000 */
.L_x_31693:
[----:B------:R-:W-:Y:S05]  /*1bb0*/  BSYNC B0 ;  /* 0x0000000000007941 */ /* 0x000fea0003800000 */
.L_x_31692:
[----:B------:R-:W-:Y:S04]  /*1bc0*/  BSSY B0, `(.L_x_31694) ;  /* 0x0000007000007945 */ /* 0x000fe80003800000 */
[----:B------:R-:W-:Y:S05]  /*1bd0*/  @!P6 BRA `(.L_x_31695) ;  /* 0x000000000014e947 */ /* 0x000fea0003800000 */
[----:B-----5:R-:W-:Y:S02]  /*1be0*/  HADD2.F32 R90, -RZ, R62.H1_H1 ;  /* 0x3000003eff5a7230 */ /* 0x020fe40000004100 */
[----:B------:R-:W-:-:S03]  /*1bf0*/  HADD2.F32 R81, -RZ, R130.H1_H1 ;  /* 0x30000082ff517230 */ /* 0x000fc60000004100 */
[----:B------:R-:W-:-:S04]  /*1c00*/  FMUL.FTZ R90, R90, UR7 ;  /* 0x000000075a5a7c20 */ /* 0x000fc80008410000 */
[----:B------:R-:W-:-:S04]  /*1c10*/  FMUL.FTZ R81, R90, R81 ;  /* 0x000000515a517220 */ /* 0x000fc80000410000 */
[----:B------:R-:W-:-:S07]  /*1c20*/  @P0 FADD.FTZ R81, R57, R81 ;  /* 0x0000005139510221 */ /* 0x000fce0000010000 */
.L_x_31695:
[----:B------:R-:W-:Y:S05]  /*1c30*/  BSYNC B0 ;  /* 0x0000000000007941 */ /* 0x000fea0003800000 */
.L_x_31694:
[----:B------:R-:W-:Y:S04]  /*1c40*/  BSSY B0, `(.L_x_31696) ;  /* 0x0000006000007945 */ /* 0x000fe80003800000 */
[----:B------:R-:W-:Y:S05]  /*1c50*/  @!P6 BRA `(.L_x_31697) ;  /* 0x000000000010e947 */ /* 0x000fea0003800000 */
[----:B-----5:R-:W-:-:S05]  /*1c60*/  HADD2.F32 R82, -RZ, R63.H0_H0 ;  /* 0x2000003fff527230 */ /* 0x020fca0000004100 */
[----:B------:R-:W-:-:S04]  /*1c70*/  FMUL.FTZ R82, R82, UR7 ;  /* 0x0000000752527c20 */ /* 0x000fc80008410000 */
[----:B------:R-:W-:-:S04]  /*1c80*/  FMUL.FTZ R82, R127, R82 ;  /* 0x000000527f527220 */ /* 0x000fc80000410000 */
[----:B------:R-:W-:-:S07]  /*1c90*/  @P0 FADD.FTZ R82, R58, R82 ;  /* 0x000000523a520221 */ /* 0x000fce0000010000 */
.L_x_31697:
[----:B------:R-:W-:Y:S05]  /*1ca0*/  BSYNC B0 ;  /* 0x0000000000007941 */ /* 0x000fea0003800000 */
.L_x_31696:
[----:B------:R-:W-:Y:S04]  /*1cb0*/  BSSY B0, `(.L_x_31698) ;  /* 0x0000006000007945 */ /* 0x000fe80003800000 */
[----:B------:R-:W-:Y:S05]  /*1cc0*/  @!P6 BRA `(.L_x_31699) ;  /* 0x000000000010e947 */ /* 0x000fea0003800000 */
[----:B-----5:R-:W-:-:S05]  /*1cd0*/  HADD2.F32 R83, -RZ, R63.H1_H1 ;  /* 0x3000003fff537230 */ /* 0x020fca0000004100 */
[----:B------:R-:W-:-:S04]  /*1ce0*/  FMUL.FTZ R90, R83, UR7 ;  /* 0x00000007535a7c20 */ /* 0x000fc80008410000 */
[----:B------:R-:W-:-:S04]  /*1cf0*/  FMUL.FTZ R83, R191, R90 ;  /* 0x0000005abf537220 */ /* 0x000fc80000410000 */
[----:B------:R-:W-:-:S07]  /*1d00*/  @P0 FADD.FTZ R83, R59, R83 ;  /* 0x000000533b530221 */ /* 0x000fce0000010000 */
.L_x_31699:
[----:B------:R-:W-:Y:S05]  /*1d10*/  BSYNC B0 ;  /* 0x0000000000007941 */ /* 0x000fea0003800000 */
.L_x_31698:
        /* <DEDUP_REMOVED lines=43> */
.L_x_31701:
[----:B------:R-:W-:Y:S05]  /*1fd0*/  BSYNC B0 ;  /* 0x0000000000007941 */ /* 0x000fea0003800000 */
.L_x_31700:
[----:B------:R-:W-:Y:S04]  /*1fe0*/  BSSY B0, `(.L_x_31702) ;  /* 0x0000007000007945 */ /* 0x000fe80003800000 */
[----:B------:R-:W-:Y:S05]  /*1ff0*/  @!P6 BRA `(.L_x_31703) ;  /* 0x000000000014e947 */ /* 0x000fea0003800000 */
[----:B-----5:R-:W-:Y:S02]  /*2000*/  HADD2.F32 R98, -RZ, R60.H1_H1 ;  /* 0x3000003cff627230 */ /* 0x020fe40000004100 */
[----:B------:R-:W-:-:S03]  /*2010*/  HADD2.F32 R93, -RZ, R132.H1_H1 ;  /* 0x30000084ff5d7230 */ /* 0x000fc60000004100 */
[----:B------:R-:W-:-:S04]  /*2020*/  FMUL.FTZ R98, R98, UR7 ;  /* 0x0000000762627c20 */ /* 0x000fc80008410000 */
[----:B------:R-:W-:-:S04]  /*2030*/  FMUL.FTZ R93, R98, R93 ;  /* 0x0000005d625d7220 */ /* 0x000fc80000410000 */
[----:B------:R-:W-:-:S07]  /*2040*/  @P0 FADD.FTZ R93, R53, R93 ;  /* 0x0000005d355d0221 */ /* 0x000fce0000010000 */
.L_x_31703:
[----:B------:R-:W-:Y:S05]  /*2050*/  BSYNC B0 ;  /* 0x0000000000007941 */ /* 0x000fea0003800000 */
.L_x_31702:
[----:B------:R-:W-:Y:S04]  /*2060*/  BSSY B0, `(.L_x_31704) ;  /* 0x0000007000007945 */ /* 0x000fe80003800000 */
[----:B------:R-:W-:Y:S05]  /*2070*/  @!P6 BRA `(.L_x_31705) ;  /* 0x000000000014e947 */ /* 0x000fea0003800000 */
[----:B-----5:R-:W-:Y:S02]  /*2080*/  HADD2.F32 R98, -RZ, R61.H0_H0 ;  /* 0x2000003dff627230 */ /* 0x020fe40000004100 */
[----:B------:R-:W-:-:S03]  /*2090*/  HADD2.F32 R94, -RZ, R133.H0_H0 ;  /* 0x20000085ff5e7230 */ /* 0x000fc60000004100 */
[----:B------:R-:W-:-:S04]  /*20a0*/  FMUL.FTZ R99, R98, UR7 ;  /* 0x0000000762637c20 */ /* 0x000fc80008410000 */
[----:B------:R-:W-:-:S04]  /*20b0*/  FMUL.FTZ R94, R99, R94 ;  /* 0x0000005e635e7220 */ /* 0x000fc80000410000 */
[----:B------:R-:W-:-:S07]  /*20c0*/  @P0 FADD.FTZ R94, R54, R94 ;  /* 0x0000005e365e0221 */ /* 0x000fce0000010000 */
.L_x_31705:
[----:B------:R-:W-:Y:S05]  /*20d0*/  BSYNC B0 ;  /* 0x0000000000007941 */ /* 0x000fea0003800000 */
.L_x_31704:
[----:B------:R-:W-:Y:S04]  /*20e0*/  BSSY B0, `(.L_x_31706) ;  /* 0x0000007000007945 */ /* 0x000fe80003800000 */
[----:B------:R-:W-:Y:S05]  /*20f0*/  @!P6 BRA `(.L_x_31707) ;  /* 0x000000000014e947 */ /* 0x000fea0003800000 */
[----:B-----5:R-:W-:Y:S02]  /*2100*/  HADD2.F32 R98, -RZ, R61.H1_H1 ;  /* 0x3000003dff627230 */ /* 0x020fe40000004100 */
[----:B------:R-:W-:-:S03]  /*2110*/  HADD2.F32 R95, -RZ, R133.H1_H1 ;  /* 0x30000085ff5f7230 */ /* 0x000fc60000004100 */
[----:B------:R-:W-:-:S04]  /*2120*/  FMUL.FTZ R98, R98, UR7 ;  /* 0x0000000762627c20 */ /* 0x000fc80008410000 */
[----:B------:R-:W-:-:S04]  /*2130*/  FMUL.FTZ R95, R98, R95 ;  /* 0x0000005f625f7220 */ /* 0x000fc80000410000 */
[----:B------:R-:W-:-:S07]  /*2140*/  @P0 FADD.FTZ R95, R55, R95 ;  /* 0x0000005f375f0221 */ /* 0x000fce0000010000 */
.L_x_31707:
[----:B------:R-:W-:Y:S05]  /*2150*/  BSYNC B0 ;  /* 0x0000000000007941 */ /* 0x000fea0003800000 */
.L_x_31706:
[----:B------:R-:W-:Y:S04]  /*2160*/  BSSY B0, `(.L_x_31708) ;  /* 0x0000007000007945 */ /* 0x000fe80003800000 */
[----:B------:R-:W-:Y:S05]  /*2170*/  @!P6 BRA `(.L_x_31709) ;  /* 0x000000000014e947 */ /* 0x000fea0003800000 */
[----:B-----5:R-:W-:Y:S02]  /*2180*/  HADD2.F32 R98, -RZ, R62.H0_H0 ;  /* 0x2000003eff627230 */ /* 0x020fe40000004100 */
[----:B------:R-:W-:-:S03]  /*2190*/  HADD2.F32 R88, -RZ, R134.H0_H0 ;  /* 0x20000086ff587230 */ /* 0x000fc60000004100 */
[----:B------:R-:W-:-:S04]  /*21a0*/  FMUL.FTZ R99, R98, UR7 ;  /* 0x0000000762637c20 */ /* 0x000fc80008410000 */
[----:B------:R-:W-:-:S04]  /*21b0*/  FMUL.FTZ R88, R99, R88 ;  /* 0x0000005863587220 */ /* 0x000fc80000410000 */
[----:B------:R-:W-:-:S07]  /*21c0*/  @P0 FADD.FTZ R88, R56, R88 ;  /* 0x0000005838580221 */ /* 0x000fce0000010000 */
.L_x_31709:
[----:B------:R-:W-:Y:S05]  /*21d0*/  BSYNC B0 ;  /* 0x0000000000007941 */ /* 0x000fea0003800000 */
.L_x_31708:
[----:B------:R-:W-:Y:S04]  /*21e0*/  BSSY B0, `(.L_x_31710) ;  /* 0x0000007000007945 */ /* 0x000fe80003800000 */
[----:B------:R-:W-:Y:S05]  /*21f0*/  @!P6 BRA `(.L_x_31711) ;  /* 0x000000000014e947 */ /* 0x000fea0003800000 */
[----:B-----5:R-:W-:Y:S02]  /*2200*/  HADD2.F32 R98, -RZ, R62.H1_H1 ;  /* 0x3000003eff627230 */ /* 0x020fe40000004100 */
[----:B------:R-:W-:-:S03]  /*2210*/  HADD2.F32 R89, -RZ, R134.H1_H1 ;  /* 0x30000086ff597230 */ /* 0x000fc60000004100 */
[----:B------:R-:W-:-:S04]  /*2220*/  FMUL.FTZ R98, R98, UR7 ;  /* 0x0000000762627c20 */ /* 0x000fc80008410000 */
[----:B------:R-:W-:-:S04]  /*2230*/  FMUL.FTZ R89, R98, R89 ;  /* 0x0000005962597220 */ /* 0x000fc80000410000 */
[----:B------:R-:W-:-:S07]  /*2240*/  @P0 FADD.FTZ R89, R57, R89 ;  /* 0x0000005939590221 */ /* 0x000fce0000010000 */
.L_x_31711:
[----:B------:R-:W-:Y:S05]  /*2250*/  BSYNC B0 ;  /* 0x0000000000007941 */ /* 0x000fea0003800000 */
.L_x_31710:
[----:B------:R-:W-:Y:S04]  /*2260*/  BSSY B0, `(.L_x_31712) ;  /* 0x0000006000007945 */ /* 0x000fe80003800000 */
[----:B------:R-:W-:Y:S05]  /*2270*/  @!P6 BRA `(.L_x_31713) ;  /* 0x000000000010e947 */ /* 0x000fea0003800000 */
[----:B-----5:R-:W-:-:S05]  /*2280*/  HADD2.F32 R90, -RZ, R63.H0_H0 ;  /* 0x2000003fff5a7230 */ /* 0x020fca0000004100 */
[----:B------:R-:W-:-:S04]  /*2290*/  FMUL.FTZ R90, R90, UR7 ;  /* 0x000000075a5a7c20 */ /* 0x000fc80008410000 */
[----:B------:R-:W-:-:S04]  /*22a0*/  FMUL.FTZ R90, R131, R90 ;  /* 0x0000005a835a7220 */ /* 0x000fc80000410000 */
[----:B------:R-:W-:-:S07]  /*22b0*/  @P0 FADD.FTZ R90, R58, R90 ;  /* 0x0000005a3a5a0221 */ /* 0x000fce0000010000 */
.L_x_31713:
[----:B------:R-:W-:Y:S05]  /*22c0*/  BSYNC B0 ;  /* 0x0000000000007941 */ /* 0x000fea0003800000 */
.L_x_31712:
[----:B------:R-:W-:Y:S04]  /*22d0*/  BSSY B0, `(.L_x_31714) ;  /* 0x0000006000007945 */ /* 0x000fe80003800000 */
[----:B------:R-:W-:Y:S05]  /*22e0*/  @!P6 BRA `(.L_x_31715) ;  /* 0x000000000010e947 */ /* 0x000fea0003800000 */
[----:B-----5:R-:W-:-:S05]  /*22f0*/  HADD2.F32 R91, -RZ, R63.H1_H1 ;  /* 0x3000003fff5b7230 */ /* 0x020fca0000004100 */
[----:B------:R-:W-:-:S04]  /*2300*/  FMUL.FTZ R91, R91, UR7 ;  /* 0x000000075b5b7c20 */ /* 0x000fc80008410000 */
[----:B------:R-:W-:-:S04]  /*2310*/  FMUL.FTZ R91, R192, R91 ;  /* 0x0000005bc05b7220 */ /* 0x000fc80000410000 */
[----:B------:R-:W-:-:S07]  /*2320*/  @P0 FADD.FTZ R91, R59, R91 ;  /* 0x0000005b3b5b0221 */ /* 0x000fce0000010000 */
.L_x_31715:
[----:B------:R-:W-:Y:S05]  /*2330*/  BSYNC B0 ;  /* 0x0000000000007941 */ /* 0x000fea0003800000 */
.L_x_31714:
        /* <DEDUP_REMOVED lines=43> */
.L_x_31717:
[----:B------:R-:W-:Y:S05]  /*25f0*/  BSYNC B0 ;  /* 0x0000000000007941 */ /* 0x000fea0003800000 */
.L_x_31716:
[----:B------:R-:W-:Y:S04]  /*2600*/  BSSY B0, `(.L_x_31718) ;  /* 0x0000007000007945 */ /* 0x000fe80003800000 */
[----:B------:R-:W-:Y:S05]  /*2610*/  @!P6 BRA `(.L_x_31719) ;  /* 0x000000000014e947 */ /* 0x000fea0003800000 */
[----:B-----5:R-:W-:Y:S02]  /*2620*/  HADD2.F32 R106, -RZ, R60.H1_H1 ;  /* 0x3000003cff6a7230 */ /* 0x020fe40000004100 */
[----:B------:R-:W-:-:S03]  /*2630*/  HADD2.F32 R101, -RZ, R136.H1_H1 ;  /* 0x30000088ff657230 */ /* 0x000fc60000004100 */
[----:B------:R-:W-:-:S04]  /*2640*/  FMUL.FTZ R106, R106, UR7 ;  /* 0x000000076a6a7c20 */ /* 0x000fc80008410000 */
[----:B------:R-:W-:-:S04]  /*2650*/  FMUL.FTZ R101, R106, R101 ;  /* 0x000000656a657220 */ /* 0x000fc80000410000 */
[----:B------:R-:W-:-:S07]  /*2660*/  @P0 FADD.FTZ R101, R53, R101 ;  /* 0x0000006535650221 */ /* 0x000fce0000010000 */
.L_x_31719:
[----:B------:R-:W-:Y:S05]  /*2670*/  BSYNC B0 ;  /* 0x0000000000007941 */ /* 0x000fea0003800000 */
.L_x_31718:
[----:B------:R-:W-:Y:S04]  /*2680*/  BSSY B0, `(.L_x_31720) ;  /* 0x0000007000007945 */ /* 0x000fe80003800000 */
[----:B------:R-:W-:Y:S05]  /*2690*/  @!P6 BRA `(.L_x_31721) ;  /* 0x000000000014e947 */ /* 0x000fea0003800000 */
[----:B-----5:R-:W-:Y:S02]  /*26a0*/  HADD2.F32 R106, -RZ, R61.H0_H0 ;  /* 0x2000003dff6a7230 */ /* 0x020fe40000004100 */
[----:B------:R-:W-:-:S03]  /*26b0*/  HADD2.F32 R102, -RZ, R137.H0_H0 ;  /* 0x20000089ff667230 */ /* 0x000fc60000004100 */
[----:B------:R-:W-:-:S04]  /*26c0*/  FMUL.FTZ R107, R106, UR7 ;  /* 0x000000076a6b7c20 */ /* 0x000fc80008410000 */
[----:B------:R-:W-:-:S04]  /*26d0*/  FMUL.FTZ R102, R107, R102 ;  /* 0x000000666b667220 */ /* 0x000fc80000410000 */
[----:B------:R-:W-:-:S07]  /*26e0*/  @P0 FADD.FTZ R102, R54, R102 ;  /* 0x0000006636660221 */ /* 0x000fce0000010000 */
.L_x_31721:
[----:B------:R-:W-:Y:S05]  /*26f0*/  BSYNC B0 ;  /* 0x0000000000007941 */ /* 0x000fea0003800000 */
.L_x_31720:
[----:B------:R-:W-:Y:S04]  /*2700*/  BSSY B0, `(.L_x_31722) ;  /* 0x0000007000007945 */ /* 0x000fe80003800000 */
[----:B------:R-:W-:Y:S05]  /*2710*/  @!P6 BRA `(.L_x_31723) ;  /* 0x000000000014e947 */ /* 0x000fea0003800000 */
[----:B-----5:R-:W-:Y:S02]  /*2720*/  HADD2.F32 R106, -RZ, R61.H1_H1 ;  /* 0x3000003dff6a7230 */ /* 0x020fe40000004100 */
[----:B------:R-:W-:-:S03]  /*2730*/  HADD2.F32 R103, -RZ, R137.H1_H1 ;  /* 0x30000089ff677230 */ /* 0x000fc60000004100 */
[----:B------:R-:W-:-:S04]  /*2740*/  FMUL.FTZ R106, R106, UR7 ;  /* 0x000000076a6a7c20 */ /* 0x000fc80008410000 */
[----:B------:R-:W-:-:S04]  /*2750*/  FMUL.FTZ R103, R106, R103 ;  /* 0x000000676a677220 */ /* 0x000fc80000410000 */
[----:B------:R-:W-:-:S07]  /*2760*/  @P0 FADD.FTZ R103, R55, R103 ;  /* 0x0000006737670221 */ /* 0x000fce0000010000 */
.L_x_31723:
[----:B------:R-:W-:Y:S05]  /*2770*/  BSYNC B0 ;  /* 0x0000000000007941 */ /* 0x000fea0003800000 */
.L_x_31722:
[----:B------:R-:W-:Y:S04]  /*2780*/  BSSY B0, `(.L_x_31724) ;  /* 0x0000007000007945 */ /* 0x000fe80003800000 */
[----:B------:R-:W-:Y:S05]  /*2790*/  @!P6 BRA `(.L_x_31725) ;  /* 0x000000000014e947 */ /* 0x000fea0003800000 */
[----:B-----5:R-:W-:Y:S02]  /*27a0*/  HADD2.F32 R106, -RZ, R62.H0_H0 ;  /* 0x2000003eff6a7230 */ /* 0x020fe40000004100 */
[----:B------:R-:W-:-:S03]  /*27b0*/  HADD2.F32 R96, -RZ, R138.H0_H0 ;  /* 0x2000008aff607230 */ /* 0x000fc60000004100 */
[----:B------:R-:W-:-:S04]  /*27c0*/  FMUL.FTZ R107, R106, UR7 ;  /* 0x000000076a6b7c20 */ /* 0x000fc80008410000 */
[----:B------:R-:W-:-:S04]  /*27d0*/  FMUL.FTZ R96, R107, R96 ;  /* 0x000000606b607220 */ /* 0x000fc80000410000 */
[----:B------:R-:W-:-:S07]  /*27e0*/  @P0 FADD.FTZ R96, R56, R96 ;  /* 0x0000006038600221 */ /* 0x000fce0000010000 */
.L_x_31725:
[----:B------:R-:W-:Y:S05]  /*27f0*/  BSYNC B0 ;  /* 0x0000000000007941 */ /* 0x000fea0003800000 */
.L_x_31724:
[----:B------:R-:W-:Y:S04]  /*2800*/  BSSY B0, `(.L_x_31726) ;  /* 0x0000007000007945 */ /* 0x000fe80003800000 */
[----:B------:R-:W-:Y:S05]  /*2810*/  @!P6 BRA `(.L_x_31727) ;  /* 0x000000000014e947 */ /* 0x000fea0003800000 */
[----:B-----5:R-:W-:Y:S02]  /*2820*/  HADD2.F32 R106, -RZ, R62.H1_H1 ;  /* 0x3000003eff6a7230 */ /* 0x020fe40000004100 */
[----:B------:R-:W-:-:S03]  /*2830*/  HADD2.F32 R97, -RZ, R138.H1_H1 ;  /* 0x3000008aff617230 */ /* 0x000fc60000004100 */
[----:B------:R-:W-:-:S04]  /*2840*/  FMUL.FTZ R106, R106, UR7 ;  /* 0x000000076a6a7c20 */ /* 0x000fc80008410000 */
[----:B------:R-:W-:-:S04]  /*2850*/  FMUL.FTZ R97, R106, R97 ;  /* 0x000000616a617220 */ /* 0x000fc80000410000 */
[----:B------:R-:W-:-:S07]  /*2860*/  @P0 FADD.FTZ R97, R57, R97 ;  /* 0x0000006139610221 */ /* 0x000fce0000010000 */
.L_x_31727:
[----:B------:R-:W-:Y:S05]  /*2870*/  BSYNC B0 ;  /* 0x0000000000007941 */ /* 0x000fea0003800000 */
.L_x_31726:
[----:B------:R-:W-:Y:S04]  /*2880*/  BSSY B0, `(.L_x_31728) ;  /* 0x0000006000007945 */ /* 0x000fe80003800000 */
[----:B------:R-:W-:Y:S05]  /*2890*/  @!P6 BRA `(.L_x_31729) ;  /* 0x000000000010e947 */ /* 0x000fea0003800000 */
[----:B-----5:R-:W-:-:S05]  /*28a0*/  HADD2.F32 R98, -RZ, R63.H0_H0 ;  /* 0x2000003fff627230 */ /* 0x020fca0000004100 */
[----:B------:R-:W-:-:S04]  /*28b0*/  FMUL.FTZ R98, R98, UR7 ;  /* 0x0000000762627c20 */ /* 0x000fc80008410000 */
[----:B------:R-:W-:-:S04]  /*28c0*/  FMUL.FTZ R98, R135, R98 ;  /* 0x0000006287627220 */ /* 0x000fc80000410000 */
[----:B------:R-:W-:-:S07]  /*28d0*/  @P0 FADD.FTZ R98, R58, R98 ;  /* 0x000000623a620221 */ /* 0x000fce0000010000 */
.L_x_31729:
[----:B------:R-:W-:Y:S05]  /*28e0*/  BSYNC B0 ;  /* 0x0000000000007941 */ /* 0x000fea0003800000 */
.L_x_31728:
[----:B------:R-:W-:Y:S04]  /*28f0*/  BSSY B0, `(.L_x_31730) ;  /* 0x0000006000007945 */ /* 0x000fe80003800000 */
[----:B------:R-:W-:Y:S05]  /*2900*/  @!P6 BRA `(.L_x_31731) ;  /* 0x000000000010e947 */ /* 0x000fea0003800000 */
[----:B-----5:R-:W-:-:S05]  /*2910*/  HADD2.F32 R99, -RZ, R63.H1_H1 ;  /* 0x3000003fff637230 */ /* 0x020fca0000004100 */
[----:B------:R-:W-:-:S04]  /*2920*/  FMUL.FTZ R106, R99, UR7 ;  /* 0x00000007636a7c20 */ /* 0x000fc80008410000 */
[----:B------:R-:W-:-:S04]  /*2930*/  FMUL.FTZ R99, R193, R106 ;  /* 0x0000006ac1637220 */ /* 0x000fc80000410000 */
[----:B------:R-:W-:-:S07]  /*2940*/  @P0 FADD.FTZ R99, R59, R99 ;  /* 0x000000633b630221 */ /* 0x000fce0000010000 */
.L_x_31731:
[----:B------:R-:W-:Y:S05]  /*2950*/  BSYNC B0 ;  /* 0x0000000000007941 */ /* 0x000fea0003800000 */
.L_x_31730:
        /* <DEDUP_REMOVED lines=43> */
.L_x_31733:
[----:B------:R-:W-:Y:S05]  /*2c10*/  BSYNC B0 ;  /* 0x0000000000007941 */ /* 0x000fea0003800000 */
.L_x_31732:
[----:B------:R-:W-:Y:S04]  /*2c20*/  BSSY B0, `(.L_x_31734) ;  /* 0x0000007000007945 */ /* 0x000fe80003800000 */
[----:B------:R-:W-:Y:S05]  /*2c30*/  @!P6 BRA `(.L_x_31735) ;  /* 0x000000000014e947 */ /* 0x000fea0003800000 */
[----:B-----5:R-:W-:Y:S02]  /*2c40*/  HADD2.F32 R118, -RZ, R60.H1_H1 ;  /* 0x3000003cff767230 */ /* 0x020fe40000004100 */
[----:B------:R-:W-:-:S03]  /*2c50*/  HADD2.F32 R109, -RZ, R140.H1_H1 ;  /* 0x3000008cff6d7230 */ /* 0x000fc60000004100 */
[----:B------:R-:W-:-:S04]  /*2c60*/  FMUL.FTZ R118, R118, UR7 ;  /* 0x0000000776767c20 */ /* 0x000fc80008410000 */
[----:B------:R-:W-:-:S04]  /*2c70*/  FMUL.FTZ R109, R118, R109 ;  /* 0x0000006d766d7220 */ /* 0x000fc80000410000 */
[----:B------:R-:W-:-:S07]  /*2c80*/  @P0 FADD.FTZ R109, R53, R109 ;  /* 0x0000006d356d0221 */ /* 0x000fce0000010000 */
.L_x_31735:
[----:B------:R-:W-:Y:S05]  /*2c90*/  BSYNC B0 ;  /* 0x0000000000007941 */ /* 0x000fea0003800000 */
.L_x_31734:
[----:B------:R-:W-:Y:S04]  /*2ca0*/  BSSY B0, `(.L_x_31736) ;  /* 0x0000007000007945 */ /* 0x000fe80003800000 */
[----:B------:R-:W-:Y:S05]  /*2cb0*/  @!P6 BRA `(.L_x_31737) ;  /* 0x000000000014e947 */ /* 0x000fea0003800000 */
[----:B-----5:R-:W-:Y:S02]  /*2cc0*/  HADD2.F32 R118, -RZ, R61.H0_H0 ;  /* 0x2000003dff767230 */ /* 0x020fe40000004100 */
[----:B------:R-:W-:-:S03]  /*2cd0*/  HADD2.F32 R110, -RZ, R141.H0_H0 ;  /* 0x2000008dff6e7230 */ /* 0x000fc60000004100 */
[----:B------:R-:W-:-:S04]  /*2ce0*/  FMUL.FTZ R119, R118, UR7 ;  /* 0x0000000776777c20 */ /* 0x000fc80008410000 */
[----:B------:R-:W-:-:S04]  /*2cf0*/  FMUL.FTZ R110, R119, R110 ;  /* 0x0000006e776e7220 */ /* 0x000fc80000410000 */
[----:B------:R-:W-:-:S07]  /*2d00*/  @P0 FADD.FTZ R110, R54, R110 ;  /* 0x0000006e366e0221 */ /* 0x000fce0000010000 */
.L_x_31737:
[----:B------:R-:W-:Y:S05]  /*2d10*/  BSYNC B0 ;  /* 0x0000000000007941 */ /* 0x000fea0003800000 */
.L_x_31736:
[----:B------:R-:W-:Y:S04]  /*2d20*/  BSSY B0, `(.L_x_31738) ;  /* 0x0000007000007945 */ /* 0x000fe80003800000 */
[----:B------:R-:W-:Y:S05]  /*2d30*/  @!P6 BRA `(.L_x_31739) ;  /* 0x000000000014e947 */ /* 0x000fea0003800000 */
[----:B-----5:R-:W-:Y:S02]  /*2d40*/  HADD2.F32 R118, -RZ, R61.H1_H1 ;  /* 0x3000003dff767230 */ /* 0x020fe40000004100 */
[----:B------:R-:W-:-:S03]  /*2d50*/  HADD2.F32 R111, -RZ, R141.H1_H1 ;  /* 0x3000008dff6f7230 */ /* 0x000fc60000004100 */
[----:B------:R-:W-:-:S04]  /*2d60*/  FMUL.FTZ R118, R118, UR7 ;  /* 0x0000000776767c20 */ /* 0x000fc80008410000 */
[----:B------:R-:W-:-:S04]  /*2d70*/  FMUL.FTZ R111, R118, R111 ;  /* 0x0000006f766f7220 */ /* 0x000fc80000410000 */
[----:B------:R-:W-:-:S07]  /*2d80*/  @P0 FADD.FTZ R111, R55, R111 ;  /* 0x0000006f376f0221 */ /* 0x000fce0000010000 */
.L_x_31739:
[----:B------:R-:W-:Y:S05]  /*2d90*/  BSYNC B0 ;  /* 0x0000000000007941 */ /* 0x000fea0003800000 */
.L_x_31738:
[----:B------:R-:W-:Y:S04]  /*2da0*/  BSSY B0, `(.L_x_31740) ;  /* 0x0000007000007945 */ /* 0x000fe80003800000 */
[----:B------:R-:W-:Y:S05]  /*2db0*/  @!P6 BRA `(.L_x_31741) ;  /* 0x000000000014e947 */ /* 0x000fea0003800000 */
[----:B-----5:R-:W-:Y:S02]  /*2dc0*/  HADD2.F32 R118, -RZ, R62.H0_H0 ;  /* 0x2000003eff767230 */ /* 0x020fe40000004100 */
[----:B------:R-:W-:-:S03]  /*2dd0*/  HADD2.F32 R104, -RZ, R142.H0_H0 ;  /* 0x2000008eff687230 */ /* 0x000fc60000004100 */
[----:B------:R-:W-:-:S04]  /*2de0*/  FMUL.FTZ R119, R118, UR7 ;  /* 0x0000000776777c20 */ /* 0x000fc80008410000 */
[----:B------:R-:W-:-:S04]  /*2df0*/  FMUL.FTZ R104, R119, R104 ;  /* 0x0000006877687220 */ /* 0x000fc80000410000 */
[----:B------:R-:W-:-:S07]  /*2e00*/  @P0 FADD.FTZ R104, R56, R104 ;  /* 0x0000006838680221 */ /* 0x000fce0000010000 */
.L_x_31741:
[----:B------:R-:W-:Y:S05]  /*2e10*/  BSYNC B0 ;  /* 0x0000000000007941 */ /* 0x000fea0003800000 */
.L_x_31740:
[----:B------:R-:W-:Y:S04]  /*2e20*/  BSSY B0, `(.L_x_31742) ;  /* 0x0000007000007945 */ /* 0x000fe80003800000 */
[----:B------:R-:W-:Y:S05]  /*2e30*/  @!P6 BRA `(.L_x_31743) ;  /* 0x000000000014e947 */ /* 0x000fea0003800000 */
[----:B-----5:R-:W-:Y:S02]  /*2e40*/  HADD2.F32 R118, -RZ, R62.H1_H1 ;  /* 0x3000003eff767230 */ /* 0x020fe40000004100 */
[----:B------:R-:W-:-:S03]  /*2e50*/  HADD2.F32 R105, -RZ, R142.H1_H1 ;  /* 0x3000008eff697230 */ /* 0x000fc60000004100 */
[----:B------:R-:W-:-:S04]  /*2e60*/  FMUL.FTZ R118, R118, UR7 ;  /* 0x0000000776767c20 */ /* 0x000fc80008410000 */
[----:B------:R-:W-:-:S04]  /*2e70*/  FMUL.FTZ R105, R118, R105 ;  /* 0x0000006976697220 */ /* 0x000fc80000410000 */
[----:B------:R-:W-:-:S07]  /*2e80*/  @P0 FADD.FTZ R105, R57, R105 ;  /* 0x0000006939690221 */ /* 0x000fce0000010000 */
.L_x_31743:
[----:B------:R-:W-:Y:S05]  /*2e90*/  BSYNC B0 ;  /* 0x0000000000007941 */ /* 0x000fea0003800000 */
.L_x_31742:
[----:B------:R-:W-:Y:S04]  /*2ea0*/  BSSY B0, `(.L_x_31744) ;  /* 0x0000006000007945 */ /* 0x000fe80003800000 */
[----:B------:R-:W-:Y:S05]  /*2eb0*/  @!P6 BRA `(.L_x_31745) ;  /* 0x000000000010e947 */ /* 0x000fea0003800000 */
[----:B-----5:R-:W-:-:S05]  /*2ec0*/  HADD2.F32 R106, -RZ, R63.H0_H0 ;  /* 0x2000003fff6a7230 */ /* 0x020fca0000004100 */
[----:B------:R-:W-:-:S04]  /*2ed0*/  FMUL.FTZ R106, R106, UR7 ;  /* 0x000000076a6a7c20 */ /* 0x000fc80008410000 */
[----:B------:R-:W-:-:S04]  /*2ee0*/  FMUL.FTZ R106, R139, R106 ;  /* 0x0000006a8b6a7220 */ /* 0x000fc80000410000 */
[----:B------:R-:W-:-:S07]  /*2ef0*/  @P0 FADD.FTZ R106, R58, R106 ;  /* 0x0000006a3a6a0221 */ /* 0x000fce0000010000 */
.L_x_31745:
[----:B------:R-:W-:Y:S05]  /*2f00*/  BSYNC B0 ;  /* 0x0000000000007941 */ /* 0x000fea0003800000 */
.L_x_31744:
[----:B------:R-:W-:Y:S04]  /*2f10*/  BSSY B0, `(.L_x_31746) ;  /* 0x0000006000007945 */ /* 0x000fe80003800000 */
[----:B------:R-:W-:Y:S05]  /*2f20*/  @!P6 BRA `(.L_x_31747) ;  /* 0x000000000010e947 */ /* 0x000fea0003800000 */
[----:B-----5:R-:W-:-:S05]  /*2f30*/  HADD2.F32 R107, -RZ, R63.H1_H1 ;  /* 0x3000003fff6b7230 */ /* 0x020fca0000004100 */
[----:B------:R-:W-:-:S04]  /*2f40*/  FMUL.FTZ R107, R107, UR7 ;  /* 0x000000076b6b7c20 */ /* 0x000fc80008410000 */
[----:B------:R-:W-:-:S04]  /*2f50*/  FMUL.FTZ R107, R194, R107 ;  /* 0x0000006bc26b7220 */ /* 0x000fc80000410000 */
[----:B------:R-:W-:-:S07]  /*2f60*/  @P0 FADD.FTZ R107, R59, R107 ;  /* 0x0000006b3b6b0221 */ /* 0x000fce0000010000 */
.L_x_31747:
[----:B------:R-:W-:Y:S05]  /*2f70*/  BSYNC B0 ;  /* 0x0000000000007941 */ /* 0x000fea0003800000 */
.L_x_31746:
        /* <DEDUP_REMOVED lines=34> */
[----:B-----5:R-:W-:Y:S02]  /*31a0*/  HADD2.F32 R186, -RZ, R60.H0_H0 ;  /* 0x2000003cffba7230 */ /* 0x020fe40000004100 */
[----:B------:R-:W-:-:S03]  /*31b0*/  HADD2.F32 R116, -RZ, R144.H0_H0 ;  /* 0x20000090ff747230 */ /* 0x000fc60000004100 */
[----:B------:R-:W-:-:S04]  /*31c0*/  FMUL.FTZ R187, R186, UR7 ;  /* 0x00000007babb7c20 */ /* 0x000fc80008410000 */
[----:B------:R-:W-:-:S04]  /*31d0*/  FMUL.FTZ R116, R187, R116 ;  /* 0x00000074bb747220 */ /* 0x000fc80000410000 */
[----:B------:R-:W-:-:S07]  /*31e0*/  @P0 FADD.FTZ R116, R52, R116 ;  /* 0x0000007434740221 */ /* 0x000fce0000010000 */
.L_x_31749:
[----:B------:R-:W-:Y:S05]  /*31f0*/  BSYNC B0 ;  /* 0x0000000000007941 */ /* 0x000fea0003800000 */
.L_x_31748:
[----:B------:R-:W-:Y:S04]  /*3200*/  BSSY B0, `(.L_x_31750) ;  /* 0x0000007000007945 */ /* 0x000fe80003800000 */
[----:B------:R-:W-:Y:S05]  /*3210*/  @!P6 BRA `(.L_x_31751) ;  /* 0x000000000014e947 */ /* 0x000fea0003800000 */
[----:B-----5:R-:W-:Y:S02]  /*3220*/  HADD2.F32 R186, -RZ, R60.H1_H1 ;  /* 0x3000003cffba7230 */ /* 0x020fe40000004100 */
[----:B------:R-:W-:-:S03]  /*3230*/  HADD2.F32 R117, -RZ, R144.H1_H1 ;  /* 0x30000090ff757230 */ /* 0x000fc60000004100 */
[----:B------:R-:W-:-:S04]  /*3240*/  FMUL.FTZ R186, R186, UR7 ;  /* 0x00000007baba7c20 */ /* 0x000fc80008410000 */
[----:B------:R-:W-:-:S04]  /*3250*/  FMUL.FTZ R117, R186, R117 ;  /* 0x00000075ba757220 */ /* 0x000fc80000410000 */
[----:B------:R-:W-:-:S07]  /*3260*/  @P0 FADD.FTZ R117, R53, R117 ;  /* 0x0000007535750221 */ /* 0x000fce0000010000 */
.L_x_31751:
[----:B------:R-:W-:Y:S05]  /*3270*/  BSYNC B0 ;  /* 0x0000000000007941 */ /* 0x000fea0003800000 */
.L_x_31750:
[----:B------:R-:W-:Y:S04]  /*3280*/  BSSY B0, `(.L_x_31752) ;  /* 0x0000007000007945 */ /* 0x000fe80003800000 */
[----:B------:R-:W-:Y:S05]  /*3290*/  @!P6 BRA `(.L_x_31753) ;  /* 0x000000000014e947 */ /* 0x000fea0003800000 */
[----:B-----5:R-:W-:Y:S02]  /*32a0*/  HADD2.F32 R186, -RZ, R61.H0_H0 ;  /* 0x2000003dffba7230 */ /* 0x020fe40000004100 */
[----:B------:R-:W-:-:S03]  /*32b0*/  HADD2.F32 R118, -RZ, R145.H0_H0 ;  /* 0x20000091ff767230 */ /* 0x000fc60000004100 */
[----:B------:R-:W-:-:S04]  /*32c0*/  FMUL.FTZ R187, R186, UR7 ;  /* 0x00000007babb7c20 */ /* 0x000fc80008410000 */
[----:B------:R-:W-:-:S04]  /*32d0*/  FMUL.FTZ R118, R187, R118 ;  /* 0x00000076bb767220 */ /* 0x000fc80000410000 */
[----:B------:R-:W-:-:S07]  /*32e0*/  @P0 FADD.FTZ R118, R54, R118 ;  /* 0x0000007636760221 */ /* 0x000fce0000010000 */
.L_x_31753:
[----:B------:R-:W-:Y:S05]  /*32f0*/  BSYNC B0 ;  /* 0x0000000000007941 */ /* 0x000fea0003800000 */
.L_x_31752:
[----:B------:R-:W-:Y:S04]  /*3300*/  BSSY B0, `(.L_x_31754) ;  /* 0x0000007000007945 */ /* 0x000fe80003800000 */
[----:B------:R-:W-:Y:S05]  /*3310*/  @!P6 BRA `(.L_x_31755) ;  /* 0x000000000014e947 */ /* 0x000fea0003800000 */
[----:B-----5:R-:W-:Y:S02]  /*3320*/  HADD2.F32 R186, -RZ, R61.H1_H1 ;  /* 0x3000003dffba7230 */ /* 0x020fe40000004100 */
[----:B------:R-:W-:-:S03]  /*3330*/  HADD2.F32 R119, -RZ, R145.H1_H1 ;  /* 0x30000091ff777230 */ /* 0x000fc60000004100 */
[----:B------:R-:W-:-:S04]  /*3340*/  FMUL.FTZ R186, R186, UR7 ;  /* 0x00000007baba7c20 */ /* 0x000fc80008410000 */
[----:B------:R-:W-:-:S04]  /*3350*/  FMUL.FTZ R119, R186, R119 ;  /* 0x00000077ba777220 */ /* 0x000fc80000410000 */
[----:B------:R-:W-:-:S07]  /*3360*/  @P0 FADD.FTZ R119, R55, R119 ;  /* 0x0000007737770221 */ /* 0x000fce0000010000 */
.L_x_31755:
[----:B------:R-:W-:Y:S05]  /*3370*/  BSYNC B0 ;  /* 0x0000000000007941 */ /* 0x000fea0003800000 */
.L_x_31754:
[----:B------:R-:W-:Y:S04]  /*3380*/  BSSY B0, `(.L_x_31756) ;  /* 0x0000007000007945 */ /* 0x000fe80003800000 */
[----:B------:R-:W-:Y:S05]  /*3390*/  @!P6 BRA `(.L_x_31757) ;  /* 0x000000000014e947 */ /* 0x000fea0003800000 */
[----:B-----5:R-:W-:Y:S02]  /*33a0*/  HADD2.F32 R186, -RZ, R62.H0_H0 ;  /* 0x2000003effba7230 */ /* 0x020fe40000004100 */
[----:B------:R-:W-:-:S03]  /*33b0*/  HADD2.F32 R112, -RZ, R146.H0_H0 ;  /* 0x20000092ff707230 */ /* 0x000fc60000004100 */
[----:B------:R-:W-:-:S04]  /*33c0*/  FMUL.FTZ R187, R186, UR7 ;  /* 0x00000007babb7c20 */ /* 0x000fc80008410000 */
[----:B------:R-:W-:-:S04]  /*33d0*/  FMUL.FTZ R112, R187, R112 ;  /* 0x00000070bb707220 */ /* 0x000fc80000410000 */
[----:B------:R-:W-:-:S07]  /*33e0*/  @P0 FADD.FTZ R112, R56, R112 ;  /* 0x0000007038700221 */ /* 0x000fce0000010000 */
.L_x_31757:
[----:B------:R-:W-:Y:S05]  /*33f0*/  BSYNC B0 ;  /* 0x0000000000007941 */ /* 0x000fea0003800000 */
.L_x_31756:
[----:B------:R-:W-:Y:S04]  /*3400*/  BSSY B0, `(.L_x_31758) ;  /* 0x0000007000007945 */ /* 0x000fe80003800000 */
[----:B------:R-:W-:Y:S05]  /*3410*/  @!P6 BRA `(.L_x_31759) ;  /* 0x000000000014e947 */ /* 0x000fea0003800000 */
[----:B-----5:R-:W-:Y:S02]  /*3420*/  HADD2.F32 R186, -RZ, R62.H1_H1 ;  /* 0x3000003effba7230 */ /* 0x020fe40000004100 */
[----:B------:R-:W-:-:S03]  /*3430*/  HADD2.F32 R113, -RZ, R146.H1_H1 ;  /* 0x30000092ff717230 */ /* 0x000fc60000004100 */
[----:B------:R-:W-:-:S04]  /*3440*/  FMUL.FTZ R186, R186, UR7 ;  /* 0x00000007baba7c20 */ /* 0x000fc80008410000 */
[----:B------:R-:W-:-:S04]  /*3450*/  FMUL.FTZ R113, R186, R113 ;  /* 0x00000071ba717220 */ /* 0x000fc80000410000 */
[----:B------:R-:W-:-:S07]  /*3460*/  @P0 FADD.FTZ R113, R57, R113 ;  /* 0x0000007139710221 */ /* 0x000fce0000010000 */
.L_x_31759:
[----:B------:R-:W-:Y:S05]  /*3470*/  BSYNC B0 ;  /* 0x0000000000007941 */ /* 0x000fea0003800000 */
.L_x_31758:
[----:B------:R-:W-:Y:S04]  /*3480*/  BSSY B0, `(.L_x_31760) ;  /* 0x0000006000007945 */ /* 0x000fe80003800000 */
[----:B------:R-:W-:Y:S05]  /*3490*/  @!P6 BRA `(.L_x_31761) ;  /* 0x000000000010e947 */ /* 0x000fea0003800000 */
[----:B-----5:R-:W-:-:S05]  /*34a0*/  HADD2.F32 R114, -RZ, R63.H0_H0 ;  /* 0x2000003fff727230 */ /* 0x020fca0000004100 */
[----:B------:R-:W-:-:S04]  /*34b0*/  FMUL.FTZ R114, R114, UR7 ;  /* 0x0000000772727c20 */ /* 0x000fc80008410000 */
[----:B------:R-:W-:-:S04]  /*34c0*/  FMUL.FTZ R114, R143, R114 ;  /* 0x000000728f727220 */ /* 0x000fc80000410000 */
[----:B------:R-:W-:-:S07]  /*34d0*/  @P0 FADD.FTZ R114, R58, R114 ;  /* 0x000000723a720221 */ /* 0x000fce0000010000 */
.L_x_31761:
[----:B------:R-:W-:Y:S05]  /*34e0*/  BSYNC B0 ;  /* 0x0000000000007941 */ /* 0x000fea0003800000 */
.L_x_31760:
[----:B------:R-:W-:Y:S04]  /*34f0*/  BSSY B0, `(.L_x_31762) ;  /* 0x0000006000007945 */ /* 0x000fe80003800000 */
[----:B------:R-:W-:Y:S05]  /*3500*/  @!P6 BRA `(.L_x_31763) ;  /* 0x000000000010e947 */ /* 0x000fea0003800000 */
[----:B-----5:R-:W-:-:S05]  /*3510*/  HADD2.F32 R115, -RZ, R63.H1_H1 ;  /* 0x3000003fff737230 */ /* 0x020fca0000004100 */
[----:B------:R-:W-:-:S04]  /*3520*/  FMUL.FTZ R186, R115, UR7 ;  /* 0x0000000773ba7c20 */ /* 0x000fc80008410000 */
[----:B------:R-:W-:-:S04]  /*3530*/  FMUL.FTZ R115, R195, R186 ;  /* 0x000000bac3737220 */ /* 0x000fc80000410000 */
[----:B------:R-:W-:-:S07]  /*3540*/  @P0 FADD.FTZ R115, R59, R115 ;  /* 0x000000733b730221 */ /* 0x000fce0000010000 */
.L_x_31763:
[----:B------:R-:W-:Y:S05]  /*3550*/  BSYNC B0 ;  /* 0x0000000000007941 */ /* 0x000fea0003800000 */
.L_x_31762:
        /* <DEDUP_REMOVED lines=196> */
.L_x_31778:
        /* <DEDUP_REMOVED lines=22> */
[----:B0-----:R-:W0:Y:S01]  /*4300*/  SHFL.DOWN PT, R207, R186, 0x2, 0x1f ;  /* 0x08401f00bacf7f89 */ /* 0x001e2200000e0000 */
        /* <DEDUP_REMOVED lines=41> */
[C---:B------:R-:W-:Y:S01]  /*45a0*/  @!P1 LEA.HI.X R153, R184.reuse, R153, R208, 0x2, P2 ;  /* 0x00000099b8999211 */ /* 0x040fe200010f14d0 */
        /* <DEDUP_REMOVED lines=9> */
[----:B------:R-:W-:Y:S01]  /*4640*/  HADD2.F32 R187, -RZ, R40.H1_H1 ;  /* 0x30000028ffbb7230 */ /* 0x000fe20000004100 */
[----:B------:R-:W-:Y:S01]  /*4650*/  IADD3 R186, R205, -0x1, RZ ;  /* 0xffffffffcdba7810 */ /* 0x000fe20007ffe0ff */
[----:B------:R-:W-:Y:S02]  /*4660*/  HADD2.F32 R205, -RZ, R38.H0_H0 ;  /* 0x20000026ffcd7230 */ /* 0x000fe40000004100 */
[C---:B------:R-:W-:Y:S01]  /*4670*/  FADD.FTZ R64, -R152.reuse, R64 ;  /* 0x0000004098407221 */ /* 0x040fe20000010100 */
[----:B------:R-:W-:Y:S01]  /*4680*/  FADD.FTZ R212, -R152, R67 ;  /* 0x0000004398d47221 */ /* 0x000fe20000010100 */
[----:B------:R-:W-:Y:S02]  /*4690*/  IMAD R203, R186, R203, RZ ;  /* 0x000000cbbacb7224 */ /* 0x000fe400078e02ff */
[----:B------:R-:W-:Y:S01]  /*46a0*/  FADD.FTZ R186, -R152, R69 ;  /* 0x0000004598ba7221 */ /* 0x000fe20000010100 */
[----:B------:R-:W-:-:S02]  /*46b0*/  HADD2.F32 R69, -RZ, R50.H0_H0 ;  /* 0x20000032ff457230 */ /* 0x000fc40000004100 */
[C---:B------:R-:W-:Y:S01]  /*46c0*/  FADD.FTZ R214, -R152.reuse, R77 ;  /* 0x0000004d98d67221 */ /* 0x040fe20000010100 */
[----:B------:R-:W-:Y:S02]  /*46d0*/  HADD2.F32 R67, -RZ, R51.H1_H1 ;  /* 0x30000033ff437230 */ /* 0x000fe40000004100 */
[C---:B------:R-:W-:Y:S01]  /*46e0*/  FMUL.FTZ R64, R207.reuse, R64 ;  /* 0x00000040cf407220 */ /* 0x040fe20000410000 */
        /* <DEDUP_REMOVED lines=8> */
[----:B------:R-:W-:Y:S01]  /*4770*/  FADD.FTZ R70, -R152, R70 ;  /* 0x0000004698467221 */ /* 0x000fe20000010100 */
[C---:B------:R-:W-:Y:S01]  /*4780*/  FMUL.FTZ R71, R207.reuse, R186 ;  /* 0x000000bacf477220 */ /* 0x040fe20000410000 */
[----:B------:R-:W-:Y:S01]  /*4790*/  FFMA.FTZ R64, R64, R69, R161 ;  /* 0x0000004540407223 */ /* 0x000fe200000100a1 */
[----:B------:R-:W-:Y:S01]  /*47a0*/  FMUL.FTZ R186, R207, R80 ;  /* 0x00000050cfba7220 */ /* 0x000fe20000410000 */
[----:B------:R-:W-:Y:S01]  /*47b0*/  FFMA.FTZ R67, R77, R67, R158 ;  /* 0x000000434d437223 */ /* 0x000fe2000001009e */
[----:B------:R-:W-:-:S02]  /*47c0*/  HADD2.F32 R69, -RZ, R48.H0_H0 ;  /* 0x20000030ff457230 */ /* 0x000fc40000004100 */
[C---:B------:R-:W-:Y:S01]  /*47d0*/  FADD.FTZ R250, -R152.reuse, R105 ;  /* 0x0000006998fa7221 */ /* 0x040fe20000010100 */
[C---:B------:R-:W-:Y:S01]  /*47e0*/  FADD.FTZ R116, -R152.reuse, R117 ;  /* 0x0000007598747221 */ /* 0x040fe20000010100 */
[C---:B------:R-:W-:Y:S01]  /*47f0*/  FMUL.FTZ R68, R207.reuse, R68 ;  /* 0x00000044cf447220 */ /* 0x040fe20000410000 */
[C---:B------:R-:W-:Y:S01]  /*4800*/  FMUL.FTZ R80, R207.reuse, R65 ;  /* 0x00000041cf507220 */ /* 0x040fe20000410000 */
[----:B------:R-:W-:Y:S02]  /*4810*/  HADD2.F32 R77, -RZ, R48.H1_H1 ;  /* 0x30000030ff4d7230 */ /* 0x000fe40000004100 */
[C---:B------:R-:W-:Y:S01]  /*4820*/  FMUL.FTZ R105, R207.reuse, R108 ;  /* 0x0000006ccf697220 */ /* 0x040fe20000410000 */
[C---:B------:R-:W-:Y:S01]  /*4830*/  FMUL.FTZ R117, R207.reuse, R106 ;  /* 0x0000006acf757220 */ /* 0x040fe20000410000 */
[----:B------:R-:W-:Y:S02]  /*4840*/  HADD2.F32 R65, -RZ, R49.H0_H0 ;  /* 0x20000031ff417230 */ /* 0x000fe40000004100 */
[C---:B------:R-:W-:Y:S01]  /*4850*/  FADD.FTZ R218, -R152.reuse, R73 ;  /* 0x0000004998da7221 */ /* 0x040fe20000010100 */
[----:B------:R-:W-:Y:S01]  /*4860*/  FADD.FTZ R220, -R152, R75 ;  /* 0x0000004b98dc7221 */ /* 0x000fe20000010100 */
[----:B------:R-:W-:Y:S01]  /*4870*/  FMUL.FTZ R70, R207, R70 ;  /* 0x00000046cf467220 */ /* 0x000fe20000410000 */
[----:B------:R-:W-:-:S02]  /*4880*/  HADD2.F32 R108, -RZ, R50.H1_H1 ;  /* 0x30000032ff6c7230 */ /* 0x000fc40000004100 */
[----:B------:R-:W-:Y:S01]  /*4890*/  FADD.FTZ R72, -R152, R72 ;  /* 0x0000004898487221 */ /* 0x000fe20000010100 */
[----:B------:R-:W-:Y:S02]  /*48a0*/  HADD2.F32 R106, -RZ, R49.H1_H1 ;  /* 0x30000031ff6a7230 */ /* 0x000fe40000004100 */
[C---:B------:R-:W-:Y:S01]  /*48b0*/  FMUL.FTZ R73, R207.reuse, R208 ;  /* 0x000000d0cf497220 */ /* 0x040fe20000410000 */
[----:B------:R-:W-:Y:S01]  /*48c0*/  FMUL.FTZ R75, R207, R210 ;  /* 0x000000d2cf4b7220 */ /* 0x000fe20000410000 */
[----:B------:R-:W-:Y:S01]  /*48d0*/  FFMA.FTZ R68, R68, R69, R165 ;  /* 0x0000004544447223 */ /* 0x000fe200000100a5 */
[----:B------:R-:W-:Y:S01]  /*48e0*/  FFMA.FTZ R69, R71, R77, R164 ;  /* 0x0000004d47457223 */ /* 0x000fe200000100a4 */
[----:B------:R-:W-:Y:S01]  /*48f0*/  FFMA.FTZ R65, R70, R65, R163 ;  /* 0x0000004146417223 */ /* 0x000fe200000100a3 */
[--C-:B------:R-:W-:Y:S02]  /*4900*/  HADD2.F32 R71, -RZ, R46.reuse.H0_H0 ;  /* 0x2000002eff477230 */ /* 0x100fe40000004100 */
[----:B------:R-:W-:Y:S01]  /*4910*/  FADD.FTZ R228, -R152, R83 ;  /* 0x0000005398e47221 */ /* 0x000fe20000010100 */
[----:B------:R-:W-:Y:S01]  /*4920*/  FMUL.FTZ R72, R207, R72 ;  /* 0x00000048cf487220 */ /* 0x000fe20000410000 */
[----:B------:R-:W-:Y:S01]  /*4930*/  FFMA.FTZ R75, R75, R108, R160 ;  /* 0x0000006c4b4b7223 */ /* 0x000fe200000100a0 */
[----:B------:R-:W-:Y:S01]  /*4940*/  FFMA.FTZ R70, R73, R106, R162 ;  /* 0x0000006a49467223 */ /* 0x000fe200000100a2 */
[----:B------:R-:W-:-:S02]  /*4950*/  HADD2.F32 R77, -RZ, R46.H1_H1 ;  /* 0x3000002eff4d7230 */ /* 0x000fc40000004100 */
[C---:B------:R-:W-:Y:S01]  /*4960*/  FADD.FTZ R234, -R152.reuse, R89 ;  /* 0x0000005998ea7221 */ /* 0x040fe20000010100 */
[C---:B------:R-:W-:Y:S01]  /*4970*/  FMUL.FTZ R83, R207.reuse, R218 ;  /* 0x000000dacf537220 */ /* 0x040fe20000410000 */
[----:B------:R-:W-:Y:S01]  /*4980*/  SHF.R.S32.HI R106, RZ, 0x1f, R203 ;  /* 0x0000001fff6a7819 */ /* 0x000fe200000114cb */
[----:B------:R-:W-:Y:S02]  /*4990*/  HADD2.F32 R108, -RZ, R47.H1_H1 ;  /* 0x3000002fff6c7230 */ /* 0x000fe40000004100 */
[C---:B------:R-:W-:Y:S01]  /*49a0*/  FADD.FTZ R76, -R152.reuse, R76 ;  /* 0x0000004c984c7221 */ /* 0x040fe20000010100 */
[----:B------:R-:W-:Y:S01]  /*49b0*/  FMUL.FTZ R89, R207, R220 ;  /* 0x000000dccf597220 */ /* 0x000fe20000410000 */
[----:B------:R-:W-:Y:S01]  /*49c0*/  FADD.FTZ R78, -R152, R78 ;  /* 0x0000004e984e7221 */ /* 0x000fe20000010100 */
[----:B------:R-:W-:Y:S01]  /*49d0*/  FFMA.FTZ R72, R72, R71, R29 ;  /* 0x0000004748487223 */ /* 0x000fe2000001001d */
[----:B------:R-:W-:Y:S01]  /*49e0*/  LEA.HI R203, R106, R203, RZ, 0x3 ;  /* 0x000000cb6acb7211 */ /* 0x000fe200078f18ff */
[----:B------:R-:W-:Y:S01]  /*49f0*/  FFMA.FTZ R83, R83, R77, R28 ;  /* 0x0000004d53537223 */ /* 0x000fe2000001001c */
[----:B------:R-:W-:-:S02]  /*4a00*/  HADD2.F32 R71, -RZ, R44.H0_H0 ;  /* 0x2000002cff477230 */ /* 0x000fc40000004100 */
[----:B------:R-:W-:Y:S01]  /*4a10*/  FMUL.FTZ R76, R207, R76 ;  /* 0x0000004ccf4c7220 */ /* 0x000fe20000410000 */
[----:B------:R-:W-:Y:S01]  /*4a20*/  FFMA.FTZ R106, R89, R108, R26 ;  /* 0x0000006c596a7223 */ /* 0x000fe2000001001a */
[----:B------:R-:W-:Y:S02]  /*4a30*/  HADD2.F32 R77, -RZ, R45.H0_H0 ;  /* 0x2000002dff4d7230 */ /* 0x000fe40000004100 */
[C---:B------:R-:W-:Y:S01]  /*4a40*/  FADD.FTZ R216, -R152.reuse, R79 ;  /* 0x0000004f98d87221 */ /* 0x040fe20000010100 */
[C---:B------:R-:W-:Y:S01]  /*4a50*/  FMUL.FTZ R78, R207.reuse, R78 ;  /* 0x0000004ecf4e7220 */ /* 0x040fe20000410000 */
[----:B------:R-:W-:Y:S02]  /*4a60*/  HADD2.F32 R89, -RZ, R44.H1_H1 ;  /* 0x3000002cff597230 */ /* 0x000fe40000004100 */
[----:B------:R-:W-:Y:S01]  /*4a70*/  FMUL.FTZ R79, R207, R214 ;  /* 0x000000d6cf4f7220 */ /* 0x000fe20000410000 */
[C---:B------:R-:W-:Y:S01]  /*4a80*/  FADD.FTZ R84, -R152.reuse, R84 ;  /* 0x0000005498547221 */ /* 0x040fe20000010100 */
[----:B------:R-:W-:Y:S01]  /*4a90*/  FADD.FTZ R226, -R152, R81 ;  /* 0x0000005198e27221 */ /* 0x000fe20000010100 */
[----:B------:R-:W-:Y:S01]  /*4aa0*/  FFMA.FTZ R76, R76, R71, R157 ;  /* 0x000000474c4c7223 */ /* 0x000fe2000001009d */
[----:B------:R-:W-:Y:S01]  /*4ab0*/  FFMA.FTZ R77, R78, R77, R31 ;  /* 0x0000004d4e4d7223 */ /* 0x000fe2000001001f */
[----:B------:R-:W-:-:S02]  /*4ac0*/  HADD2.F32 R71, -RZ, R42.H0_H0 ;  /* 0x2000002aff477230 */ /* 0x000fc40000004100 */
[C---:B------:R-:W-:Y:S01]  /*4ad0*/  FADD.FTZ R236, -R152.reuse, R91 ;  /* 0x0000005b98ec7221 */ /* 0x040fe20000010100 */
[----:B------:R-:W-:Y:S01]  /*4ae0*/  FFMA.FTZ R89, R79, R89, R156 ;  /* 0x000000594f597223 */ /* 0x000fe2000001009c */
[----:B------:R-:W-:Y:S02]  /*4af0*/  HADD2.F32 R78, -RZ, R42.H1_H1 ;  /* 0x3000002aff4e7230 */ /* 0x000fe40000004100 */
[C---:B------:R-:W-:Y:S01]  /*4b00*/  FADD.FTZ R244, -R152.reuse, R99 ;  /* 0x0000006398f47221 */ /* 0x040fe20000010100 */
[----:B------:R-:W-:Y:S02]  /*4b10*/  HADD2.F32 R108, -RZ, R40.H0_H0 ;  /* 0x20000028ff6c7230 */ /* 0x000fe40000004100 */
[C---:B------:R-:W-:Y:S01]  /*4b20*/  FMUL.FTZ R84, R207.reuse, R84 ;  /* 0x00000054cf547220 */ /* 0x040fe20000410000 */
[C---:B------:R-:W-:Y:S01]  /*4b30*/  FMUL.FTZ R91, R207.reuse, R226 ;  /* 0x000000e2cf5b7220 */ /* 0x040fe20000410000 */
[----:B------:R-:W-:Y:S02]  /*4b40*/  HADD2.F32 R79, -RZ, R43.H1_H1 ;  /* 0x3000002bff4f7230 */ /* 0x000fe40000004100 */
[C---:B------:R-:W-:Y:S01]  /*4b50*/  FADD.FTZ R222, -R152.reuse, R85 ;  /* 0x0000005598de7221 */ /* 0x040fe20000010100 */
[----:B------:R-:W-:Y:S01]  /*4b60*/  FMUL.FTZ R99, R207, R228 ;  /* 0x000000e4cf637220 */ /* 0x000fe20000410000 */
[C---:B------:R-:W-:Y:S01]  /*4b70*/  FADD.FTZ R232, -R152.reuse, R95 ;  /* 0x0000005f98e87221 */ /* 0x040fe20000010100 */
[----:B------:R-:W-:Y:S01]  /*4b80*/  FADD.FTZ R94, -R152, R94 ;  /* 0x0000005e985e7221 */ /* 0x000fe20000010100 */
[----:B------:R-:W-:Y:S01]  /*4b90*/  FFMA.FTZ R186, R186, R71, R21 ;  /* 0x00000047baba7223 */ /* 0x000fe20000010015 */
[----:B------:R-:W-:Y:S01]  /*4ba0*/  FFMA.FTZ R71, R91, R78, R20 ;  /* 0x0000004e5b477223 */ /* 0x000fe20000010014 */
[----:B------:R-:W-:Y:S01]  /*4bb0*/  FFMA.FTZ R108, R84, R108, R25 ;  /* 0x0000006c546c7223 */ /* 0x000fe20000010019 */
[----:B------:R-:W-:Y:S01]  /*4bc0*/  FADD.FTZ R240, -R152, R103 ;  /* 0x0000006798f07221 */ /* 0x000fe20000010100 */
[----:B------:R-:W-:Y:S01]  /*4bd0*/  FMUL.FTZ R85, R207, R222 ;  /* 0x000000decf557220 */ /* 0x000fe20000410000 */
[----:B------:R-:W-:Y:S01]  /*4be0*/  FFMA.FTZ R99, R99, R79, R18 ;  /* 0x0000004f63637223 */ /* 0x000fe20000010012 */
[----:B------:R-:W-:-:S02]  /*4bf0*/  HADD2.F32 R78, -RZ, R39.H1_H1 ;  /* 0x30000027ff4e7230 */ /* 0x000fc40000004100 */
[C---:B------:R-:W-:Y:S01]  /*4c00*/  FMUL.FTZ R95, R207.reuse, R232 ;  /* 0x000000e8cf5f7220 */ /* 0x040fe20000410000 */
[--C-:B------:R-:W-:Y:S02]  /*4c10*/  HADD2.F32 R84, -RZ, R37.reuse.H1_H1 ;  /* 0x30000025ff547230 */ /* 0x100fe40000004100 */
[C---:B------:R-:W-:Y:S01]  /*4c20*/  FMUL.FTZ R103, R207.reuse, R236 ;  /* 0x000000eccf677220 */ /* 0x040fe20000410000 */
[----:B------:R-:W-:Y:S02]  /*4c30*/  HADD2.F32 R79, -RZ, R37.H0_H0 ;  /* 0x20000025ff4f7230 */ /* 0x000fe40000004100 */
[----:B------:R-:W-:Y:S01]  /*4c40*/  FMUL.FTZ R94, R207, R94 ;  /* 0x0000005ecf5e7220 */ /* 0x000fe20000410000 */
[C---:B------:R-:W-:Y:S01]  /*4c50*/  FADD.FTZ R92, -R152.reuse, R92 ;  /* 0x0000005c985c7221 */ /* 0x040fe20000010100 */
[----:B------:R-:W-:Y:S01]  /*4c60*/  FADD.FTZ R242, -R152, R97 ;  /* 0x0000006198f27221 */ /* 0x000fe20000010100 */
[----:B------:R-:W-:Y:S01]  /*4c70*/  FFMA.FTZ R187, R85, R187, R24 ;  /* 0x000000bb55bb7223 */ /* 0x000fe20000010018 */
[----:B------:R-:W-:Y:S01]  /*4c80*/  FFMA.FTZ R103, R103, R78, R10 ;  /* 0x0000004e67677223 */ /* 0x000fe2000001000a */
[----:B------:R-:W-:-:S02]  /*4c90*/  HADD2.F32 R208, -RZ, R38.H1_H1 ;  /* 0x30000026ffd07230 */ /* 0x000fc40000004100 */
[----:B------:R-:W-:Y:S01]  /*4ca0*/  FFMA.FTZ R95, R95, R84, R14 ;  /* 0x000000545f5f7223 */ /* 0x000fe2000001000e */
[C---:B------:R-:W-:Y:S01]  /*4cb0*/  FMUL.FTZ R97, R207.reuse, R234 ;  /* 0x000000eacf617220 */ /* 0x040fe20000410000 */
[----:B------:R-:W-:Y:S02]  /*4cc0*/  HADD2.F32 R78, -RZ, R36.H0_H0 ;  /* 0x20000024ff4e7230 */ /* 0x000fe40000004100 */
[----:B------:R-:W-:Y:S01]  /*4cd0*/  FFMA.FTZ R94, R94, R79, R15 ;  /* 0x0000004f5e5e7223 */ /* 0x000fe2000001000f */
[----:B------:R-:W0:Y:S01]  /*4ce0*/  LDC.64 R84, c[0x0][0x2b8] ;  /* 0x0000ae00ff547b82 */ /* 0x000e220000000a00 */
[C---:B------:R-:W-:Y:S01]  /*4cf0*/  FADD.FTZ R248, -R152.reuse, R109 ;  /* 0x0000006d98f87221 */ /* 0x040fe20000010100 */
[C---:B------:R-:W-:Y:S01]  /*4d00*/  FMUL.FTZ R92, R207.reuse, R92 ;  /* 0x0000005ccf5c7220 */ /* 0x040fe20000410000 */
[----:B------:R-:W-:Y:S02]  /*4d10*/  HADD2.F32 R79, -RZ, R34.H1_H1 ;  /* 0x30000022ff4f7230 */ /* 0x000fe40000004100 */
[----:B------:R-:W-:Y:S01]  /*4d20*/  FMUL.FTZ R109, R207, R242 ;  /* 0x000000f2cf6d7220 */ /* 0x000fe20000410000 */
[C---:B------:R-:W-:Y:S01]  /*4d30*/  FADD.FTZ R74, -R152.reuse, R74 ;  /* 0x0000004a984a7221 */ /* 0x040fe20000010100 */
[C---:B------:R-:W-:Y:S01]  /*4d40*/  FADD.FTZ R96, -R152.reuse, R96 ;  /* 0x0000006098607221 */ /* 0x040fe20000010100 */
[----:B------:R-:W-:Y:S01]  /*4d50*/  FADD.FTZ R238, -R152, R101 ;  /* 0x0000006598ee7221 */ /* 0x000fe20000010100 */
[----:B------:R-:W-:Y:S01]  /*4d60*/  FFMA.FTZ R208, R97, R208, R12 ;  /* 0x000000d061d07223 */ /* 0x000fe2000001000c */
[----:B------:R-:W-:Y:S01]  /*4d70*/  FFMA.FTZ R97, R92, R78, R17 ;  /* 0x0000004e5c617223 */ /* 0x000fe20000010011 */
[----:B------:R-:W-:-:S02]  /*4d80*/  HADD2.F32 R73, -RZ, R47.H0_H0 ;  /* 0x2000002fff497230 */ /* 0x000fc40000004100 */
[----:B------:R-:W-:Y:S01]  /*4d90*/  FFMA.FTZ R109, R109, R79, R4 ;  /* 0x0000004f6d6d7223 */ /* 0x000fe20000010004 */
[----:B------:R-:W-:Y:S02]  /*4da0*/  HADD2.F32 R78, -RZ, R34.H0_H0 ;  /* 0x20000022ff4e7230 */ /* 0x000fe40000004100 */
[C---:B------:R-:W-:Y:S01]  /*4db0*/  FADD.FTZ R114, -R152.reuse, R114 ;  /* 0x0000007298727221 */ /* 0x040fe20000010100 */
[C---:B------:R-:W-:Y:S01]  /*4dc0*/  FMUL.FTZ R74, R207.reuse, R74 ;  /* 0x0000004acf4a7220 */ /* 0x040fe20000410000 */
[C---:B------:R-:W-:Y:S01]  /*4dd0*/  FMUL.FTZ R96, R207.reuse, R96 ;  /* 0x00000060cf607220 */ /* 0x040fe20000410000 */
[----:B------:R-:W-:Y:S02]  /*4de0*/  HADD2.F32 R79, -RZ, R32.H1_H1 ;  /* 0x30000020ff4f7230 */ /* 0x000fe40000004100 */
[C---:B------:R-:W-:Y:S01]  /*4df0*/  FADD.FTZ R66, -R152.reuse, R66 ;  /* 0x0000004298427221 */ /* 0x040fe20000010100 */
        /* <DEDUP_REMOVED lines=21> */
[----:B------:R-:W-:Y:S01]  /*4f50*/  FFMA.FTZ R73, R74, R73, R27 ;  /* 0x000000494a497223 */ /* 0x000fe2000001001b */
[----:B------:R-:W-:Y:S01]  /*4f60*/  FFMA.FTZ R96, R96, R78, R5 ;  /* 0x0000004e60607223 */ /* 0x000fe20000010005 */
[----:B------:R-:W-:Y:S01]  /*4f70*/  FMUL.FTZ R66, R207, R66 ;  /* 0x00000042cf427220 */ /* 0x000fe20000410000 */
[----:B------:R-:W-:Y:S02]  /*4f80*/  HADD2.F32 R114, -RZ, R45.H1_H1 ;  /* 0x3000002dff727230 */ /* 0x000fe40000004100 */
[----:B------:R-:W-:Y:S01]  /*4f90*/  FFMA.FTZ R101, R101, R79, R8 ;  /* 0x0000004f65657223 */ /* 0x000fe20000010008 */
[----:B------:R-:W-:Y:S02]  /*4fa0*/  HADD2.F32 R74, -RZ, R43.H0_H0 ;  /* 0x2000002bff4a7230 */ /* 0x000fe40000004100 */
[----:B------:R-:W-:Y:S01]  /*4fb0*/  FMUL.FTZ R81, R207, R216 ;  /* 0x000000d8cf517220 */ /* 0x000fe20000410000 */
[----:B------:R-:W-:-:S02]  /*4fc0*/  HADD2.F32 R78, -RZ, R32.H0_H0 ;  /* 0x20000020ff4e7230 */ /* 0x000fc40000004100 */
[C---:B------:R-:W-:Y:S01]  /*4fd0*/  FMUL.FTZ R82, R207.reuse, R82 ;  /* 0x00000052cf527220 */ /* 0x040fe20000410000 */
[C---:B------:R-:W-:Y:S01]  /*4fe0*/  FMUL.FTZ R100, R207.reuse, R100 ;  /* 0x00000064cf647220 */ /* 0x040fe20000410000 */
[----:B------:R-:W-:Y:S02]  /*4ff0*/  HADD2.F32 R79, -RZ, R155.H1_H1 ;  /* 0x3000009bff4f7230 */ /* 0x000fe40000004100 */
[----:B------:R-:W-:Y:S01]  /*5000*/  FMUL.FTZ R115, R207, R115 ;  /* 0x00000073cf737220 */ /* 0x000fe20000410000 */
[----:B------:R-:W-:Y:S01]  /*5010*/  FFMA.FTZ R66, R66, R152, R159 ;  /* 0x0000009842427223 */ /* 0x000fe2000001009f */
[----:B------:R-:W-:Y:S01]  /*5020*/  LEA.HI.SX32 R203, R203, R166, 0x1d ;  /* 0x000000a6cbcb7211 */ /* 0x000fe200078feaff */
[----:B------:R-:W-:Y:S01]  /*5030*/  FFMA.FTZ R114, R81, R114, R30 ;  /* 0x0000007251727223 */ /* 0x000fe2000001001e */
[----:B------:R-:W-:Y:S01]  /*5040*/  FFMA.FTZ R82, R82, R74, R19 ;  /* 0x0000004a52527223 */ /* 0x000fe20000010013 */
[----:B------:R-:W-:Y:S01]  /*5050*/  FFMA.FTZ R100, R100, R78, R9 ;  /* 0x0000004e64647223 */ /* 0x000fe20000010009 */
[----:B------:R-:W-:-:S02]  /*5060*/  HADD2.F32 R74, -RZ, R41.H0_H0 ;  /* 0x20000029ff4a7230 */ /* 0x000fc40000004100 */
[----:B------:R-:W-:Y:S01]  /*5070*/  FFMA.FTZ R212, R115, R79, R188 ;  /* 0x0000004f73d47223 */ /* 0x000fe200000100bc */
[----:B------:R-:W-:Y:S02]  /*5080*/  HADD2.F32 R81, -RZ, R41.H1_H1 ;  /* 0x30000029ff517230 */ /* 0x000fe40000004100 */
[C---:B------:R-:W-:Y:S01]  /*5090*/  FMUL.FTZ R86, R207.reuse, R86 ;  /* 0x00000056cf567220 */ /* 0x040fe20000410000 */
[----:B------:R-:W-:Y:S02]  /*50a0*/  HADD2.F32 R78, -RZ, R155.H0_H0 ;  /* 0x2000009bff4e7230 */ /* 0x000fe40000004100 */
[----:B------:R-:W-:Y:S01]  /*50b0*/  FMUL.FTZ R87, R207, R224 ;  /* 0x000000e0cf577220 */ /* 0x000fe20000410000 */
[----:B------:R-:W-:Y:S01]  /*50c0*/  F2FP.F16.F32.PACK_AB R79, R106, R73 ;  /* 0x000000496a4f723e */ /* 0x000fe200000000ff */
[----:B------:R-:W-:Y:S01]  /*50d0*/  FFMA.FTZ R74, R86, R74, R23 ;  /* 0x0000004a564a7223 */ /* 0x000fe20000010017 */
[----:B------:R-:W-:Y:S01]  /*50e0*/  IADD3 R73, R203, 0x80, RZ ;  /* 0x00000080cb497810 */ /* 0x000fe20007ffe0ff */
[----:B------:R-:W-:Y:S01]  /*50f0*/  FFMA.FTZ R81, R87, R81, R22 ;  /* 0x0000005157517223 */ /* 0x000fe20000010016 */
[----:B------:R-:W-:Y:S01]  /*5100*/  F2FP.F16.F32.PACK_AB R67, R67, R66 ;  /* 0x000000424343723e */ /* 0x000fe200000000ff */
[----:B------:R-:W-:Y:S01]  /*5110*/  FFMA.FTZ R153, R153, R78, R180 ;  /* 0x0000004e99997223 */ /* 0x000fe200000100b4 */
[----:B------:R-:W-:Y:S01]  /*5120*/  F2FP.F16.F32.PACK_AB R66, R75, R64 ;  /* 0x000000404b42723e */ /* 0x000fe200000000ff */
[--C-:B------:R-:W-:Y:S01]  /*5130*/  HADD2.F32 R86, -RZ, R35.reuse.H0_H0 ;  /* 0x20000023ff567230 */ /* 0x100fe20000004100 */
[----:B------:R-:W-:Y:S01]  /*5140*/  F2FP.F16.F32.PACK_AB R64, R69, R68 ;  /* 0x000000444540723e */ /* 0x000fe200000000ff */
[----:B------:R-:W-:Y:S01]  /*5150*/  HADD2.F32 R87, -RZ, R35.H1_H1 ;  /* 0x30000023ff577230 */ /* 0x000fe20000004100 */
[----:B------:R-:W-:Y:S01]  /*5160*/  F2FP.F16.F32.PACK_AB R65, R70, R65 ;  /* 0x000000414641723e */ /* 0x000fe200000000ff */
[----:B0-----:R-:W-:Y:S01]  /*5170*/  IMAD.WIDE.U32 R68, R203, 0x10, R84 ;  /* 0x00000010cb447825 */ /* 0x001fe200078e0054 */
[----:B------:R-:W-:-:S03]  /*5180*/  F2FP.F16.F32.PACK_AB R78, R83, R72 ;  /* 0x00000048534e723e */ /* 0x000fc600000000ff */
[C---:B------:R-:W-:Y:S01]  /*5190*/  FMUL.FTZ R98, R207.reuse, R98 ;  /* 0x00000062cf627220 */ /* 0x040fe20000410000 */
[----:B------:R-:W-:Y:S01]  /*51a0*/  FMUL.FTZ R111, R207, R244 ;  /* 0x000000f4cf6f7220 */ /* 0x000fe20000410000 */
[----:B------:R-:W-:Y:S01]  /*51b0*/  F2FP.F16.F32.PACK_AB R77, R114, R77 ;  /* 0x0000004d724d723e */ /* 0x000fe200000000ff */
[----:B------:R-:W-:Y:S01]  /*51c0*/  IMAD.WIDE.U32 R72, R73, 0x10, R84 ;  /* 0x0000001049487825 */ /* 0x000fe200078e0054 */
[----:B------:R-:W-:-:S03]  /*51d0*/  F2FP.F16.F32.PACK_AB R76, R89, R76 ;  /* 0x0000004c594c723e */ /* 0x000fc600000000ff */
[C---:B------:R-:W-:Y:S01]  /*51e0*/  FMUL.FTZ R88, R207.reuse, R88 ;  /* 0x00000058cf587220 */ /* 0x040fe20000410000 */
[C---:B------:R-:W-:Y:S01]  /*51f0*/  FMUL.FTZ R104, R207.reuse, R104 ;  /* 0x00000068cf687220 */ /* 0x040fe20000410000 */
[C---:B------:R-:W-:Y:S01]  /*5200*/  FMUL.FTZ R250, R207.reuse, R250 ;  /* 0x000000facffa7220 */ /* 0x040fe20000410000 */
[----:B------:R-:W-:Y:S02]  /*5210*/  HADD2.F32 R210, -RZ, R36.H1_H1 ;  /* 0x30000024ffd27230 */ /* 0x000fe40000004100 */
[----:B------:R-:W-:Y:S01]  /*5220*/  FMUL.FTZ R93, R207, R230 ;  /* 0x000000e6cf5d7220 */ /* 0x000fe20000410000 */
[----:B------:R-:W-:Y:S02]  /*5230*/  HADD2.F32 R152, -RZ, R39.H0_H0 ;  /* 0x20000027ff987230 */ /* 0x000fe40000004100 */
[----:B------:R-:W-:Y:S01]  /*5240*/  FFMA.FTZ R98, R98, R86, R3 ;  /* 0x0000005662627223 */ /* 0x000fe20000010003 */
[----:B------:R-:W-:Y:S01]  /*5250*/  FFMA.FTZ R111, R111, R87, R2 ;  /* 0x000000576f6f7223 */ /* 0x000fe20000010002 */
[----:B------:R0:W-:Y:S01]  /*5260*/  STG.E.128 desc[UR4][R68.64], R64 ;  /* 0x0000004044007986 */ /* 0x0001e2000c101d04 */
[----:B------:R-:W-:Y:S01]  /*5270*/  FMUL.FTZ R90, R207, R90 ;  /* 0x0000005acf5a7220 */ /* 0x000fe20000410000 */
[----:B------:R-:W-:Y:S01]  /*5280*/  FFMA.FTZ R205, R88, R205, R13 ;  /* 0x000000cd58cd7223 */ /* 0x000fe2000001000d */
[--C-:B------:R-:W-:Y:S01]  /*5290*/  HADD2.F32 R86, -RZ, R33.reuse.H0_H0 ;  /* 0x20000021ff567230 */ /* 0x100fe20000004100 */
[----:B------:R1:W-:Y:S01]  /*52a0*/  STG.E.128 desc[UR4][R72.64], R76 ;  /* 0x0000004c48007986 */ /* 0x0003e2000c101d04 */
[----:B------:R-:W-:-:S02]  /*52b0*/  HADD2.F32 R87, -RZ, R33.H1_H1 ;  /* 0x30000021ff577230 */ /* 0x000fc40000004100 */
[C---:B------:R-:W-:Y:S01]  /*52c0*/  FMUL.FTZ R102, R207.reuse, R102 ;  /* 0x00000066cf667220 */ /* 0x040fe20000410000 */
[C---:B------:R-:W-:Y:S01]  /*52d0*/  FMUL.FTZ R107, R207.reuse, R240 ;  /* 0x000000f0cf6b7220 */ /* 0x040fe20000410000 */
[--C-:B------:R-:W-:Y:S02]  /*52e0*/  HADD2.F32 R88, -RZ, R151.reuse.H0_H0 ;  /* 0x20000097ff587230 */ /* 0x100fe40000004100 */
[C---:B------:R-:W-:Y:S01]  /*52f0*/  FMUL.FTZ R248, R207.reuse, R248 ;  /* 0x000000f8cff87220 */ /* 0x040fe20000410000 */
[----:B------:R-:W-:Y:S02]  /*5300*/  HADD2.F32 R75, -RZ, R151.H1_H1 ;  /* 0x30000097ff4b7230 */ /* 0x000fe40000004100 */
[C---:B------:R-:W-:Y:S01]  /*5310*/  FMUL.FTZ R110, R207.reuse, R110 ;  /* 0x0000006ecf6e7220 */ /* 0x040fe20000410000 */
[----:B------:R-:W-:Y:S02]  /*5320*/  HADD2.F32 R70, -RZ, R148.H0_H0 ;  /* 0x20000094ff467230 */ /* 0x000fe40000004100 */
[C---:B------:R-:W-:Y:S01]  /*5330*/  FMUL.FTZ R246, R207.reuse, R246 ;  /* 0x000000f6cff67220 */ /* 0x040fe20000410000 */
[----:B------:R-:W-:Y:S01]  /*5340*/  FMUL.FTZ R252, R207, R252 ;  /* 0x000000fccffc7220 */ /* 0x000fe20000410000 */
[----:B------:R-:W-:Y:S01]  /*5350*/  FFMA.FTZ R210, R93, R210, R16 ;  /* 0x000000d25dd27223 */ /* 0x000fe20000010010 */
[C---:B------:R-:W-:Y:S01]  /*5360*/  FMUL.FTZ R116, R207.reuse, R116 ;  /* 0x00000074cf747220 */ /* 0x040fe20000410000 */
[----:B------:R-:W-:Y:S01]  /*5370*/  FMUL.FTZ R118, R207, R118 ;  /* 0x00000076cf767220 */ /* 0x000fe20000410000 */
[----:B0-----:R-:W-:Y:S01]  /*5380*/  F2FP.F16.F32.PACK_AB R65, R81, R74 ;  /* 0x0000004a5141723e */ /* 0x001fe200000000ff */
[----:B------:R-:W-:Y:S01]  /*5390*/  FFMA.FTZ R81, R150, R250, R173 ;  /* 0x000000fa96517223 */ /* 0x000fe200000100ad */
[C---:B------:R-:W-:Y:S01]  /*53a0*/  FMUL.FTZ R119, R207.reuse, R119 ;  /* 0x00000077cf777220 */ /* 0x040fe20000410000 */
[----:B------:R-:W-:Y:S01]  /*53b0*/  FMUL.FTZ R112, R207, R112 ;  /* 0x00000070cf707220 */ /* 0x000fe20000410000 */
[----:B-1----:R-:W-:Y:S01]  /*53c0*/  FFMA.FTZ R78, R149, R104, R170 ;  /* 0x00000068954e7223 */ /* 0x002fe200000100aa */
[----:B------:R-:W-:Y:S01]  /*53d0*/  FMUL.FTZ R113, R207, R113 ;  /* 0x00000071cf717220 */ /* 0x000fe20000410000 */
[C---:B------:R-:W-:Y:S01]  /*53e0*/  IADD3 R93, R203.reuse, 0x100, RZ ;  /* 0x00000100cb5d7810 */ /* 0x040fe20007ffe0ff */
[----:B------:R-:W-:Y:S01]  /*53f0*/  FFMA.FTZ R152, R90, R152, R11 ;  /* 0x000000985a987223 */ /* 0x000fe2000001000b */
[----:B------:R-:W-:Y:S01]  /*5400*/  IADD3 R91, R203, 0x180, RZ ;  /* 0x00000180cb5b7810 */ /* 0x000fe20007ffe0ff */
[----:B------:R-:W-:Y:S01]  /*5410*/  FFMA.FTZ R102, R102, R86, R7 ;  /* 0x0000005666667223 */ /* 0x000fe20000010007 */
[----:B------:R-:W-:Y:S01]  /*5420*/  FFMA.FTZ R107, R107, R87, R6 ;  /* 0x000000576b6b7223 */ /* 0x000fe20000010006 */
[----:B------:R-:W-:Y:S01]  /*5430*/  IADD3 R89, R203, 0x200, RZ ;  /* 0x00000200cb597810 */ /* 0x000fe20007ffe0ff */
[----:B------:R-:W-:Y:S01]  /*5440*/  FFMA.FTZ R117, R117, R88, R172 ;  /* 0x0000005875757223 */ /* 0x000fe200000100ac */
[----:B------:R-:W-:Y:S01]  /*5450*/  FFMA.FTZ R252, R252, R75, R175 ;  /* 0x0000004bfcfc7223 */ /* 0x000fe200000100af */
[----:B------:R-:W-:Y:S01]  /*5460*/  FFMA.FTZ R105, R105, R70, R0 ;  /* 0x0000004669697223 */ /* 0x000fe20000010000 */
[----:B------:R-:W-:Y:S01]  /*5470*/  IADD3 R87, R203, 0x280, RZ ;  /* 0x00000280cb577810 */ /* 0x000fe20007ffe0ff */
        /* <DEDUP_REMOVED lines=28> */
[----:B------:R-:W-:-:S02]  /*5640*/  F2FP.F16.F32.PACK_AB R72, R101, R100 ;  /* 0x000000646548723e */ /* 0x000fc400000000ff */
        /* <DEDUP_REMOVED lines=8> */
[----:B------:R-:W-:-:S05]  /*56d0*/  F2FP.F16.F32.PACK_AB R80, R95, R80 ;  /* 0x000000505f50723e */ /* 0x000fca00000000ff */
[----:B------:R0:W-:Y:S02]  /*56e0*/  STG.E.128 desc[UR4][R84.64], R80 ;  /* 0x0000005054007986 */ /* 0x0001e4000c101d04 */
.L_x_31766:
[----:B------:R-:W-:Y:S05]  /*56f0*/  BSYNC B0 ;  /* 0x0000000000007941 */ /* 0x000fea0003800000 */
.L_x_31765:
[----:B------:R-:W-:Y:S02]  /*5700*/  IADD3 R184, R184, UR8, RZ ;  /* 0x00000008b8b87c10 */ /* 0x000fe4000fffe0ff */
[----:B------:R-:W-:Y:S02]  /*5710*/  SEL R207, RZ, 0x1, P0 ;  /* 0x00000001ffcf7807 */ /* 0x000fe40000000000 */
[----:B------:R-:W-:-:S13]  /*5720*/  ISETP.GE.AND P1, PT, R184, UR9, PT ;  /* 0x00000009b8007c0c */ /* 0x000fda000bf26270 */
[----:B------:R-:W-:Y:S05]  /*5730*/  @!P1 BRA `(.L_x_31767) ;  /* 0xffffffb000889947 */ /* 0x000fea000383ffff */
[----:B------:R-:W-:Y:S05]  /*5740*/  EXIT ;  /* 0x000000000000794d */ /* 0x000fea0003800000 */
.L_x_31764:
[----:B------:R-:W-:Y:S01]  /*5750*/  HFMA2.MMA R215, -RZ, RZ, 0, 5.9604644775390625e-08 ;  /* 0x00000001ffd77435 */ /* 0x000fe200000001ff */
[----:B------:R-:W-:Y:S02]  /*5760*/  MOV R216, R210 ;  /* 0x000000d200d87202 */ /* 0x000fe40000000f00 */
[----:B------:R-:W-:Y:S02]  /*5770*/  MOV R218, 0x1f ;  /* 0x0000001f00da7802 */ /* 0x000fe40000000f00 */
[----:B------:R-:W-:-:S07]  /*5780*/  MOV R213, 0xffffffff ;  /* 0xffffffff00d57802 */ /* 0x000fce0000000f00 */
[----:B-----5:R-:W-:Y:S05]  /*5790*/  WARPSYNC.COLLECTIVE R213, `(.L_x_31768) ;  /* 0x00000000d5087348 */ /* 0x020fea0003c00000 */
[----:B------:R0:W1:Y:S02]  /*57a0*/  SHFL.BFLY P1, R214, R216, R215, R218 ;  /* 0x0c0000d7d8d67389 */ /* 0x00006400000200da */
[----:B01---5:R-:W-:Y:S01]  /*57b0*/  ENDCOLLECTIVE ;  /* 0x000000000000791b */ /* 0x023fe20003800000 */
.L_x_31768:
[----:B------:R-:W-:Y:S01]  /*57c0*/  HFMA2.MMA R215, -RZ, RZ, 0, 1.1920928955078125e-07 ;  /* 0x00000002ffd77435 */ /* 0x000fe200000001ff */
[----:B------:R-:W-:-:S05]  /*57d0*/  MOV R153, R214 ;  /* 0x000000d600997202 */ /* 0x000fca0000000f00 */
[----:B------:R-:W-:-:S05]  /*57e0*/  FADD.FTZ R187, R210, R153 ;  /* 0x00000099d2bb7221 */ /* 0x000fca0000010000 */
[----:B------:R-:W-:-:S07]  /*57f0*/  MOV R216, R187 ;  /* 0x000000bb00d87202 */ /* 0x000fce0000000f00 */
[----:B------:R-:W-:Y:S05]  /*5800*/  WARPSYNC.COLLECTIVE R213, `(.L_x_31769) ;  /* 0x00000000d5087348 */ /* 0x000fea0003c00000 */
[----:B------:R0:W1:Y:S02]  /*5810*/  SHFL.BFLY P1, R214, R216, R215, R218 ;  /* 0x0c0000d7d8d67389 */ /* 0x00006400000200da */
[----:B01----:R-:W-:Y:S01]  /*5820*/  ENDCOLLECTIVE ;  /* 0x000000000000791b */ /* 0x003fe20003800000 */
.L_x_31769:
[----:B------:R-:W-:Y:S01]  /*5830*/  HFMA2.MMA R215, -RZ, RZ, 0, 2.384185791015625e-07 ;  /* 0x00000004ffd77435 */ /* 0x000fe200000001ff */
[----:B------:R-:W-:-:S05]  /*5840*/  MOV R152, R214 ;  /* 0x000000d600987202 */ /* 0x000fca0000000f00 */
[----:B------:R-:W-:-:S05]  /*5850*/  FADD.FTZ R207, R187, R152 ;  /* 0x00000098bbcf7221 */ /* 0x000fca0000010000 */
[----:B------:R-:W-:-:S07]  /*5860*/  MOV R216, R207 ;  /* 0x000000cf00d87202 */ /* 0x000fce0000000f00 */
[----:B------:R-:W-:Y:S05]  /*5870*/  WARPSYNC.COLLECTIVE R213, `(.L_x_31770) ;  /* 0x00000000d5087348 */ /* 0x000fea0003c00000 */
[----:B------:R0:W1:Y:S02]  /*5880*/  SHFL.BFLY P1, R214, R216, R215, R218 ;  /* 0x0c0000d7d8d67389 */ /* 0x00006400000200da */
[----:B01----:R-:W-:Y:S01]  /*5890*/  ENDCOLLECTIVE ;  /* 0x000000000000791b */ /* 0x003fe20003800000 */
.L_x_31770:
[----:B------:R-:W-:Y:S01]  /*58a0*/  HFMA2.MMA R215, -RZ, RZ, 0, 4.76837158203125e-07 ;  /* 0x00000008ffd77435 */ /* 0x000fe200000001ff */
[----:B------:R-:W-:-:S05]  /*58b0*/  MOV R152, R214 ;  /* 0x000000d600987202 */ /* 0x000fca0000000f00 */
[----:B------:R-:W-:-:S05]  /*58c0*/  FADD.FTZ R209, R207, R152 ;  /* 0x00000098cfd17221 */ /* 0x000fca0000010000 */
[----:B------:R-:W-:-:S07]  /*58d0*/  MOV R216, R209 ;  /* 0x000000d100d87202 */ /* 0x000fce0000000f00 */
[----:B------:R-:W-:Y:S05]  /*58e0*/  WARPSYNC.COLLECTIVE R213, `(.L_x_31771) ;  /* 0x00000000d5087348 */ /* 0x000fea0003c00000 */
[----:B------:R0:W1:Y:S02]  /*58f0*/  SHFL.BFLY P1, R214, R216, R215, R218 ;  /* 0x0c0000d7d8d67389 */ /* 0x00006400000200da */
[----:B01----:R-:W-:Y:S01]  /*5900*/  ENDCOLLECTIVE ;  /* 0x000000000000791b */ /* 0x003fe20003800000 */
.L_x_31771:
[----:B------:R-:W-:Y:S01]  /*5910*/  HFMA2.MMA R215, -RZ, RZ, 0, 9.5367431640625e-07 ;  /* 0x00000010ffd77435 */ /* 0x000fe200000001ff */
[----:B------:R-:W-:-:S05]  /*5920*/  MOV R152, R214 ;  /* 0x000000d600987202 */ /* 0x000fca0000000f00 */
[----:B------:R-:W-:-:S05]  /*5930*/  FADD.FTZ R211, R209, R152 ;  /* 0x00000098d1d37221 */ /* 0x000fca0000010000 */
[----:B------:R-:W-:-:S07]  /*5940*/  MOV R216, R211 ;  /* 0x000000d300d87202 */ /* 0x000fce0000000f00 */
[----:B------:R-:W-:Y:S05]  /*5950*/  WARPSYNC.COLLECTIVE R213, `(.L_x_31772) ;  /* 0x00000000d5087348 */ /* 0x000fea0003c00000 */
[----:B------:R0:W1:Y:S02]  /*5960*/  SHFL.BFLY P1, R214, R216, R215, R218 ;  /* 0x0c0000d7d8d67389 */ /* 0x00006400000200da */
[----:B01----:R-:W-:Y:S01]  /*5970*/  ENDCOLLECTIVE ;  /* 0x000000000000791b */ /* 0x003fe20003800000 */
.L_x_31772:
        /* <DEDUP_REMOVED lines=120> */
.L_x_31773:
[----:B------:R-:W-:Y:S01]  /*6100*/  HFMA2.MMA R215, -RZ, RZ, 0, 1.1920928955078125e-07 ;  /* 0x00000002ffd77435 */ /* 0x000fe200000001ff */
[----:B------:R-:W-:-:S05]  /*6110*/  MOV R210, R214 ;  /* 0x000000d600d27202 */ /* 0x000fca0000000f00 */
[----:B------:R-:W-:-:S05]  /*6120*/  FADD.FTZ R210, R153, R210 ;  /* 0x000000d299d27221 */ /* 0x000fca0000010000 */
[----:B------:R-:W-:-:S07]  /*6130*/  MOV R216, R210 ;  /* 0x000000d200d87202 */ /* 0x000fce0000000f00 */
[----:B------:R-:W-:Y:S05]  /*6140*/  WARPSYNC.COLLECTIVE R213, `(.L_x_31774) ;  /* 0x00000000d5087348 */ /* 0x000fea0003c00000 */
[----:B------:R0:W1:Y:S02]  /*6150*/  SHFL.BFLY P1, R214, R216, R215, R218 ;  /* 0x0c0000d7d8d67389 */ /* 0x00006400000200da */
[----:B01----:R-:W-:Y:S01]  /*6160*/  ENDCOLLECTIVE ;  /* 0x000000000000791b */ /* 0x003fe20003800000 */
.L_x_31774:
[----:B------:R-:W-:Y:S01]  /*6170*/  HFMA2.MMA R215, -RZ, RZ, 0, 2.384185791015625e-07 ;  /* 0x00000004ffd77435 */ /* 0x000fe200000001ff */
[----:B------:R-:W-:-:S05]  /*6180*/  MOV R187, R214 ;  /* 0x000000d600bb7202 */ /* 0x000fca0000000f00 */
[----:B------:R-:W-:-:S05]  /*6190*/  FADD.FTZ R187, R210, R187 ;  /* 0x000000bbd2bb7221 */ /* 0x000fca0000010000 */
[----:B------:R-:W-:-:S07]  /*61a0*/  MOV R216, R187 ;  /* 0x000000bb00d87202 */ /* 0x000fce0000000f00 */
[----:B------:R-:W-:Y:S05]  /*61b0*/  WARPSYNC.COLLECTIVE R213, `(.L_x_31775) ;  /* 0x00000000d5087348 */ /* 0x000fea0003c00000 */
[----:B------:R0:W1:Y:S02]  /*61c0*/  SHFL.BFLY P1, R214, R216, R215, R218 ;  /* 0x0c0000d7d8d67389 */ /* 0x00006400000200da */
[----:B01----:R-:W-:Y:S01]  /*61d0*/  ENDCOLLECTIVE ;  /* 0x000000000000791b */ /* 0x003fe20003800000 */
.L_x_31775:
[----:B------:R-:W-:Y:S01]  /*61e0*/  HFMA2.MMA R215, -RZ, RZ, 0, 4.76837158203125e-07 ;  /* 0x00000008ffd77435 */ /* 0x000fe200000001ff */
[----:B------:R-:W-:-:S05]  /*61f0*/  MOV R212, R214 ;  /* 0x000000d600d47202 */ /* 0x000fca0000000f00 */
[----:B------:R-:W-:-:S05]  /*6200*/  FADD.FTZ R212, R187, R212 ;  /* 0x000000d4bbd47221 */ /* 0x000fca0000010000 */
[----:B------:R-:W-:-:S07]  /*6210*/  MOV R216, R212 ;  /* 0x000000d400d87202 */ /* 0x000fce0000000f00 */
[----:B------:R-:W-:Y:S05]  /*6220*/  WARPSYNC.COLLECTIVE R213, `(.L_x_31776) ;  /* 0x00000000d5087348 */ /* 0x000fea0003c00000 */
[----:B------:R0:W1:Y:S02]  /*6230*/  SHFL.BFLY P1, R214, R216, R215, R218 ;  /* 0x0c0000d7d8d67389 */ /* 0x00006400000200da */
[----:B01----:R-:W-:Y:S01]  /*6240*/  ENDCOLLECTIVE ;  /* 0x000000000000791b */ /* 0x003fe20003800000 */
.L_x_31776:
[----:B------:R-:W-:Y:S01]  /*6250*/  HFMA2.MMA R215, -RZ, RZ, 0, 9.5367431640625e-07 ;  /* 0x00000010ffd77435 */ /* 0x000fe200000001ff */
[----:B------:R-:W-:-:S05]  /*6260*/  MOV R207, R214 ;  /* 0x000000d600cf7202 */ /* 0x000fca0000000f00 */
[----:B------:R-:W-:-:S05]  /*6270*/  FADD.FTZ R207, R212, R207 ;  /* 0x000000cfd4cf7221 */ /* 0x000fca0000010000 */
[----:B------:R-:W-:-:S07]  /*6280*/  MOV R216, R207 ;  /* 0x000000cf00d87202 */ /* 0x000fce0000000f00 */
[----:B------:R-:W-:Y:S05]  /*6290*/  WARPSYNC.COLLECTIVE R213, `(.L_x_31777) ;  /* 0x00000000d5087348 */ /* 0x000fea0003c00000 */
[----:B------:R0:W1:Y:S02]  /*62a0*/  SHFL.BFLY P1, R214, R216, R215, R218 ;  /* 0x0c0000d7d8d67389 */ /* 0x00006400000200da */
[----:B01----:R-:W-:Y:S01]  /*62b0*/  ENDCOLLECTIVE ;  /* 0x000000000000791b */ /* 0x003fe20003800000 */
.L_x_31777:
[----:B------:R-:W-:Y:S05]  /*62c0*/  BRA `(.L_x_31778) ;  /* 0xffffffdc00b47947 */ /* 0x000fea000383ffff */
.L_x_31779:
        /* <DEDUP_REMOVED lines=11> */
.L_x_46063:


//--------------------- .text._ZN10layer_norm13ln_fwd_kernelINS_13Kernel_traitsI6__halfS2_fS2_fjLj7168ELj1ELj1ELj4ELj16ENS_18Kernel_traits_baseILj7168ES2_S2_fS2_fjLj128EEEEELb1ELb0ELb0ELb0EEEvNS_9FwdParamsE --------------------------
	.section	.text._ZN10layer_norm13ln_fwd_kernelINS_13Kernel_traitsI6__halfS2_fS2_fjLj7168ELj1ELj1ELj4ELj16ENS_18Kernel_traits_baseILj7168ES2_S2_fS2_fjLj128EEEEELb1ELb0ELb0ELb0EEEvNS_9FwdParamsE,"ax",@progbits
	.align	128
        .global         _ZN10layer_norm13ln_fwd_kernelINS_13Kernel_traitsI6__halfS2_fS2_fjLj7168ELj1ELj1ELj4ELj16ENS_18Kernel_traits_baseILj7168ES2_S2_fS2_fjLj128EEEEELb1ELb0ELb0ELb0EEEvNS_9FwdParamsE
        .type           _ZN10layer_norm13ln_fwd_kernelINS_13Kernel_traitsI6__halfS2_fS2_fjLj7168ELj1ELj1ELj4ELj16ENS_18Kernel_traits_baseILj7168ES2_S2_fS2_fjLj128EEEEELb1ELb0ELb0ELb0EEEvNS_9FwdParamsE,@function
        .size           _ZN10layer_norm13ln_fwd_kernelINS_13Kernel_traitsI6__halfS2_fS2_fjLj7168ELj1ELj1ELj4ELj16ENS_18Kernel_traits_baseILj7168ES2_S2_fS2_fjLj128EEEEELb1ELb0ELb0ELb0EEEvNS_9FwdParamsE,(.L_x_46064 - _ZN10layer_norm13ln_fwd_kernelINS_13Kernel_traitsI6__halfS2_fS2_fjLj7168ELj1ELj1ELj4ELj16ENS_18Kernel_traits_baseILj7168ES2_S2_fS2_fjLj128EEEEELb1ELb0ELb0ELb0EEEvNS_9FwdParamsE)
        .other          _ZN10layer_norm13ln_fwd_kernelINS_13Kernel_traitsI6__halfS2_fS2_fjLj7168ELj1ELj1ELj4ELj16ENS_18Kernel_traits_baseILj7168ES2_S2_fS2_fjLj128EEEEELb1ELb0ELb0ELb0EEEvNS_9FwdParamsE,@"STO_CUDA_ENTRY STV_DEFAULT"
_ZN10layer_norm13ln_fwd_kernelINS_13Kernel_traitsI6__halfS2_fS2_fjLj7168ELj1ELj1ELj4ELj16ENS_18Kernel_traits_baseILj7168ES2_S2_fS2_fjLj128EEEEELb1ELb0ELb0ELb0EEEvNS_9FwdParamsE:
.text._ZN10layer_norm13ln_fwd_kernelINS_13Kernel_traitsI6__halfS2_fS2_fjLj7168ELj1ELj1ELj4ELj16ENS_18Kernel_traits_baseILj7168ES2_S2_fS2_fjLj128EEEEELb1ELb0ELb0ELb0EEEvNS_9FwdParamsE:
        /* <DEDUP_REMOVED lines=18> */
[C---:B--2---:R-:W-:Y:S01]  /*0120*/  LOP3.LUT R21, R116.reuse, 0x7f, RZ, 0xc0, !PT ;  /* 0x0000007f74157812 */ /* 0x044fe200078ec0ff */
[----:B0-----:R-:W-:Y:S01]  /*0130*/  IMAD R47, R47, UR6, R116 ;  /* 0x000000062f2f7c24 */ /* 0x001fe2000f8e0274 */
[----:B------:R-:W-:Y:S01]  /*0140*/  LOP3.LUT R29, R29, 0xfffffff7, RZ, 0xc0, !PT ;  /* 0xfffffff71d1d7812 */ /* 0x000fe200078ec0ff */
[----:B------:R-:W-:Y:S01]  /*0150*/  BSSY B0, `(.L_x_31780) ;  /* 0x000004c000007945 */ /* 0x000fe20003800000 */
[----:B------:R-:W-:Y:S01]  /*0160*/  LEA.HI R31, R116, UR6, RZ, 0x19 ;  /* 0x00000006741f7c11 */ /* 0x000fe2000f8fc8ff */
[----:B----4-:R-:W-:Y:S01]  /*0170*/  VIADD R44, R217, 0xbb67ae85 ;  /* 0xbb67ae85d92c7836 */ /* 0x010fe20000000000 */
[----:B---3--:R-:W-:Y:S01]  /*0180*/  @P0 IADD3 R96, P1, R2, R5, RZ ;  /* 0x0000000502600210 */ /* 0x008fe20007f3e0ff */
[----:B------:R-:W-:-:S03]  /*0190*/  IMAD.WIDE.U32 R4, R47, -0x326172a9, RZ ;  /* 0xcd9e8d572f047825 */ /* 0x000fc600078e00ff */
[----:B------:R-:W-:-:S04]  /*01a0*/  @P0 IADD3.X R97, RZ, R3, RZ, P1, !PT ;  /* 0x00000003ff610210 */ /* 0x000fc80000ffe4ff */
[--C-:B------:R-:W-:Y:S02]  /*01b0*/  SHF.R.U64 R46, R96, 0x2, R97.reuse ;  /* 0x00000002602e7819 */ /* 0x100fe40000001261 */
[----:B------:R-:W-:-:S03]  /*01c0*/  SHF.R.U32.HI R45, RZ, 0x2, R97 ;  /* 0x00000002ff2d7819 */ /* 0x000fc60000011661 */
[----:B------:R-:W-:Y:S01]  /*01d0*/  IMAD.WIDE.U32 R2, R46, -0x2daee0ad, RZ ;  /* 0xd2511f532e027825 */ /* 0x000fe200078e00ff */
[----:B------:R-:W-:Y:S02]  /*01e0*/  LOP3.LUT R6, R5, R45, R216, 0x96, !PT ;  /* 0x0000002d05067212 */ /* 0x000fe400078e96d8 */
[----:B-1----:R-:W-:Y:S02]  /*01f0*/  SHF.R.S32.HI R97, RZ, 0x1f, R0 ;  /* 0x0000001fff617819 */ /* 0x002fe40000011400 */
[----:B------:R-:W-:Y:S01]  /*0200*/  LOP3.LUT R3, R3, R217, RZ, 0x3c, !PT ;  /* 0x000000d903037212 */ /* 0x000fe200078e3cff */
[----:B------:R-:W-:Y:S01]  /*0210*/  IMAD.WIDE.U32 R6, R6, -0x2daee0ad, RZ ;  /* 0xd2511f5306067825 */ /* 0x000fe200078e00ff */
[----:B------:R-:W-:Y:S02]  /*0220*/  LEA.HI R97, R97, R0, RZ, 0x3 ;  /* 0x0000000061617211 */ /* 0x000fe400078f18ff */
[----:B------:R-:W-:Y:S02]  /*0230*/  LOP3.LUT R0, R21, 0x7f, RZ, 0x3c, !PT ;  /* 0x0000007f15007812 */ /* 0x000fe400078e3cff */
[----:B------:R-:W-:Y:S01]  /*0240*/  LOP3.LUT R8, R7, R2, R44, 0x96, !PT ;  /* 0x0000000207087212 */ /* 0x000fe200078e962c */
[----:B------:R-:W-:Y:S01]  /*0250*/  IMAD.WIDE.U32 R2, R3, -0x326172a9, RZ ;  /* 0xcd9e8d5703027825 */ /* 0x000fe200078e00ff */
[----:B------:R-:W-:-:S02]  /*0260*/  IADD3 R43, R216, -0x61c88647, RZ ;  /* 0x9e3779b9d82b7810 */ /* 0x000fc40007ffe0ff */
[----:B------:R-:W-:Y:S01]  /*0270*/  LEA.HI.SX32 R35, R97, R0, 0x1d ;  /* 0x0000000061237211 */ /* 0x000fe200078feaff */
[----:B------:R-:W-:Y:S01]  /*0280*/  VIADD R42, R216, 0x3c6ef372 ;  /* 0x3c6ef372d82a7836 */ /* 0x000fe20000000000 */
[----:B------:R-:W-:Y:S01]  /*0290*/  LOP3.LUT R3, R3, R43, R4, 0x96, !PT ;  /* 0x0000002b03037212 */ /* 0x000fe200078e9604 */
[----:B------:R-:W-:Y:S01]  /*02a0*/  IMAD.WIDE.U32 R8, R8, -0x326172a9, RZ ;  /* 0xcd9e8d5708087825 */ /* 0x000fe200078e00ff */
[----:B------:R-:W-:Y:S02]  /*02b0*/  LOP3.LUT P6, RZ, R35, 0xffffff80, RZ, 0xc0, !PT ;  /* 0xffffff8023ff7812 */ /* 0x000fe400078cc0ff */
[----:B------:R-:W-:Y:S02]  /*02c0*/  IADD3 R41, R217, 0x76cf5d0a, RZ ;  /* 0x76cf5d0ad9297810 */ /* 0x000fe40007ffe0ff */
[----:B------:R-:W-:Y:S01]  /*02d0*/  LOP3.LUT R4, R9, R2, R42, 0x96, !PT ;  /* 0x0000000209047212 */ /* 0x000fe200078e962a */
[----:B------:R-:W-:Y:S01]  /*02e0*/  IMAD.WIDE.U32 R2, R3, -0x2daee0ad, RZ ;  /* 0xd2511f5303027825 */ /* 0x000fe200078e00ff */
[----:B------:R-:W-:-:S03]  /*02f0*/  ISETP.GE.U32.AND P5, PT, R35, 0x100, PT ;  /* 0x000001002300780c */ /* 0x000fc60003fa6070 */
[----:B------:R-:W-:Y:S01]  /*0300*/  IMAD.WIDE.U32 R4, R4, -0x2daee0ad, RZ ;  /* 0xd2511f5304047825 */ /* 0x000fe200078e00ff */
[----:B------:R-:W-:-:S03]  /*0310*/  LOP3.LUT R3, R3, R6, R41, 0x96, !PT ;  /* 0x0000000603037212 */ /* 0x000fc600078e9629 */
[----:B------:R-:W-:Y:S01]  /*0320*/  VIADD R40, R217, 0x32370b8f ;  /* 0x32370b8fd9287836 */ /* 0x000fe20000000000 */
[----:B------:R-:W-:Y:S02]  /*0330*/  @P6 LOP3.LUT R29, R29, 0x8, RZ, 0xfc, !PT ;  /* 0x000000081d1d6812 */ /* 0x000fe400078efcff */
[----:B------:R-:W-:Y:S02]  /*0340*/  IADD3 R39, R216, -0x255992d5, RZ ;  /* 0xdaa66d2bd8277810 */ /* 0x000fe40007ffe0ff */
[----:B------:R-:W-:Y:S01]  /*0350*/  LOP3.LUT R6, R5, R2, R40, 0x96, !PT ;  /* 0x0000000205067212 */ /* 0x000fe200078e9628 */
[----:B------:R-:W-:Y:S01]  /*0360*/  IMAD.WIDE.U32 R2, R3, -0x326172a9, RZ ;  /* 0xcd9e8d5703027825 */ /* 0x000fe200078e00ff */
[----:B------:R-:W-:Y:S02]  /*0370*/  ISETP.GE.U32.AND P4, PT, R35, 0x180, PT ;  /* 0x000001802300780c */ /* 0x000fe40003f86070 */
[----:B------:R-:W-:Y:S01]  /*0380*/  LOP3.LUT R29, R29, 0xfffffbff, RZ, 0xc0, !PT ;  /* 0xfffffbff1d1d7812 */ /* 0x000fe200078ec0ff */
[----:B------:R-:W-:Y:S01]  /*0390*/  IMAD.WIDE.U32 R6, R6, -0x326172a9, RZ ;  /* 0xcd9e8d5706067825 */ /* 0x000fe200078e00ff */
[----:B------:R-:W-:-:S03]  /*03a0*/  LOP3.LUT R3, R3, R8, R39, 0x96, !PT ;  /* 0x0000000803037212 */ /* 0x000fc600078e9627 */
[----:B------:R-:W-:Y:S01]  /*03b0*/  VIADD R38, R216, 0x78dde6e4 ;  /* 0x78dde6e4d8267836 */ /* 0x000fe20000000000 */
[----:B------:R-:W-:Y:S02]  /*03c0*/  @P5 LOP3.LUT R29, R29, 0x400, RZ, 0xfc, !PT ;  /* 0x000004001d1d5812 */ /* 0x000fe400078efcff */
[----:B------:R-:W-:Y:S02]  /*03d0*/  ISETP.GE.U32.AND P3, PT, R35, 0x200, PT ;  /* 0x000002002300780c */ /* 0x000fe40003f66070 */
[----:B------:R-:W-:Y:S01]  /*03e0*/  LOP3.LUT R8, R7, R2, R38, 0x96, !PT ;  /* 0x0000000207087212 */ /* 0x000fe200078e9626 */
[----:B------:R-:W-:Y:S01]  /*03f0*/  IMAD.WIDE.U32 R2, R3, -0x2daee0ad, RZ ;  /* 0xd2511f5303027825 */ /* 0x000fe200078e00ff */
[----:B------:R-:W-:Y:S02]  /*0400*/  LOP3.LUT R29, R29, 0xfffffdff, RZ, 0xc0, !PT ;  /* 0xfffffdff1d1d7812 */ /* 0x000fe400078ec0ff */
[----:B------:R-:W-:Y:S01]  /*0410*/  IADD3 R37, R217, -0x126145ec, RZ ;  /* 0xed9eba14d9257810 */ /* 0x000fe20007ffe0ff */
[----:B------:R-:W-:Y:S01]  /*0420*/  IMAD.WIDE.U32 R8, R8, -0x2daee0ad, RZ ;  /* 0xd2511f5308087825 */ /* 0x000fe200078e00ff */
[----:B------:R-:W-:-:S02]  /*0430*/  @P4 LOP3.LUT R29, R29, 0x200, RZ, 0xfc, !PT ;  /* 0x000002001d1d4812 */ /* 0x000fc400078efcff */
[----:B------:R-:W-:Y:S01]  /*0440*/  LOP3.LUT R3, R3, R4, R37, 0x96, !PT ;  /* 0x0000000403037212 */ /* 0x000fe200078e9625 */
[----:B------:R-:W-:Y:S01]  /*0450*/  VIADD R36, R217, 0xa9066899 ;  /* 0xa9066899d9247836 */ /* 0x000fe20000000000 */
[----:B------:R-:W-:Y:S02]  /*0460*/  ISETP.GE.U32.AND P2, PT, R35, 0x280, PT ;  /* 0x000002802300780c */ /* 0x000fe40003f46070 */
[----:B------:R-:W-:Y:S02]  /*0470*/  LOP3.LUT R29, R29, 0xfffffeff, RZ, 0xc0, !PT ;  /* 0xfffffeff1d1d7812 */ /* 0x000fe400078ec0ff */
[----:B------:R-:W-:Y:S01]  /*0480*/  LOP3.LUT R10, R9, R2, R36, 0x96, !PT ;  /* 0x00000002090a7212 */ /* 0x000fe200078e9624 */
[----:B------:R-:W-:Y:S01]  /*0490*/  IMAD.WIDE.U32 R2, R3, -0x326172a9, RZ ;  /* 0xcd9e8d5703027825 */ /* 0x000fe200078e00ff */
[C---:B------:R-:W-:Y:S02]  /*04a0*/  IADD3 R34, R216.reuse, 0x1715609d, RZ ;  /* 0x1715609dd8227810 */ /* 0x040fe40007ffe0ff */
[----:B------:R-:W-:Y:S01]  /*04b0*/  @P3 LOP3.LUT R29, R29, 0x100, RZ, 0xfc, !PT ;  /* 0x000001001d1d3812 */ /* 0x000fe200078efcff */
[----:B------:R-:W-:Y:S01]  /*04c0*/  VIADD R33, R216, 0xb54cda56 ;  /* 0xb54cda56d8217836 */ /* 0x000fe20000000000 */
[----:B------:R-:W-:Y:S01]  /*04d0*/  LOP3.LUT R3, R3, R6, R34, 0x96, !PT ;  /* 0x0000000603037212 */ /* 0x000fe200078e9622 */
[----:B------:R-:W-:Y:S01]  /*04e0*/  IMAD.WIDE.U32 R10, R10, -0x326172a9, RZ ;  /* 0xcd9e8d570a0a7825 */ /* 0x000fe200078e00ff */
[----:B------:R-:W-:-:S02]  /*04f0*/  LOP3.LUT R29, R29, 0xffffff7f, RZ, 0xc0, !PT ;  /* 0xffffff7f1d1d7812 */ /* 0x000fc400078ec0ff */
[----:B------:R-:W-:Y:S02]  /*0500*/  IADD3 R32, R217, 0x646e171e, RZ ;  /* 0x646e171ed9207810 */ /* 0x000fe40007ffe0ff */
[----:B------:R-:W-:Y:S01]  /*0510*/  LOP3.LUT R0, R11, R2, R33, 0x96, !PT ;  /* 0x000000020b007212 */ /* 0x000fe200078e9621 */
[----:B------:R-:W-:Y:S01]  /*0520*/  IMAD.WIDE.U32 R2, R3, -0x2daee0ad, RZ ;  /* 0xd2511f5303027825 */ /* 0x000fe200078e00ff */
        /* <DEDUP_REMOVED lines=14> */
.L_x_31781:
[----:B------:R-:W-:Y:S05]  /*0610*/  BSYNC B0 ;  /* 0x0000000000007941 */ /* 0x000fea0003800000 */
.L_x_31780:
        /* <DEDUP_REMOVED lines=14> */
.L_x_31783:
[----:B------:R-:W-:Y:S05]  /*0700*/  BSYNC B0 ;  /* 0x0000000000007941 */ /* 0x000fea0003800000 */
.L_x_31782:
        /* <DEDUP_REMOVED lines=14> */
.L_x_31785:
[----:B------:R-:W-:Y:S05]  /*07f0*/  BSYNC B0 ;  /* 0x0000000000007941 */ /* 0x000fea0003800000 */
.L_x_31784:
        /* <DEDUP_REMOVED lines=14> */
.L_x_31787:
[----:B------:R-:W-:Y:S05]  /*08e0*/  BSYNC B0 ;  /* 0x0000000000007941 */ /* 0x000fea0003800000 */
.L_x_31786:
        /* <DEDUP_REMOVED lines=14> */
.L_x_31789:
[----:B------:R-:W-:Y:S05]  /*09d0*/  BSYNC B0 ;  /* 0x0000000000007941 */ /* 0x000fea0003800000 */
.L_x_31788:
        /* <DEDUP_REMOVED lines=23> */
.L_x_31791:
[----:B------:R-:W-:Y:S05]  /*0b50*/  BSYNC B0 ;  /* 0x0000000000007941 */ /* 0x000fea0003800000 */
.L_x_31790:
        /* <DEDUP_REMOVED lines=22> */
.L_x_31793:
[----:B------:R-:W-:Y:S05]  /*0cc0*/  BSYNC B0 ;  /* 0x0000000000007941 */ /* 0x000fea0003800000 */
.L_x_31792:
[----:B------:R-:W-:Y:S01]  /*0cd0*/  ULDC UR6, c[0x0][0x214] ;  /* 0x0000850000067ab9 */ /* 0x000fe20000000800 */
[----:B------:R-:W-:Y:S02]  /*0ce0*/  LOP3.LUT R212, R9, R12, R26, 0x96, !PT ;  /* 0x0000000c09d47212 */ /* 0x000fe400078e961a */
[----:B------:R-:W-:-:S13]  /*0cf0*/  ISETP.GE.AND P0, PT, R31, UR6, PT ;  /* 0x000000061f007c0c */ /* 0x000fda000bf06270 */
[----:B------:R-:W-:Y:S05]  /*0d00*/  @P0 EXIT ;  /* 0x000000000000094d */ /* 0x000fea0003800000 */
[----:B------:R-:W-:Y:S01]  /*0d10*/  SHF.R.S32.HI R97, RZ, 0x3, R97 ;  /* 0x00000003ff617819 */ /* 0x000fe20000011461 */
[--C-:B-----5:R-:W-:Y:S01]  /*0d20*/  HADD2.F32 R191, -RZ, R50.reuse.H0_H0 ;  /* 0x20000032ffbf7230 */ /* 0x120fe20000004100 */
[----:B------:R-:W-:Y:S01]  /*0d30*/  ULDC.64 UR6, c[0x0][0x270] ;  /* 0x00009c0000067ab9 */ /* 0x000fe20000000a00 */
[----:B------:R-:W-:Y:S01]  /*0d40*/  HADD2.F32 R194, -RZ, R50.H1_H1 ;  /* 0x30000032ffc27230 */ /* 0x000fe20000004100 */
[----:B------:R-:W-:Y:S01]  /*0d50*/  ISETP.NE.U32.AND P0, PT, RZ, UR6, PT ;  /* 0x00000006ff007c0c */ /* 0x000fe2000bf05070 */
[C---:B------:R-:W-:Y:S01]  /*0d60*/  IMAD.SHL.U32 R50, R116.reuse, 0x20, RZ ;  /* 0x0000002074327824 */ /* 0x040fe200078e00ff */
[----:B------:R-:W-:Y:S01]  /*0d70*/  LOP3.LUT R29, R29, 0xffffffef, RZ, 0xc0, !PT ;  /* 0xffffffef1d1d7812 */ /* 0x000fe200078ec0ff */
[--C-:B------:R-:W-:Y:S01]  /*0d80*/  HADD2.F32 R186, -RZ, R48.reuse.H0_H0 ;  /* 0x20000030ffba7230 */ /* 0x100fe20000004100 */
[----:B------:R-:W-:Y:S01]  /*0d90*/  ISETP.NE.AND.EX P0, PT, RZ, UR7, PT, P0 ;  /* 0x00000007ff007c0c */ /* 0x000fe2000bf05300 */
[----:B------:R-:W-:Y:S01]  /*0da0*/  HADD2.F32 R190, -RZ, R48.H1_H1 ;  /* 0x30000030ffbe7230 */ /* 0x000fe20000004100 */
[----:B------:R-:W-:Y:S01]  /*0db0*/  LOP3.LUT R48, R97, 0x7f, RZ, 0xc0, !PT ;  /* 0x0000007f61307812 */ /* 0x000fe200078ec0ff */
[--C-:B------:R-:W-:Y:S01]  /*0dc0*/  HADD2.F32 R189, -RZ, R49.reuse.H0_H0 ;  /* 0x20000031ffbd7230 */ /* 0x100fe20000004100 */
[----:B------:R-:W-:Y:S01]  /*0dd0*/  SHF.R.U32.HI R97, RZ, 0x2, R97 ;  /* 0x00000002ff617819 */ /* 0x000fe20000011661 */
[----:B------:R-:W-:Y:S01]  /*0de0*/  HADD2.F32 R192, -RZ, R49.H1_H1 ;  /* 0x30000031ffc07230 */ /* 0x000fe20000004100 */
[----:B------:R-:W-:Y:S01]  /*0df0*/  LOP3.LUT R49, R116, 0x60, RZ, 0xc0, !PT ;  /* 0x0000006074317812 */ /* 0x000fe200078ec0ff */
[--C-:B------:R-:W-:Y:S01]  /*0e00*/  HADD2.F32 R193, -RZ, R51.reuse.H0_H0 ;  /* 0x20000033ffc17230 */ /* 0x100fe20000004100 */
[----:B------:R-:W-:Y:S01]  /*0e10*/  ULDC.U8 UR6, c[0x0][0x2a0] ;  /* 0x0000a80000067ab9 */ /* 0x000fe20000000000 */
        /* <DEDUP_REMOVED lines=9> */
[----:B------:R-:W-:Y:S01]  /*0eb0*/  VIMNMX R49, R49, 0x20, PT ;  /* 0x0000002031317848 */ /* 0x000fe20003fe0100 */
[----:B------:R-:W-:Y:S01]  /*0ec0*/  HFMA2.MMA R113, -RZ, RZ, 0, 5.9604644775390625e-08 ;  /* 0x00000001ff717435 */ /* 0x000fe200000001ff */
[----:B------:R-:W-:Y:S01]  /*0ed0*/  @P0 LOP3.LUT R29, R29, 0x10, RZ, 0xfc, !PT ;  /* 0x000000101d1d0812 */ /* 0x000fe200078efcff */
[----:B------:R-:W-:Y:S01]  /*0ee0*/  IMAD R207, R207, -0x2daee0ad, RZ ;  /* 0xd2511f53cfcf7824 */ /* 0x000fe200078e02ff */
[----:B------:R-:W-:Y:S01]  /*0ef0*/  ISETP.NE.AND P0, PT, RZ, UR6, PT ;  /* 0x00000006ff007c0c */ /* 0x000fe2000bf05270 */
[----:B------:R-:W-:Y:S01]  /*0f00*/  IMAD.IADD R49, R49, 0x1, R48 ;  /* 0x0000000131317824 */ /* 0x000fe200078e0230 */
[----:B------:R-:W-:Y:S01]  /*0f10*/  VIMNMX R51, R51, 0x20, PT ;  /* 0x0000002033337848 */ /* 0x000fe20003fe0100 */
[----:B------:R-:W-:Y:S01]  /*0f20*/  IMAD.HI.U32 R50, R210, -0x2daee0ad, RZ ;  /* 0xd2511f53d2327827 */ /* 0x000fe200078e00ff */
[----:B------:R-:W-:Y:S01]  /*0f30*/  IADD3 R196, R216, -0x700cb87f, RZ ;  /* 0x8ff34781d8c47810 */ /* 0x000fe20007ffe0ff */
[----:B------:R-:W-:Y:S01]  /*0f40*/  ULDC UR14, c[0x0][0x218] ;  /* 0x00008600000e7ab9 */ /* 0x000fe20000000800 */
[----:B------:R-:W-:Y:S01]  /*0f50*/  IADD3 R205, R217, -0x695add53, RZ ;  /* 0x96a522add9cd7810 */ /* 0x000fe20007ffe0ff */
[----:B------:R-:W-:Y:S01]  /*0f60*/  IMAD.SHL.U32 R49, R49, 0x8, RZ ;  /* 0x0000000831317824 */ /* 0x000fe200078e00ff */
[----:B------:R-:W-:Y:S01]  /*0f70*/  IADD3 R51, R48, R51, RZ ;  /* 0x0000003330337210 */ /* 0x000fe20007ffe0ff */
[--C-:B------:R-:W-:Y:S01]  /*0f80*/  HADD2.F32 R24, -RZ, R16.reuse.H0_H0 ;  /* 0x20000010ff187230 */ /* 0x100fe20000004100 */
[----:B------:R-:W-:Y:S01]  /*0f90*/  LOP3.LUT R29, R29, 0xfffff7ff, RZ, 0xc0, !PT ;  /* 0xfffff7ff1d1d7812 */ /* 0x000fe200078ec0ff */
[----:B------:R-:W-:Y:S01]  /*0fa0*/  HADD2.F32 R25, -RZ, R16.H1_H1 ;  /* 0x30000010ff197230 */ /* 0x000fe20000004100 */
[----:B------:R-:W-:Y:S01]  /*0fb0*/  I2FP.F32.U32 R49, R49 ;  /* 0x0000003100317245 */ /* 0x000fe20000201000 */
[--C-:B------:R-:W-:Y:S01]  /*0fc0*/  HADD2.F32 R22, -RZ, R17.reuse.H0_H0 ;  /* 0x20000011ff167230 */ /* 0x100fe20000004100 */
[----:B------:R-:W-:Y:S01]  /*0fd0*/  LOP3.LUT R206, R53, R206, R196, 0x96, !PT ;  /* 0x000000ce35ce7212 */ /* 0x000fe200078e96c4 */
[----:B------:R-:W-:Y:S01]  /*0fe0*/  HADD2.F32 R23, -RZ, R17.H1_H1 ;  /* 0x30000011ff177230 */ /* 0x000fe20000004100 */
[----:B------:R0:W1:Y:S01]  /*0ff0*/  MUFU.RCP R213, R49 ;  /* 0x0000003100d57308 */ /* 0x0000620000001000 */
[--C-:B------:R-:W-:Y:S01]  /*1000*/  HADD2.F32 R20, -RZ, R18.reuse.H0_H0 ;  /* 0x20000012ff147230 */ /* 0x100fe20000004100 */
[----:B------:R-:W-:Y:S01]  /*1010*/  LOP3.LUT R207, R50, R207, R205, 0x96, !PT ;  /* 0x000000cf32cf7212 */ /* 0x000fe200078e96cd */
[----:B------:R-:W-:Y:S01]  /*1020*/  HADD2.F32 R21, -RZ, R18.H1_H1 ;  /* 0x30000012ff157230 */ /* 0x000fe20000004100 */
[----:B------:R-:W-:Y:S01]  /*1030*/  LOP3.LUT R209, R96, 0x3, RZ, 0xc0, !PT ;  /* 0x0000000360d17812 */ /* 0x000fe200078ec0ff */
[----:B------:R-:W-:Y:S01]  /*1040*/  HADD2.F32 R18, -RZ, R19.H0_H0 ;  /* 0x20000013ff127230 */ /* 0x000fe20000004100 */
[----:B------:R-:W-:Y:S01]  /*1050*/  SHF.L.U32 R211, R51, 0x3, RZ ;  /* 0x0000000333d37819 */ /* 0x000fe200000006ff */
[--C-:B------:R-:W-:Y:S01]  /*1060*/  HADD2.F32 R17, -RZ, R4.reuse.H0_H0 ;  /* 0x20000004ff117230 */ /* 0x100fe20000004100 */
[----:B------:R-:W-:Y:S01]  /*1070*/  @P0 LOP3.LUT R29, R29, 0x800, RZ, 0xfc, !PT ;  /* 0x000008001d1d0812 */ /* 0x000fe200078efcff */
        /* <DEDUP_REMOVED lines=99> */
[----:B------:R-:W-:Y:S02]  /*16b0*/  IMAD R210, R210, -0x2daee0ad, RZ ;  /* 0xd2511f53d2d27824 */ /* 0x000fe400078e02ff */
[----:B01----:R-:W-:-:S07]  /*16c0*/  IMAD.MOV.U32 R208, RZ, RZ, RZ ;  /* 0x000000ffffd07224 */ /* 0x003fce00078e00ff */
.L_x_32215:
        /* <DEDUP_REMOVED lines=13> */
[----:B--2---:R-:W-:Y:S01]  /*17a0*/  @P1 HADD2.F32 R112, -RZ, R218.H0_H0 ;  /* 0x200000daff701230 */ /* 0x004fe20000004100 */
        /* <DEDUP_REMOVED lines=23> */
.L_x_31797:
[----:B------:R-:W-:-:S07]  /*1920*/  IMAD.MOV.U32 R220, RZ, RZ, R212 ;  /* 0x000000ffffdc7224 */ /* 0x000fce00078e00d4 */
.L_x_31798:
[----:B------:R-:W-:Y:S05]  /*1930*/  BSYNC B1 ;  /* 0x0000000000017941 */ /* 0x000fea0003800000 */
.L_x_31796:
        /* <DEDUP_REMOVED lines=16> */
.L_x_31802:
[----:B------:R-:W-:Y:S05]  /*1a40*/  BSYNC B2 ;  /* 0x0000000000027941 */ /* 0x000fea0003800000 */
.L_x_31801:
        /* <DEDUP_REMOVED lines=44> */
.L_x_31800:
[----:B------:R-:W-:Y:S05]  /*1d10*/  BSYNC B1 ;  /* 0x0000000000017941 */ /* 0x000fea0003800000 */
.L_x_31799:
[----:B------:R-:W0:Y:S01]  /*1d20*/  LDC R222, c[0x0][0x294] ;  /* 0x0000a500ffde7b82 */ /* 0x000e220000000800 */
[----:B------:R-:W-:Y:S01]  /*1d30*/  HFMA2.MMA R223, -RZ, RZ, 0.1171875, 0 ;  /* 0x2f800000ffdf7435 */ /* 0x000fe200000001ff */
[----:B------:R-:W-:Y:S01]  /*1d40*/  I2FP.F32.U32 R58, R220 ;  /* 0x000000dc003a7245 */ /* 0x000fe20000201000 */
[----:B-----5:R-:W-:Y:S01]  /*1d50*/  HADD2.F32 R115, -RZ, R60.H0_H0 ;  /* 0x2000003cff737230 */ /* 0x020fe20000004100 */
[----:B------:R-:W-:Y:S01]  /*1d60*/  LOP3.LUT R29, R29, 0xfffffffb, RZ, 0xc0, !PT ;  /* 0xfffffffb1d1d7812 */ /* 0x000fe200078ec0ff */
[----:B------:R-:W-:Y:S01]  /*1d70*/  BSSY B1, `(.L_x_31803) ;  /* 0x0000017000017945 */ /* 0x000fe20003800000 */
[----:B------:R-:W-:Y:S01]  /*1d80*/  ISETP.NE.U32.AND P0, PT, R56, RZ, PT ;  /* 0x000000ff3800720c */ /* 0x000fe20003f05070 */
[----:B------:R-:W-:Y:S01]  /*1d90*/  VIADD R114, R218, 0x1 ;  /* 0x00000001da727836 */ /* 0x000fe20000000000 */
[----:B------:R-:W1:Y:S02]  /*1da0*/  LDC R215, c[0x0][0x298] ;  /* 0x0000a600ffd77b82 */ /* 0x000e640000000800 */
[----:B------:R-:W-:Y:S01]  /*1db0*/  ISETP.NE.AND.EX P0, PT, R57, RZ, PT, P0 ;  /* 0x000000ff3900720c */ /* 0x000fe20003f05300 */
[----:B------:R-:W-:Y:S01]  /*1dc0*/  FFMA.FTZ R59, R58, R223, 1.1641532182693481445e-10 ;  /* 0x2f0000003a3b7423 */ /* 0x000fe200000100df */
[----:B------:R-:W-:-:S04]  /*1dd0*/  FMUL.FTZ R58, R115, R112 ;  /* 0x00000070733a7220 */ /* 0x000fc80000410000 */
        /* <DEDUP_REMOVED lines=15> */
.L_x_31804:
[----:B------:R-:W-:-:S07]  /*1ed0*/  IMAD.MOV.U32 R57, RZ, RZ, R212 ;  /* 0x000000ffff397224 */ /* 0x000fce00078e00d4 */
.L_x_31805:
[----:B------:R-:W-:Y:S05]  /*1ee0*/  BSYNC B1 ;  /* 0x0000000000017941 */ /* 0x000fea0003800000 */
.L_x_31803:
        /* <DEDUP_REMOVED lines=16> */
.L_x_31809:
[----:B------:R-:W-:Y:S05]  /*1ff0*/  BSYNC B2 ;  /* 0x0000000000027941 */ /* 0x000fea0003800000 */
.L_x_31808:
        /* <DEDUP_REMOVED lines=44> */
.L_x_31807:
[----:B------:R-:W-:Y:S05]  /*22c0*/  BSYNC B1 ;  /* 0x0000000000017941 */ /* 0x000fea0003800000 */
.L_x_31806:
        /* <DEDUP_REMOVED lines=22> */
.L_x_31811:
[----:B------:R-:W-:-:S07]  /*2430*/  MOV R60, R212 ;  /* 0x000000d4003c7202 */ /* 0x000fce0000000f00 */
.L_x_31812:
[----:B------:R-:W-:Y:S05]  /*2440*/  BSYNC B1 ;  /* 0x0000000000017941 */ /* 0x000fea0003800000 */
.L_x_31810:
        /* <DEDUP_REMOVED lines=16> */
.L_x_31816:
[----:B------:R-:W-:Y:S05]  /*2550*/  BSYNC B2 ;  /* 0x0000000000027941 */ /* 0x000fea0003800000 */
.L_x_31815:
        /* <DEDUP_REMOVED lines=44> */
.L_x_31814:
[----:B------:R-:W-:Y:S05]  /*2820*/  BSYNC B1 ;  /* 0x0000000000017941 */ /* 0x000fea0003800000 */
.L_x_31813:
        /* <DEDUP_REMOVED lines=20> */
.L_x_31818:
[----:B------:R-:W-:-:S07]  /*2970*/  IMAD.MOV.U32 R59, RZ, RZ, R212 ;  /* 0x000000ffff3b7224 */ /* 0x000fce00078e00d4 */
.L_x_31819:
[----:B------:R-:W-:Y:S05]  /*2980*/  BSYNC B1 ;  /* 0x0000000000017941 */ /* 0x000fea0003800000 */
.L_x_31817:
        /* <DEDUP_REMOVED lines=16> */
.L_x_31823:
[----:B------:R-:W-:Y:S05]  /*2a90*/  BSYNC B2 ;  /* 0x0000000000027941 */ /* 0x000fea0003800000 */
.L_x_31822:
        /* <DEDUP_REMOVED lines=44> */
.L_x_31821:
[----:B------:R-:W-:Y:S05]  /*2d60*/  BSYNC B1 ;  /* 0x0000000000017941 */ /* 0x000fea0003800000 */
.L_x_31820:
        /* <DEDUP_REMOVED lines=20> */
.L_x_31825:
[----:B------:R-:W-:-:S07]  /*2eb0*/  MOV R209, R212 ;  /* 0x000000d400d17202 */ /* 0x000fce0000000f00 */
.L_x_31826:
[----:B------:R-:W-:Y:S05]  /*2ec0*/  BSYNC B1 ;  /* 0x0000000000017941 */ /* 0x000fea0003800000 */
.L_x_31824:
        /* <DEDUP_REMOVED lines=16> */
.L_x_31830:
[----:B------:R-:W-:Y:S05]  /*2fd0*/  BSYNC B2 ;  /* 0x0000000000027941 */ /* 0x000fea0003800000 */
.L_x_31829:
        /* <DEDUP_REMOVED lines=44> */
.L_x_31828:
[----:B------:R-:W-:Y:S05]  /*32a0*/  BSYNC B1 ;  /* 0x0000000000017941 */ /* 0x000fea0003800000 */
.L_x_31827:
        /* <DEDUP_REMOVED lines=20> */
.L_x_31832:
[----:B------:R-:W-:-:S07]  /*33f0*/  IMAD.MOV.U32 R61, RZ, RZ, R212 ;  /* 0x000000ffff3d7224 */ /* 0x000fce00078e00d4 */
.L_x_31833:
[----:B------:R-:W-:Y:S05]  /*3400*/  BSYNC B1 ;  /* 0x0000000000017941 */ /* 0x000fea0003800000 */
.L_x_31831:
        /* <DEDUP_REMOVED lines=16> */
.L_x_31837:
[----:B------:R-:W-:Y:S05]  /*3510*/  BSYNC B2 ;  /* 0x0000000000027941 */ /* 0x000fea0003800000 */
.L_x_31836:
        /* <DEDUP_REMOVED lines=44> */
.L_x_31835:
[----:B------:R-:W-:Y:S05]  /*37e0*/  BSYNC B1 ;  /* 0x0000000000017941 */ /* 0x000fea0003800000 */
.L_x_31834:
        /* <DEDUP_REMOVED lines=20> */
.L_x_31839:
[----:B------:R-:W-:-:S07]  /*3930*/  MOV R62, R212 ;  /* 0x000000d4003e7202 */ /* 0x000fce0000000f00 */
.L_x_31840:
[----:B------:R-:W-:Y:S05]  /*3940*/  BSYNC B1 ;  /* 0x0000000000017941 */ /* 0x000fea0003800000 */
.L_x_31838:
        /* <DEDUP_REMOVED lines=16> */
.L_x_31844:
[----:B------:R-:W-:Y:S05]  /*3a50*/  BSYNC B2 ;  /* 0x0000000000027941 */ /* 0x000fea0003800000 */
.L_x_31843:
        /* <DEDUP_REMOVED lines=44> */
.L_x_31842:
[----:B------:R-:W-:Y:S05]  /*3d20*/  BSYNC B1 ;  /* 0x0000000000017941 */ /* 0x000fea0003800000 */
.L_x_31841:
        /* <DEDUP_REMOVED lines=20> */
.L_x_31846:
[----:B------:R-:W-:-:S07]  /*3e70*/  IMAD.MOV.U32 R224, RZ, RZ, R212 ;  /* 0x000000ffffe07224 */ /* 0x000fce00078e00d4 */
.L_x_31847:
[----:B------:R-:W-:Y:S05]  /*3e80*/  BSYNC B1 ;  /* 0x0000000000017941 */ /* 0x000fea0003800000 */
.L_x_31845:
        /* <DEDUP_REMOVED lines=18> */
.L_x_31851:
[----:B------:R-:W-:Y:S05]  /*3fb0*/  BSYNC B2 ;  /* 0x0000000000027941 */ /* 0x000fea0003800000 */
.L_x_31850:
        /* <DEDUP_REMOVED lines=44> */
.L_x_31849:
[----:B------:R-:W-:Y:S05]  /*4280*/  BSYNC B1 ;  /* 0x0000000000017941 */ /* 0x000fea0003800000 */
.L_x_31848:
[----:B------:R-:W-:Y:S01]  /*4290*/  SEL R115, RZ, 0x1, P1 ;  /* 0x00000001ff737807 */ /* 0x000fe20000800000 */
[----:B------:R-:W-:Y:S01]  /*42a0*/  HADD2.F32 R63, -RZ, R63.H1_H1 ;  /* 0x3000003fff3f7230 */ /* 0x000fe20000004100 */
[C---:B------:R-:W-:Y:S02]  /*42b0*/  LEA R220, P1, R214.reuse, UR8, 0x5 ;  /* 0x00000008d6dc7c11 */ /* 0x040fe4000f8228ff */
[----:B------:R-:W-:Y:S02]  /*42c0*/  I2FP.F32.U32 R114, R224 ;  /* 0x000000e000727245 */ /* 0x000fe40000201000 */
[C---:B------:R-:W-:Y:S02]  /*42d0*/  LEA.HI.X R221, R214.reuse, UR9, RZ, 0x5, P1 ;  /* 0x00000009d6dd7c11 */ /* 0x040fe400088f2cff */
[----:B------:R-:W-:Y:S01]  /*42e0*/  LEA R218, P1, R214, UR10, 0x3 ;  /* 0x0000000ad6da7c11 */ /* 0x000fe2000f8218ff */
[----:B------:R-:W-:Y:S01]  /*42f0*/  FFMA.FTZ R223, R114, R223, 1.1641532182693481445e-10 ;  /* 0x2f00000072df7423 */ /* 0x000fe200000100df */
[----:B------:R-:W-:Y:S01]  /*4300*/  SEL R231, RZ, 0x10000, P5 ;  /* 0x00010000ffe77807 */ /* 0x000fe20002800000 */
[----:B------:R-:W-:Y:S01]  /*4310*/  FMUL.FTZ R114, R63, R112 ;  /* 0x000000703f727220 */ /* 0x000fe20000410000 */
[----:B------:R-:W-:Y:S01]  /*4320*/  LOP3.LUT P5, RZ, R29, 0x2, RZ, 0xc0, !PT ;  /* 0x000000021dff7812 */ /* 0x000fe200078ac0ff */
[----:B------:R0:W-:Y:S01]  /*4330*/  STG.E.128 desc[UR4][R220.64], R56 ;  /* 0x00000038dc007986 */ /* 0x0001e2000c101d04 */
[----:B------:R-:W-:Y:S01]  /*4340*/  LEA.HI.X R219, R214, UR11, RZ, 0x3, P1 ;  /* 0x0000000bd6db7c11 */ /* 0x000fe200088f1cff */
[----:B------:R-:W-:Y:S01]  /*4350*/  FMUL.FTZ R114, R114, R215 ;  /* 0x000000d772727220 */ /* 0x000fe20000410000 */
[----:B------:R-:W-:Y:S01]  /*4360*/  FSETP.GTU.FTZ.AND P1, PT, R223, R222, PT ;  /* 0x000000dedf00720b */ /* 0x000fe20003f3c000 */
[----:B------:R-:W-:Y:S01]  /*4370*/  IMAD.WIDE.U32 R222, R115, 0x10000, RZ ;  /* 0x0001000073de7825 */ /* 0x000fe200078e00ff */
[----:B------:R-:W-:-:S02]  /*4380*/  SEL R225, RZ, 0x1, P2 ;  /* 0x00000001ffe17807 */ /* 0x000fc40001000000 */
[----:B------:R-:W-:Y:S02]  /*4390*/  SEL R226, RZ, 0x1, P5 ;  /* 0x00000001ffe27807 */ /* 0x000fe40002800000 */
[----:B------:R-:W-:Y:S01]  /*43a0*/  SEL R228, RZ, 0x100, P4 ;  /* 0x00000100ffe47807 */ /* 0x000fe20002000000 */
[----:B------:R-:W-:Y:S01]  /*43b0*/  IMAD.WIDE.U32 R224, R225, 0x1000000, RZ ;  /* 0x01000000e1e07825 */ /* 0x000fe200078e00ff */
[----:B------:R-:W-:Y:S02]  /*43c0*/  SEL R215, RZ, 0x1000000, P1 ;  /* 0x01000000ffd77807 */ /* 0x000fe40000800000 */
[----:B------:R-:W-:Y:S01]  /*43d0*/  FSEL R63, R114, RZ, !P1 ;  /* 0x000000ff723f7208 */ /* 0x000fe20004800000 */
[----:B------:R-:W-:Y:S01]  /*43e0*/  IMAD.WIDE.U32 R114, R226, 0x100, RZ ;  /* 0x00000100e2727825 */ /* 0x000fe200078e00ff */
[----:B------:R-:W-:Y:S02]  /*43f0*/  LOP3.LUT P6, RZ, R29, 0x4, RZ, 0xc0, !PT ;  /* 0x000000041dff7812 */ /* 0x000fe400078cc0ff */
[----:B------:R-:W-:Y:S01]  /*4400*/  SEL R229, RZ, 0x1, P3 ;  /* 0x00000001ffe57807 */ /* 0x000fe20001800000 */
[----:B------:R-:W-:Y:S01]  /*4410*/  @P0 FADD.FTZ R63, R55, R63 ;  /* 0x0000003f373f0221 */ /* 0x000fe20000010000 */
[----:B------:R-:W-:-:S02]  /*4420*/  LOP3.LUT R215, R228, R215, R231, 0xfe, !PT ;  /* 0x000000d7e4d77212 */ /* 0x000fc400078efee7 */
[----:B------:R-:W-:Y:S02]  /*4430*/  SEL R227, RZ, 0x1, P6 ;  /* 0x00000001ffe37807 */ /* 0x000fe40003000000 */
[----:B------:R-:W-:Y:S01]  /*4440*/  LOP3.LUT R222, R114, R224, R222, 0xfe, !PT ;  /* 0x000000e072de7212 */ /* 0x000fe200078efede */
[----:B------:R0:W-:Y:S01]  /*4450*/  STG.E.128 desc[UR4][R220.64+0x10], R60 ;  /* 0x0000103cdc007986 */ /* 0x0001e2000c101d04 */
[----:B------:R-:W-:Y:S02]  /*4460*/  LOP3.LUT R225, R225, R215, R229, 0xfe, !PT ;  /* 0x000000d7e1e17212 */ /* 0x000fe400078efee5 */
[----:B------:R-:W-:Y:S02]  /*4470*/  LOP3.LUT R222, R222, R227, RZ, 0xfc, !PT ;  /* 0x000000e3dede7212 */ /* 0x000fe400078efcff */
[----:B------:R-:W-:Y:S02]  /*4480*/  LOP3.LUT R223, R115, R225, R223, 0xfe, !PT ;  /* 0x000000e173df7212 */ /* 0x000fe400078efedf */
[----:B------:R-:W-:-:S03]  /*4490*/  IADD3 R114, R214, 0x80, RZ ;  /* 0x00000080d6727810 */ /* 0x000fc60007ffe0ff */
[----:B------:R0:W-:Y:S04]  /*44a0*/  STG.E.64 desc[UR4][R218.64], R222 ;  /* 0x000000deda007986 */ /* 0x0001e8000c101b04 */
.L_x_31795:
[----:B------:R-:W-:Y:S05]  /*44b0*/  BSYNC B0 ;  /* 0x0000000000007941 */ /* 0x000fea0003800000 */
.L_x_31794:
        /* <DEDUP_REMOVED lines=25> */
.L_x_31855:
[----:B------:R-:W-:-:S07]  /*4650*/  IMAD.MOV.U32 R222, RZ, RZ, R212 ;  /* 0x000000ffffde7224 */ /* 0x000fce00078e00d4 */
.L_x_31856:
[----:B------:R-:W-:Y:S05]  /*4660*/  BSYNC B1 ;  /* 0x0000000000017941 */ /* 0x000fea0003800000 */
.L_x_31854:
        /* <DEDUP_REMOVED lines=16> */
.L_x_31860:
[----:B------:R-:W-:Y:S05]  /*4770*/  BSYNC B2 ;  /* 0x0000000000027941 */ /* 0x000fea0003800000 */
.L_x_31859:
        /* <DEDUP_REMOVED lines=44> */
.L_x_31858:
[----:B------:R-:W-:Y:S05]  /*4a40*/  BSYNC B1 ;  /* 0x0000000000017941 */ /* 0x000fea0003800000 */
.L_x_31857:
[----:B------:R-:W0:Y:S01]  /*4a50*/  LDC R215, c[0x0][0x294] ;  /* 0x0000a500ffd77b82 */ /* 0x000e220000000800 */
[----:B------:R-:W-:Y:S01]  /*4a60*/  HFMA2.MMA R224, -RZ, RZ, 0.1171875, 0 ;  /* 0x2f800000ffe07435 */ /* 0x000fe200000001ff */
[----:B------:R-:W-:Y:S01]  /*4a70*/  I2FP.F32.U32 R67, R222 ;  /* 0x000000de00437245 */ /* 0x000fe20000201000 */
[----:B-----5:R-:W-:Y:S01]  /*4a80*/  HADD2.F32 R209, -RZ, R68.H0_H0 ;  /* 0x20000044ffd17230 */ /* 0x020fe20000004100 */
[----:B------:R-:W-:Y:S01]  /*4a90*/  LOP3.LUT R29, R29, 0xfffffffb, RZ, 0xc0, !PT ;  /* 0xfffffffb1d1d7812 */ /* 0x000fe200078ec0ff */
[----:B------:R-:W-:Y:S01]  /*4aa0*/  BSSY B1, `(.L_x_31861) ;  /* 0x0000017000017945 */ /* 0x000fe20003800000 */
[----:B------:R-:W-:Y:S02]  /*4ab0*/  ISETP.NE.U32.AND P0, PT, R64, RZ, PT ;  /* 0x000000ff4000720c */ /* 0x000fe40003f05070 */
[----:B------:R-:W1:Y:S01]  /*4ac0*/  LDC R115, c[0x0][0x298] ;  /* 0x0000a600ff737b82 */ /* 0x000e620000000800 */
[----:B------:R-:W-:Y:S01]  /*4ad0*/  FMUL.FTZ R218, R209, R112 ;  /* 0x00000070d1da7220 */ /* 0x000fe20000410000 */
[----:B------:R-:W-:Y:S01]  /*4ae0*/  ISETP.NE.AND.EX P0, PT, R65, RZ, PT, P0 ;  /* 0x000000ff4100720c */ /* 0x000fe20003f05300 */
[----:B------:R-:W-:Y:S01]  /*4af0*/  FFMA.FTZ R66, R67, R224, 1.1641532182693481445e-10 ;  /* 0x2f00000043427423 */ /* 0x000fe200000100e0 */
[----:B------:R-:W-:-:S04]  /*4b00*/  VIADD R209, R220, 0x1 ;  /* 0x00000001dcd17836 */ /* 0x000fc80000000000 */
        /* <DEDUP_REMOVED lines=15> */
.L_x_31862:
[----:B------:R-:W-:-:S07]  /*4c00*/  IMAD.MOV.U32 R65, RZ, RZ, R212 ;  /* 0x000000ffff417224 */ /* 0x000fce00078e00d4 */
.L_x_31863:
[----:B------:R-:W-:Y:S05]  /*4c10*/  BSYNC B1 ;  /* 0x0000000000017941 */ /* 0x000fea0003800000 */
.L_x_31861:
        /* <DEDUP_REMOVED lines=16> */
.L_x_31867:
[----:B------:R-:W-:Y:S05]  /*4d20*/  BSYNC B2 ;  /* 0x0000000000027941 */ /* 0x000fea0003800000 */
.L_x_31866:
        /* <DEDUP_REMOVED lines=44> */
.L_x_31865:
[----:B------:R-:W-:Y:S05]  /*4ff0*/  BSYNC B1 ;  /* 0x0000000000017941 */ /* 0x000fea0003800000 */
.L_x_31864:
        /* <DEDUP_REMOVED lines=22> */
.L_x_31869:
[----:B------:R-:W-:-:S07]  /*5160*/  MOV R68, R212 ;  /* 0x000000d400447202 */ /* 0x000fce0000000f00 */
.L_x_31870:
[----:B------:R-:W-:Y:S05]  /*5170*/  BSYNC B1 ;  /* 0x0000000000017941 */ /* 0x000fea0003800000 */
.L_x_31868:
        /* <DEDUP_REMOVED lines=16> */
.L_x_31874:
[----:B------:R-:W-:Y:S05]  /*5280*/  BSYNC B2 ;  /* 0x0000000000027941 */ /* 0x000fea0003800000 */
.L_x_31873:
        /* <DEDUP_REMOVED lines=44> */
.L_x_31872:
[----:B------:R-:W-:Y:S05]  /*5550*/  BSYNC B1 ;  /* 0x0000000000017941 */ /* 0x000fea0003800000 */
.L_x_31871:
        /* <DEDUP_REMOVED lines=20> */
.L_x_31876:
[----:B------:R-:W-:-:S07]  /*56a0*/  IMAD.MOV.U32 R67, RZ, RZ, R212 ;  /* 0x000000ffff437224 */ /* 0x000fce00078e00d4 */
.L_x_31877:
[----:B------:R-:W-:Y:S05]  /*56b0*/  BSYNC B1 ;  /* 0x0000000000017941 */ /* 0x000fea0003800000 */
.L_x_31875:
        /* <DEDUP_REMOVED lines=16> */
.L_x_31881:
[----:B------:R-:W-:Y:S05]  /*57c0*/  BSYNC B2 ;  /* 0x0000000000027941 */ /* 0x000fea0003800000 */
.L_x_31880:
        /* <DEDUP_REMOVED lines=44> */
.L_x_31879:
[----:B------:R-:W-:Y:S05]  /*5a90*/  BSYNC B1 ;  /* 0x0000000000017941 */ /* 0x000fea0003800000 */
.L_x_31878:
        /* <DEDUP_REMOVED lines=20> */
.L_x_31883:
[----:B------:R-:W-:-:S07]  /*5be0*/  MOV R209, R212 ;  /* 0x000000d400d17202 */ /* 0x000fce0000000f00 */
.L_x_31884:
[----:B------:R-:W-:Y:S05]  /*5bf0*/  BSYNC B1 ;  /* 0x0000000000017941 */ /* 0x000fea0003800000 */
.L_x_31882:
        /* <DEDUP_REMOVED lines=16> */
.L_x_31888:
[----:B------:R-:W-:Y:S05]  /*5d00*/  BSYNC B2 ;  /* 0x0000000000027941 */ /* 0x000fea0003800000 */
.L_x_31887:
        /* <DEDUP_REMOVED lines=44> */
.L_x_31886:
[----:B------:R-:W-:Y:S05]  /*5fd0*/  BSYNC B1 ;  /* 0x0000000000017941 */ /* 0x000fea0003800000 */
.L_x_31885:
        /* <DEDUP_REMOVED lines=20> */
.L_x_31890:
[----:B------:R-:W-:-:S07]  /*6120*/  IMAD.MOV.U32 R69, RZ, RZ, R212 ;  /* 0x000000ffff457224 */ /* 0x000fce00078e00d4 */
.L_x_31891:
[----:B------:R-:W-:Y:S05]  /*6130*/  BSYNC B1 ;  /* 0x0000000000017941 */ /* 0x000fea0003800000 */
.L_x_31889:
        /* <DEDUP_REMOVED lines=16> */
.L_x_31895:
[----:B------:R-:W-:Y:S05]  /*6240*/  BSYNC B2 ;  /* 0x0000000000027941 */ /* 0x000fea0003800000 */
.L_x_31894:
        /* <DEDUP_REMOVED lines=44> */
.L_x_31893:
[----:B------:R-:W-:Y:S05]  /*6510*/  BSYNC B1 ;  /* 0x0000000000017941 */ /* 0x000fea0003800000 */
.L_x_31892:
        /* <DEDUP_REMOVED lines=20> */
.L_x_31897:
[----:B------:R-:W-:-:S07]  /*6660*/  MOV R70, R212 ;  /* 0x000000d400467202 */ /* 0x000fce0000000f00 */
.L_x_31898:
[----:B------:R-:W-:Y:S05]  /*6670*/  BSYNC B1 ;  /* 0x0000000000017941 */ /* 0x000fea0003800000 */
.L_x_31896:
        /* <DEDUP_REMOVED lines=16> */
.L_x_31902:
[----:B------:R-:W-:Y:S05]  /*6780*/  BSYNC B2 ;  /* 0x0000000000027941 */ /* 0x000fea0003800000 */
.L_x_31901:
        /* <DEDUP_REMOVED lines=44> */
.L_x_31900:
[----:B------:R-:W-:Y:S05]  /*6a50*/  BSYNC B1 ;  /* 0x0000000000017941 */ /* 0x000fea0003800000 */
.L_x_31899:
[----:B------:R-:W-:Y:S01]  /*6a60*/  I2FP.F32.U32 R209, R70 ;  /* 0x0000004600d17245 */ /* 0x000fe20000201000 */
[----:B------:R-:W-:Y:S01]  /*6a70*/  HADD2.F32 R219, -RZ, R71.H0_H0 ;  /* 0x20000047ffdb7230 */ /* 0x000fe20000004100 */
        /* <DEDUP_REMOVED lines=18> */
.L_x_31904:
[----:B------:R-:W-:-:S07]  /*6ba0*/  IMAD.MOV.U32 R225, RZ, RZ, R212 ;  /* 0x000000ffffe17224 */ /* 0x000fce00078e00d4 */
.L_x_31905:
[----:B------:R-:W-:Y:S05]  /*6bb0*/  BSYNC B1 ;  /* 0x0000000000017941 */ /* 0x000fea0003800000 */
.L_x_31903:
        /* <DEDUP_REMOVED lines=18> */
.L_x_31909:
[----:B------:R-:W-:Y:S05]  /*6ce0*/  BSYNC B2 ;  /* 0x0000000000027941 */ /* 0x000fea0003800000 */
.L_x_31908:
        /* <DEDUP_REMOVED lines=44> */
.L_x_31907:
[----:B------:R-:W-:Y:S05]  /*6fb0*/  BSYNC B1 ;  /* 0x0000000000017941 */ /* 0x000fea0003800000 */
.L_x_31906:
[----:B------:R-:W-:Y:S01]  /*6fc0*/  SEL R228, RZ, 0x1, P1 ;  /* 0x00000001ffe47807 */ /* 0x000fe20000800000 */
[----:B------:R-:W-:Y:S01]  /*6fd0*/  HADD2.F32 R71, -RZ, R71.H1_H1 ;  /* 0x30000047ff477230 */ /* 0x000fe20000004100 */
[C---:B------:R-:W-:Y:S02]  /*6fe0*/  LEA R220, P1, R114.reuse, UR8, 0x5 ;  /* 0x0000000872dc7c11 */ /* 0x040fe4000f8228ff */
[----:B------:R-:W-:Y:S02]  /*6ff0*/  I2FP.F32.U32 R223, R225 ;  /* 0x000000e100df7245 */ /* 0x000fe40000201000 */
[C---:B------:R-:W-:Y:S01]  /*7000*/  LEA.HI.X R221, R114.reuse, UR9, RZ, 0x5, P1 ;  /* 0x0000000972dd7c11 */ /* 0x040fe200088f2cff */
[----:B------:R-:W-:Y:S01]  /*7010*/  FMUL.FTZ R222, R71, R112 ;  /* 0x0000007047de7220 */ /* 0x000fe20000410000 */
        /* <DEDUP_REMOVED lines=23> */
[----:B------:R-:W-:Y:S02]  /*7190*/  LOP3.LUT R227, R227, R115, R233, 0xfe, !PT ;  /* 0x00000073e3e37212 */ /* 0x000fe400078efee9 */
[----:B------:R-:W-:-:S02]  /*71a0*/  LOP3.LUT R222, R222, R231, RZ, 0xfc, !PT ;  /* 0x000000e7dede7212 */ /* 0x000fc400078efcff */
[----:B------:R-:W-:Y:S02]  /*71b0*/  LOP3.LUT R223, R223, R227, R225, 0xfe, !PT ;  /* 0x000000e3dfdf7212 */ /* 0x000fe400078efee1 */
[----:B------:R-:W-:-:S03]  /*71c0*/  IADD3 R114, R114, 0x80, RZ ;  /* 0x0000008072727810 */ /* 0x000fc60007ffe0ff */
[----:B------:R1:W-:Y:S04]  /*71d0*/  STG.E.64 desc[UR4][R218.64], R222 ;  /* 0x000000deda007986 */ /* 0x0003e8000c101b04 */
.L_x_31853:
[----:B------:R-:W-:Y:S05]  /*71e0*/  BSYNC B0 ;  /* 0x0000000000007941 */ /* 0x000fea0003800000 */
.L_x_31852:
        /* <DEDUP_REMOVED lines=15> */
[----:B01----:R-:W-:-:S11]  /*72e0*/  VIADD R218, R209, 0x1 ;  /* 0x00000001d1da7836 */ /* 0x003fd60000000000 */
[----:B--2---:R-:W-:Y:S05]  /*72f0*/  @!P0 BRA `(.L_x_31913) ;  /* 0x0000000000208947 */ /* 0x004fea0003800000 */
        /* <DEDUP_REMOVED lines=8> */
.L_x_31913:
[----:B------:R-:W-:-:S07]  /*7380*/  IMAD.MOV.U32 R222, RZ, RZ, R212 ;  /* 0x000000ffffde7224 */ /* 0x000fce00078e00d4 */
.L_x_31914:
[----:B------:R-:W-:Y:S05]  /*7390*/  BSYNC B1 ;  /* 0x0000000000017941 */ /* 0x000fea0003800000 */
.L_x_31912:
        /* <DEDUP_REMOVED lines=16> */
.L_x_31918:
[----:B------:R-:W-:Y:S05]  /*74a0*/  BSYNC B2 ;  /* 0x0000000000027941 */ /* 0x000fea0003800000 */
.L_x_31917:
        /* <DEDUP_REMOVED lines=44> */
.L_x_31916:
[----:B------:R-:W-:Y:S05]  /*7770*/  BSYNC B1 ;  /* 0x0000000000017941 */ /* 0x000fea0003800000 */
.L_x_31915:
        /* <DEDUP_REMOVED lines=27> */
.L_x_31920:
[----:B------:R-:W-:-:S07]  /*7930*/  IMAD.MOV.U32 R73, RZ, RZ, R212 ;  /* 0x000000ffff497224 */ /* 0x000fce00078e00d4 */
.L_x_31921:
[----:B------:R-:W-:Y:S05]  /*7940*/  BSYNC B1 ;  /* 0x0000000000017941 */ /* 0x000fea0003800000 */
.L_x_31919:
        /* <DEDUP_REMOVED lines=16> */
.L_x_31925:
[----:B------:R-:W-:Y:S05]  /*7a50*/  BSYNC B2 ;  /* 0x0000000000027941 */ /* 0x000fea0003800000 */
.L_x_31924:
        /* <DEDUP_REMOVED lines=44> */
.L_x_31923:
[----:B------:R-:W-:Y:S05]  /*7d20*/  BSYNC B1 ;  /* 0x0000000000017941 */ /* 0x000fea0003800000 */
.L_x_31922:
        /* <DEDUP_REMOVED lines=22> */
.L_x_31927:
[----:B------:R-:W-:-:S07]  /*7e90*/  MOV R76, R212 ;  /* 0x000000d4004c7202 */ /* 0x000fce0000000f00 */
.L_x_31928:
[----:B------:R-:W-:Y:S05]  /*7ea0*/  BSYNC B1 ;  /* 0x0000000000017941 */ /* 0x000fea0003800000 */
.L_x_31926:
        /* <DEDUP_REMOVED lines=16> */
.L_x_31932:
[----:B------:R-:W-:Y:S05]  /*7fb0*/  BSYNC B2 ;  /* 0x0000000000027941 */ /* 0x000fea0003800000 */
.L_x_31931:
        /* <DEDUP_REMOVED lines=44> */
.L_x_31930:
[----:B------:R-:W-:Y:S05]  /*8280*/  BSYNC B1 ;  /* 0x0000000000017941 */ /* 0x000fea0003800000 */
.L_x_31929:
        /* <DEDUP_REMOVED lines=20> */
.L_x_31934:
[----:B------:R-:W-:-:S07]  /*83d0*/  IMAD.MOV.U32 R75, RZ, RZ, R212 ;  /* 0x000000ffff4b7224 */ /* 0x000fce00078e00d4 */
.L_x_31935:
[----:B------:R-:W-:Y:S05]  /*83e0*/  BSYNC B1 ;  /* 0x0000000000017941 */ /* 0x000fea0003800000 */
.L_x_31933:
        /* <DEDUP_REMOVED lines=16> */
.L_x_31939:
[----:B------:R-:W-:Y:S05]  /*84f0*/  BSYNC B2 ;  /* 0x0000000000027941 */ /* 0x000fea0003800000 */
.L_x_31938:
        /* <DEDUP_REMOVED lines=44> */
.L_x_31937:
[----:B------:R-:W-:Y:S05]  /*87c0*/  BSYNC B1 ;  /* 0x0000000000017941 */ /* 0x000fea0003800000 */
.L_x_31936:
        /* <DEDUP_REMOVED lines=20> */
.L_x_31941:
[----:B------:R-:W-:-:S07]  /*8910*/  MOV R209, R212 ;  /* 0x000000d400d17202 */ /* 0x000fce0000000f00 */
.L_x_31942:
[----:B------:R-:W-:Y:S05]  /*8920*/  BSYNC B1 ;  /* 0x0000000000017941 */ /* 0x000fea0003800000 */
.L_x_31940:
        /* <DEDUP_REMOVED lines=16> */
.L_x_31946:
[----:B------:R-:W-:Y:S05]  /*8a30*/  BSYNC B2 ;  /* 0x0000000000027941 */ /* 0x000fea0003800000 */
.L_x_31945:
        /* <DEDUP_REMOVED lines=44> */
.L_x_31944:
[----:B------:R-:W-:Y:S05]  /*8d00*/  BSYNC B1 ;  /* 0x0000000000017941 */ /* 0x000fea0003800000 */
.L_x_31943:
        /* <DEDUP_REMOVED lines=20> */
.L_x_31948:
[----:B------:R-:W-:-:S07]  /*8e50*/  IMAD.MOV.U32 R77, RZ, RZ, R212 ;  /* 0x000000ffff4d7224 */ /* 0x000fce00078e00d4 */
.L_x_31949:
[----:B------:R-:W-:Y:S05]  /*8e60*/  BSYNC B1 ;  /* 0x0000000000017941 */ /* 0x000fea0003800000 */
.L_x_31947:
        /* <DEDUP_REMOVED lines=16> */
.L_x_31953:
[----:B------:R-:W-:Y:S05]  /*8f70*/  BSYNC B2 ;  /* 0x0000000000027941 */ /* 0x000fea0003800000 */
.L_x_31952:
        /* <DEDUP_REMOVED lines=44> */
.L_x_31951:
[----:B------:R-:W-:Y:S05]  /*9240*/  BSYNC B1 ;  /* 0x0000000000017941 */ /* 0x000fea0003800000 */
.L_x_31950:
        /* <DEDUP_REMOVED lines=20> */
.L_x_31955:
[----:B------:R-:W-:-:S07]  /*9390*/  MOV R78, R212 ;  /* 0x000000d4004e7202 */ /* 0x000fce0000000f00 */
.L_x_31956:
[----:B------:R-:W-:Y:S05]  /*93a0*/  BSYNC B1 ;  /* 0x0000000000017941 */ /* 0x000fea0003800000 */
.L_x_31954:
        /* <DEDUP_REMOVED lines=16> */
.L_x_31960:
[----:B------:R-:W-:Y:S05]  /*94b0*/  BSYNC B2 ;  /* 0x0000000000027941 */ /* 0x000fea0003800000 */
.L_x_31959:
        /* <DEDUP_REMOVED lines=44> */
.L_x_31958:
[----:B------:R-:W-:Y:S05]  /*9780*/  BSYNC B1 ;  /* 0x0000000000017941 */ /* 0x000fea0003800000 */
.L_x_31957:
        /* <DEDUP_REMOVED lines=20> */
.L_x_31962:
[----:B------:R-:W-:-:S07]  /*98d0*/  IMAD.MOV.U32 R225, RZ, RZ, R212 ;  /* 0x000000ffffe17224 */ /* 0x000fce00078e00d4 */
.L_x_31963:
[----:B------:R-:W-:Y:S05]  /*98e0*/  BSYNC B1 ;  /* 0x0000000000017941 */ /* 0x000fea0003800000 */
.L_x_31961:
        /* <DEDUP_REMOVED lines=18> */
.L_x_31967:
[----:B------:R-:W-:Y:S05]  /*9a10*/  BSYNC B2 ;  /* 0x0000000000027941 */ /* 0x000fea0003800000 */
.L_x_31966:
        /* <DEDUP_REMOVED lines=44> */
.L_x_31965:
[----:B------:R-:W-:Y:S05]  /*9ce0*/  BSYNC B1 ;  /* 0x0000000000017941 */ /* 0x000fea0003800000 */
.L_x_31964:
        /* <DEDUP_REMOVED lines=34> */
.L_x_31911:
[----:B------:R-:W-:Y:S05]  /*9f10*/  BSYNC B0 ;  /* 0x0000000000007941 */ /* 0x000fea0003800000 */
.L_x_31910:
        /* <DEDUP_REMOVED lines=25> */
.L_x_31971:
[----:B------:R-:W-:-:S07]  /*a0b0*/  IMAD.MOV.U32 R222, RZ, RZ, R212 ;  /* 0x000000ffffde7224 */ /* 0x000fce00078e00d4 */
.L_x_31972:
[----:B------:R-:W-:Y:S05]  /*a0c0*/  BSYNC B1 ;  /* 0x0000000000017941 */ /* 0x000fea0003800000 */
.L_x_31970:
        /* <DEDUP_REMOVED lines=16> */
.L_x_31976:
[----:B------:R-:W-:Y:S05]  /*a1d0*/  BSYNC B2 ;  /* 0x0000000000027941 */ /* 0x000fea0003800000 */
.L_x_31975:
        /* <DEDUP_REMOVED lines=44> */
.L_x_31974:
[----:B------:R-:W-:Y:S05]  /*a4a0*/  BSYNC B1 ;  /* 0x0000000000017941 */ /* 0x000fea0003800000 */
.L_x_31973:
        /* <DEDUP_REMOVED lines=27> */
.L_x_31978:
[----:B------:R-:W-:-:S07]  /*a660*/  IMAD.MOV.U32 R81, RZ, RZ, R212 ;  /* 0x000000ffff517224 */ /* 0x000fce00078e00d4 */
.L_x_31979:
[----:B------:R-:W-:Y:S05]  /*a670*/  BSYNC B1 ;  /* 0x0000000000017941 */ /* 0x000fea0003800000 */
.L_x_31977:
        /* <DEDUP_REMOVED lines=16> */
.L_x_31983:
[----:B------:R-:W-:Y:S05]  /*a780*/  BSYNC B2 ;  /* 0x0000000000027941 */ /* 0x000fea0003800000 */
.L_x_31982:
        /* <DEDUP_REMOVED lines=44> */
.L_x_31981:
[----:B------:R-:W-:Y:S05]  /*aa50*/  BSYNC B1 ;  /* 0x0000000000017941 */ /* 0x000fea0003800000 */
.L_x_31980:
        /* <DEDUP_REMOVED lines=22> */
.L_x_31985:
[----:B------:R-:W-:-:S07]  /*abc0*/  MOV R84, R212 ;  /* 0x000000d400547202 */ /* 0x000fce0000000f00 */
.L_x_31986:
[----:B------:R-:W-:Y:S05]  /*abd0*/  BSYNC B1 ;  /* 0x0000000000017941 */ /* 0x000fea0003800000 */
.L_x_31984:
        /* <DEDUP_REMOVED lines=16> */
.L_x_31990:
[----:B------:R-:W-:Y:S05]  /*ace0*/  BSYNC B2 ;  /* 0x0000000000027941 */ /* 0x000fea0003800000 */
.L_x_31989:
        /* <DEDUP_REMOVED lines=44> */
.L_x_31988:
[----:B------:R-:W-:Y:S05]  /*afb0*/  BSYNC B1 ;  /* 0x0000000000017941 */ /* 0x000fea0003800000 */
.L_x_31987:
        /* <DEDUP_REMOVED lines=20> */
.L_x_31992:
[----:B------:R-:W-:-:S07]  /*b100*/  IMAD.MOV.U32 R83, RZ, RZ, R212 ;  /* 0x000000ffff537224 */ /* 0x000fce00078e00d4 */
.L_x_31993:
[----:B------:R-:W-:Y:S05]  /*b110*/  BSYNC B1 ;  /* 0x0000000000017941 */ /* 0x000fea0003800000 */
.L_x_31991:
        /* <DEDUP_REMOVED lines=16> */
.L_x_31997:
[----:B------:R-:W-:Y:S05]  /*b220*/  BSYNC B2 ;  /* 0x0000000000027941 */ /* 0x000fea0003800000 */
.L_x_31996:
        /* <DEDUP_REMOVED lines=44> */
.L_x_31995:
[----:B------:R-:W-:Y:S05]  /*b4f0*/  BSYNC B1 ;  /* 0x0000000000017941 */ /* 0x000fea0003800000 */
.L_x_31994:
        /* <DEDUP_REMOVED lines=20> */
.L_x_31999:
[----:B------:R-:W-:-:S07]  /*b640*/  MOV R209, R212 ;  /* 0x000000d400d17202 */ /* 0x000fce0000000f00 */
.L_x_32000:
[----:B------:R-:W-:Y:S05]  /*b650*/  BSYNC B1 ;  /* 0x0000000000017941 */ /* 0x000fea0003800000 */
.L_x_31998:
        /* <DEDUP_REMOVED lines=16> */
.L_x_32004:
[----:B------:R-:W-:Y:S05]  /*b760*/  BSYNC B2 ;  /* 0x0000000000027941 */ /* 0x000fea0003800000 */
.L_x_32003:
        /* <DEDUP_REMOVED lines=44> */
.L_x_32002:
[----:B------:R-:W-:Y:S05]  /*ba30*/  BSYNC B1 ;  /* 0x0000000000017941 */ /* 0x000fea0003800000 */
.L_x_32001:
        /* <DEDUP_REMOVED lines=20> */
.L_x_32006:
[----:B------:R-:W-:-:S07]  /*bb80*/  IMAD.MOV.U32 R85, RZ, RZ, R212 ;  /* 0x000000ffff557224 */ /* 0x000fce00078e00d4 */
.L_x_32007:
[----:B------:R-:W-:Y:S05]  /*bb90*/  BSYNC B1 ;  /* 0x0000000000017941 */ /* 0x000fea0003800000 */
.L_x_32005:
        /* <DEDUP_REMOVED lines=16> */
.L_x_32011:
[----:B------:R-:W-:Y:S05]  /*bca0*/  BSYNC B2 ;  /* 0x0000000000027941 */ /* 0x000fea0003800000 */
.L_x_32010:
        /* <DEDUP_REMOVED lines=44> */
.L_x_32009:
[----:B------:R-:W-:Y:S05]  /*bf70*/  BSYNC B1 ;  /* 0x0000000000017941 */ /* 0x000fea0003800000 */
.L_x_32008:
        /* <DEDUP_REMOVED lines=20> */
.L_x_32013:
[----:B------:R-:W-:-:S07]  /*c0c0*/  MOV R86, R212 ;  /* 0x000000d400567202 */ /* 0x000fce0000000f00 */
.L_x_32014:
[----:B------:R-:W-:Y:S05]  /*c0d0*/  BSYNC B1 ;  /* 0x0000000000017941 */ /* 0x000fea0003800000 */
.L_x_32012:
        /* <DEDUP_REMOVED lines=16> */
.L_x_32018:
[----:B------:R-:W-:Y:S05]  /*c1e0*/  BSYNC B2 ;  /* 0x0000000000027941 */ /* 0x000fea0003800000 */
.L_x_32017:
        /* <DEDUP_REMOVED lines=44> */
.L_x_32016:
[----:B------:R-:W-:Y:S05]  /*c4b0*/  BSYNC B1 ;  /* 0x0000000000017941 */ /* 0x000fea0003800000 */
.L_x_32015:
        /* <DEDUP_REMOVED lines=20> */
.L_x_32020:
[----:B------:R-:W-:-:S07]  /*c600*/  IMAD.MOV.U32 R225, RZ, RZ, R212 ;  /* 0x000000ffffe17224 */ /* 0x000fce00078e00d4 */
.L_x_32021:
[----:B------:R-:W-:Y:S05]  /*c610*/  BSYNC B1 ;  /* 0x0000000000017941 */ /* 0x000fea0003800000 */
.L_x_32019:
        /* <DEDUP_REMOVED lines=18> */
.L_x_32025:
[----:B------:R-:W-:Y:S05]  /*c740*/  BSYNC B2 ;  /* 0x0000000000027941 */ /* 0x000fea0003800000 */
.L_x_32024:
        /* <DEDUP_REMOVED lines=44> */
.L_x_32023:
[----:B------:R-:W-:Y:S05]  /*ca10*/  BSYNC B1 ;  /* 0x0000000000017941 */ /* 0x000fea0003800000 */
.L_x_32022:
        /* <DEDUP_REMOVED lines=34> */
.L_x_31969:
[----:B------:R-:W-:Y:S05]  /*cc40*/  BSYNC B0 ;  /* 0x0000000000007941 */ /* 0x000fea0003800000 */
.L_x_31968:
        /* <DEDUP_REMOVED lines=25> */
.L_x_32029:
[----:B------:R-:W-:-:S07]  /*cde0*/  IMAD.MOV.U32 R222, RZ, RZ, R212 ;  /* 0x000000ffffde7224 */ /* 0x000fce00078e00d4 */
.L_x_32030:
[----:B------:R-:W-:Y:S05]  /*cdf0*/  BSYNC B1 ;  /* 0x0000000000017941 */ /* 0x000fea0003800000 */
.L_x_32028:
        /* <DEDUP_REMOVED lines=16> */
.L_x_32034:
[----:B------:R-:W-:Y:S05]  /*cf00*/  BSYNC B2 ;  /* 0x0000000000027941 */ /* 0x000fea0003800000 */
.L_x_32033:
        /* <DEDUP_REMOVED lines=44> */
.L_x_32032:
[----:B------:R-:W-:Y:S05]  /*d1d0*/  BSYNC B1 ;  /* 0x0000000000017941 */ /* 0x000fea0003800000 */
.L_x_32031:
        /* <DEDUP_REMOVED lines=27> */
.L_x_32036:
[----:B------:R-:W-:-:S07]  /*d390*/  IMAD.MOV.U32 R89, RZ, RZ, R212 ;  /* 0x000000ffff597224 */ /* 0x000fce00078e00d4 */
.L_x_32037:
[----:B------:R-:W-:Y:S05]  /*d3a0*/  BSYNC B1 ;  /* 0x0000000000017941 */ /* 0x000fea0003800000 */
.L_x_32035:
        /* <DEDUP_REMOVED lines=16> */
.L_x_32041:
[----:B------:R-:W-:Y:S05]  /*d4b0*/  BSYNC B2 ;  /* 0x0000000000027941 */ /* 0x000fea0003800000 */
.L_x_32040:
        /* <DEDUP_REMOVED lines=44> */
.L_x_32039:
[----:B------:R-:W-:Y:S05]  /*d780*/  BSYNC B1 ;  /* 0x0000000000017941 */ /* 0x000fea0003800000 */
.L_x_32038:
        /* <DEDUP_REMOVED lines=22> */
.L_x_32043:
[----:B------:R-:W-:-:S07]  /*d8f0*/  MOV R92, R212 ;  /* 0x000000d4005c7202 */ /* 0x000fce0000000f00 */
.L_x_32044:
[----:B------:R-:W-:Y:S05]  /*d900*/  BSYNC B1 ;  /* 0x0000000000017941 */ /* 0x000fea0003800000 */
.L_x_32042:
        /* <DEDUP_REMOVED lines=16> */
.L_x_32048:
[----:B------:R-:W-:Y:S05]  /*da10*/  BSYNC B2 ;  /* 0x0000000000027941 */ /* 0x000fea0003800000 */
.L_x_32047:
        /* <DEDUP_REMOVED lines=44> */
.L_x_32046:
[----:B------:R-:W-:Y:S05]  /*dce0*/  BSYNC B1 ;  /* 0x0000000000017941 */ /* 0x000fea0003800000 */
.L_x_32045:
        /* <DEDUP_REMOVED lines=20> */
.L_x_32050:
[----:B------:R-:W-:-:S07]  /*de30*/  IMAD.MOV.U32 R91, RZ, RZ, R212 ;  /* 0x000000ffff5b7224 */ /* 0x000fce00078e00d4 */
.L_x_32051:
[----:B------:R-:W-:Y:S05]  /*de40*/  BSYNC B1 ;  /* 0x0000000000017941 */ /* 0x000fea0003800000 */
.L_x_32049:
        /* <DEDUP_REMOVED lines=16> */
.L_x_32055:
[----:B------:R-:W-:Y:S05]  /*df50*/  BSYNC B2 ;  /* 0x0000000000027941 */ /* 0x000fea0003800000 */
.L_x_32054:
        /* <DEDUP_REMOVED lines=44> */
.L_x_32053:
[----:B------:R-:W-:Y:S05]  /*e220*/  BSYNC B1 ;  /* 0x0000000000017941 */ /* 0x000fea0003800000 */
.L_x_32052:
        /* <DEDUP_REMOVED lines=20> */
.L_x_32057:
[----:B------:R-:W-:-:S07]  /*e370*/  MOV R209, R212 ;  /* 0x000000d400d17202 */ /* 0x000fce0000000f00 */
.L_x_32058:
[----:B------:R-:W-:Y:S05]  /*e380*/  BSYNC B1 ;  /* 0x0000000000017941 */ /* 0x000fea0003800000 */
.L_x_32056:
        /* <DEDUP_REMOVED lines=16> */
.L_x_32062:
[----:B------:R-:W-:Y:S05]  /*e490*/  BSYNC B2 ;  /* 0x0000000000027941 */ /* 0x000fea0003800000 */
.L_x_32061:
        /* <DEDUP_REMOVED lines=44> */
.L_x_32060:
[----:B------:R-:W-:Y:S05]  /*e760*/  BSYNC B1 ;  /* 0x0000000000017941 */ /* 0x000fea0003800000 */
.L_x_32059:
        /* <DEDUP_REMOVED lines=20> */
.L_x_32064:
[----:B------:R-:W-:-:S07]  /*e8b0*/  IMAD.MOV.U32 R93, RZ, RZ, R212 ;  /* 0x000000ffff5d7224 */ /* 0x000fce00078e00d4 */
.L_x_32065:
[----:B------:R-:W-:Y:S05]  /*e8c0*/  BSYNC B1 ;  /* 0x0000000000017941 */ /* 0x000fea0003800000 */
.L_x_32063:
        /* <DEDUP_REMOVED lines=16> */
.L_x_32069:
[----:B------:R-:W-:Y:S05]  /*e9d0*/  BSYNC B2 ;  /* 0x0000000000027941 */ /* 0x000fea0003800000 */
.L_x_32068:
        /* <DEDUP_REMOVED lines=44> */
.L_x_32067:
[----:B------:R-:W-:Y:S05]  /*eca0*/  BSYNC B1 ;  /* 0x0000000000017941 */ /* 0x000fea0003800000 */
.L_x_32066:
        /* <DEDUP_REMOVED lines=20> */
.L_x_32071:
[----:B------:R-:W-:-:S07]  /*edf0*/  MOV R94, R212 ;  /* 0x000000d4005e7202 */ /* 0x000fce0000000f00 */
.L_x_32072:
[----:B------:R-:W-:Y:S05]  /*ee00*/  BSYNC B1 ;  /* 0x0000000000017941 */ /* 0x000fea0003800000 */
.L_x_32070:
        /* <DEDUP_REMOVED lines=16> */
.L_x_32076:
[----:B------:R-:W-:Y:S05]  /*ef10*/  BSYNC B2 ;  /* 0x0000000000027941 */ /* 0x000fea0003800000 */
.L_x_32075:
        /* <DEDUP_REMOVED lines=44> */
.L_x_32074:
[----:B------:R-:W-:Y:S05]  /*f1e0*/  BSYNC B1 ;  /* 0x0000000000017941 */ /* 0x000fea0003800000 */
.L_x_32073:
        /* <DEDUP_REMOVED lines=20> */
.L_x_32078:
[----:B------:R-:W-:-:S07]  /*f330*/  IMAD.MOV.U32 R225, RZ, RZ, R212 ;  /* 0x000000ffffe17224 */ /* 0x000fce00078e00d4 */
.L_x_32079:
[----:B------:R-:W-:Y:S05]  /*f340*/  BSYNC B1 ;  /* 0x0000000000017941 */ /* 0x000fea0003800000 */
.L_x_32077:
        /* <DEDUP_REMOVED lines=18> */
.L_x_32083:
[----:B------:R-:W-:Y:S05]  /*f470*/  BSYNC B2 ;  /* 0x0000000000027941 */ /* 0x000fea0003800000 */
.L_x_32082:
        /* <DEDUP_REMOVED lines=44> */
.L_x_32081:
[----:B------:R-:W-:Y:S05]  /*f740*/  BSYNC B1 ;  /* 0x0000000000017941 */ /* 0x000fea0003800000 */
.L_x_32080:
        /* <DEDUP_REMOVED lines=34> */
.L_x_32027:
[----:B------:R-:W-:Y:S05]  /*f970*/  BSYNC B0 ;  /* 0x0000000000007941 */ /* 0x000fea0003800000 */
.L_x_32026:
        /* <DEDUP_REMOVED lines=25> */
.L_x_32087:
[----:B------:R-:W-:-:S07]  /*fb10*/  IMAD.MOV.U32 R222, RZ, RZ, R212 ;  /* 0x000000ffffde7224 */ /* 0x000fce00078e00d4 */
.L_x_32088:
[----:B------:R-:W-:Y:S05]  /*fb20*/  BSYNC B1 ;  /* 0x0000000000017941 */ /* 0x000fea0003800000 */
.L_x_32086:
        /* <DEDUP_REMOVED lines=16> */
.L_x_32092:
[----:B------:R-:W-:Y:S05]  /*fc30*/  BSYNC B2 ;  /* 0x0000000000027941 */ /* 0x000fea0003800000 */
.L_x_32091:
        /* <DEDUP_REMOVED lines=44> */
.L_x_32090:
[----:B------:R-:W-:Y:S05]  /*ff00*/  BSYNC B1 ;  /* 0x0000000000017941 */ /* 0x000fea0003800000 */
.L_x_32089:
        /* <DEDUP_REMOVED lines=27> */
.L_x_32094:
[----:B------:R-:W-:-:S07]  /*100c0*/  IMAD.MOV.U32 R97, RZ, RZ, R212 ;  /* 0x000000ffff617224 */ /* 0x000fce00078e00d4 */
.L_x_32095:
[----:B------:R-:W-:Y:S05]  /*100d0*/  BSYNC B1 ;  /* 0x0000000000017941 */ /* 0x000fea0003800000 */
.L_x_32093:
        /* <DEDUP_REMOVED lines=16> */
.L_x_32099:
[----:B------:R-:W-:Y:S05]  /*101e0*/  BSYNC B2 ;  /* 0x0000000000027941 */ /* 0x000fea0003800000 */
.L_x_32098:
        /* <DEDUP_REMOVED lines=44> */
.L_x_32097:
[----:B------:R-:W-:Y:S05]  /*104b0*/  BSYNC B1 ;  /* 0x0000000000017941 */ /* 0x000fea0003800000 */
.L_x_32096:
        /* <DEDUP_REMOVED lines=22> */
.L_x_32101:
[----:B------:R-:W-:-:S07]  /*10620*/  IMAD.MOV.U32 R100, RZ, RZ, R212 ;  /* 0x000000ffff647224 */ /* 0x000fce00078e00d4 */
.L_x_32102:
[----:B------:R-:W-:Y:S05]  /*10630*/  BSYNC B1 ;  /* 0x0000000000017941 */ /* 0x000fea0003800000 */
.L_x_32100:
        /* <DEDUP_REMOVED lines=16> */
.L_x_32106:
[----:B------:R-:W-:Y:S05]  /*10740*/  BSYNC B2 ;  /* 0x0000000000027941 */ /* 0x000fea0003800000 */
.L_x_32105:
        /* <DEDUP_REMOVED lines=44> */
.L_x_32104:
[----:B------:R-:W-:Y:S05]  /*10a10*/  BSYNC B1 ;  /* 0x0000000000017941 */ /* 0x000fea0003800000 */
.L_x_32103:
        /* <DEDUP_REMOVED lines=20> */
.L_x_32108:
[----:B------:R-:W-:-:S07]  /*10b60*/  IMAD.MOV.U32 R99, RZ, RZ, R212 ;  /* 0x000000ffff637224 */ /* 0x000fce00078e00d4 */
.L_x_32109:
[----:B------:R-:W-:Y:S05]  /*10b70*/  BSYNC B1 ;  /* 0x0000000000017941 */ /* 0x000fea0003800000 */
.L_x_32107:
        /* <DEDUP_REMOVED lines=16> */
.L_x_32113:
[----:B------:R-:W-:Y:S05]  /*10c80*/  BSYNC B2 ;  /* 0x0000000000027941 */ /* 0x000fea0003800000 */
.L_x_32112:
        /* <DEDUP_REMOVED lines=44> */
.L_x_32111:
[----:B------:R-:W-:Y:S05]  /*10f50*/  BSYNC B1 ;  /* 0x0000000000017941 */ /* 0x000fea0003800000 */
.L_x_32110:
        /* <DEDUP_REMOVED lines=20> */
.L_x_32115:
[----:B------:R-:W-:-:S07]  /*110a0*/  IMAD.MOV.U32 R209, RZ, RZ, R212 ;  /* 0x000000ffffd17224 */ /* 0x000fce00078e00d4 */
.L_x_32116:
[----:B------:R-:W-:Y:S05]  /*110b0*/  BSYNC B1 ;  /* 0x0000000000017941 */ /* 0x000fea0003800000 */
.L_x_32114:
        /* <DEDUP_REMOVED lines=16> */
.L_x_32120:
[----:B------:R-:W-:Y:S05]  /*111c0*/  BSYNC B2 ;  /* 0x0000000000027941 */ /* 0x000fea0003800000 */
.L_x_32119:
        /* <DEDUP_REMOVED lines=44> */
.L_x_32118:
[----:B------:R-:W-:Y:S05]  /*11490*/  BSYNC B1 ;  /* 0x0000000000017941 */ /* 0x000fea0003800000 */
.L_x_32117:
        /* <DEDUP_REMOVED lines=20> */
.L_x_32122:
[----:B------:R-:W-:-:S07]  /*115e0*/  IMAD.MOV.U32 R101, RZ, RZ, R212 ;  /* 0x000000ffff657224 */ /* 0x000fce00078e00d4 */
.L_x_32123:
[----:B------:R-:W-:Y:S05]  /*115f0*/  BSYNC B1 ;  /* 0x0000000000017941 */ /* 0x000fea0003800000 */
.L_x_32121:
        /* <DEDUP_REMOVED lines=16> */
.L_x_32127:
[----:B------:R-:W-:Y:S05]  /*11700*/  BSYNC B2 ;  /* 0x0000000000027941 */ /* 0x000fea0003800000 */
.L_x_32126:
        /* <DEDUP_REMOVED lines=44> */
.L_x_32125:
[----:B------:R-:W-:Y:S05]  /*119d0*/  BSYNC B1 ;  /* 0x0000000000017941 */ /* 0x000fea0003800000 */
.L_x_32124:
        /* <DEDUP_REMOVED lines=20> */
.L_x_32129:
[----:B------:R-:W-:-:S07]  /*11b20*/  IMAD.MOV.U32 R102, RZ, RZ, R212 ;  /* 0x000000ffff667224 */ /* 0x000fce00078e00d4 */
.L_x_32130:
[----:B------:R-:W-:Y:S05]  /*11b30*/  BSYNC B1 ;  /* 0x0000000000017941 */ /* 0x000fea0003800000 */
.L_x_32128:
        /* <DEDUP_REMOVED lines=16> */
.L_x_32134:
[----:B------:R-:W-:Y:S05]  /*11c40*/  BSYNC B2 ;  /* 0x0000000000027941 */ /* 0x000fea0003800000 */
.L_x_32133:
        /* <DEDUP_REMOVED lines=44> */
.L_x_32132:
[----:B------:R-:W-:Y:S05]  /*11f10*/  BSYNC B1 ;  /* 0x0000000000017941 */ /* 0x000fea0003800000 */
.L_x_32131:
        /* <DEDUP_REMOVED lines=20> */
.L_x_32136:
[----:B------:R-:W-:-:S07]  /*12060*/  IMAD.MOV.U32 R225, RZ, RZ, R212 ;  /* 0x000000ffffe17224 */ /* 0x000fce00078e00d4 */
.L_x_32137:
[----:B------:R-:W-:Y:S05]  /*12070*/  BSYNC B1 ;  /* 0x0000000000017941 */ /* 0x000fea0003800000 */
.L_x_32135:
        /* <DEDUP_REMOVED lines=18> */
.L_x_32141:
[----:B------:R-:W-:Y:S05]  /*121a0*/  BSYNC B2 ;  /* 0x0000000000027941 */ /* 0x000fea0003800000 */
.L_x_32140:
        /* <DEDUP_REMOVED lines=44> */
.L_x_32139:
[----:B------:R-:W-:Y:S05]  /*12470*/  BSYNC B1 ;  /* 0x0000000000017941 */ /* 0x000fea0003800000 */
.L_x_32138:
        /* <DEDUP_REMOVED lines=34> */
.L_x_32085:
[----:B------:R-:W-:Y:S05]  /*126a0*/  BSYNC B0 ;  /* 0x0000000000007941 */ /* 0x000fea0003800000 */
.L_x_32084:
        /* <DEDUP_REMOVED lines=25> */
.L_x_32145:
[----:B------:R-:W-:-:S07]  /*12840*/  MOV R222, R212 ;  /* 0x000000d400de7202 */ /* 0x000fce0000000f00 */
.L_x_32146:
[----:B------:R-:W-:Y:S05]  /*12850*/  BSYNC B1 ;  /* 0x0000000000017941 */ /* 0x000fea0003800000 */
.L_x_32144:
        /* <DEDUP_REMOVED lines=16> */
.L_x_32150:
[----:B------:R-:W-:Y:S05]  /*12960*/  BSYNC B2 ;  /* 0x0000000000027941 */ /* 0x000fea0003800000 */
.L_x_32149:
        /* <DEDUP_REMOVED lines=44> */
.L_x_32148:
[----:B------:R-:W-:Y:S05]  /*12c30*/  BSYNC B1 ;  /* 0x0000000000017941 */ /* 0x000fea0003800000 */
.L_x_32147:
[----:B------:R-:W0:Y:S01]  /*12c40*/  LDC R215, c[0x0][0x294] ;  /* 0x0000a500ffd77b82 */ /* 0x000e220000000800 */
[----:B------:R-:W-:Y:S01]  /*12c50*/  I2FP.F32.U32 R107, R222 ;  /* 0x000000de006b7245 */ /* 0x000fe20000201000 */
[----:B------:R-:W-:Y:S01]  /*12c60*/  IMAD.MOV.U32 R224, RZ, RZ, 0x2f800000 ;  /* 0x2f800000ffe07424 */ /* 0x000fe200078e00ff */
[----:B------:R-:W-:Y:S01]  /*12c70*/  LOP3.LUT R29, R29, 0xfffffffb, RZ, 0xc0, !PT ;  /* 0xfffffffb1d1d7812 */ /* 0x000fe200078ec0ff */
[----:B-----5:R-:W-:Y:S01]  /*12c80*/  HADD2.F32 R209, -RZ, R108.H0_H0 ;  /* 0x2000006cffd17230 */ /* 0x020fe20000004100 */
[----:B------:R-:W-:Y:S01]  /*12c90*/  ISETP.NE.U32.AND P0, PT, R104, RZ, PT ;  /* 0x000000ff6800720c */ /* 0x000fe20003f05070 */
[----:B------:R-:W-:Y:S01]  /*12ca0*/  FFMA.FTZ R106, R107, R224, 1.1641532182693481445e-10 ;  /* 0x2f0000006b6a7423 */ /* 0x000fe200000100e0 */
[----:B------:R-:W-:Y:S01]  /*12cb0*/  BSSY B1, `(.L_x_32151) ;  /* 0x0000015000017945 */ /* 0x000fe20003800000 */
[----:B------:R-:W1:Y:S01]  /*12cc0*/  LDC R115, c[0x0][0x298] ;  /* 0x0000a600ff737b82 */ /* 0x000e620000000800 */
[----:B------:R-:W-:Y:S01]  /*12cd0*/  FMUL.FTZ R218, R209, R112 ;  /* 0x00000070d1da7220 */ /* 0x000fe20000410000 */
        /* <DEDUP_REMOVED lines=17> */
.L_x_32152:
[----:B------:R-:W-:-:S07]  /*12df0*/  MOV R105, R212 ;  /* 0x000000d400697202 */ /* 0x000fce0000000f00 */
.L_x_32153:
[----:B------:R-:W-:Y:S05]  /*12e00*/  BSYNC B1 ;  /* 0x0000000000017941 */ /* 0x000fea0003800000 */
.L_x_32151:
        /* <DEDUP_REMOVED lines=16> */
.L_x_32157:
[----:B------:R-:W-:Y:S05]  /*12f10*/  BSYNC B2 ;  /* 0x0000000000027941 */ /* 0x000fea0003800000 */
.L_x_32156:
        /* <DEDUP_REMOVED lines=44> */
.L_x_32155:
[----:B------:R-:W-:Y:S05]  /*131e0*/  BSYNC B1 ;  /* 0x0000000000017941 */ /* 0x000fea0003800000 */
.L_x_32154:
        /* <DEDUP_REMOVED lines=22> */
.L_x_32159:
[----:B------:R-:W-:-:S07]  /*13350*/  MOV R108, R212 ;  /* 0x000000d4006c7202 */ /* 0x000fce0000000f00 */
.L_x_32160:
[----:B------:R-:W-:Y:S05]  /*13360*/  BSYNC B1 ;  /* 0x0000000000017941 */ /* 0x000fea0003800000 */
.L_x_32158:
        /* <DEDUP_REMOVED lines=16> */
.L_x_32164:
[----:B------:R-:W-:Y:S05]  /*13470*/  BSYNC B2 ;  /* 0x0000000000027941 */ /* 0x000fea0003800000 */
.L_x_32163:
        /* <DEDUP_REMOVED lines=44> */
.L_x_32162:
[----:B------:R-:W-:Y:S05]  /*13740*/  BSYNC B1 ;  /* 0x0000000000017941 */ /* 0x000fea0003800000 */
.L_x_32161:
        /* <DEDUP_REMOVED lines=20> */
.L_x_32166:
[----:B------:R-:W-:-:S07]  /*13890*/  MOV R107, R212 ;  /* 0x000000d4006b7202 */ /* 0x000fce0000000f00 */
.L_x_32167:
[----:B------:R-:W-:Y:S05]  /*138a0*/  BSYNC B1 ;  /* 0x0000000000017941 */ /* 0x000fea0003800000 */
.L_x_32165:
        /* <DEDUP_REMOVED lines=16> */
.L_x_32171:
[----:B------:R-:W-:Y:S05]  /*139b0*/  BSYNC B2 ;  /* 0x0000000000027941 */ /* 0x000fea0003800000 */
.L_x_32170:
        /* <DEDUP_REMOVED lines=44> */
.L_x_32169:
[----:B------:R-:W-:Y:S05]  /*13c80*/  BSYNC B1 ;  /* 0x0000000000017941 */ /* 0x000fea0003800000 */
.L_x_32168:
        /* <DEDUP_REMOVED lines=20> */
.L_x_32173:
[----:B------:R-:W-:-:S07]  /*13dd0*/  MOV R209, R212 ;  /* 0x000000d400d17202 */ /* 0x000fce0000000f00 */
.L_x_32174:
[----:B------:R-:W-:Y:S05]  /*13de0*/  BSYNC B1 ;  /* 0x0000000000017941 */ /* 0x000fea0003800000 */
.L_x_32172:
        /* <DEDUP_REMOVED lines=16> */
.L_x_32178:
[----:B------:R-:W-:Y:S05]  /*13ef0*/  BSYNC B2 ;  /* 0x0000000000027941 */ /* 0x000fea0003800000 */
.L_x_32177:
        /* <DEDUP_REMOVED lines=44> */
.L_x_32176:
[----:B------:R-:W-:Y:S05]  /*141c0*/  BSYNC B1 ;  /* 0x0000000000017941 */ /* 0x000fea0003800000 */
.L_x_32175:
        /* <DEDUP_REMOVED lines=20> */
.L_x_32180:
[----:B------:R-:W-:-:S07]  /*14310*/  MOV R109, R212 ;  /* 0x000000d4006d7202 */ /* 0x000fce0000000f00 */
.L_x_32181:
[----:B------:R-:W-:Y:S05]  /*14320*/  BSYNC B1 ;  /* 0x0000000000017941 */ /* 0x000fea0003800000 */
.L_x_32179:
        /* <DEDUP_REMOVED lines=16> */
.L_x_32185:
[----:B------:R-:W-:Y:S05]  /*14430*/  BSYNC B2 ;  /* 0x0000000000027941 */ /* 0x000fea0003800000 */
.L_x_32184:
        /* <DEDUP_REMOVED lines=44> */
.L_x_32183:
[----:B------:R-:W-:Y:S05]  /*14700*/  BSYNC B1 ;  /* 0x0000000000017941 */ /* 0x000fea0003800000 */
.L_x_32182:
        /* <DEDUP_REMOVED lines=20> */
.L_x_32187:
[----:B------:R-:W-:-:S07]  /*14850*/  MOV R110, R212 ;  /* 0x000000d4006e7202 */ /* 0x000fce0000000f00 */
.L_x_32188:
[----:B------:R-:W-:Y:S05]  /*14860*/  BSYNC B1 ;  /* 0x0000000000017941 */ /* 0x000fea0003800000 */
.L_x_32186:
        /* <DEDUP_REMOVED lines=16> */
.L_x_32192:
[----:B------:R-:W-:Y:S05]  /*14970*/  BSYNC B2 ;  /* 0x0000000000027941 */ /* 0x000fea0003800000 */
.L_x_32191:
        /* <DEDUP_REMOVED lines=44> */
.L_x_32190:
[----:B------:R-:W-:Y:S05]  /*14c40*/  BSYNC B1 ;  /* 0x0000000000017941 */ /* 0x000fea0003800000 */
.L_x_32189:
        /* <DEDUP_REMOVED lines=20> */
.L_x_32194:
[----:B------:R-:W-:-:S07]  /*14d90*/  MOV R225, R212 ;  /* 0x000000d400e17202 */ /* 0x000fce0000000f00 */
.L_x_32195:
[----:B------:R-:W-:Y:S05]  /*14da0*/  BSYNC B1 ;  /* 0x0000000000017941 */ /* 0x000fea0003800000 */
.L_x_32193:
        /* <DEDUP_REMOVED lines=18> */
.L_x_32199:
[----:B------:R-:W-:Y:S05]  /*14ed0*/  BSYNC B2 ;  /* 0x0000000000027941 */ /* 0x000fea0003800000 */
.L_x_32198:
        /* <DEDUP_REMOVED lines=44> */
.L_x_32197:
[----:B------:R-:W-:Y:S05]  /*151a0*/  BSYNC B1 ;  /* 0x0000000000017941 */ /* 0x000fea0003800000 */
.L_x_32196:
        /* <DEDUP_REMOVED lines=33> */
.L_x_32143:
[----:B------:R-:W-:Y:S05]  /*153c0*/  BSYNC B0 ;  /* 0x0000000000007941 */ /* 0x000fea0003800000 */
.L_x_32142:
[----:B------:R-:W-:Y:S01]  /*153d0*/  FADD.FTZ R112, RZ, R56 ;  /* 0x00000038ff707221 */ /* 0x000fe20000010000 */
[----:B------:R-:W-:Y:S01]  /*153e0*/  LOP3.LUT P0, RZ, R29, 0x8, RZ, 0xc0, !PT ;  /* 0x000000081dff7812 */ /* 0x000fe2000780c0ff */
[----:B------:R-:W-:Y:S01]  /*153f0*/  UMOV UR6, 0xffffffff ;  /* 0xffffffff00067882 */ /* 0x000fe20000000000 */
[----:B------:R-:W-:Y:S01]  /*15400*/  ISETP.GT.U32.AND P4, PT, R35, 0xff, PT ;  /* 0x000000ff2300780c */ /* 0x000fe20003f84070 */
[----:B0-----:R-:W-:Y:S01]  /*15410*/  FADD.FTZ R115, R57, R112 ;  /* 0x0000007039737221 */ /* 0x001fe20000010000 */
        /* <DEDUP_REMOVED lines=204> */
.L_x_32226:
        /* <DEDUP_REMOVED lines=107> */
.L_x_32202:
[----:B------:R-:W-:Y:S05]  /*16790*/  BSYNC B0 ;  /* 0x0000000000007941 */ /* 0x000fea0003800000 */
.L_x_32201:
        /* <DEDUP_REMOVED lines=35> */
.L_x_32204:
[----:B------:R-:W-:Y:S05]  /*169d0*/  BSYNC B0 ;  /* 0x0000000000007941 */ /* 0x000fea0003800000 */
.L_x_32203:
        /* <DEDUP_REMOVED lines=35> */
.L_x_32206:
[----:B------:R-:W-:Y:S05]  /*16c10*/  BSYNC B0 ;  /* 0x0000000000007941 */ /* 0x000fea0003800000 */
.L_x_32205:
        /* <DEDUP_REMOVED lines=35> */
.L_x_32208:
[----:B------:R-:W-:Y:S05]  /*16e50*/  BSYNC B0 ;  /* 0x0000000000007941 */ /* 0x000fea0003800000 */
.L_x_32207:
        /* <DEDUP_REMOVED lines=35> */
.L_x_32210:
[----:B------:R-:W-:Y:S05]  /*17090*/  BSYNC B0 ;  /* 0x0000000000007941 */ /* 0x000fea0003800000 */
.L_x_32209:
        /* <DEDUP_REMOVED lines=35> */
.L_x_32212:
[----:B------:R-:W-:Y:S05]  /*172d0*/  BSYNC B0 ;  /* 0x0000000000007941 */ /* 0x000fea0003800000 */
.L_x_32211:
        /* <DEDUP_REMOVED lines=34> */
.L_x_32214:
[----:B------:R-:W-:Y:S05]  /*17500*/  BSYNC B0 ;  /* 0x0000000000007941 */ /* 0x000fea0003800000 */
.L_x_32213:
[----:B------:R-:W-:Y:S02]  /*17510*/  LOP3.LUT P0, RZ, R29, 0x1, RZ, 0xc0, !PT ;  /* 0x000000011dff7812 */ /* 0x000fe4000780c0ff */
[----:B------:R-:W-:Y:S02]  /*17520*/  IADD3 R31, R31, UR12, RZ ;  /* 0x0000000c1f1f7c10 */ /* 0x000fe4000fffe0ff */
[----:B01234-:R-:W-:Y:S02]  /*17530*/  SEL R113, RZ, 0x1, P0 ;  /* 0x00000001ff717807 */ /* 0x01ffe40000000000 */
[----:B------:R-:W-:-:S13]  /*17540*/  ISETP.GE.AND P0, PT, R31, UR13, PT ;  /* 0x0000000d1f007c0c */ /* 0x000fda000bf06270 */
[----:B------:R-:W-:Y:S05]  /*17550*/  @!P0 BRA `(.L_x_32215) ;  /* 0xfffffea0005c8947 */ /* 0x000fea000383ffff */
[----:B------:R-:W-:Y:S05]  /*17560*/  EXIT ;  /* 0x000000000000794d */ /* 0x000fea0003800000 */
.L_x_32200:
[----:B------:R-:W-:Y:S01]  /*17570*/  HFMA2.MMA R226, -RZ, RZ, 0, 1.847743988037109375e-06 ;  /* 0x0000001fffe27435 */ /* 0x000fe200000001ff */
[----:B------:R-:W-:Y:S01]  /*17580*/  MOV R224, R115 ;  /* 0x0000007300e07202 */ /* 0x000fe20000000f00 */
[----:B------:R-:W-:Y:S01]  /*17590*/  IMAD.MOV.U32 R225, RZ, RZ, 0x1 ;  /* 0x00000001ffe17424 */ /* 0x000fe200078e00ff */
[----:B------:R-:W-:-:S08]  /*175a0*/  MOV R223, 0xffffffff ;  /* 0xffffffff00df7802 */ /* 0x000fd00000000f00 */
[----:B------:R-:W-:Y:S05]  /*175b0*/  WARPSYNC.COLLECTIVE R223, `(.L_x_32216) ;  /* 0x00000000df087348 */ /* 0x000fea0003c00000 */
[----:B------:R0:W1:Y:S02]  /*175c0*/  SHFL.BFLY P6, R222, R224, R225, R226 ;  /* 0x0c0000e1e0de7389 */ /* 0x00006400000c00e2 */
[----:B01----:R-:W-:Y:S01]  /*175d0*/  ENDCOLLECTIVE ;  /* 0x000000000000791b */ /* 0x003fe20003800000 */
.L_x_32216:
[----:B------:R-:W-:Y:S01]  /*175e0*/  HFMA2.MMA R225, -RZ, RZ, 0, 1.1920928955078125e-07 ;  /* 0x00000002ffe17435 */ /* 0x000fe200000001ff */
[----:B------:R-:W-:-:S04]  /*175f0*/  IMAD.MOV.U32 R112, RZ, RZ, R222 ;  /* 0x000000ffff707224 */ /* 0x000fc800078e00de */
[----:B------:R-:W-:-:S05]  /*17600*/  FADD.FTZ R218, R115, R112 ;  /* 0x0000007073da7221 */ /* 0x000fca0000010000 */
[----:B------:R-:W-:-:S07]  /*17610*/  MOV R224, R218 ;  /* 0x000000da00e07202 */ /* 0x000fce0000000f00 */
[----:B------:R-:W-:Y:S05]  /*17620*/  WARPSYNC.COLLECTIVE R223, `(.L_x_32217) ;  /* 0x00000000df087348 */ /* 0x000fea0003c00000 */
[----:B------:R0:W1:Y:S02]  /*17630*/  SHFL.BFLY P6, R222, R224, R225, R226 ;  /* 0x0c0000e1e0de7389 */ /* 0x00006400000c00e2 */
[----:B01----:R-:W-:Y:S01]  /*17640*/  ENDCOLLECTIVE ;  /* 0x000000000000791b */ /* 0x003fe20003800000 */
.L_x_32217:
[----:B------:R-:W-:Y:S01]  /*17650*/  HFMA2.MMA R225, -RZ, RZ, 0, 2.384185791015625e-07 ;  /* 0x00000004ffe17435 */ /* 0x000fe200000001ff */
[----:B------:R-:W-:-:S04]  /*17660*/  IMAD.MOV.U32 R113, RZ, RZ, R222 ;  /* 0x000000ffff717224 */ /* 0x000fc800078e00de */
[----:B------:R-:W-:-:S05]  /*17670*/  FADD.FTZ R219, R218, R113 ;  /* 0x00000071dadb7221 */ /* 0x000fca0000010000 */
[----:B------:R-:W-:-:S07]  /*17680*/  MOV R224, R219 ;  /* 0x000000db00e07202 */ /* 0x000fce0000000f00 */
[----:B------:R-:W-:Y:S05]  /*17690*/  WARPSYNC.COLLECTIVE R223, `(.L_x_32218) ;  /* 0x00000000df087348 */ /* 0x000fea0003c00000 */
[----:B------:R0:W1:Y:S02]  /*176a0*/  SHFL.BFLY P6, R222, R224, R225, R226 ;  /* 0x0c0000e1e0de7389 */ /* 0x00006400000c00e2 */
[----:B01----:R-:W-:Y:S01]  /*176b0*/  ENDCOLLECTIVE ;  /* 0x000000000000791b */ /* 0x003fe20003800000 */
.L_x_32218:
[----:B------:R-:W-:Y:S01]  /*176c0*/  HFMA2.MMA R225, -RZ, RZ, 0, 4.76837158203125e-07 ;  /* 0x00000008ffe17435 */ /* 0x000fe200000001ff */
[----:B------:R-:W-:-:S04]  /*176d0*/  IMAD.MOV.U32 R112, RZ, RZ, R222 ;  /* 0x000000ffff707224 */ /* 0x000fc800078e00de */
[----:B------:R-:W-:-:S05]  /*176e0*/  FADD.FTZ R220, R219, R112 ;  /* 0x00000070dbdc7221 */ /* 0x000fca0000010000 */
[----:B------:R-:W-:-:S07]  /*176f0*/  MOV R224, R220 ;  /* 0x000000dc00e07202 */ /* 0x000fce0000000f00 */
[----:B------:R-:W-:Y:S05]  /*17700*/  WARPSYNC.COLLECTIVE R223, `(.L_x_32219) ;  /* 0x00000000df087348 */ /* 0x000fea0003c00000 */
[----:B------:R0:W1:Y:S02]  /*17710*/  SHFL.BFLY P6, R222, R224, R225, R226 ;  /* 0x0c0000e1e0de7389 */ /* 0x00006400000c00e2 */
[----:B01----:R-:W-:Y:S01]  /*17720*/  ENDCOLLECTIVE ;  /* 0x000000000000791b */ /* 0x003fe20003800000 */
.L_x_32219:
[----:B------:R-:W-:Y:S01]  /*17730*/  HFMA2.MMA R225, -RZ, RZ, 0, 9.5367431640625e-07 ;  /* 0x00000010ffe17435 */ /* 0x000fe200000001ff */
[----:B------:R-:W-:-:S04]  /*17740*/  IMAD.MOV.U32 R113, RZ, RZ, R222 ;  /* 0x000000ffff717224 */ /* 0x000fc800078e00de */
[----:B------:R-:W-:-:S05]  /*17750*/  FADD.FTZ R221, R220, R113 ;  /* 0x00000071dcdd7221 */ /* 0x000fca0000010000 */
[----:B------:R-:W-:-:S07]  /*17760*/  MOV R224, R221 ;  /* 0x000000dd00e07202 */ /* 0x000fce0000000f00 */
[----:B------:R-:W-:Y:S05]  /*17770*/  WARPSYNC.COLLECTIVE R223, `(.L_x_32220) ;  /* 0x00000000df087348 */ /* 0x000fea0003c00000 */
[----:B------:R0:W1:Y:S02]  /*17780*/  SHFL.BFLY P6, R222, R224, R225, R226 ;  /* 0x0c0000e1e0de7389 */ /* 0x00006400000c00e2 */
[----:B01----:R-:W-:Y:S01]  /*17790*/  ENDCOLLECTIVE ;  /* 0x000000000000791b */ /* 0x003fe20003800000 */
.L_x_32220:
[----:B------:R-:W-:Y:S01]  /*177a0*/  HFMA2.MMA R225, -RZ, RZ, 0, 5.9604644775390625e-08 ;  /* 0x00000001ffe17435 */ /* 0x000fe200000001ff */
        /* <DEDUP_REMOVED lines=121> */
.L_x_32221:
[----:B------:R-:W-:Y:S01]  /*17f40*/  HFMA2.MMA R225, -RZ, RZ, 0, 1.1920928955078125e-07 ;  /* 0x00000002ffe17435 */ /* 0x000fe200000001ff */
[----:B------:R-:W-:-:S04]  /*17f50*/  IMAD.MOV.U32 R218, RZ, RZ, R222 ;  /* 0x000000ffffda7224 */ /* 0x000fc800078e00de */
[----:B------:R-:W-:-:S05]  /*17f60*/  FADD.FTZ R218, R113, R218 ;  /* 0x000000da71da7221 */ /* 0x000fca0000010000 */
[----:B------:R-:W-:-:S07]  /*17f70*/  MOV R224, R218 ;  /* 0x000000da00e07202 */ /* 0x000fce0000000f00 */
[----:B------:R-:W-:Y:S05]  /*17f80*/  WARPSYNC.COLLECTIVE R223, `(.L_x_32222) ;  /* 0x00000000df087348 */ /* 0x000fea0003c00000 */
[----:B------:R0:W1:Y:S02]  /*17f90*/  SHFL.BFLY P6, R222, R224, R225, R226 ;  /* 0x0c0000e1e0de7389 */ /* 0x00006400000c00e2 */
[----:B01----:R-:W-:Y:S01]  /*17fa0*/  ENDCOLLECTIVE ;  /* 0x000000000000791b */ /* 0x003fe20003800000 */
.L_x_32222:
[----:B------:R-:W-:Y:S01]  /*17fb0*/  HFMA2.MMA R225, -RZ, RZ, 0, 2.384185791015625e-07 ;  /* 0x00000004ffe17435 */ /* 0x000fe200000001ff */
[----:B------:R-:W-:-:S04]  /*17fc0*/  IMAD.MOV.U32 R115, RZ, RZ, R222 ;  /* 0x000000ffff737224 */ /* 0x000fc800078e00de */
[----:B------:R-:W-:-:S05]  /*17fd0*/  FADD.FTZ R115, R218, R115 ;  /* 0x00000073da737221 */ /* 0x000fca0000010000 */
[----:B------:R-:W-:-:S07]  /*17fe0*/  MOV R224, R115 ;  /* 0x0000007300e07202 */ /* 0x000fce0000000f00 */
[----:B------:R-:W-:Y:S05]  /*17ff0*/  WARPSYNC.COLLECTIVE R223, `(.L_x_32223) ;  /* 0x00000000df087348 */ /* 0x000fea0003c00000 */
[----:B------:R0:W1:Y:S02]  /*18000*/  SHFL.BFLY P6, R222, R224, R225, R226 ;  /* 0x0c0000e1e0de7389 */ /* 0x00006400000c00e2 */
[----:B01----:R-:W-:Y:S01]  /*18010*/  ENDCOLLECTIVE ;  /* 0x000000000000791b */ /* 0x003fe20003800000 */
.L_x_32223:
[----:B------:R-:W-:Y:S01]  /*18020*/  HFMA2.MMA R225, -RZ, RZ, 0, 4.76837158203125e-07 ;  /* 0x00000008ffe17435 */ /* 0x000fe200000001ff */
[----:B------:R-:W-:-:S04]  /*18030*/  IMAD.MOV.U32 R220, RZ, RZ, R222 ;  /* 0x000000ffffdc7224 */ /* 0x000fc800078e00de */
[----:B------:R-:W-:-:S05]  /*18040*/  FADD.FTZ R220, R115, R220 ;  /* 0x000000dc73dc7221 */ /* 0x000fca0000010000 */
[----:B------:R-:W-:-:S07]  /*18050*/  MOV R224, R220 ;  /* 0x000000dc00e07202 */ /* 0x000fce0000000f00 */
[----:B------:R-:W-:Y:S05]  /*18060*/  WARPSYNC.COLLECTIVE R223, `(.L_x_32224) ;  /* 0x00000000df087348 */ /* 0x000fea0003c00000 */
[----:B------:R0:W1:Y:S02]  /*18070*/  SHFL.BFLY P6, R222, R224, R225, R226 ;  /* 0x0c0000e1e0de7389 */ /* 0x00006400000c00e2 */
[----:B01----:R-:W-:Y:S01]  /*18080*/  ENDCOLLECTIVE ;  /* 0x000000000000791b */ /* 0x003fe20003800000 */
.L_x_32224:
[----:B------:R-:W-:Y:S01]  /*18090*/  HFMA2.MMA R225, -RZ, RZ, 0, 9.5367431640625e-07 ;  /* 0x00000010ffe17435 */ /* 0x000fe200000001ff */
[----:B------:R-:W-:-:S04]  /*180a0*/  IMAD.MOV.U32 R219, RZ, RZ, R222 ;  /* 0x000000ffffdb7224 */ /* 0x000fc800078e00de */
[----:B------:R-:W-:-:S05]  /*180b0*/  FADD.FTZ R219, R220, R219 ;  /* 0x000000dbdcdb7221 */ /* 0x000fca0000010000 */
[----:B------:R-:W-:-:S07]  /*180c0*/  MOV R224, R219 ;  /* 0x000000db00e07202 */ /* 0x000fce0000000f00 */
[----:B------:R-:W-:Y:S05]  /*180d0*/  WARPSYNC.COLLECTIVE R223, `(.L_x_32225) ;  /* 0x00000000df087348 */ /* 0x000fea0003c00000 */
[----:B------:R0:W1:Y:S02]  /*180e0*/  SHFL.BFLY P6, R222, R224, R225, R226 ;  /* 0x0c0000e1e0de7389 */ /* 0x00006400000c00e2 */
[----:B01----:R-:W-:Y:S01]  /*180f0*/  ENDCOLLECTIVE ;  /* 0x000000000000791b */ /* 0x003fe20003800000 */
.L_x_32225:
[----:B------:R-:W-:Y:S05]  /*18100*/  BRA `(.L_x_32226) ;  /* 0xffffffdc00f47947 */ /* 0x000fea000383ffff */
.L_x_32227:
        /* <DEDUP_REMOVED lines=15> */
.L_x_46064:


//--------------------- .text._ZN10layer_norm13ln_fwd_kernelINS_13Kernel_traitsI6__halfS2_fS2_fjLj7168ELj1ELj1ELj4ELj16ENS_18Kernel_traits_baseILj7168ES2_S2_fS2_fjLj128EEEEELb1ELb0ELb0ELb1EEEvNS_9FwdParamsE --------------------------
	.section	.text._ZN10layer_norm13ln_fwd_kernelINS_13Kernel_traitsI6__halfS2_fS2_fjLj7168ELj1ELj1ELj4ELj16ENS_18Kernel_traits_baseILj7168ES2_S2_fS2_fjLj128EEEEELb1ELb0ELb0ELb1EEEvNS_9FwdParamsE,"ax",@progbits
	.align	128
        .global         _ZN10layer_norm13ln_fwd_kernelINS_13Kernel_traitsI6__halfS2_fS2_fjLj7168ELj1ELj1ELj4ELj16ENS_18Kernel_traits_baseILj7168ES2_S2_fS2_fjLj128EEEEELb1ELb0ELb0ELb1EEEvNS_9FwdParamsE
        .type           _ZN10layer_norm13ln_fwd_kernelINS_13Kernel_traitsI6__halfS2_fS2_fjLj7168ELj1ELj1ELj4ELj16ENS_18Kernel_traits_baseILj7168ES2_S2_fS2_fjLj128EEEEELb1ELb0ELb0ELb1EEEvNS_9FwdParamsE,@function
        .size           _ZN10layer_norm13ln_fwd_kernelINS_13Kernel_traitsI6__halfS2_fS2_fjLj7168ELj1ELj1ELj4ELj16ENS_18Kernel_traits_baseILj7168ES2_S2_fS2_fjLj128EEEEELb1ELb0ELb0ELb1EEEvNS_9FwdParamsE,(.L_x_46065 - _ZN10layer_norm13ln_fwd_kernelINS_13Kernel_traitsI6__halfS2_fS2_fjLj7168ELj1ELj1ELj4ELj16ENS_18Kernel_traits_baseILj7168ES2_S2_fS2_fjLj128EEEEELb1ELb0ELb0ELb1EEEvNS_9FwdParamsE)
        .other          _ZN10layer_norm13ln_fwd_kernelINS_13Kernel_traitsI6__halfS2_fS2_fjLj7168ELj1ELj1ELj4ELj16ENS_18Kernel_traits_baseILj7168ES2_S2_fS2_fjLj128EEEEELb1ELb0ELb0ELb1EEEvNS_9FwdParamsE,@"STO_CUDA_ENTRY STV_DEFAULT"
_ZN10layer_norm13ln_fwd_kernelINS_13Kernel_traitsI6__halfS2_fS2_fjLj7168ELj1ELj1ELj4ELj16ENS_18Kernel_traits_baseILj7168ES2_S2_fS2_fjLj128EEEEELb1ELb0ELb0ELb1EEEvNS_9FwdParamsE:
.text._ZN10layer_norm13ln_fwd_kernelINS_13Kernel_traitsI6__halfS2_fS2_fjLj7168ELj1ELj1ELj4ELj16ENS_18Kernel_traits_baseILj7168ES2_S2_fS2_fjLj128EEEEELb1ELb0ELb0ELb1EEEvNS_9FwdParamsE:
        /* <DEDUP_REMOVED lines=15> */
[----:B-1----:R-:W-:Y:S01]  /*00f0*/  @P1 MOV R2, R171 ;  /* 0x000000ab00021202 */ /* 0x002fe20000000f00 */
[----:B------:R-:W5:Y:S01]  /*0100*/  @P1 LDG.E.64 R144, desc[UR4][R144.64] ;  /* 0x0000000490901981 */ /* 0x000f62000c1e1b00 */
[----:B0-----:R-:W-:Y:S01]  /*0110*/  SHF.L.U32 R0, R143, 0x4, RZ ;  /* 0x000000048f007819 */ /* 0x001fe200000006ff */
[----:B--2---:R-:W-:-:S03]  /*0120*/  @P1 IMAD.MOV.U32 R3, RZ, RZ, R20 ;  /* 0x000000ffff031224 */ /* 0x004fc600078e0014 */
[----:B------:R-:W-:-:S03]  /*0130*/  LOP3.LUT R0, R0, 0x7f0, RZ, 0xc0, !PT ;  /* 0x000007f000007812 */ /* 0x000fc600078ec0ff */
[----:B------:R-:W5:Y:S01]  /*0140*/  @P1 LDG.E.64 R2, desc[UR4][R2.64] ;  /* 0x0000000402021981 */ /* 0x000f62000c1e1b00 */
[----:B------:R-:W-:-:S05]  /*0150*/  IADD3 R18, P2, R0, UR6, RZ ;  /* 0x0000000600127c10 */ /* 0x000fca000ff5e0ff */
[----:B------:R-:W-:Y:S01]  /*0160*/  IMAD.X R19, RZ, RZ, UR7, P2 ;  /* 0x00000007ff137e24 */ /* 0x000fe200090e06ff */
        /* <DEDUP_REMOVED lines=12> */
[----:B---3--:R-:W-:-:S03]  /*0230*/  IMAD R182, R182, UR6, R143 ;  /* 0x00000006b6b67c24 */ /* 0x008fc6000f8e028f */
[----:B------:R-:W-:-:S07]  /*0240*/  IADD3.X R17, RZ, UR9, RZ, P3, !PT ;  /* 0x00000009ff117c10 */ /* 0x000fce0009ffe4ff */
        /* <DEDUP_REMOVED lines=13> */
[C---:B------:R-:W-:Y:S01]  /*0320*/  IADD3 R139, R144.reuse, 0x3c6ef372, RZ ;  /* 0x3c6ef372908b7810 */ /* 0x040fe20007ffe0ff */
[----:B------:R-:W-:Y:S01]  /*0330*/  ULDC.64 UR6, c[0x0][0x270] ;  /* 0x00009c0000067ab9 */ /* 0x000fe20000000a00 */
[C---:B------:R-:W-:Y:S01]  /*0340*/  IADD3 R137, R145.reuse, 0x32370b8f, RZ ;  /* 0x32370b8f91897810 */ /* 0x040fe20007ffe0ff */
[----:B------:R-:W-:Y:S01]  /*0350*/  @P1 IMAD.X R20, RZ, RZ, R3, P2 ;  /* 0x000000ffff141224 */ /* 0x000fe200010e0603 */
[C---:B------:R-:W-:Y:S01]  /*0360*/  IADD3 R135, R144.reuse, 0x78dde6e4, RZ ;  /* 0x78dde6e490877810 */ /* 0x040fe20007ffe0ff */
[C---:B------:R-:W-:Y:S01]  /*0370*/  VIADD R138, R145.reuse, 0x76cf5d0a ;  /* 0x76cf5d0a918a7836 */ /* 0x040fe20000000000 */
[----:B------:R-:W-:Y:S01]  /*0380*/  IADD3 R133, R145, -0x56f99767, RZ ;  /* 0xa906689991857810 */ /* 0x000fe20007ffe0ff */
        /* <DEDUP_REMOVED lines=12> */
[----:B------:R-:W-:Y:S01]  /*0450*/  IMAD.WIDE.U32 R20, R20, -0x2daee0ad, RZ ;  /* 0xd2511f5314147825 */ /* 0x000fe200078e00ff */
[----:B------:R-:W-:Y:S02]  /*0460*/  @!P0 CS2R R8, SRZ ;  /* 0x0000000000088805 */ /* 0x000fe4000001ff00 */
[----:B------:R-:W-:Y:S02]  /*0470*/  @!P0 CS2R R10, SRZ ;  /* 0x00000000000a8805 */ /* 0x000fe4000001ff00 */
[----:B------:R-:W-:Y:S01]  /*0480*/  @!P0 CS2R R4, SRZ ;  /* 0x0000000000048805 */ /* 0x000fe2000001ff00 */
[----:B-1----:R-:W-:Y:S01]  /*0490*/  IMAD.WIDE.U32 R16, R0, -0x326172a9, RZ ;  /* 0xcd9e8d5700107825 */ /* 0x002fe200078e00ff */
[----:B------:R-:W-:-:S02]  /*04a0*/  LOP3.LUT R19, R21, R2, R141, 0x96, !PT ;  /* 0x0000000215137212 */ /* 0x000fc400078e968d */
[----:B------:R-:W-:Y:S02]  /*04b0*/  @!P0 CS2R R6, SRZ ;  /* 0x0000000000068805 */ /* 0x000fe4000001ff00 */
[----:B------:R-:W-:Y:S02]  /*04c0*/  @!P0 CS2R R52, SRZ ;  /* 0x0000000000348805 */ /* 0x000fe4000001ff00 */
[----:B------:R-:W-:Y:S02]  /*04d0*/  @!P0 CS2R R54, SRZ ;  /* 0x0000000000368805 */ /* 0x000fe4000001ff00 */
[----:B------:R-:W-:Y:S01]  /*04e0*/  LOP3.LUT R2, R17, R140, R18, 0x96, !PT ;  /* 0x0000008c11027212 */ /* 0x000fe200078e9612 */
[----:B------:R-:W-:Y:S01]  /*04f0*/  IMAD.WIDE.U32 R18, R19, -0x326172a9, RZ ;  /* 0xcd9e8d5713127825 */ /* 0x000fe200078e00ff */
[----:B------:R-:W-:Y:S02]  /*0500*/  @!P0 CS2R R48, SRZ ;  /* 0x0000000000308805 */ /* 0x000fe4000001ff00 */
[----:B------:R-:W-:-:S02]  /*0510*/  @!P0 CS2R R50, SRZ ;  /* 0x0000000000328805 */ /* 0x000fc4000001ff00 */
[----:B------:R-:W-:Y:S01]  /*0520*/  @!P0 CS2R R44, SRZ ;  /* 0x00000000002c8805 */ /* 0x000fe2000001ff00 */
[----:B------:R-:W-:Y:S01]  /*0530*/  IMAD.WIDE.U32 R2, R2, -0x2daee0ad, RZ ;  /* 0xd2511f5302027825 */ /* 0x000fe200078e00ff */
[----:B------:R-:W-:Y:S02]  /*0540*/  LOP3.LUT R16, R19, R16, R139, 0x96, !PT ;  /* 0x0000001013107212 */ /* 0x000fe400078e968b */
[----:B------:R-:W-:Y:S02]  /*0550*/  @!P0 CS2R R46, SRZ ;  /* 0x00000000002e8805 */ /* 0x000fe4000001ff00 */
[----:B------:R-:W-:Y:S02]  /*0560*/  @!P0 CS2R R40, SRZ ;  /* 0x0000000000288805 */ /* 0x000fe4000001ff00 */
[----:B------:R-:W-:Y:S02]  /*0570*/  @!P0 CS2R R42, SRZ ;  /* 0x00000000002a8805 */ /* 0x000fe4000001ff00 */
[----:B------:R-:W-:Y:S01]  /*0580*/  LOP3.LUT R20, R3, R20, R138, 0x96, !PT ;  /* 0x0000001403147212 */ /* 0x000fe200078e968a */
[----:B------:R-:W-:Y:S01]  /*0590*/  IMAD.WIDE.U32 R16, R16, -0x2daee0ad, RZ ;  /* 0xd2511f5310107825 */ /* 0x000fe200078e00ff */
[----:B------:R-:W-:Y:S01]  /*05a0*/  ISETP.NE.U32.AND P0, PT, RZ, UR6, PT ;  /* 0x00000006ff007c0c */ /* 0x000fe2000bf05070 */
[----:B------:R-:W-:Y:S01]  /*05b0*/  ULDC.U8 UR6, c[0x0][0x2a0] ;  /* 0x0000a80000067ab9 */ /* 0x000fe20000000000 */
[----:B------:R-:W-:Y:S01]  /*05c0*/  IADD3 R37, R145, 0x1fd5c5a3, RZ ;  /* 0x1fd5c5a391257810 */ /* 0x000fe20007ffe0ff */
[----:B------:R-:W-:Y:S01]  /*05d0*/  IMAD.WIDE.U32 R20, R20, -0x326172a9, RZ ;  /* 0xcd9e8d5714147825 */ /* 0x000fe200078e00ff */
[----:B------:R-:W-:Y:S01]  /*05e0*/  LOP3.LUT R19, R17, R2, R137, 0x96, !PT ;  /* 0x0000000211137212 */ /* 0x000fe200078e9689 */
[----:B------:R-:W-:Y:S01]  /*05f0*/  HFMA2.MMA R186, -RZ, RZ, 0, 5.9604644775390625e-08 ;  /* 0x00000001ffba7435 */ /* 0x000fe200000001ff */
[----:B------:R-:W-:Y:S01]  /*0600*/  ISETP.NE.AND.EX P0, PT, RZ, UR7, PT, P0 ;  /* 0x00000007ff007c0c */ /* 0x000fe2000bf05300 */
[----:B------:R-:W-:Y:S01]  /*0610*/  VIADD R36, R144, 0x5384540f ;  /* 0x5384540f90247836 */ /* 0x000fe20000000000 */
[----:B------:R-:W-:Y:S01]  /*0620*/  LOP3.LUT R2, R21, R18, R136, 0x96, !PT ;  /* 0x0000001215027212 */ /* 0x000fe200078e9688 */
[----:B------:R-:W-:Y:S01]  /*0630*/  IMAD.WIDE.U32 R18, R19, -0x326172a9, RZ ;  /* 0xcd9e8d5713127825 */ /* 0x000fe200078e00ff */
[----:B------:R-:W-:Y:S01]  /*0640*/  LOP3.LUT R146, R146, 0xffffffef, RZ, 0xc0, !PT ;  /* 0xffffffef92927812 */ /* 0x000fe200078ec0ff */
[----:B------:R-:W-:Y:S01]  /*0650*/  ULDC UR7, c[0x0][0x290] ;  /* 0x0000a40000077ab9 */ /* 0x000fe20000000800 */
[----:B------:R-:W-:Y:S01]  /*0660*/  IADD3 R35, R144, -0xe443238, RZ ;  /* 0xf1bbcdc890237810 */ /* 0x000fe20007ffe0ff */
[----:B------:R-:W-:Y:S01]  /*0670*/  IMAD.WIDE.U32 R2, R2, -0x2daee0ad, RZ ;  /* 0xd2511f5302027825 */ /* 0x000fe200078e00ff */
[----:B------:R-:W-:Y:S01]  /*0680*/  LOP3.LUT R17, R19, R20, R135, 0x96, !PT ;  /* 0x0000001413117212 */ /* 0x000fe200078e9687 */
[----:B------:R-:W-:Y:S01]  /*0690*/  ULDC.64 UR8, c[0x0][0x2b8] ;  /* 0x0000ae0000087ab9 */ /* 0x000fe20000000a00 */
[C---:B------:R-:W-:Y:S01]  /*06a0*/  IADD3 R183, R145.reuse, -0x695add53, RZ ;  /* 0x96a522ad91b77810 */ /* 0x040fe20007ffe0ff */
[----:B------:R-:W-:Y:S01]  /*06b0*/  VIADD R34, R145, 0xdb3d7428 ;  /* 0xdb3d742891227836 */ /* 0x000fe20000000000 */
[----:B------:R-:W-:Y:S01]  /*06c0*/  LOP3.LUT R20, R3, R16, R134, 0x96, !PT ;  /* 0x0000001003147212 */ /* 0x000fe200078e9686 */
[----:B------:R-:W-:Y:S01]  /*06d0*/  IMAD.WIDE.U32 R16, R17, -0x2daee0ad, RZ ;  /* 0xd2511f5311107825 */ /* 0x000fe200078e00ff */
[----:B------:R-:W-:Y:S01]  /*06e0*/  @P0 LOP3.LUT R146, R146, 0x10, RZ, 0xfc, !PT ;  /* 0x0000001092920812 */ /* 0x000fe200078efcff */
[----:B------:R-:W-:Y:S01]  /*06f0*/  ULDC.64 UR10, c[0x0][0x210] ;  /* 0x00008400000a7ab9 */ /* 0x000fe20000000a00 */
[----:B------:R-:W-:Y:S01]  /*0700*/  ISETP.NE.AND P0, PT, RZ, UR6, PT ;  /* 0x00000006ff007c0c */ /* 0x000fe2000bf05270 */
[----:B------:R-:W-:Y:S01]  /*0710*/  IMAD.WIDE.U32 R20, R20, -0x326172a9, RZ ;  /* 0xcd9e8d5714147825 */ /* 0x000fe200078e00ff */
[----:B------:R-:W-:Y:S01]  /*0720*/  LOP3.LUT R19, R17, R2, R133, 0x96, !PT ;  /* 0x0000000211137212 */ /* 0x000fe200078e9685 */
[----:B------:R-:W-:Y:S01]  /*0730*/  ULDC UR6, c[0x0][0x218] ;  /* 0x0000860000067ab9 */ /* 0x000fe20000000800 */
[----:B------:R-:W-:Y:S01]  /*0740*/  LOP3.LUT R146, R146, 0xffffffdf, RZ, 0xc0, !PT ;  /* 0xffffffdf92927812 */ /* 0x000fe200078ec0ff */
[----:B------:R-:W-:Y:S01]  /*0750*/  HADD2.F32 R165, -RZ, R40.H0_H0 ;  /* 0x20000028ffa57230 */ /* 0x000fe20000004100 */
[----:B------:R-:W-:Y:S01]  /*0760*/  LOP3.LUT R2, R21, R18, R132, 0x96, !PT ;  /* 0x0000001215027212 */ /* 0x000fe200078e9684 */
[----:B------:R-:W-:Y:S01]  /*0770*/  IMAD.WIDE.U32 R18, R19, -0x326172a9, RZ ;  /* 0xcd9e8d5713127825 */ /* 0x000fe200078e00ff */
[----:B------:R-:W-:-:S03]  /*0780*/  LOP3.LUT R171, R171, 0x3, RZ, 0xc0, !PT ;  /* 0x00000003abab7812 */ /* 0x000fc600078ec0ff */
[----:B------:R-:W-:Y:S01]  /*0790*/  IMAD.WIDE.U32 R2, R2, -0x2daee0ad, RZ ;  /* 0xd2511f5302027825 */ /* 0x000fe200078e00ff */
[----:B------:R-:W-:Y:S02]  /*07a0*/  LOP3.LUT R17, R19, R20, R39, 0x96, !PT ;  /* 0x0000001413117212 */ /* 0x000fe400078e9627 */
[----:B------:R-:W-:Y:S01]  /*07b0*/  @P0 LOP3.LUT R146, R146, 0x20, RZ, 0xfc, !PT ;  /* 0x0000002092920812 */ /* 0x000fe200078efcff */
[----:B------:R-:W-:Y:S01]  /*07c0*/  HADD2.F32 R168, -RZ, R40.H1_H1 ;  /* 0x30000028ffa87230 */ /* 0x000fe20000004100 */
        /* <DEDUP_REMOVED lines=9> */
[----:B------:R-:W-:Y:S01]  /*0860*/  IMAD R170, R170, -0x2daee0ad, RZ ;  /* 0xd2511f53aaaa7824 */ /* 0x000fe200078e02ff */
[----:B------:R-:W-:Y:S01]  /*0870*/  LOP3.LUT R174, R3, R16, R34, 0x96, !PT ;  /* 0x0000001003ae7212 */ /* 0x000fe200078e9622 */
        /* <DEDUP_REMOVED lines=61> */
.L_x_32621:
        /* <DEDUP_REMOVED lines=21> */
[----:B------:R-:W-:Y:S01]  /*0da0*/  MOV R188, 0x3f800000 ;  /* 0x3f80000000bc7802 */ /* 0x000fe20000000f00 */
[----:B------:R-:W-:Y:S02]  /*0db0*/  VIADD R48, R171, 0x1 ;  /* 0x00000001ab307836 */ /* 0x000fe40000000000 */
[----:B--2---:R-:W-:-:S08]  /*0dc0*/  @P2 HADD2.F32 R188, -RZ, R44.H0_H0 ;  /* 0x2000002cffbc2230 */ /* 0x004fd00000004100 */
        /* <DEDUP_REMOVED lines=9> */
.L_x_32229:
[----:B------:R-:W-:-:S07]  /*0e60*/  IMAD.MOV.U32 R54, RZ, RZ, R174 ;  /* 0x000000ffff367224 */ /* 0x000fce00078e00ae */
.L_x_32230:
[----:B------:R-:W-:Y:S05]  /*0e70*/  BSYNC B0 ;  /* 0x0000000000007941 */ /* 0x000fea0003800000 */
.L_x_32228:
        /* <DEDUP_REMOVED lines=16> */
.L_x_32234:
[----:B------:R-:W-:Y:S05]  /*0f80*/  BSYNC B1 ;  /* 0x0000000000017941 */ /* 0x000fea0003800000 */
.L_x_32233:
        /* <DEDUP_REMOVED lines=42> */
.L_x_32232:
[----:B------:R-:W-:Y:S05]  /*1230*/  BSYNC B0 ;  /* 0x0000000000007941 */ /* 0x000fea0003800000 */
.L_x_32231:
[----:B------:R-:W0:Y:S01]  /*1240*/  LDC R192, c[0x0][0x294] ;  /* 0x0000a500ffc07b82 */ /* 0x000e220000000800 */
[----:B------:R-:W-:Y:S01]  /*1250*/  HFMA2.MMA R194, -RZ, RZ, 0.1171875, 0 ;  /* 0x2f800000ffc27435 */ /* 0x000fe200000001ff */
[----:B------:R-:W-:Y:S01]  /*1260*/  I2FP.F32.U32 R45, R54 ;  /* 0x00000036002d7245 */ /* 0x000fe20000201000 */
[----:B-----5:R-:W-:Y:S01]  /*1270*/  HADD2.F32 R47, -RZ, R40.H0_H0 ;  /* 0x20000028ff2f7230 */ /* 0x020fe20000004100 */
[----:B------:R-:W-:Y:S01]  /*1280*/  ISETP.NE.U32.AND P0, PT, R52, RZ, PT ;  /* 0x000000ff3400720c */ /* 0x000fe20003f05070 */
[----:B------:R-:W-:Y:S01]  /*1290*/  BSSY B0, `(.L_x_32235) ;  /* 0x0000017000007945 */ /* 0x000fe20003800000 */
[C---:B------:R-:W-:Y:S01]  /*12a0*/  ISETP.NE.AND P2, PT, R48.reuse, 0x1, PT ;  /* 0x000000013000780c */ /* 0x040fe20003f45270 */
[----:B------:R-:W-:Y:S01]  /*12b0*/  VIADD R44, R48, 0x1 ;  /* 0x00000001302c7836 */ /* 0x000fe20000000000 */
[----:B------:R-:W1:Y:S01]  /*12c0*/  LDC R190, c[0x0][0x298] ;  /* 0x0000a600ffbe7b82 */ /* 0x000e620000000800 */
[----:B------:R-:W-:Y:S01]  /*12d0*/  FMUL.FTZ R47, R47, R188 ;  /* 0x000000bc2f2f7220 */ /* 0x000fe20000410000 */
[----:B------:R-:W-:Y:S01]  /*12e0*/  ISETP.NE.AND.EX P0, PT, R53, RZ, PT, P0 ;  /* 0x000000ff3500720c */ /* 0x000fe20003f05300 */
[----:B------:R-:W-:Y:S01]  /*12f0*/  FFMA.FTZ R45, R45, R194, 1.1641532182693481445e-10 ;  /* 0x2f0000002d2d7423 */ /* 0x000fe200000100c2 */
[----:B------:R-:W-:-:S04]  /*1300*/  LOP3.LUT R146, R146, 0xfffffff7, RZ, 0xc0, !PT ;  /* 0xfffffff792927812 */ /* 0x000fc800078ec0ff */
        /* <DEDUP_REMOVED lines=14> */
.L_x_32236:
[----:B------:R-:W-:-:S07]  /*13f0*/  IMAD.MOV.U32 R52, RZ, RZ, R174 ;  /* 0x000000ffff347224 */ /* 0x000fce00078e00ae */
.L_x_32237:
[----:B------:R-:W-:Y:S05]  /*1400*/  BSYNC B0 ;  /* 0x0000000000007941 */ /* 0x000fea0003800000 */
.L_x_32235:
        /* <DEDUP_REMOVED lines=16> */
.L_x_32241:
[----:B------:R-:W-:Y:S05]  /*1510*/  BSYNC B1 ;  /* 0x0000000000017941 */ /* 0x000fea0003800000 */
.L_x_32240:
        /* <DEDUP_REMOVED lines=42> */
.L_x_32239:
[----:B------:R-:W-:Y:S05]  /*17c0*/  BSYNC B0 ;  /* 0x0000000000007941 */ /* 0x000fea0003800000 */
.L_x_32238:
[----:B------:R-:W-:Y:S01]  /*17d0*/  I2FP.F32.U32 R45, R52 ;  /* 0x00000034002d7245 */ /* 0x000fe20000201000 */
[----:B------:R-:W-:Y:S01]  /*17e0*/  HADD2.F32 R47, -RZ, R40.H1_H1 ;  /* 0x30000028ff2f7230 */ /* 0x000fe20000004100 */
        /* <DEDUP_REMOVED lines=20> */
.L_x_32243:
[----:B------:R-:W-:-:S07]  /*1930*/  MOV R40, R174 ;  /* 0x000000ae00287202 */ /* 0x000fce0000000f00 */
.L_x_32244:
[----:B------:R-:W-:Y:S05]  /*1940*/  BSYNC B0 ;  /* 0x0000000000007941 */ /* 0x000fea0003800000 */
.L_x_32242:
        /* <DEDUP_REMOVED lines=16> */
.L_x_32248:
[----:B------:R-:W-:Y:S05]  /*1a50*/  BSYNC B1 ;  /* 0x0000000000017941 */ /* 0x000fea0003800000 */
.L_x_32247:
        /* <DEDUP_REMOVED lines=42> */
.L_x_32246:
[----:B------:R-:W-:Y:S05]  /*1d00*/  BSYNC B0 ;  /* 0x0000000000007941 */ /* 0x000fea0003800000 */
.L_x_32245:
[----:B------:R-:W-:Y:S01]  /*1d10*/  I2FP.F32.U32 R45, R40 ;  /* 0x00000028002d7245 */ /* 0x000fe20000201000 */
[----:B------:R-:W-:Y:S01]  /*1d20*/  HADD2.F32 R47, -RZ, R41.H0_H0 ;  /* 0x20000029ff2f7230 */ /* 0x000fe20000004100 */
        /* <DEDUP_REMOVED lines=20> */
.L_x_32250:
[----:B------:R-:W-:-:S07]  /*1e70*/  IMAD.MOV.U32 R40, RZ, RZ, R174 ;  /* 0x000000ffff287224 */ /* 0x000fce00078e00ae */
.L_x_32251:
[----:B------:R-:W-:Y:S05]  /*1e80*/  BSYNC B0 ;  /* 0x0000000000007941 */ /* 0x000fea0003800000 */
.L_x_32249:
        /* <DEDUP_REMOVED lines=16> */
.L_x_32255:
[----:B------:R-:W-:Y:S05]  /*1f90*/  BSYNC B1 ;  /* 0x0000000000017941 */ /* 0x000fea0003800000 */
.L_x_32254:
        /* <DEDUP_REMOVED lines=42> */
.L_x_32253:
[----:B------:R-:W-:Y:S05]  /*2240*/  BSYNC B0 ;  /* 0x0000000000007941 */ /* 0x000fea0003800000 */
.L_x_32252:
        /* <DEDUP_REMOVED lines=20> */
.L_x_32257:
[----:B------:R-:W-:-:S07]  /*2390*/  MOV R50, R174 ;  /* 0x000000ae00327202 */ /* 0x000fce0000000f00 */
.L_x_32258:
[----:B------:R-:W-:Y:S05]  /*23a0*/  BSYNC B0 ;  /* 0x0000000000007941 */ /* 0x000fea0003800000 */
.L_x_32256:
        /* <DEDUP_REMOVED lines=16> */
.L_x_32262:
[----:B------:R-:W-:Y:S05]  /*24b0*/  BSYNC B1 ;  /* 0x0000000000017941 */ /* 0x000fea0003800000 */
.L_x_32261:
        /* <DEDUP_REMOVED lines=42> */
.L_x_32260:
[----:B------:R-:W-:Y:S05]  /*2760*/  BSYNC B0 ;  /* 0x0000000000007941 */ /* 0x000fea0003800000 */
.L_x_32259:
        /* <DEDUP_REMOVED lines=20> */
.L_x_32264:
[----:B------:R-:W-:-:S07]  /*28b0*/  IMAD.MOV.U32 R50, RZ, RZ, R174 ;  /* 0x000000ffff327224 */ /* 0x000fce00078e00ae */
.L_x_32265:
[----:B------:R-:W-:Y:S05]  /*28c0*/  BSYNC B0 ;  /* 0x0000000000007941 */ /* 0x000fea0003800000 */
.L_x_32263:
        /* <DEDUP_REMOVED lines=16> */
.L_x_32269:
[----:B------:R-:W-:Y:S05]  /*29d0*/  BSYNC B1 ;  /* 0x0000000000017941 */ /* 0x000fea0003800000 */
.L_x_32268:
        /* <DEDUP_REMOVED lines=42> */
.L_x_32267:
[----:B------:R-:W-:Y:S05]  /*2c80*/  BSYNC B0 ;  /* 0x0000000000007941 */ /* 0x000fea0003800000 */
.L_x_32266:
        /* <DEDUP_REMOVED lines=20> */
.L_x_32271:
[----:B------:R-:W-:-:S07]  /*2dd0*/  MOV R42, R174 ;  /* 0x000000ae002a7202 */ /* 0x000fce0000000f00 */
.L_x_32272:
[----:B------:R-:W-:Y:S05]  /*2de0*/  BSYNC B0 ;  /* 0x0000000000007941 */ /* 0x000fea0003800000 */
.L_x_32270:
        /* <DEDUP_REMOVED lines=16> */
.L_x_32276:
[----:B------:R-:W-:Y:S05]  /*2ef0*/  BSYNC B1 ;  /* 0x0000000000017941 */ /* 0x000fea0003800000 */
.L_x_32275:
        /* <DEDUP_REMOVED lines=42> */
.L_x_32274:
[----:B------:R-:W-:Y:S05]  /*31a0*/  BSYNC B0 ;  /* 0x0000000000007941 */ /* 0x000fea0003800000 */
.L_x_32273:
        /* <DEDUP_REMOVED lines=20> */
.L_x_32278:
[----:B------:R-:W-:-:S07]  /*32f0*/  IMAD.MOV.U32 R42, RZ, RZ, R174 ;  /* 0x000000ffff2a7224 */ /* 0x000fce00078e00ae */
.L_x_32279:
[----:B------:R-:W-:Y:S05]  /*3300*/  BSYNC B0 ;  /* 0x0000000000007941 */ /* 0x000fea0003800000 */
.L_x_32277:
        /* <DEDUP_REMOVED lines=18> */
.L_x_32283:
[----:B------:R-:W-:Y:S05]  /*3430*/  BSYNC B1 ;  /* 0x0000000000017941 */ /* 0x000fea0003800000 */
.L_x_32282:
        /* <DEDUP_REMOVED lines=42> */
.L_x_32281:
[----:B------:R-:W-:Y:S05]  /*36e0*/  BSYNC B0 ;  /* 0x0000000000007941 */ /* 0x000fea0003800000 */
.L_x_32280:
[----:B------:R-:W-:Y:S01]  /*36f0*/  I2FP.F32.U32 R41, R42 ;  /* 0x0000002a00297245 */ /* 0x000fe20000201000 */
[----:B------:R-:W0:Y:S01]  /*3700*/  LDC.64 R160, c[0x0][0x238] ;  /* 0x00008e00ffa07b82 */ /* 0x000e220000000a00 */
[----:B------:R-:W-:Y:S01]  /*3710*/  SEL R53, RZ, 0x100, P4 ;  /* 0x00000100ff357807 */ /* 0x000fe20002000000 */
[----:B------:R-:W-:Y:S01]  /*3720*/  HADD2.F32 R43, -RZ, R43.H1_H1 ;  /* 0x3000002bff2b7230 */ /* 0x000fe20000004100 */
[----:B------:R-:W-:Y:S01]  /*3730*/  SEL R50, RZ, 0x10000, P5 ;  /* 0x00010000ff327807 */ /* 0x000fe20002800000 */
[----:B------:R-:W-:Y:S01]  /*3740*/  FFMA.FTZ R45, R41, R194, 1.1641532182693481445e-10 ;  /* 0x2f000000292d7423 */ /* 0x000fe200000100c2 */
[C---:B------:R-:W-:Y:S01]  /*3750*/  LOP3.LUT P4, RZ, R146.reuse, 0x2, RZ, 0xc0, !PT ;  /* 0x0000000292ff7812 */ /* 0x040fe2000788c0ff */
[----:B------:R-:W-:Y:S01]  /*3760*/  VIADD R191, R195, 0x80 ;  /* 0x00000080c3bf7836 */ /* 0x000fe20000000000 */
[----:B------:R-:W-:Y:S01]  /*3770*/  LOP3.LUT P5, RZ, R146, 0x4, RZ, 0xc0, !PT ;  /* 0x0000000492ff7812 */ /* 0x000fe200078ac0ff */
[----:B------:R-:W1:Y:S01]  /*3780*/  @P1 LDC.64 R40, c[0x0][0x230] ;  /* 0x00008c00ff281b82 */ /* 0x000e620000000a00 */
[----:B------:R-:W-:Y:S01]  /*3790*/  SEL R44, RZ, 0x1, P4 ;  /* 0x00000001ff2c7807 */ /* 0x000fe20002000000 */
[----:B------:R-:W-:Y:S01]  /*37a0*/  FMUL.FTZ R49, R43, R188 ;  /* 0x000000bc2b317220 */ /* 0x000fe20000410000 */
[----:B------:R-:W-:-:S02]  /*37b0*/  SEL R46, RZ, 0x1, P2 ;  /* 0x00000001ff2e7807 */ /* 0x000fc40001000000 */
[----:B------:R-:W-:Y:S01]  /*37c0*/  SEL R48, RZ, 0x1, P5 ;  /* 0x00000001ff307807 */ /* 0x000fe20002800000 */
[----:B------:R-:W-:Y:S01]  /*37d0*/  IMAD.WIDE.U32 R42, R44, 0x10000, RZ ;  /* 0x000100002c2a7825 */ /* 0x000fe200078e00ff */
[----:B------:R-:W-:Y:S01]  /*37e0*/  FSETP.GTU.FTZ.AND P2, PT, R45, R192, PT ;  /* 0x000000c02d00720b */ /* 0x000fe20003f5c000 */
[----:B------:R-:W2:Y:S02]  /*37f0*/  LDC.64 R162, c[0x0][0x240] ;  /* 0x00009000ffa27b82 */ /* 0x000ea40000000a00 */
[----:B------:R-:W-:Y:S01]  /*3800*/  FMUL.FTZ R49, R49, R190 ;  /* 0x000000be31317220 */ /* 0x000fe20000410000 */
[----:B------:R-:W-:Y:S01]  /*3810*/  IMAD.WIDE.U32 R46, R46, 0x1000000, RZ ;  /* 0x010000002e2e7825 */ /* 0x000fe200078e00ff */
[----:B------:R-:W-:Y:S02]  /*3820*/  SEL R51, RZ, 0x1000000, P2 ;  /* 0x01000000ff337807 */ /* 0x000fe40001000000 */
[----:B------:R-:W-:Y:S01]  /*3830*/  LOP3.LUT P6, RZ, R146, 0x8, RZ, 0xc0, !PT ;  /* 0x0000000892ff7812 */ /* 0x000fe200078cc0ff */
[----:B------:R-:W-:Y:S01]  /*3840*/  IMAD.WIDE.U32 R44, R48, 0x100, RZ ;  /* 0x00000100302c7825 */ /* 0x000fe200078e00ff */
[----:B------:R-:W-:-:S02]  /*3850*/  LOP3.LUT R53, R53, R51, R50, 0xfe, !PT ;  /* 0x0000003335357212 */ /* 0x000fc400078efe32 */
[----:B------:R-:W-:Y:S02]  /*3860*/  SEL R51, RZ, 0x1, P6 ;  /* 0x00000001ff337807 */ /* 0x000fe40003000000 */
[----:B------:R-:W-:Y:S02]  /*3870*/  LOP3.LUT R44, R44, R46, R42, 0xfe, !PT ;  /* 0x0000002e2c2c7212 */ /* 0x000fe400078efe2a */
[----:B------:R-:W-:Y:S02]  /*3880*/  SEL R46, RZ, 0x1, P3 ;  /* 0x00000001ff2e7807 */ /* 0x000fe40001800000 */
[----:B------:R-:W-:Y:S02]  /*3890*/  FSEL R87, R49, RZ, !P2 ;  /* 0x000000ff31577208 */ /* 0x000fe40005000000 */
[----:B------:R-:W-:Y:S01]  /*38a0*/  LOP3.LUT R49, R47, R53, R46, 0xfe, !PT ;  /* 0x000000352f317212 */ /* 0x000fe200078efe2e */
[----:B0-----:R-:W-:Y:S01]  /*38b0*/  IMAD.WIDE.U32 R46, R195, 0x20, R160 ;  /* 0x00000020c32e7825 */ /* 0x001fe200078e00a0 */
[----:B------:R-:W-:-:S03]  /*38c0*/  LOP3.LUT R44, R44, R51, RZ, 0xfc, !PT ;  /* 0x000000332c2c7212 */ /* 0x000fc600078efcff */
[----:B------:R-:W-:Y:S01]  /*38d0*/  @P0 FADD.FTZ R87, R95, R87 ;  /* 0x000000575f570221 */ /* 0x000fe20000010000 */
[----:B------:R-:W-:Y:S01]  /*38e0*/  LOP3.LUT R45, R45, R49, R43, 0xfe, !PT ;  /* 0x000000312d2d7212 */ /* 0x000fe200078efe2b */
[----:B-1----:R-:W-:Y:S01]  /*38f0*/  @P1 IMAD.WIDE.U32 R50, R191, 0x20, R40 ;  /* 0x00000020bf321825 */ /* 0x002fe200078e0028 */
[----:B------:R0:W-:Y:S03]  /*3900*/  STG.E.128 desc[UR4][R46.64], R88 ;  /* 0x000000582e007986 */ /* 0x0001e6000c101d04 */
[----:B--2---:R-:W-:Y:S01]  /*3910*/  IMAD.WIDE.U32 R48, R195, 0x8, R162 ;  /* 0x00000008c3307825 */ /* 0x004fe200078e00a2 */
        /* <DEDUP_REMOVED lines=18> */
.L_x_32285:
[----:B------:R-:W-:-:S07]  /*3a40*/  MOV R53, R174 ;  /* 0x000000ae00357202 */ /* 0x000fce0000000f00 */
.L_x_32286:
[----:B------:R-:W-:Y:S05]  /*3a50*/  BSYNC B0 ;  /* 0x0000000000007941 */ /* 0x000fea0003800000 */
.L_x_32284:
        /* <DEDUP_REMOVED lines=16> */
.L_x_32290:
[----:B------:R-:W-:Y:S05]  /*3b60*/  BSYNC B1 ;  /* 0x0000000000017941 */ /* 0x000fea0003800000 */
.L_x_32289:
        /* <DEDUP_REMOVED lines=42> */
.L_x_32288:
[----:B------:R-:W-:Y:S05]  /*3e10*/  BSYNC B0 ;  /* 0x0000000000007941 */ /* 0x000fea0003800000 */
.L_x_32287:
[----:B------:R-:W-:Y:S01]  /*3e20*/  I2FP.F32.U32 R45, R53 ;  /* 0x00000035002d7245 */ /* 0x000fe20000201000 */
[----:B-----5:R-:W-:Y:S01]  /*3e30*/  HADD2.F32 R47, -RZ, R40.H0_H0 ;  /* 0x20000028ff2f7230 */ /* 0x020fe20000004100 */
        /* <DEDUP_REMOVED lines=20> */
.L_x_32292:
[----:B------:R-:W-:-:S07]  /*3f80*/  IMAD.MOV.U32 R53, RZ, RZ, R174 ;  /* 0x000000ffff357224 */ /* 0x000fce00078e00ae */
.L_x_32293:
[----:B------:R-:W-:Y:S05]  /*3f90*/  BSYNC B0 ;  /* 0x0000000000007941 */ /* 0x000fea0003800000 */
.L_x_32291:
        /* <DEDUP_REMOVED lines=16> */
.L_x_32297:
[----:B------:R-:W-:Y:S05]  /*40a0*/  BSYNC B1 ;  /* 0x0000000000017941 */ /* 0x000fea0003800000 */
.L_x_32296:
        /* <DEDUP_REMOVED lines=42> */
.L_x_32295:
[----:B------:R-:W-:Y:S05]  /*4350*/  BSYNC B0 ;  /* 0x0000000000007941 */ /* 0x000fea0003800000 */
.L_x_32294:
[----:B------:R-:W-:Y:S01]  /*4360*/  I2FP.F32.U32 R45, R53 ;  /* 0x00000035002d7245 */ /* 0x000fe20000201000 */
[----:B------:R-:W-:Y:S01]  /*4370*/  HADD2.F32 R47, -RZ, R40.H1_H1 ;  /* 0x30000028ff2f7230 */ /* 0x000fe20000004100 */
[----:B------:R-:W-:Y:S01]  /*4380*/  ISETP.NE.AND P2, PT, R44, 0x1, PT ;  /* 0x000000012c00780c */ /* 0x000fe20003f45270 */
[----:B------:R-:W-:Y:S01]  /*4390*/  BSSY B0, `(.L_x_32298) ;  /* 0x0000014000007945 */ /* 0x000fe20003800000 */
[----:B------:R-:W-:Y:S01]  /*43a0*/  LOP3.LUT R146, R146, 0xfffffffb, RZ, 0xc0, !PT ;  /* 0xfffffffb92927812 */ /* 0x000fe200078ec0ff */
[----:B------:R-:W-:Y:S01]  /*43b0*/  FFMA.FTZ R45, R45, R194, 1.1641532182693481445e-10 ;  /* 0x2f0000002d2d7423 */ /* 0x000fe200000100c2 */
[----:B------:R-:W-:Y:S01]  /*43c0*/  FMUL.FTZ R47, R47, R188 ;  /* 0x000000bc2f2f7220 */ /* 0x000fe20000410000 */
[----:B------:R-:W-:-:S03]  /*43d0*/  VIADD R46, R44, 0x1 ;  /* 0x000000012c2e7836 */ /* 0x000fc60000000000 */
        /* <DEDUP_REMOVED lines=14> */
.L_x_32299:
[----:B------:R-:W-:-:S07]  /*44c0*/  MOV R40, R174 ;  /* 0x000000ae00287202 */ /* 0x000fce0000000f00 */
.L_x_32300:
[----:B------:R-:W-:Y:S05]  /*44d0*/  BSYNC B0 ;  /* 0x0000000000007941 */ /* 0x000fea0003800000 */
.L_x_32298:
        /* <DEDUP_REMOVED lines=16> */
.L_x_32304:
[----:B------:R-:W-:Y:S05]  /*45e0*/  BSYNC B1 ;  /* 0x0000000000017941 */ /* 0x000fea0003800000 */
.L_x_32303:
        /* <DEDUP_REMOVED lines=42> */
.L_x_32302:
[----:B------:R-:W-:Y:S05]  /*4890*/  BSYNC B0 ;  /* 0x0000000000007941 */ /* 0x000fea0003800000 */
.L_x_32301:
[----:B------:R-:W-:Y:S01]  /*48a0*/  I2FP.F32.U32 R45, R40 ;  /* 0x00000028002d7245 */ /* 0x000fe20000201000 */
[----:B------:R-:W-:Y:S01]  /*48b0*/  HADD2.F32 R47, -RZ, R41.H0_H0 ;  /* 0x20000029ff2f7230 */ /* 0x000fe20000004100 */
        /* <DEDUP_REMOVED lines=20> */
.L_x_32306:
[----:B------:R-:W-:-:S07]  /*4a00*/  MOV R40, R174 ;  /* 0x000000ae00287202 */ /* 0x000fce0000000f00 */
.L_x_32307:
[----:B------:R-:W-:Y:S05]  /*4a10*/  BSYNC B0 ;  /* 0x0000000000007941 */ /* 0x000fea0003800000 */
.L_x_32305:
        /* <DEDUP_REMOVED lines=16> */
.L_x_32311:
[----:B------:R-:W-:Y:S05]  /*4b20*/  BSYNC B1 ;  /* 0x0000000000017941 */ /* 0x000fea0003800000 */
.L_x_32310:
        /* <DEDUP_REMOVED lines=42> */
.L_x_32309:
[----:B------:R-:W-:Y:S05]  /*4dd0*/  BSYNC B0 ;  /* 0x0000000000007941 */ /* 0x000fea0003800000 */
.L_x_32308:
        /* <DEDUP_REMOVED lines=20> */
.L_x_32313:
[----:B------:R-:W-:-:S07]  /*4f20*/  IMAD.MOV.U32 R50, RZ, RZ, R174 ;  /* 0x000000ffff327224 */ /* 0x000fce00078e00ae */
.L_x_32314:
[----:B------:R-:W-:Y:S05]  /*4f30*/  BSYNC B0 ;  /* 0x0000000000007941 */ /* 0x000fea0003800000 */
.L_x_32312:
        /* <DEDUP_REMOVED lines=16> */
.L_x_32318:
[----:B------:R-:W-:Y:S05]  /*5040*/  BSYNC B1 ;  /* 0x0000000000017941 */ /* 0x000fea0003800000 */
.L_x_32317:
        /* <DEDUP_REMOVED lines=42> */
.L_x_32316:
[----:B------:R-:W-:Y:S05]  /*52f0*/  BSYNC B0 ;  /* 0x0000000000007941 */ /* 0x000fea0003800000 */
.L_x_32315:
        /* <DEDUP_REMOVED lines=20> */
.L_x_32320:
[----:B------:R-:W-:-:S07]  /*5440*/  MOV R50, R174 ;  /* 0x000000ae00327202 */ /* 0x000fce0000000f00 */
.L_x_32321:
[----:B------:R-:W-:Y:S05]  /*5450*/  BSYNC B0 ;  /* 0x0000000000007941 */ /* 0x000fea0003800000 */
.L_x_32319:
        /* <DEDUP_REMOVED lines=16> */
.L_x_32325:
[----:B------:R-:W-:Y:S05]  /*5560*/  BSYNC B1 ;  /* 0x0000000000017941 */ /* 0x000fea0003800000 */
.L_x_32324:
        /* <DEDUP_REMOVED lines=42> */
.L_x_32323:
[----:B------:R-:W-:Y:S05]  /*5810*/  BSYNC B0 ;  /* 0x0000000000007941 */ /* 0x000fea0003800000 */
.L_x_32322:
        /* <DEDUP_REMOVED lines=20> */
.L_x_32327:
[----:B------:R-:W-:-:S07]  /*5960*/  MOV R42, R174 ;  /* 0x000000ae002a7202 */ /* 0x000fce0000000f00 */
.L_x_32328:
[----:B------:R-:W-:Y:S05]  /*5970*/  BSYNC B0 ;  /* 0x0000000000007941 */ /* 0x000fea0003800000 */
.L_x_32326:
        /* <DEDUP_REMOVED lines=16> */
.L_x_32332:
[----:B------:R-:W-:Y:S05]  /*5a80*/  BSYNC B1 ;  /* 0x0000000000017941 */ /* 0x000fea0003800000 */
.L_x_32331:
        /* <DEDUP_REMOVED lines=42> */
.L_x_32330:
[----:B------:R-:W-:Y:S05]  /*5d30*/  BSYNC B0 ;  /* 0x0000000000007941 */ /* 0x000fea0003800000 */
.L_x_32329:
        /* <DEDUP_REMOVED lines=20> */
.L_x_32334:
[----:B------:R-:W-:-:S07]  /*5e80*/  IMAD.MOV.U32 R42, RZ, RZ, R174 ;  /* 0x000000ffff2a7224 */ /* 0x000fce00078e00ae */
.L_x_32335:
[----:B------:R-:W-:Y:S05]  /*5e90*/  BSYNC B0 ;  /* 0x0000000000007941 */ /* 0x000fea0003800000 */
.L_x_32333:
        /* <DEDUP_REMOVED lines=18> */
.L_x_32339:
[----:B------:R-:W-:Y:S05]  /*5fc0*/  BSYNC B1 ;  /* 0x0000000000017941 */ /* 0x000fea0003800000 */
.L_x_32338:
        /* <DEDUP_REMOVED lines=42> */
.L_x_32337:
[----:B------:R-:W-:Y:S05]  /*6270*/  BSYNC B0 ;  /* 0x0000000000007941 */ /* 0x000fea0003800000 */
.L_x_32336:
[----:B------:R-:W-:Y:S01]  /*6280*/  I2FP.F32.U32 R41, R42 ;  /* 0x0000002a00297245 */ /* 0x000fe20000201000 */
[----:B------:R-:W-:Y:S01]  /*6290*/  HADD2.F32 R43, -RZ, R43.H1_H1 ;  /* 0x3000002bff2b7230 */ /* 0x000fe20000004100 */
[----:B------:R-:W-:Y:S01]  /*62a0*/  SEL R48, RZ, 0x10000, P5 ;  /* 0x00010000ff307807 */ /* 0x000fe20002800000 */
[----:B------:R-:W-:Y:S01]  /*62b0*/  VIADD R193, R195, 0x100 ;  /* 0x00000100c3c17836 */ /* 0x000fe20000000000 */
        /* <DEDUP_REMOVED lines=47> */
.L_x_32341:
[----:B------:R-:W-:-:S07]  /*65b0*/  MOV R53, R174 ;  /* 0x000000ae00357202 */ /* 0x000fce0000000f00 */
.L_x_32342:
[----:B------:R-:W-:Y:S05]  /*65c0*/  BSYNC B0 ;  /* 0x0000000000007941 */ /* 0x000fea0003800000 */
.L_x_32340:
        /* <DEDUP_REMOVED lines=16> */
.L_x_32346:
[----:B------:R-:W-:Y:S05]  /*66d0*/  BSYNC B1 ;  /* 0x0000000000017941 */ /* 0x000fea0003800000 */
.L_x_32345:
        /* <DEDUP_REMOVED lines=42> */
.L_x_32344:
[----:B------:R-:W-:Y:S05]  /*6980*/  BSYNC B0 ;  /* 0x0000000000007941 */ /* 0x000fea0003800000 */
.L_x_32343:
        /* <DEDUP_REMOVED lines=22> */
.L_x_32348:
[----:B------:R-:W-:-:S07]  /*6af0*/  IMAD.MOV.U32 R53, RZ, RZ, R174 ;  /* 0x000000ffff357224 */ /* 0x000fce00078e00ae */
.L_x_32349:
[----:B------:R-:W-:Y:S05]  /*6b00*/  BSYNC B0 ;  /* 0x0000000000007941 */ /* 0x000fea0003800000 */
.L_x_32347:
        /* <DEDUP_REMOVED lines=16> */
.L_x_32353:
[----:B------:R-:W-:Y:S05]  /*6c10*/  BSYNC B1 ;  /* 0x0000000000017941 */ /* 0x000fea0003800000 */
.L_x_32352:
        /* <DEDUP_REMOVED lines=42> */
.L_x_32351:
[----:B------:R-:W-:Y:S05]  /*6ec0*/  BSYNC B0 ;  /* 0x0000000000007941 */ /* 0x000fea0003800000 */
.L_x_32350:
        /* <DEDUP_REMOVED lines=22> */
.L_x_32355:
[----:B------:R-:W-:-:S07]  /*7030*/  MOV R40, R174 ;  /* 0x000000ae00287202 */ /* 0x000fce0000000f00 */
.L_x_32356:
[----:B------:R-:W-:Y:S05]  /*7040*/  BSYNC B0 ;  /* 0x0000000000007941 */ /* 0x000fea0003800000 */
.L_x_32354:
        /* <DEDUP_REMOVED lines=16> */
.L_x_32360:
[----:B------:R-:W-:Y:S05]  /*7150*/  BSYNC B1 ;  /* 0x0000000000017941 */ /* 0x000fea0003800000 */
.L_x_32359:
        /* <DEDUP_REMOVED lines=42> */
.L_x_32358:
[----:B------:R-:W-:Y:S05]  /*7400*/  BSYNC B0 ;  /* 0x0000000000007941 */ /* 0x000fea0003800000 */
.L_x_32357:
        /* <DEDUP_REMOVED lines=22> */
.L_x_32362:
[----:B------:R-:W-:-:S07]  /*7570*/  MOV R40, R174 ;  /* 0x000000ae00287202 */ /* 0x000fce0000000f00 */
.L_x_32363:
[----:B------:R-:W-:Y:S05]  /*7580*/  BSYNC B0 ;  /* 0x0000000000007941 */ /* 0x000fea0003800000 */
.L_x_32361:
        /* <DEDUP_REMOVED lines=16> */
.L_x_32367:
[----:B------:R-:W-:Y:S05]  /*7690*/  BSYNC B1 ;  /* 0x0000000000017941 */ /* 0x000fea0003800000 */
.L_x_32366:
        /* <DEDUP_REMOVED lines=42> */
.L_x_32365:
[----:B------:R-:W-:Y:S05]  /*7940*/  BSYNC B0 ;  /* 0x0000000000007941 */ /* 0x000fea0003800000 */
.L_x_32364:
        /* <DEDUP_REMOVED lines=20> */
.L_x_32369:
[----:B------:R-:W-:-:S07]  /*7a90*/  IMAD.MOV.U32 R50, RZ, RZ, R174 ;  /* 0x000000ffff327224 */ /* 0x000fce00078e00ae */
.L_x_32370:
[----:B------:R-:W-:Y:S05]  /*7aa0*/  BSYNC B0 ;  /* 0x0000000000007941 */ /* 0x000fea0003800000 */
.L_x_32368:
        /* <DEDUP_REMOVED lines=16> */
.L_x_32374:
[----:B------:R-:W-:Y:S05]  /*7bb0*/  BSYNC B1 ;  /* 0x0000000000017941 */ /* 0x000fea0003800000 */
.L_x_32373:
        /* <DEDUP_REMOVED lines=42> */
.L_x_32372:
[----:B------:R-:W-:Y:S05]  /*7e60*/  BSYNC B0 ;  /* 0x0000000000007941 */ /* 0x000fea0003800000 */
.L_x_32371:
        /* <DEDUP_REMOVED lines=20> */
.L_x_32376:
[----:B------:R-:W-:-:S07]  /*7fb0*/  MOV R50, R174 ;  /* 0x000000ae00327202 */ /* 0x000fce0000000f00 */
.L_x_32377:
[----:B------:R-:W-:Y:S05]  /*7fc0*/  BSYNC B0 ;  /* 0x0000000000007941 */ /* 0x000fea0003800000 */
.L_x_32375:
        /* <DEDUP_REMOVED lines=16> */
.L_x_32381:
[----:B------:R-:W-:Y:S05]  /*80d0*/  BSYNC B1 ;  /* 0x0000000000017941 */ /* 0x000fea0003800000 */
.L_x_32380:
        /* <DEDUP_REMOVED lines=42> */
.L_x_32379:
[----:B------:R-:W-:Y:S05]  /*8380*/  BSYNC B0 ;  /* 0x0000000000007941 */ /* 0x000fea0003800000 */
.L_x_32378:
        /* <DEDUP_REMOVED lines=20> */
.L_x_32383:
[----:B------:R-:W-:-:S07]  /*84d0*/  MOV R42, R174 ;  /* 0x000000ae002a7202 */ /* 0x000fce0000000f00 */
.L_x_32384:
[----:B------:R-:W-:Y:S05]  /*84e0*/  BSYNC B0 ;  /* 0x0000000000007941 */ /* 0x000fea0003800000 */
.L_x_32382:
        /* <DEDUP_REMOVED lines=16> */
.L_x_32388:
[----:B------:R-:W-:Y:S05]  /*85f0*/  BSYNC B1 ;  /* 0x0000000000017941 */ /* 0x000fea0003800000 */
.L_x_32387:
        /* <DEDUP_REMOVED lines=42> */
.L_x_32386:
[----:B------:R-:W-:Y:S05]  /*88a0*/  BSYNC B0 ;  /* 0x0000000000007941 */ /* 0x000fea0003800000 */
.L_x_32385:
        /* <DEDUP_REMOVED lines=20> */
.L_x_32390:
[----:B------:R-:W-:-:S07]  /*89f0*/  IMAD.MOV.U32 R42, RZ, RZ, R174 ;  /* 0x000000ffff2a7224 */ /* 0x000fce00078e00ae */
.L_x_32391:
[----:B------:R-:W-:Y:S05]  /*8a00*/  BSYNC B0 ;  /* 0x0000000000007941 */ /* 0x000fea0003800000 */
.L_x_32389:
        /* <DEDUP_REMOVED lines=18> */
.L_x_32395:
[----:B------:R-:W-:Y:S05]  /*8b30*/  BSYNC B1 ;  /* 0x0000000000017941 */ /* 0x000fea0003800000 */
.L_x_32394:
        /* <DEDUP_REMOVED lines=42> */
.L_x_32393:
[----:B------:R-:W-:Y:S05]  /*8de0*/  BSYNC B0 ;  /* 0x0000000000007941 */ /* 0x000fea0003800000 */
.L_x_32392:
        /* <DEDUP_REMOVED lines=51> */
.L_x_32397:
[----:B------:R-:W-:-:S07]  /*9120*/  MOV R53, R174 ;  /* 0x000000ae00357202 */ /* 0x000fce0000000f00 */
.L_x_32398:
[----:B------:R-:W-:Y:S05]  /*9130*/  BSYNC B0 ;  /* 0x0000000000007941 */ /* 0x000fea0003800000 */
.L_x_32396:
        /* <DEDUP_REMOVED lines=16> */
.L_x_32402:
[----:B------:R-:W-:Y:S05]  /*9240*/  BSYNC B1 ;  /* 0x0000000000017941 */ /* 0x000fea0003800000 */
.L_x_32401:
        /* <DEDUP_REMOVED lines=42> */
.L_x_32400:
[----:B------:R-:W-:Y:S05]  /*94f0*/  BSYNC B0 ;  /* 0x0000000000007941 */ /* 0x000fea0003800000 */
.L_x_32399:
        /* <DEDUP_REMOVED lines=22> */
.L_x_32404:
[----:B------:R-:W-:-:S07]  /*9660*/  IMAD.MOV.U32 R53, RZ, RZ, R174 ;  /* 0x000000ffff357224 */ /* 0x000fce00078e00ae */
.L_x_32405:
[----:B------:R-:W-:Y:S05]  /*9670*/  BSYNC B0 ;  /* 0x0000000000007941 */ /* 0x000fea0003800000 */
.L_x_32403:
        /* <DEDUP_REMOVED lines=16> */
.L_x_32409:
[----:B------:R-:W-:Y:S05]  /*9780*/  BSYNC B1 ;  /* 0x0000000000017941 */ /* 0x000fea0003800000 */
.L_x_32408:
        /* <DEDUP_REMOVED lines=42> */
.L_x_32407:
[----:B------:R-:W-:Y:S05]  /*9a30*/  BSYNC B0 ;  /* 0x0000000000007941 */ /* 0x000fea0003800000 */
.L_x_32406:
        /* <DEDUP_REMOVED lines=22> */
.L_x_32411:
[----:B------:R-:W-:-:S07]  /*9ba0*/  MOV R40, R174 ;  /* 0x000000ae00287202 */ /* 0x000fce0000000f00 */
.L_x_32412:
[----:B------:R-:W-:Y:S05]  /*9bb0*/  BSYNC B0 ;  /* 0x0000000000007941 */ /* 0x000fea0003800000 */
.L_x_32410:
        /* <DEDUP_REMOVED lines=16> */
.L_x_32416:
[----:B------:R-:W-:Y:S05]  /*9cc0*/  BSYNC B1 ;  /* 0x0000000000017941 */ /* 0x000fea0003800000 */
.L_x_32415:
        /* <DEDUP_REMOVED lines=42> */
.L_x_32414:
[----:B------:R-:W-:Y:S05]  /*9f70*/  BSYNC B0 ;  /* 0x0000000000007941 */ /* 0x000fea0003800000 */
.L_x_32413:
        /* <DEDUP_REMOVED lines=22> */
.L_x_32418:
[----:B------:R-:W-:-:S07]  /*a0e0*/  MOV R40, R174 ;  /* 0x000000ae00287202 */ /* 0x000fce0000000f00 */
.L_x_32419:
[----:B------:R-:W-:Y:S05]  /*a0f0*/  BSYNC B0 ;  /* 0x0000000000007941 */ /* 0x000fea0003800000 */
.L_x_32417:
        /* <DEDUP_REMOVED lines=16> */
.L_x_32423:
[----:B------:R-:W-:Y:S05]  /*a200*/  BSYNC B1 ;  /* 0x0000000000017941 */ /* 0x000fea0003800000 */
.L_x_32422:
        /* <DEDUP_REMOVED lines=42> */
.L_x_32421:
[----:B------:R-:W-:Y:S05]  /*a4b0*/  BSYNC B0 ;  /* 0x0000000000007941 */ /* 0x000fea0003800000 */
.L_x_32420:
        /* <DEDUP_REMOVED lines=20> */
.L_x_32425:
[----:B------:R-:W-:-:S07]  /*a600*/  IMAD.MOV.U32 R50, RZ, RZ, R174 ;  /* 0x000000ffff327224 */ /* 0x000fce00078e00ae */
.L_x_32426:
[----:B------:R-:W-:Y:S05]  /*a610*/  BSYNC B0 ;  /* 0x0000000000007941 */ /* 0x000fea0003800000 */
.L_x_32424:
        /* <DEDUP_REMOVED lines=16> */
.L_x_32430:
[----:B------:R-:W-:Y:S05]  /*a720*/  BSYNC B1 ;  /* 0x0000000000017941 */ /* 0x000fea0003800000 */
.L_x_32429:
        /* <DEDUP_REMOVED lines=42> */
.L_x_32428:
[----:B------:R-:W-:Y:S05]  /*a9d0*/  BSYNC B0 ;  /* 0x0000000000007941 */ /* 0x000fea0003800000 */
.L_x_32427:
        /* <DEDUP_REMOVED lines=20> */
.L_x_32432:
[----:B------:R-:W-:-:S07]  /*ab20*/  MOV R50, R174 ;  /* 0x000000ae00327202 */ /* 0x000fce0000000f00 */
.L_x_32433:
[----:B------:R-:W-:Y:S05]  /*ab30*/  BSYNC B0 ;  /* 0x0000000000007941 */ /* 0x000fea0003800000 */
.L_x_32431:
        /* <DEDUP_REMOVED lines=16> */
.L_x_32437:
[----:B------:R-:W-:Y:S05]  /*ac40*/  BSYNC B1 ;  /* 0x0000000000017941 */ /* 0x000fea0003800000 */
.L_x_32436:
        /* <DEDUP_REMOVED lines=42> */
.L_x_32435:
[----:B------:R-:W-:Y:S05]  /*aef0*/  BSYNC B0 ;  /* 0x0000000000007941 */ /* 0x000fea0003800000 */
.L_x_32434:
        /* <DEDUP_REMOVED lines=20> */
.L_x_32439:
[----:B------:R-:W-:-:S07]  /*b040*/  MOV R42, R174 ;  /* 0x000000ae002a7202 */ /* 0x000fce0000000f00 */
.L_x_32440:
[----:B------:R-:W-:Y:S05]  /*b050*/  BSYNC B0 ;  /* 0x0000000000007941 */ /* 0x000fea0003800000 */
.L_x_32438:
        /* <DEDUP_REMOVED lines=16> */
.L_x_32444:
[----:B------:R-:W-:Y:S05]  /*b160*/  BSYNC B1 ;  /* 0x0000000000017941 */ /* 0x000fea0003800000 */
.L_x_32443:
        /* <DEDUP_REMOVED lines=42> */
.L_x_32442:
[----:B------:R-:W-:Y:S05]  /*b410*/  BSYNC B0 ;  /* 0x0000000000007941 */ /* 0x000fea0003800000 */
.L_x_32441:
        /* <DEDUP_REMOVED lines=20> */
.L_x_32446:
[----:B------:R-:W-:-:S07]  /*b560*/  IMAD.MOV.U32 R42, RZ, RZ, R174 ;  /* 0x000000ffff2a7224 */ /* 0x000fce00078e00ae */
.L_x_32447:
[----:B------:R-:W-:Y:S05]  /*b570*/  BSYNC B0 ;  /* 0x0000000000007941 */ /* 0x000fea0003800000 */
.L_x_32445:
        /* <DEDUP_REMOVED lines=18> */
.L_x_32451:
[----:B------:R-:W-:Y:S05]  /*b6a0*/  BSYNC B1 ;  /* 0x0000000000017941 */ /* 0x000fea0003800000 */
.L_x_32450:
        /* <DEDUP_REMOVED lines=42> */
.L_x_32449:
[----:B------:R-:W-:Y:S05]  /*b950*/  BSYNC B0 ;  /* 0x0000000000007941 */ /* 0x000fea0003800000 */
.L_x_32448:
        /* <DEDUP_REMOVED lines=51> */
.L_x_32453:
[----:B------:R-:W-:-:S07]  /*bc90*/  MOV R53, R174 ;  /* 0x000000ae00357202 */ /* 0x000fce0000000f00 */
.L_x_32454:
[----:B------:R-:W-:Y:S05]  /*bca0*/  BSYNC B0 ;  /* 0x0000000000007941 */ /* 0x000fea0003800000 */
.L_x_32452:
        /* <DEDUP_REMOVED lines=16> */
.L_x_32458:
[----:B------:R-:W-:Y:S05]  /*bdb0*/  BSYNC B1 ;  /* 0x0000000000017941 */ /* 0x000fea0003800000 */
.L_x_32457:
        /* <DEDUP_REMOVED lines=42> */
.L_x_32456:
[----:B------:R-:W-:Y:S05]  /*c060*/  BSYNC B0 ;  /* 0x0000000000007941 */ /* 0x000fea0003800000 */
.L_x_32455:
        /* <DEDUP_REMOVED lines=22> */
.L_x_32460:
[----:B------:R-:W-:-:S07]  /*c1d0*/  IMAD.MOV.U32 R53, RZ, RZ, R174 ;  /* 0x000000ffff357224 */ /* 0x000fce00078e00ae */
.L_x_32461:
[----:B------:R-:W-:Y:S05]  /*c1e0*/  BSYNC B0 ;  /* 0x0000000000007941 */ /* 0x000fea0003800000 */
.L_x_32459:
        /* <DEDUP_REMOVED lines=16> */
.L_x_32465:
[----:B------:R-:W-:Y:S05]  /*c2f0*/  BSYNC B1 ;  /* 0x0000000000017941 */ /* 0x000fea0003800000 */
.L_x_32464:
        /* <DEDUP_REMOVED lines=42> */
.L_x_32463:
[----:B------:R-:W-:Y:S05]  /*c5a0*/  BSYNC B0 ;  /* 0x0000000000007941 */ /* 0x000fea0003800000 */
.L_x_32462:
        /* <DEDUP_REMOVED lines=22> */
.L_x_32467:
[----:B------:R-:W-:-:S07]  /*c710*/  MOV R40, R174 ;  /* 0x000000ae00287202 */ /* 0x000fce0000000f00 */
.L_x_32468:
[----:B------:R-:W-:Y:S05]  /*c720*/  BSYNC B0 ;  /* 0x0000000000007941 */ /* 0x000fea0003800000 */
.L_x_32466:
        /* <DEDUP_REMOVED lines=16> */
.L_x_32472:
[----:B------:R-:W-:Y:S05]  /*c830*/  BSYNC B1 ;  /* 0x0000000000017941 */ /* 0x000fea0003800000 */
.L_x_32471:
        /* <DEDUP_REMOVED lines=42> */
.L_x_32470:
[----:B------:R-:W-:Y:S05]  /*cae0*/  BSYNC B0 ;  /* 0x0000000000007941 */ /* 0x000fea0003800000 */
.L_x_32469:
        /* <DEDUP_REMOVED lines=22> */
.L_x_32474:
[----:B------:R-:W-:-:S07]  /*cc50*/  MOV R40, R174 ;  /* 0x000000ae00287202 */ /* 0x000fce0000000f00 */
.L_x_32475:
[----:B------:R-:W-:Y:S05]  /*cc60*/  BSYNC B0 ;  /* 0x0000000000007941 */ /* 0x000fea0003800000 */
.L_x_32473:
        /* <DEDUP_REMOVED lines=16> */
.L_x_32479:
[----:B------:R-:W-:Y:S05]  /*cd70*/  BSYNC B1 ;  /* 0x0000000000017941 */ /* 0x000fea0003800000 */
.L_x_32478:
        /* <DEDUP_REMOVED lines=42> */
.L_x_32477:
[----:B------:R-:W-:Y:S05]  /*d020*/  BSYNC B0 ;  /* 0x0000000000007941 */ /* 0x000fea0003800000 */
.L_x_32476:
        /* <DEDUP_REMOVED lines=20> */
.L_x_32481:
[----:B------:R-:W-:-:S07]  /*d170*/  IMAD.MOV.U32 R50, RZ, RZ, R174 ;  /* 0x000000ffff327224 */ /* 0x000fce00078e00ae */
.L_x_32482:
[----:B------:R-:W-:Y:S05]  /*d180*/  BSYNC B0 ;  /* 0x0000000000007941 */ /* 0x000fea0003800000 */
.L_x_32480:
        /* <DEDUP_REMOVED lines=16> */
.L_x_32486:
[----:B------:R-:W-:Y:S05]  /*d290*/  BSYNC B1 ;  /* 0x0000000000017941 */ /* 0x000fea0003800000 */
.L_x_32485:
        /* <DEDUP_REMOVED lines=42> */
.L_x_32484:
[----:B------:R-:W-:Y:S05]  /*d540*/  BSYNC B0 ;  /* 0x0000000000007941 */ /* 0x000fea0003800000 */
.L_x_32483:
        /* <DEDUP_REMOVED lines=20> */
.L_x_32488:
[----:B------:R-:W-:-:S07]  /*d690*/  MOV R50, R174 ;  /* 0x000000ae00327202 */ /* 0x000fce0000000f00 */
.L_x_32489:
[----:B------:R-:W-:Y:S05]  /*d6a0*/  BSYNC B0 ;  /* 0x0000000000007941 */ /* 0x000fea0003800000 */
.L_x_32487:
        /* <DEDUP_REMOVED lines=16> */
.L_x_32493:
[----:B------:R-:W-:Y:S05]  /*d7b0*/  BSYNC B1 ;  /* 0x0000000000017941 */ /* 0x000fea0003800000 */
.L_x_32492:
        /* <DEDUP_REMOVED lines=42> */
.L_x_32491:
[----:B------:R-:W-:Y:S05]  /*da60*/  BSYNC B0 ;  /* 0x0000000000007941 */ /* 0x000fea0003800000 */
.L_x_32490:
        /* <DEDUP_REMOVED lines=20> */
.L_x_32495:
[----:B------:R-:W-:-:S07]  /*dbb0*/  MOV R42, R174 ;  /* 0x000000ae002a7202 */ /* 0x000fce0000000f00 */
.L_x_32496:
[----:B------:R-:W-:Y:S05]  /*dbc0*/  BSYNC B0 ;  /* 0x0000000000007941 */ /* 0x000fea0003800000 */
.L_x_32494:
        /* <DEDUP_REMOVED lines=16> */
.L_x_32500:
[----:B------:R-:W-:Y:S05]  /*dcd0*/  BSYNC B1 ;  /* 0x0000000000017941 */ /* 0x000fea0003800000 */
.L_x_32499:
        /* <DEDUP_REMOVED lines=42> */
.L_x_32498:
[----:B------:R-:W-:Y:S05]  /*df80*/  BSYNC B0 ;  /* 0x0000000000007941 */ /* 0x000fea0003800000 */
.L_x_32497:
        /* <DEDUP_REMOVED lines=20> */
.L_x_32502:
[----:B------:R-:W-:-:S07]  /*e0d0*/  IMAD.MOV.U32 R42, RZ, RZ, R174 ;  /* 0x000000ffff2a7224 */ /* 0x000fce00078e00ae */
.L_x_32503:
[----:B------:R-:W-:Y:S05]  /*e0e0*/  BSYNC B0 ;  /* 0x0000000000007941 */ /* 0x000fea0003800000 */
.L_x_32501:
        /* <DEDUP_REMOVED lines=18> */
.L_x_32507:
[----:B------:R-:W-:Y:S05]  /*e210*/  BSYNC B1 ;  /* 0x0000000000017941 */ /* 0x000fea0003800000 */
.L_x_32506:
        /* <DEDUP_REMOVED lines=42> */
.L_x_32505:
[----:B------:R-:W-:Y:S05]  /*e4c0*/  BSYNC B0 ;  /* 0x0000000000007941 */ /* 0x000fea0003800000 */
.L_x_32504:
        /* <DEDUP_REMOVED lines=51> */
.L_x_32509:
[----:B------:R-:W-:-:S07]  /*e800*/  MOV R131, R174 ;  /* 0x000000ae00837202 */ /* 0x000fce0000000f00 */
.L_x_32510:
[----:B------:R-:W-:Y:S05]  /*e810*/  BSYNC B0 ;  /* 0x0000000000007941 */ /* 0x000fea0003800000 */
.L_x_32508:
        /* <DEDUP_REMOVED lines=16> */
.L_x_32514:
[----:B------:R-:W-:Y:S05]  /*e920*/  BSYNC B1 ;  /* 0x0000000000017941 */ /* 0x000fea0003800000 */
.L_x_32513:
        /* <DEDUP_REMOVED lines=42> */
.L_x_32512:
[----:B------:R-:W-:Y:S05]  /*ebd0*/  BSYNC B0 ;  /* 0x0000000000007941 */ /* 0x000fea0003800000 */
.L_x_32511:
        /* <DEDUP_REMOVED lines=22> */
.L_x_32516:
[----:B------:R-:W-:-:S07]  /*ed40*/  IMAD.MOV.U32 R49, RZ, RZ, R174 ;  /* 0x000000ffff317224 */ /* 0x000fce00078e00ae */
.L_x_32517:
[----:B------:R-:W-:Y:S05]  /*ed50*/  BSYNC B0 ;  /* 0x0000000000007941 */ /* 0x000fea0003800000 */
.L_x_32515:
        /* <DEDUP_REMOVED lines=16> */
.L_x_32521:
[----:B------:R-:W-:Y:S05]  /*ee60*/  BSYNC B1 ;  /* 0x0000000000017941 */ /* 0x000fea0003800000 */
.L_x_32520:
        /* <DEDUP_REMOVED lines=42> */
.L_x_32519:
[----:B------:R-:W-:Y:S05]  /*f110*/  BSYNC B0 ;  /* 0x0000000000007941 */ /* 0x000fea0003800000 */
.L_x_32518:
        /* <DEDUP_REMOVED lines=22> */
.L_x_32523:
[----:B------:R-:W-:-:S07]  /*f280*/  MOV R40, R174 ;  /* 0x000000ae00287202 */ /* 0x000fce0000000f00 */
.L_x_32524:
[----:B------:R-:W-:Y:S05]  /*f290*/  BSYNC B0 ;  /* 0x0000000000007941 */ /* 0x000fea0003800000 */
.L_x_32522:
        /* <DEDUP_REMOVED lines=16> */
.L_x_32528:
[----:B------:R-:W-:Y:S05]  /*f3a0*/  BSYNC B1 ;  /* 0x0000000000017941 */ /* 0x000fea0003800000 */
.L_x_32527:
        /* <DEDUP_REMOVED lines=42> */
.L_x_32526:
[----:B------:R-:W-:Y:S05]  /*f650*/  BSYNC B0 ;  /* 0x0000000000007941 */ /* 0x000fea0003800000 */
.L_x_32525:
        /* <DEDUP_REMOVED lines=22> */
.L_x_32530:
[----:B------:R-:W-:-:S07]  /*f7c0*/  MOV R40, R174 ;  /* 0x000000ae00287202 */ /* 0x000fce0000000f00 */
.L_x_32531:
[----:B------:R-:W-:Y:S05]  /*f7d0*/  BSYNC B0 ;  /* 0x0000000000007941 */ /* 0x000fea0003800000 */
.L_x_32529:
        /* <DEDUP_REMOVED lines=16> */
.L_x_32535:
[----:B------:R-:W-:Y:S05]  /*f8e0*/  BSYNC B1 ;  /* 0x0000000000017941 */ /* 0x000fea0003800000 */
.L_x_32534:
        /* <DEDUP_REMOVED lines=42> */
.L_x_32533:
[----:B------:R-:W-:Y:S05]  /*fb90*/  BSYNC B0 ;  /* 0x0000000000007941 */ /* 0x000fea0003800000 */
.L_x_32532:
        /* <DEDUP_REMOVED lines=20> */
.L_x_32537:
[----:B------:R-:W-:-:S07]  /*fce0*/  IMAD.MOV.U32 R196, RZ, RZ, R174 ;  /* 0x000000ffffc47224 */ /* 0x000fce00078e00ae */
.L_x_32538:
[----:B------:R-:W-:Y:S05]  /*fcf0*/  BSYNC B0 ;  /* 0x0000000000007941 */ /* 0x000fea0003800000 */
.L_x_32536:
        /* <DEDUP_REMOVED lines=16> */
.L_x_32542:
[----:B------:R-:W-:Y:S05]  /*fe00*/  BSYNC B1 ;  /* 0x0000000000017941 */ /* 0x000fea0003800000 */
.L_x_32541:
        /* <DEDUP_REMOVED lines=42> */
.L_x_32540:
[----:B------:R-:W-:Y:S05]  /*100b0*/  BSYNC B0 ;  /* 0x0000000000007941 */ /* 0x000fea0003800000 */
.L_x_32539:
        /* <DEDUP_REMOVED lines=20> */
.L_x_32544:
[----:B------:R-:W-:-:S07]  /*10200*/  MOV R45, R174 ;  /* 0x000000ae002d7202 */ /* 0x000fce0000000f00 */
.L_x_32545:
[----:B------:R-:W-:Y:S05]  /*10210*/  BSYNC B0 ;  /* 0x0000000000007941 */ /* 0x000fea0003800000 */
.L_x_32543:
        /* <DEDUP_REMOVED lines=16> */
.L_x_32549:
[----:B------:R-:W-:Y:S05]  /*10320*/  BSYNC B1 ;  /* 0x0000000000017941 */ /* 0x000fea0003800000 */
.L_x_32548:
        /* <DEDUP_REMOVED lines=42> */
.L_x_32547:
[----:B------:R-:W-:Y:S05]  /*105d0*/  BSYNC B0 ;  /* 0x0000000000007941 */ /* 0x000fea0003800000 */
.L_x_32546:
        /* <DEDUP_REMOVED lines=20> */
.L_x_32551:
[----:B------:R-:W-:-:S07]  /*10720*/  MOV R42, R174 ;  /* 0x000000ae002a7202 */ /* 0x000fce0000000f00 */
.L_x_32552:
[----:B------:R-:W-:Y:S05]  /*10730*/  BSYNC B0 ;  /* 0x0000000000007941 */ /* 0x000fea0003800000 */
.L_x_32550:
        /* <DEDUP_REMOVED lines=16> */
.L_x_32556:
[----:B------:R-:W-:Y:S05]  /*10840*/  BSYNC B1 ;  /* 0x0000000000017941 */ /* 0x000fea0003800000 */
.L_x_32555:
        /* <DEDUP_REMOVED lines=42> */
.L_x_32554:
[----:B------:R-:W-:Y:S05]  /*10af0*/  BSYNC B0 ;  /* 0x0000000000007941 */ /* 0x000fea0003800000 */
.L_x_32553:
        /* <DEDUP_REMOVED lines=20> */
.L_x_32558:
[----:B------:R-:W-:-:S07]  /*10c40*/  IMAD.MOV.U32 R42, RZ, RZ, R174 ;  /* 0x000000ffff2a7224 */ /* 0x000fce00078e00ae */
.L_x_32559:
[----:B------:R-:W-:Y:S05]  /*10c50*/  BSYNC B0 ;  /* 0x0000000000007941 */ /* 0x000fea0003800000 */
.L_x_32557:
        /* <DEDUP_REMOVED lines=18> */
.L_x_32563:
[----:B------:R-:W-:Y:S05]  /*10d80*/  BSYNC B1 ;  /* 0x0000000000017941 */ /* 0x000fea0003800000 */
.L_x_32562:
        /* <DEDUP_REMOVED lines=42> */
.L_x_32561:
[----:B------:R-:W-:Y:S05]  /*11030*/  BSYNC B0 ;  /* 0x0000000000007941 */ /* 0x000fea0003800000 */
.L_x_32560:
[----:B------:R-:W-:Y:S01]  /*11040*/  I2FP.F32.U32 R41, R42 ;  /* 0x0000002a00297245 */ /* 0x000fe20000201000 */
[----:B------:R-:W-:Y:S01]  /*11050*/  HADD2.F32 R43, -RZ, R43.H1_H1 ;  /* 0x3000002bff2b7230 */ /* 0x000fe20000004100 */
[----:B------:R-:W-:Y:S01]  /*11060*/  SEL R198, RZ, 0x10000, P5 ;  /* 0x00010000ffc67807 */ /* 0x000fe20002800000 */
[----:B------:R-:W-:Y:S01]  /*11070*/  IMAD.WIDE.U32 R206, R203, 0x20, R160 ;  /* 0x00000020cbce7825 */ /* 0x000fe200078e00a0 */
[----:B------:R-:W-:-:S03]  /*11080*/  SEL R175, RZ, 0x100, P4 ;  /* 0x00000100ffaf7807 */ /* 0x000fc60002000000 */
[----:B------:R-:W-:Y:S01]  /*11090*/  FFMA.FTZ R47, R41, R194, 1.1641532182693481445e-10 ;  /* 0x2f000000292f7423 */ /* 0x000fe200000100c2 */
[C---:B------:R-:W-:Y:S01]  /*110a0*/  LOP3.LUT P5, RZ, R146.reuse, 0x4, RZ, 0xc0, !PT ;  /* 0x0000000492ff7812 */ /* 0x040fe200078ac0ff */
[----:B------:R-:W-:Y:S01]  /*110b0*/  IMAD.WIDE.U32 R204, R203, 0x8, R162 ;  /* 0x00000008cbcc7825 */ /* 0x000fe200078e00a2 */
[----:B------:R-:W-:Y:S01]  /*110c0*/  LOP3.LUT P4, RZ, R146, 0x2, RZ, 0xc0, !PT ;  /* 0x0000000292ff7812 */ /* 0x000fe2000788c0ff */
[----:B------:R0:W-:Y:S01]  /*110d0*/  STG.E.128 desc[UR4][R206.64], R48 ;  /* 0x00000030ce007986 */ /* 0x0001e2000c101d04 */
[----:B------:R-:W-:Y:S01]  /*110e0*/  SEL R196, RZ, 0x1, P2 ;  /* 0x00000001ffc47807 */ /* 0x000fe20001000000 */
[----:B------:R-:W1:Y:S01]  /*110f0*/  @P1 LDC.64 R40, c[0x0][0x230] ;  /* 0x00008c00ff281b82 */ /* 0x000e620000000a00 */
[----:B------:R-:W-:Y:S02]  /*11100*/  SEL R130, RZ, 0x1, P4 ;  /* 0x00000001ff827807 */ /* 0x000fe40002000000 */
[----:B------:R-:W-:Y:S01]  /*11110*/  SEL R42, RZ, 0x1, P5 ;  /* 0x00000001ff2a7807 */ /* 0x000fe20002800000 */
[----:B------:R-:W-:Y:S01]  /*11120*/  IMAD.WIDE.U32 R196, R196, 0x1000000, RZ ;  /* 0x01000000c4c47825 */ /* 0x000fe200078e00ff */
[----:B------:R-:W-:-:S03]  /*11130*/  FSETP.GTU.FTZ.AND P2, PT, R47, R192, PT ;  /* 0x000000c02f00720b */ /* 0x000fc60003f5c000 */
[----:B------:R-:W-:Y:S01]  /*11140*/  FMUL.FTZ R47, R43, R188 ;  /* 0x000000bc2b2f7220 */ /* 0x000fe20000410000 */
[----:B------:R-:W-:Y:S01]  /*11150*/  LOP3.LUT P6, RZ, R146, 0x8, RZ, 0xc0, !PT ;  /* 0x0000000892ff7812 */ /* 0x000fe200078cc0ff */
[----:B------:R-:W-:Y:S01]  /*11160*/  IMAD.WIDE.U32 R130, R130, 0x10000, RZ ;  /* 0x0001000082827825 */ /* 0x000fe200078e00ff */
[----:B------:R-:W-:-:S03]  /*11170*/  SEL R171, RZ, 0x1000000, P2 ;  /* 0x01000000ffab7807 */ /* 0x000fc60001000000 */
[----:B------:R-:W-:Y:S01]  /*11180*/  FMUL.FTZ R47, R47, R190 ;  /* 0x000000be2f2f7220 */ /* 0x000fe20000410000 */
[----:B------:R-:W-:Y:S01]  /*11190*/  SEL R173, RZ, 0x1, P3 ;  /* 0x00000001ffad7807 */ /* 0x000fe20001800000 */
[----:B------:R-:W-:Y:S01]  /*111a0*/  IMAD.WIDE.U32 R42, R42, 0x100, RZ ;  /* 0x000001002a2a7825 */ /* 0x000fe200078e00ff */
[----:B------:R-:W-:Y:S02]  /*111b0*/  LOP3.LUT R175, R175, R171, R198, 0xfe, !PT ;  /* 0x000000abafaf7212 */ /* 0x000fe400078efec6 */
[----:B------:R-:W-:Y:S02]  /*111c0*/  SEL R171, RZ, 0x1, P6 ;  /* 0x00000001ffab7807 */ /* 0x000fe40003000000 */
[----:B------:R-:W-:Y:S02]  /*111d0*/  LOP3.LUT R42, R42, R196, R130, 0xfe, !PT ;  /* 0x000000c42a2a7212 */ /* 0x000fe400078efe82 */
[----:B------:R-:W-:Y:S02]  /*111e0*/  FSEL R47, R47, RZ, !P2 ;  /* 0x000000ff2f2f7208 */ /* 0x000fe40005000000 */
[----:B------:R-:W-:-:S02]  /*111f0*/  LOP3.LUT R42, R42, R171, RZ, 0xfc, !PT ;  /* 0x000000ab2a2a7212 */ /* 0x000fc400078efcff */
[----:B------:R-:W-:Y:S01]  /*11200*/  LOP3.LUT R171, R197, R175, R173, 0xfe, !PT ;  /* 0x000000afc5ab7212 */ /* 0x000fe200078efead */
[----:B------:R-:W-:Y:S02]  /*11210*/  VIADD R197, R195, 0x300 ;  /* 0x00000300c3c57836 */ /* 0x000fe40000000000 */
[----:B------:R-:W-:Y:S01]  /*11220*/  @P0 FADD.FTZ R47, R95, R47 ;  /* 0x0000002f5f2f0221 */ /* 0x000fe20000010000 */
[----:B------:R-:W-:Y:S01]  /*11230*/  LOP3.LUT R43, R43, R171, R131, 0xfe, !PT ;  /* 0x000000ab2b2b7212 */ /* 0x000fe200078efe83 */
[----:B------:R-:W-:-:S03]  /*11240*/  IMAD.WIDE.U32 R128, R197, 0x10, R128 ;  /* 0x00000010c5807825 */ /* 0x000fc600078e0080 */
[----:B------:R0:W-:Y:S01]  /*11250*/  STG.E.128 desc[UR4][R206.64+0x10], R44 ;  /* 0x0000102cce007986 */ /* 0x0001e2000c101d04 */
[----:B-1----:R-:W-:-:S03]  /*11260*/  @P1 IMAD.WIDE.U32 R40, R197, 0x20, R40 ;  /* 0x00000020c5281825 */ /* 0x002fc600078e0028 */
[----:B------:R0:W-:Y:S04]  /*11270*/  STG.E.64 desc[UR4][R204.64], R42 ;  /* 0x0000002acc007986 */ /* 0x0001e8000c101b04 */
[----:B------:R-:W5:Y:S04]  /*11280*/  LDG.E.128 R128, desc[UR4][R128.64] ;  /* 0x0000000480807981 */ /* 0x000f68000c1e1d00 */
[----:B------:R0:W5:Y:S04]  /*11290*/  @P1 LDG.E.128 R96, desc[UR4][R40.64] ;  /* 0x0000000428601981 */ /* 0x000168000c1e1d00 */
[----:B------:R0:W5:Y:S01]  /*112a0*/  @P1 LDG.E.128 R92, desc[UR4][R40.64+0x10] ;  /* 0x00001004285c1981 */ /* 0x000162000c1e1d00 */
        /* <DEDUP_REMOVED lines=12> */
.L_x_32565:
[----:B------:R-:W-:-:S07]  /*11370*/  MOV R196, R174 ;  /* 0x000000ae00c47202 */ /* 0x000fce0000000f00 */
.L_x_32566:
[----:B------:R-:W-:Y:S05]  /*11380*/  BSYNC B0 ;  /* 0x0000000000007941 */ /* 0x000fea0003800000 */
.L_x_32564:
        /* <DEDUP_REMOVED lines=16> */
.L_x_32570:
[----:B------:R-:W-:Y:S05]  /*11490*/  BSYNC B1 ;  /* 0x0000000000017941 */ /* 0x000fea0003800000 */
.L_x_32569:
        /* <DEDUP_REMOVED lines=42> */
.L_x_32568:
[----:B------:R-:W-:Y:S05]  /*11740*/  BSYNC B0 ;  /* 0x0000000000007941 */ /* 0x000fea0003800000 */
.L_x_32567:
        /* <DEDUP_REMOVED lines=22> */
.L_x_32572:
[----:B------:R-:W-:-:S07]  /*118b0*/  IMAD.MOV.U32 R41, RZ, RZ, R174 ;  /* 0x000000ffff297224 */ /* 0x000fce00078e00ae */
.L_x_32573:
[----:B------:R-:W-:Y:S05]  /*118c0*/  BSYNC B0 ;  /* 0x0000000000007941 */ /* 0x000fea0003800000 */
.L_x_32571:
        /* <DEDUP_REMOVED lines=16> */
.L_x_32577:
[----:B------:R-:W-:Y:S05]  /*119d0*/  BSYNC B1 ;  /* 0x0000000000017941 */ /* 0x000fea0003800000 */
.L_x_32576:
        /* <DEDUP_REMOVED lines=42> */
.L_x_32575:
[----:B------:R-:W-:Y:S05]  /*11c80*/  BSYNC B0 ;  /* 0x0000000000007941 */ /* 0x000fea0003800000 */
.L_x_32574:
        /* <DEDUP_REMOVED lines=22> */
.L_x_32579:
[----:B------:R-:W-:-:S07]  /*11df0*/  MOV R128, R174 ;  /* 0x000000ae00807202 */ /* 0x000fce0000000f00 */
.L_x_32580:
[----:B------:R-:W-:Y:S05]  /*11e00*/  BSYNC B0 ;  /* 0x0000000000007941 */ /* 0x000fea0003800000 */
.L_x_32578:
        /* <DEDUP_REMOVED lines=16> */
.L_x_32584:
[----:B------:R-:W-:Y:S05]  /*11f10*/  BSYNC B1 ;  /* 0x0000000000017941 */ /* 0x000fea0003800000 */
.L_x_32583:
        /* <DEDUP_REMOVED lines=42> */
.L_x_32582:
[----:B------:R-:W-:Y:S05]  /*121c0*/  BSYNC B0 ;  /* 0x0000000000007941 */ /* 0x000fea0003800000 */
.L_x_32581:
        /* <DEDUP_REMOVED lines=20> */
.L_x_32586:
[----:B------:R-:W-:-:S07]  /*12310*/  MOV R43, R174 ;  /* 0x000000ae002b7202 */ /* 0x000fce0000000f00 */
.L_x_32587:
[----:B------:R-:W-:Y:S05]  /*12320*/  BSYNC B0 ;  /* 0x0000000000007941 */ /* 0x000fea0003800000 */
.L_x_32585:
        /* <DEDUP_REMOVED lines=16> */
.L_x_32591:
[----:B------:R-:W-:Y:S05]  /*12430*/  BSYNC B1 ;  /* 0x0000000000017941 */ /* 0x000fea0003800000 */
.L_x_32590:
        /* <DEDUP_REMOVED lines=42> */
.L_x_32589:
[----:B------:R-:W-:Y:S05]  /*126e0*/  BSYNC B0 ;  /* 0x0000000000007941 */ /* 0x000fea0003800000 */
.L_x_32588:
        /* <DEDUP_REMOVED lines=20> */
.L_x_32593:
[----:B------:R-:W-:-:S07]  /*12830*/  IMAD.MOV.U32 R196, RZ, RZ, R174 ;  /* 0x000000ffffc47224 */ /* 0x000fce00078e00ae */
.L_x_32594:
[----:B------:R-:W-:Y:S05]  /*12840*/  BSYNC B0 ;  /* 0x0000000000007941 */ /* 0x000fea0003800000 */
.L_x_32592:
        /* <DEDUP_REMOVED lines=16> */
.L_x_32598:
[----:B------:R-:W-:Y:S05]  /*12950*/  BSYNC B1 ;  /* 0x0000000000017941 */ /* 0x000fea0003800000 */
.L_x_32597:
        /* <DEDUP_REMOVED lines=42> */
.L_x_32596:
[----:B------:R-:W-:Y:S05]  /*12c00*/  BSYNC B0 ;  /* 0x0000000000007941 */ /* 0x000fea0003800000 */
.L_x_32595:
        /* <DEDUP_REMOVED lines=20> */
.L_x_32600:
[----:B------:R-:W-:-:S07]  /*12d50*/  MOV R129, R174 ;  /* 0x000000ae00817202 */ /* 0x000fce0000000f00 */
.L_x_32601:
[----:B------:R-:W-:Y:S05]  /*12d60*/  BSYNC B0 ;  /* 0x0000000000007941 */ /* 0x000fea0003800000 */
.L_x_32599:
        /* <DEDUP_REMOVED lines=16> */
.L_x_32605:
[----:B------:R-:W-:Y:S05]  /*12e70*/  BSYNC B1 ;  /* 0x0000000000017941 */ /* 0x000fea0003800000 */
.L_x_32604:
        /* <DEDUP_REMOVED lines=42> */
.L_x_32603:
[----:B------:R-:W-:Y:S05]  /*13120*/  BSYNC B0 ;  /* 0x0000000000007941 */ /* 0x000fea0003800000 */
.L_x_32602:
        /* <DEDUP_REMOVED lines=20> */
.L_x_32607:
[----:B------:R-:W-:-:S07]  /*13270*/  MOV R130, R174 ;  /* 0x000000ae00827202 */ /* 0x000fce0000000f00 */
.L_x_32608:
[----:B------:R-:W-:Y:S05]  /*13280*/  BSYNC B0 ;  /* 0x0000000000007941 */ /* 0x000fea0003800000 */
.L_x_32606:
        /* <DEDUP_REMOVED lines=16> */
.L_x_32612:
[----:B------:R-:W-:Y:S05]  /*13390*/  BSYNC B1 ;  /* 0x0000000000017941 */ /* 0x000fea0003800000 */
.L_x_32611:
        /* <DEDUP_REMOVED lines=42> */
.L_x_32610:
[----:B------:R-:W-:Y:S05]  /*13640*/  BSYNC B0 ;  /* 0x0000000000007941 */ /* 0x000fea0003800000 */
.L_x_32609:
        /* <DEDUP_REMOVED lines=20> */
.L_x_32614:
[----:B------:R-:W-:-:S07]  /*13790*/  IMAD.MOV.U32 R196, RZ, RZ, R174 ;  /* 0x000000ffffc47224 */ /* 0x000fce00078e00ae */
.L_x_32615:
[----:B------:R-:W-:Y:S05]  /*137a0*/  BSYNC B0 ;  /* 0x0000000000007941 */ /* 0x000fea0003800000 */
.L_x_32613:
        /* <DEDUP_REMOVED lines=18> */
.L_x_32619:
[----:B------:R-:W-:Y:S05]  /*138d0*/  BSYNC B1 ;  /* 0x0000000000017941 */ /* 0x000fea0003800000 */
.L_x_32618:
        /* <DEDUP_REMOVED lines=42> */
.L_x_32617:
[----:B------:R-:W-:Y:S05]  /*13b80*/  BSYNC B0 ;  /* 0x0000000000007941 */ /* 0x000fea0003800000 */
.L_x_32616:
[----:B------:R-:W-:Y:S01]  /*13b90*/  FADD.FTZ R200, RZ, R88 ;  /* 0x00000058ffc87221 */ /* 0x000fe20000010000 */
[----:B------:R-:W-:Y:S01]  /*13ba0*/  HADD2.F32 R131, -RZ, R131.H1_H1 ;  /* 0x30000083ff837230 */ /* 0x000fe20000004100 */
[----:B------:R-:W-:Y:S01]  /*13bb0*/  SEL R173, RZ, 0x10000, P5 ;  /* 0x00010000ffad7807 */ /* 0x000fe20002800000 */
[----:B------:R-:W-:-:S04]  /*13bc0*/  IMAD.WIDE.U32 R160, R197, 0x20, R160 ;  /* 0x00000020c5a07825 */ /* 0x000fc800078e00a0 */
        /* <DEDUP_REMOVED lines=9> */
[----:B------:R-:W-:Y:S01]  /*13c60*/  SEL R198, RZ, 0x100, P4 ;  /* 0x00000100ffc67807 */ /* 0x000fe20002000000 */
[----:B------:R-:W-:Y:S01]  /*13c70*/  IMAD.WIDE.U32 R208, R208, 0x1000000, RZ ;  /* 0x01000000d0d07825 */ /* 0x000fe200078e00ff */
[----:B------:R-:W-:-:S03]  /*13c80*/  LOP3.LUT P6, RZ, R146, 0x4, RZ, 0xc0, !PT ;  /* 0x0000000492ff7812 */ /* 0x000fc600078cc0ff */
[----:B------:R-:W-:Y:S01]  /*13c90*/  FADD.FTZ R200, R84, R175 ;  /* 0x000000af54c87221 */ /* 0x000fe20000010000 */
[----:B------:R0:W-:Y:S01]  /*13ca0*/  STG.E.128 desc[UR4][R160.64], R40 ;  /* 0x00000028a0007986 */ /* 0x0001e2000c101d04 */
[----:B------:R-:W-:Y:S01]  /*13cb0*/  IMAD.WIDE.U32 R206, R206, 0x10000, RZ ;  /* 0x00010000cece7825 */ /* 0x000fe200078e00ff */
[----:B------:R-:W-:-:S03]  /*13cc0*/  UMOV UR12, 0xffffffff ;  /* 0xffffffff000c7882 */ /* 0x000fc60000000000 */
[----:B------:R-:W-:Y:S01]  /*13cd0*/  FADD.FTZ R175, R85, R200 ;  /* 0x000000c855af7221 */ /* 0x000fe20000010000 */
[----:B------:R-:W-:-:S04]  /*13ce0*/  IMAD.WIDE.U32 R204, R204, 0x100, RZ ;  /* 0x00000100cccc7825 */ /* 0x000fc800078e00ff */
[----:B------:R-:W-:Y:S01]  /*13cf0*/  FADD.FTZ R200, R86, R175 ;  /* 0x000000af56c87221 */ /* 0x000fe20000010000 */
[----:B------:R-:W-:Y:S01]  /*13d00*/  IMAD.WIDE.U32 R162, R197, 0x8, R162 ;  /* 0x00000008c5a27825 */ /* 0x000fe200078e00a2 */
[----:B------:R-:W-:-:S03]  /*13d10*/  LOP3.LUT R204, R204, R208, R206, 0xfe, !PT ;  /* 0x000000d0cccc7212 */ /* 0x000fc600078efece */
        /* <DEDUP_REMOVED lines=40> */
[----:B------:R-:W-:Y:S01]  /*13fa0*/  FSEL R131, R131, RZ, !P1 ;  /* 0x000000ff83837208 */ /* 0x000fe20004800000 */
[----:B------:R-:W-:Y:S01]  /*13fb0*/  FADD.FTZ R188, R44, R177 ;  /* 0x000000b12cbc7221 */ /* 0x000fe20000010000 */
[----:B------:R-:W-:Y:S02]  /*13fc0*/  SEL R177, RZ, 0x1000000, P1 ;  /* 0x01000000ffb17807 */ /* 0x000fe40000800000 */
[----:B------:R-:W-:Y:S01]  /*13fd0*/  LOP3.LUT P1, RZ, R143, 0x1f, RZ, 0xc0, !PT ;  /* 0x0000001f8fff7812 */ /* 0x000fe2000782c0ff */
[----:B------:R-:W-:Y:S01]  /*13fe0*/  FADD.FTZ R175, R45, R188 ;  /* 0x000000bc2daf7221 */ /* 0x000fe20000010000 */
[----:B------:R-:W-:Y:S01]  /*13ff0*/  LOP3.LUT R198, R198, R177, R173, 0xfe, !PT ;  /* 0x000000b1c6c67212 */ /* 0x000fe200078efead */
[----:B------:R-:W-:Y:S01]  /*14000*/  @P0 FADD.FTZ R131, R95, R131 ;  /* 0x000000835f830221 */ /* 0x000fe20000010000 */
[----:B------:R-:W-:Y:S01]  /*14010*/  SEL R177, RZ, 0x1, P3 ;  /* 0x00000001ffb17807 */ /* 0x000fe20001800000 */
[----:B------:R-:W-:Y:S01]  /*14020*/  FADD.FTZ R188, R46, R175 ;  /* 0x000000af2ebc7221 */ /* 0x000fe20000010000 */
[----:B------:R-:W-:-:S02]  /*14030*/  SEL R175, RZ, 0x1, P6 ;  /* 0x00000001ffaf7807 */ /* 0x000fc40003000000 */
[----:B------:R-:W-:Y:S01]  /*14040*/  LOP3.LUT R209, R209, R198, R177, 0xfe, !PT ;  /* 0x000000c6d1d17212 */ /* 0x000fe200078efeb1 */
[----:B------:R-:W-:Y:S01]  /*14050*/  FADD.FTZ R173, R47, R188 ;  /* 0x000000bc2fad7221 */ /* 0x000fe20000010000 */
[----:B------:R-:W-:Y:S01]  /*14060*/  LOP3.LUT R204, R204, R175, RZ, 0xfc, !PT ;  /* 0x000000afcccc7212 */ /* 0x000fe200078efcff */
[----:B------:R0:W-:Y:S01]  /*14070*/  STG.E.128 desc[UR4][R160.64+0x10], R128 ;  /* 0x00001080a0007986 */ /* 0x0001e2000c101d04 */
[----:B------:R-:W-:Y:S01]  /*14080*/  LOP3.LUT R205, R205, R209, R207, 0xfe, !PT ;  /* 0x000000d1cdcd7212 */ /* 0x000fe200078efecf */
[----:B------:R-:W-:Y:S01]  /*14090*/  FADD.FTZ R188, R40, R173 ;  /* 0x000000ad28bc7221 */ /* 0x000fe20000010000 */
[----:B------:R-:W-:-:S03]  /*140a0*/  LOP3.LUT P0, RZ, R186, 0xff, RZ, 0xc0, !PT ;  /* 0x000000ffbaff7812 */ /* 0x000fc6000780c0ff */
[----:B------:R-:W-:Y:S01]  /*140b0*/  FADD.FTZ R173, R41, R188 ;  /* 0x000000bc29ad7221 */ /* 0x000fe20000010000 */
[----:B------:R0:W-:Y:S03]  /*140c0*/  STG.E.64 desc[UR4][R162.64], R204 ;  /* 0x000000cca2007986 */ /* 0x0001e6000c101b04 */
[----:B------:R-:W-:-:S04]  /*140d0*/  FADD.FTZ R188, R42, R173 ;  /* 0x000000ad2abc7221 */ /* 0x000fc80000010000 */
        /* <DEDUP_REMOVED lines=141> */
.L_x_32632:
        /* <DEDUP_REMOVED lines=21> */
[----:B------:R-:W-:-:S05]  /*14b00*/  @!P2 IMAD.MOV.U32 R175, RZ, RZ, 0x700 ;  /* 0x00000700ffafa424 */ /* 0x000fca00078e00ff */
[----:B------:R-:W0:Y:S01]  /*14b10*/  SHFL.DOWN PT, R188, R175, 0x2, 0x1f ;  /* 0x08401f00afbc7f89 */ /* 0x000e2200000e0000 */
[----:B------:R-:W-:-:S03]  /*14b20*/  I2FP.F32.S32 R207, R175 ;  /* 0x000000af00cf7245 */ /* 0x000fc60000201400 */
[----:B------:R-:W1:Y:S01]  /*14b30*/  @!P2 LDS.64 R162, [R177] ;  /* 0x00000000b1a2a984 */ /* 0x000e620000000a00 */
[----:B0-----:R-:W-:Y:S02]  /*14b40*/  IADD3 R161, R188, R175, RZ ;  /* 0x000000afbca17210 */ /* 0x001fe40007ffe0ff */
[----:B------:R-:W-:Y:S02]  /*14b50*/  I2FP.F32.S32 R188, R188 ;  /* 0x000000bc00bc7245 */ /* 0x000fe40000201400 */
[----:B------:R-:W-:Y:S01]  /*14b60*/  I2FP.F32.S32 R173, R161 ;  /* 0x000000a100ad7245 */ /* 0x000fe20000201400 */
[----:B------:R-:W-:Y:S03]  /*14b70*/  SHFL.DOWN PT, R194, R161, 0x1, 0x1f ;  /* 0x08201f00a1c27f89 */ /* 0x000fe600000e0000 */
[----:B------:R-:W0:Y:S01]  /*14b80*/  MUFU.RCP R190, R173 ;  /* 0x000000ad00be7308 */ /* 0x000e220000001000 */
[----:B-1----:R-:W1:Y:S02]  /*14b90*/  SHFL.DOWN PT, R205, R162, 0x2, 0x1f ;  /* 0x08401f00a2cd7f89 */ /* 0x002e6400000e0000 */
[----:B-1----:R-:W-:-:S04]  /*14ba0*/  FMUL.FTZ R160, R205, R188 ;  /* 0x000000bccda07220 */ /* 0x002fc80000410000 */
[----:B------:R-:W-:Y:S01]  /*14bb0*/  FFMA.FTZ R177, R207, R162, R160 ;  /* 0x000000a2cfb17223 */ /* 0x000fe200000100a0 */
[----:B------:R-:W-:Y:S01]  /*14bc0*/  FADD.FTZ R162, -R205, R162 ;  /* 0x000000a2cda27221 */ /* 0x000fe20000010100 */
[----:B------:R-:W1:Y:S02]  /*14bd0*/  SHFL.DOWN PT, R160, R163, 0x2, 0x1f ;  /* 0x08401f00a3a07f89 */ /* 0x000e6400000e0000 */
[----:B0-----:R-:W-:Y:S01]  /*14be0*/  FMUL.FTZ R192, R190, R177 ;  /* 0x000000b1bec07220 */ /* 0x001fe20000410000 */
[----:B------:R-:W-:Y:S01]  /*14bf0*/  IADD3 R177, R161, R194, RZ ;  /* 0x000000c2a1b17210 */ /* 0x000fe20007ffe0ff */
[----:B------:R-:W-:Y:S01]  /*14c00*/  FMUL.FTZ R162, R162, R162 ;  /* 0x000000a2a2a27220 */ /* 0x000fe20000410000 */
[----:B------:R-:W-:Y:S02]  /*14c10*/  I2FP.F32.S32 R194, R194 ;  /* 0x000000c200c27245 */ /* 0x000fe40000201400 */
[----:B------:R-:W0:Y:S01]  /*14c20*/  SHFL.DOWN PT, R175, R192, 0x1, 0x1f ;  /* 0x08201f00c0af7f89 */ /* 0x000e2200000e0000 */
[----:B------:R-:W-:Y:S01]  /*14c30*/  I2FP.F32.S32 R177, R177 ;  /* 0x000000b100b17245 */ /* 0x000fe20000201400 */
[----:B------:R-:W-:-:S04]  /*14c40*/  FMUL.FTZ R162, R162, R207 ;  /* 0x000000cfa2a27220 */ /* 0x000fc80000410000 */
[----:B------:R-:W-:Y:S01]  /*14c50*/  FMUL.FTZ R162, R162, R188 ;  /* 0x000000bca2a27220 */ /* 0x000fe20000410000 */
[----:B------:R-:W2:Y:S01]  /*14c60*/  MUFU.RCP R177, R177 ;  /* 0x000000b100b17308 */ /* 0x000ea20000001000 */
[----:B-1----:R-:W-:-:S04]  /*14c70*/  FADD.FTZ R161, R160, R163 ;  /* 0x000000a3a0a17221 */ /* 0x002fc80000010000 */
[----:B------:R-:W-:Y:S01]  /*14c80*/  FFMA.FTZ R190, R190, R162, R161 ;  /* 0x000000a2bebe7223 */ /* 0x000fe200000100a1 */
[----:B0-----:R-:W-:Y:S01]  /*14c90*/  FMUL.FTZ R196, R175, R194 ;  /* 0x000000c2afc47220 */ /* 0x001fe20000410000 */
        /* <DEDUP_REMOVED lines=10> */
[----:B-1----:R-:W-:-:S05]  /*14d40*/  FSEL R162, R161, RZ, !P3 ;  /* 0x000000ffa1a27208 */ /* 0x002fca0005800000 */
[--C-:B------:R-:W-:Y:S01]  /*14d50*/  FADD.FTZ R200, R90, -R162.reuse ;  /* 0x800000a25ac87221 */ /* 0x100fe20000010000 */
[--C-:B------:R-:W-:Y:S01]  /*14d60*/  FADD.FTZ R212, R85, -R162.reuse ;  /* 0x800000a255d47221 */ /* 0x100fe20000010000 */
[----:B------:R-:W0:Y:S01]  /*14d70*/  SHFL.IDX PT, R90, R173, RZ, 0x1f ;  /* 0x00001fffad5a7589 */ /* 0x000e2200000e0000 */
[----:B------:R-:W0:Y:S01]  /*14d80*/  LDC R85, c[0x0][0x2d8] ;  /* 0x0000b600ff557b82 */ /* 0x000e220000000800 */
[--C-:B------:R-:W-:Y:S01]  /*14d90*/  FADD.FTZ R188, R68, -R162.reuse ;  /* 0x800000a244bc7221 */ /* 0x100fe20000010000 */
[--C-:B------:R-:W-:Y:S01]  /*14da0*/  FADD.FTZ R68, R65, -R162.reuse ;  /* 0x800000a241447221 */ /* 0x100fe20000010000 */
[----:B------:R-:W-:Y:S01]  /*14db0*/  FMUL.FTZ R65, R161, R161 ;  /* 0x000000a1a1417220 */ /* 0x000fe20000410000 */
[--C-:B------:R-:W-:Y:S01]  /*14dc0*/  FADD.FTZ R222, R63, -R162.reuse ;  /* 0x800000a23fde7221 */ /* 0x100fe20000010000 */
[--C-:B------:R-:W-:Y:S01]  /*14dd0*/  FADD.FTZ R186, R60, -R162.reuse ;  /* 0x800000a23cba7221 */ /* 0x100fe20000010000 */
[--C-:B------:R-:W-:Y:S01]  /*14de0*/  FADD.FTZ R192, R61, -R162.reuse ;  /* 0x800000a23dc07221 */ /* 0x100fe20000010000 */
[--C-:B------:R-:W-:Y:S01]  /*14df0*/  FADD.FTZ R236, R86, -R162.reuse ;  /* 0x800000a256ec7221 */ /* 0x100fe20000010000 */
[----:B------:R-:W-:Y:S01]  /*14e00*/  FSEL R202, R65, RZ, P3 ;  /* 0x000000ff41ca7208 */ /* 0x000fe20001800000 */
[----:B------:R-:W1:Y:S01]  /*14e10*/  @!P1 LDC.64 R60, c[0x0][0x250] ;  /* 0x00009400ff3c9b82 */ /* 0x000e620000000a00 */
[--C-:B------:R-:W-:Y:S01]  /*14e20*/  FADD.FTZ R238, R87, -R162.reuse ;  /* 0x800000a257ee7221 */ /* 0x100fe20000010000 */
[--C-:B------:R-:W-:Y:S01]  /*14e30*/  FADD.FTZ R208, R44, -R162.reuse ;  /* 0x800000a22cd07221 */ /* 0x100fe20000010000 */
[--C-:B------:R-:W-:Y:S01]  /*14e40*/  FADD.FTZ R230, R54, -R162.reuse ;  /* 0x800000a236e67221 */ /* 0x100fe20000010000 */
[--C-:B------:R-:W-:Y:S01]  /*14e50*/  FADD.FTZ R44, R43, -R162.reuse ;  /* 0x800000a22b2c7221 */ /* 0x100fe20000010000 */
[--C-:B------:R-:W-:Y:S01]  /*14e60*/  FADD.FTZ R54, R50, -R162.reuse ;  /* 0x800000a232367221 */ /* 0x100fe20000010000 */
[----:B------:R-:W-:Y:S01]  /*14e70*/  FADD.FTZ R210, R45, -R162 ;  /* 0x800000a22dd27221 */ /* 0x000fe20000010000 */
[----:B------:R-:W-:-:S02]  /*14e80*/  HADD2.F32 R43, -RZ, R127.H0_H0 ;  /* 0x2000007fff2b7230 */ /* 0x000fc40000004100 */
[--C-:B------:R-:W-:Y:S01]  /*14e90*/  FADD.FTZ R50, R41, -R162.reuse ;  /* 0x800000a229327221 */ /* 0x100fe20000010000 */
[----:B------:R-:W-:Y:S02]  /*14ea0*/  HADD2.F32 R45, -RZ, R127.H1_H1 ;  /* 0x3000007fff2d7230 */ /* 0x000fe40000004100 */
[--C-:B------:R-:W-:Y:S01]  /*14eb0*/  FADD.FTZ R198, R91, -R162.reuse ;  /* 0x800000a25bc67221 */ /* 0x100fe20000010000 */
[--C-:B------:R-:W-:Y:S01]  /*14ec0*/  FADD.FTZ R206, R53, -R162.reuse ;  /* 0x800000a235ce7221 */ /* 0x100fe20000010000 */
[--C-:B------:R-:W-:Y:S01]  /*14ed0*/  FADD.FTZ R234, R47, -R162.reuse ;  /* 0x800000a22fea7221 */ /* 0x100fe20000010000 */
[----:B------:R-:W-:Y:S02]  /*14ee0*/  HADD2.F32 R53, -RZ, R126.H1_H1 ;  /* 0x3000007eff357230 */ /* 0x000fe40000004100 */
[----:B------:R-:W-:Y:S01]  /*14ef0*/  FADD.FTZ R88, R88, -R162 ;  /* 0x800000a258587221 */ /* 0x000fe20000010000 */
[----:B0-----:R-:W-:Y:S01]  /*14f00*/  FFMA.FTZ R63, R90, UR7, R85 ;  /* 0x000000075a3f7c23 */ /* 0x001fe20008010055 */
[----:B------:R-:W-:-:S02]  /*14f10*/  HADD2.F32 R47, -RZ, R125.H1_H1 ;  /* 0x3000007dff2f7230 */ /* 0x000fc40000004100 */
[--C-:B------:R-:W-:Y:S01]  /*14f20*/  FADD.FTZ R160, R89, -R162.reuse ;  /* 0x800000a259a07221 */ /* 0x100fe20000010000 */
[----:B------:R-:W-:Y:S01]  /*14f30*/  FADD.FTZ R204, R52, -R162 ;  /* 0x800000a234cc7221 */ /* 0x000fe20000010000 */
[----:B------:R-:W-:Y:S01]  /*14f40*/  FADD.FTZ R63, R63, R202 ;  /* 0x000000ca3f3f7221 */ /* 0x000fe20000010000 */
[--C-:B------:R-:W-:Y:S01]  /*14f50*/  FADD.FTZ R202, R51, -R162.reuse ;  /* 0x800000a233ca7221 */ /* 0x100fe20000010000 */
[--C-:B------:R-:W-:Y:S01]  /*14f60*/  FADD.FTZ R52, R49, -R162.reuse ;  /* 0x800000a231347221 */ /* 0x100fe20000010000 */
[--C-:B------:R-:W-:Y:S01]  /*14f70*/  FADD.FTZ R196, R77, -R162.reuse ;  /* 0x800000a24dc47221 */ /* 0x100fe20000010000 */
[----:B------:R-:W-:Y:S02]  /*14f80*/  HADD2.F32 R49, -RZ, R125.H0_H0 ;  /* 0x2000007dff317230 */ /* 0x000fe40000004100 */
        /* <DEDUP_REMOVED lines=10> */
[----:B------:R-:W-:Y:S02]  /*15030*/  HADD2.F32 R57, -RZ, R123.H1_H1 ;  /* 0x3000007bff397230 */ /* 0x000fe40000004100 */
        /* <DEDUP_REMOVED lines=10> */
[----:B------:R-:W-:Y:S01]  /*150e0*/  FMUL.FTZ R88, R63, R88 ;  /* 0x000000583f587220 */ /* 0x000fe20000410000 */
[----:B------:R-:W-:Y:S01]  /*150f0*/  FFMA.FTZ R43, R236, R43, R27 ;  /* 0x0000002bec2b7223 */ /* 0x000fe2000001001b */
[----:B------:R-:W-:Y:S01]  /*15100*/  FFMA.FTZ R236, R41, R45, R26 ;  /* 0x0000002d29ec7223 */ /* 0x000fe2000001001a */
[----:B------:R-:W-:Y:S01]  /*15110*/  FMUL.FTZ R45, R63, R198 ;  /* 0x000000c63f2d7220 */ /* 0x000fe20000410000 */
[----:B-1----:R-:W-:Y:S01]  /*15120*/  FFMA.FTZ R60, R51, R53, R28 ;  /* 0x00000035333c7223 */ /* 0x002fe2000001001c */
[----:B------:R-:W-:-:S02]  /*15130*/  HADD2.F32 R51, -RZ, R124.H0_H0 ;  /* 0x2000007cff337230 */ /* 0x000fc40000004100 */
[----:B------:R-:W-:Y:S01]  /*15140*/  FMUL.FTZ R200, R63, R200 ;  /* 0x000000c83fc87220 */ /* 0x000fe20000410000 */
[----:B------:R-:W-:Y:S01]  /*15150*/  FFMA.FTZ R198, R45, R47, R30 ;  /* 0x0000002f2dc67223 */ /* 0x000fe2000001001e */
[----:B------:R-:W-:Y:S02]  /*15160*/  HADD2.F32 R47, -RZ, R124.H1_H1 ;  /* 0x3000007cff2f7230 */ /* 0x000fe40000004100 */
[C---:B------:R-:W-:Y:S01]  /*15170*/  FMUL.FTZ R45, R63.reuse, R160 ;  /* 0x000000a03f2d7220 */ /* 0x040fe20000410000 */
[----:B------:R-:W-:Y:S01]  /*15180*/  FFMA.FTZ R51, R88, R51, R33 ;  /* 0x0000003358337223 */ /* 0x000fe20000010021 */
[----:B------:R-:W-:Y:S02]  /*15190*/  HADD2.F32 R61, -RZ, R122.H1_H1 ;  /* 0x3000007aff3d7230 */ /* 0x000fe40000004100 */
[----:B------:R-:W-:Y:S01]  /*151a0*/  FMUL.FTZ R59, R63, R196 ;  /* 0x000000c43f3b7220 */ /* 0x000fe20000410000 */
        /* <DEDUP_REMOVED lines=9> */
[--C-:B------:R-:W-:Y:S02]  /*15240*/  HADD2.F32 R59, -RZ, R120.reuse.H0_H0 ;  /* 0x20000078ff3b7230 */ /* 0x100fe40000004100 */
[----:B------:R-:W-:Y:S01]  /*15250*/  FFMA.FTZ R160, R53, R57, R18 ;  /* 0x0000003935a07223 */ /* 0x000fe20000010012 */
[----:B------:R-:W-:-:S02]  /*15260*/  HADD2.F32 R47, -RZ, R120.H1_H1 ;  /* 0x30000078ff2f7230 */ /* 0x000fc40000004100 */
[C---:B------:R-:W-:Y:S01]  /*15270*/  FMUL.FTZ R80, R63.reuse, R80 ;  /* 0x000000503f507220 */ /* 0x040fe20000410000 */
[----:B------:R-:W-:Y:S02]  /*15280*/  HADD2.F32 R57, -RZ, R121.H0_H0 ;  /* 0x20000079ff397230 */ /* 0x000fe40000004100 */
[----:B------:R-:W-:Y:S01]  /*15290*/  FMUL.FTZ R45, R63, R84 ;  /* 0x000000543f2d7220 */ /* 0x000fe20000410000 */
[----:B------:R-:W-:Y:S01]  /*152a0*/  FADD.FTZ R74, R74, -R162 ;  /* 0x800000a24a4a7221 */ /* 0x000fe20000010000 */
[----:B------:R-:W-:Y:S01]  /*152b0*/  FFMA.FTZ R59, R80, R59, R25 ;  /* 0x0000003b503b7223 */ /* 0x000fe20000010019 */
[----:B------:R-:W-:Y:S02]  /*152c0*/  HADD2.F32 R71, -RZ, R118.H1_H1 ;  /* 0x30000076ff477230 */ /* 0x000fe40000004100 */
[----:B------:R-:W-:Y:S01]  /*152d0*/  FFMA.FTZ R80, R45, R47, R24 ;  /* 0x0000002f2d507223 */ /* 0x000fe20000010018 */
[----:B------:R-:W-:Y:S01]  /*152e0*/  FMUL.FTZ R69, R63, R194 ;  /* 0x000000c23f457220 */ /* 0x000fe20000410000 */
[----:B------:R-:W-:Y:S01]  /*152f0*/  FFMA.FTZ R57, R190, R57, R23 ;  /* 0x00000039be397223 */ /* 0x000fe20000010017 */
[----:B------:R-:W-:-:S02]  /*15300*/  HADD2.F32 R47, -RZ, R117.H1_H1 ;  /* 0x30000075ff2f7230 */ /* 0x000fc40000004100 */
[--C-:B------:R-:W-:Y:S01]  /*15310*/  FADD.FTZ R72, R72, -R162.reuse ;  /* 0x800000a248487221 */ /* 0x100fe20000010000 */
[C---:B------:R-:W-:Y:S01]  /*15320*/  FMUL.FTZ R190, R63.reuse, R188 ;  /* 0x000000bc3fbe7220 */ /* 0x040fe20000410000 */
[C---:B------:R-:W-:Y:S01]  /*15330*/  FMUL.FTZ R45, R63.reuse, R78 ;  /* 0x0000004e3f2d7220 */ /* 0x040fe20000410000 */
[----:B------:R-:W-:Y:S01]  /*15340*/  FMUL.FTZ R188, R63, R74 ;  /* 0x0000004a3fbc7220 */ /* 0x000fe20000410000 */
[--C-:B------:R-:W-:Y:S01]  /*15350*/  FADD.FTZ R76, R73, -R162.reuse ;  /* 0x800000a2494c7221 */ /* 0x100fe20000010000 */
[----:B------:R-:W-:Y:S01]  /*15360*/  FADD.FTZ R216, R70, -R162 ;  /* 0x800000a246d87221 */ /* 0x000fe20000010000 */
[----:B------:R-:W-:Y:S01]  /*15370*/  FFMA.FTZ R74, R69, R71, R12 ;  /* 0x00000047454a7223 */ /* 0x000fe2000001000c */
[----:B------:R-:W-:Y:S01]  /*15380*/  FADD.FTZ R70, R67, -R162 ;  /* 0x800000a243467221 */ /* 0x000fe20000010000 */
[----:B------:R-:W-:Y:S02]  /*15390*/  HADD2.F32 R69, -RZ, R116.H0_H0 ;  /* 0x20000074ff457230 */ /* 0x000fe40000004100 */
[----:B------:R-:W-:Y:S01]  /*153a0*/  FFMA.FTZ R78, R45, R47, R14 ;  /* 0x0000002f2d4e7223 */ /* 0x000fe2000001000e */
[----:B------:R-:W-:-:S02]  /*153b0*/  HADD2.F32 R67, -RZ, R119.H1_H1 ;  /* 0x30000077ff437230 */ /* 0x000fc40000004100 */
[C---:B------:R-:W-:Y:S01]  /*153c0*/  FMUL.FTZ R72, R63.reuse, R72 ;  /* 0x000000483f487220 */ /* 0x040fe20000410000 */
        /* <DEDUP_REMOVED lines=8> */
[----:B------:R-:W-:-:S02]  /*15450*/  HADD2.F32 R67, -RZ, R117.H0_H0 ;  /* 0x20000075ff437230 */ /* 0x000fc40000004100 */
[----:B------:R-:W-:Y:S01]  /*15460*/  FFMA.FTZ R76, R45, R47, R16 ;  /* 0x0000002f2d4c7223 */ /* 0x000fe20000010010 */
[----:B------:R-:W-:Y:S02]  /*15470*/  HADD2.F32 R73, -RZ, R114.H0_H0 ;  /* 0x20000072ff497230 */ /* 0x000fe40000004100 */
[C---:B------:R-:W-:Y:S01]  /*15480*/  FMUL.FTZ R186, R63.reuse, R186 ;  /* 0x000000ba3fba7220 */ /* 0x040fe20000410000 */
[----:B------:R-:W-:Y:S02]  /*15490*/  HADD2.F32 R47, -RZ, R113.H1_H1 ;  /* 0x30000071ff2f7230 */ /* 0x000fe40000004100 */
[----:B------:R-:W-:Y:S01]  /*154a0*/  FMUL.FTZ R45, R63, R70 ;  /* 0x000000463f2d7220 */ /* 0x000fe20000410000 */
[----:B------:R-:W-:Y:S01]  /*154b0*/  FFMA.FTZ R67, R188, R67, R15 ;  /* 0x00000043bc437223 */ /* 0x000fe2000001000f */
[----:B------:R-:W-:Y:S01]  /*154c0*/  FFMA.FTZ R70, R186, R73, R5 ;  /* 0x00000049ba467223 */ /* 0x000fe20000010005 */
[----:B------:R-:W-:Y:S02]  /*154d0*/  HADD2.F32 R188, -RZ, R112.H1_H1 ;  /* 0x30000070ffbc7230 */ /* 0x000fe40000004100 */
[----:B------:R-:W-:Y:S01]  /*154e0*/  FFMA.FTZ R186, R45, R47, R6 ;  /* 0x0000002f2dba7223 */ /* 0x000fe20000010006 */
[C---:B------:R-:W-:Y:S01]  /*154f0*/  FMUL.FTZ R45, R63.reuse, R68 ;  /* 0x000000443f2d7220 */ /* 0x040fe20000410000 */
[----:B------:R-:W-:Y:S01]  /*15500*/  FMUL.FTZ R77, R63, R192 ;  /* 0x000000c03f4d7220 */ /* 0x000fe20000410000 */
[----:B------:R-:W-:-:S02]  /*15510*/  HADD2.F32 R192, -RZ, R109.H1_H1 ;  /* 0x3000006dffc07230 */ /* 0x000fc40000004100 */
[----:B------:R-:W-:Y:S01]  /*15520*/  FADD.FTZ R56, R56, -R162 ;  /* 0x800000a238387221 */ /* 0x000fe20000010000 */
[----:B------:R-:W-:Y:S01]  /*15530*/  FFMA.FTZ R188, R45, R188, R8 ;  /* 0x000000bc2dbc7223 */ /* 0x000fe20000010008 */
[----:B------:R-:W-:Y:S02]  /*15540*/  HADD2.F32 R79, -RZ, R114.H1_H1 ;  /* 0x30000072ff4f7230 */ /* 0x000fe40000004100 */
[C---:B------:R-:W-:Y:S01]  /*15550*/  FMUL.FTZ R45, R63.reuse, R90 ;  /* 0x0000005a3f2d7220 */ /* 0x040fe20000410000 */
[----:B------:R-:W-:Y:S02]  /*15560*/  HADD2.F32 R47, -RZ, R111.H0_H0 ;  /* 0x2000006fff2f7230 */ /* 0x000fe40000004100 */
[----:B------:R-:W-:Y:S01]  /*15570*/  FMUL.FTZ R85, R63, R56 ;  /* 0x000000383f557220 */ /* 0x000fe20000410000 */
[----:B------:R-:W-:Y:S02]  /*15580*/  HADD2.F32 R65, -RZ, R118.H0_H0 ;  /* 0x20000076ff417230 */ /* 0x000fe40000004100 */
[----:B------:R-:W-:Y:S01]  /*15590*/  FFMA.FTZ R192, R45, R192, R150 ;  /* 0x000000c02dc07223 */ /* 0x000fe20000010096 */
[----:B------:R-:W-:Y:S01]  /*155a0*/  FFMA.FTZ R73, R77, R79, R4 ;  /* 0x0000004f4d497223 */ /* 0x000fe20000010004 */
[----:B------:R-:W-:-:S02]  /*155b0*/  HADD2.F32 R45, -RZ, R108.H0_H0 ;  /* 0x2000006cff2d7230 */ /* 0x000fc40000004100 */
[----:B------:R-:W-:Y:S01]  /*155c0*/  FMUL.FTZ R79, R63, R230 ;  /* 0x000000e63f4f7220 */ /* 0x000fe20000410000 */
[----:B------:R-:W-:Y:S01]  /*155d0*/  FADD.FTZ R232, R55, -R162 ;  /* 0x800000a237e87221 */ /* 0x000fe20000010000 */
[C---:B------:R-:W-:Y:S01]  /*155e0*/  FMUL.FTZ R206, R63.reuse, R206 ;  /* 0x000000ce3fce7220 */ /* 0x040fe20000410000 */
[----:B------:R-:W-:Y:S01]  /*155f0*/  FMUL.FTZ R91, R63, R54 ;  /* 0x000000363f5b7220 */ /* 0x000fe20000410000 */
[----:B------:R-:W-:Y:S01]  /*15600*/  FFMA.FTZ R79, R79, R47, R152 ;  /* 0x0000002f4f4f7223 */ /* 0x000fe20000010098 */
[----:B------:R-:W-:Y:S01]  /*15610*/  FFMA.FTZ R85, R85, R45, R0 ;  /* 0x0000002d55557223 */ /* 0x000fe20000010000 */
[----:B------:R-:W-:Y:S02]  /*15620*/  HADD2.F32 R47, -RZ, R110.H1_H1 ;  /* 0x3000006eff2f7230 */ /* 0x000fe40000004100 */
[----:B------:R-:W-:Y:S01]  /*15630*/  FADD.FTZ R46, R46, -R162 ;  /* 0x800000a22e2e7221 */ /* 0x000fe20000010000 */
[----:B------:R-:W-:Y:S02]  /*15640*/  HADD2.F32 R45, -RZ, R105.H0_H0 ;  /* 0x20000069ff2d7230 */ /* 0x000fe40000004100 */
[----:B------:R-:W-:Y:S01]  /*15650*/  FFMA.FTZ R65, R190, R65, R13 ;  /* 0x00000041be417223 */ /* 0x000fe2000001000d */
[----:B------:R-:W-:-:S02]  /*15660*/  HADD2.F32 R190, -RZ, R111.H1_H1 ;  /* 0x3000006fffbe7230 */ /* 0x000fc40000004100 */
[----:B------:R-:W-:Y:S01]  /*15670*/  FMUL.FTZ R81, R63, R232 ;  /* 0x000000e83f517220 */ /* 0x000fe20000410000 */
[----:B------:R-:W-:Y:S01]  /*15680*/  FFMA.FTZ R90, R206, R47, R151 ;  /* 0x0000002fce5a7223 */ /* 0x000fe20000010097 */
[----:B------:R-:W-:Y:S02]  /*15690*/  HADD2.F32 R194, -RZ, R108.H1_H1 ;  /* 0x3000006cffc27230 */ /* 0x000fe40000004100 */
[----:B------:R-:W-:Y:S01]  /*156a0*/  FFMA.FTZ R91, R91, R45, R156 ;  /* 0x0000002d5b5b7223 */ /* 0x000fe2000001009c */
[--C-:B------:R-:W-:Y:S02]  /*156b0*/  HADD2.F32 R87, -RZ, R107.reuse.H0_H0 ;  /* 0x2000006bff577230 */ /* 0x100fe40000004100 */
[----:B------:R-:W-:Y:S01]  /*156c0*/  FADD.FTZ R130, R130, -R162 ;  /* 0x800000a282827221 */ /* 0x000fe20000010000 */
[----:B------:R-:W-:Y:S02]  /*156d0*/  HADD2.F32 R196, -RZ, R107.H1_H1 ;  /* 0x3000006bffc47230 */ /* 0x000fe40000004100 */
[C---:B------:R-:W-:Y:S01]  /*156e0*/  FMUL.FTZ R47, R63.reuse, R62 ;  /* 0x0000003e3f2f7220 */ /* 0x040fe20000410000 */
[----:B------:R-:W-:Y:S01]  /*156f0*/  FMUL.FTZ R46, R63, R46 ;  /* 0x0000002e3f2e7220 */ /* 0x000fe20000410000 */
[----:B------:R-:W-:-:S02]  /*15700*/  HADD2.F32 R45, -RZ, R104.H1_H1 ;  /* 0x30000068ff2d7230 */ /* 0x000fc40000004100 */
        /* <DEDUP_REMOVED lines=11> */
[----:B------:R-:W-:Y:S01]  /*157c0*/  FFMA.FTZ R190, R81, R190, R154 ;  /* 0x000000be51be7223 */ /* 0x000fe2000001009a */
[----:B------:R-:W-:-:S02]  /*157d0*/  HADD2.F32 R81, -RZ, R110.H0_H0 ;  /* 0x2000006eff517230 */ /* 0x000fc40000004100 */
[----:B------:R-:W-:Y:S01]  /*157e0*/  FFMA.FTZ R194, R47, R194, R148 ;  /* 0x000000c22fc27223 */ /* 0x000fe20000010094 */
[----:B------:R-:W-:Y:S01]  /*157f0*/  FFMA.FTZ R87, R46, R87, R159 ;  /* 0x000000572e577223 */ /* 0x000fe2000001009f */
[C---:B------:R-:W-:Y:S01]  /*15800*/  FMUL.FTZ R131, R63.reuse, R130 ;  /* 0x000000823f837220 */ /* 0x040fe20000410000 */
[----:B------:R-:W-:Y:S01]  /*15810*/  FMUL.FTZ R204, R63, R204 ;  /* 0x000000cc3fcc7220 */ /* 0x000fe20000410000 */
[----:B------:R-:W-:Y:S01]  /*15820*/  FFMA.FTZ R196, R89, R196, R166 ;  /* 0x000000c459c47223 */ /* 0x000fe200000100a6 */
[----:B------:R-:W-:Y:S02]  /*15830*/  HADD2.F32 R47, -RZ, R106.H0_H0 ;  /* 0x2000006aff2f7230 */ /* 0x000fe40000004100 */
[----:B------:R-:W-:Y:S01]  /*15840*/  FFMA.FTZ R130, R52, R45, R155 ;  /* 0x0000002d34827223 */ /* 0x000fe2000001009b */
[----:B------:R-:W-:Y:S02]  /*15850*/  HADD2.F32 R46, -RZ, R105.H1_H1 ;  /* 0x30000069ff2e7230 */ /* 0x000fe40000004100 */
[----:B------:R-:W-:Y:S01]  /*15860*/  FMUL.FTZ R89, R63, R208 ;  /* 0x000000d03f597220 */ /* 0x000fe20000410000 */
[----:B------:R-:W-:-:S02]  /*15870*/  HADD2.F32 R56, -RZ, R103.H1_H1 ;  /* 0x30000067ff387230 */ /* 0x000fc40000004100 */
        /* <DEDUP_REMOVED lines=9> */
[----:B------:R-:W-:Y:S01]  /*15910*/  FFMA.FTZ R89, R89, R47, R158 ;  /* 0x0000002f59597223 */ /* 0x000fe2000001009e */
[----:B------:R-:W-:Y:S01]  /*15920*/  FFMA.FTZ R202, R202, R46, R157 ;  /* 0x0000002ecaca7223 */ /* 0x000fe2000001009d */
[----:B------:R-:W-:Y:S01]  /*15930*/  FFMA.FTZ R204, R162, R56, R181 ;  /* 0x00000038a2cc7223 */ /* 0x000fe200000100b5 */
[----:B------:R-:W0:Y:S01]  /*15940*/  @!P1 LDC.64 R46, c[0x0][0x258] ;  /* 0x00009600ff2e9b82 */ /* 0x000e220000000a00 */
[----:B------:R-:W-:Y:S01]  /*15950*/  FFMA.FTZ R173, R131, R54, R180 ;  /* 0x0000003683ad7223 */ /* 0x000fe200000100b4 */
[----:B------:R-:W-:Y:S01]  /*15960*/  FFMA.FTZ R162, R128, R52, R169 ;  /* 0x0000003480a27223 */ /* 0x000fe200000100a9 */
[----:B------:R-:W-:Y:S01]  /*15970*/  FMUL.FTZ R131, R63, R44 ;  /* 0x0000002c3f837220 */ /* 0x000fe20000410000 */
[----:B------:R-:W-:Y:S01]  /*15980*/  FFMA.FTZ R128, R42, R45, R167 ;  /* 0x0000002d2a807223 */ /* 0x000fe200000100a7 */
[----:B------:R-:W-:Y:S01]  /*15990*/  FFMA.FTZ R53, R200, R53, R21 ;  /* 0x00000035c8357223 */ /* 0x000fe20000010015 */
[----:B------:R-:W-:-:S02]  /*159a0*/  HADD2.F32 R200, -RZ, R106.H1_H1 ;  /* 0x3000006affc87230 */ /* 0x000fc40000004100 */
[C---:B------:R-:W-:Y:S01]  /*159b0*/  FMUL.FTZ R129, R63.reuse, R210 ;  /* 0x000000d23f817220 */ /* 0x040fe20000410000 */
[----:B------:R-:W1:Y:S01]  /*159c0*/  LDC.64 R44, c[0x0][0x2b8] ;  /* 0x0000ae00ff2c7b82 */ /* 0x000e620000000a00 */
[----:B------:R-:W-:Y:S01]  /*159d0*/  FMUL.FTZ R48, R63, R48 ;  /* 0x000000303f307220 */ /* 0x000fe20000410000 */
[----:B------:R-:W-:Y:S02]  /*159e0*/  HADD2.F32 R54, -RZ, R102.H1_H1 ;  /* 0x30000066ff367230 */ /* 0x000fe40000004100 */
[----:B------:R-:W-:Y:S01]  /*159f0*/  FFMA.FTZ R200, R129, R200, R164 ;  /* 0x000000c881c87223 */ /* 0x000fe200000100a4 */
[----:B------:R-:W-:Y:S02]  /*15a00*/  HADD2.F32 R129, -RZ, R104.H0_H0 ;  /* 0x20000068ff817230 */ /* 0x000fe40000004100 */
[C---:B------:R-:W-:Y:S01]  /*15a10*/  FMUL.FTZ R228, R63.reuse, R228 ;  /* 0x000000e43fe47220 */ /* 0x040fe20000410000 */
[----:B------:R-:W-:Y:S02]  /*15a20*/  HADD2.F32 R41, -RZ, R126.H0_H0 ;  /* 0x2000007eff297230 */ /* 0x000fe40000004100 */
[----:B------:R-:W-:Y:S01]  /*15a30*/  FMUL.FTZ R220, R63, R220 ;  /* 0x000000dc3fdc7220 */ /* 0x000fe20000410000 */
[----:B------:R-:W-:-:S02]  /*15a40*/  HADD2.F32 R55, -RZ, R123.H0_H0 ;  /* 0x2000007bff377230 */ /* 0x000fc40000004100 */
[----:B------:R-:W-:Y:S01]  /*15a50*/  FFMA.FTZ R129, R48, R129, R153 ;  /* 0x0000008130817223 */ /* 0x000fe20000010099 */
[----:B------:R-:W-:Y:S02]  /*15a60*/  HADD2.F32 R48, -RZ, R101.H1_H1 ;  /* 0x30000065ff307230 */ /* 0x000fe40000004100 */
[----:B------:R-:W-:Y:S01]  /*15a70*/  FFMA.FTZ R163, R228, R54, R179 ;  /* 0x00000036e4a37223 */ /* 0x000fe200000100b3 */
[C---:B------:R-:W-:Y:S01]  /*15a80*/  FMUL.FTZ R218, R63.reuse, R218 ;  /* 0x000000da3fda7220 */ /* 0x040fe20000410000 */
[----:B------:R-:W-:Y:S02]  /*15a90*/  HADD2.F32 R61, -RZ, R119.H0_H0 ;  /* 0x20000077ff3d7230 */ /* 0x000fe40000004100 */
[----:B------:R-:W-:Y:S01]  /*15aa0*/  FFMA.FTZ R41, R220, R41, R29 ;  /* 0x00000029dc297223 */ /* 0x000fe2000001001d */
[----:B------:R-:W-:Y:S02]  /*15ab0*/  HADD2.F32 R54, -RZ, R100.H0_H0 ;  /* 0x20000064ff367230 */ /* 0x000fe40000004100 */
[C---:B------:R-:W-:Y:S01]  /*15ac0*/  FMUL.FTZ R216, R63.reuse, R216 ;  /* 0x000000d83fd87220 */ /* 0x040fe20000410000 */
[----:B------:R-:W-:Y:S01]  /*15ad0*/  FMUL.FTZ R52, R63, R40 ;  /* 0x000000283f347220 */ /* 0x000fe20000410000 */
[----:B------:R-:W-:-:S02]  /*15ae0*/  HADD2.F32 R75, -RZ, R113.H0_H0 ;  /* 0x20000071ff4b7230 */ /* 0x000fc40000004100 */
[----:B------:R-:W-:Y:S01]  /*15af0*/  FFMA.FTZ R161, R131, R48, R178 ;  /* 0x0000003083a17223 */ /* 0x000fe200000100b2 */
[----:B------:R-:W-:Y:S02]  /*15b00*/  HADD2.F32 R56, -RZ, R100.H1_H1 ;  /* 0x30000064ff387230 */ /* 0x000fe40000004100 */
[----:B------:R-:W-:Y:S01]  /*15b10*/  FFMA.FTZ R55, R218, R55, R19 ;  /* 0x00000037da377223 */ /* 0x000fe20000010013 */
[----:B------:R-:W-:Y:S01]  /*15b20*/  FMUL.FTZ R66, R63, R66 ;  /* 0x000000423f427220 */ /* 0x000fe20000410000 */
[----:B------:R-:W-:Y:S01]  /*15b30*/  HADD2.F32 R83, -RZ, R109.H0_H0 ;  /* 0x2000006dff537230 */ /* 0x000fe20000004100 */
[----:B------:R-:W-:Y:S01]  /*15b40*/  LEA R48, P2, R195, UR8, 0x4 ;  /* 0x00000008c3307c11 */ /* 0x000fe2000f8420ff */
[C---:B------:R-:W-:Y:S01]  /*15b50*/  FMUL.FTZ R131, R63.reuse, R50 ;  /* 0x000000323f837220 */ /* 0x040fe20000410000 */
[----:B------:R-:W-:Y:S01]  /*15b60*/  F2FP.F16.F32.PACK_AB R40, R88, R51 ;  /* 0x000000335828723e */ /* 0x000fe200000000ff */
[----:B------:R-:W-:Y:S01]  /*15b70*/  FFMA.FTZ R61, R216, R61, R11 ;  /* 0x0000003dd83d7223 */ /* 0x000fe2000001000b */
[----:B------:R-:W-:Y:S01]  /*15b80*/  FMUL.FTZ R58, R63, R58 ;  /* 0x0000003a3f3a7220 */ /* 0x000fe20000410000 */
[----:B------:R-:W-:Y:S01]  /*15b90*/  FFMA.FTZ R88, R52, R54, R165 ;  /* 0x0000003634587223 */ /* 0x000fe200000100a5 */
[----:B------:R-:W-:Y:S01]  /*15ba0*/  F2FP.F16.F32.PACK_AB R42, R60, R41 ;  /* 0x000000293c2a723e */ /* 0x000fe200000000ff */
[----:B------:R-:W-:Y:S01]  /*15bb0*/  HADD2.F32 R71, -RZ, R115.H0_H0 ;  /* 0x20000073ff477230 */ /* 0x000fe20000004100 */
[----:B------:R-:W-:Y:S01]  /*15bc0*/  F2FP.F16.F32.PACK_AB R54, R82, R53 ;  /* 0x000000355236723e */ /* 0x000fe200000000ff */
[----:B------:R-:W-:Y:S01]  /*15bd0*/  HADD2.F32 R77, -RZ, R112.H0_H0 ;  /* 0x20000070ff4d7230 */ /* 0x000fe20000004100 */
[----:B------:R-:W-:Y:S01]  /*15be0*/  F2FP.F16.F32.PACK_AB R41, R198, R49 ;  /* 0x00000031c629723e */ /* 0x000fe200000000ff */
[----:B0-----:R-:W-:Y:S01]  /*15bf0*/  @!P1 IMAD.WIDE R46, R142, 0x4, R46 ;  /* 0x000000048e2e9825 */ /* 0x001fe200078e022e */
[----:B------:R-:W-:-:S03]  /*15c00*/  F2FP.F16.F32.PACK_AB R53, R86, R57 ;  /* 0x000000395635723e */ /* 0x000fc600000000ff */
[C---:B------:R-:W-:Y:S01]  /*15c10*/  FMUL.FTZ R214, R63.reuse, R214 ;  /* 0x000000d63fd67220 */ /* 0x040fe20000410000 */
[----:B------:R-:W-:Y:S01]  /*15c20*/  FFMA.FTZ R75, R66, R75, R7 ;  /* 0x0000004b424b7223 */ /* 0x000fe20000010007 */
[----:B------:R-:W-:Y:S01]  /*15c30*/  FMUL.FTZ R64, R63, R64 ;  /* 0x000000403f407220 */ /* 0x000fe20000410000 */
[----:B------:R-:W-:Y:S01]  /*15c40*/  F2FP.F16.F32.PACK_AB R43, R236, R43 ;  /* 0x0000002bec2b723e */ /* 0x000fe200000000ff */
[----:B------:R-:W-:Y:S01]  /*15c50*/  FFMA.FTZ R131, R131, R56, R168 ;  /* 0x0000003883837223 */ /* 0x000fe200000100a8 */
[----:B------:R-:W-:Y:S01]  /*15c60*/  LEA.HI.X R49, R195, UR9, RZ, 0x4, P2 ;  /* 0x00000009c3317c11 */ /* 0x000fe200090f24ff */
        /* <DEDUP_REMOVED lines=8> */
[--C-:B------:R-:W-:Y:S01]  /*15cf0*/  IMAD.WIDE.U32 R68, R193, 0x10, R44.reuse ;  /* 0x00000010c1447825 */ /* 0x100fe200078e002c */
[----:B------:R-:W-:Y:S01]  /*15d00*/  F2FP.F16.F32.PACK_AB R59, R84, R61 ;  /* 0x0000003d543b723e */ /* 0x000fe200000000ff */
[----:B------:R0:W-:Y:S01]  /*15d10*/  @!P1 STG.E desc[UR4][R46.64], R63 ;  /* 0x0000003f2e009986 */ /* 0x0001e2000c101904 */
[----:B------:R-:W-:Y:S01]  /*15d20*/  F2FP.F16.F32.PACK_AB R58, R74, R65 ;  /* 0x000000414a3a723e */ /* 0x000fe200000000ff */
[--C-:B------:R-:W-:Y:S01]  /*15d30*/  IMAD.WIDE.U32 R60, R199, 0x10, R44.reuse ;  /* 0x00000010c73c7825 */ /* 0x100fe200078e002c */
[----:B------:R-:W-:Y:S01]  /*15d40*/  F2FP.F16.F32.PACK_AB R51, R196, R87 ;  /* 0x00000057c433723e */ /* 0x000fe200000000ff */
[----:B------:R1:W-:Y:S01]  /*15d50*/  STG.E.128 desc[UR4][R48.64], R40 ;  /* 0x0000002830007986 */ /* 0x0003e2000c101d04 */
[----:B------:R-:W-:Y:S01]  /*15d60*/  F2FP.F16.F32.PACK_AB R50, R200, R89 ;  /* 0x00000059c832723e */ /* 0x000fe200000000ff */
[----:B------:R-:W-:-:S02]  /*15d70*/  IMAD.WIDE.U32 R64, R203, 0x10, R44 ;  /* 0x00000010cb407825 */ /* 0x000fc400078e002c */
[----:B------:R-:W-:Y:S02]  /*15d80*/  STG.E.128 desc[UR4][R66.64], R52 ;  /* 0x0000003442007986 */ /* 0x000fe4000c101d04 */
[----:B------:R-:W-:Y:S02]  /*15d90*/  VIADD R142, R142, UR10 ;  /* 0x0000000a8e8e7c36 */ /* 0x000fe40008000000 */
[----:B------:R2:W-:Y:S01]  /*15da0*/  STG.E.128 desc[UR4][R68.64], R56 ;  /* 0x0000003844007986 */ /* 0x0005e2000c101d04 */
[----:B0-----:R-:W-:Y:S01]  /*15db0*/  IMAD.WIDE.U32 R62, R201, 0x10, R44 ;  /* 0x00000010c93e7825 */ /* 0x001fe200078e002c */
[----:B------:R-:W-:Y:S02]  /*15dc0*/  F2FP.F16.F32.PACK_AB R47, R190, R79 ;  /* 0x0000004fbe2f723e */ /* 0x000fe400000000ff */
[----:B------:R-:W-:Y:S02]  /*15dd0*/  F2FP.F16.F32.PACK_AB R46, R90, R81 ;  /* 0x000000515a2e723e */ /* 0x000fe400000000ff */
[----:B------:R-:W-:-:S02]  /*15de0*/  F2FP.F16.F32.PACK_AB R45, R192, R83 ;  /* 0x00000053c02d723e */ /* 0x000fc400000000ff */
[----:B------:R-:W-:Y:S02]  /*15df0*/  F2FP.F16.F32.PACK_AB R44, R194, R85 ;  /* 0x00000055c22c723e */ /* 0x000fe400000000ff */
[----:B-1----:R-:W-:Y:S02]  /*15e00*/  F2FP.F16.F32.PACK_AB R43, R72, R71 ;  /* 0x00000047482b723e */ /* 0x002fe400000000ff */
[----:B------:R-:W-:Y:S02]  /*15e10*/  F2FP.F16.F32.PACK_AB R42, R73, R70 ;  /* 0x00000046492a723e */ /* 0x000fe400000000ff */
[----:B------:R-:W-:Y:S02]  /*15e20*/  F2FP.F16.F32.PACK_AB R41, R186, R75 ;  /* 0x0000004bba29723e */ /* 0x000fe400000000ff */
[----:B------:R-:W-:Y:S02]  /*15e30*/  F2FP.F16.F32.PACK_AB R40, R188, R77 ;  /* 0x0000004dbc28723e */ /* 0x000fe400000000ff */
[----:B--2---:R-:W-:-:S02]  /*15e40*/  LEA R56, P1, R197, UR8, 0x4 ;  /* 0x00000008c5387c11 */ /* 0x004fc4000f8220ff */
[----:B------:R-:W-:Y:S01]  /*15e50*/  F2FP.F16.F32.PACK_AB R49, R202, R91 ;  /* 0x0000005bca31723e */ /* 0x000fe200000000ff */
[----:B------:R0:W-:Y:S01]  /*15e60*/  STG.E.128 desc[UR4][R60.64], R40 ;  /* 0x000000283c007986 */ /* 0x0001e2000c101d04 */
[----:B------:R-:W-:Y:S02]  /*15e70*/  F2FP.F16.F32.PACK_AB R48, R130, R129 ;  /* 0x000000818230723e */ /* 0x000fe400000000ff */
[----:B------:R-:W-:Y:S01]  /*15e80*/  F2FP.F16.F32.PACK_AB R55, R204, R173 ;  /* 0x000000adcc37723e */ /* 0x000fe200000000ff */
[----:B------:R0:W-:Y:S01]  /*15e90*/  STG.E.128 desc[UR4][R62.64], R44 ;  /* 0x0000002c3e007986 */ /* 0x0001e2000c101d04 */
[----:B------:R-:W-:Y:S02]  /*15ea0*/  F2FP.F16.F32.PACK_AB R54, R163, R162 ;  /* 0x000000a2a336723e */ /* 0x000fe400000000ff */
[----:B------:R-:W-:Y:S01]  /*15eb0*/  F2FP.F16.F32.PACK_AB R53, R161, R128 ;  /* 0x00000080a135723e */ /* 0x000fe200000000ff */
[----:B------:R0:W-:Y:S01]  /*15ec0*/  STG.E.128 desc[UR4][R64.64], R48 ;  /* 0x0000003040007986 */ /* 0x0001e2000c101d04 */
[----:B------:R-:W-:-:S02]  /*15ed0*/  LEA.HI.X R57, R197, UR9, RZ, 0x4, P1 ;  /* 0x00000009c5397c11 */ /* 0x000fc400088f24ff */
[----:B------:R-:W-:Y:S02]  /*15ee0*/  F2FP.F16.F32.PACK_AB R52, R131, R88 ;  /* 0x000000588334723e */ /* 0x000fe400000000ff */
[----:B------:R-:W-:Y:S02]  /*15ef0*/  ISETP.GE.AND P1, PT, R142, UR11, PT ;  /* 0x0000000b8e007c0c */ /* 0x000fe4000bf26270 */
[----:B------:R-:W-:Y:S01]  /*15f00*/  SEL R186, RZ, 0x1, P0 ;  /* 0x00000001ffba7807 */ /* 0x000fe20000000000 */
[----:B------:R0:W-:Y:S10]  /*15f10*/  STG.E.128 desc[UR4][R56.64], R52 ;  /* 0x0000003438007986 */ /* 0x0001f4000c101d04 */
[----:B------:R-:W-:Y:S05]  /*15f20*/  @!P1 BRA `(.L_x_32621) ;  /* 0xfffffeac00489947 */ /* 0x000fea000383ffff */
[----:B------:R-:W-:Y:S05]  /*15f30*/  EXIT ;  /* 0x000000000000794d */ /* 0x000fea0003800000 */
.L_x_32620:
[----:B------:R-:W-:Y:S01]  /*15f40*/  HFMA2.MMA R194, -RZ, RZ, 0, 5.9604644775390625e-08 ;  /* 0x00000001ffc27435 */ /* 0x000fe200000001ff */
[----:B------:R-:W-:Y:S01]  /*15f50*/  MOV R205, R186 ;  /* 0x000000ba00cd7202 */ /* 0x000fe20000000f00 */
[----:B------:R-:W-:Y:S01]  /*15f60*/  IMAD.MOV.U32 R207, RZ, RZ, 0x1f ;  /* 0x0000001fffcf7424 */ /* 0x000fe200078e00ff */
[----:B------:R-:W-:-:S08]  /*15f70*/  MOV R190, 0xffffffff ;  /* 0xffffffff00be7802 */ /* 0x000fd00000000f00 */
[----:B------:R-:W-:Y:S05]  /*15f80*/  WARPSYNC.COLLECTIVE R190, `(.L_x_32622) ;  /* 0x00000000be087348 */ /* 0x000fea0003c00000 */
[----:B------:R0:W1:Y:S02]  /*15f90*/  SHFL.BFLY P2, R192, R205, R194, R207 ;  /* 0x0c0000c2cdc07389 */ /* 0x00006400000400cf */
[----:B01----:R-:W-:Y:S01]  /*15fa0*/  ENDCOLLECTIVE ;  /* 0x000000000000791b */ /* 0x003fe20003800000 */
.L_x_32622:
[----:B------:R-:W-:Y:S01]  /*15fb0*/  HFMA2.MMA R194, -RZ, RZ, 0, 1.1920928955078125e-07 ;  /* 0x00000002ffc27435 */ /* 0x000fe200000001ff */
[----:B------:R-:W-:-:S05]  /*15fc0*/  MOV R161, R192 ;  /* 0x000000c000a17202 */ /* 0x000fca0000000f00 */
[----:B------:R-:W-:-:S04]  /*15fd0*/  FADD.FTZ R162, R186, R161 ;  /* 0x000000a1baa27221 */ /* 0x000fc80000010000 */
[----:B------:R-:W-:-:S07]  /*15fe0*/  IMAD.MOV.U32 R205, RZ, RZ, R162 ;  /* 0x000000ffffcd7224 */ /* 0x000fce00078e00a2 */
[----:B------:R-:W-:Y:S05]  /*15ff0*/  WARPSYNC.COLLECTIVE R190, `(.L_x_32623) ;  /* 0x00000000be087348 */ /* 0x000fea0003c00000 */
[----:B------:R0:W1:Y:S02]  /*16000*/  SHFL.BFLY P2, R192, R205, R194, R207 ;  /* 0x0c0000c2cdc07389 */ /* 0x00006400000400cf */
[----:B01----:R-:W-:Y:S01]  /*16010*/  ENDCOLLECTIVE ;  /* 0x000000000000791b */ /* 0x003fe20003800000 */
.L_x_32623:
[----:B------:R-:W-:Y:S01]  /*16020*/  HFMA2.MMA R194, -RZ, RZ, 0, 2.384185791015625e-07 ;  /* 0x00000004ffc27435 */ /* 0x000fe200000001ff */
[----:B------:R-:W-:-:S05]  /*16030*/  MOV R161, R192 ;  /* 0x000000c000a17202 */ /* 0x000fca0000000f00 */
[----:B------:R-:W-:-:S04]  /*16040*/  FADD.FTZ R163, R162, R161 ;  /* 0x000000a1a2a37221 */ /* 0x000fc80000010000 */
[----:B------:R-:W-:-:S07]  /*16050*/  IMAD.MOV.U32 R205, RZ, RZ, R163 ;  /* 0x000000ffffcd7224 */ /* 0x000fce00078e00a3 */
[----:B------:R-:W-:Y:S05]  /*16060*/  WARPSYNC.COLLECTIVE R190, `(.L_x_32624) ;  /* 0x00000000be087348 */ /* 0x000fea0003c00000 */
[----:B------:R0:W1:Y:S02]  /*16070*/  SHFL.BFLY P2, R192, R205, R194, R207 ;  /* 0x0c0000c2cdc07389 */ /* 0x00006400000400cf */
[----:B01----:R-:W-:Y:S01]  /*16080*/  ENDCOLLECTIVE ;  /* 0x000000000000791b */ /* 0x003fe20003800000 */
.L_x_32624:
[----:B------:R-:W-:Y:S01]  /*16090*/  HFMA2.MMA R194, -RZ, RZ, 0, 4.76837158203125e-07 ;  /* 0x00000008ffc27435 */ /* 0x000fe200000001ff */
[----:B------:R-:W-:-:S05]  /*160a0*/  MOV R160, R192 ;  /* 0x000000c000a07202 */ /* 0x000fca0000000f00 */
[----:B------:R-:W-:-:S04]  /*160b0*/  FADD.FTZ R177, R163, R160 ;  /* 0x000000a0a3b17221 */ /* 0x000fc80000010000 */
[----:B------:R-:W-:-:S07]  /*160c0*/  IMAD.MOV.U32 R205, RZ, RZ, R177 ;  /* 0x000000ffffcd7224 */ /* 0x000fce00078e00b1 */
[----:B------:R-:W-:Y:S05]  /*160d0*/  WARPSYNC.COLLECTIVE R190, `(.L_x_32625) ;  /* 0x00000000be087348 */ /* 0x000fea0003c00000 */
[----:B------:R0:W1:Y:S02]  /*160e0*/  SHFL.BFLY P2, R192, R205, R194, R207 ;  /* 0x0c0000c2cdc07389 */ /* 0x00006400000400cf */
[----:B01----:R-:W-:Y:S01]  /*160f0*/  ENDCOLLECTIVE ;  /* 0x000000000000791b */ /* 0x003fe20003800000 */
.L_x_32625:
[----:B------:R-:W-:Y:S01]  /*16100*/  HFMA2.MMA R194, -RZ, RZ, 0, 9.5367431640625e-07 ;  /* 0x00000010ffc27435 */ /* 0x000fe200000001ff */
[----:B------:R-:W-:-:S05]  /*16110*/  MOV R160, R192 ;  /* 0x000000c000a07202 */ /* 0x000fca0000000f00 */
[----:B------:R-:W-:-:S04]  /*16120*/  FADD.FTZ R188, R177, R160 ;  /* 0x000000a0b1bc7221 */ /* 0x000fc80000010000 */
[----:B------:R-:W-:-:S07]  /*16130*/  IMAD.MOV.U32 R205, RZ, RZ, R188 ;  /* 0x000000ffffcd7224 */ /* 0x000fce00078e00bc */
[----:B------:R-:W-:Y:S05]  /*16140*/  WARPSYNC.COLLECTIVE R190, `(.L_x_32626) ;  /* 0x00000000be087348 */ /* 0x000fea0003c00000 */
[----:B------:R0:W1:Y:S02]  /*16150*/  SHFL.BFLY P2, R192, R205, R194, R207 ;  /* 0x0c0000c2cdc07389 */ /* 0x00006400000400cf */
[----:B01----:R-:W-:Y:S01]  /*16160*/  ENDCOLLECTIVE ;  /* 0x000000000000791b */ /* 0x003fe20003800000 */
.L_x_32626:
        /* <DEDUP_REMOVED lines=115> */
[----:B------:R-:W-:-:S04]  /*168a0*/  FFMA.FTZ R161, R162, R162, R161 ;  /* 0x000000a2a2a17223 */ /* 0x000fc800000100a1 */
[----:B------:R-:W-:-:S07]  /*168b0*/  IMAD.MOV.U32 R205, RZ, RZ, R161 ;  /* 0x000000ffffcd7224 */ /* 0x000fce00078e00a1 */
[----:B------:R-:W-:Y:S05]  /*168c0*/  WARPSYNC.COLLECTIVE R190, `(.L_x_32627) ;  /* 0x00000000be087348 */ /* 0x000fea0003c00000 */
[----:B------:R0:W1:Y:S02]  /*168d0*/  SHFL.BFLY P2, R192, R205, R194, R207 ;  /* 0x0c0000c2cdc07389 */ /* 0x00006400000400cf */
[----:B01----:R-:W-:Y:S01]  /*168e0*/  ENDCOLLECTIVE ;  /* 0x000000000000791b */ /* 0x003fe20003800000 */
.L_x_32627:
[----:B------:R-:W-:Y:S01]  /*168f0*/  HFMA2.MMA R194, -RZ, RZ, 0, 1.1920928955078125e-07 ;  /* 0x00000002ffc27435 */ /* 0x000fe200000001ff */
[----:B------:R-:W-:-:S05]  /*16900*/  MOV R162, R192 ;  /* 0x000000c000a27202 */ /* 0x000fca0000000f00 */
[----:B------:R-:W-:-:S04]  /*16910*/  FADD.FTZ R162, R161, R162 ;  /* 0x000000a2a1a27221 */ /* 0x000fc80000010000 */
[----:B------:R-:W-:-:S07]  /*16920*/  IMAD.MOV.U32 R205, RZ, RZ, R162 ;  /* 0x000000ffffcd7224 */ /* 0x000fce00078e00a2 */
[----:B------:R-:W-:Y:S05]  /*16930*/  WARPSYNC.COLLECTIVE R190, `(.L_x_32628) ;  /* 0x00000000be087348 */ /* 0x000fea0003c00000 */
[----:B------:R0:W1:Y:S02]  /*16940*/  SHFL.BFLY P2, R192, R205, R194, R207 ;  /* 0x0c0000c2cdc07389 */ /* 0x00006400000400cf */
[----:B01----:R-:W-:Y:S01]  /*16950*/  ENDCOLLECTIVE ;  /* 0x000000000000791b */ /* 0x003fe20003800000 */
.L_x_32628:
[----:B------:R-:W-:Y:S01]  /*16960*/  HFMA2.MMA R194, -RZ, RZ, 0, 2.384185791015625e-07 ;  /* 0x00000004ffc27435 */ /* 0x000fe200000001ff */
[----:B------:R-:W-:-:S05]  /*16970*/  MOV R163, R192 ;  /* 0x000000c000a37202 */ /* 0x000fca0000000f00 */
[----:B------:R-:W-:-:S04]  /*16980*/  FADD.FTZ R163, R162, R163 ;  /* 0x000000a3a2a37221 */ /* 0x000fc80000010000 */
[----:B------:R-:W-:-:S07]  /*16990*/  IMAD.MOV.U32 R205, RZ, RZ, R163 ;  /* 0x000000ffffcd7224 */ /* 0x000fce00078e00a3 */
[----:B------:R-:W-:Y:S05]  /*169a0*/  WARPSYNC.COLLECTIVE R190, `(.L_x_32629) ;  /* 0x00000000be087348 */ /* 0x000fea0003c00000 */
[----:B------:R0:W1:Y:S02]  /*169b0*/  SHFL.BFLY P2, R192, R205, R194, R207 ;  /* 0x0c0000c2cdc07389 */ /* 0x00006400000400cf */
[----:B01----:R-:W-:Y:S01]  /*169c0*/  ENDCOLLECTIVE ;  /* 0x000000000000791b */ /* 0x003fe20003800000 */
.L_x_32629:
[----:B------:R-:W-:Y:S01]  /*169d0*/  HFMA2.MMA R194, -RZ, RZ, 0, 4.76837158203125e-07 ;  /* 0x00000008ffc27435 */ /* 0x000fe200000001ff */
[----:B------:R-:W-:-:S05]  /*169e0*/  MOV R186, R192 ;  /* 0x000000c000ba7202 */ /* 0x000fca0000000f00 */
[----:B------:R-:W-:-:S04]  /*169f0*/  FADD.FTZ R186, R163, R186 ;  /* 0x000000baa3ba7221 */ /* 0x000fc80000010000 */
[----:B------:R-:W-:-:S07]  /*16a00*/  IMAD.MOV.U32 R205, RZ, RZ, R186 ;  /* 0x000000ffffcd7224 */ /* 0x000fce00078e00ba */
[----:B------:R-:W-:Y:S05]  /*16a10*/  WARPSYNC.COLLECTIVE R190, `(.L_x_32630) ;  /* 0x00000000be087348 */ /* 0x000fea0003c00000 */
[----:B------:R0:W1:Y:S02]  /*16a20*/  SHFL.BFLY P2, R192, R205, R194, R207 ;  /* 0x0c0000c2cdc07389 */ /* 0x00006400000400cf */
[----:B01----:R-:W-:Y:S01]  /*16a30*/  ENDCOLLECTIVE ;  /* 0x000000000000791b */ /* 0x003fe20003800000 */
.L_x_32630:
[----:B------:R-:W-:Y:S01]  /*16a40*/  HFMA2.MMA R194, -RZ, RZ, 0, 9.5367431640625e-07 ;  /* 0x00000010ffc27435 */ /* 0x000fe200000001ff */
[----:B------:R-:W-:-:S05]  /*16a50*/  MOV R177, R192 ;  /* 0x000000c000b17202 */ /* 0x000fca0000000f00 */
[----:B------:R-:W-:-:S04]  /*16a60*/  FADD.FTZ R177, R186, R177 ;  /* 0x000000b1bab17221 */ /* 0x000fc80000010000 */
[----:B------:R-:W-:-:S07]  /*16a70*/  IMAD.MOV.U32 R205, RZ, RZ, R177 ;  /* 0x000000ffffcd7224 */ /* 0x000fce00078e00b1 */
[----:B------:R-:W-:Y:S05]  /*16a80*/  WARPSYNC.COLLECTIVE R190, `(.L_x_32631) ;  /* 0x00000000be087348 */ /* 0x000fea0003c00000 */
[----:B------:R0:W1:Y:S02]  /*16a90*/  SHFL.BFLY P2, R192, R205, R194, R207 ;  /* 0x0c0000c2cdc07389 */ /* 0x00006400000400cf */
[----:B01----:R-:W-:Y:S01]  /*16aa0*/  ENDCOLLECTIVE ;  /* 0x000000000000791b */ /* 0x003fe20003800000 */
.L_x_32631:
[----:B------:R-:W-:Y:S01]  /*16ab0*/  MOV R188, R192 ;  /* 0x000000c000bc7202 */ /* 0x000fe20000000f00 */
[----:B------:R-:W-:Y:S06]  /*16ac0*/  BRA `(.L_x_32632) ;  /* 0xffffffdc00b87947 */ /* 0x000fec000383ffff */
.L_x_32633:
        /* <DEDUP_REMOVED lines=11> */
.L_x_46065:


//--------------------- .text._ZN10layer_norm13ln_fwd_kernelINS_13Kernel_traitsI6__halfS2_fS2_fjLj7168ELj1ELj1ELj4ELj16ENS_18Kernel_traits_baseILj7168ES2_S2_fS2_fjLj128EEEEELb1ELb0ELb1ELb0EEEvNS_9FwdParamsE --------------------------
	.section	.text._ZN10layer_norm13ln_fwd_kernelINS_13Kernel_traitsI6__halfS2_fS2_fjLj7168ELj1ELj1ELj4ELj16ENS_18Kernel_traits_baseILj7168ES2_S2_fS2_fjLj128EEEEELb1ELb0ELb1ELb0EEEvNS_9FwdParamsE,"ax",@progbits
	.align	128
        .global         _ZN10layer_norm13ln_fwd_kernelINS_13Kernel_traitsI6__halfS2_fS2_fjLj7168ELj1ELj1ELj4ELj16ENS_18Kernel_traits_baseILj7168ES2_S2_fS2_fjLj128EEEEELb1ELb0ELb1ELb0EEEvNS_9FwdParamsE
        .type           _ZN10layer_norm13ln_fwd_kernelINS_13Kernel_traitsI6__halfS2_fS2_fjLj7168ELj1ELj1ELj4ELj16ENS_18Kernel_traits_baseILj7168ES2_S2_fS2_fjLj128EEEEELb1ELb0ELb1ELb0EEEvNS_9FwdParamsE,@function
        .size           _ZN10layer_norm13ln_fwd_kernelINS_13Kernel_traitsI6__halfS2_fS2_fjLj7168ELj1ELj1ELj4ELj16ENS_18Kernel_traits_baseILj7168ES2_S2_fS2_fjLj128EEEEELb1ELb0ELb1ELb0EEEvNS_9FwdParamsE,(.L_x_46066 - _ZN10layer_norm13ln_fwd_kernelINS_13Kernel_traitsI6__halfS2_fS2_fjLj7168ELj1ELj1ELj4ELj16ENS_18Kernel_traits_baseILj7168ES2_S2_fS2_fjLj128EEEEELb1ELb0ELb1ELb0EEEvNS_9FwdParamsE)
        .other          _ZN10layer_norm13ln_fwd_kernelINS_13Kernel_traitsI6__halfS2_fS2_fjLj7168ELj1ELj1ELj4ELj16ENS_18Kernel_traits_baseILj7168ES2_S2_fS2_fjLj128EEEEELb1ELb0ELb1ELb0EEEvNS_9FwdParamsE,@"STO_CUDA_ENTRY STV_DEFAULT"
_ZN10layer_norm13ln_fwd_kernelINS_13Kernel_traitsI6__halfS2_fS2_fjLj7168ELj1ELj1ELj4ELj16ENS_18Kernel_traits_baseILj7168ES2_S2_fS2_fjLj128EEEEELb1ELb0ELb1ELb0EEEvNS_9FwdParamsE:
.text._ZN10layer_norm13ln_fwd_kernelINS_13Kernel_traitsI6__halfS2_fS2_fjLj7168ELj1ELj1ELj4ELj16ENS_18Kernel_traits_baseILj7168ES2_S2_fS2_fjLj128EEEEELb1ELb0ELb1ELb0EEEvNS_9FwdParamsE:
        /* <DEDUP_REMOVED lines=28> */
[--C-:B------:R-:W-:Y:S02]  /*01c0*/  SHF.R.U64 R47, R84, 0x2, R85.reuse ;  /* 0x00000002542f7819 */ /* 0x100fe40000001255 */
[----:B------:R-:W-:Y:S02]  /*01d0*/  SHF.R.U32.HI R46, RZ, 0x2, R85 ;  /* 0x00000002ff2e7819 */ /* 0x000fe40000011655 */
[----:B------:R-:W0:Y:S01]  /*01e0*/  LDC R85, c[0x0][0x218] ;  /* 0x00008600ff557b82 */ /* 0x000e220000000800 */
[----:B------:R-:W-:-:S04]  /*01f0*/  IMAD.WIDE.U32 R4, R120, -0x326172a9, RZ ;  /* 0xcd9e8d5778047825 */ /* 0x000fc800078e00ff */
        /* <DEDUP_REMOVED lines=11> */
[----:B0-----:R-:W-:Y:S01]  /*02b0*/  SHF.R.S32.HI R0, RZ, 0x1f, R85 ;  /* 0x0000001fff007819 */ /* 0x001fe20000011455 */
[----:B------:R-:W-:Y:S02]  /*02c0*/  UIADD3 UR18, UR5, 0x76cf5d0a, URZ ;  /* 0x76cf5d0a05127890 */ /* 0x000fe4000fffe03f */
[----:B------:R-:W-:Y:S01]  /*02d0*/  IMAD.WIDE.U32 R2, R2, -0x2daee0ad, RZ ;  /* 0xd2511f5302027825 */ /* 0x000fe200078e00ff */
[----:B------:R-:W-:Y:S02]  /*02e0*/  LEA.HI R85, R0, R85, RZ, 0x3 ;  /* 0x0000005500557211 */ /* 0x000fe400078f18ff */
[----:B------:R-:W-:Y:S02]  /*02f0*/  LOP3.LUT R7, R5, UR17, R8, 0x96, !PT ;  /* 0x0000001105077c12 */ /* 0x000fe4000f8e9608 */
[----:B------:R-:W-:-:S02]  /*0300*/  LEA.HI.SX32 R44, R85, R44, 0x1d ;  /* 0x0000002c552c7211 */ /* 0x000fc400078feaff */
        /* <DEDUP_REMOVED lines=55> */
.L_x_32635:
[----:B------:R-:W-:Y:S05]  /*0680*/  BSYNC B0 ;  /* 0x0000000000007941 */ /* 0x000fea0003800000 */
.L_x_32634:
        /* <DEDUP_REMOVED lines=14> */
.L_x_32637:
[----:B------:R-:W-:Y:S05]  /*0770*/  BSYNC B0 ;  /* 0x0000000000007941 */ /* 0x000fea0003800000 */
.L_x_32636:
        /* <DEDUP_REMOVED lines=14> */
.L_x_32639:
[----:B------:R-:W-:Y:S05]  /*0860*/  BSYNC B0 ;  /* 0x0000000000007941 */ /* 0x000fea0003800000 */
.L_x_32638:
        /* <DEDUP_REMOVED lines=14> */
.L_x_32641:
[----:B------:R-:W-:Y:S05]  /*0950*/  BSYNC B0 ;  /* 0x0000000000007941 */ /* 0x000fea0003800000 */
.L_x_32640:
        /* <DEDUP_REMOVED lines=14> */
.L_x_32643:
[----:B------:R-:W-:Y:S05]  /*0a40*/  BSYNC B0 ;  /* 0x0000000000007941 */ /* 0x000fea0003800000 */
.L_x_32642:
        /* <DEDUP_REMOVED lines=21> */
.L_x_32645:
[----:B------:R-:W-:Y:S05]  /*0ba0*/  BSYNC B0 ;  /* 0x0000000000007941 */ /* 0x000fea0003800000 */
.L_x_32644:
        /* <DEDUP_REMOVED lines=20> */
.L_x_32647:
[----:B------:R-:W-:Y:S05]  /*0cf0*/  BSYNC B0 ;  /* 0x0000000000007941 */ /* 0x000fea0003800000 */
.L_x_32646:
[----:B------:R-:W-:Y:S01]  /*0d00*/  ULDC UR8, c[0x0][0x214] ;  /* 0x0000850000087ab9 */ /* 0x000fe20000000800 */
[----:B------:R-:W-:Y:S02]  /*0d10*/  LOP3.LUT R196, R15, UR30, R2, 0x96, !PT ;  /* 0x0000001e0fc47c12 */ /* 0x000fe4000f8e9602 */
[----:B------:R-:W-:-:S13]  /*0d20*/  ISETP.GE.AND P1, PT, R43, UR8, PT ;  /* 0x000000082b007c0c */ /* 0x000fda000bf26270 */
[----:B------:R-:W-:Y:S05]  /*0d30*/  @P1 EXIT ;  /* 0x000000000000194d */ /* 0x000fea0003800000 */
[----:B------:R-:W-:Y:S01]  /*0d40*/  SHF.R.S32.HI R85, RZ, 0x3, R85 ;  /* 0x00000003ff557819 */ /* 0x000fe20000011455 */
[--C-:B-----5:R-:W-:Y:S01]  /*0d50*/  HADD2.F32 R160, -RZ, R56.reuse.H0_H0 ;  /* 0x20000038ffa07230 */ /* 0x120fe20000004100 */
[----:B------:R-:W-:Y:S01]  /*0d60*/  LOP3.LUT R193, R84, 0x3, RZ, 0xc0, !PT ;  /* 0x0000000354c17812 */ /* 0x000fe200078ec0ff */
        /* <DEDUP_REMOVED lines=11> */
[----:B------:R-:W-:Y:S01]  /*0e20*/  ULDC UR9, c[0x0][0x294] ;  /* 0x0000a50000097ab9 */ /* 0x000fe20000000800 */
        /* <DEDUP_REMOVED lines=10> */
[----:B------:R-:W-:Y:S01]  /*0ed0*/  IMAD R50, R86, -0x2daee0ad, RZ ;  /* 0xd2511f5356327824 */ /* 0x000fe200078e02ff */
[----:B------:R-:W-:Y:S01]  /*0ee0*/  VIMNMX R57, R57, 0x20, PT ;  /* 0x0000002039397848 */ /* 0x000fe20003fe0100 */
[----:B------:R-:W-:Y:S01]  /*0ef0*/  IMAD R52, R87, -0x326172a9, RZ ;  /* 0xcd9e8d5757347824 */ /* 0x000fe200078e02ff */
[----:B------:R-:W-:Y:S01]  /*0f00*/  ULDC UR12, c[0x0][0x290] ;  /* 0x0000a400000c7ab9 */ /* 0x000fe20000000800 */
[----:B------:R-:W-:Y:S01]  /*0f10*/  IMAD.IADD R49, R49, 0x1, R48 ;  /* 0x0000000131317824 */ /* 0x000fe200078e0230 */
[----:B------:R-:W-:Y:S01]  /*0f20*/  IADD3 R57, R48, R57, RZ ;  /* 0x0000003930397210 */ /* 0x000fe20007ffe0ff */
[----:B------:R-:W-:Y:S01]  /*0f30*/  IMAD.HI.U32 R197, R196, -0x326172a9, RZ ;  /* 0xcd9e8d57c4c57827 */ /* 0x000fe200078e00ff */
[----:B------:R-:W-:-:S02]  /*0f40*/  UISETP.NE.AND UP0, UPT, UR8, URZ, UPT ;  /* 0x0000003f0800728c */ /* 0x000fc4000bf05270 */
[----:B------:R-:W-:Y:S01]  /*0f50*/  SHF.L.U32 R207, R57, 0x3, RZ ;  /* 0x0000000339cf7819 */ /* 0x000fe200000006ff */
[----:B------:R-:W-:Y:S01]  /*0f60*/  IMAD.SHL.U32 R49, R49, 0x8, RZ ;  /* 0x0000000831317824 */ /* 0x000fe200078e00ff */
[----:B------:R-:W-:Y:S01]  /*0f70*/  LOP3.LUT R197, R197, UR31, R52, 0x96, !PT ;  /* 0x0000001fc5c57c12 */ /* 0x000fe2000f8e9634 */
[----:B------:R-:W-:Y:S01]  /*0f80*/  IMAD.HI.U32 R195, R194, -0x2daee0ad, RZ ;  /* 0xd2511f53c2c37827 */ /* 0x000fe200078e00ff */
[----:B------:R-:W-:Y:S01]  /*0f90*/  ULDC.64 UR10, c[0x0][0x298] ;  /* 0x0000a600000a7ab9 */ /* 0x000fe20000000a00 */
[----:B------:R-:W-:Y:S01]  /*0fa0*/  ULDC.64 UR14, c[0x0][0x210] ;  /* 0x00008400000e7ab9 */ /* 0x000fe20000000a00 */
[----:B------:R-:W-:Y:S01]  /*0fb0*/  I2FP.F32.U32 R49, R49 ;  /* 0x0000003100317245 */ /* 0x000fe20000201000 */
[--C-:B------:R-:W-:Y:S01]  /*0fc0*/  HADD2.F32 R0, -RZ, R124.reuse.H0_H0 ;  /* 0x2000007cff007230 */ /* 0x100fe20000004100 */
[----:B------:R-:W-:Y:S01]  /*0fd0*/  LOP3.LUT R195, R195, UR32, R50, 0x96, !PT ;  /* 0x00000020c3c37c12 */ /* 0x000fe2000f8e9632 */
        /* <DEDUP_REMOVED lines=22> */
[----:B------:R-:W-:Y:S02]  /*1140*/  HADD2.F32 R32, -RZ, R8.H1_H1 ;  /* 0x30000008ff207230 */ /* 0x000fe40000004100 */
[--C-:B------:R-:W-:Y:S02]  /*1150*/  HADD2.F32 R31, -RZ, R9.reuse.H0_H0 ;  /* 0x20000009ff1f7230 */ /* 0x100fe40000004100 */
[----:B------:R-:W-:Y:S02]  /*1160*/  HADD2.F32 R30, -RZ, R9.H1_H1 ;  /* 0x30000009ff1e7230 */ /* 0x000fe40000004100 */
        /* <DEDUP_REMOVED lines=75> */
[----:B------:R-:W-:Y:S02]  /*1620*/  IMAD R196, R196, -0x326172a9, RZ ;  /* 0xcd9e8d57c4c47824 */ /* 0x000fe400078e02ff */
[----:B------:R-:W-:Y:S02]  /*1630*/  IMAD.MOV.U32 R215, RZ, RZ, 0x1 ;  /* 0x00000001ffd77424 */ /* 0x000fe400078e00ff */
[----:B------:R-:W-:Y:S02]  /*1640*/  IMAD R194, R194, -0x2daee0ad, RZ ;  /* 0xd2511f53c2c27824 */ /* 0x000fe400078e02ff */
[----:B01----:R-:W-:-:S07]  /*1650*/  IMAD.MOV.U32 R192, RZ, RZ, RZ ;  /* 0x000000ffffc07224 */ /* 0x003fce00078e00ff */
.L_x_33193:
        /* <DEDUP_REMOVED lines=10> */
[----:B------:R-:W-:Y:S02]  /*1700*/  SHF.R.S32.HI R216, RZ, 0x1f, R43 ;  /* 0x0000001fffd87819 */ /* 0x000fe4000001142b */
[----:B--2---:R-:W-:-:S13]  /*1710*/  ISETP.GE.AND P1, PT, R217, 0x1, PT ;  /* 0x00000001d900780c */ /* 0x004fda0003f26270 */
[----:B------:R-:W-:-:S04]  /*1720*/  @P1 VIADD R211, R217, 0xffffffff ;  /* 0xffffffffd9d31836 */ /* 0x000fc80000000000 */
[----:B------:R-:W-:Y:S01]  /*1730*/  @P1 IMAD R212, R211, R214, RZ ;  /* 0x000000d6d3d41224 */ /* 0x000fe200078e02ff */
[----:B------:R-:W-:-:S04]  /*1740*/  SHF.R.S32.HI R211, RZ, 0x1f, R210 ;  /* 0x0000001fffd37819 */ /* 0x000fc800000114d2 */
[----:B------:R-:W-:Y:S02]  /*1750*/  LEA.HI R210, R211, R210, RZ, 0x3 ;  /* 0x000000d2d3d27211 */ /* 0x000fe400078f18ff */
[----:B------:R-:W-:Y:S02]  /*1760*/  @P1 SHF.R.S32.HI R213, RZ, 0x1f, R212 ;  /* 0x0000001fffd51819 */ /* 0x000fe400000114d4 */
[----:B------:R-:W-:Y:S02]  /*1770*/  LEA.HI.SX32 R218, R210, R45, 0x1d ;  /* 0x0000002dd2da7211 */ /* 0x000fe400078feaff */
[----:B------:R-:W-:Y:S02]  /*1780*/  @P1 LEA.HI R212, R213, R212, RZ, 0x3 ;  /* 0x000000d4d5d41211 */ /* 0x000fe400078f18ff */
[----:B------:R-:W-:-:S04]  /*1790*/  @P1 LOP3.LUT R45, R121, 0x7f, RZ, 0xc0, !PT ;  /* 0x0000007f792d1812 */ /* 0x000fc800078ec0ff */
        /* <DEDUP_REMOVED lines=31> */
.L_x_32653:
[----:B------:R-:W-:-:S07]  /*1990*/  IMAD.MOV.U32 R118, RZ, RZ, R196 ;  /* 0x000000ffff767224 */ /* 0x000fce00078e00c4 */
.L_x_32654:
[----:B------:R-:W-:Y:S05]  /*19a0*/  BSYNC B2 ;  /* 0x0000000000027941 */ /* 0x000fea0003800000 */
.L_x_32652:
        /* <DEDUP_REMOVED lines=16> */
.L_x_32658:
[----:B------:R-:W-:Y:S05]  /*1ab0*/  BSYNC B3 ;  /* 0x0000000000037941 */ /* 0x000fea0003800000 */
.L_x_32657:
        /* <DEDUP_REMOVED lines=42> */
.L_x_32656:
[----:B------:R-:W-:Y:S05]  /*1d60*/  BSYNC B2 ;  /* 0x0000000000027941 */ /* 0x000fea0003800000 */
.L_x_32655:
        /* <DEDUP_REMOVED lines=9> */
[----:B------:R-:W-:-:S07]  /*1e00*/  @P2 FADD.FTZ R52, R48, R52 ;  /* 0x0000003430342221 */ /* 0x000fce0000010000 */
.L_x_32651:
[----:B------:R-:W-:Y:S05]  /*1e10*/  BSYNC B1 ;  /* 0x0000000000017941 */ /* 0x000fea0003800000 */
.L_x_32650:
        /* <DEDUP_REMOVED lines=18> */
.L_x_32662:
[----:B------:R-:W-:-:S07]  /*1f40*/  IMAD.MOV.U32 R53, RZ, RZ, R196 ;  /* 0x000000ffff357224 */ /* 0x000fce00078e00c4 */
.L_x_32663:
[----:B------:R-:W-:Y:S05]  /*1f50*/  BSYNC B2 ;  /* 0x0000000000027941 */ /* 0x000fea0003800000 */
.L_x_32661:
        /* <DEDUP_REMOVED lines=16> */
.L_x_32667:
[----:B------:R-:W-:Y:S05]  /*2060*/  BSYNC B3 ;  /* 0x0000000000037941 */ /* 0x000fea0003800000 */
.L_x_32666:
        /* <DEDUP_REMOVED lines=42> */
.L_x_32665:
[----:B------:R-:W-:Y:S05]  /*2310*/  BSYNC B2 ;  /* 0x0000000000027941 */ /* 0x000fea0003800000 */
.L_x_32664:
[----:B------:R-:W-:Y:S01]  /*2320*/  I2FP.F32.U32 R53, R53 ;  /* 0x0000003500357245 */ /* 0x000fe20000201000 */
[----:B-----5:R-:W-:Y:S02]  /*2330*/  HADD2.F32 R54, -RZ, R56.H1_H1 ;  /* 0x30000038ff367230 */ /* 0x020fe40000004100 */
        /* <DEDUP_REMOVED lines=8> */
.L_x_32660:
[----:B------:R-:W-:Y:S05]  /*23c0*/  BSYNC B1 ;  /* 0x0000000000017941 */ /* 0x000fea0003800000 */
.L_x_32659:
        /* <DEDUP_REMOVED lines=18> */
.L_x_32671:
[----:B------:R-:W-:-:S07]  /*24f0*/  IMAD.MOV.U32 R193, RZ, RZ, R196 ;  /* 0x000000ffffc17224 */ /* 0x000fce00078e00c4 */
.L_x_32672:
[----:B------:R-:W-:Y:S05]  /*2500*/  BSYNC B2 ;  /* 0x0000000000027941 */ /* 0x000fea0003800000 */
.L_x_32670:
        /* <DEDUP_REMOVED lines=16> */
.L_x_32676:
[----:B------:R-:W-:Y:S05]  /*2610*/  BSYNC B3 ;  /* 0x0000000000037941 */ /* 0x000fea0003800000 */
.L_x_32675:
        /* <DEDUP_REMOVED lines=42> */
.L_x_32674:
[----:B------:R-:W-:Y:S05]  /*28c0*/  BSYNC B2 ;  /* 0x0000000000027941 */ /* 0x000fea0003800000 */
.L_x_32673:
[----:B------:R-:W-:Y:S01]  /*28d0*/  HFMA2.MMA R65, -RZ, RZ, 0.1171875, 0 ;  /* 0x2f800000ff417435 */ /* 0x000fe200000001ff */
[----:B------:R-:W-:Y:S01]  /*28e0*/  I2FP.F32.U32 R54, R193 ;  /* 0x000000c100367245 */ /* 0x000fe20000201000 */
[----:B-----5:R-:W-:-:S05]  /*28f0*/  HADD2.F32 R55, -RZ, R57.H0_H0 ;  /* 0x20000039ff377230 */ /* 0x020fca0000004100 */
[----:B------:R-:W-:-:S03]  /*2900*/  FMUL.FTZ R55, R55, UR11 ;  /* 0x0000000b37377c20 */ /* 0x000fc60008410000 */
[----:B------:R-:W-:Y:S01]  /*2910*/  FFMA.FTZ R54, R54, R65, 1.1641532182693481445e-10 ;  /* 0x2f00000036367423 */ /* 0x000fe20000010041 */
[----:B------:R-:W-:-:S04]  /*2920*/  FMUL.FTZ R55, R55, UR10 ;  /* 0x0000000a37377c20 */ /* 0x000fc80008410000 */
[----:B------:R-:W-:-:S04]  /*2930*/  FSETP.GTU.FTZ.AND P4, PT, R54, UR9, PT ;  /* 0x0000000936007c0b */ /* 0x000fc8000bf9c000 */
[----:B------:R-:W-:Y:S02]  /*2940*/  FSEL R54, R55, RZ, !P4 ;  /* 0x000000ff37367208 */ /* 0x000fe40006000000 */
[----:B------:R-:W-:-:S03]  /*2950*/  SEL R201, RZ, 0x1, P4 ;  /* 0x00000001ffc97807 */ /* 0x000fc60002000000 */
[----:B------:R-:W-:-:S07]  /*2960*/  @P2 FADD.FTZ R54, R50, R54 ;  /* 0x0000003632362221 */ /* 0x000fce0000010000 */
.L_x_32669:
[----:B------:R-:W-:Y:S05]  /*2970*/  BSYNC B1 ;  /* 0x0000000000017941 */ /* 0x000fea0003800000 */
.L_x_32668:
        /* <DEDUP_REMOVED lines=18> */
.L_x_32680:
[----:B------:R-:W-:-:S07]  /*2aa0*/  MOV R55, R196 ;  /* 0x000000c400377202 */ /* 0x000fce0000000f00 */
.L_x_32681:
[----:B------:R-:W-:Y:S05]  /*2ab0*/  BSYNC B2 ;  /* 0x0000000000027941 */ /* 0x000fea0003800000 */
.L_x_32679:
        /* <DEDUP_REMOVED lines=16> */
.L_x_32685:
[----:B------:R-:W-:Y:S05]  /*2bc0*/  BSYNC B3 ;  /* 0x0000000000037941 */ /* 0x000fea0003800000 */
.L_x_32684:
        /* <DEDUP_REMOVED lines=42> */
.L_x_32683:
[----:B------:R-:W-:Y:S05]  /*2e70*/  BSYNC B2 ;  /* 0x0000000000027941 */ /* 0x000fea0003800000 */
.L_x_32682:
        /* <DEDUP_REMOVED lines=10> */
.L_x_32678:
[----:B------:R-:W-:Y:S05]  /*2f20*/  BSYNC B1 ;  /* 0x0000000000017941 */ /* 0x000fea0003800000 */
.L_x_32677:
        /* <DEDUP_REMOVED lines=18> */
.L_x_32689:
[----:B------:R-:W-:-:S07]  /*3050*/  IMAD.MOV.U32 R193, RZ, RZ, R196 ;  /* 0x000000ffffc17224 */ /* 0x000fce00078e00c4 */
.L_x_32690:
[----:B------:R-:W-:Y:S05]  /*3060*/  BSYNC B2 ;  /* 0x0000000000027941 */ /* 0x000fea0003800000 */
.L_x_32688:
        /* <DEDUP_REMOVED lines=16> */
.L_x_32694:
[----:B------:R-:W-:Y:S05]  /*3170*/  BSYNC B3 ;  /* 0x0000000000037941 */ /* 0x000fea0003800000 */
.L_x_32693:
        /* <DEDUP_REMOVED lines=42> */
.L_x_32692:
[----:B------:R-:W-:Y:S05]  /*3420*/  BSYNC B2 ;  /* 0x0000000000027941 */ /* 0x000fea0003800000 */
.L_x_32691:
[----:B------:R-:W-:Y:S01]  /*3430*/  HFMA2.MMA R67, -RZ, RZ, 0.1171875, 0 ;  /* 0x2f800000ff437435 */ /* 0x000fe200000001ff */
[----:B------:R-:W-:Y:S01]  /*3440*/  I2FP.F32.U32 R64, R193 ;  /* 0x000000c100407245 */ /* 0x000fe20000201000 */
[----:B------:R-:W-:-:S05]  /*3450*/  HADD2.F32 R65, -RZ, R58.H0_H0 ;  /* 0x2000003aff417230 */ /* 0x000fca0000004100 */
[----:B------:R-:W-:-:S03]  /*3460*/  FMUL.FTZ R65, R65, UR11 ;  /* 0x0000000b41417c20 */ /* 0x000fc60008410000 */
[----:B------:R-:W-:Y:S01]  /*3470*/  FFMA.FTZ R64, R64, R67, 1.1641532182693481445e-10 ;  /* 0x2f00000040407423 */ /* 0x000fe20000010043 */
[----:B------:R-:W-:-:S04]  /*3480*/  FMUL.FTZ R65, R65, UR10 ;  /* 0x0000000a41417c20 */ /* 0x000fc80008410000 */
[----:B------:R-:W-:-:S04]  /*3490*/  FSETP.GTU.FTZ.AND P4, PT, R64, UR9, PT ;  /* 0x0000000940007c0b */ /* 0x000fc8000bf9c000 */
[----:B------:R-:W-:Y:S02]  /*34a0*/  FSEL R64, R65, RZ, !P4 ;  /* 0x000000ff41407208 */ /* 0x000fe40006000000 */
[----:B------:R-:W-:-:S03]  /*34b0*/  SEL R203, RZ, 0x1, P4 ;  /* 0x00000001ffcb7807 */ /* 0x000fc60002000000 */
[----:B------:R-:W-:-:S07]  /*34c0*/  @P2 FADD.FTZ R64, R60, R64 ;  /* 0x000000403c402221 */ /* 0x000fce0000010000 */
.L_x_32687:
[----:B------:R-:W-:Y:S05]  /*34d0*/  BSYNC B1 ;  /* 0x0000000000017941 */ /* 0x000fea0003800000 */
.L_x_32686:
        /* <DEDUP_REMOVED lines=18> */
.L_x_32698:
[----:B------:R-:W-:-:S07]  /*3600*/  MOV R65, R196 ;  /* 0x000000c400417202 */ /* 0x000fce0000000f00 */
.L_x_32699:
[----:B------:R-:W-:Y:S05]  /*3610*/  BSYNC B2 ;  /* 0x0000000000027941 */ /* 0x000fea0003800000 */
.L_x_32697:
        /* <DEDUP_REMOVED lines=16> */
.L_x_32703:
[----:B------:R-:W-:Y:S05]  /*3720*/  BSYNC B3 ;  /* 0x0000000000037941 */ /* 0x000fea0003800000 */
.L_x_32702:
        /* <DEDUP_REMOVED lines=42> */
.L_x_32701:
[----:B------:R-:W-:Y:S05]  /*39d0*/  BSYNC B2 ;  /* 0x0000000000027941 */ /* 0x000fea0003800000 */
.L_x_32700:
[----:B------:R-:W-:Y:S01]  /*39e0*/  I2FP.F32.U32 R65, R65 ;  /* 0x0000004100417245 */ /* 0x000fe20000201000 */
[----:B------:R-:W-:Y:S02]  /*39f0*/  HADD2.F32 R66, -RZ, R58.H1_H1 ;  /* 0x3000003aff427230 */ /* 0x000fe40000004100 */
        /* <DEDUP_REMOVED lines=8> */
.L_x_32696:
[----:B------:R-:W-:Y:S05]  /*3a80*/  BSYNC B1 ;  /* 0x0000000000017941 */ /* 0x000fea0003800000 */
.L_x_32695:
        /* <DEDUP_REMOVED lines=18> */
.L_x_32707:
[----:B------:R-:W-:-:S07]  /*3bb0*/  IMAD.MOV.U32 R193, RZ, RZ, R196 ;  /* 0x000000ffffc17224 */ /* 0x000fce00078e00c4 */
.L_x_32708:
[----:B------:R-:W-:Y:S05]  /*3bc0*/  BSYNC B2 ;  /* 0x0000000000027941 */ /* 0x000fea0003800000 */
.L_x_32706:
        /* <DEDUP_REMOVED lines=16> */
.L_x_32712:
[----:B------:R-:W-:Y:S05]  /*3cd0*/  BSYNC B3 ;  /* 0x0000000000037941 */ /* 0x000fea0003800000 */
.L_x_32711:
        /* <DEDUP_REMOVED lines=42> */
.L_x_32710:
[----:B------:R-:W-:Y:S05]  /*3f80*/  BSYNC B2 ;  /* 0x0000000000027941 */ /* 0x000fea0003800000 */
.L_x_32709:
        /* <DEDUP_REMOVED lines=10> */
.L_x_32705:
[----:B------:R-:W-:Y:S05]  /*4030*/  BSYNC B1 ;  /* 0x0000000000017941 */ /* 0x000fea0003800000 */
.L_x_32704:
        /* <DEDUP_REMOVED lines=18> */
.L_x_32716:
[----:B------:R-:W-:-:S07]  /*4160*/  MOV R67, R196 ;  /* 0x000000c400437202 */ /* 0x000fce0000000f00 */
.L_x_32717:
[----:B------:R-:W-:Y:S05]  /*4170*/  BSYNC B2 ;  /* 0x0000000000027941 */ /* 0x000fea0003800000 */
.L_x_32715:
        /* <DEDUP_REMOVED lines=16> */
.L_x_32721:
[----:B------:R-:W-:Y:S05]  /*4280*/  BSYNC B3 ;  /* 0x0000000000037941 */ /* 0x000fea0003800000 */
.L_x_32720:
        /* <DEDUP_REMOVED lines=42> */
.L_x_32719:
[----:B------:R-:W-:Y:S05]  /*4530*/  BSYNC B2 ;  /* 0x0000000000027941 */ /* 0x000fea0003800000 */
.L_x_32718:
        /* <DEDUP_REMOVED lines=10> */
.L_x_32714:
[----:B------:R-:W-:Y:S05]  /*45e0*/  BSYNC B1 ;  /* 0x0000000000017941 */ /* 0x000fea0003800000 */
.L_x_32713:
        /* <DEDUP_REMOVED lines=26> */
.L_x_32723:
[----:B------:R-:W-:Y:S05]  /*4790*/  BSYNC B1 ;  /* 0x0000000000017941 */ /* 0x000fea0003800000 */
.L_x_32722:
[----:B------:R-:W-:Y:S01]  /*47a0*/  VIADD R218, R218, 0x80 ;  /* 0x00000080dada7836 */ /* 0x000fe20000000000 */
[----:B------:R-:W-:-:S07]  /*47b0*/  IADD3 R219, R219, 0x80, RZ ;  /* 0x00000080dbdb7810 */ /* 0x000fce0007ffe0ff */
.L_x_32649:
[----:B------:R-:W-:Y:S05]  /*47c0*/  BSYNC B0 ;  /* 0x0000000000007941 */ /* 0x000fea0003800000 */
.L_x_32648:
        /* <DEDUP_REMOVED lines=32> */
.L_x_32729:
[----:B------:R-:W-:-:S07]  /*49d0*/  MOV R118, R196 ;  /* 0x000000c400767202 */ /* 0x000fce0000000f00 */
.L_x_32730:
[----:B------:R-:W-:Y:S05]  /*49e0*/  BSYNC B2 ;  /* 0x0000000000027941 */ /* 0x000fea0003800000 */
.L_x_32728:
        /* <DEDUP_REMOVED lines=16> */
.L_x_32734:
[----:B------:R-:W-:Y:S05]  /*4af0*/  BSYNC B3 ;  /* 0x0000000000037941 */ /* 0x000fea0003800000 */
.L_x_32733:
        /* <DEDUP_REMOVED lines=42> */
.L_x_32732:
[----:B------:R-:W-:Y:S05]  /*4da0*/  BSYNC B2 ;  /* 0x0000000000027941 */ /* 0x000fea0003800000 */
.L_x_32731:
        /* <DEDUP_REMOVED lines=10> */
.L_x_32727:
[----:B------:R-:W-:Y:S05]  /*4e50*/  BSYNC B1 ;  /* 0x0000000000017941 */ /* 0x000fea0003800000 */
.L_x_32726:
        /* <DEDUP_REMOVED lines=18> */
.L_x_32738:
[----:B------:R-:W-:-:S07]  /*4f80*/  IMAD.MOV.U32 R69, RZ, RZ, R196 ;  /* 0x000000ffff457224 */ /* 0x000fce00078e00c4 */
.L_x_32739:
[----:B------:R-:W-:Y:S05]  /*4f90*/  BSYNC B2 ;  /* 0x0000000000027941 */ /* 0x000fea0003800000 */
.L_x_32737:
        /* <DEDUP_REMOVED lines=16> */
.L_x_32743:
[----:B------:R-:W-:Y:S05]  /*50a0*/  BSYNC B3 ;  /* 0x0000000000037941 */ /* 0x000fea0003800000 */
.L_x_32742:
        /* <DEDUP_REMOVED lines=42> */
.L_x_32741:
[----:B------:R-:W-:Y:S05]  /*5350*/  BSYNC B2 ;  /* 0x0000000000027941 */ /* 0x000fea0003800000 */
.L_x_32740:
        /* <DEDUP_REMOVED lines=9> */
[----:B------:R-:W-:-:S07]  /*53f0*/  @P2 FADD.FTZ R69, R49, R69 ;  /* 0x0000004531452221 */ /* 0x000fce0000010000 */
.L_x_32736:
[----:B------:R-:W-:Y:S05]  /*5400*/  BSYNC B1 ;  /* 0x0000000000017941 */ /* 0x000fea0003800000 */
.L_x_32735:
        /* <DEDUP_REMOVED lines=18> */
.L_x_32747:
[----:B------:R-:W-:-:S07]  /*5530*/  MOV R193, R196 ;  /* 0x000000c400c17202 */ /* 0x000fce0000000f00 */
.L_x_32748:
[----:B------:R-:W-:Y:S05]  /*5540*/  BSYNC B2 ;  /* 0x0000000000027941 */ /* 0x000fea0003800000 */
.L_x_32746:
        /* <DEDUP_REMOVED lines=16> */
.L_x_32752:
[----:B------:R-:W-:Y:S05]  /*5650*/  BSYNC B3 ;  /* 0x0000000000037941 */ /* 0x000fea0003800000 */
.L_x_32751:
        /* <DEDUP_REMOVED lines=42> */
.L_x_32750:
[----:B------:R-:W-:Y:S05]  /*5900*/  BSYNC B2 ;  /* 0x0000000000027941 */ /* 0x000fea0003800000 */
.L_x_32749:
        /* <DEDUP_REMOVED lines=10> */
.L_x_32745:
[----:B------:R-:W-:Y:S05]  /*59b0*/  BSYNC B1 ;  /* 0x0000000000017941 */ /* 0x000fea0003800000 */
.L_x_32744:
        /* <DEDUP_REMOVED lines=18> */
.L_x_32756:
[----:B------:R-:W-:-:S07]  /*5ae0*/  IMAD.MOV.U32 R71, RZ, RZ, R196 ;  /* 0x000000ffff477224 */ /* 0x000fce00078e00c4 */
.L_x_32757:
[----:B------:R-:W-:Y:S05]  /*5af0*/  BSYNC B2 ;  /* 0x0000000000027941 */ /* 0x000fea0003800000 */
.L_x_32755:
        /* <DEDUP_REMOVED lines=16> */
.L_x_32761:
[----:B------:R-:W-:Y:S05]  /*5c00*/  BSYNC B3 ;  /* 0x0000000000037941 */ /* 0x000fea0003800000 */
.L_x_32760:
        /* <DEDUP_REMOVED lines=42> */
.L_x_32759:
[----:B------:R-:W-:Y:S05]  /*5eb0*/  BSYNC B2 ;  /* 0x0000000000027941 */ /* 0x000fea0003800000 */
.L_x_32758:
        /* <DEDUP_REMOVED lines=10> */
.L_x_32754:
[----:B------:R-:W-:Y:S05]  /*5f60*/  BSYNC B1 ;  /* 0x0000000000017941 */ /* 0x000fea0003800000 */
.L_x_32753:
        /* <DEDUP_REMOVED lines=18> */
.L_x_32765:
[----:B------:R-:W-:-:S07]  /*6090*/  MOV R193, R196 ;  /* 0x000000c400c17202 */ /* 0x000fce0000000f00 */
.L_x_32766:
[----:B------:R-:W-:Y:S05]  /*60a0*/  BSYNC B2 ;  /* 0x0000000000027941 */ /* 0x000fea0003800000 */
.L_x_32764:
        /* <DEDUP_REMOVED lines=16> */
.L_x_32770:
[----:B------:R-:W-:Y:S05]  /*61b0*/  BSYNC B3 ;  /* 0x0000000000037941 */ /* 0x000fea0003800000 */
.L_x_32769:
        /* <DEDUP_REMOVED lines=42> */
.L_x_32768:
[----:B------:R-:W-:Y:S05]  /*6460*/  BSYNC B2 ;  /* 0x0000000000027941 */ /* 0x000fea0003800000 */
.L_x_32767:
[----:B------:R-:W-:Y:S01]  /*6470*/  I2FP.F32.U32 R72, R193 ;  /* 0x000000c100487245 */ /* 0x000fe20000201000 */
[----:B------:R-:W-:Y:S02]  /*6480*/  HADD2.F32 R75, -RZ, R58.H0_H0 ;  /* 0x2000003aff4b7230 */ /* 0x000fe40000004100 */
        /* <DEDUP_REMOVED lines=8> */
.L_x_32763:
[----:B------:R-:W-:Y:S05]  /*6510*/  BSYNC B1 ;  /* 0x0000000000017941 */ /* 0x000fea0003800000 */
.L_x_32762:
        /* <DEDUP_REMOVED lines=18> */
.L_x_32774:
[----:B------:R-:W-:-:S07]  /*6640*/  IMAD.MOV.U32 R73, RZ, RZ, R196 ;  /* 0x000000ffff497224 */ /* 0x000fce00078e00c4 */
.L_x_32775:
[----:B------:R-:W-:Y:S05]  /*6650*/  BSYNC B2 ;  /* 0x0000000000027941 */ /* 0x000fea0003800000 */
.L_x_32773:
        /* <DEDUP_REMOVED lines=16> */
.L_x_32779:
[----:B------:R-:W-:Y:S05]  /*6760*/  BSYNC B3 ;  /* 0x0000000000037941 */ /* 0x000fea0003800000 */
.L_x_32778:
        /* <DEDUP_REMOVED lines=42> */
.L_x_32777:
[----:B------:R-:W-:Y:S05]  /*6a10*/  BSYNC B2 ;  /* 0x0000000000027941 */ /* 0x000fea0003800000 */
.L_x_32776:
[----:B------:R-:W-:Y:S01]  /*6a20*/  HFMA2.MMA R74, -RZ, RZ, 0.1171875, 0 ;  /* 0x2f800000ff4a7435 */ /* 0x000fe200000001ff */
[----:B------:R-:W-:Y:S01]  /*6a30*/  I2FP.F32.U32 R73, R73 ;  /* 0x0000004900497245 */ /* 0x000fe20000201000 */
[----:B------:R-:W-:-:S05]  /*6a40*/  HADD2.F32 R118, -RZ, R58.H1_H1 ;  /* 0x3000003aff767230 */ /* 0x000fca0000004100 */
[----:B------:R-:W-:-:S03]  /*6a50*/  FMUL.FTZ R118, R118, UR11 ;  /* 0x0000000b76767c20 */ /* 0x000fc60008410000 */
[----:B------:R-:W-:Y:S01]  /*6a60*/  FFMA.FTZ R73, R73, R74, 1.1641532182693481445e-10 ;  /* 0x2f00000049497423 */ /* 0x000fe2000001004a */
[----:B------:R-:W-:-:S04]  /*6a70*/  FMUL.FTZ R118, R118, UR10 ;  /* 0x0000000a76767c20 */ /* 0x000fc80008410000 */
[----:B------:R-:W-:-:S04]  /*6a80*/  FSETP.GTU.FTZ.AND P4, PT, R73, UR9, PT ;  /* 0x0000000949007c0b */ /* 0x000fc8000bf9c000 */
[----:B------:R-:W-:Y:S02]  /*6a90*/  FSEL R73, R118, RZ, !P4 ;  /* 0x000000ff76497208 */ /* 0x000fe40006000000 */
[----:B------:R-:W-:-:S03]  /*6aa0*/  SEL R204, RZ, 0x1, P4 ;  /* 0x00000001ffcc7807 */ /* 0x000fc60002000000 */
[----:B------:R-:W-:-:S07]  /*6ab0*/  @P2 FADD.FTZ R73, R61, R73 ;  /* 0x000000493d492221 */ /* 0x000fce0000010000 */
.L_x_32772:
[----:B------:R-:W-:Y:S05]  /*6ac0*/  BSYNC B1 ;  /* 0x0000000000017941 */ /* 0x000fea0003800000 */
.L_x_32771:
        /* <DEDUP_REMOVED lines=18> */
.L_x_32783:
[----:B------:R-:W-:-:S07]  /*6bf0*/  MOV R193, R196 ;  /* 0x000000c400c17202 */ /* 0x000fce0000000f00 */
.L_x_32784:
[----:B------:R-:W-:Y:S05]  /*6c00*/  BSYNC B2 ;  /* 0x0000000000027941 */ /* 0x000fea0003800000 */
.L_x_32782:
        /* <DEDUP_REMOVED lines=16> */
.L_x_32788:
[----:B------:R-:W-:Y:S05]  /*6d10*/  BSYNC B3 ;  /* 0x0000000000037941 */ /* 0x000fea0003800000 */
.L_x_32787:
        /* <DEDUP_REMOVED lines=42> */
.L_x_32786:
[----:B------:R-:W-:Y:S05]  /*6fc0*/  BSYNC B2 ;  /* 0x0000000000027941 */ /* 0x000fea0003800000 */
.L_x_32785:
        /* <DEDUP_REMOVED lines=10> */
.L_x_32781:
[----:B------:R-:W-:Y:S05]  /*7070*/  BSYNC B1 ;  /* 0x0000000000017941 */ /* 0x000fea0003800000 */
.L_x_32780:
        /* <DEDUP_REMOVED lines=18> */
.L_x_32792:
[----:B------:R-:W-:-:S07]  /*71a0*/  IMAD.MOV.U32 R75, RZ, RZ, R196 ;  /* 0x000000ffff4b7224 */ /* 0x000fce00078e00c4 */
.L_x_32793:
[----:B------:R-:W-:Y:S05]  /*71b0*/  BSYNC B2 ;  /* 0x0000000000027941 */ /* 0x000fea0003800000 */
.L_x_32791:
        /* <DEDUP_REMOVED lines=16> */
.L_x_32797:
[----:B------:R-:W-:Y:S05]  /*72c0*/  BSYNC B3 ;  /* 0x0000000000037941 */ /* 0x000fea0003800000 */
.L_x_32796:
        /* <DEDUP_REMOVED lines=42> */
.L_x_32795:
[----:B------:R-:W-:Y:S05]  /*7570*/  BSYNC B2 ;  /* 0x0000000000027941 */ /* 0x000fea0003800000 */
.L_x_32794:
        /* <DEDUP_REMOVED lines=10> */
.L_x_32790:
[----:B------:R-:W-:Y:S05]  /*7620*/  BSYNC B1 ;  /* 0x0000000000017941 */ /* 0x000fea0003800000 */
.L_x_32789:
        /* <DEDUP_REMOVED lines=26> */
.L_x_32799:
[----:B------:R-:W-:Y:S05]  /*77d0*/  BSYNC B1 ;  /* 0x0000000000017941 */ /* 0x000fea0003800000 */
.L_x_32798:
[----:B------:R-:W-:Y:S01]  /*77e0*/  IADD3 R218, R218, 0x80, RZ ;  /* 0x00000080dada7810 */ /* 0x000fe20007ffe0ff */
[----:B------:R-:W-:-:S07]  /*77f0*/  VIADD R219, R219, 0x80 ;  /* 0x00000080dbdb7836 */ /* 0x000fce0000000000 */
.L_x_32725:
[----:B------:R-:W-:Y:S05]  /*7800*/  BSYNC B0 ;  /* 0x0000000000007941 */ /* 0x000fea0003800000 */
.L_x_32724:
        /* <DEDUP_REMOVED lines=32> */
.L_x_32805:
[----:B------:R-:W-:-:S07]  /*7a10*/  IMAD.MOV.U32 R118, RZ, RZ, R196 ;  /* 0x000000ffff767224 */ /* 0x000fce00078e00c4 */
.L_x_32806:
[----:B------:R-:W-:Y:S05]  /*7a20*/  BSYNC B2 ;  /* 0x0000000000027941 */ /* 0x000fea0003800000 */
.L_x_32804:
        /* <DEDUP_REMOVED lines=16> */
.L_x_32810:
[----:B------:R-:W-:Y:S05]  /*7b30*/  BSYNC B3 ;  /* 0x0000000000037941 */ /* 0x000fea0003800000 */
.L_x_32809:
        /* <DEDUP_REMOVED lines=42> */
.L_x_32808:
[----:B------:R-:W-:Y:S05]  /*7de0*/  BSYNC B2 ;  /* 0x0000000000027941 */ /* 0x000fea0003800000 */
.L_x_32807:
        /* <DEDUP_REMOVED lines=10> */
.L_x_32803:
[----:B------:R-:W-:Y:S05]  /*7e90*/  BSYNC B1 ;  /* 0x0000000000017941 */ /* 0x000fea0003800000 */
.L_x_32802:
        /* <DEDUP_REMOVED lines=18> */
.L_x_32814:
[----:B------:R-:W-:-:S07]  /*7fc0*/  MOV R77, R196 ;  /* 0x000000c4004d7202 */ /* 0x000fce0000000f00 */
.L_x_32815:
[----:B------:R-:W-:Y:S05]  /*7fd0*/  BSYNC B2 ;  /* 0x0000000000027941 */ /* 0x000fea0003800000 */
.L_x_32813:
        /* <DEDUP_REMOVED lines=16> */
.L_x_32819:
[----:B------:R-:W-:Y:S05]  /*80e0*/  BSYNC B3 ;  /* 0x0000000000037941 */ /* 0x000fea0003800000 */
.L_x_32818:
        /* <DEDUP_REMOVED lines=42> */
.L_x_32817:
[----:B------:R-:W-:Y:S05]  /*8390*/  BSYNC B2 ;  /* 0x0000000000027941 */ /* 0x000fea0003800000 */
.L_x_32816:
        /* <DEDUP_REMOVED lines=10> */
.L_x_32812:
[----:B------:R-:W-:Y:S05]  /*8440*/  BSYNC B1 ;  /* 0x0000000000017941 */ /* 0x000fea0003800000 */
.L_x_32811:
        /* <DEDUP_REMOVED lines=18> */
.L_x_32823:
[----:B------:R-:W-:-:S07]  /*8570*/  IMAD.MOV.U32 R193, RZ, RZ, R196 ;  /* 0x000000ffffc17224 */ /* 0x000fce00078e00c4 */
.L_x_32824:
[----:B------:R-:W-:Y:S05]  /*8580*/  BSYNC B2 ;  /* 0x0000000000027941 */ /* 0x000fea0003800000 */
.L_x_32822:
        /* <DEDUP_REMOVED lines=16> */
.L_x_32828:
[----:B------:R-:W-:Y:S05]  /*8690*/  BSYNC B3 ;  /* 0x0000000000037941 */ /* 0x000fea0003800000 */
.L_x_32827:
        /* <DEDUP_REMOVED lines=42> */
.L_x_32826:
[----:B------:R-:W-:Y:S05]  /*8940*/  BSYNC B2 ;  /* 0x0000000000027941 */ /* 0x000fea0003800000 */
.L_x_32825:
        /* <DEDUP_REMOVED lines=10> */
.L_x_32821:
[----:B------:R-:W-:Y:S05]  /*89f0*/  BSYNC B1 ;  /* 0x0000000000017941 */ /* 0x000fea0003800000 */
.L_x_32820:
        /* <DEDUP_REMOVED lines=18> */
.L_x_32832:
[----:B------:R-:W-:-:S07]  /*8b20*/  MOV R79, R196 ;  /* 0x000000c4004f7202 */ /* 0x000fce0000000f00 */
.L_x_32833:
[----:B------:R-:W-:Y:S05]  /*8b30*/  BSYNC B2 ;  /* 0x0000000000027941 */ /* 0x000fea0003800000 */
.L_x_32831:
        /* <DEDUP_REMOVED lines=16> */
.L_x_32837:
[----:B------:R-:W-:Y:S05]  /*8c40*/  BSYNC B3 ;  /* 0x0000000000037941 */ /* 0x000fea0003800000 */
.L_x_32836:
        /* <DEDUP_REMOVED lines=42> */
.L_x_32835:
[----:B------:R-:W-:Y:S05]  /*8ef0*/  BSYNC B2 ;  /* 0x0000000000027941 */ /* 0x000fea0003800000 */
.L_x_32834:
        /* <DEDUP_REMOVED lines=10> */
.L_x_32830:
[----:B------:R-:W-:Y:S05]  /*8fa0*/  BSYNC B1 ;  /* 0x0000000000017941 */ /* 0x000fea0003800000 */
.L_x_32829:
        /* <DEDUP_REMOVED lines=18> */
.L_x_32841:
[----:B------:R-:W-:-:S07]  /*90d0*/  IMAD.MOV.U32 R193, RZ, RZ, R196 ;  /* 0x000000ffffc17224 */ /* 0x000fce00078e00c4 */
.L_x_32842:
[----:B------:R-:W-:Y:S05]  /*90e0*/  BSYNC B2 ;  /* 0x0000000000027941 */ /* 0x000fea0003800000 */
.L_x_32840:
        /* <DEDUP_REMOVED lines=16> */
.L_x_32846:
[----:B------:R-:W-:Y:S05]  /*91f0*/  BSYNC B3 ;  /* 0x0000000000037941 */ /* 0x000fea0003800000 */
.L_x_32845:
        /* <DEDUP_REMOVED lines=42> */
.L_x_32844:
[----:B------:R-:W-:Y:S05]  /*94a0*/  BSYNC B2 ;  /* 0x0000000000027941 */ /* 0x000fea0003800000 */
.L_x_32843:
        /* <DEDUP_REMOVED lines=10> */
.L_x_32839:
[----:B------:R-:W-:Y:S05]  /*9550*/  BSYNC B1 ;  /* 0x0000000000017941 */ /* 0x000fea0003800000 */
.L_x_32838:
        /* <DEDUP_REMOVED lines=18> */
.L_x_32850:
[----:B------:R-:W-:-:S07]  /*9680*/  MOV R81, R196 ;  /* 0x000000c400517202 */ /* 0x000fce0000000f00 */
.L_x_32851:
[----:B------:R-:W-:Y:S05]  /*9690*/  BSYNC B2 ;  /* 0x0000000000027941 */ /* 0x000fea0003800000 */
.L_x_32849:
        /* <DEDUP_REMOVED lines=16> */
.L_x_32855:
[----:B------:R-:W-:Y:S05]  /*97a0*/  BSYNC B3 ;  /* 0x0000000000037941 */ /* 0x000fea0003800000 */
.L_x_32854:
        /* <DEDUP_REMOVED lines=42> */
.L_x_32853:
[----:B------:R-:W-:Y:S05]  /*9a50*/  BSYNC B2 ;  /* 0x0000000000027941 */ /* 0x000fea0003800000 */
.L_x_32852:
        /* <DEDUP_REMOVED lines=10> */
.L_x_32848:
[----:B------:R-:W-:Y:S05]  /*9b00*/  BSYNC B1 ;  /* 0x0000000000017941 */ /* 0x000fea0003800000 */
.L_x_32847:
        /* <DEDUP_REMOVED lines=18> */
.L_x_32859:
[----:B------:R-:W-:-:S07]  /*9c30*/  IMAD.MOV.U32 R193, RZ, RZ, R196 ;  /* 0x000000ffffc17224 */ /* 0x000fce00078e00c4 */
.L_x_32860:
[----:B------:R-:W-:Y:S05]  /*9c40*/  BSYNC B2 ;  /* 0x0000000000027941 */ /* 0x000fea0003800000 */
.L_x_32858:
        /* <DEDUP_REMOVED lines=16> */
.L_x_32864:
[----:B------:R-:W-:Y:S05]  /*9d50*/  BSYNC B3 ;  /* 0x0000000000037941 */ /* 0x000fea0003800000 */
.L_x_32863:
        /* <DEDUP_REMOVED lines=42> */
.L_x_32862:
[----:B------:R-:W-:Y:S05]  /*a000*/  BSYNC B2 ;  /* 0x0000000000027941 */ /* 0x000fea0003800000 */
.L_x_32861:
        /* <DEDUP_REMOVED lines=10> */
.L_x_32857:
[----:B------:R-:W-:Y:S05]  /*a0b0*/  BSYNC B1 ;  /* 0x0000000000017941 */ /* 0x000fea0003800000 */
.L_x_32856:
        /* <DEDUP_REMOVED lines=18> */
.L_x_32868:
[----:B------:R-:W-:-:S07]  /*a1e0*/  MOV R83, R196 ;  /* 0x000000c400537202 */ /* 0x000fce0000000f00 */
.L_x_32869:
[----:B------:R-:W-:Y:S05]  /*a1f0*/  BSYNC B2 ;  /* 0x0000000000027941 */ /* 0x000fea0003800000 */
.L_x_32867:
        /* <DEDUP_REMOVED lines=16> */
.L_x_32873:
[----:B------:R-:W-:Y:S05]  /*a300*/  BSYNC B3 ;  /* 0x0000000000037941 */ /* 0x000fea0003800000 */
.L_x_32872:
        /* <DEDUP_REMOVED lines=42> */
.L_x_32871:
[----:B------:R-:W-:Y:S05]  /*a5b0*/  BSYNC B2 ;  /* 0x0000000000027941 */ /* 0x000fea0003800000 */
.L_x_32870:
        /* <DEDUP_REMOVED lines=10> */
.L_x_32866:
[----:B------:R-:W-:Y:S05]  /*a660*/  BSYNC B1 ;  /* 0x0000000000017941 */ /* 0x000fea0003800000 */
.L_x_32865:
        /* <DEDUP_REMOVED lines=26> */
.L_x_32875:
[----:B------:R-:W-:Y:S05]  /*a810*/  BSYNC B1 ;  /* 0x0000000000017941 */ /* 0x000fea0003800000 */
.L_x_32874:
[----:B------:R-:W-:Y:S01]  /*a820*/  VIADD R218, R218, 0x80 ;  /* 0x00000080dada7836 */ /* 0x000fe20000000000 */
[----:B------:R-:W-:-:S07]  /*a830*/  IADD3 R219, R219, 0x80, RZ ;  /* 0x00000080dbdb7810 */ /* 0x000fce0007ffe0ff */
.L_x_32801:
[----:B------:R-:W-:Y:S05]  /*a840*/  BSYNC B0 ;  /* 0x0000000000007941 */ /* 0x000fea0003800000 */
.L_x_32800:
        /* <DEDUP_REMOVED lines=32> */
.L_x_32881:
[----:B------:R-:W-:-:S07]  /*aa50*/  MOV R118, R196 ;  /* 0x000000c400767202 */ /* 0x000fce0000000f00 */
.L_x_32882:
[----:B------:R-:W-:Y:S05]  /*aa60*/  BSYNC B2 ;  /* 0x0000000000027941 */ /* 0x000fea0003800000 */
.L_x_32880:
        /* <DEDUP_REMOVED lines=16> */
.L_x_32886:
[----:B------:R-:W-:Y:S05]  /*ab70*/  BSYNC B3 ;  /* 0x0000000000037941 */ /* 0x000fea0003800000 */
.L_x_32885:
        /* <DEDUP_REMOVED lines=42> */
.L_x_32884:
[----:B------:R-:W-:Y:S05]  /*ae20*/  BSYNC B2 ;  /* 0x0000000000027941 */ /* 0x000fea0003800000 */
.L_x_32883:
        /* <DEDUP_REMOVED lines=10> */
.L_x_32879:
[----:B------:R-:W-:Y:S05]  /*aed0*/  BSYNC B1 ;  /* 0x0000000000017941 */ /* 0x000fea0003800000 */
.L_x_32878:
        /* <DEDUP_REMOVED lines=18> */
.L_x_32890:
[----:B------:R-:W-:-:S07]  /*b000*/  IMAD.MOV.U32 R85, RZ, RZ, R196 ;  /* 0x000000ffff557224 */ /* 0x000fce00078e00c4 */
.L_x_32891:
[----:B------:R-:W-:Y:S05]  /*b010*/  BSYNC B2 ;  /* 0x0000000000027941 */ /* 0x000fea0003800000 */
.L_x_32889:
        /* <DEDUP_REMOVED lines=16> */
.L_x_32895:
[----:B------:R-:W-:Y:S05]  /*b120*/  BSYNC B3 ;  /* 0x0000000000037941 */ /* 0x000fea0003800000 */
.L_x_32894:
        /* <DEDUP_REMOVED lines=42> */
.L_x_32893:
[----:B------:R-:W-:Y:S05]  /*b3d0*/  BSYNC B2 ;  /* 0x0000000000027941 */ /* 0x000fea0003800000 */
.L_x_32892:
        /* <DEDUP_REMOVED lines=10> */
.L_x_32888:
[----:B------:R-:W-:Y:S05]  /*b480*/  BSYNC B1 ;  /* 0x0000000000017941 */ /* 0x000fea0003800000 */
.L_x_32887:
        /* <DEDUP_REMOVED lines=18> */
.L_x_32899:
[----:B------:R-:W-:-:S07]  /*b5b0*/  MOV R193, R196 ;  /* 0x000000c400c17202 */ /* 0x000fce0000000f00 */
.L_x_32900:
[----:B------:R-:W-:Y:S05]  /*b5c0*/  BSYNC B2 ;  /* 0x0000000000027941 */ /* 0x000fea0003800000 */
.L_x_32898:
        /* <DEDUP_REMOVED lines=16> */
.L_x_32904:
[----:B------:R-:W-:Y:S05]  /*b6d0*/  BSYNC B3 ;  /* 0x0000000000037941 */ /* 0x000fea0003800000 */
.L_x_32903:
        /* <DEDUP_REMOVED lines=42> */
.L_x_32902:
[----:B------:R-:W-:Y:S05]  /*b980*/  BSYNC B2 ;  /* 0x0000000000027941 */ /* 0x000fea0003800000 */
.L_x_32901:
        /* <DEDUP_REMOVED lines=10> */
.L_x_32897:
[----:B------:R-:W-:Y:S05]  /*ba30*/  BSYNC B1 ;  /* 0x0000000000017941 */ /* 0x000fea0003800000 */
.L_x_32896:
        /* <DEDUP_REMOVED lines=18> */
.L_x_32908:
[----:B------:R-:W-:-:S07]  /*bb60*/  IMAD.MOV.U32 R87, RZ, RZ, R196 ;  /* 0x000000ffff577224 */ /* 0x000fce00078e00c4 */
.L_x_32909:
[----:B------:R-:W-:Y:S05]  /*bb70*/  BSYNC B2 ;  /* 0x0000000000027941 */ /* 0x000fea0003800000 */
.L_x_32907:
        /* <DEDUP_REMOVED lines=16> */
.L_x_32913:
[----:B------:R-:W-:Y:S05]  /*bc80*/  BSYNC B3 ;  /* 0x0000000000037941 */ /* 0x000fea0003800000 */
.L_x_32912:
        /* <DEDUP_REMOVED lines=42> */
.L_x_32911:
[----:B------:R-:W-:Y:S05]  /*bf30*/  BSYNC B2 ;  /* 0x0000000000027941 */ /* 0x000fea0003800000 */
.L_x_32910:
        /* <DEDUP_REMOVED lines=10> */
.L_x_32906:
[----:B------:R-:W-:Y:S05]  /*bfe0*/  BSYNC B1 ;  /* 0x0000000000017941 */ /* 0x000fea0003800000 */
.L_x_32905:
        /* <DEDUP_REMOVED lines=18> */
.L_x_32917:
[----:B------:R-:W-:-:S07]  /*c110*/  MOV R193, R196 ;  /* 0x000000c400c17202 */ /* 0x000fce0000000f00 */
.L_x_32918:
[----:B------:R-:W-:Y:S05]  /*c120*/  BSYNC B2 ;  /* 0x0000000000027941 */ /* 0x000fea0003800000 */
.L_x_32916:
        /* <DEDUP_REMOVED lines=16> */
.L_x_32922:
[----:B------:R-:W-:Y:S05]  /*c230*/  BSYNC B3 ;  /* 0x0000000000037941 */ /* 0x000fea0003800000 */
.L_x_32921:
        /* <DEDUP_REMOVED lines=42> */
.L_x_32920:
[----:B------:R-:W-:Y:S05]  /*c4e0*/  BSYNC B2 ;  /* 0x0000000000027941 */ /* 0x000fea0003800000 */
.L_x_32919:
        /* <DEDUP_REMOVED lines=10> */
.L_x_32915:
[----:B------:R-:W-:Y:S05]  /*c590*/  BSYNC B1 ;  /* 0x0000000000017941 */ /* 0x000fea0003800000 */
.L_x_32914:
        /* <DEDUP_REMOVED lines=18> */
.L_x_32926:
[----:B------:R-:W-:-:S07]  /*c6c0*/  IMAD.MOV.U32 R89, RZ, RZ, R196 ;  /* 0x000000ffff597224 */ /* 0x000fce00078e00c4 */
.L_x_32927:
[----:B------:R-:W-:Y:S05]  /*c6d0*/  BSYNC B2 ;  /* 0x0000000000027941 */ /* 0x000fea0003800000 */
.L_x_32925:
        /* <DEDUP_REMOVED lines=16> */
.L_x_32931:
[----:B------:R-:W-:Y:S05]  /*c7e0*/  BSYNC B3 ;  /* 0x0000000000037941 */ /* 0x000fea0003800000 */
.L_x_32930:
        /* <DEDUP_REMOVED lines=42> */
.L_x_32929:
[----:B------:R-:W-:Y:S05]  /*ca90*/  BSYNC B2 ;  /* 0x0000000000027941 */ /* 0x000fea0003800000 */
.L_x_32928:
        /* <DEDUP_REMOVED lines=10> */
.L_x_32924:
[----:B------:R-:W-:Y:S05]  /*cb40*/  BSYNC B1 ;  /* 0x0000000000017941 */ /* 0x000fea0003800000 */
.L_x_32923:
        /* <DEDUP_REMOVED lines=18> */
.L_x_32935:
[----:B------:R-:W-:-:S07]  /*cc70*/  MOV R193, R196 ;  /* 0x000000c400c17202 */ /* 0x000fce0000000f00 */
.L_x_32936:
[----:B------:R-:W-:Y:S05]  /*cc80*/  BSYNC B2 ;  /* 0x0000000000027941 */ /* 0x000fea0003800000 */
.L_x_32934:
        /* <DEDUP_REMOVED lines=16> */
.L_x_32940:
[----:B------:R-:W-:Y:S05]  /*cd90*/  BSYNC B3 ;  /* 0x0000000000037941 */ /* 0x000fea0003800000 */
.L_x_32939:
        /* <DEDUP_REMOVED lines=42> */
.L_x_32938:
[----:B------:R-:W-:Y:S05]  /*d040*/  BSYNC B2 ;  /* 0x0000000000027941 */ /* 0x000fea0003800000 */
.L_x_32937:
        /* <DEDUP_REMOVED lines=10> */
.L_x_32933:
[----:B------:R-:W-:Y:S05]  /*d0f0*/  BSYNC B1 ;  /* 0x0000000000017941 */ /* 0x000fea0003800000 */
.L_x_32932:
        /* <DEDUP_REMOVED lines=18> */
.L_x_32944:
[----:B------:R-:W-:-:S07]  /*d220*/  IMAD.MOV.U32 R91, RZ, RZ, R196 ;  /* 0x000000ffff5b7224 */ /* 0x000fce00078e00c4 */
.L_x_32945:
[----:B------:R-:W-:Y:S05]  /*d230*/  BSYNC B2 ;  /* 0x0000000000027941 */ /* 0x000fea0003800000 */
.L_x_32943:
        /* <DEDUP_REMOVED lines=16> */
.L_x_32949:
[----:B------:R-:W-:Y:S05]  /*d340*/  BSYNC B3 ;  /* 0x0000000000037941 */ /* 0x000fea0003800000 */
.L_x_32948:
        /* <DEDUP_REMOVED lines=42> */
.L_x_32947:
[----:B------:R-:W-:Y:S05]  /*d5f0*/  BSYNC B2 ;  /* 0x0000000000027941 */ /* 0x000fea0003800000 */
.L_x_32946:
        /* <DEDUP_REMOVED lines=10> */
.L_x_32942:
[----:B------:R-:W-:Y:S05]  /*d6a0*/  BSYNC B1 ;  /* 0x0000000000017941 */ /* 0x000fea0003800000 */
.L_x_32941:
        /* <DEDUP_REMOVED lines=26> */
.L_x_32951:
[----:B------:R-:W-:Y:S05]  /*d850*/  BSYNC B1 ;  /* 0x0000000000017941 */ /* 0x000fea0003800000 */
.L_x_32950:
[----:B------:R-:W-:Y:S01]  /*d860*/  IADD3 R218, R218, 0x80, RZ ;  /* 0x00000080dada7810 */ /* 0x000fe20007ffe0ff */
[----:B------:R-:W-:-:S07]  /*d870*/  VIADD R219, R219, 0x80 ;  /* 0x00000080dbdb7836 */ /* 0x000fce0000000000 */
.L_x_32877:
[----:B------:R-:W-:Y:S05]  /*d880*/  BSYNC B0 ;  /* 0x0000000000007941 */ /* 0x000fea0003800000 */
.L_x_32876:
        /* <DEDUP_REMOVED lines=32> */
.L_x_32957:
[----:B------:R-:W-:-:S07]  /*da90*/  IMAD.MOV.U32 R118, RZ, RZ, R196 ;  /* 0x000000ffff767224 */ /* 0x000fce00078e00c4 */
.L_x_32958:
[----:B------:R-:W-:Y:S05]  /*daa0*/  BSYNC B2 ;  /* 0x0000000000027941 */ /* 0x000fea0003800000 */
.L_x_32956:
        /* <DEDUP_REMOVED lines=16> */
.L_x_32962:
[----:B------:R-:W-:Y:S05]  /*dbb0*/  BSYNC B3 ;  /* 0x0000000000037941 */ /* 0x000fea0003800000 */
.L_x_32961:
        /* <DEDUP_REMOVED lines=42> */
.L_x_32960:
[----:B------:R-:W-:Y:S05]  /*de60*/  BSYNC B2 ;  /* 0x0000000000027941 */ /* 0x000fea0003800000 */
.L_x_32959:
        /* <DEDUP_REMOVED lines=10> */
.L_x_32955:
[----:B------:R-:W-:Y:S05]  /*df10*/  BSYNC B1 ;  /* 0x0000000000017941 */ /* 0x000fea0003800000 */
.L_x_32954:
        /* <DEDUP_REMOVED lines=18> */
.L_x_32966:
[----:B------:R-:W-:-:S07]  /*e040*/  MOV R93, R196 ;  /* 0x000000c4005d7202 */ /* 0x000fce0000000f00 */
.L_x_32967:
[----:B------:R-:W-:Y:S05]  /*e050*/  BSYNC B2 ;  /* 0x0000000000027941 */ /* 0x000fea0003800000 */
.L_x_32965:
        /* <DEDUP_REMOVED lines=16> */
.L_x_32971:
[----:B------:R-:W-:Y:S05]  /*e160*/  BSYNC B3 ;  /* 0x0000000000037941 */ /* 0x000fea0003800000 */
.L_x_32970:
        /* <DEDUP_REMOVED lines=42> */
.L_x_32969:
[----:B------:R-:W-:Y:S05]  /*e410*/  BSYNC B2 ;  /* 0x0000000000027941 */ /* 0x000fea0003800000 */
.L_x_32968:
        /* <DEDUP_REMOVED lines=10> */
.L_x_32964:
[----:B------:R-:W-:Y:S05]  /*e4c0*/  BSYNC B1 ;  /* 0x0000000000017941 */ /* 0x000fea0003800000 */
.L_x_32963:
        /* <DEDUP_REMOVED lines=18> */
.L_x_32975:
[----:B------:R-:W-:-:S07]  /*e5f0*/  IMAD.MOV.U32 R193, RZ, RZ, R196 ;  /* 0x000000ffffc17224 */ /* 0x000fce00078e00c4 */
.L_x_32976:
[----:B------:R-:W-:Y:S05]  /*e600*/  BSYNC B2 ;  /* 0x0000000000027941 */ /* 0x000fea0003800000 */
.L_x_32974:
        /* <DEDUP_REMOVED lines=16> */
.L_x_32980:
[----:B------:R-:W-:Y:S05]  /*e710*/  BSYNC B3 ;  /* 0x0000000000037941 */ /* 0x000fea0003800000 */
.L_x_32979:
        /* <DEDUP_REMOVED lines=42> */
.L_x_32978:
[----:B------:R-:W-:Y:S05]  /*e9c0*/  BSYNC B2 ;  /* 0x0000000000027941 */ /* 0x000fea0003800000 */
.L_x_32977:
        /* <DEDUP_REMOVED lines=10> */
.L_x_32973:
[----:B------:R-:W-:Y:S05]  /*ea70*/  BSYNC B1 ;  /* 0x0000000000017941 */ /* 0x000fea0003800000 */
.L_x_32972:
        /* <DEDUP_REMOVED lines=18> */
.L_x_32984:
[----:B------:R-:W-:-:S07]  /*eba0*/  MOV R95, R196 ;  /* 0x000000c4005f7202 */ /* 0x000fce0000000f00 */
.L_x_32985:
[----:B------:R-:W-:Y:S05]  /*ebb0*/  BSYNC B2 ;  /* 0x0000000000027941 */ /* 0x000fea0003800000 */
.L_x_32983:
        /* <DEDUP_REMOVED lines=16> */
.L_x_32989:
[----:B------:R-:W-:Y:S05]  /*ecc0*/  BSYNC B3 ;  /* 0x0000000000037941 */ /* 0x000fea0003800000 */
.L_x_32988:
        /* <DEDUP_REMOVED lines=42> */
.L_x_32987:
[----:B------:R-:W-:Y:S05]  /*ef70*/  BSYNC B2 ;  /* 0x0000000000027941 */ /* 0x000fea0003800000 */
.L_x_32986:
        /* <DEDUP_REMOVED lines=10> */
.L_x_32982:
[----:B------:R-:W-:Y:S05]  /*f020*/  BSYNC B1 ;  /* 0x0000000000017941 */ /* 0x000fea0003800000 */
.L_x_32981:
        /* <DEDUP_REMOVED lines=18> */
.L_x_32993:
[----:B------:R-:W-:-:S07]  /*f150*/  IMAD.MOV.U32 R193, RZ, RZ, R196 ;  /* 0x000000ffffc17224 */ /* 0x000fce00078e00c4 */
.L_x_32994:
[----:B------:R-:W-:Y:S05]  /*f160*/  BSYNC B2 ;  /* 0x0000000000027941 */ /* 0x000fea0003800000 */
.L_x_32992:
        /* <DEDUP_REMOVED lines=16> */
.L_x_32998:
[----:B------:R-:W-:Y:S05]  /*f270*/  BSYNC B3 ;  /* 0x0000000000037941 */ /* 0x000fea0003800000 */
.L_x_32997:
        /* <DEDUP_REMOVED lines=42> */
.L_x_32996:
[----:B------:R-:W-:Y:S05]  /*f520*/  BSYNC B2 ;  /* 0x0000000000027941 */ /* 0x000fea0003800000 */
.L_x_32995:
        /* <DEDUP_REMOVED lines=10> */
.L_x_32991:
[----:B------:R-:W-:Y:S05]  /*f5d0*/  BSYNC B1 ;  /* 0x0000000000017941 */ /* 0x000fea0003800000 */
.L_x_32990:
        /* <DEDUP_REMOVED lines=18> */
.L_x_33002:
[----:B------:R-:W-:-:S07]  /*f700*/  MOV R97, R196 ;  /* 0x000000c400617202 */ /* 0x000fce0000000f00 */
.L_x_33003:
[----:B------:R-:W-:Y:S05]  /*f710*/  BSYNC B2 ;  /* 0x0000000000027941 */ /* 0x000fea0003800000 */
.L_x_33001:
        /* <DEDUP_REMOVED lines=16> */
.L_x_33007:
[----:B------:R-:W-:Y:S05]  /*f820*/  BSYNC B3 ;  /* 0x0000000000037941 */ /* 0x000fea0003800000 */
.L_x_33006:
        /* <DEDUP_REMOVED lines=42> */
.L_x_33005:
[----:B------:R-:W-:Y:S05]  /*fad0*/  BSYNC B2 ;  /* 0x0000000000027941 */ /* 0x000fea0003800000 */
.L_x_33004:
        /* <DEDUP_REMOVED lines=10> */
.L_x_33000:
[----:B------:R-:W-:Y:S05]  /*fb80*/  BSYNC B1 ;  /* 0x0000000000017941 */ /* 0x000fea0003800000 */
.L_x_32999:
        /* <DEDUP_REMOVED lines=18> */
.L_x_33011:
[----:B------:R-:W-:-:S07]  /*fcb0*/  IMAD.MOV.U32 R193, RZ, RZ, R196 ;  /* 0x000000ffffc17224 */ /* 0x000fce00078e00c4 */
.L_x_33012:
[----:B------:R-:W-:Y:S05]  /*fcc0*/  BSYNC B2 ;  /* 0x0000000000027941 */ /* 0x000fea0003800000 */
.L_x_33010:
        /* <DEDUP_REMOVED lines=16> */
.L_x_33016:
[----:B------:R-:W-:Y:S05]  /*fdd0*/  BSYNC B3 ;  /* 0x0000000000037941 */ /* 0x000fea0003800000 */
.L_x_33015:
        /* <DEDUP_REMOVED lines=42> */
.L_x_33014:
[----:B------:R-:W-:Y:S05]  /*10080*/  BSYNC B2 ;  /* 0x0000000000027941 */ /* 0x000fea0003800000 */
.L_x_33013:
        /* <DEDUP_REMOVED lines=10> */
.L_x_33009:
[----:B------:R-:W-:Y:S05]  /*10130*/  BSYNC B1 ;  /* 0x0000000000017941 */ /* 0x000fea0003800000 */
.L_x_33008:
        /* <DEDUP_REMOVED lines=18> */
.L_x_33020:
[----:B------:R-:W-:-:S07]  /*10260*/  MOV R99, R196 ;  /* 0x000000c400637202 */ /* 0x000fce0000000f00 */
.L_x_33021:
[----:B------:R-:W-:Y:S05]  /*10270*/  BSYNC B2 ;  /* 0x0000000000027941 */ /* 0x000fea0003800000 */
.L_x_33019:
        /* <DEDUP_REMOVED lines=16> */
.L_x_33025:
[----:B------:R-:W-:Y:S05]  /*10380*/  BSYNC B3 ;  /* 0x0000000000037941 */ /* 0x000fea0003800000 */
.L_x_33024:
        /* <DEDUP_REMOVED lines=42> */
.L_x_33023:
[----:B------:R-:W-:Y:S05]  /*10630*/  BSYNC B2 ;  /* 0x0000000000027941 */ /* 0x000fea0003800000 */
.L_x_33022:
        /* <DEDUP_REMOVED lines=10> */
.L_x_33018:
[----:B------:R-:W-:Y:S05]  /*106e0*/  BSYNC B1 ;  /* 0x0000000000017941 */ /* 0x000fea0003800000 */
.L_x_33017:
        /* <DEDUP_REMOVED lines=26> */
.L_x_33027:
[----:B------:R-:W-:Y:S05]  /*10890*/  BSYNC B1 ;  /* 0x0000000000017941 */ /* 0x000fea0003800000 */
.L_x_33026:
[----:B------:R-:W-:Y:S01]  /*108a0*/  VIADD R218, R218, 0x80 ;  /* 0x00000080dada7836 */ /* 0x000fe20000000000 */
[----:B------:R-:W-:-:S07]  /*108b0*/  IADD3 R219, R219, 0x80, RZ ;  /* 0x00000080dbdb7810 */ /* 0x000fce0007ffe0ff */
.L_x_32953:
[----:B------:R-:W-:Y:S05]  /*108c0*/  BSYNC B0 ;  /* 0x0000000000007941 */ /* 0x000fea0003800000 */
.L_x_32952:
        /* <DEDUP_REMOVED lines=32> */
.L_x_33033:
[----:B------:R-:W-:-:S07]  /*10ad0*/  MOV R118, R196 ;  /* 0x000000c400767202 */ /* 0x000fce0000000f00 */
.L_x_33034:
[----:B------:R-:W-:Y:S05]  /*10ae0*/  BSYNC B2 ;  /* 0x0000000000027941 */ /* 0x000fea0003800000 */
.L_x_33032:
        /* <DEDUP_REMOVED lines=16> */
.L_x_33038:
[----:B------:R-:W-:Y:S05]  /*10bf0*/  BSYNC B3 ;  /* 0x0000000000037941 */ /* 0x000fea0003800000 */
.L_x_33037:
        /* <DEDUP_REMOVED lines=42> */
.L_x_33036:
[----:B------:R-:W-:Y:S05]  /*10ea0*/  BSYNC B2 ;  /* 0x0000000000027941 */ /* 0x000fea0003800000 */
.L_x_33035:
        /* <DEDUP_REMOVED lines=10> */
.L_x_33031:
[----:B------:R-:W-:Y:S05]  /*10f50*/  BSYNC B1 ;  /* 0x0000000000017941 */ /* 0x000fea0003800000 */
.L_x_33030:
        /* <DEDUP_REMOVED lines=18> */
.L_x_33042:
[----:B------:R-:W-:-:S07]  /*11080*/  IMAD.MOV.U32 R101, RZ, RZ, R196 ;  /* 0x000000ffff657224 */ /* 0x000fce00078e00c4 */
.L_x_33043:
[----:B------:R-:W-:Y:S05]  /*11090*/  BSYNC B2 ;  /* 0x0000000000027941 */ /* 0x000fea0003800000 */
.L_x_33041:
        /* <DEDUP_REMOVED lines=16> */
.L_x_33047:
[----:B------:R-:W-:Y:S05]  /*111a0*/  BSYNC B3 ;  /* 0x0000000000037941 */ /* 0x000fea0003800000 */
.L_x_33046:
        /* <DEDUP_REMOVED lines=42> */
.L_x_33045:
[----:B------:R-:W-:Y:S05]  /*11450*/  BSYNC B2 ;  /* 0x0000000000027941 */ /* 0x000fea0003800000 */
.L_x_33044:
        /* <DEDUP_REMOVED lines=10> */
.L_x_33040:
[----:B------:R-:W-:Y:S05]  /*11500*/  BSYNC B1 ;  /* 0x0000000000017941 */ /* 0x000fea0003800000 */
.L_x_33039:
        /* <DEDUP_REMOVED lines=18> */
.L_x_33051:
[----:B------:R-:W-:-:S07]  /*11630*/  MOV R193, R196 ;  /* 0x000000c400c17202 */ /* 0x000fce0000000f00 */
.L_x_33052:
[----:B------:R-:W-:Y:S05]  /*11640*/  BSYNC B2 ;  /* 0x0000000000027941 */ /* 0x000fea0003800000 */
.L_x_33050:
        /* <DEDUP_REMOVED lines=16> */
.L_x_33056:
[----:B------:R-:W-:Y:S05]  /*11750*/  BSYNC B3 ;  /* 0x0000000000037941 */ /* 0x000fea0003800000 */
.L_x_33055:
        /* <DEDUP_REMOVED lines=42> */
.L_x_33054:
[----:B------:R-:W-:Y:S05]  /*11a00*/  BSYNC B2 ;  /* 0x0000000000027941 */ /* 0x000fea0003800000 */
.L_x_33053:
        /* <DEDUP_REMOVED lines=10> */
.L_x_33049:
[----:B------:R-:W-:Y:S05]  /*11ab0*/  BSYNC B1 ;  /* 0x0000000000017941 */ /* 0x000fea0003800000 */
.L_x_33048:
        /* <DEDUP_REMOVED lines=18> */
.L_x_33060:
[----:B------:R-:W-:-:S07]  /*11be0*/  IMAD.MOV.U32 R103, RZ, RZ, R196 ;  /* 0x000000ffff677224 */ /* 0x000fce00078e00c4 */
.L_x_33061:
[----:B------:R-:W-:Y:S05]  /*11bf0*/  BSYNC B2 ;  /* 0x0000000000027941 */ /* 0x000fea0003800000 */
.L_x_33059:
        /* <DEDUP_REMOVED lines=16> */
.L_x_33065:
[----:B------:R-:W-:Y:S05]  /*11d00*/  BSYNC B3 ;  /* 0x0000000000037941 */ /* 0x000fea0003800000 */
.L_x_33064:
        /* <DEDUP_REMOVED lines=42> */
.L_x_33063:
[----:B------:R-:W-:Y:S05]  /*11fb0*/  BSYNC B2 ;  /* 0x0000000000027941 */ /* 0x000fea0003800000 */
.L_x_33062:
        /* <DEDUP_REMOVED lines=10> */
.L_x_33058:
[----:B------:R-:W-:Y:S05]  /*12060*/  BSYNC B1 ;  /* 0x0000000000017941 */ /* 0x000fea0003800000 */
.L_x_33057:
        /* <DEDUP_REMOVED lines=18> */
.L_x_33069:
[----:B------:R-:W-:-:S07]  /*12190*/  MOV R193, R196 ;  /* 0x000000c400c17202 */ /* 0x000fce0000000f00 */
.L_x_33070:
[----:B------:R-:W-:Y:S05]  /*121a0*/  BSYNC B2 ;  /* 0x0000000000027941 */ /* 0x000fea0003800000 */
.L_x_33068:
        /* <DEDUP_REMOVED lines=16> */
.L_x_33074:
[----:B------:R-:W-:Y:S05]  /*122b0*/  BSYNC B3 ;  /* 0x0000000000037941 */ /* 0x000fea0003800000 */
.L_x_33073:
        /* <DEDUP_REMOVED lines=42> */
.L_x_33072:
[----:B------:R-:W-:Y:S05]  /*12560*/  BSYNC B2 ;  /* 0x0000000000027941 */ /* 0x000fea0003800000 */
.L_x_33071:
        /* <DEDUP_REMOVED lines=10> */
.L_x_33067:
[----:B------:R-:W-:Y:S05]  /*12610*/  BSYNC B1 ;  /* 0x0000000000017941 */ /* 0x000fea0003800000 */
.L_x_33066:
        /* <DEDUP_REMOVED lines=18> */
.L_x_33078:
[----:B------:R-:W-:-:S07]  /*12740*/  IMAD.MOV.U32 R105, RZ, RZ, R196 ;  /* 0x000000ffff697224 */ /* 0x000fce00078e00c4 */
.L_x_33079:
[----:B------:R-:W-:Y:S05]  /*12750*/  BSYNC B2 ;  /* 0x0000000000027941 */ /* 0x000fea0003800000 */
.L_x_33077:
        /* <DEDUP_REMOVED lines=16> */
.L_x_33083:
[----:B------:R-:W-:Y:S05]  /*12860*/  BSYNC B3 ;  /* 0x0000000000037941 */ /* 0x000fea0003800000 */
.L_x_33082:
        /* <DEDUP_REMOVED lines=42> */
.L_x_33081:
[----:B------:R-:W-:Y:S05]  /*12b10*/  BSYNC B2 ;  /* 0x0000000000027941 */ /* 0x000fea0003800000 */
.L_x_33080:
        /* <DEDUP_REMOVED lines=10> */
.L_x_33076:
[----:B------:R-:W-:Y:S05]  /*12bc0*/  BSYNC B1 ;  /* 0x0000000000017941 */ /* 0x000fea0003800000 */
.L_x_33075:
        /* <DEDUP_REMOVED lines=18> */
.L_x_33087:
[----:B------:R-:W-:-:S07]  /*12cf0*/  MOV R193, R196 ;  /* 0x000000c400c17202 */ /* 0x000fce0000000f00 */
.L_x_33088:
[----:B------:R-:W-:Y:S05]  /*12d00*/  BSYNC B2 ;  /* 0x0000000000027941 */ /* 0x000fea0003800000 */
.L_x_33086:
        /* <DEDUP_REMOVED lines=16> */
.L_x_33092:
[----:B------:R-:W-:Y:S05]  /*12e10*/  BSYNC B3 ;  /* 0x0000000000037941 */ /* 0x000fea0003800000 */
.L_x_33091:
        /* <DEDUP_REMOVED lines=42> */
.L_x_33090:
[----:B------:R-:W-:Y:S05]  /*130c0*/  BSYNC B2 ;  /* 0x0000000000027941 */ /* 0x000fea0003800000 */
.L_x_33089:
        /* <DEDUP_REMOVED lines=10> */
.L_x_33085:
[----:B------:R-:W-:Y:S05]  /*13170*/  BSYNC B1 ;  /* 0x0000000000017941 */ /* 0x000fea0003800000 */
.L_x_33084:
        /* <DEDUP_REMOVED lines=18> */
.L_x_33096:
[----:B------:R-:W-:-:S07]  /*132a0*/  IMAD.MOV.U32 R107, RZ, RZ, R196 ;  /* 0x000000ffff6b7224 */ /* 0x000fce00078e00c4 */
.L_x_33097:
[----:B------:R-:W-:Y:S05]  /*132b0*/  BSYNC B2 ;  /* 0x0000000000027941 */ /* 0x000fea0003800000 */
.L_x_33095:
        /* <DEDUP_REMOVED lines=16> */
.L_x_33101:
[----:B------:R-:W-:Y:S05]  /*133c0*/  BSYNC B3 ;  /* 0x0000000000037941 */ /* 0x000fea0003800000 */
.L_x_33100:
        /* <DEDUP_REMOVED lines=42> */
.L_x_33099:
[----:B------:R-:W-:Y:S05]  /*13670*/  BSYNC B2 ;  /* 0x0000000000027941 */ /* 0x000fea0003800000 */
.L_x_33098:
        /* <DEDUP_REMOVED lines=10> */
.L_x_33094:
[----:B------:R-:W-:Y:S05]  /*13720*/  BSYNC B1 ;  /* 0x0000000000017941 */ /* 0x000fea0003800000 */
.L_x_33093:
        /* <DEDUP_REMOVED lines=26> */
.L_x_33103:
[----:B------:R-:W-:Y:S05]  /*138d0*/  BSYNC B1 ;  /* 0x0000000000017941 */ /* 0x000fea0003800000 */
.L_x_33102:
[----:B------:R-:W-:Y:S01]  /*138e0*/  IADD3 R218, R218, 0x80, RZ ;  /* 0x00000080dada7810 */ /* 0x000fe20007ffe0ff */
[----:B------:R-:W-:-:S07]  /*138f0*/  VIADD R219, R219, 0x80 ;  /* 0x00000080dbdb7836 */ /* 0x000fce0000000000 */
.L_x_33029:
[----:B------:R-:W-:Y:S05]  /*13900*/  BSYNC B0 ;  /* 0x0000000000007941 */ /* 0x000fea0003800000 */
.L_x_33028:
        /* <DEDUP_REMOVED lines=32> */
.L_x_33109:
[----:B------:R-:W-:-:S07]  /*13b10*/  IMAD.MOV.U32 R118, RZ, RZ, R196 ;  /* 0x000000ffff767224 */ /* 0x000fce00078e00c4 */
.L_x_33110:
[----:B------:R-:W-:Y:S05]  /*13b20*/  BSYNC B2 ;  /* 0x0000000000027941 */ /* 0x000fea0003800000 */
.L_x_33108:
        /* <DEDUP_REMOVED lines=16> */
.L_x_33114:
[----:B------:R-:W-:Y:S05]  /*13c30*/  BSYNC B3 ;  /* 0x0000000000037941 */ /* 0x000fea0003800000 */
.L_x_33113:
        /* <DEDUP_REMOVED lines=42> */
.L_x_33112:
[----:B------:R-:W-:Y:S05]  /*13ee0*/  BSYNC B2 ;  /* 0x0000000000027941 */ /* 0x000fea0003800000 */
.L_x_33111:
        /* <DEDUP_REMOVED lines=10> */
.L_x_33107:
[----:B------:R-:W-:Y:S05]  /*13f90*/  BSYNC B1 ;  /* 0x0000000000017941 */ /* 0x000fea0003800000 */
.L_x_33106:
        /* <DEDUP_REMOVED lines=18> */
.L_x_33118:
[----:B------:R-:W-:-:S07]  /*140c0*/  MOV R109, R196 ;  /* 0x000000c4006d7202 */ /* 0x000fce0000000f00 */
.L_x_33119:
[----:B------:R-:W-:Y:S05]  /*140d0*/  BSYNC B2 ;  /* 0x0000000000027941 */ /* 0x000fea0003800000 */
.L_x_33117:
        /* <DEDUP_REMOVED lines=16> */
.L_x_33123:
[----:B------:R-:W-:Y:S05]  /*141e0*/  BSYNC B3 ;  /* 0x0000000000037941 */ /* 0x000fea0003800000 */
.L_x_33122:
        /* <DEDUP_REMOVED lines=42> */
.L_x_33121:
[----:B------:R-:W-:Y:S05]  /*14490*/  BSYNC B2 ;  /* 0x0000000000027941 */ /* 0x000fea0003800000 */
.L_x_33120:
        /* <DEDUP_REMOVED lines=10> */
.L_x_33116:
[----:B------:R-:W-:Y:S05]  /*14540*/  BSYNC B1 ;  /* 0x0000000000017941 */ /* 0x000fea0003800000 */
.L_x_33115:
        /* <DEDUP_REMOVED lines=18> */
.L_x_33127:
[----:B------:R-:W-:-:S07]  /*14670*/  IMAD.MOV.U32 R193, RZ, RZ, R196 ;  /* 0x000000ffffc17224 */ /* 0x000fce00078e00c4 */
.L_x_33128:
[----:B------:R-:W-:Y:S05]  /*14680*/  BSYNC B2 ;  /* 0x0000000000027941 */ /* 0x000fea0003800000 */
.L_x_33126:
        /* <DEDUP_REMOVED lines=16> */
.L_x_33132:
[----:B------:R-:W-:Y:S05]  /*14790*/  BSYNC B3 ;  /* 0x0000000000037941 */ /* 0x000fea0003800000 */
.L_x_33131:
        /* <DEDUP_REMOVED lines=42> */
.L_x_33130:
[----:B------:R-:W-:Y:S05]  /*14a40*/  BSYNC B2 ;  /* 0x0000000000027941 */ /* 0x000fea0003800000 */
.L_x_33129:
        /* <DEDUP_REMOVED lines=10> */
.L_x_33125:
[----:B------:R-:W-:Y:S05]  /*14af0*/  BSYNC B1 ;  /* 0x0000000000017941 */ /* 0x000fea0003800000 */
.L_x_33124:
        /* <DEDUP_REMOVED lines=18> */
.L_x_33136:
[----:B------:R-:W-:-:S07]  /*14c20*/  MOV R111, R196 ;  /* 0x000000c4006f7202 */ /* 0x000fce0000000f00 */
.L_x_33137:
[----:B------:R-:W-:Y:S05]  /*14c30*/  BSYNC B2 ;  /* 0x0000000000027941 */ /* 0x000fea0003800000 */
.L_x_33135:
        /* <DEDUP_REMOVED lines=16> */
.L_x_33141:
[----:B------:R-:W-:Y:S05]  /*14d40*/  BSYNC B3 ;  /* 0x0000000000037941 */ /* 0x000fea0003800000 */
.L_x_33140:
        /* <DEDUP_REMOVED lines=42> */
.L_x_33139:
[----:B------:R-:W-:Y:S05]  /*14ff0*/  BSYNC B2 ;  /* 0x0000000000027941 */ /* 0x000fea0003800000 */
.L_x_33138:
        /* <DEDUP_REMOVED lines=10> */
.L_x_33134:
[----:B------:R-:W-:Y:S05]  /*150a0*/  BSYNC B1 ;  /* 0x0000000000017941 */ /* 0x000fea0003800000 */
.L_x_33133:
        /* <DEDUP_REMOVED lines=18> */
.L_x_33145:
[----:B------:R-:W-:-:S07]  /*151d0*/  IMAD.MOV.U32 R193, RZ, RZ, R196 ;  /* 0x000000ffffc17224 */ /* 0x000fce00078e00c4 */
.L_x_33146:
[----:B------:R-:W-:Y:S05]  /*151e0*/  BSYNC B2 ;  /* 0x0000000000027941 */ /* 0x000fea0003800000 */
.L_x_33144:
        /* <DEDUP_REMOVED lines=16> */
.L_x_33150:
[----:B------:R-:W-:Y:S05]  /*152f0*/  BSYNC B3 ;  /* 0x0000000000037941 */ /* 0x000fea0003800000 */
.L_x_33149:
        /* <DEDUP_REMOVED lines=42> */
.L_x_33148:
[----:B------:R-:W-:Y:S05]  /*155a0*/  BSYNC B2 ;  /* 0x0000000000027941 */ /* 0x000fea0003800000 */
.L_x_33147:
        /* <DEDUP_REMOVED lines=10> */
.L_x_33143:
[----:B------:R-:W-:Y:S05]  /*15650*/  BSYNC B1 ;  /* 0x0000000000017941 */ /* 0x000fea0003800000 */
.L_x_33142:
        /* <DEDUP_REMOVED lines=18> */
.L_x_33154:
[----:B------:R-:W-:-:S07]  /*15780*/  MOV R113, R196 ;  /* 0x000000c400717202 */ /* 0x000fce0000000f00 */
.L_x_33155:
[----:B------:R-:W-:Y:S05]  /*15790*/  BSYNC B2 ;  /* 0x0000000000027941 */ /* 0x000fea0003800000 */
.L_x_33153:
        /* <DEDUP_REMOVED lines=16> */
.L_x_33159:
[----:B------:R-:W-:Y:S05]  /*158a0*/  BSYNC B3 ;  /* 0x0000000000037941 */ /* 0x000fea0003800000 */
.L_x_33158:
        /* <DEDUP_REMOVED lines=42> */
.L_x_33157:
[----:B------:R-:W-:Y:S05]  /*15b50*/  BSYNC B2 ;  /* 0x0000000000027941 */ /* 0x000fea0003800000 */
.L_x_33156:
        /* <DEDUP_REMOVED lines=10> */
.L_x_33152:
[----:B------:R-:W-:Y:S05]  /*15c00*/  BSYNC B1 ;  /* 0x0000000000017941 */ /* 0x000fea0003800000 */
.L_x_33151:
        /* <DEDUP_REMOVED lines=18> */
.L_x_33163:
[----:B------:R-:W-:-:S07]  /*15d30*/  IMAD.MOV.U32 R193, RZ, RZ, R196 ;  /* 0x000000ffffc17224 */ /* 0x000fce00078e00c4 */
.L_x_33164:
[----:B------:R-:W-:Y:S05]  /*15d40*/  BSYNC B2 ;  /* 0x0000000000027941 */ /* 0x000fea0003800000 */
.L_x_33162:
        /* <DEDUP_REMOVED lines=16> */
.L_x_33168:
[----:B------:R-:W-:Y:S05]  /*15e50*/  BSYNC B3 ;  /* 0x0000000000037941 */ /* 0x000fea0003800000 */
.L_x_33167:
        /* <DEDUP_REMOVED lines=42> */
.L_x_33166:
[----:B------:R-:W-:Y:S05]  /*16100*/  BSYNC B2 ;  /* 0x0000000000027941 */ /* 0x000fea0003800000 */
.L_x_33165:
        /* <DEDUP_REMOVED lines=10> */
.L_x_33161:
[----:B------:R-:W-:Y:S05]  /*161b0*/  BSYNC B1 ;  /* 0x0000000000017941 */ /* 0x000fea0003800000 */
.L_x_33160:
        /* <DEDUP_REMOVED lines=18> */
.L_x_33172:
[----:B------:R-:W-:-:S07]  /*162e0*/  MOV R115, R196 ;  /* 0x000000c400737202 */ /* 0x000fce0000000f00 */
.L_x_33173:
[----:B------:R-:W-:Y:S05]  /*162f0*/  BSYNC B2 ;  /* 0x0000000000027941 */ /* 0x000fea0003800000 */
.L_x_33171:
        /* <DEDUP_REMOVED lines=16> */
.L_x_33177:
[----:B------:R-:W-:Y:S05]  /*16400*/  BSYNC B3 ;  /* 0x0000000000037941 */ /* 0x000fea0003800000 */
.L_x_33176:
        /* <DEDUP_REMOVED lines=42> */
.L_x_33175:
[----:B------:R-:W-:Y:S05]  /*166b0*/  BSYNC B2 ;  /* 0x0000000000027941 */ /* 0x000fea0003800000 */
.L_x_33174:
        /* <DEDUP_REMOVED lines=10> */
.L_x_33170:
[----:B------:R-:W-:Y:S05]  /*16760*/  BSYNC B1 ;  /* 0x0000000000017941 */ /* 0x000fea0003800000 */
.L_x_33169:
        /* <DEDUP_REMOVED lines=25> */
.L_x_33105:
[----:B------:R-:W-:Y:S05]  /*16900*/  BSYNC B0 ;  /* 0x0000000000007941 */ /* 0x000fea0003800000 */
.L_x_33104:
        /* <DEDUP_REMOVED lines=210> */
.L_x_33204:
        /* <DEDUP_REMOVED lines=118> */
.L_x_33182:
[----:B------:R-:W-:Y:S05]  /*17d90*/  BSYNC B1 ;  /* 0x0000000000017941 */ /* 0x000fea0003800000 */
.L_x_33181:
        /* <DEDUP_REMOVED lines=35> */
.L_x_33184:
[----:B------:R-:W-:Y:S05]  /*17fd0*/  BSYNC B1 ;  /* 0x0000000000017941 */ /* 0x000fea0003800000 */
.L_x_33183:
        /* <DEDUP_REMOVED lines=35> */
.L_x_33186:
[----:B------:R-:W-:Y:S05]  /*18210*/  BSYNC B1 ;  /* 0x0000000000017941 */ /* 0x000fea0003800000 */
.L_x_33185:
        /* <DEDUP_REMOVED lines=35> */
.L_x_33188:
[----:B------:R-:W-:Y:S05]  /*18450*/  BSYNC B1 ;  /* 0x0000000000017941 */ /* 0x000fea0003800000 */
.L_x_33187:
        /* <DEDUP_REMOVED lines=35> */
.L_x_33190:
[----:B------:R-:W-:Y:S05]  /*18690*/  BSYNC B1 ;  /* 0x0000000000017941 */ /* 0x000fea0003800000 */
.L_x_33189:
        /* <DEDUP_REMOVED lines=35> */
.L_x_33192:
[----:B------:R-:W-:Y:S05]  /*188d0*/  BSYNC B1 ;  /* 0x0000000000017941 */ /* 0x000fea0003800000 */
.L_x_33191:
        /* <DEDUP_REMOVED lines=33> */
.L_x_33180:
[----:B------:R-:W-:Y:S05]  /*18af0*/  BSYNC B0 ;  /* 0x0000000000007941 */ /* 0x000fea0003800000 */
.L_x_33179:
[----:B------:R-:W-:Y:S01]  /*18b00*/  LOP3.LUT P1, RZ, R42, 0x2, RZ, 0xc0, !PT ;  /* 0x000000022aff7812 */ /* 0x000fe2000782c0ff */
[----:B------:R-:W-:-:S03]  /*18b10*/  VIADD R43, R43, UR14 ;  /* 0x0000000e2b2b7c36 */ /* 0x000fc60008000000 */
[----:B------:R-:W-:Y:S02]  /*18b20*/  SEL R215, RZ, 0x1, P1 ;  /* 0x00000001ffd77807 */ /* 0x000fe40000800000 */
[----:B------:R-:W-:-:S13]  /*18b30*/  ISETP.GE.AND P1, PT, R43, UR15, PT ;  /* 0x0000000f2b007c0c */ /* 0x000fda000bf26270 */
[----:B------:R-:W-:Y:S05]  /*18b40*/  @!P1 BRA `(.L_x_33193) ;  /* 0xfffffe8800c49947 */ /* 0x000fea000383ffff */
[----:B------:R-:W-:Y:S05]  /*18b50*/  EXIT ;  /* 0x000000000000794d */ /* 0x000fea0003800000 */
.L_x_33178:
[----:B------:R-:W-:Y:S01]  /*18b60*/  HFMA2.MMA R222, -RZ, RZ, 0, 1.847743988037109375e-06 ;  /* 0x0000001fffde7435 */ /* 0x000fe200000001ff */
[----:B------:R-:W-:Y:S01]  /*18b70*/  MOV R220, R117 ;  /* 0x0000007500dc7202 */ /* 0x000fe20000000f00 */
[----:B------:R-:W-:Y:S02]  /*18b80*/  IMAD.MOV.U32 R217, RZ, RZ, 0x1 ;  /* 0x00000001ffd97424 */ /* 0x000fe400078e00ff */
[----:B------:R-:W-:-:S07]  /*18b90*/  IMAD.MOV.U32 R215, RZ, RZ, -0x1 ;  /* 0xffffffffffd77424 */ /* 0x000fce00078e00ff */
[----:B-----5:R-:W-:Y:S05]  /*18ba0*/  WARPSYNC.COLLECTIVE R215, `(.L_x_33194) ;  /* 0x00000000d7087348 */ /* 0x020fea0003c00000 */
[----:B------:R0:W1:Y:S02]  /*18bb0*/  SHFL.BFLY P6, R218, R220, R217, R222 ;  /* 0x0c0000d9dcda7389 */ /* 0x00006400000c00de */
[----:B01---5:R-:W-:Y:S01]  /*18bc0*/  ENDCOLLECTIVE ;  /* 0x000000000000791b */ /* 0x023fe20003800000 */
.L_x_33194:
[----:B------:R-:W-:Y:S01]  /*18bd0*/  HFMA2.MMA R217, -RZ, RZ, 0, 1.1920928955078125e-07 ;  /* 0x00000002ffd97435 */ /* 0x000fe200000001ff */
[----:B------:R-:W-:-:S05]  /*18be0*/  MOV R116, R218 ;  /* 0x000000da00747202 */ /* 0x000fca0000000f00 */
[----:B------:R-:W-:-:S04]  /*18bf0*/  FADD.FTZ R210, R117, R116 ;  /* 0x0000007475d27221 */ /* 0x000fc80000010000 */
[----:B------:R-:W-:-:S07]  /*18c00*/  IMAD.MOV.U32 R220, RZ, RZ, R210 ;  /* 0x000000ffffdc7224 */ /* 0x000fce00078e00d2 */
[----:B------:R-:W-:Y:S05]  /*18c10*/  WARPSYNC.COLLECTIVE R215, `(.L_x_33195) ;  /* 0x00000000d7087348 */ /* 0x000fea0003c00000 */
[----:B------:R0:W1:Y:S02]  /*18c20*/  SHFL.BFLY P6, R218, R220, R217, R222 ;  /* 0x0c0000d9dcda7389 */ /* 0x00006400000c00de */
[----:B01----:R-:W-:Y:S01]  /*18c30*/  ENDCOLLECTIVE ;  /* 0x000000000000791b */ /* 0x003fe20003800000 */
.L_x_33195:
[----:B------:R-:W-:Y:S02]  /*18c40*/  IMAD.MOV.U32 R217, RZ, RZ, 0x4 ;  /* 0x00000004ffd97424 */ /* 0x000fe400078e00ff */
[----:B------:R-:W-:-:S04]  /*18c50*/  IMAD.MOV.U32 R211, RZ, RZ, R218 ;  /* 0x000000ffffd37224 */ /* 0x000fc800078e00da */
[----:B------:R-:W-:-:S05]  /*18c60*/  FADD.FTZ R211, R210, R211 ;  /* 0x000000d3d2d37221 */ /* 0x000fca0000010000 */
[----:B------:R-:W-:-:S07]  /*18c70*/  MOV R220, R211 ;  /* 0x000000d300dc7202 */ /* 0x000fce0000000f00 */
[----:B------:R-:W-:Y:S05]  /*18c80*/  WARPSYNC.COLLECTIVE R215, `(.L_x_33196) ;  /* 0x00000000d7087348 */ /* 0x000fea0003c00000 */
[----:B------:R0:W1:Y:S02]  /*18c90*/  SHFL.BFLY P6, R218, R220, R217, R222 ;  /* 0x0c0000d9dcda7389 */ /* 0x00006400000c00de */
[----:B01----:R-:W-:Y:S01]  /*18ca0*/  ENDCOLLECTIVE ;  /* 0x000000000000791b */ /* 0x003fe20003800000 */
.L_x_33196:
[----:B------:R-:W-:Y:S01]  /*18cb0*/  HFMA2.MMA R217, -RZ, RZ, 0, 4.76837158203125e-07 ;  /* 0x00000008ffd97435 */ /* 0x000fe200000001ff */
[----:B------:R-:W-:-:S05]  /*18cc0*/  MOV R116, R218 ;  /* 0x000000da00747202 */ /* 0x000fca0000000f00 */
[----:B------:R-:W-:-:S04]  /*18cd0*/  FADD.FTZ R212, R211, R116 ;  /* 0x00000074d3d47221 */ /* 0x000fc80000010000 */
[----:B------:R-:W-:-:S07]  /*18ce0*/  IMAD.MOV.U32 R220, RZ, RZ, R212 ;  /* 0x000000ffffdc7224 */ /* 0x000fce00078e00d4 */
[----:B------:R-:W-:Y:S05]  /*18cf0*/  WARPSYNC.COLLECTIVE R215, `(.L_x_33197) ;  /* 0x00000000d7087348 */ /* 0x000fea0003c00000 */
[----:B------:R0:W1:Y:S02]  /*18d00*/  SHFL.BFLY P6, R218, R220, R217, R222 ;  /* 0x0c0000d9dcda7389 */ /* 0x00006400000c00de */
[----:B01----:R-:W-:Y:S01]  /*18d10*/  ENDCOLLECTIVE ;  /* 0x000000000000791b */ /* 0x003fe20003800000 */
.L_x_33197:
[----:B------:R-:W-:Y:S02]  /*18d20*/  IMAD.MOV.U32 R217, RZ, RZ, 0x10 ;  /* 0x00000010ffd97424 */ /* 0x000fe400078e00ff */
[----:B------:R-:W-:-:S04]  /*18d30*/  IMAD.MOV.U32 R213, RZ, RZ, R218 ;  /* 0x000000ffffd57224 */ /* 0x000fc800078e00da */
[----:B------:R-:W-:-:S05]  /*18d40*/  FADD.FTZ R213, R212, R213 ;  /* 0x000000d5d4d57221 */ /* 0x000fca0000010000 */
[----:B------:R-:W-:-:S07]  /*18d50*/  MOV R220, R213 ;  /* 0x000000d500dc7202 */ /* 0x000fce0000000f00 */
[----:B------:R-:W-:Y:S05]  /*18d60*/  WARPSYNC.COLLECTIVE R215, `(.L_x_33198) ;  /* 0x00000000d7087348 */ /* 0x000fea0003c00000 */
[----:B------:R0:W1:Y:S02]  /*18d70*/  SHFL.BFLY P6, R218, R220, R217, R222 ;  /* 0x0c0000d9dcda7389 */ /* 0x00006400000c00de */
[----:B01----:R-:W-:Y:S01]  /*18d80*/  ENDCOLLECTIVE ;  /* 0x000000000000791b */ /* 0x003fe20003800000 */
.L_x_33198:
        /* <DEDUP_REMOVED lines=122> */
.L_x_33199:
[----:B------:R-:W-:Y:S02]  /*19530*/  IMAD.MOV.U32 R217, RZ, RZ, 0x2 ;  /* 0x00000002ffd97424 */ /* 0x000fe400078e00ff */
[----:B------:R-:W-:-:S04]  /*19540*/  IMAD.MOV.U32 R210, RZ, RZ, R218 ;  /* 0x000000ffffd27224 */ /* 0x000fc800078e00da */
[----:B------:R-:W-:-:S05]  /*19550*/  FADD.FTZ R210, R117, R210 ;  /* 0x000000d275d27221 */ /* 0x000fca0000010000 */
[----:B------:R-:W-:-:S07]  /*19560*/  MOV R220, R210 ;  /* 0x000000d200dc7202 */ /* 0x000fce0000000f00 */
[----:B------:R-:W-:Y:S05]  /*19570*/  WARPSYNC.COLLECTIVE R215, `(.L_x_33200) ;  /* 0x00000000d7087348 */ /* 0x000fea0003c00000 */
[----:B------:R0:W1:Y:S02]  /*19580*/  SHFL.BFLY P6, R218, R220, R217, R222 ;  /* 0x0c0000d9dcda7389 */ /* 0x00006400000c00de */
[----:B01----:R-:W-:Y:S01]  /*19590*/  ENDCOLLECTIVE ;  /* 0x000000000000791b */ /* 0x003fe20003800000 */
.L_x_33200:
[----:B------:R-:W-:Y:S01]  /*195a0*/  HFMA2.MMA R217, -RZ, RZ, 0, 2.384185791015625e-07 ;  /* 0x00000004ffd97435 */ /* 0x000fe200000001ff */
[----:B------:R-:W-:-:S05]  /*195b0*/  MOV R211, R218 ;  /* 0x000000da00d37202 */ /* 0x000fca0000000f00 */
[----:B------:R-:W-:-:S04]  /*195c0*/  FADD.FTZ R211, R210, R211 ;  /* 0x000000d3d2d37221 */ /* 0x000fc80000010000 */
[----:B------:R-:W-:-:S07]  /*195d0*/  IMAD.MOV.U32 R220, RZ, RZ, R211 ;  /* 0x000000ffffdc7224 */ /* 0x000fce00078e00d3 */
[----:B------:R-:W-:Y:S05]  /*195e0*/  WARPSYNC.COLLECTIVE R215, `(.L_x_33201) ;  /* 0x00000000d7087348 */ /* 0x000fea0003c00000 */
[----:B------:R0:W1:Y:S02]  /*195f0*/  SHFL.BFLY P6, R218, R220, R217, R222 ;  /* 0x0c0000d9dcda7389 */ /* 0x00006400000c00de */
[----:B01----:R-:W-:Y:S01]  /*19600*/  ENDCOLLECTIVE ;  /* 0x000000000000791b */ /* 0x003fe20003800000 */
.L_x_33201:
[----:B------:R-:W-:Y:S02]  /*19610*/  IMAD.MOV.U32 R217, RZ, RZ, 0x8 ;  /* 0x00000008ffd97424 */ /* 0x000fe400078e00ff */
[----:B------:R-:W-:-:S04]  /*19620*/  IMAD.MOV.U32 R212, RZ, RZ, R218 ;  /* 0x000000ffffd47224 */ /* 0x000fc800078e00da */
[----:B------:R-:W-:-:S05]  /*19630*/  FADD.FTZ R212, R211, R212 ;  /* 0x000000d4d3d47221 */ /* 0x000fca0000010000 */
[----:B------:R-:W-:-:S07]  /*19640*/  MOV R220, R212 ;  /* 0x000000d400dc7202 */ /* 0x000fce0000000f00 */
[----:B------:R-:W-:Y:S05]  /*19650*/  WARPSYNC.COLLECTIVE R215, `(.L_x_33202) ;  /* 0x00000000d7087348 */ /* 0x000fea0003c00000 */
[----:B------:R0:W1:Y:S02]  /*19660*/  SHFL.BFLY P6, R218, R220, R217, R222 ;  /* 0x0c0000d9dcda7389 */ /* 0x00006400000c00de */
[----:B01----:R-:W-:Y:S01]  /*19670*/  ENDCOLLECTIVE ;  /* 0x000000000000791b */ /* 0x003fe20003800000 */
.L_x_33202:
[----:B------:R-:W-:Y:S01]  /*19680*/  HFMA2.MMA R217, -RZ, RZ, 0, 9.5367431640625e-07 ;  /* 0x00000010ffd97435 */ /* 0x000fe200000001ff */
[----:B------:R-:W-:-:S05]  /*19690*/  MOV R213, R218 ;  /* 0x000000da00d57202 */ /* 0x000fca0000000f00 */
[----:B------:R-:W-:-:S04]  /*196a0*/  FADD.FTZ R213, R212, R213 ;  /* 0x000000d5d4d57221 */ /* 0x000fc80000010000 */
[----:B------:R-:W-:-:S07]  /*196b0*/  IMAD.MOV.U32 R220, RZ, RZ, R213 ;  /* 0x000000ffffdc7224 */ /* 0x000fce00078e00d5 */
[----:B------:R-:W-:Y:S05]  /*196c0*/  WARPSYNC.COLLECTIVE R215, `(.L_x_33203) ;  /* 0x00000000d7087348 */ /* 0x000fea0003c00000 */
[----:B------:R0:W1:Y:S02]  /*196d0*/  SHFL.BFLY P6, R218, R220, R217, R222 ;  /* 0x0c0000d9dcda7389 */ /* 0x00006400000c00de */
[----:B01----:R-:W-:Y:S01]  /*196e0*/  ENDCOLLECTIVE ;  /* 0x000000000000791b */ /* 0x003fe20003800000 */
.L_x_33203:
[----:B------:R-:W-:Y:S05]  /*196f0*/  BRA `(.L_x_33204) ;  /* 0xffffffdc00cc7947 */ /* 0x000fea000383ffff */
.L_x_33205:
        /* <DEDUP_REMOVED lines=16> */
.L_x_46066:


//--------------------- .text._ZN10layer_norm13ln_fwd_kernelINS_13Kernel_traitsI6__halfS2_fS2_fjLj7168ELj1ELj1ELj4ELj16ENS_18Kernel_traits_baseILj7168ES2_S2_fS2_fjLj128EEEEELb1ELb0ELb1ELb1EEEvNS_9FwdParamsE --------------------------
	.section	.text._ZN10layer_norm13ln_fwd_kernelINS_13Kernel_traitsI6__halfS2_fS2_fjLj7168ELj1ELj1ELj4ELj16ENS_18Kernel_traits_baseILj7168ES2_S2_fS2_fjLj128EEEEELb1ELb0ELb1ELb1EEEvNS_9FwdParamsE,"ax",@progbits
	.align	128
        .global         _ZN10layer_norm13ln_fwd_kernelINS_13Kernel_traitsI6__halfS2_fS2_fjLj7168ELj1ELj1ELj4ELj16ENS_18Kernel_traits_baseILj7168ES2_S2_fS2_fjLj128EEEEELb1ELb0ELb1ELb1EEEvNS_9FwdParamsE
        .type           _ZN10layer_norm13ln_fwd_kernelINS_13Kernel_traitsI6__halfS2_fS2_fjLj7168ELj1ELj1ELj4ELj16ENS_18Kernel_traits_baseILj7168ES2_S2_fS2_fjLj128EEEEELb1ELb0ELb1ELb1EEEvNS_9FwdParamsE,@function
        .size           _ZN10layer_norm13ln_fwd_kernelINS_13Kernel_traitsI6__halfS2_fS2_fjLj7168ELj1ELj1ELj4ELj16ENS_18Kernel_traits_baseILj7168ES2_S2_fS2_fjLj128EEEEELb1ELb0ELb1ELb1EEEvNS_9FwdParamsE,(.L_x_46067 - _ZN10layer_norm13ln_fwd_kernelINS_13Kernel_traitsI6__halfS2_fS2_fjLj7168ELj1ELj1ELj4ELj16ENS_18Kernel_traits_baseILj7168ES2_S2_fS2_fjLj128EEEEELb1ELb0ELb1ELb1EEEvNS_9FwdParamsE)
        .other          _ZN10layer_norm13ln_fwd_kernelINS_13Kernel_traitsI6__halfS2_fS2_fjLj7168ELj1ELj1ELj4ELj16ENS_18Kernel_traits_baseILj7168ES2_S2_fS2_fjLj128EEEEELb1ELb0ELb1ELb1EEEvNS_9FwdParamsE,@"STO_CUDA_ENTRY STV_DEFAULT"
_ZN10layer_norm13ln_fwd_kernelINS_13Kernel_traitsI6__halfS2_fS2_fjLj7168ELj1ELj1ELj4ELj16ENS_18Kernel_traits_baseILj7168ES2_S2_fS2_fjLj128EEEEELb1ELb0ELb1ELb1EEEvNS_9FwdParamsE:
.text._ZN10layer_norm13ln_fwd_kernelINS_13Kernel_traitsI6__halfS2_fS2_fjLj7168ELj1ELj1ELj4ELj16ENS_18Kernel_traits_baseILj7168ES2_S2_fS2_fjLj128EEEEELb1ELb0ELb1ELb1EEEvNS_9FwdParamsE:
        /* <DEDUP_REMOVED lines=40> */
[----:B-----5:R-:W-:Y:S01]  /*0280*/  IADD3 R145, R155, -0x4498517b, RZ ;  /* 0xbb67ae859b917810 */ /* 0x020fe20007ffe0ff */
        /* <DEDUP_REMOVED lines=14> */
[C---:B------:R-:W-:Y:S01]  /*0370*/  VIADD R142, R155.reuse, 0x76cf5d0a ;  /* 0x76cf5d0a9b8e7836 */ /* 0x040fe20000000000 */
[C---:B------:R-:W-:Y:S01]  /*0380*/  IADD3 R137, R155.reuse, -0x56f99767, RZ ;  /* 0xa90668999b897810 */ /* 0x040fe20007ffe0ff */
[----:B------:R-:W-:Y:S01]  /*0390*/  VIADD R140, R154, 0xdaa66d2b ;  /* 0xdaa66d2b9a8c7836 */ /* 0x000fe20000000000 */
        /* <DEDUP_REMOVED lines=8> */
[C---:B------:R-:W-:Y:S01]  /*0420*/  IADD3 R37, R155.reuse, 0x1fd5c5a3, RZ ;  /* 0x1fd5c5a39b257810 */ /* 0x040fe20007ffe0ff */
[----:B------:R-:W-:Y:S01]  /*0430*/  VIADD R38, R155, 0x646e171e ;  /* 0x646e171e9b267836 */ /* 0x000fe20000000000 */
[----:B------:R-:W-:Y:S01]  /*0440*/  LOP3.LUT R0, R3, R155, RZ, 0x3c, !PT ;  /* 0x0000009b03007212 */ /* 0x000fe200078e3cff */
[----:B------:R-:W-:Y:S01]  /*0450*/  IMAD.WIDE.U32 R20, R20, -0x2daee0ad, RZ ;  /* 0xd2511f5314147825 */ /* 0x000fe200078e00ff */
[----:B------:R-:W-:Y:S02]  /*0460*/  IADD3 R35, R154, -0xe443238, RZ ;  /* 0xf1bbcdc89a237810 */ /* 0x000fe40007ffe0ff */
[----:B------:R-:W-:Y:S02]  /*0470*/  @!P0 CS2R R14, SRZ ;  /* 0x00000000000e8805 */ /* 0x000fe4000001ff00 */
[----:B------:R-:W-:Y:S01]  /*0480*/  @!P0 CS2R R10, SRZ ;  /* 0x00000000000a8805 */ /* 0x000fe2000001ff00 */
[----:B-1----:R-:W-:Y:S01]  /*0490*/  IMAD.WIDE.U32 R16, R0, -0x326172a9, RZ ;  /* 0xcd9e8d5700107825 */ /* 0x002fe200078e00ff */
        /* <DEDUP_REMOVED lines=21> */
[----:B------:R-:W-:Y:S01]  /*05f0*/  HFMA2.MMA R205, -RZ, RZ, 0, 5.9604644775390625e-08 ;  /* 0x00000001ffcd7435 */ /* 0x000fe200000001ff */
[----:B------:R-:W-:Y:S01]  /*0600*/  IADD3 R171, R154, -0x700cb87f, RZ ;  /* 0x8ff347819aab7810 */ /* 0x000fe20007ffe0ff */
[--C-:B------:R-:W-:Y:S01]  /*0610*/  HADD2.F32 R165, -RZ, R68.reuse.H0_H0 ;  /* 0x20000044ffa57230 */ /* 0x100fe20000004100 */
[----:B------:R-:W-:Y:S01]  /*0620*/  LOP3.LUT R2, R21, R18, R140, 0x96, !PT ;  /* 0x0000001215027212 */ /* 0x000fe200078e968c */
[----:B------:R-:W-:Y:S01]  /*0630*/  IMAD.WIDE.U32 R18, R19, -0x326172a9, RZ ;  /* 0xcd9e8d5713127825 */ /* 0x000fe200078e00ff */
[----:B------:R-:W-:Y:S01]  /*0640*/  LOP3.LUT R204, R204, 0x3, RZ, 0xc0, !PT ;  /* 0x00000003cccc7812 */ /* 0x000fe200078ec0ff */
[----:B------:R-:W-:Y:S01]  /*0650*/  ULDC.U8 UR6, c[0x0][0x2a0] ;  /* 0x0000a80000067ab9 */ /* 0x000fe20000000000 */
[----:B------:R-:W-:Y:S01]  /*0660*/  LOP3.LUT R188, R147, 0x7f, RZ, 0xc0, !PT ;  /* 0x0000007f93bc7812 */ /* 0x000fe200078ec0ff */
[----:B------:R-:W-:Y:S01]  /*0670*/  IMAD.WIDE.U32 R2, R2, -0x2daee0ad, RZ ;  /* 0xd2511f5302027825 */ /* 0x000fe200078e00ff */
[----:B------:R-:W-:Y:S01]  /*0680*/  LOP3.LUT R17, R19, R20, R139, 0x96, !PT ;  /* 0x0000001413117212 */ /* 0x000fe200078e968b */
[----:B------:R-:W-:Y:S01]  /*0690*/  ULDC UR7, c[0x0][0x294] ;  /* 0x0000a50000077ab9 */ /* 0x000fe20000000800 */
[----:B------:R-:W-:Y:S01]  /*06a0*/  ISETP.NE.AND P2, PT, RZ, UR6, PT ;  /* 0x00000006ff007c0c */ /* 0x000fe2000bf45270 */
[----:B------:R-:W-:Y:S01]  /*06b0*/  HADD2.F32 R166, -RZ, R68.H1_H1 ;  /* 0x30000044ffa67230 */ /* 0x000fe20000004100 */
[----:B------:R-:W-:Y:S01]  /*06c0*/  LOP3.LUT R20, R3, R16, R138, 0x96, !PT ;  /* 0x0000001003147212 */ /* 0x000fe200078e968a */
[----:B------:R-:W-:Y:S01]  /*06d0*/  IMAD.WIDE.U32 R16, R17, -0x2daee0ad, RZ ;  /* 0xd2511f5311107825 */ /* 0x000fe200078e00ff */
[----:B------:R-:W-:Y:S01]  /*06e0*/  ULDC UR6, c[0x0][0x290] ;  /* 0x0000a40000067ab9 */ /* 0x000fe20000000800 */
[----:B------:R-:W-:Y:S01]  /*06f0*/  ULDC.64 UR8, c[0x0][0x298] ;  /* 0x0000a60000087ab9 */ /* 0x000fe20000000a00 */
[----:B------:R-:W-:Y:S01]  /*0700*/  ULDC.64 UR10, c[0x0][0x210] ;  /* 0x00008400000a7ab9 */ /* 0x000fe20000000a00 */
[----:B------:R-:W-:Y:S01]  /*0710*/  IMAD.WIDE.U32 R20, R20, -0x326172a9, RZ ;  /* 0xcd9e8d5714147825 */ /* 0x000fe200078e00ff */
[----:B------:R-:W-:-:S03]  /*0720*/  LOP3.LUT R19, R17, R2, R137, 0x96, !PT ;  /* 0x0000000211137212 */ /* 0x000fc600078e9689 */
[----:B------:R-:W-:Y:S01]  /*0730*/  HADD2.F32 R167, -RZ, R69.H0_H0 ;  /* 0x20000045ffa77230 */ /* 0x000fe20000004100 */
[----:B------:R-:W-:Y:S01]  /*0740*/  LOP3.LUT R2, R21, R18, R136, 0x96, !PT ;  /* 0x0000001215027212 */ /* 0x000fe200078e9688 */
[----:B------:R-:W-:-:S04]  /*0750*/  IMAD.WIDE.U32 R18, R19, -0x326172a9, RZ ;  /* 0xcd9e8d5713127825 */ /* 0x000fc800078e00ff */
[----:B------:R-:W-:Y:S01]  /*0760*/  IMAD.WIDE.U32 R2, R2, -0x2daee0ad, RZ ;  /* 0xd2511f5302027825 */ /* 0x000fe200078e00ff */
[----:B------:R-:W-:-:S03]  /*0770*/  LOP3.LUT R17, R19, R20, R39, 0x96, !PT ;  /* 0x0000001413117212 */ /* 0x000fc600078e9627 */
        /* <DEDUP_REMOVED lines=69> */
[----:B------:R-:W-:Y:S02]  /*0bd0*/  IMAD.MOV.U32 R191, RZ, RZ, RZ ;  /* 0x000000ffffbf7224 */ /* 0x000fe400078e00ff */
[----:B------:R-:W-:-:S07]  /*0be0*/  IMAD R190, R190, -0x326172a9, RZ ;  /* 0xcd9e8d57bebe7824 */ /* 0x000fce00078e02ff */
.L_x_33727:
        /* <DEDUP_REMOVED lines=49> */
.L_x_33209:
[----:B------:R-:W-:-:S07]  /*0f00*/  IMAD.MOV.U32 R89, RZ, RZ, R190 ;  /* 0x000000ffff597224 */ /* 0x000fce00078e00be */
.L_x_33210:
[----:B------:R-:W-:Y:S05]  /*0f10*/  BSYNC B1 ;  /* 0x0000000000017941 */ /* 0x000fea0003800000 */
.L_x_33208:
        /* <DEDUP_REMOVED lines=16> */
.L_x_33214:
[----:B------:R-:W-:Y:S05]  /*1020*/  BSYNC B2 ;  /* 0x0000000000027941 */ /* 0x000fea0003800000 */
.L_x_33213:
        /* <DEDUP_REMOVED lines=44> */
.L_x_33212:
[----:B------:R-:W-:Y:S05]  /*12f0*/  BSYNC B1 ;  /* 0x0000000000017941 */ /* 0x000fea0003800000 */
.L_x_33211:
        /* <DEDUP_REMOVED lines=10> */
.L_x_33207:
[----:B------:R-:W-:Y:S05]  /*13a0*/  BSYNC B0 ;  /* 0x0000000000007941 */ /* 0x000fea0003800000 */
.L_x_33206:
        /* <DEDUP_REMOVED lines=18> */
.L_x_33218:
[----:B------:R-:W-:-:S07]  /*14d0*/  MOV R81, R190 ;  /* 0x000000be00517202 */ /* 0x000fce0000000f00 */
.L_x_33219:
[----:B------:R-:W-:Y:S05]  /*14e0*/  BSYNC B1 ;  /* 0x0000000000017941 */ /* 0x000fea0003800000 */
.L_x_33217:
        /* <DEDUP_REMOVED lines=16> */
.L_x_33223:
[----:B------:R-:W-:Y:S05]  /*15f0*/  BSYNC B2 ;  /* 0x0000000000027941 */ /* 0x000fea0003800000 */
.L_x_33222:
        /* <DEDUP_REMOVED lines=44> */
.L_x_33221:
[----:B------:R-:W-:Y:S05]  /*18c0*/  BSYNC B1 ;  /* 0x0000000000017941 */ /* 0x000fea0003800000 */
.L_x_33220:
        /* <DEDUP_REMOVED lines=10> */
.L_x_33216:
[----:B------:R-:W-:Y:S05]  /*1970*/  BSYNC B0 ;  /* 0x0000000000007941 */ /* 0x000fea0003800000 */
.L_x_33215:
        /* <DEDUP_REMOVED lines=18> */
.L_x_33227:
[----:B------:R-:W-:-:S07]  /*1aa0*/  IMAD.MOV.U32 R92, RZ, RZ, R190 ;  /* 0x000000ffff5c7224 */ /* 0x000fce00078e00be */
.L_x_33228:
[----:B------:R-:W-:Y:S05]  /*1ab0*/  BSYNC B1 ;  /* 0x0000000000017941 */ /* 0x000fea0003800000 */
.L_x_33226:
        /* <DEDUP_REMOVED lines=16> */
.L_x_33232:
[----:B------:R-:W-:Y:S05]  /*1bc0*/  BSYNC B2 ;  /* 0x0000000000027941 */ /* 0x000fea0003800000 */
.L_x_33231:
        /* <DEDUP_REMOVED lines=44> */
.L_x_33230:
[----:B------:R-:W-:Y:S05]  /*1e90*/  BSYNC B1 ;  /* 0x0000000000017941 */ /* 0x000fea0003800000 */
.L_x_33229:
        /* <DEDUP_REMOVED lines=10> */
.L_x_33225:
[----:B------:R-:W-:Y:S05]  /*1f40*/  BSYNC B0 ;  /* 0x0000000000007941 */ /* 0x000fea0003800000 */
.L_x_33224:
        /* <DEDUP_REMOVED lines=18> */
.L_x_33236:
[----:B------:R-:W-:-:S07]  /*2070*/  MOV R83, R190 ;  /* 0x000000be00537202 */ /* 0x000fce0000000f00 */
.L_x_33237:
[----:B------:R-:W-:Y:S05]  /*2080*/  BSYNC B1 ;  /* 0x0000000000017941 */ /* 0x000fea0003800000 */
.L_x_33235:
        /* <DEDUP_REMOVED lines=16> */
.L_x_33241:
[----:B------:R-:W-:Y:S05]  /*2190*/  BSYNC B2 ;  /* 0x0000000000027941 */ /* 0x000fea0003800000 */
.L_x_33240:
        /* <DEDUP_REMOVED lines=44> */
.L_x_33239:
[----:B------:R-:W-:Y:S05]  /*2460*/  BSYNC B1 ;  /* 0x0000000000017941 */ /* 0x000fea0003800000 */
.L_x_33238:
        /* <DEDUP_REMOVED lines=10> */
.L_x_33234:
[----:B------:R-:W-:Y:S05]  /*2510*/  BSYNC B0 ;  /* 0x0000000000007941 */ /* 0x000fea0003800000 */
.L_x_33233:
        /* <DEDUP_REMOVED lines=18> */
.L_x_33245:
[----:B------:R-:W-:-:S07]  /*2640*/  IMAD.MOV.U32 R94, RZ, RZ, R190 ;  /* 0x000000ffff5e7224 */ /* 0x000fce00078e00be */
.L_x_33246:
[----:B------:R-:W-:Y:S05]  /*2650*/  BSYNC B1 ;  /* 0x0000000000017941 */ /* 0x000fea0003800000 */
.L_x_33244:
        /* <DEDUP_REMOVED lines=16> */
.L_x_33250:
[----:B------:R-:W-:Y:S05]  /*2760*/  BSYNC B2 ;  /* 0x0000000000027941 */ /* 0x000fea0003800000 */
.L_x_33249:
        /* <DEDUP_REMOVED lines=44> */
.L_x_33248:
[----:B------:R-:W-:Y:S05]  /*2a30*/  BSYNC B1 ;  /* 0x0000000000017941 */ /* 0x000fea0003800000 */
.L_x_33247:
        /* <DEDUP_REMOVED lines=10> */
.L_x_33243:
[----:B------:R-:W-:Y:S05]  /*2ae0*/  BSYNC B0 ;  /* 0x0000000000007941 */ /* 0x000fea0003800000 */
.L_x_33242:
        /* <DEDUP_REMOVED lines=18> */
.L_x_33254:
[----:B------:R-:W-:-:S07]  /*2c10*/  MOV R85, R190 ;  /* 0x000000be00557202 */ /* 0x000fce0000000f00 */
.L_x_33255:
[----:B------:R-:W-:Y:S05]  /*2c20*/  BSYNC B1 ;  /* 0x0000000000017941 */ /* 0x000fea0003800000 */
.L_x_33253:
        /* <DEDUP_REMOVED lines=16> */
.L_x_33259:
[----:B------:R-:W-:Y:S05]  /*2d30*/  BSYNC B2 ;  /* 0x0000000000027941 */ /* 0x000fea0003800000 */
.L_x_33258:
        /* <DEDUP_REMOVED lines=44> */
.L_x_33257:
[----:B------:R-:W-:Y:S05]  /*3000*/  BSYNC B1 ;  /* 0x0000000000017941 */ /* 0x000fea0003800000 */
.L_x_33256:
        /* <DEDUP_REMOVED lines=10> */
.L_x_33252:
[----:B------:R-:W-:Y:S05]  /*30b0*/  BSYNC B0 ;  /* 0x0000000000007941 */ /* 0x000fea0003800000 */
.L_x_33251:
        /* <DEDUP_REMOVED lines=18> */
.L_x_33263:
[----:B------:R-:W-:-:S07]  /*31e0*/  IMAD.MOV.U32 R96, RZ, RZ, R190 ;  /* 0x000000ffff607224 */ /* 0x000fce00078e00be */
.L_x_33264:
[----:B------:R-:W-:Y:S05]  /*31f0*/  BSYNC B1 ;  /* 0x0000000000017941 */ /* 0x000fea0003800000 */
.L_x_33262:
        /* <DEDUP_REMOVED lines=16> */
.L_x_33268:
[----:B------:R-:W-:Y:S05]  /*3300*/  BSYNC B2 ;  /* 0x0000000000027941 */ /* 0x000fea0003800000 */
.L_x_33267:
        /* <DEDUP_REMOVED lines=44> */
.L_x_33266:
[----:B------:R-:W-:Y:S05]  /*35d0*/  BSYNC B1 ;  /* 0x0000000000017941 */ /* 0x000fea0003800000 */
.L_x_33265:
        /* <DEDUP_REMOVED lines=10> */
.L_x_33261:
[----:B------:R-:W-:Y:S05]  /*3680*/  BSYNC B0 ;  /* 0x0000000000007941 */ /* 0x000fea0003800000 */
.L_x_33260:
        /* <DEDUP_REMOVED lines=18> */
.L_x_33272:
[----:B------:R-:W-:-:S07]  /*37b0*/  MOV R87, R190 ;  /* 0x000000be00577202 */ /* 0x000fce0000000f00 */
.L_x_33273:
[----:B------:R-:W-:Y:S05]  /*37c0*/  BSYNC B1 ;  /* 0x0000000000017941 */ /* 0x000fea0003800000 */
.L_x_33271:
        /* <DEDUP_REMOVED lines=16> */
.L_x_33277:
[----:B------:R-:W-:Y:S05]  /*38d0*/  BSYNC B2 ;  /* 0x0000000000027941 */ /* 0x000fea0003800000 */
.L_x_33276:
        /* <DEDUP_REMOVED lines=44> */
.L_x_33275:
[----:B------:R-:W-:Y:S05]  /*3ba0*/  BSYNC B1 ;  /* 0x0000000000017941 */ /* 0x000fea0003800000 */
.L_x_33274:
        /* <DEDUP_REMOVED lines=10> */
.L_x_33270:
[----:B------:R-:W-:Y:S05]  /*3c50*/  BSYNC B0 ;  /* 0x0000000000007941 */ /* 0x000fea0003800000 */
.L_x_33269:
        /* <DEDUP_REMOVED lines=31> */
.L_x_33279:
[----:B------:R-:W-:Y:S05]  /*3e50*/  BSYNC B0 ;  /* 0x0000000000007941 */ /* 0x000fea0003800000 */
.L_x_33278:
        /* <DEDUP_REMOVED lines=22> */
.L_x_33283:
[----:B------:R-:W-:-:S07]  /*3fc0*/  MOV R96, R190 ;  /* 0x000000be00607202 */ /* 0x000fce0000000f00 */
.L_x_33284:
[----:B------:R-:W-:Y:S05]  /*3fd0*/  BSYNC B1 ;  /* 0x0000000000017941 */ /* 0x000fea0003800000 */
.L_x_33282:
        /* <DEDUP_REMOVED lines=16> */
.L_x_33288:
[----:B------:R-:W-:Y:S05]  /*40e0*/  BSYNC B2 ;  /* 0x0000000000027941 */ /* 0x000fea0003800000 */
.L_x_33287:
        /* <DEDUP_REMOVED lines=44> */
.L_x_33286:
[----:B------:R-:W-:Y:S05]  /*43b0*/  BSYNC B1 ;  /* 0x0000000000017941 */ /* 0x000fea0003800000 */
.L_x_33285:
        /* <DEDUP_REMOVED lines=10> */
.L_x_33281:
[----:B------:R-:W-:Y:S05]  /*4460*/  BSYNC B0 ;  /* 0x0000000000007941 */ /* 0x000fea0003800000 */
.L_x_33280:
        /* <DEDUP_REMOVED lines=18> */
.L_x_33292:
[----:B------:R-:W-:-:S07]  /*4590*/  IMAD.MOV.U32 R89, RZ, RZ, R190 ;  /* 0x000000ffff597224 */ /* 0x000fce00078e00be */
.L_x_33293:
[----:B------:R-:W-:Y:S05]  /*45a0*/  BSYNC B1 ;  /* 0x0000000000017941 */ /* 0x000fea0003800000 */
.L_x_33291:
        /* <DEDUP_REMOVED lines=16> */
.L_x_33297:
[----:B------:R-:W-:Y:S05]  /*46b0*/  BSYNC B2 ;  /* 0x0000000000027941 */ /* 0x000fea0003800000 */
.L_x_33296:
        /* <DEDUP_REMOVED lines=44> */
.L_x_33295:
[----:B------:R-:W-:Y:S05]  /*4980*/  BSYNC B1 ;  /* 0x0000000000017941 */ /* 0x000fea0003800000 */
.L_x_33294:
        /* <DEDUP_REMOVED lines=10> */
.L_x_33290:
[----:B------:R-:W-:Y:S05]  /*4a30*/  BSYNC B0 ;  /* 0x0000000000007941 */ /* 0x000fea0003800000 */
.L_x_33289:
        /* <DEDUP_REMOVED lines=18> */
.L_x_33301:
[----:B------:R-:W-:-:S07]  /*4b60*/  MOV R98, R190 ;  /* 0x000000be00627202 */ /* 0x000fce0000000f00 */
.L_x_33302:
[----:B------:R-:W-:Y:S05]  /*4b70*/  BSYNC B1 ;  /* 0x0000000000017941 */ /* 0x000fea0003800000 */
.L_x_33300:
        /* <DEDUP_REMOVED lines=16> */
.L_x_33306:
[----:B------:R-:W-:Y:S05]  /*4c80*/  BSYNC B2 ;  /* 0x0000000000027941 */ /* 0x000fea0003800000 */
.L_x_33305:
        /* <DEDUP_REMOVED lines=44> */
.L_x_33304:
[----:B------:R-:W-:Y:S05]  /*4f50*/  BSYNC B1 ;  /* 0x0000000000017941 */ /* 0x000fea0003800000 */
.L_x_33303:
        /* <DEDUP_REMOVED lines=10> */
.L_x_33299:
[----:B------:R-:W-:Y:S05]  /*5000*/  BSYNC B0 ;  /* 0x0000000000007941 */ /* 0x000fea0003800000 */
.L_x_33298:
        /* <DEDUP_REMOVED lines=18> */
.L_x_33310:
[----:B------:R-:W-:-:S07]  /*5130*/  IMAD.MOV.U32 R91, RZ, RZ, R190 ;  /* 0x000000ffff5b7224 */ /* 0x000fce00078e00be */
.L_x_33311:
[----:B------:R-:W-:Y:S05]  /*5140*/  BSYNC B1 ;  /* 0x0000000000017941 */ /* 0x000fea0003800000 */
.L_x_33309:
        /* <DEDUP_REMOVED lines=16> */
.L_x_33315:
[----:B------:R-:W-:Y:S05]  /*5250*/  BSYNC B2 ;  /* 0x0000000000027941 */ /* 0x000fea0003800000 */
.L_x_33314:
        /* <DEDUP_REMOVED lines=44> */
.L_x_33313:
[----:B------:R-:W-:Y:S05]  /*5520*/  BSYNC B1 ;  /* 0x0000000000017941 */ /* 0x000fea0003800000 */
.L_x_33312:
        /* <DEDUP_REMOVED lines=10> */
.L_x_33308:
[----:B------:R-:W-:Y:S05]  /*55d0*/  BSYNC B0 ;  /* 0x0000000000007941 */ /* 0x000fea0003800000 */
.L_x_33307:
        /* <DEDUP_REMOVED lines=18> */
.L_x_33319:
[----:B------:R-:W-:-:S07]  /*5700*/  MOV R100, R190 ;  /* 0x000000be00647202 */ /* 0x000fce0000000f00 */
.L_x_33320:
[----:B------:R-:W-:Y:S05]  /*5710*/  BSYNC B1 ;  /* 0x0000000000017941 */ /* 0x000fea0003800000 */
.L_x_33318:
        /* <DEDUP_REMOVED lines=16> */
.L_x_33324:
[----:B------:R-:W-:Y:S05]  /*5820*/  BSYNC B2 ;  /* 0x0000000000027941 */ /* 0x000fea0003800000 */
.L_x_33323:
        /* <DEDUP_REMOVED lines=44> */
.L_x_33322:
[----:B------:R-:W-:Y:S05]  /*5af0*/  BSYNC B1 ;  /* 0x0000000000017941 */ /* 0x000fea0003800000 */
.L_x_33321:
        /* <DEDUP_REMOVED lines=10> */
.L_x_33317:
[----:B------:R-:W-:Y:S05]  /*5ba0*/  BSYNC B0 ;  /* 0x0000000000007941 */ /* 0x000fea0003800000 */
.L_x_33316:
        /* <DEDUP_REMOVED lines=18> */
.L_x_33328:
[----:B------:R-:W-:-:S07]  /*5cd0*/  IMAD.MOV.U32 R93, RZ, RZ, R190 ;  /* 0x000000ffff5d7224 */ /* 0x000fce00078e00be */
.L_x_33329:
[----:B------:R-:W-:Y:S05]  /*5ce0*/  BSYNC B1 ;  /* 0x0000000000017941 */ /* 0x000fea0003800000 */
.L_x_33327:
        /* <DEDUP_REMOVED lines=16> */
.L_x_33333:
[----:B------:R-:W-:Y:S05]  /*5df0*/  BSYNC B2 ;  /* 0x0000000000027941 */ /* 0x000fea0003800000 */
.L_x_33332:
        /* <DEDUP_REMOVED lines=44> */
.L_x_33331:
[----:B------:R-:W-:Y:S05]  /*60c0*/  BSYNC B1 ;  /* 0x0000000000017941 */ /* 0x000fea0003800000 */
.L_x_33330:
        /* <DEDUP_REMOVED lines=10> */
.L_x_33326:
[----:B------:R-:W-:Y:S05]  /*6170*/  BSYNC B0 ;  /* 0x0000000000007941 */ /* 0x000fea0003800000 */
.L_x_33325:
        /* <DEDUP_REMOVED lines=18> */
.L_x_33337:
[----:B------:R-:W-:-:S07]  /*62a0*/  MOV R102, R190 ;  /* 0x000000be00667202 */ /* 0x000fce0000000f00 */
.L_x_33338:
[----:B------:R-:W-:Y:S05]  /*62b0*/  BSYNC B1 ;  /* 0x0000000000017941 */ /* 0x000fea0003800000 */
.L_x_33336:
        /* <DEDUP_REMOVED lines=16> */
.L_x_33342:
[----:B------:R-:W-:Y:S05]  /*63c0*/  BSYNC B2 ;  /* 0x0000000000027941 */ /* 0x000fea0003800000 */
.L_x_33341:
        /* <DEDUP_REMOVED lines=44> */
.L_x_33340:
[----:B------:R-:W-:Y:S05]  /*6690*/  BSYNC B1 ;  /* 0x0000000000017941 */ /* 0x000fea0003800000 */
.L_x_33339:
        /* <DEDUP_REMOVED lines=10> */
.L_x_33335:
[----:B------:R-:W-:Y:S05]  /*6740*/  BSYNC B0 ;  /* 0x0000000000007941 */ /* 0x000fea0003800000 */
.L_x_33334:
        /* <DEDUP_REMOVED lines=18> */
.L_x_33346:
[----:B------:R-:W-:-:S07]  /*6870*/  IMAD.MOV.U32 R95, RZ, RZ, R190 ;  /* 0x000000ffff5f7224 */ /* 0x000fce00078e00be */
.L_x_33347:
[----:B------:R-:W-:Y:S05]  /*6880*/  BSYNC B1 ;  /* 0x0000000000017941 */ /* 0x000fea0003800000 */
.L_x_33345:
        /* <DEDUP_REMOVED lines=16> */
.L_x_33351:
[----:B------:R-:W-:Y:S05]  /*6990*/  BSYNC B2 ;  /* 0x0000000000027941 */ /* 0x000fea0003800000 */
.L_x_33350:
        /* <DEDUP_REMOVED lines=44> */
.L_x_33349:
[----:B------:R-:W-:Y:S05]  /*6c60*/  BSYNC B1 ;  /* 0x0000000000017941 */ /* 0x000fea0003800000 */
.L_x_33348:
        /* <DEDUP_REMOVED lines=10> */
.L_x_33344:
[----:B------:R-:W-:Y:S05]  /*6d10*/  BSYNC B0 ;  /* 0x0000000000007941 */ /* 0x000fea0003800000 */
.L_x_33343:
        /* <DEDUP_REMOVED lines=30> */
.L_x_33353:
[----:B------:R-:W-:Y:S05]  /*6f00*/  BSYNC B0 ;  /* 0x0000000000007941 */ /* 0x000fea0003800000 */
.L_x_33352:
        /* <DEDUP_REMOVED lines=22> */
.L_x_33357:
[----:B------:R-:W-:-:S07]  /*7070*/  IMAD.MOV.U32 R104, RZ, RZ, R190 ;  /* 0x000000ffff687224 */ /* 0x000fce00078e00be */
.L_x_33358:
[----:B------:R-:W-:Y:S05]  /*7080*/  BSYNC B1 ;  /* 0x0000000000017941 */ /* 0x000fea0003800000 */
.L_x_33356:
        /* <DEDUP_REMOVED lines=16> */
.L_x_33362:
[----:B------:R-:W-:Y:S05]  /*7190*/  BSYNC B2 ;  /* 0x0000000000027941 */ /* 0x000fea0003800000 */
.L_x_33361:
        /* <DEDUP_REMOVED lines=44> */
.L_x_33360:
[----:B------:R-:W-:Y:S05]  /*7460*/  BSYNC B1 ;  /* 0x0000000000017941 */ /* 0x000fea0003800000 */
.L_x_33359:
        /* <DEDUP_REMOVED lines=10> */
.L_x_33355:
[----:B------:R-:W-:Y:S05]  /*7510*/  BSYNC B0 ;  /* 0x0000000000007941 */ /* 0x000fea0003800000 */
.L_x_33354:
        /* <DEDUP_REMOVED lines=18> */
.L_x_33366:
[----:B------:R-:W-:-:S07]  /*7640*/  MOV R97, R190 ;  /* 0x000000be00617202 */ /* 0x000fce0000000f00 */
.L_x_33367:
[----:B------:R-:W-:Y:S05]  /*7650*/  BSYNC B1 ;  /* 0x0000000000017941 */ /* 0x000fea0003800000 */
.L_x_33365:
        /* <DEDUP_REMOVED lines=16> */
.L_x_33371:
[----:B------:R-:W-:Y:S05]  /*7760*/  BSYNC B2 ;  /* 0x0000000000027941 */ /* 0x000fea0003800000 */
.L_x_33370:
        /* <DEDUP_REMOVED lines=44> */
.L_x_33369:
[----:B------:R-:W-:Y:S05]  /*7a30*/  BSYNC B1 ;  /* 0x0000000000017941 */ /* 0x000fea0003800000 */
.L_x_33368:
        /* <DEDUP_REMOVED lines=10> */
.L_x_33364:
[----:B------:R-:W-:Y:S05]  /*7ae0*/  BSYNC B0 ;  /* 0x0000000000007941 */ /* 0x000fea0003800000 */
.L_x_33363:
        /* <DEDUP_REMOVED lines=18> */
.L_x_33375:
[----:B------:R-:W-:-:S07]  /*7c10*/  IMAD.MOV.U32 R106, RZ, RZ, R190 ;  /* 0x000000ffff6a7224 */ /* 0x000fce00078e00be */
.L_x_33376:
[----:B------:R-:W-:Y:S05]  /*7c20*/  BSYNC B1 ;  /* 0x0000000000017941 */ /* 0x000fea0003800000 */
.L_x_33374:
        /* <DEDUP_REMOVED lines=16> */
.L_x_33380:
[----:B------:R-:W-:Y:S05]  /*7d30*/  BSYNC B2 ;  /* 0x0000000000027941 */ /* 0x000fea0003800000 */
.L_x_33379:
        /* <DEDUP_REMOVED lines=44> */
.L_x_33378:
[----:B------:R-:W-:Y:S05]  /*8000*/  BSYNC B1 ;  /* 0x0000000000017941 */ /* 0x000fea0003800000 */
.L_x_33377:
        /* <DEDUP_REMOVED lines=10> */
.L_x_33373:
[----:B------:R-:W-:Y:S05]  /*80b0*/  BSYNC B0 ;  /* 0x0000000000007941 */ /* 0x000fea0003800000 */
.L_x_33372:
        /* <DEDUP_REMOVED lines=18> */
.L_x_33384:
[----:B------:R-:W-:-:S07]  /*81e0*/  MOV R99, R190 ;  /* 0x000000be00637202 */ /* 0x000fce0000000f00 */
.L_x_33385:
[----:B------:R-:W-:Y:S05]  /*81f0*/  BSYNC B1 ;  /* 0x0000000000017941 */ /* 0x000fea0003800000 */
.L_x_33383:
        /* <DEDUP_REMOVED lines=16> */
.L_x_33389:
[----:B------:R-:W-:Y:S05]  /*8300*/  BSYNC B2 ;  /* 0x0000000000027941 */ /* 0x000fea0003800000 */
.L_x_33388:
        /* <DEDUP_REMOVED lines=44> */
.L_x_33387:
[----:B------:R-:W-:Y:S05]  /*85d0*/  BSYNC B1 ;  /* 0x0000000000017941 */ /* 0x000fea0003800000 */
.L_x_33386:
        /* <DEDUP_REMOVED lines=10> */
.L_x_33382:
[----:B------:R-:W-:Y:S05]  /*8680*/  BSYNC B0 ;  /* 0x0000000000007941 */ /* 0x000fea0003800000 */
.L_x_33381:
        /* <DEDUP_REMOVED lines=18> */
.L_x_33393:
[----:B------:R-:W-:-:S07]  /*87b0*/  IMAD.MOV.U32 R108, RZ, RZ, R190 ;  /* 0x000000ffff6c7224 */ /* 0x000fce00078e00be */
.L_x_33394:
[----:B------:R-:W-:Y:S05]  /*87c0*/  BSYNC B1 ;  /* 0x0000000000017941 */ /* 0x000fea0003800000 */
.L_x_33392:
        /* <DEDUP_REMOVED lines=16> */
.L_x_33398:
[----:B------:R-:W-:Y:S05]  /*88d0*/  BSYNC B2 ;  /* 0x0000000000027941 */ /* 0x000fea0003800000 */
.L_x_33397:
        /* <DEDUP_REMOVED lines=44> */
.L_x_33396:
[----:B------:R-:W-:Y:S05]  /*8ba0*/  BSYNC B1 ;  /* 0x0000000000017941 */ /* 0x000fea0003800000 */
.L_x_33395:
        /* <DEDUP_REMOVED lines=10> */
.L_x_33391:
[----:B------:R-:W-:Y:S05]  /*8c50*/  BSYNC B0 ;  /* 0x0000000000007941 */ /* 0x000fea0003800000 */
.L_x_33390:
        /* <DEDUP_REMOVED lines=18> */
.L_x_33402:
[----:B------:R-:W-:-:S07]  /*8d80*/  MOV R101, R190 ;  /* 0x000000be00657202 */ /* 0x000fce0000000f00 */
.L_x_33403:
[----:B------:R-:W-:Y:S05]  /*8d90*/  BSYNC B1 ;  /* 0x0000000000017941 */ /* 0x000fea0003800000 */
.L_x_33401:
        /* <DEDUP_REMOVED lines=16> */
.L_x_33407:
[----:B------:R-:W-:Y:S05]  /*8ea0*/  BSYNC B2 ;  /* 0x0000000000027941 */ /* 0x000fea0003800000 */
.L_x_33406:
        /* <DEDUP_REMOVED lines=44> */
.L_x_33405:
[----:B------:R-:W-:Y:S05]  /*9170*/  BSYNC B1 ;  /* 0x0000000000017941 */ /* 0x000fea0003800000 */
.L_x_33404:
        /* <DEDUP_REMOVED lines=10> */
.L_x_33400:
[----:B------:R-:W-:Y:S05]  /*9220*/  BSYNC B0 ;  /* 0x0000000000007941 */ /* 0x000fea0003800000 */
.L_x_33399:
        /* <DEDUP_REMOVED lines=18> */
.L_x_33411:
[----:B------:R-:W-:-:S07]  /*9350*/  IMAD.MOV.U32 R110, RZ, RZ, R190 ;  /* 0x000000ffff6e7224 */ /* 0x000fce00078e00be */
.L_x_33412:
[----:B------:R-:W-:Y:S05]  /*9360*/  BSYNC B1 ;  /* 0x0000000000017941 */ /* 0x000fea0003800000 */
.L_x_33410:
        /* <DEDUP_REMOVED lines=16> */
.L_x_33416:
[----:B------:R-:W-:Y:S05]  /*9470*/  BSYNC B2 ;  /* 0x0000000000027941 */ /* 0x000fea0003800000 */
.L_x_33415:
        /* <DEDUP_REMOVED lines=44> */
.L_x_33414:
[----:B------:R-:W-:Y:S05]  /*9740*/  BSYNC B1 ;  /* 0x0000000000017941 */ /* 0x000fea0003800000 */
.L_x_33413:
        /* <DEDUP_REMOVED lines=10> */
.L_x_33409:
[----:B------:R-:W-:Y:S05]  /*97f0*/  BSYNC B0 ;  /* 0x0000000000007941 */ /* 0x000fea0003800000 */
.L_x_33408:
        /* <DEDUP_REMOVED lines=18> */
.L_x_33420:
[----:B------:R-:W-:-:S07]  /*9920*/  MOV R103, R190 ;  /* 0x000000be00677202 */ /* 0x000fce0000000f00 */
.L_x_33421:
[----:B------:R-:W-:Y:S05]  /*9930*/  BSYNC B1 ;  /* 0x0000000000017941 */ /* 0x000fea0003800000 */
.L_x_33419:
        /* <DEDUP_REMOVED lines=16> */
.L_x_33425:
[----:B------:R-:W-:Y:S05]  /*9a40*/  BSYNC B2 ;  /* 0x0000000000027941 */ /* 0x000fea0003800000 */
.L_x_33424:
        /* <DEDUP_REMOVED lines=44> */
.L_x_33423:
[----:B------:R-:W-:Y:S05]  /*9d10*/  BSYNC B1 ;  /* 0x0000000000017941 */ /* 0x000fea0003800000 */
.L_x_33422:
        /* <DEDUP_REMOVED lines=10> */
.L_x_33418:
[----:B------:R-:W-:Y:S05]  /*9dc0*/  BSYNC B0 ;  /* 0x0000000000007941 */ /* 0x000fea0003800000 */
.L_x_33417:
        /* <DEDUP_REMOVED lines=30> */
.L_x_33427:
[----:B------:R-:W-:Y:S05]  /*9fb0*/  BSYNC B0 ;  /* 0x0000000000007941 */ /* 0x000fea0003800000 */
.L_x_33426:
        /* <DEDUP_REMOVED lines=22> */
.L_x_33431:
[----:B------:R-:W-:-:S07]  /*a120*/  MOV R112, R190 ;  /* 0x000000be00707202 */ /* 0x000fce0000000f00 */
.L_x_33432:
[----:B------:R-:W-:Y:S05]  /*a130*/  BSYNC B1 ;  /* 0x0000000000017941 */ /* 0x000fea0003800000 */
.L_x_33430:
        /* <DEDUP_REMOVED lines=16> */
.L_x_33436:
[----:B------:R-:W-:Y:S05]  /*a240*/  BSYNC B2 ;  /* 0x0000000000027941 */ /* 0x000fea0003800000 */
.L_x_33435:
        /* <DEDUP_REMOVED lines=44> */
.L_x_33434:
[----:B------:R-:W-:Y:S05]  /*a510*/  BSYNC B1 ;  /* 0x0000000000017941 */ /* 0x000fea0003800000 */
.L_x_33433:
        /* <DEDUP_REMOVED lines=10> */
.L_x_33429:
[----:B------:R-:W-:Y:S05]  /*a5c0*/  BSYNC B0 ;  /* 0x0000000000007941 */ /* 0x000fea0003800000 */
.L_x_33428:
        /* <DEDUP_REMOVED lines=18> */
.L_x_33440:
[----:B------:R-:W-:-:S07]  /*a6f0*/  IMAD.MOV.U32 R105, RZ, RZ, R190 ;  /* 0x000000ffff697224 */ /* 0x000fce00078e00be */
.L_x_33441:
[----:B------:R-:W-:Y:S05]  /*a700*/  BSYNC B1 ;  /* 0x0000000000017941 */ /* 0x000fea0003800000 */
.L_x_33439:
        /* <DEDUP_REMOVED lines=16> */
.L_x_33445:
[----:B------:R-:W-:Y:S05]  /*a810*/  BSYNC B2 ;  /* 0x0000000000027941 */ /* 0x000fea0003800000 */
.L_x_33444:
        /* <DEDUP_REMOVED lines=44> */
.L_x_33443:
[----:B------:R-:W-:Y:S05]  /*aae0*/  BSYNC B1 ;  /* 0x0000000000017941 */ /* 0x000fea0003800000 */
.L_x_33442:
        /* <DEDUP_REMOVED lines=10> */
.L_x_33438:
[----:B------:R-:W-:Y:S05]  /*ab90*/  BSYNC B0 ;  /* 0x0000000000007941 */ /* 0x000fea0003800000 */
.L_x_33437:
        /* <DEDUP_REMOVED lines=18> */
.L_x_33449:
[----:B------:R-:W-:-:S07]  /*acc0*/  MOV R114, R190 ;  /* 0x000000be00727202 */ /* 0x000fce0000000f00 */
.L_x_33450:
[----:B------:R-:W-:Y:S05]  /*acd0*/  BSYNC B1 ;  /* 0x0000000000017941 */ /* 0x000fea0003800000 */
.L_x_33448:
        /* <DEDUP_REMOVED lines=16> */
.L_x_33454:
[----:B------:R-:W-:Y:S05]  /*ade0*/  BSYNC B2 ;  /* 0x0000000000027941 */ /* 0x000fea0003800000 */
.L_x_33453:
        /* <DEDUP_REMOVED lines=44> */
.L_x_33452:
[----:B------:R-:W-:Y:S05]  /*b0b0*/  BSYNC B1 ;  /* 0x0000000000017941 */ /* 0x000fea0003800000 */
.L_x_33451:
        /* <DEDUP_REMOVED lines=10> */
.L_x_33447:
[----:B------:R-:W-:Y:S05]  /*b160*/  BSYNC B0 ;  /* 0x0000000000007941 */ /* 0x000fea0003800000 */
.L_x_33446:
        /* <DEDUP_REMOVED lines=18> */
.L_x_33458:
[----:B------:R-:W-:-:S07]  /*b290*/  IMAD.MOV.U32 R107, RZ, RZ, R190 ;  /* 0x000000ffff6b7224 */ /* 0x000fce00078e00be */
.L_x_33459:
[----:B------:R-:W-:Y:S05]  /*b2a0*/  BSYNC B1 ;  /* 0x0000000000017941 */ /* 0x000fea0003800000 */
.L_x_33457:
        /* <DEDUP_REMOVED lines=16> */
.L_x_33463:
[----:B------:R-:W-:Y:S05]  /*b3b0*/  BSYNC B2 ;  /* 0x0000000000027941 */ /* 0x000fea0003800000 */
.L_x_33462:
        /* <DEDUP_REMOVED lines=44> */
.L_x_33461:
[----:B------:R-:W-:Y:S05]  /*b680*/  BSYNC B1 ;  /* 0x0000000000017941 */ /* 0x000fea0003800000 */
.L_x_33460:
        /* <DEDUP_REMOVED lines=10> */
.L_x_33456:
[----:B------:R-:W-:Y:S05]  /*b730*/  BSYNC B0 ;  /* 0x0000000000007941 */ /* 0x000fea0003800000 */
.L_x_33455:
        /* <DEDUP_REMOVED lines=18> */
.L_x_33467:
[----:B------:R-:W-:-:S07]  /*b860*/  MOV R116, R190 ;  /* 0x000000be00747202 */ /* 0x000fce0000000f00 */
.L_x_33468:
[----:B------:R-:W-:Y:S05]  /*b870*/  BSYNC B1 ;  /* 0x0000000000017941 */ /* 0x000fea0003800000 */
.L_x_33466:
        /* <DEDUP_REMOVED lines=16> */
.L_x_33472:
[----:B------:R-:W-:Y:S05]  /*b980*/  BSYNC B2 ;  /* 0x0000000000027941 */ /* 0x000fea0003800000 */
.L_x_33471:
        /* <DEDUP_REMOVED lines=44> */
.L_x_33470:
[----:B------:R-:W-:Y:S05]  /*bc50*/  BSYNC B1 ;  /* 0x0000000000017941 */ /* 0x000fea0003800000 */
.L_x_33469:
        /* <DEDUP_REMOVED lines=10> */
.L_x_33465:
[----:B------:R-:W-:Y:S05]  /*bd00*/  BSYNC B0 ;  /* 0x0000000000007941 */ /* 0x000fea0003800000 */
.L_x_33464:
        /* <DEDUP_REMOVED lines=18> */
.L_x_33476:
[----:B------:R-:W-:-:S07]  /*be30*/  IMAD.MOV.U32 R109, RZ, RZ, R190 ;  /* 0x000000ffff6d7224 */ /* 0x000fce00078e00be */
.L_x_33477:
[----:B------:R-:W-:Y:S05]  /*be40*/  BSYNC B1 ;  /* 0x0000000000017941 */ /* 0x000fea0003800000 */
.L_x_33475:
        /* <DEDUP_REMOVED lines=16> */
.L_x_33481:
[----:B------:R-:W-:Y:S05]  /*bf50*/  BSYNC B2 ;  /* 0x0000000000027941 */ /* 0x000fea0003800000 */
.L_x_33480:
        /* <DEDUP_REMOVED lines=44> */
.L_x_33479:
[----:B------:R-:W-:Y:S05]  /*c220*/  BSYNC B1 ;  /* 0x0000000000017941 */ /* 0x000fea0003800000 */
.L_x_33478:
        /* <DEDUP_REMOVED lines=10> */
.L_x_33474:
[----:B------:R-:W-:Y:S05]  /*c2d0*/  BSYNC B0 ;  /* 0x0000000000007941 */ /* 0x000fea0003800000 */
.L_x_33473:
        /* <DEDUP_REMOVED lines=18> */
.L_x_33485:
[----:B------:R-:W-:-:S07]  /*c400*/  MOV R118, R190 ;  /* 0x000000be00767202 */ /* 0x000fce0000000f00 */
.L_x_33486:
[----:B------:R-:W-:Y:S05]  /*c410*/  BSYNC B1 ;  /* 0x0000000000017941 */ /* 0x000fea0003800000 */
.L_x_33484:
        /* <DEDUP_REMOVED lines=16> */
.L_x_33490:
[----:B------:R-:W-:Y:S05]  /*c520*/  BSYNC B2 ;  /* 0x0000000000027941 */ /* 0x000fea0003800000 */
.L_x_33489:
        /* <DEDUP_REMOVED lines=44> */
.L_x_33488:
[----:B------:R-:W-:Y:S05]  /*c7f0*/  BSYNC B1 ;  /* 0x0000000000017941 */ /* 0x000fea0003800000 */
.L_x_33487:
        /* <DEDUP_REMOVED lines=10> */
.L_x_33483:
[----:B------:R-:W-:Y:S05]  /*c8a0*/  BSYNC B0 ;  /* 0x0000000000007941 */ /* 0x000fea0003800000 */
.L_x_33482:
        /* <DEDUP_REMOVED lines=18> */
.L_x_33494:
[----:B------:R-:W-:-:S07]  /*c9d0*/  IMAD.MOV.U32 R111, RZ, RZ, R190 ;  /* 0x000000ffff6f7224 */ /* 0x000fce00078e00be */
.L_x_33495:
[----:B------:R-:W-:Y:S05]  /*c9e0*/  BSYNC B1 ;  /* 0x0000000000017941 */ /* 0x000fea0003800000 */
.L_x_33493:
        /* <DEDUP_REMOVED lines=16> */
.L_x_33499:
[----:B------:R-:W-:Y:S05]  /*caf0*/  BSYNC B2 ;  /* 0x0000000000027941 */ /* 0x000fea0003800000 */
.L_x_33498:
        /* <DEDUP_REMOVED lines=44> */
.L_x_33497:
[----:B------:R-:W-:Y:S05]  /*cdc0*/  BSYNC B1 ;  /* 0x0000000000017941 */ /* 0x000fea0003800000 */
.L_x_33496:
        /* <DEDUP_REMOVED lines=10> */
.L_x_33492:
[----:B------:R-:W-:Y:S05]  /*ce70*/  BSYNC B0 ;  /* 0x0000000000007941 */ /* 0x000fea0003800000 */
.L_x_33491:
        /* <DEDUP_REMOVED lines=30> */
.L_x_33501:
[----:B------:R-:W-:Y:S05]  /*d060*/  BSYNC B0 ;  /* 0x0000000000007941 */ /* 0x000fea0003800000 */
.L_x_33500:
        /* <DEDUP_REMOVED lines=22> */
.L_x_33505:
[----:B------:R-:W-:-:S07]  /*d1d0*/  IMAD.MOV.U32 R120, RZ, RZ, R190 ;  /* 0x000000ffff787224 */ /* 0x000fce00078e00be */
.L_x_33506:
[----:B------:R-:W-:Y:S05]  /*d1e0*/  BSYNC B1 ;  /* 0x0000000000017941 */ /* 0x000fea0003800000 */
.L_x_33504:
        /* <DEDUP_REMOVED lines=16> */
.L_x_33510:
[----:B------:R-:W-:Y:S05]  /*d2f0*/  BSYNC B2 ;  /* 0x0000000000027941 */ /* 0x000fea0003800000 */
.L_x_33509:
        /* <DEDUP_REMOVED lines=44> */
.L_x_33508:
[----:B------:R-:W-:Y:S05]  /*d5c0*/  BSYNC B1 ;  /* 0x0000000000017941 */ /* 0x000fea0003800000 */
.L_x_33507:
        /* <DEDUP_REMOVED lines=10> */
.L_x_33503:
[----:B------:R-:W-:Y:S05]  /*d670*/  BSYNC B0 ;  /* 0x0000000000007941 */ /* 0x000fea0003800000 */
.L_x_33502:
        /* <DEDUP_REMOVED lines=18> */
.L_x_33514:
[----:B------:R-:W-:-:S07]  /*d7a0*/  MOV R113, R190 ;  /* 0x000000be00717202 */ /* 0x000fce0000000f00 */
.L_x_33515:
[----:B------:R-:W-:Y:S05]  /*d7b0*/  BSYNC B1 ;  /* 0x0000000000017941 */ /* 0x000fea0003800000 */
.L_x_33513:
        /* <DEDUP_REMOVED lines=16> */
.L_x_33519:
[----:B------:R-:W-:Y:S05]  /*d8c0*/  BSYNC B2 ;  /* 0x0000000000027941 */ /* 0x000fea0003800000 */
.L_x_33518:
        /* <DEDUP_REMOVED lines=44> */
.L_x_33517:
[----:B------:R-:W-:Y:S05]  /*db90*/  BSYNC B1 ;  /* 0x0000000000017941 */ /* 0x000fea0003800000 */
.L_x_33516:
        /* <DEDUP_REMOVED lines=10> */
.L_x_33512:
[----:B------:R-:W-:Y:S05]  /*dc40*/  BSYNC B0 ;  /* 0x0000000000007941 */ /* 0x000fea0003800000 */
.L_x_33511:
        /* <DEDUP_REMOVED lines=18> */
.L_x_33523:
[----:B------:R-:W-:-:S07]  /*dd70*/  IMAD.MOV.U32 R122, RZ, RZ, R190 ;  /* 0x000000ffff7a7224 */ /* 0x000fce00078e00be */
.L_x_33524:
[----:B------:R-:W-:Y:S05]  /*dd80*/  BSYNC B1 ;  /* 0x0000000000017941 */ /* 0x000fea0003800000 */
.L_x_33522:
        /* <DEDUP_REMOVED lines=16> */
.L_x_33528:
[----:B------:R-:W-:Y:S05]  /*de90*/  BSYNC B2 ;  /* 0x0000000000027941 */ /* 0x000fea0003800000 */
.L_x_33527:
        /* <DEDUP_REMOVED lines=44> */
.L_x_33526:
[----:B------:R-:W-:Y:S05]  /*e160*/  BSYNC B1 ;  /* 0x0000000000017941 */ /* 0x000fea0003800000 */
.L_x_33525:
        /* <DEDUP_REMOVED lines=10> */
.L_x_33521:
[----:B------:R-:W-:Y:S05]  /*e210*/  BSYNC B0 ;  /* 0x0000000000007941 */ /* 0x000fea0003800000 */
.L_x_33520:
        /* <DEDUP_REMOVED lines=18> */
.L_x_33532:
[----:B------:R-:W-:-:S07]  /*e340*/  MOV R115, R190 ;  /* 0x000000be00737202 */ /* 0x000fce0000000f00 */
.L_x_33533:
[----:B------:R-:W-:Y:S05]  /*e350*/  BSYNC B1 ;  /* 0x0000000000017941 */ /* 0x000fea0003800000 */
.L_x_33531:
        /* <DEDUP_REMOVED lines=16> */
.L_x_33537:
[----:B------:R-:W-:Y:S05]  /*e460*/  BSYNC B2 ;  /* 0x0000000000027941 */ /* 0x000fea0003800000 */
.L_x_33536:
        /* <DEDUP_REMOVED lines=44> */
.L_x_33535:
[----:B------:R-:W-:Y:S05]  /*e730*/  BSYNC B1 ;  /* 0x0000000000017941 */ /* 0x000fea0003800000 */
.L_x_33534:
        /* <DEDUP_REMOVED lines=10> */
.L_x_33530:
[----:B------:R-:W-:Y:S05]  /*e7e0*/  BSYNC B0 ;  /* 0x0000000000007941 */ /* 0x000fea0003800000 */
.L_x_33529:
        /* <DEDUP_REMOVED lines=18> */
.L_x_33541:
[----:B------:R-:W-:-:S07]  /*e910*/  IMAD.MOV.U32 R124, RZ, RZ, R190 ;  /* 0x000000ffff7c7224 */ /* 0x000fce00078e00be */
.L_x_33542:
[----:B------:R-:W-:Y:S05]  /*e920*/  BSYNC B1 ;  /* 0x0000000000017941 */ /* 0x000fea0003800000 */
.L_x_33540:
        /* <DEDUP_REMOVED lines=16> */
.L_x_33546:
[----:B------:R-:W-:Y:S05]  /*ea30*/  BSYNC B2 ;  /* 0x0000000000027941 */ /* 0x000fea0003800000 */
.L_x_33545:
        /* <DEDUP_REMOVED lines=44> */
.L_x_33544:
[----:B------:R-:W-:Y:S05]  /*ed00*/  BSYNC B1 ;  /* 0x0000000000017941 */ /* 0x000fea0003800000 */
.L_x_33543:
        /* <DEDUP_REMOVED lines=10> */
.L_x_33539:
[----:B------:R-:W-:Y:S05]  /*edb0*/  BSYNC B0 ;  /* 0x0000000000007941 */ /* 0x000fea0003800000 */
.L_x_33538:
        /* <DEDUP_REMOVED lines=18> */
.L_x_33550:
[----:B------:R-:W-:-:S07]  /*eee0*/  MOV R117, R190 ;  /* 0x000000be00757202 */ /* 0x000fce0000000f00 */
.L_x_33551:
[----:B------:R-:W-:Y:S05]  /*eef0*/  BSYNC B1 ;  /* 0x0000000000017941 */ /* 0x000fea0003800000 */
.L_x_33549:
        /* <DEDUP_REMOVED lines=16> */
.L_x_33555:
[----:B------:R-:W-:Y:S05]  /*f000*/  BSYNC B2 ;  /* 0x0000000000027941 */ /* 0x000fea0003800000 */
.L_x_33554:
        /* <DEDUP_REMOVED lines=44> */
.L_x_33553:
[----:B------:R-:W-:Y:S05]  /*f2d0*/  BSYNC B1 ;  /* 0x0000000000017941 */ /* 0x000fea0003800000 */
.L_x_33552:
        /* <DEDUP_REMOVED lines=10> */
.L_x_33548:
[----:B------:R-:W-:Y:S05]  /*f380*/  BSYNC B0 ;  /* 0x0000000000007941 */ /* 0x000fea0003800000 */
.L_x_33547:
        /* <DEDUP_REMOVED lines=18> */
.L_x_33559:
[----:B------:R-:W-:-:S07]  /*f4b0*/  IMAD.MOV.U32 R126, RZ, RZ, R190 ;  /* 0x000000ffff7e7224 */ /* 0x000fce00078e00be */
.L_x_33560:
[----:B------:R-:W-:Y:S05]  /*f4c0*/  BSYNC B1 ;  /* 0x0000000000017941 */ /* 0x000fea0003800000 */
.L_x_33558:
        /* <DEDUP_REMOVED lines=16> */
.L_x_33564:
[----:B------:R-:W-:Y:S05]  /*f5d0*/  BSYNC B2 ;  /* 0x0000000000027941 */ /* 0x000fea0003800000 */
.L_x_33563:
        /* <DEDUP_REMOVED lines=44> */
.L_x_33562:
[----:B------:R-:W-:Y:S05]  /*f8a0*/  BSYNC B1 ;  /* 0x0000000000017941 */ /* 0x000fea0003800000 */
.L_x_33561:
        /* <DEDUP_REMOVED lines=10> */
.L_x_33557:
[----:B------:R-:W-:Y:S05]  /*f950*/  BSYNC B0 ;  /* 0x0000000000007941 */ /* 0x000fea0003800000 */
.L_x_33556:
        /* <DEDUP_REMOVED lines=18> */
.L_x_33568:
[----:B------:R-:W-:-:S07]  /*fa80*/  MOV R119, R190 ;  /* 0x000000be00777202 */ /* 0x000fce0000000f00 */
.L_x_33569:
[----:B------:R-:W-:Y:S05]  /*fa90*/  BSYNC B1 ;  /* 0x0000000000017941 */ /* 0x000fea0003800000 */
.L_x_33567:
        /* <DEDUP_REMOVED lines=16> */
.L_x_33573:
[----:B------:R-:W-:Y:S05]  /*fba0*/  BSYNC B2 ;  /* 0x0000000000027941 */ /* 0x000fea0003800000 */
.L_x_33572:
        /* <DEDUP_REMOVED lines=44> */
.L_x_33571:
[----:B------:R-:W-:Y:S05]  /*fe70*/  BSYNC B1 ;  /* 0x0000000000017941 */ /* 0x000fea0003800000 */
.L_x_33570:
        /* <DEDUP_REMOVED lines=10> */
.L_x_33566:
[----:B------:R-:W-:Y:S05]  /*ff20*/  BSYNC B0 ;  /* 0x0000000000007941 */ /* 0x000fea0003800000 */
.L_x_33565:
        /* <DEDUP_REMOVED lines=30> */
.L_x_33575:
[----:B------:R-:W-:Y:S05]  /*10110*/  BSYNC B0 ;  /* 0x0000000000007941 */ /* 0x000fea0003800000 */
.L_x_33574:
        /* <DEDUP_REMOVED lines=22> */
.L_x_33579:
[----:B------:R-:W-:-:S07]  /*10280*/  MOV R128, R190 ;  /* 0x000000be00807202 */ /* 0x000fce0000000f00 */
.L_x_33580:
[----:B------:R-:W-:Y:S05]  /*10290*/  BSYNC B1 ;  /* 0x0000000000017941 */ /* 0x000fea0003800000 */
.L_x_33578:
        /* <DEDUP_REMOVED lines=16> */
.L_x_33584:
[----:B------:R-:W-:Y:S05]  /*103a0*/  BSYNC B2 ;  /* 0x0000000000027941 */ /* 0x000fea0003800000 */
.L_x_33583:
        /* <DEDUP_REMOVED lines=44> */
.L_x_33582:
[----:B------:R-:W-:Y:S05]  /*10670*/  BSYNC B1 ;  /* 0x0000000000017941 */ /* 0x000fea0003800000 */
.L_x_33581:
        /* <DEDUP_REMOVED lines=10> */
.L_x_33577:
[----:B------:R-:W-:Y:S05]  /*10720*/  BSYNC B0 ;  /* 0x0000000000007941 */ /* 0x000fea0003800000 */
.L_x_33576:
        /* <DEDUP_REMOVED lines=18> */
.L_x_33588:
[----:B------:R-:W-:-:S07]  /*10850*/  IMAD.MOV.U32 R121, RZ, RZ, R190 ;  /* 0x000000ffff797224 */ /* 0x000fce00078e00be */
.L_x_33589:
[----:B------:R-:W-:Y:S05]  /*10860*/  BSYNC B1 ;  /* 0x0000000000017941 */ /* 0x000fea0003800000 */
.L_x_33587:
        /* <DEDUP_REMOVED lines=16> */
.L_x_33593:
[----:B------:R-:W-:Y:S05]  /*10970*/  BSYNC B2 ;  /* 0x0000000000027941 */ /* 0x000fea0003800000 */
.L_x_33592:
        /* <DEDUP_REMOVED lines=44> */
.L_x_33591:
[----:B------:R-:W-:Y:S05]  /*10c40*/  BSYNC B1 ;  /* 0x0000000000017941 */ /* 0x000fea0003800000 */
.L_x_33590:
        /* <DEDUP_REMOVED lines=10> */
.L_x_33586:
[----:B------:R-:W-:Y:S05]  /*10cf0*/  BSYNC B0 ;  /* 0x0000000000007941 */ /* 0x000fea0003800000 */
.L_x_33585:
        /* <DEDUP_REMOVED lines=18> */
.L_x_33597:
[----:B------:R-:W-:-:S07]  /*10e20*/  MOV R130, R190 ;  /* 0x000000be00827202 */ /* 0x000fce0000000f00 */
.L_x_33598:
[----:B------:R-:W-:Y:S05]  /*10e30*/  BSYNC B1 ;  /* 0x0000000000017941 */ /* 0x000fea0003800000 */
.L_x_33596:
        /* <DEDUP_REMOVED lines=16> */
.L_x_33602:
[----:B------:R-:W-:Y:S05]  /*10f40*/  BSYNC B2 ;  /* 0x0000000000027941 */ /* 0x000fea0003800000 */
.L_x_33601:
        /* <DEDUP_REMOVED lines=44> */
.L_x_33600:
[----:B------:R-:W-:Y:S05]  /*11210*/  BSYNC B1 ;  /* 0x0000000000017941 */ /* 0x000fea0003800000 */
.L_x_33599:
        /* <DEDUP_REMOVED lines=10> */
.L_x_33595:
[----:B------:R-:W-:Y:S05]  /*112c0*/  BSYNC B0 ;  /* 0x0000000000007941 */ /* 0x000fea0003800000 */
.L_x_33594:
        /* <DEDUP_REMOVED lines=18> */
.L_x_33606:
[----:B------:R-:W-:-:S07]  /*113f0*/  IMAD.MOV.U32 R123, RZ, RZ, R190 ;  /* 0x000000ffff7b7224 */ /* 0x000fce00078e00be */
.L_x_33607:
[----:B------:R-:W-:Y:S05]  /*11400*/  BSYNC B1 ;  /* 0x0000000000017941 */ /* 0x000fea0003800000 */
.L_x_33605:
        /* <DEDUP_REMOVED lines=16> */
.L_x_33611:
[----:B------:R-:W-:Y:S05]  /*11510*/  BSYNC B2 ;  /* 0x0000000000027941 */ /* 0x000fea0003800000 */
.L_x_33610:
        /* <DEDUP_REMOVED lines=44> */
.L_x_33609:
[----:B------:R-:W-:Y:S05]  /*117e0*/  BSYNC B1 ;  /* 0x0000000000017941 */ /* 0x000fea0003800000 */
.L_x_33608:
        /* <DEDUP_REMOVED lines=10> */
.L_x_33604:
[----:B------:R-:W-:Y:S05]  /*11890*/  BSYNC B0 ;  /* 0x0000000000007941 */ /* 0x000fea0003800000 */
.L_x_33603:
        /* <DEDUP_REMOVED lines=18> */
.L_x_33615:
[----:B------:R-:W-:-:S07]  /*119c0*/  MOV R132, R190 ;  /* 0x000000be00847202 */ /* 0x000fce0000000f00 */
.L_x_33616:
[----:B------:R-:W-:Y:S05]  /*119d0*/  BSYNC B1 ;  /* 0x0000000000017941 */ /* 0x000fea0003800000 */
.L_x_33614:
        /* <DEDUP_REMOVED lines=16> */
.L_x_33620:
[----:B------:R-:W-:Y:S05]  /*11ae0*/  BSYNC B2 ;  /* 0x0000000000027941 */ /* 0x000fea0003800000 */
.L_x_33619:
        /* <DEDUP_REMOVED lines=44> */
.L_x_33618:
[----:B------:R-:W-:Y:S05]  /*11db0*/  BSYNC B1 ;  /* 0x0000000000017941 */ /* 0x000fea0003800000 */
.L_x_33617:
        /* <DEDUP_REMOVED lines=10> */
.L_x_33613:
[----:B------:R-:W-:Y:S05]  /*11e60*/  BSYNC B0 ;  /* 0x0000000000007941 */ /* 0x000fea0003800000 */
.L_x_33612:
        /* <DEDUP_REMOVED lines=18> */
.L_x_33624:
[----:B------:R-:W-:-:S07]  /*11f90*/  MOV R125, R190 ;  /* 0x000000be007d7202 */ /* 0x000fce0000000f00 */
.L_x_33625:
[----:B------:R-:W-:Y:S05]  /*11fa0*/  BSYNC B1 ;  /* 0x0000000000017941 */ /* 0x000fea0003800000 */
.L_x_33623:
        /* <DEDUP_REMOVED lines=16> */
.L_x_33629:
[----:B------:R-:W-:Y:S05]  /*120b0*/  BSYNC B2 ;  /* 0x0000000000027941 */ /* 0x000fea0003800000 */
.L_x_33628:
        /* <DEDUP_REMOVED lines=44> */
.L_x_33627:
[----:B------:R-:W-:Y:S05]  /*12380*/  BSYNC B1 ;  /* 0x0000000000017941 */ /* 0x000fea0003800000 */
.L_x_33626:
        /* <DEDUP_REMOVED lines=10> */
.L_x_33622:
[----:B------:R-:W-:Y:S05]  /*12430*/  BSYNC B0 ;  /* 0x0000000000007941 */ /* 0x000fea0003800000 */
.L_x_33621:
        /* <DEDUP_REMOVED lines=18> */
.L_x_33633:
[----:B------:R-:W-:-:S07]  /*12560*/  IMAD.MOV.U32 R134, RZ, RZ, R190 ;  /* 0x000000ffff867224 */ /* 0x000fce00078e00be */
.L_x_33634:
[----:B------:R-:W-:Y:S05]  /*12570*/  BSYNC B1 ;  /* 0x0000000000017941 */ /* 0x000fea0003800000 */
.L_x_33632:
        /* <DEDUP_REMOVED lines=16> */
.L_x_33638:
[----:B------:R-:W-:Y:S05]  /*12680*/  BSYNC B2 ;  /* 0x0000000000027941 */ /* 0x000fea0003800000 */
.L_x_33637:
        /* <DEDUP_REMOVED lines=44> */
.L_x_33636:
[----:B------:R-:W-:Y:S05]  /*12950*/  BSYNC B1 ;  /* 0x0000000000017941 */ /* 0x000fea0003800000 */
.L_x_33635:
[----:B------:R-:W-:Y:S01]  /*12960*/  I2FP.F32.U32 R126, R134 ;  /* 0x00000086007e7245 */ /* 0x000fe20000201000 */
[----:B------:R-:W-:Y:S01]  /*12970*/  HADD2.F32 R129, -RZ, R75.H0_H0 ;  /* 0x2000004bff817230 */ /* 0x000fe20000004100 */
[----:B------:R-:W-:-:S04]  /*12980*/  MOV R127, 0x2f800000 ;  /* 0x2f800000007f7802 */ /* 0x000fc80000000f00 */
[----:B------:R-:W-:Y:S01]  /*12990*/  FMUL.FTZ R129, R129, UR9 ;  /* 0x0000000981817c20 */ /* 0x000fe20008410000 */
[----:B------:R-:W-:-:S03]  /*129a0*/  FFMA.FTZ R126, R126, R127, 1.1641532182693481445e-10 ;  /* 0x2f0000007e7e7423 */ /* 0x000fc6000001007f */
[----:B------:R-:W-:Y:S02]  /*129b0*/  FMUL.FTZ R129, R129, UR8 ;  /* 0x0000000881817c20 */ /* 0x000fe40008410000 */
[----:B------:R-:W-:-:S04]  /*129c0*/  FSETP.GTU.FTZ.AND P1, PT, R126, UR7, PT ;  /* 0x000000077e007c0b */ /* 0x000fc8000bf3c000 */
[----:B------:R-:W-:Y:S02]  /*129d0*/  FSEL R126, R129, RZ, !P1 ;  /* 0x000000ff817e7208 */ /* 0x000fe40004800000 */
[----:B------:R-:W-:-:S03]  /*129e0*/  SEL R198, RZ, 0x1, P1 ;  /* 0x00000001ffc67807 */ /* 0x000fc60000800000 */
[----:B------:R-:W-:-:S07]  /*129f0*/  @P0 FADD.FTZ R126, R78, R126 ;  /* 0x0000007e4e7e0221 */ /* 0x000fce0000010000 */
.L_x_33631:
[----:B------:R-:W-:Y:S05]  /*12a00*/  BSYNC B0 ;  /* 0x0000000000007941 */ /* 0x000fea0003800000 */
.L_x_33630:
        /* <DEDUP_REMOVED lines=18> */
.L_x_33642:
[----:B------:R-:W-:-:S07]  /*12b30*/  MOV R127, R190 ;  /* 0x000000be007f7202 */ /* 0x000fce0000000f00 */
.L_x_33643:
[----:B------:R-:W-:Y:S05]  /*12b40*/  BSYNC B1 ;  /* 0x0000000000017941 */ /* 0x000fea0003800000 */
.L_x_33641:
        /* <DEDUP_REMOVED lines=16> */
.L_x_33647:
[----:B------:R-:W-:Y:S05]  /*12c50*/  BSYNC B2 ;  /* 0x0000000000027941 */ /* 0x000fea0003800000 */
.L_x_33646:
        /* <DEDUP_REMOVED lines=44> */
.L_x_33645:
[----:B------:R-:W-:Y:S05]  /*12f20*/  BSYNC B1 ;  /* 0x0000000000017941 */ /* 0x000fea0003800000 */
.L_x_33644:
        /* <DEDUP_REMOVED lines=10> */
.L_x_33640:
[----:B------:R-:W-:Y:S05]  /*12fd0*/  BSYNC B0 ;  /* 0x0000000000007941 */ /* 0x000fea0003800000 */
.L_x_33639:
        /* <DEDUP_REMOVED lines=30> */
.L_x_33649:
[----:B------:R-:W-:Y:S05]  /*131c0*/  BSYNC B0 ;  /* 0x0000000000007941 */ /* 0x000fea0003800000 */
.L_x_33648:
        /* <DEDUP_REMOVED lines=22> */
.L_x_33653:
[----:B------:R-:W-:-:S07]  /*13330*/  MOV R176, R190 ;  /* 0x000000be00b07202 */ /* 0x000fce0000000f00 */
.L_x_33654:
[----:B------:R-:W-:Y:S05]  /*13340*/  BSYNC B1 ;  /* 0x0000000000017941 */ /* 0x000fea0003800000 */
.L_x_33652:
        /* <DEDUP_REMOVED lines=16> */
.L_x_33658:
[----:B------:R-:W-:Y:S05]  /*13450*/  BSYNC B2 ;  /* 0x0000000000027941 */ /* 0x000fea0003800000 */
.L_x_33657:
        /* <DEDUP_REMOVED lines=44> */
.L_x_33656:
[----:B------:R-:W-:Y:S05]  /*13720*/  BSYNC B1 ;  /* 0x0000000000017941 */ /* 0x000fea0003800000 */
.L_x_33655:
        /* <DEDUP_REMOVED lines=10> */
.L_x_33651:
[----:B------:R-:W-:Y:S05]  /*137d0*/  BSYNC B0 ;  /* 0x0000000000007941 */ /* 0x000fea0003800000 */
.L_x_33650:
        /* <DEDUP_REMOVED lines=18> */
.L_x_33662:
[----:B------:R-:W-:-:S07]  /*13900*/  IMAD.MOV.U32 R129, RZ, RZ, R190 ;  /* 0x000000ffff817224 */ /* 0x000fce00078e00be */
.L_x_33663:
[----:B------:R-:W-:Y:S05]  /*13910*/  BSYNC B1 ;  /* 0x0000000000017941 */ /* 0x000fea0003800000 */
.L_x_33661:
        /* <DEDUP_REMOVED lines=16> */
.L_x_33667:
[----:B------:R-:W-:Y:S05]  /*13a20*/  BSYNC B2 ;  /* 0x0000000000027941 */ /* 0x000fea0003800000 */
.L_x_33666:
        /* <DEDUP_REMOVED lines=44> */
.L_x_33665:
[----:B------:R-:W-:Y:S05]  /*13cf0*/  BSYNC B1 ;  /* 0x0000000000017941 */ /* 0x000fea0003800000 */
.L_x_33664:
        /* <DEDUP_REMOVED lines=10> */
.L_x_33660:
[----:B------:R-:W-:Y:S05]  /*13da0*/  BSYNC B0 ;  /* 0x0000000000007941 */ /* 0x000fea0003800000 */
.L_x_33659:
        /* <DEDUP_REMOVED lines=18> */
.L_x_33671:
[----:B------:R-:W-:-:S07]  /*13ed0*/  MOV R178, R190 ;  /* 0x000000be00b27202 */ /* 0x000fce0000000f00 */
.L_x_33672:
[----:B------:R-:W-:Y:S05]  /*13ee0*/  BSYNC B1 ;  /* 0x0000000000017941 */ /* 0x000fea0003800000 */
.L_x_33670:
        /* <DEDUP_REMOVED lines=16> */
.L_x_33676:
[----:B------:R-:W-:Y:S05]  /*13ff0*/  BSYNC B2 ;  /* 0x0000000000027941 */ /* 0x000fea0003800000 */
.L_x_33675:
        /* <DEDUP_REMOVED lines=44> */
.L_x_33674:
[----:B------:R-:W-:Y:S05]  /*142c0*/  BSYNC B1 ;  /* 0x0000000000017941 */ /* 0x000fea0003800000 */
.L_x_33673:
        /* <DEDUP_REMOVED lines=10> */
.L_x_33669:
[----:B------:R-:W-:Y:S05]  /*14370*/  BSYNC B0 ;  /* 0x0000000000007941 */ /* 0x000fea0003800000 */
.L_x_33668:
        /* <DEDUP_REMOVED lines=18> */
.L_x_33680:
[----:B------:R-:W-:-:S07]  /*144a0*/  MOV R131, R190 ;  /* 0x000000be00837202 */ /* 0x000fce0000000f00 */
.L_x_33681:
[----:B------:R-:W-:Y:S05]  /*144b0*/  BSYNC B1 ;  /* 0x0000000000017941 */ /* 0x000fea0003800000 */
.L_x_33679:
        /* <DEDUP_REMOVED lines=16> */
.L_x_33685:
[----:B------:R-:W-:Y:S05]  /*145c0*/  BSYNC B2 ;  /* 0x0000000000027941 */ /* 0x000fea0003800000 */
.L_x_33684:
        /* <DEDUP_REMOVED lines=44> */
.L_x_33683:
[----:B------:R-:W-:Y:S05]  /*14890*/  BSYNC B1 ;  /* 0x0000000000017941 */ /* 0x000fea0003800000 */
.L_x_33682:
        /* <DEDUP_REMOVED lines=10> */
.L_x_33678:
[----:B------:R-:W-:Y:S05]  /*14940*/  BSYNC B0 ;  /* 0x0000000000007941 */ /* 0x000fea0003800000 */
.L_x_33677:
        /* <DEDUP_REMOVED lines=18> */
.L_x_33689:
[----:B------:R-:W-:-:S07]  /*14a70*/  IMAD.MOV.U32 R196, RZ, RZ, R190 ;  /* 0x000000ffffc47224 */ /* 0x000fce00078e00be */
.L_x_33690:
[----:B------:R-:W-:Y:S05]  /*14a80*/  BSYNC B1 ;  /* 0x0000000000017941 */ /* 0x000fea0003800000 */
.L_x_33688:
        /* <DEDUP_REMOVED lines=16> */
.L_x_33694:
[----:B------:R-:W-:Y:S05]  /*14b90*/  BSYNC B2 ;  /* 0x0000000000027941 */ /* 0x000fea0003800000 */
.L_x_33693:
        /* <DEDUP_REMOVED lines=44> */
.L_x_33692:
[----:B------:R-:W-:Y:S05]  /*14e60*/  BSYNC B1 ;  /* 0x0000000000017941 */ /* 0x000fea0003800000 */
.L_x_33691:
        /* <DEDUP_REMOVED lines=10> */
.L_x_33687:
[----:B------:R-:W-:Y:S05]  /*14f10*/  BSYNC B0 ;  /* 0x0000000000007941 */ /* 0x000fea0003800000 */
.L_x_33686:
        /* <DEDUP_REMOVED lines=18> */
.L_x_33698:
[----:B------:R-:W-:-:S07]  /*15040*/  MOV R133, R190 ;  /* 0x000000be00857202 */ /* 0x000fce0000000f00 */
.L_x_33699:
[----:B------:R-:W-:Y:S05]  /*15050*/  BSYNC B1 ;  /* 0x0000000000017941 */ /* 0x000fea0003800000 */
.L_x_33697:
        /* <DEDUP_REMOVED lines=16> */
.L_x_33703:
[----:B------:R-:W-:Y:S05]  /*15160*/  BSYNC B2 ;  /* 0x0000000000027941 */ /* 0x000fea0003800000 */
.L_x_33702:
        /* <DEDUP_REMOVED lines=44> */
.L_x_33701:
[----:B------:R-:W-:Y:S05]  /*15430*/  BSYNC B1 ;  /* 0x0000000000017941 */ /* 0x000fea0003800000 */
.L_x_33700:
        /* <DEDUP_REMOVED lines=10> */
.L_x_33696:
[----:B------:R-:W-:Y:S05]  /*154e0*/  BSYNC B0 ;  /* 0x0000000000007941 */ /* 0x000fea0003800000 */
.L_x_33695:
        /* <DEDUP_REMOVED lines=18> */
.L_x_33707:
[----:B------:R-:W-:-:S07]  /*15610*/  MOV R198, R190 ;  /* 0x000000be00c67202 */ /* 0x000fce0000000f00 */
.L_x_33708:
[----:B------:R-:W-:Y:S05]  /*15620*/  BSYNC B1 ;  /* 0x0000000000017941 */ /* 0x000fea0003800000 */
.L_x_33706:
        /* <DEDUP_REMOVED lines=16> */
.L_x_33712:
[----:B------:R-:W-:Y:S05]  /*15730*/  BSYNC B2 ;  /* 0x0000000000027941 */ /* 0x000fea0003800000 */
.L_x_33711:
        /* <DEDUP_REMOVED lines=44> */
.L_x_33710:
[----:B------:R-:W-:Y:S05]  /*15a00*/  BSYNC B1 ;  /* 0x0000000000017941 */ /* 0x000fea0003800000 */
.L_x_33709:
        /* <DEDUP_REMOVED lines=10> */
.L_x_33705:
[----:B------:R-:W-:Y:S05]  /*15ab0*/  BSYNC B0 ;  /* 0x0000000000007941 */ /* 0x000fea0003800000 */
.L_x_33704:
        /* <DEDUP_REMOVED lines=18> */
.L_x_33716:
[----:B------:R-:W-:-:S07]  /*15be0*/  IMAD.MOV.U32 R135, RZ, RZ, R190 ;  /* 0x000000ffff877224 */ /* 0x000fce00078e00be */
.L_x_33717:
[----:B------:R-:W-:Y:S05]  /*15bf0*/  BSYNC B1 ;  /* 0x0000000000017941 */ /* 0x000fea0003800000 */
.L_x_33715:
        /* <DEDUP_REMOVED lines=16> */
.L_x_33721:
[----:B------:R-:W-:Y:S05]  /*15d00*/  BSYNC B2 ;  /* 0x0000000000027941 */ /* 0x000fea0003800000 */
.L_x_33720:
        /* <DEDUP_REMOVED lines=44> */
.L_x_33719:
[----:B------:R-:W-:Y:S05]  /*15fd0*/  BSYNC B1 ;  /* 0x0000000000017941 */ /* 0x000fea0003800000 */
.L_x_33718:
[----:B------:R-:W-:Y:S01]  /*15fe0*/  I2FP.F32.U32 R135, R135 ;  /* 0x0000008700877245 */ /* 0x000fe20000201000 */
[----:B------:R-:W-:Y:S01]  /*15ff0*/  HADD2.F32 R175, -RZ, R75.H1_H1 ;  /* 0x3000004bffaf7230 */ /* 0x000fe20000004100 */
        /* <DEDUP_REMOVED lines=8> */
.L_x_33714:
[----:B------:R-:W-:Y:S05]  /*16080*/  BSYNC B0 ;  /* 0x0000000000007941 */ /* 0x000fea0003800000 */
.L_x_33713:
        /* <DEDUP_REMOVED lines=84> */
.L_x_33723:
[----:B------:R-:W-:Y:S05]  /*165d0*/  BSYNC B0 ;  /* 0x0000000000007941 */ /* 0x000fea0003800000 */
.L_x_33722:
        /* <DEDUP_REMOVED lines=136> */
.L_x_33738:
[----:B------:R-:W2:Y:S01]  /*16e60*/  @!P1 S2R R174, SR_CgaCtaId ;  /* 0x0000000000ae9919 */ /* 0x000ea20000008800 */
[----:B------:R-:W-:Y:S01]  /*16e70*/  @!P1 MOV R173, 0x400 ;  /* 0x0000040000ad9802 */ /* 0x000fe20000000f00 */
[----:B------:R-:W-:Y:S05]  /*16e80*/  WARPSYNC.ALL ;  /* 0x0000000000007948 */ /* 0x000fea0003800000 */
[----:B------:R-:W-:Y:S02]  /*16e90*/  LOP3.LUT R205, R205, 0x3, RZ, 0xc0, !PT ;  /* 0x00000003cdcd7812 */ /* 0x000fe400078ec0ff */
[----:B--2---:R-:W-:Y:S01]  /*16ea0*/  @!P1 LEA R175, R174, R173, 0x18 ;  /* 0x000000adaeaf9211 */ /* 0x004fe200078ec0ff */
[----:B-1----:R-:W-:Y:S01]  /*16eb0*/  FADD.FTZ R173, R177, R178 ;  /* 0x000000b2b1ad7221 */ /* 0x002fe20000010000 */
[----:B------:R-:W-:-:S05]  /*16ec0*/  @!P1 IADD3 R174, R206, R205, RZ ;  /* 0x000000cdceae9210 */ /* 0x000fca0007ffe0ff */
[----:B------:R-:W-:Y:S01]  /*16ed0*/  @!P1 IMAD R174, R174, 0x8, R175 ;  /* 0x00000008aeae9824 */ /* 0x000fe200078e02af */
[----:B------:R-:W-:-:S04]  /*16ee0*/  LOP3.LUT R175, R147, 0x1f, RZ, 0xc0, !PT ;  /* 0x0000001f93af7812 */ /* 0x000fc800078ec0ff */
        /* <DEDUP_REMOVED lines=23> */
[----:B0-----:R-:W-:Y:S01]  /*17060*/  IMAD.IADD R178, R178, 0x1, R207 ;  /* 0x00000001b2b27824 */ /* 0x001fe200078e02cf */
[----:B------:R-:W-:-:S04]  /*17070*/  I2FP.F32.S32 R207, R207 ;  /* 0x000000cf00cf7245 */ /* 0x000fc80000201400 */
        /* <DEDUP_REMOVED lines=158> */
[----:B------:R-:W-:Y:S02]  /*17a60*/  HADD2.F32 R172, -RZ, R66.H1_H1 ;  /* 0x30000042ffac7230 */ /* 0x000fe40000004100 */
[----:B------:R-:W-:Y:S01]  /*17a70*/  FFMA.FTZ R85, R90, R85, R27 ;  /* 0x000000555a557223 */ /* 0x000fe2000001001b */
[----:B------:R-:W-:Y:S01]  /*17a80*/  FFMA.FTZ R90, R175, R93, R26 ;  /* 0x0000005daf5a7223 */ /* 0x000fe2000001001a */
[----:B------:R-:W-:Y:S01]  /*17a90*/  FFMA.FTZ R93, R134, R94, R29 ;  /* 0x0000005e865d7223 */ /* 0x000fe2000001001d */
[----:B------:R-:W-:Y:S02]  /*17aa0*/  HADD2.F32 R134, -RZ, R65.H0_H0 ;  /* 0x20000041ff867230 */ /* 0x000fe40000004100 */
[----:B------:R-:W-:Y:S01]  /*17ab0*/  FFMA.FTZ R94, R105, R172, R28 ;  /* 0x000000ac695e7223 */ /* 0x000fe2000001001c */
[--C-:B------:R-:W-:Y:S01]  /*17ac0*/  HADD2.F32 R172, -RZ, R64.reuse.H1_H1 ;  /* 0x30000040ffac7230 */ /* 0x100fe20000004100 */
[----:B------:R-:W-:Y:S01]  /*17ad0*/  LOP3.LUT R188, R147, 0x7f, RZ, 0xc0, !PT ;  /* 0x0000007f93bc7812 */ /* 0x000fe200078ec0ff */
[----:B------:R-:W-:-:S02]  /*17ae0*/  HADD2.F32 R105, -RZ, R64.H0_H0 ;  /* 0x20000040ff697230 */ /* 0x000fc40000004100 */
[----:B------:R-:W-:Y:S01]  /*17af0*/  FFMA.FTZ R96, R96, R134, R31 ;  /* 0x0000008660607223 */ /* 0x000fe2000001001f */
[----:B------:R-:W-:Y:S02]  /*17b00*/  HADD2.F32 R174, -RZ, R65.H1_H1 ;  /* 0x30000041ffae7230 */ /* 0x000fe40000004100 */
[----:B------:R-:W-:Y:S01]  /*17b10*/  FFMA.FTZ R107, R107, R172, R32 ;  /* 0x000000ac6b6b7223 */ /* 0x000fe20000010020 */
[----:B------:R-:W-:Y:S01]  /*17b20*/  HADD2.F32 R172, -RZ, R62.H0_H0 ;  /* 0x2000003effac7230 */ /* 0x000fe20000004100 */
[----:B------:R-:W-:Y:S01]  /*17b30*/  SHF.R.S32.HI R134, RZ, 0x1f, R201 ;  /* 0x0000001fff867819 */ /* 0x000fe200000114c9 */
[----:B------:R-:W-:Y:S01]  /*17b40*/  FFMA.FTZ R102, R102, R105, R33 ;  /* 0x0000006966667223 */ /* 0x000fe20000010021 */
[--C-:B------:R-:W-:Y:S02]  /*17b50*/  HADD2.F32 R105, -RZ, R63.reuse.H0_H0 ;  /* 0x2000003fff697230 */ /* 0x100fe40000004100 */
[----:B------:R-:W-:Y:S01]  /*17b60*/  FFMA.FTZ R103, R103, R174, R30 ;  /* 0x000000ae67677223 */ /* 0x000fe2000001001e */
[----:B------:R-:W-:-:S02]  /*17b70*/  HADD2.F32 R175, -RZ, R63.H1_H1 ;  /* 0x3000003fffaf7230 */ /* 0x000fc40000004100 */
[----:B------:R-:W-:Y:S01]  /*17b80*/  FFMA.FTZ R114, R114, R172, R21 ;  /* 0x000000ac72727223 */ /* 0x000fe20000010015 */
[----:B------:R-:W-:Y:S01]  /*17b90*/  HADD2.F32 R174, -RZ, R62.H1_H1 ;  /* 0x3000003effae7230 */ /* 0x000fe20000004100 */
[----:B------:R-:W-:Y:S01]  /*17ba0*/  LEA.HI R201, R134, R201, RZ, 0x3 ;  /* 0x000000c986c97211 */ /* 0x000fe200078f18ff */
[--C-:B------:R-:W-:Y:S02]  /*17bb0*/  HADD2.F32 R172, -RZ, R61.reuse.H1_H1 ;  /* 0x3000003dffac7230 */ /* 0x100fe40000004100 */
[----:B------:R-:W-:Y:S01]  /*17bc0*/  FFMA.FTZ R105, R108, R105, R19 ;  /* 0x000000696c697223 */ /* 0x000fe20000010013 */
[----:B------:R-:W-:Y:S02]  /*17bd0*/  HADD2.F32 R134, -RZ, R61.H0_H0 ;  /* 0x2000003dff867230 */ /* 0x000fe40000004100 */
[----:B------:R-:W-:Y:S01]  /*17be0*/  FFMA.FTZ R108, R99, R175, R18 ;  /* 0x000000af636c7223 */ /* 0x000fe20000010012 */
[----:B------:R-:W-:Y:S01]  /*17bf0*/  FFMA.FTZ R119, R119, R174, R20 ;  /* 0x000000ae77777223 */ /* 0x000fe20000010014 */
[----:B------:R-:W-:-:S02]  /*17c00*/  HADD2.F32 R99, -RZ, R60.H0_H0 ;  /* 0x2000003cff637230 */ /* 0x000fc40000004100 */
[----:B------:R-:W-:Y:S01]  /*17c10*/  FFMA.FTZ R125, R125, R172, R22 ;  /* 0x000000ac7d7d7223 */ /* 0x000fe20000010016 */
[--C-:B------:R-:W-:Y:S02]  /*17c20*/  HADD2.F32 R174, -RZ, R59.reuse.H0_H0 ;  /* 0x2000003bffae7230 */ /* 0x100fe40000004100 */
[----:B------:R-:W-:Y:S01]  /*17c30*/  FFMA.FTZ R122, R122, R134, R23 ;  /* 0x000000867a7a7223 */ /* 0x000fe20000010017 */
[----:B------:R-:W-:Y:S02]  /*17c40*/  HADD2.F32 R172, -RZ, R59.H1_H1 ;  /* 0x3000003bffac7230 */ /* 0x000fe40000004100 */
[----:B------:R-:W-:Y:S01]  /*17c50*/  FFMA.FTZ R130, R130, R99, R25 ;  /* 0x0000006382827223 */ /* 0x000fe20000010019 */
[----:B------:R-:W-:Y:S02]  /*17c60*/  HADD2.F32 R134, -RZ, R60.H1_H1 ;  /* 0x3000003cff867230 */ /* 0x000fe40000004100 */
[----:B------:R-:W-:Y:S01]  /*17c70*/  FFMA.FTZ R99, R112, R174, R11 ;  /* 0x000000ae70637223 */ /* 0x000fe2000001000b */
[----:B------:R-:W-:-:S02]  /*17c80*/  HADD2.F32 R175, -RZ, R55.H1_H1 ;  /* 0x30000037ffaf7230 */ /* 0x000fc40000004100 */
[----:B------:R-:W-:Y:S01]  /*17c90*/  FFMA.FTZ R112, R113, R172, R10 ;  /* 0x000000ac71707223 */ /* 0x000fe2000001000a */
[--C-:B------:R-:W-:Y:S02]  /*17ca0*/  HADD2.F32 R113, -RZ, R57.reuse.H0_H0 ;  /* 0x20000039ff717230 */ /* 0x100fe40000004100 */
[----:B------:R-:W-:Y:S01]  /*17cb0*/  FFMA.FTZ R133, R133, R134, R24 ;  /* 0x0000008685857223 */ /* 0x000fe20000010018 */
[--C-:B------:R-:W-:Y:S01]  /*17cc0*/  HADD2.F32 R134, -RZ, R58.reuse.H0_H0 ;  /* 0x2000003aff867230 */ /* 0x100fe20000004100 */
[----:B------:R-:W-:Y:S01]  /*17cd0*/  LEA.HI.SX32 R201, R201, R188, 0x1d ;  /* 0x000000bcc9c97211 */ /* 0x000fe200078feaff */
        /* <DEDUP_REMOVED lines=12> */
[----:B------:R-:W-:Y:S01]  /*17da0*/  FFMA.FTZ R131, R173, R175, R2 ;  /* 0x000000afad837223 */ /* 0x000fe20000010002 */
[----:B------:R-:W-:-:S02]  /*17db0*/  HADD2.F32 R173, -RZ, R53.H0_H0 ;  /* 0x20000035ffad7230 */ /* 0x000fc40000004100 */
[----:B------:R-:W-:Y:S01]  /*17dc0*/  FFMA.FTZ R126, R126, R174, R3 ;  /* 0x000000ae7e7e7223 */ /* 0x000fe20000010003 */
[----:B------:R-:W-:Y:S01]  /*17dd0*/  FFMA.FTZ R132, R132, R134, R5 ;  /* 0x0000008684847223 */ /* 0x000fe20000010005 */
[----:B------:R-:W-:Y:S02]  /*17de0*/  HADD2.F32 R134, -RZ, R52.H0_H0 ;  /* 0x20000034ff867230 */ /* 0x000fe40000004100 */
[----:B------:R-:W-:Y:S01]  /*17df0*/  FFMA.FTZ R128, R128, R173, R7 ;  /* 0x000000ad80807223 */ /* 0x000fe20000010007 */
[----:B------:R-:W-:Y:S02]  /*17e00*/  HADD2.F32 R173, -RZ, R51.H0_H0 ;  /* 0x20000033ffad7230 */ /* 0x000fe40000004100 */
[----:B------:R-:W-:Y:S01]  /*17e10*/  FFMA.FTZ R124, R124, R134, R9 ;  /* 0x000000867c7c7223 */ /* 0x000fe20000010009 */
[--C-:B------:R-:W-:Y:S02]  /*17e20*/  HADD2.F32 R134, -RZ, R50.reuse.H0_H0 ;  /* 0x20000032ff867230 */ /* 0x100fe40000004100 */
        /* <DEDUP_REMOVED lines=10> */
[----:B------:R-:W-:Y:S02]  /*17ed0*/  HADD2.F32 R174, -RZ, R53.H1_H1 ;  /* 0x30000035ffae7230 */ /* 0x000fe40000004100 */
[----:B------:R-:W-:Y:S01]  /*17ee0*/  FFMA.FTZ R135, R135, R172, R4 ;  /* 0x000000ac87877223 */ /* 0x000fe20000010004 */
[----:B------:R-:W-:Y:S02]  /*17ef0*/  HADD2.F32 R178, -RZ, R45.H0_H0 ;  /* 0x2000002dffb27230 */ /* 0x000fe40000004100 */
[----:B------:R-:W-:Y:S01]  /*17f00*/  FFMA.FTZ R98, R98, R101, R161 ;  /* 0x0000006562627223 */ /* 0x000fe200000100a1 */
[----:B------:R-:W-:Y:S01]  /*17f10*/  HADD2.F32 R202, -RZ, R43.H0_H0 ;  /* 0x2000002bffca7230 */ /* 0x000fe20000004100 */
[----:B------:R-:W0:Y:S01]  /*17f20*/  LDC.64 R100, c[0x0][0x2b8] ;  /* 0x0000ae00ff647b82 */ /* 0x000e220000000a00 */
        /* <DEDUP_REMOVED lines=8> */
[----:B------:R-:W-:Y:S01]  /*17fb0*/  HADD2.F32 R203, -RZ, R44.H1_H1 ;  /* 0x3000002cffcb7230 */ /* 0x000fe20000004100 */
[----:B------:R-:W-:Y:S01]  /*17fc0*/  F2FP.F16.F32.PACK_AB R82, R94, R93 ;  /* 0x0000005d5e52723e */ /* 0x000fe200000000ff */
        /* <DEDUP_REMOVED lines=12> */
[----:B------:R-:W-:Y:S01]  /*18090*/  HADD2.F32 R91, -RZ, R42.H1_H1 ;  /* 0x3000002aff5b7230 */ /* 0x000fe20000004100 */
[----:B------:R-:W-:Y:S01]  /*180a0*/  F2FP.F16.F32.PACK_AB R83, R90, R85 ;  /* 0x000000555a53723e */ /* 0x000fe200000000ff */
[----:B------:R-:W-:Y:S01]  /*180b0*/  FFMA.FTZ R115, R109, R172, R148 ;  /* 0x000000ac6d737223 */ /* 0x000fe20000010094 */
[----:B------:R-:W-:Y:S02]  /*180c0*/  HADD2.F32 R97, -RZ, R46.H1_H1 ;  /* 0x3000002eff617230 */ /* 0x000fe40000004100 */
[----:B------:R-:W-:Y:S01]  /*180d0*/  FFMA.FTZ R206, R89, R93, R168 ;  /* 0x0000005d59ce7223 */ /* 0x000fe200000100a8 */
[----:B------:R-:W-:Y:S02]  /*180e0*/  HADD2.F32 R92, -RZ, R41.H0_H0 ;  /* 0x20000029ff5c7230 */ /* 0x000fe40000004100 */
[----:B------:R-:W-:Y:S01]  /*180f0*/  FFMA.FTZ R172, R106, R174, R151 ;  /* 0x000000ae6aac7223 */ /* 0x000fe20000010097 */
[----:B------:R-:W-:Y:S01]  /*18100*/  HADD2.F32 R90, -RZ, R40.H0_H0 ;  /* 0x20000028ff5a7230 */ /* 0x000fe20000004100 */
[----:B------:R-:W-:Y:S01]  /*18110*/  IADD3 R89, R201, 0x80, RZ ;  /* 0x00000080c9597810 */ /* 0x000fe20007ffe0ff */
[----:B------:R-:W-:-:S02]  /*18120*/  HADD2.F32 R174, -RZ, R48.H1_H1 ;  /* 0x30000030ffae7230 */ /* 0x000fc40000004100 */
[----:B------:R-:W-:Y:S01]  /*18130*/  FFMA.FTZ R207, R80, R84, R169 ;  /* 0x0000005450cf7223 */ /* 0x000fe200000100a9 */
[----:B------:R-:W-:Y:S01]  /*18140*/  FFMA.FTZ R208, R81, R91, R170 ;  /* 0x0000005b51d07223 */ /* 0x000fe200000100aa */
[----:B------:R-:W-:Y:S01]  /*18150*/  F2FP.F16.F32.PACK_AB R81, R103, R96 ;  /* 0x000000606751723e */ /* 0x000fe200000000ff */
[----:B------:R-:W-:Y:S01]  /*18160*/  HADD2.F32 R91, -RZ, R40.H1_H1 ;  /* 0x30000028ff5b7230 */ /* 0x000fe20000004100 */
[----:B------:R-:W-:Y:S01]  /*18170*/  F2FP.F16.F32.PACK_AB R80, R107, R102 ;  /* 0x000000666b50723e */ /* 0x000fe200000000ff */
[----:B0-----:R-:W-:-:S04]  /*18180*/  IMAD.WIDE.U32 R84, R201, 0x10, R100 ;  /* 0x00000010c9547825 */ /* 0x001fc800078e0064 */
[----:B------:R-:W-:Y:S01]  /*18190*/  FFMA.FTZ R97, R95, R97, R162 ;  /* 0x000000615f617223 */ /* 0x000fe200000100a2 */
[----:B------:R-:W-:Y:S01]  /*181a0*/  FFMA.FTZ R205, R86, R92, R167 ;  /* 0x0000005c56cd7223 */ /* 0x000fe200000100a7 */
[----:B------:R-:W-:Y:S01]  /*181b0*/  FFMA.FTZ R96, R88, R90, R165 ;  /* 0x0000005a58607223 */ /* 0x000fe200000100a5 */
[----:B------:R-:W-:Y:S01]  /*181c0*/  F2FP.F16.F32.PACK_AB R95, R108, R105 ;  /* 0x000000696c5f723e */ /* 0x000fe200000000ff */
[----:B------:R-:W-:Y:S01]  /*181d0*/  VIADD R109, R201, 0x100 ;  /* 0x00000100c96d7836 */ /* 0x000fe20000000000 */
[----:B------:R-:W-:Y:S01]  /*181e0*/  F2FP.F16.F32.PACK_AB R94, R119, R114 ;  /* 0x00000072775e723e */ /* 0x000fe200000000ff */
[----:B------:R-:W-:Y:S01]  /*181f0*/  IMAD.WIDE.U32 R88, R89, 0x10, R100 ;  /* 0x0000001059587825 */ /* 0x000fe200078e0064 */
[----:B------:R-:W-:-:S03]  /*18200*/  F2FP.F16.F32.PACK_AB R93, R125, R122 ;  /* 0x0000007a7d5d723e */ /* 0x000fc600000000ff */
[----:B------:R-:W-:Y:S01]  /*18210*/  FFMA.FTZ R174, R104, R174, R149 ;  /* 0x000000ae68ae7223 */ /* 0x000fe20000010095 */
[----:B------:R-:W-:Y:S01]  /*18220*/  F2FP.F16.F32.PACK_AB R92, R133, R130 ;  /* 0x00000082855c723e */ /* 0x000fe200000000ff */
[C---:B------:R-:W-:Y:S01]  /*18230*/  VIADD R103, R201.reuse, 0x280 ;  /* 0x00000280c9677836 */ /* 0x040fe20000000000 */
[----:B------:R-:W-:Y:S01]  /*18240*/  IADD3 R107, R201, 0x180, RZ ;  /* 0x00000180c96b7810 */ /* 0x000fe20007ffe0ff */
[----:B------:R-:W-:Y:S01]  /*18250*/  FFMA.FTZ R177, R87, R91, R166 ;  /* 0x0000005b57b17223 */ /* 0x000fe200000100a6 */
[C---:B------:R-:W-:Y:S01]  /*18260*/  IADD3 R105, R201.reuse, 0x200, RZ ;  /* 0x00000200c9697810 */ /* 0x040fe20007ffe0ff */
[----:B------:R0:W-:Y:S01]  /*18270*/  STG.E.128 desc[UR4][R84.64], R80 ;  /* 0x0000005054007986 */ /* 0x0001e2000c101d04 */
[----:B------:R-:W-:Y:S01]  /*18280*/  IADD3 R201, R201, 0x300, RZ ;  /* 0x00000300c9c97810 */ /* 0x000fe20007ffe0ff */
[--C-:B------:R-:W-:Y:S01]  /*18290*/  IMAD.WIDE.U32 R108, R109, 0x10, R100.reuse ;  /* 0x000000106d6c7825 */ /* 0x100fe200078e0064 */
[----:B------:R-:W-:Y:S01]  /*182a0*/  F2FP.F16.F32.PACK_AB R87, R131, R126 ;  /* 0x0000007e8357723e */ /* 0x000fe200000000ff */
[----:B------:R1:W-:Y:S01]  /*182b0*/  STG.E.128 desc[UR4][R88.64], R92 ;  /* 0x0000005c58007986 */ /* 0x0003e2000c101d04 */
[----:B------:R-:W-:Y:S01]  /*182c0*/  F2FP.F16.F32.PACK_AB R86, R135, R132 ;  /* 0x000000848756723e */ /* 0x000fe200000000ff */
[----:B------:R-:W-:Y:S01]  /*182d0*/  IMAD.WIDE.U32 R106, R107, 0x10, R100 ;  /* 0x000000106b6a7825 */ /* 0x000fe200078e0064 */
[----:B------:R-:W-:-:S02]  /*182e0*/  F2FP.F16.F32.PACK_AB R91, R121, R118 ;  /* 0x00000076795b723e */ /* 0x000fc400000000ff */
[----:B------:R-:W-:Y:S01]  /*182f0*/  F2FP.F16.F32.PACK_AB R90, R134, R117 ;  /* 0x00000075865a723e */ /* 0x000fe200000000ff */
[----:B------:R-:W-:Y:S01]  /*18300*/  IMAD.WIDE.U32 R104, R105, 0x10, R100 ;  /* 0x0000001069687825 */ /* 0x000fe200078e0064 */
[----:B------:R-:W-:-:S03]  /*18310*/  F2FP.F16.F32.PACK_AB R96, R177, R96 ;  /* 0x00000060b160723e */ /* 0x000fc600000000ff */
[----:B------:R-:W-:Y:S01]  /*18320*/  IMAD.WIDE.U32 R102, R103, 0x10, R100 ;  /* 0x0000001067667825 */ /* 0x000fe200078e0064 */
[----:B0-----:R-:W-:-:S03]  /*18330*/  F2FP.F16.F32.PACK_AB R83, R112, R99 ;  /* 0x000000637053723e */ /* 0x001fc600000000ff */
[----:B------:R-:W-:Y:S01]  /*18340*/  IMAD.WIDE.U32 R100, R201, 0x10, R100 ;  /* 0x00000010c9647825 */ /* 0x000fe200078e0064 */
[----:B------:R-:W-:Y:S02]  /*18350*/  F2FP.F16.F32.PACK_AB R82, R111, R110 ;  /* 0x0000006e6f52723e */ /* 0x000fe400000000ff */
[----:B------:R-:W-:Y:S02]  /*18360*/  F2FP.F16.F32.PACK_AB R81, R116, R113 ;  /* 0x000000717451723e */ /* 0x000fe400000000ff */
[----:B------:R-:W-:Y:S02]  /*18370*/  F2FP.F16.F32.PACK_AB R80, R127, R120 ;  /* 0x000000787f50723e */ /* 0x000fe400000000ff */
[----:B------:R-:W-:Y:S02]  /*18380*/  F2FP.F16.F32.PACK_AB R85, R129, R128 ;  /* 0x000000808155723e */ /* 0x000fe400000000ff */
[----:B------:R-:W-:Y:S01]  /*18390*/  F2FP.F16.F32.PACK_AB R84, R123, R124 ;  /* 0x0000007c7b54723e */ /* 0x000fe200000000ff */
[----:B------:R0:W-:Y:S01]  /*183a0*/  STG.E.128 desc[UR4][R108.64], R80 ;  /* 0x000000506c007986 */ /* 0x0001e2000c101d04 */
[----:B-1----:R-:W-:-:S02]  /*183b0*/  F2FP.F16.F32.PACK_AB R89, R172, R115 ;  /* 0x00000073ac59723e */ /* 0x002fc400000000ff */
[----:B------:R-:W-:Y:S01]  /*183c0*/  F2FP.F16.F32.PACK_AB R88, R174, R173 ;  /* 0x000000adae58723e */ /* 0x000fe200000000ff */
[----:B------:R0:W-:Y:S01]  /*183d0*/  STG.E.128 desc[UR4][R106.64], R84 ;  /* 0x000000546a007986 */ /* 0x0001e2000c101d04 */
        /* <DEDUP_REMOVED lines=8> */
[----:B------:R-:W-:-:S05]  /*18460*/  F2FP.F16.F32.PACK_AB R97, R206, R205 ;  /* 0x000000cdce61723e */ /* 0x000fca00000000ff */
[----:B------:R0:W-:Y:S02]  /*18470*/  STG.E.128 desc[UR4][R100.64], R96 ;  /* 0x0000006064007986 */ /* 0x0001e4000c101d04 */
.L_x_33726:
[----:B------:R-:W-:Y:S05]  /*18480*/  BSYNC B0 ;  /* 0x0000000000007941 */ /* 0x000fea0003800000 */
.L_x_33725:
[----:B------:R-:W-:Y:S02]  /*18490*/  IADD3 R146, R146, UR10, RZ ;  /* 0x0000000a92927c10 */ /* 0x000fe4000fffe0ff */
[----:B------:R-:W-:Y:S02]  /*184a0*/  SEL R205, RZ, 0x1, P0 ;  /* 0x00000001ffcd7807 */ /* 0x000fe40000000000 */
[----:B------:R-:W-:-:S13]  /*184b0*/  ISETP.GE.AND P1, PT, R146, UR11, PT ;  /* 0x0000000b92007c0c */ /* 0x000fda000bf26270 */
[----:B------:R-:W-:Y:S05]  /*184c0*/  @!P1 BRA `(.L_x_33727) ;  /* 0xfffffe8400c89947 */ /* 0x000fea000383ffff */
[----:B------:R-:W-:Y:S05]  /*184d0*/  EXIT ;  /* 0x000000000000794d */ /* 0x000fea0003800000 */
.L_x_33724:
[----:B------:R-:W-:Y:S01]  /*184e0*/  HFMA2.MMA R210, -RZ, RZ, 0, 1.847743988037109375e-06 ;  /* 0x0000001fffd27435 */ /* 0x000fe200000001ff */
[----:B------:R-:W-:Y:S01]  /*184f0*/  IMAD.MOV.U32 R203, RZ, RZ, 0x1 ;  /* 0x00000001ffcb7424 */ /* 0x000fe200078e00ff */
[----:B------:R-:W-:-:S09]  /*18500*/  MOV R179, 0xffffffff ;  /* 0xffffffff00b37802 */ /* 0x000fd20000000f00 */
[----:B0-----:R-:W-:Y:S05]  /*18510*/  WARPSYNC.COLLECTIVE R179, `(.L_x_33728) ;  /* 0x00000000b3087348 */ /* 0x001fea0003c00000 */
[----:B------:R1:W2:Y:S02]  /*18520*/  SHFL.BFLY P3, R178, R208, R203, R210 ;  /* 0x0c0000cbd0b27389 */ /* 0x0002a400000600d2 */
[----:B012---:R-:W-:Y:S01]  /*18530*/  ENDCOLLECTIVE ;  /* 0x000000000000791b */ /* 0x007fe20003800000 */
.L_x_33728:
[----:B------:R-:W-:Y:S01]  /*18540*/  HFMA2.MMA R203, -RZ, RZ, 0, 1.1920928955078125e-07 ;  /* 0x00000002ffcb7435 */ /* 0x000fe200000001ff */
[----:B------:R-:W-:-:S04]  /*18550*/  IMAD.MOV.U32 R173, RZ, RZ, R178 ;  /* 0x000000ffffad7224 */ /* 0x000fc800078e00b2 */
[----:B------:R-:W-:-:S05]  /*18560*/  FADD.FTZ R174, R208, R173 ;  /* 0x000000add0ae7221 */ /* 0x000fca0000010000 */
[----:B------:R-:W-:-:S07]  /*18570*/  MOV R208, R174 ;  /* 0x000000ae00d07202 */ /* 0x000fce0000000f00 */
[----:B------:R-:W-:Y:S05]  /*18580*/  WARPSYNC.COLLECTIVE R179, `(.L_x_33729) ;  /* 0x00000000b3087348 */ /* 0x000fea0003c00000 */
[----:B------:R0:W1:Y:S02]  /*18590*/  SHFL.BFLY P3, R178, R208, R203, R210 ;  /* 0x0c0000cbd0b27389 */ /* 0x00006400000600d2 */
[----:B01----:R-:W-:Y:S01]  /*185a0*/  ENDCOLLECTIVE ;  /* 0x000000000000791b */ /* 0x003fe20003800000 */
.L_x_33729:
[----:B------:R-:W-:Y:S01]  /*185b0*/  HFMA2.MMA R203, -RZ, RZ, 0, 2.384185791015625e-07 ;  /* 0x00000004ffcb7435 */ /* 0x000fe200000001ff */
[----:B------:R-:W-:-:S04]  /*185c0*/  IMAD.MOV.U32 R173, RZ, RZ, R178 ;  /* 0x000000ffffad7224 */ /* 0x000fc800078e00b2 */
[----:B------:R-:W-:-:S05]  /*185d0*/  FADD.FTZ R175, R174, R173 ;  /* 0x000000adaeaf7221 */ /* 0x000fca0000010000 */
[----:B------:R-:W-:-:S07]  /*185e0*/  MOV R208, R175 ;  /* 0x000000af00d07202 */ /* 0x000fce0000000f00 */
[----:B------:R-:W-:Y:S05]  /*185f0*/  WARPSYNC.COLLECTIVE R179, `(.L_x_33730) ;  /* 0x00000000b3087348 */ /* 0x000fea0003c00000 */
[----:B------:R0:W1:Y:S02]  /*18600*/  SHFL.BFLY P3, R178, R208, R203, R210 ;  /* 0x0c0000cbd0b27389 */ /* 0x00006400000600d2 */
[----:B01----:R-:W-:Y:S01]  /*18610*/  ENDCOLLECTIVE ;  /* 0x000000000000791b */ /* 0x003fe20003800000 */
.L_x_33730:
[----:B------:R-:W-:Y:S01]  /*18620*/  HFMA2.MMA R203, -RZ, RZ, 0, 4.76837158203125e-07 ;  /* 0x00000008ffcb7435 */ /* 0x000fe200000001ff */
[----:B------:R-:W-:-:S04]  /*18630*/  IMAD.MOV.U32 R172, RZ, RZ, R178 ;  /* 0x000000ffffac7224 */ /* 0x000fc800078e00b2 */
[----:B------:R-:W-:-:S05]  /*18640*/  FADD.FTZ R176, R175, R172 ;  /* 0x000000acafb07221 */ /* 0x000fca0000010000 */
[----:B------:R-:W-:-:S07]  /*18650*/  MOV R208, R176 ;  /* 0x000000b000d07202 */ /* 0x000fce0000000f00 */
[----:B------:R-:W-:Y:S05]  /*18660*/  WARPSYNC.COLLECTIVE R179, `(.L_x_33731) ;  /* 0x00000000b3087348 */ /* 0x000fea0003c00000 */
[----:B------:R0:W1:Y:S02]  /*18670*/  SHFL.BFLY P3, R178, R208, R203, R210 ;  /* 0x0c0000cbd0b27389 */ /* 0x00006400000600d2 */
[----:B01----:R-:W-:Y:S01]  /*18680*/  ENDCOLLECTIVE ;  /* 0x000000000000791b */ /* 0x003fe20003800000 */
.L_x_33731:
[----:B------:R-:W-:Y:S01]  /*18690*/  HFMA2.MMA R203, -RZ, RZ, 0, 9.5367431640625e-07 ;  /* 0x00000010ffcb7435 */ /* 0x000fe200000001ff */
[----:B------:R-:W-:-:S04]  /*186a0*/  IMAD.MOV.U32 R173, RZ, RZ, R178 ;  /* 0x000000ffffad7224 */ /* 0x000fc800078e00b2 */
[----:B------:R-:W-:-:S05]  /*186b0*/  FADD.FTZ R177, R176, R173 ;  /* 0x000000adb0b17221 */ /* 0x000fca0000010000 */
[----:B------:R-:W-:-:S07]  /*186c0*/  MOV R208, R177 ;  /* 0x000000b100d07202 */ /* 0x000fce0000000f00 */
[----:B------:R-:W-:Y:S05]  /*186d0*/  WARPSYNC.COLLECTIVE R179, `(.L_x_33732) ;  /* 0x00000000b3087348 */ /* 0x000fea0003c00000 */
[----:B------:R0:W1:Y:S02]  /*186e0*/  SHFL.BFLY P3, R178, R208, R203, R210 ;  /* 0x0c0000cbd0b27389 */ /* 0x00006400000600d2 */
[----:B01----:R-:W-:Y:S01]  /*186f0*/  ENDCOLLECTIVE ;  /* 0x000000000000791b */ /* 0x003fe20003800000 */
.L_x_33732:
        /* <DEDUP_REMOVED lines=120> */
.L_x_33733:
[----:B------:R-:W-:Y:S01]  /*18e80*/  HFMA2.MMA R203, -RZ, RZ, 0, 1.1920928955078125e-07 ;  /* 0x00000002ffcb7435 */ /* 0x000fe200000001ff */
[----:B------:R-:W-:-:S04]  /*18e90*/  IMAD.MOV.U32 R174, RZ, RZ, R178 ;  /* 0x000000ffffae7224 */ /* 0x000fc800078e00b2 */
[----:B------:R-:W-:-:S05]  /*18ea0*/  FADD.FTZ R174, R173, R174 ;  /* 0x000000aeadae7221 */ /* 0x000fca0000010000 */
[----:B------:R-:W-:-:S07]  /*18eb0*/  MOV R208, R174 ;  /* 0x000000ae00d07202 */ /* 0x000fce0000000f00 */
[----:B------:R-:W-:Y:S05]  /*18ec0*/  WARPSYNC.COLLECTIVE R179, `(.L_x_33734) ;  /* 0x00000000b3087348 */ /* 0x000fea0003c00000 */
[----:B------:R0:W1:Y:S02]  /*18ed0*/  SHFL.BFLY P3, R178, R208, R203, R210 ;  /* 0x0c0000cbd0b27389 */ /* 0x00006400000600d2 */
[----:B01----:R-:W-:Y:S01]  /*18ee0*/  ENDCOLLECTIVE ;  /* 0x000000000000791b */ /* 0x003fe20003800000 */
.L_x_33734:
[----:B------:R-:W-:Y:S01]  /*18ef0*/  HFMA2.MMA R203, -RZ, RZ, 0, 2.384185791015625e-07 ;  /* 0x00000004ffcb7435 */ /* 0x000fe200000001ff */
[----:B------:R-:W-:-:S04]  /*18f00*/  IMAD.MOV.U32 R175, RZ, RZ, R178 ;  /* 0x000000ffffaf7224 */ /* 0x000fc800078e00b2 */
[----:B------:R-:W-:-:S05]  /*18f10*/  FADD.FTZ R175, R174, R175 ;  /* 0x000000afaeaf7221 */ /* 0x000fca0000010000 */
[----:B------:R-:W-:-:S07]  /*18f20*/  MOV R208, R175 ;  /* 0x000000af00d07202 */ /* 0x000fce0000000f00 */
[----:B------:R-:W-:Y:S05]  /*18f30*/  WARPSYNC.COLLECTIVE R179, `(.L_x_33735) ;  /* 0x00000000b3087348 */ /* 0x000fea0003c00000 */
[----:B------:R0:W1:Y:S02]  /*18f40*/  SHFL.BFLY P3, R178, R208, R203, R210 ;  /* 0x0c0000cbd0b27389 */ /* 0x00006400000600d2 */
[----:B01----:R-:W-:Y:S01]  /*18f50*/  ENDCOLLECTIVE ;  /* 0x000000000000791b */ /* 0x003fe20003800000 */
.L_x_33735:
[----:B------:R-:W-:Y:S01]  /*18f60*/  HFMA2.MMA R203, -RZ, RZ, 0, 4.76837158203125e-07 ;  /* 0x00000008ffcb7435 */ /* 0x000fe200000001ff */
[----:B------:R-:W-:-:S04]  /*18f70*/  IMAD.MOV.U32 R176, RZ, RZ, R178 ;  /* 0x000000ffffb07224 */ /* 0x000fc800078e00b2 */
[----:B------:R-:W-:-:S05]  /*18f80*/  FADD.FTZ R176, R175, R176 ;  /* 0x000000b0afb07221 */ /* 0x000fca0000010000 */
[----:B------:R-:W-:-:S07]  /*18f90*/  MOV R208, R176 ;  /* 0x000000b000d07202 */ /* 0x000fce0000000f00 */
[----:B------:R-:W-:Y:S05]  /*18fa0*/  WARPSYNC.COLLECTIVE R179, `(.L_x_33736) ;  /* 0x00000000b3087348 */ /* 0x000fea0003c00000 */
[----:B------:R0:W1:Y:S02]  /*18fb0*/  SHFL.BFLY P3, R178, R208, R203, R210 ;  /* 0x0c0000cbd0b27389 */ /* 0x00006400000600d2 */
[----:B01----:R-:W-:Y:S01]  /*18fc0*/  ENDCOLLECTIVE ;  /* 0x000000000000791b */ /* 0x003fe20003800000 */
.L_x_33736:
[----:B------:R-:W-:Y:S01]  /*18fd0*/  HFMA2.MMA R203, -RZ, RZ, 0, 9.5367431640625e-07 ;  /* 0x00000010ffcb7435 */ /* 0x000fe200000001ff */
[----:B------:R-:W-:-:S04]  /*18fe0*/  IMAD.MOV.U32 R177, RZ, RZ, R178 ;  /* 0x000000ffffb17224 */ /* 0x000fc800078e00b2 */
[----:B------:R-:W-:-:S05]  /*18ff0*/  FADD.FTZ R177, R176, R177 ;  /* 0x000000b1b0b17221 */ /* 0x000fca0000010000 */
[----:B------:R-:W-:-:S07]  /*19000*/  MOV R208, R177 ;  /* 0x000000b100d07202 */ /* 0x000fce0000000f00 */
[----:B------:R-:W-:Y:S05]  /*19010*/  WARPSYNC.COLLECTIVE R179, `(.L_x_33737) ;  /* 0x00000000b3087348 */ /* 0x000fea0003c00000 */
[----:B------:R0:W1:Y:S02]  /*19020*/  SHFL.BFLY P3, R178, R208, R203, R210 ;  /* 0x0c0000cbd0b27389 */ /* 0x00006400000600d2 */
[----:B01----:R-:W-:Y:S01]  /*19030*/  ENDCOLLECTIVE ;  /* 0x000000000000791b */ /* 0x003fe20003800000 */
.L_x_33737:
[----:B------:R-:W-:Y:S05]  /*19040*/  BRA `(.L_x_33738) ;  /* 0xffffffdc00847947 */ /* 0x000fea000383ffff */
.L_x_33739:
        /* <DEDUP_REMOVED lines=11> */
.L_x_46067:


//--------------------- .text._ZN10layer_norm13ln_fwd_kernelINS_13Kernel_traitsI6__halfS2_fS2_fjLj7168ELj1ELj1ELj4ELj16ENS_18Kernel_traits_baseILj7168ES2_S2_fS2_fjLj128EEEEELb1ELb1ELb0ELb0EEEvNS_9FwdParamsE --------------------------
	.section	.text._ZN10layer_norm13ln_fwd_kernelINS_13Kernel_traitsI6__halfS2_fS2_fjLj7168ELj1ELj1ELj4ELj16ENS_18Kernel_traits_baseILj7168ES2_S2_fS2_fjLj128EEEEELb1ELb1ELb0ELb0EEEvNS_9FwdParamsE,"ax",@progbits
	.align	128
        .global         _ZN10layer_norm13ln_fwd_kernelINS_13Kernel_traitsI6__halfS2_fS2_fjLj7168ELj1ELj1ELj4ELj16ENS_18Kernel_traits_baseILj7168ES2_S2_fS2_fjLj128EEEEELb1ELb1ELb0ELb0EEEvNS_9FwdParamsE
        .type           _ZN10layer_norm13ln_fwd_kernelINS_13Kernel_traitsI6__halfS2_fS2_fjLj7168ELj1ELj1ELj4ELj16ENS_18Kernel_traits_baseILj7168ES2_S2_fS2_fjLj128EEEEELb1ELb1ELb0ELb0EEEvNS_9FwdParamsE,@function
        .size           _ZN10layer_norm13ln_fwd_kernelINS_13Kernel_traitsI6__halfS2_fS2_fjLj7168ELj1ELj1ELj4ELj16ENS_18Kernel_traits_baseILj7168ES2_S2_fS2_fjLj128EEEEELb1ELb1ELb0ELb0EEEvNS_9FwdParamsE,(.L_x_46068 - _ZN10layer_norm13ln_fwd_kernelINS_13Kernel_traitsI6__halfS2_fS2_fjLj7168ELj1ELj1ELj4ELj16ENS_18Kernel_traits_baseILj7168ES2_S2_fS2_fjLj128EEEEELb1ELb1ELb0ELb0EEEvNS_9FwdParamsE)
        .other          _ZN10layer_norm13ln_fwd_kernelINS_13Kernel_traitsI6__halfS2_fS2_fjLj7168ELj1ELj1ELj4ELj16ENS_18Kernel_traits_baseILj7168ES2_S2_fS2_fjLj128EEEEELb1ELb1ELb0ELb0EEEvNS_9FwdParamsE,@"STO_CUDA_ENTRY STV_DEFAULT"
_ZN10layer_norm13ln_fwd_kernelINS_13Kernel_traitsI6__halfS2_fS2_fjLj7168ELj1ELj1ELj4ELj16ENS_18Kernel_traits_baseILj7168ES2_S2_fS2_fjLj128EEEEELb1ELb1ELb0ELb0EEEvNS_9FwdParamsE:
.text._ZN10layer_norm13ln_fwd_kernelINS_13Kernel_traitsI6__halfS2_fS2_fjLj7168ELj1ELj1ELj4ELj16ENS_18Kernel_traits_baseILj7168ES2_S2_fS2_fjLj128EEEEELb1ELb1ELb0ELb0EEEvNS_9FwdParamsE:
        /* <DEDUP_REMOVED lines=16> */
[----:B------:R-:W2:Y:S08]  /*0100*/  S2UR UR25, SR_CTAID.X ;  /* 0x00000000001979c3 */ /* 0x000eb00000002500 */
[----:B------:R-:W4:Y:S01]  /*0110*/  LDC R11, c[0x0][RZ] ;  /* 0x00000000ff0b7b82 */ /* 0x000f220000000800 */
[----:B------:R-:W-:-:S02]  /*0120*/  LOP3.LUT R7, R7, 0xfffffff7, RZ, 0xc0, !PT ;  /* 0xfffffff707077812 */ /* 0x000fc400078ec0ff */
[C---:B-1----:R-:W-:Y:S01]  /*0130*/  LOP3.LUT R79, R0.reuse, 0x7f, RZ, 0xc0, !PT ;  /* 0x0000007f004f7812 */ /* 0x042fe200078ec0ff */
[----:B------:R-:W-:Y:S01]  /*0140*/  BSSY B0, `(.L_x_33740) ;  /* 0x000005a000007945 */ /* 0x000fe20003800000 */
[----:B--2---:R-:W-:Y:S02]  /*0150*/  LEA.HI R6, R0, UR25, RZ, 0x19 ;  /* 0x0000001900067c11 */ /* 0x004fe4000f8fc8ff */
[----:B---3--:R-:W-:Y:S02]  /*0160*/  @P0 R2UR UR6, R2 ;  /* 0x00000000020602ca */ /* 0x008fe400000e0000 */
[----:B------:R-:W-:Y:S01]  /*0170*/  @P0 R2UR UR7, R3 ;  /* 0x00000000030702ca */ /* 0x000fe200000e0000 */
[----:B----4-:R-:W-:Y:S01]  /*0180*/  IMAD R2, R11, UR25, R0 ;  /* 0x000000190b027c24 */ /* 0x010fe2000f8e0200 */
[----:B0-----:R-:W-:-:S05]  /*0190*/  @P0 IADD3 R68, P1, R4, R13, RZ ;  /* 0x0000000d04440210 */ /* 0x001fca0007f3e0ff */
        /* <DEDUP_REMOVED lines=84> */
.L_x_33741:
[----:B------:R-:W-:Y:S05]  /*06e0*/  BSYNC B0 ;  /* 0x0000000000007941 */ /* 0x000fea0003800000 */
.L_x_33740:
        /* <DEDUP_REMOVED lines=18> */
.L_x_33743:
[----:B------:R-:W-:Y:S05]  /*0810*/  BSYNC B0 ;  /* 0x0000000000007941 */ /* 0x000fea0003800000 */
.L_x_33742:
        /* <DEDUP_REMOVED lines=18> */
.L_x_33745:
[----:B------:R-:W-:Y:S05]  /*0940*/  BSYNC B0 ;  /* 0x0000000000007941 */ /* 0x000fea0003800000 */
.L_x_33744:
        /* <DEDUP_REMOVED lines=18> */
.L_x_33747:
[----:B------:R-:W-:Y:S05]  /*0a70*/  BSYNC B0 ;  /* 0x0000000000007941 */ /* 0x000fea0003800000 */
.L_x_33746:
        /* <DEDUP_REMOVED lines=18> */
.L_x_33749:
[----:B------:R-:W-:Y:S05]  /*0ba0*/  BSYNC B0 ;  /* 0x0000000000007941 */ /* 0x000fea0003800000 */
.L_x_33748:
        /* <DEDUP_REMOVED lines=25> */
.L_x_33751:
[----:B------:R-:W-:Y:S05]  /*0d40*/  BSYNC B0 ;  /* 0x0000000000007941 */ /* 0x000fea0003800000 */
.L_x_33750:
        /* <DEDUP_REMOVED lines=24> */
.L_x_33753:
[----:B------:R-:W-:Y:S05]  /*0ed0*/  BSYNC B0 ;  /* 0x0000000000007941 */ /* 0x000fea0003800000 */
.L_x_33752:
[----:B------:R-:W-:Y:S01]  /*0ee0*/  ULDC UR25, c[0x0][0x214] ;  /* 0x0000850000197ab9 */ /* 0x000fe20000000800 */
[----:B------:R-:W-:Y:S02]  /*0ef0*/  LOP3.LUT R154, R81, UR23, R154, 0x96, !PT ;  /* 0x00000017519a7c12 */ /* 0x000fe4000f8e969a */
        /* <DEDUP_REMOVED lines=16> */
[----:B------:R-:W-:Y:S01]  /*1000*/  STL [R1+0x18], R78 ;  /* 0x0000184e01007387 */ /* 0x000fe20000100800 */
[----:B------:R-:W-:Y:S01]  /*1010*/  HADD2.F32 R72, -RZ, R73.H1_H1 ;  /* 0x30000049ff487230 */ /* 0x000fe20000004100 */
[----:B------:R-:W-:Y:S01]  /*1020*/  VIMNMX R49, R49, 0x20, PT ;  /* 0x0000002031317848 */ /* 0x000fe20003fe0100 */
[----:B------:R-:W-:Y:S01]  /*1030*/  HADD2.F32 R73, -RZ, R74.H1_H1 ;  /* 0x3000004aff497230 */ /* 0x000fe20000004100 */
[----:B------:R0:W-:Y:S01]  /*1040*/  STL [R1+0x14], R76 ;  /* 0x0000144c01007387 */ /* 0x0001e20000100800 */
[--C-:B------:R-:W-:Y:S01]  /*1050*/  HADD2.F32 R136, -RZ, R50.reuse.H0_H0 ;  /* 0x20000032ff887230 */ /* 0x100fe20000004100 */
[----:B------:R-:W-:Y:S01]  /*1060*/  IADD3 R49, R49, R70, RZ ;  /* 0x0000004631317210 */ /* 0x000fe20007ffe0ff */
[----:B------:R-:W-:Y:S01]  /*1070*/  HADD2.F32 R138, -RZ, R50.H1_H1 ;  /* 0x30000032ff8a7230 */ /* 0x000fe20000004100 */
[----:B------:R-:W-:Y:S01]  /*1080*/  STL [R1+0x10], R77 ;  /* 0x0000104d01007387 */ /* 0x000fe20000100800 */
[----:B------:R-:W-:Y:S01]  /*1090*/  IMAD.SHL.U32 R50, R0, 0x20, RZ ;  /* 0x0000002000327824 */ /* 0x000fe200078e00ff */
[----:B------:R-:W-:Y:S01]  /*10a0*/  HFMA2.MMA R153, -RZ, RZ, 0, 0 ;  /* 0x00000000ff997435 */ /* 0x000fe200000001ff */
[----:B------:R-:W-:Y:S01]  /*10b0*/  IMAD.SHL.U32 R49, R49, 0x8, RZ ;  /* 0x0000000831317824 */ /* 0x000fe200078e00ff */
[----:B------:R1:W-:Y:S01]  /*10c0*/  STL [R1+0xc], R72 ;  /* 0x00000c4801007387 */ /* 0x0003e20000100800 */
[--C-:B------:R-:W-:Y:S01]  /*10d0*/  HADD2.F32 R139, -RZ, R51.reuse.H0_H0 ;  /* 0x20000033ff8b7230 */ /* 0x100fe20000004100 */
[----:B------:R-:W-:Y:S01]  /*10e0*/  UISETP.NE.U32.AND UP0, UPT, UR26, URZ, UPT ;  /* 0x0000003f1a00728c */ /* 0x000fe2000bf05070 */
[----:B0-----:R-:W-:Y:S01]  /*10f0*/  HADD2.F32 R76, -RZ, R74.H0_H0 ;  /* 0x2000004aff4c7230 */ /* 0x001fe20000004100 */
[----:B------:R-:W-:Y:S01]  /*1100*/  I2FP.F32.U32 R49, R49 ;  /* 0x0000003100317245 */ /* 0x000fe20000201000 */
[----:B------:R-:W-:Y:S01]  /*1110*/  HADD2.F32 R140, -RZ, R51.H1_H1 ;  /* 0x30000033ff8c7230 */ /* 0x000fe20000004100 */
[----:B------:R-:W-:Y:S01]  /*1120*/  LOP3.LUT R51, R50, 0x3e0, RZ, 0xc0, !PT ;  /* 0x000003e032337812 */ /* 0x000fe200078ec0ff */
[----:B------:R-:W-:Y:S01]  /*1130*/  HADD2.F32 R225, -RZ, R217.H0_H0 ;  /* 0x200000d9ffe17230 */ /* 0x000fe20000004100 */
[----:B------:R0:W-:Y:S01]  /*1140*/  STL [R1+0x8], R76 ;  /* 0x0000084c01007387 */ /* 0x0001e20000100800 */
[----:B------:R0:W2:Y:S01]  /*1150*/  MUFU.RCP R152, R49 ;  /* 0x0000003100987308 */ /* 0x0000a20000001000 */
[----:B-1----:R-:W-:Y:S01]  /*1160*/  HADD2.F32 R72, -RZ, R75.H0_H0 ;  /* 0x2000004bff487230 */ /* 0x002fe20000004100 */
[----:B------:R-:W-:Y:S01]  /*1170*/  VIADDMNMX R51, R48, -R51, RZ, !PT ;  /* 0x8000003330337246 */ /* 0x000fe200078001ff */
[----:B------:R0:W-:Y:S01]  /*1180*/  STL [R1+0x4], R73 ;  /* 0x0000044901007387 */ /* 0x0001e20000100800 */
[----:B------:R-:W-:Y:S01]  /*1190*/  HADD2.F32 R224, -RZ, R217.H1_H1 ;  /* 0x300000d9ffe07230 */ /* 0x000fe20000004100 */
[----:B------:R-:W-:Y:S01]  /*11a0*/  LOP3.LUT R151, R68, 0x3, RZ, 0xc0, !PT ;  /* 0x0000000344977812 */ /* 0x000fe200078ec0ff */
[--C-:B------:R-:W-:Y:S01]  /*11b0*/  HADD2.F32 R223, -RZ, R218.reuse.H0_H0 ;  /* 0x200000daffdf7230 */ /* 0x100fe20000004100 */
[----:B------:R0:W-:Y:S01]  /*11c0*/  STL [R1], R72 ;  /* 0x0000004801007387 */ /* 0x0001e20000100800 */
[----:B------:R-:W-:Y:S01]  /*11d0*/  HADD2.F32 R222, -RZ, R218.H1_H1 ;  /* 0x300000daffde7230 */ /* 0x000fe20000004100 */
[----:B------:R-:W-:Y:S01]  /*11e0*/  VIMNMX R51, R51, 0x20, PT ;  /* 0x0000002033337848 */ /* 0x000fe20003fe0100 */
[--C-:B------:R-:W-:Y:S01]  /*11f0*/  HADD2.F32 R218, -RZ, R208.reuse.H0_H0 ;  /* 0x200000d0ffda7230 */ /* 0x100fe20000004100 */
[----:B------:R-:W-:Y:S01]  /*1200*/  ULDC.U8 UR25, c[0x0][0x2a0] ;  /* 0x0000a80000197ab9 */ /* 0x000fe20000000000 */
[----:B------:R-:W-:Y:S01]  /*1210*/  HADD2.F32 R217, -RZ, R208.H1_H1 ;  /* 0x300000d0ffd97230 */ /* 0x000fe20000004100 */
[----:B------:R-:W-:Y:S01]  /*1220*/  IADD3 R51, R70, R51, RZ ;  /* 0x0000003346337210 */ /* 0x000fe20007ffe0ff */
        /* <DEDUP_REMOVED lines=56> */
[----:B------:R-:W-:-:S04]  /*15b0*/  IMAD.HI.U32 R149, R154, -0x326172a9, RZ ;  /* 0xcd9e8d579a957827 */ /* 0x000fc800078e00ff */
[----:B------:R-:W-:Y:S01]  /*15c0*/  IMAD R69, R69, -0x2daee0ad, RZ ;  /* 0xd2511f5345457824 */ /* 0x000fe200078e02ff */
[----:B------:R-:W-:Y:S01]  /*15d0*/  LOP3.LUT R149, R149, UR24, R52, 0x96, !PT ;  /* 0x0000001895957c12 */ /* 0x000fe2000f8e9634 */
[----:B------:R-:W-:-:S04]  /*15e0*/  IMAD.HI.U32 R150, R156, -0x2daee0ad, RZ ;  /* 0xd2511f539c967827 */ /* 0x000fc800078e00ff */
        /* <DEDUP_REMOVED lines=55> */
[----:B------:R-:W-:Y:S02]  /*1960*/  HADD2.F32 R173, -RZ, R171.H0_H0 ;  /* 0x200000abffad7230 */ /* 0x000fe40000004100 */
[----:B------:R-:W-:Y:S02]  /*1970*/  HADD2.F32 R10, -RZ, R11.H0_H0 ;  /* 0x2000000bff0a7230 */ /* 0x000fe40000004100 */
[--C-:B------:R-:W-:Y:S02]  /*1980*/  HADD2.F32 R35, -RZ, R41.reuse.H0_H0 ;  /* 0x20000029ff237230 */ /* 0x100fe40000004100 */
[----:B------:R-:W-:Y:S02]  /*1990*/  HADD2.F32 R36, -RZ, R41.H1_H1 ;  /* 0x30000029ff247230 */ /* 0x000fe40000004100 */
[--C-:B------:R-:W-:Y:S02]  /*19a0*/  HADD2.F32 R37, -RZ, R42.reuse.H0_H0 ;  /* 0x2000002aff257230 */ /* 0x100fe40000004100 */
[----:B------:R-:W-:-:S02]  /*19b0*/  HADD2.F32 R38, -RZ, R42.H1_H1 ;  /* 0x3000002aff267230 */ /* 0x000fc40000004100 */
[--C-:B------:R-:W-:Y:S02]  /*19c0*/  HADD2.F32 R39, -RZ, R43.reuse.H0_H0 ;  /* 0x2000002bff277230 */ /* 0x100fe40000004100 */
        /* <DEDUP_REMOVED lines=38> */
[----:B------:R-:W-:Y:S02]  /*1c30*/  IMAD R154, R154, -0x326172a9, RZ ;  /* 0xcd9e8d579a9a7824 */ /* 0x000fe400078e02ff */
[----:B------:R-:W-:Y:S02]  /*1c40*/  IMAD R156, R156, -0x2daee0ad, RZ ;  /* 0xd2511f539c9c7824 */ /* 0x000fe400078e02ff */
[----:B------:R-:W-:-:S02]  /*1c50*/  IMAD.MOV.U32 R112, RZ, RZ, 0x1 ;  /* 0x00000001ff707424 */ /* 0x000fc400078e00ff */
[----:B0-2---:R-:W-:-:S07]  /*1c60*/  IMAD.SHL.U32 R155, R51, 0x8, RZ ;  /* 0x00000008339b7824 */ /* 0x005fce00078e00ff */
.L_x_34175:
[----:B------:R-:W-:Y:S01]  /*1c70*/  PLOP3.LUT P0, PT, PT, PT, UP0, 0x80, 0x0 ;  /* 0x000000000000781c */ /* 0x000fe20003f0f008 */
[----:B------:R-:W-:Y:S01]  /*1c80*/  @UP0 ULDC.64 UR26, c[0x0][0x270] ;  /* 0x00009c00001a0ab9 */ /* 0x000fe20000000a00 */
[----:B------:R-:W-:Y:S02]  /*1c90*/  MOV R115, 0x2 ;  /* 0x0000000200737802 */ /* 0x000fe40000000f00 */
        /* <DEDUP_REMOVED lines=37> */
.L_x_33757:
[----:B------:R-:W-:-:S07]  /*1ef0*/  IMAD.MOV.U32 R158, RZ, RZ, R154 ;  /* 0x000000ffff9e7224 */ /* 0x000fce00078e009a */
.L_x_33758:
[----:B------:R-:W-:Y:S05]  /*1f00*/  BSYNC B1 ;  /* 0x0000000000017941 */ /* 0x000fea0003800000 */
.L_x_33756:
        /* <DEDUP_REMOVED lines=16> */
.L_x_33762:
[----:B------:R-:W-:Y:S05]  /*2010*/  BSYNC B2 ;  /* 0x0000000000027941 */ /* 0x000fea0003800000 */
.L_x_33761:
        /* <DEDUP_REMOVED lines=44> */
.L_x_33760:
[----:B------:R-:W-:Y:S05]  /*22e0*/  BSYNC B1 ;  /* 0x0000000000017941 */ /* 0x000fea0003800000 */
.L_x_33759:
[----:B------:R-:W2:Y:S01]  /*22f0*/  LDL R59, [R1+0x18] ;  /* 0x00001800013b7983 */ /* 0x000ea20000100800 */
[----:B------:R-:W0:Y:S01]  /*2300*/  LDC R114, c[0x0][0x294] ;  /* 0x0000a500ff727b82 */ /* 0x000e220000000800 */
[----:B------:R-:W-:Y:S01]  /*2310*/  ISETP.NE.U32.AND P0, PT, R56, RZ, PT ;  /* 0x000000ff3800720c */ /* 0x000fe20003f05070 */
[----:B------:R-:W-:Y:S01]  /*2320*/  HFMA2.MMA R162, -RZ, RZ, 0.1171875, 0 ;  /* 0x2f800000ffa27435 */ /* 0x000fe200000001ff */
[----:B-----5:R-:W-:Y:S01]  /*2330*/  HADD2.F32 R56, -RZ, R60.H0_H0 ;  /* 0x2000003cff387230 */ /* 0x020fe20000004100 */
[----:B------:R-:W-:Y:S01]  /*2340*/  LOP3.LUT R7, R7, 0xfffffffb, RZ, 0xc0, !PT ;  /* 0xfffffffb07077812 */ /* 0x000fe200078ec0ff */
[----:B------:R-:W-:Y:S01]  /*2350*/  BSSY B1, `(.L_x_33763) ;  /* 0x0000018000017945 */ /* 0x000fe20003800000 */
[----:B------:R-:W-:Y:S02]  /*2360*/  ISETP.NE.AND.EX P0, PT, R57, RZ, PT, P0 ;  /* 0x000000ff3900720c */ /* 0x000fe40003f05300 */
[----:B------:R-:W1:Y:S01]  /*2370*/  LDC R115, c[0x0][0x298] ;  /* 0x0000a600ff737b82 */ /* 0x000e620000000800 */
[----:B------:R-:W-:Y:S01]  /*2380*/  I2FP.F32.U32 R57, R158 ;  /* 0x0000009e00397245 */ /* 0x000fe20000201000 */
[----:B------:R-:W-:-:S04]  /*2390*/  FMUL.FTZ R56, R56, R113 ;  /* 0x0000007138387220 */ /* 0x000fc80000410000 */
        /* <DEDUP_REMOVED lines=18> */
.L_x_33764:
[----:B------:R-:W-:-:S07]  /*24c0*/  IMAD.MOV.U32 R57, RZ, RZ, R154 ;  /* 0x000000ffff397224 */ /* 0x000fce00078e009a */
.L_x_33765:
[----:B------:R-:W-:Y:S05]  /*24d0*/  BSYNC B1 ;  /* 0x0000000000017941 */ /* 0x000fea0003800000 */
.L_x_33763:
        /* <DEDUP_REMOVED lines=16> */
.L_x_33769:
[----:B------:R-:W-:Y:S05]  /*25e0*/  BSYNC B2 ;  /* 0x0000000000027941 */ /* 0x000fea0003800000 */
.L_x_33768:
        /* <DEDUP_REMOVED lines=44> */
.L_x_33767:
[----:B------:R-:W-:Y:S05]  /*28b0*/  BSYNC B1 ;  /* 0x0000000000017941 */ /* 0x000fea0003800000 */
.L_x_33766:
[----:B------:R-:W2:Y:S01]  /*28c0*/  LDL R58, [R1+0x14] ;  /* 0x00001400013a7983 */ /* 0x000ea20000100800 */
        /* <DEDUP_REMOVED lines=9> */
[----:B------:R-:W-:-:S07]  /*2960*/  FSEL R60, R60, RZ, !P1 ;  /* 0x000000ff3c3c7208 */ /* 0x000fce0004800000 */
[----:B------:R-:W-:Y:S02]  /*2970*/  @P1 LOP3.LUT R7, R7, 0x2, RZ, 0xfc, !PT ;  /* 0x0000000207071812 */ /* 0x000fe400078efcff */
[----:B------:R-:W-:Y:S01]  /*2980*/  ISETP.NE.AND P1, PT, R59, 0x1, PT ;  /* 0x000000013b00780c */ /* 0x000fe20003f25270 */
[----:B--2---:R-:W-:-:S04]  /*2990*/  FMUL.FTZ R57, R58, R60 ;  /* 0x0000003c3a397220 */ /* 0x004fc80000410000 */
[----:B------:R-:W-:-:S08]  /*29a0*/  @P0 FADD.FTZ R57, R49, R57 ;  /* 0x0000003931390221 */ /* 0x000fd00000010000 */
        /* <DEDUP_REMOVED lines=9> */
.L_x_33771:
[----:B------:R-:W-:-:S07]  /*2a40*/  MOV R60, R154 ;  /* 0x0000009a003c7202 */ /* 0x000fce0000000f00 */
.L_x_33772:
[----:B------:R-:W-:Y:S05]  /*2a50*/  BSYNC B1 ;  /* 0x0000000000017941 */ /* 0x000fea0003800000 */
.L_x_33770:
        /* <DEDUP_REMOVED lines=16> */
.L_x_33776:
[----:B------:R-:W-:Y:S05]  /*2b60*/  BSYNC B2 ;  /* 0x0000000000027941 */ /* 0x000fea0003800000 */
.L_x_33775:
        /* <DEDUP_REMOVED lines=44> */
.L_x_33774:
[----:B------:R-:W-:Y:S05]  /*2e30*/  BSYNC B1 ;  /* 0x0000000000017941 */ /* 0x000fea0003800000 */
.L_x_33773:
[----:B------:R-:W2:Y:S01]  /*2e40*/  LDL R158, [R1+0x10] ;  /* 0x00001000019e7983 */ /* 0x000ea20000100800 */
        /* <DEDUP_REMOVED lines=21> */
.L_x_33778:
[----:B------:R-:W-:-:S07]  /*2fa0*/  IMAD.MOV.U32 R59, RZ, RZ, R154 ;  /* 0x000000ffff3b7224 */ /* 0x000fce00078e009a */
.L_x_33779:
[----:B------:R-:W-:Y:S05]  /*2fb0*/  BSYNC B1 ;  /* 0x0000000000017941 */ /* 0x000fea0003800000 */
.L_x_33777:
        /* <DEDUP_REMOVED lines=16> */
.L_x_33783:
[----:B------:R-:W-:Y:S05]  /*30c0*/  BSYNC B2 ;  /* 0x0000000000027941 */ /* 0x000fea0003800000 */
.L_x_33782:
        /* <DEDUP_REMOVED lines=44> */
.L_x_33781:
[----:B------:R-:W-:Y:S05]  /*3390*/  BSYNC B1 ;  /* 0x0000000000017941 */ /* 0x000fea0003800000 */
.L_x_33780:
[----:B------:R-:W2:Y:S01]  /*33a0*/  LDL R151, [R1+0xc] ;  /* 0x00000c0001977983 */ /* 0x000ea20000100800 */
        /* <DEDUP_REMOVED lines=9> */
[----:B--2---:R-:W-:Y:S01]  /*3440*/  FMUL.FTZ R59, R151, R158 ;  /* 0x0000009e973b7220 */ /* 0x004fe20000410000 */
        /* <DEDUP_REMOVED lines=11> */
.L_x_33785:
[----:B------:R-:W-:-:S07]  /*3500*/  MOV R160, R154 ;  /* 0x0000009a00a07202 */ /* 0x000fce0000000f00 */
.L_x_33786:
[----:B------:R-:W-:Y:S05]  /*3510*/  BSYNC B1 ;  /* 0x0000000000017941 */ /* 0x000fea0003800000 */
.L_x_33784:
        /* <DEDUP_REMOVED lines=16> */
.L_x_33790:
[----:B------:R-:W-:Y:S05]  /*3620*/  BSYNC B2 ;  /* 0x0000000000027941 */ /* 0x000fea0003800000 */
.L_x_33789:
        /* <DEDUP_REMOVED lines=44> */
.L_x_33788:
[----:B------:R-:W-:Y:S05]  /*38f0*/  BSYNC B1 ;  /* 0x0000000000017941 */ /* 0x000fea0003800000 */
.L_x_33787:
[----:B------:R-:W2:Y:S01]  /*3900*/  LDL R151, [R1+0x8] ;  /* 0x0000080001977983 */ /* 0x000ea20000100800 */
        /* <DEDUP_REMOVED lines=21> */
.L_x_33792:
[----:B------:R-:W-:-:S07]  /*3a60*/  IMAD.MOV.U32 R61, RZ, RZ, R154 ;  /* 0x000000ffff3d7224 */ /* 0x000fce00078e009a */
.L_x_33793:
[----:B------:R-:W-:Y:S05]  /*3a70*/  BSYNC B1 ;  /* 0x0000000000017941 */ /* 0x000fea0003800000 */
.L_x_33791:
        /* <DEDUP_REMOVED lines=16> */
.L_x_33797:
[----:B------:R-:W-:Y:S05]  /*3b80*/  BSYNC B2 ;  /* 0x0000000000027941 */ /* 0x000fea0003800000 */
.L_x_33796:
        /* <DEDUP_REMOVED lines=38> */
[----:B------:R-:W-:-:S04]  /*3df0*/  IMAD.WIDE.U32 R158, R158, -0x2daee0ad, RZ ;  /* 0xd2511f539e9e7825 */ /* 0x000fc800078e00ff */
[----:B------:R-:W-:Y:S01]  /*3e00*/  IMAD.MOV.U32 R156, RZ, RZ, R158 ;  /* 0x000000ffff9c7224 */ /* 0x000fe200078e009e */
[----:B------:R-:W-:Y:S01]  /*3e10*/  LOP3.LUT R150, R159, UR33, R150, 0x96, !PT ;  /* 0x000000219f967c12 */ /* 0x000fe2000f8e9696 */
[----:B------:R-:W-:-:S05]  /*3e20*/  IMAD.WIDE.U32 R158, R149, -0x326172a9, RZ ;  /* 0xcd9e8d57959e7825 */ /* 0x000fca00078e00ff */
[----:B------:R-:W-:Y:S02]  /*3e30*/  LOP3.LUT R149, R159, UR24, R160, 0x96, !PT ;  /* 0x000000189f957c12 */ /* 0x000fe4000f8e96a0 */
[----:B------:R-:W-:-:S07]  /*3e40*/  MOV R154, R158 ;  /* 0x0000009e009a7202 */ /* 0x000fce0000000f00 */
.L_x_33795:
[----:B------:R-:W-:Y:S05]  /*3e50*/  BSYNC B1 ;  /* 0x0000000000017941 */ /* 0x000fea0003800000 */
.L_x_33794:
        /* <DEDUP_REMOVED lines=22> */
.L_x_33799:
[----:B------:R-:W-:-:S07]  /*3fc0*/  MOV R62, R154 ;  /* 0x0000009a003e7202 */ /* 0x000fce0000000f00 */
.L_x_33800:
[----:B------:R-:W-:Y:S05]  /*3fd0*/  BSYNC B1 ;  /* 0x0000000000017941 */ /* 0x000fea0003800000 */
.L_x_33798:
        /* <DEDUP_REMOVED lines=16> */
.L_x_33804:
[----:B------:R-:W-:Y:S05]  /*40e0*/  BSYNC B2 ;  /* 0x0000000000027941 */ /* 0x000fea0003800000 */
.L_x_33803:
        /* <DEDUP_REMOVED lines=44> */
.L_x_33802:
[----:B------:R-:W-:Y:S05]  /*43b0*/  BSYNC B1 ;  /* 0x0000000000017941 */ /* 0x000fea0003800000 */
.L_x_33801:
[----:B------:R-:W2:Y:S01]  /*43c0*/  LDL R151, [R1] ;  /* 0x0000000001977983 */ /* 0x000ea20000100800 */
        /* <DEDUP_REMOVED lines=21> */
.L_x_33806:
[----:B------:R-:W-:-:S07]  /*4520*/  IMAD.MOV.U32 R164, RZ, RZ, R154 ;  /* 0x000000ffffa47224 */ /* 0x000fce00078e009a */
.L_x_33807:
[----:B------:R-:W-:Y:S05]  /*4530*/  BSYNC B1 ;  /* 0x0000000000017941 */ /* 0x000fea0003800000 */
.L_x_33805:
        /* <DEDUP_REMOVED lines=19> */
.L_x_33811:
[----:B------:R-:W-:Y:S05]  /*4670*/  BSYNC B2 ;  /* 0x0000000000027941 */ /* 0x000fea0003800000 */
.L_x_33810:
        /* <DEDUP_REMOVED lines=44> */
.L_x_33809:
[----:B------:R-:W-:Y:S05]  /*4940*/  BSYNC B1 ;  /* 0x0000000000017941 */ /* 0x000fea0003800000 */
.L_x_33808:
[----:B------:R-:W-:Y:S01]  /*4950*/  I2FP.F32.U32 R158, R164 ;  /* 0x000000a4009e7245 */ /* 0x000fe20000201000 */
[----:B------:R-:W-:Y:S01]  /*4960*/  HADD2.F32 R63, -RZ, R63.H1_H1 ;  /* 0x3000003fff3f7230 */ /* 0x000fe20000004100 */
        /* <DEDUP_REMOVED lines=14> */
[----:B------:R-:W-:Y:S02]  /*4a50*/  FSEL R63, R63, RZ, !P5 ;  /* 0x000000ff3f3f7208 */ /* 0x000fe40006800000 */
[----:B------:R-:W-:Y:S01]  /*4a60*/  IADD3 R162, R157, 0x80, RZ ;  /* 0x000000809da27810 */ /* 0x000fe20007ffe0ff */
        /* <DEDUP_REMOVED lines=17> */
.L_x_33755:
[----:B------:R-:W-:Y:S05]  /*4b80*/  BSYNC B0 ;  /* 0x0000000000007941 */ /* 0x000fea0003800000 */
.L_x_33754:
        /* <DEDUP_REMOVED lines=15> */
[----:B-1----:R-:W-:-:S11]  /*4c80*/  VIADD R66, R151, 0x1 ;  /* 0x0000000197427836 */ /* 0x002fd60000000000 */
        /* <DEDUP_REMOVED lines=9> */
.L_x_33815:
[----:B0-----:R-:W-:-:S07]  /*4d20*/  IMAD.MOV.U32 R158, RZ, RZ, R154 ;  /* 0x000000ffff9e7224 */ /* 0x001fce00078e009a */
.L_x_33816:
[----:B------:R-:W-:Y:S05]  /*4d30*/  BSYNC B1 ;  /* 0x0000000000017941 */ /* 0x000fea0003800000 */
.L_x_33814:
        /* <DEDUP_REMOVED lines=16> */
.L_x_33820:
[----:B------:R-:W-:Y:S05]  /*4e40*/  BSYNC B2 ;  /* 0x0000000000027941 */ /* 0x000fea0003800000 */
.L_x_33819:
        /* <DEDUP_REMOVED lines=44> */
.L_x_33818:
[----:B------:R-:W-:Y:S05]  /*5110*/  BSYNC B1 ;  /* 0x0000000000017941 */ /* 0x000fea0003800000 */
.L_x_33817:
[----:B------:R-:W0:Y:S01]  /*5120*/  LDC R160, c[0x0][0x294] ;  /* 0x0000a500ffa07b82 */ /* 0x000e220000000800 */
[----:B------:R-:W-:Y:S01]  /*5130*/  ISETP.NE.U32.AND P0, PT, R64, RZ, PT ;  /* 0x000000ff4000720c */ /* 0x000fe20003f05070 */
[----:B------:R-:W-:Y:S01]  /*5140*/  HFMA2.MMA R164, -RZ, RZ, 0.1171875, 0 ;  /* 0x2f800000ffa47435 */ /* 0x000fe200000001ff */
[----:B-----5:R-:W-:Y:S01]  /*5150*/  HADD2.F32 R64, -RZ, R68.H0_H0 ;  /* 0x20000044ff407230 */ /* 0x020fe20000004100 */
[----:B------:R-:W-:Y:S01]  /*5160*/  LOP3.LUT R7, R7, 0xfffffffb, RZ, 0xc0, !PT ;  /* 0xfffffffb07077812 */ /* 0x000fe200078ec0ff */
[----:B------:R-:W-:Y:S01]  /*5170*/  BSSY B1, `(.L_x_33821) ;  /* 0x0000018000017945 */ /* 0x000fe20003800000 */
[----:B------:R-:W-:Y:S01]  /*5180*/  ISETP.NE.AND.EX P0, PT, R65, RZ, PT, P0 ;  /* 0x000000ff4100720c */ /* 0x000fe20003f05300 */
[----:B------:R-:W-:Y:S01]  /*5190*/  VIADD R67, R66, 0x1 ;  /* 0x0000000142437836 */ /* 0x000fe20000000000 */
        /* <DEDUP_REMOVED lines=20> */
.L_x_33822:
[----:B------:R-:W-:-:S07]  /*52e0*/  IMAD.MOV.U32 R65, RZ, RZ, R154 ;  /* 0x000000ffff417224 */ /* 0x000fce00078e009a */
.L_x_33823:
[----:B------:R-:W-:Y:S05]  /*52f0*/  BSYNC B1 ;  /* 0x0000000000017941 */ /* 0x000fea0003800000 */
.L_x_33821:
        /* <DEDUP_REMOVED lines=16> */
.L_x_33827:
[----:B------:R-:W-:Y:S05]  /*5400*/  BSYNC B2 ;  /* 0x0000000000027941 */ /* 0x000fea0003800000 */
.L_x_33826:
        /* <DEDUP_REMOVED lines=44> */
.L_x_33825:
[----:B------:R-:W-:Y:S05]  /*56d0*/  BSYNC B1 ;  /* 0x0000000000017941 */ /* 0x000fea0003800000 */
.L_x_33824:
        /* <DEDUP_REMOVED lines=23> */
.L_x_33829:
[----:B------:R-:W-:-:S07]  /*5850*/  MOV R68, R154 ;  /* 0x0000009a00447202 */ /* 0x000fce0000000f00 */
.L_x_33830:
[----:B------:R-:W-:Y:S05]  /*5860*/  BSYNC B1 ;  /* 0x0000000000017941 */ /* 0x000fea0003800000 */
.L_x_33828:
        /* <DEDUP_REMOVED lines=16> */
.L_x_33834:
[----:B------:R-:W-:Y:S05]  /*5970*/  BSYNC B2 ;  /* 0x0000000000027941 */ /* 0x000fea0003800000 */
.L_x_33833:
        /* <DEDUP_REMOVED lines=44> */
.L_x_33832:
[----:B------:R-:W-:Y:S05]  /*5c40*/  BSYNC B1 ;  /* 0x0000000000017941 */ /* 0x000fea0003800000 */
.L_x_33831:
        /* <DEDUP_REMOVED lines=21> */
.L_x_33836:
[----:B------:R-:W-:-:S07]  /*5da0*/  IMAD.MOV.U32 R67, RZ, RZ, R154 ;  /* 0x000000ffff437224 */ /* 0x000fce00078e009a */
.L_x_33837:
[----:B------:R-:W-:Y:S05]  /*5db0*/  BSYNC B1 ;  /* 0x0000000000017941 */ /* 0x000fea0003800000 */
.L_x_33835:
        /* <DEDUP_REMOVED lines=16> */
.L_x_33841:
[----:B------:R-:W-:Y:S05]  /*5ec0*/  BSYNC B2 ;  /* 0x0000000000027941 */ /* 0x000fea0003800000 */
.L_x_33840:
        /* <DEDUP_REMOVED lines=44> */
.L_x_33839:
[----:B------:R-:W-:Y:S05]  /*6190*/  BSYNC B1 ;  /* 0x0000000000017941 */ /* 0x000fea0003800000 */
.L_x_33838:
        /* <DEDUP_REMOVED lines=8> */
[----:B------:R-:W-:Y:S02]  /*6220*/  FSEL R67, R114, RZ, !P2 ;  /* 0x000000ff72437208 */ /* 0x000fe40005000000 */
        /* <DEDUP_REMOVED lines=12> */
.L_x_33843:
[----:B------:R-:W-:-:S07]  /*62f0*/  MOV R158, R154 ;  /* 0x0000009a009e7202 */ /* 0x000fce0000000f00 */
.L_x_33844:
[----:B------:R-:W-:Y:S05]  /*6300*/  BSYNC B1 ;  /* 0x0000000000017941 */ /* 0x000fea0003800000 */
.L_x_33842:
        /* <DEDUP_REMOVED lines=16> */
.L_x_33848:
[----:B------:R-:W-:Y:S05]  /*6410*/  BSYNC B2 ;  /* 0x0000000000027941 */ /* 0x000fea0003800000 */
.L_x_33847:
        /* <DEDUP_REMOVED lines=44> */
.L_x_33846:
[----:B------:R-:W-:Y:S05]  /*66e0*/  BSYNC B1 ;  /* 0x0000000000017941 */ /* 0x000fea0003800000 */
.L_x_33845:
[----:B------:R-:W-:Y:S01]  /*66f0*/  I2FP.F32.U32 R68, R158 ;  /* 0x0000009e00447245 */ /* 0x000fe20000201000 */
[----:B------:R-:W-:Y:S01]  /*6700*/  BSSY B1, `(.L_x_33849) ;  /* 0x0000015000017945 */ /* 0x000fe20003800000 */
[C---:B------:R-:W-:Y:S01]  /*6710*/  ISETP.NE.AND P4, PT, R114.reuse, 0x1, PT ;  /* 0x000000017200780c */ /* 0x040fe20003f85270 */
[----:B------:R-:W-:Y:S02]  /*6720*/  VIADD R115, R114, 0x1 ;  /* 0x0000000172737836 */ /* 0x000fe40000000000 */
[----:B------:R-:W-:-:S05]  /*6730*/  FFMA.FTZ R68, R68, R164, 1.1641532182693481445e-10 ;  /* 0x2f00000044447423 */ /* 0x000fca00000100a4 */
[----:B------:R-:W-:Y:S01]  /*6740*/  FSETP.GTU.FTZ.AND P3, PT, R68, R160, PT ;  /* 0x000000a04400720b */ /* 0x000fe20003f7c000 */
[----:B------:R-:W-:-:S05]  /*6750*/  HADD2.F32 R68, -RZ, R70.H0_H0 ;  /* 0x20000046ff447230 */ /* 0x000fca0000004100 */
        /* <DEDUP_REMOVED lines=14> */
.L_x_33850:
[----:B------:R-:W-:-:S07]  /*6840*/  IMAD.MOV.U32 R69, RZ, RZ, R154 ;  /* 0x000000ffff457224 */ /* 0x000fce00078e009a */
.L_x_33851:
[----:B------:R-:W-:Y:S05]  /*6850*/  BSYNC B1 ;  /* 0x0000000000017941 */ /* 0x000fea0003800000 */
.L_x_33849:
        /* <DEDUP_REMOVED lines=16> */
.L_x_33855:
[----:B------:R-:W-:Y:S05]  /*6960*/  BSYNC B2 ;  /* 0x0000000000027941 */ /* 0x000fea0003800000 */
.L_x_33854:
        /* <DEDUP_REMOVED lines=44> */
.L_x_33853:
[----:B------:R-:W-:Y:S05]  /*6c30*/  BSYNC B1 ;  /* 0x0000000000017941 */ /* 0x000fea0003800000 */
.L_x_33852:
        /* <DEDUP_REMOVED lines=21> */
.L_x_33857:
[----:B------:R-:W-:-:S07]  /*6d90*/  MOV R70, R154 ;  /* 0x0000009a00467202 */ /* 0x000fce0000000f00 */
.L_x_33858:
[----:B------:R-:W-:Y:S05]  /*6da0*/  BSYNC B1 ;  /* 0x0000000000017941 */ /* 0x000fea0003800000 */
.L_x_33856:
        /* <DEDUP_REMOVED lines=16> */
.L_x_33862:
[----:B------:R-:W-:Y:S05]  /*6eb0*/  BSYNC B2 ;  /* 0x0000000000027941 */ /* 0x000fea0003800000 */
.L_x_33861:
        /* <DEDUP_REMOVED lines=44> */
.L_x_33860:
[----:B------:R-:W-:Y:S05]  /*7180*/  BSYNC B1 ;  /* 0x0000000000017941 */ /* 0x000fea0003800000 */
.L_x_33859:
        /* <DEDUP_REMOVED lines=21> */
.L_x_33864:
[----:B------:R-:W-:-:S07]  /*72e0*/  IMAD.MOV.U32 R220, RZ, RZ, R154 ;  /* 0x000000ffffdc7224 */ /* 0x000fce00078e009a */
.L_x_33865:
[----:B------:R-:W-:Y:S05]  /*72f0*/  BSYNC B1 ;  /* 0x0000000000017941 */ /* 0x000fea0003800000 */
.L_x_33863:
        /* <DEDUP_REMOVED lines=19> */
.L_x_33869:
[----:B------:R-:W-:Y:S05]  /*7430*/  BSYNC B2 ;  /* 0x0000000000027941 */ /* 0x000fea0003800000 */
.L_x_33868:
        /* <DEDUP_REMOVED lines=44> */
.L_x_33867:
[----:B------:R-:W-:Y:S05]  /*7700*/  BSYNC B1 ;  /* 0x0000000000017941 */ /* 0x000fea0003800000 */
.L_x_33866:
[----:B------:R-:W-:Y:S01]  /*7710*/  I2FP.F32.U32 R114, R220 ;  /* 0x000000dc00727245 */ /* 0x000fe20000201000 */
[----:B------:R-:W-:Y:S01]  /*7720*/  HADD2.F32 R71, -RZ, R71.H1_H1 ;  /* 0x30000047ff477230 */ /* 0x000fe20000004100 */
[----:B------:R-:W-:Y:S02]  /*7730*/  SEL R158, RZ, 0x10000, P5 ;  /* 0x00010000ff9e7807 */ /* 0x000fe40002800000 */
[----:B------:R-:W-:Y:S01]  /*7740*/  SEL R159, RZ, 0x1, P3 ;  /* 0x00000001ff9f7807 */ /* 0x000fe20001800000 */
[----:B------:R-:W-:Y:S01]  /*7750*/  FFMA.FTZ R114, R114, R164, 1.1641532182693481445e-10 ;  /* 0x2f00000072727423 */ /* 0x000fe200000100a4 */
[----:B------:R-:W-:Y:S01]  /*7760*/  FMUL.FTZ R71, R71, R113 ;  /* 0x0000007147477220 */ /* 0x000fe20000410000 */
[----:B------:R-:W-:-:S03]  /*7770*/  LOP3.LUT P6, RZ, R7, 0x4, RZ, 0xc0, !PT ;  /* 0x0000000407ff7812 */ /* 0x000fc600078cc0ff */
        /* <DEDUP_REMOVED lines=8> */
[----:B------:R-:W-:Y:S01]  /*7800*/  FSEL R71, R71, RZ, !P5 ;  /* 0x000000ff47477208 */ /* 0x000fe20006800000 */
[----:B------:R-:W-:-:S04]  /*7810*/  IMAD.WIDE.U32 R114, R114, 0x1000000, RZ ;  /* 0x0100000072727825 */ /* 0x000fc800078e00ff */
        /* <DEDUP_REMOVED lines=18> */
.L_x_33813:
[----:B------:R-:W-:Y:S05]  /*7940*/  BSYNC B0 ;  /* 0x0000000000007941 */ /* 0x000fea0003800000 */
.L_x_33812:
        /* <DEDUP_REMOVED lines=17> */
[----:B------:R-:W-:Y:S02]  /*7a60*/  ISETP.NE.AND P0, PT, R151, 0x2, PT ;  /* 0x000000029700780c */ /* 0x000fe40003f05270 */
[----:B01----:R-:W-:-:S11]  /*7a70*/  MOV R158, R150 ;  /* 0x00000096009e7202 */ /* 0x003fd60000000f00 */
[----:B------:R-:W-:Y:S05]  /*7a80*/  @!P0 BRA `(.L_x_33874) ;  /* 0x0000000000188947 */ /* 0x000fea0003800000 */
[----:B------:R-:W-:Y:S01]  /*7a90*/  ISETP.NE.AND P0, PT, R151, 0x3, PT ;  /* 0x000000039700780c */ /* 0x000fe20003f05270 */
[----:B------:R-:W-:-:S12]  /*7aa0*/  IMAD.MOV.U32 R158, RZ, RZ, R149 ;  /* 0x000000ffff9e7224 */ /* 0x000fd800078e0095 */
[----:B------:R-:W-:Y:S05]  /*7ab0*/  @P0 BRA `(.L_x_33874) ;  /* 0x00000000000c0947 */ /* 0x000fea0003800000 */
[----:B------:R-:W-:Y:S01]  /*7ac0*/  MOV R158, R156 ;  /* 0x0000009c009e7202 */ /* 0x000fe20000000f00 */
[----:B------:R-:W-:Y:S06]  /*7ad0*/  BRA `(.L_x_33874) ;  /* 0x0000000000047947 */ /* 0x000fec0003800000 */
.L_x_33873:
[----:B01----:R-:W-:-:S07]  /*7ae0*/  IMAD.MOV.U32 R158, RZ, RZ, R154 ;  /* 0x000000ffff9e7224 */ /* 0x003fce00078e009a */
.L_x_33874:
[----:B------:R-:W-:Y:S05]  /*7af0*/  BSYNC B1 ;  /* 0x0000000000017941 */ /* 0x000fea0003800000 */
.L_x_33872:
        /* <DEDUP_REMOVED lines=16> */
.L_x_33878:
[----:B------:R-:W-:Y:S05]  /*7c00*/  BSYNC B2 ;  /* 0x0000000000027941 */ /* 0x000fea0003800000 */
.L_x_33877:
        /* <DEDUP_REMOVED lines=44> */
.L_x_33876:
[----:B------:R-:W-:Y:S05]  /*7ed0*/  BSYNC B1 ;  /* 0x0000000000017941 */ /* 0x000fea0003800000 */
.L_x_33875:
        /* <DEDUP_REMOVED lines=28> */
.L_x_33880:
[----:B------:R-:W-:-:S07]  /*80a0*/  IMAD.MOV.U32 R73, RZ, RZ, R154 ;  /* 0x000000ffff497224 */ /* 0x000fce00078e009a */
.L_x_33881:
[----:B------:R-:W-:Y:S05]  /*80b0*/  BSYNC B1 ;  /* 0x0000000000017941 */ /* 0x000fea0003800000 */
.L_x_33879:
        /* <DEDUP_REMOVED lines=16> */
.L_x_33885:
[----:B------:R-:W-:Y:S05]  /*81c0*/  BSYNC B2 ;  /* 0x0000000000027941 */ /* 0x000fea0003800000 */
.L_x_33884:
        /* <DEDUP_REMOVED lines=44> */
.L_x_33883:
[----:B------:R-:W-:Y:S05]  /*8490*/  BSYNC B1 ;  /* 0x0000000000017941 */ /* 0x000fea0003800000 */
.L_x_33882:
        /* <DEDUP_REMOVED lines=23> */
.L_x_33887:
[----:B------:R-:W-:-:S07]  /*8610*/  MOV R76, R154 ;  /* 0x0000009a004c7202 */ /* 0x000fce0000000f00 */
.L_x_33888:
[----:B------:R-:W-:Y:S05]  /*8620*/  BSYNC B1 ;  /* 0x0000000000017941 */ /* 0x000fea0003800000 */
.L_x_33886:
        /* <DEDUP_REMOVED lines=16> */
.L_x_33892:
[----:B------:R-:W-:Y:S05]  /*8730*/  BSYNC B2 ;  /* 0x0000000000027941 */ /* 0x000fea0003800000 */
.L_x_33891:
        /* <DEDUP_REMOVED lines=44> */
.L_x_33890:
[----:B------:R-:W-:Y:S05]  /*8a00*/  BSYNC B1 ;  /* 0x0000000000017941 */ /* 0x000fea0003800000 */
.L_x_33889:
        /* <DEDUP_REMOVED lines=21> */
.L_x_33894:
[----:B------:R-:W-:-:S07]  /*8b60*/  IMAD.MOV.U32 R75, RZ, RZ, R154 ;  /* 0x000000ffff4b7224 */ /* 0x000fce00078e009a */
.L_x_33895:
[----:B------:R-:W-:Y:S05]  /*8b70*/  BSYNC B1 ;  /* 0x0000000000017941 */ /* 0x000fea0003800000 */
.L_x_33893:
        /* <DEDUP_REMOVED lines=16> */
.L_x_33899:
[----:B------:R-:W-:Y:S05]  /*8c80*/  BSYNC B2 ;  /* 0x0000000000027941 */ /* 0x000fea0003800000 */
.L_x_33898:
        /* <DEDUP_REMOVED lines=44> */
.L_x_33897:
[----:B------:R-:W-:Y:S05]  /*8f50*/  BSYNC B1 ;  /* 0x0000000000017941 */ /* 0x000fea0003800000 */
.L_x_33896:
        /* <DEDUP_REMOVED lines=21> */
.L_x_33901:
[----:B------:R-:W-:-:S07]  /*90b0*/  MOV R158, R154 ;  /* 0x0000009a009e7202 */ /* 0x000fce0000000f00 */
.L_x_33902:
[----:B------:R-:W-:Y:S05]  /*90c0*/  BSYNC B1 ;  /* 0x0000000000017941 */ /* 0x000fea0003800000 */
.L_x_33900:
        /* <DEDUP_REMOVED lines=16> */
.L_x_33906:
[----:B------:R-:W-:Y:S05]  /*91d0*/  BSYNC B2 ;  /* 0x0000000000027941 */ /* 0x000fea0003800000 */
.L_x_33905:
        /* <DEDUP_REMOVED lines=44> */
.L_x_33904:
[----:B------:R-:W-:Y:S05]  /*94a0*/  BSYNC B1 ;  /* 0x0000000000017941 */ /* 0x000fea0003800000 */
.L_x_33903:
        /* <DEDUP_REMOVED lines=21> */
.L_x_33908:
[----:B------:R-:W-:-:S07]  /*9600*/  IMAD.MOV.U32 R77, RZ, RZ, R154 ;  /* 0x000000ffff4d7224 */ /* 0x000fce00078e009a */
.L_x_33909:
[----:B------:R-:W-:Y:S05]  /*9610*/  BSYNC B1 ;  /* 0x0000000000017941 */ /* 0x000fea0003800000 */
.L_x_33907:
        /* <DEDUP_REMOVED lines=16> */
.L_x_33913:
[----:B------:R-:W-:Y:S05]  /*9720*/  BSYNC B2 ;  /* 0x0000000000027941 */ /* 0x000fea0003800000 */
.L_x_33912:
        /* <DEDUP_REMOVED lines=44> */
.L_x_33911:
[----:B------:R-:W-:Y:S05]  /*99f0*/  BSYNC B1 ;  /* 0x0000000000017941 */ /* 0x000fea0003800000 */
.L_x_33910:
        /* <DEDUP_REMOVED lines=21> */
.L_x_33915:
[----:B------:R-:W-:-:S07]  /*9b50*/  MOV R78, R154 ;  /* 0x0000009a004e7202 */ /* 0x000fce0000000f00 */
.L_x_33916:
[----:B------:R-:W-:Y:S05]  /*9b60*/  BSYNC B1 ;  /* 0x0000000000017941 */ /* 0x000fea0003800000 */
.L_x_33914:
        /* <DEDUP_REMOVED lines=16> */
.L_x_33920:
[----:B------:R-:W-:Y:S05]  /*9c70*/  BSYNC B2 ;  /* 0x0000000000027941 */ /* 0x000fea0003800000 */
.L_x_33919:
        /* <DEDUP_REMOVED lines=44> */
.L_x_33918:
[----:B------:R-:W-:Y:S05]  /*9f40*/  BSYNC B1 ;  /* 0x0000000000017941 */ /* 0x000fea0003800000 */
.L_x_33917:
        /* <DEDUP_REMOVED lines=21> */
.L_x_33922:
[----:B------:R-:W-:-:S07]  /*a0a0*/  IMAD.MOV.U32 R220, RZ, RZ, R154 ;  /* 0x000000ffffdc7224 */ /* 0x000fce00078e009a */
.L_x_33923:
[----:B------:R-:W-:Y:S05]  /*a0b0*/  BSYNC B1 ;  /* 0x0000000000017941 */ /* 0x000fea0003800000 */
.L_x_33921:
        /* <DEDUP_REMOVED lines=19> */
.L_x_33927:
[----:B------:R-:W-:Y:S05]  /*a1f0*/  BSYNC B2 ;  /* 0x0000000000027941 */ /* 0x000fea0003800000 */
.L_x_33926:
        /* <DEDUP_REMOVED lines=44> */
.L_x_33925:
[----:B------:R-:W-:Y:S05]  /*a4c0*/  BSYNC B1 ;  /* 0x0000000000017941 */ /* 0x000fea0003800000 */
.L_x_33924:
        /* <DEDUP_REMOVED lines=35> */
.L_x_33871:
[----:B------:R-:W-:Y:S05]  /*a700*/  BSYNC B0 ;  /* 0x0000000000007941 */ /* 0x000fea0003800000 */
.L_x_33870:
        /* <DEDUP_REMOVED lines=20> */
[----:B------:R-:W-:Y:S02]  /*a850*/  ISETP.NE.AND P0, PT, R151, 0x3, PT ;  /* 0x000000039700780c */ /* 0x000fe40003f05270 */
[----:B------:R-:W-:-:S11]  /*a860*/  MOV R158, R149 ;  /* 0x00000095009e7202 */ /* 0x000fd60000000f00 */
[----:B------:R-:W-:Y:S05]  /*a870*/  @P0 BRA `(.L_x_33932) ;  /* 0x00000000000c0947 */ /* 0x000fea0003800000 */
[----:B------:R-:W-:Y:S01]  /*a880*/  IMAD.MOV.U32 R158, RZ, RZ, R156 ;  /* 0x000000ffff9e7224 */ /* 0x000fe200078e009c */
[----:B------:R-:W-:Y:S06]  /*a890*/  BRA `(.L_x_33932) ;  /* 0x0000000000047947 */ /* 0x000fec0003800000 */
.L_x_33931:
[----:B012---:R-:W-:-:S07]  /*a8a0*/  MOV R158, R154 ;  /* 0x0000009a009e7202 */ /* 0x007fce0000000f00 */
.L_x_33932:
[----:B------:R-:W-:Y:S05]  /*a8b0*/  BSYNC B1 ;  /* 0x0000000000017941 */ /* 0x000fea0003800000 */
.L_x_33930:
        /* <DEDUP_REMOVED lines=16> */
.L_x_33936:
[----:B------:R-:W-:Y:S05]  /*a9c0*/  BSYNC B2 ;  /* 0x0000000000027941 */ /* 0x000fea0003800000 */
.L_x_33935:
        /* <DEDUP_REMOVED lines=44> */
.L_x_33934:
[----:B------:R-:W-:Y:S05]  /*ac90*/  BSYNC B1 ;  /* 0x0000000000017941 */ /* 0x000fea0003800000 */
.L_x_33933:
[----:B------:R-:W0:Y:S01]  /*aca0*/  LDC R160, c[0x0][0x294] ;  /* 0x0000a500ffa07b82 */ /* 0x000e220000000800 */
[----:B------:R-:W-:Y:S01]  /*acb0*/  ISETP.NE.U32.AND P0, PT, R80, RZ, PT ;  /* 0x000000ff5000720c */ /* 0x000fe20003f05070 */
[----:B------:R-:W-:Y:S01]  /*acc0*/  IMAD.MOV.U32 R164, RZ, RZ, 0x2f800000 ;  /* 0x2f800000ffa47424 */ /* 0x000fe200078e00ff */
[----:B------:R-:W-:Y:S01]  /*acd0*/  LOP3.LUT R7, R7, 0xfffffffb, RZ, 0xc0, !PT ;  /* 0xfffffffb07077812 */ /* 0x000fe200078ec0ff */
[----:B-----5:R-:W-:Y:S01]  /*ace0*/  HADD2.F32 R80, -RZ, R84.H0_H0 ;  /* 0x20000054ff507230 */ /* 0x020fe20000004100 */
[----:B------:R-:W-:Y:S01]  /*acf0*/  ISETP.NE.AND.EX P0, PT, R81, RZ, PT, P0 ;  /* 0x000000ff5100720c */ /* 0x000fe20003f05300 */
[----:B------:R-:W-:Y:S01]  /*ad00*/  BSSY B1, `(.L_x_33937) ;  /* 0x0000017000017945 */ /* 0x000fe20003800000 */
[----:B------:R-:W-:Y:S01]  /*ad10*/  I2FP.F32.U32 R81, R158 ;  /* 0x0000009e00517245 */ /* 0x000fe20000201000 */
[----:B------:R-:W1:Y:S01]  /*ad20*/  LDC R161, c[0x0][0x298] ;  /* 0x0000a600ffa17b82 */ /* 0x000e620000000800 */
[----:B------:R-:W-:Y:S01]  /*ad30*/  FMUL.FTZ R80, R80, R113 ;  /* 0x0000007150507220 */ /* 0x000fe20000410000 */
[----:B------:R-:W-:-:S02]  /*ad40*/  IADD3 R83, R82, 0x1, RZ ;  /* 0x0000000152537810 */ /* 0x000fc40007ffe0ff */
        /* <DEDUP_REMOVED lines=17> */
.L_x_33938:
[----:B------:R-:W-:-:S07]  /*ae60*/  MOV R81, R154 ;  /* 0x0000009a00517202 */ /* 0x000fce0000000f00 */
.L_x_33939:
[----:B------:R-:W-:Y:S05]  /*ae70*/  BSYNC B1 ;  /* 0x0000000000017941 */ /* 0x000fea0003800000 */
.L_x_33937:
        /* <DEDUP_REMOVED lines=16> */
.L_x_33943:
[----:B------:R-:W-:Y:S05]  /*af80*/  BSYNC B2 ;  /* 0x0000000000027941 */ /* 0x000fea0003800000 */
.L_x_33942:
        /* <DEDUP_REMOVED lines=44> */
.L_x_33941:
[----:B------:R-:W-:Y:S05]  /*b250*/  BSYNC B1 ;  /* 0x0000000000017941 */ /* 0x000fea0003800000 */
.L_x_33940:
        /* <DEDUP_REMOVED lines=23> */
.L_x_33945:
[----:B------:R-:W-:-:S07]  /*b3d0*/  MOV R84, R154 ;  /* 0x0000009a00547202 */ /* 0x000fce0000000f00 */
.L_x_33946:
[----:B------:R-:W-:Y:S05]  /*b3e0*/  BSYNC B1 ;  /* 0x0000000000017941 */ /* 0x000fea0003800000 */
.L_x_33944:
        /* <DEDUP_REMOVED lines=16> */
.L_x_33950:
[----:B------:R-:W-:Y:S05]  /*b4f0*/  BSYNC B2 ;  /* 0x0000000000027941 */ /* 0x000fea0003800000 */
.L_x_33949:
        /* <DEDUP_REMOVED lines=44> */
.L_x_33948:
[----:B------:R-:W-:Y:S05]  /*b7c0*/  BSYNC B1 ;  /* 0x0000000000017941 */ /* 0x000fea0003800000 */
.L_x_33947:
        /* <DEDUP_REMOVED lines=21> */
.L_x_33952:
[----:B------:R-:W-:-:S07]  /*b920*/  MOV R83, R154 ;  /* 0x0000009a00537202 */ /* 0x000fce0000000f00 */
.L_x_33953:
[----:B------:R-:W-:Y:S05]  /*b930*/  BSYNC B1 ;  /* 0x0000000000017941 */ /* 0x000fea0003800000 */
.L_x_33951:
        /* <DEDUP_REMOVED lines=16> */
.L_x_33957:
[----:B------:R-:W-:Y:S05]  /*ba40*/  BSYNC B2 ;  /* 0x0000000000027941 */ /* 0x000fea0003800000 */
.L_x_33956:
        /* <DEDUP_REMOVED lines=44> */
.L_x_33955:
[----:B------:R-:W-:Y:S05]  /*bd10*/  BSYNC B1 ;  /* 0x0000000000017941 */ /* 0x000fea0003800000 */
.L_x_33954:
        /* <DEDUP_REMOVED lines=21> */
.L_x_33959:
[----:B------:R-:W-:-:S07]  /*be70*/  MOV R158, R154 ;  /* 0x0000009a009e7202 */ /* 0x000fce0000000f00 */
.L_x_33960:
[----:B------:R-:W-:Y:S05]  /*be80*/  BSYNC B1 ;  /* 0x0000000000017941 */ /* 0x000fea0003800000 */
.L_x_33958:
        /* <DEDUP_REMOVED lines=16> */
.L_x_33964:
[----:B------:R-:W-:Y:S05]  /*bf90*/  BSYNC B2 ;  /* 0x0000000000027941 */ /* 0x000fea0003800000 */
.L_x_33963:
        /* <DEDUP_REMOVED lines=44> */
.L_x_33962:
[----:B------:R-:W-:Y:S05]  /*c260*/  BSYNC B1 ;  /* 0x0000000000017941 */ /* 0x000fea0003800000 */
.L_x_33961:
        /* <DEDUP_REMOVED lines=21> */
.L_x_33966:
[----:B------:R-:W-:-:S07]  /*c3c0*/  MOV R85, R154 ;  /* 0x0000009a00557202 */ /* 0x000fce0000000f00 */
.L_x_33967:
[----:B------:R-:W-:Y:S05]  /*c3d0*/  BSYNC B1 ;  /* 0x0000000000017941 */ /* 0x000fea0003800000 */
.L_x_33965:
        /* <DEDUP_REMOVED lines=16> */
.L_x_33971:
[----:B------:R-:W-:Y:S05]  /*c4e0*/  BSYNC B2 ;  /* 0x0000000000027941 */ /* 0x000fea0003800000 */
.L_x_33970:
        /* <DEDUP_REMOVED lines=44> */
.L_x_33969:
[----:B------:R-:W-:Y:S05]  /*c7b0*/  BSYNC B1 ;  /* 0x0000000000017941 */ /* 0x000fea0003800000 */
.L_x_33968:
        /* <DEDUP_REMOVED lines=21> */
.L_x_33973:
[----:B------:R-:W-:-:S07]  /*c910*/  MOV R86, R154 ;  /* 0x0000009a00567202 */ /* 0x000fce0000000f00 */
.L_x_33974:
[----:B------:R-:W-:Y:S05]  /*c920*/  BSYNC B1 ;  /* 0x0000000000017941 */ /* 0x000fea0003800000 */
.L_x_33972:
        /* <DEDUP_REMOVED lines=16> */
.L_x_33978:
[----:B------:R-:W-:Y:S05]  /*ca30*/  BSYNC B2 ;  /* 0x0000000000027941 */ /* 0x000fea0003800000 */
.L_x_33977:
        /* <DEDUP_REMOVED lines=44> */
.L_x_33976:
[----:B------:R-:W-:Y:S05]  /*cd00*/  BSYNC B1 ;  /* 0x0000000000017941 */ /* 0x000fea0003800000 */
.L_x_33975:
        /* <DEDUP_REMOVED lines=21> */
.L_x_33980:
[----:B------:R-:W-:-:S07]  /*ce60*/  MOV R220, R154 ;  /* 0x0000009a00dc7202 */ /* 0x000fce0000000f00 */
.L_x_33981:
[----:B------:R-:W-:Y:S05]  /*ce70*/  BSYNC B1 ;  /* 0x0000000000017941 */ /* 0x000fea0003800000 */
.L_x_33979:
        /* <DEDUP_REMOVED lines=19> */
.L_x_33985:
[----:B------:R-:W-:Y:S05]  /*cfb0*/  BSYNC B2 ;  /* 0x0000000000027941 */ /* 0x000fea0003800000 */
.L_x_33984:
        /* <DEDUP_REMOVED lines=44> */
.L_x_33983:
[----:B------:R-:W-:Y:S05]  /*d280*/  BSYNC B1 ;  /* 0x0000000000017941 */ /* 0x000fea0003800000 */
.L_x_33982:
        /* <DEDUP_REMOVED lines=35> */
.L_x_33929:
[----:B------:R-:W-:Y:S05]  /*d4c0*/  BSYNC B0 ;  /* 0x0000000000007941 */ /* 0x000fea0003800000 */
.L_x_33928:
        /* <DEDUP_REMOVED lines=15> */
[----:B0-----:R-:W-:-:S11]  /*d5c0*/  IADD3 R90, R151, 0x1, RZ ;  /* 0x00000001975a7810 */ /* 0x001fd60007ffe0ff */
[----:B------:R-:W-:Y:S05]  /*d5d0*/  @!P0 BRA `(.L_x_33989) ;  /* 0x0000000000208947 */ /* 0x000fea0003800000 */
[----:B------:R-:W-:Y:S01]  /*d5e0*/  ISETP.NE.AND P0, PT, R151, 0x2, PT ;  /* 0x000000029700780c */ /* 0x000fe20003f05270 */
[----:B-123--:R-:W-:-:S12]  /*d5f0*/  IMAD.MOV.U32 R158, RZ, RZ, R150 ;  /* 0x000000ffff9e7224 */ /* 0x00efd800078e0096 */
[----:B------:R-:W-:Y:S05]  /*d600*/  @!P0 BRA `(.L_x_33990) ;  /* 0x0000000000188947 */ /* 0x000fea0003800000 */
[----:B------:R-:W-:Y:S02]  /*d610*/  ISETP.NE.AND P0, PT, R151, 0x3, PT ;  /* 0x000000039700780c */ /* 0x000fe40003f05270 */
[----:B------:R-:W-:-:S11]  /*d620*/  MOV R158, R149 ;  /* 0x00000095009e7202 */ /* 0x000fd60000000f00 */
[----:B------:R-:W-:Y:S05]  /*d630*/  @P0 BRA `(.L_x_33990) ;  /* 0x00000000000c0947 */ /* 0x000fea0003800000 */
[----:B------:R-:W-:Y:S01]  /*d640*/  MOV R158, R156 ;  /* 0x0000009c009e7202 */ /* 0x000fe20000000f00 */
[----:B------:R-:W-:Y:S06]  /*d650*/  BRA `(.L_x_33990) ;  /* 0x0000000000047947 */ /* 0x000fec0003800000 */
.L_x_33989:
[----:B-123--:R-:W-:-:S07]  /*d660*/  IMAD.MOV.U32 R158, RZ, RZ, R154 ;  /* 0x000000ffff9e7224 */ /* 0x00efce00078e009a */
.L_x_33990:
[----:B------:R-:W-:Y:S05]  /*d670*/  BSYNC B1 ;  /* 0x0000000000017941 */ /* 0x000fea0003800000 */
.L_x_33988:
        /* <DEDUP_REMOVED lines=16> */
.L_x_33994:
[----:B------:R-:W-:Y:S05]  /*d780*/  BSYNC B2 ;  /* 0x0000000000027941 */ /* 0x000fea0003800000 */
.L_x_33993:
        /* <DEDUP_REMOVED lines=44> */
.L_x_33992:
[----:B------:R-:W-:Y:S05]  /*da50*/  BSYNC B1 ;  /* 0x0000000000017941 */ /* 0x000fea0003800000 */
.L_x_33991:
[----:B------:R-:W0:Y:S01]  /*da60*/  LDC R160, c[0x0][0x294] ;  /* 0x0000a500ffa07b82 */ /* 0x000e220000000800 */
[----:B------:R-:W-:Y:S01]  /*da70*/  ISETP.NE.U32.AND P0, PT, R88, RZ, PT ;  /* 0x000000ff5800720c */ /* 0x000fe20003f05070 */
[----:B-----5:R-:W-:Y:S01]  /*da80*/  HADD2.F32 R88, -RZ, R92.H0_H0 ;  /* 0x2000005cff587230 */ /* 0x020fe20000004100 */
[----:B------:R-:W-:Y:S01]  /*da90*/  MOV R164, 0x2f800000 ;  /* 0x2f80000000a47802 */ /* 0x000fe20000000f00 */
[----:B------:R-:W-:Y:S01]  /*daa0*/  BSSY B1, `(.L_x_33995) ;  /* 0x0000019000017945 */ /* 0x000fe20003800000 */
[----:B------:R-:W-:Y:S01]  /*dab0*/  ISETP.NE.AND.EX P0, PT, R89, RZ, PT, P0 ;  /* 0x000000ff5900720c */ /* 0x000fe20003f05300 */
[----:B------:R-:W-:Y:S01]  /*dac0*/  VIADD R91, R90, 0x1 ;  /* 0x000000015a5b7836 */ /* 0x000fe20000000000 */
[----:B------:R-:W-:Y:S01]  /*dad0*/  I2FP.F32.U32 R89, R158 ;  /* 0x0000009e00597245 */ /* 0x000fe20000201000 */
[----:B------:R-:W1:Y:S01]  /*dae0*/  LDC R161, c[0x0][0x298] ;  /* 0x0000a600ffa17b82 */ /* 0x000e620000000800 */
[----:B------:R-:W-:Y:S01]  /*daf0*/  FMUL.FTZ R88, R88, R113 ;  /* 0x0000007158587220 */ /* 0x000fe20000410000 */
[----:B------:R-:W-:-:S02]  /*db00*/  LOP3.LUT R7, R7, 0xfffffffb, RZ, 0xc0, !PT ;  /* 0xfffffffb07077812 */ /* 0x000fc400078ec0ff */
        /* <DEDUP_REMOVED lines=17> */
.L_x_33996:
[----:B------:R-:W-:-:S07]  /*dc20*/  MOV R89, R154 ;  /* 0x0000009a00597202 */ /* 0x000fce0000000f00 */
.L_x_33997:
[----:B------:R-:W-:Y:S05]  /*dc30*/  BSYNC B1 ;  /* 0x0000000000017941 */ /* 0x000fea0003800000 */
.L_x_33995:
        /* <DEDUP_REMOVED lines=16> */
.L_x_34001:
[----:B------:R-:W-:Y:S05]  /*dd40*/  BSYNC B2 ;  /* 0x0000000000027941 */ /* 0x000fea0003800000 */
.L_x_34000:
        /* <DEDUP_REMOVED lines=44> */
.L_x_33999:
[----:B------:R-:W-:Y:S05]  /*e010*/  BSYNC B1 ;  /* 0x0000000000017941 */ /* 0x000fea0003800000 */
.L_x_33998:
        /* <DEDUP_REMOVED lines=23> */
.L_x_34003:
[----:B------:R-:W-:-:S07]  /*e190*/  MOV R92, R154 ;  /* 0x0000009a005c7202 */ /* 0x000fce0000000f00 */
.L_x_34004:
[----:B------:R-:W-:Y:S05]  /*e1a0*/  BSYNC B1 ;  /* 0x0000000000017941 */ /* 0x000fea0003800000 */
.L_x_34002:
        /* <DEDUP_REMOVED lines=16> */
.L_x_34008:
[----:B------:R-:W-:Y:S05]  /*e2b0*/  BSYNC B2 ;  /* 0x0000000000027941 */ /* 0x000fea0003800000 */
.L_x_34007:
        /* <DEDUP_REMOVED lines=44> */
.L_x_34006:
[----:B------:R-:W-:Y:S05]  /*e580*/  BSYNC B1 ;  /* 0x0000000000017941 */ /* 0x000fea0003800000 */
.L_x_34005:
        /* <DEDUP_REMOVED lines=21> */
.L_x_34010:
[----:B------:R-:W-:-:S07]  /*e6e0*/  MOV R91, R154 ;  /* 0x0000009a005b7202 */ /* 0x000fce0000000f00 */
.L_x_34011:
[----:B------:R-:W-:Y:S05]  /*e6f0*/  BSYNC B1 ;  /* 0x0000000000017941 */ /* 0x000fea0003800000 */
.L_x_34009:
        /* <DEDUP_REMOVED lines=16> */
.L_x_34015:
[----:B------:R-:W-:Y:S05]  /*e800*/  BSYNC B2 ;  /* 0x0000000000027941 */ /* 0x000fea0003800000 */
.L_x_34014:
        /* <DEDUP_REMOVED lines=44> */
.L_x_34013:
[----:B------:R-:W-:Y:S05]  /*ead0*/  BSYNC B1 ;  /* 0x0000000000017941 */ /* 0x000fea0003800000 */
.L_x_34012:
        /* <DEDUP_REMOVED lines=21> */
.L_x_34017:
[----:B------:R-:W-:-:S07]  /*ec30*/  MOV R158, R154 ;  /* 0x0000009a009e7202 */ /* 0x000fce0000000f00 */
.L_x_34018:
[----:B------:R-:W-:Y:S05]  /*ec40*/  BSYNC B1 ;  /* 0x0000000000017941 */ /* 0x000fea0003800000 */
.L_x_34016:
        /* <DEDUP_REMOVED lines=16> */
.L_x_34022:
[----:B------:R-:W-:Y:S05]  /*ed50*/  BSYNC B2 ;  /* 0x0000000000027941 */ /* 0x000fea0003800000 */
.L_x_34021:
        /* <DEDUP_REMOVED lines=44> */
.L_x_34020:
[----:B------:R-:W-:Y:S05]  /*f020*/  BSYNC B1 ;  /* 0x0000000000017941 */ /* 0x000fea0003800000 */
.L_x_34019:
        /* <DEDUP_REMOVED lines=21> */
.L_x_34024:
[----:B------:R-:W-:-:S07]  /*f180*/  MOV R93, R154 ;  /* 0x0000009a005d7202 */ /* 0x000fce0000000f00 */
.L_x_34025:
[----:B------:R-:W-:Y:S05]  /*f190*/  BSYNC B1 ;  /* 0x0000000000017941 */ /* 0x000fea0003800000 */
.L_x_34023:
        /* <DEDUP_REMOVED lines=16> */
.L_x_34029:
[----:B------:R-:W-:Y:S05]  /*f2a0*/  BSYNC B2 ;  /* 0x0000000000027941 */ /* 0x000fea0003800000 */
.L_x_34028:
        /* <DEDUP_REMOVED lines=44> */
.L_x_34027:
[----:B------:R-:W-:Y:S05]  /*f570*/  BSYNC B1 ;  /* 0x0000000000017941 */ /* 0x000fea0003800000 */
.L_x_34026:
        /* <DEDUP_REMOVED lines=21> */
.L_x_34031:
[----:B------:R-:W-:-:S07]  /*f6d0*/  MOV R94, R154 ;  /* 0x0000009a005e7202 */ /* 0x000fce0000000f00 */
.L_x_34032:
[----:B------:R-:W-:Y:S05]  /*f6e0*/  BSYNC B1 ;  /* 0x0000000000017941 */ /* 0x000fea0003800000 */
.L_x_34030:
        /* <DEDUP_REMOVED lines=16> */
.L_x_34036:
[----:B------:R-:W-:Y:S05]  /*f7f0*/  BSYNC B2 ;  /* 0x0000000000027941 */ /* 0x000fea0003800000 */
.L_x_34035:
        /* <DEDUP_REMOVED lines=44> */
.L_x_34034:
[----:B------:R-:W-:Y:S05]  /*fac0*/  BSYNC B1 ;  /* 0x0000000000017941 */ /* 0x000fea0003800000 */
.L_x_34033:
        /* <DEDUP_REMOVED lines=21> */
.L_x_34038:
[----:B------:R-:W-:-:S07]  /*fc20*/  MOV R220, R154 ;  /* 0x0000009a00dc7202 */ /* 0x000fce0000000f00 */
.L_x_34039:
[----:B------:R-:W-:Y:S05]  /*fc30*/  BSYNC B1 ;  /* 0x0000000000017941 */ /* 0x000fea0003800000 */
.L_x_34037:
        /* <DEDUP_REMOVED lines=12> */
[----:B------:R-:W-:Y:S02]  /*fd00*/  @!P6 IADD3 R2, R2, 0x1, RZ ;  /* 0x000000010202e810 */ /* 0x000fe40007ffe0ff */
[----:B------:R-:W-:Y:S02]  /*fd10*/  @!P6 IADD3 R115, R153, 0x1, RZ ;  /* 0x000000019973e810 */ /* 0x000fe40007ffe0ff */
[----:B------:R-:W-:Y:S02]  /*fd20*/  ISETP.NE.AND P0, PT, R2, RZ, !P6 ;  /* 0x000000ff0200720c */ /* 0x000fe40007705270 */
[----:B------:R-:W-:-:S11]  /*fd30*/  @!P6 MOV R4, RZ ;  /* 0x000000ff0004e202 */ /* 0x000fd60000000f00 */
[----:B------:R-:W-:Y:S01]  /*fd40*/  @P0 IMAD.MOV R115, RZ, RZ, R153 ;  /* 0x000000ffff730224 */ /* 0x000fe200078e0299 */
[----:B------:R-:W-:-:S04]  /*fd50*/  LOP3.LUT P0, RZ, R7, 0x400, RZ, 0xc0, !PT ;  /* 0x0000040007ff7812 */ /* 0x000fc8000780c0ff */
[----:B------:R-:W-:-:S09]  /*fd60*/  @!P6 MOV R153, R115 ;  /* 0x000000730099e202 */ /* 0x000fd20000000f00 */
.L_x_34043:
[----:B------:R-:W-:Y:S05]  /*fd70*/  BSYNC B2 ;  /* 0x0000000000027941 */ /* 0x000fea0003800000 */
.L_x_34042:
        /* <DEDUP_REMOVED lines=44> */
.L_x_34041:
[----:B------:R-:W-:Y:S05]  /*10040*/  BSYNC B1 ;  /* 0x0000000000017941 */ /* 0x000fea0003800000 */
.L_x_34040:
        /* <DEDUP_REMOVED lines=35> */
.L_x_33987:
[----:B------:R-:W-:Y:S05]  /*10280*/  BSYNC B0 ;  /* 0x0000000000007941 */ /* 0x000fea0003800000 */
.L_x_33986:
        /* <DEDUP_REMOVED lines=25> */
.L_x_34047:
[----:B--234-:R-:W-:-:S07]  /*10420*/  MOV R158, R154 ;  /* 0x0000009a009e7202 */ /* 0x01cfce0000000f00 */
.L_x_34048:
[----:B------:R-:W-:Y:S05]  /*10430*/  BSYNC B1 ;  /* 0x0000000000017941 */ /* 0x000fea0003800000 */
.L_x_34046:
        /* <DEDUP_REMOVED lines=16> */
.L_x_34052:
[----:B------:R-:W-:Y:S05]  /*10540*/  BSYNC B2 ;  /* 0x0000000000027941 */ /* 0x000fea0003800000 */
.L_x_34051:
        /* <DEDUP_REMOVED lines=44> */
.L_x_34050:
[----:B------:R-:W-:Y:S05]  /*10810*/  BSYNC B1 ;  /* 0x0000000000017941 */ /* 0x000fea0003800000 */
.L_x_34049:
        /* <DEDUP_REMOVED lines=9> */
[----:B------:R-:W-:Y:S01]  /*108b0*/  FMUL.FTZ R96, R96, R113 ;  /* 0x0000007160607220 */ /* 0x000fe20000410000 */
[----:B------:R-:W-:-:S03]  /*108c0*/  IADD3 R99, R98, 0x1, RZ ;  /* 0x0000000162637810 */ /* 0x000fc60007ffe0ff */
        /* <DEDUP_REMOVED lines=17> */
.L_x_34054:
[----:B------:R-:W-:-:S07]  /*109e0*/  IMAD.MOV.U32 R97, RZ, RZ, R154 ;  /* 0x000000ffff617224 */ /* 0x000fce00078e009a */
.L_x_34055:
[----:B------:R-:W-:Y:S05]  /*109f0*/  BSYNC B1 ;  /* 0x0000000000017941 */ /* 0x000fea0003800000 */
.L_x_34053:
        /* <DEDUP_REMOVED lines=16> */
.L_x_34059:
[----:B------:R-:W-:Y:S05]  /*10b00*/  BSYNC B2 ;  /* 0x0000000000027941 */ /* 0x000fea0003800000 */
.L_x_34058:
        /* <DEDUP_REMOVED lines=44> */
.L_x_34057:
[----:B------:R-:W-:Y:S05]  /*10dd0*/  BSYNC B1 ;  /* 0x0000000000017941 */ /* 0x000fea0003800000 */
.L_x_34056:
        /* <DEDUP_REMOVED lines=23> */
.L_x_34061:
[----:B------:R-:W-:-:S07]  /*10f50*/  IMAD.MOV.U32 R100, RZ, RZ, R154 ;  /* 0x000000ffff647224 */ /* 0x000fce00078e009a */
.L_x_34062:
[----:B------:R-:W-:Y:S05]  /*10f60*/  BSYNC B1 ;  /* 0x0000000000017941 */ /* 0x000fea0003800000 */
.L_x_34060:
        /* <DEDUP_REMOVED lines=16> */
.L_x_34066:
[----:B------:R-:W-:Y:S05]  /*11070*/  BSYNC B2 ;  /* 0x0000000000027941 */ /* 0x000fea0003800000 */
.L_x_34065:
        /* <DEDUP_REMOVED lines=44> */
.L_x_34064:
[----:B------:R-:W-:Y:S05]  /*11340*/  BSYNC B1 ;  /* 0x0000000000017941 */ /* 0x000fea0003800000 */
.L_x_34063:
        /* <DEDUP_REMOVED lines=21> */
.L_x_34068:
[----:B------:R-:W-:-:S07]  /*114a0*/  IMAD.MOV.U32 R99, RZ, RZ, R154 ;  /* 0x000000ffff637224 */ /* 0x000fce00078e009a */
.L_x_34069:
[----:B------:R-:W-:Y:S05]  /*114b0*/  BSYNC B1 ;  /* 0x0000000000017941 */ /* 0x000fea0003800000 */
.L_x_34067:
        /* <DEDUP_REMOVED lines=16> */
.L_x_34073:
[----:B------:R-:W-:Y:S05]  /*115c0*/  BSYNC B2 ;  /* 0x0000000000027941 */ /* 0x000fea0003800000 */
.L_x_34072:
        /* <DEDUP_REMOVED lines=44> */
.L_x_34071:
[----:B------:R-:W-:Y:S05]  /*11890*/  BSYNC B1 ;  /* 0x0000000000017941 */ /* 0x000fea0003800000 */
.L_x_34070:
        /* <DEDUP_REMOVED lines=21> */
.L_x_34075:
[----:B------:R-:W-:-:S07]  /*119f0*/  IMAD.MOV.U32 R158, RZ, RZ, R154 ;  /* 0x000000ffff9e7224 */ /* 0x000fce00078e009a */
.L_x_34076:
[----:B------:R-:W-:Y:S05]  /*11a00*/  BSYNC B1 ;  /* 0x0000000000017941 */ /* 0x000fea0003800000 */
.L_x_34074:
        /* <DEDUP_REMOVED lines=16> */
.L_x_34080:
[----:B------:R-:W-:Y:S05]  /*11b10*/  BSYNC B2 ;  /* 0x0000000000027941 */ /* 0x000fea0003800000 */
.L_x_34079:
        /* <DEDUP_REMOVED lines=44> */
.L_x_34078:
[----:B------:R-:W-:Y:S05]  /*11de0*/  BSYNC B1 ;  /* 0x0000000000017941 */ /* 0x000fea0003800000 */
.L_x_34077:
        /* <DEDUP_REMOVED lines=21> */
.L_x_34082:
[----:B------:R-:W-:-:S07]  /*11f40*/  IMAD.MOV.U32 R101, RZ, RZ, R154 ;  /* 0x000000ffff657224 */ /* 0x000fce00078e009a */
.L_x_34083:
[----:B------:R-:W-:Y:S05]  /*11f50*/  BSYNC B1 ;  /* 0x0000000000017941 */ /* 0x000fea0003800000 */
.L_x_34081:
        /* <DEDUP_REMOVED lines=16> */
.L_x_34087:
[----:B------:R-:W-:Y:S05]  /*12060*/  BSYNC B2 ;  /* 0x0000000000027941 */ /* 0x000fea0003800000 */
.L_x_34086:
        /* <DEDUP_REMOVED lines=44> */
.L_x_34085:
[----:B------:R-:W-:Y:S05]  /*12330*/  BSYNC B1 ;  /* 0x0000000000017941 */ /* 0x000fea0003800000 */
.L_x_34084:
        /* <DEDUP_REMOVED lines=21> */
.L_x_34089:
[----:B------:R-:W-:-:S07]  /*12490*/  IMAD.MOV.U32 R102, RZ, RZ, R154 ;  /* 0x000000ffff667224 */ /* 0x000fce00078e009a */
.L_x_34090:
[----:B------:R-:W-:Y:S05]  /*124a0*/  BSYNC B1 ;  /* 0x0000000000017941 */ /* 0x000fea0003800000 */
.L_x_34088:
        /* <DEDUP_REMOVED lines=16> */
.L_x_34094:
[----:B------:R-:W-:Y:S05]  /*125b0*/  BSYNC B2 ;  /* 0x0000000000027941 */ /* 0x000fea0003800000 */
.L_x_34093:
        /* <DEDUP_REMOVED lines=44> */
.L_x_34092:
[----:B------:R-:W-:Y:S05]  /*12880*/  BSYNC B1 ;  /* 0x0000000000017941 */ /* 0x000fea0003800000 */
.L_x_34091:
        /* <DEDUP_REMOVED lines=21> */
.L_x_34096:
[----:B------:R-:W-:-:S07]  /*129e0*/  IMAD.MOV.U32 R220, RZ, RZ, R154 ;  /* 0x000000ffffdc7224 */ /* 0x000fce00078e009a */
.L_x_34097:
[----:B------:R-:W-:Y:S05]  /*129f0*/  BSYNC B1 ;  /* 0x0000000000017941 */ /* 0x000fea0003800000 */
.L_x_34095:
        /* <DEDUP_REMOVED lines=19> */
.L_x_34101:
[----:B------:R-:W-:Y:S05]  /*12b30*/  BSYNC B2 ;  /* 0x0000000000027941 */ /* 0x000fea0003800000 */
.L_x_34100:
        /* <DEDUP_REMOVED lines=44> */
.L_x_34099:
[----:B------:R-:W-:Y:S05]  /*12e00*/  BSYNC B1 ;  /* 0x0000000000017941 */ /* 0x000fea0003800000 */
.L_x_34098:
        /* <DEDUP_REMOVED lines=35> */
.L_x_34045:
[----:B------:R-:W-:Y:S05]  /*13040*/  BSYNC B0 ;  /* 0x0000000000007941 */ /* 0x000fea0003800000 */
.L_x_34044:
        /* <DEDUP_REMOVED lines=20> */
[----:B------:R-:W-:Y:S02]  /*13190*/  ISETP.NE.AND P0, PT, R151, 0x3, PT ;  /* 0x000000039700780c */ /* 0x000fe40003f05270 */
[----:B------:R-:W-:-:S11]  /*131a0*/  MOV R158, R149 ;  /* 0x00000095009e7202 */ /* 0x000fd60000000f00 */
[----:B------:R-:W-:Y:S05]  /*131b0*/  @P0 BRA `(.L_x_34106) ;  /* 0x00000000000c0947 */ /* 0x000fea0003800000 */
[----:B------:R-:W-:Y:S01]  /*131c0*/  IMAD.MOV.U32 R158, RZ, RZ, R156 ;  /* 0x000000ffff9e7224 */ /* 0x000fe200078e009c */
[----:B------:R-:W-:Y:S06]  /*131d0*/  BRA `(.L_x_34106) ;  /* 0x0000000000047947 */ /* 0x000fec0003800000 */
.L_x_34105:
[----:B--234-:R-:W-:-:S07]  /*131e0*/  MOV R158, R154 ;  /* 0x0000009a009e7202 */ /* 0x01cfce0000000f00 */
.L_x_34106:
[----:B------:R-:W-:Y:S05]  /*131f0*/  BSYNC B1 ;  /* 0x0000000000017941 */ /* 0x000fea0003800000 */
.L_x_34104:
        /* <DEDUP_REMOVED lines=16> */
.L_x_34110:
[----:B------:R-:W-:Y:S05]  /*13300*/  BSYNC B2 ;  /* 0x0000000000027941 */ /* 0x000fea0003800000 */
.L_x_34109:
        /* <DEDUP_REMOVED lines=44> */
.L_x_34108:
[----:B------:R-:W-:Y:S05]  /*135d0*/  BSYNC B1 ;  /* 0x0000000000017941 */ /* 0x000fea0003800000 */
.L_x_34107:
        /* <DEDUP_REMOVED lines=28> */
.L_x_34112:
[----:B------:R-:W-:-:S07]  /*137a0*/  MOV R105, R154 ;  /* 0x0000009a00697202 */ /* 0x000fce0000000f00 */
.L_x_34113:
[----:B------:R-:W-:Y:S05]  /*137b0*/  BSYNC B1 ;  /* 0x0000000000017941 */ /* 0x000fea0003800000 */
.L_x_34111:
        /* <DEDUP_REMOVED lines=16> */
.L_x_34117:
[----:B------:R-:W-:Y:S05]  /*138c0*/  BSYNC B2 ;  /* 0x0000000000027941 */ /* 0x000fea0003800000 */
.L_x_34116:
        /* <DEDUP_REMOVED lines=44> */
.L_x_34115:
[----:B------:R-:W-:Y:S05]  /*13b90*/  BSYNC B1 ;  /* 0x0000000000017941 */ /* 0x000fea0003800000 */
.L_x_34114:
        /* <DEDUP_REMOVED lines=23> */
.L_x_34119:
[----:B------:R-:W-:-:S07]  /*13d10*/  MOV R108, R154 ;  /* 0x0000009a006c7202 */ /* 0x000fce0000000f00 */
.L_x_34120:
[----:B------:R-:W-:Y:S05]  /*13d20*/  BSYNC B1 ;  /* 0x0000000000017941 */ /* 0x000fea0003800000 */
.L_x_34118:
        /* <DEDUP_REMOVED lines=16> */
.L_x_34124:
[----:B------:R-:W-:Y:S05]  /*13e30*/  BSYNC B2 ;  /* 0x0000000000027941 */ /* 0x000fea0003800000 */
.L_x_34123:
        /* <DEDUP_REMOVED lines=44> */
.L_x_34122:
[----:B------:R-:W-:Y:S05]  /*14100*/  BSYNC B1 ;  /* 0x0000000000017941 */ /* 0x000fea0003800000 */
.L_x_34121:
        /* <DEDUP_REMOVED lines=21> */
.L_x_34126:
[----:B------:R-:W-:-:S07]  /*14260*/  MOV R107, R154 ;  /* 0x0000009a006b7202 */ /* 0x000fce0000000f00 */
.L_x_34127:
[----:B------:R-:W-:Y:S05]  /*14270*/  BSYNC B1 ;  /* 0x0000000000017941 */ /* 0x000fea0003800000 */
.L_x_34125:
        /* <DEDUP_REMOVED lines=16> */
.L_x_34131:
[----:B------:R-:W-:Y:S05]  /*14380*/  BSYNC B2 ;  /* 0x0000000000027941 */ /* 0x000fea0003800000 */
.L_x_34130:
        /* <DEDUP_REMOVED lines=44> */
.L_x_34129:
[----:B------:R-:W-:Y:S05]  /*14650*/  BSYNC B1 ;  /* 0x0000000000017941 */ /* 0x000fea0003800000 */
.L_x_34128:
        /* <DEDUP_REMOVED lines=21> */
.L_x_34133:
[----:B------:R-:W-:-:S07]  /*147b0*/  MOV R158, R154 ;  /* 0x0000009a009e7202 */ /* 0x000fce0000000f00 */
.L_x_34134:
[----:B------:R-:W-:Y:S05]  /*147c0*/  BSYNC B1 ;  /* 0x0000000000017941 */ /* 0x000fea0003800000 */
.L_x_34132:
        /* <DEDUP_REMOVED lines=16> */
.L_x_34138:
[----:B------:R-:W-:Y:S05]  /*148d0*/  BSYNC B2 ;  /* 0x0000000000027941 */ /* 0x000fea0003800000 */
.L_x_34137:
        /* <DEDUP_REMOVED lines=44> */
.L_x_34136:
[----:B------:R-:W-:Y:S05]  /*14ba0*/  BSYNC B1 ;  /* 0x0000000000017941 */ /* 0x000fea0003800000 */
.L_x_34135:
        /* <DEDUP_REMOVED lines=21> */
.L_x_34140:
[----:B------:R-:W-:-:S07]  /*14d00*/  MOV R109, R154 ;  /* 0x0000009a006d7202 */ /* 0x000fce0000000f00 */
.L_x_34141:
[----:B------:R-:W-:Y:S05]  /*14d10*/  BSYNC B1 ;  /* 0x0000000000017941 */ /* 0x000fea0003800000 */
.L_x_34139:
        /* <DEDUP_REMOVED lines=16> */
.L_x_34145:
[----:B------:R-:W-:Y:S05]  /*14e20*/  BSYNC B2 ;  /* 0x0000000000027941 */ /* 0x000fea0003800000 */
.L_x_34144:
        /* <DEDUP_REMOVED lines=44> */
.L_x_34143:
[----:B------:R-:W-:Y:S05]  /*150f0*/  BSYNC B1 ;  /* 0x0000000000017941 */ /* 0x000fea0003800000 */
.L_x_34142:
        /* <DEDUP_REMOVED lines=21> */
.L_x_34147:
[----:B------:R-:W-:-:S07]  /*15250*/  MOV R110, R154 ;  /* 0x0000009a006e7202 */ /* 0x000fce0000000f00 */
.L_x_34148:
[----:B------:R-:W-:Y:S05]  /*15260*/  BSYNC B1 ;  /* 0x0000000000017941 */ /* 0x000fea0003800000 */
.L_x_34146:
        /* <DEDUP_REMOVED lines=16> */
.L_x_34152:
[----:B------:R-:W-:Y:S05]  /*15370*/  BSYNC B2 ;  /* 0x0000000000027941 */ /* 0x000fea0003800000 */
.L_x_34151:
        /* <DEDUP_REMOVED lines=44> */
.L_x_34150:
[----:B------:R-:W-:Y:S05]  /*15640*/  BSYNC B1 ;  /* 0x0000000000017941 */ /* 0x000fea0003800000 */
.L_x_34149:
        /* <DEDUP_REMOVED lines=21> */
.L_x_34154:
[----:B------:R-:W-:-:S07]  /*157a0*/  MOV R220, R154 ;  /* 0x0000009a00dc7202 */ /* 0x000fce0000000f00 */
.L_x_34155:
[----:B------:R-:W-:Y:S05]  /*157b0*/  BSYNC B1 ;  /* 0x0000000000017941 */ /* 0x000fea0003800000 */
.L_x_34153:
        /* <DEDUP_REMOVED lines=19> */
.L_x_34159:
[----:B------:R-:W-:Y:S05]  /*158f0*/  BSYNC B2 ;  /* 0x0000000000027941 */ /* 0x000fea0003800000 */
.L_x_34158:
        /* <DEDUP_REMOVED lines=44> */
.L_x_34157:
[----:B------:R-:W-:Y:S05]  /*15bc0*/  BSYNC B1 ;  /* 0x0000000000017941 */ /* 0x000fea0003800000 */
.L_x_34156:
[----:B------:R-:W-:Y:S01]  /*15bd0*/  I2FP.F32.U32 R114, R220 ;  /* 0x000000dc00727245 */ /* 0x000fe20000201000 */
[----:B------:R-:W-:Y:S01]  /*15be0*/  HADD2.F32 R111, -RZ, R111.H1_H1 ;  /* 0x3000006fff6f7230 */ /* 0x000fe20000004100 */
[----:B------:R-:W-:Y:S02]  /*15bf0*/  SEL R158, RZ, 0x10000, P5 ;  /* 0x00010000ff9e7807 */ /* 0x000fe40002800000 */
[----:B------:R-:W-:Y:S01]  /*15c00*/  LOP3.LUT P5, RZ, R7, 0x4, RZ, 0xc0, !PT ;  /* 0x0000000407ff7812 */ /* 0x000fe200078ac0ff */
[----:B------:R-:W-:Y:S01]  /*15c10*/  FFMA.FTZ R114, R114, R164, 1.1641532182693481445e-10 ;  /* 0x2f00000072727423 */ /* 0x000fe200000100a4 */
[----:B------:R-:W-:Y:S01]  /*15c20*/  FMUL.FTZ R111, R111, R113 ;  /* 0x000000716f6f7220 */ /* 0x000fe20000410000 */
[----:B------:R-:W-:-:S03]  /*15c30*/  SEL R113, RZ, 0x1, P3 ;  /* 0x00000001ff717807 */ /* 0x000fc60001800000 */
        /* <DEDUP_REMOVED lines=27> */
.L_x_34103:
[----:B------:R-:W-:Y:S05]  /*15df0*/  BSYNC B0 ;  /* 0x0000000000007941 */ /* 0x000fea0003800000 */
.L_x_34102:
        /* <DEDUP_REMOVED lines=209> */
.L_x_34186:
        /* <DEDUP_REMOVED lines=55> */
[----:B0-----:R-:W-:Y:S02]  /*16e80*/  FMUL.FTZ R159, R160, R158 ;  /* 0x0000009ea09f7220 */ /* 0x001fe40000410000 */
[----:B------:R-:W0:Y:S01]  /*16e90*/  LDC R158, c[0x0][0x2d8] ;  /* 0x0000b600ff9e7b82 */ /* 0x000e220000000800 */
[----:B-1----:R-:W-:-:S02]  /*16ea0*/  FADD.FTZ R112, R114, R112 ;  /* 0x0000007072707221 */ /* 0x002fc40000010000 */
        /* <DEDUP_REMOVED lines=34> */
[----:B------:R-:W-:Y:S01]  /*170d0*/  F2FP.F16.F32.PACK_AB R112, R113, R112 ;  /* 0x000000707170723e */ /* 0x000fe200000000ff */
[----:B------:R-:W-:Y:S01]  /*170e0*/  FADD.FTZ R113, R58, -UR26 ;  /* 0x8000001a3a717e21 */ /* 0x000fe20008010000 */
[----:B------:R-:W-:-:S03]  /*170f0*/  FMUL.FTZ R158, R158, UR25 ;  /* 0x000000199e9e7c20 */ /* 0x000fc60008410000 */
[----:B------:R-:W-:Y:S01]  /*17100*/  FMUL.FTZ R113, R113, UR25 ;  /* 0x0000001971717c20 */ /* 0x000fe20008410000 */
[----:B------:R-:W-:-:S03]  /*17110*/  FFMA.FTZ R158, R188, R158, R187 ;  /* 0x0000009ebc9e7223 */ /* 0x000fc600000100bb */
[----:B------:R-:W-:-:S05]  /*17120*/  FFMA.FTZ R113, R198, R113, R197 ;  /* 0x00000071c6717223 */ /* 0x000fca00000100c5 */
[----:B------:R-:W-:Y:S01]  /*17130*/  F2FP.F16.F32.PACK_AB R113, R114, R113 ;  /* 0x000000717271723e */ /* 0x000fe200000000ff */
[----:B------:R-:W-:-:S04]  /*17140*/  FADD.FTZ R114, R60, -UR26 ;  /* 0x8000001a3c727e21 */ /* 0x000fc80008010000 */
[----:B------:R-:W-:-:S04]  /*17150*/  FMUL.FTZ R114, R114, UR25 ;  /* 0x0000001972727c20 */ /* 0x000fc80008410000 */
[----:B------:R-:W-:-:S05]  /*17160*/  FFMA.FTZ R114, R194, R114, R193 ;  /* 0x00000072c2727223 */ /* 0x000fca00000100c1 */
[----:B------:R-:W-:Y:S01]  /*17170*/  F2FP.F16.F32.PACK_AB R114, R115, R114 ;  /* 0x000000727372723e */ /* 0x000fe200000000ff */
[----:B------:R-:W-:-:S04]  /*17180*/  FADD.FTZ R115, R62, -UR26 ;  /* 0x8000001a3e737e21 */ /* 0x000fc80008010000 */
[----:B------:R-:W-:-:S04]  /*17190*/  FMUL.FTZ R115, R115, UR25 ;  /* 0x0000001973737c20 */ /* 0x000fc80008410000 */
[----:B------:R-:W-:-:S05]  /*171a0*/  FFMA.FTZ R115, R190, R115, R189 ;  /* 0x00000073be737223 */ /* 0x000fca00000100bd */
[----:B------:R-:W-:Y:S02]  /*171b0*/  F2FP.F16.F32.PACK_AB R115, R158, R115 ;  /* 0x000000739e73723e */ /* 0x000fe400000000ff */
[----:B------:R-:W0:Y:S02]  /*171c0*/  LDC.64 R158, c[0x0][0x2b8] ;  /* 0x0000ae00ff9e7b82 */ /* 0x000e240000000a00 */
[C---:B0-----:R-:W-:Y:S01]  /*171d0*/  IMAD.WIDE.U32 R158, R157.reuse, 0x10, R158 ;  /* 0x000000109d9e7825 */ /* 0x041fe200078e009e */
[----:B------:R-:W-:-:S04]  /*171e0*/  IADD3 R157, R157, 0x80, RZ ;  /* 0x000000809d9d7810 */ /* 0x000fc80007ffe0ff */
[----:B------:R1:W-:Y:S03]  /*171f0*/  STG.E.128 desc[UR4][R158.64], R112 ;  /* 0x000000709e007986 */ /* 0x0003e6000c101d04 */
.L_x_34162:
[----:B------:R-:W-:Y:S05]  /*17200*/  BSYNC B0 ;  /* 0x0000000000007941 */ /* 0x000fea0003800000 */
.L_x_34161:
        /* <DEDUP_REMOVED lines=32> */
[----:B0-----:R-:W-:-:S04]  /*17410*/  IMAD.WIDE.U32 R158, R157, 0x10, R158 ;  /* 0x000000109d9e7825 */ /* 0x001fc800078e009e */
[----:B------:R-:W-:Y:S01]  /*17420*/  VIADD R157, R157, 0x80 ;  /* 0x000000809d9d7836 */ /* 0x000fe20000000000 */
[----:B------:R2:W-:Y:S06]  /*17430*/  STG.E.128 desc[UR4][R158.64], R112 ;  /* 0x000000709e007986 */ /* 0x0005ec000c101d04 */
.L_x_34164:
[----:B------:R-:W-:Y:S05]  /*17440*/  BSYNC B0 ;  /* 0x0000000000007941 */ /* 0x000fea0003800000 */
.L_x_34163:
        /* <DEDUP_REMOVED lines=35> */
.L_x_34166:
[----:B------:R-:W-:Y:S05]  /*17680*/  BSYNC B0 ;  /* 0x0000000000007941 */ /* 0x000fea0003800000 */
.L_x_34165:
        /* <DEDUP_REMOVED lines=14> */
[----:B------:R-:W-:Y:S01]  /*17770*/  F2FP.F16.F32.PACK_AB R112, R113, R112 ;  /* 0x000000707170723e */ /* 0x000fe200000000ff */
[----:B------:R-:W-:-:S04]  /*17780*/  FADD.FTZ R113, R82, -UR26 ;  /* 0x8000001a52717e21 */ /* 0x000fc80008010000 */
[----:B------:R-:W-:-:S04]  /*17790*/  FMUL.FTZ R114, R113, UR25 ;  /* 0x0000001971727c20 */ /* 0x000fc80008410000 */
[----:B------:R-:W-:Y:S01]  /*177a0*/  FFMA.FTZ R113, R19, R114, R27 ;  /* 0x0000007213717223 */ /* 0x000fe2000001001b */
[----:B------:R-:W-:Y:S01]  /*177b0*/  FFMA.FTZ R114, R20, R115, R28 ;  /* 0x0000007314727223 */ /* 0x000fe2000001001c */
[----:B------:R-:W-:-:S04]  /*177c0*/  FADD.FTZ R115, R85, -UR26 ;  /* 0x8000001a55737e21 */ /* 0x000fc80008010000 */
        /* <DEDUP_REMOVED lines=15> */
.L_x_34168:
[----:B------:R-:W-:Y:S05]  /*178c0*/  BSYNC B0 ;  /* 0x0000000000007941 */ /* 0x000fea0003800000 */
.L_x_34167:
        /* <DEDUP_REMOVED lines=35> */
.L_x_34170:
[----:B------:R-:W-:Y:S05]  /*17b00*/  BSYNC B0 ;  /* 0x0000000000007941 */ /* 0x000fea0003800000 */
.L_x_34169:
        /* <DEDUP_REMOVED lines=35> */
.L_x_34172:
[----:B------:R-:W-:Y:S05]  /*17d40*/  BSYNC B0 ;  /* 0x0000000000007941 */ /* 0x000fea0003800000 */
.L_x_34171:
        /* <DEDUP_REMOVED lines=32> */
[----:B0-----:R-:W-:-:S05]  /*17f50*/  IMAD.WIDE.U32 R158, R157, 0x10, R158 ;  /* 0x000000109d9e7825 */ /* 0x001fca00078e009e */
[----:B------:R0:W-:Y:S02]  /*17f60*/  STG.E.128 desc[UR4][R158.64], R112 ;  /* 0x000000709e007986 */ /* 0x0001e4000c101d04 */
.L_x_34174:
[----:B------:R-:W-:Y:S05]  /*17f70*/  BSYNC B0 ;  /* 0x0000000000007941 */ /* 0x000fea0003800000 */
.L_x_34173:
[----:B------:R-:W-:Y:S02]  /*17f80*/  LOP3.LUT P0, RZ, R7, 0x1, RZ, 0xc0, !PT ;  /* 0x0000000107ff7812 */ /* 0x000fe4000780c0ff */
[----:B------:R-:W-:Y:S02]  /*17f90*/  IADD3 R6, R6, UR34, RZ ;  /* 0x0000002206067c10 */ /* 0x000fe4000fffe0ff */
[----:B01234-:R-:W-:Y:S02]  /*17fa0*/  SEL R112, RZ, 0x1, P0 ;  /* 0x00000001ff707807 */ /* 0x01ffe40000000000 */
[----:B------:R-:W-:-:S13]  /*17fb0*/  ISETP.GE.AND P0, PT, R6, UR35, PT ;  /* 0x0000002306007c0c */ /* 0x000fda000bf06270 */
[----:B------:R-:W-:Y:S05]  /*17fc0*/  @!P0 BRA `(.L_x_34175) ;  /* 0xfffffe9c00288947 */ /* 0x000fea000383ffff */
[----:B------:R-:W-:Y:S05]  /*17fd0*/  EXIT ;  /* 0x000000000000794d */ /* 0x000fea0003800000 */
.L_x_34160:
[----:B------:R-:W-:Y:S01]  /*17fe0*/  HFMA2.MMA R113, -RZ, RZ, 0, 5.9604644775390625e-08 ;  /* 0x00000001ff717435 */ /* 0x000fe200000001ff */
[----:B------:R-:W-:Y:S01]  /*17ff0*/  IMAD.MOV.U32 R162, RZ, RZ, R160 ;  /* 0x000000ffffa27224 */ /* 0x000fe200078e00a0 */
[----:B------:R-:W-:Y:S01]  /*18000*/  MOV R158, 0x1f ;  /* 0x0000001f009e7802 */ /* 0x000fe20000000f00 */
[----:B------:R-:W-:-:S08]  /*18010*/  IMAD.MOV.U32 R159, RZ, RZ, -0x1 ;  /* 0xffffffffff9f7424 */ /* 0x000fd000078e00ff */
[----:B------:R-:W-:Y:S05]  /*18020*/  WARPSYNC.COLLECTIVE R159, `(.L_x_34176) ;  /* 0x000000009f087348 */ /* 0x000fea0003c00000 */
[----:B------:R0:W1:Y:S02]  /*18030*/  SHFL.BFLY P6, R161, R162, R113, R158 ;  /* 0x0c000071a2a17389 */ /* 0x00006400000c009e */
[----:B01----:R-:W-:Y:S01]  /*18040*/  ENDCOLLECTIVE ;  /* 0x000000000000791b */ /* 0x003fe20003800000 */
.L_x_34176:
[----:B------:R-:W-:Y:S01]  /*18050*/  HFMA2.MMA R113, -RZ, RZ, 0, 1.1920928955078125e-07 ;  /* 0x00000002ff717435 */ /* 0x000fe200000001ff */
[----:B------:R-:W-:-:S05]  /*18060*/  FADD.FTZ R160, R160, R161 ;  /* 0x000000a1a0a07221 */ /* 0x000fca0000010000 */
[----:B------:R-:W-:-:S07]  /*18070*/  MOV R162, R160 ;  /* 0x000000a000a27202 */ /* 0x000fce0000000f00 */
[----:B------:R-:W-:Y:S05]  /*18080*/  WARPSYNC.COLLECTIVE R159, `(.L_x_34177) ;  /* 0x000000009f087348 */ /* 0x000fea0003c00000 */
[----:B------:R0:W1:Y:S02]  /*18090*/  SHFL.BFLY P6, R161, R162, R113, R158 ;  /* 0x0c000071a2a17389 */ /* 0x00006400000c009e */
[----:B01----:R-:W-:Y:S01]  /*180a0*/  ENDCOLLECTIVE ;  /* 0x000000000000791b */ /* 0x003fe20003800000 */
.L_x_34177:
[----:B------:R-:W-:Y:S01]  /*180b0*/  MOV R113, 0x4 ;  /* 0x0000000400717802 */ /* 0x000fe20000000f00 */
[----:B------:R-:W-:-:S04]  /*180c0*/  FADD.FTZ R160, R160, R161 ;  /* 0x000000a1a0a07221 */ /* 0x000fc80000010000 */
[----:B------:R-:W-:-:S07]  /*180d0*/  IMAD.MOV.U32 R162, RZ, RZ, R160 ;  /* 0x000000ffffa27224 */ /* 0x000fce00078e00a0 */
[----:B------:R-:W-:Y:S05]  /*180e0*/  WARPSYNC.COLLECTIVE R159, `(.L_x_34178) ;  /* 0x000000009f087348 */ /* 0x000fea0003c00000 */
[----:B------:R0:W1:Y:S02]  /*180f0*/  SHFL.BFLY P6, R161, R162, R113, R158 ;  /* 0x0c000071a2a17389 */ /* 0x00006400000c009e */
[----:B01----:R-:W-:Y:S01]  /*18100*/  ENDCOLLECTIVE ;  /* 0x000000000000791b */ /* 0x003fe20003800000 */
.L_x_34178:
[----:B------:R-:W-:Y:S02]  /*18110*/  IMAD.MOV.U32 R113, RZ, RZ, 0x8 ;  /* 0x00000008ff717424 */ /* 0x000fe400078e00ff */
[----:B------:R-:W-:-:S05]  /*18120*/  FADD.FTZ R160, R160, R161 ;  /* 0x000000a1a0a07221 */ /* 0x000fca0000010000 */
[----:B------:R-:W-:-:S07]  /*18130*/  MOV R162, R160 ;  /* 0x000000a000a27202 */ /* 0x000fce0000000f00 */
[----:B------:R-:W-:Y:S05]  /*18140*/  WARPSYNC.COLLECTIVE R159, `(.L_x_34179) ;  /* 0x000000009f087348 */ /* 0x000fea0003c00000 */
[----:B------:R0:W1:Y:S02]  /*18150*/  SHFL.BFLY P6, R161, R162, R113, R158 ;  /* 0x0c000071a2a17389 */ /* 0x00006400000c009e */
[----:B01----:R-:W-:Y:S01]  /*18160*/  ENDCOLLECTIVE ;  /* 0x000000000000791b */ /* 0x003fe20003800000 */
.L_x_34179:
[----:B------:R-:W-:Y:S01]  /*18170*/  HFMA2.MMA R113, -RZ, RZ, 0, 9.5367431640625e-07 ;  /* 0x00000010ff717435 */ /* 0x000fe200000001ff */
[----:B------:R-:W-:-:S05]  /*18180*/  FADD.FTZ R160, R160, R161 ;  /* 0x000000a1a0a07221 */ /* 0x000fca0000010000 */
[----:B------:R-:W-:-:S07]  /*18190*/  MOV R162, R160 ;  /* 0x000000a000a27202 */ /* 0x000fce0000000f00 */
[----:B------:R-:W-:Y:S05]  /*181a0*/  WARPSYNC.COLLECTIVE R159, `(.L_x_34180) ;  /* 0x000000009f087348 */ /* 0x000fea0003c00000 */
[----:B------:R0:W1:Y:S02]  /*181b0*/  SHFL.BFLY P6, R161, R162, R113, R158 ;  /* 0x0c000071a2a17389 */ /* 0x00006400000c009e */
[----:B01----:R-:W-:Y:S01]  /*181c0*/  ENDCOLLECTIVE ;  /* 0x000000000000791b */ /* 0x003fe20003800000 */
.L_x_34180:
        /* <DEDUP_REMOVED lines=122> */
.L_x_34181:
[----:B------:R-:W-:Y:S01]  /*18970*/  MOV R113, 0x2 ;  /* 0x0000000200717802 */ /* 0x000fe20000000f00 */
[----:B------:R-:W-:-:S04]  /*18980*/  FADD.FTZ R160, R160, R161 ;  /* 0x000000a1a0a07221 */ /* 0x000fc80000010000 */
[----:B------:R-:W-:-:S07]  /*18990*/  IMAD.MOV.U32 R162, RZ, RZ, R160 ;  /* 0x000000ffffa27224 */ /* 0x000fce00078e00a0 */
[----:B------:R-:W-:Y:S05]  /*189a0*/  WARPSYNC.COLLECTIVE R159, `(.L_x_34182) ;  /* 0x000000009f087348 */ /* 0x000fea0003c00000 */
[----:B------:R0:W1:Y:S02]  /*189b0*/  SHFL.BFLY P6, R161, R162, R113, R158 ;  /* 0x0c000071a2a17389 */ /* 0x00006400000c009e */
[----:B01----:R-:W-:Y:S01]  /*189c0*/  ENDCOLLECTIVE ;  /* 0x000000000000791b */ /* 0x003fe20003800000 */
.L_x_34182:
[----:B------:R-:W-:Y:S02]  /*189d0*/  IMAD.MOV.U32 R113, RZ, RZ, 0x4 ;  /* 0x00000004ff717424 */ /* 0x000fe400078e00ff */
[----:B------:R-:W-:-:S05]  /*189e0*/  FADD.FTZ R160, R160, R161 ;  /* 0x000000a1a0a07221 */ /* 0x000fca0000010000 */
[----:B------:R-:W-:-:S07]  /*189f0*/  MOV R162, R160 ;  /* 0x000000a000a27202 */ /* 0x000fce0000000f00 */
[----:B------:R-:W-:Y:S05]  /*18a00*/  WARPSYNC.COLLECTIVE R159, `(.L_x_34183) ;  /* 0x000000009f087348 */ /* 0x000fea0003c00000 */
[----:B------:R0:W1:Y:S02]  /*18a10*/  SHFL.BFLY P6, R161, R162, R113, R158 ;  /* 0x0c000071a2a17389 */ /* 0x00006400000c009e */
[----:B01----:R-:W-:Y:S01]  /*18a20*/  ENDCOLLECTIVE ;  /* 0x000000000000791b */ /* 0x003fe20003800000 */
.L_x_34183:
[----:B------:R-:W-:Y:S01]  /*18a30*/  HFMA2.MMA R113, -RZ, RZ, 0, 4.76837158203125e-07 ;  /* 0x00000008ff717435 */ /* 0x000fe200000001ff */
[----:B------:R-:W-:-:S05]  /*18a40*/  FADD.FTZ R160, R160, R161 ;  /* 0x000000a1a0a07221 */ /* 0x000fca0000010000 */
[----:B------:R-:W-:-:S07]  /*18a50*/  MOV R162, R160 ;  /* 0x000000a000a27202 */ /* 0x000fce0000000f00 */
[----:B------:R-:W-:Y:S05]  /*18a60*/  WARPSYNC.COLLECTIVE R159, `(.L_x_34184) ;  /* 0x000000009f087348 */ /* 0x000fea0003c00000 */
[----:B------:R0:W1:Y:S02]  /*18a70*/  SHFL.BFLY P6, R161, R162, R113, R158 ;  /* 0x0c000071a2a17389 */ /* 0x00006400000c009e */
[----:B01----:R-:W-:Y:S01]  /*18a80*/  ENDCOLLECTIVE ;  /* 0x000000000000791b */ /* 0x003fe20003800000 */
.L_x_34184:
[----:B------:R-:W-:Y:S01]  /*18a90*/  MOV R113, 0x10 ;  /* 0x0000001000717802 */ /* 0x000fe20000000f00 */
[----:B------:R-:W-:-:S04]  /*18aa0*/  FADD.FTZ R160, R160, R161 ;  /* 0x000000a1a0a07221 */ /* 0x000fc80000010000 */
[----:B------:R-:W-:-:S07]  /*18ab0*/  IMAD.MOV.U32 R162, RZ, RZ, R160 ;  /* 0x000000ffffa27224 */ /* 0x000fce00078e00a0 */
[----:B------:R-:W-:Y:S05]  /*18ac0*/  WARPSYNC.COLLECTIVE R159, `(.L_x_34185) ;  /* 0x000000009f087348 */ /* 0x000fea0003c00000 */
[----:B------:R0:W1:Y:S02]  /*18ad0*/  SHFL.BFLY P6, R161, R162, R113, R158 ;  /* 0x0c000071a2a17389 */ /* 0x00006400000c009e */
[----:B01----:R-:W-:Y:S01]  /*18ae0*/  ENDCOLLECTIVE ;  /* 0x000000000000791b */ /* 0x003fe20003800000 */
.L_x_34185:
[----:B------:R-:W-:Y:S01]  /*18af0*/  MOV R113, R161 ;  /* 0x000000a100717202 */ /* 0x000fe20000000f00 */
[----:B------:R-:W-:Y:S06]  /*18b00*/  BRA `(.L_x_34186) ;  /* 0xffffffe000007947 */ /* 0x000fec000383ffff */
.L_x_34187:
        /* <DEDUP_REMOVED lines=15> */
.L_x_46068:


//--------------------- .text._ZN10layer_norm13ln_fwd_kernelINS_13Kernel_traitsI6__halfS2_fS2_fjLj7168ELj1ELj1ELj4ELj16ENS_18Kernel_traits_baseILj7168ES2_S2_fS2_fjLj128EEEEELb1ELb1ELb0ELb1EEEvNS_9FwdParamsE --------------------------
	.section	.text._ZN10layer_norm13ln_fwd_kernelINS_13Kernel_traitsI6__halfS2_fS2_fjLj7168ELj1ELj1ELj4ELj16ENS_18Kernel_traits_baseILj7168ES2_S2_fS2_fjLj128EEEEELb1ELb1ELb0ELb1EEEvNS_9FwdParamsE,"ax",@progbits
	.align	128
        .global         _ZN10layer_norm13ln_fwd_kernelINS_13Kernel_traitsI6__halfS2_fS2_fjLj7168ELj1ELj1ELj4ELj16ENS_18Kernel_traits_baseILj7168ES2_S2_fS2_fjLj128EEEEELb1ELb1ELb0ELb1EEEvNS_9FwdParamsE
        .type           _ZN10layer_norm13ln_fwd_kernelINS_13Kernel_traitsI6__halfS2_fS2_fjLj7168ELj1ELj1ELj4ELj16ENS_18Kernel_traits_baseILj7168ES2_S2_fS2_fjLj128EEEEELb1ELb1ELb0ELb1EEEvNS_9FwdParamsE,@function
        .size           _ZN10layer_norm13ln_fwd_kernelINS_13Kernel_traitsI6__halfS2_fS2_fjLj7168ELj1ELj1ELj4ELj16ENS_18Kernel_traits_baseILj7168ES2_S2_fS2_fjLj128EEEEELb1ELb1ELb0ELb1EEEvNS_9FwdParamsE,(.L_x_46069 - _ZN10layer_norm13ln_fwd_kernelINS_13Kernel_traitsI6__halfS2_fS2_fjLj7168ELj1ELj1ELj4ELj16ENS_18Kernel_traits_baseILj7168ES2_S2_fS2_fjLj128EEEEELb1ELb1ELb0ELb1EEEvNS_9FwdParamsE)
        .other          _ZN10layer_norm13ln_fwd_kernelINS_13Kernel_traitsI6__halfS2_fS2_fjLj7168ELj1ELj1ELj4ELj16ENS_18Kernel_traits_baseILj7168ES2_S2_fS2_fjLj128EEEEELb1ELb1ELb0ELb1EEEvNS_9FwdParamsE,@"STO_CUDA_ENTRY STV_DEFAULT"
_ZN10layer_norm13ln_fwd_kernelINS_13Kernel_traitsI6__halfS2_fS2_fjLj7168ELj1ELj1ELj4ELj16ENS_18Kernel_traits_baseILj7168ES2_S2_fS2_fjLj128EEEEELb1ELb1ELb0ELb1EEEvNS_9FwdParamsE:
.text._ZN10layer_norm13ln_fwd_kernelINS_13Kernel_traitsI6__halfS2_fS2_fjLj7168ELj1ELj1ELj4ELj16ENS_18Kernel_traits_baseILj7168ES2_S2_fS2_fjLj128EEEEELb1ELb1ELb0ELb1EEEvNS_9FwdParamsE:
        /* <DEDUP_REMOVED lines=10> */
[----:B------:R-:W-:-:S05]  /*00a0*/  ULDC.64 UR10, c[0x0][0x2c8] ;  /* 0x0000b200000a7ab9 */ /* 0x000fca0000000a00 */
[----:B------:R-:W3:Y:S01]  /*00b0*/  @P0 LDG.E.64 R2, desc[UR4][R2.64] ;  /* 0x0000000402020981 */ /* 0x000ee2000c1e1b00 */
[----:B------:R-:W4:Y:S01]  /*00c0*/  @P0 LDC R7, c[0x0][0x2f0] ;  /* 0x0000bc00ff070b82 */ /* 0x000f220000000800 */
[----:B0-----:R-:W-:-:S07]  /*00d0*/  @P0 IMAD.MOV.U32 R4, RZ, RZ, R200 ;  /* 0x000000ffff040224 */ /* 0x001fce00078e00c8 */
[----:B------:R-:W0:Y:S01]  /*00e0*/  LDC.64 R8, c[0x0][0x2c8] ;  /* 0x0000b200ff087b82 */ /* 0x000e220000000a00 */
[----:B-1----:R-:W-:-:S06]  /*00f0*/  @P0 MOV R5, R201 ;  /* 0x000000c900050202 */ /* 0x002fcc0000000f00 */
        /* <DEDUP_REMOVED lines=32> */
[----:B------:R-:W-:Y:S01]  /*0300*/  UIADD3 UR29, UR6, 0x5384540f, URZ ;  /* 0x5384540f061d7890 */ /* 0x000fe2000fffe03f */
[----:B------:R0:W5:Y:S01]  /*0310*/  @P0 LDG.E.128 R32, desc[UR4][R2.64+0x1800] ;  /* 0x0018000402200981 */ /* 0x000162000c1e1d00 */
[----:B------:R-:W-:-:S03]  /*0320*/  ULDC UR10, c[0x0][0x214] ;  /* 0x00008500000a7ab9 */ /* 0x000fc60000000800 */
        /* <DEDUP_REMOVED lines=32> */
[----:B------:R-:W-:-:S03]  /*0530*/  ISETP.GE.AND P1, PT, R191, UR10, PT ;  /* 0x0000000abf007c0c */ /* 0x000fc6000bf26270 */
[----:B------:R-:W-:Y:S01]  /*0540*/  IMAD.WIDE.U32 R14, R14, -0x326172a9, RZ ;  /* 0xcd9e8d570e0e7825 */ /* 0x000fe200078e00ff */
[----:B------:R-:W-:-:S04]  /*0550*/  LOP3.LUT R53, R13, UR30, R4, 0x96, !PT ;  /* 0x0000001e0d357c12 */ /* 0x000fc8000f8e9604 */
[----:B------:R-:W-:Y:S01]  /*0560*/  LOP3.LUT R52, R15, UR29, R6, 0x96, !PT ;  /* 0x0000001d0f347c12 */ /* 0x000fe2000f8e9606 */
[----:B------:R-:W-:Y:S01]  /*0570*/  UIADD3 UR32, UR7, -0x24c28bd8, URZ ;  /* 0xdb3d742807207890 */ /* 0x000fe2000fffe03f */
[----:B------:R-:W-:Y:S01]  /*0580*/  IMAD.HI.U32 R7, R53, -0x326172a9, RZ ;  /* 0xcd9e8d5735077827 */ /* 0x000fe200078e00ff */
[----:B------:R-:W-:Y:S01]  /*0590*/  UIADD3 UR31, UR6, -0xe443238, URZ ;  /* 0xf1bbcdc8061f7890 */ /* 0x000fe2000fffe03f */
[----:B------:R-:W-:Y:S02]  /*05a0*/  LEA R4, P2, R0, UR8, 0x4 ;  /* 0x0000000800047c11 */ /* 0x000fe4000f8420ff */
[----:B------:R-:W-:-:S03]  /*05b0*/  IMAD.HI.U32 R5, R52, -0x2daee0ad, RZ ;  /* 0xd2511f5334057827 */ /* 0x000fc600078e00ff */
[----:B------:R-:W-:Y:S02]  /*05c0*/  LOP3.LUT R174, R7, UR31, R14, 0x96, !PT ;  /* 0x0000001f07ae7c12 */ /* 0x000fe4000f8e960e */
[----:B------:R-:W-:Y:S01]  /*05d0*/  LOP3.LUT R190, R5, UR32, R12, 0x96, !PT ;  /* 0x0000002005be7c12 */ /* 0x000fe2000f8e960c */
[----:B------:R-:W-:Y:S01]  /*05e0*/  IMAD.X R5, RZ, RZ, UR9, P2 ;  /* 0x00000009ff057e24 */ /* 0x000fe200090e06ff */
        /* <DEDUP_REMOVED lines=11> */
[----:B------:R-:W-:Y:S01]  /*06a0*/  @!P0 CS2R R24, SRZ ;  /* 0x0000000000188805 */ /* 0x000fe2000001ff00 */
[----:B------:R-:W5:Y:S01]  /*06b0*/  LDG.E.128 R144, desc[UR4][R4.64] ;  /* 0x0000000404907981 */ /* 0x000f62000c1e1d00 */
[----:B------:R-:W-:Y:S02]  /*06c0*/  IADD3.X R45, RZ, UR9, RZ, P1, !PT ;  /* 0x00000009ff2d7c10 */ /* 0x000fe40008ffe4ff */
[----:B------:R-:W-:Y:S01]  /*06d0*/  @!P0 CS2R R26, SRZ ;  /* 0x00000000001a8805 */ /* 0x000fe2000001ff00 */
[--C-:B------:R-:W-:Y:S01]  /*06e0*/  HADD2.F32 R2, -RZ, R8.reuse.H0_H0 ;  /* 0x20000008ff027230 */ /* 0x100fe20000004100 */
[----:B------:R-:W5:Y:S01]  /*06f0*/  LDG.E.128 R140, desc[UR4][R4.64+0x800] ;  /* 0x00080004048c7981 */ /* 0x000f62000c1e1d00 */
[----:B------:R-:W-:Y:S01]  /*0700*/  HADD2.F32 R3, -RZ, R8.H1_H1 ;  /* 0x30000008ff037230 */ /* 0x000fe20000004100 */
[----:B------:R-:W-:-:S02]  /*0710*/  @!P0 CS2R R32, SRZ ;  /* 0x0000000000208805 */ /* 0x000fc4000001ff00 */
[----:B------:R-:W5:Y:S01]  /*0720*/  LDG.E.128 R136, desc[UR4][R4.64+0x1000] ;  /* 0x0010000404887981 */ /* 0x000f62000c1e1d00 */
[--C-:B------:R-:W-:Y:S01]  /*0730*/  HADD2.F32 R6, -RZ, R10.reuse.H0_H0 ;  /* 0x2000000aff067230 */ /* 0x100fe20000004100 */
[----:B------:R-:W-:Y:S02]  /*0740*/  @!P0 CS2R R34, SRZ ;  /* 0x0000000000228805 */ /* 0x000fe4000001ff00 */
[----:B------:R-:W5:Y:S01]  /*0750*/  LDG.E.128 R132, desc[UR4][R4.64+0x1800] ;  /* 0x0018000404847981 */ /* 0x000f62000c1e1d00 */
[----:B------:R-:W-:Y:S01]  /*0760*/  @!P0 CS2R R48, SRZ ;  /* 0x0000000000308805 */ /* 0x000fe2000001ff00 */
[----:B0-----:R-:W-:Y:S02]  /*0770*/  IMAD.WIDE.U32 R12, R0, 0x10, R12 ;  /* 0x00000010000c7825 */ /* 0x001fe400078e000c */
[----:B------:R-:W5:Y:S01]  /*0780*/  LDG.E.128 R128, desc[UR4][R4.64+0x2000] ;  /* 0x0020000404807981 */ /* 0x000f62000c1e1d00 */
[----:B------:R-:W-:Y:S01]  /*0790*/  @!P0 CS2R R50, SRZ ;  /* 0x0000000000328805 */ /* 0x000fe2000001ff00 */
[----:B------:R-:W-:-:S02]  /*07a0*/  HADD2.F32 R7, -RZ, R10.H1_H1 ;  /* 0x3000000aff077230 */ /* 0x000fc40000004100 */
[----:B------:R0:W5:Y:S01]  /*07b0*/  LDG.E.128 R124, desc[UR4][R4.64+0x2800] ;  /* 0x00280004047c7981 */ /* 0x000162000c1e1d00 */
[----:B------:R-:W-:Y:S01]  /*07c0*/  @!P0 CS2R R40, SRZ ;  /* 0x0000000000288805 */ /* 0x000fe2000001ff00 */
[----:B------:R-:W-:Y:S01]  /*07d0*/  HADD2.F32 R160, -RZ, R37.H0_H0 ;  /* 0x20000025ffa07230 */ /* 0x000fe20000004100 */
[----:B------:R-:W-:Y:S01]  /*07e0*/  @!P0 CS2R R42, SRZ ;  /* 0x00000000002a8805 */ /* 0x000fe2000001ff00 */
[----:B------:R-:W2:Y:S01]  /*07f0*/  LDG.E.128 R44, desc[UR4][R44.64+0x3000] ;  /* 0x003000042c2c7981 */ /* 0x000ea2000c1e1d00 */
[----:B------:R-:W-:Y:S01]  /*0800*/  HADD2.F32 R8, -RZ, R11.H0_H0 ;  /* 0x2000000bff087230 */ /* 0x000fe20000004100 */
[----:B------:R-:W-:Y:S01]  /*0810*/  UIADD3 UR33, UR6, -0x700cb87f, URZ ;  /* 0x8ff3478106217890 */ /* 0x000fe2000fffe03f */
[--C-:B------:R-:W-:Y:S01]  /*0820*/  HADD2.F32 R10, -RZ, R16.reuse.H0_H0 ;  /* 0x20000010ff0a7230 */ /* 0x100fe20000004100 */
[----:B------:R-:W5:Y:S01]  /*0830*/  LDG.E.128 R120, desc[UR4][R12.64] ;  /* 0x000000040c787981 */ /* 0x000f62000c1e1d00 */
[----:B------:R-:W-:Y:S01]  /*0840*/  HADD2.F32 R162, -RZ, R37.H1_H1 ;  /* 0x30000025ffa27230 */ /* 0x000fe20000004100 */
[----:B------:R-:W-:Y:S01]  /*0850*/  UIADD3 UR34, UR7, -0x695add53, URZ ;  /* 0x96a522ad07227890 */ /* 0x000fe2000fffe03f */
[--C-:B0-----:R-:W-:Y:S01]  /*0860*/  HADD2.F32 R4, -RZ, R9.reuse.H0_H0 ;  /* 0x20000009ff047230 */ /* 0x101fe20000004100 */
[----:B------:R-:W5:Y:S01]  /*0870*/  LDG.E.128 R116, desc[UR4][R12.64+0x800] ;  /* 0x000800040c747981 */ /* 0x000f62000c1e1d00 */
[----:B------:R-:W-:Y:S01]  /*0880*/  HADD2.F32 R5, -RZ, R9.H1_H1 ;  /* 0x30000009ff057230 */ /* 0x000fe20000004100 */
[----:B------:R-:W-:Y:S01]  /*0890*/  ULDC.64 UR8, c[0x0][0x270] ;  /* 0x00009c0000087ab9 */ /* 0x000fe20000000a00 */
[----:B------:R-:W-:Y:S01]  /*08a0*/  HADD2.F32 R9, -RZ, R11.H1_H1 ;  /* 0x3000000bff097230 */ /* 0x000fe20000004100 */
[----:B------:R-:W5:Y:S01]  /*08b0*/  LDG.E.128 R112, desc[UR4][R12.64+0x1000] ;  /* 0x001000040c707981 */ /* 0x000f62000c1e1d00 */
[----:B------:R-:W-:-:S02]  /*08c0*/  HADD2.F32 R11, -RZ, R16.H1_H1 ;  /* 0x30000010ff0b7230 */ /* 0x000fc40000004100 */
[----:B------:R-:W-:Y:S01]  /*08d0*/  IMAD.HI.U32 R176, R190, -0x326172a9, RZ ;  /* 0xcd9e8d57beb07827 */ /* 0x000fe200078e00ff */
[----:B------:R-:W5:Y:S03]  /*08e0*/  LDG.E.128 R108, desc[UR4][R12.64+0x1800] ;  /* 0x001800040c6c7981 */ /* 0x000f66000c1e1d00 */
[----:B------:R-:W-:Y:S01]  /*08f0*/  IMAD.WIDE.U32 R174, R174, -0x2daee0ad, RZ ;  /* 0xd2511f53aeae7825 */ /* 0x000fe200078e00ff */
[----:B------:R-:W5:Y:S01]  /*0900*/  LDG.E.128 R104, desc[UR4][R12.64+0x2000] ;  /* 0x002000040c687981 */ /* 0x000f62000c1e1d00 */
[----:B------:R-:W-:Y:S01]  /*0910*/  HFMA2.MMA R189, -RZ, RZ, 0, 0 ;  /* 0x00000000ffbd7435 */ /* 0x000fe200000001ff */
[----:B------:R-:W-:Y:S01]  /*0920*/  LOP3.LUT R200, R200, 0x3, RZ, 0xc0, !PT ;  /* 0x00000003c8c87812 */ /* 0x000fe200078ec0ff */
[--C-:B------:R-:W-:Y:S01]  /*0930*/  HADD2.F32 R163, -RZ, R39.reuse.H0_H0 ;  /* 0x20000027ffa37230 */ /* 0x100fe20000004100 */
[----:B------:R-:W5:Y:S01]  /*0940*/  LDG.E.128 R100, desc[UR4][R12.64+0x2800] ;  /* 0x002800040c647981 */ /* 0x000f62000c1e1d00 */
[----:B------:R-:W-:Y:S01]  /*0950*/  HADD2.F32 R166, -RZ, R39.H1_H1 ;  /* 0x30000027ffa67230 */ /* 0x000fe20000004100 */
[----:B------:R-:W-:Y:S01]  /*0960*/  ULDC UR10, c[0x0][0x218] ;  /* 0x00008600000a7ab9 */ /* 0x000fe20000000800 */
[----:B------:R-:W-:Y:S01]  /*0970*/  IMAD.MOV.U32 R202, RZ, RZ, 0x1 ;  /* 0x00000001ffca7424 */ /* 0x000fe200078e00ff */
[----:B------:R0:W5:Y:S01]  /*0980*/  LDG.E.128 R96, desc[UR4][R12.64+0x3000] ;  /* 0x003000040c607981 */ /* 0x000162000c1e1d00 */
[--C-:B------:R-:W-:Y:S01]  /*0990*/  HADD2.F32 R14, -RZ, R18.reuse.H0_H0 ;  /* 0x20000012ff0e7230 */ /* 0x100fe20000004100 */
[----:B------:R-:W-:Y:S01]  /*09a0*/  ULDC.U8 UR11, c[0x0][0x2a0] ;  /* 0x0000a800000b7ab9 */ /* 0x000fe20000000000 */
[----:B------:R-:W-:Y:S01]  /*09b0*/  HADD2.F32 R15, -RZ, R18.H1_H1 ;  /* 0x30000012ff0f7230 */ /* 0x000fe20000004100 */
[----:B------:R-:W-:Y:S01]  /*09c0*/  ULDC UR12, c[0x0][0x290] ;  /* 0x0000a400000c7ab9 */ /* 0x000fe20000000800 */
[----:B------:R-:W-:Y:S01]  /*09d0*/  HADD2.F32 R16, -RZ, R19.H0_H0 ;  /* 0x20000013ff107230 */ /* 0x000fe20000004100 */
[----:B------:R-:W-:Y:S01]  /*09e0*/  ULDC.64 UR14, c[0x0][0x2b8] ;  /* 0x0000ae00000e7ab9 */ /* 0x000fe20000000a00 */
[----:B------:R-:W-:Y:S01]  /*09f0*/  IMAD R39, R53, -0x326172a9, RZ ;  /* 0xcd9e8d5735277824 */ /* 0x000fe200078e02ff */
[----:B------:R-:W-:Y:S01]  /*0a00*/  ULDC.64 UR16, c[0x0][0x210] ;  /* 0x0000840000107ab9 */ /* 0x000fe20000000a00 */
[----:B------:R-:W-:-:S02]  /*0a10*/  IMAD R37, R52, -0x2daee0ad, RZ ;  /* 0xd2511f5334257824 */ /* 0x000fc400078e02ff */
[--C-:B0-----:R-:W-:Y:S02]  /*0a20*/  HADD2.F32 R12, -RZ, R17.reuse.H0_H0 ;  /* 0x20000011ff0c7230 */ /* 0x101fe40000004100 */
        /* <DEDUP_REMOVED lines=10> */
[----:B------:R-:W-:Y:S01]  /*0ad0*/  UISETP.NE.U32.AND UP0, UPT, UR8, URZ, UPT ;  /* 0x0000003f0800728c */ /* 0x000fe2000bf05070 */
        /* <DEDUP_REMOVED lines=30> */
[----:B------:R-:W-:Y:S01]  /*0cc0*/  IMAD R190, R190, -0x326172a9, RZ ;  /* 0xcd9e8d57bebe7824 */ /* 0x000fe200078e02ff */
[----:B------:R-:W-:Y:S01]  /*0cd0*/  UISETP.NE.AND.EX UP0, UPT, UR9, URZ, UPT, UP0 ;  /* 0x0000003f0900728c */ /* 0x000fe2000bf05300 */
[--C-:B--2---:R-:W-:Y:S02]  /*0ce0*/  HADD2.F32 R173, -RZ, R44.reuse.H0_H0 ;  /* 0x2000002cffad7230 */ /* 0x104fe40000004100 */
[----:B------:R-:W-:-:S02]  /*0cf0*/  HADD2.F32 R179, -RZ, R44.H1_H1 ;  /* 0x3000002cffb37230 */ /* 0x000fc40000004100 */
[--C-:B------:R-:W-:Y:S02]  /*0d00*/  HADD2.F32 R178, -RZ, R45.reuse.H0_H0 ;  /* 0x2000002dffb27230 */ /* 0x100fe40000004100 */
[----:B------:R-:W-:Y:S02]  /*0d10*/  HADD2.F32 R181, -RZ, R45.H1_H1 ;  /* 0x3000002dffb57230 */ /* 0x000fe40000004100 */
[--C-:B------:R-:W-:Y:S02]  /*0d20*/  HADD2.F32 R180, -RZ, R46.reuse.H0_H0 ;  /* 0x2000002effb47230 */ /* 0x100fe40000004100 */
[----:B------:R-:W-:Y:S02]  /*0d30*/  HADD2.F32 R183, -RZ, R46.H1_H1 ;  /* 0x3000002effb77230 */ /* 0x000fe40000004100 */
[--C-:B------:R-:W-:Y:S02]  /*0d40*/  HADD2.F32 R182, -RZ, R47.reuse.H0_H0 ;  /* 0x2000002fffb67230 */ /* 0x100fe40000004100 */
[----:B------:R-:W-:-:S07]  /*0d50*/  HADD2.F32 R195, -RZ, R47.H1_H1 ;  /* 0x3000002fffc37230 */ /* 0x000fce0000004100 */
.L_x_34581:
        /* <DEDUP_REMOVED lines=26> */
[----:B--2---:R-:W-:Y:S01]  /*0f00*/  @P2 HADD2.F32 R204, -RZ, R40.H0_H0 ;  /* 0x20000028ffcc2230 */ /* 0x004fe20000004100 */
[----:B0-----:R-:W-:Y:S06]  /*0f10*/  @!P0 BRA `(.L_x_34189) ;  /* 0x0000000000208947 */ /* 0x001fec0003800000 */
        /* <DEDUP_REMOVED lines=8> */
.L_x_34189:
[----:B------:R-:W-:-:S07]  /*0fa0*/  IMAD.MOV.U32 R50, RZ, RZ, R190 ;  /* 0x000000ffff327224 */ /* 0x000fce00078e00be */
.L_x_34190:
[----:B------:R-:W-:Y:S05]  /*0fb0*/  BSYNC B0 ;  /* 0x0000000000007941 */ /* 0x000fea0003800000 */
.L_x_34188:
        /* <DEDUP_REMOVED lines=16> */
.L_x_34194:
[----:B------:R-:W-:Y:S05]  /*10c0*/  BSYNC B1 ;  /* 0x0000000000017941 */ /* 0x000fea0003800000 */
.L_x_34193:
        /* <DEDUP_REMOVED lines=43> */
.L_x_34192:
[----:B------:R-:W-:Y:S05]  /*1380*/  BSYNC B0 ;  /* 0x0000000000007941 */ /* 0x000fea0003800000 */
.L_x_34191:
[----:B------:R-:W0:Y:S01]  /*1390*/  LDC R208, c[0x0][0x294] ;  /* 0x0000a500ffd07b82 */ /* 0x000e220000000800 */
[----:B------:R-:W-:Y:S01]  /*13a0*/  HFMA2.MMA R210, -RZ, RZ, 0.1171875, 0 ;  /* 0x2f800000ffd27435 */ /* 0x000fe200000001ff */
[----:B------:R-:W-:Y:S01]  /*13b0*/  I2FP.F32.U32 R41, R50 ;  /* 0x0000003200297245 */ /* 0x000fe20000201000 */
[----:B-----5:R-:W-:Y:S01]  /*13c0*/  HADD2.F32 R43, -RZ, R36.H0_H0 ;  /* 0x20000024ff2b7230 */ /* 0x020fe20000004100 */
[----:B------:R-:W-:Y:S01]  /*13d0*/  LOP3.LUT R188, R188, 0xfffffff7, RZ, 0xc0, !PT ;  /* 0xfffffff7bcbc7812 */ /* 0x000fe200078ec0ff */
[----:B------:R-:W-:Y:S01]  /*13e0*/  HADD2.F32 R84, -RZ, R144.H0_H0 ;  /* 0x20000090ff547230 */ /* 0x000fe20000004100 */
[----:B------:R-:W-:Y:S01]  /*13f0*/  ISETP.NE.U32.AND P0, PT, R48, RZ, PT ;  /* 0x000000ff3000720c */ /* 0x000fe20003f05070 */
[----:B------:R-:W-:Y:S01]  /*1400*/  BSSY B0, `(.L_x_34195) ;  /* 0x0000017000007945 */ /* 0x000fe20003800000 */
[----:B------:R-:W1:Y:S01]  /*1410*/  LDC R206, c[0x0][0x298] ;  /* 0x0000a600ffce7b82 */ /* 0x000e620000000800 */
[----:B------:R-:W-:Y:S01]  /*1420*/  FMUL.FTZ R43, R43, R204 ;  /* 0x000000cc2b2b7220 */ /* 0x000fe20000410000 */
[----:B------:R-:W-:Y:S01]  /*1430*/  ISETP.NE.AND.EX P0, PT, R49, RZ, PT, P0 ;  /* 0x000000ff3100720c */ /* 0x000fe20003f05300 */
        /* <DEDUP_REMOVED lines=18> */
.L_x_34196:
[----:B------:R-:W-:-:S07]  /*1560*/  IMAD.MOV.U32 R48, RZ, RZ, R190 ;  /* 0x000000ffff307224 */ /* 0x000fce00078e00be */
.L_x_34197:
[----:B------:R-:W-:Y:S05]  /*1570*/  BSYNC B0 ;  /* 0x0000000000007941 */ /* 0x000fea0003800000 */
.L_x_34195:
        /* <DEDUP_REMOVED lines=16> */
.L_x_34201:
[----:B------:R-:W-:Y:S05]  /*1680*/  BSYNC B1 ;  /* 0x0000000000017941 */ /* 0x000fea0003800000 */
.L_x_34200:
        /* <DEDUP_REMOVED lines=43> */
.L_x_34199:
[----:B------:R-:W-:Y:S05]  /*1940*/  BSYNC B0 ;  /* 0x0000000000007941 */ /* 0x000fea0003800000 */
.L_x_34198:
[----:B------:R-:W-:Y:S01]  /*1950*/  I2FP.F32.U32 R41, R48 ;  /* 0x0000003000297245 */ /* 0x000fe20000201000 */
[----:B------:R-:W-:Y:S01]  /*1960*/  HADD2.F32 R43, -RZ, R36.H1_H1 ;  /* 0x30000024ff2b7230 */ /* 0x000fe20000004100 */
[----:B------:R-:W-:Y:S01]  /*1970*/  BSSY B0, `(.L_x_34202) ;  /* 0x0000016000007945 */ /* 0x000fe20003800000 */
[----:B------:R-:W-:Y:S01]  /*1980*/  HADD2.F32 R36, -RZ, R144.H1_H1 ;  /* 0x30000090ff247230 */ /* 0x000fe20000004100 */
        /* <DEDUP_REMOVED lines=19> */
.L_x_34203:
[----:B------:R-:W-:-:S07]  /*1ac0*/  MOV R36, R190 ;  /* 0x000000be00247202 */ /* 0x000fce0000000f00 */
.L_x_34204:
[----:B------:R-:W-:Y:S05]  /*1ad0*/  BSYNC B0 ;  /* 0x0000000000007941 */ /* 0x000fea0003800000 */
.L_x_34202:
        /* <DEDUP_REMOVED lines=16> */
.L_x_34208:
[----:B------:R-:W-:Y:S05]  /*1be0*/  BSYNC B1 ;  /* 0x0000000000017941 */ /* 0x000fea0003800000 */
.L_x_34207:
        /* <DEDUP_REMOVED lines=40> */
[----:B------:R-:W-:Y:S02]  /*1e70*/  LOP3.LUT R176, R41, UR33, R46, 0x96, !PT ;  /* 0x0000002129b07c12 */ /* 0x000fe4000f8e962e */
[----:B------:R-:W-:Y:S02]  /*1e80*/  MOV R190, R40 ;  /* 0x0000002800be7202 */ /* 0x000fe40000000f00 */
[----:B------:R-:W-:-:S07]  /*1e90*/  LOP3.LUT R175, R175, UR34, R44, 0x96, !PT ;  /* 0x00000022afaf7c12 */ /* 0x000fce000f8e962c */
.L_x_34206:
[----:B------:R-:W-:Y:S05]  /*1ea0*/  BSYNC B0 ;  /* 0x0000000000007941 */ /* 0x000fea0003800000 */
.L_x_34205:
[----:B------:R-:W-:Y:S01]  /*1eb0*/  I2FP.F32.U32 R41, R36 ;  /* 0x0000002400297245 */ /* 0x000fe20000201000 */
[----:B------:R-:W-:Y:S01]  /*1ec0*/  HADD2.F32 R43, -RZ, R37.H0_H0 ;  /* 0x20000025ff2b7230 */ /* 0x000fe20000004100 */
[----:B------:R-:W-:Y:S01]  /*1ed0*/  BSSY B0, `(.L_x_34209) ;  /* 0x0000016000007945 */ /* 0x000fe20003800000 */
[----:B------:R-:W-:Y:S02]  /*1ee0*/  HADD2.F32 R86, -RZ, R145.H0_H0 ;  /* 0x20000091ff567230 */ /* 0x000fe40000004100 */
        /* <DEDUP_REMOVED lines=19> */
.L_x_34210:
[----:B------:R-:W-:-:S07]  /*2020*/  MOV R36, R190 ;  /* 0x000000be00247202 */ /* 0x000fce0000000f00 */
.L_x_34211:
[----:B------:R-:W-:Y:S05]  /*2030*/  BSYNC B0 ;  /* 0x0000000000007941 */ /* 0x000fea0003800000 */
.L_x_34209:
        /* <DEDUP_REMOVED lines=16> */
.L_x_34215:
[----:B------:R-:W-:Y:S05]  /*2140*/  BSYNC B1 ;  /* 0x0000000000017941 */ /* 0x000fea0003800000 */
.L_x_34214:
        /* <DEDUP_REMOVED lines=43> */
.L_x_34213:
[----:B------:R-:W-:Y:S05]  /*2400*/  BSYNC B0 ;  /* 0x0000000000007941 */ /* 0x000fea0003800000 */
.L_x_34212:
[----:B------:R-:W-:Y:S01]  /*2410*/  I2FP.F32.U32 R41, R36 ;  /* 0x0000002400297245 */ /* 0x000fe20000201000 */
[----:B------:R-:W-:Y:S01]  /*2420*/  HADD2.F32 R37, -RZ, R37.H1_H1 ;  /* 0x30000025ff257230 */ /* 0x000fe20000004100 */
[----:B------:R-:W-:Y:S01]  /*2430*/  ISETP.NE.AND P3, PT, R40, 0x1, PT ;  /* 0x000000012800780c */ /* 0x000fe20003f65270 */
[----:B------:R-:W-:Y:S01]  /*2440*/  HADD2.F32 R36, -RZ, R145.H1_H1 ;  /* 0x30000091ff247230 */ /* 0x000fe20000004100 */
[----:B------:R-:W-:Y:S01]  /*2450*/  BSSY B0, `(.L_x_34216) ;  /* 0x0000013000007945 */ /* 0x000fe20003800000 */
        /* <DEDUP_REMOVED lines=17> */
.L_x_34217:
[----:B------:R-:W-:-:S07]  /*2570*/  IMAD.MOV.U32 R46, RZ, RZ, R190 ;  /* 0x000000ffff2e7224 */ /* 0x000fce00078e00be */
.L_x_34218:
[----:B------:R-:W-:Y:S05]  /*2580*/  BSYNC B0 ;  /* 0x0000000000007941 */ /* 0x000fea0003800000 */
.L_x_34216:
        /* <DEDUP_REMOVED lines=16> */
.L_x_34222:
[----:B------:R-:W-:Y:S05]  /*2690*/  BSYNC B1 ;  /* 0x0000000000017941 */ /* 0x000fea0003800000 */
.L_x_34221:
        /* <DEDUP_REMOVED lines=43> */
.L_x_34220:
[----:B------:R-:W-:Y:S05]  /*2950*/  BSYNC B0 ;  /* 0x0000000000007941 */ /* 0x000fea0003800000 */
.L_x_34219:
[----:B------:R-:W-:Y:S01]  /*2960*/  I2FP.F32.U32 R37, R46 ;  /* 0x0000002e00257245 */ /* 0x000fe20000201000 */
[----:B------:R-:W-:Y:S01]  /*2970*/  HADD2.F32 R41, -RZ, R38.H0_H0 ;  /* 0x20000026ff297230 */ /* 0x000fe20000004100 */
[C---:B------:R-:W-:Y:S01]  /*2980*/  ISETP.NE.AND P4, PT, R36.reuse, 0x1, PT ;  /* 0x000000012400780c */ /* 0x040fe20003f85270 */
[----:B------:R-:W-:Y:S01]  /*2990*/  HADD2.F32 R80, -RZ, R146.H0_H0 ;  /* 0x20000092ff507230 */ /* 0x000fe20000004100 */
        /* <DEDUP_REMOVED lines=18> */
.L_x_34224:
[----:B------:R-:W-:-:S07]  /*2ac0*/  MOV R48, R190 ;  /* 0x000000be00307202 */ /* 0x000fce0000000f00 */
.L_x_34225:
[----:B------:R-:W-:Y:S05]  /*2ad0*/  BSYNC B0 ;  /* 0x0000000000007941 */ /* 0x000fea0003800000 */
.L_x_34223:
        /* <DEDUP_REMOVED lines=16> */
.L_x_34229:
[----:B------:R-:W-:Y:S05]  /*2be0*/  BSYNC B1 ;  /* 0x0000000000017941 */ /* 0x000fea0003800000 */
.L_x_34228:
        /* <DEDUP_REMOVED lines=43> */
.L_x_34227:
[----:B------:R-:W-:Y:S05]  /*2ea0*/  BSYNC B0 ;  /* 0x0000000000007941 */ /* 0x000fea0003800000 */
.L_x_34226:
        /* <DEDUP_REMOVED lines=22> */
.L_x_34231:
[----:B------:R-:W-:-:S07]  /*3010*/  MOV R38, R190 ;  /* 0x000000be00267202 */ /* 0x000fce0000000f00 */
.L_x_34232:
[----:B------:R-:W-:Y:S05]  /*3020*/  BSYNC B0 ;  /* 0x0000000000007941 */ /* 0x000fea0003800000 */
.L_x_34230:
        /* <DEDUP_REMOVED lines=16> */
.L_x_34236:
[----:B------:R-:W-:Y:S05]  /*3130*/  BSYNC B1 ;  /* 0x0000000000017941 */ /* 0x000fea0003800000 */
.L_x_34235:
        /* <DEDUP_REMOVED lines=43> */
.L_x_34234:
[----:B------:R-:W-:Y:S05]  /*33f0*/  BSYNC B0 ;  /* 0x0000000000007941 */ /* 0x000fea0003800000 */
.L_x_34233:
        /* <DEDUP_REMOVED lines=22> */
.L_x_34238:
[----:B------:R-:W-:-:S07]  /*3560*/  IMAD.MOV.U32 R38, RZ, RZ, R190 ;  /* 0x000000ffff267224 */ /* 0x000fce00078e00be */
.L_x_34239:
[----:B------:R-:W-:Y:S05]  /*3570*/  BSYNC B0 ;  /* 0x0000000000007941 */ /* 0x000fea0003800000 */
.L_x_34237:
        /* <DEDUP_REMOVED lines=18> */
.L_x_34243:
[----:B------:R-:W-:Y:S05]  /*36a0*/  BSYNC B1 ;  /* 0x0000000000017941 */ /* 0x000fea0003800000 */
.L_x_34242:
        /* <DEDUP_REMOVED lines=43> */
.L_x_34241:
[----:B------:R-:W-:Y:S05]  /*3960*/  BSYNC B0 ;  /* 0x0000000000007941 */ /* 0x000fea0003800000 */
.L_x_34240:
        /* <DEDUP_REMOVED lines=9> */
[----:B------:R-:W-:Y:S01]  /*3a00*/  IMAD.WIDE.U32 R40, R40, 0x1000000, RZ ;  /* 0x0100000028287825 */ /* 0x000fe200078e00ff */
[----:B------:R-:W-:Y:S01]  /*3a10*/  FSETP.GTU.FTZ.AND P2, PT, R37, R208, PT ;  /* 0x000000d02500720b */ /* 0x000fe20003f5c000 */
[----:B------:R-:W1:Y:S01]  /*3a20*/  LDC.64 R184, c[0x0][0x240] ;  /* 0x00009000ffb87b82 */ /* 0x000e620000000a00 */
[----:B------:R-:W-:Y:S01]  /*3a30*/  ISETP.NE.AND P5, PT, R50, RZ, PT ;  /* 0x000000ff3200720c */ /* 0x000fe20003fa5270 */
[----:B------:R-:W-:Y:S01]  /*3a40*/  FMUL.FTZ R45, R45, R206 ;  /* 0x000000ce2d2d7220 */ /* 0x000fe20000410000 */
[----:B------:R-:W-:Y:S01]  /*3a50*/  IMAD.WIDE.U32 R42, R42, 0x10000, RZ ;  /* 0x000100002a2a7825 */ /* 0x000fe200078e00ff */
[----:B------:R-:W-:-:S02]  /*3a60*/  SEL R49, RZ, 0x100, P4 ;  /* 0x00000100ff317807 */ /* 0x000fc40002000000 */
[----:B------:R-:W-:Y:S01]  /*3a70*/  SEL R38, RZ, 0x1, P5 ;  /* 0x00000001ff267807 */ /* 0x000fe20002800000 */
[----:B------:R-:W-:Y:S01]  /*3a80*/  HADD2.F32 R44, -RZ, R147.H1_H1 ;  /* 0x30000093ff2c7230 */ /* 0x000fe20000004100 */
[----:B------:R-:W2:Y:S01]  /*3a90*/  @P1 LDC.64 R36, c[0x0][0x230] ;  /* 0x00008c00ff241b82 */ /* 0x000ea20000000a00 */
[----:B------:R-:W-:Y:S02]  /*3aa0*/  SEL R48, RZ, 0x1000000, P2 ;  /* 0x01000000ff307807 */ /* 0x000fe40001000000 */
[----:B------:R-:W-:Y:S01]  /*3ab0*/  IMAD.WIDE.U32 R38, R38, 0x100, RZ ;  /* 0x0000010026267825 */ /* 0x000fe200078e00ff */
[----:B------:R-:W-:Y:S02]  /*3ac0*/  FSEL R45, R45, RZ, !P2 ;  /* 0x000000ff2d2d7208 */ /* 0x000fe40005000000 */
[----:B------:R-:W-:Y:S02]  /*3ad0*/  LOP3.LUT P6, RZ, R188, 0x8, RZ, 0xc0, !PT ;  /* 0x00000008bcff7812 */ /* 0x000fe400078cc0ff */
[----:B------:R-:W-:Y:S01]  /*3ae0*/  LOP3.LUT R42, R38, R40, R42, 0xfe, !PT ;  /* 0x00000028262a7212 */ /* 0x000fe200078efe2a */
[----:B------:R-:W-:Y:S01]  /*3af0*/  FMUL.FTZ R83, R45, R44 ;  /* 0x0000002c2d537220 */ /* 0x000fe20000410000 */
[----:B------:R-:W-:-:S02]  /*3b00*/  LOP3.LUT R49, R49, R48, R46, 0xfe, !PT ;  /* 0x0000003031317212 */ /* 0x000fc400078efe2e */
[----:B------:R-:W-:Y:S01]  /*3b10*/  SEL R40, RZ, 0x1, P3 ;  /* 0x00000001ff287807 */ /* 0x000fe20001800000 */
[----:B------:R-:W-:Y:S01]  /*3b20*/  @P0 FADD.FTZ R83, R91, R83 ;  /* 0x000000535b530221 */ /* 0x000fe20000010000 */
[----:B------:R-:W-:Y:S02]  /*3b30*/  SEL R47, RZ, 0x1, P6 ;  /* 0x00000001ff2f7807 */ /* 0x000fe40003000000 */
[----:B------:R-:W-:Y:S02]  /*3b40*/  IADD3 R203, R207, 0x80, RZ ;  /* 0x00000080cfcb7810 */ /* 0x000fe40007ffe0ff */
[----:B------:R-:W-:Y:S01]  /*3b50*/  LOP3.LUT R45, R41, R49, R40, 0xfe, !PT ;  /* 0x00000031292d7212 */ /* 0x000fe200078efe28 */
[----:B0-----:R-:W-:Y:S01]  /*3b60*/  IMAD.WIDE.U32 R40, R207, 0x20, R186 ;  /* 0x00000020cf287825 */ /* 0x001fe200078e00ba */
[----:B------:R-:W-:Y:S02]  /*3b70*/  LOP3.LUT R42, R42, R47, RZ, 0xfc, !PT ;  /* 0x0000002f2a2a7212 */ /* 0x000fe400078efcff */
[----:B------:R-:W-:Y:S01]  /*3b80*/  LOP3.LUT R43, R39, R45, R43, 0xfe, !PT ;  /* 0x0000002d272b7212 */ /* 0x000fe200078efe2b */
[----:B-1----:R-:W-:Y:S01]  /*3b90*/  IMAD.WIDE.U32 R44, R207, 0x8, R184 ;  /* 0x00000008cf2c7825 */ /* 0x002fe200078e00b8 */
[----:B------:R0:W-:Y:S03]  /*3ba0*/  STG.E.128 desc[UR4][R40.64], R84 ;  /* 0x0000005428007986 */ /* 0x0001e6000c101d04 */
[C---:B--2---:R-:W-:Y:S01]  /*3bb0*/  @P1 IMAD.WIDE.U32 R46, R203.reuse, 0x20, R36 ;  /* 0x00000020cb2e1825 */ /* 0x044fe200078e0024 */
        /* <DEDUP_REMOVED lines=18> */
.L_x_34245:
[----:B------:R-:W-:-:S07]  /*3ce0*/  IMAD.MOV.U32 R50, RZ, RZ, R190 ;  /* 0x000000ffff327224 */ /* 0x000fce00078e00be */
.L_x_34246:
[----:B------:R-:W-:Y:S05]  /*3cf0*/  BSYNC B0 ;  /* 0x0000000000007941 */ /* 0x000fea0003800000 */
.L_x_34244:
        /* <DEDUP_REMOVED lines=16> */
.L_x_34250:
[----:B------:R-:W-:Y:S05]  /*3e00*/  BSYNC B1 ;  /* 0x0000000000017941 */ /* 0x000fea0003800000 */
.L_x_34249:
        /* <DEDUP_REMOVED lines=43> */
.L_x_34248:
[----:B------:R-:W-:Y:S05]  /*40c0*/  BSYNC B0 ;  /* 0x0000000000007941 */ /* 0x000fea0003800000 */
.L_x_34247:
[----:B------:R-:W-:Y:S01]  /*40d0*/  I2FP.F32.U32 R41, R50 ;  /* 0x0000003200297245 */ /* 0x000fe20000201000 */
[----:B-----5:R-:W-:Y:S01]  /*40e0*/  HADD2.F32 R43, -RZ, R36.H0_H0 ;  /* 0x20000024ff2b7230 */ /* 0x020fe20000004100 */
[----:B------:R-:W-:Y:S01]  /*40f0*/  LOP3.LUT R188, R188, 0xfffffff7, RZ, 0xc0, !PT ;  /* 0xfffffff7bcbc7812 */ /* 0x000fe200078ec0ff */
[----:B------:R-:W-:Y:S01]  /*4100*/  HADD2.F32 R76, -RZ, R140.H0_H0 ;  /* 0x2000008cff4c7230 */ /* 0x000fe20000004100 */
        /* <DEDUP_REMOVED lines=20> */
.L_x_34252:
[----:B------:R-:W-:-:S07]  /*4250*/  MOV R50, R190 ;  /* 0x000000be00327202 */ /* 0x000fce0000000f00 */
.L_x_34253:
[----:B------:R-:W-:Y:S05]  /*4260*/  BSYNC B0 ;  /* 0x0000000000007941 */ /* 0x000fea0003800000 */
.L_x_34251:
        /* <DEDUP_REMOVED lines=16> */
.L_x_34257:
[----:B------:R-:W-:Y:S05]  /*4370*/  BSYNC B1 ;  /* 0x0000000000017941 */ /* 0x000fea0003800000 */
.L_x_34256:
        /* <DEDUP_REMOVED lines=42> */
[----:B------:R-:W-:-:S11]  /*4620*/  HFMA2.MMA R40, -RZ, RZ, 0, 0 ;  /* 0x00000000ff287435 */ /* 0x000fd600000001ff */
.L_x_34255:
[----:B------:R-:W-:Y:S05]  /*4630*/  BSYNC B0 ;  /* 0x0000000000007941 */ /* 0x000fea0003800000 */
.L_x_34254:
[----:B------:R-:W-:Y:S01]  /*4640*/  I2FP.F32.U32 R41, R50 ;  /* 0x0000003200297245 */ /* 0x000fe20000201000 */
[----:B------:R-:W-:Y:S01]  /*4650*/  HADD2.F32 R43, -RZ, R36.H1_H1 ;  /* 0x30000024ff2b7230 */ /* 0x000fe20000004100 */
[----:B------:R-:W-:Y:S01]  /*4660*/  LOP3.LUT R188, R188, 0xfffffffb, RZ, 0xc0, !PT ;  /* 0xfffffffbbcbc7812 */ /* 0x000fe200078ec0ff */
[----:B------:R-:W-:Y:S01]  /*4670*/  HADD2.F32 R36, -RZ, R140.H1_H1 ;  /* 0x3000008cff247230 */ /* 0x000fe20000004100 */
[----:B------:R-:W-:Y:S01]  /*4680*/  BSSY B0, `(.L_x_34258) ;  /* 0x0000015000007945 */ /* 0x000fe20003800000 */
[----:B------:R-:W-:Y:S01]  /*4690*/  FFMA.FTZ R41, R41, R210, 1.1641532182693481445e-10 ;  /* 0x2f00000029297423 */ /* 0x000fe200000100d2 */
[----:B------:R-:W-:Y:S01]  /*46a0*/  FMUL.FTZ R43, R43, R204 ;  /* 0x000000cc2b2b7220 */ /* 0x000fe20000410000 */
[----:B------:R-:W-:-:S03]  /*46b0*/  VIADD R42, R40, 0x1 ;  /* 0x00000001282a7836 */ /* 0x000fc60000000000 */
        /* <DEDUP_REMOVED lines=16> */
.L_x_34259:
[----:B------:R-:W-:-:S07]  /*47c0*/  MOV R36, R190 ;  /* 0x000000be00247202 */ /* 0x000fce0000000f00 */
.L_x_34260:
[----:B------:R-:W-:Y:S05]  /*47d0*/  BSYNC B0 ;  /* 0x0000000000007941 */ /* 0x000fea0003800000 */
.L_x_34258:
        /* <DEDUP_REMOVED lines=16> */
.L_x_34264:
[----:B------:R-:W-:Y:S05]  /*48e0*/  BSYNC B1 ;  /* 0x0000000000017941 */ /* 0x000fea0003800000 */
.L_x_34263:
        /* <DEDUP_REMOVED lines=43> */
.L_x_34262:
[----:B------:R-:W-:Y:S05]  /*4ba0*/  BSYNC B0 ;  /* 0x0000000000007941 */ /* 0x000fea0003800000 */
.L_x_34261:
[----:B------:R-:W-:Y:S01]  /*4bb0*/  I2FP.F32.U32 R41, R36 ;  /* 0x0000002400297245 */ /* 0x000fe20000201000 */
[----:B------:R-:W-:Y:S01]  /*4bc0*/  HADD2.F32 R43, -RZ, R37.H0_H0 ;  /* 0x20000025ff2b7230 */ /* 0x000fe20000004100 */
        /* <DEDUP_REMOVED lines=22> */
.L_x_34266:
[----:B------:R-:W-:-:S07]  /*4d30*/  IMAD.MOV.U32 R36, RZ, RZ, R190 ;  /* 0x000000ffff247224 */ /* 0x000fce00078e00be */
.L_x_34267:
[----:B------:R-:W-:Y:S05]  /*4d40*/  BSYNC B0 ;  /* 0x0000000000007941 */ /* 0x000fea0003800000 */
.L_x_34265:
        /* <DEDUP_REMOVED lines=16> */
.L_x_34271:
[----:B------:R-:W-:Y:S05]  /*4e50*/  BSYNC B1 ;  /* 0x0000000000017941 */ /* 0x000fea0003800000 */
.L_x_34270:
        /* <DEDUP_REMOVED lines=43> */
.L_x_34269:
[----:B------:R-:W-:Y:S05]  /*5110*/  BSYNC B0 ;  /* 0x0000000000007941 */ /* 0x000fea0003800000 */
.L_x_34268:
        /* <DEDUP_REMOVED lines=22> */
.L_x_34273:
[----:B------:R-:W-:-:S07]  /*5280*/  MOV R48, R190 ;  /* 0x000000be00307202 */ /* 0x000fce0000000f00 */
.L_x_34274:
[----:B------:R-:W-:Y:S05]  /*5290*/  BSYNC B0 ;  /* 0x0000000000007941 */ /* 0x000fea0003800000 */
.L_x_34272:
        /* <DEDUP_REMOVED lines=16> */
.L_x_34278:
[----:B------:R-:W-:Y:S05]  /*53a0*/  BSYNC B1 ;  /* 0x0000000000017941 */ /* 0x000fea0003800000 */
.L_x_34277:
        /* <DEDUP_REMOVED lines=43> */
.L_x_34276:
[----:B------:R-:W-:Y:S05]  /*5660*/  BSYNC B0 ;  /* 0x0000000000007941 */ /* 0x000fea0003800000 */
.L_x_34275:
[----:B------:R-:W-:Y:S01]  /*5670*/  I2FP.F32.U32 R37, R48 ;  /* 0x0000003000257245 */ /* 0x000fe20000201000 */
[----:B------:R-:W-:Y:S01]  /*5680*/  HADD2.F32 R41, -RZ, R38.H0_H0 ;  /* 0x20000026ff297230 */ /* 0x000fe20000004100 */
[C---:B------:R-:W-:Y:S01]  /*5690*/  ISETP.NE.AND P4, PT, R36.reuse, 0x1, PT ;  /* 0x000000012400780c */ /* 0x040fe20003f85270 */
[----:B------:R-:W-:Y:S01]  /*56a0*/  HADD2.F32 R72, -RZ, R142.H0_H0 ;  /* 0x2000008eff487230 */ /* 0x000fe20000004100 */
        /* <DEDUP_REMOVED lines=18> */
.L_x_34280:
[----:B------:R-:W-:-:S07]  /*57d0*/  MOV R46, R190 ;  /* 0x000000be002e7202 */ /* 0x000fce0000000f00 */
.L_x_34281:
[----:B------:R-:W-:Y:S05]  /*57e0*/  BSYNC B0 ;  /* 0x0000000000007941 */ /* 0x000fea0003800000 */
.L_x_34279:
        /* <DEDUP_REMOVED lines=16> */
.L_x_34285:
[----:B------:R-:W-:Y:S05]  /*58f0*/  BSYNC B1 ;  /* 0x0000000000017941 */ /* 0x000fea0003800000 */
.L_x_34284:
        /* <DEDUP_REMOVED lines=43> */
.L_x_34283:
[----:B------:R-:W-:Y:S05]  /*5bb0*/  BSYNC B0 ;  /* 0x0000000000007941 */ /* 0x000fea0003800000 */
.L_x_34282:
        /* <DEDUP_REMOVED lines=22> */
.L_x_34287:
[----:B------:R-:W-:-:S07]  /*5d20*/  IMAD.MOV.U32 R38, RZ, RZ, R190 ;  /* 0x000000ffff267224 */ /* 0x000fce00078e00be */
.L_x_34288:
[----:B------:R-:W-:Y:S05]  /*5d30*/  BSYNC B0 ;  /* 0x0000000000007941 */ /* 0x000fea0003800000 */
.L_x_34286:
        /* <DEDUP_REMOVED lines=16> */
.L_x_34292:
[----:B------:R-:W-:Y:S05]  /*5e40*/  BSYNC B1 ;  /* 0x0000000000017941 */ /* 0x000fea0003800000 */
.L_x_34291:
        /* <DEDUP_REMOVED lines=43> */
.L_x_34290:
[----:B------:R-:W-:Y:S05]  /*6100*/  BSYNC B0 ;  /* 0x0000000000007941 */ /* 0x000fea0003800000 */
.L_x_34289:
        /* <DEDUP_REMOVED lines=22> */
.L_x_34294:
[----:B------:R-:W-:-:S07]  /*6270*/  MOV R38, R190 ;  /* 0x000000be00267202 */ /* 0x000fce0000000f00 */
.L_x_34295:
[----:B------:R-:W-:Y:S05]  /*6280*/  BSYNC B0 ;  /* 0x0000000000007941 */ /* 0x000fea0003800000 */
.L_x_34293:
        /* <DEDUP_REMOVED lines=18> */
.L_x_34299:
[----:B------:R-:W-:Y:S05]  /*63b0*/  BSYNC B1 ;  /* 0x0000000000017941 */ /* 0x000fea0003800000 */
.L_x_34298:
        /* <DEDUP_REMOVED lines=43> */
.L_x_34297:
[----:B------:R-:W-:Y:S05]  /*6670*/  BSYNC B0 ;  /* 0x0000000000007941 */ /* 0x000fea0003800000 */
.L_x_34296:
[----:B------:R-:W-:Y:S01]  /*6680*/  I2FP.F32.U32 R37, R38 ;  /* 0x0000002600257245 */ /* 0x000fe20000201000 */
[----:B------:R-:W-:Y:S01]  /*6690*/  HADD2.F32 R39, -RZ, R39.H1_H1 ;  /* 0x30000027ff277230 */ /* 0x000fe20000004100 */
[----:B------:R-:W-:Y:S01]  /*66a0*/  SEL R42, RZ, 0x1, P2 ;  /* 0x00000001ff2a7807 */ /* 0x000fe20001000000 */
[----:B------:R-:W-:Y:S01]  /*66b0*/  HADD2.F32 R44, -RZ, R143.H1_H1 ;  /* 0x3000008fff2c7230 */ /* 0x000fe20000004100 */
[----:B------:R-:W-:Y:S01]  /*66c0*/  LOP3.LUT P2, RZ, R188, 0x2, RZ, 0xc0, !PT ;  /* 0x00000002bcff7812 */ /* 0x000fe2000784c0ff */
[----:B------:R-:W-:Y:S01]  /*66d0*/  FFMA.FTZ R37, R37, R210, 1.1641532182693481445e-10 ;  /* 0x2f00000025257423 */ /* 0x000fe200000100d2 */
[----:B------:R-:W-:Y:S01]  /*66e0*/  SEL R46, RZ, 0x10000, P5 ;  /* 0x00010000ff2e7807 */ /* 0x000fe20002800000 */
[----:B------:R-:W-:Y:S01]  /*66f0*/  FMUL.FTZ R45, R39, R204 ;  /* 0x000000cc272d7220 */ /* 0x000fe20000410000 */
[----:B------:R-:W-:Y:S01]  /*6700*/  SEL R40, RZ, 0x1, P2 ;  /* 0x00000001ff287807 */ /* 0x000fe20001000000 */
[----:B------:R-:W-:Y:S01]  /*6710*/  IMAD.WIDE.U32 R42, R42, 0x1000000, RZ ;  /* 0x010000002a2a7825 */ /* 0x000fe200078e00ff */
[----:B------:R-:W-:-:S03]  /*6720*/  FSETP.GTU.FTZ.AND P2, PT, R37, R208, PT ;  /* 0x000000d02500720b */ /* 0x000fc60003f5c000 */
[----:B------:R-:W-:Y:S01]  /*6730*/  FMUL.FTZ R45, R45, R206 ;  /* 0x000000ce2d2d7220 */ /* 0x000fe20000410000 */
[----:B------:R-:W0:Y:S01]  /*6740*/  @P1 LDC.64 R36, c[0x0][0x230] ;  /* 0x00008c00ff241b82 */ /* 0x000e220000000a00 */
[----:B------:R-:W-:Y:S01]  /*6750*/  LOP3.LUT P5, RZ, R188, 0x4, RZ, 0xc0, !PT ;  /* 0x00000004bcff7812 */ /* 0x000fe200078ac0ff */
[----:B------:R-:W-:Y:S01]  /*6760*/  IMAD.WIDE.U32 R40, R40, 0x10000, RZ ;  /* 0x0001000028287825 */ /* 0x000fe200078e00ff */
[----:B------:R-:W-:Y:S02]  /*6770*/  SEL R49, RZ, 0x100, P4 ;  /* 0x00000100ff317807 */ /* 0x000fe40002000000 */
[----:B------:R-:W-:Y:S01]  /*6780*/  SEL R38, RZ, 0x1, P5 ;  /* 0x00000001ff267807 */ /* 0x000fe20002800000 */
[----:B------:R-:W-:Y:S01]  /*6790*/  VIADD R205, R207, 0x100 ;  /* 0x00000100cfcd7836 */ /* 0x000fe20000000000 */
[----:B------:R-:W-:Y:S02]  /*67a0*/  SEL R48, RZ, 0x1000000, P2 ;  /* 0x01000000ff307807 */ /* 0x000fe40001000000 */
[----:B------:R-:W-:Y:S01]  /*67b0*/  LOP3.LUT P6, RZ, R188, 0x8, RZ, 0xc0, !PT ;  /* 0x00000008bcff7812 */ /* 0x000fe200078cc0ff */
[----:B------:R-:W-:Y:S01]  /*67c0*/  IMAD.WIDE.U32 R38, R38, 0x100, RZ ;  /* 0x0000010026267825 */ /* 0x000fe200078e00ff */
[----:B------:R-:W-:-:S02]  /*67d0*/  FSEL R45, R45, RZ, !P2 ;  /* 0x000000ff2d2d7208 */ /* 0x000fc40005000000 */
        /* <DEDUP_REMOVED lines=31> */
.L_x_34301:
[----:B------:R-:W-:-:S07]  /*69d0*/  MOV R49, R190 ;  /* 0x000000be00317202 */ /* 0x000fce0000000f00 */
.L_x_34302:
[----:B------:R-:W-:Y:S05]  /*69e0*/  BSYNC B0 ;  /* 0x0000000000007941 */ /* 0x000fea0003800000 */
.L_x_34300:
        /* <DEDUP_REMOVED lines=16> */
.L_x_34306:
[----:B------:R-:W-:Y:S05]  /*6af0*/  BSYNC B1 ;  /* 0x0000000000017941 */ /* 0x000fea0003800000 */
.L_x_34305:
        /* <DEDUP_REMOVED lines=43> */
.L_x_34304:
[----:B------:R-:W-:Y:S05]  /*6db0*/  BSYNC B0 ;  /* 0x0000000000007941 */ /* 0x000fea0003800000 */
.L_x_34303:
[----:B------:R-:W-:Y:S01]  /*6dc0*/  I2FP.F32.U32 R41, R49 ;  /* 0x0000003100297245 */ /* 0x000fe20000201000 */
[----:B-----5:R-:W-:Y:S01]  /*6dd0*/  HADD2.F32 R43, -RZ, R36.H0_H0 ;  /* 0x20000024ff2b7230 */ /* 0x020fe20000004100 */
[----:B------:R-:W-:Y:S01]  /*6de0*/  LOP3.LUT R188, R188, 0xfffffff7, RZ, 0xc0, !PT ;  /* 0xfffffff7bcbc7812 */ /* 0x000fe200078ec0ff */
[----:B------:R-:W-:Y:S01]  /*6df0*/  HADD2.F32 R68, -RZ, R136.H0_H0 ;  /* 0x20000088ff447230 */ /* 0x000fe20000004100 */
        /* <DEDUP_REMOVED lines=20> */
.L_x_34308:
[----:B------:R-:W-:-:S07]  /*6f40*/  MOV R49, R190 ;  /* 0x000000be00317202 */ /* 0x000fce0000000f00 */
.L_x_34309:
[----:B------:R-:W-:Y:S05]  /*6f50*/  BSYNC B0 ;  /* 0x0000000000007941 */ /* 0x000fea0003800000 */
.L_x_34307:
        /* <DEDUP_REMOVED lines=16> */
.L_x_34313:
[----:B------:R-:W-:Y:S05]  /*7060*/  BSYNC B1 ;  /* 0x0000000000017941 */ /* 0x000fea0003800000 */
.L_x_34312:
        /* <DEDUP_REMOVED lines=43> */
.L_x_34311:
[----:B------:R-:W-:Y:S05]  /*7320*/  BSYNC B0 ;  /* 0x0000000000007941 */ /* 0x000fea0003800000 */
.L_x_34310:
[----:B------:R-:W-:Y:S01]  /*7330*/  I2FP.F32.U32 R41, R49 ;  /* 0x0000003100297245 */ /* 0x000fe20000201000 */
[----:B------:R-:W-:Y:S01]  /*7340*/  HADD2.F32 R43, -RZ, R36.H1_H1 ;  /* 0x30000024ff2b7230 */ /* 0x000fe20000004100 */
[----:B------:R-:W-:Y:S01]  /*7350*/  LOP3.LUT R188, R188, 0xfffffffb, RZ, 0xc0, !PT ;  /* 0xfffffffbbcbc7812 */ /* 0x000fe200078ec0ff */
[----:B------:R-:W-:Y:S01]  /*7360*/  HADD2.F32 R36, -RZ, R136.H1_H1 ;  /* 0x30000088ff247230 */ /* 0x000fe20000004100 */
        /* <DEDUP_REMOVED lines=20> */
.L_x_34315:
[----:B------:R-:W-:-:S07]  /*74b0*/  IMAD.MOV.U32 R36, RZ, RZ, R190 ;  /* 0x000000ffff247224 */ /* 0x000fce00078e00be */
.L_x_34316:
[----:B------:R-:W-:Y:S05]  /*74c0*/  BSYNC B0 ;  /* 0x0000000000007941 */ /* 0x000fea0003800000 */
.L_x_34314:
        /* <DEDUP_REMOVED lines=16> */
.L_x_34320:
[----:B------:R-:W-:Y:S05]  /*75d0*/  BSYNC B1 ;  /* 0x0000000000017941 */ /* 0x000fea0003800000 */
.L_x_34319:
        /* <DEDUP_REMOVED lines=43> */
.L_x_34318:
[----:B------:R-:W-:Y:S05]  /*7890*/  BSYNC B0 ;  /* 0x0000000000007941 */ /* 0x000fea0003800000 */
.L_x_34317:
        /* <DEDUP_REMOVED lines=24> */
.L_x_34322:
[----:B------:R-:W-:-:S07]  /*7a20*/  MOV R36, R190 ;  /* 0x000000be00247202 */ /* 0x000fce0000000f00 */
.L_x_34323:
[----:B------:R-:W-:Y:S05]  /*7a30*/  BSYNC B0 ;  /* 0x0000000000007941 */ /* 0x000fea0003800000 */
.L_x_34321:
        /* <DEDUP_REMOVED lines=16> */
.L_x_34327:
[----:B------:R-:W-:Y:S05]  /*7b40*/  BSYNC B1 ;  /* 0x0000000000017941 */ /* 0x000fea0003800000 */
.L_x_34326:
        /* <DEDUP_REMOVED lines=43> */
.L_x_34325:
[----:B------:R-:W-:Y:S05]  /*7e00*/  BSYNC B0 ;  /* 0x0000000000007941 */ /* 0x000fea0003800000 */
.L_x_34324:
        /* <DEDUP_REMOVED lines=22> */
.L_x_34329:
[----:B------:R-:W-:-:S07]  /*7f70*/  MOV R46, R190 ;  /* 0x000000be002e7202 */ /* 0x000fce0000000f00 */
.L_x_34330:
[----:B------:R-:W-:Y:S05]  /*7f80*/  BSYNC B0 ;  /* 0x0000000000007941 */ /* 0x000fea0003800000 */
.L_x_34328:
        /* <DEDUP_REMOVED lines=16> */
.L_x_34334:
[----:B------:R-:W-:Y:S05]  /*8090*/  BSYNC B1 ;  /* 0x0000000000017941 */ /* 0x000fea0003800000 */
.L_x_34333:
        /* <DEDUP_REMOVED lines=43> */
.L_x_34332:
[----:B------:R-:W-:Y:S05]  /*8350*/  BSYNC B0 ;  /* 0x0000000000007941 */ /* 0x000fea0003800000 */
.L_x_34331:
        /* <DEDUP_REMOVED lines=22> */
.L_x_34336:
[----:B------:R-:W-:-:S07]  /*84c0*/  IMAD.MOV.U32 R46, RZ, RZ, R190 ;  /* 0x000000ffff2e7224 */ /* 0x000fce00078e00be */
.L_x_34337:
[----:B------:R-:W-:Y:S05]  /*84d0*/  BSYNC B0 ;  /* 0x0000000000007941 */ /* 0x000fea0003800000 */
.L_x_34335:
        /* <DEDUP_REMOVED lines=16> */
.L_x_34341:
[----:B------:R-:W-:Y:S05]  /*85e0*/  BSYNC B1 ;  /* 0x0000000000017941 */ /* 0x000fea0003800000 */
.L_x_34340:
        /* <DEDUP_REMOVED lines=43> */
.L_x_34339:
[----:B------:R-:W-:Y:S05]  /*88a0*/  BSYNC B0 ;  /* 0x0000000000007941 */ /* 0x000fea0003800000 */
.L_x_34338:
        /* <DEDUP_REMOVED lines=22> */
.L_x_34343:
[----:B------:R-:W-:-:S07]  /*8a10*/  MOV R38, R190 ;  /* 0x000000be00267202 */ /* 0x000fce0000000f00 */
.L_x_34344:
[----:B------:R-:W-:Y:S05]  /*8a20*/  BSYNC B0 ;  /* 0x0000000000007941 */ /* 0x000fea0003800000 */
.L_x_34342:
        /* <DEDUP_REMOVED lines=16> */
.L_x_34348:
[----:B------:R-:W-:Y:S05]  /*8b30*/  BSYNC B1 ;  /* 0x0000000000017941 */ /* 0x000fea0003800000 */
.L_x_34347:
        /* <DEDUP_REMOVED lines=43> */
.L_x_34346:
[----:B------:R-:W-:Y:S05]  /*8df0*/  BSYNC B0 ;  /* 0x0000000000007941 */ /* 0x000fea0003800000 */
.L_x_34345:
        /* <DEDUP_REMOVED lines=22> */
.L_x_34350:
[----:B------:R-:W-:-:S07]  /*8f60*/  MOV R38, R190 ;  /* 0x000000be00267202 */ /* 0x000fce0000000f00 */
.L_x_34351:
[----:B------:R-:W-:Y:S05]  /*8f70*/  BSYNC B0 ;  /* 0x0000000000007941 */ /* 0x000fea0003800000 */
.L_x_34349:
        /* <DEDUP_REMOVED lines=18> */
.L_x_34355:
[----:B------:R-:W-:Y:S05]  /*90a0*/  BSYNC B1 ;  /* 0x0000000000017941 */ /* 0x000fea0003800000 */
.L_x_34354:
        /* <DEDUP_REMOVED lines=43> */
.L_x_34353:
[----:B------:R-:W-:Y:S05]  /*9360*/  BSYNC B0 ;  /* 0x0000000000007941 */ /* 0x000fea0003800000 */
.L_x_34352:
        /* <DEDUP_REMOVED lines=16> */
[----:B------:R-:W-:Y:S02]  /*9470*/  SEL R38, RZ, 0x1, P5 ;  /* 0x00000001ff267807 */ /* 0x000fe40002800000 */
        /* <DEDUP_REMOVED lines=11> */
[----:B------:R-:W-:Y:S02]  /*9530*/  IADD3 R211, R207, 0x180, RZ ;  /* 0x00000180cfd37810 */ /* 0x000fe40007ffe0ff */
[----:B------:R-:W-:Y:S01]  /*9540*/  LOP3.LUT R43, R43, R49, R42, 0xfe, !PT ;  /* 0x000000312b2b7212 */ /* 0x000fe200078efe2a */
[----:B------:R1:W-:Y:S01]  /*9550*/  STG.E.128 desc[UR4][R44.64], R68 ;  /* 0x000000442c007986 */ /* 0x0003e2000c101d04 */
        /* <DEDUP_REMOVED lines=22> */
.L_x_34357:
[----:B------:R-:W-:-:S07]  /*96c0*/  MOV R49, R190 ;  /* 0x000000be00317202 */ /* 0x000fce0000000f00 */
.L_x_34358:
[----:B------:R-:W-:Y:S05]  /*96d0*/  BSYNC B0 ;  /* 0x0000000000007941 */ /* 0x000fea0003800000 */
.L_x_34356:
        /* <DEDUP_REMOVED lines=16> */
.L_x_34362:
[----:B------:R-:W-:Y:S05]  /*97e0*/  BSYNC B1 ;  /* 0x0000000000017941 */ /* 0x000fea0003800000 */
.L_x_34361:
        /* <DEDUP_REMOVED lines=43> */
.L_x_34360:
[----:B------:R-:W-:Y:S05]  /*9aa0*/  BSYNC B0 ;  /* 0x0000000000007941 */ /* 0x000fea0003800000 */
.L_x_34359:
        /* <DEDUP_REMOVED lines=24> */
.L_x_34364:
[----:B------:R-:W-:-:S07]  /*9c30*/  IMAD.MOV.U32 R49, RZ, RZ, R190 ;  /* 0x000000ffff317224 */ /* 0x000fce00078e00be */
.L_x_34365:
[----:B------:R-:W-:Y:S05]  /*9c40*/  BSYNC B0 ;  /* 0x0000000000007941 */ /* 0x000fea0003800000 */
.L_x_34363:
        /* <DEDUP_REMOVED lines=16> */
.L_x_34369:
[----:B------:R-:W-:Y:S05]  /*9d50*/  BSYNC B1 ;  /* 0x0000000000017941 */ /* 0x000fea0003800000 */
.L_x_34368:
        /* <DEDUP_REMOVED lines=43> */
.L_x_34367:
[----:B------:R-:W-:Y:S05]  /*a010*/  BSYNC B0 ;  /* 0x0000000000007941 */ /* 0x000fea0003800000 */
.L_x_34366:
        /* <DEDUP_REMOVED lines=24> */
.L_x_34371:
[----:B------:R-:W-:-:S07]  /*a1a0*/  MOV R36, R190 ;  /* 0x000000be00247202 */ /* 0x000fce0000000f00 */
.L_x_34372:
[----:B------:R-:W-:Y:S05]  /*a1b0*/  BSYNC B0 ;  /* 0x0000000000007941 */ /* 0x000fea0003800000 */
.L_x_34370:
        /* <DEDUP_REMOVED lines=16> */
.L_x_34376:
[----:B------:R-:W-:Y:S05]  /*a2c0*/  BSYNC B1 ;  /* 0x0000000000017941 */ /* 0x000fea0003800000 */
.L_x_34375:
        /* <DEDUP_REMOVED lines=43> */
.L_x_34374:
[----:B------:R-:W-:Y:S05]  /*a580*/  BSYNC B0 ;  /* 0x0000000000007941 */ /* 0x000fea0003800000 */
.L_x_34373:
[----:B------:R-:W-:Y:S01]  /*a590*/  I2FP.F32.U32 R41, R36 ;  /* 0x0000002400297245 */ /* 0x000fe20000201000 */
[----:B------:R-:W-:Y:S01]  /*a5a0*/  HADD2.F32 R43, -RZ, R37.H0_H0 ;  /* 0x20000025ff2b7230 */ /* 0x000fe20000004100 */
        /* <DEDUP_REMOVED lines=22> */
.L_x_34378:
[----:B------:R-:W-:-:S07]  /*a710*/  MOV R36, R190 ;  /* 0x000000be00247202 */ /* 0x000fce0000000f00 */
.L_x_34379:
[----:B------:R-:W-:Y:S05]  /*a720*/  BSYNC B0 ;  /* 0x0000000000007941 */ /* 0x000fea0003800000 */
.L_x_34377:
        /* <DEDUP_REMOVED lines=16> */
.L_x_34383:
[----:B------:R-:W-:Y:S05]  /*a830*/  BSYNC B1 ;  /* 0x0000000000017941 */ /* 0x000fea0003800000 */
.L_x_34382:
        /* <DEDUP_REMOVED lines=43> */
.L_x_34381:
[----:B------:R-:W-:Y:S05]  /*aaf0*/  BSYNC B0 ;  /* 0x0000000000007941 */ /* 0x000fea0003800000 */
.L_x_34380:
        /* <DEDUP_REMOVED lines=22> */
.L_x_34385:
[----:B------:R-:W-:-:S07]  /*ac60*/  IMAD.MOV.U32 R46, RZ, RZ, R190 ;  /* 0x000000ffff2e7224 */ /* 0x000fce00078e00be */
.L_x_34386:
[----:B------:R-:W-:Y:S05]  /*ac70*/  BSYNC B0 ;  /* 0x0000000000007941 */ /* 0x000fea0003800000 */
.L_x_34384:
        /* <DEDUP_REMOVED lines=16> */
.L_x_34390:
[----:B------:R-:W-:Y:S05]  /*ad80*/  BSYNC B1 ;  /* 0x0000000000017941 */ /* 0x000fea0003800000 */
.L_x_34389:
        /* <DEDUP_REMOVED lines=43> */
.L_x_34388:
[----:B------:R-:W-:Y:S05]  /*b040*/  BSYNC B0 ;  /* 0x0000000000007941 */ /* 0x000fea0003800000 */
.L_x_34387:
        /* <DEDUP_REMOVED lines=22> */
.L_x_34392:
[----:B------:R-:W-:-:S07]  /*b1b0*/  MOV R46, R190 ;  /* 0x000000be002e7202 */ /* 0x000fce0000000f00 */
.L_x_34393:
[----:B------:R-:W-:Y:S05]  /*b1c0*/  BSYNC B0 ;  /* 0x0000000000007941 */ /* 0x000fea0003800000 */
.L_x_34391:
        /* <DEDUP_REMOVED lines=16> */
.L_x_34397:
[----:B------:R-:W-:Y:S05]  /*b2d0*/  BSYNC B1 ;  /* 0x0000000000017941 */ /* 0x000fea0003800000 */
.L_x_34396:
        /* <DEDUP_REMOVED lines=43> */
.L_x_34395:
[----:B------:R-:W-:Y:S05]  /*b590*/  BSYNC B0 ;  /* 0x0000000000007941 */ /* 0x000fea0003800000 */
.L_x_34394:
        /* <DEDUP_REMOVED lines=22> */
.L_x_34399:
[----:B------:R-:W-:-:S07]  /*b700*/  MOV R38, R190 ;  /* 0x000000be00267202 */ /* 0x000fce0000000f00 */
.L_x_34400:
[----:B------:R-:W-:Y:S05]  /*b710*/  BSYNC B0 ;  /* 0x0000000000007941 */ /* 0x000fea0003800000 */
.L_x_34398:
        /* <DEDUP_REMOVED lines=16> */
.L_x_34404:
[----:B------:R-:W-:Y:S05]  /*b820*/  BSYNC B1 ;  /* 0x0000000000017941 */ /* 0x000fea0003800000 */
.L_x_34403:
        /* <DEDUP_REMOVED lines=43> */
.L_x_34402:
[----:B------:R-:W-:Y:S05]  /*bae0*/  BSYNC B0 ;  /* 0x0000000000007941 */ /* 0x000fea0003800000 */
.L_x_34401:
        /* <DEDUP_REMOVED lines=22> */
.L_x_34406:
[----:B------:R-:W-:-:S07]  /*bc50*/  MOV R38, R190 ;  /* 0x000000be00267202 */ /* 0x000fce0000000f00 */
.L_x_34407:
[----:B------:R-:W-:Y:S05]  /*bc60*/  BSYNC B0 ;  /* 0x0000000000007941 */ /* 0x000fea0003800000 */
.L_x_34405:
        /* <DEDUP_REMOVED lines=18> */
.L_x_34411:
[----:B------:R-:W-:Y:S05]  /*bd90*/  BSYNC B1 ;  /* 0x0000000000017941 */ /* 0x000fea0003800000 */
.L_x_34410:
        /* <DEDUP_REMOVED lines=43> */
.L_x_34409:
[----:B------:R-:W-:Y:S05]  /*c050*/  BSYNC B0 ;  /* 0x0000000000007941 */ /* 0x000fea0003800000 */
.L_x_34408:
        /* <DEDUP_REMOVED lines=53> */
.L_x_34413:
[----:B------:R-:W-:-:S07]  /*c3b0*/  IMAD.MOV.U32 R49, RZ, RZ, R190 ;  /* 0x000000ffff317224 */ /* 0x000fce00078e00be */
.L_x_34414:
[----:B------:R-:W-:Y:S05]  /*c3c0*/  BSYNC B0 ;  /* 0x0000000000007941 */ /* 0x000fea0003800000 */
.L_x_34412:
        /* <DEDUP_REMOVED lines=16> */
.L_x_34418:
[----:B------:R-:W-:Y:S05]  /*c4d0*/  BSYNC B1 ;  /* 0x0000000000017941 */ /* 0x000fea0003800000 */
.L_x_34417:
        /* <DEDUP_REMOVED lines=43> */
.L_x_34416:
[----:B------:R-:W-:Y:S05]  /*c790*/  BSYNC B0 ;  /* 0x0000000000007941 */ /* 0x000fea0003800000 */
.L_x_34415:
        /* <DEDUP_REMOVED lines=24> */
.L_x_34420:
[----:B------:R-:W-:-:S07]  /*c920*/  MOV R49, R190 ;  /* 0x000000be00317202 */ /* 0x000fce0000000f00 */
.L_x_34421:
[----:B------:R-:W-:Y:S05]  /*c930*/  BSYNC B0 ;  /* 0x0000000000007941 */ /* 0x000fea0003800000 */
.L_x_34419:
        /* <DEDUP_REMOVED lines=16> */
.L_x_34425:
[----:B------:R-:W-:Y:S05]  /*ca40*/  BSYNC B1 ;  /* 0x0000000000017941 */ /* 0x000fea0003800000 */
.L_x_34424:
        /* <DEDUP_REMOVED lines=43> */
.L_x_34423:
[----:B------:R-:W-:Y:S05]  /*cd00*/  BSYNC B0 ;  /* 0x0000000000007941 */ /* 0x000fea0003800000 */
.L_x_34422:
        /* <DEDUP_REMOVED lines=24> */
.L_x_34427:
[----:B------:R-:W-:-:S07]  /*ce90*/  IMAD.MOV.U32 R36, RZ, RZ, R190 ;  /* 0x000000ffff247224 */ /* 0x000fce00078e00be */
.L_x_34428:
[----:B------:R-:W-:Y:S05]  /*cea0*/  BSYNC B0 ;  /* 0x0000000000007941 */ /* 0x000fea0003800000 */
.L_x_34426:
        /* <DEDUP_REMOVED lines=16> */
.L_x_34432:
[----:B------:R-:W-:Y:S05]  /*cfb0*/  BSYNC B1 ;  /* 0x0000000000017941 */ /* 0x000fea0003800000 */
.L_x_34431:
        /* <DEDUP_REMOVED lines=43> */
.L_x_34430:
[----:B------:R-:W-:Y:S05]  /*d270*/  BSYNC B0 ;  /* 0x0000000000007941 */ /* 0x000fea0003800000 */
.L_x_34429:
        /* <DEDUP_REMOVED lines=24> */
.L_x_34434:
[----:B------:R-:W-:-:S07]  /*d400*/  MOV R36, R190 ;  /* 0x000000be00247202 */ /* 0x000fce0000000f00 */
.L_x_34435:
[----:B------:R-:W-:Y:S05]  /*d410*/  BSYNC B0 ;  /* 0x0000000000007941 */ /* 0x000fea0003800000 */
.L_x_34433:
        /* <DEDUP_REMOVED lines=16> */
.L_x_34439:
[----:B------:R-:W-:Y:S05]  /*d520*/  BSYNC B1 ;  /* 0x0000000000017941 */ /* 0x000fea0003800000 */
.L_x_34438:
        /* <DEDUP_REMOVED lines=43> */
.L_x_34437:
[----:B------:R-:W-:Y:S05]  /*d7e0*/  BSYNC B0 ;  /* 0x0000000000007941 */ /* 0x000fea0003800000 */
.L_x_34436:
        /* <DEDUP_REMOVED lines=22> */
.L_x_34441:
[----:B------:R-:W-:-:S07]  /*d950*/  IMAD.MOV.U32 R46, RZ, RZ, R190 ;  /* 0x000000ffff2e7224 */ /* 0x000fce00078e00be */
.L_x_34442:
[----:B------:R-:W-:Y:S05]  /*d960*/  BSYNC B0 ;  /* 0x0000000000007941 */ /* 0x000fea0003800000 */
.L_x_34440:
        /* <DEDUP_REMOVED lines=16> */
.L_x_34446:
[----:B------:R-:W-:Y:S05]  /*da70*/  BSYNC B1 ;  /* 0x0000000000017941 */ /* 0x000fea0003800000 */
.L_x_34445:
        /* <DEDUP_REMOVED lines=43> */
.L_x_34444:
[----:B------:R-:W-:Y:S05]  /*dd30*/  BSYNC B0 ;  /* 0x0000000000007941 */ /* 0x000fea0003800000 */
.L_x_34443:
        /* <DEDUP_REMOVED lines=22> */
.L_x_34448:
[----:B------:R-:W-:-:S07]  /*dea0*/  MOV R46, R190 ;  /* 0x000000be002e7202 */ /* 0x000fce0000000f00 */
.L_x_34449:
[----:B------:R-:W-:Y:S05]  /*deb0*/  BSYNC B0 ;  /* 0x0000000000007941 */ /* 0x000fea0003800000 */
.L_x_34447:
        /* <DEDUP_REMOVED lines=16> */
.L_x_34453:
[----:B------:R-:W-:Y:S05]  /*dfc0*/  BSYNC B1 ;  /* 0x0000000000017941 */ /* 0x000fea0003800000 */
.L_x_34452:
        /* <DEDUP_REMOVED lines=43> */
.L_x_34451:
[----:B------:R-:W-:Y:S05]  /*e280*/  BSYNC B0 ;  /* 0x0000000000007941 */ /* 0x000fea0003800000 */
.L_x_34450:
        /* <DEDUP_REMOVED lines=22> */
.L_x_34455:
[----:B------:R-:W-:-:S07]  /*e3f0*/  IMAD.MOV.U32 R38, RZ, RZ, R190 ;  /* 0x000000ffff267224 */ /* 0x000fce00078e00be */
.L_x_34456:
[----:B------:R-:W-:Y:S05]  /*e400*/  BSYNC B0 ;  /* 0x0000000000007941 */ /* 0x000fea0003800000 */
.L_x_34454:
        /* <DEDUP_REMOVED lines=16> */
.L_x_34460:
[----:B------:R-:W-:Y:S05]  /*e510*/  BSYNC B1 ;  /* 0x0000000000017941 */ /* 0x000fea0003800000 */
.L_x_34459:
        /* <DEDUP_REMOVED lines=43> */
.L_x_34458:
[----:B------:R-:W-:Y:S05]  /*e7d0*/  BSYNC B0 ;  /* 0x0000000000007941 */ /* 0x000fea0003800000 */
.L_x_34457:
        /* <DEDUP_REMOVED lines=22> */
.L_x_34462:
[----:B------:R-:W-:-:S07]  /*e940*/  MOV R38, R190 ;  /* 0x000000be00267202 */ /* 0x000fce0000000f00 */
.L_x_34463:
[----:B------:R-:W-:Y:S05]  /*e950*/  BSYNC B0 ;  /* 0x0000000000007941 */ /* 0x000fea0003800000 */
.L_x_34461:
        /* <DEDUP_REMOVED lines=18> */
.L_x_34467:
[----:B------:R-:W-:Y:S05]  /*ea80*/  BSYNC B1 ;  /* 0x0000000000017941 */ /* 0x000fea0003800000 */
.L_x_34466:
        /* <DEDUP_REMOVED lines=43> */
.L_x_34465:
[----:B------:R-:W-:Y:S05]  /*ed40*/  BSYNC B0 ;  /* 0x0000000000007941 */ /* 0x000fea0003800000 */
.L_x_34464:
        /* <DEDUP_REMOVED lines=53> */
.L_x_34469:
[----:B------:R-:W-:-:S07]  /*f0a0*/  MOV R150, R190 ;  /* 0x000000be00967202 */ /* 0x000fce0000000f00 */
.L_x_34470:
[----:B------:R-:W-:Y:S05]  /*f0b0*/  BSYNC B0 ;  /* 0x0000000000007941 */ /* 0x000fea0003800000 */
.L_x_34468:
        /* <DEDUP_REMOVED lines=16> */
.L_x_34474:
[----:B------:R-:W-:Y:S05]  /*f1c0*/  BSYNC B1 ;  /* 0x0000000000017941 */ /* 0x000fea0003800000 */
.L_x_34473:
        /* <DEDUP_REMOVED lines=43> */
.L_x_34472:
[----:B------:R-:W-:Y:S05]  /*f480*/  BSYNC B0 ;  /* 0x0000000000007941 */ /* 0x000fea0003800000 */
.L_x_34471:
        /* <DEDUP_REMOVED lines=24> */
.L_x_34476:
[----:B------:R-:W-:-:S07]  /*f610*/  MOV R45, R190 ;  /* 0x000000be002d7202 */ /* 0x000fce0000000f00 */
.L_x_34477:
[----:B------:R-:W-:Y:S05]  /*f620*/  BSYNC B0 ;  /* 0x0000000000007941 */ /* 0x000fea0003800000 */
.L_x_34475:
        /* <DEDUP_REMOVED lines=16> */
.L_x_34481:
[----:B------:R-:W-:Y:S05]  /*f730*/  BSYNC B1 ;  /* 0x0000000000017941 */ /* 0x000fea0003800000 */
.L_x_34480:
        /* <DEDUP_REMOVED lines=43> */
.L_x_34479:
[----:B------:R-:W-:Y:S05]  /*f9f0*/  BSYNC B0 ;  /* 0x0000000000007941 */ /* 0x000fea0003800000 */
.L_x_34478:
        /* <DEDUP_REMOVED lines=24> */
.L_x_34483:
[----:B------:R-:W-:-:S07]  /*fb80*/  MOV R36, R190 ;  /* 0x000000be00247202 */ /* 0x000fce0000000f00 */
.L_x_34484:
[----:B------:R-:W-:Y:S05]  /*fb90*/  BSYNC B0 ;  /* 0x0000000000007941 */ /* 0x000fea0003800000 */
.L_x_34482:
        /* <DEDUP_REMOVED lines=16> */
.L_x_34488:
[----:B------:R-:W-:Y:S05]  /*fca0*/  BSYNC B1 ;  /* 0x0000000000017941 */ /* 0x000fea0003800000 */
.L_x_34487:
        /* <DEDUP_REMOVED lines=43> */
.L_x_34486:
[----:B------:R-:W-:Y:S05]  /*ff60*/  BSYNC B0 ;  /* 0x0000000000007941 */ /* 0x000fea0003800000 */
.L_x_34485:
        /* <DEDUP_REMOVED lines=24> */
.L_x_34490:
[----:B------:R-:W-:-:S07]  /*100f0*/  MOV R36, R190 ;  /* 0x000000be00247202 */ /* 0x000fce0000000f00 */
.L_x_34491:
[----:B------:R-:W-:Y:S05]  /*10100*/  BSYNC B0 ;  /* 0x0000000000007941 */ /* 0x000fea0003800000 */
.L_x_34489:
        /* <DEDUP_REMOVED lines=16> */
.L_x_34495:
[----:B------:R-:W-:Y:S05]  /*10210*/  BSYNC B1 ;  /* 0x0000000000017941 */ /* 0x000fea0003800000 */
.L_x_34494:
        /* <DEDUP_REMOVED lines=43> */
.L_x_34493:
[----:B------:R-:W-:Y:S05]  /*104d0*/  BSYNC B0 ;  /* 0x0000000000007941 */ /* 0x000fea0003800000 */
.L_x_34492:
        /* <DEDUP_REMOVED lines=22> */
.L_x_34497:
[----:B------:R-:W-:-:S07]  /*10640*/  MOV R196, R190 ;  /* 0x000000be00c47202 */ /* 0x000fce0000000f00 */
.L_x_34498:
[----:B------:R-:W-:Y:S05]  /*10650*/  BSYNC B0 ;  /* 0x0000000000007941 */ /* 0x000fea0003800000 */
.L_x_34496:
        /* <DEDUP_REMOVED lines=16> */
.L_x_34502:
[----:B------:R-:W-:Y:S05]  /*10760*/  BSYNC B1 ;  /* 0x0000000000017941 */ /* 0x000fea0003800000 */
.L_x_34501:
        /* <DEDUP_REMOVED lines=43> */
.L_x_34500:
[----:B------:R-:W-:Y:S05]  /*10a20*/  BSYNC B0 ;  /* 0x0000000000007941 */ /* 0x000fea0003800000 */
.L_x_34499:
        /* <DEDUP_REMOVED lines=22> */
.L_x_34504:
[----:B------:R-:W-:-:S07]  /*10b90*/  MOV R41, R190 ;  /* 0x000000be00297202 */ /* 0x000fce0000000f00 */
.L_x_34505:
[----:B------:R-:W-:Y:S05]  /*10ba0*/  BSYNC B0 ;  /* 0x0000000000007941 */ /* 0x000fea0003800000 */
.L_x_34503:
        /* <DEDUP_REMOVED lines=16> */
.L_x_34509:
[----:B------:R-:W-:Y:S05]  /*10cb0*/  BSYNC B1 ;  /* 0x0000000000017941 */ /* 0x000fea0003800000 */
.L_x_34508:
        /* <DEDUP_REMOVED lines=43> */
.L_x_34507:
[----:B------:R-:W-:Y:S05]  /*10f70*/  BSYNC B0 ;  /* 0x0000000000007941 */ /* 0x000fea0003800000 */
.L_x_34506:
        /* <DEDUP_REMOVED lines=22> */
.L_x_34511:
[----:B------:R-:W-:-:S07]  /*110e0*/  MOV R38, R190 ;  /* 0x000000be00267202 */ /* 0x000fce0000000f00 */
.L_x_34512:
[----:B------:R-:W-:Y:S05]  /*110f0*/  BSYNC B0 ;  /* 0x0000000000007941 */ /* 0x000fea0003800000 */
.L_x_34510:
        /* <DEDUP_REMOVED lines=16> */
.L_x_34516:
[----:B------:R-:W-:Y:S05]  /*11200*/  BSYNC B1 ;  /* 0x0000000000017941 */ /* 0x000fea0003800000 */
.L_x_34515:
        /* <DEDUP_REMOVED lines=43> */
.L_x_34514:
[----:B------:R-:W-:Y:S05]  /*114c0*/  BSYNC B0 ;  /* 0x0000000000007941 */ /* 0x000fea0003800000 */
.L_x_34513:
        /* <DEDUP_REMOVED lines=22> */
.L_x_34518:
[----:B------:R-:W-:-:S07]  /*11630*/  MOV R38, R190 ;  /* 0x000000be00267202 */ /* 0x000fce0000000f00 */
.L_x_34519:
[----:B------:R-:W-:Y:S05]  /*11640*/  BSYNC B0 ;  /* 0x0000000000007941 */ /* 0x000fea0003800000 */
.L_x_34517:
        /* <DEDUP_REMOVED lines=18> */
.L_x_34523:
[----:B------:R-:W-:Y:S05]  /*11770*/  BSYNC B1 ;  /* 0x0000000000017941 */ /* 0x000fea0003800000 */
.L_x_34522:
        /* <DEDUP_REMOVED lines=43> */
.L_x_34521:
[----:B------:R-:W-:Y:S05]  /*11a30*/  BSYNC B0 ;  /* 0x0000000000007941 */ /* 0x000fea0003800000 */
.L_x_34520:
[----:B------:R-:W-:Y:S01]  /*11a40*/  I2FP.F32.U32 R37, R38 ;  /* 0x0000002600257245 */ /* 0x000fe20000201000 */
[----:B------:R-:W-:Y:S01]  /*11a50*/  HADD2.F32 R39, -RZ, R39.H1_H1 ;  /* 0x30000027ff277230 */ /* 0x000fe20000004100 */
[----:B------:R-:W-:Y:S01]  /*11a60*/  SEL R200, RZ, 0x10000, P5 ;  /* 0x00010000ffc87807 */ /* 0x000fe20002800000 */
[----:B------:R-:W-:Y:S01]  /*11a70*/  HADD2.F32 R198, -RZ, R127.H1_H1 ;  /* 0x3000007fffc67230 */ /* 0x000fe20000004100 */
[----:B------:R-:W-:Y:S01]  /*11a80*/  SEL R196, RZ, 0x1, P2 ;  /* 0x00000001ffc47807 */ /* 0x000fe20001000000 */
[----:B------:R-:W-:Y:S01]  /*11a90*/  FFMA.FTZ R37, R37, R210, 1.1641532182693481445e-10 ;  /* 0x2f00000025257423 */ /* 0x000fe200000100d2 */
[C---:B------:R-:W-:Y:S01]  /*11aa0*/  LOP3.LUT P5, RZ, R188.reuse, 0x4, RZ, 0xc0, !PT ;  /* 0x00000004bcff7812 */ /* 0x040fe200078ac0ff */
[----:B------:R-:W-:Y:S01]  /*11ab0*/  FMUL.FTZ R43, R39, R204 ;  /* 0x000000cc272b7220 */ /* 0x000fe20000410000 */
[----:B------:R-:W-:Y:S01]  /*11ac0*/  LOP3.LUT P2, RZ, R188, 0x2, RZ, 0xc0, !PT ;  /* 0x00000002bcff7812 */ /* 0x000fe2000784c0ff */
[----:B------:R-:W-:Y:S01]  /*11ad0*/  IMAD.WIDE.U32 R196, R196, 0x1000000, RZ ;  /* 0x01000000c4c47825 */ /* 0x000fe200078e00ff */
[----:B------:R-:W-:-:S03]  /*11ae0*/  SEL R38, RZ, 0x1, P5 ;  /* 0x00000001ff267807 */ /* 0x000fc60002800000 */
[----:B------:R-:W-:Y:S01]  /*11af0*/  FMUL.FTZ R43, R43, R206 ;  /* 0x000000ce2b2b7220 */ /* 0x000fe20000410000 */
[----:B------:R-:W-:Y:S02]  /*11b00*/  SEL R150, RZ, 0x1, P2 ;  /* 0x00000001ff967807 */ /* 0x000fe40001000000 */
[----:B------:R-:W-:Y:S01]  /*11b10*/  FSETP.GTU.FTZ.AND P2, PT, R37, R208, PT ;  /* 0x000000d02500720b */ /* 0x000fe20003f5c000 */
[----:B------:R-:W-:Y:S01]  /*11b20*/  IMAD.WIDE.U32 R38, R38, 0x100, RZ ;  /* 0x0000010026267825 */ /* 0x000fe200078e00ff */
[----:B------:R-:W-:Y:S01]  /*11b30*/  SEL R201, RZ, 0x100, P4 ;  /* 0x00000100ffc97807 */ /* 0x000fe20002000000 */
[----:B------:R-:W0:Y:S01]  /*11b40*/  @P1 LDC.64 R36, c[0x0][0x230] ;  /* 0x00008c00ff241b82 */ /* 0x000e220000000a00 */
[----:B------:R-:W-:Y:S01]  /*11b50*/  SEL R209, RZ, 0x1000000, P2 ;  /* 0x01000000ffd17807 */ /* 0x000fe20001000000 */
[----:B------:R-:W-:Y:S01]  /*11b60*/  IMAD.WIDE.U32 R150, R150, 0x10000, RZ ;  /* 0x0001000096967825 */ /* 0x000fe200078e00ff */
[----:B------:R-:W-:Y:S02]  /*11b70*/  LOP3.LUT P6, RZ, R188, 0x8, RZ, 0xc0, !PT ;  /* 0x00000008bcff7812 */ /* 0x000fe400078cc0ff */
[----:B------:R-:W-:-:S02]  /*11b80*/  FSEL R43, R43, RZ, !P2 ;  /* 0x000000ff2b2b7208 */ /* 0x000fc40005000000 */
[----:B------:R-:W-:Y:S02]  /*11b90*/  LOP3.LUT R38, R38, R196, R150, 0xfe, !PT ;  /* 0x000000c426267212 */ /* 0x000fe400078efe96 */
[----:B------:R-:W-:Y:S01]  /*11ba0*/  LOP3.LUT R201, R201, R209, R200, 0xfe, !PT ;  /* 0x000000d1c9c97212 */ /* 0x000fe200078efec8 */
[----:B------:R-:W-:Y:S01]  /*11bb0*/  FMUL.FTZ R43, R43, R198 ;  /* 0x000000c62b2b7220 */ /* 0x000fe20000410000 */
[----:B------:R-:W-:Y:S02]  /*11bc0*/  SEL R196, RZ, 0x1, P3 ;  /* 0x00000001ffc47807 */ /* 0x000fe40001800000 */
[----:B------:R-:W-:Y:S01]  /*11bd0*/  SEL R199, RZ, 0x1, P6 ;  /* 0x00000001ffc77807 */ /* 0x000fe20003000000 */
[----:B------:R-:W-:Y:S01]  /*11be0*/  @P0 FADD.FTZ R43, R91, R43 ;  /* 0x0000002b5b2b0221 */ /* 0x000fe20000010000 */
[----:B------:R-:W-:Y:S02]  /*11bf0*/  LOP3.LUT R197, R197, R201, R196, 0xfe, !PT ;  /* 0x000000c9c5c57212 */ /* 0x000fe400078efec4 */
[----:B------:R-:W-:-:S02]  /*11c00*/  IADD3 R209, R207, 0x300, RZ ;  /* 0x00000300cfd17810 */ /* 0x000fc40007ffe0ff */
        /* <DEDUP_REMOVED lines=24> */
.L_x_34525:
[----:B------:R-:W-:-:S07]  /*11d90*/  MOV R198, R190 ;  /* 0x000000be00c67202 */ /* 0x000fce0000000f00 */
.L_x_34526:
[----:B------:R-:W-:Y:S05]  /*11da0*/  BSYNC B0 ;  /* 0x0000000000007941 */ /* 0x000fea0003800000 */
.L_x_34524:
        /* <DEDUP_REMOVED lines=16> */
.L_x_34530:
[----:B------:R-:W-:Y:S05]  /*11eb0*/  BSYNC B1 ;  /* 0x0000000000017941 */ /* 0x000fea0003800000 */
.L_x_34529:
        /* <DEDUP_REMOVED lines=43> */
.L_x_34528:
[----:B------:R-:W-:Y:S05]  /*12170*/  BSYNC B0 ;  /* 0x0000000000007941 */ /* 0x000fea0003800000 */
.L_x_34527:
        /* <DEDUP_REMOVED lines=23> */
.L_x_34532:
[----:B------:R-:W-:-:S07]  /*122f0*/  IMAD.MOV.U32 R37, RZ, RZ, R190 ;  /* 0x000000ffff257224 */ /* 0x000fce00078e00be */
.L_x_34533:
[----:B------:R-:W-:Y:S05]  /*12300*/  BSYNC B0 ;  /* 0x0000000000007941 */ /* 0x000fea0003800000 */
.L_x_34531:
        /* <DEDUP_REMOVED lines=16> */
.L_x_34537:
[----:B------:R-:W-:Y:S05]  /*12410*/  BSYNC B1 ;  /* 0x0000000000017941 */ /* 0x000fea0003800000 */
.L_x_34536:
        /* <DEDUP_REMOVED lines=43> */
.L_x_34535:
[----:B------:R-:W-:Y:S05]  /*126d0*/  BSYNC B0 ;  /* 0x0000000000007941 */ /* 0x000fea0003800000 */
.L_x_34534:
        /* <DEDUP_REMOVED lines=23> */
.L_x_34539:
[----:B------:R-:W-:-:S07]  /*12850*/  MOV R148, R190 ;  /* 0x000000be00947202 */ /* 0x000fce0000000f00 */
.L_x_34540:
[----:B------:R-:W-:Y:S05]  /*12860*/  BSYNC B0 ;  /* 0x0000000000007941 */ /* 0x000fea0003800000 */
.L_x_34538:
        /* <DEDUP_REMOVED lines=16> */
.L_x_34544:
[----:B------:R-:W-:Y:S05]  /*12970*/  BSYNC B1 ;  /* 0x0000000000017941 */ /* 0x000fea0003800000 */
.L_x_34543:
        /* <DEDUP_REMOVED lines=41> */
[----:B------:R-:W-:Y:S02]  /*12c10*/  MOV R190, R196 ;  /* 0x000000c400be7202 */ /* 0x000fe40000000f00 */
[----:B------:R-:W-:-:S08]  /*12c20*/  LOP3.LUT R175, R175, UR34, R38, 0x96, !PT ;  /* 0x00000022afaf7c12 */ /* 0x000fd0000f8e9626 */
.L_x_34542:
[----:B------:R-:W-:Y:S05]  /*12c30*/  BSYNC B0 ;  /* 0x0000000000007941 */ /* 0x000fea0003800000 */
.L_x_34541:
        /* <DEDUP_REMOVED lines=21> */
.L_x_34546:
[----:B------:R-:W-:-:S07]  /*12d90*/  IMAD.MOV.U32 R39, RZ, RZ, R190 ;  /* 0x000000ffff277224 */ /* 0x000fce00078e00be */
.L_x_34547:
[----:B------:R-:W-:Y:S05]  /*12da0*/  BSYNC B0 ;  /* 0x0000000000007941 */ /* 0x000fea0003800000 */
.L_x_34545:
        /* <DEDUP_REMOVED lines=16> */
.L_x_34551:
[----:B------:R-:W-:Y:S05]  /*12eb0*/  BSYNC B1 ;  /* 0x0000000000017941 */ /* 0x000fea0003800000 */
.L_x_34550:
        /* <DEDUP_REMOVED lines=43> */
.L_x_34549:
[----:B------:R-:W-:Y:S05]  /*13170*/  BSYNC B0 ;  /* 0x0000000000007941 */ /* 0x000fea0003800000 */
.L_x_34548:
        /* <DEDUP_REMOVED lines=21> */
.L_x_34553:
[----:B------:R-:W-:-:S07]  /*132d0*/  MOV R200, R190 ;  /* 0x000000be00c87202 */ /* 0x000fce0000000f00 */
.L_x_34554:
[----:B------:R-:W-:Y:S05]  /*132e0*/  BSYNC B0 ;  /* 0x0000000000007941 */ /* 0x000fea0003800000 */
.L_x_34552:
        /* <DEDUP_REMOVED lines=16> */
.L_x_34558:
[----:B------:R-:W-:Y:S05]  /*133f0*/  BSYNC B1 ;  /* 0x0000000000017941 */ /* 0x000fea0003800000 */
.L_x_34557:
        /* <DEDUP_REMOVED lines=43> */
.L_x_34556:
[----:B------:R-:W-:Y:S05]  /*136b0*/  BSYNC B0 ;  /* 0x0000000000007941 */ /* 0x000fea0003800000 */
.L_x_34555:
        /* <DEDUP_REMOVED lines=21> */
.L_x_34560:
[----:B------:R-:W-:-:S07]  /*13810*/  IMAD.MOV.U32 R149, RZ, RZ, R190 ;  /* 0x000000ffff957224 */ /* 0x000fce00078e00be */
.L_x_34561:
[----:B------:R-:W-:Y:S05]  /*13820*/  BSYNC B0 ;  /* 0x0000000000007941 */ /* 0x000fea0003800000 */
.L_x_34559:
        /* <DEDUP_REMOVED lines=16> */
.L_x_34565:
[----:B------:R-:W-:Y:S05]  /*13930*/  BSYNC B1 ;  /* 0x0000000000017941 */ /* 0x000fea0003800000 */
.L_x_34564:
        /* <DEDUP_REMOVED lines=43> */
.L_x_34563:
[----:B------:R-:W-:Y:S05]  /*13bf0*/  BSYNC B0 ;  /* 0x0000000000007941 */ /* 0x000fea0003800000 */
.L_x_34562:
        /* <DEDUP_REMOVED lines=21> */
.L_x_34567:
[----:B------:R-:W-:-:S07]  /*13d50*/  MOV R150, R190 ;  /* 0x000000be00967202 */ /* 0x000fce0000000f00 */
.L_x_34568:
[----:B------:R-:W-:Y:S05]  /*13d60*/  BSYNC B0 ;  /* 0x0000000000007941 */ /* 0x000fea0003800000 */
.L_x_34566:
        /* <DEDUP_REMOVED lines=16> */
.L_x_34572:
[----:B------:R-:W-:Y:S05]  /*13e70*/  BSYNC B1 ;  /* 0x0000000000017941 */ /* 0x000fea0003800000 */
.L_x_34571:
        /* <DEDUP_REMOVED lines=43> */
.L_x_34570:
[----:B------:R-:W-:Y:S05]  /*14130*/  BSYNC B0 ;  /* 0x0000000000007941 */ /* 0x000fea0003800000 */
.L_x_34569:
        /* <DEDUP_REMOVED lines=21> */
.L_x_34574:
[----:B------:R-:W-:-:S07]  /*14290*/  IMAD.MOV.U32 R212, RZ, RZ, R190 ;  /* 0x000000ffffd47224 */ /* 0x000fce00078e00be */
.L_x_34575:
[----:B------:R-:W-:Y:S05]  /*142a0*/  BSYNC B0 ;  /* 0x0000000000007941 */ /* 0x000fea0003800000 */
.L_x_34573:
        /* <DEDUP_REMOVED lines=18> */
.L_x_34579:
[----:B------:R-:W-:Y:S05]  /*143d0*/  BSYNC B1 ;  /* 0x0000000000017941 */ /* 0x000fea0003800000 */
.L_x_34578:
        /* <DEDUP_REMOVED lines=43> */
.L_x_34577:
[----:B------:R-:W-:Y:S05]  /*14690*/  BSYNC B0 ;  /* 0x0000000000007941 */ /* 0x000fea0003800000 */
.L_x_34576:
        /* <DEDUP_REMOVED lines=11> */
[----:B------:R-:W0:Y:S01]  /*14750*/  S2R R204, SR_TID.X ;  /* 0x0000000000cc7919 */ /* 0x000e220000002100 */
[----:B------:R-:W-:Y:S01]  /*14760*/  FADD.FTZ R197, R87, R196 ;  /* 0x000000c457c57221 */ /* 0x000fe20000010000 */
[----:B------:R-:W-:Y:S01]  /*14770*/  IMAD.WIDE.U32 R216, R216, 0x1000000, RZ ;  /* 0x01000000d8d87825 */ /* 0x000fe200078e00ff */
[----:B------:R-:W-:Y:S01]  /*14780*/  LOP3.LUT P6, RZ, R188, 0x4, RZ, 0xc0, !PT ;  /* 0x00000004bcff7812 */ /* 0x000fe200078cc0ff */
[----:B------:R1:W-:Y:S02]  /*14790*/  STG.E.128 desc[UR4][R186.64], R36 ;  /* 0x00000024ba007986 */ /* 0x0003e4000c101d04 */
[----:B------:R-:W-:Y:S01]  /*147a0*/  FADD.FTZ R196, R80, R197 ;  /* 0x000000c550c47221 */ /* 0x000fe20000010000 */
[----:B------:R-:W-:Y:S01]  /*147b0*/  IMAD.WIDE.U32 R184, R209, 0x8, R184 ;  /* 0x00000008d1b87825 */ /* 0x000fe200078e00b8 */
[----:B------:R-:W-:Y:S01]  /*147c0*/  SEL R221, RZ, 0x1, P6 ;  /* 0x00000001ffdd7807 */ /* 0x000fe20003000000 */
[----:B------:R-:W-:-:S02]  /*147d0*/  UMOV UR8, 0xffffffff ;  /* 0xffffffff00087882 */ /* 0x000fc40000000000 */
        /* <DEDUP_REMOVED lines=44> */
[----:B------:R-:W-:-:S04]  /*14aa0*/  IMAD.WIDE.U32 R198, R198, 0x10000, RZ ;  /* 0x00010000c6c67825 */ /* 0x000fc800078e00ff */
        /* <DEDUP_REMOVED lines=8> */
[----:B------:R-:W-:Y:S01]  /*14b30*/  LOP3.LUT R219, R208, R210, R201, 0xfe, !PT ;  /* 0x000000d2d0db7212 */ /* 0x000fe200078efec9 */
[----:B------:R-:W-:Y:S01]  /*14b40*/  FADD.FTZ R201, R43, R206 ;  /* 0x000000ce2bc97221 */ /* 0x000fe20000010000 */
[----:B------:R-:W-:Y:S01]  /*14b50*/  SEL R216, RZ, 0x1, P3 ;  /* 0x00000001ffd87807 */ /* 0x000fe20001800000 */
[----:B------:R-:W-:Y:S01]  /*14b60*/  FMUL.FTZ R151, R195, R198 ;  /* 0x000000c6c3977220 */ /* 0x000fe20000410000 */
[----:B------:R-:W-:Y:S01]  /*14b70*/  LOP3.LUT R196, R196, R221, RZ, 0xfc, !PT ;  /* 0x000000ddc4c47212 */ /* 0x000fe200078efcff */
[----:B------:R-:W-:Y:S01]  /*14b80*/  FADD.FTZ R198, R36, R201 ;  /* 0x000000c924c67221 */ /* 0x000fe20000010000 */
[----:B------:R-:W-:Y:S01]  /*14b90*/  LOP3.LUT R217, R217, R219, R216, 0xfe, !PT ;  /* 0x000000dbd9d97212 */ /* 0x000fe200078efed8 */
[----:B------:R-:W-:Y:S01]  /*14ba0*/  @P0 FADD.FTZ R151, R91, R151 ;  /* 0x000000975b970221 */ /* 0x000fe20000010000 */
[----:B------:R-:W-:Y:S01]  /*14bb0*/  LOP3.LUT P0, RZ, R202, 0xff, RZ, 0xc0, !PT ;  /* 0x000000ffcaff7812 */ /* 0x000fe2000780c0ff */
[----:B------:R-:W-:Y:S01]  /*14bc0*/  FADD.FTZ R201, R37, R198 ;  /* 0x000000c625c97221 */ /* 0x000fe20000010000 */
[----:B------:R-:W-:-:S02]  /*14bd0*/  LOP3.LUT R197, R197, R217, R199, 0xfe, !PT ;  /* 0x000000d9c5c57212 */ /* 0x000fc400078efec7 */
        /* <DEDUP_REMOVED lines=144> */
.L_x_34592:
        /* <DEDUP_REMOVED lines=20> */
[----:B------:R-:W-:-:S02]  /*15620*/  I2FP.F32.S32 R217, R197 ;  /* 0x000000c500d97245 */ /* 0x000fc40000201400 */
[----:B------:R-:W-:Y:S01]  /*15630*/  @!P2 LEA R198, R198, R201, 0x3 ;  /* 0x000000c9c6c6a211 */ /* 0x000fe200078e18ff */
[----:B------:R-:W0:Y:S04]  /*15640*/  SHFL.DOWN PT, R202, R197, 0x2, 0x1f ;  /* 0x08401f00c5ca7f89 */ /* 0x000e2800000e0000 */
[----:B------:R-:W-:Y:S01]  /*15650*/  @!P2 LDS.64 R186, [R198] ;  /* 0x00000000c6baa984 */ /* 0x000fe20000000a00 */
[----:B------:R-:W-:Y:S02]  /*15660*/  ISETP.NE.AND P2, PT, RZ, UR11, PT ;  /* 0x0000000bff007c0c */ /* 0x000fe4000bf45270 */
[----:B0-----:R-:W-:Y:S02]  /*15670*/  IADD3 R185, R202, R197, RZ ;  /* 0x000000c5cab97210 */ /* 0x001fe40007ffe0ff */
[----:B------:R-:W-:-:S02]  /*15680*/  I2FP.F32.S32 R202, R202 ;  /* 0x000000ca00ca7245 */ /* 0x000fc40000201400 */
[----:B------:R-:W-:Y:S01]  /*15690*/  I2FP.F32.S32 R196, R185 ;  /* 0x000000b900c47245 */ /* 0x000fe20000201400 */
[----:B------:R-:W0:Y:S03]  /*156a0*/  SHFL.DOWN PT, R208, R185, 0x1, 0x1f ;  /* 0x08201f00b9d07f89 */ /* 0x000e2600000e0000 */
[----:B------:R-:W1:Y:S01]  /*156b0*/  MUFU.RCP R206, R196 ;  /* 0x000000c400ce7308 */ /* 0x000e620000001000 */
[-C--:B0-----:R-:W-:Y:S01]  /*156c0*/  IADD3 R197, R185, R208.reuse, RZ ;  /* 0x000000d0b9c57210 */ /* 0x081fe20007ffe0ff */
[----:B------:R-:W0:Y:S01]  /*156d0*/  SHFL.DOWN PT, R201, R186, 0x2, 0x1f ;  /* 0x08401f00bac97f89 */ /* 0x000e2200000e0000 */
[----:B------:R-:W-:Y:S02]  /*156e0*/  I2FP.F32.S32 R208, R208 ;  /* 0x000000d000d07245 */ /* 0x000fe40000201400 */
        /* <DEDUP_REMOVED lines=24> */
[----:B------:R-:W-:Y:S01]  /*15870*/  FFMA.FTZ R196, R197, R201, R196 ;  /* 0x000000c9c5c47223 */ /* 0x000fe200000100c4 */
[----:B------:R-:W-:-:S04]  /*15880*/  HADD2.F32 R197, -RZ, R97.H0_H0 ;  /* 0x20000061ffc57230 */ /* 0x000fc80000004100 */
[----:B------:R2:W0:Y:S01]  /*15890*/  SHFL.IDX PT, R198, R196, RZ, 0x1f ;  /* 0x00001fffc4c67589 */ /* 0x00042200000e0000 */
[----:B-1----:R-:W-:-:S05]  /*158a0*/  FSEL R184, R185, RZ, !P2 ;  /* 0x000000ffb9b87208 */ /* 0x002fca0005000000 */
[--C-:B------:R-:W-:Y:S01]  /*158b0*/  FADD.FTZ R186, R63, -R184.reuse ;  /* 0x800000b83fba7221 */ /* 0x100fe20000010000 */
[----:B------:R-:W-:Y:S01]  /*158c0*/  FMUL.FTZ R63, R185, R185 ;  /* 0x000000b9b93f7220 */ /* 0x000fe20000410000 */
[--C-:B------:R-:W-:Y:S01]  /*158d0*/  FADD.FTZ R220, R59, -R184.reuse ;  /* 0x800000b83bdc7221 */ /* 0x100fe20000010000 */
[--C-:B--2---:R-:W-:Y:S01]  /*158e0*/  FADD.FTZ R196, R56, -R184.reuse ;  /* 0x800000b838c47221 */ /* 0x104fe20000010000 */
        /* <DEDUP_REMOVED lines=12> */
[----:B0-----:R-:W-:Y:S01]  /*159b0*/  FFMA.FTZ R59, R198, UR12, R187 ;  /* 0x0000000cc63b7c23 */ /* 0x001fe200080100bb */
[--C-:B------:R-:W-:Y:S01]  /*159c0*/  FADD.FTZ R81, R81, -R184.reuse ;  /* 0x800000b851517221 */ /* 0x100fe20000010000 */
[--C-:B------:R-:W-:Y:S01]  /*159d0*/  FADD.FTZ R86, R86, -R184.reuse ;  /* 0x800000b856567221 */ /* 0x100fe20000010000 */
[----:B------:R-:W-:Y:S01]  /*159e0*/  FADD.FTZ R208, R50, -R184 ;  /* 0x800000b832d07221 */ /* 0x000fe20000010000 */
[----:B------:R-:W-:Y:S01]  /*159f0*/  FADD.FTZ R59, R59, R204 ;  /* 0x000000cc3b3b7221 */ /* 0x000fe20000010000 */
[--C-:B------:R-:W-:Y:S01]  /*15a00*/  FADD.FTZ R212, R47, -R184.reuse ;  /* 0x800000b82fd47221 */ /* 0x100fe20000010000 */
[--C-:B------:R-:W-:Y:S01]  /*15a10*/  FADD.FTZ R87, R87, -R184.reuse ;  /* 0x800000b857577221 */ /* 0x100fe20000010000 */
[--C-:B------:R-:W-:Y:S01]  /*15a20*/  FADD.FTZ R204, R49, -R184.reuse ;  /* 0x800000b831cc7221 */ /* 0x100fe20000010000 */
[----:B------:R-:W-:Y:S01]  /*15a30*/  FADD.FTZ R50, R45, -R184 ;  /* 0x800000b82d327221 */ /* 0x000fe20000010000 */
[--C-:B------:R-:W-:Y:S01]  /*15a40*/  HADD2.F32 R47, -RZ, R122.reuse.H0_H0 ;  /* 0x2000007aff2f7230 */ /* 0x100fe20000004100 */
[----:B------:R-:W0:Y:S01]  /*15a50*/  MUFU.RSQ R59, R59 ;  /* 0x0000003b003b7308 */ /* 0x000e220000001400 */
[----:B------:R-:W-:-:S02]  /*15a60*/  HADD2.F32 R49, -RZ, R122.H1_H1 ;  /* 0x3000007aff317230 */ /* 0x000fc40000004100 */
[--C-:B------:R-:W-:Y:S01]  /*15a70*/  FADD.FTZ R228, R43, -R184.reuse ;  /* 0x800000b82be47221 */ /* 0x100fe20000010000 */
[----:B------:R-:W-:Y:S02]  /*15a80*/  HADD2.F32 R43, -RZ, R121.H1_H1 ;  /* 0x30000079ff2b7230 */ /* 0x000fe40000004100 */
[--C-:B------:R-:W-:Y:S01]  /*15a90*/  FADD.FTZ R84, R84, -R184.reuse ;  /* 0x800000b854547221 */ /* 0x100fe20000010000 */
[----:B------:R-:W-:Y:S01]  /*15aa0*/  FADD.FTZ R74, R74, -R184 ;  /* 0x800000b84a4a7221 */ /* 0x000fe20000010000 */
[----:B-1----:R-:W-:-:S04]  /*15ab0*/  @!P1 IMAD.WIDE R56, R191, 0x4, R56 ;  /* 0x00000004bf389825 */ /* 0x002fc800078e0238 */
[--C-:B------:R-:W-:Y:S01]  /*15ac0*/  FADD.FTZ R85, R85, -R184.reuse ;  /* 0x800000b855557221 */ /* 0x100fe20000010000 */
[--C-:B------:R-:W-:Y:S01]  /*15ad0*/  FADD.FTZ R78, R78, -R184.reuse ;  /* 0x800000b84e4e7221 */ /* 0x100fe20000010000 */
[--C-:B------:R-:W-:Y:S01]  /*15ae0*/  FADD.FTZ R226, R51, -R184.reuse ;  /* 0x800000b833e27221 */ /* 0x100fe20000010000 */
[--C-:B------:R-:W-:Y:S01]  /*15af0*/  FADD.FTZ R224, R75, -R184.reuse ;  /* 0x800000b84be07221 */ /* 0x100fe20000010000 */
[--C-:B------:R-:W-:Y:S01]  /*15b00*/  FADD.FTZ R206, R58, -R184.reuse ;  /* 0x800000b83ace7221 */ /* 0x100fe20000010000 */
[--C-:B------:R-:W-:Y:S01]  /*15b10*/  FADD.FTZ R58, R53, -R184.reuse ;  /* 0x800000b8353a7221 */ /* 0x100fe20000010000 */
[----:B------:R1:W-:Y:S01]  /*15b20*/  @!P1 STG.E desc[UR4][R56.64], R185 ;  /* 0x000000b938009986 */ /* 0x0003e2000c101904 */
[----:B------:R-:W-:Y:S02]  /*15b30*/  HADD2.F32 R53, -RZ, R119.H1_H1 ;  /* 0x30000077ff357230 */ /* 0x000fe40000004100 */
        /* <DEDUP_REMOVED lines=8> */
[----:B------:R-:W-:-:S02]  /*15bc0*/  HADD2.F32 R41, -RZ, R121.H0_H0 ;  /* 0x20000079ff297230 */ /* 0x000fc40000004100 */
[C---:B------:R-:W-:Y:S01]  /*15bd0*/  FMUL.FTZ R37, R59.reuse, R86 ;  /* 0x000000563b257220 */ /* 0x040fe20000410000 */
[----:B------:R-:W-:Y:S01]  /*15be0*/  FMUL.FTZ R230, R59, R87 ;  /* 0x000000573be67220 */ /* 0x000fe20000410000 */
[----:B------:R-:W-:Y:S01]  /*15bf0*/  FFMA.FTZ R86, R45, R47, R6 ;  /* 0x0000002f2d567223 */ /* 0x000fe20000010006 */
[----:B------:R-:W-:Y:S01]  /*15c00*/  FFMA.FTZ R45, R80, R49, R7 ;  /* 0x00000031502d7223 */ /* 0x000fe20000010007 */
[----:B------:R-:W-:Y:S01]  /*15c10*/  FFMA.FTZ R80, R37, R41, R4 ;  /* 0x0000002925507223 */ /* 0x000fe20000010004 */
[----:B------:R-:W-:Y:S01]  /*15c20*/  FFMA.FTZ R37, R230, R43, R5 ;  /* 0x0000002be6257223 */ /* 0x000fe20000010005 */
[--C-:B------:R-:W-:Y:S02]  /*15c30*/  HADD2.F32 R43, -RZ, R120.reuse.H0_H0 ;  /* 0x20000078ff2b7230 */ /* 0x100fe40000004100 */
[C---:B------:R-:W-:Y:S01]  /*15c40*/  FMUL.FTZ R41, R59.reuse, R84 ;  /* 0x000000543b297220 */ /* 0x040fe20000410000 */
[----:B------:R-:W-:Y:S01]  /*15c50*/  FMUL.FTZ R51, R59, R74 ;  /* 0x0000004a3b337220 */ /* 0x000fe20000410000 */
[----:B------:R-:W-:-:S02]  /*15c60*/  HADD2.F32 R49, -RZ, R120.H1_H1 ;  /* 0x30000078ff317230 */ /* 0x000fc40000004100 */
[----:B-1----:R-:W-:Y:S01]  /*15c70*/  FMUL.FTZ R56, R59, R85 ;  /* 0x000000553b387220 */ /* 0x002fe20000410000 */
[----:B------:R-:W-:Y:S01]  /*15c80*/  FFMA.FTZ R74, R41, R43, R2 ;  /* 0x0000002b294a7223 */ /* 0x000fe20000010002 */
[----:B------:R-:W-:Y:S02]  /*15c90*/  HADD2.F32 R43, -RZ, R117.H0_H0 ;  /* 0x20000075ff2b7230 */ /* 0x000fe40000004100 */
[C---:B------:R-:W-:Y:S01]  /*15ca0*/  FMUL.FTZ R41, R59.reuse, R78 ;  /* 0x0000004e3b297220 */ /* 0x040fe20000410000 */
[----:B------:R-:W-:Y:S02]  /*15cb0*/  HADD2.F32 R47, -RZ, R119.H0_H0 ;  /* 0x20000077ff2f7230 */ /* 0x000fe40000004100 */
[----:B------:R-:W-:Y:S01]  /*15cc0*/  FMUL.FTZ R224, R59, R224 ;  /* 0x000000e03be07220 */ /* 0x000fe20000410000 */
[--C-:B------:R-:W-:Y:S01]  /*15cd0*/  FADD.FTZ R72, R72, -R184.reuse ;  /* 0x800000b848487221 */ /* 0x100fe20000010000 */
[--C-:B------:R-:W-:Y:S01]  /*15ce0*/  FADD.FTZ R79, R79, -R184.reuse ;  /* 0x800000b84f4f7221 */ /* 0x100fe20000010000 */
[----:B------:R-:W-:Y:S01]  /*15cf0*/  FADD.FTZ R198, R55, -R184 ;  /* 0x800000b837c67221 */ /* 0x000fe20000010000 */
[----:B------:R-:W-:Y:S01]  /*15d00*/  FFMA.FTZ R49, R56, R49, R3 ;  /* 0x0000003138317223 */ /* 0x000fe20000010003 */
[----:B------:R-:W-:Y:S01]  /*15d10*/  FFMA.FTZ R78, R41, R43, R12 ;  /* 0x0000002b294e7223 */ /* 0x000fe2000001000c */
[----:B------:R-:W-:Y:S01]  /*15d20*/  FFMA.FTZ R56, R224, R53, R17 ;  /* 0x00000035e0387223 */ /* 0x000fe20000010011 */
[----:B------:R-:W-:-:S02]  /*15d30*/  HADD2.F32 R55, -RZ, R118.H1_H1 ;  /* 0x30000076ff377230 */ /* 0x000fc40000004100 */
[----:B------:R-:W-:Y:S01]  /*15d40*/  FFMA.FTZ R51, R51, R47, R16 ;  /* 0x0000002f33337223 */ /* 0x000fe20000010010 */
[----:B------:R-:W-:Y:S02]  /*15d50*/  HADD2.F32 R41, -RZ, R116.H0_H0 ;  /* 0x20000074ff297230 */ /* 0x000fe40000004100 */
[C---:B------:R-:W-:Y:S01]  /*15d60*/  FMUL.FTZ R224, R59.reuse, R73 ;  /* 0x000000493be07220 */ /* 0x040fe20000410000 */
[----:B------:R-:W-:Y:S01]  /*15d70*/  FMUL.FTZ R57, R59, R76 ;  /* 0x0000004c3b397220 */ /* 0x000fe20000410000 */
[--C-:B------:R-:W-:Y:S01]  /*15d80*/  FADD.FTZ R65, R65, -R184.reuse ;  /* 0x800000b841417221 */ /* 0x100fe20000010000 */
[----:B------:R-:W-:Y:S02]  /*15d90*/  HADD2.F32 R84, -RZ, R118.H0_H0 ;  /* 0x20000076ff547230 */ /* 0x000fe40000004100 */
[C---:B------:R-:W-:Y:S01]  /*15da0*/  FMUL.FTZ R47, R59.reuse, R72 ;  /* 0x000000483b2f7220 */ /* 0x040fe20000410000 */
[----:B------:R-:W-:Y:S02]  /*15db0*/  HADD2.F32 R53, -RZ, R117.H1_H1 ;  /* 0x30000075ff357230 */ /* 0x000fe40000004100 */
[--C-:B------:R-:W-:Y:S01]  /*15dc0*/  FADD.FTZ R70, R70, -R184.reuse ;  /* 0x800000b846467221 */ /* 0x100fe20000010000 */
[----:B------:R-:W-:Y:S01]  /*15dd0*/  FMUL.FTZ R72, R59, R79 ;  /* 0x0000004f3b487220 */ /* 0x000fe20000410000 */
[--C-:B------:R-:W-:Y:S01]  /*15de0*/  FADD.FTZ R77, R77, -R184.reuse ;  /* 0x800000b84d4d7221 */ /* 0x100fe20000010000 */
[--C-:B------:R-:W-:Y:S01]  /*15df0*/  FADD.FTZ R66, R66, -R184.reuse ;  /* 0x800000b842427221 */ /* 0x100fe20000010000 */
[----:B------:R-:W-:Y:S01]  /*15e00*/  FADD.FTZ R222, R67, -R184 ;  /* 0x800000b843de7221 */ /* 0x000fe20000010000 */
[----:B------:R-:W-:Y:S01]  /*15e10*/  FFMA.FTZ R55, R224, R55, R15 ;  /* 0x00000037e0377223 */ /* 0x000fe2000001000f */
[----:B------:R-:W-:Y:S01]  /*15e20*/  FFMA.FTZ R57, R57, R41, R10 ;  /* 0x0000002939397223 */ /* 0x000fe2000001000a */
[----:B------:R-:W-:-:S02]  /*15e30*/  HADD2.F32 R41, -RZ, R113.H0_H0 ;  /* 0x20000071ff297230 */ /* 0x000fc40000004100 */
[----:B------:R-:W-:Y:S01]  /*15e40*/  FMUL.FTZ R224, R59, R65 ;  /* 0x000000413be07220 */ /* 0x000fe20000410000 */
[----:B------:R-:W-:Y:S01]  /*15e50*/  FFMA.FTZ R84, R47, R84, R14 ;  /* 0x000000542f547223 */ /* 0x000fe2000001000e */
[----:B------:R-:W-:Y:S01]  /*15e60*/  FFMA.FTZ R53, R72, R53, R13 ;  /* 0x0000003548357223 */ /* 0x000fe2000001000d */
[----:B------:R-:W-:Y:S02]  /*15e70*/  HADD2.F32 R43, -RZ, R116.H1_H1 ;  /* 0x30000074ff2b7230 */ /* 0x000fe40000004100 */
[C---:B------:R-:W-:Y:S01]  /*15e80*/  FMUL.FTZ R65, R59.reuse, R70 ;  /* 0x000000463b417220 */ /* 0x040fe20000410000 */
[--C-:B------:R-:W-:Y:S02]  /*15e90*/  HADD2.F32 R63, -RZ, R115.reuse.H0_H0 ;  /* 0x20000073ff3f7230 */ /* 0x100fe40000004100 */
[C---:B------:R-:W-:Y:S01]  /*15ea0*/  FMUL.FTZ R72, R59.reuse, R77 ;  /* 0x0000004d3b487220 */ /* 0x040fe20000410000 */
[----:B------:R-:W-:Y:S02]  /*15eb0*/  HADD2.F32 R67, -RZ, R115.H1_H1 ;  /* 0x30000073ff437230 */ /* 0x000fe40000004100 */
[C---:B------:R-:W-:Y:S01]  /*15ec0*/  FMUL.FTZ R47, R59.reuse, R66 ;  /* 0x000000423b2f7220 */ /* 0x040fe20000410000 */
[--C-:B------:R-:W-:Y:S01]  /*15ed0*/  FADD.FTZ R68, R68, -R184.reuse ;  /* 0x800000b844447221 */ /* 0x100fe20000010000 */
[--C-:B------:R-:W-:Y:S01]  /*15ee0*/  FADD.FTZ R64, R64, -R184.reuse ;  /* 0x800000b840407221 */ /* 0x100fe20000010000 */
[----:B------:R-:W-:Y:S01]  /*15ef0*/  FMUL.FTZ R66, R59, R222 ;  /* 0x000000de3b427220 */ /* 0x000fe20000410000 */
[----:B------:R-:W-:Y:S01]  /*15f00*/  FADD.FTZ R71, R71, -R184 ;  /* 0x800000b847477221 */ /* 0x000fe20000010000 */
[----:B------:R-:W-:Y:S01]  /*15f10*/  FFMA.FTZ R65, R65, R41, R20 ;  /* 0x0000002941417223 */ /* 0x000fe20000010014 */
[----:B------:R-:W-:Y:S01]  /*15f20*/  FFMA.FTZ R222, R72, R43, R11 ;  /* 0x0000002b48de7223 */ /* 0x000fe2000001000b */
[----:B------:R-:W-:Y:S01]  /*15f30*/  FFMA.FTZ R76, R47, R63, R24 ;  /* 0x0000003f2f4c7223 */ /* 0x000fe20000010018 */
[----:B------:R-:W-:-:S02]  /*15f40*/  HADD2.F32 R41, -RZ, R112.H0_H0 ;  /* 0x20000070ff297230 */ /* 0x000fc40000004100 */
[----:B------:R-:W-:Y:S01]  /*15f50*/  FFMA.FTZ R63, R66, R67, R25 ;  /* 0x00000043423f7223 */ /* 0x000fe20000010019 */
[----:B------:R-:W-:Y:S02]  /*15f60*/  HADD2.F32 R43, -RZ, R113.H1_H1 ;  /* 0x30000071ff2b7230 */ /* 0x000fe40000004100 */
[C---:B------:R-:W-:Y:S01]  /*15f70*/  FMUL.FTZ R73, R59.reuse, R64 ;  /* 0x000000403b497220 */ /* 0x040fe20000410000 */
[C---:B------:R-:W-:Y:S01]  /*15f80*/  FMUL.FTZ R77, R59.reuse, R68 ;  /* 0x000000443b4d7220 */ /* 0x040fe20000410000 */
[--C-:B------:R-:W-:Y:S01]  /*15f90*/  FADD.FTZ R62, R62, -R184.reuse ;  /* 0x800000b83e3e7221 */ /* 0x100fe20000010000 */
[--C-:B------:R-:W-:Y:S02]  /*15fa0*/  HADD2.F32 R66, -RZ, R114.reuse.H1_H1 ;  /* 0x30000072ff427230 */ /* 0x100fe40000004100 */
[----:B------:R-:W-:Y:S01]  /*15fb0*/  FMUL.FTZ R64, R59, R71 ;  /* 0x000000473b407220 */ /* 0x000fe20000410000 */
[----:B------:R-:W-:Y:S01]  /*15fc0*/  FADD.FTZ R69, R69, -R184 ;  /* 0x800000b845457221 */ /* 0x000fe20000010000 */
[----:B------:R-:W-:-:S02]  /*15fd0*/  HADD2.F32 R47, -RZ, R114.H0_H0 ;  /* 0x20000072ff2f7230 */ /* 0x000fc40000004100 */
[----:B------:R-:W-:Y:S01]  /*15fe0*/  FFMA.FTZ R77, R77, R41, R18 ;  /* 0x000000294d4d7223 */ /* 0x000fe20000010012 */
[----:B------:R-:W-:Y:S02]  /*15ff0*/  HADD2.F32 R68, -RZ, R109.H0_H0 ;  /* 0x2000006dff447230 */ /* 0x000fe40000004100 */
[----:B------:R-:W-:Y:S01]  /*16000*/  FFMA.FTZ R64, R64, R43, R21 ;  /* 0x0000002b40407223 */ /* 0x000fe20000010015 */
[C---:B------:R-:W-:Y:S01]  /*16010*/  FMUL.FTZ R41, R59.reuse, R62 ;  /* 0x0000003e3b297220 */ /* 0x040fe20000410000 */
[----:B------:R-:W-:Y:S01]  /*16020*/  FFMA.FTZ R224, R224, R66, R23 ;  /* 0x00000042e0e07223 */ /* 0x000fe20000010017 */
[----:B------:R-:W-:Y:S02]  /*16030*/  HADD2.F32 R43, -RZ, R112.H1_H1 ;  /* 0x30000070ff2b7230 */ /* 0x000fe40000004100 */
[----:B------:R-:W-:Y:S01]  /*16040*/  FADD.FTZ R60, R60, -R184 ;  /* 0x800000b83c3c7221 */ /* 0x000fe20000010000 */
[--C-:B------:R-:W-:Y:S02]  /*16050*/  HADD2.F32 R70, -RZ, R111.reuse.H1_H1 ;  /* 0x3000006fff467230 */ /* 0x100fe40000004100 */
[----:B------:R-:W-:Y:S01]  /*16060*/  FMUL.FTZ R66, R59, R69 ;  /* 0x000000453b427220 */ /* 0x000fe20000410000 */
[----:B------:R-:W-:Y:S01]  /*16070*/  FFMA.FTZ R73, R73, R47, R22 ;  /* 0x0000002f49497223 */ /* 0x000fe20000010016 */
[----:B------:R-:W-:-:S02]  /*16080*/  HADD2.F32 R67, -RZ, R111.H0_H0 ;  /* 0x2000006fff437230 */ /* 0x000fc40000004100 */
[C---:B------:R-:W-:Y:S01]  /*16090*/  FMUL.FTZ R220, R59.reuse, R220 ;  /* 0x000000dc3bdc7220 */ /* 0x040fe20000410000 */
[----:B------:R-:W-:Y:S01]  /*160a0*/  FMUL.FTZ R47, R59, R206 ;  /* 0x000000ce3b2f7220 */ /* 0x000fe20000410000 */
[----:B------:R-:W-:Y:S01]  /*160b0*/  FFMA.FTZ R68, R41, R68, R28 ;  /* 0x0000004429447223 */ /* 0x000fe2000001001c */
[----:B------:R-:W-:Y:S02]  /*160c0*/  HADD2.F32 R41, -RZ, R108.H0_H0 ;  /* 0x2000006cff297230 */ /* 0x000fe40000004100 */
[----:B------:R-:W-:Y:S01]  /*160d0*/  FFMA.FTZ R206, R66, R43, R19 ;  /* 0x0000002b42ce7223 */ /* 0x000fe20000010013 */
[----:B------:R-:W-:Y:S01]  /*160e0*/  FMUL.FTZ R75, R59, R60 ;  /* 0x0000003c3b4b7220 */ /* 0x000fe20000410000 */
[----:B------:R-:W-:Y:S01]  /*160f0*/  FADD.FTZ R54, R54, -R184 ;  /* 0x800000b836367221 */ /* 0x000fe20000010000 */
[----:B------:R-:W-:Y:S01]  /*16100*/  FFMA.FTZ R66, R220, R70, R33 ;  /* 0x00000046dc427223 */ /* 0x000fe20000010021 */
[----:B------:R-:W-:Y:S01]  /*16110*/  FFMA.FTZ R47, R47, R67, R32 ;  /* 0x000000432f2f7223 */ /* 0x000fe20000010020 */
[----:B------:R-:W-:-:S02]  /*16120*/  HADD2.F32 R70, -RZ, R110.H0_H0 ;  /* 0x2000006eff467230 */ /* 0x000fc40000004100 */
[C---:B------:R-:W-:Y:S01]  /*16130*/  FMUL.FTZ R43, R59.reuse, R196 ;  /* 0x000000c43b2b7220 */ /* 0x040fe20000410000 */
[----:B------:R-:W-:Y:S02]  /*16140*/  HADD2.F32 R67, -RZ, R109.H1_H1 ;  /* 0x3000006dff437230 */ /* 0x000fe40000004100 */
[----:B------:R-:W-:Y:S01]  /*16150*/  FMUL.FTZ R186, R59, R186 ;  /* 0x000000ba3bba7220 */ /* 0x000fe20000410000 */
[----:B------:R-:W-:Y:S01]  /*16160*/  FFMA.FTZ R75, R75, R41, R26 ;  /* 0x000000294b4b7223 */ /* 0x000fe2000001001a */
[----:B------:R-:W-:Y:S02]  /*16170*/  HADD2.F32 R196, -RZ, R105.H0_H0 ;  /* 0x20000069ffc47230 */ /* 0x000fe40000004100 */
[--C-:B------:R-:W-:Y:S01]  /*16180*/  FADD.FTZ R61, R61, -R184.reuse ;  /* 0x800000b83d3d7221 */ /* 0x100fe20000010000 */
[----:B------:R-:W-:Y:S01]  /*16190*/  FMUL.FTZ R41, R59, R54 ;  /* 0x000000363b297220 */ /* 0x000fe20000410000 */
[----:B------:R-:W-:Y:S01]  /*161a0*/  FADD.FTZ R52, R52, -R184 ;  /* 0x800000b834347221 */ /* 0x000fe20000010000 */
[----:B------:R-:W-:Y:S01]  /*161b0*/  FFMA.FTZ R70, R43, R70, R30 ;  /* 0x000000462b467223 */ /* 0x000fe2000001001e */
[----:B------:R-:W-:Y:S01]  /*161c0*/  FFMA.FTZ R67, R186, R67, R29 ;  /* 0x00000043ba437223 */ /* 0x000fe2000001001d */
[----:B------:R-:W-:-:S02]  /*161d0*/  HADD2.F32 R43, -RZ, R108.H1_H1 ;  /* 0x3000006cff2b7230 */ /* 0x000fc40000004100 */
[----:B------:R-:W-:Y:S01]  /*161e0*/  FMUL.FTZ R186, R59, R61 ;  /* 0x0000003d3bba7220 */ /* 0x000fe20000410000 */
[----:B------:R-:W-:Y:S01]  /*161f0*/  FFMA.FTZ R196, R41, R196, R152 ;  /* 0x000000c429c47223 */ /* 0x000fe20000010098 */
[--C-:B------:R-:W-:Y:S01]  /*16200*/  FADD.FTZ R48, R48, -R184.reuse ;  /* 0x800000b830307221 */ /* 0x100fe20000010000 */
[----:B------:R-:W-:Y:S02]  /*16210*/  HADD2.F32 R41, -RZ, R104.H0_H0 ;  /* 0x20000068ff297230 */ /* 0x000fe40000004100 */
[----:B------:R-:W-:Y:S01]  /*16220*/  FMUL.FTZ R83, R59, R52 ;  /* 0x000000343b537220 */ /* 0x000fe20000410000 */
[----:B------:R-:W-:Y:S01]  /*16230*/  FADD.FTZ R40, R40, -R184 ;  /* 0x800000b828287221 */ /* 0x000fe20000010000 */
[----:B------:R-:W-:Y:S02]  /*16240*/  HADD2.F32 R69, -RZ, R110.H1_H1 ;  /* 0x3000006eff457230 */ /* 0x000fe40000004100 */
[----:B------:R-:W-:Y:S01]  /*16250*/  FFMA.FTZ R186, R186, R43, R27 ;  /* 0x0000002bbaba7223 */ /* 0x000fe2000001001b */
[----:B------:R-:W-:-:S02]  /*16260*/  HADD2.F32 R60, -RZ, R106.H0_H0 ;  /* 0x2000006aff3c7230 */ /* 0x000fc40000004100 */
[C---:B------:R-:W-:Y:S01]  /*16270*/  FMUL.FTZ R202, R59.reuse, R202 ;  /* 0x000000ca3bca7220 */ /* 0x040fe20000410000 */
[----:B------:R-:W-:Y:S01]  /*16280*/  FMUL.FTZ R43, R59, R48 ;  /* 0x000000303b2b7220 */ /* 0x000fe20000410000 */
[----:B------:R-:W-:Y:S01]  /*16290*/  FFMA.FTZ R83, R83, R41, R34 ;  /* 0x0000002953537223 */ /* 0x000fe20000010022 */
[----:B------:R-:W-:Y:S02]  /*162a0*/  HADD2.F32 R87, -RZ, R102.H0_H0 ;  /* 0x20000066ff577230 */ /* 0x000fe40000004100 */
[--C-:B------:R-:W-:Y:S01]  /*162b0*/  FADD.FTZ R42, R42, -R184.reuse ;  /* 0x800000b82a2a7221 */ /* 0x100fe20000010000 */
[--C-:B------:R-:W-:Y:S01]  /*162c0*/  FADD.FTZ R218, R149, -R184.reuse ;  /* 0x800000b895da7221 */ /* 0x100fe20000010000 */
[----:B------:R-:W-:Y:S02]  /*162d0*/  HADD2.F32 R41, -RZ, R101.H0_H0 ;  /* 0x20000065ff297230 */ /* 0x000fe40000004100 */
[C---:B------:R-:W-:Y:S01]  /*162e0*/  FMUL.FTZ R40, R59.reuse, R40 ;  /* 0x000000283b287220 */ /* 0x040fe20000410000 */
[C---:B------:R-:W-:Y:S01]  /*162f0*/  FMUL.FTZ R48, R59.reuse, R198 ;  /* 0x000000c63b307220 */ /* 0x040fe20000410000 */
[----:B------:R-:W-:Y:S01]  /*16300*/  FMUL.FTZ R149, R59, R210 ;  /* 0x000000d23b957220 */ /* 0x000fe20000410000 */
[----:B------:R-:W-:Y:S01]  /*16310*/  FADD.FTZ R44, R44, -R184 ;  /* 0x800000b82c2c7221 */ /* 0x000fe20000010000 */
[----:B------:R-:W-:Y:S01]  /*16320*/  FFMA.FTZ R69, R202, R69, R31 ;  /* 0x00000045ca457223 */ /* 0x000fe2000001001f */
[----:B------:R-:W-:Y:S01]  /*16330*/  FFMA.FTZ R198, R43, R60, R154 ;  /* 0x0000003c2bc67223 */ /* 0x000fe2000001009a */
[----:B------:R-:W-:-:S02]  /*16340*/  HADD2.F32 R202, -RZ, R103.H0_H0 ;  /* 0x20000067ffca7230 */ /* 0x000fc40000004100 */
[--C-:B------:R-:W-:Y:S01]  /*16350*/  FADD.FTZ R36, R36, -R184.reuse ;  /* 0x800000b824247221 */ /* 0x100fe20000010000 */
[----:B------:R-:W-:Y:S02]  /*16360*/  HADD2.F32 R43, -RZ, R103.H1_H1 ;  /* 0x30000067ff2b7230 */ /* 0x000fe40000004100 */
[--C-:B------:R-:W-:Y:S01]  /*16370*/  FADD.FTZ R38, R38, -R184.reuse ;  /* 0x800000b826267221 */ /* 0x100fe20000010000 */
[--C-:B------:R-:W-:Y:S01]  /*16380*/  FADD.FTZ R148, R148, -R184.reuse ;  /* 0x800000b894947221 */ /* 0x100fe20000010000 */
[--C-:B------:R-:W-:Y:S01]  /*16390*/  FADD.FTZ R150, R150, -R184.reuse ;  /* 0x800000b896967221 */ /* 0x100fe20000010000 */
[C---:B------:R-:W-:Y:S01]  /*163a0*/  FMUL.FTZ R42, R59.reuse, R42 ;  /* 0x0000002a3b2a7220 */ /* 0x040fe20000410000 */
[----:B------:R-:W-:Y:S01]  /*163b0*/  FMUL.FTZ R85, R59, R228 ;  /* 0x000000e43b557220 */ /* 0x000fe20000410000 */
[----:B------:R-:W-:Y:S01]  /*163c0*/  FFMA.FTZ R87, R40, R87, R161 ;  /* 0x0000005728577223 */ /* 0x000fe200000100a1 */
[----:B------:R-:W-:Y:S01]  /*163d0*/  FADD.FTZ R184, R151, -R184 ;  /* 0x800000b897b87221 */ /* 0x000fe20000010000 */
[----:B------:R-:W-:Y:S01]  /*163e0*/  FFMA.FTZ R149, R149, R41, R160 ;  /* 0x0000002995957223 */ /* 0x000fe200000100a0 */
[----:B------:R-:W-:-:S02]  /*163f0*/  HADD2.F32 R40, -RZ, R100.H0_H0 ;  /* 0x20000064ff287230 */ /* 0x000fc40000004100 */
[----:B------:R-:W-:Y:S01]  /*16400*/  FMUL.FTZ R41, R59, R44 ;  /* 0x0000002c3b297220 */ /* 0x000fe20000410000 */
[----:B------:R-:W-:Y:S01]  /*16410*/  FFMA.FTZ R202, R42, R202, R163 ;  /* 0x000000ca2aca7223 */ /* 0x000fe200000100a3 */
[----:B------:R-:W-:Y:S01]  /*16420*/  FFMA.FTZ R85, R85, R43, R166 ;  /* 0x0000002b55557223 */ /* 0x000fe200000100a6 */
[----:B------:R-:W-:Y:S02]  /*16430*/  HADD2.F32 R42, -RZ, R101.H1_H1 ;  /* 0x30000065ff2a7230 */ /* 0x000fe40000004100 */
[C---:B------:R-:W-:Y:S01]  /*16440*/  FMUL.FTZ R43, R59.reuse, R212 ;  /* 0x000000d43b2b7220 */ /* 0x040fe20000410000 */
[----:B------:R-:W-:Y:S01]  /*16450*/  FMUL.FTZ R44, R59, R184 ;  /* 0x000000b83b2c7220 */ /* 0x000fe20000410000 */
[----:B------:R-:W-:Y:S01]  /*16460*/  FFMA.FTZ R184, R41, R40, R158 ;  /* 0x0000002829b87223 */ /* 0x000fe2000001009e */
[----:B------:R-:W-:Y:S02]  /*16470*/  HADD2.F32 R40, -RZ, R97.H1_H1 ;  /* 0x30000061ff287230 */ /* 0x000fe40000004100 */
[----:B------:R-:W-:Y:S01]  /*16480*/  FMUL.FTZ R41, R59, R216 ;  /* 0x000000d83b297220 */ /* 0x000fe20000410000 */
[----:B------:R-:W-:Y:S01]  /*16490*/  FFMA.FTZ R210, R43, R42, R162 ;  /* 0x0000002a2bd27223 */ /* 0x000fe200000100a2 */
[----:B------:R-:W-:Y:S01]  /*164a0*/  HADD2.F32 R79, -RZ, R105.H1_H1 ;  /* 0x30000069ff4f7230 */ /* 0x000fe20000004100 */
[----:B------:R-:W0:Y:S01]  /*164b0*/  @!P1 LDC.64 R42, c[0x0][0x258] ;  /* 0x00009600ff2a9b82 */ /* 0x000e220000000a00 */
[----:B------:R-:W-:Y:S01]  /*164c0*/  FFMA.FTZ R212, R41, R40, R170 ;  /* 0x0000002829d47223 */ /* 0x000fe200000100aa */
[----:B------:R-:W-:-:S02]  /*164d0*/  HADD2.F32 R151, -RZ, R99.H0_H0 ;  /* 0x20000063ff977230 */ /* 0x000fc40000004100 */
[C---:B------:R-:W-:Y:S01]  /*164e0*/  FMUL.FTZ R150, R59.reuse, R150 ;  /* 0x000000963b967220 */ /* 0x040fe20000410000 */
[----:B------:R-:W-:Y:S01]  /*164f0*/  FFMA.FTZ R79, R48, R79, R153 ;  /* 0x0000004f304f7223 */ /* 0x000fe20000010099 */
[----:B------:R-:W-:Y:S02]  /*16500*/  HADD2.F32 R48, -RZ, R99.H1_H1 ;  /* 0x30000063ff307230 */ /* 0x000fe40000004100 */
[C---:B------:R-:W-:Y:S01]  /*16510*/  FMUL.FTZ R61, R59.reuse, R208 ;  /* 0x000000d03b3d7220 */ /* 0x040fe20000410000 */
[----:B------:R-:W-:Y:S01]  /*16520*/  HADD2.F32 R72, -RZ, R107.H0_H0 ;  /* 0x2000006bff487230 */ /* 0x000fe20000004100 */
[----:B------:R-:W1:Y:S01]  /*16530*/  LDC.64 R40, c[0x0][0x2b8] ;  /* 0x0000ae00ff287b82 */ /* 0x000e620000000a00 */
[----:B------:R-:W-:Y:S01]  /*16540*/  FFMA.FTZ R151, R150, R151, R171 ;  /* 0x0000009796977223 */ /* 0x000fe200000100ab */
[----:B------:R-:W-:Y:S02]  /*16550*/  HADD2.F32 R185, -RZ, R100.H1_H1 ;  /* 0x30000064ffb97230 */ /* 0x000fe40000004100 */
[----:B------:R-:W-:Y:S01]  /*16560*/  FFMA.FTZ R150, R44, R48, R177 ;  /* 0x000000302c967223 */ /* 0x000fe200000100b1 */
[----:B------:R-:W-:Y:S01]  /*16570*/  FMUL.FTZ R50, R59, R50 ;  /* 0x000000323b327220 */ /* 0x000fe20000410000 */
[----:B------:R-:W-:-:S02]  /*16580*/  HADD2.F32 R48, -RZ, R98.H1_H1 ;  /* 0x30000062ff307230 */ /* 0x000fc40000004100 */
[----:B------:R-:W-:Y:S01]  /*16590*/  FMUL.FTZ R187, R59, R218 ;  /* 0x000000da3bbb7220 */ /* 0x000fe20000410000 */
[----:B------:R-:W-:Y:S02]  /*165a0*/  HADD2.F32 R44, -RZ, R98.H0_H0 ;  /* 0x20000062ff2c7230 */ /* 0x000fe40000004100 */
[----:B------:R-:W-:Y:S01]  /*165b0*/  FFMA.FTZ R72, R61, R72, R156 ;  /* 0x000000483d487223 */ /* 0x000fe2000001009c */
[----:B------:R-:W-:Y:S02]  /*165c0*/  HADD2.F32 R208, -RZ, R102.H1_H1 ;  /* 0x30000066ffd07230 */ /* 0x000fe40000004100 */
[C---:B------:R-:W-:Y:S01]  /*165d0*/  FMUL.FTZ R148, R59.reuse, R148 ;  /* 0x000000943b947220 */ /* 0x040fe20000410000 */
[----:B------:R-:W-:Y:S01]  /*165e0*/  FMUL.FTZ R61, R59, R214 ;  /* 0x000000d63b3d7220 */ /* 0x000fe20000410000 */
[----:B------:R-:W-:Y:S01]  /*165f0*/  FFMA.FTZ R185, R50, R185, R159 ;  /* 0x000000b932b97223 */ /* 0x000fe2000001009f */
[----:B------:R-:W-:Y:S01]  /*16600*/  FFMA.FTZ R187, R187, R48, R172 ;  /* 0x00000030bbbb7223 */ /* 0x000fe200000100ac */
[----:B------:R-:W-:-:S02]  /*16610*/  HADD2.F32 R50, -RZ, R96.H0_H0 ;  /* 0x20000060ff327230 */ /* 0x000fc40000004100 */
[C---:B------:R-:W-:Y:S01]  /*16620*/  FMUL.FTZ R38, R59.reuse, R38 ;  /* 0x000000263b267220 */ /* 0x040fe20000410000 */
[----:B------:R-:W-:Y:S02]  /*16630*/  HADD2.F32 R81, -RZ, R106.H1_H1 ;  /* 0x3000006aff517230 */ /* 0x000fe40000004100 */
[C---:B------:R-:W-:Y:S01]  /*16640*/  FMUL.FTZ R48, R59.reuse, R36 ;  /* 0x000000243b307220 */ /* 0x040fe20000410000 */
[----:B------:R-:W-:Y:S01]  /*16650*/  FMUL.FTZ R204, R59, R204 ;  /* 0x000000cc3bcc7220 */ /* 0x000fe20000410000 */
[----:B------:R-:W-:Y:S01]  /*16660*/  FFMA.FTZ R148, R148, R44, R169 ;  /* 0x0000002c94947223 */ /* 0x000fe200000100a9 */
[----:B------:R-:W-:Y:S01]  /*16670*/  FFMA.FTZ R208, R61, R208, R164 ;  /* 0x000000d03dd07223 */ /* 0x000fe200000100a4 */
[----:B------:R-:W-:Y:S01]  /*16680*/  LEA R44, P2, R207, UR14, 0x4 ;  /* 0x0000000ecf2c7c11 */ /* 0x000fe2000f8420ff */
[----:B------:R-:W-:Y:S02]  /*16690*/  HADD2.F32 R52, -RZ, R96.H1_H1 ;  /* 0x30000060ff347230 */ /* 0x000fe40000004100 */
[----:B------:R-:W-:Y:S01]  /*166a0*/  FMUL.FTZ R61, R59, R46 ;  /* 0x0000002e3b3d7220 */ /* 0x000fe20000410000 */
[----:B------:R-:W-:Y:S01]  /*166b0*/  F2FP.F16.F32.PACK_AB R36, R49, R74 ;  /* 0x0000004a3124723e */ /* 0x000fe200000000ff */
[----:B------:R-:W-:Y:S01]  /*166c0*/  FFMA.FTZ R197, R38, R197, R167 ;  /* 0x000000c526c57223 */ /* 0x000fe200000100a7 */
[----:B------:R-:W-:Y:S01]  /*166d0*/  FFMA.FTZ R74, R48, R50, R165 ;  /* 0x00000032304a7223 */ /* 0x000fe200000100a5 */
[----:B------:R-:W-:Y:S01]  /*166e0*/  FFMA.FTZ R81, R204, R81, R155 ;  /* 0x00000051cc517223 */ /* 0x000fe2000001009b */
[----:B------:R-:W-:Y:S01]  /*166f0*/  F2FP.F16.F32.PACK_AB R38, R45, R86 ;  /* 0x000000562d26723e */ /* 0x000fe200000000ff */
[----:B0-----:R-:W-:Y:S01]  /*16700*/  @!P1 IMAD.WIDE R42, R191, 0x4, R42 ;  /* 0x00000004bf2a9825 */ /* 0x001fe200078e022a */
[----:B------:R-:W-:-:S03]  /*16710*/  F2FP.F16.F32.PACK_AB R50, R55, R84 ;  /* 0x000000543732723e */ /* 0x000fc600000000ff */
[----:B------:R-:W-:Y:S01]  /*16720*/  FMUL.FTZ R226, R59, R226 ;  /* 0x000000e23be27220 */ /* 0x000fe20000410000 */
[----:B------:R-:W-:Y:S01]  /*16730*/  F2FP.F16.F32.PACK_AB R39, R39, R82 ;  /* 0x000000522727723e */ /* 0x000fe200000000ff */
[----:B------:R-:W-:Y:S01]  /*16740*/  HADD2.F32 R71, -RZ, R107.H1_H1 ;  /* 0x3000006bff477230 */ /* 0x000fe20000004100 */
[----:B------:R-:W-:Y:S01]  /*16750*/  F2FP.F16.F32.PACK_AB R37, R37, R80 ;  /* 0x000000502525723e */ /* 0x000fe200000000ff */
[----:B------:R-:W-:Y:S01]  /*16760*/  HADD2.F32 R204, -RZ, R104.H1_H1 ;  /* 0x30000068ffcc7230 */ /* 0x000fe20000004100 */
[----:B------:R-:W-:Y:S01]  /*16770*/  LEA.HI.X R45, R207, UR15, RZ, 0x4, P2 ;  /* 0x0000000fcf2d7c11 */ /* 0x000fe200090f24ff */
[----:B------:R-:W-:Y:S01]  /*16780*/  FMUL.FTZ R58, R59, R58 ;  /* 0x0000003a3b3a7220 */ /* 0x000fe20000410000 */
[----:B------:R-:W-:Y:S01]  /*16790*/  F2FP.F16.F32.PACK_AB R49, R53, R78 ;  /* 0x0000004e3531723e */ /* 0x000fe200000000ff */
[----:B------:R-:W-:Y:S01]  /*167a0*/  FFMA.FTZ R199, R61, R52, R168 ;  /* 0x000000343dc77223 */ /* 0x000fe200000100a8 */
[----:B------:R-:W-:Y:S01]  /*167b0*/  F2FP.F16.F32.PACK_AB R55, R63, R76 ;  /* 0x0000004c3f37723e */ /* 0x000fe200000000ff */
[----:B-1----:R-:W-:Y:S01]  /*167c0*/  IMAD.WIDE.U32 R62, R203, 0x10, R40 ;  /* 0x00000010cb3e7825 */ /* 0x002fe200078e0028 */
[----:B------:R-:W-:Y:S01]  /*167d0*/  F2FP.F16.F32.PACK_AB R51, R56, R51 ;  /* 0x000000333833723e */ /* 0x000fe200000000ff */
[----:B------:R0:W-:Y:S01]  /*167e0*/  @!P1 STG.E desc[UR4][R42.64], R59 ;  /* 0x0000003b2a009986 */ /* 0x0001e2000c101904 */
[----:B------:R-:W-:Y:S01]  /*167f0*/  F2FP.F16.F32.PACK_AB R48, R222, R57 ;  /* 0x00000039de30723e */ /* 0x000fe200000000ff */
[----:B------:R-:W-:Y:S01]  /*16800*/  FFMA.FTZ R71, R226, R71, R157 ;  /* 0x00000047e2477223 */ /* 0x000fe2000001009d */
[----:B------:R-:W-:Y:S01]  /*16810*/  F2FP.F16.F32.PACK_AB R53, R64, R65 ;  /* 0x000000414035723e */ /* 0x000fe200000000ff */
[----:B------:R-:W-:Y:S01]  /*16820*/  IMAD.WIDE.U32 R64, R205, 0x10, R40 ;  /* 0x00000010cd407825 */ /* 0x000fe200078e0028 */
[----:B------:R-:W-:-:S03]  /*16830*/  F2FP.F16.F32.PACK_AB R54, R224, R73 ;  /* 0x00000049e036723e */ /* 0x000fc600000000ff */
[----:B------:R-:W-:Y:S01]  /*16840*/  FFMA.FTZ R204, R58, R204, R35 ;  /* 0x000000cc3acc7223 */ /* 0x000fe20000010023 */
[----:B------:R-:W-:Y:S01]  /*16850*/  F2FP.F16.F32.PACK_AB R52, R206, R77 ;  /* 0x0000004dce34723e */ /* 0x000fe200000000ff */
[----:B------:R1:W-:Y:S01]  /*16860*/  STG.E.128 desc[UR4][R44.64], R36 ;  /* 0x000000242c007986 */ /* 0x0003e2000c101d04 */
[--C-:B------:R-:W-:Y:S01]  /*16870*/  IMAD.WIDE.U32 R56, R211, 0x10, R40.reuse ;  /* 0x00000010d3387825 */ /* 0x100fe200078e0028 */
[----:B------:R-:W-:Y:S02]  /*16880*/  F2FP.F16.F32.PACK_AB R46, R208, R87 ;  /* 0x00000057d02e723e */ /* 0x000fe400000000ff */
[----:B------:R-:W-:Y:S01]  /*16890*/  STG.E.128 desc[UR4][R62.64], R48 ;  /* 0x000000303e007986 */ /* 0x000fe2000c101d04 */
[--C-:B0-----:R-:W-:Y:S01]  /*168a0*/  IMAD.WIDE.U32 R58, R213, 0x10, R40.reuse ;  /* 0x00000010d53a7825 */ /* 0x101fe200078e0028 */
[----:B------:R-:W-:Y:S02]  /*168b0*/  F2FP.F16.F32.PACK_AB R43, R71, R72 ;  /* 0x00000048472b723e */ /* 0x000fe400000000ff */
[----:B------:R0:W-:Y:S01]  /*168c0*/  STG.E.128 desc[UR4][R64.64], R52 ;  /* 0x0000003440007986 */ /* 0x0001e2000c101d04 */
[----:B------:R-:W-:Y:S01]  /*168d0*/  IMAD.WIDE.U32 R60, R215, 0x10, R40 ;  /* 0x00000010d73c7825 */ /* 0x000fe200078e0028 */
[----:B------:R-:W-:-:S02]  /*168e0*/  F2FP.F16.F32.PACK_AB R42, R81, R198 ;  /* 0x000000c6512a723e */ /* 0x000fc400000000ff */
[----:B------:R-:W-:Y:S02]  /*168f0*/  F2FP.F16.F32.PACK_AB R41, R79, R196 ;  /* 0x000000c44f29723e */ /* 0x000fe400000000ff */
[----:B------:R-:W-:Y:S02]  /*16900*/  F2FP.F16.F32.PACK_AB R40, R204, R83 ;  /* 0x00000053cc28723e */ /* 0x000fe400000000ff */
[----:B------:R-:W-:Y:S02]  /*16910*/  IADD3 R191, R191, UR16, RZ ;  /* 0x00000010bfbf7c10 */ /* 0x000fe4000fffe0ff */
[----:B-1----:R-:W-:Y:S02]  /*16920*/  F2FP.F16.F32.PACK_AB R39, R66, R47 ;  /* 0x0000002f4227723e */ /* 0x002fe400000000ff */
[----:B------:R-:W-:Y:S02]  /*16930*/  F2FP.F16.F32.PACK_AB R38, R69, R70 ;  /* 0x000000464526723e */ /* 0x000fe400000000ff */
[----:B------:R-:W-:-:S02]  /*16940*/  F2FP.F16.F32.PACK_AB R37, R67, R68 ;  /* 0x000000444325723e */ /* 0x000fc400000000ff */
[----:B------:R-:W-:Y:S02]  /*16950*/  F2FP.F16.F32.PACK_AB R36, R186, R75 ;  /* 0x0000004bba24723e */ /* 0x000fe400000000ff */
[----:B0-----:R-:W-:Y:S02]  /*16960*/  LEA R52, P1, R209, UR14, 0x4 ;  /* 0x0000000ed1347c11 */ /* 0x001fe4000f8220ff */
        /* <DEDUP_REMOVED lines=8> */
[----:B------:R-:W-:Y:S02]  /*169f0*/  F2FP.F16.F32.PACK_AB R49, R212, R197 ;  /* 0x000000c5d431723e */ /* 0x000fe400000000ff */
[----:B------:R-:W-:Y:S02]  /*16a00*/  LEA.HI.X R53, R209, UR15, RZ, 0x4, P1 ;  /* 0x0000000fd1357c11 */ /* 0x000fe400088f24ff */
[----:B------:R-:W-:Y:S02]  /*16a10*/  F2FP.F16.F32.PACK_AB R48, R199, R74 ;  /* 0x0000004ac730723e */ /* 0x000fe400000000ff */
[----:B------:R-:W-:Y:S02]  /*16a20*/  ISETP.GE.AND P1, PT, R191, UR17, PT ;  /* 0x00000011bf007c0c */ /* 0x000fe4000bf26270 */
[----:B------:R-:W-:Y:S01]  /*16a30*/  SEL R202, RZ, 0x1, P0 ;  /* 0x00000001ffca7807 */ /* 0x000fe20000000000 */
[----:B------:R0:W-:Y:S10]  /*16a40*/  STG.E.128 desc[UR4][R52.64], R48 ;  /* 0x0000003034007986 */ /* 0x0001f4000c101d04 */
[----:B------:R-:W-:Y:S05]  /*16a50*/  @!P1 BRA `(.L_x_34581) ;  /* 0xfffffea000c09947 */ /* 0x000fea000383ffff */
[----:B------:R-:W-:Y:S05]  /*16a60*/  EXIT ;  /* 0x000000000000794d */ /* 0x000fea0003800000 */
.L_x_34580:
[----:B------:R-:W-:Y:S01]  /*16a70*/  HFMA2.MMA R217, -RZ, RZ, 0, 1.847743988037109375e-06 ;  /* 0x0000001fffd97435 */ /* 0x000fe200000001ff */
[----:B------:R-:W-:Y:S01]  /*16a80*/  IMAD.MOV.U32 R208, RZ, RZ, R202 ;  /* 0x000000ffffd07224 */ /* 0x000fe200078e00ca */
[----:B------:R-:W-:Y:S02]  /*16a90*/  MOV R210, 0x1 ;  /* 0x0000000100d27802 */ /* 0x000fe40000000f00 */
[----:B------:R-:W-:-:S07]  /*16aa0*/  MOV R201, 0xffffffff ;  /* 0xffffffff00c97802 */ /* 0x000fce0000000f00 */
[----:B------:R-:W-:Y:S05]  /*16ab0*/  WARPSYNC.COLLECTIVE R201, `(.L_x_34582) ;  /* 0x00000000c9087348 */ /* 0x000fea0003c00000 */
[----:B------:R0:W1:Y:S02]  /*16ac0*/  SHFL.BFLY P2, R206, R208, R210, R217 ;  /* 0x0c0000d2d0ce7389 */ /* 0x00006400000400d9 */
[----:B01----:R-:W-:Y:S01]  /*16ad0*/  ENDCOLLECTIVE ;  /* 0x000000000000791b */ /* 0x003fe20003800000 */
.L_x_34582:
[----:B------:R-:W-:Y:S01]  /*16ae0*/  HFMA2.MMA R210, -RZ, RZ, 0, 1.1920928955078125e-07 ;  /* 0x00000002ffd27435 */ /* 0x000fe200000001ff */
[----:B------:R-:W-:-:S04]  /*16af0*/  IMAD.MOV.U32 R185, RZ, RZ, R206 ;  /* 0x000000ffffb97224 */ /* 0x000fc800078e00ce */
[----:B------:R-:W-:-:S05]  /*16b00*/  FADD.FTZ R186, R202, R185 ;  /* 0x000000b9caba7221 */ /* 0x000fca0000010000 */
[----:B------:R-:W-:-:S07]  /*16b10*/  MOV R208, R186 ;  /* 0x000000ba00d07202 */ /* 0x000fce0000000f00 */
[----:B------:R-:W-:Y:S05]  /*16b20*/  WARPSYNC.COLLECTIVE R201, `(.L_x_34583) ;  /* 0x00000000c9087348 */ /* 0x000fea0003c00000 */
[----:B------:R0:W1:Y:S02]  /*16b30*/  SHFL.BFLY P2, R206, R208, R210, R217 ;  /* 0x0c0000d2d0ce7389 */ /* 0x00006400000400d9 */
[----:B01----:R-:W-:Y:S01]  /*16b40*/  ENDCOLLECTIVE ;  /* 0x000000000000791b */ /* 0x003fe20003800000 */
.L_x_34583:
[----:B------:R-:W-:Y:S01]  /*16b50*/  HFMA2.MMA R210, -RZ, RZ, 0, 2.384185791015625e-07 ;  /* 0x00000004ffd27435 */ /* 0x000fe200000001ff */
[----:B------:R-:W-:-:S05]  /*16b60*/  MOV R185, R206 ;  /* 0x000000ce00b97202 */ /* 0x000fca0000000f00 */
[----:B------:R-:W-:-:S04]  /*16b70*/  FADD.FTZ R187, R186, R185 ;  /* 0x000000b9babb7221 */ /* 0x000fc80000010000 */
[----:B------:R-:W-:-:S07]  /*16b80*/  IMAD.MOV.U32 R208, RZ, RZ, R187 ;  /* 0x000000ffffd07224 */ /* 0x000fce00078e00bb */
[----:B------:R-:W-:Y:S05]  /*16b90*/  WARPSYNC.COLLECTIVE R201, `(.L_x_34584) ;  /* 0x00000000c9087348 */ /* 0x000fea0003c00000 */
[----:B------:R0:W1:Y:S02]  /*16ba0*/  SHFL.BFLY P2, R206, R208, R210, R217 ;  /* 0x0c0000d2d0ce7389 */ /* 0x00006400000400d9 */
[----:B01----:R-:W-:Y:S01]  /*16bb0*/  ENDCOLLECTIVE ;  /* 0x000000000000791b */ /* 0x003fe20003800000 */
.L_x_34584:
[----:B------:R-:W-:Y:S01]  /*16bc0*/  IMAD.MOV.U32 R210, RZ, RZ, 0x8 ;  /* 0x00000008ffd27424 */ /* 0x000fe200078e00ff */
[----:B------:R-:W-:-:S05]  /*16bd0*/  MOV R184, R206 ;  /* 0x000000ce00b87202 */ /* 0x000fca0000000f00 */
[----:B------:R-:W-:-:S05]  /*16be0*/  FADD.FTZ R196, R187, R184 ;  /* 0x000000b8bbc47221 */ /* 0x000fca0000010000 */
[----:B------:R-:W-:-:S07]  /*16bf0*/  MOV R208, R196 ;  /* 0x000000c400d07202 */ /* 0x000fce0000000f00 */
[----:B------:R-:W-:Y:S05]  /*16c00*/  WARPSYNC.COLLECTIVE R201, `(.L_x_34585) ;  /* 0x00000000c9087348 */ /* 0x000fea0003c00000 */
[----:B------:R0:W1:Y:S02]  /*16c10*/  SHFL.BFLY P2, R206, R208, R210, R217 ;  /* 0x0c0000d2d0ce7389 */ /* 0x00006400000400d9 */
[----:B01----:R-:W-:Y:S01]  /*16c20*/  ENDCOLLECTIVE ;  /* 0x000000000000791b */ /* 0x003fe20003800000 */
.L_x_34585:
[----:B------:R-:W-:Y:S01]  /*16c30*/  HFMA2.MMA R210, -RZ, RZ, 0, 9.5367431640625e-07 ;  /* 0x00000010ffd27435 */ /* 0x000fe200000001ff */
[----:B------:R-:W-:-:S05]  /*16c40*/  MOV R185, R206 ;  /* 0x000000ce00b97202 */ /* 0x000fca0000000f00 */
[----:B------:R-:W-:-:S05]  /*16c50*/  FADD.FTZ R197, R196, R185 ;  /* 0x000000b9c4c57221 */ /* 0x000fca0000010000 */
[----:B------:R-:W-:-:S07]  /*16c60*/  MOV R208, R197 ;  /* 0x000000c500d07202 */ /* 0x000fce0000000f00 */
[----:B------:R-:W-:Y:S05]  /*16c70*/  WARPSYNC.COLLECTIVE R201, `(.L_x_34586) ;  /* 0x00000000c9087348 */ /* 0x000fea0003c00000 */
[----:B------:R0:W1:Y:S02]  /*16c80*/  SHFL.BFLY P2, R206, R208, R210, R217 ;  /* 0x0c0000d2d0ce7389 */ /* 0x00006400000400d9 */
[----:B01----:R-:W-:Y:S01]  /*16c90*/  ENDCOLLECTIVE ;  /* 0x000000000000791b */ /* 0x003fe20003800000 */
.L_x_34586:
[----:B------:R-:W-:Y:S01]  /*16ca0*/  HFMA2.MMA R210, -RZ, RZ, 0, 5.9604644775390625e-08 ;  /* 0x00000001ffd27435 */ /* 0x000fe200000001ff */
[----:B------:R-:W-:-:S04]  /*16cb0*/  IMAD.MOV.U32 R184, RZ, RZ, R206 ;  /* 0x000000ffffb87224 */ /* 0x000fc800078e00ce */
        /* <DEDUP_REMOVED lines=114> */
[----:B------:R-:W-:-:S07]  /*173e0*/  MOV R208, R185 ;  /* 0x000000b900d07202 */ /* 0x000fce0000000f00 */
[----:B------:R-:W-:Y:S05]  /*173f0*/  WARPSYNC.COLLECTIVE R201, `(.L_x_34587) ;  /* 0x00000000c9087348 */ /* 0x000fea0003c00000 */
[----:B------:R0:W1:Y:S02]  /*17400*/  SHFL.BFLY P2, R206, R208, R210, R217 ;  /* 0x0c0000d2d0ce7389 */ /* 0x00006400000400d9 */
[----:B01----:R-:W-:Y:S01]  /*17410*/  ENDCOLLECTIVE ;  /* 0x000000000000791b */ /* 0x003fe20003800000 */
.L_x_34587:
[----:B------:R-:W-:Y:S01]  /*17420*/  HFMA2.MMA R210, -RZ, RZ, 0, 1.1920928955078125e-07 ;  /* 0x00000002ffd27435 */ /* 0x000fe200000001ff */
[----:B------:R-:W-:-:S05]  /*17430*/  MOV R186, R206 ;  /* 0x000000ce00ba7202 */ /* 0x000fca0000000f00 */
[----:B------:R-:W-:-:S04]  /*17440*/  FADD.FTZ R186, R185, R186 ;  /* 0x000000bab9ba7221 */ /* 0x000fc80000010000 */
[----:B------:R-:W-:-:S07]  /*17450*/  IMAD.MOV.U32 R208, RZ, RZ, R186 ;  /* 0x000000ffffd07224 */ /* 0x000fce00078e00ba */
[----:B------:R-:W-:Y:S05]  /*17460*/  WARPSYNC.COLLECTIVE R201, `(.L_x_34588) ;  /* 0x00000000c9087348 */ /* 0x000fea0003c00000 */
[----:B------:R0:W1:Y:S02]  /*17470*/  SHFL.BFLY P2, R206, R208, R210, R217 ;  /* 0x0c0000d2d0ce7389 */ /* 0x00006400000400d9 */
[----:B01----:R-:W-:Y:S01]  /*17480*/  ENDCOLLECTIVE ;  /* 0x000000000000791b */ /* 0x003fe20003800000 */
.L_x_34588:
[----:B------:R-:W-:Y:S01]  /*17490*/  IMAD.MOV.U32 R210, RZ, RZ, 0x4 ;  /* 0x00000004ffd27424 */ /* 0x000fe200078e00ff */
[----:B------:R-:W-:-:S05]  /*174a0*/  MOV R187, R206 ;  /* 0x000000ce00bb7202 */ /* 0x000fca0000000f00 */
[----:B------:R-:W-:-:S05]  /*174b0*/  FADD.FTZ R187, R186, R187 ;  /* 0x000000bbbabb7221 */ /* 0x000fca0000010000 */
[----:B------:R-:W-:-:S07]  /*174c0*/  MOV R208, R187 ;  /* 0x000000bb00d07202 */ /* 0x000fce0000000f00 */
[----:B------:R-:W-:Y:S05]  /*174d0*/  WARPSYNC.COLLECTIVE R201, `(.L_x_34589) ;  /* 0x00000000c9087348 */ /* 0x000fea0003c00000 */
[----:B------:R0:W1:Y:S02]  /*174e0*/  SHFL.BFLY P2, R206, R208, R210, R217 ;  /* 0x0c0000d2d0ce7389 */ /* 0x00006400000400d9 */
[----:B01----:R-:W-:Y:S01]  /*174f0*/  ENDCOLLECTIVE ;  /* 0x000000000000791b */ /* 0x003fe20003800000 */
.L_x_34589:
[----:B------:R-:W-:Y:S01]  /*17500*/  HFMA2.MMA R210, -RZ, RZ, 0, 4.76837158203125e-07 ;  /* 0x00000008ffd27435 */ /* 0x000fe200000001ff */
[----:B------:R-:W-:-:S05]  /*17510*/  MOV R196, R206 ;  /* 0x000000ce00c47202 */ /* 0x000fca0000000f00 */
[----:B------:R-:W-:-:S05]  /*17520*/  FADD.FTZ R196, R187, R196 ;  /* 0x000000c4bbc47221 */ /* 0x000fca0000010000 */
[----:B------:R-:W-:-:S07]  /*17530*/  MOV R208, R196 ;  /* 0x000000c400d07202 */ /* 0x000fce0000000f00 */
[----:B------:R-:W-:Y:S05]  /*17540*/  WARPSYNC.COLLECTIVE R201, `(.L_x_34590) ;  /* 0x00000000c9087348 */ /* 0x000fea0003c00000 */
[----:B------:R0:W1:Y:S02]  /*17550*/  SHFL.BFLY P2, R206, R208, R210, R217 ;  /* 0x0c0000d2d0ce7389 */ /* 0x00006400000400d9 */
[----:B01----:R-:W-:Y:S01]  /*17560*/  ENDCOLLECTIVE ;  /* 0x000000000000791b */ /* 0x003fe20003800000 */
.L_x_34590:
[----:B------:R-:W-:Y:S01]  /*17570*/  HFMA2.MMA R210, -RZ, RZ, 0, 9.5367431640625e-07 ;  /* 0x00000010ffd27435 */ /* 0x000fe200000001ff */
[----:B------:R-:W-:-:S04]  /*17580*/  IMAD.MOV.U32 R197, RZ, RZ, R206 ;  /* 0x000000ffffc57224 */ /* 0x000fc800078e00ce */
[----:B------:R-:W-:-:S05]  /*17590*/  FADD.FTZ R197, R196, R197 ;  /* 0x000000c5c4c57221 */ /* 0x000fca0000010000 */
[----:B------:R-:W-:-:S07]  /*175a0*/  MOV R208, R197 ;  /* 0x000000c500d07202 */ /* 0x000fce0000000f00 */
[----:B------:R-:W-:Y:S05]  /*175b0*/  WARPSYNC.COLLECTIVE R201, `(.L_x_34591) ;  /* 0x00000000c9087348 */ /* 0x000fea0003c00000 */
[----:B------:R0:W1:Y:S02]  /*175c0*/  SHFL.BFLY P2, R206, R208, R210, R217 ;  /* 0x0c0000d2d0ce7389 */ /* 0x00006400000400d9 */
[----:B01----:R-:W-:Y:S01]  /*175d0*/  ENDCOLLECTIVE ;  /* 0x000000000000791b */ /* 0x003fe20003800000 */
.L_x_34591:
[----:B------:R-:W-:Y:S01]  /*175e0*/  MOV R202, R206 ;  /* 0x000000ce00ca7202 */ /* 0x000fe20000000f00 */
[----:B------:R-:W-:Y:S06]  /*175f0*/  BRA `(.L_x_34592) ;  /* 0xffffffdc00b87947 */ /* 0x000fec000383ffff */
.L_x_34593:
        /* <DEDUP_REMOVED lines=16> */
.L_x_46069:


//--------------------- .text._ZN10layer_norm13ln_fwd_kernelINS_13Kernel_traitsI6__halfS2_fS2_fjLj7168ELj1ELj1ELj4ELj16ENS_18Kernel_traits_baseILj7168ES2_S2_fS2_fjLj128EEEEELb1ELb1ELb1ELb0EEEvNS_9FwdParamsE --------------------------
	.section	.text._ZN10layer_norm13ln_fwd_kernelINS_13Kernel_traitsI6__halfS2_fS2_fjLj7168ELj1ELj1ELj4ELj16ENS_18Kernel_traits_baseILj7168ES2_S2_fS2_fjLj128EEEEELb1ELb1ELb1ELb0EEEvNS_9FwdParamsE,"ax",@progbits
	.align	128
        .global         _ZN10layer_norm13ln_fwd_kernelINS_13Kernel_traitsI6__halfS2_fS2_fjLj7168ELj1ELj1ELj4ELj16ENS_18Kernel_traits_baseILj7168ES2_S2_fS2_fjLj128EEEEELb1ELb1ELb1ELb0EEEvNS_9FwdParamsE
        .type           _ZN10layer_norm13ln_fwd_kernelINS_13Kernel_traitsI6__halfS2_fS2_fjLj7168ELj1ELj1ELj4ELj16ENS_18Kernel_traits_baseILj7168ES2_S2_fS2_fjLj128EEEEELb1ELb1ELb1ELb0EEEvNS_9FwdParamsE,@function
        .size           _ZN10layer_norm13ln_fwd_kernelINS_13Kernel_traitsI6__halfS2_fS2_fjLj7168ELj1ELj1ELj4ELj16ENS_18Kernel_traits_baseILj7168ES2_S2_fS2_fjLj128EEEEELb1ELb1ELb1ELb0EEEvNS_9FwdParamsE,(.L_x_46070 - _ZN10layer_norm13ln_fwd_kernelINS_13Kernel_traitsI6__halfS2_fS2_fjLj7168ELj1ELj1ELj4ELj16ENS_18Kernel_traits_baseILj7168ES2_S2_fS2_fjLj128EEEEELb1ELb1ELb1ELb0EEEvNS_9FwdParamsE)
        .other          _ZN10layer_norm13ln_fwd_kernelINS_13Kernel_traitsI6__halfS2_fS2_fjLj7168ELj1ELj1ELj4ELj16ENS_18Kernel_traits_baseILj7168ES2_S2_fS2_fjLj128EEEEELb1ELb1ELb1ELb0EEEvNS_9FwdParamsE,@"STO_CUDA_ENTRY STV_DEFAULT"
_ZN10layer_norm13ln_fwd_kernelINS_13Kernel_traitsI6__halfS2_fS2_fjLj7168ELj1ELj1ELj4ELj16ENS_18Kernel_traits_baseILj7168ES2_S2_fS2_fjLj128EEEEELb1ELb1ELb1ELb0EEEvNS_9FwdParamsE:
.text._ZN10layer_norm13ln_fwd_kernelINS_13Kernel_traitsI6__halfS2_fS2_fjLj7168ELj1ELj1ELj4ELj16ENS_18Kernel_traits_baseILj7168ES2_S2_fS2_fjLj128EEEEELb1ELb1ELb1ELb0EEEvNS_9FwdParamsE:
        /* <DEDUP_REMOVED lines=109> */
.L_x_34595:
[----:B------:R-:W-:Y:S05]  /*06d0*/  BSYNC B0 ;  /* 0x0000000000007941 */ /* 0x000fea0003800000 */
.L_x_34594:
        /* <DEDUP_REMOVED lines=18> */
.L_x_34597:
[----:B------:R-:W-:Y:S05]  /*0800*/  BSYNC B0 ;  /* 0x0000000000007941 */ /* 0x000fea0003800000 */
.L_x_34596:
        /* <DEDUP_REMOVED lines=18> */
.L_x_34599:
[----:B------:R-:W-:Y:S05]  /*0930*/  BSYNC B0 ;  /* 0x0000000000007941 */ /* 0x000fea0003800000 */
.L_x_34598:
        /* <DEDUP_REMOVED lines=18> */
.L_x_34601:
[----:B------:R-:W-:Y:S05]  /*0a60*/  BSYNC B0 ;  /* 0x0000000000007941 */ /* 0x000fea0003800000 */
.L_x_34600:
        /* <DEDUP_REMOVED lines=18> */
.L_x_34603:
[----:B------:R-:W-:Y:S05]  /*0b90*/  BSYNC B0 ;  /* 0x0000000000007941 */ /* 0x000fea0003800000 */
.L_x_34602:
        /* <DEDUP_REMOVED lines=25> */
.L_x_34605:
[----:B------:R-:W-:Y:S05]  /*0d30*/  BSYNC B0 ;  /* 0x0000000000007941 */ /* 0x000fea0003800000 */
.L_x_34604:
        /* <DEDUP_REMOVED lines=24> */
.L_x_34607:
[----:B------:R-:W-:Y:S05]  /*0ec0*/  BSYNC B0 ;  /* 0x0000000000007941 */ /* 0x000fea0003800000 */
.L_x_34606:
[----:B------:R-:W-:Y:S01]  /*0ed0*/  ULDC UR25, c[0x0][0x214] ;  /* 0x0000850000197ab9 */ /* 0x000fe20000000800 */
[----:B------:R-:W-:Y:S02]  /*0ee0*/  LOP3.LUT R148, R89, UR23, R148, 0x96, !PT ;  /* 0x0000001759947c12 */ /* 0x000fe4000f8e9694 */
[----:B------:R-:W-:-:S13]  /*0ef0*/  ISETP.GE.AND P1, PT, R7, UR25, PT ;  /* 0x0000001907007c0c */ /* 0x000fda000bf26270 */
[----:B------:R-:W-:Y:S05]  /*0f00*/  @P1 EXIT ;  /* 0x000000000000194d */ /* 0x000fea0003800000 */
[--C-:B-----5:R-:W-:Y:S01]  /*0f10*/  HADD2.F32 R184, -RZ, R172.reuse.H0_H0 ;  /* 0x200000acffb87230 */ /* 0x120fe20000004100 */
[----:B------:R-:W-:Y:S01]  /*0f20*/  SHF.R.S32.HI R71, RZ, 0x3, R71 ;  /* 0x00000003ff477819 */ /* 0x000fe20000011447 */
[----:B------:R-:W-:Y:S01]  /*0f30*/  HADD2.F32 R182, -RZ, R172.H1_H1 ;  /* 0x300000acffb67230 */ /* 0x000fe20000004100 */
[----:B------:R-:W-:Y:S01]  /*0f40*/  HFMA2.MMA R116, -RZ, RZ, 0, 5.9604644775390625e-08 ;  /* 0x00000001ff747435 */ /* 0x000fe200000001ff */
[--C-:B------:R-:W-:Y:S01]  /*0f50*/  HADD2.F32 R180, -RZ, R173.reuse.H0_H0 ;  /* 0x200000adffb47230 */ /* 0x100fe20000004100 */
[----:B------:R-:W-:Y:S01]  /*0f60*/  LOP3.LUT R145, R68, 0x3, RZ, 0xc0, !PT ;  /* 0x0000000344917812 */ /* 0x000fe200078ec0ff */
[----:B------:R-:W-:Y:S01]  /*0f70*/  HADD2.F32 R178, -RZ, R173.H1_H1 ;  /* 0x300000adffb27230 */ /* 0x000fe20000004100 */
[----:B------:R-:W-:Y:S01]  /*0f80*/  ULDC.U8 UR25, c[0x0][0x2a0] ;  /* 0x0000a80000197ab9 */ /* 0x000fe20000000000 */
[--C-:B------:R-:W-:Y:S01]  /*0f90*/  HADD2.F32 R172, -RZ, R175.reuse.H0_H0 ;  /* 0x200000afffac7230 */ /* 0x100fe20000004100 */
[----:B------:R-:W-:Y:S01]  /*0fa0*/  ULDC UR26, c[0x0][0x294] ;  /* 0x0000a500001a7ab9 */ /* 0x000fe20000000800 */
[----:B------:R-:W-:Y:S01]  /*0fb0*/  HADD2.F32 R170, -RZ, R175.H1_H1 ;  /* 0x300000afffaa7230 */ /* 0x000fe20000004100 */
[----:B------:R-:W-:Y:S01]  /*0fc0*/  ULDC UR27, c[0x0][0x290] ;  /* 0x0000a400001b7ab9 */ /* 0x000fe20000000800 */
[--C-:B------:R-:W-:Y:S01]  /*0fd0*/  HADD2.F32 R183, -RZ, R16.reuse.H0_H0 ;  /* 0x20000010ffb77230 */ /* 0x100fe20000004100 */
[----:B------:R-:W-:Y:S01]  /*0fe0*/  UISETP.NE.AND UP0, UPT, UR25, URZ, UPT ;  /* 0x0000003f1900728c */ /* 0x000fe2000bf05270 */
        /* <DEDUP_REMOVED lines=41> */
[----:B------:R-:W-:Y:S01]  /*1280*/  HADD2.F32 R210, -RZ, R205.H1_H1 ;  /* 0x300000cdffd27230 */ /* 0x000fe20000004100 */
[----:B------:R0:W-:Y:S01]  /*1290*/  STL [R1+0x50], R11 ;  /* 0x0000500b01007387 */ /* 0x0001e20000100800 */
        /* <DEDUP_REMOVED lines=8> */
[----:B------:R-:W-:Y:S01]  /*1320*/  HADD2.F32 R209, -RZ, R33.H1_H1 ;  /* 0x30000021ffd17230 */ /* 0x000fe20000004100 */
[----:B------:R1:W-:Y:S01]  /*1330*/  STL [R1+0x4c], R10 ;  /* 0x00004c0a01007387 */ /* 0x0003e20000100800 */
        /* <DEDUP_REMOVED lines=28> */
[----:B0-----:R-:W-:Y:S02]  /*1500*/  HADD2.F32 R11, -RZ, R85.H1_H1 ;  /* 0x30000055ff0b7230 */ /* 0x001fe40000004100 */
[--C-:B------:R-:W-:Y:S02]  /*1510*/  HADD2.F32 R45, -RZ, R47.reuse.H0_H0 ;  /* 0x2000002fff2d7230 */ /* 0x100fe40000004100 */
[----:B------:R-:W-:Y:S01]  /*1520*/  HADD2.F32 R46, -RZ, R47.H1_H1 ;  /* 0x3000002fff2e7230 */ /* 0x000fe20000004100 */
[----:B------:R0:W-:Y:S01]  /*1530*/  STL [R1+0x44], R11 ;  /* 0x0000440b01007387 */ /* 0x0001e20000100800 */
[----:B-1----:R-:W-:Y:S02]  /*1540*/  HADD2.F32 R10, -RZ, R86.H0_H0 ;  /* 0x20000056ff0a7230 */ /* 0x002fe40000004100 */
[----:B------:R-:W-:-:S02]  /*1550*/  HADD2.F32 R47, -RZ, R56.H0_H0 ;  /* 0x20000038ff2f7230 */ /* 0x000fc40000004100 */
[----:B------:R-:W-:Y:S01]  /*1560*/  HADD2.F32 R120, -RZ, R56.H1_H1 ;  /* 0x30000038ff787230 */ /* 0x000fe20000004100 */
[C---:B------:R-:W-:Y:S01]  /*1570*/  SHF.L.U32 R56, R0.reuse, 0x5, RZ ;  /* 0x0000000500387819 */ /* 0x040fe200000006ff */
[----:B--2---:R-:W-:Y:S01]  /*1580*/  HADD2.F32 R9, -RZ, R86.H1_H1 ;  /* 0x30000056ff097230 */ /* 0x004fe20000004100 */
[----:B------:R1:W-:Y:S01]  /*1590*/  STL [R1+0x40], R10 ;  /* 0x0000400a01007387 */ /* 0x0003e20000100800 */
[--C-:B------:R-:W-:Y:S02]  /*15a0*/  HADD2.F32 R127, -RZ, R48.reuse.H0_H0 ;  /* 0x20000030ff7f7230 */ /* 0x100fe40000004100 */
[----:B------:R-:W-:Y:S01]  /*15b0*/  HADD2.F32 R128, -RZ, R48.H1_H1 ;  /* 0x30000030ff807230 */ /* 0x000fe20000004100 */
[----:B------:R-:W-:Y:S01]  /*15c0*/  LOP3.LUT R48, R71, 0x7f, RZ, 0xc0, !PT ;  /* 0x0000007f47307812 */ /* 0x000fe200078ec0ff */
[--C-:B------:R-:W-:Y:S01]  /*15d0*/  HADD2.F32 R129, -RZ, R49.reuse.H0_H0 ;  /* 0x20000031ff817230 */ /* 0x100fe20000004100 */
[----:B------:R2:W-:Y:S01]  /*15e0*/  STL [R1+0x3c], R9 ;  /* 0x00003c0901007387 */ /* 0x0005e20000100800 */
[----:B------:R-:W-:Y:S01]  /*15f0*/  HADD2.F32 R130, -RZ, R49.H1_H1 ;  /* 0x30000031ff827230 */ /* 0x000fe20000004100 */
[----:B------:R-:W-:Y:S01]  /*1600*/  LOP3.LUT R49, R0, 0x60, RZ, 0xc0, !PT ;  /* 0x0000006000317812 */ /* 0x000fe200078ec0ff */
[--C-:B------:R-:W-:Y:S01]  /*1610*/  HADD2.F32 R121, -RZ, R57.reuse.H0_H0 ;  /* 0x20000039ff797230 */ /* 0x100fe20000004100 */
[----:B------:R-:W-:Y:S01]  /*1620*/  SHF.R.U32.HI R71, RZ, 0x2, R71 ;  /* 0x00000002ff477819 */ /* 0x000fe20000011647 */
[----:B------:R-:W-:Y:S01]  /*1630*/  HADD2.F32 R122, -RZ, R57.H1_H1 ;  /* 0x30000039ff7a7230 */ /* 0x000fe20000004100 */
[----:B------:R-:W-:Y:S01]  /*1640*/  LOP3.LUT R57, R56, 0x3e0, RZ, 0xc0, !PT ;  /* 0x000003e038397812 */ /* 0x000fe200078ec0ff */
[--C-:B0-----:R-:W-:Y:S01]  /*1650*/  HADD2.F32 R11, -RZ, R87.reuse.H0_H0 ;  /* 0x20000057ff0b7230 */ /* 0x101fe20000004100 */
[C---:B------:R-:W-:Y:S01]  /*1660*/  VIADDMNMX R49, R48.reuse, -R49, RZ, !PT ;  /* 0x8000003130317246 */ /* 0x040fe200078001ff */
[----:B-1----:R-:W-:Y:S01]  /*1670*/  HADD2.F32 R10, -RZ, R87.H1_H1 ;  /* 0x30000057ff0a7230 */ /* 0x002fe20000004100 */
[----:B------:R-:W-:Y:S01]  /*1680*/  VIADDMNMX R57, R48, -R57, RZ, !PT ;  /* 0x8000003930397246 */ /* 0x000fe200078001ff */
[----:B--2---:R-:W-:Y:S01]  /*1690*/  HADD2.F32 R9, -RZ, R80.H0_H0 ;  /* 0x20000050ff097230 */ /* 0x004fe20000004100 */
[----:B------:R0:W-:Y:S01]  /*16a0*/  STL [R1+0x38], R11 ;  /* 0x0000380b01007387 */ /* 0x0001e20000100800 */
[----:B------:R-:W-:Y:S01]  /*16b0*/  LOP3.LUT R48, R71, 0x3fffffe0, RZ, 0xc0, !PT ;  /* 0x3fffffe047307812 */ /* 0x000fe200078ec0ff */
[--C-:B------:R-:W-:Y:S01]  /*16c0*/  HADD2.F32 R131, -RZ, R50.reuse.H0_H0 ;  /* 0x20000032ff837230 */ /* 0x100fe20000004100 */
[----:B------:R-:W-:Y:S01]  /*16d0*/  VIMNMX R49, R49, 0x20, PT ;  /* 0x0000002031317848 */ /* 0x000fe20003fe0100 */
[----:B------:R1:W-:Y:S01]  /*16e0*/  STL [R1+0x34], R10 ;  /* 0x0000340a01007387 */ /* 0x0003e20000100800 */
[----:B------:R-:W-:Y:S01]  /*16f0*/  VIMNMX R57, R57, 0x20, PT ;  /* 0x0000002039397848 */ /* 0x000fe20003fe0100 */
[----:B------:R-:W-:-:S02]  /*1700*/  HADD2.F32 R132, -RZ, R50.H1_H1 ;  /* 0x30000032ff847230 */ /* 0x000fc40000004100 */
[----:B------:R2:W-:Y:S01]  /*1710*/  STL [R1+0x30], R9 ;  /* 0x0000300901007387 */ /* 0x0005e20000100800 */
[----:B------:R-:W-:Y:S02]  /*1720*/  IMAD.IADD R49, R49, 0x1, R48 ;  /* 0x0000000131317824 */ /* 0x000fe400078e0230 */
[----:B0-----:R-:W-:Y:S02]  /*1730*/  HADD2.F32 R11, -RZ, R80.H1_H1 ;  /* 0x30000050ff0b7230 */ /* 0x001fe40000004100 */
[----:B------:R-:W-:Y:S01]  /*1740*/  HADD2.F32 R133, -RZ, R51.H0_H0 ;  /* 0x20000033ff857230 */ /* 0x000fe20000004100 */
[----:B------:R-:W-:Y:S01]  /*1750*/  SHF.L.U32 R49, R49, 0x3, RZ ;  /* 0x0000000331317819 */ /* 0x000fe200000006ff */
[----:B-1----:R-:W-:Y:S01]  /*1760*/  HADD2.F32 R10, -RZ, R81.H0_H0 ;  /* 0x20000051ff0a7230 */ /* 0x002fe20000004100 */
[----:B------:R0:W-:Y:S01]  /*1770*/  STL [R1+0x2c], R11 ;  /* 0x00002c0b01007387 */ /* 0x0001e20000100800 */
[----:B------:R-:W-:Y:S01]  /*1780*/  HADD2.F32 R134, -RZ, R51.H1_H1 ;  /* 0x30000033ff867230 */ /* 0x000fe20000004100 */
[----:B------:R-:W-:Y:S01]  /*1790*/  I2FP.F32.U32 R49, R49 ;  /* 0x0000003100317245 */ /* 0x000fe20000201000 */
[----:B--2---:R-:W-:Y:S01]  /*17a0*/  HADD2.F32 R9, -RZ, R81.H1_H1 ;  /* 0x30000051ff097230 */ /* 0x004fe20000004100 */
[----:B------:R1:W-:Y:S01]  /*17b0*/  STL [R1+0x28], R10 ;  /* 0x0000280a01007387 */ /* 0x0003e20000100800 */
[----:B------:R-:W-:Y:S01]  /*17c0*/  IMAD R51, R70, -0x2daee0ad, RZ ;  /* 0xd2511f5346337824 */ /* 0x000fe200078e02ff */
[----:B------:R2:W3:Y:S01]  /*17d0*/  MUFU.RCP R146, R49 ;  /* 0x0000003100927308 */ /* 0x0004e20000001000 */
[----:B------:R-:W-:Y:S01]  /*17e0*/  IMAD R50, R69, -0x326172a9, RZ ;  /* 0xcd9e8d5745327824 */ /* 0x000fe200078e02ff */
[----:B------:R4:W-:Y:S01]  /*17f0*/  STL [R1+0x24], R9 ;  /* 0x0000240901007387 */ /* 0x0009e20000100800 */
[----:B------:R-:W-:-:S04]  /*1800*/  IMAD.HI.U32 R143, R148, -0x326172a9, RZ ;  /* 0xcd9e8d57948f7827 */ /* 0x000fc800078e00ff */
[--C-:B0-----:R-:W-:Y:S01]  /*1810*/  HADD2.F32 R11, -RZ, R82.reuse.H0_H0 ;  /* 0x20000052ff0b7230 */ /* 0x101fe20000004100 */
[----:B------:R-:W-:Y:S01]  /*1820*/  LOP3.LUT R143, R143, UR24, R50, 0x96, !PT ;  /* 0x000000188f8f7c12 */ /* 0x000fe2000f8e9632 */
[----:B-1----:R-:W-:Y:S02]  /*1830*/  HADD2.F32 R10, -RZ, R82.H1_H1 ;  /* 0x30000052ff0a7230 */ /* 0x002fe40000004100 */
[----:B------:R-:W-:Y:S01]  /*1840*/  IMAD.HI.U32 R144, R150, -0x2daee0ad, RZ ;  /* 0xd2511f5396907827 */ /* 0x000fe200078e00ff */
[----:B------:R0:W-:Y:S03]  /*1850*/  STL [R1+0x20], R11 ;  /* 0x0000200b01007387 */ /* 0x0001e60000100800 */
[--C-:B----4-:R-:W-:Y:S01]  /*1860*/  HADD2.F32 R9, -RZ, R83.reuse.H0_H0 ;  /* 0x20000053ff097230 */ /* 0x110fe20000004100 */
[----:B------:R1:W-:Y:S01]  /*1870*/  STL [R1+0x1c], R10 ;  /* 0x00001c0a01007387 */ /* 0x0003e20000100800 */
[----:B------:R-:W-:Y:S01]  /*1880*/  IMAD.IADD R57, R48, 0x1, R57 ;  /* 0x0000000130397824 */ /* 0x000fe200078e0239 */
[----:B------:R-:W-:Y:S01]  /*1890*/  LOP3.LUT R144, R144, UR32, R51, 0x96, !PT ;  /* 0x0000002090907c12 */ /* 0x000fe2000f8e9633 */
[----:B------:R-:W-:Y:S01]  /*18a0*/  HADD2.F32 R168, -RZ, R12.H0_H0 ;  /* 0x2000000cffa87230 */ /* 0x000fe20000004100 */
[----:B------:R4:W-:Y:S01]  /*18b0*/  STL [R1+0x18], R9 ;  /* 0x0000180901007387 */ /* 0x0009e20000100800 */
[----:B------:R-:W-:Y:S01]  /*18c0*/  HADD2.F32 R208, -RZ, R206.H0_H0 ;  /* 0x200000ceffd07230 */ /* 0x000fe20000004100 */
[----:B------:R-:W-:Y:S01]  /*18d0*/  SHF.L.U32 R149, R57, 0x3, RZ ;  /* 0x0000000339957819 */ /* 0x000fe200000006ff */
[----:B0-----:R-:W-:-:S02]  /*18e0*/  HADD2.F32 R11, -RZ, R83.H1_H1 ;  /* 0x30000053ff0b7230 */ /* 0x001fc40000004100 */
[----:B------:R-:W-:Y:S02]  /*18f0*/  HADD2.F32 R192, -RZ, R190.H0_H0 ;  /* 0x200000beffc07230 */ /* 0x000fe40000004100 */
[----:B-1----:R-:W-:Y:S01]  /*1900*/  HADD2.F32 R10, -RZ, R76.H0_H0 ;  /* 0x2000004cff0a7230 */ /* 0x002fe20000004100 */
[----:B------:R0:W-:Y:S01]  /*1910*/  STL [R1+0x14], R11 ;  /* 0x0000140b01007387 */ /* 0x0001e20000100800 */
[----:B------:R-:W-:Y:S02]  /*1920*/  HADD2.F32 R176, -RZ, R174.H0_H0 ;  /* 0x200000aeffb07230 */ /* 0x000fe40000004100 */
[----:B----4-:R-:W-:Y:S01]  /*1930*/  HADD2.F32 R9, -RZ, R76.H1_H1 ;  /* 0x3000004cff097230 */ /* 0x010fe20000004100 */
[----:B------:R1:W-:Y:S01]  /*1940*/  STL [R1+0x10], R10 ;  /* 0x0000100a01007387 */ /* 0x0003e20000100800 */
[----:B------:R-:W-:Y:S02]  /*1950*/  HADD2.F32 R251, -RZ, R78.H1_H1 ;  /* 0x3000004efffb7230 */ /* 0x000fe40000004100 */
[--C-:B------:R-:W-:Y:S01]  /*1960*/  HADD2.F32 R250, -RZ, R79.reuse.H0_H0 ;  /* 0x2000004ffffa7230 */ /* 0x100fe20000004100 */
[----:B------:R4:W-:Y:S01]  /*1970*/  STL [R1+0xc], R9 ;  /* 0x00000c0901007387 */ /* 0x0009e20000100800 */
[----:B------:R-:W-:-:S02]  /*1980*/  HADD2.F32 R249, -RZ, R79.H1_H1 ;  /* 0x3000004ffff97230 */ /* 0x000fc40000004100 */
[--C-:B0-----:R-:W-:Y:S02]  /*1990*/  HADD2.F32 R11, -RZ, R77.reuse.H0_H0 ;  /* 0x2000004dff0b7230 */ /* 0x101fe40000004100 */
[--C-:B------:R-:W-:Y:S02]  /*19a0*/  HADD2.F32 R248, -RZ, R72.reuse.H0_H0 ;  /* 0x20000048fff87230 */ /* 0x100fe40000004100 */
[----:B-1----:R-:W-:Y:S01]  /*19b0*/  HADD2.F32 R10, -RZ, R77.H1_H1 ;  /* 0x3000004dff0a7230 */ /* 0x002fe20000004100 */
[----:B------:R0:W-:Y:S01]  /*19c0*/  STL [R1+0x8], R11 ;  /* 0x0000080b01007387 */ /* 0x0001e20000100800 */
[----:B------:R-:W-:Y:S02]  /*19d0*/  HADD2.F32 R247, -RZ, R72.H1_H1 ;  /* 0x30000048fff77230 */ /* 0x000fe40000004100 */
[----:B----4-:R-:W-:Y:S01]  /*19e0*/  HADD2.F32 R9, -RZ, R78.H0_H0 ;  /* 0x2000004eff097230 */ /* 0x010fe20000004100 */
[----:B------:R1:W-:Y:S01]  /*19f0*/  STL [R1+0x4], R10 ;  /* 0x0000040a01007387 */ /* 0x0003e20000100800 */
[----:B------:R-:W-:-:S02]  /*1a00*/  HADD2.F32 R246, -RZ, R73.H0_H0 ;  /* 0x20000049fff67230 */ /* 0x000fc40000004100 */
[----:B------:R-:W-:Y:S01]  /*1a10*/  HADD2.F32 R245, -RZ, R73.H1_H1 ;  /* 0x30000049fff57230 */ /* 0x000fe20000004100 */
[----:B------:R4:W-:Y:S01]  /*1a20*/  STL [R1], R9 ;  /* 0x0000000901007387 */ /* 0x0009e20000100800 */
[--C-:B------:R-:W-:Y:S02]  /*1a30*/  HADD2.F32 R244, -RZ, R74.reuse.H0_H0 ;  /* 0x2000004afff47230 */ /* 0x100fe40000004100 */
[--C-:B0-----:R-:W-:Y:S02]  /*1a40*/  HADD2.F32 R11, -RZ, R13.reuse.H1_H1 ;  /* 0x3000000dff0b7230 */ /* 0x101fe40000004100 */
[----:B------:R-:W-:Y:S02]  /*1a50*/  HADD2.F32 R243, -RZ, R74.H1_H1 ;  /* 0x3000004afff37230 */ /* 0x000fe40000004100 */
[----:B-1----:R-:W-:Y:S02]  /*1a60*/  HADD2.F32 R10, -RZ, R13.H0_H0 ;  /* 0x2000000dff0a7230 */ /* 0x002fe40000004100 */
[----:B------:R-:W-:-:S02]  /*1a70*/  HADD2.F32 R13, -RZ, R14.H1_H1 ;  /* 0x3000000eff0d7230 */ /* 0x000fc40000004100 */
[----:B----4-:R-:W-:Y:S02]  /*1a80*/  HADD2.F32 R9, -RZ, R12.H1_H1 ;  /* 0x3000000cff097230 */ /* 0x010fe40000004100 */
[----:B------:R-:W-:Y:S02]  /*1a90*/  HADD2.F32 R12, -RZ, R14.H0_H0 ;  /* 0x2000000eff0c7230 */ /* 0x000fe40000004100 */
[----:B------:R-:W-:Y:S02]  /*1aa0*/  HADD2.F32 R14, -RZ, R15.H0_H0 ;  /* 0x2000000fff0e7230 */ /* 0x000fe40000004100 */
        /* <DEDUP_REMOVED lines=35> */
[----:B------:R-:W-:Y:S02]  /*1ce0*/  IMAD R150, R150, -0x2daee0ad, RZ ;  /* 0xd2511f5396967824 */ /* 0x000fe400078e02ff */
[----:B--23--:R-:W-:-:S07]  /*1cf0*/  IMAD.MOV.U32 R147, RZ, RZ, RZ ;  /* 0x000000ffff937224 */ /* 0x00cfce00078e00ff */
.L_x_35153:
        /* <DEDUP_REMOVED lines=51> */
.L_x_34613:
[----:B------:R-:W-:-:S07]  /*2030*/  MOV R66, R148 ;  /* 0x0000009400427202 */ /* 0x000fce0000000f00 */
.L_x_34614:
[----:B------:R-:W-:Y:S05]  /*2040*/  BSYNC B2 ;  /* 0x0000000000027941 */ /* 0x000fea0003800000 */
.L_x_34612:
        /* <DEDUP_REMOVED lines=16> */
.L_x_34618:
[----:B------:R-:W-:Y:S05]  /*2150*/  BSYNC B3 ;  /* 0x0000000000037941 */ /* 0x000fea0003800000 */
.L_x_34617:
        /* <DEDUP_REMOVED lines=37> */
[----:B------:R-:W-:-:S04]  /*23b0*/  IMAD.WIDE.U32 R60, R61, -0x326172a9, RZ ;  /* 0xcd9e8d573d3c7825 */ /* 0x000fc800078e00ff */
[----:B------:R-:W-:Y:S01]  /*23c0*/  IMAD.WIDE.U32 R150, R150, -0x2daee0ad, RZ ;  /* 0xd2511f5396967825 */ /* 0x000fe200078e00ff */
[----:B------:R-:W-:Y:S02]  /*23d0*/  LOP3.LUT R143, R61, UR24, R62, 0x96, !PT ;  /* 0x000000183d8f7c12 */ /* 0x000fe4000f8e963e */
[----:B------:R-:W-:Y:S01]  /*23e0*/  MOV R148, R60 ;  /* 0x0000003c00947202 */ /* 0x000fe20000000f00 */
[----:B------:R-:W-:Y:S01]  /*23f0*/  IMAD.MOV.U32 R62, RZ, RZ, RZ ;  /* 0x000000ffff3e7224 */ /* 0x000fe200078e00ff */
[----:B------:R-:W-:-:S07]  /*2400*/  LOP3.LUT R144, R151, UR32, R144, 0x96, !PT ;  /* 0x0000002097907c12 */ /* 0x000fce000f8e9690 */
.L_x_34616:
[----:B------:R-:W-:Y:S05]  /*2410*/  BSYNC B2 ;  /* 0x0000000000027941 */ /* 0x000fea0003800000 */
.L_x_34615:
        /* <DEDUP_REMOVED lines=10> */
[----:B--2---:R-:W-:-:S04]  /*24c0*/  FMUL.FTZ R60, R63, R60 ;  /* 0x0000003c3f3c7220 */ /* 0x004fc80000410000 */
[----:B------:R-:W-:-:S07]  /*24d0*/  @P2 FADD.FTZ R60, R52, R60 ;  /* 0x0000003c343c2221 */ /* 0x000fce0000010000 */
.L_x_34611:
[----:B------:R-:W-:Y:S05]  /*24e0*/  BSYNC B1 ;  /* 0x0000000000017941 */ /* 0x000fea0003800000 */
.L_x_34610:
        /* <DEDUP_REMOVED lines=18> */
.L_x_34622:
[----:B------:R-:W-:-:S07]  /*2610*/  MOV R61, R148 ;  /* 0x00000094003d7202 */ /* 0x000fce0000000f00 */
.L_x_34623:
[----:B------:R-:W-:Y:S05]  /*2620*/  BSYNC B2 ;  /* 0x0000000000027941 */ /* 0x000fea0003800000 */
.L_x_34621:
        /* <DEDUP_REMOVED lines=16> */
.L_x_34627:
[----:B------:R-:W-:Y:S05]  /*2730*/  BSYNC B3 ;  /* 0x0000000000037941 */ /* 0x000fea0003800000 */
.L_x_34626:
        /* <DEDUP_REMOVED lines=44> */
.L_x_34625:
[----:B------:R-:W-:Y:S05]  /*2a00*/  BSYNC B2 ;  /* 0x0000000000027941 */ /* 0x000fea0003800000 */
.L_x_34624:
        /* <DEDUP_REMOVED lines=10> */
[----:B--2---:R-:W-:-:S04]  /*2ab0*/  FMUL.FTZ R61, R64, R61 ;  /* 0x0000003d403d7220 */ /* 0x004fc80000410000 */
[----:B------:R-:W-:-:S07]  /*2ac0*/  @P2 FADD.FTZ R61, R53, R61 ;  /* 0x0000003d353d2221 */ /* 0x000fce0000010000 */
.L_x_34620:
[----:B------:R-:W-:Y:S05]  /*2ad0*/  BSYNC B1 ;  /* 0x0000000000017941 */ /* 0x000fea0003800000 */
.L_x_34619:
        /* <DEDUP_REMOVED lines=18> */
.L_x_34631:
[----:B------:R-:W-:-:S07]  /*2c00*/  IMAD.MOV.U32 R153, RZ, RZ, R148 ;  /* 0x000000ffff997224 */ /* 0x000fce00078e0094 */
.L_x_34632:
[----:B------:R-:W-:Y:S05]  /*2c10*/  BSYNC B2 ;  /* 0x0000000000027941 */ /* 0x000fea0003800000 */
.L_x_34630:
        /* <DEDUP_REMOVED lines=16> */
.L_x_34636:
[----:B------:R-:W-:Y:S05]  /*2d20*/  BSYNC B3 ;  /* 0x0000000000037941 */ /* 0x000fea0003800000 */
.L_x_34635:
        /* <DEDUP_REMOVED lines=44> */
.L_x_34634:
[----:B------:R-:W-:Y:S05]  /*2ff0*/  BSYNC B2 ;  /* 0x0000000000027941 */ /* 0x000fea0003800000 */
.L_x_34633:
        /* <DEDUP_REMOVED lines=12> */
.L_x_34629:
[----:B------:R-:W-:Y:S05]  /*30c0*/  BSYNC B1 ;  /* 0x0000000000017941 */ /* 0x000fea0003800000 */
.L_x_34628:
        /* <DEDUP_REMOVED lines=18> */
.L_x_34640:
[----:B------:R-:W-:-:S07]  /*31f0*/  MOV R63, R148 ;  /* 0x00000094003f7202 */ /* 0x000fce0000000f00 */
.L_x_34641:
[----:B------:R-:W-:Y:S05]  /*3200*/  BSYNC B2 ;  /* 0x0000000000027941 */ /* 0x000fea0003800000 */
.L_x_34639:
        /* <DEDUP_REMOVED lines=16> */
.L_x_34645:
[----:B------:R-:W-:Y:S05]  /*3310*/  BSYNC B3 ;  /* 0x0000000000037941 */ /* 0x000fea0003800000 */
.L_x_34644:
        /* <DEDUP_REMOVED lines=44> */
.L_x_34643:
[----:B------:R-:W-:Y:S05]  /*35e0*/  BSYNC B2 ;  /* 0x0000000000027941 */ /* 0x000fea0003800000 */
.L_x_34642:
        /* <DEDUP_REMOVED lines=12> */
.L_x_34638:
[----:B------:R-:W-:Y:S05]  /*36b0*/  BSYNC B1 ;  /* 0x0000000000017941 */ /* 0x000fea0003800000 */
.L_x_34637:
        /* <DEDUP_REMOVED lines=18> */
.L_x_34649:
[----:B------:R-:W-:-:S07]  /*37e0*/  IMAD.MOV.U32 R155, RZ, RZ, R148 ;  /* 0x000000ffff9b7224 */ /* 0x000fce00078e0094 */
.L_x_34650:
[----:B------:R-:W-:Y:S05]  /*37f0*/  BSYNC B2 ;  /* 0x0000000000027941 */ /* 0x000fea0003800000 */
.L_x_34648:
        /* <DEDUP_REMOVED lines=16> */
.L_x_34654:
[----:B------:R-:W-:Y:S05]  /*3900*/  BSYNC B3 ;  /* 0x0000000000037941 */ /* 0x000fea0003800000 */
.L_x_34653:
        /* <DEDUP_REMOVED lines=44> */
.L_x_34652:
[----:B------:R-:W-:Y:S05]  /*3bd0*/  BSYNC B2 ;  /* 0x0000000000027941 */ /* 0x000fea0003800000 */
.L_x_34651:
[----:B------:R-:W2:Y:S01]  /*3be0*/  LDL R67, [R1+0x40] ;  /* 0x0000400001437983 */ /* 0x000ea20000100800 */
[----:B------:R-:W-:Y:S01]  /*3bf0*/  HFMA2.MMA R65, -RZ, RZ, 0.1171875, 0 ;  /* 0x2f800000ff417435 */ /* 0x000fe200000001ff */
[----:B------:R-:W-:-:S09]  /*3c00*/  I2FP.F32.U32 R64, R155 ;  /* 0x0000009b00407245 */ /* 0x000fd20000201000 */
[----:B------:R-:W-:-:S05]  /*3c10*/  FFMA.FTZ R64, R64, R65, 1.1641532182693481445e-10 ;  /* 0x2f00000040407423 */ /* 0x000fca0000010041 */
[----:B------:R-:W-:Y:S01]  /*3c20*/  FSETP.GTU.FTZ.AND P4, PT, R64, UR26, PT ;  /* 0x0000001a40007c0b */ /* 0x000fe2000bf9c000 */
[----:B------:R-:W-:-:S03]  /*3c30*/  HADD2.F32 R64, -RZ, R50.H0_H0 ;  /* 0x20000032ff407230 */ /* 0x000fc60000004100 */
[----:B------:R-:W-:Y:S02]  /*3c40*/  SEL R155, RZ, 0x1, P4 ;  /* 0x00000001ff9b7807 */ /* 0x000fe40002000000 */
[----:B------:R-:W-:-:S04]  /*3c50*/  FMUL.FTZ R64, R64, UR29 ;  /* 0x0000001d40407c20 */ /* 0x000fc80008410000 */
[----:B------:R-:W-:-:S05]  /*3c60*/  FMUL.FTZ R64, R64, UR28 ;  /* 0x0000001c40407c20 */ /* 0x000fca0008410000 */
[----:B------:R-:W-:-:S05]  /*3c70*/  FSEL R64, R64, RZ, !P4 ;  /* 0x000000ff40407208 */ /* 0x000fca0006000000 */
[----:B--2---:R-:W-:-:S04]  /*3c80*/  FMUL.FTZ R64, R67, R64 ;  /* 0x0000004043407220 */ /* 0x004fc80000410000 */
[----:B------:R-:W-:-:S07]  /*3c90*/  @P2 FADD.FTZ R64, R56, R64 ;  /* 0x0000004038402221 */ /* 0x000fce0000010000 */
.L_x_34647:
[----:B------:R-:W-:Y:S05]  /*3ca0*/  BSYNC B1 ;  /* 0x0000000000017941 */ /* 0x000fea0003800000 */
.L_x_34646:
        /* <DEDUP_REMOVED lines=18> */
.L_x_34658:
[----:B------:R-:W-:-:S07]  /*3dd0*/  MOV R65, R148 ;  /* 0x0000009400417202 */ /* 0x000fce0000000f00 */
.L_x_34659:
[----:B------:R-:W-:Y:S05]  /*3de0*/  BSYNC B2 ;  /* 0x0000000000027941 */ /* 0x000fea0003800000 */
.L_x_34657:
        /* <DEDUP_REMOVED lines=16> */
.L_x_34663:
[----:B------:R-:W-:Y:S05]  /*3ef0*/  BSYNC B3 ;  /* 0x0000000000037941 */ /* 0x000fea0003800000 */
.L_x_34662:
        /* <DEDUP_REMOVED lines=44> */
.L_x_34661:
[----:B------:R-:W-:Y:S05]  /*41c0*/  BSYNC B2 ;  /* 0x0000000000027941 */ /* 0x000fea0003800000 */
.L_x_34660:
[----:B------:R-:W2:Y:S01]  /*41d0*/  LDL R145, [R1+0x3c] ;  /* 0x00003c0001917983 */ /* 0x000ea20000100800 */
[----:B------:R-:W-:Y:S01]  /*41e0*/  I2FP.F32.U32 R65, R65 ;  /* 0x0000004100417245 */ /* 0x000fe20000201000 */
[----:B------:R-:W-:-:S04]  /*41f0*/  IMAD.MOV.U32 R66, RZ, RZ, 0x2f800000 ;  /* 0x2f800000ff427424 */ /* 0x000fc800078e00ff */
[----:B------:R-:W-:-:S05]  /*4200*/  FFMA.FTZ R65, R65, R66, 1.1641532182693481445e-10 ;  /* 0x2f00000041417423 */ /* 0x000fca0000010042 */
[----:B------:R-:W-:Y:S01]  /*4210*/  FSETP.GTU.FTZ.AND P4, PT, R65, UR26, PT ;  /* 0x0000001a41007c0b */ /* 0x000fe2000bf9c000 */
[----:B------:R-:W-:-:S03]  /*4220*/  HADD2.F32 R65, -RZ, R50.H1_H1 ;  /* 0x30000032ff417230 */ /* 0x000fc60000004100 */
[----:B------:R-:W-:Y:S02]  /*4230*/  SEL R156, RZ, 0x1, P4 ;  /* 0x00000001ff9c7807 */ /* 0x000fe40002000000 */
[----:B------:R-:W-:-:S04]  /*4240*/  FMUL.FTZ R65, R65, UR29 ;  /* 0x0000001d41417c20 */ /* 0x000fc80008410000 */
[----:B------:R-:W-:-:S05]  /*4250*/  FMUL.FTZ R65, R65, UR28 ;  /* 0x0000001c41417c20 */ /* 0x000fca0008410000 */
[----:B------:R-:W-:-:S05]  /*4260*/  FSEL R65, R65, RZ, !P4 ;  /* 0x000000ff41417208 */ /* 0x000fca0006000000 */
[----:B--2---:R-:W-:-:S04]  /*4270*/  FMUL.FTZ R65, R145, R65 ;  /* 0x0000004191417220 */ /* 0x004fc80000410000 */
[----:B------:R-:W-:-:S07]  /*4280*/  @P2 FADD.FTZ R65, R57, R65 ;  /* 0x0000004139412221 */ /* 0x000fce0000010000 */
.L_x_34656:
[----:B------:R-:W-:Y:S05]  /*4290*/  BSYNC B1 ;  /* 0x0000000000017941 */ /* 0x000fea0003800000 */
.L_x_34655:
        /* <DEDUP_REMOVED lines=18> */
.L_x_34667:
[----:B------:R-:W-:-:S07]  /*43c0*/  IMAD.MOV.U32 R157, RZ, RZ, R148 ;  /* 0x000000ffff9d7224 */ /* 0x000fce00078e0094 */
.L_x_34668:
[----:B------:R-:W-:Y:S05]  /*43d0*/  BSYNC B2 ;  /* 0x0000000000027941 */ /* 0x000fea0003800000 */
.L_x_34666:
        /* <DEDUP_REMOVED lines=16> */
.L_x_34672:
[----:B------:R-:W-:Y:S05]  /*44e0*/  BSYNC B3 ;  /* 0x0000000000037941 */ /* 0x000fea0003800000 */
.L_x_34671:
        /* <DEDUP_REMOVED lines=44> */
.L_x_34670:
[----:B------:R-:W-:Y:S05]  /*47b0*/  BSYNC B2 ;  /* 0x0000000000027941 */ /* 0x000fea0003800000 */
.L_x_34669:
        /* <DEDUP_REMOVED lines=12> */
.L_x_34665:
[----:B------:R-:W-:Y:S05]  /*4880*/  BSYNC B1 ;  /* 0x0000000000017941 */ /* 0x000fea0003800000 */
.L_x_34664:
        /* <DEDUP_REMOVED lines=18> */
.L_x_34676:
[----:B------:R-:W-:-:S07]  /*49b0*/  MOV R67, R148 ;  /* 0x0000009400437202 */ /* 0x000fce0000000f00 */
.L_x_34677:
[----:B------:R-:W-:Y:S05]  /*49c0*/  BSYNC B2 ;  /* 0x0000000000027941 */ /* 0x000fea0003800000 */
.L_x_34675:
        /* <DEDUP_REMOVED lines=16> */
.L_x_34681:
[----:B------:R-:W-:Y:S05]  /*4ad0*/  BSYNC B3 ;  /* 0x0000000000037941 */ /* 0x000fea0003800000 */
.L_x_34680:
        /* <DEDUP_REMOVED lines=44> */
.L_x_34679:
[----:B------:R-:W-:Y:S05]  /*4da0*/  BSYNC B2 ;  /* 0x0000000000027941 */ /* 0x000fea0003800000 */
.L_x_34678:
        /* <DEDUP_REMOVED lines=12> */
.L_x_34674:
[----:B------:R-:W-:Y:S05]  /*4e70*/  BSYNC B1 ;  /* 0x0000000000017941 */ /* 0x000fea0003800000 */
.L_x_34673:
        /* <DEDUP_REMOVED lines=26> */
.L_x_34683:
[----:B------:R-:W-:Y:S05]  /*5020*/  BSYNC B1 ;  /* 0x0000000000017941 */ /* 0x000fea0003800000 */
.L_x_34682:
[----:B------:R-:W-:Y:S01]  /*5030*/  VIADD R167, R167, 0x80 ;  /* 0x00000080a7a77836 */ /* 0x000fe20000000000 */
[----:B------:R-:W-:-:S07]  /*5040*/  IADD3 R159, R159, 0x80, RZ ;  /* 0x000000809f9f7810 */ /* 0x000fce0007ffe0ff */
.L_x_34609:
[----:B------:R-:W-:Y:S05]  /*5050*/  BSYNC B0 ;  /* 0x0000000000007941 */ /* 0x000fea0003800000 */
.L_x_34608:
        /* <DEDUP_REMOVED lines=32> */
.L_x_34689:
[----:B------:R-:W-:-:S07]  /*5260*/  MOV R74, R148 ;  /* 0x00000094004a7202 */ /* 0x000fce0000000f00 */
.L_x_34690:
[----:B------:R-:W-:Y:S05]  /*5270*/  BSYNC B2 ;  /* 0x0000000000027941 */ /* 0x000fea0003800000 */
.L_x_34688:
        /* <DEDUP_REMOVED lines=16> */
.L_x_34694:
[----:B------:R-:W-:Y:S05]  /*5380*/  BSYNC B3 ;  /* 0x0000000000037941 */ /* 0x000fea0003800000 */
.L_x_34693:
        /* <DEDUP_REMOVED lines=43> */
.L_x_34692:
[----:B------:R-:W-:Y:S05]  /*5640*/  BSYNC B2 ;  /* 0x0000000000027941 */ /* 0x000fea0003800000 */
.L_x_34691:
        /* <DEDUP_REMOVED lines=12> */
.L_x_34687:
[----:B------:R-:W-:Y:S05]  /*5710*/  BSYNC B1 ;  /* 0x0000000000017941 */ /* 0x000fea0003800000 */
.L_x_34686:
        /* <DEDUP_REMOVED lines=18> */
.L_x_34698:
[----:B------:R-:W-:-:S07]  /*5840*/  MOV R69, R148 ;  /* 0x0000009400457202 */ /* 0x000fce0000000f00 */
.L_x_34699:
[----:B------:R-:W-:Y:S05]  /*5850*/  BSYNC B2 ;  /* 0x0000000000027941 */ /* 0x000fea0003800000 */
.L_x_34697:
        /* <DEDUP_REMOVED lines=16> */
.L_x_34703:
[----:B------:R-:W-:Y:S05]  /*5960*/  BSYNC B3 ;  /* 0x0000000000037941 */ /* 0x000fea0003800000 */
.L_x_34702:
        /* <DEDUP_REMOVED lines=44> */
.L_x_34701:
[----:B------:R-:W-:Y:S05]  /*5c30*/  BSYNC B2 ;  /* 0x0000000000027941 */ /* 0x000fea0003800000 */
.L_x_34700:
        /* <DEDUP_REMOVED lines=12> */
.L_x_34696:
[----:B------:R-:W-:Y:S05]  /*5d00*/  BSYNC B1 ;  /* 0x0000000000017941 */ /* 0x000fea0003800000 */
.L_x_34695:
        /* <DEDUP_REMOVED lines=18> */
.L_x_34707:
[----:B------:R-:W-:-:S07]  /*5e30*/  IMAD.MOV.U32 R153, RZ, RZ, R148 ;  /* 0x000000ffff997224 */ /* 0x000fce00078e0094 */
.L_x_34708:
[----:B------:R-:W-:Y:S05]  /*5e40*/  BSYNC B2 ;  /* 0x0000000000027941 */ /* 0x000fea0003800000 */
.L_x_34706:
        /* <DEDUP_REMOVED lines=16> */
.L_x_34712:
[----:B------:R-:W-:Y:S05]  /*5f50*/  BSYNC B3 ;  /* 0x0000000000037941 */ /* 0x000fea0003800000 */
.L_x_34711:
        /* <DEDUP_REMOVED lines=44> */
.L_x_34710:
[----:B------:R-:W-:Y:S05]  /*6220*/  BSYNC B2 ;  /* 0x0000000000027941 */ /* 0x000fea0003800000 */
.L_x_34709:
        /* <DEDUP_REMOVED lines=12> */
.L_x_34705:
[----:B------:R-:W-:Y:S05]  /*62f0*/  BSYNC B1 ;  /* 0x0000000000017941 */ /* 0x000fea0003800000 */
.L_x_34704:
        /* <DEDUP_REMOVED lines=18> */
.L_x_34716:
[----:B------:R-:W-:-:S07]  /*6420*/  MOV R71, R148 ;  /* 0x0000009400477202 */ /* 0x000fce0000000f00 */
.L_x_34717:
[----:B------:R-:W-:Y:S05]  /*6430*/  BSYNC B2 ;  /* 0x0000000000027941 */ /* 0x000fea0003800000 */
.L_x_34715:
        /* <DEDUP_REMOVED lines=16> */
.L_x_34721:
[----:B------:R-:W-:Y:S05]  /*6540*/  BSYNC B3 ;  /* 0x0000000000037941 */ /* 0x000fea0003800000 */
.L_x_34720:
        /* <DEDUP_REMOVED lines=44> */
.L_x_34719:
[----:B------:R-:W-:Y:S05]  /*6810*/  BSYNC B2 ;  /* 0x0000000000027941 */ /* 0x000fea0003800000 */
.L_x_34718:
        /* <DEDUP_REMOVED lines=12> */
.L_x_34714:
[----:B------:R-:W-:Y:S05]  /*68e0*/  BSYNC B1 ;  /* 0x0000000000017941 */ /* 0x000fea0003800000 */
.L_x_34713:
        /* <DEDUP_REMOVED lines=18> */
.L_x_34725:
[----:B------:R-:W-:-:S07]  /*6a10*/  IMAD.MOV.U32 R155, RZ, RZ, R148 ;  /* 0x000000ffff9b7224 */ /* 0x000fce00078e0094 */
.L_x_34726:
[----:B------:R-:W-:Y:S05]  /*6a20*/  BSYNC B2 ;  /* 0x0000000000027941 */ /* 0x000fea0003800000 */
.L_x_34724:
        /* <DEDUP_REMOVED lines=16> */
.L_x_34730:
[----:B------:R-:W-:Y:S05]  /*6b30*/  BSYNC B3 ;  /* 0x0000000000037941 */ /* 0x000fea0003800000 */
.L_x_34729:
        /* <DEDUP_REMOVED lines=44> */
.L_x_34728:
[----:B------:R-:W-:Y:S05]  /*6e00*/  BSYNC B2 ;  /* 0x0000000000027941 */ /* 0x000fea0003800000 */
.L_x_34727:
        /* <DEDUP_REMOVED lines=12> */
.L_x_34723:
[----:B------:R-:W-:Y:S05]  /*6ed0*/  BSYNC B1 ;  /* 0x0000000000017941 */ /* 0x000fea0003800000 */
.L_x_34722:
        /* <DEDUP_REMOVED lines=18> */
.L_x_34734:
[----:B------:R-:W-:-:S07]  /*7000*/  MOV R73, R148 ;  /* 0x0000009400497202 */ /* 0x000fce0000000f00 */
.L_x_34735:
[----:B------:R-:W-:Y:S05]  /*7010*/  BSYNC B2 ;  /* 0x0000000000027941 */ /* 0x000fea0003800000 */
.L_x_34733:
        /* <DEDUP_REMOVED lines=16> */
.L_x_34739:
[----:B------:R-:W-:Y:S05]  /*7120*/  BSYNC B3 ;  /* 0x0000000000037941 */ /* 0x000fea0003800000 */
.L_x_34738:
        /* <DEDUP_REMOVED lines=44> */
.L_x_34737:
[----:B------:R-:W-:Y:S05]  /*73f0*/  BSYNC B2 ;  /* 0x0000000000027941 */ /* 0x000fea0003800000 */
.L_x_34736:
        /* <DEDUP_REMOVED lines=12> */
.L_x_34732:
[----:B------:R-:W-:Y:S05]  /*74c0*/  BSYNC B1 ;  /* 0x0000000000017941 */ /* 0x000fea0003800000 */
.L_x_34731:
        /* <DEDUP_REMOVED lines=18> */
.L_x_34743:
[----:B------:R-:W-:-:S07]  /*75f0*/  IMAD.MOV.U32 R157, RZ, RZ, R148 ;  /* 0x000000ffff9d7224 */ /* 0x000fce00078e0094 */
.L_x_34744:
[----:B------:R-:W-:Y:S05]  /*7600*/  BSYNC B2 ;  /* 0x0000000000027941 */ /* 0x000fea0003800000 */
.L_x_34742:
        /* <DEDUP_REMOVED lines=16> */
.L_x_34748:
[----:B------:R-:W-:Y:S05]  /*7710*/  BSYNC B3 ;  /* 0x0000000000037941 */ /* 0x000fea0003800000 */
.L_x_34747:
        /* <DEDUP_REMOVED lines=44> */
.L_x_34746:
[----:B------:R-:W-:Y:S05]  /*79e0*/  BSYNC B2 ;  /* 0x0000000000027941 */ /* 0x000fea0003800000 */
.L_x_34745:
        /* <DEDUP_REMOVED lines=12> */
.L_x_34741:
[----:B------:R-:W-:Y:S05]  /*7ab0*/  BSYNC B1 ;  /* 0x0000000000017941 */ /* 0x000fea0003800000 */
.L_x_34740:
        /* <DEDUP_REMOVED lines=18> */
.L_x_34752:
[----:B------:R-:W-:-:S07]  /*7be0*/  MOV R75, R148 ;  /* 0x00000094004b7202 */ /* 0x000fce0000000f00 */
.L_x_34753:
[----:B------:R-:W-:Y:S05]  /*7bf0*/  BSYNC B2 ;  /* 0x0000000000027941 */ /* 0x000fea0003800000 */
.L_x_34751:
        /* <DEDUP_REMOVED lines=16> */
.L_x_34757:
[----:B------:R-:W-:Y:S05]  /*7d00*/  BSYNC B3 ;  /* 0x0000000000037941 */ /* 0x000fea0003800000 */
.L_x_34756:
        /* <DEDUP_REMOVED lines=44> */
.L_x_34755:
[----:B------:R-:W-:Y:S05]  /*7fd0*/  BSYNC B2 ;  /* 0x0000000000027941 */ /* 0x000fea0003800000 */
.L_x_34754:
        /* <DEDUP_REMOVED lines=12> */
.L_x_34750:
[----:B------:R-:W-:Y:S05]  /*80a0*/  BSYNC B1 ;  /* 0x0000000000017941 */ /* 0x000fea0003800000 */
.L_x_34749:
        /* <DEDUP_REMOVED lines=26> */
.L_x_34759:
[----:B------:R-:W-:Y:S05]  /*8250*/  BSYNC B1 ;  /* 0x0000000000017941 */ /* 0x000fea0003800000 */
.L_x_34758:
[----:B------:R-:W-:Y:S01]  /*8260*/  VIADD R167, R167, 0x80 ;  /* 0x00000080a7a77836 */ /* 0x000fe20000000000 */
[----:B------:R-:W-:-:S07]  /*8270*/  IADD3 R159, R159, 0x80, RZ ;  /* 0x000000809f9f7810 */ /* 0x000fce0007ffe0ff */
.L_x_34685:
[----:B------:R-:W-:Y:S05]  /*8280*/  BSYNC B0 ;  /* 0x0000000000007941 */ /* 0x000fea0003800000 */
.L_x_34684:
        /* <DEDUP_REMOVED lines=32> */
.L_x_34765:
[----:B------:R-:W-:-:S07]  /*8490*/  MOV R82, R148 ;  /* 0x0000009400527202 */ /* 0x000fce0000000f00 */
.L_x_34766:
[----:B------:R-:W-:Y:S05]  /*84a0*/  BSYNC B2 ;  /* 0x0000000000027941 */ /* 0x000fea0003800000 */
.L_x_34764:
        /* <DEDUP_REMOVED lines=16> */
.L_x_34770:
[----:B------:R-:W-:Y:S05]  /*85b0*/  BSYNC B3 ;  /* 0x0000000000037941 */ /* 0x000fea0003800000 */
.L_x_34769:
        /* <DEDUP_REMOVED lines=43> */
.L_x_34768:
[----:B------:R-:W-:Y:S05]  /*8870*/  BSYNC B2 ;  /* 0x0000000000027941 */ /* 0x000fea0003800000 */
.L_x_34767:
        /* <DEDUP_REMOVED lines=12> */
.L_x_34763:
[----:B------:R-:W-:Y:S05]  /*8940*/  BSYNC B1 ;  /* 0x0000000000017941 */ /* 0x000fea0003800000 */
.L_x_34762:
        /* <DEDUP_REMOVED lines=18> */
.L_x_34774:
[----:B------:R-:W-:-:S07]  /*8a70*/  MOV R77, R148 ;  /* 0x00000094004d7202 */ /* 0x000fce0000000f00 */
.L_x_34775:
[----:B------:R-:W-:Y:S05]  /*8a80*/  BSYNC B2 ;  /* 0x0000000000027941 */ /* 0x000fea0003800000 */
.L_x_34773:
        /* <DEDUP_REMOVED lines=16> */
.L_x_34779:
[----:B------:R-:W-:Y:S05]  /*8b90*/  BSYNC B3 ;  /* 0x0000000000037941 */ /* 0x000fea0003800000 */
.L_x_34778:
        /* <DEDUP_REMOVED lines=44> */
.L_x_34777:
[----:B------:R-:W-:Y:S05]  /*8e60*/  BSYNC B2 ;  /* 0x0000000000027941 */ /* 0x000fea0003800000 */
.L_x_34776:
        /* <DEDUP_REMOVED lines=12> */
.L_x_34772:
[----:B------:R-:W-:Y:S05]  /*8f30*/  BSYNC B1 ;  /* 0x0000000000017941 */ /* 0x000fea0003800000 */
.L_x_34771:
        /* <DEDUP_REMOVED lines=18> */
.L_x_34783:
[----:B------:R-:W-:-:S07]  /*9060*/  IMAD.MOV.U32 R153, RZ, RZ, R148 ;  /* 0x000000ffff997224 */ /* 0x000fce00078e0094 */
.L_x_34784:
[----:B------:R-:W-:Y:S05]  /*9070*/  BSYNC B2 ;  /* 0x0000000000027941 */ /* 0x000fea0003800000 */
.L_x_34782:
        /* <DEDUP_REMOVED lines=16> */
.L_x_34788:
[----:B------:R-:W-:Y:S05]  /*9180*/  BSYNC B3 ;  /* 0x0000000000037941 */ /* 0x000fea0003800000 */
.L_x_34787:
        /* <DEDUP_REMOVED lines=44> */
.L_x_34786:
[----:B------:R-:W-:Y:S05]  /*9450*/  BSYNC B2 ;  /* 0x0000000000027941 */ /* 0x000fea0003800000 */
.L_x_34785:
        /* <DEDUP_REMOVED lines=12> */
.L_x_34781:
[----:B------:R-:W-:Y:S05]  /*9520*/  BSYNC B1 ;  /* 0x0000000000017941 */ /* 0x000fea0003800000 */
.L_x_34780:
        /* <DEDUP_REMOVED lines=18> */
.L_x_34792:
[----:B------:R-:W-:-:S07]  /*9650*/  MOV R79, R148 ;  /* 0x00000094004f7202 */ /* 0x000fce0000000f00 */
.L_x_34793:
[----:B------:R-:W-:Y:S05]  /*9660*/  BSYNC B2 ;  /* 0x0000000000027941 */ /* 0x000fea0003800000 */
.L_x_34791:
        /* <DEDUP_REMOVED lines=16> */
.L_x_34797:
[----:B------:R-:W-:Y:S05]  /*9770*/  BSYNC B3 ;  /* 0x0000000000037941 */ /* 0x000fea0003800000 */
.L_x_34796:
        /* <DEDUP_REMOVED lines=44> */
.L_x_34795:
[----:B------:R-:W-:Y:S05]  /*9a40*/  BSYNC B2 ;  /* 0x0000000000027941 */ /* 0x000fea0003800000 */
.L_x_34794:
        /* <DEDUP_REMOVED lines=12> */
.L_x_34790:
[----:B------:R-:W-:Y:S05]  /*9b10*/  BSYNC B1 ;  /* 0x0000000000017941 */ /* 0x000fea0003800000 */
.L_x_34789:
        /* <DEDUP_REMOVED lines=18> */
.L_x_34801:
[----:B------:R-:W-:-:S07]  /*9c40*/  IMAD.MOV.U32 R155, RZ, RZ, R148 ;  /* 0x000000ffff9b7224 */ /* 0x000fce00078e0094 */
.L_x_34802:
[----:B------:R-:W-:Y:S05]  /*9c50*/  BSYNC B2 ;  /* 0x0000000000027941 */ /* 0x000fea0003800000 */
.L_x_34800:
        /* <DEDUP_REMOVED lines=16> */
.L_x_34806:
[----:B------:R-:W-:Y:S05]  /*9d60*/  BSYNC B3 ;  /* 0x0000000000037941 */ /* 0x000fea0003800000 */
.L_x_34805:
        /* <DEDUP_REMOVED lines=44> */
.L_x_34804:
[----:B------:R-:W-:Y:S05]  /*a030*/  BSYNC B2 ;  /* 0x0000000000027941 */ /* 0x000fea0003800000 */
.L_x_34803:
[----:B------:R-:W2:Y:S01]  /*a040*/  LDL R83, [R1] ;  /* 0x0000000001537983 */ /* 0x000ea20000100800 */
        /* <DEDUP_REMOVED lines=11> */
.L_x_34799:
[----:B------:R-:W-:Y:S05]  /*a100*/  BSYNC B1 ;  /* 0x0000000000017941 */ /* 0x000fea0003800000 */
.L_x_34798:
        /* <DEDUP_REMOVED lines=18> */
.L_x_34810:
[----:B------:R-:W-:-:S07]  /*a230*/  MOV R81, R148 ;  /* 0x0000009400517202 */ /* 0x000fce0000000f00 */
.L_x_34811:
[----:B------:R-:W-:Y:S05]  /*a240*/  BSYNC B2 ;  /* 0x0000000000027941 */ /* 0x000fea0003800000 */
.L_x_34809:
        /* <DEDUP_REMOVED lines=16> */
.L_x_34815:
[----:B------:R-:W-:Y:S05]  /*a350*/  BSYNC B3 ;  /* 0x0000000000037941 */ /* 0x000fea0003800000 */
.L_x_34814:
        /* <DEDUP_REMOVED lines=44> */
.L_x_34813:
[----:B------:R-:W-:Y:S05]  /*a620*/  BSYNC B2 ;  /* 0x0000000000027941 */ /* 0x000fea0003800000 */
.L_x_34812:
        /* <DEDUP_REMOVED lines=9> */
[----:B------:R-:W-:-:S04]  /*a6c0*/  FMUL.FTZ R81, R251, R81 ;  /* 0x00000051fb517220 */ /* 0x000fc80000410000 */
[----:B------:R-:W-:-:S07]  /*a6d0*/  @P2 FADD.FTZ R81, R57, R81 ;  /* 0x0000005139512221 */ /* 0x000fce0000010000 */
.L_x_34808:
[----:B------:R-:W-:Y:S05]  /*a6e0*/  BSYNC B1 ;  /* 0x0000000000017941 */ /* 0x000fea0003800000 */
.L_x_34807:
        /* <DEDUP_REMOVED lines=18> */
.L_x_34819:
[----:B------:R-:W-:-:S07]  /*a810*/  IMAD.MOV.U32 R157, RZ, RZ, R148 ;  /* 0x000000ffff9d7224 */ /* 0x000fce00078e0094 */
.L_x_34820:
[----:B------:R-:W-:Y:S05]  /*a820*/  BSYNC B2 ;  /* 0x0000000000027941 */ /* 0x000fea0003800000 */
.L_x_34818:
        /* <DEDUP_REMOVED lines=16> */
.L_x_34824:
[----:B------:R-:W-:Y:S05]  /*a930*/  BSYNC B3 ;  /* 0x0000000000037941 */ /* 0x000fea0003800000 */
.L_x_34823:
        /* <DEDUP_REMOVED lines=44> */
.L_x_34822:
[----:B------:R-:W-:Y:S05]  /*ac00*/  BSYNC B2 ;  /* 0x0000000000027941 */ /* 0x000fea0003800000 */
.L_x_34821:
        /* <DEDUP_REMOVED lines=9> */
[----:B------:R-:W-:-:S04]  /*aca0*/  FMUL.FTZ R82, R250, R82 ;  /* 0x00000052fa527220 */ /* 0x000fc80000410000 */
[----:B------:R-:W-:-:S07]  /*acb0*/  @P2 FADD.FTZ R82, R58, R82 ;  /* 0x000000523a522221 */ /* 0x000fce0000010000 */
.L_x_34817:
[----:B------:R-:W-:Y:S05]  /*acc0*/  BSYNC B1 ;  /* 0x0000000000017941 */ /* 0x000fea0003800000 */
.L_x_34816:
        /* <DEDUP_REMOVED lines=18> */
.L_x_34828:
[----:B------:R-:W-:-:S07]  /*adf0*/  MOV R83, R148 ;  /* 0x0000009400537202 */ /* 0x000fce0000000f00 */
.L_x_34829:
[----:B------:R-:W-:Y:S05]  /*ae00*/  BSYNC B2 ;  /* 0x0000000000027941 */ /* 0x000fea0003800000 */
.L_x_34827:
        /* <DEDUP_REMOVED lines=16> */
.L_x_34833:
[----:B------:R-:W-:Y:S05]  /*af10*/  BSYNC B3 ;  /* 0x0000000000037941 */ /* 0x000fea0003800000 */
.L_x_34832:
        /* <DEDUP_REMOVED lines=44> */
.L_x_34831:
[----:B------:R-:W-:Y:S05]  /*b1e0*/  BSYNC B2 ;  /* 0x0000000000027941 */ /* 0x000fea0003800000 */
.L_x_34830:
        /* <DEDUP_REMOVED lines=11> */
.L_x_34826:
[----:B------:R-:W-:Y:S05]  /*b2a0*/  BSYNC B1 ;  /* 0x0000000000017941 */ /* 0x000fea0003800000 */
.L_x_34825:
        /* <DEDUP_REMOVED lines=26> */
.L_x_34835:
[----:B------:R-:W-:Y:S05]  /*b450*/  BSYNC B1 ;  /* 0x0000000000017941 */ /* 0x000fea0003800000 */
.L_x_34834:
[----:B------:R-:W-:Y:S01]  /*b460*/  VIADD R167, R167, 0x80 ;  /* 0x00000080a7a77836 */ /* 0x000fe20000000000 */
[----:B------:R-:W-:-:S07]  /*b470*/  IADD3 R159, R159, 0x80, RZ ;  /* 0x000000809f9f7810 */ /* 0x000fce0007ffe0ff */
.L_x_34761:
[----:B------:R-:W-:Y:S05]  /*b480*/  BSYNC B0 ;  /* 0x0000000000007941 */ /* 0x000fea0003800000 */
.L_x_34760:
        /* <DEDUP_REMOVED lines=32> */
.L_x_34841:
[----:B------:R-:W-:-:S07]  /*b690*/  MOV R90, R148 ;  /* 0x00000094005a7202 */ /* 0x000fce0000000f00 */
.L_x_34842:
[----:B------:R-:W-:Y:S05]  /*b6a0*/  BSYNC B2 ;  /* 0x0000000000027941 */ /* 0x000fea0003800000 */
.L_x_34840:
        /* <DEDUP_REMOVED lines=16> */
.L_x_34846:
[----:B------:R-:W-:Y:S05]  /*b7b0*/  BSYNC B3 ;  /* 0x0000000000037941 */ /* 0x000fea0003800000 */
.L_x_34845:
        /* <DEDUP_REMOVED lines=43> */
.L_x_34844:
[----:B------:R-:W-:Y:S05]  /*ba70*/  BSYNC B2 ;  /* 0x0000000000027941 */ /* 0x000fea0003800000 */
.L_x_34843:
        /* <DEDUP_REMOVED lines=9> */
[----:B------:R-:W-:-:S04]  /*bb10*/  FMUL.FTZ R84, R248, R84 ;  /* 0x00000054f8547220 */ /* 0x000fc80000410000 */
[----:B------:R-:W-:-:S07]  /*bb20*/  @P2 FADD.FTZ R84, R52, R84 ;  /* 0x0000005434542221 */ /* 0x000fce0000010000 */
.L_x_34839:
[----:B------:R-:W-:Y:S05]  /*bb30*/  BSYNC B1 ;  /* 0x0000000000017941 */ /* 0x000fea0003800000 */
.L_x_34838:
        /* <DEDUP_REMOVED lines=18> */
.L_x_34850:
[----:B------:R-:W-:-:S07]  /*bc60*/  MOV R85, R148 ;  /* 0x0000009400557202 */ /* 0x000fce0000000f00 */
.L_x_34851:
[----:B------:R-:W-:Y:S05]  /*bc70*/  BSYNC B2 ;  /* 0x0000000000027941 */ /* 0x000fea0003800000 */
.L_x_34849:
        /* <DEDUP_REMOVED lines=16> */
.L_x_34855:
[----:B------:R-:W-:Y:S05]  /*bd80*/  BSYNC B3 ;  /* 0x0000000000037941 */ /* 0x000fea0003800000 */
.L_x_34854:
        /* <DEDUP_REMOVED lines=44> */
.L_x_34853:
[----:B------:R-:W-:Y:S05]  /*c050*/  BSYNC B2 ;  /* 0x0000000000027941 */ /* 0x000fea0003800000 */
.L_x_34852:
        /* <DEDUP_REMOVED lines=9> */
[----:B------:R-:W-:-:S04]  /*c0f0*/  FMUL.FTZ R85, R247, R85 ;  /* 0x00000055f7557220 */ /* 0x000fc80000410000 */
[----:B------:R-:W-:-:S07]  /*c100*/  @P2 FADD.FTZ R85, R53, R85 ;  /* 0x0000005535552221 */ /* 0x000fce0000010000 */
.L_x_34848:
[----:B------:R-:W-:Y:S05]  /*c110*/  BSYNC B1 ;  /* 0x0000000000017941 */ /* 0x000fea0003800000 */
.L_x_34847:
        /* <DEDUP_REMOVED lines=18> */
.L_x_34859:
[----:B------:R-:W-:-:S07]  /*c240*/  IMAD.MOV.U32 R153, RZ, RZ, R148 ;  /* 0x000000ffff997224 */ /* 0x000fce00078e0094 */
.L_x_34860:
[----:B------:R-:W-:Y:S05]  /*c250*/  BSYNC B2 ;  /* 0x0000000000027941 */ /* 0x000fea0003800000 */
.L_x_34858:
        /* <DEDUP_REMOVED lines=16> */
.L_x_34864:
[----:B------:R-:W-:Y:S05]  /*c360*/  BSYNC B3 ;  /* 0x0000000000037941 */ /* 0x000fea0003800000 */
.L_x_34863:
        /* <DEDUP_REMOVED lines=44> */
.L_x_34862:
[----:B------:R-:W-:Y:S05]  /*c630*/  BSYNC B2 ;  /* 0x0000000000027941 */ /* 0x000fea0003800000 */
.L_x_34861:
        /* <DEDUP_REMOVED lines=11> */
.L_x_34857:
[----:B------:R-:W-:Y:S05]  /*c6f0*/  BSYNC B1 ;  /* 0x0000000000017941 */ /* 0x000fea0003800000 */
.L_x_34856:
        /* <DEDUP_REMOVED lines=18> */
.L_x_34868:
[----:B------:R-:W-:-:S07]  /*c820*/  MOV R87, R148 ;  /* 0x0000009400577202 */ /* 0x000fce0000000f00 */
.L_x_34869:
[----:B------:R-:W-:Y:S05]  /*c830*/  BSYNC B2 ;  /* 0x0000000000027941 */ /* 0x000fea0003800000 */
.L_x_34867:
        /* <DEDUP_REMOVED lines=16> */
.L_x_34873:
[----:B------:R-:W-:Y:S05]  /*c940*/  BSYNC B3 ;  /* 0x0000000000037941 */ /* 0x000fea0003800000 */
.L_x_34872:
        /* <DEDUP_REMOVED lines=44> */
.L_x_34871:
[----:B------:R-:W-:Y:S05]  /*cc10*/  BSYNC B2 ;  /* 0x0000000000027941 */ /* 0x000fea0003800000 */
.L_x_34870:
        /* <DEDUP_REMOVED lines=11> */
.L_x_34866:
[----:B------:R-:W-:Y:S05]  /*ccd0*/  BSYNC B1 ;  /* 0x0000000000017941 */ /* 0x000fea0003800000 */
.L_x_34865:
        /* <DEDUP_REMOVED lines=18> */
.L_x_34877:
[----:B------:R-:W-:-:S07]  /*ce00*/  IMAD.MOV.U32 R155, RZ, RZ, R148 ;  /* 0x000000ffff9b7224 */ /* 0x000fce00078e0094 */
.L_x_34878:
[----:B------:R-:W-:Y:S05]  /*ce10*/  BSYNC B2 ;  /* 0x0000000000027941 */ /* 0x000fea0003800000 */
.L_x_34876:
        /* <DEDUP_REMOVED lines=16> */
.L_x_34882:
[----:B------:R-:W-:Y:S05]  /*cf20*/  BSYNC B3 ;  /* 0x0000000000037941 */ /* 0x000fea0003800000 */
.L_x_34881:
        /* <DEDUP_REMOVED lines=44> */
.L_x_34880:
[----:B------:R-:W-:Y:S05]  /*d1f0*/  BSYNC B2 ;  /* 0x0000000000027941 */ /* 0x000fea0003800000 */
.L_x_34879:
        /* <DEDUP_REMOVED lines=11> */
.L_x_34875:
[----:B------:R-:W-:Y:S05]  /*d2b0*/  BSYNC B1 ;  /* 0x0000000000017941 */ /* 0x000fea0003800000 */
.L_x_34874:
        /* <DEDUP_REMOVED lines=18> */
.L_x_34886:
[----:B------:R-:W-:-:S07]  /*d3e0*/  MOV R89, R148 ;  /* 0x0000009400597202 */ /* 0x000fce0000000f00 */
.L_x_34887:
[----:B------:R-:W-:Y:S05]  /*d3f0*/  BSYNC B2 ;  /* 0x0000000000027941 */ /* 0x000fea0003800000 */
.L_x_34885:
        /* <DEDUP_REMOVED lines=16> */
.L_x_34891:
[----:B------:R-:W-:Y:S05]  /*d500*/  BSYNC B3 ;  /* 0x0000000000037941 */ /* 0x000fea0003800000 */
.L_x_34890:
        /* <DEDUP_REMOVED lines=44> */
.L_x_34889:
[----:B------:R-:W-:Y:S05]  /*d7d0*/  BSYNC B2 ;  /* 0x0000000000027941 */ /* 0x000fea0003800000 */
.L_x_34888:
        /* <DEDUP_REMOVED lines=11> */
.L_x_34884:
[----:B------:R-:W-:Y:S05]  /*d890*/  BSYNC B1 ;  /* 0x0000000000017941 */ /* 0x000fea0003800000 */
.L_x_34883:
        /* <DEDUP_REMOVED lines=18> */
.L_x_34895:
[----:B------:R-:W-:-:S07]  /*d9c0*/  IMAD.MOV.U32 R157, RZ, RZ, R148 ;  /* 0x000000ffff9d7224 */ /* 0x000fce00078e0094 */
.L_x_34896:
[----:B------:R-:W-:Y:S05]  /*d9d0*/  BSYNC B2 ;  /* 0x0000000000027941 */ /* 0x000fea0003800000 */
.L_x_34894:
        /* <DEDUP_REMOVED lines=16> */
.L_x_34900:
[----:B------:R-:W-:Y:S05]  /*dae0*/  BSYNC B3 ;  /* 0x0000000000037941 */ /* 0x000fea0003800000 */
.L_x_34899:
        /* <DEDUP_REMOVED lines=44> */
.L_x_34898:
[----:B------:R-:W-:Y:S05]  /*ddb0*/  BSYNC B2 ;  /* 0x0000000000027941 */ /* 0x000fea0003800000 */
.L_x_34897:
        /* <DEDUP_REMOVED lines=11> */
.L_x_34893:
[----:B------:R-:W-:Y:S05]  /*de70*/  BSYNC B1 ;  /* 0x0000000000017941 */ /* 0x000fea0003800000 */
.L_x_34892:
        /* <DEDUP_REMOVED lines=18> */
.L_x_34904:
[----:B------:R-:W-:-:S07]  /*dfa0*/  MOV R91, R148 ;  /* 0x00000094005b7202 */ /* 0x000fce0000000f00 */
.L_x_34905:
[----:B------:R-:W-:Y:S05]  /*dfb0*/  BSYNC B2 ;  /* 0x0000000000027941 */ /* 0x000fea0003800000 */
.L_x_34903:
        /* <DEDUP_REMOVED lines=16> */
.L_x_34909:
[----:B------:R-:W-:Y:S05]  /*e0c0*/  BSYNC B3 ;  /* 0x0000000000037941 */ /* 0x000fea0003800000 */
.L_x_34908:
        /* <DEDUP_REMOVED lines=44> */
.L_x_34907:
[----:B------:R-:W-:Y:S05]  /*e390*/  BSYNC B2 ;  /* 0x0000000000027941 */ /* 0x000fea0003800000 */
.L_x_34906:
        /* <DEDUP_REMOVED lines=11> */
.L_x_34902:
[----:B------:R-:W-:Y:S05]  /*e450*/  BSYNC B1 ;  /* 0x0000000000017941 */ /* 0x000fea0003800000 */
.L_x_34901:
        /* <DEDUP_REMOVED lines=26> */
.L_x_34911:
[----:B------:R-:W-:Y:S05]  /*e600*/  BSYNC B1 ;  /* 0x0000000000017941 */ /* 0x000fea0003800000 */
.L_x_34910:
[----:B------:R-:W-:Y:S01]  /*e610*/  VIADD R167, R167, 0x80 ;  /* 0x00000080a7a77836 */ /* 0x000fe20000000000 */
[----:B------:R-:W-:-:S07]  /*e620*/  IADD3 R159, R159, 0x80, RZ ;  /* 0x000000809f9f7810 */ /* 0x000fce0007ffe0ff */
.L_x_34837:
[----:B------:R-:W-:Y:S05]  /*e630*/  BSYNC B0 ;  /* 0x0000000000007941 */ /* 0x000fea0003800000 */
.L_x_34836:
        /* <DEDUP_REMOVED lines=32> */
.L_x_34917:
[----:B------:R-:W-:-:S07]  /*e840*/  MOV R98, R148 ;  /* 0x0000009400627202 */ /* 0x000fce0000000f00 */
.L_x_34918:
[----:B------:R-:W-:Y:S05]  /*e850*/  BSYNC B2 ;  /* 0x0000000000027941 */ /* 0x000fea0003800000 */
.L_x_34916:
        /* <DEDUP_REMOVED lines=16> */
.L_x_34922:
[----:B------:R-:W-:Y:S05]  /*e960*/  BSYNC B3 ;  /* 0x0000000000037941 */ /* 0x000fea0003800000 */
.L_x_34921:
        /* <DEDUP_REMOVED lines=43> */
.L_x_34920:
[----:B------:R-:W-:Y:S05]  /*ec20*/  BSYNC B2 ;  /* 0x0000000000027941 */ /* 0x000fea0003800000 */
.L_x_34919:
        /* <DEDUP_REMOVED lines=11> */
.L_x_34915:
[----:B------:R-:W-:Y:S05]  /*ece0*/  BSYNC B1 ;  /* 0x0000000000017941 */ /* 0x000fea0003800000 */
.L_x_34914:
        /* <DEDUP_REMOVED lines=18> */
.L_x_34926:
[----:B------:R-:W-:-:S07]  /*ee10*/  MOV R93, R148 ;  /* 0x00000094005d7202 */ /* 0x000fce0000000f00 */
.L_x_34927:
[----:B------:R-:W-:Y:S05]  /*ee20*/  BSYNC B2 ;  /* 0x0000000000027941 */ /* 0x000fea0003800000 */
.L_x_34925:
        /* <DEDUP_REMOVED lines=16> */
.L_x_34931:
[----:B------:R-:W-:Y:S05]  /*ef30*/  BSYNC B3 ;  /* 0x0000000000037941 */ /* 0x000fea0003800000 */
.L_x_34930:
        /* <DEDUP_REMOVED lines=44> */
.L_x_34929:
[----:B------:R-:W-:Y:S05]  /*f200*/  BSYNC B2 ;  /* 0x0000000000027941 */ /* 0x000fea0003800000 */
.L_x_34928:
        /* <DEDUP_REMOVED lines=11> */
.L_x_34924:
[----:B------:R-:W-:Y:S05]  /*f2c0*/  BSYNC B1 ;  /* 0x0000000000017941 */ /* 0x000fea0003800000 */
.L_x_34923:
        /* <DEDUP_REMOVED lines=18> */
.L_x_34935:
[----:B------:R-:W-:-:S07]  /*f3f0*/  IMAD.MOV.U32 R153, RZ, RZ, R148 ;  /* 0x000000ffff997224 */ /* 0x000fce00078e0094 */
.L_x_34936:
[----:B------:R-:W-:Y:S05]  /*f400*/  BSYNC B2 ;  /* 0x0000000000027941 */ /* 0x000fea0003800000 */
.L_x_34934:
        /* <DEDUP_REMOVED lines=16> */
.L_x_34940:
[----:B------:R-:W-:Y:S05]  /*f510*/  BSYNC B3 ;  /* 0x0000000000037941 */ /* 0x000fea0003800000 */
.L_x_34939:
        /* <DEDUP_REMOVED lines=44> */
.L_x_34938:
[----:B------:R-:W-:Y:S05]  /*f7e0*/  BSYNC B2 ;  /* 0x0000000000027941 */ /* 0x000fea0003800000 */
.L_x_34937:
        /* <DEDUP_REMOVED lines=11> */
.L_x_34933:
[----:B------:R-:W-:Y:S05]  /*f8a0*/  BSYNC B1 ;  /* 0x0000000000017941 */ /* 0x000fea0003800000 */
.L_x_34932:
        /* <DEDUP_REMOVED lines=18> */
.L_x_34944:
[----:B------:R-:W-:-:S07]  /*f9d0*/  MOV R95, R148 ;  /* 0x00000094005f7202 */ /* 0x000fce0000000f00 */
.L_x_34945:
[----:B------:R-:W-:Y:S05]  /*f9e0*/  BSYNC B2 ;  /* 0x0000000000027941 */ /* 0x000fea0003800000 */
.L_x_34943:
        /* <DEDUP_REMOVED lines=16> */
.L_x_34949:
[----:B------:R-:W-:Y:S05]  /*faf0*/  BSYNC B3 ;  /* 0x0000000000037941 */ /* 0x000fea0003800000 */
.L_x_34948:
        /* <DEDUP_REMOVED lines=44> */
.L_x_34947:
[----:B------:R-:W-:Y:S05]  /*fdc0*/  BSYNC B2 ;  /* 0x0000000000027941 */ /* 0x000fea0003800000 */
.L_x_34946:
        /* <DEDUP_REMOVED lines=11> */
.L_x_34942:
[----:B------:R-:W-:Y:S05]  /*fe80*/  BSYNC B1 ;  /* 0x0000000000017941 */ /* 0x000fea0003800000 */
.L_x_34941:
        /* <DEDUP_REMOVED lines=18> */
.L_x_34953:
[----:B------:R-:W-:-:S07]  /*ffb0*/  IMAD.MOV.U32 R155, RZ, RZ, R148 ;  /* 0x000000ffff9b7224 */ /* 0x000fce00078e0094 */
.L_x_34954:
[----:B------:R-:W-:Y:S05]  /*ffc0*/  BSYNC B2 ;  /* 0x0000000000027941 */ /* 0x000fea0003800000 */
.L_x_34952:
        /* <DEDUP_REMOVED lines=16> */
.L_x_34958:
[----:B------:R-:W-:Y:S05]  /*100d0*/  BSYNC B3 ;  /* 0x0000000000037941 */ /* 0x000fea0003800000 */
.L_x_34957:
        /* <DEDUP_REMOVED lines=44> */
.L_x_34956:
[----:B------:R-:W-:Y:S05]  /*103a0*/  BSYNC B2 ;  /* 0x0000000000027941 */ /* 0x000fea0003800000 */
.L_x_34955:
        /* <DEDUP_REMOVED lines=11> */
.L_x_34951:
[----:B------:R-:W-:Y:S05]  /*10460*/  BSYNC B1 ;  /* 0x0000000000017941 */ /* 0x000fea0003800000 */
.L_x_34950:
        /* <DEDUP_REMOVED lines=18> */
.L_x_34962:
[----:B------:R-:W-:-:S07]  /*10590*/  MOV R97, R148 ;  /* 0x0000009400617202 */ /* 0x000fce0000000f00 */
.L_x_34963:
[----:B------:R-:W-:Y:S05]  /*105a0*/  BSYNC B2 ;  /* 0x0000000000027941 */ /* 0x000fea0003800000 */
.L_x_34961:
        /* <DEDUP_REMOVED lines=16> */
.L_x_34967:
[----:B------:R-:W-:Y:S05]  /*106b0*/  BSYNC B3 ;  /* 0x0000000000037941 */ /* 0x000fea0003800000 */
.L_x_34966:
        /* <DEDUP_REMOVED lines=44> */
.L_x_34965:
[----:B------:R-:W-:Y:S05]  /*10980*/  BSYNC B2 ;  /* 0x0000000000027941 */ /* 0x000fea0003800000 */
.L_x_34964:
        /* <DEDUP_REMOVED lines=11> */
.L_x_34960:
[----:B------:R-:W-:Y:S05]  /*10a40*/  BSYNC B1 ;  /* 0x0000000000017941 */ /* 0x000fea0003800000 */
.L_x_34959:
        /* <DEDUP_REMOVED lines=18> */
.L_x_34971:
[----:B------:R-:W-:-:S07]  /*10b70*/  IMAD.MOV.U32 R157, RZ, RZ, R148 ;  /* 0x000000ffff9d7224 */ /* 0x000fce00078e0094 */
.L_x_34972:
[----:B------:R-:W-:Y:S05]  /*10b80*/  BSYNC B2 ;  /* 0x0000000000027941 */ /* 0x000fea0003800000 */
.L_x_34970:
        /* <DEDUP_REMOVED lines=16> */
.L_x_34976:
[----:B------:R-:W-:Y:S05]  /*10c90*/  BSYNC B3 ;  /* 0x0000000000037941 */ /* 0x000fea0003800000 */
.L_x_34975:
        /* <DEDUP_REMOVED lines=44> */
.L_x_34974:
[----:B------:R-:W-:Y:S05]  /*10f60*/  BSYNC B2 ;  /* 0x0000000000027941 */ /* 0x000fea0003800000 */
.L_x_34973:
        /* <DEDUP_REMOVED lines=11> */
.L_x_34969:
[----:B------:R-:W-:Y:S05]  /*11020*/  BSYNC B1 ;  /* 0x0000000000017941 */ /* 0x000fea0003800000 */
.L_x_34968:
        /* <DEDUP_REMOVED lines=18> */
.L_x_34980:
[----:B------:R-:W-:-:S07]  /*11150*/  MOV R99, R148 ;  /* 0x0000009400637202 */ /* 0x000fce0000000f00 */
.L_x_34981:
[----:B------:R-:W-:Y:S05]  /*11160*/  BSYNC B2 ;  /* 0x0000000000027941 */ /* 0x000fea0003800000 */
.L_x_34979:
        /* <DEDUP_REMOVED lines=16> */
.L_x_34985:
[----:B------:R-:W-:Y:S05]  /*11270*/  BSYNC B3 ;  /* 0x0000000000037941 */ /* 0x000fea0003800000 */
.L_x_34984:
        /* <DEDUP_REMOVED lines=44> */
.L_x_34983:
[----:B------:R-:W-:Y:S05]  /*11540*/  BSYNC B2 ;  /* 0x0000000000027941 */ /* 0x000fea0003800000 */
.L_x_34982:
        /* <DEDUP_REMOVED lines=11> */
.L_x_34978:
[----:B------:R-:W-:Y:S05]  /*11600*/  BSYNC B1 ;  /* 0x0000000000017941 */ /* 0x000fea0003800000 */
.L_x_34977:
        /* <DEDUP_REMOVED lines=26> */
.L_x_34987:
[----:B------:R-:W-:Y:S05]  /*117b0*/  BSYNC B1 ;  /* 0x0000000000017941 */ /* 0x000fea0003800000 */
.L_x_34986:
[----:B------:R-:W-:Y:S01]  /*117c0*/  VIADD R167, R167, 0x80 ;  /* 0x00000080a7a77836 */ /* 0x000fe20000000000 */
[----:B------:R-:W-:-:S07]  /*117d0*/  IADD3 R159, R159, 0x80, RZ ;  /* 0x000000809f9f7810 */ /* 0x000fce0007ffe0ff */
.L_x_34913:
[----:B------:R-:W-:Y:S05]  /*117e0*/  BSYNC B0 ;  /* 0x0000000000007941 */ /* 0x000fea0003800000 */
.L_x_34912:
        /* <DEDUP_REMOVED lines=32> */
.L_x_34993:
[----:B------:R-:W-:-:S07]  /*119f0*/  MOV R106, R148 ;  /* 0x00000094006a7202 */ /* 0x000fce0000000f00 */
.L_x_34994:
[----:B------:R-:W-:Y:S05]  /*11a00*/  BSYNC B2 ;  /* 0x0000000000027941 */ /* 0x000fea0003800000 */
.L_x_34992:
        /* <DEDUP_REMOVED lines=16> */
.L_x_34998:
[----:B------:R-:W-:Y:S05]  /*11b10*/  BSYNC B3 ;  /* 0x0000000000037941 */ /* 0x000fea0003800000 */
.L_x_34997:
        /* <DEDUP_REMOVED lines=43> */
.L_x_34996:
[----:B------:R-:W-:Y:S05]  /*11dd0*/  BSYNC B2 ;  /* 0x0000000000027941 */ /* 0x000fea0003800000 */
.L_x_34995:
        /* <DEDUP_REMOVED lines=11> */
.L_x_34991:
[----:B------:R-:W-:Y:S05]  /*11e90*/  BSYNC B1 ;  /* 0x0000000000017941 */ /* 0x000fea0003800000 */
.L_x_34990:
        /* <DEDUP_REMOVED lines=18> */
.L_x_35002:
[----:B------:R-:W-:-:S07]  /*11fc0*/  MOV R101, R148 ;  /* 0x0000009400657202 */ /* 0x000fce0000000f00 */
.L_x_35003:
[----:B------:R-:W-:Y:S05]  /*11fd0*/  BSYNC B2 ;  /* 0x0000000000027941 */ /* 0x000fea0003800000 */
.L_x_35001:
        /* <DEDUP_REMOVED lines=16> */
.L_x_35007:
[----:B------:R-:W-:Y:S05]  /*120e0*/  BSYNC B3 ;  /* 0x0000000000037941 */ /* 0x000fea0003800000 */
.L_x_35006:
        /* <DEDUP_REMOVED lines=44> */
.L_x_35005:
[----:B------:R-:W-:Y:S05]  /*123b0*/  BSYNC B2 ;  /* 0x0000000000027941 */ /* 0x000fea0003800000 */
.L_x_35004:
        /* <DEDUP_REMOVED lines=11> */
.L_x_35000:
[----:B------:R-:W-:Y:S05]  /*12470*/  BSYNC B1 ;  /* 0x0000000000017941 */ /* 0x000fea0003800000 */
.L_x_34999:
        /* <DEDUP_REMOVED lines=18> */
.L_x_35011:
[----:B------:R-:W-:-:S07]  /*125a0*/  IMAD.MOV.U32 R153, RZ, RZ, R148 ;  /* 0x000000ffff997224 */ /* 0x000fce00078e0094 */
.L_x_35012:
[----:B------:R-:W-:Y:S05]  /*125b0*/  BSYNC B2 ;  /* 0x0000000000027941 */ /* 0x000fea0003800000 */
.L_x_35010:
        /* <DEDUP_REMOVED lines=16> */
.L_x_35016:
[----:B------:R-:W-:Y:S05]  /*126c0*/  BSYNC B3 ;  /* 0x0000000000037941 */ /* 0x000fea0003800000 */
.L_x_35015:
        /* <DEDUP_REMOVED lines=44> */
.L_x_35014:
[----:B------:R-:W-:Y:S05]  /*12990*/  BSYNC B2 ;  /* 0x0000000000027941 */ /* 0x000fea0003800000 */
.L_x_35013:
        /* <DEDUP_REMOVED lines=11> */
.L_x_35009:
[----:B------:R-:W-:Y:S05]  /*12a50*/  BSYNC B1 ;  /* 0x0000000000017941 */ /* 0x000fea0003800000 */
.L_x_35008:
        /* <DEDUP_REMOVED lines=18> */
.L_x_35020:
[----:B------:R-:W-:-:S07]  /*12b80*/  MOV R103, R148 ;  /* 0x0000009400677202 */ /* 0x000fce0000000f00 */
.L_x_35021:
[----:B------:R-:W-:Y:S05]  /*12b90*/  BSYNC B2 ;  /* 0x0000000000027941 */ /* 0x000fea0003800000 */
.L_x_35019:
        /* <DEDUP_REMOVED lines=16> */
.L_x_35025:
[----:B------:R-:W-:Y:S05]  /*12ca0*/  BSYNC B3 ;  /* 0x0000000000037941 */ /* 0x000fea0003800000 */
.L_x_35024:
        /* <DEDUP_REMOVED lines=44> */
.L_x_35023:
[----:B------:R-:W-:Y:S05]  /*12f70*/  BSYNC B2 ;  /* 0x0000000000027941 */ /* 0x000fea0003800000 */
.L_x_35022:
        /* <DEDUP_REMOVED lines=11> */
.L_x_35018:
[----:B------:R-:W-:Y:S05]  /*13030*/  BSYNC B1 ;  /* 0x0000000000017941 */ /* 0x000fea0003800000 */
.L_x_35017:
        /* <DEDUP_REMOVED lines=18> */
.L_x_35029:
[----:B------:R-:W-:-:S07]  /*13160*/  IMAD.MOV.U32 R155, RZ, RZ, R148 ;  /* 0x000000ffff9b7224 */ /* 0x000fce00078e0094 */
.L_x_35030:
[----:B------:R-:W-:Y:S05]  /*13170*/  BSYNC B2 ;  /* 0x0000000000027941 */ /* 0x000fea0003800000 */
.L_x_35028:
        /* <DEDUP_REMOVED lines=16> */
.L_x_35034:
[----:B------:R-:W-:Y:S05]  /*13280*/  BSYNC B3 ;  /* 0x0000000000037941 */ /* 0x000fea0003800000 */
.L_x_35033:
        /* <DEDUP_REMOVED lines=44> */
.L_x_35032:
[----:B------:R-:W-:Y:S05]  /*13550*/  BSYNC B2 ;  /* 0x0000000000027941 */ /* 0x000fea0003800000 */
.L_x_35031:
        /* <DEDUP_REMOVED lines=11> */
.L_x_35027:
[----:B------:R-:W-:Y:S05]  /*13610*/  BSYNC B1 ;  /* 0x0000000000017941 */ /* 0x000fea0003800000 */
.L_x_35026:
        /* <DEDUP_REMOVED lines=18> */
.L_x_35038:
[----:B------:R-:W-:-:S07]  /*13740*/  MOV R105, R148 ;  /* 0x0000009400697202 */ /* 0x000fce0000000f00 */
.L_x_35039:
[----:B------:R-:W-:Y:S05]  /*13750*/  BSYNC B2 ;  /* 0x0000000000027941 */ /* 0x000fea0003800000 */
.L_x_35037:
        /* <DEDUP_REMOVED lines=16> */
.L_x_35043:
[----:B------:R-:W-:Y:S05]  /*13860*/  BSYNC B3 ;  /* 0x0000000000037941 */ /* 0x000fea0003800000 */
.L_x_35042:
        /* <DEDUP_REMOVED lines=44> */
.L_x_35041:
[----:B------:R-:W-:Y:S05]  /*13b30*/  BSYNC B2 ;  /* 0x0000000000027941 */ /* 0x000fea0003800000 */
.L_x_35040:
        /* <DEDUP_REMOVED lines=11> */
.L_x_35036:
[----:B------:R-:W-:Y:S05]  /*13bf0*/  BSYNC B1 ;  /* 0x0000000000017941 */ /* 0x000fea0003800000 */
.L_x_35035:
        /* <DEDUP_REMOVED lines=18> */
.L_x_35047:
[----:B------:R-:W-:-:S07]  /*13d20*/  IMAD.MOV.U32 R157, RZ, RZ, R148 ;  /* 0x000000ffff9d7224 */ /* 0x000fce00078e0094 */
.L_x_35048:
[----:B------:R-:W-:Y:S05]  /*13d30*/  BSYNC B2 ;  /* 0x0000000000027941 */ /* 0x000fea0003800000 */
.L_x_35046:
        /* <DEDUP_REMOVED lines=16> */
.L_x_35052:
[----:B------:R-:W-:Y:S05]  /*13e40*/  BSYNC B3 ;  /* 0x0000000000037941 */ /* 0x000fea0003800000 */
.L_x_35051:
        /* <DEDUP_REMOVED lines=44> */
.L_x_35050:
[----:B------:R-:W-:Y:S05]  /*14110*/  BSYNC B2 ;  /* 0x0000000000027941 */ /* 0x000fea0003800000 */
.L_x_35049:
[----:B------:R-:W-:Y:S02]  /*14120*/  I2FP.F32.U32 R106, R157 ;  /* 0x0000009d006a7245 */ /* 0x000fe40000201000 */
[----:B------:R-:W-:-:S05]  /*14130*/  MOV R107, 0x2f800000 ;  /* 0x2f800000006b7802 */ /* 0x000fca0000000f00 */
        /* <DEDUP_REMOVED lines=9> */
.L_x_35045:
[----:B------:R-:W-:Y:S05]  /*141d0*/  BSYNC B1 ;  /* 0x0000000000017941 */ /* 0x000fea0003800000 */
.L_x_35044:
        /* <DEDUP_REMOVED lines=18> */
.L_x_35056:
[----:B------:R-:W-:-:S07]  /*14300*/  MOV R107, R148 ;  /* 0x00000094006b7202 */ /* 0x000fce0000000f00 */
.L_x_35057:
[----:B------:R-:W-:Y:S05]  /*14310*/  BSYNC B2 ;  /* 0x0000000000027941 */ /* 0x000fea0003800000 */
.L_x_35055:
        /* <DEDUP_REMOVED lines=16> */
.L_x_35061:
[----:B------:R-:W-:Y:S05]  /*14420*/  BSYNC B3 ;  /* 0x0000000000037941 */ /* 0x000fea0003800000 */
.L_x_35060:
        /* <DEDUP_REMOVED lines=44> */
.L_x_35059:
[----:B------:R-:W-:Y:S05]  /*146f0*/  BSYNC B2 ;  /* 0x0000000000027941 */ /* 0x000fea0003800000 */
.L_x_35058:
[----:B------:R-:W-:Y:S01]  /*14700*/  HFMA2.MMA R118, -RZ, RZ, 0.1171875, 0 ;  /* 0x2f800000ff767435 */ /* 0x000fe200000001ff */
[----:B------:R-:W-:-:S09]  /*14710*/  I2FP.F32.U32 R107, R107 ;  /* 0x0000006b006b7245 */ /* 0x000fd20000201000 */
        /* <DEDUP_REMOVED lines=9> */
.L_x_35054:
[----:B------:R-:W-:Y:S05]  /*147b0*/  BSYNC B1 ;  /* 0x0000000000017941 */ /* 0x000fea0003800000 */
.L_x_35053:
        /* <DEDUP_REMOVED lines=26> */
.L_x_35063:
[----:B------:R-:W-:Y:S05]  /*14960*/  BSYNC B1 ;  /* 0x0000000000017941 */ /* 0x000fea0003800000 */
.L_x_35062:
[----:B------:R-:W-:Y:S01]  /*14970*/  VIADD R167, R167, 0x80 ;  /* 0x00000080a7a77836 */ /* 0x000fe20000000000 */
[----:B------:R-:W-:-:S07]  /*14980*/  IADD3 R159, R159, 0x80, RZ ;  /* 0x000000809f9f7810 */ /* 0x000fce0007ffe0ff */
.L_x_34989:
[----:B------:R-:W-:Y:S05]  /*14990*/  BSYNC B0 ;  /* 0x0000000000007941 */ /* 0x000fea0003800000 */
.L_x_34988:
        /* <DEDUP_REMOVED lines=32> */
.L_x_35069:
[----:B------:R-:W-:-:S07]  /*14ba0*/  MOV R114, R148 ;  /* 0x0000009400727202 */ /* 0x000fce0000000f00 */
.L_x_35070:
[----:B------:R-:W-:Y:S05]  /*14bb0*/  BSYNC B2 ;  /* 0x0000000000027941 */ /* 0x000fea0003800000 */
.L_x_35068:
        /* <DEDUP_REMOVED lines=16> */
.L_x_35074:
[----:B------:R-:W-:Y:S05]  /*14cc0*/  BSYNC B3 ;  /* 0x0000000000037941 */ /* 0x000fea0003800000 */
.L_x_35073:
        /* <DEDUP_REMOVED lines=39> */
[----:B------:R-:W-:Y:S01]  /*14f40*/  LOP3.LUT R143, R109, UR24, R110, 0x96, !PT ;  /* 0x000000186d8f7c12 */ /* 0x000fe2000f8e966e */
[----:B------:R-:W-:Y:S02]  /*14f50*/  HFMA2.MMA R110, -RZ, RZ, 0, 0 ;  /* 0x00000000ff6e7435 */ /* 0x000fe400000001ff */
[----:B------:R-:W-:Y:S01]  /*14f60*/  IMAD.MOV.U32 R148, RZ, RZ, R108 ;  /* 0x000000ffff947224 */ /* 0x000fe200078e006c */
[----:B------:R-:W-:-:S08]  /*14f70*/  LOP3.LUT R144, R151, UR32, R144, 0x96, !PT ;  /* 0x0000002097907c12 */ /* 0x000fd0000f8e9690 */
.L_x_35072:
[----:B------:R-:W-:Y:S05]  /*14f80*/  BSYNC B2 ;  /* 0x0000000000027941 */ /* 0x000fea0003800000 */
.L_x_35071:
        /* <DEDUP_REMOVED lines=11> */
.L_x_35067:
[----:B------:R-:W-:Y:S05]  /*15040*/  BSYNC B1 ;  /* 0x0000000000017941 */ /* 0x000fea0003800000 */
.L_x_35066:
        /* <DEDUP_REMOVED lines=18> */
.L_x_35078:
[----:B------:R-:W-:-:S07]  /*15170*/  MOV R109, R148 ;  /* 0x00000094006d7202 */ /* 0x000fce0000000f00 */
.L_x_35079:
[----:B------:R-:W-:Y:S05]  /*15180*/  BSYNC B2 ;  /* 0x0000000000027941 */ /* 0x000fea0003800000 */
.L_x_35077:
        /* <DEDUP_REMOVED lines=16> */
.L_x_35083:
[----:B------:R-:W-:Y:S05]  /*15290*/  BSYNC B3 ;  /* 0x0000000000037941 */ /* 0x000fea0003800000 */
.L_x_35082:
        /* <DEDUP_REMOVED lines=44> */
.L_x_35081:
[----:B------:R-:W-:Y:S05]  /*15560*/  BSYNC B2 ;  /* 0x0000000000027941 */ /* 0x000fea0003800000 */
.L_x_35080:
        /* <DEDUP_REMOVED lines=11> */
.L_x_35076:
[----:B------:R-:W-:Y:S05]  /*15620*/  BSYNC B1 ;  /* 0x0000000000017941 */ /* 0x000fea0003800000 */
.L_x_35075:
        /* <DEDUP_REMOVED lines=18> */
.L_x_35087:
[----:B------:R-:W-:-:S07]  /*15750*/  MOV R153, R148 ;  /* 0x0000009400997202 */ /* 0x000fce0000000f00 */
.L_x_35088:
[----:B------:R-:W-:Y:S05]  /*15760*/  BSYNC B2 ;  /* 0x0000000000027941 */ /* 0x000fea0003800000 */
.L_x_35086:
        /* <DEDUP_REMOVED lines=16> */
.L_x_35092:
[----:B------:R-:W-:Y:S05]  /*15870*/  BSYNC B3 ;  /* 0x0000000000037941 */ /* 0x000fea0003800000 */
.L_x_35091:
        /* <DEDUP_REMOVED lines=44> */
.L_x_35090:
[----:B------:R-:W-:Y:S05]  /*15b40*/  BSYNC B2 ;  /* 0x0000000000027941 */ /* 0x000fea0003800000 */
.L_x_35089:
        /* <DEDUP_REMOVED lines=11> */
.L_x_35085:
[----:B------:R-:W-:Y:S05]  /*15c00*/  BSYNC B1 ;  /* 0x0000000000017941 */ /* 0x000fea0003800000 */
.L_x_35084:
        /* <DEDUP_REMOVED lines=18> */
.L_x_35096:
[----:B------:R-:W-:-:S07]  /*15d30*/  IMAD.MOV.U32 R111, RZ, RZ, R148 ;  /* 0x000000ffff6f7224 */ /* 0x000fce00078e0094 */
.L_x_35097:
[----:B------:R-:W-:Y:S05]  /*15d40*/  BSYNC B2 ;  /* 0x0000000000027941 */ /* 0x000fea0003800000 */
.L_x_35095:
        /* <DEDUP_REMOVED lines=16> */
.L_x_35101:
[----:B------:R-:W-:Y:S05]  /*15e50*/  BSYNC B3 ;  /* 0x0000000000037941 */ /* 0x000fea0003800000 */
.L_x_35100:
        /* <DEDUP_REMOVED lines=44> */
.L_x_35099:
[----:B------:R-:W-:Y:S05]  /*16120*/  BSYNC B2 ;  /* 0x0000000000027941 */ /* 0x000fea0003800000 */
.L_x_35098:
        /* <DEDUP_REMOVED lines=11> */
.L_x_35094:
[----:B------:R-:W-:Y:S05]  /*161e0*/  BSYNC B1 ;  /* 0x0000000000017941 */ /* 0x000fea0003800000 */
.L_x_35093:
        /* <DEDUP_REMOVED lines=18> */
.L_x_35105:
[----:B------:R-:W-:-:S07]  /*16310*/  MOV R155, R148 ;  /* 0x00000094009b7202 */ /* 0x000fce0000000f00 */
.L_x_35106:
[----:B------:R-:W-:Y:S05]  /*16320*/  BSYNC B2 ;  /* 0x0000000000027941 */ /* 0x000fea0003800000 */
.L_x_35104:
        /* <DEDUP_REMOVED lines=16> */
.L_x_35110:
[----:B------:R-:W-:Y:S05]  /*16430*/  BSYNC B3 ;  /* 0x0000000000037941 */ /* 0x000fea0003800000 */
.L_x_35109:
        /* <DEDUP_REMOVED lines=44> */
.L_x_35108:
[----:B------:R-:W-:Y:S05]  /*16700*/  BSYNC B2 ;  /* 0x0000000000027941 */ /* 0x000fea0003800000 */
.L_x_35107:
        /* <DEDUP_REMOVED lines=11> */
.L_x_35103:
[----:B------:R-:W-:Y:S05]  /*167c0*/  BSYNC B1 ;  /* 0x0000000000017941 */ /* 0x000fea0003800000 */
.L_x_35102:
        /* <DEDUP_REMOVED lines=18> */
.L_x_35114:
[----:B------:R-:W-:-:S07]  /*168f0*/  MOV R113, R148 ;  /* 0x0000009400717202 */ /* 0x000fce0000000f00 */
.L_x_35115:
[----:B------:R-:W-:Y:S05]  /*16900*/  BSYNC B2 ;  /* 0x0000000000027941 */ /* 0x000fea0003800000 */
.L_x_35113:
        /* <DEDUP_REMOVED lines=16> */
.L_x_35119:
[----:B------:R-:W-:Y:S05]  /*16a10*/  BSYNC B3 ;  /* 0x0000000000037941 */ /* 0x000fea0003800000 */
.L_x_35118:
        /* <DEDUP_REMOVED lines=44> */
.L_x_35117:
[----:B------:R-:W-:Y:S05]  /*16ce0*/  BSYNC B2 ;  /* 0x0000000000027941 */ /* 0x000fea0003800000 */
.L_x_35116:
        /* <DEDUP_REMOVED lines=11> */
.L_x_35112:
[----:B------:R-:W-:Y:S05]  /*16da0*/  BSYNC B1 ;  /* 0x0000000000017941 */ /* 0x000fea0003800000 */
.L_x_35111:
        /* <DEDUP_REMOVED lines=18> */
.L_x_35123:
[----:B------:R-:W-:-:S07]  /*16ed0*/  IMAD.MOV.U32 R157, RZ, RZ, R148 ;  /* 0x000000ffff9d7224 */ /* 0x000fce00078e0094 */
.L_x_35124:
[----:B------:R-:W-:Y:S05]  /*16ee0*/  BSYNC B2 ;  /* 0x0000000000027941 */ /* 0x000fea0003800000 */
.L_x_35122:
        /* <DEDUP_REMOVED lines=16> */
.L_x_35128:
[----:B------:R-:W-:Y:S05]  /*16ff0*/  BSYNC B3 ;  /* 0x0000000000037941 */ /* 0x000fea0003800000 */
.L_x_35127:
        /* <DEDUP_REMOVED lines=44> */
.L_x_35126:
[----:B------:R-:W-:Y:S05]  /*172c0*/  BSYNC B2 ;  /* 0x0000000000027941 */ /* 0x000fea0003800000 */
.L_x_35125:
        /* <DEDUP_REMOVED lines=11> */
.L_x_35121:
[----:B------:R-:W-:Y:S05]  /*17380*/  BSYNC B1 ;  /* 0x0000000000017941 */ /* 0x000fea0003800000 */
.L_x_35120:
        /* <DEDUP_REMOVED lines=18> */
.L_x_35132:
[----:B------:R-:W-:-:S07]  /*174b0*/  MOV R115, R148 ;  /* 0x0000009400737202 */ /* 0x000fce0000000f00 */
.L_x_35133:
[----:B------:R-:W-:Y:S05]  /*174c0*/  BSYNC B2 ;  /* 0x0000000000027941 */ /* 0x000fea0003800000 */
.L_x_35131:
        /* <DEDUP_REMOVED lines=16> */
.L_x_35137:
[----:B------:R-:W-:Y:S05]  /*175d0*/  BSYNC B3 ;  /* 0x0000000000037941 */ /* 0x000fea0003800000 */
.L_x_35136:
        /* <DEDUP_REMOVED lines=44> */
.L_x_35135:
[----:B------:R-:W-:Y:S05]  /*178a0*/  BSYNC B2 ;  /* 0x0000000000027941 */ /* 0x000fea0003800000 */
.L_x_35134:
        /* <DEDUP_REMOVED lines=11> */
.L_x_35130:
[----:B------:R-:W-:Y:S05]  /*17960*/  BSYNC B1 ;  /* 0x0000000000017941 */ /* 0x000fea0003800000 */
.L_x_35129:
        /* <DEDUP_REMOVED lines=25> */
.L_x_35065:
[----:B------:R-:W-:Y:S05]  /*17b00*/  BSYNC B0 ;  /* 0x0000000000007941 */ /* 0x000fea0003800000 */
.L_x_35064:
        /* <DEDUP_REMOVED lines=210> */
.L_x_35164:
        /* <DEDUP_REMOVED lines=70> */
[----:B------:R-:W-:Y:S01]  /*18c90*/  IMAD.U32 R116, RZ, RZ, UR25 ;  /* 0x00000019ff747e24 */ /* 0x000fe2000f8e00ff */
        /* <DEDUP_REMOVED lines=50> */
.L_x_35142:
[----:B------:R-:W-:Y:S05]  /*18fc0*/  BSYNC B1 ;  /* 0x0000000000017941 */ /* 0x000fea0003800000 */
.L_x_35141:
        /* <DEDUP_REMOVED lines=35> */
.L_x_35144:
[----:B------:R-:W-:Y:S05]  /*19200*/  BSYNC B1 ;  /* 0x0000000000017941 */ /* 0x000fea0003800000 */
.L_x_35143:
        /* <DEDUP_REMOVED lines=35> */
.L_x_35146:
[----:B------:R-:W-:Y:S05]  /*19440*/  BSYNC B1 ;  /* 0x0000000000017941 */ /* 0x000fea0003800000 */
.L_x_35145:
        /* <DEDUP_REMOVED lines=35> */
.L_x_35148:
[----:B------:R-:W-:Y:S05]  /*19680*/  BSYNC B1 ;  /* 0x0000000000017941 */ /* 0x000fea0003800000 */
.L_x_35147:
        /* <DEDUP_REMOVED lines=35> */
.L_x_35150:
[----:B------:R-:W-:Y:S05]  /*198c0*/  BSYNC B1 ;  /* 0x0000000000017941 */ /* 0x000fea0003800000 */
.L_x_35149:
        /* <DEDUP_REMOVED lines=35> */
.L_x_35152:
[----:B------:R-:W-:Y:S05]  /*19b00*/  BSYNC B1 ;  /* 0x0000000000017941 */ /* 0x000fea0003800000 */
.L_x_35151:
        /* <DEDUP_REMOVED lines=33> */
.L_x_35140:
[----:B------:R-:W-:Y:S05]  /*19d20*/  BSYNC B0 ;  /* 0x0000000000007941 */ /* 0x000fea0003800000 */
.L_x_35139:
[----:B------:R-:W-:Y:S02]  /*19d30*/  LOP3.LUT P1, RZ, R8, 0x2, RZ, 0xc0, !PT ;  /* 0x0000000208ff7812 */ /* 0x000fe4000782c0ff */
[----:B------:R-:W-:Y:S02]  /*19d40*/  IADD3 R7, R7, UR30, RZ ;  /* 0x0000001e07077c10 */ /* 0x000fe4000fffe0ff */
[----:B01234-:R-:W-:Y:S02]  /*19d50*/  SEL R116, RZ, 0x1, P1 ;  /* 0x00000001ff747807 */ /* 0x01ffe40000800000 */
[----:B------:R-:W-:-:S13]  /*19d60*/  ISETP.GE.AND P1, PT, R7, UR31, PT ;  /* 0x0000001f07007c0c */ /* 0x000fda000bf26270 */
[----:B------:R-:W-:Y:S05]  /*19d70*/  @!P1 BRA `(.L_x_35153) ;  /* 0xfffffe7c00e09947 */ /* 0x000fea000383ffff */
[----:B------:R-:W-:Y:S05]  /*19d80*/  EXIT ;  /* 0x000000000000794d */ /* 0x000fea0003800000 */
.L_x_35138:
[----:B------:R-:W-:Y:S01]  /*19d90*/  HFMA2.MMA R160, -RZ, RZ, 0, 1.847743988037109375e-06 ;  /* 0x0000001fffa07435 */ /* 0x000fe200000001ff */
[----:B------:R-:W-:Y:S01]  /*19da0*/  IMAD.MOV.U32 R166, RZ, RZ, R118 ;  /* 0x000000ffffa67224 */ /* 0x000fe200078e0076 */
[----:B------:R-:W-:Y:S01]  /*19db0*/  MOV R119, 0x1 ;  /* 0x0000000100777802 */ /* 0x000fe20000000f00 */
[----:B------:R-:W-:-:S08]  /*19dc0*/  IMAD.MOV.U32 R161, RZ, RZ, -0x1 ;  /* 0xffffffffffa17424 */ /* 0x000fd000078e00ff */
[----:B-----5:R-:W-:Y:S05]  /*19dd0*/  WARPSYNC.COLLECTIVE R161, `(.L_x_35154) ;  /* 0x00000000a1087348 */ /* 0x020fea0003c00000 */
[----:B------:R0:W1:Y:S02]  /*19de0*/  SHFL.BFLY P6, R163, R166, R119, R160 ;  /* 0x0c000077a6a37389 */ /* 0x00006400000c00a0 */
[----:B01---5:R-:W-:Y:S01]  /*19df0*/  ENDCOLLECTIVE ;  /* 0x000000000000791b */ /* 0x023fe20003800000 */
.L_x_35154:
[----:B------:R-:W-:Y:S01]  /*19e00*/  HFMA2.MMA R119, -RZ, RZ, 0, 1.1920928955078125e-07 ;  /* 0x00000002ff777435 */ /* 0x000fe200000001ff */
[----:B------:R-:W-:-:S05]  /*19e10*/  FADD.FTZ R118, R118, R163 ;  /* 0x000000a376767221 */ /* 0x000fca0000010000 */
[----:B------:R-:W-:-:S07]  /*19e20*/  MOV R166, R118 ;  /* 0x0000007600a67202 */ /* 0x000fce0000000f00 */
[----:B------:R-:W-:Y:S05]  /*19e30*/  WARPSYNC.COLLECTIVE R161, `(.L_x_35155) ;  /* 0x00000000a1087348 */ /* 0x000fea0003c00000 */
[----:B------:R0:W1:Y:S02]  /*19e40*/  SHFL.BFLY P6, R163, R166, R119, R160 ;  /* 0x0c000077a6a37389 */ /* 0x00006400000c00a0 */
[----:B01----:R-:W-:Y:S01]  /*19e50*/  ENDCOLLECTIVE ;  /* 0x000000000000791b */ /* 0x003fe20003800000 */
.L_x_35155:
[----:B------:R-:W-:Y:S01]  /*19e60*/  MOV R119, 0x4 ;  /* 0x0000000400777802 */ /* 0x000fe20000000f00 */
[----:B------:R-:W-:-:S04]  /*19e70*/  FADD.FTZ R118, R118, R163 ;  /* 0x000000a376767221 */ /* 0x000fc80000010000 */
[----:B------:R-:W-:-:S07]  /*19e80*/  IMAD.MOV.U32 R166, RZ, RZ, R118 ;  /* 0x000000ffffa67224 */ /* 0x000fce00078e0076 */
[----:B------:R-:W-:Y:S05]  /*19e90*/  WARPSYNC.COLLECTIVE R161, `(.L_x_35156) ;  /* 0x00000000a1087348 */ /* 0x000fea0003c00000 */
[----:B------:R0:W1:Y:S02]  /*19ea0*/  SHFL.BFLY P6, R163, R166, R119, R160 ;  /* 0x0c000077a6a37389 */ /* 0x00006400000c00a0 */
[----:B01----:R-:W-:Y:S01]  /*19eb0*/  ENDCOLLECTIVE ;  /* 0x000000000000791b */ /* 0x003fe20003800000 */
.L_x_35156:
[----:B------:R-:W-:Y:S02]  /*19ec0*/  IMAD.MOV.U32 R119, RZ, RZ, 0x8 ;  /* 0x00000008ff777424 */ /* 0x000fe400078e00ff */
[----:B------:R-:W-:-:S05]  /*19ed0*/  FADD.FTZ R118, R118, R163 ;  /* 0x000000a376767221 */ /* 0x000fca0000010000 */
[----:B------:R-:W-:-:S07]  /*19ee0*/  MOV R166, R118 ;  /* 0x0000007600a67202 */ /* 0x000fce0000000f00 */
[----:B------:R-:W-:Y:S05]  /*19ef0*/  WARPSYNC.COLLECTIVE R161, `(.L_x_35157) ;  /* 0x00000000a1087348 */ /* 0x000fea0003c00000 */
[----:B------:R0:W1:Y:S02]  /*19f00*/  SHFL.BFLY P6, R163, R166, R119, R160 ;  /* 0x0c000077a6a37389 */ /* 0x00006400000c00a0 */
[----:B01----:R-:W-:Y:S01]  /*19f10*/  ENDCOLLECTIVE ;  /* 0x000000000000791b */ /* 0x003fe20003800000 */
.L_x_35157:
[----:B------:R-:W-:Y:S01]  /*19f20*/  HFMA2.MMA R119, -RZ, RZ, 0, 9.5367431640625e-07 ;  /* 0x00000010ff777435 */ /* 0x000fe200000001ff */
[----:B------:R-:W-:-:S05]  /*19f30*/  FADD.FTZ R118, R118, R163 ;  /* 0x000000a376767221 */ /* 0x000fca0000010000 */
[----:B------:R-:W-:-:S07]  /*19f40*/  MOV R166, R118 ;  /* 0x0000007600a67202 */ /* 0x000fce0000000f00 */
[----:B------:R-:W-:Y:S05]  /*19f50*/  WARPSYNC.COLLECTIVE R161, `(.L_x_35158) ;  /* 0x00000000a1087348 */ /* 0x000fea0003c00000 */
[----:B------:R0:W1:Y:S02]  /*19f60*/  SHFL.BFLY P6, R163, R166, R119, R160 ;  /* 0x0c000077a6a37389 */ /* 0x00006400000c00a0 */
[----:B01----:R-:W-:Y:S01]  /*19f70*/  ENDCOLLECTIVE ;  /* 0x000000000000791b */ /* 0x003fe20003800000 */
.L_x_35158:
        /* <DEDUP_REMOVED lines=122> */
.L_x_35159:
[----:B------:R-:W-:Y:S01]  /*1a720*/  MOV R119, 0x2 ;  /* 0x0000000200777802 */ /* 0x000fe20000000f00 */
[----:B------:R-:W-:-:S04]  /*1a730*/  FADD.FTZ R162, R162, R163 ;  /* 0x000000a3a2a27221 */ /* 0x000fc80000010000 */
[----:B------:R-:W-:-:S07]  /*1a740*/  IMAD.MOV.U32 R166, RZ, RZ, R162 ;  /* 0x000000ffffa67224 */ /* 0x000fce00078e00a2 */
[----:B------:R-:W-:Y:S05]  /*1a750*/  WARPSYNC.COLLECTIVE R161, `(.L_x_35160) ;  /* 0x00000000a1087348 */ /* 0x000fea0003c00000 */
[----:B------:R0:W1:Y:S02]  /*1a760*/  SHFL.BFLY P6, R163, R166, R119, R160 ;  /* 0x0c000077a6a37389 */ /* 0x00006400000c00a0 */
[----:B01----:R-:W-:Y:S01]  /*1a770*/  ENDCOLLECTIVE ;  /* 0x000000000000791b */ /* 0x003fe20003800000 */
.L_x_35160:
[----:B------:R-:W-:Y:S02]  /*1a780*/  IMAD.MOV.U32 R119, RZ, RZ, 0x4 ;  /* 0x00000004ff777424 */ /* 0x000fe400078e00ff */
[----:B------:R-:W-:-:S05]  /*1a790*/  FADD.FTZ R162, R162, R163 ;  /* 0x000000a3a2a27221 */ /* 0x000fca0000010000 */
[----:B------:R-:W-:-:S07]  /*1a7a0*/  MOV R166, R162 ;  /* 0x000000a200a67202 */ /* 0x000fce0000000f00 */
[----:B------:R-:W-:Y:S05]  /*1a7b0*/  WARPSYNC.COLLECTIVE R161, `(.L_x_35161) ;  /* 0x00000000a1087348 */ /* 0x000fea0003c00000 */
[----:B------:R0:W1:Y:S02]  /*1a7c0*/  SHFL.BFLY P6, R163, R166, R119, R160 ;  /* 0x0c000077a6a37389 */ /* 0x00006400000c00a0 */
[----:B01----:R-:W-:Y:S01]  /*1a7d0*/  ENDCOLLECTIVE ;  /* 0x000000000000791b */ /* 0x003fe20003800000 */
.L_x_35161:
[----:B------:R-:W-:Y:S01]  /*1a7e0*/  HFMA2.MMA R119, -RZ, RZ, 0, 4.76837158203125e-07 ;  /* 0x00000008ff777435 */ /* 0x000fe200000001ff */
[----:B------:R-:W-:-:S05]  /*1a7f0*/  FADD.FTZ R162, R162, R163 ;  /* 0x000000a3a2a27221 */ /* 0x000fca0000010000 */
[----:B------:R-:W-:-:S07]  /*1a800*/  MOV R166, R162 ;  /* 0x000000a200a67202 */ /* 0x000fce0000000f00 */
[----:B------:R-:W-:Y:S05]  /*1a810*/  WARPSYNC.COLLECTIVE R161, `(.L_x_35162) ;  /* 0x00000000a1087348 */ /* 0x000fea0003c00000 */
[----:B------:R0:W1:Y:S02]  /*1a820*/  SHFL.BFLY P6, R163, R166, R119, R160 ;  /* 0x0c000077a6a37389 */ /* 0x00006400000c00a0 */
[----:B01----:R-:W-:Y:S01]  /*1a830*/  ENDCOLLECTIVE ;  /* 0x000000000000791b */ /* 0x003fe20003800000 */
.L_x_35162:
[----:B------:R-:W-:Y:S01]  /*1a840*/  MOV R119, 0x10 ;  /* 0x0000001000777802 */ /* 0x000fe20000000f00 */
[----:B------:R-:W-:-:S04]  /*1a850*/  FADD.FTZ R162, R162, R163 ;  /* 0x000000a3a2a27221 */ /* 0x000fc80000010000 */
[----:B------:R-:W-:-:S07]  /*1a860*/  IMAD.MOV.U32 R166, RZ, RZ, R162 ;  /* 0x000000ffffa67224 */ /* 0x000fce00078e00a2 */
[----:B------:R-:W-:Y:S05]  /*1a870*/  WARPSYNC.COLLECTIVE R161, `(.L_x_35163) ;  /* 0x00000000a1087348 */ /* 0x000fea0003c00000 */
[----:B------:R0:W1:Y:S02]  /*1a880*/  SHFL.BFLY P6, R163, R166, R119, R160 ;  /* 0x0c000077a6a37389 */ /* 0x00006400000c00a0 */
[----:B01----:R-:W-:Y:S01]  /*1a890*/  ENDCOLLECTIVE ;  /* 0x000000000000791b */ /* 0x003fe20003800000 */
.L_x_35163:
[----:B------:R-:W-:Y:S01]  /*1a8a0*/  MOV R119, R163 ;  /* 0x000000a300777202 */ /* 0x000fe20000000f00 */
[----:B------:R-:W-:Y:S06]  /*1a8b0*/  BRA `(.L_x_35164) ;  /* 0xffffffdc00dc7947 */ /* 0x000fec000383ffff */
.L_x_35165:
        /* <DEDUP_REMOVED lines=12> */
.L_x_46070:


//--------------------- .text._ZN10layer_norm13ln_fwd_kernelINS_13Kernel_traitsI6__halfS2_fS2_fjLj7168ELj1ELj1ELj4ELj16ENS_18Kernel_traits_baseILj7168ES2_S2_fS2_fjLj128EEEEELb1ELb1ELb1ELb1EEEvNS_9FwdParamsE --------------------------
	.section	.text._ZN10layer_norm13ln_fwd_kernelINS_13Kernel_traitsI6__halfS2_fS2_fjLj7168ELj1ELj1ELj4ELj16ENS_18Kernel_traits_baseILj7168ES2_S2_fS2_fjLj128EEEEELb1ELb1ELb1ELb1EEEvNS_9FwdParamsE,"ax",@progbits
	.align	128
        .global         _ZN10layer_norm13ln_fwd_kernelINS_13Kernel_traitsI6__halfS2_fS2_fjLj7168ELj1ELj1ELj4ELj16ENS_18Kernel_traits_baseILj7168ES2_S2_fS2_fjLj128EEEEELb1ELb1ELb1ELb1EEEvNS_9FwdParamsE
        .type           _ZN10layer_norm13ln_fwd_kernelINS_13Kernel_traitsI6__halfS2_fS2_fjLj7168ELj1ELj1ELj4ELj16ENS_18Kernel_traits_baseILj7168ES2_S2_fS2_fjLj128EEEEELb1ELb1ELb1ELb1EEEvNS_9FwdParamsE,@function
        .size           _ZN10layer_norm13ln_fwd_kernelINS_13Kernel_traitsI6__halfS2_fS2_fjLj7168ELj1ELj1ELj4ELj16ENS_18Kernel_traits_baseILj7168ES2_S2_fS2_fjLj128EEEEELb1ELb1ELb1ELb1EEEvNS_9FwdParamsE,(.L_x_46071 - _ZN10layer_norm13ln_fwd_kernelINS_13Kernel_traitsI6__halfS2_fS2_fjLj7168ELj1ELj1ELj4ELj16ENS_18Kernel_traits_baseILj7168ES2_S2_fS2_fjLj128EEEEELb1ELb1ELb1ELb1EEEvNS_9FwdParamsE)
        .other          _ZN10layer_norm13ln_fwd_kernelINS_13Kernel_traitsI6__halfS2_fS2_fjLj7168ELj1ELj1ELj4ELj16ENS_18Kernel_traits_baseILj7168ES2_S2_fS2_fjLj128EEEEELb1ELb1ELb1ELb1EEEvNS_9FwdParamsE,@"STO_CUDA_ENTRY STV_DEFAULT"
_ZN10layer_norm13ln_fwd_kernelINS_13Kernel_traitsI6__halfS2_fS2_fjLj7168ELj1ELj1ELj4ELj16ENS_18Kernel_traits_baseILj7168ES2_S2_fS2_fjLj128EEEEELb1ELb1ELb1ELb1EEEvNS_9FwdParamsE:
.text._ZN10layer_norm13ln_fwd_kernelINS_13Kernel_traitsI6__halfS2_fS2_fjLj7168ELj1ELj1ELj4ELj16ENS_18Kernel_traits_baseILj7168ES2_S2_fS2_fjLj128EEEEELb1ELb1ELb1ELb1EEEvNS_9FwdParamsE:
        /* <DEDUP_REMOVED lines=10> */
[----:B------:R-:W2:Y:S04]  /*00a0*/  S2R R21, SR_CTAID.X ;  /* 0x0000000000157919 */ /* 0x000ea80000002500 */
[----:B------:R-:W3:Y:S01]  /*00b0*/  @P0 LDC R7, c[0x0][0x2f0] ;  /* 0x0000bc00ff070b82 */ /* 0x000ee20000000800 */
[----:B------:R-:W-:Y:S01]  /*00c0*/  ULDC UR8, c[0x0][0x0] ;  /* 0x0000000000087ab9 */ /* 0x000fe20000000800 */
[----:B------:R-:W-:Y:S01]  /*00d0*/  ULDC UR10, c[0x0][0x214] ;  /* 0x00008500000a7ab9 */ /* 0x000fe20000000800 */
[----:B------:R-:W4:Y:S01]  /*00e0*/  @P0 LDG.E.64 R2, desc[UR6][R2.64] ;  /* 0x0000000602020981 */ /* 0x000f22000c1e1b00 */
[----:B0-----:R-:W-:-:S04]  /*00f0*/  @P0 MOV R4, R207 ;  /* 0x000000cf00040202 */ /* 0x001fc80000000f00 */
[----:B------:R-:W0:Y:S01]  /*0100*/  LDC.64 R10, c[0x0][0x2c8] ;  /* 0x0000b200ff0a7b82 */ /* 0x000e220000000a00 */
[----:B-1----:R-:W-:-:S06]  /*0110*/  @P0 IMAD.MOV.U32 R5, RZ, RZ, R0 ;  /* 0x000000ffff050224 */ /* 0x002fcc00078e0000 */
[----:B------:R-:W3:Y:S01]  /*0120*/  @P0 LDG.E.64 R4, desc[UR6][R4.64] ;  /* 0x0000000604040981 */ /* 0x000ee2000c1e1b00 */
[----:B--2---:R-:W-:Y:S01]  /*0130*/  IMAD R104, R21, UR8, R20 ;  /* 0x0000000815687c24 */ /* 0x004fe2000f8e0214 */
[----:B------:R-:W-:Y:S01]  /*0140*/  ULDC.64 UR8, c[0x0][0x2c8] ;  /* 0x0000b20000087ab9 */ /* 0x000fe20000000a00 */
[----:B----4-:R-:W-:Y:S02]  /*0150*/  @P0 R2UR UR4, R2 ;  /* 0x00000000020402ca */ /* 0x010fe400000e0000 */
[----:B------:R-:W-:Y:S02]  /*0160*/  @P0 R2UR UR5, R3 ;  /* 0x00000000030502ca */ /* 0x000fe400000e0000 */
[----:B---3--:R-:W-:-:S04]  /*0170*/  @P0 IADD3 R207, P1, R4, R7, RZ ;  /* 0x0000000704cf0210 */ /* 0x008fc80007f3e0ff */
[----:B------:R-:W-:Y:S01]  /*0180*/  @P0 IADD3.X R0, RZ, R5, RZ, P1, !PT ;  /* 0x00000005ff000210 */ /* 0x000fe20000ffe4ff */
[----:B------:R-:W-:-:S03]  /*0190*/  IMAD.WIDE.U32 R4, R104, -0x326172a9, RZ ;  /* 0xcd9e8d5768047825 */ /* 0x000fc600078e00ff */
[--C-:B------:R-:W-:Y:S02]  /*01a0*/  SHF.R.U32.HI R195, RZ, 0x2, R0.reuse ;  /* 0x00000002ffc37819 */ /* 0x100fe40000011600 */
[----:B------:R-:W-:Y:S02]  /*01b0*/  SHF.R.U64 R194, R207, 0x2, R0 ;  /* 0x00000002cfc27819 */ /* 0x000fe40000001200 */
[----:B------:R-:W-:Y:S01]  /*01c0*/  LOP3.LUT R6, R5, UR4, R195, 0x96, !PT ;  /* 0x0000000405067c12 */ /* 0x000fe2000f8e96c3 */
[----:B------:R-:W-:Y:S01]  /*01d0*/  UIADD3 UR16, UR5, -0x4498517b, URZ ;  /* 0xbb67ae8505107890 */ /* 0x000fe2000fffe03f */
[----:B------:R-:W-:Y:S01]  /*01e0*/  ISETP.NE.U32.AND P0, PT, RZ, UR8, PT ;  /* 0x00000008ff007c0c */ /* 0x000fe2000bf05070 */
[----:B------:R-:W-:-:S04]  /*01f0*/  IMAD.WIDE.U32 R2, R194, -0x2daee0ad, RZ ;  /* 0xd2511f53c2027825 */ /* 0x000fc800078e00ff */
[----:B------:R-:W-:Y:S01]  /*0200*/  IMAD.WIDE.U32 R6, R6, -0x2daee0ad, RZ ;  /* 0xd2511f5306067825 */ /* 0x000fe200078e00ff */
[----:B------:R-:W-:Y:S01]  /*0210*/  ISETP.NE.AND.EX P0, PT, RZ, UR9, PT, P0 ;  /* 0x00000009ff007c0c */ /* 0x000fe2000bf05300 */
[----:B------:R-:W-:Y:S01]  /*0220*/  UIADD3 UR13, UR4, -0x61c88647, URZ ;  /* 0x9e3779b9040d7890 */ /* 0x000fe2000fffe03f */
[----:B------:R-:W-:Y:S01]  /*0230*/  LOP3.LUT R8, R3, UR5, RZ, 0x3c, !PT ;  /* 0x0000000503087c12 */ /* 0x000fe2000f8e3cff */
[----:B------:R-:W-:Y:S01]  /*0240*/  UIADD3 UR17, UR4, 0x3c6ef372, URZ ;  /* 0x3c6ef37204117890 */ /* 0x000fe2000fffe03f */
[----:B------:R-:W-:Y:S01]  /*0250*/  LOP3.LUT R12, R7, UR16, R2, 0x96, !PT ;  /* 0x00000010070c7c12 */ /* 0x000fe2000f8e9602 */
[----:B------:R-:W-:Y:S01]  /*0260*/  UIADD3 UR18, UR5, 0x76cf5d0a, URZ ;  /* 0x76cf5d0a05127890 */ /* 0x000fe2000fffe03f */
[----:B------:R-:W-:Y:S01]  /*0270*/  LOP3.LUT R0, R20, 0x7f, RZ, 0xc0, !PT ;  /* 0x0000007f14007812 */ /* 0x000fe200078ec0ff */
[----:B------:R-:W-:Y:S01]  /*0280*/  IMAD.WIDE.U32 R8, R8, -0x326172a9, RZ ;  /* 0xcd9e8d5708087825 */ /* 0x000fe200078e00ff */
[----:B------:R-:W-:Y:S02]  /*0290*/  UIADD3 UR20, UR5, 0x32370b8f, URZ ;  /* 0x32370b8f05147890 */ /* 0x000fe4000fffe03f */
[----:B------:R-:W-:Y:S01]  /*02a0*/  UIADD3 UR19, UR4, -0x255992d5, URZ ;  /* 0xdaa66d2b04137890 */ /* 0x000fe2000fffe03f */
[----:B------:R-:W-:Y:S01]  /*02b0*/  IMAD.WIDE.U32 R12, R12, -0x326172a9, RZ ;  /* 0xcd9e8d570c0c7825 */ /* 0x000fe200078e00ff */
[----:B------:R-:W-:-:S02]  /*02c0*/  UIADD3 UR21, UR4, 0x78dde6e4, URZ ;  /* 0x78dde6e404157890 */ /* 0x000fc4000fffe03f */
[----:B------:R-:W-:Y:S01]  /*02d0*/  UIADD3 UR22, UR5, -0x126145ec, URZ ;  /* 0xed9eba1405167890 */ /* 0x000fe2000fffe03f */
[----:B0-----:R-:W-:Y:S01]  /*02e0*/  IMAD.WIDE.U32 R2, R0, 0x10, R10 ;  /* 0x0000001000027825 */ /* 0x001fe200078e000a */
[----:B------:R-:W-:Y:S01]  /*02f0*/  LOP3.LUT R4, R9, UR13, R4, 0x96, !PT ;  /* 0x0000000d09047c12 */ /* 0x000fe2000f8e9604 */
[----:B------:R-:W-:Y:S01]  /*0300*/  UIADD3 UR24, UR5, -0x56f99767, URZ ;  /* 0xa906689905187890 */ /* 0x000fe2000fffe03f */
[----:B------:R-:W-:Y:S01]  /*0310*/  LOP3.LUT R7, R13, UR17, R8, 0x96, !PT ;  /* 0x000000110d077c12 */ /* 0x000fe2000f8e9608 */
[----:B------:R-:W-:Y:S01]  /*0320*/  UIADD3 UR23, UR4, 0x1715609d, URZ ;  /* 0x1715609d04177890 */ /* 0x000fe2000fffe03f */
[----:B------:R0:W5:Y:S01]  /*0330*/  @P0 LDG.E.128 R8, desc[UR6][R2.64] ;  /* 0x0000000602080981 */ /* 0x000162000c1e1d00 */
[----:B------:R-:W-:Y:S02]  /*0340*/  UIADD3 UR25, UR4, -0x4ab325aa, URZ ;  /* 0xb54cda5604197890 */ /* 0x000fe4000fffe03f */
[----:B------:R-:W-:Y:S01]  /*0350*/  UIADD3 UR26, UR5, 0x646e171e, URZ ;  /* 0x646e171e051a7890 */ /* 0x000fe2000fffe03f */
[----:B------:R0:W5:Y:S01]  /*0360*/  @P0 LDG.E.128 R16, desc[UR6][R2.64+0x800] ;  /* 0x0008000602100981 */ /* 0x000162000c1e1d00 */
[----:B------:R-:W-:Y:S01]  /*0370*/  UIADD3 UR28, UR5, 0x1fd5c5a3, URZ ;  /* 0x1fd5c5a3051c7890 */ /* 0x000fe2000fffe03f */
[----:B------:R-:W-:Y:S01]  /*0380*/  LEA.HI R196, R20, R21, RZ, 0x19 ;  /* 0x0000001514c47211 */ /* 0x000fe200078fc8ff */
[----:B------:R-:W-:Y:S01]  /*0390*/  UIADD3 UR27, UR4, 0x5384540f, URZ ;  /* 0x5384540f041b7890 */ /* 0x000fe2000fffe03f */
[----:B------:R0:W5:Y:S01]  /*03a0*/  @P0 LDG.E.128 R24, desc[UR6][R2.64+0x1000] ;  /* 0x0010000602180981 */ /* 0x000162000c1e1d00 */
[----:B------:R-:W-:-:S03]  /*03b0*/  ULDC.64 UR8, c[0x0][0x278] ;  /* 0x00009e0000087ab9 */ /* 0x000fc60000000a00 */
[----:B------:R0:W5:Y:S04]  /*03c0*/  @P0 LDG.E.128 R100, desc[UR6][R2.64+0x1800] ;  /* 0x0018000602640981 */ /* 0x000168000c1e1d00 */
[----:B------:R0:W5:Y:S04]  /*03d0*/  @P0 LDG.E.128 R96, desc[UR6][R2.64+0x2000] ;  /* 0x0020000602600981 */ /* 0x000168000c1e1d00 */
        /* <DEDUP_REMOVED lines=24> */
[----:B------:R-:W-:Y:S02]  /*0560*/  ISETP.GE.AND P1, PT, R196, UR10, PT ;  /* 0x0000000ac4007c0c */ /* 0x000fe4000bf26270 */
[----:B------:R-:W-:Y:S02]  /*0570*/  LOP3.LUT R183, R15, UR27, R12, 0x96, !PT ;  /* 0x0000001b0fb77c12 */ /* 0x000fe4000f8e960c */
[----:B------:R-:W-:Y:S01]  /*0580*/  LOP3.LUT R60, R4, 0x7f0, RZ, 0xc0, !PT ;  /* 0x000007f0043c7812 */ /* 0x000fe200078ec0ff */
[----:B------:R-:W-:Y:S02]  /*0590*/  UIADD3 UR30, UR5, -0x24c28bd8, URZ ;  /* 0xdb3d7428051e7890 */ /* 0x000fe4000fffe03f */
[----:B------:R-:W-:Y:S01]  /*05a0*/  IMAD.HI.U32 R5, R183, -0x2daee0ad, RZ ;  /* 0xd2511f53b7057827 */ /* 0x000fe200078e00ff */
[----:B------:R-:W-:Y:S01]  /*05b0*/  IADD3 R60, P3, R60, UR8, RZ ;  /* 0x000000083c3c7c10 */ /* 0x000fe2000ff7e0ff */
[----:B------:R-:W-:Y:S01]  /*05c0*/  UIADD3 UR29, UR4, -0xe443238, URZ ;  /* 0xf1bbcdc8041d7890 */ /* 0x000fe2000fffe03f */
[----:B------:R-:W-:Y:S01]  /*05d0*/  LEA R4, P2, R0, UR8, 0x4 ;  /* 0x0000000800047c11 */ /* 0x000fe2000f8420ff */
[----:B------:R-:W-:Y:S01]  /*05e0*/  IMAD.HI.U32 R7, R105, -0x326172a9, RZ ;  /* 0xcd9e8d5769077827 */ /* 0x000fe200078e00ff */
[----:B------:R-:W-:-:S02]  /*05f0*/  LOP3.LUT R198, R5, UR30, R6, 0x96, !PT ;  /* 0x0000001e05c67c12 */ /* 0x000fc4000f8e9606 */
[----:B------:R-:W-:Y:S01]  /*0600*/  IADD3.X R5, RZ, UR9, RZ, P2, !PT ;  /* 0x00000009ff057c10 */ /* 0x000fe200097fe4ff */
[----:B------:R-:W-:Y:S01]  /*0610*/  IMAD.X R61, RZ, RZ, UR9, P3 ;  /* 0x00000009ff3d7e24 */ /* 0x000fe200098e06ff */
        /* <DEDUP_REMOVED lines=12> */
[----:B------:R-:W-:Y:S01]  /*06e0*/  UIADD3 UR32, UR5, -0x695add53, URZ ;  /* 0x96a522ad05207890 */ /* 0x000fe2000fffe03f */
[--C-:B------:R-:W-:Y:S01]  /*06f0*/  HADD2.F32 R2, -RZ, R8.reuse.H0_H0 ;  /* 0x20000008ff027230 */ /* 0x100fe20000004100 */
[----:B------:R-:W5:Y:S01]  /*0700*/  LDG.E.128 R80, desc[UR6][R4.64+0x800] ;  /* 0x0008000604507981 */ /* 0x000f62000c1e1d00 */
[----:B------:R-:W-:Y:S01]  /*0710*/  HADD2.F32 R3, -RZ, R8.H1_H1 ;  /* 0x30000008ff037230 */ /* 0x000fe20000004100 */
[----:B------:R-:W-:Y:S02]  /*0720*/  @!P0 CS2R R100, SRZ ;  /* 0x0000000000648805 */ /* 0x000fe4000001ff00 */
[----:B------:R-:W-:Y:S01]  /*0730*/  @!P0 CS2R R102, SRZ ;  /* 0x0000000000668805 */ /* 0x000fe2000001ff00 */
[----:B------:R-:W5:Y:S01]  /*0740*/  LDG.E.128 R76, desc[UR6][R4.64+0x1000] ;  /* 0x00100006044c7981 */ /* 0x000f62000c1e1d00 */
[----:B------:R-:W-:-:S02]  /*0750*/  @!P0 CS2R R96, SRZ ;  /* 0x0000000000608805 */ /* 0x000fc4000001ff00 */
[----:B------:R-:W-:Y:S02]  /*0760*/  @!P0 CS2R R98, SRZ ;  /* 0x0000000000628805 */ /* 0x000fe4000001ff00 */
[----:B------:R-:W-:Y:S01]  /*0770*/  @!P0 CS2R R92, SRZ ;  /* 0x00000000005c8805 */ /* 0x000fe2000001ff00 */
[----:B------:R-:W5:Y:S01]  /*0780*/  LDG.E.128 R72, desc[UR6][R4.64+0x1800] ;  /* 0x0018000604487981 */ /* 0x000f62000c1e1d00 */
[----:B------:R-:W-:Y:S02]  /*0790*/  @!P0 CS2R R94, SRZ ;  /* 0x00000000005e8805 */ /* 0x000fe4000001ff00 */
[----:B------:R-:W-:Y:S01]  /*07a0*/  @!P0 CS2R R90, SRZ ;  /* 0x00000000005a8805 */ /* 0x000fe2000001ff00 */
[----:B------:R-:W-:Y:S01]  /*07b0*/  UIADD3 UR31, UR4, -0x700cb87f, URZ ;  /* 0x8ff34781041f7890 */ /* 0x000fe2000fffe03f */
[----:B------:R-:W5:Y:S01]  /*07c0*/  LDG.E.128 R68, desc[UR6][R4.64+0x2000] ;  /* 0x0020000604447981 */ /* 0x000f62000c1e1d00 */
[----:B0-----:R-:W-:-:S03]  /*07d0*/  IMAD.WIDE.U32 R12, R0, 0x10, R12 ;  /* 0x00000010000c7825 */ /* 0x001fc600078e000c */
[----:B------:R0:W5:Y:S01]  /*07e0*/  LDG.E.128 R64, desc[UR6][R4.64+0x2800] ;  /* 0x0028000604407981 */ /* 0x000162000c1e1d00 */
[--C-:B------:R-:W-:Y:S02]  /*07f0*/  HADD2.F32 R176, -RZ, R89.reuse.H0_H0 ;  /* 0x20000059ffb07230 */ /* 0x100fe40000004100 */
[----:B------:R-:W-:Y:S01]  /*0800*/  IMAD R183, R183, -0x2daee0ad, RZ ;  /* 0xd2511f53b7b77824 */ /* 0x000fe200078e02ff */
[----:B------:R-:W5:Y:S01]  /*0810*/  LDG.E.128 R56, desc[UR6][R12.64] ;  /* 0x000000060c387981 */ /* 0x000f62000c1e1d00 */
[----:B------:R-:W-:Y:S02]  /*0820*/  HADD2.F32 R177, -RZ, R89.H1_H1 ;  /* 0x30000059ffb17230 */ /* 0x000fe40000004100 */
[----:B------:R-:W-:Y:S01]  /*0830*/  IMAD.WIDE.U32 R192, R192, -0x2daee0ad, RZ ;  /* 0xd2511f53c0c07825 */ /* 0x000fe200078e00ff */
[----:B------:R-:W5:Y:S03]  /*0840*/  LDG.E.128 R52, desc[UR6][R12.64+0x800] ;  /* 0x000800060c347981 */ /* 0x000f66000c1e1d00 */
[----:B------:R-:W-:Y:S01]  /*0850*/  IMAD.HI.U32 R182, R198, -0x326172a9, RZ ;  /* 0xcd9e8d57c6b67827 */ /* 0x000fe200078e00ff */
[----:B------:R-:W5:Y:S01]  /*0860*/  LDG.E.128 R48, desc[UR6][R12.64+0x1000] ;  /* 0x001000060c307981 */ /* 0x000f62000c1e1d00 */
[----:B------:R-:W-:Y:S01]  /*0870*/  HFMA2.MMA R197, -RZ, RZ, 0, 0 ;  /* 0x00000000ffc57435 */ /* 0x000fe200000001ff */
[----:B------:R-:W-:Y:S01]  /*0880*/  LOP3.LUT R207, R207, 0x3, RZ, 0xc0, !PT ;  /* 0x00000003cfcf7812 */ /* 0x000fe200078ec0ff */
[--C-:B0-----:R-:W-:Y:S01]  /*0890*/  HADD2.F32 R4, -RZ, R9.reuse.H0_H0 ;  /* 0x20000009ff047230 */ /* 0x101fe20000004100 */
[----:B------:R-:W5:Y:S01]  /*08a0*/  LDG.E.128 R44, desc[UR6][R12.64+0x1800] ;  /* 0x001800060c2c7981 */ /* 0x000f62000c1e1d00 */
[----:B------:R-:W-:Y:S01]  /*08b0*/  HADD2.F32 R5, -RZ, R9.H1_H1 ;  /* 0x30000009ff057230 */ /* 0x000fe20000004100 */
[----:B------:R-:W-:Y:S01]  /*08c0*/  ULDC UR8, c[0x0][0x294] ;  /* 0x0000a50000087ab9 */ /* 0x000fe20000000800 */
[--C-:B------:R-:W-:Y:S01]  /*08d0*/  HADD2.F32 R6, -RZ, R10.reuse.H0_H0 ;  /* 0x2000000aff067230 */ /* 0x100fe20000004100 */
[----:B------:R-:W5:Y:S01]  /*08e0*/  LDG.E.128 R40, desc[UR6][R12.64+0x2000] ;  /* 0x002000060c287981 */ /* 0x000f62000c1e1d00 */
[----:B------:R-:W-:Y:S01]  /*08f0*/  HADD2.F32 R7, -RZ, R10.H1_H1 ;  /* 0x3000000aff077230 */ /* 0x000fe20000004100 */
[----:B------:R-:W-:Y:S01]  /*0900*/  ULDC.U8 UR9, c[0x0][0x2a0] ;  /* 0x0000a80000097ab9 */ /* 0x000fe20000000000 */
[--C-:B------:R-:W-:Y:S01]  /*0910*/  HADD2.F32 R8, -RZ, R11.reuse.H0_H0 ;  /* 0x2000000bff087230 */ /* 0x100fe20000004100 */
[----:B------:R-:W5:Y:S01]  /*0920*/  LDG.E.128 R36, desc[UR6][R12.64+0x2800] ;  /* 0x002800060c247981 */ /* 0x000f62000c1e1d00 */
[----:B------:R-:W-:Y:S01]  /*0930*/  HADD2.F32 R9, -RZ, R11.H1_H1 ;  /* 0x3000000bff097230 */ /* 0x000fe20000004100 */
[----:B------:R-:W-:Y:S01]  /*0940*/  ULDC UR12, c[0x0][0x290] ;  /* 0x0000a400000c7ab9 */ /* 0x000fe20000000800 */
[----:B------:R-:W-:Y:S01]  /*0950*/  IMAD R89, R105, -0x326172a9, RZ ;  /* 0xcd9e8d5769597824 */ /* 0x000fe200078e02ff */
[----:B------:R0:W5:Y:S01]  /*0960*/  LDG.E.128 R32, desc[UR6][R12.64+0x3000] ;  /* 0x003000060c207981 */ /* 0x000162000c1e1d00 */
[--C-:B------:R-:W-:Y:S01]  /*0970*/  HADD2.F32 R10, -RZ, R16.reuse.H0_H0 ;  /* 0x20000010ff0a7230 */ /* 0x100fe20000004100 */
[----:B------:R-:W-:Y:S01]  /*0980*/  ULDC.64 UR10, c[0x0][0x298] ;  /* 0x0000a600000a7ab9 */ /* 0x000fe20000000a00 */
[----:B------:R-:W-:Y:S01]  /*0990*/  HADD2.F32 R11, -RZ, R16.H1_H1 ;  /* 0x30000010ff0b7230 */ /* 0x000fe20000004100 */
[----:B------:R-:W-:Y:S01]  /*09a0*/  ULDC.64 UR14, c[0x0][0x210] ;  /* 0x00008400000e7ab9 */ /* 0x000fe20000000a00 */
[----:B------:R-:W-:-:S02]  /*09b0*/  HADD2.F32 R14, -RZ, R18.H0_H0 ;  /* 0x20000012ff0e7230 */ /* 0x000fc40000004100 */
[----:B------:R-:W-:Y:S02]  /*09c0*/  HADD2.F32 R15, -RZ, R18.H1_H1 ;  /* 0x30000012ff0f7230 */ /* 0x000fe40000004100 */
[----:B------:R-:W-:Y:S02]  /*09d0*/  HADD2.F32 R16, -RZ, R19.H0_H0 ;  /* 0x20000013ff107230 */ /* 0x000fe40000004100 */
[--C-:B0-----:R-:W-:Y:S02]  /*09e0*/  HADD2.F32 R12, -RZ, R17.reuse.H0_H0 ;  /* 0x20000011ff0c7230 */ /* 0x101fe40000004100 */
[----:B------:R-:W-:Y:S02]  /*09f0*/  HADD2.F32 R13, -RZ, R17.H1_H1 ;  /* 0x30000011ff0d7230 */ /* 0x000fe40000004100 */
[----:B------:R-:W-:Y:S01]  /*0a00*/  HADD2.F32 R17, -RZ, R19.H1_H1 ;  /* 0x30000013ff117230 */ /* 0x000fe20000004100 */
[----:B------:R-:W-:Y:S01]  /*0a10*/  LOP3.LUT R183, R193, UR32, R183, 0x96, !PT ;  /* 0x00000020c1b77c12 */ /* 0x000fe2000f8e96b7 */
[----:B------:R-:W-:-:S02]  /*0a20*/  HADD2.F32 R18, -RZ, R24.H0_H0 ;  /* 0x20000018ff127230 */ /* 0x000fc40000004100 */
[----:B------:R-:W-:Y:S02]  /*0a30*/  HADD2.F32 R19, -RZ, R24.H1_H1 ;  /* 0x30000018ff137230 */ /* 0x000fe40000004100 */
[--C-:B------:R-:W-:Y:S02]  /*0a40*/  HADD2.F32 R20, -RZ, R25.reuse.H0_H0 ;  /* 0x20000019ff147230 */ /* 0x100fe40000004100 */
[----:B------:R-:W-:Y:S01]  /*0a50*/  HADD2.F32 R21, -RZ, R25.H1_H1 ;  /* 0x30000019ff157230 */ /* 0x000fe20000004100 */
[----:B------:R-:W-:Y:S01]  /*0a60*/  LOP3.LUT R182, R182, UR31, R89, 0x96, !PT ;  /* 0x0000001fb6b67c12 */ /* 0x000fe2000f8e9659 */
[--C-:B------:R-:W-:Y:S01]  /*0a70*/  HADD2.F32 R22, -RZ, R26.reuse.H0_H0 ;  /* 0x2000001aff167230 */ /* 0x100fe20000004100 */
[----:B------:R-:W-:Y:S01]  /*0a80*/  MOV R193, R104 ;  /* 0x0000006800c17202 */ /* 0x000fe20000000f00 */
        /* <DEDUP_REMOVED lines=33> */
[----:B------:R-:W-:Y:S02]  /*0ca0*/  IMAD.MOV.U32 R212, RZ, RZ, 0x1 ;  /* 0x00000001ffd47424 */ /* 0x000fe400078e00ff */
[----:B------:R-:W-:-:S07]  /*0cb0*/  IMAD R198, R198, -0x326172a9, RZ ;  /* 0xcd9e8d57c6c67824 */ /* 0x000fce00078e02ff */
.L_x_35687:
        /* <DEDUP_REMOVED lines=48> */
.L_x_35169:
[----:B------:R-:W-:-:S07]  /*0fc0*/  MOV R109, R198 ;  /* 0x000000c6006d7202 */ /* 0x000fce0000000f00 */
.L_x_35170:
[----:B------:R-:W-:Y:S05]  /*0fd0*/  BSYNC B1 ;  /* 0x0000000000017941 */ /* 0x000fea0003800000 */
.L_x_35168:
        /* <DEDUP_REMOVED lines=16> */
.L_x_35174:
[----:B------:R-:W-:Y:S05]  /*10e0*/  BSYNC B2 ;  /* 0x0000000000027941 */ /* 0x000fea0003800000 */
.L_x_35173:
        /* <DEDUP_REMOVED lines=43> */
.L_x_35172:
[----:B------:R-:W-:Y:S05]  /*13a0*/  BSYNC B1 ;  /* 0x0000000000017941 */ /* 0x000fea0003800000 */
.L_x_35171:
[----:B------:R-:W-:Y:S01]  /*13b0*/  HFMA2.MMA R103, -RZ, RZ, 0.1171875, 0 ;  /* 0x2f800000ff677435 */ /* 0x000fe200000001ff */
[----:B------:R-:W-:Y:S01]  /*13c0*/  I2FP.F32.U32 R100, R109 ;  /* 0x0000006d00647245 */ /* 0x000fe20000201000 */
[----:B-----5:R-:W-:-:S05]  /*13d0*/  HADD2.F32 R101, -RZ, R92.H0_H0 ;  /* 0x2000005cff657230 */ /* 0x020fca0000004100 */
[----:B------:R-:W-:-:S03]  /*13e0*/  FMUL.FTZ R101, R101, UR11 ;  /* 0x0000000b65657c20 */ /* 0x000fc60008410000 */
[----:B------:R-:W-:Y:S01]  /*13f0*/  FFMA.FTZ R100, R100, R103, 1.1641532182693481445e-10 ;  /* 0x2f00000064647423 */ /* 0x000fe20000010067 */
[----:B------:R-:W-:-:S04]  /*1400*/  FMUL.FTZ R101, R101, UR10 ;  /* 0x0000000a65657c20 */ /* 0x000fc80008410000 */
[----:B------:R-:W-:Y:S01]  /*1410*/  FSETP.GTU.FTZ.AND P1, PT, R100, UR8, PT ;  /* 0x0000000864007c0b */ /* 0x000fe2000bf3c000 */
[----:B------:R-:W-:-:S03]  /*1420*/  HADD2.F32 R100, -RZ, R84.H0_H0 ;  /* 0x20000054ff647230 */ /* 0x000fc60000004100 */
[----:B------:R-:W-:Y:S02]  /*1430*/  FSEL R101, R101, RZ, !P1 ;  /* 0x000000ff65657208 */ /* 0x000fe40004800000 */
[----:B------:R-:W-:-:S03]  /*1440*/  SEL R199, RZ, 0x1, P1 ;  /* 0x00000001ffc77807 */ /* 0x000fc60000800000 */
[----:B------:R-:W-:-:S04]  /*1450*/  FMUL.FTZ R100, R101, R100 ;  /* 0x0000006465647220 */ /* 0x000fc80000410000 */
[----:B------:R-:W-:-:S07]  /*1460*/  @P0 FADD.FTZ R100, R88, R100 ;  /* 0x0000006458640221 */ /* 0x000fce0000010000 */
.L_x_35167:
[----:B------:R-:W-:Y:S05]  /*1470*/  BSYNC B0 ;  /* 0x0000000000007941 */ /* 0x000fea0003800000 */
.L_x_35166:
        /* <DEDUP_REMOVED lines=18> */
.L_x_35178:
[----:B------:R-:W-:-:S07]  /*15a0*/  MOV R101, R198 ;  /* 0x000000c600657202 */ /* 0x000fce0000000f00 */
.L_x_35179:
[----:B------:R-:W-:Y:S05]  /*15b0*/  BSYNC B1 ;  /* 0x0000000000017941 */ /* 0x000fea0003800000 */
.L_x_35177:
        /* <DEDUP_REMOVED lines=16> */
.L_x_35183:
[----:B------:R-:W-:Y:S05]  /*16c0*/  BSYNC B2 ;  /* 0x0000000000027941 */ /* 0x000fea0003800000 */
.L_x_35182:
        /* <DEDUP_REMOVED lines=44> */
.L_x_35181:
[----:B------:R-:W-:Y:S05]  /*1990*/  BSYNC B1 ;  /* 0x0000000000017941 */ /* 0x000fea0003800000 */
.L_x_35180:
        /* <DEDUP_REMOVED lines=12> */
.L_x_35176:
[----:B------:R-:W-:Y:S05]  /*1a60*/  BSYNC B0 ;  /* 0x0000000000007941 */ /* 0x000fea0003800000 */
.L_x_35175:
        /* <DEDUP_REMOVED lines=18> */
.L_x_35187:
[----:B------:R-:W-:-:S07]  /*1b90*/  IMAD.MOV.U32 R110, RZ, RZ, R198 ;  /* 0x000000ffff6e7224 */ /* 0x000fce00078e00c6 */
.L_x_35188:
[----:B------:R-:W-:Y:S05]  /*1ba0*/  BSYNC B1 ;  /* 0x0000000000017941 */ /* 0x000fea0003800000 */
.L_x_35186:
        /* <DEDUP_REMOVED lines=16> */
.L_x_35192:
[----:B------:R-:W-:Y:S05]  /*1cb0*/  BSYNC B2 ;  /* 0x0000000000027941 */ /* 0x000fea0003800000 */
.L_x_35191:
        /* <DEDUP_REMOVED lines=44> */
.L_x_35190:
[----:B------:R-:W-:Y:S05]  /*1f80*/  BSYNC B1 ;  /* 0x0000000000017941 */ /* 0x000fea0003800000 */
.L_x_35189:
        /* <DEDUP_REMOVED lines=12> */
.L_x_35185:
[----:B------:R-:W-:Y:S05]  /*2050*/  BSYNC B0 ;  /* 0x0000000000007941 */ /* 0x000fea0003800000 */
.L_x_35184:
        /* <DEDUP_REMOVED lines=18> */
.L_x_35196:
[----:B------:R-:W-:-:S07]  /*2180*/  MOV R103, R198 ;  /* 0x000000c600677202 */ /* 0x000fce0000000f00 */
.L_x_35197:
[----:B------:R-:W-:Y:S05]  /*2190*/  BSYNC B1 ;  /* 0x0000000000017941 */ /* 0x000fea0003800000 */
.L_x_35195:
        /* <DEDUP_REMOVED lines=16> */
.L_x_35201:
[----:B------:R-:W-:Y:S05]  /*22a0*/  BSYNC B2 ;  /* 0x0000000000027941 */ /* 0x000fea0003800000 */
.L_x_35200:
        /* <DEDUP_REMOVED lines=44> */
.L_x_35199:
[----:B------:R-:W-:Y:S05]  /*2570*/  BSYNC B1 ;  /* 0x0000000000017941 */ /* 0x000fea0003800000 */
.L_x_35198:
        /* <DEDUP_REMOVED lines=12> */
.L_x_35194:
[----:B------:R-:W-:Y:S05]  /*2640*/  BSYNC B0 ;  /* 0x0000000000007941 */ /* 0x000fea0003800000 */
.L_x_35193:
        /* <DEDUP_REMOVED lines=18> */
.L_x_35205:
[----:B------:R-:W-:-:S07]  /*2770*/  IMAD.MOV.U32 R112, RZ, RZ, R198 ;  /* 0x000000ffff707224 */ /* 0x000fce00078e00c6 */
.L_x_35206:
[----:B------:R-:W-:Y:S05]  /*2780*/  BSYNC B1 ;  /* 0x0000000000017941 */ /* 0x000fea0003800000 */
.L_x_35204:
        /* <DEDUP_REMOVED lines=16> */
.L_x_35210:
[----:B------:R-:W-:Y:S05]  /*2890*/  BSYNC B2 ;  /* 0x0000000000027941 */ /* 0x000fea0003800000 */
.L_x_35209:
        /* <DEDUP_REMOVED lines=44> */
.L_x_35208:
[----:B------:R-:W-:Y:S05]  /*2b60*/  BSYNC B1 ;  /* 0x0000000000017941 */ /* 0x000fea0003800000 */
.L_x_35207:
[----:B------:R-:W-:Y:S01]  /*2b70*/  HFMA2.MMA R107, -RZ, RZ, 0.1171875, 0 ;  /* 0x2f800000ff6b7435 */ /* 0x000fe200000001ff */
[----:B------:R-:W-:Y:S01]  /*2b80*/  I2FP.F32.U32 R104, R112 ;  /* 0x0000007000687245 */ /* 0x000fe20000201000 */
[----:B------:R-:W-:-:S05]  /*2b90*/  HADD2.F32 R105, -RZ, R94.H0_H0 ;  /* 0x2000005eff697230 */ /* 0x000fca0000004100 */
        /* <DEDUP_REMOVED lines=9> */
.L_x_35203:
[----:B------:R-:W-:Y:S05]  /*2c30*/  BSYNC B0 ;  /* 0x0000000000007941 */ /* 0x000fea0003800000 */
.L_x_35202:
        /* <DEDUP_REMOVED lines=18> */
.L_x_35214:
[----:B------:R-:W-:-:S07]  /*2d60*/  MOV R105, R198 ;  /* 0x000000c600697202 */ /* 0x000fce0000000f00 */
.L_x_35215:
[----:B------:R-:W-:Y:S05]  /*2d70*/  BSYNC B1 ;  /* 0x0000000000017941 */ /* 0x000fea0003800000 */
.L_x_35213:
        /* <DEDUP_REMOVED lines=16> */
.L_x_35219:
[----:B------:R-:W-:Y:S05]  /*2e80*/  BSYNC B2 ;  /* 0x0000000000027941 */ /* 0x000fea0003800000 */
.L_x_35218:
        /* <DEDUP_REMOVED lines=44> */
.L_x_35217:
[----:B------:R-:W-:Y:S05]  /*3150*/  BSYNC B1 ;  /* 0x0000000000017941 */ /* 0x000fea0003800000 */
.L_x_35216:
[----:B------:R-:W-:Y:S01]  /*3160*/  I2FP.F32.U32 R105, R105 ;  /* 0x0000006900697245 */ /* 0x000fe20000201000 */
[----:B------:R-:W-:Y:S02]  /*3170*/  HADD2.F32 R106, -RZ, R94.H1_H1 ;  /* 0x3000005eff6a7230 */ /* 0x000fe40000004100 */
        /* <DEDUP_REMOVED lines=10> */
.L_x_35212:
[----:B------:R-:W-:Y:S05]  /*3220*/  BSYNC B0 ;  /* 0x0000000000007941 */ /* 0x000fea0003800000 */
.L_x_35211:
        /* <DEDUP_REMOVED lines=18> */
.L_x_35223:
[----:B------:R-:W-:-:S07]  /*3350*/  IMAD.MOV.U32 R114, RZ, RZ, R198 ;  /* 0x000000ffff727224 */ /* 0x000fce00078e00c6 */
.L_x_35224:
[----:B------:R-:W-:Y:S05]  /*3360*/  BSYNC B1 ;  /* 0x0000000000017941 */ /* 0x000fea0003800000 */
.L_x_35222:
        /* <DEDUP_REMOVED lines=16> */
.L_x_35228:
[----:B------:R-:W-:Y:S05]  /*3470*/  BSYNC B2 ;  /* 0x0000000000027941 */ /* 0x000fea0003800000 */
.L_x_35227:
        /* <DEDUP_REMOVED lines=44> */
.L_x_35226:
[----:B------:R-:W-:Y:S05]  /*3740*/  BSYNC B1 ;  /* 0x0000000000017941 */ /* 0x000fea0003800000 */
.L_x_35225:
        /* <DEDUP_REMOVED lines=12> */
.L_x_35221:
[----:B------:R-:W-:Y:S05]  /*3810*/  BSYNC B0 ;  /* 0x0000000000007941 */ /* 0x000fea0003800000 */
.L_x_35220:
        /* <DEDUP_REMOVED lines=18> */
.L_x_35232:
[----:B------:R-:W-:-:S07]  /*3940*/  MOV R107, R198 ;  /* 0x000000c6006b7202 */ /* 0x000fce0000000f00 */
.L_x_35233:
[----:B------:R-:W-:Y:S05]  /*3950*/  BSYNC B1 ;  /* 0x0000000000017941 */ /* 0x000fea0003800000 */
.L_x_35231:
        /* <DEDUP_REMOVED lines=16> */
.L_x_35237:
[----:B------:R-:W-:Y:S05]  /*3a60*/  BSYNC B2 ;  /* 0x0000000000027941 */ /* 0x000fea0003800000 */
.L_x_35236:
        /* <DEDUP_REMOVED lines=44> */
.L_x_35235:
[----:B------:R-:W-:Y:S05]  /*3d30*/  BSYNC B1 ;  /* 0x0000000000017941 */ /* 0x000fea0003800000 */
.L_x_35234:
        /* <DEDUP_REMOVED lines=12> */
.L_x_35230:
[----:B------:R-:W-:Y:S05]  /*3e00*/  BSYNC B0 ;  /* 0x0000000000007941 */ /* 0x000fea0003800000 */
.L_x_35229:
        /* <DEDUP_REMOVED lines=31> */
.L_x_35239:
[----:B------:R-:W-:Y:S05]  /*4000*/  BSYNC B0 ;  /* 0x0000000000007941 */ /* 0x000fea0003800000 */
.L_x_35238:
        /* <DEDUP_REMOVED lines=22> */
.L_x_35243:
[----:B------:R-:W-:-:S07]  /*4170*/  MOV R118, R198 ;  /* 0x000000c600767202 */ /* 0x000fce0000000f00 */
.L_x_35244:
[----:B------:R-:W-:Y:S05]  /*4180*/  BSYNC B1 ;  /* 0x0000000000017941 */ /* 0x000fea0003800000 */
.L_x_35242:
        /* <DEDUP_REMOVED lines=16> */
.L_x_35248:
[----:B------:R-:W-:Y:S05]  /*4290*/  BSYNC B2 ;  /* 0x0000000000027941 */ /* 0x000fea0003800000 */
.L_x_35247:
        /* <DEDUP_REMOVED lines=43> */
.L_x_35246:
[----:B------:R-:W-:Y:S05]  /*4550*/  BSYNC B1 ;  /* 0x0000000000017941 */ /* 0x000fea0003800000 */
.L_x_35245:
[----:B------:R-:W-:Y:S01]  /*4560*/  HFMA2.MMA R109, -RZ, RZ, 0.1171875, 0 ;  /* 0x2f800000ff6d7435 */ /* 0x000fe200000001ff */
[----:B------:R-:W-:Y:S01]  /*4570*/  I2FP.F32.U32 R108, R118 ;  /* 0x00000076006c7245 */ /* 0x000fe20000201000 */
[----:B-----5:R-:W-:-:S05]  /*4580*/  HADD2.F32 R110, -RZ, R92.H0_H0 ;  /* 0x2000005cff6e7230 */ /* 0x020fca0000004100 */
        /* <DEDUP_REMOVED lines=9> */
.L_x_35241:
[----:B------:R-:W-:Y:S05]  /*4620*/  BSYNC B0 ;  /* 0x0000000000007941 */ /* 0x000fea0003800000 */
.L_x_35240:
        /* <DEDUP_REMOVED lines=18> */
.L_x_35252:
[----:B------:R-:W-:-:S07]  /*4750*/  MOV R109, R198 ;  /* 0x000000c6006d7202 */ /* 0x000fce0000000f00 */
.L_x_35253:
[----:B------:R-:W-:Y:S05]  /*4760*/  BSYNC B1 ;  /* 0x0000000000017941 */ /* 0x000fea0003800000 */
.L_x_35251:
        /* <DEDUP_REMOVED lines=16> */
.L_x_35257:
[----:B------:R-:W-:Y:S05]  /*4870*/  BSYNC B2 ;  /* 0x0000000000027941 */ /* 0x000fea0003800000 */
.L_x_35256:
        /* <DEDUP_REMOVED lines=44> */
.L_x_35255:
[----:B------:R-:W-:Y:S05]  /*4b40*/  BSYNC B1 ;  /* 0x0000000000017941 */ /* 0x000fea0003800000 */
.L_x_35254:
[----:B------:R-:W-:Y:S01]  /*4b50*/  I2FP.F32.U32 R109, R109 ;  /* 0x0000006d006d7245 */ /* 0x000fe20000201000 */
[----:B-----5:R-:W-:Y:S02]  /*4b60*/  HADD2.F32 R112, -RZ, R92.H1_H1 ;  /* 0x3000005cff707230 */ /* 0x020fe40000004100 */
[----:B------:R-:W-:-:S03]  /*4b70*/  IMAD.MOV.U32 R110, RZ, RZ, 0x2f800000 ;  /* 0x2f800000ff6e7424 */ /* 0x000fc600078e00ff */
        /* <DEDUP_REMOVED lines=9> */
.L_x_35250:
[----:B------:R-:W-:Y:S05]  /*4c10*/  BSYNC B0 ;  /* 0x0000000000007941 */ /* 0x000fea0003800000 */
.L_x_35249:
        /* <DEDUP_REMOVED lines=18> */
.L_x_35261:
[----:B------:R-:W-:-:S07]  /*4d40*/  IMAD.MOV.U32 R120, RZ, RZ, R198 ;  /* 0x000000ffff787224 */ /* 0x000fce00078e00c6 */
.L_x_35262:
[----:B------:R-:W-:Y:S05]  /*4d50*/  BSYNC B1 ;  /* 0x0000000000017941 */ /* 0x000fea0003800000 */
.L_x_35260:
        /* <DEDUP_REMOVED lines=16> */
.L_x_35266:
[----:B------:R-:W-:Y:S05]  /*4e60*/  BSYNC B2 ;  /* 0x0000000000027941 */ /* 0x000fea0003800000 */
.L_x_35265:
        /* <DEDUP_REMOVED lines=44> */
.L_x_35264:
[----:B------:R-:W-:Y:S05]  /*5130*/  BSYNC B1 ;  /* 0x0000000000017941 */ /* 0x000fea0003800000 */
.L_x_35263:
        /* <DEDUP_REMOVED lines=12> */
.L_x_35259:
[----:B------:R-:W-:Y:S05]  /*5200*/  BSYNC B0 ;  /* 0x0000000000007941 */ /* 0x000fea0003800000 */
.L_x_35258:
        /* <DEDUP_REMOVED lines=18> */
.L_x_35270:
[----:B------:R-:W-:-:S07]  /*5330*/  MOV R111, R198 ;  /* 0x000000c6006f7202 */ /* 0x000fce0000000f00 */
.L_x_35271:
[----:B------:R-:W-:Y:S05]  /*5340*/  BSYNC B1 ;  /* 0x0000000000017941 */ /* 0x000fea0003800000 */
.L_x_35269:
        /* <DEDUP_REMOVED lines=16> */
.L_x_35275:
[----:B------:R-:W-:Y:S05]  /*5450*/  BSYNC B2 ;  /* 0x0000000000027941 */ /* 0x000fea0003800000 */
.L_x_35274:
        /* <DEDUP_REMOVED lines=44> */
.L_x_35273:
[----:B------:R-:W-:Y:S05]  /*5720*/  BSYNC B1 ;  /* 0x0000000000017941 */ /* 0x000fea0003800000 */
.L_x_35272:
        /* <DEDUP_REMOVED lines=12> */
.L_x_35268:
[----:B------:R-:W-:Y:S05]  /*57f0*/  BSYNC B0 ;  /* 0x0000000000007941 */ /* 0x000fea0003800000 */
.L_x_35267:
        /* <DEDUP_REMOVED lines=18> */
.L_x_35279:
[----:B------:R-:W-:-:S07]  /*5920*/  IMAD.MOV.U32 R120, RZ, RZ, R198 ;  /* 0x000000ffff787224 */ /* 0x000fce00078e00c6 */
.L_x_35280:
[----:B------:R-:W-:Y:S05]  /*5930*/  BSYNC B1 ;  /* 0x0000000000017941 */ /* 0x000fea0003800000 */
.L_x_35278:
        /* <DEDUP_REMOVED lines=16> */
.L_x_35284:
[----:B------:R-:W-:Y:S05]  /*5a40*/  BSYNC B2 ;  /* 0x0000000000027941 */ /* 0x000fea0003800000 */
.L_x_35283:
        /* <DEDUP_REMOVED lines=44> */
.L_x_35282:
[----:B------:R-:W-:Y:S05]  /*5d10*/  BSYNC B1 ;  /* 0x0000000000017941 */ /* 0x000fea0003800000 */
.L_x_35281:
[----:B------:R-:W-:Y:S01]  /*5d20*/  HFMA2.MMA R113, -RZ, RZ, 0.1171875, 0 ;  /* 0x2f800000ff717435 */ /* 0x000fe200000001ff */
[----:B------:R-:W-:Y:S01]  /*5d30*/  I2FP.F32.U32 R112, R120 ;  /* 0x0000007800707245 */ /* 0x000fe20000201000 */
[----:B------:R-:W-:-:S05]  /*5d40*/  HADD2.F32 R115, -RZ, R94.H0_H0 ;  /* 0x2000005eff737230 */ /* 0x000fca0000004100 */
        /* <DEDUP_REMOVED lines=9> */
.L_x_35277:
[----:B------:R-:W-:Y:S05]  /*5de0*/  BSYNC B0 ;  /* 0x0000000000007941 */ /* 0x000fea0003800000 */
.L_x_35276:
        /* <DEDUP_REMOVED lines=18> */
.L_x_35288:
[----:B------:R-:W-:-:S07]  /*5f10*/  MOV R113, R198 ;  /* 0x000000c600717202 */ /* 0x000fce0000000f00 */
.L_x_35289:
[----:B------:R-:W-:Y:S05]  /*5f20*/  BSYNC B1 ;  /* 0x0000000000017941 */ /* 0x000fea0003800000 */
.L_x_35287:
        /* <DEDUP_REMOVED lines=16> */
.L_x_35293:
[----:B------:R-:W-:Y:S05]  /*6030*/  BSYNC B2 ;  /* 0x0000000000027941 */ /* 0x000fea0003800000 */
.L_x_35292:
        /* <DEDUP_REMOVED lines=44> */
.L_x_35291:
[----:B------:R-:W-:Y:S05]  /*6300*/  BSYNC B1 ;  /* 0x0000000000017941 */ /* 0x000fea0003800000 */
.L_x_35290:
[----:B------:R-:W-:Y:S01]  /*6310*/  I2FP.F32.U32 R113, R113 ;  /* 0x0000007100717245 */ /* 0x000fe20000201000 */
[----:B------:R-:W-:Y:S02]  /*6320*/  HADD2.F32 R116, -RZ, R94.H1_H1 ;  /* 0x3000005eff747230 */ /* 0x000fe40000004100 */
        /* <DEDUP_REMOVED lines=10> */
.L_x_35286:
[----:B------:R-:W-:Y:S05]  /*63d0*/  BSYNC B0 ;  /* 0x0000000000007941 */ /* 0x000fea0003800000 */
.L_x_35285:
        /* <DEDUP_REMOVED lines=18> */
.L_x_35297:
[----:B------:R-:W-:-:S07]  /*6500*/  IMAD.MOV.U32 R124, RZ, RZ, R198 ;  /* 0x000000ffff7c7224 */ /* 0x000fce00078e00c6 */
.L_x_35298:
[----:B------:R-:W-:Y:S05]  /*6510*/  BSYNC B1 ;  /* 0x0000000000017941 */ /* 0x000fea0003800000 */
.L_x_35296:
        /* <DEDUP_REMOVED lines=16> */
.L_x_35302:
[----:B------:R-:W-:Y:S05]  /*6620*/  BSYNC B2 ;  /* 0x0000000000027941 */ /* 0x000fea0003800000 */
.L_x_35301:
        /* <DEDUP_REMOVED lines=44> */
.L_x_35300:
[----:B------:R-:W-:Y:S05]  /*68f0*/  BSYNC B1 ;  /* 0x0000000000017941 */ /* 0x000fea0003800000 */
.L_x_35299:
        /* <DEDUP_REMOVED lines=12> */
.L_x_35295:
[----:B------:R-:W-:Y:S05]  /*69c0*/  BSYNC B0 ;  /* 0x0000000000007941 */ /* 0x000fea0003800000 */
.L_x_35294:
        /* <DEDUP_REMOVED lines=18> */
.L_x_35306:
[----:B------:R-:W-:-:S07]  /*6af0*/  MOV R115, R198 ;  /* 0x000000c600737202 */ /* 0x000fce0000000f00 */
.L_x_35307:
[----:B------:R-:W-:Y:S05]  /*6b00*/  BSYNC B1 ;  /* 0x0000000000017941 */ /* 0x000fea0003800000 */
.L_x_35305:
        /* <DEDUP_REMOVED lines=16> */
.L_x_35311:
[----:B------:R-:W-:Y:S05]  /*6c10*/  BSYNC B2 ;  /* 0x0000000000027941 */ /* 0x000fea0003800000 */
.L_x_35310:
        /* <DEDUP_REMOVED lines=44> */
.L_x_35309:
[----:B------:R-:W-:Y:S05]  /*6ee0*/  BSYNC B1 ;  /* 0x0000000000017941 */ /* 0x000fea0003800000 */
.L_x_35308:
        /* <DEDUP_REMOVED lines=12> */
.L_x_35304:
[----:B------:R-:W-:Y:S05]  /*6fb0*/  BSYNC B0 ;  /* 0x0000000000007941 */ /* 0x000fea0003800000 */
.L_x_35303:
        /* <DEDUP_REMOVED lines=30> */
.L_x_35313:
[----:B------:R-:W-:Y:S05]  /*71a0*/  BSYNC B0 ;  /* 0x0000000000007941 */ /* 0x000fea0003800000 */
.L_x_35312:
        /* <DEDUP_REMOVED lines=22> */
.L_x_35317:
[----:B------:R-:W-:-:S07]  /*7310*/  MOV R124, R198 ;  /* 0x000000c6007c7202 */ /* 0x000fce0000000f00 */
.L_x_35318:
[----:B------:R-:W-:Y:S05]  /*7320*/  BSYNC B1 ;  /* 0x0000000000017941 */ /* 0x000fea0003800000 */
.L_x_35316:
        /* <DEDUP_REMOVED lines=16> */
.L_x_35322:
[----:B------:R-:W-:Y:S05]  /*7430*/  BSYNC B2 ;  /* 0x0000000000027941 */ /* 0x000fea0003800000 */
.L_x_35321:
        /* <DEDUP_REMOVED lines=41> */
[----:B------:R-:W-:Y:S02]  /*76d0*/  LOP3.LUT R183, R117, UR32, R118, 0x96, !PT ;  /* 0x0000002075b77c12 */ /* 0x000fe4000f8e9676 */
[----:B------:R-:W-:-:S07]  /*76e0*/  MOV R192, R116 ;  /* 0x0000007400c07202 */ /* 0x000fce0000000f00 */
.L_x_35320:
[----:B------:R-:W-:Y:S05]  /*76f0*/  BSYNC B1 ;  /* 0x0000000000017941 */ /* 0x000fea0003800000 */
.L_x_35319:
        /* <DEDUP_REMOVED lines=12> */
.L_x_35315:
[----:B------:R-:W-:Y:S05]  /*77c0*/  BSYNC B0 ;  /* 0x0000000000007941 */ /* 0x000fea0003800000 */
.L_x_35314:
        /* <DEDUP_REMOVED lines=18> */
.L_x_35326:
[----:B------:R-:W-:-:S07]  /*78f0*/  MOV R117, R198 ;  /* 0x000000c600757202 */ /* 0x000fce0000000f00 */
.L_x_35327:
[----:B------:R-:W-:Y:S05]  /*7900*/  BSYNC B1 ;  /* 0x0000000000017941 */ /* 0x000fea0003800000 */
.L_x_35325:
        /* <DEDUP_REMOVED lines=16> */
.L_x_35331:
[----:B------:R-:W-:Y:S05]  /*7a10*/  BSYNC B2 ;  /* 0x0000000000027941 */ /* 0x000fea0003800000 */
.L_x_35330:
        /* <DEDUP_REMOVED lines=44> */
.L_x_35329:
[----:B------:R-:W-:Y:S05]  /*7ce0*/  BSYNC B1 ;  /* 0x0000000000017941 */ /* 0x000fea0003800000 */
.L_x_35328:
        /* <DEDUP_REMOVED lines=12> */
.L_x_35324:
[----:B------:R-:W-:Y:S05]  /*7db0*/  BSYNC B0 ;  /* 0x0000000000007941 */ /* 0x000fea0003800000 */
.L_x_35323:
        /* <DEDUP_REMOVED lines=18> */
.L_x_35335:
[----:B------:R-:W-:-:S07]  /*7ee0*/  IMAD.MOV.U32 R126, RZ, RZ, R198 ;  /* 0x000000ffff7e7224 */ /* 0x000fce00078e00c6 */
.L_x_35336:
[----:B------:R-:W-:Y:S05]  /*7ef0*/  BSYNC B1 ;  /* 0x0000000000017941 */ /* 0x000fea0003800000 */
.L_x_35334:
        /* <DEDUP_REMOVED lines=16> */
.L_x_35340:
[----:B------:R-:W-:Y:S05]  /*8000*/  BSYNC B2 ;  /* 0x0000000000027941 */ /* 0x000fea0003800000 */
.L_x_35339:
        /* <DEDUP_REMOVED lines=44> */
.L_x_35338:
[----:B------:R-:W-:Y:S05]  /*82d0*/  BSYNC B1 ;  /* 0x0000000000017941 */ /* 0x000fea0003800000 */
.L_x_35337:
        /* <DEDUP_REMOVED lines=12> */
.L_x_35333:
[----:B------:R-:W-:Y:S05]  /*83a0*/  BSYNC B0 ;  /* 0x0000000000007941 */ /* 0x000fea0003800000 */
.L_x_35332:
        /* <DEDUP_REMOVED lines=18> */
.L_x_35344:
[----:B------:R-:W-:-:S07]  /*84d0*/  MOV R119, R198 ;  /* 0x000000c600777202 */ /* 0x000fce0000000f00 */
.L_x_35345:
[----:B------:R-:W-:Y:S05]  /*84e0*/  BSYNC B1 ;  /* 0x0000000000017941 */ /* 0x000fea0003800000 */
.L_x_35343:
        /* <DEDUP_REMOVED lines=16> */
.L_x_35349:
[----:B------:R-:W-:Y:S05]  /*85f0*/  BSYNC B2 ;  /* 0x0000000000027941 */ /* 0x000fea0003800000 */
.L_x_35348:
        /* <DEDUP_REMOVED lines=44> */
.L_x_35347:
[----:B------:R-:W-:Y:S05]  /*88c0*/  BSYNC B1 ;  /* 0x0000000000017941 */ /* 0x000fea0003800000 */
.L_x_35346:
        /* <DEDUP_REMOVED lines=12> */
.L_x_35342:
[----:B------:R-:W-:Y:S05]  /*8990*/  BSYNC B0 ;  /* 0x0000000000007941 */ /* 0x000fea0003800000 */
.L_x_35341:
        /* <DEDUP_REMOVED lines=18> */
.L_x_35353:
[----:B------:R-:W-:-:S07]  /*8ac0*/  IMAD.MOV.U32 R128, RZ, RZ, R198 ;  /* 0x000000ffff807224 */ /* 0x000fce00078e00c6 */
.L_x_35354:
[----:B------:R-:W-:Y:S05]  /*8ad0*/  BSYNC B1 ;  /* 0x0000000000017941 */ /* 0x000fea0003800000 */
.L_x_35352:
        /* <DEDUP_REMOVED lines=16> */
.L_x_35358:
[----:B------:R-:W-:Y:S05]  /*8be0*/  BSYNC B2 ;  /* 0x0000000000027941 */ /* 0x000fea0003800000 */
.L_x_35357:
        /* <DEDUP_REMOVED lines=44> */
.L_x_35356:
[----:B------:R-:W-:Y:S05]  /*8eb0*/  BSYNC B1 ;  /* 0x0000000000017941 */ /* 0x000fea0003800000 */
.L_x_35355:
        /* <DEDUP_REMOVED lines=12> */
.L_x_35351:
[----:B------:R-:W-:Y:S05]  /*8f80*/  BSYNC B0 ;  /* 0x0000000000007941 */ /* 0x000fea0003800000 */
.L_x_35350:
        /* <DEDUP_REMOVED lines=18> */
.L_x_35362:
[----:B------:R-:W-:-:S07]  /*90b0*/  MOV R121, R198 ;  /* 0x000000c600797202 */ /* 0x000fce0000000f00 */
.L_x_35363:
[----:B------:R-:W-:Y:S05]  /*90c0*/  BSYNC B1 ;  /* 0x0000000000017941 */ /* 0x000fea0003800000 */
.L_x_35361:
        /* <DEDUP_REMOVED lines=16> */
.L_x_35367:
[----:B------:R-:W-:Y:S05]  /*91d0*/  BSYNC B2 ;  /* 0x0000000000027941 */ /* 0x000fea0003800000 */
.L_x_35366:
        /* <DEDUP_REMOVED lines=44> */
.L_x_35365:
[----:B------:R-:W-:Y:S05]  /*94a0*/  BSYNC B1 ;  /* 0x0000000000017941 */ /* 0x000fea0003800000 */
.L_x_35364:
        /* <DEDUP_REMOVED lines=12> */
.L_x_35360:
[----:B------:R-:W-:Y:S05]  /*9570*/  BSYNC B0 ;  /* 0x0000000000007941 */ /* 0x000fea0003800000 */
.L_x_35359:
        /* <DEDUP_REMOVED lines=18> */
.L_x_35371:
[----:B------:R-:W-:-:S07]  /*96a0*/  IMAD.MOV.U32 R130, RZ, RZ, R198 ;  /* 0x000000ffff827224 */ /* 0x000fce00078e00c6 */
.L_x_35372:
[----:B------:R-:W-:Y:S05]  /*96b0*/  BSYNC B1 ;  /* 0x0000000000017941 */ /* 0x000fea0003800000 */
.L_x_35370:
        /* <DEDUP_REMOVED lines=16> */
.L_x_35376:
[----:B------:R-:W-:Y:S05]  /*97c0*/  BSYNC B2 ;  /* 0x0000000000027941 */ /* 0x000fea0003800000 */
.L_x_35375:
        /* <DEDUP_REMOVED lines=44> */
.L_x_35374:
[----:B------:R-:W-:Y:S05]  /*9a90*/  BSYNC B1 ;  /* 0x0000000000017941 */ /* 0x000fea0003800000 */
.L_x_35373:
        /* <DEDUP_REMOVED lines=12> */
.L_x_35369:
[----:B------:R-:W-:Y:S05]  /*9b60*/  BSYNC B0 ;  /* 0x0000000000007941 */ /* 0x000fea0003800000 */
.L_x_35368:
        /* <DEDUP_REMOVED lines=18> */
.L_x_35380:
[----:B------:R-:W-:-:S07]  /*9c90*/  MOV R123, R198 ;  /* 0x000000c6007b7202 */ /* 0x000fce0000000f00 */
.L_x_35381:
[----:B------:R-:W-:Y:S05]  /*9ca0*/  BSYNC B1 ;  /* 0x0000000000017941 */ /* 0x000fea0003800000 */
.L_x_35379:
        /* <DEDUP_REMOVED lines=16> */
.L_x_35385:
[----:B------:R-:W-:Y:S05]  /*9db0*/  BSYNC B2 ;  /* 0x0000000000027941 */ /* 0x000fea0003800000 */
.L_x_35384:
        /* <DEDUP_REMOVED lines=44> */
.L_x_35383:
[----:B------:R-:W-:Y:S05]  /*a080*/  BSYNC B1 ;  /* 0x0000000000017941 */ /* 0x000fea0003800000 */
.L_x_35382:
        /* <DEDUP_REMOVED lines=12> */
.L_x_35378:
[----:B------:R-:W-:Y:S05]  /*a150*/  BSYNC B0 ;  /* 0x0000000000007941 */ /* 0x000fea0003800000 */
.L_x_35377:
        /* <DEDUP_REMOVED lines=30> */
.L_x_35387:
[----:B------:R-:W-:Y:S05]  /*a340*/  BSYNC B0 ;  /* 0x0000000000007941 */ /* 0x000fea0003800000 */
.L_x_35386:
        /* <DEDUP_REMOVED lines=22> */
.L_x_35391:
[----:B------:R-:W-:-:S07]  /*a4b0*/  MOV R132, R198 ;  /* 0x000000c600847202 */ /* 0x000fce0000000f00 */
.L_x_35392:
[----:B------:R-:W-:Y:S05]  /*a4c0*/  BSYNC B1 ;  /* 0x0000000000017941 */ /* 0x000fea0003800000 */
.L_x_35390:
        /* <DEDUP_REMOVED lines=16> */
.L_x_35396:
[----:B------:R-:W-:Y:S05]  /*a5d0*/  BSYNC B2 ;  /* 0x0000000000027941 */ /* 0x000fea0003800000 */
.L_x_35395:
        /* <DEDUP_REMOVED lines=41> */
[----:B------:R-:W-:Y:S02]  /*a870*/  LOP3.LUT R183, R125, UR32, R126, 0x96, !PT ;  /* 0x000000207db77c12 */ /* 0x000fe4000f8e967e */
[----:B------:R-:W-:-:S07]  /*a880*/  MOV R192, R124 ;  /* 0x0000007c00c07202 */ /* 0x000fce0000000f00 */
.L_x_35394:
[----:B------:R-:W-:Y:S05]  /*a890*/  BSYNC B1 ;  /* 0x0000000000017941 */ /* 0x000fea0003800000 */
.L_x_35393:
[----:B------:R-:W-:Y:S01]  /*a8a0*/  I2FP.F32.U32 R124, R132 ;  /* 0x00000084007c7245 */ /* 0x000fe20000201000 */
[----:B-----5:R-:W-:Y:S02]  /*a8b0*/  HADD2.F32 R126, -RZ, R92.H0_H0 ;  /* 0x2000005cff7e7230 */ /* 0x020fe40000004100 */
[----:B------:R-:W-:-:S03]  /*a8c0*/  IMAD.MOV.U32 R125, RZ, RZ, 0x2f800000 ;  /* 0x2f800000ff7d7424 */ /* 0x000fc600078e00ff */
        /* <DEDUP_REMOVED lines=9> */
.L_x_35389:
[----:B------:R-:W-:Y:S05]  /*a960*/  BSYNC B0 ;  /* 0x0000000000007941 */ /* 0x000fea0003800000 */
.L_x_35388:
        /* <DEDUP_REMOVED lines=18> */
.L_x_35400:
[----:B------:R-:W-:-:S07]  /*aa90*/  IMAD.MOV.U32 R125, RZ, RZ, R198 ;  /* 0x000000ffff7d7224 */ /* 0x000fce00078e00c6 */
.L_x_35401:
[----:B------:R-:W-:Y:S05]  /*aaa0*/  BSYNC B1 ;  /* 0x0000000000017941 */ /* 0x000fea0003800000 */
.L_x_35399:
        /* <DEDUP_REMOVED lines=16> */
.L_x_35405:
[----:B------:R-:W-:Y:S05]  /*abb0*/  BSYNC B2 ;  /* 0x0000000000027941 */ /* 0x000fea0003800000 */
.L_x_35404:
        /* <DEDUP_REMOVED lines=44> */
.L_x_35403:
[----:B------:R-:W-:Y:S05]  /*ae80*/  BSYNC B1 ;  /* 0x0000000000017941 */ /* 0x000fea0003800000 */
.L_x_35402:
[----:B------:R-:W-:Y:S01]  /*ae90*/  I2FP.F32.U32 R125, R125 ;  /* 0x0000007d007d7245 */ /* 0x000fe20000201000 */
[----:B-----5:R-:W-:Y:S01]  /*aea0*/  HADD2.F32 R128, -RZ, R92.H1_H1 ;  /* 0x3000005cff807230 */ /* 0x020fe20000004100 */
[----:B------:R-:W-:-:S04]  /*aeb0*/  MOV R126, 0x2f800000 ;  /* 0x2f800000007e7802 */ /* 0x000fc80000000f00 */
        /* <DEDUP_REMOVED lines=9> */
.L_x_35398:
[----:B------:R-:W-:Y:S05]  /*af50*/  BSYNC B0 ;  /* 0x0000000000007941 */ /* 0x000fea0003800000 */
.L_x_35397:
        /* <DEDUP_REMOVED lines=18> */
.L_x_35409:
[----:B------:R-:W-:-:S07]  /*b080*/  MOV R134, R198 ;  /* 0x000000c600867202 */ /* 0x000fce0000000f00 */
.L_x_35410:
[----:B------:R-:W-:Y:S05]  /*b090*/  BSYNC B1 ;  /* 0x0000000000017941 */ /* 0x000fea0003800000 */
.L_x_35408:
        /* <DEDUP_REMOVED lines=16> */
.L_x_35414:
[----:B------:R-:W-:Y:S05]  /*b1a0*/  BSYNC B2 ;  /* 0x0000000000027941 */ /* 0x000fea0003800000 */
.L_x_35413:
        /* <DEDUP_REMOVED lines=44> */
.L_x_35412:
[----:B------:R-:W-:Y:S05]  /*b470*/  BSYNC B1 ;  /* 0x0000000000017941 */ /* 0x000fea0003800000 */
.L_x_35411:
        /* <DEDUP_REMOVED lines=12> */
.L_x_35407:
[----:B------:R-:W-:Y:S05]  /*b540*/  BSYNC B0 ;  /* 0x0000000000007941 */ /* 0x000fea0003800000 */
.L_x_35406:
        /* <DEDUP_REMOVED lines=18> */
.L_x_35418:
[----:B------:R-:W-:-:S07]  /*b670*/  MOV R127, R198 ;  /* 0x000000c6007f7202 */ /* 0x000fce0000000f00 */
.L_x_35419:
[----:B------:R-:W-:Y:S05]  /*b680*/  BSYNC B1 ;  /* 0x0000000000017941 */ /* 0x000fea0003800000 */
.L_x_35417:
        /* <DEDUP_REMOVED lines=16> */
.L_x_35423:
[----:B------:R-:W-:Y:S05]  /*b790*/  BSYNC B2 ;  /* 0x0000000000027941 */ /* 0x000fea0003800000 */
.L_x_35422:
        /* <DEDUP_REMOVED lines=44> */
.L_x_35421:
[----:B------:R-:W-:Y:S05]  /*ba60*/  BSYNC B1 ;  /* 0x0000000000017941 */ /* 0x000fea0003800000 */
.L_x_35420:
        /* <DEDUP_REMOVED lines=12> */
.L_x_35416:
[----:B------:R-:W-:Y:S05]  /*bb30*/  BSYNC B0 ;  /* 0x0000000000007941 */ /* 0x000fea0003800000 */
.L_x_35415:
        /* <DEDUP_REMOVED lines=18> */
.L_x_35427:
[----:B------:R-:W-:-:S07]  /*bc60*/  IMAD.MOV.U32 R136, RZ, RZ, R198 ;  /* 0x000000ffff887224 */ /* 0x000fce00078e00c6 */
.L_x_35428:
[----:B------:R-:W-:Y:S05]  /*bc70*/  BSYNC B1 ;  /* 0x0000000000017941 */ /* 0x000fea0003800000 */
.L_x_35426:
        /* <DEDUP_REMOVED lines=16> */
.L_x_35432:
[----:B------:R-:W-:Y:S05]  /*bd80*/  BSYNC B2 ;  /* 0x0000000000027941 */ /* 0x000fea0003800000 */
.L_x_35431:
        /* <DEDUP_REMOVED lines=44> */
.L_x_35430:
[----:B------:R-:W-:Y:S05]  /*c050*/  BSYNC B1 ;  /* 0x0000000000017941 */ /* 0x000fea0003800000 */
.L_x_35429:
[----:B------:R-:W-:Y:S01]  /*c060*/  I2FP.F32.U32 R128, R136 ;  /* 0x0000008800807245 */ /* 0x000fe20000201000 */
[----:B------:R-:W-:Y:S01]  /*c070*/  HADD2.F32 R131, -RZ, R94.H0_H0 ;  /* 0x2000005eff837230 */ /* 0x000fe20000004100 */
[----:B------:R-:W-:-:S04]  /*c080*/  MOV R129, 0x2f800000 ;  /* 0x2f80000000817802 */ /* 0x000fc80000000f00 */
        /* <DEDUP_REMOVED lines=9> */
.L_x_35425:
[----:B------:R-:W-:Y:S05]  /*c120*/  BSYNC B0 ;  /* 0x0000000000007941 */ /* 0x000fea0003800000 */
.L_x_35424:
        /* <DEDUP_REMOVED lines=18> */
.L_x_35436:
[----:B------:R-:W-:-:S07]  /*c250*/  MOV R129, R198 ;  /* 0x000000c600817202 */ /* 0x000fce0000000f00 */
.L_x_35437:
[----:B------:R-:W-:Y:S05]  /*c260*/  BSYNC B1 ;  /* 0x0000000000017941 */ /* 0x000fea0003800000 */
.L_x_35435:
        /* <DEDUP_REMOVED lines=16> */
.L_x_35441:
[----:B------:R-:W-:Y:S05]  /*c370*/  BSYNC B2 ;  /* 0x0000000000027941 */ /* 0x000fea0003800000 */
.L_x_35440:
        /* <DEDUP_REMOVED lines=44> */
.L_x_35439:
[----:B------:R-:W-:Y:S05]  /*c640*/  BSYNC B1 ;  /* 0x0000000000017941 */ /* 0x000fea0003800000 */
.L_x_35438:
[----:B------:R-:W-:Y:S01]  /*c650*/  HFMA2.MMA R130, -RZ, RZ, 0.1171875, 0 ;  /* 0x2f800000ff827435 */ /* 0x000fe200000001ff */
[----:B------:R-:W-:Y:S01]  /*c660*/  I2FP.F32.U32 R129, R129 ;  /* 0x0000008100817245 */ /* 0x000fe20000201000 */
[----:B------:R-:W-:-:S05]  /*c670*/  HADD2.F32 R132, -RZ, R94.H1_H1 ;  /* 0x3000005eff847230 */ /* 0x000fca0000004100 */
        /* <DEDUP_REMOVED lines=9> */
.L_x_35434:
[----:B------:R-:W-:Y:S05]  /*c710*/  BSYNC B0 ;  /* 0x0000000000007941 */ /* 0x000fea0003800000 */
.L_x_35433:
        /* <DEDUP_REMOVED lines=18> */
.L_x_35445:
[----:B------:R-:W-:-:S07]  /*c840*/  MOV R138, R198 ;  /* 0x000000c6008a7202 */ /* 0x000fce0000000f00 */
.L_x_35446:
[----:B------:R-:W-:Y:S05]  /*c850*/  BSYNC B1 ;  /* 0x0000000000017941 */ /* 0x000fea0003800000 */
.L_x_35444:
        /* <DEDUP_REMOVED lines=16> */
.L_x_35450:
[----:B------:R-:W-:Y:S05]  /*c960*/  BSYNC B2 ;  /* 0x0000000000027941 */ /* 0x000fea0003800000 */
.L_x_35449:
        /* <DEDUP_REMOVED lines=44> */
.L_x_35448:
[----:B------:R-:W-:Y:S05]  /*cc30*/  BSYNC B1 ;  /* 0x0000000000017941 */ /* 0x000fea0003800000 */
.L_x_35447:
[----:B------:R-:W-:Y:S01]  /*cc40*/  I2FP.F32.U32 R130, R138 ;  /* 0x0000008a00827245 */ /* 0x000fe20000201000 */
[----:B------:R-:W-:Y:S02]  /*cc50*/  HADD2.F32 R133, -RZ, R95.H0_H0 ;  /* 0x2000005fff857230 */ /* 0x000fe40000004100 */
        /* <DEDUP_REMOVED lines=10> */
.L_x_35443:
[----:B------:R-:W-:Y:S05]  /*cd00*/  BSYNC B0 ;  /* 0x0000000000007941 */ /* 0x000fea0003800000 */
.L_x_35442:
        /* <DEDUP_REMOVED lines=18> */
.L_x_35454:
[----:B------:R-:W-:-:S07]  /*ce30*/  IMAD.MOV.U32 R131, RZ, RZ, R198 ;  /* 0x000000ffff837224 */ /* 0x000fce00078e00c6 */
.L_x_35455:
[----:B------:R-:W-:Y:S05]  /*ce40*/  BSYNC B1 ;  /* 0x0000000000017941 */ /* 0x000fea0003800000 */
.L_x_35453:
        /* <DEDUP_REMOVED lines=16> */
.L_x_35459:
[----:B------:R-:W-:Y:S05]  /*cf50*/  BSYNC B2 ;  /* 0x0000000000027941 */ /* 0x000fea0003800000 */
.L_x_35458:
        /* <DEDUP_REMOVED lines=44> */
.L_x_35457:
[----:B------:R-:W-:Y:S05]  /*d220*/  BSYNC B1 ;  /* 0x0000000000017941 */ /* 0x000fea0003800000 */
.L_x_35456:
[----:B------:R-:W-:Y:S01]  /*d230*/  I2FP.F32.U32 R131, R131 ;  /* 0x0000008300837245 */ /* 0x000fe20000201000 */
[----:B------:R-:W-:Y:S01]  /*d240*/  HADD2.F32 R133, -RZ, R95.H1_H1 ;  /* 0x3000005fff857230 */ /* 0x000fe20000004100 */
        /* <DEDUP_REMOVED lines=10> */
.L_x_35452:
[----:B------:R-:W-:Y:S05]  /*d2f0*/  BSYNC B0 ;  /* 0x0000000000007941 */ /* 0x000fea0003800000 */
.L_x_35451:
        /* <DEDUP_REMOVED lines=30> */
.L_x_35461:
[----:B------:R-:W-:Y:S05]  /*d4e0*/  BSYNC B0 ;  /* 0x0000000000007941 */ /* 0x000fea0003800000 */
.L_x_35460:
        /* <DEDUP_REMOVED lines=22> */
.L_x_35465:
[----:B------:R-:W-:-:S07]  /*d650*/  MOV R140, R198 ;  /* 0x000000c6008c7202 */ /* 0x000fce0000000f00 */
.L_x_35466:
[----:B------:R-:W-:Y:S05]  /*d660*/  BSYNC B1 ;  /* 0x0000000000017941 */ /* 0x000fea0003800000 */
.L_x_35464:
        /* <DEDUP_REMOVED lines=16> */
.L_x_35470:
[----:B------:R-:W-:Y:S05]  /*d770*/  BSYNC B2 ;  /* 0x0000000000027941 */ /* 0x000fea0003800000 */
.L_x_35469:
        /* <DEDUP_REMOVED lines=43> */
.L_x_35468:
[----:B------:R-:W-:Y:S05]  /*da30*/  BSYNC B1 ;  /* 0x0000000000017941 */ /* 0x000fea0003800000 */
.L_x_35467:
        /* <DEDUP_REMOVED lines=12> */
.L_x_35463:
[----:B------:R-:W-:Y:S05]  /*db00*/  BSYNC B0 ;  /* 0x0000000000007941 */ /* 0x000fea0003800000 */
.L_x_35462:
        /* <DEDUP_REMOVED lines=18> */
.L_x_35474:
[----:B------:R-:W-:-:S07]  /*dc30*/  IMAD.MOV.U32 R133, RZ, RZ, R198 ;  /* 0x000000ffff857224 */ /* 0x000fce00078e00c6 */
.L_x_35475:
[----:B------:R-:W-:Y:S05]  /*dc40*/  BSYNC B1 ;  /* 0x0000000000017941 */ /* 0x000fea0003800000 */
.L_x_35473:
        /* <DEDUP_REMOVED lines=16> */
.L_x_35479:
[----:B------:R-:W-:Y:S05]  /*dd50*/  BSYNC B2 ;  /* 0x0000000000027941 */ /* 0x000fea0003800000 */
.L_x_35478:
        /* <DEDUP_REMOVED lines=44> */
.L_x_35477:
[----:B------:R-:W-:Y:S05]  /*e020*/  BSYNC B1 ;  /* 0x0000000000017941 */ /* 0x000fea0003800000 */
.L_x_35476:
        /* <DEDUP_REMOVED lines=12> */
.L_x_35472:
[----:B------:R-:W-:Y:S05]  /*e0f0*/  BSYNC B0 ;  /* 0x0000000000007941 */ /* 0x000fea0003800000 */
.L_x_35471:
        /* <DEDUP_REMOVED lines=18> */
.L_x_35483:
[----:B------:R-:W-:-:S07]  /*e220*/  MOV R142, R198 ;  /* 0x000000c6008e7202 */ /* 0x000fce0000000f00 */
.L_x_35484:
[----:B------:R-:W-:Y:S05]  /*e230*/  BSYNC B1 ;  /* 0x0000000000017941 */ /* 0x000fea0003800000 */
.L_x_35482:
        /* <DEDUP_REMOVED lines=16> */
.L_x_35488:
[----:B------:R-:W-:Y:S05]  /*e340*/  BSYNC B2 ;  /* 0x0000000000027941 */ /* 0x000fea0003800000 */
.L_x_35487:
        /* <DEDUP_REMOVED lines=44> */
.L_x_35486:
[----:B------:R-:W-:Y:S05]  /*e610*/  BSYNC B1 ;  /* 0x0000000000017941 */ /* 0x000fea0003800000 */
.L_x_35485:
        /* <DEDUP_REMOVED lines=12> */
.L_x_35481:
[----:B------:R-:W-:Y:S05]  /*e6e0*/  BSYNC B0 ;  /* 0x0000000000007941 */ /* 0x000fea0003800000 */
.L_x_35480:
        /* <DEDUP_REMOVED lines=18> */
.L_x_35492:
[----:B------:R-:W-:-:S07]  /*e810*/  MOV R135, R198 ;  /* 0x000000c600877202 */ /* 0x000fce0000000f00 */
.L_x_35493:
[----:B------:R-:W-:Y:S05]  /*e820*/  BSYNC B1 ;  /* 0x0000000000017941 */ /* 0x000fea0003800000 */
.L_x_35491:
        /* <DEDUP_REMOVED lines=16> */
.L_x_35497:
[----:B------:R-:W-:Y:S05]  /*e930*/  BSYNC B2 ;  /* 0x0000000000027941 */ /* 0x000fea0003800000 */
.L_x_35496:
        /* <DEDUP_REMOVED lines=44> */
.L_x_35495:
[----:B------:R-:W-:Y:S05]  /*ec00*/  BSYNC B1 ;  /* 0x0000000000017941 */ /* 0x000fea0003800000 */
.L_x_35494:
        /* <DEDUP_REMOVED lines=12> */
.L_x_35490:
[----:B------:R-:W-:Y:S05]  /*ecd0*/  BSYNC B0 ;  /* 0x0000000000007941 */ /* 0x000fea0003800000 */
.L_x_35489:
        /* <DEDUP_REMOVED lines=18> */
.L_x_35501:
[----:B------:R-:W-:-:S07]  /*ee00*/  IMAD.MOV.U32 R144, RZ, RZ, R198 ;  /* 0x000000ffff907224 */ /* 0x000fce00078e00c6 */
.L_x_35502:
[----:B------:R-:W-:Y:S05]  /*ee10*/  BSYNC B1 ;  /* 0x0000000000017941 */ /* 0x000fea0003800000 */
.L_x_35500:
        /* <DEDUP_REMOVED lines=16> */
.L_x_35506:
[----:B------:R-:W-:Y:S05]  /*ef20*/  BSYNC B2 ;  /* 0x0000000000027941 */ /* 0x000fea0003800000 */
.L_x_35505:
        /* <DEDUP_REMOVED lines=44> */
.L_x_35504:
[----:B------:R-:W-:Y:S05]  /*f1f0*/  BSYNC B1 ;  /* 0x0000000000017941 */ /* 0x000fea0003800000 */
.L_x_35503:
        /* <DEDUP_REMOVED lines=12> */
.L_x_35499:
[----:B------:R-:W-:Y:S05]  /*f2c0*/  BSYNC B0 ;  /* 0x0000000000007941 */ /* 0x000fea0003800000 */
.L_x_35498:
        /* <DEDUP_REMOVED lines=18> */
.L_x_35510:
[----:B------:R-:W-:-:S07]  /*f3f0*/  MOV R137, R198 ;  /* 0x000000c600897202 */ /* 0x000fce0000000f00 */
.L_x_35511:
[----:B------:R-:W-:Y:S05]  /*f400*/  BSYNC B1 ;  /* 0x0000000000017941 */ /* 0x000fea0003800000 */
.L_x_35509:
        /* <DEDUP_REMOVED lines=16> */
.L_x_35515:
[----:B------:R-:W-:Y:S05]  /*f510*/  BSYNC B2 ;  /* 0x0000000000027941 */ /* 0x000fea0003800000 */
.L_x_35514:
        /* <DEDUP_REMOVED lines=44> */
.L_x_35513:
[----:B------:R-:W-:Y:S05]  /*f7e0*/  BSYNC B1 ;  /* 0x0000000000017941 */ /* 0x000fea0003800000 */
.L_x_35512:
        /* <DEDUP_REMOVED lines=12> */
.L_x_35508:
[----:B------:R-:W-:Y:S05]  /*f8b0*/  BSYNC B0 ;  /* 0x0000000000007941 */ /* 0x000fea0003800000 */
.L_x_35507:
        /* <DEDUP_REMOVED lines=18> */
.L_x_35519:
[----:B------:R-:W-:-:S07]  /*f9e0*/  MOV R146, R198 ;  /* 0x000000c600927202 */ /* 0x000fce0000000f00 */
.L_x_35520:
[----:B------:R-:W-:Y:S05]  /*f9f0*/  BSYNC B1 ;  /* 0x0000000000017941 */ /* 0x000fea0003800000 */
.L_x_35518:
        /* <DEDUP_REMOVED lines=16> */
.L_x_35524:
[----:B------:R-:W-:Y:S05]  /*fb00*/  BSYNC B2 ;  /* 0x0000000000027941 */ /* 0x000fea0003800000 */
.L_x_35523:
        /* <DEDUP_REMOVED lines=44> */
.L_x_35522:
[----:B------:R-:W-:Y:S05]  /*fdd0*/  BSYNC B1 ;  /* 0x0000000000017941 */ /* 0x000fea0003800000 */
.L_x_35521:
        /* <DEDUP_REMOVED lines=12> */
.L_x_35517:
[----:B------:R-:W-:Y:S05]  /*fea0*/  BSYNC B0 ;  /* 0x0000000000007941 */ /* 0x000fea0003800000 */
.L_x_35516:
        /* <DEDUP_REMOVED lines=18> */
.L_x_35528:
[----:B------:R-:W-:-:S07]  /*ffd0*/  IMAD.MOV.U32 R139, RZ, RZ, R198 ;  /* 0x000000ffff8b7224 */ /* 0x000fce00078e00c6 */
.L_x_35529:
[----:B------:R-:W-:Y:S05]  /*ffe0*/  BSYNC B1 ;  /* 0x0000000000017941 */ /* 0x000fea0003800000 */
.L_x_35527:
        /* <DEDUP_REMOVED lines=16> */
.L_x_35533:
[----:B------:R-:W-:Y:S05]  /*100f0*/  BSYNC B2 ;  /* 0x0000000000027941 */ /* 0x000fea0003800000 */
.L_x_35532:
        /* <DEDUP_REMOVED lines=44> */
.L_x_35531:
[----:B------:R-:W-:Y:S05]  /*103c0*/  BSYNC B1 ;  /* 0x0000000000017941 */ /* 0x000fea0003800000 */
.L_x_35530:
        /* <DEDUP_REMOVED lines=12> */
.L_x_35526:
[----:B------:R-:W-:Y:S05]  /*10490*/  BSYNC B0 ;  /* 0x0000000000007941 */ /* 0x000fea0003800000 */
.L_x_35525:
        /* <DEDUP_REMOVED lines=30> */
.L_x_35535:
[----:B------:R-:W-:Y:S05]  /*10680*/  BSYNC B0 ;  /* 0x0000000000007941 */ /* 0x000fea0003800000 */
.L_x_35534:
        /* <DEDUP_REMOVED lines=22> */
.L_x_35539:
[----:B------:R-:W-:-:S07]  /*107f0*/  MOV R148, R198 ;  /* 0x000000c600947202 */ /* 0x000fce0000000f00 */
.L_x_35540:
[----:B------:R-:W-:Y:S05]  /*10800*/  BSYNC B1 ;  /* 0x0000000000017941 */ /* 0x000fea0003800000 */
.L_x_35538:
        /* <DEDUP_REMOVED lines=16> */
.L_x_35544:
[----:B------:R-:W-:Y:S05]  /*10910*/  BSYNC B2 ;  /* 0x0000000000027941 */ /* 0x000fea0003800000 */
.L_x_35543:
        /* <DEDUP_REMOVED lines=43> */
.L_x_35542:
[----:B------:R-:W-:Y:S05]  /*10bd0*/  BSYNC B1 ;  /* 0x0000000000017941 */ /* 0x000fea0003800000 */
.L_x_35541:
        /* <DEDUP_REMOVED lines=12> */
.L_x_35537:
[----:B------:R-:W-:Y:S05]  /*10ca0*/  BSYNC B0 ;  /* 0x0000000000007941 */ /* 0x000fea0003800000 */
.L_x_35536:
        /* <DEDUP_REMOVED lines=18> */
.L_x_35548:
[----:B------:R-:W-:-:S07]  /*10dd0*/  IMAD.MOV.U32 R141, RZ, RZ, R198 ;  /* 0x000000ffff8d7224 */ /* 0x000fce00078e00c6 */
.L_x_35549:
[----:B------:R-:W-:Y:S05]  /*10de0*/  BSYNC B1 ;  /* 0x0000000000017941 */ /* 0x000fea0003800000 */
.L_x_35547:
        /* <DEDUP_REMOVED lines=16> */
.L_x_35553:
[----:B------:R-:W-:Y:S05]  /*10ef0*/  BSYNC B2 ;  /* 0x0000000000027941 */ /* 0x000fea0003800000 */
.L_x_35552:
        /* <DEDUP_REMOVED lines=44> */
.L_x_35551:
[----:B------:R-:W-:Y:S05]  /*111c0*/  BSYNC B1 ;  /* 0x0000000000017941 */ /* 0x000fea0003800000 */
.L_x_35550:
        /* <DEDUP_REMOVED lines=12> */
.L_x_35546:
[----:B------:R-:W-:Y:S05]  /*11290*/  BSYNC B0 ;  /* 0x0000000000007941 */ /* 0x000fea0003800000 */
.L_x_35545:
        /* <DEDUP_REMOVED lines=18> */
.L_x_35557:
[----:B------:R-:W-:-:S07]  /*113c0*/  MOV R150, R198 ;  /* 0x000000c600967202 */ /* 0x000fce0000000f00 */
.L_x_35558:
[----:B------:R-:W-:Y:S05]  /*113d0*/  BSYNC B1 ;  /* 0x0000000000017941 */ /* 0x000fea0003800000 */
.L_x_35556:
        /* <DEDUP_REMOVED lines=16> */
.L_x_35562:
[----:B------:R-:W-:Y:S05]  /*114e0*/  BSYNC B2 ;  /* 0x0000000000027941 */ /* 0x000fea0003800000 */
.L_x_35561:
        /* <DEDUP_REMOVED lines=44> */
.L_x_35560:
[----:B------:R-:W-:Y:S05]  /*117b0*/  BSYNC B1 ;  /* 0x0000000000017941 */ /* 0x000fea0003800000 */
.L_x_35559:
        /* <DEDUP_REMOVED lines=12> */
.L_x_35555:
[----:B------:R-:W-:Y:S05]  /*11880*/  BSYNC B0 ;  /* 0x0000000000007941 */ /* 0x000fea0003800000 */
.L_x_35554:
        /* <DEDUP_REMOVED lines=18> */
.L_x_35566:
[----:B------:R-:W-:-:S07]  /*119b0*/  MOV R143, R198 ;  /* 0x000000c6008f7202 */ /* 0x000fce0000000f00 */
.L_x_35567:
[----:B------:R-:W-:Y:S05]  /*119c0*/  BSYNC B1 ;  /* 0x0000000000017941 */ /* 0x000fea0003800000 */
.L_x_35565:
        /* <DEDUP_REMOVED lines=16> */
.L_x_35571:
[----:B------:R-:W-:Y:S05]  /*11ad0*/  BSYNC B2 ;  /* 0x0000000000027941 */ /* 0x000fea0003800000 */
.L_x_35570:
        /* <DEDUP_REMOVED lines=44> */
.L_x_35569:
[----:B------:R-:W-:Y:S05]  /*11da0*/  BSYNC B1 ;  /* 0x0000000000017941 */ /* 0x000fea0003800000 */
.L_x_35568:
        /* <DEDUP_REMOVED lines=12> */
.L_x_35564:
[----:B------:R-:W-:Y:S05]  /*11e70*/  BSYNC B0 ;  /* 0x0000000000007941 */ /* 0x000fea0003800000 */
.L_x_35563:
        /* <DEDUP_REMOVED lines=18> */
.L_x_35575:
[----:B------:R-:W-:-:S07]  /*11fa0*/  IMAD.MOV.U32 R152, RZ, RZ, R198 ;  /* 0x000000ffff987224 */ /* 0x000fce00078e00c6 */
.L_x_35576:
[----:B------:R-:W-:Y:S05]  /*11fb0*/  BSYNC B1 ;  /* 0x0000000000017941 */ /* 0x000fea0003800000 */
.L_x_35574:
        /* <DEDUP_REMOVED lines=16> */
.L_x_35580:
[----:B------:R-:W-:Y:S05]  /*120c0*/  BSYNC B2 ;  /* 0x0000000000027941 */ /* 0x000fea0003800000 */
.L_x_35579:
        /* <DEDUP_REMOVED lines=44> */
.L_x_35578:
[----:B------:R-:W-:Y:S05]  /*12390*/  BSYNC B1 ;  /* 0x0000000000017941 */ /* 0x000fea0003800000 */
.L_x_35577:
        /* <DEDUP_REMOVED lines=12> */
.L_x_35573:
[----:B------:R-:W-:Y:S05]  /*12460*/  BSYNC B0 ;  /* 0x0000000000007941 */ /* 0x000fea0003800000 */
.L_x_35572:
        /* <DEDUP_REMOVED lines=18> */
.L_x_35584:
[----:B------:R-:W-:-:S07]  /*12590*/  MOV R145, R198 ;  /* 0x000000c600917202 */ /* 0x000fce0000000f00 */
.L_x_35585:
[----:B------:R-:W-:Y:S05]  /*125a0*/  BSYNC B1 ;  /* 0x0000000000017941 */ /* 0x000fea0003800000 */
.L_x_35583:
        /* <DEDUP_REMOVED lines=16> */
.L_x_35589:
[----:B------:R-:W-:Y:S05]  /*126b0*/  BSYNC B2 ;  /* 0x0000000000027941 */ /* 0x000fea0003800000 */
.L_x_35588:
        /* <DEDUP_REMOVED lines=44> */
.L_x_35587:
[----:B------:R-:W-:Y:S05]  /*12980*/  BSYNC B1 ;  /* 0x0000000000017941 */ /* 0x000fea0003800000 */
.L_x_35586:
        /* <DEDUP_REMOVED lines=12> */
.L_x_35582:
[----:B------:R-:W-:Y:S05]  /*12a50*/  BSYNC B0 ;  /* 0x0000000000007941 */ /* 0x000fea0003800000 */
.L_x_35581:
        /* <DEDUP_REMOVED lines=18> */
.L_x_35593:
[----:B------:R-:W-:-:S07]  /*12b80*/  MOV R154, R198 ;  /* 0x000000c6009a7202 */ /* 0x000fce0000000f00 */
.L_x_35594:
[----:B------:R-:W-:Y:S05]  /*12b90*/  BSYNC B1 ;  /* 0x0000000000017941 */ /* 0x000fea0003800000 */
.L_x_35592:
        /* <DEDUP_REMOVED lines=16> */
.L_x_35598:
[----:B------:R-:W-:Y:S05]  /*12ca0*/  BSYNC B2 ;  /* 0x0000000000027941 */ /* 0x000fea0003800000 */
.L_x_35597:
        /* <DEDUP_REMOVED lines=44> */
.L_x_35596:
[----:B------:R-:W-:Y:S05]  /*12f70*/  BSYNC B1 ;  /* 0x0000000000017941 */ /* 0x000fea0003800000 */
.L_x_35595:
        /* <DEDUP_REMOVED lines=12> */
.L_x_35591:
[----:B------:R-:W-:Y:S05]  /*13040*/  BSYNC B0 ;  /* 0x0000000000007941 */ /* 0x000fea0003800000 */
.L_x_35590:
        /* <DEDUP_REMOVED lines=18> */
.L_x_35602:
[----:B------:R-:W-:-:S07]  /*13170*/  IMAD.MOV.U32 R147, RZ, RZ, R198 ;  /* 0x000000ffff937224 */ /* 0x000fce00078e00c6 */
.L_x_35603:
[----:B------:R-:W-:Y:S05]  /*13180*/  BSYNC B1 ;  /* 0x0000000000017941 */ /* 0x000fea0003800000 */
.L_x_35601:
        /* <DEDUP_REMOVED lines=16> */
.L_x_35607:
[----:B------:R-:W-:Y:S05]  /*13290*/  BSYNC B2 ;  /* 0x0000000000027941 */ /* 0x000fea0003800000 */
.L_x_35606:
        /* <DEDUP_REMOVED lines=44> */
.L_x_35605:
[----:B------:R-:W-:Y:S05]  /*13560*/  BSYNC B1 ;  /* 0x0000000000017941 */ /* 0x000fea0003800000 */
.L_x_35604:
        /* <DEDUP_REMOVED lines=12> */
.L_x_35600:
[----:B------:R-:W-:Y:S05]  /*13630*/  BSYNC B0 ;  /* 0x0000000000007941 */ /* 0x000fea0003800000 */
.L_x_35599:
        /* <DEDUP_REMOVED lines=30> */
.L_x_35609:
[----:B------:R-:W-:Y:S05]  /*13820*/  BSYNC B0 ;  /* 0x0000000000007941 */ /* 0x000fea0003800000 */
.L_x_35608:
        /* <DEDUP_REMOVED lines=22> */
.L_x_35613:
[----:B------:R-:W-:-:S07]  /*13990*/  MOV R188, R198 ;  /* 0x000000c600bc7202 */ /* 0x000fce0000000f00 */
.L_x_35614:
[----:B------:R-:W-:Y:S05]  /*139a0*/  BSYNC B1 ;  /* 0x0000000000017941 */ /* 0x000fea0003800000 */
.L_x_35612:
        /* <DEDUP_REMOVED lines=16> */
.L_x_35618:
[----:B------:R-:W-:Y:S05]  /*13ab0*/  BSYNC B2 ;  /* 0x0000000000027941 */ /* 0x000fea0003800000 */
.L_x_35617:
        /* <DEDUP_REMOVED lines=43> */
.L_x_35616:
[----:B------:R-:W-:Y:S05]  /*13d70*/  BSYNC B1 ;  /* 0x0000000000017941 */ /* 0x000fea0003800000 */
.L_x_35615:
        /* <DEDUP_REMOVED lines=12> */
.L_x_35611:
[----:B------:R-:W-:Y:S05]  /*13e40*/  BSYNC B0 ;  /* 0x0000000000007941 */ /* 0x000fea0003800000 */
.L_x_35610:
        /* <DEDUP_REMOVED lines=18> */
.L_x_35622:
[----:B------:R-:W-:-:S07]  /*13f70*/  IMAD.MOV.U32 R149, RZ, RZ, R198 ;  /* 0x000000ffff957224 */ /* 0x000fce00078e00c6 */
.L_x_35623:
[----:B------:R-:W-:Y:S05]  /*13f80*/  BSYNC B1 ;  /* 0x0000000000017941 */ /* 0x000fea0003800000 */
.L_x_35621:
        /* <DEDUP_REMOVED lines=16> */
.L_x_35627:
[----:B------:R-:W-:Y:S05]  /*14090*/  BSYNC B2 ;  /* 0x0000000000027941 */ /* 0x000fea0003800000 */
.L_x_35626:
        /* <DEDUP_REMOVED lines=44> */
.L_x_35625:
[----:B------:R-:W-:Y:S05]  /*14360*/  BSYNC B1 ;  /* 0x0000000000017941 */ /* 0x000fea0003800000 */
.L_x_35624:
        /* <DEDUP_REMOVED lines=12> */
.L_x_35620:
[----:B------:R-:W-:Y:S05]  /*14430*/  BSYNC B0 ;  /* 0x0000000000007941 */ /* 0x000fea0003800000 */
.L_x_35619:
        /* <DEDUP_REMOVED lines=18> */
.L_x_35631:
[----:B------:R-:W-:-:S07]  /*14560*/  MOV R188, R198 ;  /* 0x000000c600bc7202 */ /* 0x000fce0000000f00 */
.L_x_35632:
[----:B------:R-:W-:Y:S05]  /*14570*/  BSYNC B1 ;  /* 0x0000000000017941 */ /* 0x000fea0003800000 */
.L_x_35630:
        /* <DEDUP_REMOVED lines=16> */
.L_x_35636:
[----:B------:R-:W-:Y:S05]  /*14680*/  BSYNC B2 ;  /* 0x0000000000027941 */ /* 0x000fea0003800000 */
.L_x_35635:
        /* <DEDUP_REMOVED lines=44> */
.L_x_35634:
[----:B------:R-:W-:Y:S05]  /*14950*/  BSYNC B1 ;  /* 0x0000000000017941 */ /* 0x000fea0003800000 */
.L_x_35633:
        /* <DEDUP_REMOVED lines=12> */
.L_x_35629:
[----:B------:R-:W-:Y:S05]  /*14a20*/  BSYNC B0 ;  /* 0x0000000000007941 */ /* 0x000fea0003800000 */
.L_x_35628:
        /* <DEDUP_REMOVED lines=18> */
.L_x_35640:
[----:B------:R-:W-:-:S07]  /*14b50*/  MOV R151, R198 ;  /* 0x000000c600977202 */ /* 0x000fce0000000f00 */
.L_x_35641:
[----:B------:R-:W-:Y:S05]  /*14b60*/  BSYNC B1 ;  /* 0x0000000000017941 */ /* 0x000fea0003800000 */
.L_x_35639:
        /* <DEDUP_REMOVED lines=16> */
.L_x_35645:
[----:B------:R-:W-:Y:S05]  /*14c70*/  BSYNC B2 ;  /* 0x0000000000027941 */ /* 0x000fea0003800000 */
.L_x_35644:
        /* <DEDUP_REMOVED lines=44> */
.L_x_35643:
[----:B------:R-:W-:Y:S05]  /*14f40*/  BSYNC B1 ;  /* 0x0000000000017941 */ /* 0x000fea0003800000 */
.L_x_35642:
        /* <DEDUP_REMOVED lines=12> */
.L_x_35638:
[----:B------:R-:W-:Y:S05]  /*15010*/  BSYNC B0 ;  /* 0x0000000000007941 */ /* 0x000fea0003800000 */
.L_x_35637:
        /* <DEDUP_REMOVED lines=18> */
.L_x_35649:
[----:B------:R-:W-:-:S07]  /*15140*/  IMAD.MOV.U32 R190, RZ, RZ, R198 ;  /* 0x000000ffffbe7224 */ /* 0x000fce00078e00c6 */
.L_x_35650:
[----:B------:R-:W-:Y:S05]  /*15150*/  BSYNC B1 ;  /* 0x0000000000017941 */ /* 0x000fea0003800000 */
.L_x_35648:
        /* <DEDUP_REMOVED lines=16> */
.L_x_35654:
[----:B------:R-:W-:Y:S05]  /*15260*/  BSYNC B2 ;  /* 0x0000000000027941 */ /* 0x000fea0003800000 */
.L_x_35653:
        /* <DEDUP_REMOVED lines=44> */
.L_x_35652:
[----:B------:R-:W-:Y:S05]  /*15530*/  BSYNC B1 ;  /* 0x0000000000017941 */ /* 0x000fea0003800000 */
.L_x_35651:
        /* <DEDUP_REMOVED lines=12> */
.L_x_35647:
[----:B------:R-:W-:Y:S05]  /*15600*/  BSYNC B0 ;  /* 0x0000000000007941 */ /* 0x000fea0003800000 */
.L_x_35646:
        /* <DEDUP_REMOVED lines=18> */
.L_x_35658:
[----:B------:R-:W-:-:S07]  /*15730*/  MOV R153, R198 ;  /* 0x000000c600997202 */ /* 0x000fce0000000f00 */
.L_x_35659:
[----:B------:R-:W-:Y:S05]  /*15740*/  BSYNC B1 ;  /* 0x0000000000017941 */ /* 0x000fea0003800000 */
.L_x_35657:
        /* <DEDUP_REMOVED lines=16> */
.L_x_35663:
[----:B------:R-:W-:Y:S05]  /*15850*/  BSYNC B2 ;  /* 0x0000000000027941 */ /* 0x000fea0003800000 */
.L_x_35662:
        /* <DEDUP_REMOVED lines=44> */
.L_x_35661:
[----:B------:R-:W-:Y:S05]  /*15b20*/  BSYNC B1 ;  /* 0x0000000000017941 */ /* 0x000fea0003800000 */
.L_x_35660:
        /* <DEDUP_REMOVED lines=12> */
.L_x_35656:
[----:B------:R-:W-:Y:S05]  /*15bf0*/  BSYNC B0 ;  /* 0x0000000000007941 */ /* 0x000fea0003800000 */
.L_x_35655:
        /* <DEDUP_REMOVED lines=18> */
.L_x_35667:
[----:B------:R-:W-:-:S07]  /*15d20*/  MOV R205, R198 ;  /* 0x000000c600cd7202 */ /* 0x000fce0000000f00 */
.L_x_35668:
[----:B------:R-:W-:Y:S05]  /*15d30*/  BSYNC B1 ;  /* 0x0000000000017941 */ /* 0x000fea0003800000 */
.L_x_35666:
        /* <DEDUP_REMOVED lines=16> */
.L_x_35672:
[----:B------:R-:W-:Y:S05]  /*15e40*/  BSYNC B2 ;  /* 0x0000000000027941 */ /* 0x000fea0003800000 */
.L_x_35671:
        /* <DEDUP_REMOVED lines=44> */
.L_x_35670:
[----:B------:R-:W-:Y:S05]  /*16110*/  BSYNC B1 ;  /* 0x0000000000017941 */ /* 0x000fea0003800000 */
.L_x_35669:
        /* <DEDUP_REMOVED lines=12> */
.L_x_35665:
[----:B------:R-:W-:Y:S05]  /*161e0*/  BSYNC B0 ;  /* 0x0000000000007941 */ /* 0x000fea0003800000 */
.L_x_35664:
        /* <DEDUP_REMOVED lines=18> */
.L_x_35676:
[----:B------:R-:W-:-:S07]  /*16310*/  IMAD.MOV.U32 R155, RZ, RZ, R198 ;  /* 0x000000ffff9b7224 */ /* 0x000fce00078e00c6 */
.L_x_35677:
[----:B------:R-:W-:Y:S05]  /*16320*/  BSYNC B1 ;  /* 0x0000000000017941 */ /* 0x000fea0003800000 */
.L_x_35675:
        /* <DEDUP_REMOVED lines=16> */
.L_x_35681:
[----:B------:R-:W-:Y:S05]  /*16430*/  BSYNC B2 ;  /* 0x0000000000027941 */ /* 0x000fea0003800000 */
.L_x_35680:
        /* <DEDUP_REMOVED lines=44> */
.L_x_35679:
[----:B------:R-:W-:Y:S05]  /*16700*/  BSYNC B1 ;  /* 0x0000000000017941 */ /* 0x000fea0003800000 */
.L_x_35678:
        /* <DEDUP_REMOVED lines=12> */
.L_x_35674:
[----:B------:R-:W-:Y:S05]  /*167d0*/  BSYNC B0 ;  /* 0x0000000000007941 */ /* 0x000fea0003800000 */
.L_x_35673:
        /* <DEDUP_REMOVED lines=85> */
.L_x_35683:
[----:B------:R-:W-:Y:S05]  /*16d30*/  BSYNC B0 ;  /* 0x0000000000007941 */ /* 0x000fea0003800000 */
.L_x_35682:
        /* <DEDUP_REMOVED lines=136> */
.L_x_35698:
        /* <DEDUP_REMOVED lines=16> */
[----:B------:R-:W-:Y:S02]  /*176c0*/  LOP3.LUT P2, RZ, R213, 0x1f, R214, 0xf8, !PT ;  /* 0x0000001fd5ff7812 */ /* 0x000fe4000784f8d6 */
        /* <DEDUP_REMOVED lines=58> */
[----:B------:R-:W-:Y:S01]  /*17a70*/  IADD3 R208, R208, -0x1, RZ ;  /* 0xffffffffd0d07810 */ /* 0x000fe20007ffe0ff */
[----:B------:R-:W-:Y:S01]  /*17a80*/  HADD2.F32 R211, -RZ, R52.H1_H1 ;  /* 0x30000034ffd37230 */ /* 0x000fe20000004100 */
[----:B------:R-:W-:Y:S01]  /*17a90*/  FSEL R184, R215, RZ, !P1 ;  /* 0x000000ffd7b87208 */ /* 0x000fe20004800000 */
[----:B------:R-:W-:Y:S02]  /*17aa0*/  HADD2.F32 R213, -RZ, R40.H1_H1 ;  /* 0x30000028ffd57230 */ /* 0x000fe40000004100 */
[----:B------:R-:W-:Y:S02]  /*17ab0*/  IMAD R209, R208, R209, RZ ;  /* 0x000000d1d0d17224 */ /* 0x000fe400078e02ff */
[C---:B------:R-:W-:Y:S01]  /*17ac0*/  FADD.FTZ R208, -R184.reuse, R107 ;  /* 0x0000006bb8d07221 */ /* 0x040fe20000010100 */
[C---:B------:R-:W-:Y:S01]  /*17ad0*/  FADD.FTZ R188, -R184.reuse, R103 ;  /* 0x00000067b8bc7221 */ /* 0x040fe20000010100 */
[----:B------:R-:W-:Y:S02]  /*17ae0*/  HADD2.F32 R103, -RZ, R59.H1_H1 ;  /* 0x3000003bff677230 */ /* 0x000fe40000004100 */
[C---:B------:R-:W-:Y:S01]  /*17af0*/  FADD.FTZ R102, -R184.reuse, R102 ;  /* 0x00000066b8667221 */ /* 0x040fe20000010100 */
[C---:B------:R-:W-:Y:S01]  /*17b00*/  FMUL.FTZ R208, R189.reuse, R208 ;  /* 0x000000d0bdd07220 */ /* 0x040fe20000410000 */
[C---:B------:R-:W-:Y:S01]  /*17b10*/  FADD.FTZ R210, -R184.reuse, R109 ;  /* 0x0000006db8d27221 */ /* 0x040fe20000010100 */
[----:B------:R-:W-:Y:S01]  /*17b20*/  FADD.FTZ R114, -R184, R114 ;  /* 0x00000072b8727221 */ /* 0x000fe20000010100 */
[----:B------:R-:W-:Y:S01]  /*17b30*/  FMUL.FTZ R109, R189, R102 ;  /* 0x00000066bd6d7220 */ /* 0x000fe20000410000 */
[----:B------:R-:W-:Y:S01]  /*17b40*/  FFMA.FTZ R208, R208, R103, R9 ;  /* 0x00000067d0d07223 */ /* 0x000fe20000010009 */
[----:B------:R-:W-:-:S02]  /*17b50*/  HADD2.F32 R103, -RZ, R57.H0_H0 ;  /* 0x20000039ff677230 */ /* 0x000fc40000004100 */
[C---:B------:R-:W-:Y:S01]  /*17b60*/  FADD.FTZ R112, -R184.reuse, R112 ;  /* 0x00000070b8707221 */ /* 0x040fe20000010100 */
[C---:B------:R-:W-:Y:S01]  /*17b70*/  FADD.FTZ R214, -R184.reuse, R113 ;  /* 0x00000071b8d67221 */ /* 0x040fe20000010100 */
[C---:B------:R-:W-:Y:S01]  /*17b80*/  FADD.FTZ R234, -R184.reuse, R133 ;  /* 0x00000085b8ea7221 */ /* 0x040fe20000010100 */
[----:B------:R-:W-:Y:S01]  /*17b90*/  FMUL.FTZ R133, R189, R114 ;  /* 0x00000072bd857220 */ /* 0x000fe20000410000 */
[C---:B------:R-:W-:Y:S01]  /*17ba0*/  FADD.FTZ R224, -R184.reuse, R123 ;  /* 0x0000007bb8e07221 */ /* 0x040fe20000010100 */
[----:B------:R-:W-:Y:S01]  /*17bb0*/  FFMA.FTZ R109, R109, R103, R4 ;  /* 0x000000676d6d7223 */ /* 0x000fe20000010004 */
[--C-:B------:R-:W-:Y:S02]  /*17bc0*/  HADD2.F32 R114, -RZ, R54.reuse.H0_H0 ;  /* 0x20000036ff727230 */ /* 0x100fe40000004100 */
[C---:B------:R-:W-:Y:S01]  /*17bd0*/  FMUL.FTZ R123, R189.reuse, R112 ;  /* 0x00000070bd7b7220 */ /* 0x040fe20000410000 */
[----:B------:R-:W-:Y:S02]  /*17be0*/  HADD2.F32 R103, -RZ, R54.H1_H1 ;  /* 0x30000036ff677230 */ /* 0x000fe40000004100 */
[----:B------:R-:W-:Y:S01]  /*17bf0*/  FMUL.FTZ R214, R189, R214 ;  /* 0x000000d6bdd67220 */ /* 0x000fe20000410000 */
[C---:B------:R-:W-:Y:S01]  /*17c00*/  FADD.FTZ R106, -R184.reuse, R106 ;  /* 0x0000006ab86a7221 */ /* 0x040fe20000010100 */
[----:B------:R-:W-:Y:S01]  /*17c10*/  FADD.FTZ R122, -R184, R122 ;  /* 0x0000007ab87a7221 */ /* 0x000fe20000010100 */
[----:B------:R-:W-:Y:S01]  /*17c20*/  FFMA.FTZ R114, R123, R114, R14 ;  /* 0x000000727b727223 */ /* 0x000fe2000001000e */
[----:B------:R-:W-:Y:S01]  /*17c30*/  FFMA.FTZ R123, R214, R103, R15 ;  /* 0x00000067d67b7223 */ /* 0x000fe2000001000f */
[----:B------:R-:W-:Y:S01]  /*17c40*/  FADD.FTZ R252, -R184, R151 ;  /* 0x00000097b8fc7221 */ /* 0x000fe20000010100 */
[----:B------:R-:W-:-:S02]  /*17c50*/  HADD2.F32 R103, -RZ, R51.H0_H0 ;  /* 0x20000033ff677230 */ /* 0x000fc40000004100 */
[C---:B------:R-:W-:Y:S01]  /*17c60*/  FMUL.FTZ R113, R189.reuse, R106 ;  /* 0x0000006abd717220 */ /* 0x040fe20000410000 */
[----:B------:R-:W-:Y:S01]  /*17c70*/  FMUL.FTZ R151, R189, R122 ;  /* 0x0000007abd977220 */ /* 0x000fe20000410000 */
[----:B------:R-:W-:Y:S01]  /*17c80*/  SHF.R.S32.HI R106, RZ, 0x1f, R209 ;  /* 0x0000001fff6a7819 */ /* 0x000fe200000114d1 */
[C---:B------:R-:W-:Y:S01]  /*17c90*/  FADD.FTZ R116, -R184.reuse, R116 ;  /* 0x00000074b8747221 */ /* 0x040fe20000010100 */
[C---:B------:R-:W-:Y:S01]  /*17ca0*/  FADD.FTZ R108, -R184.reuse, R108 ;  /* 0x0000006cb86c7221 */ /* 0x040fe20000010100 */
[----:B------:R-:W-:Y:S01]  /*17cb0*/  FFMA.FTZ R151, R151, R103, R24 ;  /* 0x0000006797977223 */ /* 0x000fe20000010018 */
[----:B------:R-:W-:Y:S01]  /*17cc0*/  FADD.FTZ R218, -R184, R117 ;  /* 0x00000075b8da7221 */ /* 0x000fe20000010100 */
[----:B------:R-:W-:Y:S01]  /*17cd0*/  LEA.HI R209, R106, R209, RZ, 0x3 ;  /* 0x000000d16ad17211 */ /* 0x000fe200078f18ff */
[----:B------:R-:W-:Y:S02]  /*17ce0*/  HADD2.F32 R103, -RZ, R48.H0_H0 ;  /* 0x20000030ff677230 */ /* 0x000fe40000004100 */
[----:B------:R-:W-:Y:S01]  /*17cf0*/  FMUL.FTZ R117, R189, R116 ;  /* 0x00000074bd757220 */ /* 0x000fe20000410000 */
[----:B------:R-:W-:-:S02]  /*17d00*/  HADD2.F32 R106, -RZ, R55.H0_H0 ;  /* 0x20000037ff6a7230 */ /* 0x000fc40000004100 */
[C---:B------:R-:W-:Y:S01]  /*17d10*/  FADD.FTZ R216, -R184.reuse, R115 ;  /* 0x00000073b8d87221 */ /* 0x040fe20000010100 */
[----:B------:R-:W-:Y:S02]  /*17d20*/  HADD2.F32 R112, -RZ, R52.H0_H0 ;  /* 0x20000034ff707230 */ /* 0x000fe40000004100 */
[----:B------:R-:W-:Y:S01]  /*17d30*/  FMUL.FTZ R115, R189, R108 ;  /* 0x0000006cbd737220 */ /* 0x000fe20000410000 */
[----:B------:R-:W-:Y:S01]  /*17d40*/  FFMA.FTZ R117, R117, R103, R18 ;  /* 0x0000006775757223 */ /* 0x000fe20000010012 */
[----:B------:R-:W-:Y:S01]  /*17d50*/  FADD.FTZ R130, -R184, R130 ;  /* 0x00000082b8827221 */ /* 0x000fe20000010100 */
[----:B------:R-:W-:Y:S01]  /*17d60*/  FFMA.FTZ R133, R133, R106, R16 ;  /* 0x0000006a85857223 */ /* 0x000fe20000010010 */
[----:B------:R-:W-:Y:S02]  /*17d70*/  HADD2.F32 R103, -RZ, R48.H1_H1 ;  /* 0x30000030ff677230 */ /* 0x000fe40000004100 */
[----:B------:R-:W-:Y:S01]  /*17d80*/  FMUL.FTZ R218, R189, R218 ;  /* 0x000000dabdda7220 */ /* 0x000fe20000410000 */
[----:B------:R-:W-:-:S02]  /*17d90*/  HADD2.F32 R106, -RZ, R51.H1_H1 ;  /* 0x30000033ff6a7230 */ /* 0x000fc40000004100 */
[----:B------:R-:W-:Y:S01]  /*17da0*/  FMUL.FTZ R224, R189, R224 ;  /* 0x000000e0bde07220 */ /* 0x000fe20000410000 */
[----:B------:R-:W-:Y:S01]  /*17db0*/  FFMA.FTZ R112, R115, R112, R10 ;  /* 0x0000007073707223 */ /* 0x000fe2000001000a */
[C---:B------:R-:W-:Y:S01]  /*17dc0*/  FADD.FTZ R118, -R184.reuse, R118 ;  /* 0x00000076b8767221 */ /* 0x040fe20000010100 */
[C---:B------:R-:W-:Y:S01]  /*17dd0*/  FADD.FTZ R138, -R184.reuse, R138 ;  /* 0x0000008ab88a7221 */ /* 0x040fe20000010100 */
[----:B------:R-:W-:Y:S01]  /*17de0*/  FADD.FTZ R250, -R184, R149 ;  /* 0x00000095b8fa7221 */ /* 0x000fe20000010100 */
[----:B------:R-:W-:Y:S02]  /*17df0*/  HADD2.F32 R115, -RZ, R47.H0_H0 ;  /* 0x2000002fff737230 */ /* 0x000fe40000004100 */
[----:B------:R-:W-:Y:S01]  /*17e00*/  FMUL.FTZ R149, R189, R130 ;  /* 0x00000082bd957220 */ /* 0x000fe20000410000 */
[----:B------:R-:W-:Y:S01]  /*17e10*/  FFMA.FTZ R218, R218, R103, R19 ;  /* 0x00000067dada7223 */ /* 0x000fe20000010013 */
[C---:B------:R-:W-:Y:S01]  /*17e20*/  FADD.FTZ R228, -R184.reuse, R127 ;  /* 0x0000007fb8e47221 */ /* 0x040fe20000010100 */
[C---:B------:R-:W-:Y:S01]  /*17e30*/  FADD.FTZ R232, -R184.reuse, R131 ;  /* 0x00000083b8e87221 */ /* 0x040fe20000010100 */
[C---:B------:R-:W-:Y:S01]  /*17e40*/  FADD.FTZ R236, -R184.reuse, R135 ;  /* 0x00000087b8ec7221 */ /* 0x040fe20000010100 */
[----:B------:R-:W-:Y:S01]  /*17e50*/  FADD.FTZ R248, -R184, R147 ;  /* 0x00000093b8f87221 */ /* 0x000fe20000010100 */
[----:B------:R-:W-:Y:S01]  /*17e60*/  FFMA.FTZ R224, R224, R106, R25 ;  /* 0x0000006ae0e07223 */ /* 0x000fe20000010019 */
[----:B------:R-:W-:-:S02]  /*17e70*/  HADD2.F32 R103, -RZ, R43.H0_H0 ;  /* 0x2000002bff677230 */ /* 0x000fc40000004100 */
[C---:B------:R-:W-:Y:S01]  /*17e80*/  FADD.FTZ R126, -R184.reuse, R126 ;  /* 0x0000007eb87e7221 */ /* 0x040fe20000010100 */
[C---:B------:R-:W-:Y:S01]  /*17e90*/  FMUL.FTZ R127, R189.reuse, R118 ;  /* 0x00000076bd7f7220 */ /* 0x040fe20000410000 */
[----:B------:R-:W-:Y:S01]  /*17ea0*/  FMUL.FTZ R147, R189, R138 ;  /* 0x0000008abd937220 */ /* 0x000fe20000410000 */
[----:B------:R-:W-:Y:S02]  /*17eb0*/  HADD2.F32 R106, -RZ, R49.H0_H0 ;  /* 0x20000031ff6a7230 */ /* 0x000fe40000004100 */
[C---:B------:R-:W-:Y:S01]  /*17ec0*/  FADD.FTZ R120, -R184.reuse, R120 ;  /* 0x00000078b8787221 */ /* 0x040fe20000010100 */
[----:B------:R-:W-:Y:S01]  /*17ed0*/  FFMA.FTZ R149, R149, R115, R156 ;  /* 0x0000007395957223 */ /* 0x000fe2000001009c */
[C---:B------:R-:W-:Y:S01]  /*17ee0*/  FADD.FTZ R134, -R184.reuse, R134 ;  /* 0x00000086b8867221 */ /* 0x040fe20000010100 */
[----:B------:R-:W-:Y:S02]  /*17ef0*/  HADD2.F32 R116, -RZ, R47.H1_H1 ;  /* 0x3000002fff747230 */ /* 0x000fe40000004100 */
[----:B------:R-:W-:Y:S01]  /*17f00*/  FADD.FTZ R226, -R184, R124 ;  /* 0x0000007cb8e27221 */ /* 0x000fe20000010100 */
[----:B------:R-:W-:-:S02]  /*17f10*/  HADD2.F32 R115, -RZ, R41.H1_H1 ;  /* 0x30000029ff737230 */ /* 0x000fc40000004100 */
[C---:B------:R-:W-:Y:S01]  /*17f20*/  FADD.FTZ R238, -R184.reuse, R137 ;  /* 0x00000089b8ee7221 */ /* 0x040fe20000010100 */
[C---:B------:R-:W-:Y:S01]  /*17f30*/  FMUL.FTZ R232, R189.reuse, R232 ;  /* 0x000000e8bde87220 */ /* 0x040fe20000410000 */
[----:B------:R-:W-:Y:S01]  /*17f40*/  FMUL.FTZ R236, R189, R236 ;  /* 0x000000ecbdec7220 */ /* 0x000fe20000410000 */
[C---:B------:R-:W-:Y:S01]  /*17f50*/  FADD.FTZ R124, -R184.reuse, R125 ;  /* 0x0000007db87c7221 */ /* 0x040fe20000010100 */
[----:B------:R-:W-:Y:S01]  /*17f60*/  FFMA.FTZ R147, R147, R103, R164 ;  /* 0x0000006793937223 */ /* 0x000fe200000100a4 */
[C---:B------:R-:W-:Y:S01]  /*17f70*/  FADD.FTZ R146, -R184.reuse, R146 ;  /* 0x00000092b8927221 */ /* 0x040fe20000010100 */
[C---:B------:R-:W-:Y:S01]  /*17f80*/  FMUL.FTZ R137, R189.reuse, R120 ;  /* 0x00000078bd897220 */ /* 0x040fe20000410000 */
[----:B------:R-:W-:Y:S01]  /*17f90*/  FMUL.FTZ R125, R189, R126 ;  /* 0x0000007ebd7d7220 */ /* 0x000fe20000410000 */
[----:B------:R-:W-:Y:S01]  /*17fa0*/  FFMA.FTZ R106, R127, R106, R20 ;  /* 0x0000006a7f6a7223 */ /* 0x000fe20000010014 */
[----:B------:R-:W-:Y:S02]  /*17fb0*/  HADD2.F32 R103, -RZ, R41.H0_H0 ;  /* 0x20000029ff677230 */ /* 0x000fe40000004100 */
[C---:B------:R-:W-:Y:S01]  /*17fc0*/  FADD.FTZ R104, -R184.reuse, R104 ;  /* 0x00000068b8687221 */ /* 0x040fe20000010100 */
[----:B------:R-:W-:Y:S01]  /*17fd0*/  FADD.FTZ R190, -R184, R105 ;  /* 0x00000069b8be7221 */ /* 0x000fe20000010100 */
[C---:B------:R-:W-:Y:S01]  /*17fe0*/  FMUL.FTZ R131, R189.reuse, R134 ;  /* 0x00000086bd837220 */ /* 0x040fe20000410000 */
[----:B------:R-:W-:Y:S01]  /*17ff0*/  HADD2.F32 R120, -RZ, R42.H1_H1 ;  /* 0x3000002aff787230 */ /* 0x000fe20000004100 */
[----:B------:R-:W0:Y:S01]  /*18000*/  LDC.64 R126, c[0x0][0x2b8] ;  /* 0x0000ae00ff7e7b82 */ /* 0x000e220000000a00 */
[----:B------:R-:W-:Y:S01]  /*18010*/  FMUL.FTZ R238, R189, R238 ;  /* 0x000000eebdee7220 */ /* 0x000fe20000410000 */
[----:B------:R-:W-:Y:S01]  /*18020*/  FFMA.FTZ R232, R232, R116, R157 ;  /* 0x00000074e8e87223 */ /* 0x000fe2000001009d */
[----:B------:R-:W-:Y:S01]  /*18030*/  FFMA.FTZ R236, R236, R115, R161 ;  /* 0x00000073ecec7223 */ /* 0x000fe200000100a1 */
[C---:B------:R-:W-:Y:S01]  /*18040*/  FADD.FTZ R186, -R184.reuse, R101 ;  /* 0x00000065b8ba7221 */ /* 0x040fe20000010100 */
[C---:B------:R-:W-:Y:S01]  /*18050*/  FADD.FTZ R222, -R184.reuse, R121 ;  /* 0x00000079b8de7221 */ /* 0x040fe20000010100 */
[----:B------:R-:W-:Y:S01]  /*18060*/  FADD.FTZ R144, -R184, R144 ;  /* 0x00000090b8907221 */ /* 0x000fe20000010100 */
[----:B------:R-:W-:-:S02]  /*18070*/  HADD2.F32 R105, -RZ, R59.H0_H0 ;  /* 0x2000003bff697230 */ /* 0x000fc40000004100 */
[C---:B------:R-:W-:Y:S01]  /*18080*/  FADD.FTZ R212, -R184.reuse, R111 ;  /* 0x0000006fb8d47221 */ /* 0x040fe20000010100 */
[----:B------:R-:W-:Y:S02]  /*18090*/  HADD2.F32 R116, -RZ, R44.H0_H0 ;  /* 0x2000002cff747230 */ /* 0x000fe40000004100 */
[C---:B------:R-:W-:Y:S01]  /*180a0*/  FMUL.FTZ R121, R189.reuse, R226 ;  /* 0x000000e2bd797220 */ /* 0x040fe20000410000 */
[----:B------:R-:W-:Y:S02]  /*180b0*/  HADD2.F32 R115, -RZ, R39.H0_H0 ;  /* 0x20000027ff737230 */ /* 0x000fe40000004100 */
[----:B------:R-:W-:Y:S01]  /*180c0*/  FMUL.FTZ R187, R189, R146 ;  /* 0x00000092bdbb7220 */ /* 0x000fe20000410000 */
[--C-:B------:R-:W-:Y:S02]  /*180d0*/  HADD2.F32 R101, -RZ, R58.reuse.H0_H0 ;  /* 0x2000003aff657230 */ /* 0x100fe40000004100 */
[----:B------:R-:W-:Y:S01]  /*180e0*/  FADD.FTZ R110, -R184, R110 ;  /* 0x0000006eb86e7221 */ /* 0x000fe20000010100 */
[----:B------:R-:W-:-:S02]  /*180f0*/  HADD2.F32 R102, -RZ, R58.H1_H1 ;  /* 0x3000003aff667230 */ /* 0x000fc40000004100 */
[C---:B------:R-:W-:Y:S01]  /*18100*/  FMUL.FTZ R111, R189.reuse, R104 ;  /* 0x00000068bd6f7220 */ /* 0x040fe20000410000 */
[----:B------:R-:W-:Y:S01]  /*18110*/  FMUL.FTZ R190, R189, R190 ;  /* 0x000000bebdbe7220 */ /* 0x000fe20000410000 */
[----:B------:R-:W-:Y:S02]  /*18120*/  HADD2.F32 R108, -RZ, R57.H1_H1 ;  /* 0x30000039ff6c7230 */ /* 0x000fe40000004100 */
[----:B------:R-:W-:Y:S01]  /*18130*/  FFMA.FTZ R131, R131, R103, R160 ;  /* 0x0000006783837223 */ /* 0x000fe200000100a0 */
[C---:B------:R-:W-:Y:S01]  /*18140*/  FADD.FTZ R100, -R184.reuse, R100 ;  /* 0x00000064b8647221 */ /* 0x040fe20000010100 */
[C---:B------:R-:W-:Y:S01]  /*18150*/  FADD.FTZ R240, -R184.reuse, R139 ;  /* 0x0000008bb8f07221 */ /* 0x040fe20000010100 */
[----:B------:R-:W-:Y:S01]  /*18160*/  FADD.FTZ R142, -R184, R142 ;  /* 0x0000008eb88e7221 */ /* 0x000fe20000010100 */
[----:B------:R-:W-:Y:S01]  /*18170*/  FMUL.FTZ R188, R189, R188 ;  /* 0x000000bcbdbc7220 */ /* 0x000fe20000410000 */
[----:B------:R-:W-:Y:S01]  /*18180*/  FFMA.FTZ R238, R238, R120, R163 ;  /* 0x00000078eeee7223 */ /* 0x000fe200000100a3 */
[----:B------:R-:W-:-:S02]  /*18190*/  HADD2.F32 R103, -RZ, R38.H0_H0 ;  /* 0x20000026ff677230 */ /* 0x000fc40000004100 */
[C---:B------:R-:W-:Y:S01]  /*181a0*/  FMUL.FTZ R185, R189.reuse, R144 ;  /* 0x00000090bdb97220 */ /* 0x040fe20000410000 */
[----:B------:R-:W-:Y:S02]  /*181b0*/  HADD2.F32 R120, -RZ, R39.H1_H1 ;  /* 0x30000027ff787230 */ /* 0x000fe40000004100 */
[C---:B------:R-:W-:Y:S01]  /*181c0*/  FADD.FTZ R220, -R184.reuse, R119 ;  /* 0x00000077b8dc7221 */ /* 0x040fe20000010100 */
[----:B------:R-:W-:Y:S01]  /*181d0*/  FMUL.FTZ R248, R189, R248 ;  /* 0x000000f8bdf87220 */ /* 0x000fe20000410000 */
[----:B------:R-:W-:Y:S01]  /*181e0*/  FFMA.FTZ R105, R113, R105, R8 ;  /* 0x0000006971697223 */ /* 0x000fe20000010008 */
[----:B------:R-:W-:Y:S01]  /*181f0*/  FFMA.FTZ R116, R121, R116, R26 ;  /* 0x0000007479747223 */ /* 0x000fe2000001001a */
[----:B------:R-:W-:Y:S01]  /*18200*/  FFMA.FTZ R187, R187, R115, R172 ;  /* 0x00000073bbbb7223 */ /* 0x000fe200000100ac */
[C---:B------:R-:W-:Y:S01]  /*18210*/  FADD.FTZ R140, -R184.reuse, R140 ;  /* 0x0000008cb88c7221 */ /* 0x040fe20000010100 */
[----:B------:R-:W-:Y:S01]  /*18220*/  FADD.FTZ R246, -R184, R145 ;  /* 0x00000091b8f67221 */ /* 0x000fe20000010100 */
[----:B------:R-:W-:Y:S01]  /*18230*/  FMUL.FTZ R119, R189, R110 ;  /* 0x0000006ebd777220 */ /* 0x000fe20000410000 */
[----:B------:R-:W-:Y:S01]  /*18240*/  FFMA.FTZ R101, R111, R101, R6 ;  /* 0x000000656f657223 */ /* 0x000fe20000010006 */
[----:B------:R-:W-:Y:S01]  /*18250*/  FFMA.FTZ R102, R190, R102, R7 ;  /* 0x00000066be667223 */ /* 0x000fe20000010007 */
[----:B------:R-:W-:-:S02]  /*18260*/  HADD2.F32 R104, -RZ, R56.H0_H0 ;  /* 0x20000038ff687230 */ /* 0x000fc40000004100 */
[C---:B------:R-:W-:Y:S01]  /*18270*/  FADD.FTZ R128, -R184.reuse, R128 ;  /* 0x00000080b8807221 */ /* 0x040fe20000010100 */
[----:B------:R-:W-:Y:S02]  /*18280*/  HADD2.F32 R113, -RZ, R56.H1_H1 ;  /* 0x30000038ff717230 */ /* 0x000fe40000004100 */
[C---:B------:R-:W-:Y:S01]  /*18290*/  FADD.FTZ R230, -R184.reuse, R129 ;  /* 0x00000081b8e67221 */ /* 0x040fe20000010100 */
[----:B------:R-:W-:Y:S02]  /*182a0*/  HADD2.F32 R121, -RZ, R43.H1_H1 ;  /* 0x3000002bff797230 */ /* 0x000fe40000004100 */
[C---:B------:R-:W-:Y:S01]  /*182b0*/  FADD.FTZ R132, -R184.reuse, R132 ;  /* 0x00000084b8847221 */ /* 0x040fe20000010100 */
[----:B------:R-:W-:Y:S02]  /*182c0*/  HADD2.F32 R115, -RZ, R37.H0_H0 ;  /* 0x20000025ff737230 */ /* 0x000fe40000004100 */
        /* <DEDUP_REMOVED lines=13> */
[----:B------:R-:W-:-:S02]  /*183a0*/  HADD2.F32 R110, -RZ, R50.H0_H0 ;  /* 0x20000032ff6e7230 */ /* 0x000fc40000004100 */
[----:B------:R-:W-:Y:S01]  /*183b0*/  FADD.FTZ R184, -R184, R155 ;  /* 0x0000009bb8b87221 */ /* 0x000fe20000010100 */
[----:B------:R-:W-:Y:S02]  /*183c0*/  HADD2.F32 R111, -RZ, R50.H1_H1 ;  /* 0x30000032ff6f7230 */ /* 0x000fe40000004100 */
[----:B------:R-:W-:Y:S01]  /*183d0*/  FMUL.FTZ R222, R189, R222 ;  /* 0x000000debdde7220 */ /* 0x000fe20000410000 */
[----:B------:R-:W-:Y:S01]  /*183e0*/  FFMA.FTZ R185, R185, R103, R170 ;  /* 0x00000067b9b97223 */ /* 0x000fe200000100aa */
[----:B------:R-:W-:Y:S01]  /*183f0*/  FFMA.FTZ R248, R248, R120, R173 ;  /* 0x00000078f8f87223 */ /* 0x000fe200000100ad */
[----:B------:R-:W-:Y:S02]  /*18400*/  HADD2.F32 R103, -RZ, R36.H0_H0 ;  /* 0x20000024ff677230 */ /* 0x000fe40000004100 */
[C---:B------:R-:W-:Y:S01]  /*18410*/  FMUL.FTZ R141, R189.reuse, R140 ;  /* 0x0000008cbd8d7220 */ /* 0x040fe20000410000 */
[----:B------:R-:W-:Y:S02]  /*18420*/  HADD2.F32 R120, -RZ, R37.H1_H1 ;  /* 0x30000025ff787230 */ /* 0x000fe40000004100 */
        /* <DEDUP_REMOVED lines=30> */
[----:B------:R-:W-:Y:S01]  /*18610*/  FFMA.FTZ R222, R222, R111, R23 ;  /* 0x0000006fdede7223 */ /* 0x000fe20000010017 */
[----:B------:R-:W-:Y:S01]  /*18620*/  HADD2.F32 R118, -RZ, R42.H0_H0 ;  /* 0x2000002aff767230 */ /* 0x000fe20000004100 */
[----:B------:R-:W-:Y:S01]  /*18630*/  F2FP.F16.F32.PACK_AB R101, R188, R109 ;  /* 0x0000006dbc65723e */ /* 0x000fe200000000ff */
[----:B------:R-:W-:Y:S02]  /*18640*/  HADD2.F32 R121, -RZ, R38.H1_H1 ;  /* 0x30000026ff797230 */ /* 0x000fe40000004100 */
[----:B------:R-:W-:Y:S01]  /*18650*/  FFMA.FTZ R141, R141, R103, R166 ;  /* 0x000000678d8d7223 */ /* 0x000fe200000100a6 */
[----:B------:R-:W-:Y:S02]  /*18660*/  HADD2.F32 R115, -RZ, R34.H0_H0 ;  /* 0x20000022ff737230 */ /* 0x000fe40000004100 */
[----:B------:R-:W-:Y:S01]  /*18670*/  FFMA.FTZ R244, R244, R120, R169 ;  /* 0x00000078f4f47223 */ /* 0x000fe200000100a9 */
[----:B------:R-:W-:-:S02]  /*18680*/  HADD2.F32 R108, -RZ, R53.H0_H0 ;  /* 0x20000035ff6c7230 */ /* 0x000fc40000004100 */
[----:B------:R-:W-:Y:S01]  /*18690*/  FFMA.FTZ R130, R100, R130, R179 ;  /* 0x0000008264827223 */ /* 0x000fe200000100b3 */
[----:B------:R-:W-:Y:S01]  /*186a0*/  HADD2.F32 R189, -RZ, R53.H1_H1 ;  /* 0x30000035ffbd7230 */ /* 0x000fe20000004100 */
[----:B------:R-:W-:Y:S01]  /*186b0*/  LEA.HI.SX32 R209, R209, R0, 0x1d ;  /* 0x00000000d1d17211 */ /* 0x000fe200078feaff */
[--C-:B------:R-:W-:Y:S01]  /*186c0*/  HADD2.F32 R110, -RZ, R46.reuse.H0_H0 ;  /* 0x2000002eff6e7230 */ /* 0x100fe20000004100 */
[----:B------:R-:W-:Y:S01]  /*186d0*/  F2FP.F16.F32.PACK_AB R100, R113, R104 ;  /* 0x000000687164723e */ /* 0x000fe200000000ff */
[----:B------:R-:W-:Y:S02]  /*186e0*/  HADD2.F32 R111, -RZ, R46.H1_H1 ;  /* 0x3000002eff6f7230 */ /* 0x000fe40000004100 */
[----:B------:R-:W-:Y:S01]  /*186f0*/  FFMA.FTZ R216, R216, R107, R17 ;  /* 0x0000006bd8d87223 */ /* 0x000fe20000010011 */
[----:B------:R-:W-:Y:S02]  /*18700*/  HADD2.F32 R109, -RZ, R32.H0_H0 ;  /* 0x20000020ff6d7230 */ /* 0x000fe40000004100 */
[----:B------:R-:W-:Y:S01]  /*18710*/  FFMA.FTZ R139, R139, R118, R162 ;  /* 0x000000768b8b7223 */ /* 0x000fe200000100a2 */
[----:B------:R-:W-:-:S02]  /*18720*/  HADD2.F32 R103, -RZ, R36.H1_H1 ;  /* 0x30000024ff677230 */ /* 0x000fc40000004100 */
[----:B------:R-:W-:Y:S01]  /*18730*/  FFMA.FTZ R246, R246, R121, R171 ;  /* 0x00000079f6f67223 */ /* 0x000fe200000100ab */
[----:B------:R-:W-:Y:S02]  /*18740*/  HADD2.F32 R120, -RZ, R35.H0_H0 ;  /* 0x20000023ff787230 */ /* 0x000fe40000004100 */
[----:B------:R-:W-:Y:S01]  /*18750*/  FFMA.FTZ R191, R191, R115, R178 ;  /* 0x00000073bfbf7223 */ /* 0x000fe200000100b2 */
[----:B------:R-:W-:Y:S02]  /*18760*/  HADD2.F32 R113, -RZ, R32.H1_H1 ;  /* 0x30000020ff717230 */ /* 0x000fe40000004100 */
[----:B------:R-:W-:Y:S01]  /*18770*/  FFMA.FTZ R108, R119, R108, R12 ;  /* 0x0000006c776c7223 */ /* 0x000fe2000001000c */
[----:B------:R-:W-:Y:S01]  /*18780*/  FFMA.FTZ R189, R212, R189, R13 ;  /* 0x000000bdd4bd7223 */ /* 0x000fe2000001000d */
[----:B------:R-:W-:Y:S02]  /*18790*/  HADD2.F32 R107, -RZ, R49.H1_H1 ;  /* 0x30000031ff6b7230 */ /* 0x000fe40000004100 */
[----:B------:R-:W-:Y:S01]  /*187a0*/  FFMA.FTZ R135, R135, R110, R30 ;  /* 0x0000006e87877223 */ /* 0x000fe2000001001e */
[----:B------:R-:W-:Y:S01]  /*187b0*/  FFMA.FTZ R230, R230, R111, R31 ;  /* 0x0000006fe6e67223 */ /* 0x000fe2000001001f */
[----:B------:R-:W-:-:S02]  /*187c0*/  HADD2.F32 R118, -RZ, R40.H0_H0 ;  /* 0x20000028ff767230 */ /* 0x000fc40000004100 */
[----:B------:R-:W-:Y:S01]  /*187d0*/  FFMA.FTZ R143, R143, R109, R174 ;  /* 0x0000006d8f8f7223 */ /* 0x000fe200000100ae */
[----:B------:R-:W-:Y:S02]  /*187e0*/  HADD2.F32 R121, -RZ, R35.H1_H1 ;  /* 0x30000023ff797230 */ /* 0x000fe40000004100 */
[----:B------:R-:W-:Y:S01]  /*187f0*/  FFMA.FTZ R211, R210, R211, R11 ;  /* 0x000000d3d2d37223 */ /* 0x000fe2000001000b */
[----:B------:R-:W-:Y:S01]  /*18800*/  HADD2.F32 R115, -RZ, R33.H0_H0 ;  /* 0x20000021ff737230 */ /* 0x000fe20000004100 */
[----:B------:R-:W-:Y:S01]  /*18810*/  IADD3 R109, R209, 0x80, RZ ;  /* 0x00000080d16d7810 */ /* 0x000fe20007ffe0ff */
        /* <DEDUP_REMOVED lines=8> */
[----:B0-----:R-:W-:-:S04]  /*188a0*/  IMAD.WIDE.U32 R104, R209, 0x10, R126 ;  /* 0x00000010d1687825 */ /* 0x001fc800078e007e */
        /* <DEDUP_REMOVED lines=14> */
[C---:B------:R-:W-:Y:S01]  /*18990*/  IADD3 R121, R209.reuse, 0x180, RZ ;  /* 0x00000180d1797810 */ /* 0x040fe20007ffe0ff */
[C---:B------:R-:W-:Y:S01]  /*189a0*/  VIADD R125, R209.reuse, 0x280 ;  /* 0x00000280d17d7836 */ /* 0x040fe20000000000 */
[C---:B------:R-:W-:Y:S01]  /*189b0*/  IADD3 R123, R209.reuse, 0x200, RZ ;  /* 0x00000200d17b7810 */ /* 0x040fe20007ffe0ff */
[----:B------:R-:W-:Y:S01]  /*189c0*/  FFMA.FTZ R252, R252, R120, R177 ;  /* 0x00000078fcfc7223 */ /* 0x000fe200000100b1 */
[----:B------:R0:W-:Y:S01]  /*189d0*/  STG.E.128 desc[UR6][R104.64], R100 ;  /* 0x0000006468007986 */ /* 0x0001e2000c101d06 */
[----:B------:R-:W-:Y:S01]  /*189e0*/  IADD3 R209, R209, 0x300, RZ ;  /* 0x00000300d1d17810 */ /* 0x000fe20007ffe0ff */
[--C-:B------:R-:W-:Y:S02]  /*189f0*/  IMAD.WIDE.U32 R128, R129, 0x10, R126.reuse ;  /* 0x0000001081807825 */ /* 0x100fe400078e007e */
[----:B------:R1:W-:Y:S02]  /*18a00*/  STG.E.128 desc[UR6][R108.64], R112 ;  /* 0x000000706c007986 */ /* 0x0003e4000c101d06 */
[----:B------:R-:W-:-:S04]  /*18a10*/  IMAD.WIDE.U32 R120, R121, 0x10, R126 ;  /* 0x0000001079787825 */ /* 0x000fc800078e007e */
[----:B------:R-:W-:-:S04]  /*18a20*/  IMAD.WIDE.U32 R122, R123, 0x10, R126 ;  /* 0x000000107b7a7825 */ /* 0x000fc800078e007e */
        /* <DEDUP_REMOVED lines=27> */
.L_x_35686:
[----:B------:R-:W-:Y:S05]  /*18be0*/  BSYNC B0 ;  /* 0x0000000000007941 */ /* 0x000fea0003800000 */
.L_x_35685:
[----:B------:R-:W-:Y:S02]  /*18bf0*/  IADD3 R196, R196, UR14, RZ ;  /* 0x0000000ec4c47c10 */ /* 0x000fe4000fffe0ff */
[----:B------:R-:W-:Y:S02]  /*18c00*/  SEL R212, RZ, 0x1, P0 ;  /* 0x00000001ffd47807 */ /* 0x000fe40000000000 */
[----:B------:R-:W-:-:S13]  /*18c10*/  ISETP.GE.AND P1, PT, R196, UR15, PT ;  /* 0x0000000fc4007c0c */ /* 0x000fda000bf26270 */
[----:B------:R-:W-:Y:S05]  /*18c20*/  @!P1 BRA `(.L_x_35687) ;  /* 0xfffffe8000249947 */ /* 0x000fea000383ffff */
[----:B------:R-:W-:Y:S05]  /*18c30*/  EXIT ;  /* 0x000000000000794d */ /* 0x000fea0003800000 */
.L_x_35684:
[----:B------:R-:W-:Y:S01]  /*18c40*/  HFMA2.MMA R218, -RZ, RZ, 0, 1.847743988037109375e-06 ;  /* 0x0000001fffda7435 */ /* 0x000fe200000001ff */
[----:B------:R-:W-:Y:S01]  /*18c50*/  IMAD.MOV.U32 R211, RZ, RZ, 0x1 ;  /* 0x00000001ffd37424 */ /* 0x000fe200078e00ff */
[----:B------:R-:W-:-:S09]  /*18c60*/  MOV R191, 0xffffffff ;  /* 0xffffffff00bf7802 */ /* 0x000fd20000000f00 */
[----:B0-----:R-:W-:Y:S05]  /*18c70*/  WARPSYNC.COLLECTIVE R191, `(.L_x_35688) ;  /* 0x00000000bf087348 */ /* 0x001fea0003c00000 */
[----:B------:R1:W2:Y:S02]  /*18c80*/  SHFL.BFLY P2, R190, R216, R211, R218 ;  /* 0x0c0000d3d8be7389 */ /* 0x0002a400000400da */
[----:B012---:R-:W-:Y:S01]  /*18c90*/  ENDCOLLECTIVE ;  /* 0x000000000000791b */ /* 0x007fe20003800000 */
.L_x_35688:
[----:B------:R-:W-:Y:S01]  /*18ca0*/  HFMA2.MMA R211, -RZ, RZ, 0, 1.1920928955078125e-07 ;  /* 0x00000002ffd37435 */ /* 0x000fe200000001ff */
[----:B------:R-:W-:-:S04]  /*18cb0*/  IMAD.MOV.U32 R185, RZ, RZ, R190 ;  /* 0x000000ffffb97224 */ /* 0x000fc800078e00be */
[----:B------:R-:W-:-:S05]  /*18cc0*/  FADD.FTZ R186, R216, R185 ;  /* 0x000000b9d8ba7221 */ /* 0x000fca0000010000 */
[----:B------:R-:W-:-:S07]  /*18cd0*/  MOV R216, R186 ;  /* 0x000000ba00d87202 */ /* 0x000fce0000000f00 */
[----:B------:R-:W-:Y:S05]  /*18ce0*/  WARPSYNC.COLLECTIVE R191, `(.L_x_35689) ;  /* 0x00000000bf087348 */ /* 0x000fea0003c00000 */
[----:B------:R0:W1:Y:S02]  /*18cf0*/  SHFL.BFLY P2, R190, R216, R211, R218 ;  /* 0x0c0000d3d8be7389 */ /* 0x00006400000400da */
[----:B01----:R-:W-:Y:S01]  /*18d00*/  ENDCOLLECTIVE ;  /* 0x000000000000791b */ /* 0x003fe20003800000 */
.L_x_35689:
[----:B------:R-:W-:Y:S01]  /*18d10*/  HFMA2.MMA R211, -RZ, RZ, 0, 2.384185791015625e-07 ;  /* 0x00000004ffd37435 */ /* 0x000fe200000001ff */
[----:B------:R-:W-:-:S04]  /*18d20*/  IMAD.MOV.U32 R185, RZ, RZ, R190 ;  /* 0x000000ffffb97224 */ /* 0x000fc800078e00be */
[----:B------:R-:W-:-:S05]  /*18d30*/  FADD.FTZ R187, R186, R185 ;  /* 0x000000b9babb7221 */ /* 0x000fca0000010000 */
[----:B------:R-:W-:-:S07]  /*18d40*/  MOV R216, R187 ;  /* 0x000000bb00d87202 */ /* 0x000fce0000000f00 */
[----:B------:R-:W-:Y:S05]  /*18d50*/  WARPSYNC.COLLECTIVE R191, `(.L_x_35690) ;  /* 0x00000000bf087348 */ /* 0x000fea0003c00000 */
[----:B------:R0:W1:Y:S02]  /*18d60*/  SHFL.BFLY P2, R190, R216, R211, R218 ;  /* 0x0c0000d3d8be7389 */ /* 0x00006400000400da */
[----:B01----:R-:W-:Y:S01]  /*18d70*/  ENDCOLLECTIVE ;  /* 0x000000000000791b */ /* 0x003fe20003800000 */
.L_x_35690:
[----:B------:R-:W-:Y:S01]  /*18d80*/  HFMA2.MMA R211, -RZ, RZ, 0, 4.76837158203125e-07 ;  /* 0x00000008ffd37435 */ /* 0x000fe200000001ff */
[----:B------:R-:W-:-:S04]  /*18d90*/  IMAD.MOV.U32 R184, RZ, RZ, R190 ;  /* 0x000000ffffb87224 */ /* 0x000fc800078e00be */
[----:B------:R-:W-:-:S05]  /*18da0*/  FADD.FTZ R188, R187, R184 ;  /* 0x000000b8bbbc7221 */ /* 0x000fca0000010000 */
[----:B------:R-:W-:-:S07]  /*18db0*/  MOV R216, R188 ;  /* 0x000000bc00d87202 */ /* 0x000fce0000000f00 */
[----:B------:R-:W-:Y:S05]  /*18dc0*/  WARPSYNC.COLLECTIVE R191, `(.L_x_35691) ;  /* 0x00000000bf087348 */ /* 0x000fea0003c00000 */
[----:B------:R0:W1:Y:S02]  /*18dd0*/  SHFL.BFLY P2, R190, R216, R211, R218 ;  /* 0x0c0000d3d8be7389 */ /* 0x00006400000400da */
[----:B01----:R-:W-:Y:S01]  /*18de0*/  ENDCOLLECTIVE ;  /* 0x000000000000791b */ /* 0x003fe20003800000 */
.L_x_35691:
[----:B------:R-:W-:Y:S01]  /*18df0*/  HFMA2.MMA R211, -RZ, RZ, 0, 9.5367431640625e-07 ;  /* 0x00000010ffd37435 */ /* 0x000fe200000001ff */
[----:B------:R-:W-:-:S04]  /*18e00*/  IMAD.MOV.U32 R185, RZ, RZ, R190 ;  /* 0x000000ffffb97224 */ /* 0x000fc800078e00be */
[----:B------:R-:W-:-:S05]  /*18e10*/  FADD.FTZ R189, R188, R185 ;  /* 0x000000b9bcbd7221 */ /* 0x000fca0000010000 */
[----:B------:R-:W-:-:S07]  /*18e20*/  MOV R216, R189 ;  /* 0x000000bd00d87202 */ /* 0x000fce0000000f00 */
[----:B------:R-:W-:Y:S05]  /*18e30*/  WARPSYNC.COLLECTIVE R191, `(.L_x_35692) ;  /* 0x00000000bf087348 */ /* 0x000fea0003c00000 */
[----:B------:R0:W1:Y:S02]  /*18e40*/  SHFL.BFLY P2, R190, R216, R211, R218 ;  /* 0x0c0000d3d8be7389 */ /* 0x00006400000400da */
[----:B01----:R-:W-:Y:S01]  /*18e50*/  ENDCOLLECTIVE ;  /* 0x000000000000791b */ /* 0x003fe20003800000 */
.L_x_35692:
        /* <DEDUP_REMOVED lines=120> */
.L_x_35693:
[----:B------:R-:W-:Y:S01]  /*195e0*/  HFMA2.MMA R211, -RZ, RZ, 0, 1.1920928955078125e-07 ;  /* 0x00000002ffd37435 */ /* 0x000fe200000001ff */
[----:B------:R-:W-:-:S04]  /*195f0*/  IMAD.MOV.U32 R186, RZ, RZ, R190 ;  /* 0x000000ffffba7224 */ /* 0x000fc800078e00be */
[----:B------:R-:W-:-:S05]  /*19600*/  FADD.FTZ R186, R185, R186 ;  /* 0x000000bab9ba7221 */ /* 0x000fca0000010000 */
[----:B------:R-:W-:-:S07]  /*19610*/  MOV R216, R186 ;  /* 0x000000ba00d87202 */ /* 0x000fce0000000f00 */
[----:B------:R-:W-:Y:S05]  /*19620*/  WARPSYNC.COLLECTIVE R191, `(.L_x_35694) ;  /* 0x00000000bf087348 */ /* 0x000fea0003c00000 */
[----:B------:R0:W1:Y:S02]  /*19630*/  SHFL.BFLY P2, R190, R216, R211, R218 ;  /* 0x0c0000d3d8be7389 */ /* 0x00006400000400da */
[----:B01----:R-:W-:Y:S01]  /*19640*/  ENDCOLLECTIVE ;  /* 0x000000000000791b */ /* 0x003fe20003800000 */
.L_x_35694:
[----:B------:R-:W-:Y:S01]  /*19650*/  HFMA2.MMA R211, -RZ, RZ, 0, 2.384185791015625e-07 ;  /* 0x00000004ffd37435 */ /* 0x000fe200000001ff */
[----:B------:R-:W-:-:S04]  /*19660*/  IMAD.MOV.U32 R187, RZ, RZ, R190 ;  /* 0x000000ffffbb7224 */ /* 0x000fc800078e00be */
[----:B------:R-:W-:-:S05]  /*19670*/  FADD.FTZ R187, R186, R187 ;  /* 0x000000bbbabb7221 */ /* 0x000fca0000010000 */
[----:B------:R-:W-:-:S07]  /*19680*/  MOV R216, R187 ;  /* 0x000000bb00d87202 */ /* 0x000fce0000000f00 */
[----:B------:R-:W-:Y:S05]  /*19690*/  WARPSYNC.COLLECTIVE R191, `(.L_x_35695) ;  /* 0x00000000bf087348 */ /* 0x000fea0003c00000 */
[----:B------:R0:W1:Y:S02]  /*196a0*/  SHFL.BFLY P2, R190, R216, R211, R218 ;  /* 0x0c0000d3d8be7389 */ /* 0x00006400000400da */
[----:B01----:R-:W-:Y:S01]  /*196b0*/  ENDCOLLECTIVE ;  /* 0x000000000000791b */ /* 0x003fe20003800000 */
.L_x_35695:
[----:B------:R-:W-:Y:S01]  /*196c0*/  HFMA2.MMA R211, -RZ, RZ, 0, 4.76837158203125e-07 ;  /* 0x00000008ffd37435 */ /* 0x000fe200000001ff */
[----:B------:R-:W-:-:S04]  /*196d0*/  IMAD.MOV.U32 R188, RZ, RZ, R190 ;  /* 0x000000ffffbc7224 */ /* 0x000fc800078e00be */
[----:B------:R-:W-:-:S05]  /*196e0*/  FADD.FTZ R188, R187, R188 ;  /* 0x000000bcbbbc7221 */ /* 0x000fca0000010000 */
[----:B------:R-:W-:-:S07]  /*196f0*/  MOV R216, R188 ;  /* 0x000000bc00d87202 */ /* 0x000fce0000000f00 */
[----:B------:R-:W-:Y:S05]  /*19700*/  WARPSYNC.COLLECTIVE R191, `(.L_x_35696) ;  /* 0x00000000bf087348 */ /* 0x000fea0003c00000 */
[----:B------:R0:W1:Y:S02]  /*19710*/  SHFL.BFLY P2, R190, R216, R211, R218 ;  /* 0x0c0000d3d8be7389 */ /* 0x00006400000400da */
[----:B01----:R-:W-:Y:S01]  /*19720*/  ENDCOLLECTIVE ;  /* 0x000000000000791b */ /* 0x003fe20003800000 */
.L_x_35696:
[----:B------:R-:W-:Y:S01]  /*19730*/  HFMA2.MMA R211, -RZ, RZ, 0, 9.5367431640625e-07 ;  /* 0x00000010ffd37435 */ /* 0x000fe200000001ff */
[----:B------:R-:W-:-:S04]  /*19740*/  IMAD.MOV.U32 R189, RZ, RZ, R190 ;  /* 0x000000ffffbd7224 */ /* 0x000fc800078e00be */
[----:B------:R-:W-:-:S05]  /*19750*/  FADD.FTZ R189, R188, R189 ;  /* 0x000000bdbcbd7221 */ /* 0x000fca0000010000 */
[----:B------:R-:W-:-:S07]  /*19760*/  MOV R216, R189 ;  /* 0x000000bd00d87202 */ /* 0x000fce0000000f00 */
[----:B------:R-:W-:Y:S05]  /*19770*/  WARPSYNC.COLLECTIVE R191, `(.L_x_35697) ;  /* 0x00000000bf087348 */ /* 0x000fea0003c00000 */
[----:B------:R0:W1:Y:S02]  /*19780*/  SHFL.BFLY P2, R190, R216, R211, R218 ;  /* 0x0c0000d3d8be7389 */ /* 0x00006400000400da */
[----:B01----:R-:W-:Y:S01]  /*19790*/  ENDCOLLECTIVE ;  /* 0x000000000000791b */ /* 0x003fe20003800000 */
.L_x_35697:
[----:B------:R-:W-:Y:S05]  /*197a0*/  BRA `(.L_x_35698) ;  /* 0xffffffdc00847947 */ /* 0x000fea000383ffff */
.L_x_35699:
        /* <DEDUP_REMOVED lines=13> */
.L_x_46071:


//--------------------- .text._ZN10layer_norm13ln_fwd_kernelINS_13Kernel_traitsIf6__halffS2_fjLj7168ELj1ELj1ELj4ELj16ENS_18Kernel_traits_baseILj7168EfS2_fS2_fjLj128EEEEELb0ELb0ELb0ELb0EEEvNS_9FwdParamsE --------------------------
	.section	.text._ZN10layer_norm13ln_fwd_kernelINS_13Kernel_traitsIf6__halffS2_fjLj7168ELj1ELj1ELj4ELj16ENS_18Kernel_traits_baseILj7168EfS2_fS2_fjLj128EEEEELb0ELb0ELb0ELb0EEEvNS_9FwdParamsE,"ax",@progbits
	.align	128
        .global         _ZN10layer_norm13ln_fwd_kernelINS_13Kernel_traitsIf6__halffS2_fjLj7168ELj1ELj1ELj4ELj16ENS_18Kernel_traits_baseILj7168EfS2_fS2_fjLj128EEEEELb0ELb0ELb0ELb0EEEvNS_9FwdParamsE
        .type           _ZN10layer_norm13ln_fwd_kernelINS_13Kernel_traitsIf6__halffS2_fjLj7168ELj1ELj1ELj4ELj16ENS_18Kernel_traits_baseILj7168EfS2_fS2_fjLj128EEEEELb0ELb0ELb0ELb0EEEvNS_9FwdParamsE,@function
        .size           _ZN10layer_norm13ln_fwd_kernelINS_13Kernel_traitsIf6__halffS2_fjLj7168ELj1ELj1ELj4ELj16ENS_18Kernel_traits_baseILj7168EfS2_fS2_fjLj128EEEEELb0ELb0ELb0ELb0EEEvNS_9FwdParamsE,(.L_x_46072 - _ZN10layer_norm13ln_fwd_kernelINS_13Kernel_traitsIf6__halffS2_fjLj7168ELj1ELj1ELj4ELj16ENS_18Kernel_traits_baseILj7168EfS2_fS2_fjLj128EEEEELb0ELb0ELb0ELb0EEEvNS_9FwdParamsE)
        .other          _ZN10layer_norm13ln_fwd_kernelINS_13Kernel_traitsIf6__halffS2_fjLj7168ELj1ELj1ELj4ELj16ENS_18Kernel_traits_baseILj7168EfS2_fS2_fjLj128EEEEELb0ELb0ELb0ELb0EEEvNS_9FwdParamsE,@"STO_CUDA_ENTRY STV_DEFAULT"
_ZN10layer_norm13ln_fwd_kernelINS_13Kernel_traitsIf6__halffS2_fjLj7168ELj1ELj1ELj4ELj16ENS_18Kernel_traits_baseILj7168EfS2_fS2_fjLj128EEEEELb0ELb0ELb0ELb0EEEvNS_9FwdParamsE:
.text._ZN10layer_norm13ln_fwd_kernelINS_13Kernel_traitsIf6__halffS2_fjLj7168ELj1ELj1ELj4ELj16ENS_18Kernel_traits_baseILj7168EfS2_fS2_fjLj128EEEEELb0ELb0ELb0ELb0EEEvNS_9FwdParamsE:
        /* <DEDUP_REMOVED lines=40> */
.L_x_35701:
[----:B------:R-:W-:Y:S05]  /*0280*/  BSYNC B0 ;  /* 0x0000000000007941 */ /* 0x000fea0003800000 */
.L_x_35700:
        /* <DEDUP_REMOVED lines=18> */
.L_x_35703:
[----:B------:R-:W-:Y:S05]  /*03b0*/  BSYNC B0 ;  /* 0x0000000000007941 */ /* 0x000fea0003800000 */
.L_x_35702:
        /* <DEDUP_REMOVED lines=18> */
.L_x_35705:
[----:B------:R-:W-:Y:S05]  /*04e0*/  BSYNC B0 ;  /* 0x0000000000007941 */ /* 0x000fea0003800000 */
.L_x_35704:
        /* <DEDUP_REMOVED lines=18> */
.L_x_35707:
[----:B------:R-:W-:Y:S05]  /*0610*/  BSYNC B0 ;  /* 0x0000000000007941 */ /* 0x000fea0003800000 */
.L_x_35706:
        /* <DEDUP_REMOVED lines=18> */
.L_x_35709:
[----:B------:R-:W-:Y:S05]  /*0740*/  BSYNC B0 ;  /* 0x0000000000007941 */ /* 0x000fea0003800000 */
.L_x_35708:
        /* <DEDUP_REMOVED lines=21> */
.L_x_35711:
[----:B------:R-:W-:Y:S05]  /*08a0*/  BSYNC B0 ;  /* 0x0000000000007941 */ /* 0x000fea0003800000 */
.L_x_35710:
        /* <DEDUP_REMOVED lines=20> */
.L_x_35713:
[----:B------:R-:W-:Y:S05]  /*09f0*/  BSYNC B0 ;  /* 0x0000000000007941 */ /* 0x000fea0003800000 */
.L_x_35712:
        /* <DEDUP_REMOVED lines=35> */
.L_x_35743:
        /* <DEDUP_REMOVED lines=25> */
[----:B------:R-:W-:Y:S01]  /*0dc0*/  ISETP.NE.AND.EX P2, PT, RZ, UR9, PT, P2 ;  /* 0x00000009ff007c0c */ /* 0x000fe2000bf45320 */
[--C-:B---3--:R-:W-:Y:S02]  /*0dd0*/  HADD2.F32 R177, -RZ, R192.reuse.H0_H0 ;  /* 0x200000c0ffb17230 */ /* 0x108fe40000004100 */
[--C-:B------:R-:W-:Y:S02]  /*0de0*/  HADD2.F32 R185, -RZ, R193.reuse.H0_H0 ;  /* 0x200000c1ffb97230 */ /* 0x100fe40000004100 */
[----:B------:R-:W-:Y:S02]  /*0df0*/  HADD2.F32 R189, -RZ, R193.H1_H1 ;  /* 0x300000c1ffbd7230 */ /* 0x000fe40000004100 */
[----:B------:R-:W-:Y:S02]  /*0e00*/  HADD2.F32 R179, -RZ, R192.H1_H1 ;  /* 0x300000c0ffb37230 */ /* 0x000fe40000004100 */
[----:B0-----:R-:W-:Y:S02]  /*0e10*/  HADD2.F32 R175, -RZ, R194.H1_H1 ;  /* 0x300000c2ffaf7230 */ /* 0x001fe40000004100 */
[----:B------:R-:W-:-:S02]  /*0e20*/  HADD2.F32 R193, -RZ, R195.H0_H0 ;  /* 0x200000c3ffc17230 */ /* 0x000fc40000004100 */
[----:B------:R-:W-:Y:S02]  /*0e30*/  HADD2.F32 R191, -RZ, R194.H0_H0 ;  /* 0x200000c2ffbf7230 */ /* 0x000fe40000004100 */
        /* <DEDUP_REMOVED lines=20> */
.L_x_35715:
[----:B------:R-:W-:Y:S05]  /*0f80*/  BSYNC B0 ;  /* 0x0000000000007941 */ /* 0x000fea0003800000 */
.L_x_35714:
        /* <DEDUP_REMOVED lines=22> */
[--C-:B------:R-:W-:Y:S02]  /*10f0*/  HADD2.F32 R193, -RZ, R198.reuse.H0_H0 ;  /* 0x200000c6ffc17230 */ /* 0x100fe40000004100 */
[----:B------:R-:W-:Y:S02]  /*1100*/  HADD2.F32 R195, -RZ, R198.H1_H1 ;  /* 0x300000c6ffc37230 */ /* 0x000fe40000004100 */
[----:B------:R-:W-:Y:S02]  /*1110*/  HADD2.F32 R199, -RZ, R199.H1_H1 ;  /* 0x300000c7ffc77230 */ /* 0x000fe40000004100 */
        /* <DEDUP_REMOVED lines=18> */
.L_x_35717:
[----:B------:R-:W-:Y:S05]  /*1240*/  BSYNC B0 ;  /* 0x0000000000007941 */ /* 0x000fea0003800000 */
.L_x_35716:
        /* <DEDUP_REMOVED lines=25> */
[-C--:B0-----:R-:W-:Y:S01]  /*13e0*/  FMUL.FTZ R140, R145, R184.reuse ;  /* 0x000000b8918c7220 */ /* 0x081fe20000410000 */
        /* <DEDUP_REMOVED lines=17> */
.L_x_35719:
[----:B------:R-:W-:Y:S05]  /*1500*/  BSYNC B0 ;  /* 0x0000000000007941 */ /* 0x000fea0003800000 */
.L_x_35718:
        /* <DEDUP_REMOVED lines=43> */
.L_x_35721:
[----:B------:R-:W-:Y:S05]  /*17c0*/  BSYNC B0 ;  /* 0x0000000000007941 */ /* 0x000fea0003800000 */
.L_x_35720:
        /* <DEDUP_REMOVED lines=43> */
.L_x_35723:
[----:B------:R-:W-:Y:S05]  /*1a80*/  BSYNC B0 ;  /* 0x0000000000007941 */ /* 0x000fea0003800000 */
.L_x_35722:
        /* <DEDUP_REMOVED lines=43> */
.L_x_35725:
[----:B------:R-:W-:Y:S05]  /*1d40*/  BSYNC B0 ;  /* 0x0000000000007941 */ /* 0x000fea0003800000 */
.L_x_35724:
        /* <DEDUP_REMOVED lines=42> */
.L_x_35727:
[----:B------:R-:W-:Y:S05]  /*1ff0*/  BSYNC B0 ;  /* 0x0000000000007941 */ /* 0x000fea0003800000 */
.L_x_35726:
        /* <DEDUP_REMOVED lines=213> */
.L_x_35754:
        /* <DEDUP_REMOVED lines=106> */
.L_x_35730:
[----:B------:R-:W-:Y:S05]  /*33f0*/  BSYNC B0 ;  /* 0x0000000000007941 */ /* 0x000fea0003800000 */
.L_x_35729:
        /* <DEDUP_REMOVED lines=35> */
.L_x_35732:
[----:B------:R-:W-:Y:S05]  /*3630*/  BSYNC B0 ;  /* 0x0000000000007941 */ /* 0x000fea0003800000 */
.L_x_35731:
        /* <DEDUP_REMOVED lines=35> */
.L_x_35734:
[----:B------:R-:W-:Y:S05]  /*3870*/  BSYNC B0 ;  /* 0x0000000000007941 */ /* 0x000fea0003800000 */
.L_x_35733:
        /* <DEDUP_REMOVED lines=35> */
.L_x_35736:
[----:B------:R-:W-:Y:S05]  /*3ab0*/  BSYNC B0 ;  /* 0x0000000000007941 */ /* 0x000fea0003800000 */
.L_x_35735:
        /* <DEDUP_REMOVED lines=35> */
.L_x_35738:
[----:B------:R-:W-:Y:S05]  /*3cf0*/  BSYNC B0 ;  /* 0x0000000000007941 */ /* 0x000fea0003800000 */
.L_x_35737:
        /* <DEDUP_REMOVED lines=35> */
.L_x_35740:
[----:B------:R-:W-:Y:S05]  /*3f30*/  BSYNC B0 ;  /* 0x0000000000007941 */ /* 0x000fea0003800000 */
.L_x_35739:
        /* <DEDUP_REMOVED lines=34> */
.L_x_35742:
[----:B------:R-:W-:Y:S05]  /*4160*/  BSYNC B0 ;  /* 0x0000000000007941 */ /* 0x000fea0003800000 */
.L_x_35741:
[----:B------:R-:W-:Y:S02]  /*4170*/  LOP3.LUT P2, RZ, R188, 0x4, RZ, 0xc0, !PT ;  /* 0x00000004bcff7812 */ /* 0x000fe4000784c0ff */
[----:B------:R-:W-:Y:S02]  /*4180*/  IADD3 R180, R180, UR12, RZ ;  /* 0x0000000cb4b47c10 */ /* 0x000fe4000fffe0ff */
[----:B0-----:R-:W-:Y:S02]  /*4190*/  SEL R0, RZ, 0x1, P2 ;  /* 0x00000001ff007807 */ /* 0x001fe40001000000 */
[----:B------:R-:W-:-:S13]  /*41a0*/  ISETP.GE.AND P2, PT, R180, UR13, PT ;  /* 0x0000000db4007c0c */ /* 0x000fda000bf46270 */
[----:B------:R-:W-:Y:S05]  /*41b0*/  @!P2 BRA `(.L_x_35743) ;  /* 0xffffffc8009ca947 */ /* 0x000fea000383ffff */
[----:B------:R-:W-:Y:S05]  /*41c0*/  EXIT ;  /* 0x000000000000794d */ /* 0x000fea0003800000 */
.L_x_35728:
[----:B------:R-:W-:Y:S01]  /*41d0*/  HFMA2.MMA R196, -RZ, RZ, 0, 5.9604644775390625e-08 ;  /* 0x00000001ffc47435 */ /* 0x000fe200000001ff */
[----:B------:R-:W-:Y:S02]  /*41e0*/  MOV R195, R187 ;  /* 0x000000bb00c37202 */ /* 0x000fe40000000f00 */
[----:B------:R-:W-:Y:S02]  /*41f0*/  MOV R197, 0x1f ;  /* 0x0000001f00c57802 */ /* 0x000fe40000000f00 */
[----:B------:R-:W-:-:S07]  /*4200*/  MOV R194, 0xffffffff ;  /* 0xffffffff00c27802 */ /* 0x000fce0000000f00 */
[----:B-1-345:R-:W-:Y:S05]  /*4210*/  WARPSYNC.COLLECTIVE R194, `(.L_x_35744) ;  /* 0x00000000c2087348 */ /* 0x03afea0003c00000 */
[----:B------:R0:W2:Y:S02]  /*4220*/  SHFL.BFLY P6, R193, R195, R196, R197 ;  /* 0x0c0000c4c3c17389 */ /* 0x0000a400000c00c5 */
[----:B012345:R-:W-:Y:S01]  /*4230*/  ENDCOLLECTIVE ;  /* 0x000000000000791b */ /* 0x03ffe20003800000 */
.L_x_35744:
[----:B------:R-:W-:Y:S01]  /*4240*/  HFMA2.MMA R196, -RZ, RZ, 0, 1.1920928955078125e-07 ;  /* 0x00000002ffc47435 */ /* 0x000fe200000001ff */
[----:B------:R-:W-:-:S05]  /*4250*/  MOV R0, R193 ;  /* 0x000000c100007202 */ /* 0x000fca0000000f00 */
[----:B------:R-:W-:-:S05]  /*4260*/  FADD.FTZ R189, R187, R0 ;  /* 0x00000000bbbd7221 */ /* 0x000fca0000010000 */
[----:B------:R-:W-:-:S07]  /*4270*/  MOV R195, R189 ;  /* 0x000000bd00c37202 */ /* 0x000fce0000000f00 */
[----:B------:R-:W-:Y:S05]  /*4280*/  WARPSYNC.COLLECTIVE R194, `(.L_x_35745) ;  /* 0x00000000c2087348 */ /* 0x000fea0003c00000 */
[----:B------:R0:W1:Y:S02]  /*4290*/  SHFL.BFLY P6, R193, R195, R196, R197 ;  /* 0x0c0000c4c3c17389 */ /* 0x00006400000c00c5 */
[----:B01----:R-:W-:Y:S01]  /*42a0*/  ENDCOLLECTIVE ;  /* 0x000000000000791b */ /* 0x003fe20003800000 */
.L_x_35745:
[----:B------:R-:W-:Y:S01]  /*42b0*/  HFMA2.MMA R196, -RZ, RZ, 0, 2.384185791015625e-07 ;  /* 0x00000004ffc47435 */ /* 0x000fe200000001ff */
[----:B------:R-:W-:-:S05]  /*42c0*/  MOV R0, R193 ;  /* 0x000000c100007202 */ /* 0x000fca0000000f00 */
[----:B------:R-:W-:-:S05]  /*42d0*/  FADD.FTZ R190, R189, R0 ;  /* 0x00000000bdbe7221 */ /* 0x000fca0000010000 */
[----:B------:R-:W-:-:S07]  /*42e0*/  MOV R195, R190 ;  /* 0x000000be00c37202 */ /* 0x000fce0000000f00 */
[----:B------:R-:W-:Y:S05]  /*42f0*/  WARPSYNC.COLLECTIVE R194, `(.L_x_35746) ;  /* 0x00000000c2087348 */ /* 0x000fea0003c00000 */
[----:B------:R0:W1:Y:S02]  /*4300*/  SHFL.BFLY P6, R193, R195, R196, R197 ;  /* 0x0c0000c4c3c17389 */ /* 0x00006400000c00c5 */
[----:B01----:R-:W-:Y:S01]  /*4310*/  ENDCOLLECTIVE ;  /* 0x000000000000791b */ /* 0x003fe20003800000 */
.L_x_35746:
[----:B------:R-:W-:Y:S01]  /*4320*/  HFMA2.MMA R196, -RZ, RZ, 0, 4.76837158203125e-07 ;  /* 0x00000008ffc47435 */ /* 0x000fe200000001ff */
[----:B------:R-:W-:-:S05]  /*4330*/  MOV R191, R193 ;  /* 0x000000c100bf7202 */ /* 0x000fca0000000f00 */
[----:B------:R-:W-:-:S05]  /*4340*/  FADD.FTZ R191, R190, R191 ;  /* 0x000000bfbebf7221 */ /* 0x000fca0000010000 */
[----:B------:R-:W-:-:S07]  /*4350*/  MOV R195, R191 ;  /* 0x000000bf00c37202 */ /* 0x000fce0000000f00 */
[----:B------:R-:W-:Y:S05]  /*4360*/  WARPSYNC.COLLECTIVE R194, `(.L_x_35747) ;  /* 0x00000000c2087348 */ /* 0x000fea0003c00000 */
[----:B------:R0:W1:Y:S02]  /*4370*/  SHFL.BFLY P6, R193, R195, R196, R197 ;  /* 0x0c0000c4c3c17389 */ /* 0x00006400000c00c5 */
[----:B01----:R-:W-:Y:S01]  /*4380*/  ENDCOLLECTIVE ;  /* 0x000000000000791b */ /* 0x003fe20003800000 */
.L_x_35747:
[----:B------:R-:W-:Y:S01]  /*4390*/  HFMA2.MMA R196, -RZ, RZ, 0, 9.5367431640625e-07 ;  /* 0x00000010ffc47435 */ /* 0x000fe200000001ff */
[----:B------:R-:W-:-:S05]  /*43a0*/  MOV R0, R193 ;  /* 0x000000c100007202 */ /* 0x000fca0000000f00 */
[----:B------:R-:W-:-:S05]  /*43b0*/  FADD.FTZ R192, R191, R0 ;  /* 0x00000000bfc07221 */ /* 0x000fca0000010000 */
[----:B------:R-:W-:-:S07]  /*43c0*/  MOV R195, R192 ;  /* 0x000000c000c37202 */ /* 0x000fce0000000f00 */
[----:B------:R-:W-:Y:S05]  /*43d0*/  WARPSYNC.COLLECTIVE R194, `(.L_x_35748) ;  /* 0x00000000c2087348 */ /* 0x000fea0003c00000 */
[----:B------:R0:W1:Y:S02]  /*43e0*/  SHFL.BFLY P6, R193, R195, R196, R197 ;  /* 0x0c0000c4c3c17389 */ /* 0x00006400000c00c5 */
[----:B01----:R-:W-:Y:S01]  /*43f0*/  ENDCOLLECTIVE ;  /* 0x000000000000791b */ /* 0x003fe20003800000 */
.L_x_35748:
        /* <DEDUP_REMOVED lines=122> */
.L_x_35749:
[----:B------:R-:W-:Y:S01]  /*4ba0*/  HFMA2.MMA R196, -RZ, RZ, 0, 1.1920928955078125e-07 ;  /* 0x00000002ffc47435 */ /* 0x000fe200000001ff */
[----:B------:R-:W-:-:S05]  /*4bb0*/  MOV R187, R193 ;  /* 0x000000c100bb7202 */ /* 0x000fca0000000f00 */
[----:B------:R-:W-:-:S05]  /*4bc0*/  FADD.FTZ R187, R0, R187 ;  /* 0x000000bb00bb7221 */ /* 0x000fca0000010000 */
[----:B------:R-:W-:-:S07]  /*4bd0*/  MOV R195, R187 ;  /* 0x000000bb00c37202 */ /* 0x000fce0000000f00 */
[----:B------:R-:W-:Y:S05]  /*4be0*/  WARPSYNC.COLLECTIVE R194, `(.L_x_35750) ;  /* 0x00000000c2087348 */ /* 0x000fea0003c00000 */
[----:B------:R0:W1:Y:S02]  /*4bf0*/  SHFL.BFLY P6, R193, R195, R196, R197 ;  /* 0x0c0000c4c3c17389 */ /* 0x00006400000c00c5 */
[----:B01----:R-:W-:Y:S01]  /*4c00*/  ENDCOLLECTIVE ;  /* 0x000000000000791b */ /* 0x003fe20003800000 */
.L_x_35750:
[----:B------:R-:W-:Y:S01]  /*4c10*/  HFMA2.MMA R196, -RZ, RZ, 0, 2.384185791015625e-07 ;  /* 0x00000004ffc47435 */ /* 0x000fe200000001ff */
[----:B------:R-:W-:-:S05]  /*4c20*/  MOV R190, R193 ;  /* 0x000000c100be7202 */ /* 0x000fca0000000f00 */
[----:B------:R-:W-:-:S05]  /*4c30*/  FADD.FTZ R190, R187, R190 ;  /* 0x000000bebbbe7221 */ /* 0x000fca0000010000 */
[----:B------:R-:W-:-:S07]  /*4c40*/  MOV R195, R190 ;  /* 0x000000be00c37202 */ /* 0x000fce0000000f00 */
[----:B------:R-:W-:Y:S05]  /*4c50*/  WARPSYNC.COLLECTIVE R194, `(.L_x_35751) ;  /* 0x00000000c2087348 */ /* 0x000fea0003c00000 */
[----:B------:R0:W1:Y:S02]  /*4c60*/  SHFL.BFLY P6, R193, R195, R196, R197 ;  /* 0x0c0000c4c3c17389 */ /* 0x00006400000c00c5 */
[----:B01----:R-:W-:Y:S01]  /*4c70*/  ENDCOLLECTIVE ;  /* 0x000000000000791b */ /* 0x003fe20003800000 */
.L_x_35751:
[----:B------:R-:W-:Y:S01]  /*4c80*/  HFMA2.MMA R196, -RZ, RZ, 0, 4.76837158203125e-07 ;  /* 0x00000008ffc47435 */ /* 0x000fe200000001ff */
[----:B------:R-:W-:-:S05]  /*4c90*/  MOV R189, R193 ;  /* 0x000000c100bd7202 */ /* 0x000fca0000000f00 */
[----:B------:R-:W-:-:S05]  /*4ca0*/  FADD.FTZ R189, R190, R189 ;  /* 0x000000bdbebd7221 */ /* 0x000fca0000010000 */
[----:B------:R-:W-:-:S07]  /*4cb0*/  MOV R195, R189 ;  /* 0x000000bd00c37202 */ /* 0x000fce0000000f00 */
[----:B------:R-:W-:Y:S05]  /*4cc0*/  WARPSYNC.COLLECTIVE R194, `(.L_x_35752) ;  /* 0x00000000c2087348 */ /* 0x000fea0003c00000 */
[----:B------:R0:W1:Y:S02]  /*4cd0*/  SHFL.BFLY P6, R193, R195, R196, R197 ;  /* 0x0c0000c4c3c17389 */ /* 0x00006400000c00c5 */
[----:B01----:R-:W-:Y:S01]  /*4ce0*/  ENDCOLLECTIVE ;  /* 0x000000000000791b */ /* 0x003fe20003800000 */
.L_x_35752:
[----:B------:R-:W-:Y:S01]  /*4cf0*/  HFMA2.MMA R196, -RZ, RZ, 0, 9.5367431640625e-07 ;  /* 0x00000010ffc47435 */ /* 0x000fe200000001ff */
[----:B------:R-:W-:-:S05]  /*4d00*/  MOV R192, R193 ;  /* 0x000000c100c07202 */ /* 0x000fca0000000f00 */
[----:B------:R-:W-:-:S05]  /*4d10*/  FADD.FTZ R192, R189, R192 ;  /* 0x000000c0bdc07221 */ /* 0x000fca0000010000 */
[----:B------:R-:W-:-:S07]  /*4d20*/  MOV R195, R192 ;  /* 0x000000c000c37202 */ /* 0x000fce0000000f00 */
[----:B------:R-:W-:Y:S05]  /*4d30*/  WARPSYNC.COLLECTIVE R194, `(.L_x_35753) ;  /* 0x00000000c2087348 */ /* 0x000fea0003c00000 */
[----:B------:R0:W1:Y:S02]  /*4d40*/  SHFL.BFLY P6, R193, R195, R196, R197 ;  /* 0x0c0000c4c3c17389 */ /* 0x00006400000c00c5 */
[----:B01----:R-:W-:Y:S01]  /*4d50*/  ENDCOLLECTIVE ;  /* 0x000000000000791b */ /* 0x003fe20003800000 */
.L_x_35753:
[----:B------:R-:W-:Y:S01]  /*4d60*/  MOV R191, R193 ;  /* 0x000000c100bf7202 */ /* 0x000fe20000000f00 */
[----:B------:R-:W-:Y:S06]  /*4d70*/  BRA `(.L_x_35754) ;  /* 0xffffffdc00f47947 */ /* 0x000fec000383ffff */
.L_x_35755:
        /* <DEDUP_REMOVED lines=16> */
.L_x_46072:


//--------------------- .text._ZN10layer_norm13ln_fwd_kernelINS_13Kernel_traitsIf6__halffS2_fjLj7168ELj1ELj1ELj4ELj16ENS_18Kernel_traits_baseILj7168EfS2_fS2_fjLj128EEEEELb0ELb0ELb0ELb1EEEvNS_9FwdParamsE --------------------------
	.section	.text._ZN10layer_norm13ln_fwd_kernelINS_13Kernel_traitsIf6__halffS2_fjLj7168ELj1ELj1ELj4ELj16ENS_18Kernel_traits_baseILj7168EfS2_fS2_fjLj128EEEEELb0ELb0ELb0ELb1EEEvNS_9FwdParamsE,"ax",@progbits
	.align	128
        .global         _ZN10layer_norm13ln_fwd_kernelINS_13Kernel_traitsIf6__halffS2_fjLj7168ELj1ELj1ELj4ELj16ENS_18Kernel_traits_baseILj7168EfS2_fS2_fjLj128EEEEELb0ELb0ELb0ELb1EEEvNS_9FwdParamsE
        .type           _ZN10layer_norm13ln_fwd_kernelINS_13Kernel_traitsIf6__halffS2_fjLj7168ELj1ELj1ELj4ELj16ENS_18Kernel_traits_baseILj7168EfS2_fS2_fjLj128EEEEELb0ELb0ELb0ELb1EEEvNS_9FwdParamsE,@function
        .size           _ZN10layer_norm13ln_fwd_kernelINS_13Kernel_traitsIf6__halffS2_fjLj7168ELj1ELj1ELj4ELj16ENS_18Kernel_traits_baseILj7168EfS2_fS2_fjLj128EEEEELb0ELb0ELb0ELb1EEEvNS_9FwdParamsE,(.L_x_46073 - _ZN10layer_norm13ln_fwd_kernelINS_13Kernel_traitsIf6__halffS2_fjLj7168ELj1ELj1ELj4ELj16ENS_18Kernel_traits_baseILj7168EfS2_fS2_fjLj128EEEEELb0ELb0ELb0ELb1EEEvNS_9FwdParamsE)
        .other          _ZN10layer_norm13ln_fwd_kernelINS_13Kernel_traitsIf6__halffS2_fjLj7168ELj1ELj1ELj4ELj16ENS_18Kernel_traits_baseILj7168EfS2_fS2_fjLj128EEEEELb0ELb0ELb0ELb1EEEvNS_9FwdParamsE,@"STO_CUDA_ENTRY STV_DEFAULT"
_ZN10layer_norm13ln_fwd_kernelINS_13Kernel_traitsIf6__halffS2_fjLj7168ELj1ELj1ELj4ELj16ENS_18Kernel_traits_baseILj7168EfS2_fS2_fjLj128EEEEELb0ELb0ELb0ELb1EEEvNS_9FwdParamsE:
.text._ZN10layer_norm13ln_fwd_kernelINS_13Kernel_traitsIf6__halffS2_fjLj7168ELj1ELj1ELj4ELj16ENS_18Kernel_traits_baseILj7168EfS2_fS2_fjLj128EEEEELb0ELb0ELb0ELb1EEEvNS_9FwdParamsE:
        /* <DEDUP_REMOVED lines=84> */
.L_x_35757:
[----:B------:R-:W-:Y:S01]  /*0540*/  ISETP.NE.U32.AND P2, PT, RZ, UR8, PT ;  /* 0x00000008ff007c0c */ /* 0x000fe2000bf45070 */
[----:B-1----:R-:W1:Y:S01]  /*0550*/  @P0 LDC.64 R128, c[0x0][0x270] ;  /* 0x00009c00ff800b82 */ /* 0x002e620000000a00 */
[----:B------:R-:W-:Y:S01]  /*0560*/  IMAD R126, R3, UR6, RZ ;  /* 0x00000006037e7c24 */ /* 0x000fe2000f8e02ff */
[----:B------:R-:W-:Y:S02]  /*0570*/  LOP3.LUT R184, R2, 0x7f, RZ, 0xc0, !PT ;  /* 0x0000007f02b87812 */ /* 0x000fe400078ec0ff */
[----:B------:R-:W-:Y:S02]  /*0580*/  ISETP.NE.AND.EX P2, PT, RZ, UR9, PT, P2 ;  /* 0x00000009ff007c0c */ /* 0x000fe4000bf45320 */
[----:B------:R-:W-:Y:S02]  /*0590*/  SHF.R.S32.HI R127, RZ, 0x1f, R126 ;  /* 0x0000001fff7f7819 */ /* 0x000fe4000001147e */
[----:B------:R-:W2:Y:S02]  /*05a0*/  LDC.64 R124, c[0x0][0x220] ;  /* 0x00008800ff7c7b82 */ /* 0x000ea40000000a00 */
[----:B------:R-:W-:-:S04]  /*05b0*/  LEA.HI R127, R127, R126, RZ, 0x3 ;  /* 0x0000007e7f7f7211 */ /* 0x000fc800078f18ff */
[----:B------:R-:W-:Y:S02]  /*05c0*/  LEA.HI.SX32 R184, R127, R184, 0x1d ;  /* 0x000000b87fb87211 */ /* 0x000fe400078feaff */
[----:B------:R-:W3:Y:S08]  /*05d0*/  LDC.64 R196, c[0x0][0x238] ;  /* 0x00008e00ffc47b82 */ /* 0x000ef00000000a00 */
[----:B------:R-:W4:Y:S01]  /*05e0*/  @P2 LDC.64 R132, c[0x0][0x230] ;  /* 0x00008c00ff842b82 */ /* 0x000f220000000a00 */
[----:B-1----:R-:W-:-:S06]  /*05f0*/  @P0 IMAD.WIDE R128, R3, 0x2, R128 ;  /* 0x0000000203800825 */ /* 0x002fcc00078e0280 */
[----:B------:R-:W3:Y:S01]  /*0600*/  @P0 LDG.E.U16 R128, desc[UR4][R128.64] ;  /* 0x0000000480800981 */ /* 0x000ee2000c1e1500 */
[C---:B--2---:R-:W-:Y:S01]  /*0610*/  IMAD.WIDE.U32 R130, R184.reuse, 0x10, R124 ;  /* 0x00000010b8827825 */ /* 0x044fe200078e007c */
[----:B------:R-:W-:Y:S01]  /*0620*/  ISETP.NE.U32.AND P1, PT, RZ, UR8, PT ;  /* 0x00000008ff007c0c */ /* 0x000fe2000bf25070 */
[----:B------:R-:W1:Y:S03]  /*0630*/  @P2 LDC.64 R200, c[0x0][0x230] ;  /* 0x00008c00ffc82b82 */ /* 0x000e660000000a00 */
[----:B------:R-:W2:Y:S01]  /*0640*/  LDG.E.128 R136, desc[UR4][R130.64] ;  /* 0x0000000482887981 */ /* 0x000ea2000c1e1d00 */
[----:B----4-:R-:W-:-:S05]  /*0650*/  @P2 IMAD.WIDE.U32 R132, R184, 0x20, R132 ;  /* 0x00000020b8842825 */ /* 0x010fca00078e0084 */
[----:B0-----:R-:W4:Y:S04]  /*0660*/  @P2 LDG.E.128 R116, desc[UR4][R132.64] ;  /* 0x0000000484742981 */ /* 0x001f28000c1e1d00 */
[----:B------:R0:W4:Y:S01]  /*0670*/  @P2 LDG.E.128 R120, desc[UR4][R132.64+0x10] ;  /* 0x0000100484782981 */ /* 0x000122000c1e1d00 */
[----:B------:R-:W-:Y:S02]  /*0680*/  ISETP.NE.AND.EX P1, PT, RZ, UR9, PT, P1 ;  /* 0x00000009ff007c0c */ /* 0x000fe4000bf25310 */
[----:B------:R-:W-:Y:S01]  /*0690*/  MOV R127, 0x3f800000 ;  /* 0x3f800000007f7802 */ /* 0x000fe20000000f00 */
[----:B0-----:R-:W0:Y:S01]  /*06a0*/  @P2 LDC.64 R132, c[0x0][0x230] ;  /* 0x00008c00ff842b82 */ /* 0x001e220000000a00 */
[----:B------:R-:W-:-:S05]  /*06b0*/  IADD3 R183, R184, 0x80, RZ ;  /* 0x00000080b8b77810 */ /* 0x000fca0007ffe0ff */
[----:B0-----:R-:W-:-:S04]  /*06c0*/  @P2 IMAD.WIDE.U32 R132, R183, 0x20, R132 ;  /* 0x00000020b7842825 */ /* 0x001fc800078e0084 */
[----:B---3--:R-:W-:Y:S02]  /*06d0*/  @P0 HADD2.F32 R127, -RZ, R128.H0_H0 ;  /* 0x20000080ff7f0230 */ /* 0x008fe40000004100 */
[--C-:B--2---:R-:W-:Y:S02]  /*06e0*/  HADD2.F32 R144, -RZ, R136.reuse.H0_H0 ;  /* 0x20000088ff907230 */ /* 0x104fe40000004100 */
        /* <DEDUP_REMOVED lines=40> */
[----:B--2---:R-:W-:-:S04]  /*0970*/  IMAD.WIDE.U32 R128, R183, 0x20, R196 ;  /* 0x00000020b7807825 */ /* 0x004fc800078e00c4 */
[----:B0-----:R-:W-:Y:S02]  /*0980*/  @P2 IMAD.WIDE.U32 R132, R185, 0x20, R134 ;  /* 0x00000020b9842825 */ /* 0x001fe400078e0086 */
[----:B------:R-:W0:Y:S02]  /*0990*/  @P2 LDC.64 R134, c[0x0][0x230] ;  /* 0x00008c00ff862b82 */ /* 0x000e240000000a00 */
[--C-:B---3--:R-:W-:Y:S02]  /*09a0*/  HADD2.F32 R152, -RZ, R136.reuse.H0_H0 ;  /* 0x20000088ff987230 */ /* 0x108fe40000004100 */
[----:B------:R-:W-:Y:S02]  /*09b0*/  HADD2.F32 R126, -RZ, R136.H1_H1 ;  /* 0x30000088ff7e7230 */ /* 0x000fe40000004100 */
[--C-:B------:R-:W-:Y:S02]  /*09c0*/  HADD2.F32 R156, -RZ, R138.reuse.H0_H0 ;  /* 0x2000008aff9c7230 */ /* 0x100fe40000004100 */
[----:B------:R-:W-:-:S02]  /*09d0*/  HADD2.F32 R136, -RZ, R138.H1_H1 ;  /* 0x3000008aff887230 */ /* 0x000fc40000004100 */
[--C-:B------:R-:W-:Y:S02]  /*09e0*/  HADD2.F32 R154, -RZ, R137.reuse.H0_H0 ;  /* 0x20000089ff9a7230 */ /* 0x100fe40000004100 */
        /* <DEDUP_REMOVED lines=22> */
[----:B------:R-:W3:Y:S01]  /*0b50*/  LDG.E.128 R136, desc[UR4][R130.64] ;  /* 0x0000000482887981 */ /* 0x000ee2000c1e1d00 */
[----:B------:R-:W-:-:S02]  /*0b60*/  @P2 MOV R116, R188 ;  /* 0x000000bc00742202 */ /* 0x000fc40000000f00 */
[----:B------:R-:W-:Y:S02]  /*0b70*/  @P2 MOV R117, R189 ;  /* 0x000000bd00752202 */ /* 0x000fe40000000f00 */
[----:B------:R-:W-:Y:S02]  /*0b80*/  @P2 MOV R118, R190 ;  /* 0x000000be00762202 */ /* 0x000fe40000000f00 */
[----:B------:R-:W-:Y:S02]  /*0b90*/  @P2 MOV R119, R191 ;  /* 0x000000bf00772202 */ /* 0x000fe40000000f00 */
[----:B------:R-:W-:Y:S01]  /*0ba0*/  @P2 MOV R120, R192 ;  /* 0x000000c000782202 */ /* 0x000fe20000000f00 */
[----:B------:R-:W4:Y:S01]  /*0bb0*/  @P2 LDG.E.128 R188, desc[UR4][R132.64] ;  /* 0x0000000484bc2981 */ /* 0x000f22000c1e1d00 */
[----:B------:R-:W-:Y:S02]  /*0bc0*/  @P2 MOV R121, R193 ;  /* 0x000000c100792202 */ /* 0x000fe40000000f00 */
[----:B------:R-:W-:-:S02]  /*0bd0*/  @P2 MOV R122, R194 ;  /* 0x000000c2007a2202 */ /* 0x000fc40000000f00 */
[----:B------:R-:W-:Y:S02]  /*0be0*/  @P2 MOV R123, R195 ;  /* 0x000000c3007b2202 */ /* 0x000fe40000000f00 */
        /* <DEDUP_REMOVED lines=86> */
[----:B-1----:R-:W-:-:S04]  /*1150*/  IMAD.WIDE.U32 R132, R182, 0x20, R196 ;  /* 0x00000020b6847825 */ /* 0x002fc800078e00c4 */
[----:B0-----:R-:W-:-:S04]  /*1160*/  @P2 IMAD.WIDE.U32 R134, R181, 0x20, R134 ;  /* 0x00000020b5862825 */ /* 0x001fc800078e0086 */
[--C-:B---3--:R-:W-:Y:S02]  /*1170*/  HADD2.F32 R140, -RZ, R136.reuse.H0_H0 ;  /* 0x20000088ff8c7230 */ /* 0x108fe40000004100 */
[----:B------:R-:W-:Y:S02]  /*1180*/  HADD2.F32 R126, -RZ, R136.H1_H1 ;  /* 0x30000088ff7e7230 */ /* 0x000fe40000004100 */
[--C-:B------:R-:W-:Y:S02]  /*1190*/  HADD2.F32 R136, -RZ, R138.reuse.H0_H0 ;  /* 0x2000008aff887230 */ /* 0x100fe40000004100 */
[----:B------:R-:W-:Y:S02]  /*11a0*/  HADD2.F32 R130, -RZ, R138.H1_H1 ;  /* 0x3000008aff827230 */ /* 0x000fe40000004100 */
[--C-:B------:R-:W-:Y:S02]  /*11b0*/  HADD2.F32 R142, -RZ, R137.reuse.H0_H0 ;  /* 0x20000089ff8e7230 */ /* 0x100fe40000004100 */
[----:B--2---:R-:W-:-:S02]  /*11c0*/  HADD2.F32 R128, -RZ, R137.H1_H1 ;  /* 0x30000089ff807230 */ /* 0x004fc40000004100 */
        /* <DEDUP_REMOVED lines=21> */
[----:B------:R-:W0:Y:S01]  /*1320*/  LDG.E.128 R128, desc[UR4][R128.64] ;  /* 0x0000000480807981 */ /* 0x000e22000c1e1d00 */
[----:B------:R-:W-:-:S02]  /*1330*/  @P2 MOV R116, R188 ;  /* 0x000000bc00742202 */ /* 0x000fc40000000f00 */
[----:B------:R-:W-:Y:S02]  /*1340*/  @P2 MOV R117, R189 ;  /* 0x000000bd00752202 */ /* 0x000fe40000000f00 */
[----:B------:R-:W-:Y:S02]  /*1350*/  @P2 MOV R118, R190 ;  /* 0x000000be00762202 */ /* 0x000fe40000000f00 */
[----:B------:R-:W-:Y:S02]  /*1360*/  @P2 MOV R119, R191 ;  /* 0x000000bf00772202 */ /* 0x000fe40000000f00 */
[----:B------:R-:W-:Y:S01]  /*1370*/  @P2 MOV R120, R192 ;  /* 0x000000c000782202 */ /* 0x000fe20000000f00 */
[----:B------:R-:W2:Y:S01]  /*1380*/  @P2 LDG.E.128 R188, desc[UR4][R134.64] ;  /* 0x0000000486bc2981 */ /* 0x000ea2000c1e1d00 */
[----:B------:R-:W-:Y:S02]  /*1390*/  @P2 MOV R121, R193 ;  /* 0x000000c100792202 */ /* 0x000fe40000000f00 */
[----:B------:R-:W-:-:S02]  /*13a0*/  @P2 MOV R122, R194 ;  /* 0x000000c2007a2202 */ /* 0x000fc40000000f00 */
[----:B------:R-:W-:Y:S02]  /*13b0*/  @P2 MOV R123, R195 ;  /* 0x000000c3007b2202 */ /* 0x000fe40000000f00 */
[----:B------:R1:W3:Y:S01]  /*13c0*/  @P2 LDG.E.128 R192, desc[UR4][R134.64+0x10] ;  /* 0x0000100486c02981 */ /* 0x0002e2000c1e1d00 */
[----:B------:R-:W-:Y:S01]  /*13d0*/  IADD3 R186, R184, 0x300, RZ ;  /* 0x00000300b8ba7810 */ /* 0x000fe20007ffe0ff */
[----:B------:R-:W-:-:S04]  /*13e0*/  IMAD.WIDE.U32 R198, R181, 0x20, R196 ;  /* 0x00000020b5c67825 */ /* 0x000fc800078e00c4 */
[----:B0-----:R-:W-:Y:S02]  /*13f0*/  HADD2.F32 R132, -RZ, R128.H0_H0 ;  /* 0x20000080ff847230 */ /* 0x001fe40000004100 */
[----:B------:R-:W-:Y:S02]  /*1400*/  HADD2.F32 R178, -RZ, R130.H0_H0 ;  /* 0x20000082ffb27230 */ /* 0x000fe40000004100 */
[----:B------:R-:W-:Y:S02]  /*1410*/  HADD2.F32 R128, -RZ, R128.H1_H1 ;  /* 0x30000080ff807230 */ /* 0x000fe40000004100 */
        /* <DEDUP_REMOVED lines=8> */
[-C--:B-1----:R-:W-:Y:S01]  /*14a0*/  FMUL.FTZ R134, R126, R127.reuse ;  /* 0x0000007f7e867220 */ /* 0x082fe20000410000 */
        /* <DEDUP_REMOVED lines=8> */
[----:B---3--:R-:W-:Y:S01]  /*1530*/  @P1 FADD.FTZ R128, R192, R128 ;  /* 0x00000080c0801221 */ /* 0x008fe20000010000 */
        /* <DEDUP_REMOVED lines=8> */
[----:B------:R-:W-:Y:S01]  /*15c0*/  @P2 IMAD.WIDE.U32 R124, R186, 0x20, R200 ;  /* 0x00000020ba7c2825 */ /* 0x000fe200078e00c8 */
[----:B------:R-:W-:-:S02]  /*15d0*/  @P2 MOV R117, R189 ;  /* 0x000000bd00752202 */ /* 0x000fc40000000f00 */
        /* <DEDUP_REMOVED lines=49> */
[----:B------:R-:W-:-:S03]  /*18f0*/  UMOV UR12, 0xffffffff ;  /* 0xffffffff000c7882 */ /* 0x000fc60000000000 */
[--C-:B--2---:R-:W-:Y:S02]  /*1900*/  HADD2.F32 R124, -RZ, R176.reuse.H0_H0 ;  /* 0x200000b0ff7c7230 */ /* 0x104fe40000004100 */
[----:B------:R-:W-:Y:S02]  /*1910*/  HADD2.F32 R126, -RZ, R176.H1_H1 ;  /* 0x300000b0ff7e7230 */ /* 0x000fe40000004100 */
[----:B------:R-:W-:-:S04]  /*1920*/  FADD.FTZ R176, R132, R125 ;  /* 0x0000007d84b07221 */ /* 0x000fc80000010000 */
[----:B------:R-:W-:Y:S01]  /*1930*/  FADD.FTZ R125, R133, R176 ;  /* 0x000000b0857d7221 */ /* 0x000fe20000010000 */
[----:B------:R-:W-:Y:S01]  /*1940*/  FMUL.FTZ R176, R124, R127 ;  /* 0x0000007f7cb07220 */ /* 0x000fe20000410000 */
[----:B0-----:R-:W-:Y:S02]  /*1950*/  HADD2.F32 R198, -RZ, R177.H0_H0 ;  /* 0x200000b1ffc67230 */ /* 0x001fe40000004100 */
[----:B------:R-:W-:Y:S01]  /*1960*/  FADD.FTZ R124, R134, R125 ;  /* 0x0000007d867c7221 */ /* 0x000fe20000010000 */
[----:B------:R-:W-:-:S03]  /*1970*/  HADD2.F32 R202, -RZ, R178.H0_H0 ;  /* 0x200000b2ffca7230 */ /* 0x000fc60000004100 */
[----:B------:R-:W-:Y:S01]  /*1980*/  FADD.FTZ R187, R135, R124 ;  /* 0x0000007c87bb7221 */ /* 0x000fe20000010000 */
[----:B------:R-:W-:Y:S02]  /*1990*/  HADD2.F32 R204, -RZ, R178.H1_H1 ;  /* 0x300000b2ffcc7230 */ /* 0x000fe40000004100 */
[----:B------:R-:W-:Y:S01]  /*19a0*/  FMUL.FTZ R178, R198, R127 ;  /* 0x0000007fc6b27220 */ /* 0x000fe20000410000 */
[----:B------:R-:W-:Y:S01]  /*19b0*/  FADD.FTZ R198, R128, R187 ;  /* 0x000000bb80c67221 */ /* 0x000fe20000010000 */
[----:B---3--:R-:W-:-:S03]  /*19c0*/  @P2 MOV R188, R116 ;  /* 0x0000007400bc2202 */ /* 0x008fc60000000f00 */
[----:B------:R-:W-:Y:S02]  /*19d0*/  FADD.FTZ R187, R129, R198 ;  /* 0x000000c681bb7221 */ /* 0x000fe40000010000 */
[----:B------:R-:W-:Y:S01]  /*19e0*/  @P1 FADD.FTZ R176, R176, R188 ;  /* 0x000000bcb0b01221 */ /* 0x000fe20000010000 */
[----:B------:R-:W-:Y:S02]  /*19f0*/  HADD2.F32 R200, -RZ, R177.H1_H1 ;  /* 0x300000b1ffc87230 */ /* 0x000fe40000004100 */
[----:B------:R-:W-:Y:S01]  /*1a00*/  FADD.FTZ R188, R130, R187 ;  /* 0x000000bb82bc7221 */ /* 0x000fe20000010000 */
[--C-:B------:R-:W-:Y:S01]  /*1a10*/  HADD2.F32 R206, -RZ, R179.reuse.H0_H0 ;  /* 0x200000b3ffce7230 */ /* 0x100fe20000004100 */
[----:B------:R-:W-:Y:S01]  /*1a20*/  @P2 MOV R189, R117 ;  /* 0x0000007500bd2202 */ /* 0x000fe20000000f00 */
[----:B------:R-:W-:Y:S02]  /*1a30*/  HADD2.F32 R208, -RZ, R179.H1_H1 ;  /* 0x300000b3ffd07230 */ /* 0x000fe40000004100 */
[-C--:B------:R-:W-:Y:S01]  /*1a40*/  FMUL.FTZ R177, R126, R127.reuse ;  /* 0x0000007f7eb17220 */ /* 0x080fe20000410000 */
[----:B------:R-:W-:Y:S01]  /*1a50*/  FADD.FTZ R187, R131, R188 ;  /* 0x000000bc83bb7221 */ /* 0x000fe20000010000 */
[-C--:B------:R-:W-:Y:S01]  /*1a60*/  FMUL.FTZ R179, R200, R127.reuse ;  /* 0x0000007fc8b37220 */ /* 0x080fe20000410000 */
[-C--:B------:R-:W-:Y:S01]  /*1a70*/  FMUL.FTZ R124, R202, R127.reuse ;  /* 0x0000007fca7c7220 */ /* 0x080fe20000410000 */
[-C--:B------:R-:W-:Y:S01]  /*1a80*/  FMUL.FTZ R125, R204, R127.reuse ;  /* 0x0000007fcc7d7220 */ /* 0x080fe20000410000 */
[-C--:B------:R-:W-:Y:S01]  /*1a90*/  FMUL.FTZ R126, R206, R127.reuse ;  /* 0x0000007fce7e7220 */ /* 0x080fe20000410000 */
[----:B------:R-:W-:Y:S01]  /*1aa0*/  @P2 MOV R190, R118 ;  /* 0x0000007600be2202 */ /* 0x000fe20000000f00 */
[----:B------:R-:W-:Y:S01]  /*1ab0*/  FMUL.FTZ R127, R208, R127 ;  /* 0x0000007fd07f7220 */ /* 0x000fe20000410000 */
[----:B------:R-:W-:-:S02]  /*1ac0*/  @P2 MOV R191, R119 ;  /* 0x0000007700bf2202 */ /* 0x000fc40000000f00 */
[----:B----4-:R-:W-:Y:S02]  /*1ad0*/  @P2 MOV R192, R120 ;  /* 0x0000007800c02202 */ /* 0x010fe40000000f00 */
[----:B------:R-:W-:Y:S02]  /*1ae0*/  @P2 MOV R193, R121 ;  /* 0x0000007900c12202 */ /* 0x000fe40000000f00 */
[----:B------:R-:W-:Y:S02]  /*1af0*/  @P2 MOV R194, R122 ;  /* 0x0000007a00c22202 */ /* 0x000fe40000000f00 */
[----:B------:R-:W-:Y:S01]  /*1b00*/  @P2 MOV R195, R123 ;  /* 0x0000007b00c32202 */ /* 0x000fe20000000f00 */
[----:B------:R-:W-:Y:S01]  /*1b10*/  @P1 FADD.FTZ R177, R177, R189 ;  /* 0x000000bdb1b11221 */ /* 0x000fe20000010000 */
[----:B------:R-:W-:Y:S01]  /*1b20*/  FADD.FTZ R188, R176, R187 ;  /* 0x000000bbb0bc7221 */ /* 0x000fe20000010000 */
[----:B------:R-:W-:Y:S01]  /*1b30*/  @P1 FADD.FTZ R178, R178, R190 ;  /* 0x000000beb2b21221 */ /* 0x000fe20000010000 */
[----:B------:R-:W-:Y:S01]  /*1b40*/  @P1 FADD.FTZ R179, R179, R191 ;  /* 0x000000bfb3b31221 */ /* 0x000fe20000010000 */
[----:B------:R-:W-:Y:S01]  /*1b50*/  @P1 FADD.FTZ R124, R124, R192 ;  /* 0x000000c07c7c1221 */ /* 0x000fe20000010000 */
[----:B------:R-:W-:Y:S01]  /*1b60*/  @P1 FADD.FTZ R125, R125, R193 ;  /* 0x000000c17d7d1221 */ /* 0x000fe20000010000 */
[----:B------:R-:W-:Y:S01]  /*1b70*/  @P1 FADD.FTZ R126, R126, R194 ;  /* 0x000000c27e7e1221 */ /* 0x000fe20000010000 */
[----:B------:R-:W-:Y:S01]  /*1b80*/  @P1 FADD.FTZ R127, R127, R195 ;  /* 0x000000c37f7f1221 */ /* 0x000fe20000010000 */
[----:B------:R-:W-:Y:S01]  /*1b90*/  FADD.FTZ R187, R177, R188 ;  /* 0x000000bcb1bb7221 */ /* 0x000fe20000010000 */
[----:B------:R0:W-:Y:S03]  /*1ba0*/  STG.E.128 desc[UR4][R196.64], R176 ;  /* 0x000000b0c4007986 */ /* 0x0001e6000c101d04 */
[----:B------:R-:W-:Y:S01]  /*1bb0*/  FADD.FTZ R188, R178, R187 ;  /* 0x000000bbb2bc7221 */ /* 0x000fe20000010000 */
[----:B------:R0:W-:Y:S03]  /*1bc0*/  STG.E.128 desc[UR4][R196.64+0x10], R124 ;  /* 0x0000107cc4007986 */ /* 0x0001e6000c101d04 */
        /* <DEDUP_REMOVED lines=143> */
.L_x_35768:
        /* <DEDUP_REMOVED lines=236> */
[----:B0-----:R-:W-:Y:S01]  /*3380*/  FFMA.FTZ R128, R84, R143, R28 ;  /* 0x0000008f54807223 */ /* 0x001fe2000001001c */
[----:B------:R-:W-:Y:S01]  /*3390*/  FFMA.FTZ R129, R86, R147, R30 ;  /* 0x0000009356817223 */ /* 0x000fe2000001001e */
[----:B------:R-:W-:Y:S01]  /*33a0*/  FFMA.FTZ R130, R88, R153, R32 ;  /* 0x0000009958827223 */ /* 0x000fe20000010020 */
[----:B------:R-:W-:Y:S01]  /*33b0*/  F2FP.F16.F32.PACK_AB R126, R142, R145 ;  /* 0x000000918e7e723e */ /* 0x000fe200000000ff */
[----:B-1----:R-:W-:Y:S01]  /*33c0*/  FFMA.FTZ R134, R96, R165, R40 ;  /* 0x000000a560867223 */ /* 0x002fe20000010028 */
        /* <DEDUP_REMOVED lines=45> */
.L_x_35756:
[----:B------:R-:W-:Y:S01]  /*36a0*/  HFMA2.MMA R197, -RZ, RZ, 0, 5.9604644775390625e-08 ;  /* 0x00000001ffc57435 */ /* 0x000fe200000001ff */
[----:B------:R-:W-:Y:S02]  /*36b0*/  MOV R198, R0 ;  /* 0x0000000000c67202 */ /* 0x000fe40000000f00 */
[----:B------:R-:W-:Y:S02]  /*36c0*/  MOV R200, 0x1f ;  /* 0x0000001f00c87802 */ /* 0x000fe40000000f00 */
[----:B------:R-:W-:-:S07]  /*36d0*/  MOV R195, 0xffffffff ;  /* 0xffffffff00c37802 */ /* 0x000fce0000000f00 */
[----:B-----5:R-:W-:Y:S05]  /*36e0*/  WARPSYNC.COLLECTIVE R195, `(.L_x_35758) ;  /* 0x00000000c3087348 */ /* 0x020fea0003c00000 */
[----:B------:R0:W1:Y:S02]  /*36f0*/  SHFL.BFLY P4, R196, R198, R197, R200 ;  /* 0x0c0000c5c6c47389 */ /* 0x00006400000800c8 */
[----:B01---5:R-:W-:Y:S01]  /*3700*/  ENDCOLLECTIVE ;  /* 0x000000000000791b */ /* 0x023fe20003800000 */
.L_x_35758:
[----:B------:R-:W-:Y:S01]  /*3710*/  HFMA2.MMA R197, -RZ, RZ, 0, 1.1920928955078125e-07 ;  /* 0x00000002ffc57435 */ /* 0x000fe200000001ff */
[----:B------:R-:W-:-:S05]  /*3720*/  MOV R189, R196 ;  /* 0x000000c400bd7202 */ /* 0x000fca0000000f00 */
[----:B------:R-:W-:-:S05]  /*3730*/  FADD.FTZ R189, R0, R189 ;  /* 0x000000bd00bd7221 */ /* 0x000fca0000010000 */
[----:B------:R-:W-:-:S07]  /*3740*/  MOV R198, R189 ;  /* 0x000000bd00c67202 */ /* 0x000fce0000000f00 */
[----:B------:R-:W-:Y:S05]  /*3750*/  WARPSYNC.COLLECTIVE R195, `(.L_x_35759) ;  /* 0x00000000c3087348 */ /* 0x000fea0003c00000 */
[----:B------:R0:W1:Y:S02]  /*3760*/  SHFL.BFLY P4, R196, R198, R197, R200 ;  /* 0x0c0000c5c6c47389 */ /* 0x00006400000800c8 */
[----:B01----:R-:W-:Y:S01]  /*3770*/  ENDCOLLECTIVE ;  /* 0x000000000000791b */ /* 0x003fe20003800000 */
.L_x_35759:
[----:B------:R-:W-:Y:S01]  /*3780*/  HFMA2.MMA R197, -RZ, RZ, 0, 2.384185791015625e-07 ;  /* 0x00000004ffc57435 */ /* 0x000fe200000001ff */
[----:B------:R-:W-:-:S05]  /*3790*/  MOV R188, R196 ;  /* 0x000000c400bc7202 */ /* 0x000fca0000000f00 */
[----:B------:R-:W-:-:S05]  /*37a0*/  FADD.FTZ R191, R189, R188 ;  /* 0x000000bcbdbf7221 */ /* 0x000fca0000010000 */
[----:B------:R-:W-:-:S07]  /*37b0*/  MOV R198, R191 ;  /* 0x000000bf00c67202 */ /* 0x000fce0000000f00 */
[----:B------:R-:W-:Y:S05]  /*37c0*/  WARPSYNC.COLLECTIVE R195, `(.L_x_35760) ;  /* 0x00000000c3087348 */ /* 0x000fea0003c00000 */
[----:B------:R0:W1:Y:S02]  /*37d0*/  SHFL.BFLY P4, R196, R198, R197, R200 ;  /* 0x0c0000c5c6c47389 */ /* 0x00006400000800c8 */
[----:B01----:R-:W-:Y:S01]  /*37e0*/  ENDCOLLECTIVE ;  /* 0x000000000000791b */ /* 0x003fe20003800000 */
.L_x_35760:
[----:B------:R-:W-:Y:S01]  /*37f0*/  HFMA2.MMA R197, -RZ, RZ, 0, 4.76837158203125e-07 ;  /* 0x00000008ffc57435 */ /* 0x000fe200000001ff */
[----:B------:R-:W-:-:S05]  /*3800*/  MOV R188, R196 ;  /* 0x000000c400bc7202 */ /* 0x000fca0000000f00 */
[----:B------:R-:W-:-:S05]  /*3810*/  FADD.FTZ R192, R191, R188 ;  /* 0x000000bcbfc07221 */ /* 0x000fca0000010000 */
[----:B------:R-:W-:-:S07]  /*3820*/  MOV R198, R192 ;  /* 0x000000c000c67202 */ /* 0x000fce0000000f00 */
[----:B------:R-:W-:Y:S05]  /*3830*/  WARPSYNC.COLLECTIVE R195, `(.L_x_35761) ;  /* 0x00000000c3087348 */ /* 0x000fea0003c00000 */
[----:B------:R0:W1:Y:S02]  /*3840*/  SHFL.BFLY P4, R196, R198, R197, R200 ;  /* 0x0c0000c5c6c47389 */ /* 0x00006400000800c8 */
[----:B01----:R-:W-:Y:S01]  /*3850*/  ENDCOLLECTIVE ;  /* 0x000000000000791b */ /* 0x003fe20003800000 */
.L_x_35761:
[----:B------:R-:W-:Y:S01]  /*3860*/  HFMA2.MMA R197, -RZ, RZ, 0, 9.5367431640625e-07 ;  /* 0x00000010ffc57435 */ /* 0x000fe200000001ff */
[----:B------:R-:W-:-:S05]  /*3870*/  MOV R193, R196 ;  /* 0x000000c400c17202 */ /* 0x000fca0000000f00 */
[----:B------:R-:W-:-:S05]  /*3880*/  FADD.FTZ R193, R192, R193 ;  /* 0x000000c1c0c17221 */ /* 0x000fca0000010000 */
[----:B------:R-:W-:-:S07]  /*3890*/  MOV R198, R193 ;  /* 0x000000c100c67202 */ /* 0x000fce0000000f00 */
[----:B------:R-:W-:Y:S05]  /*38a0*/  WARPSYNC.COLLECTIVE R195, `(.L_x_35762) ;  /* 0x00000000c3087348 */ /* 0x000fea0003c00000 */
[----:B------:R0:W1:Y:S02]  /*38b0*/  SHFL.BFLY P4, R196, R198, R197, R200 ;  /* 0x0c0000c5c6c47389 */ /* 0x00006400000800c8 */
[----:B01----:R-:W-:Y:S01]  /*38c0*/  ENDCOLLECTIVE ;  /* 0x000000000000791b */ /* 0x003fe20003800000 */
.L_x_35762:
        /* <DEDUP_REMOVED lines=120> */
.L_x_35763:
[----:B------:R-:W-:Y:S01]  /*4050*/  HFMA2.MMA R197, -RZ, RZ, 0, 1.1920928955078125e-07 ;  /* 0x00000002ffc57435 */ /* 0x000fe200000001ff */
[----:B------:R-:W-:-:S05]  /*4060*/  MOV R189, R196 ;  /* 0x000000c400bd7202 */ /* 0x000fca0000000f00 */
[----:B------:R-:W-:-:S05]  /*4070*/  FADD.FTZ R189, R0, R189 ;  /* 0x000000bd00bd7221 */ /* 0x000fca0000010000 */
[----:B------:R-:W-:-:S07]  /*4080*/  MOV R198, R189 ;  /* 0x000000bd00c67202 */ /* 0x000fce0000000f00 */
[----:B------:R-:W-:Y:S05]  /*4090*/  WARPSYNC.COLLECTIVE R195, `(.L_x_35764) ;  /* 0x00000000c3087348 */ /* 0x000fea0003c00000 */
[----:B------:R0:W1:Y:S02]  /*40a0*/  SHFL.BFLY P4, R196, R198, R197, R200 ;  /* 0x0c0000c5c6c47389 */ /* 0x00006400000800c8 */
[----:B01----:R-:W-:Y:S01]  /*40b0*/  ENDCOLLECTIVE ;  /* 0x000000000000791b */ /* 0x003fe20003800000 */
.L_x_35764:
[----:B------:R-:W-:Y:S01]  /*40c0*/  HFMA2.MMA R197, -RZ, RZ, 0, 2.384185791015625e-07 ;  /* 0x00000004ffc57435 */ /* 0x000fe200000001ff */
[----:B------:R-:W-:-:S05]  /*40d0*/  MOV R192, R196 ;  /* 0x000000c400c07202 */ /* 0x000fca0000000f00 */
[----:B------:R-:W-:-:S05]  /*40e0*/  FADD.FTZ R192, R189, R192 ;  /* 0x000000c0bdc07221 */ /* 0x000fca0000010000 */
[----:B------:R-:W-:-:S07]  /*40f0*/  MOV R198, R192 ;  /* 0x000000c000c67202 */ /* 0x000fce0000000f00 */
[----:B------:R-:W-:Y:S05]  /*4100*/  WARPSYNC.COLLECTIVE R195, `(.L_x_35765) ;  /* 0x00000000c3087348 */ /* 0x000fea0003c00000 */
[----:B------:R0:W1:Y:S02]  /*4110*/  SHFL.BFLY P4, R196, R198, R197, R200 ;  /* 0x0c0000c5c6c47389 */ /* 0x00006400000800c8 */
[----:B01----:R-:W-:Y:S01]  /*4120*/  ENDCOLLECTIVE ;  /* 0x000000000000791b */ /* 0x003fe20003800000 */
.L_x_35765:
[----:B------:R-:W-:Y:S01]  /*4130*/  HFMA2.MMA R197, -RZ, RZ, 0, 4.76837158203125e-07 ;  /* 0x00000008ffc57435 */ /* 0x000fe200000001ff */
[----:B------:R-:W-:-:S05]  /*4140*/  MOV R191, R196 ;  /* 0x000000c400bf7202 */ /* 0x000fca0000000f00 */
[----:B------:R-:W-:-:S05]  /*4150*/  FADD.FTZ R191, R192, R191 ;  /* 0x000000bfc0bf7221 */ /* 0x000fca0000010000 */
[----:B------:R-:W-:-:S07]  /*4160*/  MOV R198, R191 ;  /* 0x000000bf00c67202 */ /* 0x000fce0000000f00 */
[----:B------:R-:W-:Y:S05]  /*4170*/  WARPSYNC.COLLECTIVE R195, `(.L_x_35766) ;  /* 0x00000000c3087348 */ /* 0x000fea0003c00000 */
[----:B------:R0:W1:Y:S02]  /*4180*/  SHFL.BFLY P4, R196, R198, R197, R200 ;  /* 0x0c0000c5c6c47389 */ /* 0x00006400000800c8 */
[----:B01----:R-:W-:Y:S01]  /*4190*/  ENDCOLLECTIVE ;  /* 0x000000000000791b */ /* 0x003fe20003800000 */
.L_x_35766:
[----:B------:R-:W-:Y:S01]  /*41a0*/  HFMA2.MMA R197, -RZ, RZ, 0, 9.5367431640625e-07 ;  /* 0x00000010ffc57435 */ /* 0x000fe200000001ff */
[----:B------:R-:W-:-:S05]  /*41b0*/  MOV R194, R196 ;  /* 0x000000c400c27202 */ /* 0x000fca0000000f00 */
[----:B------:R-:W-:-:S05]  /*41c0*/  FADD.FTZ R194, R191, R194 ;  /* 0x000000c2bfc27221 */ /* 0x000fca0000010000 */
[----:B------:R-:W-:-:S07]  /*41d0*/  MOV R198, R194 ;  /* 0x000000c200c67202 */ /* 0x000fce0000000f00 */
[----:B------:R-:W-:Y:S05]  /*41e0*/  WARPSYNC.COLLECTIVE R195, `(.L_x_35767) ;  /* 0x00000000c3087348 */ /* 0x000fea0003c00000 */
[----:B------:R0:W1:Y:S02]  /*41f0*/  SHFL.BFLY P4, R196, R198, R197, R200 ;  /* 0x0c0000c5c6c47389 */ /* 0x00006400000800c8 */
[----:B01----:R-:W-:Y:S01]  /*4200*/  ENDCOLLECTIVE ;  /* 0x000000000000791b */ /* 0x003fe20003800000 */
.L_x_35767:
[----:B------:R-:W-:Y:S01]  /*4210*/  MOV R193, R196 ;  /* 0x000000c400c17202 */ /* 0x000fe20000000f00 */
[----:B------:R-:W-:Y:S06]  /*4220*/  BRA `(.L_x_35768) ;  /* 0xffffffe000a47947 */ /* 0x000fec000383ffff */
.L_x_35769:
        /* <DEDUP_REMOVED lines=13> */
.L_x_46073:


//--------------------- .text._ZN10layer_norm13ln_fwd_kernelINS_13Kernel_traitsIf6__halffS2_fjLj7168ELj1ELj1ELj4ELj16ENS_18Kernel_traits_baseILj7168EfS2_fS2_fjLj128EEEEELb0ELb0ELb1ELb0EEEvNS_9FwdParamsE --------------------------
	.section	.text._ZN10layer_norm13ln_fwd_kernelINS_13Kernel_traitsIf6__halffS2_fjLj7168ELj1ELj1ELj4ELj16ENS_18Kernel_traits_baseILj7168EfS2_fS2_fjLj128EEEEELb0ELb0ELb1ELb0EEEvNS_9FwdParamsE,"ax",@progbits
	.align	128
        .global         _ZN10layer_norm13ln_fwd_kernelINS_13Kernel_traitsIf6__halffS2_fjLj7168ELj1ELj1ELj4ELj16ENS_18Kernel_traits_baseILj7168EfS2_fS2_fjLj128EEEEELb0ELb0ELb1ELb0EEEvNS_9FwdParamsE
        .type           _ZN10layer_norm13ln_fwd_kernelINS_13Kernel_traitsIf6__halffS2_fjLj7168ELj1ELj1ELj4ELj16ENS_18Kernel_traits_baseILj7168EfS2_fS2_fjLj128EEEEELb0ELb0ELb1ELb0EEEvNS_9FwdParamsE,@function
        .size           _ZN10layer_norm13ln_fwd_kernelINS_13Kernel_traitsIf6__halffS2_fjLj7168ELj1ELj1ELj4ELj16ENS_18Kernel_traits_baseILj7168EfS2_fS2_fjLj128EEEEELb0ELb0ELb1ELb0EEEvNS_9FwdParamsE,(.L_x_46074 - _ZN10layer_norm13ln_fwd_kernelINS_13Kernel_traitsIf6__halffS2_fjLj7168ELj1ELj1ELj4ELj16ENS_18Kernel_traits_baseILj7168EfS2_fS2_fjLj128EEEEELb0ELb0ELb1ELb0EEEvNS_9FwdParamsE)
        .other          _ZN10layer_norm13ln_fwd_kernelINS_13Kernel_traitsIf6__halffS2_fjLj7168ELj1ELj1ELj4ELj16ENS_18Kernel_traits_baseILj7168EfS2_fS2_fjLj128EEEEELb0ELb0ELb1ELb0EEEvNS_9FwdParamsE,@"STO_CUDA_ENTRY STV_DEFAULT"
_ZN10layer_norm13ln_fwd_kernelINS_13Kernel_traitsIf6__halffS2_fjLj7168ELj1ELj1ELj4ELj16ENS_18Kernel_traits_baseILj7168EfS2_fS2_fjLj128EEEEELb0ELb0ELb1ELb0EEEvNS_9FwdParamsE:
.text._ZN10layer_norm13ln_fwd_kernelINS_13Kernel_traitsIf6__halffS2_fjLj7168ELj1ELj1ELj4ELj16ENS_18Kernel_traits_baseILj7168EfS2_fS2_fjLj128EEEEELb0ELb0ELb1ELb0EEEvNS_9FwdParamsE:
        /* <DEDUP_REMOVED lines=41> */
.L_x_35771:
[----:B------:R-:W-:Y:S05]  /*0290*/  BSYNC B0 ;  /* 0x0000000000007941 */ /* 0x000fea0003800000 */
.L_x_35770:
        /* <DEDUP_REMOVED lines=18> */
.L_x_35773:
[----:B------:R-:W-:Y:S05]  /*03c0*/  BSYNC B0 ;  /* 0x0000000000007941 */ /* 0x000fea0003800000 */
.L_x_35772:
        /* <DEDUP_REMOVED lines=18> */
.L_x_35775:
[----:B------:R-:W-:Y:S05]  /*04f0*/  BSYNC B0 ;  /* 0x0000000000007941 */ /* 0x000fea0003800000 */
.L_x_35774:
        /* <DEDUP_REMOVED lines=18> */
.L_x_35777:
[----:B------:R-:W-:Y:S05]  /*0620*/  BSYNC B0 ;  /* 0x0000000000007941 */ /* 0x000fea0003800000 */
.L_x_35776:
        /* <DEDUP_REMOVED lines=18> */
.L_x_35779:
[----:B------:R-:W-:Y:S05]  /*0750*/  BSYNC B0 ;  /* 0x0000000000007941 */ /* 0x000fea0003800000 */
.L_x_35778:
        /* <DEDUP_REMOVED lines=21> */
.L_x_35781:
[----:B------:R-:W-:Y:S05]  /*08b0*/  BSYNC B0 ;  /* 0x0000000000007941 */ /* 0x000fea0003800000 */
.L_x_35780:
        /* <DEDUP_REMOVED lines=20> */
.L_x_35783:
[----:B------:R-:W-:Y:S05]  /*0a00*/  BSYNC B0 ;  /* 0x0000000000007941 */ /* 0x000fea0003800000 */
.L_x_35782:
        /* <DEDUP_REMOVED lines=30> */
.L_x_35925:
        /* <DEDUP_REMOVED lines=58> */
[----:B-----5:R-:W-:-:S05]  /*0f90*/  HADD2.F32 R60, -RZ, R192.H0_H0 ;  /* 0x200000c0ff3c7230 */ /* 0x020fca0000004100 */
[----:B------:R-:W-:-:S04]  /*0fa0*/  FMUL.FTZ R60, R60, UR7 ;  /* 0x000000073c3c7c20 */ /* 0x000fc80008410000 */
[----:B------:R-:W-:-:S07]  /*0fb0*/  @P2 FADD.FTZ R60, R64, R60 ;  /* 0x0000003c403c2221 */ /* 0x000fce0000010000 */
.L_x_35787:
[----:B------:R-:W-:Y:S05]  /*0fc0*/  BSYNC B1 ;  /* 0x0000000000017941 */ /* 0x000fea0003800000 */
.L_x_35786:
[----:B------:R-:W-:Y:S04]  /*0fd0*/  BSSY B1, `(.L_x_35788) ;  /* 0x0000005000017945 */ /* 0x000fe80003800000 */
[----:B------:R-:W-:Y:S05]  /*0fe0*/  @!P3 BRA `(.L_x_35789) ;  /* 0x00000000000cb947 */ /* 0x000fea0003800000 */
[----:B-----5:R-:W-:-:S05]  /*0ff0*/  HADD2.F32 R61, -RZ, R192.H1_H1 ;  /* 0x300000c0ff3d7230 */ /* 0x020fca0000004100 */
[----:B------:R-:W-:-:S04]  /*1000*/  FMUL.FTZ R61, R61, UR7 ;  /* 0x000000073d3d7c20 */ /* 0x000fc80008410000 */
[----:B------:R-:W-:-:S07]  /*1010*/  @P2 FADD.FTZ R61, R65, R61 ;  /* 0x0000003d413d2221 */ /* 0x000fce0000010000 */
.L_x_35789:
[----:B------:R-:W-:Y:S05]  /*1020*/  BSYNC B1 ;  /* 0x0000000000017941 */ /* 0x000fea0003800000 */
.L_x_35788:
[----:B------:R-:W-:Y:S04]  /*1030*/  BSSY B1, `(.L_x_35790) ;  /* 0x0000005000017945 */ /* 0x000fe80003800000 */
[----:B------:R-:W-:Y:S05]  /*1040*/  @!P3 BRA `(.L_x_35791) ;  /* 0x00000000000cb947 */ /* 0x000fea0003800000 */
[----:B-----5:R-:W-:-:S05]  /*1050*/  HADD2.F32 R62, -RZ, R193.H0_H0 ;  /* 0x200000c1ff3e7230 */ /* 0x020fca0000004100 */
[----:B------:R-:W-:-:S04]  /*1060*/  FMUL.FTZ R62, R62, UR7 ;  /* 0x000000073e3e7c20 */ /* 0x000fc80008410000 */
[----:B------:R-:W-:-:S07]  /*1070*/  @P2 FADD.FTZ R62, R66, R62 ;  /* 0x0000003e423e2221 */ /* 0x000fce0000010000 */
.L_x_35791:
[----:B------:R-:W-:Y:S05]  /*1080*/  BSYNC B1 ;  /* 0x0000000000017941 */ /* 0x000fea0003800000 */
.L_x_35790:
[----:B------:R-:W-:Y:S04]  /*1090*/  BSSY B1, `(.L_x_35792) ;  /* 0x0000005000017945 */ /* 0x000fe80003800000 */
[----:B------:R-:W-:Y:S05]  /*10a0*/  @!P3 BRA `(.L_x_35793) ;  /* 0x00000000000cb947 */ /* 0x000fea0003800000 */
[----:B-----5:R-:W-:-:S05]  /*10b0*/  HADD2.F32 R63, -RZ, R193.H1_H1 ;  /* 0x300000c1ff3f7230 */ /* 0x020fca0000004100 */
[----:B------:R-:W-:-:S04]  /*10c0*/  FMUL.FTZ R63, R63, UR7 ;  /* 0x000000073f3f7c20 */ /* 0x000fc80008410000 */
[----:B------:R-:W-:-:S07]  /*10d0*/  @P2 FADD.FTZ R63, R67, R63 ;  /* 0x0000003f433f2221 */ /* 0x000fce0000010000 */
.L_x_35793:
[----:B------:R-:W-:Y:S05]  /*10e0*/  BSYNC B1 ;  /* 0x0000000000017941 */ /* 0x000fea0003800000 */
.L_x_35792:
[----:B------:R-:W-:Y:S04]  /*10f0*/  BSSY B1, `(.L_x_35794) ;  /* 0x0000005000017945 */ /* 0x000fe80003800000 */
[----:B------:R-:W-:Y:S05]  /*1100*/  @!P3 BRA `(.L_x_35795) ;  /* 0x00000000000cb947 */ /* 0x000fea0003800000 */
[----:B-----5:R-:W-:-:S05]  /*1110*/  HADD2.F32 R52, -RZ, R194.H0_H0 ;  /* 0x200000c2ff347230 */ /* 0x020fca0000004100 */
[----:B------:R-:W-:-:S04]  /*1120*/  FMUL.FTZ R52, R52, UR7 ;  /* 0x0000000734347c20 */ /* 0x000fc80008410000 */
[----:B------:R-:W-:-:S07]  /*1130*/  @P2 FADD.FTZ R52, R56, R52 ;  /* 0x0000003438342221 */ /* 0x000fce0000010000 */
.L_x_35795:
[----:B------:R-:W-:Y:S05]  /*1140*/  BSYNC B1 ;  /* 0x0000000000017941 */ /* 0x000fea0003800000 */
.L_x_35794:
[----:B------:R-:W-:Y:S04]  /*1150*/  BSSY B1, `(.L_x_35796) ;  /* 0x0000005000017945 */ /* 0x000fe80003800000 */
[----:B------:R-:W-:Y:S05]  /*1160*/  @!P3 BRA `(.L_x_35797) ;  /* 0x00000000000cb947 */ /* 0x000fea0003800000 */
[----:B-----5:R-:W-:-:S05]  /*1170*/  HADD2.F32 R53, -RZ, R194.H1_H1 ;  /* 0x300000c2ff357230 */ /* 0x020fca0000004100 */
[----:B------:R-:W-:-:S04]  /*1180*/  FMUL.FTZ R53, R53, UR7 ;  /* 0x0000000735357c20 */ /* 0x000fc80008410000 */
[----:B------:R-:W-:-:S07]  /*1190*/  @P2 FADD.FTZ R53, R57, R53 ;  /* 0x0000003539352221 */ /* 0x000fce0000010000 */
.L_x_35797:
[----:B------:R-:W-:Y:S05]  /*11a0*/  BSYNC B1 ;  /* 0x0000000000017941 */ /* 0x000fea0003800000 */
.L_x_35796:
[----:B------:R-:W-:Y:S04]  /*11b0*/  BSSY B1, `(.L_x_35798) ;  /* 0x0000005000017945 */ /* 0x000fe80003800000 */
[----:B------:R-:W-:Y:S05]  /*11c0*/  @!P3 BRA `(.L_x_35799) ;  /* 0x00000000000cb947 */ /* 0x000fea0003800000 */
[----:B-----5:R-:W-:-:S05]  /*11d0*/  HADD2.F32 R54, -RZ, R195.H0_H0 ;  /* 0x200000c3ff367230 */ /* 0x020fca0000004100 */
[----:B------:R-:W-:-:S04]  /*11e0*/  FMUL.FTZ R54, R54, UR7 ;  /* 0x0000000736367c20 */ /* 0x000fc80008410000 */
[----:B------:R-:W-:-:S07]  /*11f0*/  @P2 FADD.FTZ R54, R58, R54 ;  /* 0x000000363a362221 */ /* 0x000fce0000010000 */
.L_x_35799:
[----:B------:R-:W-:Y:S05]  /*1200*/  BSYNC B1 ;  /* 0x0000000000017941 */ /* 0x000fea0003800000 */
.L_x_35798:
[----:B------:R-:W-:Y:S04]  /*1210*/  BSSY B1, `(.L_x_35800) ;  /* 0x0000005000017945 */ /* 0x000fe80003800000 */
[----:B------:R-:W-:Y:S05]  /*1220*/  @!P3 BRA `(.L_x_35801) ;  /* 0x00000000000cb947 */ /* 0x000fea0003800000 */
[----:B-----5:R-:W-:-:S05]  /*1230*/  HADD2.F32 R55, -RZ, R195.H1_H1 ;  /* 0x300000c3ff377230 */ /* 0x020fca0000004100 */
[----:B------:R-:W-:-:S04]  /*1240*/  FMUL.FTZ R55, R55, UR7 ;  /* 0x0000000737377c20 */ /* 0x000fc80008410000 */
[----:B------:R-:W-:-:S07]  /*1250*/  @P2 FADD.FTZ R55, R59, R55 ;  /* 0x000000373b372221 */ /* 0x000fce0000010000 */
.L_x_35801:
[----:B------:R-:W-:Y:S05]  /*1260*/  BSYNC B1 ;  /* 0x0000000000017941 */ /* 0x000fea0003800000 */
.L_x_35800:
[----:B------:R-:W0:Y:S01]  /*1270*/  LDC.64 R190, c[0x0][0x238] ;  /* 0x00008e00ffbe7b82 */ /* 0x000e220000000a00 */
[----:B------:R-:W-:Y:S01]  /*1280*/  IADD3 R189, R189, 0x80, RZ ;  /* 0x00000080bdbd7810 */ /* 0x000fe20007ffe0ff */
[C---:B0-----:R-:W-:Y:S01]  /*1290*/  IMAD.WIDE.U32 R190, R187.reuse, 0x20, R190 ;  /* 0x00000020bbbe7825 */ /* 0x041fe200078e00be */
[----:B------:R-:W-:-:S04]  /*12a0*/  IADD3 R187, R187, 0x80, RZ ;  /* 0x00000080bbbb7810 */ /* 0x000fc80007ffe0ff */
[----:B------:R0:W-:Y:S04]  /*12b0*/  STG.E.128 desc[UR4][R190.64], R60 ;  /* 0x0000003cbe007986 */ /* 0x0001e8000c101d04 */
[----:B------:R0:W-:Y:S02]  /*12c0*/  STG.E.128 desc[UR4][R190.64+0x10], R52 ;  /* 0x00001034be007986 */ /* 0x0001e4000c101d04 */
.L_x_35785:
[----:B------:R-:W-:Y:S05]  /*12d0*/  BSYNC B0 ;  /* 0x0000000000007941 */ /* 0x000fea0003800000 */
.L_x_35784:
        /* <DEDUP_REMOVED lines=43> */
.L_x_35805:
[----:B------:R-:W-:Y:S05]  /*1590*/  BSYNC B1 ;  /* 0x0000000000017941 */ /* 0x000fea0003800000 */
.L_x_35804:
[----:B------:R-:W-:Y:S04]  /*15a0*/  BSSY B1, `(.L_x_35806) ;  /* 0x0000005000017945 */ /* 0x000fe80003800000 */
[----:B------:R-:W-:Y:S05]  /*15b0*/  @!P3 BRA `(.L_x_35807) ;  /* 0x00000000000cb947 */ /* 0x000fea0003800000 */
[----:B-----5:R-:W-:-:S05]  /*15c0*/  HADD2.F32 R49, -RZ, R192.H1_H1 ;  /* 0x300000c0ff317230 */ /* 0x020fca0000004100 */
[----:B------:R-:W-:-:S04]  /*15d0*/  FMUL.FTZ R49, R49, UR7 ;  /* 0x0000000731317c20 */ /* 0x000fc80008410000 */
[----:B------:R-:W-:-:S07]  /*15e0*/  @P2 FADD.FTZ R49, R65, R49 ;  /* 0x0000003141312221 */ /* 0x000fce0000010000 */
.L_x_35807:
[----:B------:R-:W-:Y:S05]  /*15f0*/  BSYNC B1 ;  /* 0x0000000000017941 */ /* 0x000fea0003800000 */
.L_x_35806:
[----:B------:R-:W-:Y:S04]  /*1600*/  BSSY B1, `(.L_x_35808) ;  /* 0x0000005000017945 */ /* 0x000fe80003800000 */
[----:B------:R-:W-:Y:S05]  /*1610*/  @!P3 BRA `(.L_x_35809) ;  /* 0x00000000000cb947 */ /* 0x000fea0003800000 */
[----:B-----5:R-:W-:-:S05]  /*1620*/  HADD2.F32 R50, -RZ, R193.H0_H0 ;  /* 0x200000c1ff327230 */ /* 0x020fca0000004100 */
[----:B------:R-:W-:-:S04]  /*1630*/  FMUL.FTZ R50, R50, UR7 ;  /* 0x0000000732327c20 */ /* 0x000fc80008410000 */
[----:B------:R-:W-:-:S07]  /*1640*/  @P2 FADD.FTZ R50, R66, R50 ;  /* 0x0000003242322221 */ /* 0x000fce0000010000 */
.L_x_35809:
[----:B------:R-:W-:Y:S05]  /*1650*/  BSYNC B1 ;  /* 0x0000000000017941 */ /* 0x000fea0003800000 */
.L_x_35808:
[----:B------:R-:W-:Y:S04]  /*1660*/  BSSY B1, `(.L_x_35810) ;  /* 0x0000005000017945 */ /* 0x000fe80003800000 */
[----:B------:R-:W-:Y:S05]  /*1670*/  @!P3 BRA `(.L_x_35811) ;  /* 0x00000000000cb947 */ /* 0x000fea0003800000 */
[----:B-----5:R-:W-:-:S05]  /*1680*/  HADD2.F32 R51, -RZ, R193.H1_H1 ;  /* 0x300000c1ff337230 */ /* 0x020fca0000004100 */
[----:B------:R-:W-:-:S04]  /*1690*/  FMUL.FTZ R51, R51, UR7 ;  /* 0x0000000733337c20 */ /* 0x000fc80008410000 */
[----:B------:R-:W-:-:S07]  /*16a0*/  @P2 FADD.FTZ R51, R67, R51 ;  /* 0x0000003343332221 */ /* 0x000fce0000010000 */
.L_x_35811:
[----:B------:R-:W-:Y:S05]  /*16b0*/  BSYNC B1 ;  /* 0x0000000000017941 */ /* 0x000fea0003800000 */
.L_x_35810:
[----:B------:R-:W-:Y:S04]  /*16c0*/  BSSY B1, `(.L_x_35812) ;  /* 0x0000005000017945 */ /* 0x000fe80003800000 */
[----:B------:R-:W-:Y:S05]  /*16d0*/  @!P3 BRA `(.L_x_35813) ;  /* 0x00000000000cb947 */ /* 0x000fea0003800000 */
[----:B-----5:R-:W-:-:S05]  /*16e0*/  HADD2.F32 R44, -RZ, R194.H0_H0 ;  /* 0x200000c2ff2c7230 */ /* 0x020fca0000004100 */
[----:B------:R-:W-:-:S04]  /*16f0*/  FMUL.FTZ R44, R44, UR7 ;  /* 0x000000072c2c7c20 */ /* 0x000fc80008410000 */
[----:B------:R-:W-:-:S07]  /*1700*/  @P2 FADD.FTZ R44, R56, R44 ;  /* 0x0000002c382c2221 */ /* 0x000fce0000010000 */
.L_x_35813:
[----:B------:R-:W-:Y:S05]  /*1710*/  BSYNC B1 ;  /* 0x0000000000017941 */ /* 0x000fea0003800000 */
.L_x_35812:
[----:B------:R-:W-:Y:S04]  /*1720*/  BSSY B1, `(.L_x_35814) ;  /* 0x0000005000017945 */ /* 0x000fe80003800000 */
[----:B------:R-:W-:Y:S05]  /*1730*/  @!P3 BRA `(.L_x_35815) ;  /* 0x00000000000cb947 */ /* 0x000fea0003800000 */
[----:B-----5:R-:W-:-:S05]  /*1740*/  HADD2.F32 R45, -RZ, R194.H1_H1 ;  /* 0x300000c2ff2d7230 */ /* 0x020fca0000004100 */
[----:B------:R-:W-:-:S04]  /*1750*/  FMUL.FTZ R45, R45, UR7 ;  /* 0x000000072d2d7c20 */ /* 0x000fc80008410000 */
[----:B------:R-:W-:-:S07]  /*1760*/  @P2 FADD.FTZ R45, R57, R45 ;  /* 0x0000002d392d2221 */ /* 0x000fce0000010000 */
.L_x_35815:
[----:B------:R-:W-:Y:S05]  /*1770*/  BSYNC B1 ;  /* 0x0000000000017941 */ /* 0x000fea0003800000 */
.L_x_35814:
[----:B------:R-:W-:Y:S04]  /*1780*/  BSSY B1, `(.L_x_35816) ;  /* 0x0000005000017945 */ /* 0x000fe80003800000 */
[----:B------:R-:W-:Y:S05]  /*1790*/  @!P3 BRA `(.L_x_35817) ;  /* 0x00000000000cb947 */ /* 0x000fea0003800000 */
[----:B-----5:R-:W-:-:S05]  /*17a0*/  HADD2.F32 R46, -RZ, R195.H0_H0 ;  /* 0x200000c3ff2e7230 */ /* 0x020fca0000004100 */
[----:B------:R-:W-:-:S04]  /*17b0*/  FMUL.FTZ R46, R46, UR7 ;  /* 0x000000072e2e7c20 */ /* 0x000fc80008410000 */
[----:B------:R-:W-:-:S07]  /*17c0*/  @P2 FADD.FTZ R46, R58, R46 ;  /* 0x0000002e3a2e2221 */ /* 0x000fce0000010000 */
.L_x_35817:
[----:B------:R-:W-:Y:S05]  /*17d0*/  BSYNC B1 ;  /* 0x0000000000017941 */ /* 0x000fea0003800000 */
.L_x_35816:
[----:B------:R-:W-:Y:S04]  /*17e0*/  BSSY B1, `(.L_x_35818) ;  /* 0x0000005000017945 */ /* 0x000fe80003800000 */
[----:B------:R-:W-:Y:S05]  /*17f0*/  @!P3 BRA `(.L_x_35819) ;  /* 0x00000000000cb947 */ /* 0x000fea0003800000 */
[----:B-----5:R-:W-:-:S05]  /*1800*/  HADD2.F32 R47, -RZ, R195.H1_H1 ;  /* 0x300000c3ff2f7230 */ /* 0x020fca0000004100 */
[----:B------:R-:W-:-:S04]  /*1810*/  FMUL.FTZ R47, R47, UR7 ;  /* 0x000000072f2f7c20 */ /* 0x000fc80008410000 */
[----:B------:R-:W-:-:S07]  /*1820*/  @P2 FADD.FTZ R47, R59, R47 ;  /* 0x0000002f3b2f2221 */ /* 0x000fce0000010000 */
.L_x_35819:
[----:B------:R-:W-:Y:S05]  /*1830*/  BSYNC B1 ;  /* 0x0000000000017941 */ /* 0x000fea0003800000 */
.L_x_35818:
[----:B------:R-:W0:Y:S01]  /*1840*/  LDC.64 R190, c[0x0][0x238] ;  /* 0x00008e00ffbe7b82 */ /* 0x000e220000000a00 */
[----:B------:R-:W-:Y:S01]  /*1850*/  IADD3 R189, R189, 0x80, RZ ;  /* 0x00000080bdbd7810 */ /* 0x000fe20007ffe0ff */
[C---:B0-----:R-:W-:Y:S01]  /*1860*/  IMAD.WIDE.U32 R190, R187.reuse, 0x20, R190 ;  /* 0x00000020bbbe7825 */ /* 0x041fe200078e00be */
[----:B------:R-:W-:-:S04]  /*1870*/  IADD3 R187, R187, 0x80, RZ ;  /* 0x00000080bbbb7810 */ /* 0x000fc80007ffe0ff */
[----:B------:R2:W-:Y:S04]  /*1880*/  STG.E.128 desc[UR4][R190.64], R48 ;  /* 0x00000030be007986 */ /* 0x0005e8000c101d04 */
[----:B------:R2:W-:Y:S02]  /*1890*/  STG.E.128 desc[UR4][R190.64+0x10], R44 ;  /* 0x0000102cbe007986 */ /* 0x0005e4000c101d04 */
.L_x_35803:
[----:B------:R-:W-:Y:S05]  /*18a0*/  BSYNC B0 ;  /* 0x0000000000007941 */ /* 0x000fea0003800000 */
.L_x_35802:
        /* <DEDUP_REMOVED lines=43> */
.L_x_35823:
[----:B------:R-:W-:Y:S05]  /*1b60*/  BSYNC B1 ;  /* 0x0000000000017941 */ /* 0x000fea0003800000 */
.L_x_35822:
[----:B------:R-:W-:Y:S04]  /*1b70*/  BSSY B1, `(.L_x_35824) ;  /* 0x0000005000017945 */ /* 0x000fe80003800000 */
[----:B------:R-:W-:Y:S05]  /*1b80*/  @!P3 BRA `(.L_x_35825) ;  /* 0x00000000000cb947 */ /* 0x000fea0003800000 */
[----:B-----5:R-:W-:-:S05]  /*1b90*/  HADD2.F32 R41, -RZ, R192.H1_H1 ;  /* 0x300000c0ff297230 */ /* 0x020fca0000004100 */
[----:B------:R-:W-:-:S04]  /*1ba0*/  FMUL.FTZ R41, R41, UR7 ;  /* 0x0000000729297c20 */ /* 0x000fc80008410000 */
[----:B------:R-:W-:-:S07]  /*1bb0*/  @P2 FADD.FTZ R41, R65, R41 ;  /* 0x0000002941292221 */ /* 0x000fce0000010000 */
.L_x_35825:
[----:B------:R-:W-:Y:S05]  /*1bc0*/  BSYNC B1 ;  /* 0x0000000000017941 */ /* 0x000fea0003800000 */
.L_x_35824:
[----:B------:R-:W-:Y:S04]  /*1bd0*/  BSSY B1, `(.L_x_35826) ;  /* 0x0000005000017945 */ /* 0x000fe80003800000 */
[----:B------:R-:W-:Y:S05]  /*1be0*/  @!P3 BRA `(.L_x_35827) ;  /* 0x00000000000cb947 */ /* 0x000fea0003800000 */
[----:B-----5:R-:W-:-:S05]  /*1bf0*/  HADD2.F32 R42, -RZ, R193.H0_H0 ;  /* 0x200000c1ff2a7230 */ /* 0x020fca0000004100 */
[----:B------:R-:W-:-:S04]  /*1c00*/  FMUL.FTZ R42, R42, UR7 ;  /* 0x000000072a2a7c20 */ /* 0x000fc80008410000 */
[----:B------:R-:W-:-:S07]  /*1c10*/  @P2 FADD.FTZ R42, R66, R42 ;  /* 0x0000002a422a2221 */ /* 0x000fce0000010000 */
.L_x_35827:
[----:B------:R-:W-:Y:S05]  /*1c20*/  BSYNC B1 ;  /* 0x0000000000017941 */ /* 0x000fea0003800000 */
.L_x_35826:
[----:B------:R-:W-:Y:S04]  /*1c30*/  BSSY B1, `(.L_x_35828) ;  /* 0x0000005000017945 */ /* 0x000fe80003800000 */
[----:B------:R-:W-:Y:S05]  /*1c40*/  @!P3 BRA `(.L_x_35829) ;  /* 0x00000000000cb947 */ /* 0x000fea0003800000 */
[----:B-----5:R-:W-:-:S05]  /*1c50*/  HADD2.F32 R43, -RZ, R193.H1_H1 ;  /* 0x300000c1ff2b7230 */ /* 0x020fca0000004100 */
[----:B------:R-:W-:-:S04]  /*1c60*/  FMUL.FTZ R43, R43, UR7 ;  /* 0x000000072b2b7c20 */ /* 0x000fc80008410000 */
[----:B------:R-:W-:-:S07]  /*1c70*/  @P2 FADD.FTZ R43, R67, R43 ;  /* 0x0000002b432b2221 */ /* 0x000fce0000010000 */
.L_x_35829:
[----:B------:R-:W-:Y:S05]  /*1c80*/  BSYNC B1 ;  /* 0x0000000000017941 */ /* 0x000fea0003800000 */
.L_x_35828:
[----:B------:R-:W-:Y:S04]  /*1c90*/  BSSY B1, `(.L_x_35830) ;  /* 0x0000005000017945 */ /* 0x000fe80003800000 */
[----:B------:R-:W-:Y:S05]  /*1ca0*/  @!P3 BRA `(.L_x_35831) ;  /* 0x00000000000cb947 */ /* 0x000fea0003800000 */
[----:B-----5:R-:W-:-:S05]  /*1cb0*/  HADD2.F32 R36, -RZ, R194.H0_H0 ;  /* 0x200000c2ff247230 */ /* 0x020fca0000004100 */
[----:B------:R-:W-:-:S04]  /*1cc0*/  FMUL.FTZ R36, R36, UR7 ;  /* 0x0000000724247c20 */ /* 0x000fc80008410000 */
[----:B------:R-:W-:-:S07]  /*1cd0*/  @P2 FADD.FTZ R36, R56, R36 ;  /* 0x0000002438242221 */ /* 0x000fce0000010000 */
.L_x_35831:
[----:B------:R-:W-:Y:S05]  /*1ce0*/  BSYNC B1 ;  /* 0x0000000000017941 */ /* 0x000fea0003800000 */
.L_x_35830:
[----:B------:R-:W-:Y:S04]  /*1cf0*/  BSSY B1, `(.L_x_35832) ;  /* 0x0000005000017945 */ /* 0x000fe80003800000 */
[----:B------:R-:W-:Y:S05]  /*1d00*/  @!P3 BRA `(.L_x_35833) ;  /* 0x00000000000cb947 */ /* 0x000fea0003800000 */
[----:B-----5:R-:W-:-:S05]  /*1d10*/  HADD2.F32 R37, -RZ, R194.H1_H1 ;  /* 0x300000c2ff257230 */ /* 0x020fca0000004100 */
[----:B------:R-:W-:-:S04]  /*1d20*/  FMUL.FTZ R37, R37, UR7 ;  /* 0x0000000725257c20 */ /* 0x000fc80008410000 */
[----:B------:R-:W-:-:S07]  /*1d30*/  @P2 FADD.FTZ R37, R57, R37 ;  /* 0x0000002539252221 */ /* 0x000fce0000010000 */
.L_x_35833:
[----:B------:R-:W-:Y:S05]  /*1d40*/  BSYNC B1 ;  /* 0x0000000000017941 */ /* 0x000fea0003800000 */
.L_x_35832:
[----:B------:R-:W-:Y:S04]  /*1d50*/  BSSY B1, `(.L_x_35834) ;  /* 0x0000005000017945 */ /* 0x000fe80003800000 */
[----:B------:R-:W-:Y:S05]  /*1d60*/  @!P3 BRA `(.L_x_35835) ;  /* 0x00000000000cb947 */ /* 0x000fea0003800000 */
[----:B-----5:R-:W-:-:S05]  /*1d70*/  HADD2.F32 R38, -RZ, R195.H0_H0 ;  /* 0x200000c3ff267230 */ /* 0x020fca0000004100 */
[----:B------:R-:W-:-:S04]  /*1d80*/  FMUL.FTZ R38, R38, UR7 ;  /* 0x0000000726267c20 */ /* 0x000fc80008410000 */
[----:B------:R-:W-:-:S07]  /*1d90*/  @P2 FADD.FTZ R38, R58, R38 ;  /* 0x000000263a262221 */ /* 0x000fce0000010000 */
.L_x_35835:
[----:B------:R-:W-:Y:S05]  /*1da0*/  BSYNC B1 ;  /* 0x0000000000017941 */ /* 0x000fea0003800000 */
.L_x_35834:
[----:B------:R-:W-:Y:S04]  /*1db0*/  BSSY B1, `(.L_x_35836) ;  /* 0x0000005000017945 */ /* 0x000fe80003800000 */
[----:B------:R-:W-:Y:S05]  /*1dc0*/  @!P3 BRA `(.L_x_35837) ;  /* 0x00000000000cb947 */ /* 0x000fea0003800000 */
[----:B-----5:R-:W-:-:S05]  /*1dd0*/  HADD2.F32 R39, -RZ, R195.H1_H1 ;  /* 0x300000c3ff277230 */ /* 0x020fca0000004100 */
[----:B------:R-:W-:-:S04]  /*1de0*/  FMUL.FTZ R39, R39, UR7 ;  /* 0x0000000727277c20 */ /* 0x000fc80008410000 */
[----:B------:R-:W-:-:S07]  /*1df0*/  @P2 FADD.FTZ R39, R59, R39 ;  /* 0x000000273b272221 */ /* 0x000fce0000010000 */
.L_x_35837:
[----:B------:R-:W-:Y:S05]  /*1e00*/  BSYNC B1 ;  /* 0x0000000000017941 */ /* 0x000fea0003800000 */
.L_x_35836:
[----:B------:R-:W0:Y:S01]  /*1e10*/  LDC.64 R190, c[0x0][0x238] ;  /* 0x00008e00ffbe7b82 */ /* 0x000e220000000a00 */
[----:B------:R-:W-:Y:S01]  /*1e20*/  IADD3 R189, R189, 0x80, RZ ;  /* 0x00000080bdbd7810 */ /* 0x000fe20007ffe0ff */
[C---:B0-----:R-:W-:Y:S01]  /*1e30*/  IMAD.WIDE.U32 R190, R187.reuse, 0x20, R190 ;  /* 0x00000020bbbe7825 */ /* 0x041fe200078e00be */
[----:B------:R-:W-:-:S04]  /*1e40*/  IADD3 R187, R187, 0x80, RZ ;  /* 0x00000080bbbb7810 */ /* 0x000fc80007ffe0ff */
[----:B------:R3:W-:Y:S04]  /*1e50*/  STG.E.128 desc[UR4][R190.64], R40 ;  /* 0x00000028be007986 */ /* 0x0007e8000c101d04 */
[----:B------:R3:W-:Y:S02]  /*1e60*/  STG.E.128 desc[UR4][R190.64+0x10], R36 ;  /* 0x00001024be007986 */ /* 0x0007e4000c101d04 */
.L_x_35821:
[----:B------:R-:W-:Y:S05]  /*1e70*/  BSYNC B0 ;  /* 0x0000000000007941 */ /* 0x000fea0003800000 */
.L_x_35820:
        /* <DEDUP_REMOVED lines=43> */
.L_x_35841:
[----:B------:R-:W-:Y:S05]  /*2130*/  BSYNC B1 ;  /* 0x0000000000017941 */ /* 0x000fea0003800000 */
.L_x_35840:
[----:B------:R-:W-:Y:S04]  /*2140*/  BSSY B1, `(.L_x_35842) ;  /* 0x0000005000017945 */ /* 0x000fe80003800000 */
[----:B------:R-:W-:Y:S05]  /*2150*/  @!P3 BRA `(.L_x_35843) ;  /* 0x00000000000cb947 */ /* 0x000fea0003800000 */
[----:B-----5:R-:W-:-:S05]  /*2160*/  HADD2.F32 R33, -RZ, R192.H1_H1 ;  /* 0x300000c0ff217230 */ /* 0x020fca0000004100 */
[----:B------:R-:W-:-:S04]  /*2170*/  FMUL.FTZ R33, R33, UR7 ;  /* 0x0000000721217c20 */ /* 0x000fc80008410000 */
[----:B------:R-:W-:-:S07]  /*2180*/  @P2 FADD.FTZ R33, R65, R33 ;  /* 0x0000002141212221 */ /* 0x000fce0000010000 */
.L_x_35843:
[----:B------:R-:W-:Y:S05]  /*2190*/  BSYNC B1 ;  /* 0x0000000000017941 */ /* 0x000fea0003800000 */
.L_x_35842:
[----:B------:R-:W-:Y:S04]  /*21a0*/  BSSY B1, `(.L_x_35844) ;  /* 0x0000005000017945 */ /* 0x000fe80003800000 */
[----:B------:R-:W-:Y:S05]  /*21b0*/  @!P3 BRA `(.L_x_35845) ;  /* 0x00000000000cb947 */ /* 0x000fea0003800000 */
[----:B-----5:R-:W-:-:S05]  /*21c0*/  HADD2.F32 R34, -RZ, R193.H0_H0 ;  /* 0x200000c1ff227230 */ /* 0x020fca0000004100 */
[----:B------:R-:W-:-:S04]  /*21d0*/  FMUL.FTZ R34, R34, UR7 ;  /* 0x0000000722227c20 */ /* 0x000fc80008410000 */
[----:B------:R-:W-:-:S07]  /*21e0*/  @P2 FADD.FTZ R34, R66, R34 ;  /* 0x0000002242222221 */ /* 0x000fce0000010000 */
.L_x_35845:
[----:B------:R-:W-:Y:S05]  /*21f0*/  BSYNC B1 ;  /* 0x0000000000017941 */ /* 0x000fea0003800000 */
.L_x_35844:
[----:B------:R-:W-:Y:S04]  /*2200*/  BSSY B1, `(.L_x_35846) ;  /* 0x0000005000017945 */ /* 0x000fe80003800000 */
[----:B------:R-:W-:Y:S05]  /*2210*/  @!P3 BRA `(.L_x_35847) ;  /* 0x00000000000cb947 */ /* 0x000fea0003800000 */
[----:B-----5:R-:W-:-:S05]  /*2220*/  HADD2.F32 R35, -RZ, R193.H1_H1 ;  /* 0x300000c1ff237230 */ /* 0x020fca0000004100 */
[----:B------:R-:W-:-:S04]  /*2230*/  FMUL.FTZ R35, R35, UR7 ;  /* 0x0000000723237c20 */ /* 0x000fc80008410000 */
[----:B------:R-:W-:-:S07]  /*2240*/  @P2 FADD.FTZ R35, R67, R35 ;  /* 0x0000002343232221 */ /* 0x000fce0000010000 */
.L_x_35847:
[----:B------:R-:W-:Y:S05]  /*2250*/  BSYNC B1 ;  /* 0x0000000000017941 */ /* 0x000fea0003800000 */
.L_x_35846:
[----:B------:R-:W-:Y:S04]  /*2260*/  BSSY B1, `(.L_x_35848) ;  /* 0x0000005000017945 */ /* 0x000fe80003800000 */
[----:B------:R-:W-:Y:S05]  /*2270*/  @!P3 BRA `(.L_x_35849) ;  /* 0x00000000000cb947 */ /* 0x000fea0003800000 */
[----:B-----5:R-:W-:-:S05]  /*2280*/  HADD2.F32 R28, -RZ, R194.H0_H0 ;  /* 0x200000c2ff1c7230 */ /* 0x020fca0000004100 */
[----:B------:R-:W-:-:S04]  /*2290*/  FMUL.FTZ R28, R28, UR7 ;  /* 0x000000071c1c7c20 */ /* 0x000fc80008410000 */
[----:B------:R-:W-:-:S07]  /*22a0*/  @P2 FADD.FTZ R28, R56, R28 ;  /* 0x0000001c381c2221 */ /* 0x000fce0000010000 */
.L_x_35849:
[----:B------:R-:W-:Y:S05]  /*22b0*/  BSYNC B1 ;  /* 0x0000000000017941 */ /* 0x000fea0003800000 */
.L_x_35848:
[----:B------:R-:W-:Y:S04]  /*22c0*/  BSSY B1, `(.L_x_35850) ;  /* 0x0000005000017945 */ /* 0x000fe80003800000 */
[----:B------:R-:W-:Y:S05]  /*22d0*/  @!P3 BRA `(.L_x_35851) ;  /* 0x00000000000cb947 */ /* 0x000fea0003800000 */
[----:B-----5:R-:W-:-:S05]  /*22e0*/  HADD2.F32 R29, -RZ, R194.H1_H1 ;  /* 0x300000c2ff1d7230 */ /* 0x020fca0000004100 */
[----:B------:R-:W-:-:S04]  /*22f0*/  FMUL.FTZ R29, R29, UR7 ;  /* 0x000000071d1d7c20 */ /* 0x000fc80008410000 */
[----:B------:R-:W-:-:S07]  /*2300*/  @P2 FADD.FTZ R29, R57, R29 ;  /* 0x0000001d391d2221 */ /* 0x000fce0000010000 */
.L_x_35851:
[----:B------:R-:W-:Y:S05]  /*2310*/  BSYNC B1 ;  /* 0x0000000000017941 */ /* 0x000fea0003800000 */
.L_x_35850:
[----:B------:R-:W-:Y:S04]  /*2320*/  BSSY B1, `(.L_x_35852) ;  /* 0x0000005000017945 */ /* 0x000fe80003800000 */
[----:B------:R-:W-:Y:S05]  /*2330*/  @!P3 BRA `(.L_x_35853) ;  /* 0x00000000000cb947 */ /* 0x000fea0003800000 */
[----:B-----5:R-:W-:-:S05]  /*2340*/  HADD2.F32 R30, -RZ, R195.H0_H0 ;  /* 0x200000c3ff1e7230 */ /* 0x020fca0000004100 */
[----:B------:R-:W-:-:S04]  /*2350*/  FMUL.FTZ R30, R30, UR7 ;  /* 0x000000071e1e7c20 */ /* 0x000fc80008410000 */
[----:B------:R-:W-:-:S07]  /*2360*/  @P2 FADD.FTZ R30, R58, R30 ;  /* 0x0000001e3a1e2221 */ /* 0x000fce0000010000 */
.L_x_35853:
[----:B------:R-:W-:Y:S05]  /*2370*/  BSYNC B1 ;  /* 0x0000000000017941 */ /* 0x000fea0003800000 */
.L_x_35852:
[----:B------:R-:W-:Y:S04]  /*2380*/  BSSY B1, `(.L_x_35854) ;  /* 0x0000005000017945 */ /* 0x000fe80003800000 */
[----:B------:R-:W-:Y:S05]  /*2390*/  @!P3 BRA `(.L_x_35855) ;  /* 0x00000000000cb947 */ /* 0x000fea0003800000 */
[----:B-----5:R-:W-:-:S05]  /*23a0*/  HADD2.F32 R31, -RZ, R195.H1_H1 ;  /* 0x300000c3ff1f7230 */ /* 0x020fca0000004100 */
[----:B------:R-:W-:-:S04]  /*23b0*/  FMUL.FTZ R31, R31, UR7 ;  /* 0x000000071f1f7c20 */ /* 0x000fc80008410000 */
[----:B------:R-:W-:-:S07]  /*23c0*/  @P2 FADD.FTZ R31, R59, R31 ;  /* 0x0000001f3b1f2221 */ /* 0x000fce0000010000 */
.L_x_35855:
[----:B------:R-:W-:Y:S05]  /*23d0*/  BSYNC B1 ;  /* 0x0000000000017941 */ /* 0x000fea0003800000 */
.L_x_35854:
[----:B------:R-:W0:Y:S01]  /*23e0*/  LDC.64 R190, c[0x0][0x238] ;  /* 0x00008e00ffbe7b82 */ /* 0x000e220000000a00 */
[----:B------:R-:W-:Y:S01]  /*23f0*/  IADD3 R189, R189, 0x80, RZ ;  /* 0x00000080bdbd7810 */ /* 0x000fe20007ffe0ff */
[C---:B0-----:R-:W-:Y:S01]  /*2400*/  IMAD.WIDE.U32 R190, R187.reuse, 0x20, R190 ;  /* 0x00000020bbbe7825 */ /* 0x041fe200078e00be */
[----:B------:R-:W-:-:S04]  /*2410*/  IADD3 R187, R187, 0x80, RZ ;  /* 0x00000080bbbb7810 */ /* 0x000fc80007ffe0ff */
[----:B------:R4:W-:Y:S04]  /*2420*/  STG.E.128 desc[UR4][R190.64], R32 ;  /* 0x00000020be007986 */ /* 0x0009e8000c101d04 */
[----:B------:R4:W-:Y:S02]  /*2430*/  STG.E.128 desc[UR4][R190.64+0x10], R28 ;  /* 0x0000101cbe007986 */ /* 0x0009e4000c101d04 */
.L_x_35839:
[----:B------:R-:W-:Y:S05]  /*2440*/  BSYNC B0 ;  /* 0x0000000000007941 */ /* 0x000fea0003800000 */
.L_x_35838:
        /* <DEDUP_REMOVED lines=43> */
.L_x_35859:
[----:B------:R-:W-:Y:S05]  /*2700*/  BSYNC B1 ;  /* 0x0000000000017941 */ /* 0x000fea0003800000 */
.L_x_35858:
[----:B------:R-:W-:Y:S04]  /*2710*/  BSSY B1, `(.L_x_35860) ;  /* 0x0000005000017945 */ /* 0x000fe80003800000 */
[----:B------:R-:W-:Y:S05]  /*2720*/  @!P3 BRA `(.L_x_35861) ;  /* 0x00000000000cb947 */ /* 0x000fea0003800000 */
[----:B-----5:R-:W-:-:S05]  /*2730*/  HADD2.F32 R25, -RZ, R192.H1_H1 ;  /* 0x300000c0ff197230 */ /* 0x020fca0000004100 */
[----:B------:R-:W-:-:S04]  /*2740*/  FMUL.FTZ R25, R25, UR7 ;  /* 0x0000000719197c20 */ /* 0x000fc80008410000 */
[----:B------:R-:W-:-:S07]  /*2750*/  @P2 FADD.FTZ R25, R65, R25 ;  /* 0x0000001941192221 */ /* 0x000fce0000010000 */
.L_x_35861:
[----:B------:R-:W-:Y:S05]  /*2760*/  BSYNC B1 ;  /* 0x0000000000017941 */ /* 0x000fea0003800000 */
.L_x_35860:
[----:B------:R-:W-:Y:S04]  /*2770*/  BSSY B1, `(.L_x_35862) ;  /* 0x0000005000017945 */ /* 0x000fe80003800000 */
[----:B------:R-:W-:Y:S05]  /*2780*/  @!P3 BRA `(.L_x_35863) ;  /* 0x00000000000cb947 */ /* 0x000fea0003800000 */
[----:B-----5:R-:W-:-:S05]  /*2790*/  HADD2.F32 R26, -RZ, R193.H0_H0 ;  /* 0x200000c1ff1a7230 */ /* 0x020fca0000004100 */
[----:B------:R-:W-:-:S04]  /*27a0*/  FMUL.FTZ R26, R26, UR7 ;  /* 0x000000071a1a7c20 */ /* 0x000fc80008410000 */
[----:B------:R-:W-:-:S07]  /*27b0*/  @P2 FADD.FTZ R26, R66, R26 ;  /* 0x0000001a421a2221 */ /* 0x000fce0000010000 */
.L_x_35863:
[----:B------:R-:W-:Y:S05]  /*27c0*/  BSYNC B1 ;  /* 0x0000000000017941 */ /* 0x000fea0003800000 */
.L_x_35862:
[----:B------:R-:W-:Y:S04]  /*27d0*/  BSSY B1, `(.L_x_35864) ;  /* 0x0000005000017945 */ /* 0x000fe80003800000 */
[----:B------:R-:W-:Y:S05]  /*27e0*/  @!P3 BRA `(.L_x_35865) ;  /* 0x00000000000cb947 */ /* 0x000fea0003800000 */
[----:B-----5:R-:W-:-:S05]  /*27f0*/  HADD2.F32 R27, -RZ, R193.H1_H1 ;  /* 0x300000c1ff1b7230 */ /* 0x020fca0000004100 */
[----:B------:R-:W-:-:S04]  /*2800*/  FMUL.FTZ R27, R27, UR7 ;  /* 0x000000071b1b7c20 */ /* 0x000fc80008410000 */
[----:B------:R-:W-:-:S07]  /*2810*/  @P2 FADD.FTZ R27, R67, R27 ;  /* 0x0000001b431b2221 */ /* 0x000fce0000010000 */
.L_x_35865:
[----:B------:R-:W-:Y:S05]  /*2820*/  BSYNC B1 ;  /* 0x0000000000017941 */ /* 0x000fea0003800000 */
.L_x_35864:
[----:B------:R-:W-:Y:S04]  /*2830*/  BSSY B1, `(.L_x_35866) ;  /* 0x0000005000017945 */ /* 0x000fe80003800000 */
[----:B------:R-:W-:Y:S05]  /*2840*/  @!P3 BRA `(.L_x_35867) ;  /* 0x00000000000cb947 */ /* 0x000fea0003800000 */
[----:B-----5:R-:W-:-:S05]  /*2850*/  HADD2.F32 R20, -RZ, R194.H0_H0 ;  /* 0x200000c2ff147230 */ /* 0x020fca0000004100 */
[----:B------:R-:W-:-:S04]  /*2860*/  FMUL.FTZ R20, R20, UR7 ;  /* 0x0000000714147c20 */ /* 0x000fc80008410000 */
[----:B------:R-:W-:-:S07]  /*2870*/  @P2 FADD.FTZ R20, R56, R20 ;  /* 0x0000001438142221 */ /* 0x000fce0000010000 */
.L_x_35867:
[----:B------:R-:W-:Y:S05]  /*2880*/  BSYNC B1 ;  /* 0x0000000000017941 */ /* 0x000fea0003800000 */
.L_x_35866:
[----:B------:R-:W-:Y:S04]  /*2890*/  BSSY B1, `(.L_x_35868) ;  /* 0x0000005000017945 */ /* 0x000fe80003800000 */
[----:B------:R-:W-:Y:S05]  /*28a0*/  @!P3 BRA `(.L_x_35869) ;  /* 0x00000000000cb947 */ /* 0x000fea0003800000 */
[----:B-----5:R-:W-:-:S05]  /*28b0*/  HADD2.F32 R21, -RZ, R194.H1_H1 ;  /* 0x300000c2ff157230 */ /* 0x020fca0000004100 */
[----:B------:R-:W-:-:S04]  /*28c0*/  FMUL.FTZ R21, R21, UR7 ;  /* 0x0000000715157c20 */ /* 0x000fc80008410000 */
[----:B------:R-:W-:-:S07]  /*28d0*/  @P2 FADD.FTZ R21, R57, R21 ;  /* 0x0000001539152221 */ /* 0x000fce0000010000 */
.L_x_35869:
[----:B------:R-:W-:Y:S05]  /*28e0*/  BSYNC B1 ;  /* 0x0000000000017941 */ /* 0x000fea0003800000 */
.L_x_35868:
[----:B------:R-:W-:Y:S04]  /*28f0*/  BSSY B1, `(.L_x_35870) ;  /* 0x0000005000017945 */ /* 0x000fe80003800000 */
[----:B------:R-:W-:Y:S05]  /*2900*/  @!P3 BRA `(.L_x_35871) ;  /* 0x00000000000cb947 */ /* 0x000fea0003800000 */
[----:B-----5:R-:W-:-:S05]  /*2910*/  HADD2.F32 R22, -RZ, R195.H0_H0 ;  /* 0x200000c3ff167230 */ /* 0x020fca0000004100 */
[----:B------:R-:W-:-:S04]  /*2920*/  FMUL.FTZ R22, R22, UR7 ;  /* 0x0000000716167c20 */ /* 0x000fc80008410000 */
[----:B------:R-:W-:-:S07]  /*2930*/  @P2 FADD.FTZ R22, R58, R22 ;  /* 0x000000163a162221 */ /* 0x000fce0000010000 */
.L_x_35871:
[----:B------:R-:W-:Y:S05]  /*2940*/  BSYNC B1 ;  /* 0x0000000000017941 */ /* 0x000fea0003800000 */
.L_x_35870:
[----:B------:R-:W-:Y:S04]  /*2950*/  BSSY B1, `(.L_x_35872) ;  /* 0x0000005000017945 */ /* 0x000fe80003800000 */
[----:B------:R-:W-:Y:S05]  /*2960*/  @!P3 BRA `(.L_x_35873) ;  /* 0x00000000000cb947 */ /* 0x000fea0003800000 */
[----:B-----5:R-:W-:-:S05]  /*2970*/  HADD2.F32 R23, -RZ, R195.H1_H1 ;  /* 0x300000c3ff177230 */ /* 0x020fca0000004100 */
[----:B------:R-:W-:-:S04]  /*2980*/  FMUL.FTZ R23, R23, UR7 ;  /* 0x0000000717177c20 */ /* 0x000fc80008410000 */
[----:B------:R-:W-:-:S07]  /*2990*/  @P2 FADD.FTZ R23, R59, R23 ;  /* 0x000000173b172221 */ /* 0x000fce0000010000 */
.L_x_35873:
[----:B------:R-:W-:Y:S05]  /*29a0*/  BSYNC B1 ;  /* 0x0000000000017941 */ /* 0x000fea0003800000 */
.L_x_35872:
[----:B------:R-:W0:Y:S01]  /*29b0*/  LDC.64 R190, c[0x0][0x238] ;  /* 0x00008e00ffbe7b82 */ /* 0x000e220000000a00 */
[----:B------:R-:W-:Y:S01]  /*29c0*/  IADD3 R189, R189, 0x80, RZ ;  /* 0x00000080bdbd7810 */ /* 0x000fe20007ffe0ff */
[C---:B0-----:R-:W-:Y:S01]  /*29d0*/  IMAD.WIDE.U32 R190, R187.reuse, 0x20, R190 ;  /* 0x00000020bbbe7825 */ /* 0x041fe200078e00be */
[----:B------:R-:W-:-:S04]  /*29e0*/  IADD3 R187, R187, 0x80, RZ ;  /* 0x00000080bbbb7810 */ /* 0x000fc80007ffe0ff */
[----:B------:R0:W-:Y:S04]  /*29f0*/  STG.E.128 desc[UR4][R190.64], R24 ;  /* 0x00000018be007986 */ /* 0x0001e8000c101d04 */
[----:B------:R0:W-:Y:S02]  /*2a00*/  STG.E.128 desc[UR4][R190.64+0x10], R20 ;  /* 0x00001014be007986 */ /* 0x0001e4000c101d04 */
.L_x_35857:
[----:B------:R-:W-:Y:S05]  /*2a10*/  BSYNC B0 ;  /* 0x0000000000007941 */ /* 0x000fea0003800000 */
.L_x_35856:
        /* <DEDUP_REMOVED lines=43> */
.L_x_35877:
[----:B------:R-:W-:Y:S05]  /*2cd0*/  BSYNC B1 ;  /* 0x0000000000017941 */ /* 0x000fea0003800000 */
.L_x_35876:
[----:B------:R-:W-:Y:S04]  /*2ce0*/  BSSY B1, `(.L_x_35878) ;  /* 0x0000005000017945 */ /* 0x000fe80003800000 */
[----:B------:R-:W-:Y:S05]  /*2cf0*/  @!P3 BRA `(.L_x_35879) ;  /* 0x00000000000cb947 */ /* 0x000fea0003800000 */
[----:B-----5:R-:W-:-:S05]  /*2d00*/  HADD2.F32 R17, -RZ, R192.H1_H1 ;  /* 0x300000c0ff117230 */ /* 0x020fca0000004100 */
[----:B------:R-:W-:-:S04]  /*2d10*/  FMUL.FTZ R17, R17, UR7 ;  /* 0x0000000711117c20 */ /* 0x000fc80008410000 */
[----:B------:R-:W-:-:S07]  /*2d20*/  @P2 FADD.FTZ R17, R65, R17 ;  /* 0x0000001141112221 */ /* 0x000fce0000010000 */
.L_x_35879:
[----:B------:R-:W-:Y:S05]  /*2d30*/  BSYNC B1 ;  /* 0x0000000000017941 */ /* 0x000fea0003800000 */
.L_x_35878:
[----:B------:R-:W-:Y:S04]  /*2d40*/  BSSY B1, `(.L_x_35880) ;  /* 0x0000005000017945 */ /* 0x000fe80003800000 */
[----:B------:R-:W-:Y:S05]  /*2d50*/  @!P3 BRA `(.L_x_35881) ;  /* 0x00000000000cb947 */ /* 0x000fea0003800000 */
[----:B-----5:R-:W-:-:S05]  /*2d60*/  HADD2.F32 R18, -RZ, R193.H0_H0 ;  /* 0x200000c1ff127230 */ /* 0x020fca0000004100 */
[----:B------:R-:W-:-:S04]  /*2d70*/  FMUL.FTZ R18, R18, UR7 ;  /* 0x0000000712127c20 */ /* 0x000fc80008410000 */
[----:B------:R-:W-:-:S07]  /*2d80*/  @P2 FADD.FTZ R18, R66, R18 ;  /* 0x0000001242122221 */ /* 0x000fce0000010000 */
.L_x_35881:
[----:B------:R-:W-:Y:S05]  /*2d90*/  BSYNC B1 ;  /* 0x0000000000017941 */ /* 0x000fea0003800000 */
.L_x_35880:
[----:B------:R-:W-:Y:S04]  /*2da0*/  BSSY B1, `(.L_x_35882) ;  /* 0x0000005000017945 */ /* 0x000fe80003800000 */
[----:B------:R-:W-:Y:S05]  /*2db0*/  @!P3 BRA `(.L_x_35883) ;  /* 0x00000000000cb947 */ /* 0x000fea0003800000 */
[----:B-----5:R-:W-:-:S05]  /*2dc0*/  HADD2.F32 R19, -RZ, R193.H1_H1 ;  /* 0x300000c1ff137230 */ /* 0x020fca0000004100 */
[----:B------:R-:W-:-:S04]  /*2dd0*/  FMUL.FTZ R19, R19, UR7 ;  /* 0x0000000713137c20 */ /* 0x000fc80008410000 */
[----:B------:R-:W-:-:S07]  /*2de0*/  @P2 FADD.FTZ R19, R67, R19 ;  /* 0x0000001343132221 */ /* 0x000fce0000010000 */
.L_x_35883:
[----:B------:R-:W-:Y:S05]  /*2df0*/  BSYNC B1 ;  /* 0x0000000000017941 */ /* 0x000fea0003800000 */
.L_x_35882:
[----:B------:R-:W-:Y:S04]  /*2e00*/  BSSY B1, `(.L_x_35884) ;  /* 0x0000005000017945 */ /* 0x000fe80003800000 */
[----:B------:R-:W-:Y:S05]  /*2e10*/  @!P3 BRA `(.L_x_35885) ;  /* 0x00000000000cb947 */ /* 0x000fea0003800000 */
[----:B-----5:R-:W-:-:S05]  /*2e20*/  HADD2.F32 R12, -RZ, R194.H0_H0 ;  /* 0x200000c2ff0c7230 */ /* 0x020fca0000004100 */
[----:B------:R-:W-:-:S04]  /*2e30*/  FMUL.FTZ R12, R12, UR7 ;  /* 0x000000070c0c7c20 */ /* 0x000fc80008410000 */
[----:B------:R-:W-:-:S07]  /*2e40*/  @P2 FADD.FTZ R12, R56, R12 ;  /* 0x0000000c380c2221 */ /* 0x000fce0000010000 */
.L_x_35885:
[----:B------:R-:W-:Y:S05]  /*2e50*/  BSYNC B1 ;  /* 0x0000000000017941 */ /* 0x000fea0003800000 */
.L_x_35884:
[----:B------:R-:W-:Y:S04]  /*2e60*/  BSSY B1, `(.L_x_35886) ;  /* 0x0000005000017945 */ /* 0x000fe80003800000 */
[----:B------:R-:W-:Y:S05]  /*2e70*/  @!P3 BRA `(.L_x_35887) ;  /* 0x00000000000cb947 */ /* 0x000fea0003800000 */
[----:B-----5:R-:W-:-:S05]  /*2e80*/  HADD2.F32 R13, -RZ, R194.H1_H1 ;  /* 0x300000c2ff0d7230 */ /* 0x020fca0000004100 */
[----:B------:R-:W-:-:S04]  /*2e90*/  FMUL.FTZ R13, R13, UR7 ;  /* 0x000000070d0d7c20 */ /* 0x000fc80008410000 */
[----:B------:R-:W-:-:S07]  /*2ea0*/  @P2 FADD.FTZ R13, R57, R13 ;  /* 0x0000000d390d2221 */ /* 0x000fce0000010000 */
.L_x_35887:
[----:B------:R-:W-:Y:S05]  /*2eb0*/  BSYNC B1 ;  /* 0x0000000000017941 */ /* 0x000fea0003800000 */
.L_x_35886:
[----:B------:R-:W-:Y:S04]  /*2ec0*/  BSSY B1, `(.L_x_35888) ;  /* 0x0000005000017945 */ /* 0x000fe80003800000 */
[----:B------:R-:W-:Y:S05]  /*2ed0*/  @!P3 BRA `(.L_x_35889) ;  /* 0x00000000000cb947 */ /* 0x000fea0003800000 */
[----:B-----5:R-:W-:-:S05]  /*2ee0*/  HADD2.F32 R14, -RZ, R195.H0_H0 ;  /* 0x200000c3ff0e7230 */ /* 0x020fca0000004100 */
[----:B------:R-:W-:-:S04]  /*2ef0*/  FMUL.FTZ R14, R14, UR7 ;  /* 0x000000070e0e7c20 */ /* 0x000fc80008410000 */
[----:B------:R-:W-:-:S07]  /*2f00*/  @P2 FADD.FTZ R14, R58, R14 ;  /* 0x0000000e3a0e2221 */ /* 0x000fce0000010000 */
.L_x_35889:
[----:B------:R-:W-:Y:S05]  /*2f10*/  BSYNC B1 ;  /* 0x0000000000017941 */ /* 0x000fea0003800000 */
.L_x_35888:
[----:B------:R-:W-:Y:S04]  /*2f20*/  BSSY B1, `(.L_x_35890) ;  /* 0x0000005000017945 */ /* 0x000fe80003800000 */
[----:B------:R-:W-:Y:S05]  /*2f30*/  @!P3 BRA `(.L_x_35891) ;  /* 0x00000000000cb947 */ /* 0x000fea0003800000 */
[----:B-----5:R-:W-:-:S05]  /*2f40*/  HADD2.F32 R15, -RZ, R195.H1_H1 ;  /* 0x300000c3ff0f7230 */ /* 0x020fca0000004100 */
[----:B------:R-:W-:-:S04]  /*2f50*/  FMUL.FTZ R15, R15, UR7 ;  /* 0x000000070f0f7c20 */ /* 0x000fc80008410000 */
[----:B------:R-:W-:-:S07]  /*2f60*/  @P2 FADD.FTZ R15, R59, R15 ;  /* 0x0000000f3b0f2221 */ /* 0x000fce0000010000 */
.L_x_35891:
[----:B------:R-:W-:Y:S05]  /*2f70*/  BSYNC B1 ;  /* 0x0000000000017941 */ /* 0x000fea0003800000 */
.L_x_35890:
[----:B------:R-:W0:Y:S01]  /*2f80*/  LDC.64 R190, c[0x0][0x238] ;  /* 0x00008e00ffbe7b82 */ /* 0x000e220000000a00 */
[----:B------:R-:W-:Y:S01]  /*2f90*/  IADD3 R189, R189, 0x80, RZ ;  /* 0x00000080bdbd7810 */ /* 0x000fe20007ffe0ff */
[C---:B0-----:R-:W-:Y:S01]  /*2fa0*/  IMAD.WIDE.U32 R190, R187.reuse, 0x20, R190 ;  /* 0x00000020bbbe7825 */ /* 0x041fe200078e00be */
[----:B------:R-:W-:-:S04]  /*2fb0*/  IADD3 R187, R187, 0x80, RZ ;  /* 0x00000080bbbb7810 */ /* 0x000fc80007ffe0ff */
[----:B------:R0:W-:Y:S04]  /*2fc0*/  STG.E.128 desc[UR4][R190.64], R16 ;  /* 0x00000010be007986 */ /* 0x0001e8000c101d04 */
[----:B------:R0:W-:Y:S02]  /*2fd0*/  STG.E.128 desc[UR4][R190.64+0x10], R12 ;  /* 0x0000100cbe007986 */ /* 0x0001e4000c101d04 */
.L_x_35875:
[----:B------:R-:W-:Y:S05]  /*2fe0*/  BSYNC B0 ;  /* 0x0000000000007941 */ /* 0x000fea0003800000 */
.L_x_35874:
        /* <DEDUP_REMOVED lines=43> */
.L_x_35895:
[----:B------:R-:W-:Y:S05]  /*32a0*/  BSYNC B1 ;  /* 0x0000000000017941 */ /* 0x000fea0003800000 */
.L_x_35894:
[----:B------:R-:W-:Y:S04]  /*32b0*/  BSSY B1, `(.L_x_35896) ;  /* 0x0000005000017945 */ /* 0x000fe80003800000 */
[----:B------:R-:W-:Y:S05]  /*32c0*/  @!P2 BRA `(.L_x_35897) ;  /* 0x00000000000ca947 */ /* 0x000fea0003800000 */
[----:B-----5:R-:W-:-:S05]  /*32d0*/  HADD2.F32 R9, -RZ, R192.H1_H1 ;  /* 0x300000c0ff097230 */ /* 0x020fca0000004100 */
[----:B------:R-:W-:-:S04]  /*32e0*/  FMUL.FTZ R9, R9, UR7 ;  /* 0x0000000709097c20 */ /* 0x000fc80008410000 */
[----:B------:R-:W-:-:S07]  /*32f0*/  @P1 FADD.FTZ R9, R65, R9 ;  /* 0x0000000941091221 */ /* 0x000fce0000010000 */
.L_x_35897:
[----:B------:R-:W-:Y:S05]  /*3300*/  BSYNC B1 ;  /* 0x0000000000017941 */ /* 0x000fea0003800000 */
.L_x_35896:
[----:B------:R-:W-:Y:S04]  /*3310*/  BSSY B1, `(.L_x_35898) ;  /* 0x0000005000017945 */ /* 0x000fe80003800000 */
[----:B------:R-:W-:Y:S05]  /*3320*/  @!P2 BRA `(.L_x_35899) ;  /* 0x00000000000ca947 */ /* 0x000fea0003800000 */
[----:B-----5:R-:W-:-:S05]  /*3330*/  HADD2.F32 R10, -RZ, R193.H0_H0 ;  /* 0x200000c1ff0a7230 */ /* 0x020fca0000004100 */
[----:B------:R-:W-:-:S04]  /*3340*/  FMUL.FTZ R10, R10, UR7 ;  /* 0x000000070a0a7c20 */ /* 0x000fc80008410000 */
[----:B------:R-:W-:-:S07]  /*3350*/  @P1 FADD.FTZ R10, R66, R10 ;  /* 0x0000000a420a1221 */ /* 0x000fce0000010000 */
.L_x_35899:
[----:B------:R-:W-:Y:S05]  /*3360*/  BSYNC B1 ;  /* 0x0000000000017941 */ /* 0x000fea0003800000 */
.L_x_35898:
[----:B------:R-:W-:Y:S04]  /*3370*/  BSSY B1, `(.L_x_35900) ;  /* 0x0000005000017945 */ /* 0x000fe80003800000 */
[----:B------:R-:W-:Y:S05]  /*3380*/  @!P2 BRA `(.L_x_35901) ;  /* 0x00000000000ca947 */ /* 0x000fea0003800000 */
[----:B-----5:R-:W-:-:S05]  /*3390*/  HADD2.F32 R11, -RZ, R193.H1_H1 ;  /* 0x300000c1ff0b7230 */ /* 0x020fca0000004100 */
[----:B------:R-:W-:-:S04]  /*33a0*/  FMUL.FTZ R11, R11, UR7 ;  /* 0x000000070b0b7c20 */ /* 0x000fc80008410000 */
[----:B------:R-:W-:-:S07]  /*33b0*/  @P1 FADD.FTZ R11, R67, R11 ;  /* 0x0000000b430b1221 */ /* 0x000fce0000010000 */
.L_x_35901:
[----:B------:R-:W-:Y:S05]  /*33c0*/  BSYNC B1 ;  /* 0x0000000000017941 */ /* 0x000fea0003800000 */
.L_x_35900:
[----:B------:R-:W-:Y:S04]  /*33d0*/  BSSY B1, `(.L_x_35902) ;  /* 0x0000005000017945 */ /* 0x000fe80003800000 */
[----:B------:R-:W-:Y:S05]  /*33e0*/  @!P2 BRA `(.L_x_35903) ;  /* 0x00000000000ca947 */ /* 0x000fea0003800000 */
[----:B-----5:R-:W-:-:S05]  /*33f0*/  HADD2.F32 R4, -RZ, R194.H0_H0 ;  /* 0x200000c2ff047230 */ /* 0x020fca0000004100 */
[----:B------:R-:W-:-:S04]  /*3400*/  FMUL.FTZ R4, R4, UR7 ;  /* 0x0000000704047c20 */ /* 0x000fc80008410000 */
[----:B------:R-:W-:-:S07]  /*3410*/  @P1 FADD.FTZ R4, R56, R4 ;  /* 0x0000000438041221 */ /* 0x000fce0000010000 */
.L_x_35903:
[----:B------:R-:W-:Y:S05]  /*3420*/  BSYNC B1 ;  /* 0x0000000000017941 */ /* 0x000fea0003800000 */
.L_x_35902:
[----:B------:R-:W-:Y:S04]  /*3430*/  BSSY B1, `(.L_x_35904) ;  /* 0x0000005000017945 */ /* 0x000fe80003800000 */
[----:B------:R-:W-:Y:S05]  /*3440*/  @!P2 BRA `(.L_x_35905) ;  /* 0x00000000000ca947 */ /* 0x000fea0003800000 */
[----:B-----5:R-:W-:-:S05]  /*3450*/  HADD2.F32 R5, -RZ, R194.H1_H1 ;  /* 0x300000c2ff057230 */ /* 0x020fca0000004100 */
[----:B------:R-:W-:-:S04]  /*3460*/  FMUL.FTZ R5, R5, UR7 ;  /* 0x0000000705057c20 */ /* 0x000fc80008410000 */
[----:B------:R-:W-:-:S07]  /*3470*/  @P1 FADD.FTZ R5, R57, R5 ;  /* 0x0000000539051221 */ /* 0x000fce0000010000 */
.L_x_35905:
[----:B------:R-:W-:Y:S05]  /*3480*/  BSYNC B1 ;  /* 0x0000000000017941 */ /* 0x000fea0003800000 */
.L_x_35904:
[----:B------:R-:W-:Y:S04]  /*3490*/  BSSY B1, `(.L_x_35906) ;  /* 0x0000005000017945 */ /* 0x000fe80003800000 */
[----:B------:R-:W-:Y:S05]  /*34a0*/  @!P2 BRA `(.L_x_35907) ;  /* 0x00000000000ca947 */ /* 0x000fea0003800000 */
[----:B-----5:R-:W-:-:S05]  /*34b0*/  HADD2.F32 R6, -RZ, R195.H0_H0 ;  /* 0x200000c3ff067230 */ /* 0x020fca0000004100 */
[----:B------:R-:W-:-:S04]  /*34c0*/  FMUL.FTZ R6, R6, UR7 ;  /* 0x0000000706067c20 */ /* 0x000fc80008410000 */
[----:B------:R-:W-:-:S07]  /*34d0*/  @P1 FADD.FTZ R6, R58, R6 ;  /* 0x000000063a061221 */ /* 0x000fce0000010000 */
.L_x_35907:
[----:B------:R-:W-:Y:S05]  /*34e0*/  BSYNC B1 ;  /* 0x0000000000017941 */ /* 0x000fea0003800000 */
.L_x_35906:
[----:B------:R-:W-:Y:S04]  /*34f0*/  BSSY B1, `(.L_x_35908) ;  /* 0x0000005000017945 */ /* 0x000fe80003800000 */
[----:B------:R-:W-:Y:S05]  /*3500*/  @!P2 BRA `(.L_x_35909) ;  /* 0x00000000000ca947 */ /* 0x000fea0003800000 */
[----:B-----5:R-:W-:-:S05]  /*3510*/  HADD2.F32 R7, -RZ, R195.H1_H1 ;  /* 0x300000c3ff077230 */ /* 0x020fca0000004100 */
[----:B------:R-:W-:-:S04]  /*3520*/  FMUL.FTZ R7, R7, UR7 ;  /* 0x0000000707077c20 */ /* 0x000fc80008410000 */
[----:B------:R-:W-:-:S07]  /*3530*/  @P1 FADD.FTZ R7, R59, R7 ;  /* 0x000000073b071221 */ /* 0x000fce0000010000 */
.L_x_35909:
[----:B------:R-:W-:Y:S05]  /*3540*/  BSYNC B1 ;  /* 0x0000000000017941 */ /* 0x000fea0003800000 */
.L_x_35908:
[----:B------:R-:W0:Y:S02]  /*3550*/  LDC.64 R190, c[0x0][0x238] ;  /* 0x00008e00ffbe7b82 */ /* 0x000e240000000a00 */
[----:B0-----:R-:W-:-:S05]  /*3560*/  IMAD.WIDE.U32 R190, R187, 0x20, R190 ;  /* 0x00000020bbbe7825 */ /* 0x001fca00078e00be */
[----:B------:R0:W-:Y:S04]  /*3570*/  STG.E.128 desc[UR4][R190.64], R8 ;  /* 0x00000008be007986 */ /* 0x0001e8000c101d04 */
[----:B------:R0:W-:Y:S02]  /*3580*/  STG.E.128 desc[UR4][R190.64+0x10], R4 ;  /* 0x00001004be007986 */ /* 0x0001e4000c101d04 */
.L_x_35893:
[----:B------:R-:W-:Y:S05]  /*3590*/  BSYNC B0 ;  /* 0x0000000000007941 */ /* 0x000fea0003800000 */
.L_x_35892:
        /* <DEDUP_REMOVED lines=210> */
.L_x_35936:
        /* <DEDUP_REMOVED lines=117> */
.L_x_35914:
[----:B------:R-:W-:Y:S05]  /*4a10*/  BSYNC B1 ;  /* 0x0000000000017941 */ /* 0x000fea0003800000 */
.L_x_35913:
        /* <DEDUP_REMOVED lines=35> */
.L_x_35916:
[----:B------:R-:W-:Y:S05]  /*4c50*/  BSYNC B1 ;  /* 0x0000000000017941 */ /* 0x000fea0003800000 */
.L_x_35915:
        /* <DEDUP_REMOVED lines=35> */
.L_x_35918:
[----:B------:R-:W-:Y:S05]  /*4e90*/  BSYNC B1 ;  /* 0x0000000000017941 */ /* 0x000fea0003800000 */
.L_x_35917:
        /* <DEDUP_REMOVED lines=35> */
.L_x_35920:
[----:B------:R-:W-:Y:S05]  /*50d0*/  BSYNC B1 ;  /* 0x0000000000017941 */ /* 0x000fea0003800000 */
.L_x_35919:
        /* <DEDUP_REMOVED lines=35> */
.L_x_35922:
[----:B------:R-:W-:Y:S05]  /*5310*/  BSYNC B1 ;  /* 0x0000000000017941 */ /* 0x000fea0003800000 */
.L_x_35921:
        /* <DEDUP_REMOVED lines=35> */
.L_x_35924:
[----:B------:R-:W-:Y:S05]  /*5550*/  BSYNC B1 ;  /* 0x0000000000017941 */ /* 0x000fea0003800000 */
.L_x_35923:
        /* <DEDUP_REMOVED lines=31> */
[----:B------:R-:W-:-:S05]  /*5750*/  F2FP.F16.F32.PACK_AB R200, R190, R189 ;  /* 0x000000bdbec8723e */ /* 0x000fca00000000ff */
[----:B------:R0:W-:Y:S02]  /*5760*/  STG.E.128 desc[UR4][R184.64], R200 ;  /* 0x000000c8b8007986 */ /* 0x0001e4000c101d04 */
.L_x_35912:
[----:B------:R-:W-:Y:S05]  /*5770*/  BSYNC B0 ;  /* 0x0000000000007941 */ /* 0x000fea0003800000 */
.L_x_35911:
[----:B------:R-:W-:Y:S02]  /*5780*/  LOP3.LUT P1, RZ, R198, 0x2, RZ, 0xc0, !PT ;  /* 0x00000002c6ff7812 */ /* 0x000fe4000782c0ff */
[----:B------:R-:W-:Y:S02]  /*5790*/  IADD3 R181, R181, UR10, RZ ;  /* 0x0000000ab5b57c10 */ /* 0x000fe4000fffe0ff */
[----:B------:R-:W-:Y:S02]  /*57a0*/  SEL R0, RZ, 0x1, P1 ;  /* 0x00000001ff007807 */ /* 0x000fe40000800000 */
[----:B------:R-:W-:-:S13]  /*57b0*/  ISETP.GE.AND P1, PT, R181, UR11, PT ;  /* 0x0000000bb5007c0c */ /* 0x000fda000bf26270 */
[----:B------:R-:W-:Y:S05]  /*57c0*/  @!P1 BRA `(.L_x_35925) ;  /* 0xffffffb400089947 */ /* 0x000fea000383ffff */
[----:B------:R-:W-:Y:S05]  /*57d0*/  EXIT ;  /* 0x000000000000794d */ /* 0x000fea0003800000 */
.L_x_35910:
[----:B------:R-:W-:Y:S01]  /*57e0*/  HFMA2.MMA R203, -RZ, RZ, 0, 5.9604644775390625e-08 ;  /* 0x00000001ffcb7435 */ /* 0x000fe200000001ff */
[----:B------:R-:W-:Y:S02]  /*57f0*/  MOV R204, R189 ;  /* 0x000000bd00cc7202 */ /* 0x000fe40000000f00 */
[----:B------:R-:W-:Y:S02]  /*5800*/  MOV R206, 0x1f ;  /* 0x0000001f00ce7802 */ /* 0x000fe40000000f00 */
[----:B------:R-:W-:-:S07]  /*5810*/  MOV R201, 0xffffffff ;  /* 0xffffffff00c97802 */ /* 0x000fce0000000f00 */
[----:B-1---5:R-:W-:Y:S05]  /*5820*/  WARPSYNC.COLLECTIVE R201, `(.L_x_35926) ;  /* 0x00000000c9087348 */ /* 0x022fea0003c00000 */
[----:B------:R0:W2:Y:S02]  /*5830*/  SHFL.BFLY P6, R202, R204, R203, R206 ;  /* 0x0c0000cbccca7389 */ /* 0x0000a400000c00ce */
[----:B012--5:R-:W-:Y:S01]  /*5840*/  ENDCOLLECTIVE ;  /* 0x000000000000791b */ /* 0x027fe20003800000 */
.L_x_35926:
[----:B------:R-:W-:Y:S01]  /*5850*/  HFMA2.MMA R203, -RZ, RZ, 0, 1.1920928955078125e-07 ;  /* 0x00000002ffcb7435 */ /* 0x000fe200000001ff */
[----:B------:R-:W-:-:S05]  /*5860*/  MOV R0, R202 ;  /* 0x000000ca00007202 */ /* 0x000fca0000000f00 */
[----:B------:R-:W-:-:S05]  /*5870*/  FADD.FTZ R191, R189, R0 ;  /* 0x00000000bdbf7221 */ /* 0x000fca0000010000 */
[----:B------:R-:W-:-:S07]  /*5880*/  MOV R204, R191 ;  /* 0x000000bf00cc7202 */ /* 0x000fce0000000f00 */
[----:B------:R-:W-:Y:S05]  /*5890*/  WARPSYNC.COLLECTIVE R201, `(.L_x_35927) ;  /* 0x00000000c9087348 */ /* 0x000fea0003c00000 */
[----:B------:R0:W1:Y:S02]  /*58a0*/  SHFL.BFLY P6, R202, R204, R203, R206 ;  /* 0x0c0000cbccca7389 */ /* 0x00006400000c00ce */
[----:B01----:R-:W-:Y:S01]  /*58b0*/  ENDCOLLECTIVE ;  /* 0x000000000000791b */ /* 0x003fe20003800000 */
.L_x_35927:
[----:B------:R-:W-:Y:S01]  /*58c0*/  HFMA2.MMA R203, -RZ, RZ, 0, 2.384185791015625e-07 ;  /* 0x00000004ffcb7435 */ /* 0x000fe200000001ff */
[----:B------:R-:W-:-:S05]  /*58d0*/  MOV R0, R202 ;  /* 0x000000ca00007202 */ /* 0x000fca0000000f00 */
[----:B------:R-:W-:-:S05]  /*58e0*/  FADD.FTZ R196, R191, R0 ;  /* 0x00000000bfc47221 */ /* 0x000fca0000010000 */
[----:B------:R-:W-:-:S07]  /*58f0*/  MOV R204, R196 ;  /* 0x000000c400cc7202 */ /* 0x000fce0000000f00 */
[----:B------:R-:W-:Y:S05]  /*5900*/  WARPSYNC.COLLECTIVE R201, `(.L_x_35928) ;  /* 0x00000000c9087348 */ /* 0x000fea0003c00000 */
[----:B------:R0:W1:Y:S02]  /*5910*/  SHFL.BFLY P6, R202, R204, R203, R206 ;  /* 0x0c0000cbccca7389 */ /* 0x00006400000c00ce */
[----:B01----:R-:W-:Y:S01]  /*5920*/  ENDCOLLECTIVE ;  /* 0x000000000000791b */ /* 0x003fe20003800000 */
.L_x_35928:
[----:B------:R-:W-:Y:S01]  /*5930*/  HFMA2.MMA R203, -RZ, RZ, 0, 4.76837158203125e-07 ;  /* 0x00000008ffcb7435 */ /* 0x000fe200000001ff */
[----:B------:R-:W-:-:S05]  /*5940*/  MOV R197, R202 ;  /* 0x000000ca00c57202 */ /* 0x000fca0000000f00 */
[----:B------:R-:W-:-:S05]  /*5950*/  FADD.FTZ R197, R196, R197 ;  /* 0x000000c5c4c57221 */ /* 0x000fca0000010000 */
[----:B------:R-:W-:-:S07]  /*5960*/  MOV R204, R197 ;  /* 0x000000c500cc7202 */ /* 0x000fce0000000f00 */
[----:B------:R-:W-:Y:S05]  /*5970*/  WARPSYNC.COLLECTIVE R201, `(.L_x_35929) ;  /* 0x00000000c9087348 */ /* 0x000fea0003c00000 */
[----:B------:R0:W1:Y:S02]  /*5980*/  SHFL.BFLY P6, R202, R204, R203, R206 ;  /* 0x0c0000cbccca7389 */ /* 0x00006400000c00ce */
[----:B01----:R-:W-:Y:S01]  /*5990*/  ENDCOLLECTIVE ;  /* 0x000000000000791b */ /* 0x003fe20003800000 */
.L_x_35929:
[----:B------:R-:W-:Y:S01]  /*59a0*/  HFMA2.MMA R203, -RZ, RZ, 0, 9.5367431640625e-07 ;  /* 0x00000010ffcb7435 */ /* 0x000fe200000001ff */
[----:B------:R-:W-:-:S05]  /*59b0*/  MOV R0, R202 ;  /* 0x000000ca00007202 */ /* 0x000fca0000000f00 */
[----:B------:R-:W-:-:S05]  /*59c0*/  FADD.FTZ R199, R197, R0 ;  /* 0x00000000c5c77221 */ /* 0x000fca0000010000 */
[----:B------:R-:W-:-:S07]  /*59d0*/  MOV R204, R199 ;  /* 0x000000c700cc7202 */ /* 0x000fce0000000f00 */
[----:B------:R-:W-:Y:S05]  /*59e0*/  WARPSYNC.COLLECTIVE R201, `(.L_x_35930) ;  /* 0x00000000c9087348 */ /* 0x000fea0003c00000 */
[----:B------:R0:W1:Y:S02]  /*59f0*/  SHFL.BFLY P6, R202, R204, R203, R206 ;  /* 0x0c0000cbccca7389 */ /* 0x00006400000c00ce */
[----:B01----:R-:W-:Y:S01]  /*5a00*/  ENDCOLLECTIVE ;  /* 0x000000000000791b */ /* 0x003fe20003800000 */
.L_x_35930:
        /* <DEDUP_REMOVED lines=122> */
.L_x_35931:
[----:B------:R-:W-:Y:S01]  /*61b0*/  HFMA2.MMA R203, -RZ, RZ, 0, 1.1920928955078125e-07 ;  /* 0x00000002ffcb7435 */ /* 0x000fe200000001ff */
[----:B------:R-:W-:-:S05]  /*61c0*/  MOV R189, R202 ;  /* 0x000000ca00bd7202 */ /* 0x000fca0000000f00 */
[----:B------:R-:W-:-:S05]  /*61d0*/  FADD.FTZ R189, R0, R189 ;  /* 0x000000bd00bd7221 */ /* 0x000fca0000010000 */
[----:B------:R-:W-:-:S07]  /*61e0*/  MOV R204, R189 ;  /* 0x000000bd00cc7202 */ /* 0x000fce0000000f00 */
[----:B------:R-:W-:Y:S05]  /*61f0*/  WARPSYNC.COLLECTIVE R201, `(.L_x_35932) ;  /* 0x00000000c9087348 */ /* 0x000fea0003c00000 */
[----:B------:R0:W1:Y:S02]  /*6200*/  SHFL.BFLY P6, R202, R204, R203, R206 ;  /* 0x0c0000cbccca7389 */ /* 0x00006400000c00ce */
[----:B01----:R-:W-:Y:S01]  /*6210*/  ENDCOLLECTIVE ;  /* 0x000000000000791b */ /* 0x003fe20003800000 */
.L_x_35932:
[----:B------:R-:W-:Y:S01]  /*6220*/  HFMA2.MMA R203, -RZ, RZ, 0, 2.384185791015625e-07 ;  /* 0x00000004ffcb7435 */ /* 0x000fe200000001ff */
[----:B------:R-:W-:-:S05]  /*6230*/  MOV R196, R202 ;  /* 0x000000ca00c47202 */ /* 0x000fca0000000f00 */
[----:B------:R-:W-:-:S05]  /*6240*/  FADD.FTZ R196, R189, R196 ;  /* 0x000000c4bdc47221 */ /* 0x000fca0000010000 */
[----:B------:R-:W-:-:S07]  /*6250*/  MOV R204, R196 ;  /* 0x000000c400cc7202 */ /* 0x000fce0000000f00 */
[----:B------:R-:W-:Y:S05]  /*6260*/  WARPSYNC.COLLECTIVE R201, `(.L_x_35933) ;  /* 0x00000000c9087348 */ /* 0x000fea0003c00000 */
[----:B------:R0:W1:Y:S02]  /*6270*/  SHFL.BFLY P6, R202, R204, R203, R206 ;  /* 0x0c0000cbccca7389 */ /* 0x00006400000c00ce */
[----:B01----:R-:W-:Y:S01]  /*6280*/  ENDCOLLECTIVE ;  /* 0x000000000000791b */ /* 0x003fe20003800000 */
.L_x_35933:
[----:B------:R-:W-:Y:S01]  /*6290*/  HFMA2.MMA R203, -RZ, RZ, 0, 4.76837158203125e-07 ;  /* 0x00000008ffcb7435 */ /* 0x000fe200000001ff */
[----:B------:R-:W-:-:S05]  /*62a0*/  MOV R191, R202 ;  /* 0x000000ca00bf7202 */ /* 0x000fca0000000f00 */
[----:B------:R-:W-:-:S05]  /*62b0*/  FADD.FTZ R191, R196, R191 ;  /* 0x000000bfc4bf7221 */ /* 0x000fca0000010000 */
[----:B------:R-:W-:-:S07]  /*62c0*/  MOV R204, R191 ;  /* 0x000000bf00cc7202 */ /* 0x000fce0000000f00 */
[----:B------:R-:W-:Y:S05]  /*62d0*/  WARPSYNC.COLLECTIVE R201, `(.L_x_35934) ;  /* 0x00000000c9087348 */ /* 0x000fea0003c00000 */
[----:B------:R0:W1:Y:S02]  /*62e0*/  SHFL.BFLY P6, R202, R204, R203, R206 ;  /* 0x0c0000cbccca7389 */ /* 0x00006400000c00ce */
[----:B01----:R-:W-:Y:S01]  /*62f0*/  ENDCOLLECTIVE ;  /* 0x000000000000791b */ /* 0x003fe20003800000 */
.L_x_35934:
[----:B------:R-:W-:Y:S01]  /*6300*/  HFMA2.MMA R203, -RZ, RZ, 0, 9.5367431640625e-07 ;  /* 0x00000010ffcb7435 */ /* 0x000fe200000001ff */
[----:B------:R-:W-:-:S05]  /*6310*/  MOV R200, R202 ;  /* 0x000000ca00c87202 */ /* 0x000fca0000000f00 */
[----:B------:R-:W-:-:S05]  /*6320*/  FADD.FTZ R200, R191, R200 ;  /* 0x000000c8bfc87221 */ /* 0x000fca0000010000 */
[----:B------:R-:W-:-:S07]  /*6330*/  MOV R204, R200 ;  /* 0x000000c800cc7202 */ /* 0x000fce0000000f00 */
[----:B------:R-:W-:Y:S05]  /*6340*/  WARPSYNC.COLLECTIVE R201, `(.L_x_35935) ;  /* 0x00000000c9087348 */ /* 0x000fea0003c00000 */
[----:B------:R0:W1:Y:S02]  /*6350*/  SHFL.BFLY P6, R202, R204, R203, R206 ;  /* 0x0c0000cbccca7389 */ /* 0x00006400000c00ce */
[----:B01----:R-:W-:Y:S01]  /*6360*/  ENDCOLLECTIVE ;  /* 0x000000000000791b */ /* 0x003fe20003800000 */
.L_x_35935:
[----:B------:R-:W-:Y:S01]  /*6370*/  MOV R197, R202 ;  /* 0x000000ca00c57202 */ /* 0x000fe20000000f00 */
[----:B------:R-:W-:Y:S06]  /*6380*/  BRA `(.L_x_35936) ;  /* 0xffffffdc00cc7947 */ /* 0x000fec000383ffff */
.L_x_35937:
        /* <DEDUP_REMOVED lines=15> */
.L_x_46074:


//--------------------- .text._ZN10layer_norm13ln_fwd_kernelINS_13Kernel_traitsIf6__halffS2_fjLj7168ELj1ELj1ELj4ELj16ENS_18Kernel_traits_baseILj7168EfS2_fS2_fjLj128EEEEELb0ELb0ELb1ELb1EEEvNS_9FwdParamsE --------------------------
	.section	.text._ZN10layer_norm13ln_fwd_kernelINS_13Kernel_traitsIf6__halffS2_fjLj7168ELj1ELj1ELj4ELj16ENS_18Kernel_traits_baseILj7168EfS2_fS2_fjLj128EEEEELb0ELb0ELb1ELb1EEEvNS_9FwdParamsE,"ax",@progbits
	.align	128
        .global         _ZN10layer_norm13ln_fwd_kernelINS_13Kernel_traitsIf6__halffS2_fjLj7168ELj1ELj1ELj4ELj16ENS_18Kernel_traits_baseILj7168EfS2_fS2_fjLj128EEEEELb0ELb0ELb1ELb1EEEvNS_9FwdParamsE
        .type           _ZN10layer_norm13ln_fwd_kernelINS_13Kernel_traitsIf6__halffS2_fjLj7168ELj1ELj1ELj4ELj16ENS_18Kernel_traits_baseILj7168EfS2_fS2_fjLj128EEEEELb0ELb0ELb1ELb1EEEvNS_9FwdParamsE,@function
        .size           _ZN10layer_norm13ln_fwd_kernelINS_13Kernel_traitsIf6__halffS2_fjLj7168ELj1ELj1ELj4ELj16ENS_18Kernel_traits_baseILj7168EfS2_fS2_fjLj128EEEEELb0ELb0ELb1ELb1EEEvNS_9FwdParamsE,(.L_x_46075 - _ZN10layer_norm13ln_fwd_kernelINS_13Kernel_traitsIf6__halffS2_fjLj7168ELj1ELj1ELj4ELj16ENS_18Kernel_traits_baseILj7168EfS2_fS2_fjLj128EEEEELb0ELb0ELb1ELb1EEEvNS_9FwdParamsE)
        .other          _ZN10layer_norm13ln_fwd_kernelINS_13Kernel_traitsIf6__halffS2_fjLj7168ELj1ELj1ELj4ELj16ENS_18Kernel_traits_baseILj7168EfS2_fS2_fjLj128EEEEELb0ELb0ELb1ELb1EEEvNS_9FwdParamsE,@"STO_CUDA_ENTRY STV_DEFAULT"
_ZN10layer_norm13ln_fwd_kernelINS_13Kernel_traitsIf6__halffS2_fjLj7168ELj1ELj1ELj4ELj16ENS_18Kernel_traits_baseILj7168EfS2_fS2_fjLj128EEEEELb0ELb0ELb1ELb1EEEvNS_9FwdParamsE:
.text._ZN10layer_norm13ln_fwd_kernelINS_13Kernel_traitsIf6__halffS2_fjLj7168ELj1ELj1ELj4ELj16ENS_18Kernel_traits_baseILj7168EfS2_fS2_fjLj128EEEEELb0ELb0ELb1ELb1EEEvNS_9FwdParamsE:
        /* <DEDUP_REMOVED lines=81> */
.L_x_36053:
        /* <DEDUP_REMOVED lines=60> */
[----:B-----5:R-:W-:-:S05]  /*08d0*/  HADD2.F32 R172, -RZ, R4.H0_H0 ;  /* 0x20000004ffac7230 */ /* 0x020fca0000004100 */
[----:B------:R-:W-:-:S04]  /*08e0*/  FMUL.FTZ R172, R172, UR6 ;  /* 0x00000006acac7c20 */ /* 0x000fc80008410000 */
[----:B------:R-:W-:-:S07]  /*08f0*/  @P0 FADD.FTZ R172, R12, R172 ;  /* 0x000000ac0cac0221 */ /* 0x000fce0000010000 */
.L_x_35939:
[----:B------:R-:W-:Y:S05]  /*0900*/  BSYNC B0 ;  /* 0x0000000000007941 */ /* 0x000fea0003800000 */
.L_x_35938:
[----:B------:R-:W-:Y:S04]  /*0910*/  BSSY B0, `(.L_x_35940) ;  /* 0x0000005000007945 */ /* 0x000fe80003800000 */
[----:B------:R-:W-:Y:S05]  /*0920*/  @!P6 BRA `(.L_x_35941) ;  /* 0x00000000000ce947 */ /* 0x000fea0003800000 */
[----:B-----5:R-:W-:-:S05]  /*0930*/  HADD2.F32 R173, -RZ, R4.H1_H1 ;  /* 0x30000004ffad7230 */ /* 0x020fca0000004100 */
[----:B------:R-:W-:-:S04]  /*0940*/  FMUL.FTZ R173, R173, UR6 ;  /* 0x00000006adad7c20 */ /* 0x000fc80008410000 */
[----:B------:R-:W-:-:S07]  /*0950*/  @P0 FADD.FTZ R173, R13, R173 ;  /* 0x000000ad0dad0221 */ /* 0x000fce0000010000 */
.L_x_35941:
[----:B------:R-:W-:Y:S05]  /*0960*/  BSYNC B0 ;  /* 0x0000000000007941 */ /* 0x000fea0003800000 */
.L_x_35940:
[----:B------:R-:W-:Y:S04]  /*0970*/  BSSY B0, `(.L_x_35942) ;  /* 0x0000005000007945 */ /* 0x000fe80003800000 */
[----:B------:R-:W-:Y:S05]  /*0980*/  @!P6 BRA `(.L_x_35943) ;  /* 0x00000000000ce947 */ /* 0x000fea0003800000 */
[----:B-----5:R-:W-:-:S05]  /*0990*/  HADD2.F32 R174, -RZ, R5.H0_H0 ;  /* 0x20000005ffae7230 */ /* 0x020fca0000004100 */
[----:B------:R-:W-:-:S04]  /*09a0*/  FMUL.FTZ R174, R174, UR6 ;  /* 0x00000006aeae7c20 */ /* 0x000fc80008410000 */
[----:B------:R-:W-:-:S07]  /*09b0*/  @P0 FADD.FTZ R174, R14, R174 ;  /* 0x000000ae0eae0221 */ /* 0x000fce0000010000 */
.L_x_35943:
[----:B------:R-:W-:Y:S05]  /*09c0*/  BSYNC B0 ;  /* 0x0000000000007941 */ /* 0x000fea0003800000 */
.L_x_35942:
[----:B------:R-:W-:Y:S04]  /*09d0*/  BSSY B0, `(.L_x_35944) ;  /* 0x0000005000007945 */ /* 0x000fe80003800000 */
[----:B------:R-:W-:Y:S05]  /*09e0*/  @!P6 BRA `(.L_x_35945) ;  /* 0x00000000000ce947 */ /* 0x000fea0003800000 */
[----:B-----5:R-:W-:-:S05]  /*09f0*/  HADD2.F32 R175, -RZ, R5.H1_H1 ;  /* 0x30000005ffaf7230 */ /* 0x020fca0000004100 */
[----:B------:R-:W-:-:S04]  /*0a00*/  FMUL.FTZ R175, R175, UR6 ;  /* 0x00000006afaf7c20 */ /* 0x000fc80008410000 */
[----:B------:R-:W-:-:S07]  /*0a10*/  @P0 FADD.FTZ R175, R15, R175 ;  /* 0x000000af0faf0221 */ /* 0x000fce0000010000 */
.L_x_35945:
[----:B------:R-:W-:Y:S05]  /*0a20*/  BSYNC B0 ;  /* 0x0000000000007941 */ /* 0x000fea0003800000 */
.L_x_35944:
[----:B------:R-:W-:Y:S04]  /*0a30*/  BSSY B0, `(.L_x_35946) ;  /* 0x0000005000007945 */ /* 0x000fe80003800000 */
[----:B------:R-:W-:Y:S05]  /*0a40*/  @!P6 BRA `(.L_x_35947) ;  /* 0x00000000000ce947 */ /* 0x000fea0003800000 */
[----:B-----5:R-:W-:-:S05]  /*0a50*/  HADD2.F32 R164, -RZ, R6.H0_H0 ;  /* 0x20000006ffa47230 */ /* 0x020fca0000004100 */
[----:B------:R-:W-:-:S04]  /*0a60*/  FMUL.FTZ R164, R164, UR6 ;  /* 0x00000006a4a47c20 */ /* 0x000fc80008410000 */
[----:B------:R-:W-:-:S07]  /*0a70*/  @P0 FADD.FTZ R164, R8, R164 ;  /* 0x000000a408a40221 */ /* 0x000fce0000010000 */
.L_x_35947:
[----:B------:R-:W-:Y:S05]  /*0a80*/  BSYNC B0 ;  /* 0x0000000000007941 */ /* 0x000fea0003800000 */
.L_x_35946:
[----:B------:R-:W-:Y:S04]  /*0a90*/  BSSY B0, `(.L_x_35948) ;  /* 0x0000005000007945 */ /* 0x000fe80003800000 */
[----:B------:R-:W-:Y:S05]  /*0aa0*/  @!P6 BRA `(.L_x_35949) ;  /* 0x00000000000ce947 */ /* 0x000fea0003800000 */
[----:B-----5:R-:W-:-:S05]  /*0ab0*/  HADD2.F32 R165, -RZ, R6.H1_H1 ;  /* 0x30000006ffa57230 */ /* 0x020fca0000004100 */
[----:B------:R-:W-:-:S04]  /*0ac0*/  FMUL.FTZ R165, R165, UR6 ;  /* 0x00000006a5a57c20 */ /* 0x000fc80008410000 */
[----:B------:R-:W-:-:S07]  /*0ad0*/  @P0 FADD.FTZ R165, R9, R165 ;  /* 0x000000a509a50221 */ /* 0x000fce0000010000 */
.L_x_35949:
[----:B------:R-:W-:Y:S05]  /*0ae0*/  BSYNC B0 ;  /* 0x0000000000007941 */ /* 0x000fea0003800000 */
.L_x_35948:
[----:B------:R-:W-:Y:S04]  /*0af0*/  BSSY B0, `(.L_x_35950) ;  /* 0x0000005000007945 */ /* 0x000fe80003800000 */
[----:B------:R-:W-:Y:S05]  /*0b00*/  @!P6 BRA `(.L_x_35951) ;  /* 0x00000000000ce947 */ /* 0x000fea0003800000 */
[----:B-----5:R-:W-:-:S05]  /*0b10*/  HADD2.F32 R166, -RZ, R7.H0_H0 ;  /* 0x20000007ffa67230 */ /* 0x020fca0000004100 */
[----:B------:R-:W-:-:S04]  /*0b20*/  FMUL.FTZ R166, R166, UR6 ;  /* 0x00000006a6a67c20 */ /* 0x000fc80008410000 */
[----:B------:R-:W-:-:S07]  /*0b30*/  @P0 FADD.FTZ R166, R10, R166 ;  /* 0x000000a60aa60221 */ /* 0x000fce0000010000 */
.L_x_35951:
[----:B------:R-:W-:Y:S05]  /*0b40*/  BSYNC B0 ;  /* 0x0000000000007941 */ /* 0x000fea0003800000 */
.L_x_35950:
[----:B------:R-:W-:Y:S04]  /*0b50*/  BSSY B0, `(.L_x_35952) ;  /* 0x0000005000007945 */ /* 0x000fe80003800000 */
[----:B------:R-:W-:Y:S05]  /*0b60*/  @!P6 BRA `(.L_x_35953) ;  /* 0x00000000000ce947 */ /* 0x000fea0003800000 */
[----:B-----5:R-:W-:-:S05]  /*0b70*/  HADD2.F32 R167, -RZ, R7.H1_H1 ;  /* 0x30000007ffa77230 */ /* 0x020fca0000004100 */
[----:B------:R-:W-:-:S04]  /*0b80*/  FMUL.FTZ R167, R167, UR6 ;  /* 0x00000006a7a77c20 */ /* 0x000fc80008410000 */
[----:B------:R-:W-:-:S07]  /*0b90*/  @P0 FADD.FTZ R167, R11, R167 ;  /* 0x000000a70ba70221 */ /* 0x000fce0000010000 */
.L_x_35953:
[----:B------:R-:W-:Y:S05]  /*0ba0*/  BSYNC B0 ;  /* 0x0000000000007941 */ /* 0x000fea0003800000 */
.L_x_35952:
        /* <DEDUP_REMOVED lines=41> */
.L_x_35955:
[----:B------:R-:W-:Y:S05]  /*0e40*/  BSYNC B0 ;  /* 0x0000000000007941 */ /* 0x000fea0003800000 */
.L_x_35954:
[----:B------:R-:W-:Y:S04]  /*0e50*/  BSSY B0, `(.L_x_35956) ;  /* 0x0000005000007945 */ /* 0x000fe80003800000 */
[----:B------:R-:W-:Y:S05]  /*0e60*/  @!P6 BRA `(.L_x_35957) ;  /* 0x00000000000ce947 */ /* 0x000fea0003800000 */
[----:B-----5:R-:W-:-:S05]  /*0e70*/  HADD2.F32 R169, -RZ, R4.H1_H1 ;  /* 0x30000004ffa97230 */ /* 0x020fca0000004100 */
[----:B------:R-:W-:-:S04]  /*0e80*/  FMUL.FTZ R169, R169, UR6 ;  /* 0x00000006a9a97c20 */ /* 0x000fc80008410000 */
[----:B------:R-:W-:-:S07]  /*0e90*/  @P0 FADD.FTZ R169, R13, R169 ;  /* 0x000000a90da90221 */ /* 0x000fce0000010000 */
.L_x_35957:
[----:B------:R-:W-:Y:S05]  /*0ea0*/  BSYNC B0 ;  /* 0x0000000000007941 */ /* 0x000fea0003800000 */
.L_x_35956:
[----:B------:R-:W-:Y:S04]  /*0eb0*/  BSSY B0, `(.L_x_35958) ;  /* 0x0000005000007945 */ /* 0x000fe80003800000 */
[----:B------:R-:W-:Y:S05]  /*0ec0*/  @!P6 BRA `(.L_x_35959) ;  /* 0x00000000000ce947 */ /* 0x000fea0003800000 */
[----:B-----5:R-:W-:-:S05]  /*0ed0*/  HADD2.F32 R170, -RZ, R5.H0_H0 ;  /* 0x20000005ffaa7230 */ /* 0x020fca0000004100 */
[----:B------:R-:W-:-:S04]  /*0ee0*/  FMUL.FTZ R170, R170, UR6 ;  /* 0x00000006aaaa7c20 */ /* 0x000fc80008410000 */
[----:B------:R-:W-:-:S07]  /*0ef0*/  @P0 FADD.FTZ R170, R14, R170 ;  /* 0x000000aa0eaa0221 */ /* 0x000fce0000010000 */
.L_x_35959:
[----:B------:R-:W-:Y:S05]  /*0f00*/  BSYNC B0 ;  /* 0x0000000000007941 */ /* 0x000fea0003800000 */
.L_x_35958:
[----:B------:R-:W-:Y:S04]  /*0f10*/  BSSY B0, `(.L_x_35960) ;  /* 0x0000005000007945 */ /* 0x000fe80003800000 */
[----:B------:R-:W-:Y:S05]  /*0f20*/  @!P6 BRA `(.L_x_35961) ;  /* 0x00000000000ce947 */ /* 0x000fea0003800000 */
[----:B-----5:R-:W-:-:S05]  /*0f30*/  HADD2.F32 R171, -RZ, R5.H1_H1 ;  /* 0x30000005ffab7230 */ /* 0x020fca0000004100 */
[----:B------:R-:W-:-:S04]  /*0f40*/  FMUL.FTZ R171, R171, UR6 ;  /* 0x00000006abab7c20 */ /* 0x000fc80008410000 */
[----:B------:R-:W-:-:S07]  /*0f50*/  @P0 FADD.FTZ R171, R15, R171 ;  /* 0x000000ab0fab0221 */ /* 0x000fce0000010000 */
.L_x_35961:
[----:B------:R-:W-:Y:S05]  /*0f60*/  BSYNC B0 ;  /* 0x0000000000007941 */ /* 0x000fea0003800000 */
.L_x_35960:
[----:B------:R-:W-:Y:S04]  /*0f70*/  BSSY B0, `(.L_x_35962) ;  /* 0x0000005000007945 */ /* 0x000fe80003800000 */
[----:B------:R-:W-:Y:S05]  /*0f80*/  @!P6 BRA `(.L_x_35963) ;  /* 0x00000000000ce947 */ /* 0x000fea0003800000 */
[----:B-----5:R-:W-:-:S05]  /*0f90*/  HADD2.F32 R160, -RZ, R6.H0_H0 ;  /* 0x20000006ffa07230 */ /* 0x020fca0000004100 */
[----:B------:R-:W-:-:S04]  /*0fa0*/  FMUL.FTZ R160, R160, UR6 ;  /* 0x00000006a0a07c20 */ /* 0x000fc80008410000 */
[----:B------:R-:W-:-:S07]  /*0fb0*/  @P0 FADD.FTZ R160, R8, R160 ;  /* 0x000000a008a00221 */ /* 0x000fce0000010000 */
.L_x_35963:
[----:B------:R-:W-:Y:S05]  /*0fc0*/  BSYNC B0 ;  /* 0x0000000000007941 */ /* 0x000fea0003800000 */
.L_x_35962:
[----:B------:R-:W-:Y:S04]  /*0fd0*/  BSSY B0, `(.L_x_35964) ;  /* 0x0000005000007945 */ /* 0x000fe80003800000 */
[----:B------:R-:W-:Y:S05]  /*0fe0*/  @!P6 BRA `(.L_x_35965) ;  /* 0x00000000000ce947 */ /* 0x000fea0003800000 */
[----:B-----5:R-:W-:-:S05]  /*0ff0*/  HADD2.F32 R161, -RZ, R6.H1_H1 ;  /* 0x30000006ffa17230 */ /* 0x020fca0000004100 */
[----:B------:R-:W-:-:S04]  /*1000*/  FMUL.FTZ R161, R161, UR6 ;  /* 0x00000006a1a17c20 */ /* 0x000fc80008410000 */
[----:B------:R-:W-:-:S07]  /*1010*/  @P0 FADD.FTZ R161, R9, R161 ;  /* 0x000000a109a10221 */ /* 0x000fce0000010000 */
.L_x_35965:
[----:B------:R-:W-:Y:S05]  /*1020*/  BSYNC B0 ;  /* 0x0000000000007941 */ /* 0x000fea0003800000 */
.L_x_35964:
[----:B------:R-:W-:Y:S04]  /*1030*/  BSSY B0, `(.L_x_35966) ;  /* 0x0000005000007945 */ /* 0x000fe80003800000 */
[----:B------:R-:W-:Y:S05]  /*1040*/  @!P6 BRA `(.L_x_35967) ;  /* 0x00000000000ce947 */ /* 0x000fea0003800000 */
[----:B-----5:R-:W-:-:S05]  /*1050*/  HADD2.F32 R162, -RZ, R7.H0_H0 ;  /* 0x20000007ffa27230 */ /* 0x020fca0000004100 */
[----:B------:R-:W-:-:S04]  /*1060*/  FMUL.FTZ R162, R162, UR6 ;  /* 0x00000006a2a27c20 */ /* 0x000fc80008410000 */
[----:B------:R-:W-:-:S07]  /*1070*/  @P0 FADD.FTZ R162, R10, R162 ;  /* 0x000000a20aa20221 */ /* 0x000fce0000010000 */
.L_x_35967:
[----:B------:R-:W-:Y:S05]  /*1080*/  BSYNC B0 ;  /* 0x0000000000007941 */ /* 0x000fea0003800000 */
.L_x_35966:
[----:B------:R-:W-:Y:S04]  /*1090*/  BSSY B0, `(.L_x_35968) ;  /* 0x0000005000007945 */ /* 0x000fe80003800000 */
[----:B------:R-:W-:Y:S05]  /*10a0*/  @!P6 BRA `(.L_x_35969) ;  /* 0x00000000000ce947 */ /* 0x000fea0003800000 */
[----:B-----5:R-:W-:-:S05]  /*10b0*/  HADD2.F32 R163, -RZ, R7.H1_H1 ;  /* 0x30000007ffa37230 */ /* 0x020fca0000004100 */
[----:B------:R-:W-:-:S04]  /*10c0*/  FMUL.FTZ R163, R163, UR6 ;  /* 0x00000006a3a37c20 */ /* 0x000fc80008410000 */
[----:B------:R-:W-:-:S07]  /*10d0*/  @P0 FADD.FTZ R163, R11, R163 ;  /* 0x000000a30ba30221 */ /* 0x000fce0000010000 */
.L_x_35969:
[----:B------:R-:W-:Y:S05]  /*10e0*/  BSYNC B0 ;  /* 0x0000000000007941 */ /* 0x000fea0003800000 */
.L_x_35968:
        /* <DEDUP_REMOVED lines=41> */
.L_x_35971:
[----:B------:R-:W-:Y:S05]  /*1380*/  BSYNC B0 ;  /* 0x0000000000007941 */ /* 0x000fea0003800000 */
.L_x_35970:
[----:B------:R-:W-:Y:S04]  /*1390*/  BSSY B0, `(.L_x_35972) ;  /* 0x0000005000007945 */ /* 0x000fe80003800000 */
[----:B------:R-:W-:Y:S05]  /*13a0*/  @!P6 BRA `(.L_x_35973) ;  /* 0x00000000000ce947 */ /* 0x000fea0003800000 */
[----:B-----5:R-:W-:-:S05]  /*13b0*/  HADD2.F32 R157, -RZ, R4.H1_H1 ;  /* 0x30000004ff9d7230 */ /* 0x020fca0000004100 */
[----:B------:R-:W-:-:S04]  /*13c0*/  FMUL.FTZ R157, R157, UR6 ;  /* 0x000000069d9d7c20 */ /* 0x000fc80008410000 */
[----:B------:R-:W-:-:S07]  /*13d0*/  @P0 FADD.FTZ R157, R13, R157 ;  /* 0x0000009d0d9d0221 */ /* 0x000fce0000010000 */
.L_x_35973:
[----:B------:R-:W-:Y:S05]  /*13e0*/  BSYNC B0 ;  /* 0x0000000000007941 */ /* 0x000fea0003800000 */
.L_x_35972:
[----:B------:R-:W-:Y:S04]  /*13f0*/  BSSY B0, `(.L_x_35974) ;  /* 0x0000005000007945 */ /* 0x000fe80003800000 */
[----:B------:R-:W-:Y:S05]  /*1400*/  @!P6 BRA `(.L_x_35975) ;  /* 0x00000000000ce947 */ /* 0x000fea0003800000 */
[----:B-----5:R-:W-:-:S05]  /*1410*/  HADD2.F32 R158, -RZ, R5.H0_H0 ;  /* 0x20000005ff9e7230 */ /* 0x020fca0000004100 */
[----:B------:R-:W-:-:S04]  /*1420*/  FMUL.FTZ R158, R158, UR6 ;  /* 0x000000069e9e7c20 */ /* 0x000fc80008410000 */
[----:B------:R-:W-:-:S07]  /*1430*/  @P0 FADD.FTZ R158, R14, R158 ;  /* 0x0000009e0e9e0221 */ /* 0x000fce0000010000 */
.L_x_35975:
[----:B------:R-:W-:Y:S05]  /*1440*/  BSYNC B0 ;  /* 0x0000000000007941 */ /* 0x000fea0003800000 */
.L_x_35974:
[----:B------:R-:W-:Y:S04]  /*1450*/  BSSY B0, `(.L_x_35976) ;  /* 0x0000005000007945 */ /* 0x000fe80003800000 */
[----:B------:R-:W-:Y:S05]  /*1460*/  @!P6 BRA `(.L_x_35977) ;  /* 0x00000000000ce947 */ /* 0x000fea0003800000 */
[----:B-----5:R-:W-:-:S05]  /*1470*/  HADD2.F32 R159, -RZ, R5.H1_H1 ;  /* 0x30000005ff9f7230 */ /* 0x020fca0000004100 */
[----:B------:R-:W-:-:S04]  /*1480*/  FMUL.FTZ R159, R159, UR6 ;  /* 0x000000069f9f7c20 */ /* 0x000fc80008410000 */
[----:B------:R-:W-:-:S07]  /*1490*/  @P0 FADD.FTZ R159, R15, R159 ;  /* 0x0000009f0f9f0221 */ /* 0x000fce0000010000 */
.L_x_35977:
[----:B------:R-:W-:Y:S05]  /*14a0*/  BSYNC B0 ;  /* 0x0000000000007941 */ /* 0x000fea0003800000 */
.L_x_35976:
[----:B------:R-:W-:Y:S04]  /*14b0*/  BSSY B0, `(.L_x_35978) ;  /* 0x0000005000007945 */ /* 0x000fe80003800000 */
[----:B------:R-:W-:Y:S05]  /*14c0*/  @!P6 BRA `(.L_x_35979) ;  /* 0x00000000000ce947 */ /* 0x000fea0003800000 */
[----:B-----5:R-:W-:-:S05]  /*14d0*/  HADD2.F32 R148, -RZ, R6.H0_H0 ;  /* 0x20000006ff947230 */ /* 0x020fca0000004100 */
[----:B------:R-:W-:-:S04]  /*14e0*/  FMUL.FTZ R148, R148, UR6 ;  /* 0x0000000694947c20 */ /* 0x000fc80008410000 */
[----:B------:R-:W-:-:S07]  /*14f0*/  @P0 FADD.FTZ R148, R8, R148 ;  /* 0x0000009408940221 */ /* 0x000fce0000010000 */
.L_x_35979:
[----:B------:R-:W-:Y:S05]  /*1500*/  BSYNC B0 ;  /* 0x0000000000007941 */ /* 0x000fea0003800000 */
.L_x_35978:
[----:B------:R-:W-:Y:S04]  /*1510*/  BSSY B0, `(.L_x_35980) ;  /* 0x0000005000007945 */ /* 0x000fe80003800000 */
[----:B------:R-:W-:Y:S05]  /*1520*/  @!P6 BRA `(.L_x_35981) ;  /* 0x00000000000ce947 */ /* 0x000fea0003800000 */
[----:B-----5:R-:W-:-:S05]  /*1530*/  HADD2.F32 R149, -RZ, R6.H1_H1 ;  /* 0x30000006ff957230 */ /* 0x020fca0000004100 */
[----:B------:R-:W-:-:S04]  /*1540*/  FMUL.FTZ R149, R149, UR6 ;  /* 0x0000000695957c20 */ /* 0x000fc80008410000 */
[----:B------:R-:W-:-:S07]  /*1550*/  @P0 FADD.FTZ R149, R9, R149 ;  /* 0x0000009509950221 */ /* 0x000fce0000010000 */
.L_x_35981:
[----:B------:R-:W-:Y:S05]  /*1560*/  BSYNC B0 ;  /* 0x0000000000007941 */ /* 0x000fea0003800000 */
.L_x_35980:
[----:B------:R-:W-:Y:S04]  /*1570*/  BSSY B0, `(.L_x_35982) ;  /* 0x0000005000007945 */ /* 0x000fe80003800000 */
[----:B------:R-:W-:Y:S05]  /*1580*/  @!P6 BRA `(.L_x_35983) ;  /* 0x00000000000ce947 */ /* 0x000fea0003800000 */
[----:B-----5:R-:W-:-:S05]  /*1590*/  HADD2.F32 R150, -RZ, R7.H0_H0 ;  /* 0x20000007ff967230 */ /* 0x020fca0000004100 */
[----:B------:R-:W-:-:S04]  /*15a0*/  FMUL.FTZ R150, R150, UR6 ;  /* 0x0000000696967c20 */ /* 0x000fc80008410000 */
[----:B------:R-:W-:-:S07]  /*15b0*/  @P0 FADD.FTZ R150, R10, R150 ;  /* 0x000000960a960221 */ /* 0x000fce0000010000 */
.L_x_35983:
[----:B------:R-:W-:Y:S05]  /*15c0*/  BSYNC B0 ;  /* 0x0000000000007941 */ /* 0x000fea0003800000 */
.L_x_35982:
[----:B------:R-:W-:Y:S04]  /*15d0*/  BSSY B0, `(.L_x_35984) ;  /* 0x0000005000007945 */ /* 0x000fe80003800000 */
[----:B------:R-:W-:Y:S05]  /*15e0*/  @!P6 BRA `(.L_x_35985) ;  /* 0x00000000000ce947 */ /* 0x000fea0003800000 */
[----:B-----5:R-:W-:-:S05]  /*15f0*/  HADD2.F32 R151, -RZ, R7.H1_H1 ;  /* 0x30000007ff977230 */ /* 0x020fca0000004100 */
[----:B------:R-:W-:-:S04]  /*1600*/  FMUL.FTZ R151, R151, UR6 ;  /* 0x0000000697977c20 */ /* 0x000fc80008410000 */
[----:B------:R-:W-:-:S07]  /*1610*/  @P0 FADD.FTZ R151, R11, R151 ;  /* 0x000000970b970221 */ /* 0x000fce0000010000 */
.L_x_35985:
[----:B------:R-:W-:Y:S05]  /*1620*/  BSYNC B0 ;  /* 0x0000000000007941 */ /* 0x000fea0003800000 */
.L_x_35984:
        /* <DEDUP_REMOVED lines=41> */
.L_x_35987:
[----:B------:R-:W-:Y:S05]  /*18c0*/  BSYNC B0 ;  /* 0x0000000000007941 */ /* 0x000fea0003800000 */
.L_x_35986:
[----:B------:R-:W-:Y:S04]  /*18d0*/  BSSY B0, `(.L_x_35988) ;  /* 0x0000005000007945 */ /* 0x000fe80003800000 */
[----:B------:R-:W-:Y:S05]  /*18e0*/  @!P6 BRA `(.L_x_35989) ;  /* 0x00000000000ce947 */ /* 0x000fea0003800000 */
[----:B-----5:R-:W-:-:S05]  /*18f0*/  HADD2.F32 R153, -RZ, R4.H1_H1 ;  /* 0x30000004ff997230 */ /* 0x020fca0000004100 */
[----:B------:R-:W-:-:S04]  /*1900*/  FMUL.FTZ R153, R153, UR6 ;  /* 0x0000000699997c20 */ /* 0x000fc80008410000 */
[----:B------:R-:W-:-:S07]  /*1910*/  @P0 FADD.FTZ R153, R13, R153 ;  /* 0x000000990d990221 */ /* 0x000fce0000010000 */
.L_x_35989:
[----:B------:R-:W-:Y:S05]  /*1920*/  BSYNC B0 ;  /* 0x0000000000007941 */ /* 0x000fea0003800000 */
.L_x_35988:
[----:B------:R-:W-:Y:S04]  /*1930*/  BSSY B0, `(.L_x_35990) ;  /* 0x0000005000007945 */ /* 0x000fe80003800000 */
[----:B------:R-:W-:Y:S05]  /*1940*/  @!P6 BRA `(.L_x_35991) ;  /* 0x00000000000ce947 */ /* 0x000fea0003800000 */
[----:B-----5:R-:W-:-:S05]  /*1950*/  HADD2.F32 R154, -RZ, R5.H0_H0 ;  /* 0x20000005ff9a7230 */ /* 0x020fca0000004100 */
[----:B------:R-:W-:-:S04]  /*1960*/  FMUL.FTZ R154, R154, UR6 ;  /* 0x000000069a9a7c20 */ /* 0x000fc80008410000 */
[----:B------:R-:W-:-:S07]  /*1970*/  @P0 FADD.FTZ R154, R14, R154 ;  /* 0x0000009a0e9a0221 */ /* 0x000fce0000010000 */
.L_x_35991:
[----:B------:R-:W-:Y:S05]  /*1980*/  BSYNC B0 ;  /* 0x0000000000007941 */ /* 0x000fea0003800000 */
.L_x_35990:
[----:B------:R-:W-:Y:S04]  /*1990*/  BSSY B0, `(.L_x_35992) ;  /* 0x0000005000007945 */ /* 0x000fe80003800000 */
[----:B------:R-:W-:Y:S05]  /*19a0*/  @!P6 BRA `(.L_x_35993) ;  /* 0x00000000000ce947 */ /* 0x000fea0003800000 */
[----:B-----5:R-:W-:-:S05]  /*19b0*/  HADD2.F32 R155, -RZ, R5.H1_H1 ;  /* 0x30000005ff9b7230 */ /* 0x020fca0000004100 */
[----:B------:R-:W-:-:S04]  /*19c0*/  FMUL.FTZ R155, R155, UR6 ;  /* 0x000000069b9b7c20 */ /* 0x000fc80008410000 */
[----:B------:R-:W-:-:S07]  /*19d0*/  @P0 FADD.FTZ R155, R15, R155 ;  /* 0x0000009b0f9b0221 */ /* 0x000fce0000010000 */
.L_x_35993:
[----:B------:R-:W-:Y:S05]  /*19e0*/  BSYNC B0 ;  /* 0x0000000000007941 */ /* 0x000fea0003800000 */
.L_x_35992:
[----:B------:R-:W-:Y:S04]  /*19f0*/  BSSY B0, `(.L_x_35994) ;  /* 0x0000005000007945 */ /* 0x000fe80003800000 */
[----:B------:R-:W-:Y:S05]  /*1a00*/  @!P6 BRA `(.L_x_35995) ;  /* 0x00000000000ce947 */ /* 0x000fea0003800000 */
[----:B-----5:R-:W-:-:S05]  /*1a10*/  HADD2.F32 R140, -RZ, R6.H0_H0 ;  /* 0x20000006ff8c7230 */ /* 0x020fca0000004100 */
[----:B------:R-:W-:-:S04]  /*1a20*/  FMUL.FTZ R140, R140, UR6 ;  /* 0x000000068c8c7c20 */ /* 0x000fc80008410000 */
[----:B------:R-:W-:-:S07]  /*1a30*/  @P0 FADD.FTZ R140, R8, R140 ;  /* 0x0000008c088c0221 */ /* 0x000fce0000010000 */
.L_x_35995:
[----:B------:R-:W-:Y:S05]  /*1a40*/  BSYNC B0 ;  /* 0x0000000000007941 */ /* 0x000fea0003800000 */
.L_x_35994:
[----:B------:R-:W-:Y:S04]  /*1a50*/  BSSY B0, `(.L_x_35996) ;  /* 0x0000005000007945 */ /* 0x000fe80003800000 */
[----:B------:R-:W-:Y:S05]  /*1a60*/  @!P6 BRA `(.L_x_35997) ;  /* 0x00000000000ce947 */ /* 0x000fea0003800000 */
[----:B-----5:R-:W-:-:S05]  /*1a70*/  HADD2.F32 R141, -RZ, R6.H1_H1 ;  /* 0x30000006ff8d7230 */ /* 0x020fca0000004100 */
[----:B------:R-:W-:-:S04]  /*1a80*/  FMUL.FTZ R141, R141, UR6 ;  /* 0x000000068d8d7c20 */ /* 0x000fc80008410000 */
[----:B------:R-:W-:-:S07]  /*1a90*/  @P0 FADD.FTZ R141, R9, R141 ;  /* 0x0000008d098d0221 */ /* 0x000fce0000010000 */
.L_x_35997:
[----:B------:R-:W-:Y:S05]  /*1aa0*/  BSYNC B0 ;  /* 0x0000000000007941 */ /* 0x000fea0003800000 */
.L_x_35996:
[----:B------:R-:W-:Y:S04]  /*1ab0*/  BSSY B0, `(.L_x_35998) ;  /* 0x0000005000007945 */ /* 0x000fe80003800000 */
[----:B------:R-:W-:Y:S05]  /*1ac0*/  @!P6 BRA `(.L_x_35999) ;  /* 0x00000000000ce947 */ /* 0x000fea0003800000 */
[----:B-----5:R-:W-:-:S05]  /*1ad0*/  HADD2.F32 R142, -RZ, R7.H0_H0 ;  /* 0x20000007ff8e7230 */ /* 0x020fca0000004100 */
[----:B------:R-:W-:-:S04]  /*1ae0*/  FMUL.FTZ R142, R142, UR6 ;  /* 0x000000068e8e7c20 */ /* 0x000fc80008410000 */
[----:B------:R-:W-:-:S07]  /*1af0*/  @P0 FADD.FTZ R142, R10, R142 ;  /* 0x0000008e0a8e0221 */ /* 0x000fce0000010000 */
.L_x_35999:
[----:B------:R-:W-:Y:S05]  /*1b00*/  BSYNC B0 ;  /* 0x0000000000007941 */ /* 0x000fea0003800000 */
.L_x_35998:
[----:B------:R-:W-:Y:S04]  /*1b10*/  BSSY B0, `(.L_x_36000) ;  /* 0x0000005000007945 */ /* 0x000fe80003800000 */
[----:B------:R-:W-:Y:S05]  /*1b20*/  @!P6 BRA `(.L_x_36001) ;  /* 0x00000000000ce947 */ /* 0x000fea0003800000 */
[----:B-----5:R-:W-:-:S05]  /*1b30*/  HADD2.F32 R143, -RZ, R7.H1_H1 ;  /* 0x30000007ff8f7230 */ /* 0x020fca0000004100 */
[----:B------:R-:W-:-:S04]  /*1b40*/  FMUL.FTZ R143, R143, UR6 ;  /* 0x000000068f8f7c20 */ /* 0x000fc80008410000 */
[----:B------:R-:W-:-:S07]  /*1b50*/  @P0 FADD.FTZ R143, R11, R143 ;  /* 0x0000008f0b8f0221 */ /* 0x000fce0000010000 */
.L_x_36001:
[----:B------:R-:W-:Y:S05]  /*1b60*/  BSYNC B0 ;  /* 0x0000000000007941 */ /* 0x000fea0003800000 */
.L_x_36000:
        /* <DEDUP_REMOVED lines=38> */
[----:B-----5:R-:W-:-:S05]  /*1dd0*/  HADD2.F32 R144, -RZ, R4.H0_H0 ;  /* 0x20000004ff907230 */ /* 0x020fca0000004100 */
[----:B------:R-:W-:-:S04]  /*1de0*/  FMUL.FTZ R144, R144, UR6 ;  /* 0x0000000690907c20 */ /* 0x000fc80008410000 */
[----:B------:R-:W-:-:S07]  /*1df0*/  @P0 FADD.FTZ R144, R12, R144 ;  /* 0x000000900c900221 */ /* 0x000fce0000010000 */
.L_x_36003:
[----:B------:R-:W-:Y:S05]  /*1e00*/  BSYNC B0 ;  /* 0x0000000000007941 */ /* 0x000fea0003800000 */
.L_x_36002:
[----:B------:R-:W-:Y:S04]  /*1e10*/  BSSY B0, `(.L_x_36004) ;  /* 0x0000005000007945 */ /* 0x000fe80003800000 */
[----:B------:R-:W-:Y:S05]  /*1e20*/  @!P6 BRA `(.L_x_36005) ;  /* 0x00000000000ce947 */ /* 0x000fea0003800000 */
[----:B-----5:R-:W-:-:S05]  /*1e30*/  HADD2.F32 R145, -RZ, R4.H1_H1 ;  /* 0x30000004ff917230 */ /* 0x020fca0000004100 */
[----:B------:R-:W-:-:S04]  /*1e40*/  FMUL.FTZ R145, R145, UR6 ;  /* 0x0000000691917c20 */ /* 0x000fc80008410000 */
[----:B------:R-:W-:-:S07]  /*1e50*/  @P0 FADD.FTZ R145, R13, R145 ;  /* 0x000000910d910221 */ /* 0x000fce0000010000 */
.L_x_36005:
[----:B------:R-:W-:Y:S05]  /*1e60*/  BSYNC B0 ;  /* 0x0000000000007941 */ /* 0x000fea0003800000 */
.L_x_36004:
[----:B------:R-:W-:Y:S04]  /*1e70*/  BSSY B0, `(.L_x_36006) ;  /* 0x0000005000007945 */ /* 0x000fe80003800000 */
[----:B------:R-:W-:Y:S05]  /*1e80*/  @!P6 BRA `(.L_x_36007) ;  /* 0x00000000000ce947 */ /* 0x000fea0003800000 */
[----:B-----5:R-:W-:-:S05]  /*1e90*/  HADD2.F32 R146, -RZ, R5.H0_H0 ;  /* 0x20000005ff927230 */ /* 0x020fca0000004100 */
[----:B------:R-:W-:-:S04]  /*1ea0*/  FMUL.FTZ R146, R146, UR6 ;  /* 0x0000000692927c20 */ /* 0x000fc80008410000 */
[----:B------:R-:W-:-:S07]  /*1eb0*/  @P0 FADD.FTZ R146, R14, R146 ;  /* 0x000000920e920221 */ /* 0x000fce0000010000 */
.L_x_36007:
[----:B------:R-:W-:Y:S05]  /*1ec0*/  BSYNC B0 ;  /* 0x0000000000007941 */ /* 0x000fea0003800000 */
.L_x_36006:
[----:B------:R-:W-:Y:S04]  /*1ed0*/  BSSY B0, `(.L_x_36008) ;  /* 0x0000005000007945 */ /* 0x000fe80003800000 */
[----:B------:R-:W-:Y:S05]  /*1ee0*/  @!P6 BRA `(.L_x_36009) ;  /* 0x00000000000ce947 */ /* 0x000fea0003800000 */
[----:B-----5:R-:W-:-:S05]  /*1ef0*/  HADD2.F32 R147, -RZ, R5.H1_H1 ;  /* 0x30000005ff937230 */ /* 0x020fca0000004100 */
[----:B------:R-:W-:-:S04]  /*1f00*/  FMUL.FTZ R147, R147, UR6 ;  /* 0x0000000693937c20 */ /* 0x000fc80008410000 */
[----:B------:R-:W-:-:S07]  /*1f10*/  @P0 FADD.FTZ R147, R15, R147 ;  /* 0x000000930f930221 */ /* 0x000fce0000010000 */
.L_x_36009:
[----:B------:R-:W-:Y:S05]  /*1f20*/  BSYNC B0 ;  /* 0x0000000000007941 */ /* 0x000fea0003800000 */
.L_x_36008:
[----:B------:R-:W-:Y:S04]  /*1f30*/  BSSY B0, `(.L_x_36010) ;  /* 0x0000005000007945 */ /* 0x000fe80003800000 */
[----:B------:R-:W-:Y:S05]  /*1f40*/  @!P6 BRA `(.L_x_36011) ;  /* 0x00000000000ce947 */ /* 0x000fea0003800000 */
[----:B-----5:R-:W-:-:S05]  /*1f50*/  HADD2.F32 R132, -RZ, R6.H0_H0 ;  /* 0x20000006ff847230 */ /* 0x020fca0000004100 */
[----:B------:R-:W-:-:S04]  /*1f60*/  FMUL.FTZ R132, R132, UR6 ;  /* 0x0000000684847c20 */ /* 0x000fc80008410000 */
[----:B------:R-:W-:-:S07]  /*1f70*/  @P0 FADD.FTZ R132, R8, R132 ;  /* 0x0000008408840221 */ /* 0x000fce0000010000 */
.L_x_36011:
[----:B------:R-:W-:Y:S05]  /*1f80*/  BSYNC B0 ;  /* 0x0000000000007941 */ /* 0x000fea0003800000 */
.L_x_36010:
[----:B------:R-:W-:Y:S04]  /*1f90*/  BSSY B0, `(.L_x_36012) ;  /* 0x0000005000007945 */ /* 0x000fe80003800000 */
[----:B------:R-:W-:Y:S05]  /*1fa0*/  @!P6 BRA `(.L_x_36013) ;  /* 0x00000000000ce947 */ /* 0x000fea0003800000 */
[----:B-----5:R-:W-:-:S05]  /*1fb0*/  HADD2.F32 R133, -RZ, R6.H1_H1 ;  /* 0x30000006ff857230 */ /* 0x020fca0000004100 */
[----:B------:R-:W-:-:S04]  /*1fc0*/  FMUL.FTZ R133, R133, UR6 ;  /* 0x0000000685857c20 */ /* 0x000fc80008410000 */
[----:B------:R-:W-:-:S07]  /*1fd0*/  @P0 FADD.FTZ R133, R9, R133 ;  /* 0x0000008509850221 */ /* 0x000fce0000010000 */
.L_x_36013:
[----:B------:R-:W-:Y:S05]  /*1fe0*/  BSYNC B0 ;  /* 0x0000000000007941 */ /* 0x000fea0003800000 */
.L_x_36012:
[----:B------:R-:W-:Y:S04]  /*1ff0*/  BSSY B0, `(.L_x_36014) ;  /* 0x0000005000007945 */ /* 0x000fe80003800000 */
[----:B------:R-:W-:Y:S05]  /*2000*/  @!P6 BRA `(.L_x_36015) ;  /* 0x00000000000ce947 */ /* 0x000fea0003800000 */
[----:B-----5:R-:W-:-:S05]  /*2010*/  HADD2.F32 R134, -RZ, R7.H0_H0 ;  /* 0x20000007ff867230 */ /* 0x020fca0000004100 */
[----:B------:R-:W-:-:S04]  /*2020*/  FMUL.FTZ R134, R134, UR6 ;  /* 0x0000000686867c20 */ /* 0x000fc80008410000 */
[----:B------:R-:W-:-:S07]  /*2030*/  @P0 FADD.FTZ R134, R10, R134 ;  /* 0x000000860a860221 */ /* 0x000fce0000010000 */
.L_x_36015:
[----:B------:R-:W-:Y:S05]  /*2040*/  BSYNC B0 ;  /* 0x0000000000007941 */ /* 0x000fea0003800000 */
.L_x_36014:
[----:B------:R-:W-:Y:S04]  /*2050*/  BSSY B0, `(.L_x_36016) ;  /* 0x0000005000007945 */ /* 0x000fe80003800000 */
[----:B------:R-:W-:Y:S05]  /*2060*/  @!P6 BRA `(.L_x_36017) ;  /* 0x00000000000ce947 */ /* 0x000fea0003800000 */
[----:B-----5:R-:W-:-:S05]  /*2070*/  HADD2.F32 R135, -RZ, R7.H1_H1 ;  /* 0x30000007ff877230 */ /* 0x020fca0000004100 */
[----:B------:R-:W-:-:S04]  /*2080*/  FMUL.FTZ R135, R135, UR6 ;  /* 0x0000000687877c20 */ /* 0x000fc80008410000 */
[----:B------:R-:W-:-:S07]  /*2090*/  @P0 FADD.FTZ R135, R11, R135 ;  /* 0x000000870b870221 */ /* 0x000fce0000010000 */
.L_x_36017:
[----:B------:R-:W-:Y:S05]  /*20a0*/  BSYNC B0 ;  /* 0x0000000000007941 */ /* 0x000fea0003800000 */
.L_x_36016:
        /* <DEDUP_REMOVED lines=41> */
.L_x_36019:
[----:B------:R-:W-:Y:S05]  /*2340*/  BSYNC B0 ;  /* 0x0000000000007941 */ /* 0x000fea0003800000 */
.L_x_36018:
[----:B------:R-:W-:Y:S04]  /*2350*/  BSSY B0, `(.L_x_36020) ;  /* 0x0000005000007945 */ /* 0x000fe80003800000 */
[----:B------:R-:W-:Y:S05]  /*2360*/  @!P6 BRA `(.L_x_36021) ;  /* 0x00000000000ce947 */ /* 0x000fea0003800000 */
[----:B-----5:R-:W-:-:S05]  /*2370*/  HADD2.F32 R137, -RZ, R4.H1_H1 ;  /* 0x30000004ff897230 */ /* 0x020fca0000004100 */
[----:B------:R-:W-:-:S04]  /*2380*/  FMUL.FTZ R137, R137, UR6 ;  /* 0x0000000689897c20 */ /* 0x000fc80008410000 */
[----:B------:R-:W-:-:S07]  /*2390*/  @P0 FADD.FTZ R137, R13, R137 ;  /* 0x000000890d890221 */ /* 0x000fce0000010000 */
.L_x_36021:
[----:B------:R-:W-:Y:S05]  /*23a0*/  BSYNC B0 ;  /* 0x0000000000007941 */ /* 0x000fea0003800000 */
.L_x_36020:
[----:B------:R-:W-:Y:S04]  /*23b0*/  BSSY B0, `(.L_x_36022) ;  /* 0x0000005000007945 */ /* 0x000fe80003800000 */
[----:B------:R-:W-:Y:S05]  /*23c0*/  @!P6 BRA `(.L_x_36023) ;  /* 0x00000000000ce947 */ /* 0x000fea0003800000 */
[----:B-----5:R-:W-:-:S05]  /*23d0*/  HADD2.F32 R138, -RZ, R5.H0_H0 ;  /* 0x20000005ff8a7230 */ /* 0x020fca0000004100 */
[----:B------:R-:W-:-:S04]  /*23e0*/  FMUL.FTZ R138, R138, UR6 ;  /* 0x000000068a8a7c20 */ /* 0x000fc80008410000 */
[----:B------:R-:W-:-:S07]  /*23f0*/  @P0 FADD.FTZ R138, R14, R138 ;  /* 0x0000008a0e8a0221 */ /* 0x000fce0000010000 */
.L_x_36023:
[----:B------:R-:W-:Y:S05]  /*2400*/  BSYNC B0 ;  /* 0x0000000000007941 */ /* 0x000fea0003800000 */
.L_x_36022:
[----:B------:R-:W-:Y:S04]  /*2410*/  BSSY B0, `(.L_x_36024) ;  /* 0x0000005000007945 */ /* 0x000fe80003800000 */
[----:B------:R-:W-:Y:S05]  /*2420*/  @!P6 BRA `(.L_x_36025) ;  /* 0x00000000000ce947 */ /* 0x000fea0003800000 */
[----:B-----5:R-:W-:-:S05]  /*2430*/  HADD2.F32 R139, -RZ, R5.H1_H1 ;  /* 0x30000005ff8b7230 */ /* 0x020fca0000004100 */
[----:B------:R-:W-:-:S04]  /*2440*/  FMUL.FTZ R139, R139, UR6 ;  /* 0x000000068b8b7c20 */ /* 0x000fc80008410000 */
[----:B------:R-:W-:-:S07]  /*2450*/  @P0 FADD.FTZ R139, R15, R139 ;  /* 0x0000008b0f8b0221 */ /* 0x000fce0000010000 */
.L_x_36025:
[----:B------:R-:W-:Y:S05]  /*2460*/  BSYNC B0 ;  /* 0x0000000000007941 */ /* 0x000fea0003800000 */
.L_x_36024:
[----:B------:R-:W-:Y:S04]  /*2470*/  BSSY B0, `(.L_x_36026) ;  /* 0x0000005000007945 */ /* 0x000fe80003800000 */
[----:B------:R-:W-:Y:S05]  /*2480*/  @!P6 BRA `(.L_x_36027) ;  /* 0x00000000000ce947 */ /* 0x000fea0003800000 */
[----:B-----5:R-:W-:-:S05]  /*2490*/  HADD2.F32 R128, -RZ, R6.H0_H0 ;  /* 0x20000006ff807230 */ /* 0x020fca0000004100 */
[----:B------:R-:W-:-:S04]  /*24a0*/  FMUL.FTZ R128, R128, UR6 ;  /* 0x0000000680807c20 */ /* 0x000fc80008410000 */
[----:B------:R-:W-:-:S07]  /*24b0*/  @P0 FADD.FTZ R128, R8, R128 ;  /* 0x0000008008800221 */ /* 0x000fce0000010000 */
.L_x_36027:
[----:B------:R-:W-:Y:S05]  /*24c0*/  BSYNC B0 ;  /* 0x0000000000007941 */ /* 0x000fea0003800000 */
.L_x_36026:
[----:B------:R-:W-:Y:S04]  /*24d0*/  BSSY B0, `(.L_x_36028) ;  /* 0x0000005000007945 */ /* 0x000fe80003800000 */
[----:B------:R-:W-:Y:S05]  /*24e0*/  @!P6 BRA `(.L_x_36029) ;  /* 0x00000000000ce947 */ /* 0x000fea0003800000 */
[----:B-----5:R-:W-:-:S05]  /*24f0*/  HADD2.F32 R129, -RZ, R6.H1_H1 ;  /* 0x30000006ff817230 */ /* 0x020fca0000004100 */
[----:B------:R-:W-:-:S04]  /*2500*/  FMUL.FTZ R129, R129, UR6 ;  /* 0x0000000681817c20 */ /* 0x000fc80008410000 */
[----:B------:R-:W-:-:S07]  /*2510*/  @P0 FADD.FTZ R129, R9, R129 ;  /* 0x0000008109810221 */ /* 0x000fce0000010000 */
.L_x_36029:
[----:B------:R-:W-:Y:S05]  /*2520*/  BSYNC B0 ;  /* 0x0000000000007941 */ /* 0x000fea0003800000 */
.L_x_36028:
[----:B------:R-:W-:Y:S04]  /*2530*/  BSSY B0, `(.L_x_36030) ;  /* 0x0000005000007945 */ /* 0x000fe80003800000 */
[----:B------:R-:W-:Y:S05]  /*2540*/  @!P6 BRA `(.L_x_36031) ;  /* 0x00000000000ce947 */ /* 0x000fea0003800000 */
[----:B-----5:R-:W-:-:S05]  /*2550*/  HADD2.F32 R130, -RZ, R7.H0_H0 ;  /* 0x20000007ff827230 */ /* 0x020fca0000004100 */
[----:B------:R-:W-:-:S04]  /*2560*/  FMUL.FTZ R130, R130, UR6 ;  /* 0x0000000682827c20 */ /* 0x000fc80008410000 */
[----:B------:R-:W-:-:S07]  /*2570*/  @P0 FADD.FTZ R130, R10, R130 ;  /* 0x000000820a820221 */ /* 0x000fce0000010000 */
.L_x_36031:
[----:B------:R-:W-:Y:S05]  /*2580*/  BSYNC B0 ;  /* 0x0000000000007941 */ /* 0x000fea0003800000 */
.L_x_36030:
[----:B------:R-:W-:Y:S04]  /*2590*/  BSSY B0, `(.L_x_36032) ;  /* 0x0000005000007945 */ /* 0x000fe80003800000 */
[----:B------:R-:W-:Y:S05]  /*25a0*/  @!P6 BRA `(.L_x_36033) ;  /* 0x00000000000ce947 */ /* 0x000fea0003800000 */
[----:B-----5:R-:W-:-:S05]  /*25b0*/  HADD2.F32 R131, -RZ, R7.H1_H1 ;  /* 0x30000007ff837230 */ /* 0x020fca0000004100 */
[----:B------:R-:W-:-:S04]  /*25c0*/  FMUL.FTZ R131, R131, UR6 ;  /* 0x0000000683837c20 */ /* 0x000fc80008410000 */
[----:B------:R-:W-:-:S07]  /*25d0*/  @P0 FADD.FTZ R131, R11, R131 ;  /* 0x000000830b830221 */ /* 0x000fce0000010000 */
.L_x_36033:
[----:B------:R-:W-:Y:S05]  /*25e0*/  BSYNC B0 ;  /* 0x0000000000007941 */ /* 0x000fea0003800000 */
.L_x_36032:
        /* <DEDUP_REMOVED lines=34> */
[----:B-----5:R-:W-:-:S05]  /*2810*/  HADD2.F32 R184, -RZ, R4.H0_H0 ;  /* 0x20000004ffb87230 */ /* 0x020fca0000004100 */
[----:B------:R-:W-:-:S04]  /*2820*/  FMUL.FTZ R184, R184, UR6 ;  /* 0x00000006b8b87c20 */ /* 0x000fc80008410000 */
[----:B------:R-:W-:-:S07]  /*2830*/  @P0 FADD.FTZ R184, R12, R184 ;  /* 0x000000b80cb80221 */ /* 0x000fce0000010000 */
.L_x_36035:
[----:B------:R-:W-:Y:S05]  /*2840*/  BSYNC B0 ;  /* 0x0000000000007941 */ /* 0x000fea0003800000 */
.L_x_36034:
[----:B------:R-:W-:Y:S04]  /*2850*/  BSSY B0, `(.L_x_36036) ;  /* 0x0000005000007945 */ /* 0x000fe80003800000 */
[----:B------:R-:W-:Y:S05]  /*2860*/  @!P6 BRA `(.L_x_36037) ;  /* 0x00000000000ce947 */ /* 0x000fea0003800000 */
[----:B-----5:R-:W-:-:S05]  /*2870*/  HADD2.F32 R185, -RZ, R4.H1_H1 ;  /* 0x30000004ffb97230 */ /* 0x020fca0000004100 */
[----:B------:R-:W-:-:S04]  /*2880*/  FMUL.FTZ R185, R185, UR6 ;  /* 0x00000006b9b97c20 */ /* 0x000fc80008410000 */
[----:B------:R-:W-:-:S07]  /*2890*/  @P0 FADD.FTZ R185, R13, R185 ;  /* 0x000000b90db90221 */ /* 0x000fce0000010000 */
.L_x_36037:
[----:B------:R-:W-:Y:S05]  /*28a0*/  BSYNC B0 ;  /* 0x0000000000007941 */ /* 0x000fea0003800000 */
.L_x_36036:
[----:B------:R-:W-:Y:S04]  /*28b0*/  BSSY B0, `(.L_x_36038) ;  /* 0x0000005000007945 */ /* 0x000fe80003800000 */
[----:B------:R-:W-:Y:S05]  /*28c0*/  @!P6 BRA `(.L_x_36039) ;  /* 0x00000000000ce947 */ /* 0x000fea0003800000 */
[----:B-----5:R-:W-:-:S05]  /*28d0*/  HADD2.F32 R186, -RZ, R5.H0_H0 ;  /* 0x20000005ffba7230 */ /* 0x020fca0000004100 */
[----:B------:R-:W-:-:S04]  /*28e0*/  FMUL.FTZ R186, R186, UR6 ;  /* 0x00000006baba7c20 */ /* 0x000fc80008410000 */
[----:B------:R-:W-:-:S07]  /*28f0*/  @P0 FADD.FTZ R186, R14, R186 ;  /* 0x000000ba0eba0221 */ /* 0x000fce0000010000 */
.L_x_36039:
[----:B------:R-:W-:Y:S05]  /*2900*/  BSYNC B0 ;  /* 0x0000000000007941 */ /* 0x000fea0003800000 */
.L_x_36038:
[----:B------:R-:W-:Y:S04]  /*2910*/  BSSY B0, `(.L_x_36040) ;  /* 0x0000005000007945 */ /* 0x000fe80003800000 */
[----:B------:R-:W-:Y:S05]  /*2920*/  @!P6 BRA `(.L_x_36041) ;  /* 0x00000000000ce947 */ /* 0x000fea0003800000 */
[----:B-----5:R-:W-:-:S05]  /*2930*/  HADD2.F32 R187, -RZ, R5.H1_H1 ;  /* 0x30000005ffbb7230 */ /* 0x020fca0000004100 */
[----:B------:R-:W-:-:S04]  /*2940*/  FMUL.FTZ R187, R187, UR6 ;  /* 0x00000006bbbb7c20 */ /* 0x000fc80008410000 */
[----:B------:R-:W-:-:S07]  /*2950*/  @P0 FADD.FTZ R187, R15, R187 ;  /* 0x000000bb0fbb0221 */ /* 0x000fce0000010000 */
.L_x_36041:
[----:B------:R-:W-:Y:S05]  /*2960*/  BSYNC B0 ;  /* 0x0000000000007941 */ /* 0x000fea0003800000 */
.L_x_36040:
[----:B------:R-:W-:Y:S04]  /*2970*/  BSSY B0, `(.L_x_36042) ;  /* 0x0000005000007945 */ /* 0x000fe80003800000 */
[----:B------:R-:W-:Y:S05]  /*2980*/  @!P6 BRA `(.L_x_36043) ;  /* 0x00000000000ce947 */ /* 0x000fea0003800000 */
[----:B-----5:R-:W-:-:S05]  /*2990*/  HADD2.F32 R180, -RZ, R6.H0_H0 ;  /* 0x20000006ffb47230 */ /* 0x020fca0000004100 */
[----:B------:R-:W-:-:S04]  /*29a0*/  FMUL.FTZ R180, R180, UR6 ;  /* 0x00000006b4b47c20 */ /* 0x000fc80008410000 */
[----:B------:R-:W-:-:S07]  /*29b0*/  @P0 FADD.FTZ R180, R8, R180 ;  /* 0x000000b408b40221 */ /* 0x000fce0000010000 */
.L_x_36043:
[----:B------:R-:W-:Y:S05]  /*29c0*/  BSYNC B0 ;  /* 0x0000000000007941 */ /* 0x000fea0003800000 */
.L_x_36042:
[----:B------:R-:W-:Y:S04]  /*29d0*/  BSSY B0, `(.L_x_36044) ;  /* 0x0000005000007945 */ /* 0x000fe80003800000 */
[----:B------:R-:W-:Y:S05]  /*29e0*/  @!P6 BRA `(.L_x_36045) ;  /* 0x00000000000ce947 */ /* 0x000fea0003800000 */
[----:B-----5:R-:W-:-:S05]  /*29f0*/  HADD2.F32 R181, -RZ, R6.H1_H1 ;  /* 0x30000006ffb57230 */ /* 0x020fca0000004100 */
[----:B------:R-:W-:-:S04]  /*2a00*/  FMUL.FTZ R181, R181, UR6 ;  /* 0x00000006b5b57c20 */ /* 0x000fc80008410000 */
[----:B------:R-:W-:-:S07]  /*2a10*/  @P0 FADD.FTZ R181, R9, R181 ;  /* 0x000000b509b50221 */ /* 0x000fce0000010000 */
.L_x_36045:
[----:B------:R-:W-:Y:S05]  /*2a20*/  BSYNC B0 ;  /* 0x0000000000007941 */ /* 0x000fea0003800000 */
.L_x_36044:
[----:B------:R-:W-:Y:S04]  /*2a30*/  BSSY B0, `(.L_x_36046) ;  /* 0x0000005000007945 */ /* 0x000fe80003800000 */
[----:B------:R-:W-:Y:S05]  /*2a40*/  @!P6 BRA `(.L_x_36047) ;  /* 0x00000000000ce947 */ /* 0x000fea0003800000 */
[----:B-----5:R-:W-:-:S05]  /*2a50*/  HADD2.F32 R182, -RZ, R7.H0_H0 ;  /* 0x20000007ffb67230 */ /* 0x020fca0000004100 */
[----:B------:R-:W-:-:S04]  /*2a60*/  FMUL.FTZ R182, R182, UR6 ;  /* 0x00000006b6b67c20 */ /* 0x000fc80008410000 */
[----:B------:R-:W-:-:S07]  /*2a70*/  @P0 FADD.FTZ R182, R10, R182 ;  /* 0x000000b60ab60221 */ /* 0x000fce0000010000 */
.L_x_36047:
[----:B------:R-:W-:Y:S05]  /*2a80*/  BSYNC B0 ;  /* 0x0000000000007941 */ /* 0x000fea0003800000 */
.L_x_36046:
[----:B------:R-:W-:Y:S04]  /*2a90*/  BSSY B0, `(.L_x_36048) ;  /* 0x0000005000007945 */ /* 0x000fe80003800000 */
[----:B------:R-:W-:Y:S05]  /*2aa0*/  @!P6 BRA `(.L_x_36049) ;  /* 0x00000000000ce947 */ /* 0x000fea0003800000 */
[----:B-----5:R-:W-:-:S05]  /*2ab0*/  HADD2.F32 R183, -RZ, R7.H1_H1 ;  /* 0x30000007ffb77230 */ /* 0x020fca0000004100 */
[----:B------:R-:W-:-:S04]  /*2ac0*/  FMUL.FTZ R183, R183, UR6 ;  /* 0x00000006b7b77c20 */ /* 0x000fc80008410000 */
[----:B------:R-:W-:-:S07]  /*2ad0*/  @P0 FADD.FTZ R183, R11, R183 ;  /* 0x000000b70bb70221 */ /* 0x000fce0000010000 */
.L_x_36049:
[----:B------:R-:W-:Y:S05]  /*2ae0*/  BSYNC B0 ;  /* 0x0000000000007941 */ /* 0x000fea0003800000 */
.L_x_36048:
        /* <DEDUP_REMOVED lines=199> */
.L_x_36064:
        /* <DEDUP_REMOVED lines=219> */
[----:B------:R-:W-:Y:S01]  /*4510*/  F2FP.F16.F32.PACK_AB R128, R128, R193 ;  /* 0x000000c18080723e */ /* 0x000fe200000000ff */
        /* <DEDUP_REMOVED lines=76> */
[----:B------:R-:W-:-:S05]  /*49e0*/  F2FP.F16.F32.PACK_AB R156, R150, R151 ;  /* 0x00000097969c723e */ /* 0x000fca00000000ff */
[----:B------:R0:W-:Y:S02]  /*49f0*/  STG.E.128 desc[UR4][R148.64], R156 ;  /* 0x0000009c94007986 */ /* 0x0001e4000c101d04 */
.L_x_36052:
[----:B------:R-:W-:Y:S05]  /*4a00*/  BSYNC B0 ;  /* 0x0000000000007941 */ /* 0x000fea0003800000 */
.L_x_36051:
[----:B------:R-:W-:Y:S02]  /*4a10*/  IADD3 R3, R3, UR8, RZ ;  /* 0x0000000803037c10 */ /* 0x000fe4000fffe0ff */
[----:B------:R-:W-:Y:S02]  /*4a20*/  SEL R0, RZ, 0x1, P0 ;  /* 0x00000001ff007807 */ /* 0x000fe40000000000 */
[----:B------:R-:W-:-:S13]  /*4a30*/  ISETP.GE.AND P1, PT, R3, UR9, PT ;  /* 0x0000000903007c0c */ /* 0x000fda000bf26270 */
[----:B------:R-:W-:Y:S05]  /*4a40*/  @!P1 BRA `(.L_x_36053) ;  /* 0xffffffb800b09947 */ /* 0x000fea000383ffff */
[----:B------:R-:W-:Y:S05]  /*4a50*/  EXIT ;  /* 0x000000000000794d */ /* 0x000fea0003800000 */
.L_x_36050:
[----:B------:R-:W-:Y:S01]  /*4a60*/  HFMA2.MMA R198, -RZ, RZ, 0, 5.9604644775390625e-08 ;  /* 0x00000001ffc67435 */ /* 0x000fe200000001ff */
[----:B------:R-:W-:Y:S02]  /*4a70*/  MOV R197, R0 ;  /* 0x0000000000c57202 */ /* 0x000fe40000000f00 */
[----:B------:R-:W-:Y:S02]  /*4a80*/  MOV R199, 0x1f ;  /* 0x0000001f00c77802 */ /* 0x000fe40000000f00 */
[----:B------:R-:W-:-:S07]  /*4a90*/  MOV R196, 0xffffffff ;  /* 0xffffffff00c47802 */ /* 0x000fce0000000f00 */
[----:B-----5:R-:W-:Y:S05]  /*4aa0*/  WARPSYNC.COLLECTIVE R196, `(.L_x_36054) ;  /* 0x00000000c4087348 */ /* 0x020fea0003c00000 */
[----:B------:R0:W1:Y:S02]  /*4ab0*/  SHFL.BFLY P2, R195, R197, R198, R199 ;  /* 0x0c0000c6c5c37389 */ /* 0x00006400000400c7 */
[----:B01---5:R-:W-:Y:S01]  /*4ac0*/  ENDCOLLECTIVE ;  /* 0x000000000000791b */ /* 0x023fe20003800000 */
.L_x_36054:
[----:B------:R-:W-:Y:S01]  /*4ad0*/  HFMA2.MMA R198, -RZ, RZ, 0, 1.1920928955078125e-07 ;  /* 0x00000002ffc67435 */ /* 0x000fe200000001ff */
[----:B------:R-:W-:-:S05]  /*4ae0*/  MOV R189, R195 ;  /* 0x000000c300bd7202 */ /* 0x000fca0000000f00 */
[----:B------:R-:W-:-:S05]  /*4af0*/  FADD.FTZ R189, R0, R189 ;  /* 0x000000bd00bd7221 */ /* 0x000fca0000010000 */
[----:B------:R-:W-:-:S07]  /*4b00*/  MOV R197, R189 ;  /* 0x000000bd00c57202 */ /* 0x000fce0000000f00 */
[----:B------:R-:W-:Y:S05]  /*4b10*/  WARPSYNC.COLLECTIVE R196, `(.L_x_36055) ;  /* 0x00000000c4087348 */ /* 0x000fea0003c00000 */
[----:B------:R0:W1:Y:S02]  /*4b20*/  SHFL.BFLY P2, R195, R197, R198, R199 ;  /* 0x0c0000c6c5c37389 */ /* 0x00006400000400c7 */
[----:B01----:R-:W-:Y:S01]  /*4b30*/  ENDCOLLECTIVE ;  /* 0x000000000000791b */ /* 0x003fe20003800000 */
.L_x_36055:
[----:B------:R-:W-:Y:S01]  /*4b40*/  HFMA2.MMA R198, -RZ, RZ, 0, 2.384185791015625e-07 ;  /* 0x00000004ffc67435 */ /* 0x000fe200000001ff */
[----:B------:R-:W-:-:S05]  /*4b50*/  MOV R188, R195 ;  /* 0x000000c300bc7202 */ /* 0x000fca0000000f00 */
[----:B------:R-:W-:-:S05]  /*4b60*/  FADD.FTZ R192, R189, R188 ;  /* 0x000000bcbdc07221 */ /* 0x000fca0000010000 */
[----:B------:R-:W-:-:S07]  /*4b70*/  MOV R197, R192 ;  /* 0x000000c000c57202 */ /* 0x000fce0000000f00 */
[----:B------:R-:W-:Y:S05]  /*4b80*/  WARPSYNC.COLLECTIVE R196, `(.L_x_36056) ;  /* 0x00000000c4087348 */ /* 0x000fea0003c00000 */
[----:B------:R0:W1:Y:S02]  /*4b90*/  SHFL.BFLY P2, R195, R197, R198, R199 ;  /* 0x0c0000c6c5c37389 */ /* 0x00006400000400c7 */
[----:B01----:R-:W-:Y:S01]  /*4ba0*/  ENDCOLLECTIVE ;  /* 0x000000000000791b */ /* 0x003fe20003800000 */
.L_x_36056:
[----:B------:R-:W-:Y:S01]  /*4bb0*/  HFMA2.MMA R198, -RZ, RZ, 0, 4.76837158203125e-07 ;  /* 0x00000008ffc67435 */ /* 0x000fe200000001ff */
[----:B------:R-:W-:-:S05]  /*4bc0*/  MOV R193, R195 ;  /* 0x000000c300c17202 */ /* 0x000fca0000000f00 */
[----:B------:R-:W-:-:S05]  /*4bd0*/  FADD.FTZ R193, R192, R193 ;  /* 0x000000c1c0c17221 */ /* 0x000fca0000010000 */
[----:B------:R-:W-:-:S07]  /*4be0*/  MOV R197, R193 ;  /* 0x000000c100c57202 */ /* 0x000fce0000000f00 */
[----:B------:R-:W-:Y:S05]  /*4bf0*/  WARPSYNC.COLLECTIVE R196, `(.L_x_36057) ;  /* 0x00000000c4087348 */ /* 0x000fea0003c00000 */
[----:B------:R0:W1:Y:S02]  /*4c00*/  SHFL.BFLY P2, R195, R197, R198, R199 ;  /* 0x0c0000c6c5c37389 */ /* 0x00006400000400c7 */
[----:B01----:R-:W-:Y:S01]  /*4c10*/  ENDCOLLECTIVE ;  /* 0x000000000000791b */ /* 0x003fe20003800000 */
.L_x_36057:
[----:B------:R-:W-:Y:S01]  /*4c20*/  HFMA2.MMA R198, -RZ, RZ, 0, 9.5367431640625e-07 ;  /* 0x00000010ffc67435 */ /* 0x000fe200000001ff */
[----:B------:R-:W-:-:S05]  /*4c30*/  MOV R188, R195 ;  /* 0x000000c300bc7202 */ /* 0x000fca0000000f00 */
[----:B------:R-:W-:-:S05]  /*4c40*/  FADD.FTZ R194, R193, R188 ;  /* 0x000000bcc1c27221 */ /* 0x000fca0000010000 */
[----:B------:R-:W-:-:S07]  /*4c50*/  MOV R197, R194 ;  /* 0x000000c200c57202 */ /* 0x000fce0000000f00 */
[----:B------:R-:W-:Y:S05]  /*4c60*/  WARPSYNC.COLLECTIVE R196, `(.L_x_36058) ;  /* 0x00000000c4087348 */ /* 0x000fea0003c00000 */
[----:B------:R0:W1:Y:S02]  /*4c70*/  SHFL.BFLY P2, R195, R197, R198, R199 ;  /* 0x0c0000c6c5c37389 */ /* 0x00006400000400c7 */
[----:B01----:R-:W-:Y:S01]  /*4c80*/  ENDCOLLECTIVE ;  /* 0x000000000000791b */ /* 0x003fe20003800000 */
.L_x_36058:
        /* <DEDUP_REMOVED lines=119> */
.L_x_36059:
[----:B------:R-:W-:Y:S01]  /*5400*/  HFMA2.MMA R198, -RZ, RZ, 0, 1.1920928955078125e-07 ;  /* 0x00000002ffc67435 */ /* 0x000fe200000001ff */
[----:B------:R-:W-:-:S05]  /*5410*/  MOV R189, R195 ;  /* 0x000000c300bd7202 */ /* 0x000fca0000000f00 */
[----:B------:R-:W-:-:S05]  /*5420*/  FADD.FTZ R189, R0, R189 ;  /* 0x000000bd00bd7221 */ /* 0x000fca0000010000 */
[----:B------:R-:W-:-:S07]  /*5430*/  MOV R197, R189 ;  /* 0x000000bd00c57202 */ /* 0x000fce0000000f00 */
[----:B------:R-:W-:Y:S05]  /*5440*/  WARPSYNC.COLLECTIVE R196, `(.L_x_36060) ;  /* 0x00000000c4087348 */ /* 0x000fea0003c00000 */
[----:B------:R0:W1:Y:S02]  /*5450*/  SHFL.BFLY P2, R195, R197, R198, R199 ;  /* 0x0c0000c6c5c37389 */ /* 0x00006400000400c7 */
[----:B01----:R-:W-:Y:S01]  /*5460*/  ENDCOLLECTIVE ;  /* 0x000000000000791b */ /* 0x003fe20003800000 */
.L_x_36060:
[----:B------:R-:W-:Y:S01]  /*5470*/  HFMA2.MMA R198, -RZ, RZ, 0, 2.384185791015625e-07 ;  /* 0x00000004ffc67435 */ /* 0x000fe200000001ff */
[----:B------:R-:W-:-:S05]  /*5480*/  MOV R192, R195 ;  /* 0x000000c300c07202 */ /* 0x000fca0000000f00 */
[----:B------:R-:W-:-:S05]  /*5490*/  FADD.FTZ R192, R189, R192 ;  /* 0x000000c0bdc07221 */ /* 0x000fca0000010000 */
[----:B------:R-:W-:-:S07]  /*54a0*/  MOV R197, R192 ;  /* 0x000000c000c57202 */ /* 0x000fce0000000f00 */
[----:B------:R-:W-:Y:S05]  /*54b0*/  WARPSYNC.COLLECTIVE R196, `(.L_x_36061) ;  /* 0x00000000c4087348 */ /* 0x000fea0003c00000 */
[----:B------:R0:W1:Y:S02]  /*54c0*/  SHFL.BFLY P2, R195, R197, R198, R199 ;  /* 0x0c0000c6c5c37389 */ /* 0x00006400000400c7 */
[----:B01----:R-:W-:Y:S01]  /*54d0*/  ENDCOLLECTIVE ;  /* 0x000000000000791b */ /* 0x003fe20003800000 */
.L_x_36061:
[----:B------:R-:W-:Y:S01]  /*54e0*/  HFMA2.MMA R198, -RZ, RZ, 0, 4.76837158203125e-07 ;  /* 0x00000008ffc67435 */ /* 0x000fe200000001ff */
[----:B------:R-:W-:-:S05]  /*54f0*/  MOV R193, R195 ;  /* 0x000000c300c17202 */ /* 0x000fca0000000f00 */
[----:B------:R-:W-:-:S05]  /*5500*/  FADD.FTZ R193, R192, R193 ;  /* 0x000000c1c0c17221 */ /* 0x000fca0000010000 */
[----:B------:R-:W-:-:S07]  /*5510*/  MOV R197, R193 ;  /* 0x000000c100c57202 */ /* 0x000fce0000000f00 */
[----:B------:R-:W-:Y:S05]  /*5520*/  WARPSYNC.COLLECTIVE R196, `(.L_x_36062) ;  /* 0x00000000c4087348 */ /* 0x000fea0003c00000 */
[----:B------:R0:W1:Y:S02]  /*5530*/  SHFL.BFLY P2, R195, R197, R198, R199 ;  /* 0x0c0000c6c5c37389 */ /* 0x00006400000400c7 */
[----:B01----:R-:W-:Y:S01]  /*5540*/  ENDCOLLECTIVE ;  /* 0x000000000000791b */ /* 0x003fe20003800000 */
.L_x_36062:
[----:B------:R-:W-:Y:S01]  /*5550*/  HFMA2.MMA R198, -RZ, RZ, 0, 9.5367431640625e-07 ;  /* 0x00000010ffc67435 */ /* 0x000fe200000001ff */
[----:B------:R-:W-:-:S05]  /*5560*/  MOV R194, R195 ;  /* 0x000000c300c27202 */ /* 0x000fca0000000f00 */
[----:B------:R-:W-:-:S05]  /*5570*/  FADD.FTZ R194, R193, R194 ;  /* 0x000000c2c1c27221 */ /* 0x000fca0000010000 */
[----:B------:R-:W-:-:S07]  /*5580*/  MOV R197, R194 ;  /* 0x000000c200c57202 */ /* 0x000fce0000000f00 */
[----:B------:R-:W-:Y:S05]  /*5590*/  WARPSYNC.COLLECTIVE R196, `(.L_x_36063) ;  /* 0x00000000c4087348 */ /* 0x000fea0003c00000 */
[----:B------:R0:W1:Y:S02]  /*55a0*/  SHFL.BFLY P2, R195, R197, R198, R199 ;  /* 0x0c0000c6c5c37389 */ /* 0x00006400000400c7 */
[----:B01----:R-:W-:Y:S01]  /*55b0*/  ENDCOLLECTIVE ;  /* 0x000000000000791b */ /* 0x003fe20003800000 */
.L_x_36063:
[----:B------:R-:W-:Y:S05]  /*55c0*/  BRA `(.L_x_36064) ;  /* 0xffffffe000647947 */ /* 0x000fea000383ffff */
.L_x_36065:
        /* <DEDUP_REMOVED lines=11> */
.L_x_46075:


//--------------------- .text._ZN10layer_norm13ln_fwd_kernelINS_13Kernel_traitsIf6__halffS2_fjLj7168ELj1ELj1ELj4ELj16ENS_18Kernel_traits_baseILj7168EfS2_fS2_fjLj128EEEEELb0ELb1ELb0ELb0EEEvNS_9FwdParamsE --------------------------
	.section	.text._ZN10layer_norm13ln_fwd_kernelINS_13Kernel_traitsIf6__halffS2_fjLj7168ELj1ELj1ELj4ELj16ENS_18Kernel_traits_baseILj7168EfS2_fS2_fjLj128EEEEELb0ELb1ELb0ELb0EEEvNS_9FwdParamsE,"ax",@progbits
	.align	128
        .global         _ZN10layer_norm13ln_fwd_kernelINS_13Kernel_traitsIf6__halffS2_fjLj7168ELj1ELj1ELj4ELj16ENS_18Kernel_traits_baseILj7168EfS2_fS2_fjLj128EEEEELb0ELb1ELb0ELb0EEEvNS_9FwdParamsE
        .type           _ZN10layer_norm13ln_fwd_kernelINS_13Kernel_traitsIf6__halffS2_fjLj7168ELj1ELj1ELj4ELj16ENS_18Kernel_traits_baseILj7168EfS2_fS2_fjLj128EEEEELb0ELb1ELb0ELb0EEEvNS_9FwdParamsE,@function
        .size           _ZN10layer_norm13ln_fwd_kernelINS_13Kernel_traitsIf6__halffS2_fjLj7168ELj1ELj1ELj4ELj16ENS_18Kernel_traits_baseILj7168EfS2_fS2_fjLj128EEEEELb0ELb1ELb0ELb0EEEvNS_9FwdParamsE,(.L_x_46076 - _ZN10layer_norm13ln_fwd_kernelINS_13Kernel_traitsIf6__halffS2_fjLj7168ELj1ELj1ELj4ELj16ENS_18Kernel_traits_baseILj7168EfS2_fS2_fjLj128EEEEELb0ELb1ELb0ELb0EEEvNS_9FwdParamsE)
        .other          _ZN10layer_norm13ln_fwd_kernelINS_13Kernel_traitsIf6__halffS2_fjLj7168ELj1ELj1ELj4ELj16ENS_18Kernel_traits_baseILj7168EfS2_fS2_fjLj128EEEEELb0ELb1ELb0ELb0EEEvNS_9FwdParamsE,@"STO_CUDA_ENTRY STV_DEFAULT"
_ZN10layer_norm13ln_fwd_kernelINS_13Kernel_traitsIf6__halffS2_fjLj7168ELj1ELj1ELj4ELj16ENS_18Kernel_traits_baseILj7168EfS2_fS2_fjLj128EEEEELb0ELb1ELb0ELb0EEEvNS_9FwdParamsE:
.text._ZN10layer_norm13ln_fwd_kernelINS_13Kernel_traitsIf6__halffS2_fjLj7168ELj1ELj1ELj4ELj16ENS_18Kernel_traits_baseILj7168EfS2_fS2_fjLj128EEEEELb0ELb1ELb0ELb0EEEvNS_9FwdParamsE:
        /* <DEDUP_REMOVED lines=45> */
.L_x_36067:
[----:B------:R-:W-:Y:S05]  /*02d0*/  BSYNC B0 ;  /* 0x0000000000007941 */ /* 0x000fea0003800000 */
.L_x_36066:
        /* <DEDUP_REMOVED lines=23> */
.L_x_36069:
[----:B------:R-:W-:Y:S05]  /*0450*/  BSYNC B0 ;  /* 0x0000000000007941 */ /* 0x000fea0003800000 */
.L_x_36068:
        /* <DEDUP_REMOVED lines=23> */
.L_x_36071:
[----:B------:R-:W-:Y:S05]  /*05d0*/  BSYNC B0 ;  /* 0x0000000000007941 */ /* 0x000fea0003800000 */
.L_x_36070:
        /* <DEDUP_REMOVED lines=23> */
.L_x_36073:
[----:B------:R-:W-:Y:S05]  /*0750*/  BSYNC B0 ;  /* 0x0000000000007941 */ /* 0x000fea0003800000 */
.L_x_36072:
        /* <DEDUP_REMOVED lines=23> */
.L_x_36075:
[----:B------:R-:W-:Y:S05]  /*08d0*/  BSYNC B0 ;  /* 0x0000000000007941 */ /* 0x000fea0003800000 */
.L_x_36074:
        /* <DEDUP_REMOVED lines=26> */
.L_x_36077:
[----:B------:R-:W-:Y:S05]  /*0a80*/  BSYNC B0 ;  /* 0x0000000000007941 */ /* 0x000fea0003800000 */
.L_x_36076:
        /* <DEDUP_REMOVED lines=25> */
.L_x_36079:
[----:B------:R-:W-:Y:S05]  /*0c20*/  BSYNC B0 ;  /* 0x0000000000007941 */ /* 0x000fea0003800000 */
.L_x_36078:
        /* <DEDUP_REMOVED lines=33> */
.L_x_36109:
        /* <DEDUP_REMOVED lines=29> */
[----:B------:R-:W-:Y:S01]  /*1010*/  ISETP.NE.AND.EX P1, PT, RZ, UR9, PT, P1 ;  /* 0x00000009ff007c0c */ /* 0x000fe2000bf25310 */
[--C-:B---3--:R-:W-:Y:S02]  /*1020*/  HADD2.F32 R239, -RZ, R180.reuse.H1_H1 ;  /* 0x300000b4ffef7230 */ /* 0x108fe40000004100 */
[----:B------:R-:W-:Y:S02]  /*1030*/  HADD2.F32 R187, -RZ, R180.H0_H0 ;  /* 0x200000b4ffbb7230 */ /* 0x000fe40000004100 */
[----:B------:R-:W-:Y:S02]  /*1040*/  HADD2.F32 R249, -RZ, R181.H1_H1 ;  /* 0x300000b5fff97230 */ /* 0x000fe40000004100 */
[----:B0-----:R-:W-:Y:S02]  /*1050*/  HADD2.F32 R185, -RZ, R182.H1_H1 ;  /* 0x300000b6ffb97230 */ /* 0x001fe40000004100 */
[----:B------:R-:W-:Y:S02]  /*1060*/  HADD2.F32 R238, -RZ, R183.H0_H0 ;  /* 0x200000b7ffee7230 */ /* 0x000fe40000004100 */
        /* <DEDUP_REMOVED lines=30> */
.L_x_36081:
[----:B------:R-:W-:Y:S05]  /*1250*/  BSYNC B0 ;  /* 0x0000000000007941 */ /* 0x000fea0003800000 */
.L_x_36080:
        /* <DEDUP_REMOVED lines=16> */
[----:B------:R-:W-:Y:S01]  /*1360*/  IADD3 R238, R238, 0x80, RZ ;  /* 0x00000080eeee7810 */ /* 0x000fe20007ffe0ff */
[--C-:B---3--:R-:W-:Y:S02]  /*1370*/  HADD2.F32 R239, -RZ, R188.reuse.H1_H1 ;  /* 0x300000bcffef7230 */ /* 0x108fe40000004100 */
[----:B------:R-:W-:Y:S02]  /*1380*/  HADD2.F32 R195, -RZ, R188.H0_H0 ;  /* 0x200000bcffc37230 */ /* 0x000fe40000004100 */
[----:B------:R-:W-:Y:S02]  /*1390*/  HADD2.F32 R249, -RZ, R189.H1_H1 ;  /* 0x300000bdfff97230 */ /* 0x000fe40000004100 */
[----:B----4-:R-:W-:Y:S02]  /*13a0*/  HADD2.F32 R193, -RZ, R190.H1_H1 ;  /* 0x300000beffc17230 */ /* 0x010fe40000004100 */
[----:B------:R-:W-:-:S02]  /*13b0*/  HADD2.F32 R246, -RZ, R191.H0_H0 ;  /* 0x200000bffff67230 */ /* 0x000fc40000004100 */
[----:B------:R-:W-:Y:S02]  /*13c0*/  HADD2.F32 R247, -RZ, R189.H0_H0 ;  /* 0x200000bdfff77230 */ /* 0x000fe40000004100 */
        /* <DEDUP_REMOVED lines=28> */
.L_x_36083:
[----:B------:R-:W-:Y:S05]  /*1590*/  BSYNC B0 ;  /* 0x0000000000007941 */ /* 0x000fea0003800000 */
.L_x_36082:
        /* <DEDUP_REMOVED lines=16> */
[----:B------:R-:W-:Y:S01]  /*16a0*/  IADD3 R238, R238, 0x80, RZ ;  /* 0x00000080eeee7810 */ /* 0x000fe20007ffe0ff */
[--C-:B----4-:R-:W-:Y:S02]  /*16b0*/  HADD2.F32 R239, -RZ, R196.reuse.H1_H1 ;  /* 0x300000c4ffef7230 */ /* 0x110fe40000004100 */
[----:B------:R-:W-:Y:S02]  /*16c0*/  HADD2.F32 R203, -RZ, R196.H0_H0 ;  /* 0x200000c4ffcb7230 */ /* 0x000fe40000004100 */
[----:B------:R-:W-:Y:S02]  /*16d0*/  HADD2.F32 R249, -RZ, R197.H1_H1 ;  /* 0x300000c5fff97230 */ /* 0x000fe40000004100 */
[----:B-1----:R-:W-:Y:S02]  /*16e0*/  HADD2.F32 R201, -RZ, R198.H1_H1 ;  /* 0x300000c6ffc97230 */ /* 0x002fe40000004100 */
        /* <DEDUP_REMOVED lines=30> */
.L_x_36085:
[----:B------:R-:W-:Y:S05]  /*18d0*/  BSYNC B0 ;  /* 0x0000000000007941 */ /* 0x000fea0003800000 */
.L_x_36084:
        /* <DEDUP_REMOVED lines=51> */
.L_x_36087:
[----:B------:R-:W-:Y:S05]  /*1c10*/  BSYNC B0 ;  /* 0x0000000000007941 */ /* 0x000fea0003800000 */
.L_x_36086:
        /* <DEDUP_REMOVED lines=16> */
[----:B------:R-:W-:Y:S01]  /*1d20*/  IADD3 R238, R238, 0x80, RZ ;  /* 0x00000080eeee7810 */ /* 0x000fe20007ffe0ff */
[--C-:B------:R-:W-:Y:S02]  /*1d30*/  HADD2.F32 R239, -RZ, R212.reuse.H1_H1 ;  /* 0x300000d4ffef7230 */ /* 0x100fe40000004100 */
[----:B------:R-:W-:Y:S02]  /*1d40*/  HADD2.F32 R219, -RZ, R212.H0_H0 ;  /* 0x200000d4ffdb7230 */ /* 0x000fe40000004100 */
[----:B------:R-:W-:Y:S02]  /*1d50*/  HADD2.F32 R249, -RZ, R213.H1_H1 ;  /* 0x300000d5fff97230 */ /* 0x000fe40000004100 */
[----:B0-----:R-:W-:Y:S02]  /*1d60*/  HADD2.F32 R217, -RZ, R214.H1_H1 ;  /* 0x300000d6ffd97230 */ /* 0x001fe40000004100 */
        /* <DEDUP_REMOVED lines=30> */
.L_x_36089:
[----:B------:R-:W-:Y:S05]  /*1f50*/  BSYNC B0 ;  /* 0x0000000000007941 */ /* 0x000fea0003800000 */
.L_x_36088:
        /* <DEDUP_REMOVED lines=51> */
.L_x_36091:
[----:B------:R-:W-:Y:S05]  /*2290*/  BSYNC B0 ;  /* 0x0000000000007941 */ /* 0x000fea0003800000 */
.L_x_36090:
        /* <DEDUP_REMOVED lines=15> */
[----:B------:R-:W-:Y:S01]  /*2390*/  ISETP.NE.AND.EX P1, PT, RZ, UR9, PT, P1 ;  /* 0x00000009ff007c0c */ /* 0x000fe2000bf25310 */
[--C-:B------:R-:W-:Y:S02]  /*23a0*/  HADD2.F32 R239, -RZ, R228.reuse.H1_H1 ;  /* 0x300000e4ffef7230 */ /* 0x100fe40000004100 */
[----:B------:R-:W-:Y:S02]  /*23b0*/  HADD2.F32 R235, -RZ, R228.H0_H0 ;  /* 0x200000e4ffeb7230 */ /* 0x000fe40000004100 */
[--C-:B------:R-:W-:Y:S02]  /*23c0*/  HADD2.F32 R247, -RZ, R229.reuse.H0_H0 ;  /* 0x200000e5fff77230 */ /* 0x100fe40000004100 */
[----:B------:R-:W-:Y:S02]  /*23d0*/  HADD2.F32 R249, -RZ, R229.H1_H1 ;  /* 0x300000e5fff97230 */ /* 0x000fe40000004100 */
[--C-:B------:R-:W-:Y:S02]  /*23e0*/  HADD2.F32 R251, -RZ, R230.reuse.H0_H0 ;  /* 0x200000e6fffb7230 */ /* 0x100fe40000004100 */
[----:B0-----:R-:W-:-:S02]  /*23f0*/  HADD2.F32 R233, -RZ, R230.H1_H1 ;  /* 0x300000e6ffe97230 */ /* 0x001fc40000004100 */
        /* <DEDUP_REMOVED lines=28> */
.L_x_36093:
[----:B------:R-:W-:Y:S05]  /*25c0*/  BSYNC B0 ;  /* 0x0000000000007941 */ /* 0x000fea0003800000 */
.L_x_36092:
        /* <DEDUP_REMOVED lines=211> */
.L_x_36120:
        /* <DEDUP_REMOVED lines=110> */
.L_x_36096:
[----:B------:R-:W-:Y:S05]  /*39e0*/  BSYNC B0 ;  /* 0x0000000000007941 */ /* 0x000fea0003800000 */
.L_x_36095:
        /* <DEDUP_REMOVED lines=35> */
.L_x_36098:
[----:B------:R-:W-:Y:S05]  /*3c20*/  BSYNC B0 ;  /* 0x0000000000007941 */ /* 0x000fea0003800000 */
.L_x_36097:
        /* <DEDUP_REMOVED lines=35> */
.L_x_36100:
[----:B------:R-:W-:Y:S05]  /*3e60*/  BSYNC B0 ;  /* 0x0000000000007941 */ /* 0x000fea0003800000 */
.L_x_36099:
        /* <DEDUP_REMOVED lines=35> */
.L_x_36102:
[----:B------:R-:W-:Y:S05]  /*40a0*/  BSYNC B0 ;  /* 0x0000000000007941 */ /* 0x000fea0003800000 */
.L_x_36101:
        /* <DEDUP_REMOVED lines=35> */
.L_x_36104:
[----:B------:R-:W-:Y:S05]  /*42e0*/  BSYNC B0 ;  /* 0x0000000000007941 */ /* 0x000fea0003800000 */
.L_x_36103:
        /* <DEDUP_REMOVED lines=35> */
.L_x_36106:
[----:B------:R-:W-:Y:S05]  /*4520*/  BSYNC B0 ;  /* 0x0000000000007941 */ /* 0x000fea0003800000 */
.L_x_36105:
        /* <DEDUP_REMOVED lines=34> */
.L_x_36108:
[----:B------:R-:W-:Y:S05]  /*4750*/  BSYNC B0 ;  /* 0x0000000000007941 */ /* 0x000fea0003800000 */
.L_x_36107:
[----:B------:R-:W-:Y:S02]  /*4760*/  LOP3.LUT P1, RZ, R243, 0x2, RZ, 0xc0, !PT ;  /* 0x00000002f3ff7812 */ /* 0x000fe4000782c0ff */
[----:B------:R-:W-:Y:S02]  /*4770*/  IADD3 R241, R241, UR14, RZ ;  /* 0x0000000ef1f17c10 */ /* 0x000fe4000fffe0ff */
[----:B01234-:R-:W-:Y:S02]  /*4780*/  SEL R237, RZ, 0x1, P1 ;  /* 0x00000001ffed7807 */ /* 0x01ffe40000800000 */
[----:B------:R-:W-:-:S13]  /*4790*/  ISETP.GE.AND P1, PT, R241, UR15, PT ;  /* 0x0000000ff1007c0c */ /* 0x000fda000bf26270 */
[----:B------:R-:W-:Y:S05]  /*47a0*/  @!P1 BRA `(.L_x_36109) ;  /* 0xffffffc400a49947 */ /* 0x000fea000383ffff */
[----:B------:R-:W-:Y:S05]  /*47b0*/  EXIT ;  /* 0x000000000000794d */ /* 0x000fea0003800000 */
.L_x_36094:
[----:B------:R-:W-:Y:S01]  /*47c0*/  HFMA2.MMA R237, -RZ, RZ, 0, 5.9604644775390625e-08 ;  /* 0x00000001ffed7435 */ /* 0x000fe200000001ff */
[----:B------:R-:W-:Y:S02]  /*47d0*/  MOV R252, R239 ;  /* 0x000000ef00fc7202 */ /* 0x000fe40000000f00 */
[----:B------:R-:W-:Y:S02]  /*47e0*/  MOV R246, 0x1f ;  /* 0x0000001f00f67802 */ /* 0x000fe40000000f00 */
[----:B------:R-:W-:-:S07]  /*47f0*/  MOV R245, 0xffffffff ;  /* 0xffffffff00f57802 */ /* 0x000fce0000000f00 */
[----:B-1---5:R-:W-:Y:S05]  /*4800*/  WARPSYNC.COLLECTIVE R245, `(.L_x_36110) ;  /* 0x00000000f5087348 */ /* 0x022fea0003c00000 */
[----:B------:R0:W2:Y:S02]  /*4810*/  SHFL.BFLY P6, R251, R252, R237, R246 ;  /* 0x0c0000edfcfb7389 */ /* 0x0000a400000c00f6 */
[----:B012--5:R-:W-:Y:S01]  /*4820*/  ENDCOLLECTIVE ;  /* 0x000000000000791b */ /* 0x027fe20003800000 */
.L_x_36110:
[----:B------:R-:W-:Y:S01]  /*4830*/  HFMA2.MMA R237, -RZ, RZ, 0, 1.1920928955078125e-07 ;  /* 0x00000002ffed7435 */ /* 0x000fe200000001ff */
[----:B------:R-:W-:-:S05]  /*4840*/  MOV R236, R251 ;  /* 0x000000fb00ec7202 */ /* 0x000fca0000000f00 */
[----:B------:R-:W-:-:S05]  /*4850*/  FADD.FTZ R247, R239, R236 ;  /* 0x000000eceff77221 */ /* 0x000fca0000010000 */
[----:B------:R-:W-:-:S07]  /*4860*/  MOV R252, R247 ;  /* 0x000000f700fc7202 */ /* 0x000fce0000000f00 */
[----:B------:R-:W-:Y:S05]  /*4870*/  WARPSYNC.COLLECTIVE R245, `(.L_x_36111) ;  /* 0x00000000f5087348 */ /* 0x000fea0003c00000 */
[----:B------:R0:W1:Y:S02]  /*4880*/  SHFL.BFLY P6, R251, R252, R237, R246 ;  /* 0x0c0000edfcfb7389 */ /* 0x00006400000c00f6 */
[----:B01----:R-:W-:Y:S01]  /*4890*/  ENDCOLLECTIVE ;  /* 0x000000000000791b */ /* 0x003fe20003800000 */
.L_x_36111:
[----:B------:R-:W-:Y:S01]  /*48a0*/  HFMA2.MMA R237, -RZ, RZ, 0, 2.384185791015625e-07 ;  /* 0x00000004ffed7435 */ /* 0x000fe200000001ff */
[----:B------:R-:W-:-:S05]  /*48b0*/  MOV R236, R251 ;  /* 0x000000fb00ec7202 */ /* 0x000fca0000000f00 */
[----:B------:R-:W-:-:S05]  /*48c0*/  FADD.FTZ R248, R247, R236 ;  /* 0x000000ecf7f87221 */ /* 0x000fca0000010000 */
[----:B------:R-:W-:-:S07]  /*48d0*/  MOV R252, R248 ;  /* 0x000000f800fc7202 */ /* 0x000fce0000000f00 */
[----:B------:R-:W-:Y:S05]  /*48e0*/  WARPSYNC.COLLECTIVE R245, `(.L_x_36112) ;  /* 0x00000000f5087348 */ /* 0x000fea0003c00000 */
[----:B------:R0:W1:Y:S02]  /*48f0*/  SHFL.BFLY P6, R251, R252, R237, R246 ;  /* 0x0c0000edfcfb7389 */ /* 0x00006400000c00f6 */
[----:B01----:R-:W-:Y:S01]  /*4900*/  ENDCOLLECTIVE ;  /* 0x000000000000791b */ /* 0x003fe20003800000 */
.L_x_36112:
[----:B------:R-:W-:Y:S01]  /*4910*/  HFMA2.MMA R237, -RZ, RZ, 0, 4.76837158203125e-07 ;  /* 0x00000008ffed7435 */ /* 0x000fe200000001ff */
[----:B------:R-:W-:-:S05]  /*4920*/  MOV R249, R251 ;  /* 0x000000fb00f97202 */ /* 0x000fca0000000f00 */
[----:B------:R-:W-:-:S05]  /*4930*/  FADD.FTZ R249, R248, R249 ;  /* 0x000000f9f8f97221 */ /* 0x000fca0000010000 */
[----:B------:R-:W-:-:S07]  /*4940*/  MOV R252, R249 ;  /* 0x000000f900fc7202 */ /* 0x000fce0000000f00 */
[----:B------:R-:W-:Y:S05]  /*4950*/  WARPSYNC.COLLECTIVE R245, `(.L_x_36113) ;  /* 0x00000000f5087348 */ /* 0x000fea0003c00000 */
[----:B------:R0:W1:Y:S02]  /*4960*/  SHFL.BFLY P6, R251, R252, R237, R246 ;  /* 0x0c0000edfcfb7389 */ /* 0x00006400000c00f6 */
[----:B01----:R-:W-:Y:S01]  /*4970*/  ENDCOLLECTIVE ;  /* 0x000000000000791b */ /* 0x003fe20003800000 */
.L_x_36113:
[----:B------:R-:W-:Y:S01]  /*4980*/  HFMA2.MMA R237, -RZ, RZ, 0, 9.5367431640625e-07 ;  /* 0x00000010ffed7435 */ /* 0x000fe200000001ff */
[----:B------:R-:W-:-:S05]  /*4990*/  MOV R236, R251 ;  /* 0x000000fb00ec7202 */ /* 0x000fca0000000f00 */
[----:B------:R-:W-:-:S05]  /*49a0*/  FADD.FTZ R250, R249, R236 ;  /* 0x000000ecf9fa7221 */ /* 0x000fca0000010000 */
[----:B------:R-:W-:-:S07]  /*49b0*/  MOV R252, R250 ;  /* 0x000000fa00fc7202 */ /* 0x000fce0000000f00 */
[----:B------:R-:W-:Y:S05]  /*49c0*/  WARPSYNC.COLLECTIVE R245, `(.L_x_36114) ;  /* 0x00000000f5087348 */ /* 0x000fea0003c00000 */
[----:B------:R0:W1:Y:S02]  /*49d0*/  SHFL.BFLY P6, R251, R252, R237, R246 ;  /* 0x0c0000edfcfb7389 */ /* 0x00006400000c00f6 */
[----:B01----:R-:W-:Y:S01]  /*49e0*/  ENDCOLLECTIVE ;  /* 0x000000000000791b */ /* 0x003fe20003800000 */
.L_x_36114:
        /* <DEDUP_REMOVED lines=122> */
.L_x_36115:
[----:B------:R-:W-:Y:S01]  /*5190*/  HFMA2.MMA R237, -RZ, RZ, 0, 1.1920928955078125e-07 ;  /* 0x00000002ffed7435 */ /* 0x000fe200000001ff */
[----:B------:R-:W-:-:S05]  /*51a0*/  MOV R239, R251 ;  /* 0x000000fb00ef7202 */ /* 0x000fca0000000f00 */
[----:B------:R-:W-:-:S05]  /*51b0*/  FADD.FTZ R239, R236, R239 ;  /* 0x000000efecef7221 */ /* 0x000fca0000010000 */
[----:B------:R-:W-:-:S07]  /*51c0*/  MOV R252, R239 ;  /* 0x000000ef00fc7202 */ /* 0x000fce0000000f00 */
[----:B------:R-:W-:Y:S05]  /*51d0*/  WARPSYNC.COLLECTIVE R245, `(.L_x_36116) ;  /* 0x00000000f5087348 */ /* 0x000fea0003c00000 */
[----:B------:R0:W1:Y:S02]  /*51e0*/  SHFL.BFLY P6, R251, R252, R237, R246 ;  /* 0x0c0000edfcfb7389 */ /* 0x00006400000c00f6 */
[----:B01----:R-:W-:Y:S01]  /*51f0*/  ENDCOLLECTIVE ;  /* 0x000000000000791b */ /* 0x003fe20003800000 */
.L_x_36116:
[----:B------:R-:W-:Y:S01]  /*5200*/  HFMA2.MMA R237, -RZ, RZ, 0, 2.384185791015625e-07 ;  /* 0x00000004ffed7435 */ /* 0x000fe200000001ff */
[----:B------:R-:W-:-:S05]  /*5210*/  MOV R248, R251 ;  /* 0x000000fb00f87202 */ /* 0x000fca0000000f00 */
[----:B------:R-:W-:-:S05]  /*5220*/  FADD.FTZ R248, R239, R248 ;  /* 0x000000f8eff87221 */ /* 0x000fca0000010000 */
[----:B------:R-:W-:-:S07]  /*5230*/  MOV R252, R248 ;  /* 0x000000f800fc7202 */ /* 0x000fce0000000f00 */
[----:B------:R-:W-:Y:S05]  /*5240*/  WARPSYNC.COLLECTIVE R245, `(.L_x_36117) ;  /* 0x00000000f5087348 */ /* 0x000fea0003c00000 */
[----:B------:R0:W1:Y:S02]  /*5250*/  SHFL.BFLY P6, R251, R252, R237, R246 ;  /* 0x0c0000edfcfb7389 */ /* 0x00006400000c00f6 */
[----:B01----:R-:W-:Y:S01]  /*5260*/  ENDCOLLECTIVE ;  /* 0x000000000000791b */ /* 0x003fe20003800000 */
.L_x_36117:
[----:B------:R-:W-:Y:S01]  /*5270*/  HFMA2.MMA R237, -RZ, RZ, 0, 4.76837158203125e-07 ;  /* 0x00000008ffed7435 */ /* 0x000fe200000001ff */
[----:B------:R-:W-:-:S05]  /*5280*/  MOV R247, R251 ;  /* 0x000000fb00f77202 */ /* 0x000fca0000000f00 */
[----:B------:R-:W-:-:S05]  /*5290*/  FADD.FTZ R247, R248, R247 ;  /* 0x000000f7f8f77221 */ /* 0x000fca0000010000 */
[----:B------:R-:W-:-:S07]  /*52a0*/  MOV R252, R247 ;  /* 0x000000f700fc7202 */ /* 0x000fce0000000f00 */
[----:B------:R-:W-:Y:S05]  /*52b0*/  WARPSYNC.COLLECTIVE R245, `(.L_x_36118) ;  /* 0x00000000f5087348 */ /* 0x000fea0003c00000 */
[----:B------:R0:W1:Y:S02]  /*52c0*/  SHFL.BFLY P6, R251, R252, R237, R246 ;  /* 0x0c0000edfcfb7389 */ /* 0x00006400000c00f6 */
[----:B01----:R-:W-:Y:S01]  /*52d0*/  ENDCOLLECTIVE ;  /* 0x000000000000791b */ /* 0x003fe20003800000 */
.L_x_36118:
[----:B------:R-:W-:Y:S01]  /*52e0*/  HFMA2.MMA R237, -RZ, RZ, 0, 9.5367431640625e-07 ;  /* 0x00000010ffed7435 */ /* 0x000fe200000001ff */
[----:B------:R-:W-:-:S05]  /*52f0*/  MOV R250, R251 ;  /* 0x000000fb00fa7202 */ /* 0x000fca0000000f00 */
[----:B------:R-:W-:-:S05]  /*5300*/  FADD.FTZ R250, R247, R250 ;  /* 0x000000faf7fa7221 */ /* 0x000fca0000010000 */
[----:B------:R-:W-:-:S07]  /*5310*/  MOV R252, R250 ;  /* 0x000000fa00fc7202 */ /* 0x000fce0000000f00 */
[----:B------:R-:W-:Y:S05]  /*5320*/  WARPSYNC.COLLECTIVE R245, `(.L_x_36119) ;  /* 0x00000000f5087348 */ /* 0x000fea0003c00000 */
[----:B------:R0:W1:Y:S02]  /*5330*/  SHFL.BFLY P6, R251, R252, R237, R246 ;  /* 0x0c0000edfcfb7389 */ /* 0x00006400000c00f6 */
[----:B01----:R-:W-:Y:S01]  /*5340*/  ENDCOLLECTIVE ;  /* 0x000000000000791b */ /* 0x003fe20003800000 */
.L_x_36119:
[----:B------:R-:W-:Y:S02]  /*5350*/  MOV R249, R251 ;  /* 0x000000fb00f97202 */ /* 0x000fe40000000f00 */
[----:B------:R-:W-:Y:S01]  /*5360*/  SHF.R.U32.HI R251, RZ, 0x5, R0 ;  /* 0x00000005fffb7819 */ /* 0x000fe20000011600 */
[----:B------:R-:W-:Y:S06]  /*5370*/  BRA `(.L_x_36120) ;  /* 0xffffffdc00e07947 */ /* 0x000fec000383ffff */
.L_x_36121:
        /* <DEDUP_REMOVED lines=16> */
.L_x_46076:


//--------------------- .text._ZN10layer_norm13ln_fwd_kernelINS_13Kernel_traitsIf6__halffS2_fjLj7168ELj1ELj1ELj4ELj16ENS_18Kernel_traits_baseILj7168EfS2_fS2_fjLj128EEEEELb0ELb1ELb0ELb1EEEvNS_9FwdParamsE --------------------------
	.section	.text._ZN10layer_norm13ln_fwd_kernelINS_13Kernel_traitsIf6__halffS2_fjLj7168ELj1ELj1ELj4ELj16ENS_18Kernel_traits_baseILj7168EfS2_fS2_fjLj128EEEEELb0ELb1ELb0ELb1EEEvNS_9FwdParamsE,"ax",@progbits
	.align	128
        .global         _ZN10layer_norm13ln_fwd_kernelINS_13Kernel_traitsIf6__halffS2_fjLj7168ELj1ELj1ELj4ELj16ENS_18Kernel_traits_baseILj7168EfS2_fS2_fjLj128EEEEELb0ELb1ELb0ELb1EEEvNS_9FwdParamsE
        .type           _ZN10layer_norm13ln_fwd_kernelINS_13Kernel_traitsIf6__halffS2_fjLj7168ELj1ELj1ELj4ELj16ENS_18Kernel_traits_baseILj7168EfS2_fS2_fjLj128EEEEELb0ELb1ELb0ELb1EEEvNS_9FwdParamsE,@function
        .size           _ZN10layer_norm13ln_fwd_kernelINS_13Kernel_traitsIf6__halffS2_fjLj7168ELj1ELj1ELj4ELj16ENS_18Kernel_traits_baseILj7168EfS2_fS2_fjLj128EEEEELb0ELb1ELb0ELb1EEEvNS_9FwdParamsE,(.L_x_46077 - _ZN10layer_norm13ln_fwd_kernelINS_13Kernel_traitsIf6__halffS2_fjLj7168ELj1ELj1ELj4ELj16ENS_18Kernel_traits_baseILj7168EfS2_fS2_fjLj128EEEEELb0ELb1ELb0ELb1EEEvNS_9FwdParamsE)
        .other          _ZN10layer_norm13ln_fwd_kernelINS_13Kernel_traitsIf6__halffS2_fjLj7168ELj1ELj1ELj4ELj16ENS_18Kernel_traits_baseILj7168EfS2_fS2_fjLj128EEEEELb0ELb1ELb0ELb1EEEvNS_9FwdParamsE,@"STO_CUDA_ENTRY STV_DEFAULT"
_ZN10layer_norm13ln_fwd_kernelINS_13Kernel_traitsIf6__halffS2_fjLj7168ELj1ELj1ELj4ELj16ENS_18Kernel_traits_baseILj7168EfS2_fS2_fjLj128EEEEELb0ELb1ELb0ELb1EEEvNS_9FwdParamsE:
.text._ZN10layer_norm13ln_fwd_kernelINS_13Kernel_traitsIf6__halffS2_fjLj7168ELj1ELj1ELj4ELj16ENS_18Kernel_traits_baseILj7168EfS2_fS2_fjLj128EEEEELb0ELb1ELb0ELb1EEEvNS_9FwdParamsE:
        /* <DEDUP_REMOVED lines=65> */
[----:B------:R-:W-:-:S03]  /*0410*/  ULDC.64 UR6, c[0x0][0x270] ;  /* 0x00009c0000067ab9 */ /* 0x000fc60000000a00 */
        /* <DEDUP_REMOVED lines=13> */
[----:B------:R-:W-:Y:S01]  /*04f0*/  ISETP.NE.U32.AND P0, PT, RZ, UR6, PT ;  /* 0x00000006ff007c0c */ /* 0x000fe2000bf05070 */
[----:B------:R-:W-:Y:S01]  /*0500*/  HFMA2.MMA R238, -RZ, RZ, 0, 5.9604644775390625e-08 ;  /* 0x00000001ffee7435 */ /* 0x000fe200000001ff */
[----:B------:R-:W-:Y:S01]  /*0510*/  ULDC.U8 UR6, c[0x0][0x2a0] ;  /* 0x0000a80000067ab9 */ /* 0x000fe20000000000 */
[----:B------:R-:W5:Y:S01]  /*0520*/  LDG.E.128 R152, desc[UR4][R2.64] ;  /* 0x0000000402987981 */ /* 0x000f62000c1e1d00 */
[----:B------:R-:W-:Y:S01]  /*0530*/  ISETP.NE.AND.EX P0, PT, RZ, UR7, PT, P0 ;  /* 0x00000007ff007c0c */ /* 0x000fe2000bf05300 */
[----:B------:R-:W-:-:S02]  /*0540*/  ULDC UR7, c[0x0][0x290] ;  /* 0x0000a40000077ab9 */ /* 0x000fc40000000800 */
[----:B------:R-:W5:Y:S01]  /*0550*/  LDG.E.128 R148, desc[UR4][R2.64+0x10] ;  /* 0x0000100402947981 */ /* 0x000f62000c1e1d00 */
[----:B------:R-:W-:Y:S01]  /*0560*/  ISETP.NE.AND P3, PT, RZ, UR6, PT ;  /* 0x00000006ff007c0c */ /* 0x000fe2000bf65270 */
[----:B------:R-:W-:Y:S01]  /*0570*/  ULDC UR6, c[0x0][0x218] ;  /* 0x0000860000067ab9 */ /* 0x000fe20000000800 */
[----:B------:R-:W-:Y:S01]  /*0580*/  ULDC.64 UR8, c[0x0][0x230] ;  /* 0x00008c0000087ab9 */ /* 0x000fe20000000a00 */
        /* <DEDUP_REMOVED lines=12> */
[----:B------:R0:W5:Y:S02]  /*0650*/  LDG.E.128 R100, desc[UR4][R2.64+0x6010] ;  /* 0x0060100402647981 */ /* 0x000164000c1e1d00 */
[----:B0-----:R-:W-:-:S07]  /*0660*/  MOV R2, R0 ;  /* 0x0000000000027202 */ /* 0x001fce0000000f00 */
.L_x_36123:
[----:B------:R-:W-:Y:S01]  /*0670*/  ISETP.NE.U32.AND P1, PT, RZ, UR8, PT ;  /* 0x00000008ff007c0c */ /* 0x000fe2000bf25070 */
[----:B01----:R-:W0:Y:S01]  /*0680*/  @P0 LDC.64 R4, c[0x0][0x270] ;  /* 0x00009c00ff040b82 */ /* 0x003e220000000a00 */
[----:B------:R-:W-:Y:S02]  /*0690*/  IMAD R0, R2, UR6, RZ ;  /* 0x0000000602007c24 */ /* 0x000fe4000f8e02ff */
[----:B------:R-:W-:-:S03]  /*06a0*/  ISETP.NE.AND.EX P1, PT, RZ, UR9, PT, P1 ;  /* 0x00000009ff007c0c */ /* 0x000fc6000bf25310 */
[----:B------:R-:W-:Y:S02]  /*06b0*/  SHF.R.S32.HI R3, RZ, 0x1f, R0 ;  /* 0x0000001fff037819 */ /* 0x000fe40000011400 */
[----:B------:R-:W1:Y:S02]  /*06c0*/  LDC.64 R240, c[0x0][0x220] ;  /* 0x00008800fff07b82 */ /* 0x000e640000000a00 */
[----:B------:R-:W-:-:S04]  /*06d0*/  LEA.HI R3, R3, R0, RZ, 0x3 ;  /* 0x0000000003037211 */ /* 0x000fc800078f18ff */
[----:B------:R-:W-:Y:S02]  /*06e0*/  LEA.HI.SX32 R0, R3, R252, 0x1d ;  /* 0x000000fc03007211 */ /* 0x000fe400078feaff */
[----:B------:R-:W2:Y:S01]  /*06f0*/  @P1 LDC.64 R8, c[0x0][0x230] ;  /* 0x00008c00ff081b82 */ /* 0x000ea20000000a00 */
[----:B0-----:R-:W-:-:S07]  /*0700*/  @P0 IMAD.WIDE R4, R2, 0x2, R4 ;  /* 0x0000000202040825 */ /* 0x001fce00078e0204 */
[----:B------:R-:W0:Y:S01]  /*0710*/  LDC.64 R250, c[0x0][0x238] ;  /* 0x00008e00fffa7b82 */ /* 0x000e220000000a00 */
[----:B------:R-:W3:Y:S01]  /*0720*/  @P0 LDG.E.U16 R4, desc[UR4][R4.64] ;  /* 0x0000000404040981 */ /* 0x000ee2000c1e1500 */
[----:B-1----:R-:W-:Y:S01]  /*0730*/  IMAD.WIDE.U32 R6, R0, 0x10, R240 ;  /* 0x0000001000067825 */ /* 0x002fe200078e00f0 */
[----:B------:R-:W-:-:S05]  /*0740*/  ISETP.NE.U32.AND P2, PT, RZ, UR8, PT ;  /* 0x00000008ff007c0c */ /* 0x000fca000bf45070 */
[----:B------:R-:W1:Y:S01]  /*0750*/  @P1 LDC.64 R10, c[0x0][0x230] ;  /* 0x00008c00ff0a1b82 */ /* 0x000e620000000a00 */
[----:B------:R-:W4:Y:S01]  /*0760*/  LDG.E.128 R20, desc[UR4][R6.64] ;  /* 0x0000000406147981 */ /* 0x000f22000c1e1d00 */
[----:B--2---:R-:W-:Y:S01]  /*0770*/  @P1 IMAD.WIDE.U32 R8, R0, 0x20, R8 ;  /* 0x0000002000081825 */ /* 0x004fe200078e0008 */
[----:B------:R-:W-:-:S05]  /*0780*/  MOV R248, 0x3f800000 ;  /* 0x3f80000000f87802 */ /* 0x000fca0000000f00 */
[----:B------:R-:W2:Y:S01]  /*0790*/  @P1 LDC.64 R224, c[0x0][0x230] ;  /* 0x00008c00ffe01b82 */ /* 0x000ea20000000a00 */
[----:B------:R-:W2:Y:S04]  /*07a0*/  @P1 LDG.E.128 R40, desc[UR4][R8.64] ;  /* 0x0000000408281981 */ /* 0x000ea8000c1e1d00 */
[----:B------:R0:W2:Y:S01]  /*07b0*/  @P1 LDG.E.128 R36, desc[UR4][R8.64+0x10] ;  /* 0x0000100408241981 */ /* 0x0000a2000c1e1d00 */
[----:B------:R-:W-:Y:S02]  /*07c0*/  ISETP.NE.AND.EX P2, PT, RZ, UR9, PT, P2 ;  /* 0x00000009ff007c0c */ /* 0x000fe4000bf45320 */
[C---:B------:R-:W-:Y:S01]  /*07d0*/  IADD3 R247, R0.reuse, 0x80, RZ ;  /* 0x0000008000f77810 */ /* 0x040fe20007ffe0ff */
[----:B0-----:R-:W-:-:S04]  /*07e0*/  IMAD.WIDE.U32 R8, R0, 0x20, R250 ;  /* 0x0000002000087825 */ /* 0x001fc800078e00fa */
[----:B-1----:R-:W-:-:S04]  /*07f0*/  @P1 IMAD.WIDE.U32 R10, R247, 0x20, R10 ;  /* 0x00000020f70a1825 */ /* 0x002fc800078e000a */
[----:B---3--:R-:W-:Y:S02]  /*0800*/  @P0 HADD2.F32 R248, -RZ, R4.H0_H0 ;  /* 0x20000004fff80230 */ /* 0x008fe40000004100 */
[--C-:B----4-:R-:W-:Y:S02]  /*0810*/  HADD2.F32 R13, -RZ, R21.reuse.H0_H0 ;  /* 0x20000015ff0d7230 */ /* 0x110fe40000004100 */
        /* <DEDUP_REMOVED lines=35> */
[----:B------:R-:W-:-:S02]  /*0a50*/  MOV R24, R40 ;  /* 0x0000002800187202 */ /* 0x000fc40000000f00 */
[----:B------:R-:W-:Y:S02]  /*0a60*/  MOV R25, R41 ;  /* 0x0000002900197202 */ /* 0x000fe40000000f00 */
[----:B------:R-:W-:Y:S02]  /*0a70*/  MOV R26, R42 ;  /* 0x0000002a001a7202 */ /* 0x000fe40000000f00 */
[----:B------:R-:W-:Y:S02]  /*0a80*/  MOV R27, R43 ;  /* 0x0000002b001b7202 */ /* 0x000fe40000000f00 */
[----:B------:R-:W-:Y:S02]  /*0a90*/  MOV R20, R36 ;  /* 0x0000002400147202 */ /* 0x000fe40000000f00 */
[----:B------:R-:W-:Y:S02]  /*0aa0*/  MOV R21, R37 ;  /* 0x0000002500157202 */ /* 0x000fe40000000f00 */
[----:B------:R-:W-:Y:S01]  /*0ab0*/  MOV R22, R38 ;  /* 0x0000002600167202 */ /* 0x000fe20000000f00 */
[----:B------:R-:W2:Y:S01]  /*0ac0*/  @P1 LDG.E.128 R24, desc[UR4][R10.64] ;  /* 0x000000040a181981 */ /* 0x000ea2000c1e1d00 */
[----:B------:R-:W-:-:S06]  /*0ad0*/  MOV R23, R39 ;  /* 0x0000002700177202 */ /* 0x000fcc0000000f00 */
[----:B------:R1:W3:Y:S01]  /*0ae0*/  @P1 LDG.E.128 R20, desc[UR4][R10.64+0x10] ;  /* 0x000010040a141981 */ /* 0x0002e2000c1e1d00 */
[----:B------:R-:W-:Y:S01]  /*0af0*/  IADD3 R246, R0, 0x100, RZ ;  /* 0x0000010000f67810 */ /* 0x000fe20007ffe0ff */
[----:B0-----:R-:W-:Y:S02]  /*0b00*/  HADD2.F32 R9, -RZ, R4.H1_H1 ;  /* 0x30000004ff097230 */ /* 0x001fe40000004100 */
[--C-:B------:R-:W-:Y:S02]  /*0b10*/  HADD2.F32 R17, -RZ, R6.reuse.H0_H0 ;  /* 0x20000006ff117230 */ /* 0x100fe40000004100 */
[----:B------:R-:W-:Y:S02]  /*0b20*/  HADD2.F32 R19, -RZ, R6.H1_H1 ;  /* 0x30000006ff137230 */ /* 0x000fe40000004100 */
[----:B------:R-:W-:Y:S01]  /*0b30*/  FMUL.FTZ R6, R9, R248 ;  /* 0x000000f809067220 */ /* 0x000fe20000410000 */
[--C-:B------:R-:W-:Y:S02]  /*0b40*/  HADD2.F32 R213, -RZ, R7.reuse.H0_H0 ;  /* 0x20000007ffd57230 */ /* 0x100fe40000004100 */
[----:B------:R-:W-:-:S02]  /*0b50*/  HADD2.F32 R215, -RZ, R7.H1_H1 ;  /* 0x30000007ffd77230 */ /* 0x000fc40000004100 */
[-C--:B------:R-:W-:Y:S01]  /*0b60*/  FMUL.FTZ R7, R17, R248.reuse ;  /* 0x000000f811077220 */ /* 0x080fe20000410000 */
[--C-:B------:R-:W-:Y:S02]  /*0b70*/  HADD2.F32 R13, -RZ, R5.reuse.H0_H0 ;  /* 0x20000005ff0d7230 */ /* 0x100fe40000004100 */
[----:B------:R-:W-:Y:S02]  /*0b80*/  HADD2.F32 R3, -RZ, R4.H0_H0 ;  /* 0x20000004ff037230 */ /* 0x000fe40000004100 */
[----:B------:R-:W-:Y:S02]  /*0b90*/  HADD2.F32 R15, -RZ, R5.H1_H1 ;  /* 0x30000005ff0f7230 */ /* 0x000fe40000004100 */
[----:B------:R-:W-:Y:S01]  /*0ba0*/  FMUL.FTZ R13, R13, R248 ;  /* 0x000000f80d0d7220 */ /* 0x000fe20000410000 */
[----:B------:R-:W-:Y:S01]  /*0bb0*/  FMUL.FTZ R17, R89, R6 ;  /* 0x0000000659117220 */ /* 0x000fe20000410000 */
[----:B------:R-:W-:Y:S01]  /*0bc0*/  FMUL.FTZ R12, R84, R7 ;  /* 0x00000007540c7220 */ /* 0x000fe20000410000 */
[-C--:B------:R-:W-:Y:S01]  /*0bd0*/  FMUL.FTZ R3, R3, R248.reuse ;  /* 0x000000f803037220 */ /* 0x080fe20000410000 */
[-C--:B------:R-:W-:Y:S01]  /*0be0*/  FMUL.FTZ R8, R15, R248.reuse ;  /* 0x000000f80f087220 */ /* 0x080fe20000410000 */
[-C--:B-1----:R-:W-:Y:S01]  /*0bf0*/  FMUL.FTZ R10, R19, R248.reuse ;  /* 0x000000f8130a7220 */ /* 0x082fe20000410000 */
[-C--:B------:R-:W-:Y:S01]  /*0c00*/  FMUL.FTZ R213, R213, R248.reuse ;  /* 0x000000f8d5d57220 */ /* 0x080fe20000410000 */
        /* <DEDUP_REMOVED lines=8> */
[----:B------:R-:W-:-:S04]  /*0c90*/  IMAD.WIDE.U32 R4, R247, 0x20, R250 ;  /* 0x00000020f7047825 */ /* 0x000fc800078e00fa */
        /* <DEDUP_REMOVED lines=24> */
[----:B------:R-:W-:-:S04]  /*0e20*/  IMAD.WIDE.U32 R216, R246, 0x20, R250 ;  /* 0x00000020f6d87825 */ /* 0x000fc800078e00fa */
[--C-:B--2---:R-:W-:Y:S02]  /*0e30*/  HADD2.F32 R213, -RZ, R9.reuse.H0_H0 ;  /* 0x20000009ffd57230 */ /* 0x104fe40000004100 */
[----:B-1----:R-:W-:Y:S02]  /*0e40*/  HADD2.F32 R5, -RZ, R8.H1_H1 ;  /* 0x30000008ff057230 */ /* 0x002fe40000004100 */
[----:B------:R-:W-:Y:S02]  /*0e50*/  HADD2.F32 R9, -RZ, R9.H1_H1 ;  /* 0x30000009ff097230 */ /* 0x000fe40000004100 */
[----:B------:R-:W-:Y:S02]  /*0e60*/  HADD2.F32 R219, -RZ, R10.H1_H1 ;  /* 0x3000000affdb7230 */ /* 0x000fe40000004100 */
[----:B------:R-:W-:Y:S02]  /*0e70*/  HADD2.F32 R221, -RZ, R11.H0_H0 ;  /* 0x2000000bffdd7230 */ /* 0x000fe40000004100 */
[----:B------:R-:W-:-:S02]  /*0e80*/  HADD2.F32 R3, -RZ, R8.H0_H0 ;  /* 0x20000008ff037230 */ /* 0x000fc40000004100 */
[----:B------:R-:W-:Y:S02]  /*0e90*/  HADD2.F32 R215, -RZ, R10.H0_H0 ;  /* 0x2000000affd77230 */ /* 0x000fe40000004100 */
[----:B------:R-:W-:Y:S02]  /*0ea0*/  HADD2.F32 R11, -RZ, R11.H1_H1 ;  /* 0x3000000bff0b7230 */ /* 0x000fe40000004100 */
[-C--:B------:R-:W-:Y:S01]  /*0eb0*/  FMUL.FTZ R4, R5, R248.reuse ;  /* 0x000000f805047220 */ /* 0x080fe20000410000 */
[-C--:B0-----:R-:W-:Y:S01]  /*0ec0*/  FMUL.FTZ R6, R9, R248.reuse ;  /* 0x000000f809067220 */ /* 0x081fe20000410000 */
[-C--:B------:R-:W-:Y:S01]  /*0ed0*/  FMUL.FTZ R212, R219, R248.reuse ;  /* 0x000000f8dbd47220 */ /* 0x080fe20000410000 */
[-C--:B------:R-:W-:Y:S01]  /*0ee0*/  FMUL.FTZ R3, R3, R248.reuse ;  /* 0x000000f803037220 */ /* 0x080fe20000410000 */
[-C--:B------:R-:W-:Y:S01]  /*0ef0*/  FMUL.FTZ R213, R213, R248.reuse ;  /* 0x000000f8d5d57220 */ /* 0x080fe20000410000 */
[-C--:B------:R-:W-:Y:S01]  /*0f00*/  FMUL.FTZ R215, R215, R248.reuse ;  /* 0x000000f8d7d77220 */ /* 0x080fe20000410000 */
        /* <DEDUP_REMOVED lines=22> */
[----:B------:R-:W1:Y:S01]  /*1070*/  LDG.E.128 R212, desc[UR4][R212.64] ;  /* 0x00000004d4d47981 */ /* 0x000e62000c1e1d00 */
[----:B0-----:R-:W-:Y:S01]  /*1080*/  @P1 IMAD.WIDE.U32 R218, R245, 0x20, R218 ;  /* 0x00000020f5da1825 */ /* 0x001fe200078e00da */
        /* <DEDUP_REMOVED lines=12> */
[----:B------:R-:W-:-:S04]  /*1150*/  @P1 IMAD.WIDE.U32 R224, R3, 0x20, R224 ;  /* 0x0000002003e01825 */ /* 0x000fc800078e00e0 */
[--C-:B-1----:R-:W-:Y:S02]  /*1160*/  HADD2.F32 R217, -RZ, R212.reuse.H0_H0 ;  /* 0x200000d4ffd97230 */ /* 0x102fe40000004100 */
[--C-:B------:R-:W-:Y:S02]  /*1170*/  HADD2.F32 R223, -RZ, R213.reuse.H0_H0 ;  /* 0x200000d5ffdf7230 */ /* 0x100fe40000004100 */
[----:B------:R-:W-:Y:S02]  /*1180*/  HADD2.F32 R221, -RZ, R212.H1_H1 ;  /* 0x300000d4ffdd7230 */ /* 0x000fe40000004100 */
[----:B------:R-:W-:Y:S02]  /*1190*/  HADD2.F32 R213, -RZ, R213.H1_H1 ;  /* 0x300000d5ffd57230 */ /* 0x000fe40000004100 */
[----:B------:R-:W-:Y:S02]  /*11a0*/  HADD2.F32 R231, -RZ, R214.H1_H1 ;  /* 0x300000d6ffe77230 */ /* 0x000fe40000004100 */
[----:B------:R-:W-:-:S02]  /*11b0*/  HADD2.F32 R233, -RZ, R215.H0_H0 ;  /* 0x200000d7ffe97230 */ /* 0x000fc40000004100 */
[----:B------:R-:W-:Y:S02]  /*11c0*/  HADD2.F32 R229, -RZ, R214.H0_H0 ;  /* 0x200000d6ffe57230 */ /* 0x000fe40000004100 */
[----:B------:R-:W-:Y:S02]  /*11d0*/  HADD2.F32 R215, -RZ, R215.H1_H1 ;  /* 0x300000d7ffd77230 */ /* 0x000fe40000004100 */
[-C--:B------:R-:W-:Y:S01]  /*11e0*/  FMUL.FTZ R217, R217, R248.reuse ;  /* 0x000000f8d9d97220 */ /* 0x080fe20000410000 */
[-C--:B------:R-:W-:Y:S01]  /*11f0*/  FMUL.FTZ R214, R221, R248.reuse ;  /* 0x000000f8ddd67220 */ /* 0x080fe20000410000 */
[-C--:B------:R-:W-:Y:S01]  /*1200*/  FMUL.FTZ R216, R213, R248.reuse ;  /* 0x000000f8d5d87220 */ /* 0x080fe20000410000 */
[-C--:B0-----:R-:W-:Y:S01]  /*1210*/  FMUL.FTZ R218, R231, R248.reuse ;  /* 0x000000f8e7da7220 */ /* 0x081fe20000410000 */
        /* <DEDUP_REMOVED lines=35> */
[--C-:B--2---:R-:W-:Y:S02]  /*1450*/  HADD2.F32 R231, -RZ, R221.reuse.H0_H0 ;  /* 0x200000ddffe77230 */ /* 0x104fe40000004100 */
[----:B------:R-:W-:Y:S02]  /*1460*/  HADD2.F32 R221, -RZ, R221.H1_H1 ;  /* 0x300000ddffdd7230 */ /* 0x000fe40000004100 */
[----:B------:R-:W-:Y:S02]  /*1470*/  HADD2.F32 R233, -RZ, R222.H0_H0 ;  /* 0x200000deffe97230 */ /* 0x000fe40000004100 */
[----:B0-----:R-:W-:-:S02]  /*1480*/  HADD2.F32 R227, -RZ, R220.H0_H0 ;  /* 0x200000dcffe37230 */ /* 0x001fc40000004100 */
[----:B------:R-:W-:Y:S02]  /*1490*/  HADD2.F32 R229, -RZ, R220.H1_H1 ;  /* 0x300000dcffe57230 */ /* 0x000fe40000004100 */
[----:B------:R-:W-:Y:S02]  /*14a0*/  HADD2.F32 R235, -RZ, R222.H1_H1 ;  /* 0x300000deffeb7230 */ /* 0x000fe40000004100 */
[--C-:B------:R-:W-:Y:S02]  /*14b0*/  HADD2.F32 R237, -RZ, R223.reuse.H0_H0 ;  /* 0x200000dfffed7230 */ /* 0x100fe40000004100 */
[----:B------:R-:W-:Y:S02]  /*14c0*/  HADD2.F32 R223, -RZ, R223.H1_H1 ;  /* 0x300000dfffdf7230 */ /* 0x000fe40000004100 */
[-C--:B-1----:R-:W-:Y:S01]  /*14d0*/  FMUL.FTZ R224, R221, R248.reuse ;  /* 0x000000f8dde07220 */ /* 0x082fe20000410000 */
        /* <DEDUP_REMOVED lines=12> */
[----:B------:R-:W0:Y:S01]  /*15a0*/  @P1 LDC.64 R232, c[0x0][0x230] ;  /* 0x00008c00ffe81b82 */ /* 0x000e220000000a00 */
        /* <DEDUP_REMOVED lines=11> */
[----:B------:R-:W-:-:S04]  /*1660*/  IMAD.WIDE.U32 R234, R3, 0x20, R250 ;  /* 0x0000002003ea7825 */ /* 0x000fc800078e00fa */
        /* <DEDUP_REMOVED lines=15> */
[--C-:B--2---:R-:W-:Y:S02]  /*1760*/  HADD2.F32 R237, -RZ, R228.reuse.H0_H0 ;  /* 0x200000e4ffed7230 */ /* 0x104fe40000004100 */
[----:B------:R-:W-:Y:S02]  /*1770*/  HADD2.F32 R239, -RZ, R228.H1_H1 ;  /* 0x300000e4ffef7230 */ /* 0x000fe40000004100 */
[----:B------:R-:W-:Y:S02]  /*1780*/  HADD2.F32 R243, -RZ, R229.H0_H0 ;  /* 0x200000e5fff37230 */ /* 0x000fe40000004100 */
[--C-:B------:R-:W-:Y:S02]  /*1790*/  HADD2.F32 R228, -RZ, R230.reuse.H0_H0 ;  /* 0x200000e6ffe47230 */ /* 0x100fe40000004100 */
[----:B-1----:R-:W-:-:S02]  /*17a0*/  HADD2.F32 R234, -RZ, R230.H1_H1 ;  /* 0x300000e6ffea7230 */ /* 0x002fc40000004100 */
[----:B------:R-:W-:Y:S02]  /*17b0*/  HADD2.F32 R249, -RZ, R229.H1_H1 ;  /* 0x300000e5fff97230 */ /* 0x000fe40000004100 */
[-C--:B------:R-:W-:Y:S01]  /*17c0*/  FMUL.FTZ R229, R237, R248.reuse ;  /* 0x000000f8ede57220 */ /* 0x080fe20000410000 */
[--C-:B------:R-:W-:Y:S02]  /*17d0*/  HADD2.F32 R235, -RZ, R231.reuse.H0_H0 ;  /* 0x200000e7ffeb7230 */ /* 0x100fe40000004100 */
[-C--:B------:R-:W-:Y:S01]  /*17e0*/  FMUL.FTZ R230, R239, R248.reuse ;  /* 0x000000f8efe67220 */ /* 0x080fe20000410000 */
[----:B------:R-:W-:Y:S02]  /*17f0*/  HADD2.F32 R231, -RZ, R231.H1_H1 ;  /* 0x300000e7ffe77230 */ /* 0x000fe40000004100 */
[-C--:B0-----:R-:W-:Y:S01]  /*1800*/  FMUL.FTZ R233, R243, R248.reuse ;  /* 0x000000f8f3e97220 */ /* 0x081fe20000410000 */
        /* <DEDUP_REMOVED lines=21> */
[----:B------:R-:W-:-:S05]  /*1960*/  IMAD.WIDE.U32 R236, R244, 0x20, R250 ;  /* 0x00000020f4ec7825 */ /* 0x000fca00078e00fa */
[----:B------:R-:W-:Y:S04]  /*1970*/  STG.E.128 desc[UR4][R236.64], R228 ;  /* 0x000000e4ec007986 */ /* 0x000fe8000c101d04 */
[----:B------:R0:W-:Y:S01]  /*1980*/  STG.E.128 desc[UR4][R236.64+0x10], R232 ;  /* 0x000010e8ec007986 */ /* 0x0001e2000c101d04 */
[----:B------:R-:W-:Y:S01]  /*1990*/  IADD3 R249, R0, 0x300, RZ ;  /* 0x0000030000f97810 */ /* 0x000fe20007ffe0ff */
[----:B0-----:R-:W0:Y:S04]  /*19a0*/  @P1 LDC.64 R236, c[0x0][0x230] ;  /* 0x00008c00ffec1b82 */ /* 0x001e280000000a00 */
[----:B------:R-:W-:Y:S01]  /*19b0*/  IMAD.WIDE.U32 R240, R249, 0x10, R240 ;  /* 0x00000010f9f07825 */ /* 0x000fe200078e00f0 */
[----:B------:R-:W-:-:S02]  /*19c0*/  @P1 MOV R40, R24 ;  /* 0x0000001800281202 */ /* 0x000fc40000000f00 */
[----:B------:R-:W-:-:S03]  /*19d0*/  @P1 MOV R41, R25 ;  /* 0x0000001900291202 */ /* 0x000fc60000000f00 */
[----:B------:R-:W2:Y:S01]  /*19e0*/  LDG.E.128 R240, desc[UR4][R240.64] ;  /* 0x00000004f0f07981 */ /* 0x000ea2000c1e1d00 */
[----:B------:R-:W-:Y:S02]  /*19f0*/  @P1 MOV R42, R26 ;  /* 0x0000001a002a1202 */ /* 0x000fe40000000f00 */
        /* <DEDUP_REMOVED lines=8> */
[----:B------:R-:W-:Y:S01]  /*1a80*/  LOP3.LUT P4, RZ, R238, 0xff, RZ, 0xc0, !PT ;  /* 0x000000ffeeff7812 */ /* 0x000fe2000788c0ff */
[----:B------:R-:W-:Y:S01]  /*1a90*/  IMAD.WIDE.U32 R250, R249, 0x20, R250 ;  /* 0x00000020f9fa7825 */ /* 0x000fe200078e00fa */
[----:B------:R-:W-:-:S03]  /*1aa0*/  UMOV UR12, 0xffffffff ;  /* 0xffffffff000c7882 */ /* 0x000fc60000000000 */
[----:B--2---:R-:W-:-:S05]  /*1ab0*/  HADD2.F32 R239, -RZ, R240.H0_H0 ;  /* 0x200000f0ffef7230 */ /* 0x004fca0000004100 */
[----:B------:R-:W-:Y:S01]  /*1ac0*/  FMUL.FTZ R239, R239, R248 ;  /* 0x000000f8efef7220 */ /* 0x000fe20000410000 */
[----:B------:R-:W-:-:S03]  /*1ad0*/  HADD2.F32 R238, -RZ, R241.H0_H0 ;  /* 0x200000f1ffee7230 */ /* 0x000fc60000004100 */
[----:B0-----:R-:W-:Y:S01]  /*1ae0*/  FMUL.FTZ R236, R48, R239 ;  /* 0x000000ef30ec7220 */ /* 0x001fe20000410000 */
[----:B------:R-:W-:Y:S01]  /*1af0*/  HADD2.F32 R239, -RZ, R240.H1_H1 ;  /* 0x300000f0ffef7230 */ /* 0x000fe20000004100 */
[----:B---3--:R-:W-:-:S05]  /*1b00*/  @P1 MOV R24, R40 ;  /* 0x0000002800181202 */ /* 0x008fca0000000f00 */
[----:B------:R-:W-:Y:S01]  /*1b10*/  @P2 FADD.FTZ R236, R236, R24 ;  /* 0x00000018ecec2221 */ /* 0x000fe20000010000 */
[-C--:B------:R-:W-:Y:S01]  /*1b20*/  FMUL.FTZ R24, R239, R248.reuse ;  /* 0x000000f8ef187220 */ /* 0x080fe20000410000 */
[----:B------:R-:W-:Y:S01]  /*1b30*/  FMUL.FTZ R239, R238, R248 ;  /* 0x000000f8eeef7220 */ /* 0x000fe20000410000 */
[----:B------:R-:W-:Y:S01]  /*1b40*/  @P1 MOV R25, R41 ;  /* 0x0000002900191202 */ /* 0x000fe20000000f00 */
[----:B------:R-:W-:Y:S01]  /*1b50*/  HADD2.F32 R241, -RZ, R241.H1_H1 ;  /* 0x300000f1fff17230 */ /* 0x000fe20000004100 */
[----:B------:R-:W-:Y:S01]  /*1b60*/  @P1 MOV R26, R42 ;  /* 0x0000002a001a1202 */ /* 0x000fe20000000f00 */
[----:B------:R-:W-:Y:S01]  /*1b70*/  FMUL.FTZ R237, R49, R24 ;  /* 0x0000001831ed7220 */ /* 0x000fe20000410000 */
[----:B------:R-:W-:Y:S01]  /*1b80*/  FMUL.FTZ R238, R50, R239 ;  /* 0x000000ef32ee7220 */ /* 0x000fe20000410000 */
[--C-:B------:R-:W-:Y:S02]  /*1b90*/  HADD2.F32 R239, -RZ, R242.reuse.H0_H0 ;  /* 0x200000f2ffef7230 */ /* 0x100fe40000004100 */
[----:B------:R-:W-:Y:S01]  /*1ba0*/  @P2 FADD.FTZ R237, R237, R25 ;  /* 0x00000019eded2221 */ /* 0x000fe20000010000 */
[----:B------:R-:W-:Y:S01]  /*1bb0*/  @P2 FADD.FTZ R238, R238, R26 ;  /* 0x0000001aeeee2221 */ /* 0x000fe20000010000 */
[----:B------:R-:W-:-:S02]  /*1bc0*/  HADD2.F32 R25, -RZ, R242.H1_H1 ;  /* 0x300000f2ff197230 */ /* 0x000fc40000004100 */
[-C--:B------:R-:W-:Y:S01]  /*1bd0*/  FMUL.FTZ R26, R241, R248.reuse ;  /* 0x000000f8f11a7220 */ /* 0x080fe20000410000 */
[----:B------:R-:W-:Y:S01]  /*1be0*/  FMUL.FTZ R24, R239, R248 ;  /* 0x000000f8ef187220 */ /* 0x000fe20000410000 */
[----:B----4-:R-:W-:Y:S02]  /*1bf0*/  @P1 MOV R20, R36 ;  /* 0x0000002400141202 */ /* 0x010fe40000000f00 */
[----:B------:R-:W-:Y:S01]  /*1c00*/  FMUL.FTZ R239, R51, R26 ;  /* 0x0000001a33ef7220 */ /* 0x000fe20000410000 */
[----:B------:R-:W-:Y:S01]  /*1c10*/  FMUL.FTZ R26, R25, R248 ;  /* 0x000000f8191a7220 */ /* 0x000fe20000410000 */
[----:B------:R-:W-:Y:S01]  /*1c20*/  FMUL.FTZ R24, R44, R24 ;  /* 0x000000182c187220 */ /* 0x000fe20000410000 */
[----:B------:R-:W-:Y:S02]  /*1c30*/  @P1 MOV R21, R37 ;  /* 0x0000002500151202 */ /* 0x000fe40000000f00 */
[----:B------:R-:W-:Y:S01]  /*1c40*/  FMUL.FTZ R25, R45, R26 ;  /* 0x0000001a2d197220 */ /* 0x000fe20000410000 */
[----:B------:R-:W-:Y:S01]  /*1c50*/  @P2 FADD.FTZ R24, R24, R20 ;  /* 0x0000001418182221 */ /* 0x000fe20000010000 */
[----:B------:R-:W-:-:S02]  /*1c60*/  FADD.FTZ R20, RZ, R32 ;  /* 0x00000020ff147221 */ /* 0x000fc40000010000 */
[----:B------:R-:W-:Y:S02]  /*1c70*/  @P2 FADD.FTZ R25, R25, R21 ;  /* 0x0000001519192221 */ /* 0x000fe40000010000 */
        /* <DEDUP_REMOVED lines=40> */
[----:B------:R-:W-:-:S03]  /*1f00*/  HADD2.F32 R241, -RZ, R243.H0_H0 ;  /* 0x200000f3fff17230 */ /* 0x000fc60000004100 */
[----:B------:R-:W-:-:S04]  /*1f10*/  FADD.FTZ R21, R229, R20 ;  /* 0x00000014e5157221 */ /* 0x000fc80000010000 */
[----:B------:R-:W-:Y:S01]  /*1f20*/  FADD.FTZ R20, R230, R21 ;  /* 0x00000015e6147221 */ /* 0x000fe20000010000 */
[----:B------:R-:W-:Y:S01]  /*1f30*/  FMUL.FTZ R241, R241, R248 ;  /* 0x000000f8f1f17220 */ /* 0x000fe20000410000 */
[----:B------:R-:W-:Y:S02]  /*1f40*/  @P1 MOV R22, R38 ;  /* 0x0000002600161202 */ /* 0x000fe40000000f00 */
[----:B------:R-:W-:Y:S01]  /*1f50*/  FADD.FTZ R21, R231, R20 ;  /* 0x00000014e7157221 */ /* 0x000fe20000010000 */
[----:B------:R-:W-:-:S03]  /*1f60*/  FMUL.FTZ R26, R46, R241 ;  /* 0x000000f12e1a7220 */ /* 0x000fc60000410000 */
[----:B------:R-:W-:Y:S01]  /*1f70*/  FADD.FTZ R20, R232, R21 ;  /* 0x00000015e8147221 */ /* 0x000fe20000010000 */
[----:B------:R-:W-:Y:S02]  /*1f80*/  @P2 FADD.FTZ R26, R26, R22 ;  /* 0x000000161a1a2221 */ /* 0x000fe40000010000 */
[----:B------:R-:W0:Y:S01]  /*1f90*/  S2R R22, SR_TID.X ;  /* 0x0000000000167919 */ /* 0x000e220000002100 */
[----:B------:R-:W-:Y:S01]  /*1fa0*/  FADD.FTZ R21, R233, R20 ;  /* 0x00000014e9157221 */ /* 0x000fe20000010000 */
[----:B------:R-:W-:Y:S01]  /*1fb0*/  HADD2.F32 R243, -RZ, R243.H1_H1 ;  /* 0x300000f3fff37230 */ /* 0x000fe20000004100 */
[----:B------:R-:W-:Y:S02]  /*1fc0*/  @P1 MOV R27, R43 ;  /* 0x0000002b001b1202 */ /* 0x000fe40000000f00 */
[----:B------:R-:W-:Y:S02]  /*1fd0*/  FADD.FTZ R20, R234, R21 ;  /* 0x00000015ea147221 */ /* 0x000fe40000010000 */
[----:B------:R-:W-:-:S02]  /*1fe0*/  FMUL.FTZ R248, R243, R248 ;  /* 0x000000f8f3f87220 */ /* 0x000fc40000410000 */
[----:B------:R-:W-:Y:S01]  /*1ff0*/  FADD.FTZ R21, R235, R20 ;  /* 0x00000014eb157221 */ /* 0x000fe20000010000 */
[----:B------:R-:W-:Y:S01]  /*2000*/  @P2 FADD.FTZ R239, R239, R27 ;  /* 0x0000001befef2221 */ /* 0x000fe20000010000 */
[----:B------:R-:W-:Y:S01]  /*2010*/  @P1 MOV R23, R39 ;  /* 0x0000002700171202 */ /* 0x000fe20000000f00 */
[----:B------:R-:W-:Y:S01]  /*2020*/  FMUL.FTZ R27, R47, R248 ;  /* 0x000000f82f1b7220 */ /* 0x000fe20000410000 */
[----:B------:R-:W-:-:S03]  /*2030*/  FADD.FTZ R20, R236, R21 ;  /* 0x00000015ec147221 */ /* 0x000fc60000010000 */
[----:B------:R-:W-:Y:S01]  /*2040*/  @P2 FADD.FTZ R27, R27, R23 ;  /* 0x000000171b1b2221 */ /* 0x000fe20000010000 */
[----:B------:R-:W-:Y:S01]  /*2050*/  FADD.FTZ R21, R237, R20 ;  /* 0x00000014ed157221 */ /* 0x000fe20000010000 */
[----:B------:R1:W-:Y:S03]  /*2060*/  STG.E.128 desc[UR4][R250.64], R236 ;  /* 0x000000ecfa007986 */ /* 0x0003e6000c101d04 */
[----:B------:R-:W-:Y:S01]  /*2070*/  FADD.FTZ R20, R238, R21 ;  /* 0x00000015ee147221 */ /* 0x000fe20000010000 */
[----:B------:R1:W-:Y:S03]  /*2080*/  STG.E.128 desc[UR4][R250.64+0x10], R24 ;  /* 0x00001018fa007986 */ /* 0x0003e6000c101d04 */
        /* <DEDUP_REMOVED lines=142> */
.L_x_36134:
[----:B------:R-:W0:Y:S01]  /*2970*/  @!P1 S2R R250, SR_CgaCtaId ;  /* 0x0000000000fa9919 */ /* 0x000e220000008800 */
[----:B------:R-:W-:Y:S01]  /*2980*/  LOP3.LUT R242, R22, 0x1f, RZ, 0xc0, !PT ;  /* 0x0000001f16f27812 */ /* 0x000fe200078ec0ff */
[----:B-1----:R-:W-:Y:S01]  /*2990*/  FADD.FTZ R21, R248, R21 ;  /* 0x00000015f8157221 */ /* 0x002fe20000010000 */
[----:B------:R-:W-:Y:S01]  /*29a0*/  @!P1 MOV R241, 0x400 ;  /* 0x0000040000f19802 */ /* 0x000fe20000000f00 */
[----:B------:R-:W-:Y:S05]  /*29b0*/  WARPSYNC.ALL ;  /* 0x0000000000007948 */ /* 0x000fea0003800000 */
[----:B------:R-:W-:Y:S02]  /*29c0*/  ISETP.GT.U32.AND P2, PT, R242, 0x3, PT ;  /* 0x00000003f200780c */ /* 0x000fe40003f44070 */
[----:B------:R-:W-:-:S11]  /*29d0*/  LOP3.LUT R240, R240, 0x3, RZ, 0xc0, !PT ;  /* 0x00000003f0f07812 */ /* 0x000fd600078ec0ff */
[----:B------:R-:W1:Y:S01]  /*29e0*/  @!P2 S2R R243, SR_CgaCtaId ;  /* 0x0000000000f3a919 */ /* 0x000e620000008800 */
[----:B0-----:R-:W-:Y:S02]  /*29f0*/  @!P1 LEA R248, R250, R241, 0x18 ;  /* 0x000000f1faf89211 */ /* 0x001fe400078ec0ff */
        /* <DEDUP_REMOVED lines=8> */
[----:B0-----:R-:W-:Y:S02]  /*2a80*/  CS2R R20, SRZ ;  /* 0x0000000000147805 */ /* 0x001fe4000001ff00 */
[----:B------:R-:W-:Y:S01]  /*2a90*/  @!P2 LEA R242, R23, R242, 0x3 ;  /* 0x000000f217f2a211 */ /* 0x000fe200078e18ff */
[----:B------:R-:W-:-:S06]  /*2aa0*/  HFMA2.MMA R23, -RZ, RZ, 0, 0 ;  /* 0x00000000ff177435 */ /* 0x000fcc00000001ff */
[----:B------:R-:W-:-:S05]  /*2ab0*/  @!P2 MOV R23, 0x700 ;  /* 0x000007000017a802 */ /* 0x000fca0000000f00 */
[----:B------:R-:W0:Y:S04]  /*2ac0*/  SHFL.DOWN PT, R248, R23, 0x2, 0x1f ;  /* 0x08401f0017f87f89 */ /* 0x000e2800000e0000 */
[----:B------:R1:W2:Y:S01]  /*2ad0*/  @!P2 LDS.64 R20, [R242] ;  /* 0x00000000f214a984 */ /* 0x0002a20000000a00 */
[----:B0-----:R-:W-:Y:S02]  /*2ae0*/  I2FP.F32.S32 R240, R248 ;  /* 0x000000f800f07245 */ /* 0x001fe40000201400 */
[-C--:B------:R-:W-:Y:S02]  /*2af0*/  IADD3 R22, R248, R23.reuse, RZ ;  /* 0x00000017f8167210 */ /* 0x080fe40007ffe0ff */
[----:B------:R-:W-:Y:S02]  /*2b00*/  I2FP.F32.S32 R248, R23 ;  /* 0x0000001700f87245 */ /* 0x000fe40000201400 */
[----:B------:R-:W-:-:S04]  /*2b10*/  I2FP.F32.S32 R23, R22 ;  /* 0x0000001600177245 */ /* 0x000fc80000201400 */
[----:B-1----:R-:W0:Y:S01]  /*2b20*/  MUFU.RCP R242, R23 ;  /* 0x0000001700f27308 */ /* 0x002e220000001000 */
[----:B--2---:R-:W1:Y:S02]  /*2b30*/  SHFL.DOWN PT, R241, R20, 0x2, 0x1f ;  /* 0x08401f0014f17f89 */ /* 0x004e6400000e0000 */
[C---:B-1----:R-:W-:Y:S01]  /*2b40*/  FADD.FTZ R243, -R241.reuse, R20 ;  /* 0x00000014f1f37221 */ /* 0x042fe20000010100 */
[----:B------:R-:W-:-:S03]  /*2b50*/  FMUL.FTZ R251, R241, R240 ;  /* 0x000000f0f1fb7220 */ /* 0x000fc60000410000 */
[----:B------:R-:W-:Y:S01]  /*2b60*/  FMUL.FTZ R241, R243, R243 ;  /* 0x000000f3f3f17220 */ /* 0x000fe20000410000 */
[----:B------:R-:W-:-:S03]  /*2b70*/  FFMA.FTZ R243, R248, R20, R251 ;  /* 0x00000014f8f37223 */ /* 0x000fc600000100fb */
[----:B------:R-:W-:Y:S01]  /*2b80*/  FMUL.FTZ R241, R241, R248 ;  /* 0x000000f8f1f17220 */ /* 0x000fe20000410000 */
[----:B0-----:R-:W-:Y:S01]  /*2b90*/  FMUL.FTZ R20, R242, R243 ;  /* 0x000000f3f2147220 */ /* 0x001fe20000410000 */
[----:B------:R-:W0:Y:S02]  /*2ba0*/  SHFL.DOWN PT, R248, R21, 0x2, 0x1f ;  /* 0x08401f0015f87f89 */ /* 0x000e2400000e0000 */
[----:B------:R-:W-:Y:S02]  /*2bb0*/  FMUL.FTZ R240, R241, R240 ;  /* 0x000000f0f1f07220 */ /* 0x000fe40000410000 */
[----:B------:R-:W1:Y:S04]  /*2bc0*/  SHFL.DOWN PT, R241, R22, 0x1, 0x1f ;  /* 0x08201f0016f17f89 */ /* 0x000e6800000e0000 */
[----:B------:R-:W2:Y:S01]  /*2bd0*/  SHFL.DOWN PT, R243, R20, 0x1, 0x1f ;  /* 0x08201f0014f37f89 */ /* 0x000ea200000e0000 */
[----:B0-----:R-:W-:-:S04]  /*2be0*/  FADD.FTZ R251, R248, R21 ;  /* 0x00000015f8fb7221 */ /* 0x001fc80000010000 */
[----:B------:R-:W-:Y:S01]  /*2bf0*/  FFMA.FTZ R251, R242, R240, R251 ;  /* 0x000000f0f2fb7223 */ /* 0x000fe200000100fb */
[----:B-1----:R-:W-:Y:S01]  /*2c00*/  IADD3 R242, R22, R241, RZ ;  /* 0x000000f116f27210 */ /* 0x002fe20007ffe0ff */
[----:B--2---:R-:W-:-:S03]  /*2c10*/  FADD.FTZ R250, R20, -R243 ;  /* 0x800000f314fa7221 */ /* 0x004fc60000010000 */
[----:B------:R-:W0:Y:S01]  /*2c20*/  SHFL.DOWN PT, R240, R251, 0x1, 0x1f ;  /* 0x08201f00fbf07f89 */ /* 0x000e2200000e0000 */
[----:B------:R-:W-:Y:S02]  /*2c30*/  I2FP.F32.S32 R248, R242 ;  /* 0x000000f200f87245 */ /* 0x000fe40000201400 */
[----:B------:R-:W-:Y:S01]  /*2c40*/  I2FP.F32.S32 R242, R241 ;  /* 0x000000f100f27245 */ /* 0x000fe20000201400 */
[----:B------:R-:W-:Y:S01]  /*2c50*/  FMUL.FTZ R250, R250, R250 ;  /* 0x000000fafafa7220 */ /* 0x000fe20000410000 */
[----:B------:R-:W1:Y:S03]  /*2c60*/  MUFU.RCP R21, R248 ;  /* 0x000000f800157308 */ /* 0x000e660000001000 */
[----:B------:R-:W-:Y:S01]  /*2c70*/  FMUL.FTZ R22, R243, R242 ;  /* 0x000000f2f3167220 */ /* 0x000fe20000410000 */
[----:B------:R-:W-:-:S03]  /*2c80*/  FMUL.FTZ R241, R23, R250 ;  /* 0x000000fa17f17220 */ /* 0x000fc60000410000 */
[----:B------:R-:W-:Y:S01]  /*2c90*/  FFMA.FTZ R22, R23, R20, R22 ;  /* 0x0000001417167223 */ /* 0x000fe20000010016 */
[----:B------:R-:W-:-:S03]  /*2ca0*/  FMUL.FTZ R241, R241, R242 ;  /* 0x000000f2f1f17220 */ /* 0x000fc60000410000 */
[----:B-1----:R-:W-:Y:S01]  /*2cb0*/  FMUL.FTZ R243, R21, R22 ;  /* 0x0000001615f37220 */ /* 0x002fe20000410000 */
[----:B0-----:R-:W-:-:S04]  /*2cc0*/  FADD.FTZ R240, R251, R240 ;  /* 0x000000f0fbf07221 */ /* 0x001fc80000010000 */
[----:B------:R-:W-:Y:S01]  /*2cd0*/  FFMA.FTZ R241, R21, R241, R240 ;  /* 0x000000f115f17223 */ /* 0x000fe200000100f0 */
[----:B------:R-:W0:Y:S01]  /*2ce0*/  SHFL.IDX PT, R243, R243, RZ, 0x1f ;  /* 0x00001ffff3f37589 */ /* 0x000e2200000e0000 */
[----:B------:R-:W1:Y:S04]  /*2cf0*/  LDC R240, c[0x0][0x2d8] ;  /* 0x0000b600fff07b82 */ /* 0x000e680000000800 */
[----:B------:R-:W1:Y:S04]  /*2d00*/  SHFL.IDX PT, R241, R241, RZ, 0x1f ;  /* 0x00001ffff1f17589 */ /* 0x000e6800000e0000 */
[----:B------:R-:W2:Y:S01]  /*2d10*/  @!P1 LDC.64 R20, c[0x0][0x250] ;  /* 0x00009400ff149b82 */ /* 0x000ea20000000a00 */
[----:B0-----:R-:W-:-:S05]  /*2d20*/  FMUL.FTZ R22, R243, R243 ;  /* 0x000000f3f3167220 */ /* 0x001fca0000410000 */
[----:B------:R-:W-:Y:S01]  /*2d30*/  FSEL R251, R22, RZ, P3 ;  /* 0x000000ff16fb7208 */ /* 0x000fe20001800000 */
[----:B-1----:R-:W-:Y:S01]  /*2d40*/  FFMA.FTZ R240, R241, UR7, R240 ;  /* 0x00000007f1f07c23 */ /* 0x002fe200080100f0 */
[----:B------:R-:W0:Y:S01]  /*2d50*/  @!P1 LDC.64 R22, c[0x0][0x258] ;  /* 0x00009600ff169b82 */ /* 0x000e220000000a00 */
[----:B------:R-:W-:Y:S01]  /*2d60*/  FSEL R241, R243, RZ, !P3 ;  /* 0x000000fff3f17208 */ /* 0x000fe20005800000 */
[----:B--2---:R-:W-:-:S04]  /*2d70*/  @!P1 IMAD.WIDE R20, R2, 0x4, R20 ;  /* 0x0000000402149825 */ /* 0x004fc800078e0214 */
[----:B------:R-:W-:Y:S01]  /*2d80*/  FADD.FTZ R240, R240, R251 ;  /* 0x000000fbf0f07221 */ /* 0x000fe20000010000 */
[--C-:B------:R-:W-:Y:S01]  /*2d90*/  FADD.FTZ R31, R31, -R241.reuse ;  /* 0x800000f11f1f7221 */ /* 0x100fe20000010000 */
[----:B------:R1:W-:Y:S01]  /*2da0*/  @!P1 STG.E desc[UR4][R20.64], R243 ;  /* 0x000000f314009986 */ /* 0x0003e2000c101904 */
[----:B------:R-:W-:-:S03]  /*2db0*/  FADD.FTZ R29, R29, -R241 ;  /* 0x800000f11d1d7221 */ /* 0x000fc60000010000 */
[----:B------:R-:W2:Y:S01]  /*2dc0*/  MUFU.RSQ R240, R240 ;  /* 0x000000f000f07308 */ /* 0x000ea20000001400 */
        /* <DEDUP_REMOVED lines=9> */
[--C-:B-1----:R-:W-:Y:S01]  /*2e60*/  FADD.FTZ R243, R32, -R241.reuse ;  /* 0x800000f120f37221 */ /* 0x102fe20000010000 */
[--C-:B------:R-:W-:Y:S01]  /*2e70*/  FADD.FTZ R18, R18, -R241.reuse ;  /* 0x800000f112127221 */ /* 0x100fe20000010000 */
[--C-:B------:R-:W-:Y:S01]  /*2e80*/  FADD.FTZ R19, R19, -R241.reuse ;  /* 0x800000f113137221 */ /* 0x100fe20000010000 */
[--C-:B------:R-:W-:Y:S01]  /*2e90*/  FADD.FTZ R8, R8, -R241.reuse ;  /* 0x800000f108087221 */ /* 0x100fe20000010000 */
[----:B------:R-:W-:Y:S01]  /*2ea0*/  FADD.FTZ R9, R9, -R241 ;  /* 0x800000f109097221 */ /* 0x000fe20000010000 */
[----:B0-----:R-:W-:-:S04]  /*2eb0*/  @!P1 IMAD.WIDE R20, R2, 0x4, R22 ;  /* 0x0000000402149825 */ /* 0x001fc800078e0216 */
[----:B------:R-:W-:Y:S01]  /*2ec0*/  FADD.FTZ R23, R30, -R241 ;  /* 0x800000f11e177221 */ /* 0x000fe20000010000 */
[C---:B--2---:R-:W-:Y:S01]  /*2ed0*/  FMUL.FTZ R22, R240.reuse, R31 ;  /* 0x0000001ff0167220 */ /* 0x044fe20000410000 */
[C---:B------:R-:W-:Y:S01]  /*2ee0*/  FMUL.FTZ R28, R240.reuse, R29 ;  /* 0x0000001df01c7220 */ /* 0x040fe20000410000 */
[----:B------:R-:W0:Y:S01]  /*2ef0*/  LDC.64 R30, c[0x0][0x2b8] ;  /* 0x0000ae00ff1e7b82 */ /* 0x000e220000000a00 */
[C---:B------:R-:W-:Y:S01]  /*2f00*/  FMUL.FTZ R23, R240.reuse, R23 ;  /* 0x00000017f0177220 */ /* 0x040fe20000410000 */
[----:B------:R-:W-:Y:S01]  /*2f10*/  FFMA.FTZ R22, R151, R22, R207 ;  /* 0x0000001697167223 */ /* 0x000fe200000100cf */
[----:B------:R1:W-:Y:S01]  /*2f20*/  @!P1 STG.E desc[UR4][R20.64], R240 ;  /* 0x000000f014009986 */ /* 0x0003e2000c101904 */
[----:B------:R-:W-:Y:S01]  /*2f30*/  FMUL.FTZ R243, R240, R243 ;  /* 0x000000f3f0f37220 */ /* 0x000fe20000410000 */
[----:B------:R-:W-:Y:S01]  /*2f40*/  FFMA.FTZ R23, R150, R23, R206 ;  /* 0x0000001796177223 */ /* 0x000fe200000100ce */
[----:B------:R-:W-:Y:S01]  /*2f50*/  FMUL.FTZ R251, R240, R251 ;  /* 0x000000fbf0fb7220 */ /* 0x000fe20000410000 */
[----:B------:R-:W-:Y:S01]  /*2f60*/  FFMA.FTZ R32, R149, R28, R205 ;  /* 0x0000001c95207223 */ /* 0x000fe200000100cd */
[----:B------:R-:W-:Y:S01]  /*2f70*/  FFMA.FTZ R243, R152, R243, R208 ;  /* 0x000000f398f37223 */ /* 0x000fe200000100d0 */
[--C-:B------:R-:W-:Y:S01]  /*2f80*/  FADD.FTZ R11, R11, -R241.reuse ;  /* 0x800000f10b0b7221 */ /* 0x100fe20000010000 */
[----:B------:R-:W-:Y:S01]  /*2f90*/  F2FP.F16.F32.PACK_AB R23, R22, R23 ;  /* 0x000000171617723e */ /* 0x000fe200000000ff */
[----:B------:R-:W-:Y:S01]  /*2fa0*/  FMUL.FTZ R22, R240, R35 ;  /* 0x00000023f0167220 */ /* 0x000fe20000410000 */
[----:B------:R-:W-:Y:S01]  /*2fb0*/  FFMA.FTZ R251, R148, R251, R204 ;  /* 0x000000fb94fb7223 */ /* 0x000fe200000100cc */
[--C-:B------:R-:W-:Y:S01]  /*2fc0*/  FADD.FTZ R218, R218, -R241.reuse ;  /* 0x800000f1dada7221 */ /* 0x100fe20000010000 */
[--C-:B------:R-:W-:Y:S01]  /*2fd0*/  FADD.FTZ R219, R219, -R241.reuse ;  /* 0x800000f1dbdb7221 */ /* 0x100fe20000010000 */
[----:B-1----:R-:W-:Y:S01]  /*2fe0*/  FADD.FTZ R21, R34, -R241 ;  /* 0x800000f122157221 */ /* 0x002fe20000010000 */
[----:B------:R-:W-:Y:S01]  /*2ff0*/  FMUL.FTZ R20, R240, R33 ;  /* 0x00000021f0147220 */ /* 0x000fe20000410000 */
[----:B------:R-:W-:Y:S01]  /*3000*/  FFMA.FTZ R28, R155, R22, R211 ;  /* 0x000000169b1c7223 */ /* 0x000fe200000100d3 */
[----:B------:R-:W-:Y:S01]  /*3010*/  F2FP.F16.F32.PACK_AB R22, R32, R251 ;  /* 0x000000fb2016723e */ /* 0x000fe200000000ff */
[C---:B------:R-:W-:Y:S01]  /*3020*/  FMUL.FTZ R21, R240.reuse, R21 ;  /* 0x00000015f0157220 */ /* 0x040fe20000410000 */
[----:B------:R-:W-:Y:S01]  /*3030*/  FFMA.FTZ R20, R153, R20, R209 ;  /* 0x0000001499147223 */ /* 0x000fe200000100d1 */
[C---:B------:R-:W-:Y:S01]  /*3040*/  FMUL.FTZ R8, R240.reuse, R8 ;  /* 0x00000008f0087220 */ /* 0x040fe20000410000 */
[----:B------:R-:W-:Y:S01]  /*3050*/  FMUL.FTZ R9, R240, R9 ;  /* 0x00000009f0097220 */ /* 0x000fe20000410000 */
[----:B------:R-:W-:Y:S01]  /*3060*/  FFMA.FTZ R21, R154, R21, R210 ;  /* 0x000000159a157223 */ /* 0x000fe200000100d2 */
[----:B------:R-:W-:Y:S01]  /*3070*/  FMUL.FTZ R11, R240, R11 ;  /* 0x0000000bf00b7220 */ /* 0x000fe20000410000 */
[----:B------:R-:W-:Y:S01]  /*3080*/  F2FP.F16.F32.PACK_AB R20, R20, R243 ;  /* 0x000000f31414723e */ /* 0x000fe200000000ff */
[----:B------:R-:W-:Y:S01]  /*3090*/  FADD.FTZ R10, R10, -R241 ;  /* 0x800000f10a0a7221 */ /* 0x000fe20000010000 */
[----:B------:R-:W-:Y:S01]  /*30a0*/  FMUL.FTZ R218, R240, R218 ;  /* 0x000000daf0da7220 */ /* 0x000fe20000410000 */
[----:B------:R-:W-:Y:S01]  /*30b0*/  F2FP.F16.F32.PACK_AB R21, R28, R21 ;  /* 0x000000151c15723e */ /* 0x000fe200000000ff */
[----:B0-----:R-:W-:-:S04]  /*30c0*/  IMAD.WIDE.U32 R28, R0, 0x10, R30 ;  /* 0x00000010001c7825 */ /* 0x001fc800078e001e */
[----:B------:R-:W-:Y:S01]  /*30d0*/  FADD.FTZ R0, R4, -R241 ;  /* 0x800000f104007221 */ /* 0x000fe20000010000 */
[C---:B------:R-:W-:Y:S01]  /*30e0*/  FMUL.FTZ R4, R240.reuse, R15 ;  /* 0x0000000ff0047220 */ /* 0x040fe20000410000 */
[C---:B------:R-:W-:Y:S01]  /*30f0*/  FMUL.FTZ R15, R240.reuse, R18 ;  /* 0x00000012f00f7220 */ /* 0x040fe20000410000 */
[C---:B------:R-:W-:Y:S01]  /*3100*/  FMUL.FTZ R219, R240.reuse, R219 ;  /* 0x000000dbf0db7220 */ /* 0x040fe20000410000 */
[----:B------:R0:W-:Y:S01]  /*3110*/  STG.E.128 desc[UR4][R28.64], R20 ;  /* 0x000000141c007986 */ /* 0x0001e2000c101d04 */
[----:B------:R-:W-:Y:S01]  /*3120*/  FFMA.FTZ R4, R143, R4, R199 ;  /* 0x000000048f047223 */ /* 0x000fe200000100c7 */
[----:B------:R-:W-:Y:S01]  /*3130*/  FMUL.FTZ R0, R240, R0 ;  /* 0x00000000f0007220 */ /* 0x000fe20000410000 */
[--C-:B------:R-:W-:Y:S01]  /*3140*/  FADD.FTZ R214, R214, -R241.reuse ;  /* 0x800000f1d6d67221 */ /* 0x100fe20000010000 */
[--C-:B------:R-:W-:Y:S01]  /*3150*/  FADD.FTZ R215, R215, -R241.reuse ;  /* 0x800000f1d7d77221 */ /* 0x100fe20000010000 */
[--C-:B------:R-:W-:Y:S01]  /*3160*/  FADD.FTZ R226, R226, -R241.reuse ;  /* 0x800000f1e2e27221 */ /* 0x100fe20000010000 */
[--C-:B------:R-:W-:Y:S01]  /*3170*/  FADD.FTZ R227, R227, -R241.reuse ;  /* 0x800000f1e3e37221 */ /* 0x100fe20000010000 */
[--C-:B------:R-:W-:Y:S01]  /*3180*/  FADD.FTZ R234, R234, -R241.reuse ;  /* 0x800000f1eaea7221 */ /* 0x100fe20000010000 */
[----:B------:R-:W-:Y:S01]  /*3190*/  FADD.FTZ R235, R235, -R241 ;  /* 0x800000f1ebeb7221 */ /* 0x000fe20000010000 */
[----:B------:R-:W-:Y:S01]  /*31a0*/  FFMA.FTZ R8, R136, R8, R192 ;  /* 0x0000000888087223 */ /* 0x000fe200000100c0 */
[----:B------:R-:W-:Y:S01]  /*31b0*/  FFMA.FTZ R9, R137, R9, R193 ;  /* 0x0000000989097223 */ /* 0x000fe200000100c1 */
[----:B------:R-:W-:Y:S01]  /*31c0*/  FFMA.FTZ R0, R132, R0, R188 ;  /* 0x0000000084007223 */ /* 0x000fe200000100bc */
[C---:B------:R-:W-:Y:S01]  /*31d0*/  FMUL.FTZ R10, R240.reuse, R10 ;  /* 0x0000000af00a7220 */ /* 0x040fe20000410000 */
[----:B------:R-:W-:Y:S01]  /*31e0*/  FFMA.FTZ R18, R127, R219, R183 ;  /* 0x000000db7f127223 */ /* 0x000fe200000100b7 */
[C---:B------:R-:W-:Y:S01]  /*31f0*/  FMUL.FTZ R214, R240.reuse, R214 ;  /* 0x000000d6f0d67220 */ /* 0x040fe20000410000 */
[----:B------:R-:W-:Y:S01]  /*3200*/  FMUL.FTZ R215, R240, R215 ;  /* 0x000000d7f0d77220 */ /* 0x000fe20000410000 */
[--C-:B------:R-:W-:Y:S01]  /*3210*/  FADD.FTZ R212, R212, -R241.reuse ;  /* 0x800000f1d4d47221 */ /* 0x100fe20000010000 */
[--C-:B------:R-:W-:Y:S01]  /*3220*/  FADD.FTZ R213, R213, -R241.reuse ;  /* 0x800000f1d5d57221 */ /* 0x100fe20000010000 */
[--C-:B0-----:R-:W-:Y:S01]  /*3230*/  FADD.FTZ R20, R5, -R241.reuse ;  /* 0x800000f105147221 */ /* 0x101fe20000010000 */
[----:B------:R-:W-:Y:S01]  /*3240*/  FMUL.FTZ R5, R240, R14 ;  /* 0x0000000ef0057220 */ /* 0x000fe20000410000 */
[--C-:B------:R-:W-:Y:S01]  /*3250*/  FADD.FTZ R21, R6, -R241.reuse ;  /* 0x800000f106157221 */ /* 0x100fe20000010000 */
[----:B------:R-:W-:Y:S01]  /*3260*/  FADD.FTZ R22, R7, -R241 ;  /* 0x800000f107167221 */ /* 0x000fe20000010000 */
[----:B------:R-:W-:Y:S01]  /*3270*/  FMUL.FTZ R6, R240, R17 ;  /* 0x00000011f0067220 */ /* 0x000fe20000410000 */
[----:B------:R-:W-:Y:S01]  /*3280*/  FFMA.FTZ R5, R142, R5, R198 ;  /* 0x000000058e057223 */ /* 0x000fe200000100c6 */
[C---:B------:R-:W-:Y:S01]  /*3290*/  FMUL.FTZ R17, R240.reuse, R12 ;  /* 0x0000000cf0117220 */ /* 0x040fe20000410000 */
[C---:B------:R-:W-:Y:S01]  /*32a0*/  FMUL.FTZ R12, R240.reuse, R13 ;  /* 0x0000000df00c7220 */ /* 0x040fe20000410000 */
[----:B------:R-:W-:Y:S01]  /*32b0*/  FMUL.FTZ R14, R240, R19 ;  /* 0x00000013f00e7220 */ /* 0x000fe20000410000 */
[----:B------:R-:W-:Y:S01]  /*32c0*/  FFMA.FTZ R13, R145, R6, R201 ;  /* 0x00000006910d7223 */ /* 0x000fe200000100c9 */
[----:B------:R-:W-:Y:S01]  /*32d0*/  F2FP.F16.F32.PACK_AB R7, R4, R5 ;  /* 0x000000050407723e */ /* 0x000fe200000000ff */
[----:B------:R-:W-:Y:S01]  /*32e0*/  FMUL.FTZ R5, R240, R16 ;  /* 0x00000010f0057220 */ /* 0x000fe20000410000 */
[----:B------:R-:W-:Y:S01]  /*32f0*/  FFMA.FTZ R17, R140, R17, R196 ;  /* 0x000000118c117223 */ /* 0x000fe200000100c4 */
[----:B------:R-:W-:Y:S01]  /*3300*/  FFMA.FTZ R12, R141, R12, R197 ;  /* 0x0000000c8d0c7223 */ /* 0x000fe200000100c5 */
[----:B------:R-:W-:Y:S01]  /*3310*/  FFMA.FTZ R14, R147, R14, R203 ;  /* 0x0000000e930e7223 */ /* 0x000fe200000100cb */
[----:B------:R-:W-:Y:S01]  /*3320*/  FFMA.FTZ R4, R144, R5, R200 ;  /* 0x0000000590047223 */ /* 0x000fe200000100c8 */
[----:B------:R-:W-:Y:S01]  /*3330*/  FFMA.FTZ R5, R146, R15, R202 ;  /* 0x0000000f92057223 */ /* 0x000fe200000100ca */
[----:B------:R-:W-:Y:S01]  /*3340*/  FMUL.FTZ R20, R240, R20 ;  /* 0x00000014f0147220 */ /* 0x000fe20000410000 */
[----:B------:R-:W-:Y:S01]  /*3350*/  F2FP.F16.F32.PACK_AB R6, R12, R17 ;  /* 0x000000110c06723e */ /* 0x000fe200000000ff */
[----:B------:R-:W-:Y:S01]  /*3360*/  FMUL.FTZ R21, R240, R21 ;  /* 0x00000015f0157220 */ /* 0x000fe20000410000 */
[----:B------:R-:W-:Y:S01]  /*3370*/  F2FP.F16.F32.PACK_AB R4, R13, R4 ;  /* 0x000000040d04723e */ /* 0x000fe200000000ff */
[----:B------:R-:W-:Y:S01]  /*3380*/  IMAD.WIDE.U32 R12, R247, 0x10, R30 ;  /* 0x00000010f70c7825 */ /* 0x000fe200078e001e */
[----:B------:R-:W-:-:S03]  /*3390*/  F2FP.F16.F32.PACK_AB R5, R14, R5 ;  /* 0x000000050e05723e */ /* 0x000fc600000000ff */
[----:B------:R-:W-:Y:S01]  /*33a0*/  FMUL.FTZ R22, R240, R22 ;  /* 0x00000016f0167220 */ /* 0x000fe20000410000 */
[----:B------:R-:W-:Y:S01]  /*33b0*/  FADD.FTZ R216, R216, -R241 ;  /* 0x800000f1d8d87221 */ /* 0x000fe20000010000 */
[----:B------:R-:W-:-:S04]  /*33c0*/  IMAD.WIDE.U32 R14, R3, 0x10, R30 ;  /* 0x00000010030e7825 */ /* 0x000fc800078e001e */
[----:B------:R-:W-:Y:S01]  /*33d0*/  FFMA.FTZ R3, R133, R20, R189 ;  /* 0x0000001485037223 */ /* 0x000fe200000100bd */
[----:B------:R0:W-:Y:S01]  /*33e0*/  STG.E.128 desc[UR4][R12.64], R4 ;  /* 0x000000040c007986 */ /* 0x0001e2000c101d04 */
[--C-:B------:R-:W-:Y:S01]  /*33f0*/  FADD.FTZ R217, R217, -R241.reuse ;  /* 0x800000f1d9d97221 */ /* 0x100fe20000010000 */
        /* <DEDUP_REMOVED lines=16> */
[----:B0-----:R-:W-:Y:S01]  /*3500*/  FFMA.FTZ R5, R139, R11, R195 ;  /* 0x0000000b8b057223 */ /* 0x001fe200000100c3 */
[----:B------:R-:W-:Y:S01]  /*3510*/  FFMA.FTZ R11, R126, R218, R182 ;  /* 0x000000da7e0b7223 */ /* 0x000fe200000100b6 */
[--C-:B------:R-:W-:Y:S01]  /*3520*/  FADD.FTZ R232, R232, -R241.reuse ;  /* 0x800000f1e8e87221 */ /* 0x100fe20000010000 */
[--C-:B------:R-:W-:Y:S01]  /*3530*/  FADD.FTZ R233, R233, -R241.reuse ;  /* 0x800000f1e9e97221 */ /* 0x100fe20000010000 */
[--C-:B------:R-:W-:Y:S01]  /*3540*/  FADD.FTZ R24, R24, -R241.reuse ;  /* 0x800000f118187221 */ /* 0x100fe20000010000 */
[----:B------:R-:W-:Y:S01]  /*3550*/  FADD.FTZ R25, R25, -R241 ;  /* 0x800000f119197221 */ /* 0x000fe20000010000 */
[----:B------:R-:W-:-:S04]  /*3560*/  IMAD.WIDE.U32 R12, R245, 0x10, R30 ;  /* 0x00000010f50c7825 */ /* 0x000fc800078e001e */
[----:B------:R-:W-:Y:S01]  /*3570*/  FFMA.FTZ R10, R138, R10, R194 ;  /* 0x0000000a8a0a7223 */ /* 0x000fe200000100c2 */
[----:B------:R-:W-:Y:S01]  /*3580*/  F2FP.F16.F32.PACK_AB R6, R3, R0 ;  /* 0x000000000306723e */ /* 0x000fe200000000ff */
[--C-:B------:R-:W-:Y:S01]  /*3590*/  FADD.FTZ R236, R236, -R241.reuse ;  /* 0x800000f1ecec7221 */ /* 0x100fe20000010000 */
[----:B------:R-:W-:Y:S01]  /*35a0*/  F2FP.F16.F32.PACK_AB R4, R9, R8 ;  /* 0x000000080904723e */ /* 0x000fe200000000ff */
[--C-:B------:R-:W-:Y:S01]  /*35b0*/  FADD.FTZ R237, R237, -R241.reuse ;  /* 0x800000f1eded7221 */ /* 0x100fe20000010000 */
[--C-:B------:R-:W-:Y:S01]  /*35c0*/  FADD.FTZ R238, R238, -R241.reuse ;  /* 0x800000f1eeee7221 */ /* 0x100fe20000010000 */
[----:B------:R-:W-:Y:S01]  /*35d0*/  FADD.FTZ R239, R239, -R241 ;  /* 0x800000f1efef7221 */ /* 0x000fe20000010000 */
[----:B------:R-:W-:-:S04]  /*35e0*/  IMAD.WIDE.U32 R246, R246, 0x10, R30 ;  /* 0x00000010f6f67825 */ /* 0x000fc800078e001e */
[----:B------:R-:W-:Y:S01]  /*35f0*/  FFMA.FTZ R21, R134, R21, R190 ;  /* 0x0000001586157223 */ /* 0x000fe200000100be */
[----:B------:R-:W-:Y:S01]  /*3600*/  FFMA.FTZ R22, R135, R22, R191 ;  /* 0x0000001687167223 */ /* 0x000fe200000100bf */
[----:B------:R-:W-:Y:S01]  /*3610*/  F2FP.F16.F32.PACK_AB R11, R18, R11 ;  /* 0x0000000b120b723e */ /* 0x000fe200000000ff */
[----:B------:R-:W-:-:S04]  /*3620*/  IMAD.WIDE.U32 R244, R244, 0x10, R30 ;  /* 0x00000010f4f47825 */ /* 0x000fc800078e001e */
[----:B------:R-:W-:Y:S01]  /*3630*/  FFMA.FTZ R9, R130, R214, R186 ;  /* 0x000000d682097223 */ /* 0x000fe200000100ba */
[----:B------:R-:W-:Y:S01]  /*3640*/  FFMA.FTZ R0, R131, R215, R187 ;  /* 0x000000d783007223 */ /* 0x000fe200000100bb */
[----:B------:R-:W-:Y:S01]  /*3650*/  FMUL.FTZ R212, R240, R212 ;  /* 0x000000d4f0d47220 */ /* 0x000fe20000410000 */
[----:B------:R-:W-:-:S04]  /*3660*/  IMAD.WIDE.U32 R16, R249, 0x10, R30 ;  /* 0x00000010f9107825 */ /* 0x000fc800078e001e */
[C---:B------:R-:W-:Y:S01]  /*3670*/  FMUL.FTZ R213, R240.reuse, R213 ;  /* 0x000000d5f0d57220 */ /* 0x040fe20000410000 */
[C---:B------:R-:W-:Y:S01]  /*3680*/  FMUL.FTZ R216, R240.reuse, R216 ;  /* 0x000000d8f0d87220 */ /* 0x040fe20000410000 */
[----:B------:R-:W-:Y:S01]  /*3690*/  FMUL.FTZ R217, R240, R217 ;  /* 0x000000d9f0d97220 */ /* 0x000fe20000410000 */
        /* <DEDUP_REMOVED lines=69> */
[----:B------:R-:W-:Y:S02]  /*3af0*/  IADD3 R2, R2, UR10, RZ ;  /* 0x0000000a02027c10 */ /* 0x000fe4000fffe0ff */
[----:B------:R-:W-:Y:S01]  /*3b00*/  SEL R238, RZ, 0x1, P4 ;  /* 0x00000001ffee7807 */ /* 0x000fe20002000000 */
[----:B------:R0:W-:Y:S01]  /*3b10*/  STG.E.128 desc[UR4][R16.64], R24 ;  /* 0x0000001810007986 */ /* 0x0001e2000c101d04 */
[----:B------:R-:W-:-:S13]  /*3b20*/  ISETP.GE.AND P1, PT, R2, UR11, PT ;  /* 0x0000000b02007c0c */ /* 0x000fda000bf26270 */
[----:B------:R-:W-:Y:S05]  /*3b30*/  @!P1 BRA `(.L_x_36123) ;  /* 0xffffffc800cc9947 */ /* 0x000fea000383ffff */
[----:B------:R-:W-:Y:S05]  /*3b40*/  EXIT ;  /* 0x000000000000794d */ /* 0x000fea0003800000 */
.L_x_36122:
[----:B------:R-:W-:Y:S01]  /*3b50*/  HFMA2.MMA R243, -RZ, RZ, 0, 5.9604644775390625e-08 ;  /* 0x00000001fff37435 */ /* 0x000fe200000001ff */
[----:B------:R-:W-:Y:S02]  /*3b60*/  MOV R250, R248 ;  /* 0x000000f800fa7202 */ /* 0x000fe40000000f00 */
[----:B------:R-:W-:Y:S02]  /*3b70*/  MOV R242, 0x1f ;  /* 0x0000001f00f27802 */ /* 0x000fe40000000f00 */
[----:B------:R-:W-:-:S07]  /*3b80*/  MOV R241, 0xffffffff ;  /* 0xffffffff00f17802 */ /* 0x000fce0000000f00 */
[----:B------:R-:W-:Y:S05]  /*3b90*/  WARPSYNC.COLLECTIVE R241, `(.L_x_36124) ;  /* 0x00000000f1087348 */ /* 0x000fea0003c00000 */
[----:B------:R0:W1:Y:S02]  /*3ba0*/  SHFL.BFLY P2, R21, R250, R243, R242 ;  /* 0x0c0000f3fa157389 */ /* 0x00006400000400f2 */
[----:B01----:R-:W-:Y:S01]  /*3bb0*/  ENDCOLLECTIVE ;  /* 0x000000000000791b */ /* 0x003fe20003800000 */
.L_x_36124:
[----:B------:R-:W-:Y:S01]  /*3bc0*/  HFMA2.MMA R243, -RZ, RZ, 0, 1.1920928955078125e-07 ;  /* 0x00000002fff37435 */ /* 0x000fe200000001ff */
[----:B------:R-:W-:-:S10]  /*3bd0*/  FADD.FTZ R250, R248, R21 ;  /* 0x00000015f8fa7221 */ /* 0x000fd40000010000 */
[----:B------:R-:W-:Y:S05]  /*3be0*/  WARPSYNC.COLLECTIVE R241, `(.L_x_36125) ;  /* 0x00000000f1087348 */ /* 0x000fea0003c00000 */
[----:B------:R0:W1:Y:S02]  /*3bf0*/  SHFL.BFLY P2, R21, R250, R243, R242 ;  /* 0x0c0000f3fa157389 */ /* 0x00006400000400f2 */
[----:B01----:R-:W-:Y:S01]  /*3c00*/  ENDCOLLECTIVE ;  /* 0x000000000000791b */ /* 0x003fe20003800000 */
.L_x_36125:
[----:B------:R-:W-:Y:S01]  /*3c10*/  HFMA2.MMA R243, -RZ, RZ, 0, 2.384185791015625e-07 ;  /* 0x00000004fff37435 */ /* 0x000fe200000001ff */
[----:B------:R-:W-:-:S05]  /*3c20*/  FADD.FTZ R251, R250, R21 ;  /* 0x00000015fafb7221 */ /* 0x000fca0000010000 */
[----:B------:R-:W-:-:S07]  /*3c30*/  MOV R250, R251 ;  /* 0x000000fb00fa7202 */ /* 0x000fce0000000f00 */
[----:B------:R-:W-:Y:S05]  /*3c40*/  WARPSYNC.COLLECTIVE R241, `(.L_x_36126) ;  /* 0x00000000f1087348 */ /* 0x000fea0003c00000 */
[----:B------:R0:W1:Y:S02]  /*3c50*/  SHFL.BFLY P2, R21, R250, R243, R242 ;  /* 0x0c0000f3fa157389 */ /* 0x00006400000400f2 */
[----:B01----:R-:W-:Y:S01]  /*3c60*/  ENDCOLLECTIVE ;  /* 0x000000000000791b */ /* 0x003fe20003800000 */
.L_x_36126:
[----:B------:R-:W-:Y:S01]  /*3c70*/  HFMA2.MMA R243, -RZ, RZ, 0, 4.76837158203125e-07 ;  /* 0x00000008fff37435 */ /* 0x000fe200000001ff */
[----:B------:R-:W-:-:S05]  /*3c80*/  FADD.FTZ R251, R251, R21 ;  /* 0x00000015fbfb7221 */ /* 0x000fca0000010000 */
[----:B------:R-:W-:-:S07]  /*3c90*/  MOV R250, R251 ;  /* 0x000000fb00fa7202 */ /* 0x000fce0000000f00 */
[----:B------:R-:W-:Y:S05]  /*3ca0*/  WARPSYNC.COLLECTIVE R241, `(.L_x_36127) ;  /* 0x00000000f1087348 */ /* 0x000fea0003c00000 */
[----:B------:R0:W1:Y:S02]  /*3cb0*/  SHFL.BFLY P2, R21, R250, R243, R242 ;  /* 0x0c0000f3fa157389 */ /* 0x00006400000400f2 */
[----:B01----:R-:W-:Y:S01]  /*3cc0*/  ENDCOLLECTIVE ;  /* 0x000000000000791b */ /* 0x003fe20003800000 */
.L_x_36127:
[----:B------:R-:W-:Y:S01]  /*3cd0*/  HFMA2.MMA R243, -RZ, RZ, 0, 9.5367431640625e-07 ;  /* 0x00000010fff37435 */ /* 0x000fe200000001ff */
[----:B------:R-:W-:-:S05]  /*3ce0*/  FADD.FTZ R20, R251, R21 ;  /* 0x00000015fb147221 */ /* 0x000fca0000010000 */
[----:B------:R-:W-:-:S07]  /*3cf0*/  MOV R250, R20 ;  /* 0x0000001400fa7202 */ /* 0x000fce0000000f00 */
[----:B------:R-:W-:Y:S05]  /*3d00*/  WARPSYNC.COLLECTIVE R241, `(.L_x_36128) ;  /* 0x00000000f1087348 */ /* 0x000fea0003c00000 */
[----:B------:R0:W1:Y:S02]  /*3d10*/  SHFL.BFLY P2, R21, R250, R243, R242 ;  /* 0x0c0000f3fa157389 */ /* 0x00006400000400f2 */
[----:B01----:R-:W-:Y:S01]  /*3d20*/  ENDCOLLECTIVE ;  /* 0x000000000000791b */ /* 0x003fe20003800000 */
.L_x_36128:
        /* <DEDUP_REMOVED lines=120> */
.L_x_36129:
[----:B------:R-:W-:Y:S01]  /*44b0*/  HFMA2.MMA R243, -RZ, RZ, 0, 1.1920928955078125e-07 ;  /* 0x00000002fff37435 */ /* 0x000fe200000001ff */
[----:B------:R-:W-:-:S10]  /*44c0*/  FADD.FTZ R250, R248, R21 ;  /* 0x00000015f8fa7221 */ /* 0x000fd40000010000 */
[----:B------:R-:W-:Y:S05]  /*44d0*/  WARPSYNC.COLLECTIVE R241, `(.L_x_36130) ;  /* 0x00000000f1087348 */ /* 0x000fea0003c00000 */
[----:B------:R0:W1:Y:S02]  /*44e0*/  SHFL.BFLY P2, R21, R250, R243, R242 ;  /* 0x0c0000f3fa157389 */ /* 0x00006400000400f2 */
[----:B01----:R-:W-:Y:S01]  /*44f0*/  ENDCOLLECTIVE ;  /* 0x000000000000791b */ /* 0x003fe20003800000 */
.L_x_36130:
[----:B------:R-:W-:Y:S01]  /*4500*/  HFMA2.MMA R243, -RZ, RZ, 0, 2.384185791015625e-07 ;  /* 0x00000004fff37435 */ /* 0x000fe200000001ff */
[----:B------:R-:W-:-:S05]  /*4510*/  FADD.FTZ R251, R250, R21 ;  /* 0x00000015fafb7221 */ /* 0x000fca0000010000 */
[----:B------:R-:W-:-:S07]  /*4520*/  MOV R250, R251 ;  /* 0x000000fb00fa7202 */ /* 0x000fce0000000f00 */
[----:B------:R-:W-:Y:S05]  /*4530*/  WARPSYNC.COLLECTIVE R241, `(.L_x_36131) ;  /* 0x00000000f1087348 */ /* 0x000fea0003c00000 */
[----:B------:R0:W1:Y:S02]  /*4540*/  SHFL.BFLY P2, R21, R250, R243, R242 ;  /* 0x0c0000f3fa157389 */ /* 0x00006400000400f2 */
[----:B01----:R-:W-:Y:S01]  /*4550*/  ENDCOLLECTIVE ;  /* 0x000000000000791b */ /* 0x003fe20003800000 */
.L_x_36131:
[----:B------:R-:W-:Y:S01]  /*4560*/  HFMA2.MMA R243, -RZ, RZ, 0, 4.76837158203125e-07 ;  /* 0x00000008fff37435 */ /* 0x000fe200000001ff */
[----:B------:R-:W-:-:S05]  /*4570*/  FADD.FTZ R251, R251, R21 ;  /* 0x00000015fbfb7221 */ /* 0x000fca0000010000 */
[----:B------:R-:W-:-:S07]  /*4580*/  MOV R250, R251 ;  /* 0x000000fb00fa7202 */ /* 0x000fce0000000f00 */
[----:B------:R-:W-:Y:S05]  /*4590*/  WARPSYNC.COLLECTIVE R241, `(.L_x_36132) ;  /* 0x00000000f1087348 */ /* 0x000fea0003c00000 */
[----:B------:R0:W1:Y:S02]  /*45a0*/  SHFL.BFLY P2, R21, R250, R243, R242 ;  /* 0x0c0000f3fa157389 */ /* 0x00006400000400f2 */
[----:B01----:R-:W-:Y:S01]  /*45b0*/  ENDCOLLECTIVE ;  /* 0x000000000000791b */ /* 0x003fe20003800000 */
.L_x_36132:
[----:B------:R-:W-:Y:S01]  /*45c0*/  HFMA2.MMA R243, -RZ, RZ, 0, 9.5367431640625e-07 ;  /* 0x00000010fff37435 */ /* 0x000fe200000001ff */
[----:B------:R-:W-:-:S05]  /*45d0*/  FADD.FTZ R248, R251, R21 ;  /* 0x00000015fbf87221 */ /* 0x000fca0000010000 */
[----:B------:R-:W-:-:S07]  /*45e0*/  MOV R250, R248 ;  /* 0x000000f800fa7202 */ /* 0x000fce0000000f00 */
[----:B------:R-:W-:Y:S05]  /*45f0*/  WARPSYNC.COLLECTIVE R241, `(.L_x_36133) ;  /* 0x00000000f1087348 */ /* 0x000fea0003c00000 */
[----:B------:R0:W1:Y:S02]  /*4600*/  SHFL.BFLY P2, R21, R250, R243, R242 ;  /* 0x0c0000f3fa157389 */ /* 0x00006400000400f2 */
[----:B01----:R-:W-:Y:S01]  /*4610*/  ENDCOLLECTIVE ;  /* 0x000000000000791b */ /* 0x003fe20003800000 */
.L_x_36133:
[----:B------:R-:W-:Y:S05]  /*4620*/  BRA `(.L_x_36134) ;  /* 0xffffffe000d07947 */ /* 0x000fea000383ffff */
.L_x_36135:
        /* <DEDUP_REMOVED lines=13> */
.L_x_46077:


//--------------------- .text._ZN10layer_norm13ln_fwd_kernelINS_13Kernel_traitsIf6__halffS2_fjLj7168ELj1ELj1ELj4ELj16ENS_18Kernel_traits_baseILj7168EfS2_fS2_fjLj128EEEEELb0ELb1ELb1ELb0EEEvNS_9FwdParamsE --------------------------
	.section	.text._ZN10layer_norm13ln_fwd_kernelINS_13Kernel_traitsIf6__halffS2_fjLj7168ELj1ELj1ELj4ELj16ENS_18Kernel_traits_baseILj7168EfS2_fS2_fjLj128EEEEELb0ELb1ELb1ELb0EEEvNS_9FwdParamsE,"ax",@progbits
	.align	128
        .global         _ZN10layer_norm13ln_fwd_kernelINS_13Kernel_traitsIf6__halffS2_fjLj7168ELj1ELj1ELj4ELj16ENS_18Kernel_traits_baseILj7168EfS2_fS2_fjLj128EEEEELb0ELb1ELb1ELb0EEEvNS_9FwdParamsE
        .type           _ZN10layer_norm13ln_fwd_kernelINS_13Kernel_traitsIf6__halffS2_fjLj7168ELj1ELj1ELj4ELj16ENS_18Kernel_traits_baseILj7168EfS2_fS2_fjLj128EEEEELb0ELb1ELb1ELb0EEEvNS_9FwdParamsE,@function
        .size           _ZN10layer_norm13ln_fwd_kernelINS_13Kernel_traitsIf6__halffS2_fjLj7168ELj1ELj1ELj4ELj16ENS_18Kernel_traits_baseILj7168EfS2_fS2_fjLj128EEEEELb0ELb1ELb1ELb0EEEvNS_9FwdParamsE,(.L_x_46078 - _ZN10layer_norm13ln_fwd_kernelINS_13Kernel_traitsIf6__halffS2_fjLj7168ELj1ELj1ELj4ELj16ENS_18Kernel_traits_baseILj7168EfS2_fS2_fjLj128EEEEELb0ELb1ELb1ELb0EEEvNS_9FwdParamsE)
        .other          _ZN10layer_norm13ln_fwd_kernelINS_13Kernel_traitsIf6__halffS2_fjLj7168ELj1ELj1ELj4ELj16ENS_18Kernel_traits_baseILj7168EfS2_fS2_fjLj128EEEEELb0ELb1ELb1ELb0EEEvNS_9FwdParamsE,@"STO_CUDA_ENTRY STV_DEFAULT"
_ZN10layer_norm13ln_fwd_kernelINS_13Kernel_traitsIf6__halffS2_fjLj7168ELj1ELj1ELj4ELj16ENS_18Kernel_traits_baseILj7168EfS2_fS2_fjLj128EEEEELb0ELb1ELb1ELb0EEEvNS_9FwdParamsE:
.text._ZN10layer_norm13ln_fwd_kernelINS_13Kernel_traitsIf6__halffS2_fjLj7168ELj1ELj1ELj4ELj16ENS_18Kernel_traits_baseILj7168EfS2_fS2_fjLj128EEEEELb0ELb1ELb1ELb0EEEvNS_9FwdParamsE:
        /* <DEDUP_REMOVED lines=47> */
.L_x_36137:
[----:B------:R-:W-:Y:S05]  /*02f0*/  BSYNC B0 ;  /* 0x0000000000007941 */ /* 0x000fea0003800000 */
.L_x_36136:
        /* <DEDUP_REMOVED lines=23> */
.L_x_36139:
[----:B------:R-:W-:Y:S05]  /*0470*/  BSYNC B0 ;  /* 0x0000000000007941 */ /* 0x000fea0003800000 */
.L_x_36138:
        /* <DEDUP_REMOVED lines=23> */
.L_x_36141:
[----:B------:R-:W-:Y:S05]  /*05f0*/  BSYNC B0 ;  /* 0x0000000000007941 */ /* 0x000fea0003800000 */
.L_x_36140:
        /* <DEDUP_REMOVED lines=23> */
.L_x_36143:
[----:B------:R-:W-:Y:S05]  /*0770*/  BSYNC B0 ;  /* 0x0000000000007941 */ /* 0x000fea0003800000 */
.L_x_36142:
        /* <DEDUP_REMOVED lines=23> */
.L_x_36145:
[----:B------:R-:W-:Y:S05]  /*08f0*/  BSYNC B0 ;  /* 0x0000000000007941 */ /* 0x000fea0003800000 */
.L_x_36144:
        /* <DEDUP_REMOVED lines=26> */
.L_x_36147:
[----:B------:R-:W-:Y:S05]  /*0aa0*/  BSYNC B0 ;  /* 0x0000000000007941 */ /* 0x000fea0003800000 */
.L_x_36146:
        /* <DEDUP_REMOVED lines=25> */
.L_x_36149:
[----:B------:R-:W-:Y:S05]  /*0c40*/  BSYNC B0 ;  /* 0x0000000000007941 */ /* 0x000fea0003800000 */
.L_x_36148:
        /* <DEDUP_REMOVED lines=29> */
.L_x_36291:
        /* <DEDUP_REMOVED lines=61> */
.L_x_36153:
[----:B------:R-:W-:Y:S05]  /*11f0*/  BSYNC B1 ;  /* 0x0000000000017941 */ /* 0x000fea0003800000 */
.L_x_36152:
[----:B------:R-:W-:Y:S04]  /*1200*/  BSSY B1, `(.L_x_36154) ;  /* 0x0000006000017945 */ /* 0x000fe80003800000 */
[----:B------:R-:W-:Y:S05]  /*1210*/  @!P3 BRA `(.L_x_36155) ;  /* 0x000000000010b947 */ /* 0x000fea0003800000 */
[----:B-----5:R-:W-:-:S05]  /*1220*/  HADD2.F32 R185, -RZ, R180.H1_H1 ;  /* 0x300000b4ffb97230 */ /* 0x020fca0000004100 */
[----:B------:R-:W-:-:S04]  /*1230*/  FMUL.FTZ R236, R185, UR6 ;  /* 0x00000006b9ec7c20 */ /* 0x000fc80008410000 */
[----:B------:R-:W-:-:S04]  /*1240*/  FMUL.FTZ R185, R21, R236 ;  /* 0x000000ec15b97220 */ /* 0x000fc80000410000 */
[----:B------:R-:W-:-:S07]  /*1250*/  @P2 FADD.FTZ R185, R169, R185 ;  /* 0x000000b9a9b92221 */ /* 0x000fce0000010000 */
.L_x_36155:
[----:B------:R-:W-:Y:S05]  /*1260*/  BSYNC B1 ;  /* 0x0000000000017941 */ /* 0x000fea0003800000 */
.L_x_36154:
[----:B------:R-:W-:Y:S04]  /*1270*/  BSSY B1, `(.L_x_36156) ;  /* 0x0000006000017945 */ /* 0x000fe80003800000 */
[----:B------:R-:W-:Y:S05]  /*1280*/  @!P3 BRA `(.L_x_36157) ;  /* 0x000000000010b947 */ /* 0x000fea0003800000 */
[----:B-----5:R-:W-:-:S05]  /*1290*/  HADD2.F32 R186, -RZ, R181.H0_H0 ;  /* 0x200000b5ffba7230 */ /* 0x020fca0000004100 */
[----:B------:R-:W-:-:S04]  /*12a0*/  FMUL.FTZ R237, R186, UR6 ;  /* 0x00000006baed7c20 */ /* 0x000fc80008410000 */
[----:B------:R-:W-:-:S04]  /*12b0*/  FMUL.FTZ R186, R22, R237 ;  /* 0x000000ed16ba7220 */ /* 0x000fc80000410000 */
[----:B------:R-:W-:-:S07]  /*12c0*/  @P2 FADD.FTZ R186, R170, R186 ;  /* 0x000000baaaba2221 */ /* 0x000fce0000010000 */
.L_x_36157:
[----:B------:R-:W-:Y:S05]  /*12d0*/  BSYNC B1 ;  /* 0x0000000000017941 */ /* 0x000fea0003800000 */
.L_x_36156:
[----:B------:R-:W-:Y:S04]  /*12e0*/  BSSY B1, `(.L_x_36158) ;  /* 0x0000006000017945 */ /* 0x000fe80003800000 */
[----:B------:R-:W-:Y:S05]  /*12f0*/  @!P3 BRA `(.L_x_36159) ;  /* 0x000000000010b947 */ /* 0x000fea0003800000 */
[----:B-----5:R-:W-:-:S05]  /*1300*/  HADD2.F32 R187, -RZ, R181.H1_H1 ;  /* 0x300000b5ffbb7230 */ /* 0x020fca0000004100 */
[----:B------:R-:W-:-:S04]  /*1310*/  FMUL.FTZ R236, R187, UR6 ;  /* 0x00000006bbec7c20 */ /* 0x000fc80008410000 */
[----:B------:R-:W-:-:S04]  /*1320*/  FMUL.FTZ R187, R23, R236 ;  /* 0x000000ec17bb7220 */ /* 0x000fc80000410000 */
[----:B------:R-:W-:-:S07]  /*1330*/  @P2 FADD.FTZ R187, R171, R187 ;  /* 0x000000bbabbb2221 */ /* 0x000fce0000010000 */
.L_x_36159:
[----:B------:R-:W-:Y:S05]  /*1340*/  BSYNC B1 ;  /* 0x0000000000017941 */ /* 0x000fea0003800000 */
.L_x_36158:
[----:B------:R-:W-:Y:S04]  /*1350*/  BSSY B1, `(.L_x_36160) ;  /* 0x0000006000017945 */ /* 0x000fe80003800000 */
[----:B------:R-:W-:Y:S05]  /*1360*/  @!P3 BRA `(.L_x_36161) ;  /* 0x000000000010b947 */ /* 0x000fea0003800000 */
[----:B-----5:R-:W-:-:S05]  /*1370*/  HADD2.F32 R176, -RZ, R182.H0_H0 ;  /* 0x200000b6ffb07230 */ /* 0x020fca0000004100 */
[----:B------:R-:W-:-:S04]  /*1380*/  FMUL.FTZ R237, R176, UR6 ;  /* 0x00000006b0ed7c20 */ /* 0x000fc80008410000 */
[----:B------:R-:W-:-:S04]  /*1390*/  FMUL.FTZ R176, R16, R237 ;  /* 0x000000ed10b07220 */ /* 0x000fc80000410000 */
[----:B------:R-:W-:-:S07]  /*13a0*/  @P2 FADD.FTZ R176, R172, R176 ;  /* 0x000000b0acb02221 */ /* 0x000fce0000010000 */
.L_x_36161:
[----:B------:R-:W-:Y:S05]  /*13b0*/  BSYNC B1 ;  /* 0x0000000000017941 */ /* 0x000fea0003800000 */
.L_x_36160:
[----:B------:R-:W-:Y:S04]  /*13c0*/  BSSY B1, `(.L_x_36162) ;  /* 0x0000006000017945 */ /* 0x000fe80003800000 */
[----:B------:R-:W-:Y:S05]  /*13d0*/  @!P3 BRA `(.L_x_36163) ;  /* 0x000000000010b947 */ /* 0x000fea0003800000 */
[----:B-----5:R-:W-:-:S05]  /*13e0*/  HADD2.F32 R177, -RZ, R182.H1_H1 ;  /* 0x300000b6ffb17230 */ /* 0x020fca0000004100 */
[----:B------:R-:W-:-:S04]  /*13f0*/  FMUL.FTZ R236, R177, UR6 ;  /* 0x00000006b1ec7c20 */ /* 0x000fc80008410000 */
[----:B------:R-:W-:-:S04]  /*1400*/  FMUL.FTZ R177, R17, R236 ;  /* 0x000000ec11b17220 */ /* 0x000fc80000410000 */
[----:B------:R-:W-:-:S07]  /*1410*/  @P2 FADD.FTZ R177, R173, R177 ;  /* 0x000000b1adb12221 */ /* 0x000fce0000010000 */
.L_x_36163:
[----:B------:R-:W-:Y:S05]  /*1420*/  BSYNC B1 ;  /* 0x0000000000017941 */ /* 0x000fea0003800000 */
.L_x_36162:
[----:B------:R-:W-:Y:S04]  /*1430*/  BSSY B1, `(.L_x_36164) ;  /* 0x0000006000017945 */ /* 0x000fe80003800000 */
[----:B------:R-:W-:Y:S05]  /*1440*/  @!P3 BRA `(.L_x_36165) ;  /* 0x000000000010b947 */ /* 0x000fea0003800000 */
[----:B-----5:R-:W-:-:S05]  /*1450*/  HADD2.F32 R178, -RZ, R183.H0_H0 ;  /* 0x200000b7ffb27230 */ /* 0x020fca0000004100 */
[----:B------:R-:W-:-:S04]  /*1460*/  FMUL.FTZ R237, R178, UR6 ;  /* 0x00000006b2ed7c20 */ /* 0x000fc80008410000 */
[----:B------:R-:W-:-:S04]  /*1470*/  FMUL.FTZ R178, R18, R237 ;  /* 0x000000ed12b27220 */ /* 0x000fc80000410000 */
[----:B------:R-:W-:-:S07]  /*1480*/  @P2 FADD.FTZ R178, R174, R178 ;  /* 0x000000b2aeb22221 */ /* 0x000fce0000010000 */
.L_x_36165:
[----:B------:R-:W-:Y:S05]  /*1490*/  BSYNC B1 ;  /* 0x0000000000017941 */ /* 0x000fea0003800000 */
.L_x_36164:
[----:B------:R-:W-:Y:S04]  /*14a0*/  BSSY B1, `(.L_x_36166) ;  /* 0x0000006000017945 */ /* 0x000fe80003800000 */
[----:B------:R-:W-:Y:S05]  /*14b0*/  @!P3 BRA `(.L_x_36167) ;  /* 0x000000000010b947 */ /* 0x000fea0003800000 */
[----:B-----5:R-:W-:-:S05]  /*14c0*/  HADD2.F32 R179, -RZ, R183.H1_H1 ;  /* 0x300000b7ffb37230 */ /* 0x020fca0000004100 */
[----:B------:R-:W-:-:S04]  /*14d0*/  FMUL.FTZ R236, R179, UR6 ;  /* 0x00000006b3ec7c20 */ /* 0x000fc80008410000 */
[----:B------:R-:W-:-:S04]  /*14e0*/  FMUL.FTZ R179, R19, R236 ;  /* 0x000000ec13b37220 */ /* 0x000fc80000410000 */
[----:B------:R-:W-:-:S07]  /*14f0*/  @P2 FADD.FTZ R179, R175, R179 ;  /* 0x000000b3afb32221 */ /* 0x000fce0000010000 */
.L_x_36167:
[----:B------:R-:W-:Y:S05]  /*1500*/  BSYNC B1 ;  /* 0x0000000000017941 */ /* 0x000fea0003800000 */
.L_x_36166:
[----:B------:R-:W0:Y:S01]  /*1510*/  LDC.64 R236, c[0x0][0x238] ;  /* 0x00008e00ffec7b82 */ /* 0x000e220000000a00 */
[----:B------:R-:W-:Y:S01]  /*1520*/  IADD3 R4, R4, 0x80, RZ ;  /* 0x0000008004047810 */ /* 0x000fe20007ffe0ff */
[C---:B0-----:R-:W-:Y:S01]  /*1530*/  IMAD.WIDE.U32 R236, R6.reuse, 0x20, R236 ;  /* 0x0000002006ec7825 */ /* 0x041fe200078e00ec */
[----:B------:R-:W-:-:S04]  /*1540*/  IADD3 R6, R6, 0x80, RZ ;  /* 0x0000008006067810 */ /* 0x000fc80007ffe0ff */
[----:B------:R0:W-:Y:S04]  /*1550*/  STG.E.128 desc[UR4][R236.64], R184 ;  /* 0x000000b8ec007986 */ /* 0x0001e8000c101d04 */
[----:B------:R0:W-:Y:S02]  /*1560*/  STG.E.128 desc[UR4][R236.64+0x10], R176 ;  /* 0x000010b0ec007986 */ /* 0x0001e4000c101d04 */
.L_x_36151:
[----:B------:R-:W-:Y:S05]  /*1570*/  BSYNC B0 ;  /* 0x0000000000007941 */ /* 0x000fea0003800000 */
.L_x_36150:
        /* <DEDUP_REMOVED lines=44> */
.L_x_36171:
[----:B------:R-:W-:Y:S05]  /*1840*/  BSYNC B1 ;  /* 0x0000000000017941 */ /* 0x000fea0003800000 */
.L_x_36170:
[----:B------:R-:W-:Y:S04]  /*1850*/  BSSY B1, `(.L_x_36172) ;  /* 0x0000006000017945 */ /* 0x000fe80003800000 */
[----:B------:R-:W-:Y:S05]  /*1860*/  @!P3 BRA `(.L_x_36173) ;  /* 0x000000000010b947 */ /* 0x000fea0003800000 */
[----:B-----5:R-:W-:-:S05]  /*1870*/  HADD2.F32 R193, -RZ, R180.H1_H1 ;  /* 0x300000b4ffc17230 */ /* 0x020fca0000004100 */
[----:B------:R-:W-:-:S04]  /*1880*/  FMUL.FTZ R236, R193, UR6 ;  /* 0x00000006c1ec7c20 */ /* 0x000fc80008410000 */
[----:B------:R-:W-:-:S04]  /*1890*/  FMUL.FTZ R193, R45, R236 ;  /* 0x000000ec2dc17220 */ /* 0x000fc80000410000 */
[----:B------:R-:W-:-:S07]  /*18a0*/  @P2 FADD.FTZ R193, R169, R193 ;  /* 0x000000c1a9c12221 */ /* 0x000fce0000010000 */
.L_x_36173:
[----:B------:R-:W-:Y:S05]  /*18b0*/  BSYNC B1 ;  /* 0x0000000000017941 */ /* 0x000fea0003800000 */
.L_x_36172:
[----:B------:R-:W-:Y:S04]  /*18c0*/  BSSY B1, `(.L_x_36174) ;  /* 0x0000006000017945 */ /* 0x000fe80003800000 */
[----:B------:R-:W-:Y:S05]  /*18d0*/  @!P3 BRA `(.L_x_36175) ;  /* 0x000000000010b947 */ /* 0x000fea0003800000 */
[----:B-----5:R-:W-:-:S05]  /*18e0*/  HADD2.F32 R194, -RZ, R181.H0_H0 ;  /* 0x200000b5ffc27230 */ /* 0x020fca0000004100 */
[----:B------:R-:W-:-:S04]  /*18f0*/  FMUL.FTZ R237, R194, UR6 ;  /* 0x00000006c2ed7c20 */ /* 0x000fc80008410000 */
[----:B------:R-:W-:-:S04]  /*1900*/  FMUL.FTZ R194, R46, R237 ;  /* 0x000000ed2ec27220 */ /* 0x000fc80000410000 */
[----:B------:R-:W-:-:S07]  /*1910*/  @P2 FADD.FTZ R194, R170, R194 ;  /* 0x000000c2aac22221 */ /* 0x000fce0000010000 */
.L_x_36175:
[----:B------:R-:W-:Y:S05]  /*1920*/  BSYNC B1 ;  /* 0x0000000000017941 */ /* 0x000fea0003800000 */
.L_x_36174:
[----:B------:R-:W-:Y:S04]  /*1930*/  BSSY B1, `(.L_x_36176) ;  /* 0x0000006000017945 */ /* 0x000fe80003800000 */
[----:B------:R-:W-:Y:S05]  /*1940*/  @!P3 BRA `(.L_x_36177) ;  /* 0x000000000010b947 */ /* 0x000fea0003800000 */
[----:B-----5:R-:W-:-:S05]  /*1950*/  HADD2.F32 R195, -RZ, R181.H1_H1 ;  /* 0x300000b5ffc37230 */ /* 0x020fca0000004100 */
[----:B------:R-:W-:-:S04]  /*1960*/  FMUL.FTZ R236, R195, UR6 ;  /* 0x00000006c3ec7c20 */ /* 0x000fc80008410000 */
[----:B------:R-:W-:-:S04]  /*1970*/  FMUL.FTZ R195, R47, R236 ;  /* 0x000000ec2fc37220 */ /* 0x000fc80000410000 */
[----:B------:R-:W-:-:S07]  /*1980*/  @P2 FADD.FTZ R195, R171, R195 ;  /* 0x000000c3abc32221 */ /* 0x000fce0000010000 */
.L_x_36177:
[----:B------:R-:W-:Y:S05]  /*1990*/  BSYNC B1 ;  /* 0x0000000000017941 */ /* 0x000fea0003800000 */
.L_x_36176:
[----:B------:R-:W-:Y:S04]  /*19a0*/  BSSY B1, `(.L_x_36178) ;  /* 0x0000006000017945 */ /* 0x000fe80003800000 */
[----:B------:R-:W-:Y:S05]  /*19b0*/  @!P3 BRA `(.L_x_36179) ;  /* 0x000000000010b947 */ /* 0x000fea0003800000 */
[----:B-----5:R-:W-:-:S05]  /*19c0*/  HADD2.F32 R188, -RZ, R182.H0_H0 ;  /* 0x200000b6ffbc7230 */ /* 0x020fca0000004100 */
[----:B------:R-:W-:-:S04]  /*19d0*/  FMUL.FTZ R237, R188, UR6 ;  /* 0x00000006bced7c20 */ /* 0x000fc80008410000 */
[----:B------:R-:W-:-:S04]  /*19e0*/  FMUL.FTZ R188, R40, R237 ;  /* 0x000000ed28bc7220 */ /* 0x000fc80000410000 */
[----:B------:R-:W-:-:S07]  /*19f0*/  @P2 FADD.FTZ R188, R172, R188 ;  /* 0x000000bcacbc2221 */ /* 0x000fce0000010000 */
.L_x_36179:
[----:B------:R-:W-:Y:S05]  /*1a00*/  BSYNC B1 ;  /* 0x0000000000017941 */ /* 0x000fea0003800000 */
.L_x_36178:
[----:B------:R-:W-:Y:S04]  /*1a10*/  BSSY B1, `(.L_x_36180) ;  /* 0x0000006000017945 */ /* 0x000fe80003800000 */
[----:B------:R-:W-:Y:S05]  /*1a20*/  @!P3 BRA `(.L_x_36181) ;  /* 0x000000000010b947 */ /* 0x000fea0003800000 */
[----:B-----5:R-:W-:-:S05]  /*1a30*/  HADD2.F32 R189, -RZ, R182.H1_H1 ;  /* 0x300000b6ffbd7230 */ /* 0x020fca0000004100 */
[----:B------:R-:W-:-:S04]  /*1a40*/  FMUL.FTZ R236, R189, UR6 ;  /* 0x00000006bdec7c20 */ /* 0x000fc80008410000 */
[----:B------:R-:W-:-:S04]  /*1a50*/  FMUL.FTZ R189, R41, R236 ;  /* 0x000000ec29bd7220 */ /* 0x000fc80000410000 */
[----:B------:R-:W-:-:S07]  /*1a60*/  @P2 FADD.FTZ R189, R173, R189 ;  /* 0x000000bdadbd2221 */ /* 0x000fce0000010000 */
.L_x_36181:
[----:B------:R-:W-:Y:S05]  /*1a70*/  BSYNC B1 ;  /* 0x0000000000017941 */ /* 0x000fea0003800000 */
.L_x_36180:
[----:B------:R-:W-:Y:S04]  /*1a80*/  BSSY B1, `(.L_x_36182) ;  /* 0x0000006000017945 */ /* 0x000fe80003800000 */
[----:B------:R-:W-:Y:S05]  /*1a90*/  @!P3 BRA `(.L_x_36183) ;  /* 0x000000000010b947 */ /* 0x000fea0003800000 */
[----:B-----5:R-:W-:-:S05]  /*1aa0*/  HADD2.F32 R190, -RZ, R183.H0_H0 ;  /* 0x200000b7ffbe7230 */ /* 0x020fca0000004100 */
[----:B------:R-:W-:-:S04]  /*1ab0*/  FMUL.FTZ R237, R190, UR6 ;  /* 0x00000006beed7c20 */ /* 0x000fc80008410000 */
[----:B------:R-:W-:-:S04]  /*1ac0*/  FMUL.FTZ R190, R42, R237 ;  /* 0x000000ed2abe7220 */ /* 0x000fc80000410000 */
[----:B------:R-:W-:-:S07]  /*1ad0*/  @P2 FADD.FTZ R190, R174, R190 ;  /* 0x000000beaebe2221 */ /* 0x000fce0000010000 */
.L_x_36183:
[----:B------:R-:W-:Y:S05]  /*1ae0*/  BSYNC B1 ;  /* 0x0000000000017941 */ /* 0x000fea0003800000 */
.L_x_36182:
[----:B------:R-:W-:Y:S04]  /*1af0*/  BSSY B1, `(.L_x_36184) ;  /* 0x0000006000017945 */ /* 0x000fe80003800000 */
[----:B------:R-:W-:Y:S05]  /*1b00*/  @!P3 BRA `(.L_x_36185) ;  /* 0x000000000010b947 */ /* 0x000fea0003800000 */
[----:B-----5:R-:W-:-:S05]  /*1b10*/  HADD2.F32 R191, -RZ, R183.H1_H1 ;  /* 0x300000b7ffbf7230 */ /* 0x020fca0000004100 */
[----:B------:R-:W-:-:S04]  /*1b20*/  FMUL.FTZ R236, R191, UR6 ;  /* 0x00000006bfec7c20 */ /* 0x000fc80008410000 */
[----:B------:R-:W-:-:S04]  /*1b30*/  FMUL.FTZ R191, R43, R236 ;  /* 0x000000ec2bbf7220 */ /* 0x000fc80000410000 */
[----:B------:R-:W-:-:S07]  /*1b40*/  @P2 FADD.FTZ R191, R175, R191 ;  /* 0x000000bfafbf2221 */ /* 0x000fce0000010000 */
.L_x_36185:
[----:B------:R-:W-:Y:S05]  /*1b50*/  BSYNC B1 ;  /* 0x0000000000017941 */ /* 0x000fea0003800000 */
.L_x_36184:
[----:B------:R-:W0:Y:S01]  /*1b60*/  LDC.64 R236, c[0x0][0x238] ;  /* 0x00008e00ffec7b82 */ /* 0x000e220000000a00 */
[----:B------:R-:W-:Y:S01]  /*1b70*/  IADD3 R4, R4, 0x80, RZ ;  /* 0x0000008004047810 */ /* 0x000fe20007ffe0ff */
[C---:B0-----:R-:W-:Y:S01]  /*1b80*/  IMAD.WIDE.U32 R236, R6.reuse, 0x20, R236 ;  /* 0x0000002006ec7825 */ /* 0x041fe200078e00ec */
[----:B------:R-:W-:-:S04]  /*1b90*/  IADD3 R6, R6, 0x80, RZ ;  /* 0x0000008006067810 */ /* 0x000fc80007ffe0ff */
[----:B------:R2:W-:Y:S04]  /*1ba0*/  STG.E.128 desc[UR4][R236.64], R192 ;  /* 0x000000c0ec007986 */ /* 0x0005e8000c101d04 */
[----:B------:R2:W-:Y:S02]  /*1bb0*/  STG.E.128 desc[UR4][R236.64+0x10], R188 ;  /* 0x000010bcec007986 */ /* 0x0005e4000c101d04 */
.L_x_36169:
[----:B------:R-:W-:Y:S05]  /*1bc0*/  BSYNC B0 ;  /* 0x0000000000007941 */ /* 0x000fea0003800000 */
.L_x_36168:
        /* <DEDUP_REMOVED lines=44> */
.L_x_36189:
[----:B------:R-:W-:Y:S05]  /*1e90*/  BSYNC B1 ;  /* 0x0000000000017941 */ /* 0x000fea0003800000 */
.L_x_36188:
[----:B------:R-:W-:Y:S04]  /*1ea0*/  BSSY B1, `(.L_x_36190) ;  /* 0x0000006000017945 */ /* 0x000fe80003800000 */
[----:B------:R-:W-:Y:S05]  /*1eb0*/  @!P3 BRA `(.L_x_36191) ;  /* 0x000000000010b947 */ /* 0x000fea0003800000 */
[----:B-----5:R-:W-:-:S05]  /*1ec0*/  HADD2.F32 R201, -RZ, R180.H1_H1 ;  /* 0x300000b4ffc97230 */ /* 0x020fca0000004100 */
[----:B------:R-:W-:-:S04]  /*1ed0*/  FMUL.FTZ R236, R201, UR6 ;  /* 0x00000006c9ec7c20 */ /* 0x000fc80008410000 */
[----:B------:R-:W-:-:S04]  /*1ee0*/  FMUL.FTZ R201, R69, R236 ;  /* 0x000000ec45c97220 */ /* 0x000fc80000410000 */
[----:B------:R-:W-:-:S07]  /*1ef0*/  @P2 FADD.FTZ R201, R169, R201 ;  /* 0x000000c9a9c92221 */ /* 0x000fce0000010000 */
.L_x_36191:
[----:B------:R-:W-:Y:S05]  /*1f00*/  BSYNC B1 ;  /* 0x0000000000017941 */ /* 0x000fea0003800000 */
.L_x_36190:
[----:B------:R-:W-:Y:S04]  /*1f10*/  BSSY B1, `(.L_x_36192) ;  /* 0x0000006000017945 */ /* 0x000fe80003800000 */
[----:B------:R-:W-:Y:S05]  /*1f20*/  @!P3 BRA `(.L_x_36193) ;  /* 0x000000000010b947 */ /* 0x000fea0003800000 */
[----:B-----5:R-:W-:-:S05]  /*1f30*/  HADD2.F32 R202, -RZ, R181.H0_H0 ;  /* 0x200000b5ffca7230 */ /* 0x020fca0000004100 */
[----:B------:R-:W-:-:S04]  /*1f40*/  FMUL.FTZ R237, R202, UR6 ;  /* 0x00000006caed7c20 */ /* 0x000fc80008410000 */
[----:B------:R-:W-:-:S04]  /*1f50*/  FMUL.FTZ R202, R70, R237 ;  /* 0x000000ed46ca7220 */ /* 0x000fc80000410000 */
[----:B------:R-:W-:-:S07]  /*1f60*/  @P2 FADD.FTZ R202, R170, R202 ;  /* 0x000000caaaca2221 */ /* 0x000fce0000010000 */
.L_x_36193:
[----:B------:R-:W-:Y:S05]  /*1f70*/  BSYNC B1 ;  /* 0x0000000000017941 */ /* 0x000fea0003800000 */
.L_x_36192:
[----:B------:R-:W-:Y:S04]  /*1f80*/  BSSY B1, `(.L_x_36194) ;  /* 0x0000006000017945 */ /* 0x000fe80003800000 */
[----:B------:R-:W-:Y:S05]  /*1f90*/  @!P3 BRA `(.L_x_36195) ;  /* 0x000000000010b947 */ /* 0x000fea0003800000 */
[----:B-----5:R-:W-:-:S05]  /*1fa0*/  HADD2.F32 R203, -RZ, R181.H1_H1 ;  /* 0x300000b5ffcb7230 */ /* 0x020fca0000004100 */
[----:B------:R-:W-:-:S04]  /*1fb0*/  FMUL.FTZ R236, R203, UR6 ;  /* 0x00000006cbec7c20 */ /* 0x000fc80008410000 */
[----:B------:R-:W-:-:S04]  /*1fc0*/  FMUL.FTZ R203, R71, R236 ;  /* 0x000000ec47cb7220 */ /* 0x000fc80000410000 */
[----:B------:R-:W-:-:S07]  /*1fd0*/  @P2 FADD.FTZ R203, R171, R203 ;  /* 0x000000cbabcb2221 */ /* 0x000fce0000010000 */
.L_x_36195:
[----:B------:R-:W-:Y:S05]  /*1fe0*/  BSYNC B1 ;  /* 0x0000000000017941 */ /* 0x000fea0003800000 */
.L_x_36194:
[----:B------:R-:W-:Y:S04]  /*1ff0*/  BSSY B1, `(.L_x_36196) ;  /* 0x0000006000017945 */ /* 0x000fe80003800000 */
[----:B------:R-:W-:Y:S05]  /*2000*/  @!P3 BRA `(.L_x_36197) ;  /* 0x000000000010b947 */ /* 0x000fea0003800000 */
[----:B-----5:R-:W-:-:S05]  /*2010*/  HADD2.F32 R196, -RZ, R182.H0_H0 ;  /* 0x200000b6ffc47230 */ /* 0x020fca0000004100 */
[----:B------:R-:W-:-:S04]  /*2020*/  FMUL.FTZ R237, R196, UR6 ;  /* 0x00000006c4ed7c20 */ /* 0x000fc80008410000 */
[----:B------:R-:W-:-:S04]  /*2030*/  FMUL.FTZ R196, R64, R237 ;  /* 0x000000ed40c47220 */ /* 0x000fc80000410000 */
[----:B------:R-:W-:-:S07]  /*2040*/  @P2 FADD.FTZ R196, R172, R196 ;  /* 0x000000c4acc42221 */ /* 0x000fce0000010000 */
.L_x_36197:
[----:B------:R-:W-:Y:S05]  /*2050*/  BSYNC B1 ;  /* 0x0000000000017941 */ /* 0x000fea0003800000 */
.L_x_36196:
[----:B------:R-:W-:Y:S04]  /*2060*/  BSSY B1, `(.L_x_36198) ;  /* 0x0000006000017945 */ /* 0x000fe80003800000 */
[----:B------:R-:W-:Y:S05]  /*2070*/  @!P3 BRA `(.L_x_36199) ;  /* 0x000000000010b947 */ /* 0x000fea0003800000 */
[----:B-----5:R-:W-:-:S05]  /*2080*/  HADD2.F32 R197, -RZ, R182.H1_H1 ;  /* 0x300000b6ffc57230 */ /* 0x020fca0000004100 */
[----:B------:R-:W-:-:S04]  /*2090*/  FMUL.FTZ R236, R197, UR6 ;  /* 0x00000006c5ec7c20 */ /* 0x000fc80008410000 */
[----:B------:R-:W-:-:S04]  /*20a0*/  FMUL.FTZ R197, R65, R236 ;  /* 0x000000ec41c57220 */ /* 0x000fc80000410000 */
[----:B------:R-:W-:-:S07]  /*20b0*/  @P2 FADD.FTZ R197, R173, R197 ;  /* 0x000000c5adc52221 */ /* 0x000fce0000010000 */
.L_x_36199:
[----:B------:R-:W-:Y:S05]  /*20c0*/  BSYNC B1 ;  /* 0x0000000000017941 */ /* 0x000fea0003800000 */
.L_x_36198:
[----:B------:R-:W-:Y:S04]  /*20d0*/  BSSY B1, `(.L_x_36200) ;  /* 0x0000006000017945 */ /* 0x000fe80003800000 */
[----:B------:R-:W-:Y:S05]  /*20e0*/  @!P3 BRA `(.L_x_36201) ;  /* 0x000000000010b947 */ /* 0x000fea0003800000 */
[----:B-----5:R-:W-:-:S05]  /*20f0*/  HADD2.F32 R198, -RZ, R183.H0_H0 ;  /* 0x200000b7ffc67230 */ /* 0x020fca0000004100 */
[----:B------:R-:W-:-:S04]  /*2100*/  FMUL.FTZ R237, R198, UR6 ;  /* 0x00000006c6ed7c20 */ /* 0x000fc80008410000 */
[----:B------:R-:W-:-:S04]  /*2110*/  FMUL.FTZ R198, R66, R237 ;  /* 0x000000ed42c67220 */ /* 0x000fc80000410000 */
[----:B------:R-:W-:-:S07]  /*2120*/  @P2 FADD.FTZ R198, R174, R198 ;  /* 0x000000c6aec62221 */ /* 0x000fce0000010000 */
.L_x_36201:
[----:B------:R-:W-:Y:S05]  /*2130*/  BSYNC B1 ;  /* 0x0000000000017941 */ /* 0x000fea0003800000 */
.L_x_36200:
[----:B------:R-:W-:Y:S04]  /*2140*/  BSSY B1, `(.L_x_36202) ;  /* 0x0000006000017945 */ /* 0x000fe80003800000 */
[----:B------:R-:W-:Y:S05]  /*2150*/  @!P3 BRA `(.L_x_36203) ;  /* 0x000000000010b947 */ /* 0x000fea0003800000 */
[----:B-----5:R-:W-:-:S05]  /*2160*/  HADD2.F32 R199, -RZ, R183.H1_H1 ;  /* 0x300000b7ffc77230 */ /* 0x020fca0000004100 */
[----:B------:R-:W-:-:S04]  /*2170*/  FMUL.FTZ R236, R199, UR6 ;  /* 0x00000006c7ec7c20 */ /* 0x000fc80008410000 */
[----:B------:R-:W-:-:S04]  /*2180*/  FMUL.FTZ R199, R67, R236 ;  /* 0x000000ec43c77220 */ /* 0x000fc80000410000 */
[----:B------:R-:W-:-:S07]  /*2190*/  @P2 FADD.FTZ R199, R175, R199 ;  /* 0x000000c7afc72221 */ /* 0x000fce0000010000 */
.L_x_36203:
[----:B------:R-:W-:Y:S05]  /*21a0*/  BSYNC B1 ;  /* 0x0000000000017941 */ /* 0x000fea0003800000 */
.L_x_36202:
[----:B------:R-:W0:Y:S01]  /*21b0*/  LDC.64 R236, c[0x0][0x238] ;  /* 0x00008e00ffec7b82 */ /* 0x000e220000000a00 */
[----:B------:R-:W-:Y:S01]  /*21c0*/  IADD3 R4, R4, 0x80, RZ ;  /* 0x0000008004047810 */ /* 0x000fe20007ffe0ff */
[C---:B0-----:R-:W-:Y:S01]  /*21d0*/  IMAD.WIDE.U32 R236, R6.reuse, 0x20, R236 ;  /* 0x0000002006ec7825 */ /* 0x041fe200078e00ec */
[----:B------:R-:W-:-:S04]  /*21e0*/  IADD3 R6, R6, 0x80, RZ ;  /* 0x0000008006067810 */ /* 0x000fc80007ffe0ff */
[----:B------:R3:W-:Y:S04]  /*21f0*/  STG.E.128 desc[UR4][R236.64], R200 ;  /* 0x000000c8ec007986 */ /* 0x0007e8000c101d04 */
[----:B------:R3:W-:Y:S02]  /*2200*/  STG.E.128 desc[UR4][R236.64+0x10], R196 ;  /* 0x000010c4ec007986 */ /* 0x0007e4000c101d04 */
.L_x_36187:
[----:B------:R-:W-:Y:S05]  /*2210*/  BSYNC B0 ;  /* 0x0000000000007941 */ /* 0x000fea0003800000 */
.L_x_36186:
        /* <DEDUP_REMOVED lines=44> */
.L_x_36207:
[----:B------:R-:W-:Y:S05]  /*24e0*/  BSYNC B1 ;  /* 0x0000000000017941 */ /* 0x000fea0003800000 */
.L_x_36206:
[----:B------:R-:W-:Y:S04]  /*24f0*/  BSSY B1, `(.L_x_36208) ;  /* 0x0000006000017945 */ /* 0x000fe80003800000 */
[----:B------:R-:W-:Y:S05]  /*2500*/  @!P3 BRA `(.L_x_36209) ;  /* 0x000000000010b947 */ /* 0x000fea0003800000 */
[----:B-----5:R-:W-:-:S05]  /*2510*/  HADD2.F32 R209, -RZ, R180.H1_H1 ;  /* 0x300000b4ffd17230 */ /* 0x020fca0000004100 */
[----:B------:R-:W-:-:S04]  /*2520*/  FMUL.FTZ R236, R209, UR6 ;  /* 0x00000006d1ec7c20 */ /* 0x000fc80008410000 */
[----:B------:R-:W-:-:S04]  /*2530*/  FMUL.FTZ R209, R93, R236 ;  /* 0x000000ec5dd17220 */ /* 0x000fc80000410000 */
[----:B------:R-:W-:-:S07]  /*2540*/  @P2 FADD.FTZ R209, R169, R209 ;  /* 0x000000d1a9d12221 */ /* 0x000fce0000010000 */
.L_x_36209:
[----:B------:R-:W-:Y:S05]  /*2550*/  BSYNC B1 ;  /* 0x0000000000017941 */ /* 0x000fea0003800000 */
.L_x_36208:
[----:B------:R-:W-:Y:S04]  /*2560*/  BSSY B1, `(.L_x_36210) ;  /* 0x0000006000017945 */ /* 0x000fe80003800000 */
[----:B------:R-:W-:Y:S05]  /*2570*/  @!P3 BRA `(.L_x_36211) ;  /* 0x000000000010b947 */ /* 0x000fea0003800000 */
[----:B-----5:R-:W-:-:S05]  /*2580*/  HADD2.F32 R210, -RZ, R181.H0_H0 ;  /* 0x200000b5ffd27230 */ /* 0x020fca0000004100 */
[----:B------:R-:W-:-:S04]  /*2590*/  FMUL.FTZ R237, R210, UR6 ;  /* 0x00000006d2ed7c20 */ /* 0x000fc80008410000 */
[----:B------:R-:W-:-:S04]  /*25a0*/  FMUL.FTZ R210, R94, R237 ;  /* 0x000000ed5ed27220 */ /* 0x000fc80000410000 */
[----:B------:R-:W-:-:S07]  /*25b0*/  @P2 FADD.FTZ R210, R170, R210 ;  /* 0x000000d2aad22221 */ /* 0x000fce0000010000 */
.L_x_36211:
[----:B------:R-:W-:Y:S05]  /*25c0*/  BSYNC B1 ;  /* 0x0000000000017941 */ /* 0x000fea0003800000 */
.L_x_36210:
[----:B------:R-:W-:Y:S04]  /*25d0*/  BSSY B1, `(.L_x_36212) ;  /* 0x0000006000017945 */ /* 0x000fe80003800000 */
[----:B------:R-:W-:Y:S05]  /*25e0*/  @!P3 BRA `(.L_x_36213) ;  /* 0x000000000010b947 */ /* 0x000fea0003800000 */
[----:B-----5:R-:W-:-:S05]  /*25f0*/  HADD2.F32 R211, -RZ, R181.H1_H1 ;  /* 0x300000b5ffd37230 */ /* 0x020fca0000004100 */
[----:B------:R-:W-:-:S04]  /*2600*/  FMUL.FTZ R236, R211, UR6 ;  /* 0x00000006d3ec7c20 */ /* 0x000fc80008410000 */
[----:B------:R-:W-:-:S04]  /*2610*/  FMUL.FTZ R211, R95, R236 ;  /* 0x000000ec5fd37220 */ /* 0x000fc80000410000 */
[----:B------:R-:W-:-:S07]  /*2620*/  @P2 FADD.FTZ R211, R171, R211 ;  /* 0x000000d3abd32221 */ /* 0x000fce0000010000 */
.L_x_36213:
[----:B------:R-:W-:Y:S05]  /*2630*/  BSYNC B1 ;  /* 0x0000000000017941 */ /* 0x000fea0003800000 */
.L_x_36212:
[----:B------:R-:W-:Y:S04]  /*2640*/  BSSY B1, `(.L_x_36214) ;  /* 0x0000006000017945 */ /* 0x000fe80003800000 */
[----:B------:R-:W-:Y:S05]  /*2650*/  @!P3 BRA `(.L_x_36215) ;  /* 0x000000000010b947 */ /* 0x000fea0003800000 */
[----:B-----5:R-:W-:-:S05]  /*2660*/  HADD2.F32 R204, -RZ, R182.H0_H0 ;  /* 0x200000b6ffcc7230 */ /* 0x020fca0000004100 */
[----:B------:R-:W-:-:S04]  /*2670*/  FMUL.FTZ R237, R204, UR6 ;  /* 0x00000006cced7c20 */ /* 0x000fc80008410000 */
[----:B------:R-:W-:-:S04]  /*2680*/  FMUL.FTZ R204, R88, R237 ;  /* 0x000000ed58cc7220 */ /* 0x000fc80000410000 */
[----:B------:R-:W-:-:S07]  /*2690*/  @P2 FADD.FTZ R204, R172, R204 ;  /* 0x000000ccaccc2221 */ /* 0x000fce0000010000 */
.L_x_36215:
[----:B------:R-:W-:Y:S05]  /*26a0*/  BSYNC B1 ;  /* 0x0000000000017941 */ /* 0x000fea0003800000 */
.L_x_36214:
[----:B------:R-:W-:Y:S04]  /*26b0*/  BSSY B1, `(.L_x_36216) ;  /* 0x0000006000017945 */ /* 0x000fe80003800000 */
[----:B------:R-:W-:Y:S05]  /*26c0*/  @!P3 BRA `(.L_x_36217) ;  /* 0x000000000010b947 */ /* 0x000fea0003800000 */
[----:B-----5:R-:W-:-:S05]  /*26d0*/  HADD2.F32 R205, -RZ, R182.H1_H1 ;  /* 0x300000b6ffcd7230 */ /* 0x020fca0000004100 */
[----:B------:R-:W-:-:S04]  /*26e0*/  FMUL.FTZ R236, R205, UR6 ;  /* 0x00000006cdec7c20 */ /* 0x000fc80008410000 */
[----:B------:R-:W-:-:S04]  /*26f0*/  FMUL.FTZ R205, R89, R236 ;  /* 0x000000ec59cd7220 */ /* 0x000fc80000410000 */
[----:B------:R-:W-:-:S07]  /*2700*/  @P2 FADD.FTZ R205, R173, R205 ;  /* 0x000000cdadcd2221 */ /* 0x000fce0000010000 */
.L_x_36217:
[----:B------:R-:W-:Y:S05]  /*2710*/  BSYNC B1 ;  /* 0x0000000000017941 */ /* 0x000fea0003800000 */
.L_x_36216:
[----:B------:R-:W-:Y:S04]  /*2720*/  BSSY B1, `(.L_x_36218) ;  /* 0x0000006000017945 */ /* 0x000fe80003800000 */
[----:B------:R-:W-:Y:S05]  /*2730*/  @!P3 BRA `(.L_x_36219) ;  /* 0x000000000010b947 */ /* 0x000fea0003800000 */
[----:B-----5:R-:W-:-:S05]  /*2740*/  HADD2.F32 R206, -RZ, R183.H0_H0 ;  /* 0x200000b7ffce7230 */ /* 0x020fca0000004100 */
[----:B------:R-:W-:-:S04]  /*2750*/  FMUL.FTZ R237, R206, UR6 ;  /* 0x00000006ceed7c20 */ /* 0x000fc80008410000 */
[----:B------:R-:W-:-:S04]  /*2760*/  FMUL.FTZ R206, R90, R237 ;  /* 0x000000ed5ace7220 */ /* 0x000fc80000410000 */
[----:B------:R-:W-:-:S07]  /*2770*/  @P2 FADD.FTZ R206, R174, R206 ;  /* 0x000000ceaece2221 */ /* 0x000fce0000010000 */
.L_x_36219:
[----:B------:R-:W-:Y:S05]  /*2780*/  BSYNC B1 ;  /* 0x0000000000017941 */ /* 0x000fea0003800000 */
.L_x_36218:
[----:B------:R-:W-:Y:S04]  /*2790*/  BSSY B1, `(.L_x_36220) ;  /* 0x0000006000017945 */ /* 0x000fe80003800000 */
[----:B------:R-:W-:Y:S05]  /*27a0*/  @!P3 BRA `(.L_x_36221) ;  /* 0x000000000010b947 */ /* 0x000fea0003800000 */
[----:B-----5:R-:W-:-:S05]  /*27b0*/  HADD2.F32 R207, -RZ, R183.H1_H1 ;  /* 0x300000b7ffcf7230 */ /* 0x020fca0000004100 */
[----:B------:R-:W-:-:S04]  /*27c0*/  FMUL.FTZ R236, R207, UR6 ;  /* 0x00000006cfec7c20 */ /* 0x000fc80008410000 */
[----:B------:R-:W-:-:S04]  /*27d0*/  FMUL.FTZ R207, R91, R236 ;  /* 0x000000ec5bcf7220 */ /* 0x000fc80000410000 */
[----:B------:R-:W-:-:S07]  /*27e0*/  @P2 FADD.FTZ R207, R175, R207 ;  /* 0x000000cfafcf2221 */ /* 0x000fce0000010000 */
.L_x_36221:
[----:B------:R-:W-:Y:S05]  /*27f0*/  BSYNC B1 ;  /* 0x0000000000017941 */ /* 0x000fea0003800000 */
.L_x_36220:
[----:B------:R-:W0:Y:S01]  /*2800*/  LDC.64 R236, c[0x0][0x238] ;  /* 0x00008e00ffec7b82 */ /* 0x000e220000000a00 */
[----:B------:R-:W-:Y:S01]  /*2810*/  IADD3 R4, R4, 0x80, RZ ;  /* 0x0000008004047810 */ /* 0x000fe20007ffe0ff */
[C---:B0-----:R-:W-:Y:S01]  /*2820*/  IMAD.WIDE.U32 R236, R6.reuse, 0x20, R236 ;  /* 0x0000002006ec7825 */ /* 0x041fe200078e00ec */
[----:B------:R-:W-:-:S04]  /*2830*/  IADD3 R6, R6, 0x80, RZ ;  /* 0x0000008006067810 */ /* 0x000fc80007ffe0ff */
[----:B------:R4:W-:Y:S04]  /*2840*/  STG.E.128 desc[UR4][R236.64], R208 ;  /* 0x000000d0ec007986 */ /* 0x0009e8000c101d04 */
[----:B------:R4:W-:Y:S02]  /*2850*/  STG.E.128 desc[UR4][R236.64+0x10], R204 ;  /* 0x000010ccec007986 */ /* 0x0009e4000c101d04 */
.L_x_36205:
[----:B------:R-:W-:Y:S05]  /*2860*/  BSYNC B0 ;  /* 0x0000000000007941 */ /* 0x000fea0003800000 */
.L_x_36204:
        /* <DEDUP_REMOVED lines=44> */
.L_x_36225:
[----:B------:R-:W-:Y:S05]  /*2b30*/  BSYNC B1 ;  /* 0x0000000000017941 */ /* 0x000fea0003800000 */
.L_x_36224:
[----:B------:R-:W-:Y:S04]  /*2b40*/  BSSY B1, `(.L_x_36226) ;  /* 0x0000006000017945 */ /* 0x000fe80003800000 */
[----:B------:R-:W-:Y:S05]  /*2b50*/  @!P3 BRA `(.L_x_36227) ;  /* 0x000000000010b947 */ /* 0x000fea0003800000 */
[----:B-----5:R-:W-:-:S05]  /*2b60*/  HADD2.F32 R217, -RZ, R180.H1_H1 ;  /* 0x300000b4ffd97230 */ /* 0x020fca0000004100 */
[----:B------:R-:W-:-:S04]  /*2b70*/  FMUL.FTZ R236, R217, UR6 ;  /* 0x00000006d9ec7c20 */ /* 0x000fc80008410000 */
[----:B------:R-:W-:-:S04]  /*2b80*/  FMUL.FTZ R217, R117, R236 ;  /* 0x000000ec75d97220 */ /* 0x000fc80000410000 */
[----:B------:R-:W-:-:S07]  /*2b90*/  @P2 FADD.FTZ R217, R169, R217 ;  /* 0x000000d9a9d92221 */ /* 0x000fce0000010000 */
.L_x_36227:
[----:B------:R-:W-:Y:S05]  /*2ba0*/  BSYNC B1 ;  /* 0x0000000000017941 */ /* 0x000fea0003800000 */
.L_x_36226:
[----:B------:R-:W-:Y:S04]  /*2bb0*/  BSSY B1, `(.L_x_36228) ;  /* 0x0000006000017945 */ /* 0x000fe80003800000 */
[----:B------:R-:W-:Y:S05]  /*2bc0*/  @!P3 BRA `(.L_x_36229) ;  /* 0x000000000010b947 */ /* 0x000fea0003800000 */
[----:B-----5:R-:W-:-:S05]  /*2bd0*/  HADD2.F32 R218, -RZ, R181.H0_H0 ;  /* 0x200000b5ffda7230 */ /* 0x020fca0000004100 */
[----:B------:R-:W-:-:S04]  /*2be0*/  FMUL.FTZ R237, R218, UR6 ;  /* 0x00000006daed7c20 */ /* 0x000fc80008410000 */
[----:B------:R-:W-:-:S04]  /*2bf0*/  FMUL.FTZ R218, R118, R237 ;  /* 0x000000ed76da7220 */ /* 0x000fc80000410000 */
[----:B------:R-:W-:-:S07]  /*2c00*/  @P2 FADD.FTZ R218, R170, R218 ;  /* 0x000000daaada2221 */ /* 0x000fce0000010000 */
.L_x_36229:
[----:B------:R-:W-:Y:S05]  /*2c10*/  BSYNC B1 ;  /* 0x0000000000017941 */ /* 0x000fea0003800000 */
.L_x_36228:
[----:B------:R-:W-:Y:S04]  /*2c20*/  BSSY B1, `(.L_x_36230) ;  /* 0x0000006000017945 */ /* 0x000fe80003800000 */
[----:B------:R-:W-:Y:S05]  /*2c30*/  @!P3 BRA `(.L_x_36231) ;  /* 0x000000000010b947 */ /* 0x000fea0003800000 */
[----:B-----5:R-:W-:-:S05]  /*2c40*/  HADD2.F32 R219, -RZ, R181.H1_H1 ;  /* 0x300000b5ffdb7230 */ /* 0x020fca0000004100 */
[----:B------:R-:W-:-:S04]  /*2c50*/  FMUL.FTZ R236, R219, UR6 ;  /* 0x00000006dbec7c20 */ /* 0x000fc80008410000 */
[----:B------:R-:W-:-:S04]  /*2c60*/  FMUL.FTZ R219, R119, R236 ;  /* 0x000000ec77db7220 */ /* 0x000fc80000410000 */
[----:B------:R-:W-:-:S07]  /*2c70*/  @P2 FADD.FTZ R219, R171, R219 ;  /* 0x000000dbabdb2221 */ /* 0x000fce0000010000 */
.L_x_36231:
[----:B------:R-:W-:Y:S05]  /*2c80*/  BSYNC B1 ;  /* 0x0000000000017941 */ /* 0x000fea0003800000 */
.L_x_36230:
[----:B------:R-:W-:Y:S04]  /*2c90*/  BSSY B1, `(.L_x_36232) ;  /* 0x0000006000017945 */ /* 0x000fe80003800000 */
[----:B------:R-:W-:Y:S05]  /*2ca0*/  @!P3 BRA `(.L_x_36233) ;  /* 0x000000000010b947 */ /* 0x000fea0003800000 */
[----:B-----5:R-:W-:-:S05]  /*2cb0*/  HADD2.F32 R212, -RZ, R182.H0_H0 ;  /* 0x200000b6ffd47230 */ /* 0x020fca0000004100 */
[----:B------:R-:W-:-:S04]  /*2cc0*/  FMUL.FTZ R237, R212, UR6 ;  /* 0x00000006d4ed7c20 */ /* 0x000fc80008410000 */
[----:B------:R-:W-:-:S04]  /*2cd0*/  FMUL.FTZ R212, R112, R237 ;  /* 0x000000ed70d47220 */ /* 0x000fc80000410000 */
[----:B------:R-:W-:-:S07]  /*2ce0*/  @P2 FADD.FTZ R212, R172, R212 ;  /* 0x000000d4acd42221 */ /* 0x000fce0000010000 */
.L_x_36233:
[----:B------:R-:W-:Y:S05]  /*2cf0*/  BSYNC B1 ;  /* 0x0000000000017941 */ /* 0x000fea0003800000 */
.L_x_36232:
[----:B------:R-:W-:Y:S04]  /*2d00*/  BSSY B1, `(.L_x_36234) ;  /* 0x0000006000017945 */ /* 0x000fe80003800000 */
[----:B------:R-:W-:Y:S05]  /*2d10*/  @!P3 BRA `(.L_x_36235) ;  /* 0x000000000010b947 */ /* 0x000fea0003800000 */
[----:B-----5:R-:W-:-:S05]  /*2d20*/  HADD2.F32 R213, -RZ, R182.H1_H1 ;  /* 0x300000b6ffd57230 */ /* 0x020fca0000004100 */
[----:B------:R-:W-:-:S04]  /*2d30*/  FMUL.FTZ R236, R213, UR6 ;  /* 0x00000006d5ec7c20 */ /* 0x000fc80008410000 */
[----:B------:R-:W-:-:S04]  /*2d40*/  FMUL.FTZ R213, R113, R236 ;  /* 0x000000ec71d57220 */ /* 0x000fc80000410000 */
[----:B------:R-:W-:-:S07]  /*2d50*/  @P2 FADD.FTZ R213, R173, R213 ;  /* 0x000000d5add52221 */ /* 0x000fce0000010000 */
.L_x_36235:
[----:B------:R-:W-:Y:S05]  /*2d60*/  BSYNC B1 ;  /* 0x0000000000017941 */ /* 0x000fea0003800000 */
.L_x_36234:
[----:B------:R-:W-:Y:S04]  /*2d70*/  BSSY B1, `(.L_x_36236) ;  /* 0x0000006000017945 */ /* 0x000fe80003800000 */
[----:B------:R-:W-:Y:S05]  /*2d80*/  @!P3 BRA `(.L_x_36237) ;  /* 0x000000000010b947 */ /* 0x000fea0003800000 */
[----:B-----5:R-:W-:-:S05]  /*2d90*/  HADD2.F32 R214, -RZ, R183.H0_H0 ;  /* 0x200000b7ffd67230 */ /* 0x020fca0000004100 */
[----:B------:R-:W-:-:S04]  /*2da0*/  FMUL.FTZ R237, R214, UR6 ;  /* 0x00000006d6ed7c20 */ /* 0x000fc80008410000 */
[----:B------:R-:W-:-:S04]  /*2db0*/  FMUL.FTZ R214, R114, R237 ;  /* 0x000000ed72d67220 */ /* 0x000fc80000410000 */
[----:B------:R-:W-:-:S07]  /*2dc0*/  @P2 FADD.FTZ R214, R174, R214 ;  /* 0x000000d6aed62221 */ /* 0x000fce0000010000 */
.L_x_36237:
[----:B------:R-:W-:Y:S05]  /*2dd0*/  BSYNC B1 ;  /* 0x0000000000017941 */ /* 0x000fea0003800000 */
.L_x_36236:
[----:B------:R-:W-:Y:S04]  /*2de0*/  BSSY B1, `(.L_x_36238) ;  /* 0x0000006000017945 */ /* 0x000fe80003800000 */
[----:B------:R-:W-:Y:S05]  /*2df0*/  @!P3 BRA `(.L_x_36239) ;  /* 0x000000000010b947 */ /* 0x000fea0003800000 */
[----:B-----5:R-:W-:-:S05]  /*2e00*/  HADD2.F32 R215, -RZ, R183.H1_H1 ;  /* 0x300000b7ffd77230 */ /* 0x020fca0000004100 */
[----:B------:R-:W-:-:S04]  /*2e10*/  FMUL.FTZ R236, R215, UR6 ;  /* 0x00000006d7ec7c20 */ /* 0x000fc80008410000 */
[----:B------:R-:W-:-:S04]  /*2e20*/  FMUL.FTZ R215, R115, R236 ;  /* 0x000000ec73d77220 */ /* 0x000fc80000410000 */
[----:B------:R-:W-:-:S07]  /*2e30*/  @P2 FADD.FTZ R215, R175, R215 ;  /* 0x000000d7afd72221 */ /* 0x000fce0000010000 */
.L_x_36239:
[----:B------:R-:W-:Y:S05]  /*2e40*/  BSYNC B1 ;  /* 0x0000000000017941 */ /* 0x000fea0003800000 */
.L_x_36238:
[----:B------:R-:W0:Y:S01]  /*2e50*/  LDC.64 R236, c[0x0][0x238] ;  /* 0x00008e00ffec7b82 */ /* 0x000e220000000a00 */
[----:B------:R-:W-:Y:S01]  /*2e60*/  IADD3 R4, R4, 0x80, RZ ;  /* 0x0000008004047810 */ /* 0x000fe20007ffe0ff */
[C---:B0-----:R-:W-:Y:S01]  /*2e70*/  IMAD.WIDE.U32 R236, R6.reuse, 0x20, R236 ;  /* 0x0000002006ec7825 */ /* 0x041fe200078e00ec */
[----:B------:R-:W-:-:S04]  /*2e80*/  IADD3 R6, R6, 0x80, RZ ;  /* 0x0000008006067810 */ /* 0x000fc80007ffe0ff */
[----:B------:R0:W-:Y:S04]  /*2e90*/  STG.E.128 desc[UR4][R236.64], R216 ;  /* 0x000000d8ec007986 */ /* 0x0001e8000c101d04 */
[----:B------:R0:W-:Y:S02]  /*2ea0*/  STG.E.128 desc[UR4][R236.64+0x10], R212 ;  /* 0x000010d4ec007986 */ /* 0x0001e4000c101d04 */
.L_x_36223:
[----:B------:R-:W-:Y:S05]  /*2eb0*/  BSYNC B0 ;  /* 0x0000000000007941 */ /* 0x000fea0003800000 */
.L_x_36222:
        /* <DEDUP_REMOVED lines=44> */
.L_x_36243:
[----:B------:R-:W-:Y:S05]  /*3180*/  BSYNC B1 ;  /* 0x0000000000017941 */ /* 0x000fea0003800000 */
.L_x_36242:
[----:B------:R-:W-:Y:S04]  /*3190*/  BSSY B1, `(.L_x_36244) ;  /* 0x0000006000017945 */ /* 0x000fe80003800000 */
[----:B------:R-:W-:Y:S05]  /*31a0*/  @!P3 BRA `(.L_x_36245) ;  /* 0x000000000010b947 */ /* 0x000fea0003800000 */
[----:B-----5:R-:W-:-:S05]  /*31b0*/  HADD2.F32 R225, -RZ, R180.H1_H1 ;  /* 0x300000b4ffe17230 */ /* 0x020fca0000004100 */
[----:B------:R-:W-:-:S04]  /*31c0*/  FMUL.FTZ R236, R225, UR6 ;  /* 0x00000006e1ec7c20 */ /* 0x000fc80008410000 */
[----:B------:R-:W-:-:S04]  /*31d0*/  FMUL.FTZ R225, R141, R236 ;  /* 0x000000ec8de17220 */ /* 0x000fc80000410000 */
[----:B------:R-:W-:-:S07]  /*31e0*/  @P2 FADD.FTZ R225, R169, R225 ;  /* 0x000000e1a9e12221 */ /* 0x000fce0000010000 */
.L_x_36245:
[----:B------:R-:W-:Y:S05]  /*31f0*/  BSYNC B1 ;  /* 0x0000000000017941 */ /* 0x000fea0003800000 */
.L_x_36244:
[----:B------:R-:W-:Y:S04]  /*3200*/  BSSY B1, `(.L_x_36246) ;  /* 0x0000006000017945 */ /* 0x000fe80003800000 */
[----:B------:R-:W-:Y:S05]  /*3210*/  @!P3 BRA `(.L_x_36247) ;  /* 0x000000000010b947 */ /* 0x000fea0003800000 */
[----:B-----5:R-:W-:-:S05]  /*3220*/  HADD2.F32 R226, -RZ, R181.H0_H0 ;  /* 0x200000b5ffe27230 */ /* 0x020fca0000004100 */
[----:B------:R-:W-:-:S04]  /*3230*/  FMUL.FTZ R237, R226, UR6 ;  /* 0x00000006e2ed7c20 */ /* 0x000fc80008410000 */
[----:B------:R-:W-:-:S04]  /*3240*/  FMUL.FTZ R226, R142, R237 ;  /* 0x000000ed8ee27220 */ /* 0x000fc80000410000 */
[----:B------:R-:W-:-:S07]  /*3250*/  @P2 FADD.FTZ R226, R170, R226 ;  /* 0x000000e2aae22221 */ /* 0x000fce0000010000 */
.L_x_36247:
[----:B------:R-:W-:Y:S05]  /*3260*/  BSYNC B1 ;  /* 0x0000000000017941 */ /* 0x000fea0003800000 */
.L_x_36246:
[----:B------:R-:W-:Y:S04]  /*3270*/  BSSY B1, `(.L_x_36248) ;  /* 0x0000006000017945 */ /* 0x000fe80003800000 */
[----:B------:R-:W-:Y:S05]  /*3280*/  @!P3 BRA `(.L_x_36249) ;  /* 0x000000000010b947 */ /* 0x000fea0003800000 */
[----:B-----5:R-:W-:-:S05]  /*3290*/  HADD2.F32 R227, -RZ, R181.H1_H1 ;  /* 0x300000b5ffe37230 */ /* 0x020fca0000004100 */
[----:B------:R-:W-:-:S04]  /*32a0*/  FMUL.FTZ R236, R227, UR6 ;  /* 0x00000006e3ec7c20 */ /* 0x000fc80008410000 */
[----:B------:R-:W-:-:S04]  /*32b0*/  FMUL.FTZ R227, R143, R236 ;  /* 0x000000ec8fe37220 */ /* 0x000fc80000410000 */
[----:B------:R-:W-:-:S07]  /*32c0*/  @P2 FADD.FTZ R227, R171, R227 ;  /* 0x000000e3abe32221 */ /* 0x000fce0000010000 */
.L_x_36249:
[----:B------:R-:W-:Y:S05]  /*32d0*/  BSYNC B1 ;  /* 0x0000000000017941 */ /* 0x000fea0003800000 */
.L_x_36248:
[----:B------:R-:W-:Y:S04]  /*32e0*/  BSSY B1, `(.L_x_36250) ;  /* 0x0000006000017945 */ /* 0x000fe80003800000 */
[----:B------:R-:W-:Y:S05]  /*32f0*/  @!P3 BRA `(.L_x_36251) ;  /* 0x000000000010b947 */ /* 0x000fea0003800000 */
[----:B-----5:R-:W-:-:S05]  /*3300*/  HADD2.F32 R220, -RZ, R182.H0_H0 ;  /* 0x200000b6ffdc7230 */ /* 0x020fca0000004100 */
[----:B------:R-:W-:-:S04]  /*3310*/  FMUL.FTZ R237, R220, UR6 ;  /* 0x00000006dced7c20 */ /* 0x000fc80008410000 */
[----:B------:R-:W-:-:S04]  /*3320*/  FMUL.FTZ R220, R136, R237 ;  /* 0x000000ed88dc7220 */ /* 0x000fc80000410000 */
[----:B------:R-:W-:-:S07]  /*3330*/  @P2 FADD.FTZ R220, R172, R220 ;  /* 0x000000dcacdc2221 */ /* 0x000fce0000010000 */
.L_x_36251:
[----:B------:R-:W-:Y:S05]  /*3340*/  BSYNC B1 ;  /* 0x0000000000017941 */ /* 0x000fea0003800000 */
.L_x_36250:
[----:B------:R-:W-:Y:S04]  /*3350*/  BSSY B1, `(.L_x_36252) ;  /* 0x0000006000017945 */ /* 0x000fe80003800000 */
[----:B------:R-:W-:Y:S05]  /*3360*/  @!P3 BRA `(.L_x_36253) ;  /* 0x000000000010b947 */ /* 0x000fea0003800000 */
[----:B-----5:R-:W-:-:S05]  /*3370*/  HADD2.F32 R221, -RZ, R182.H1_H1 ;  /* 0x300000b6ffdd7230 */ /* 0x020fca0000004100 */
[----:B------:R-:W-:-:S04]  /*3380*/  FMUL.FTZ R236, R221, UR6 ;  /* 0x00000006ddec7c20 */ /* 0x000fc80008410000 */
[----:B------:R-:W-:-:S04]  /*3390*/  FMUL.FTZ R221, R137, R236 ;  /* 0x000000ec89dd7220 */ /* 0x000fc80000410000 */
[----:B------:R-:W-:-:S07]  /*33a0*/  @P2 FADD.FTZ R221, R173, R221 ;  /* 0x000000ddaddd2221 */ /* 0x000fce0000010000 */
.L_x_36253:
[----:B------:R-:W-:Y:S05]  /*33b0*/  BSYNC B1 ;  /* 0x0000000000017941 */ /* 0x000fea0003800000 */
.L_x_36252:
[----:B------:R-:W-:Y:S04]  /*33c0*/  BSSY B1, `(.L_x_36254) ;  /* 0x0000006000017945 */ /* 0x000fe80003800000 */
[----:B------:R-:W-:Y:S05]  /*33d0*/  @!P3 BRA `(.L_x_36255) ;  /* 0x000000000010b947 */ /* 0x000fea0003800000 */
[----:B-----5:R-:W-:-:S05]  /*33e0*/  HADD2.F32 R222, -RZ, R183.H0_H0 ;  /* 0x200000b7ffde7230 */ /* 0x020fca0000004100 */
[----:B------:R-:W-:-:S04]  /*33f0*/  FMUL.FTZ R237, R222, UR6 ;  /* 0x00000006deed7c20 */ /* 0x000fc80008410000 */
[----:B------:R-:W-:-:S04]  /*3400*/  FMUL.FTZ R222, R138, R237 ;  /* 0x000000ed8ade7220 */ /* 0x000fc80000410000 */
[----:B------:R-:W-:-:S07]  /*3410*/  @P2 FADD.FTZ R222, R174, R222 ;  /* 0x000000deaede2221 */ /* 0x000fce0000010000 */
.L_x_36255:
[----:B------:R-:W-:Y:S05]  /*3420*/  BSYNC B1 ;  /* 0x0000000000017941 */ /* 0x000fea0003800000 */
.L_x_36254:
[----:B------:R-:W-:Y:S04]  /*3430*/  BSSY B1, `(.L_x_36256) ;  /* 0x0000006000017945 */ /* 0x000fe80003800000 */
[----:B------:R-:W-:Y:S05]  /*3440*/  @!P3 BRA `(.L_x_36257) ;  /* 0x000000000010b947 */ /* 0x000fea0003800000 */
[----:B-----5:R-:W-:-:S05]  /*3450*/  HADD2.F32 R223, -RZ, R183.H1_H1 ;  /* 0x300000b7ffdf7230 */ /* 0x020fca0000004100 */
[----:B------:R-:W-:-:S04]  /*3460*/  FMUL.FTZ R236, R223, UR6 ;  /* 0x00000006dfec7c20 */ /* 0x000fc80008410000 */
[----:B------:R-:W-:-:S04]  /*3470*/  FMUL.FTZ R223, R139, R236 ;  /* 0x000000ec8bdf7220 */ /* 0x000fc80000410000 */
[----:B------:R-:W-:-:S07]  /*3480*/  @P2 FADD.FTZ R223, R175, R223 ;  /* 0x000000dfafdf2221 */ /* 0x000fce0000010000 */
.L_x_36257:
[----:B------:R-:W-:Y:S05]  /*3490*/  BSYNC B1 ;  /* 0x0000000000017941 */ /* 0x000fea0003800000 */
.L_x_36256:
[----:B------:R-:W0:Y:S01]  /*34a0*/  LDC.64 R236, c[0x0][0x238] ;  /* 0x00008e00ffec7b82 */ /* 0x000e220000000a00 */
[----:B------:R-:W-:Y:S01]  /*34b0*/  IADD3 R4, R4, 0x80, RZ ;  /* 0x0000008004047810 */ /* 0x000fe20007ffe0ff */
[C---:B0-----:R-:W-:Y:S01]  /*34c0*/  IMAD.WIDE.U32 R236, R6.reuse, 0x20, R236 ;  /* 0x0000002006ec7825 */ /* 0x041fe200078e00ec */
[----:B------:R-:W-:-:S04]  /*34d0*/  IADD3 R6, R6, 0x80, RZ ;  /* 0x0000008006067810 */ /* 0x000fc80007ffe0ff */
[----:B------:R0:W-:Y:S04]  /*34e0*/  STG.E.128 desc[UR4][R236.64], R224 ;  /* 0x000000e0ec007986 */ /* 0x0001e8000c101d04 */
[----:B------:R0:W-:Y:S02]  /*34f0*/  STG.E.128 desc[UR4][R236.64+0x10], R220 ;  /* 0x000010dcec007986 */ /* 0x0001e4000c101d04 */
.L_x_36241:
[----:B------:R-:W-:Y:S05]  /*3500*/  BSYNC B0 ;  /* 0x0000000000007941 */ /* 0x000fea0003800000 */
.L_x_36240:
        /* <DEDUP_REMOVED lines=44> */
.L_x_36261:
[----:B------:R-:W-:Y:S05]  /*37d0*/  BSYNC B1 ;  /* 0x0000000000017941 */ /* 0x000fea0003800000 */
.L_x_36260:
[----:B------:R-:W-:Y:S04]  /*37e0*/  BSSY B1, `(.L_x_36262) ;  /* 0x0000006000017945 */ /* 0x000fe80003800000 */
[----:B------:R-:W-:Y:S05]  /*37f0*/  @!P2 BRA `(.L_x_36263) ;  /* 0x000000000010a947 */ /* 0x000fea0003800000 */
[----:B-----5:R-:W-:-:S05]  /*3800*/  HADD2.F32 R3, -RZ, R180.H1_H1 ;  /* 0x300000b4ff037230 */ /* 0x020fca0000004100 */
[----:B------:R-:W-:-:S04]  /*3810*/  FMUL.FTZ R4, R3, UR6 ;  /* 0x0000000603047c20 */ /* 0x000fc80008410000 */
[----:B------:R-:W-:-:S04]  /*3820*/  FMUL.FTZ R233, R165, R4 ;  /* 0x00000004a5e97220 */ /* 0x000fc80000410000 */
[----:B------:R-:W-:-:S07]  /*3830*/  @P1 FADD.FTZ R233, R169, R233 ;  /* 0x000000e9a9e91221 */ /* 0x000fce0000010000 */
.L_x_36263:
[----:B------:R-:W-:Y:S05]  /*3840*/  BSYNC B1 ;  /* 0x0000000000017941 */ /* 0x000fea0003800000 */
.L_x_36262:
[----:B------:R-:W-:Y:S04]  /*3850*/  BSSY B1, `(.L_x_36264) ;  /* 0x0000006000017945 */ /* 0x000fe80003800000 */
[----:B------:R-:W-:Y:S05]  /*3860*/  @!P2 BRA `(.L_x_36265) ;  /* 0x000000000010a947 */ /* 0x000fea0003800000 */
[----:B-----5:R-:W-:-:S05]  /*3870*/  HADD2.F32 R3, -RZ, R181.H0_H0 ;  /* 0x200000b5ff037230 */ /* 0x020fca0000004100 */
[----:B------:R-:W-:-:S04]  /*3880*/  FMUL.FTZ R3, R3, UR6 ;  /* 0x0000000603037c20 */ /* 0x000fc80008410000 */
[----:B------:R-:W-:-:S04]  /*3890*/  FMUL.FTZ R234, R166, R3 ;  /* 0x00000003a6ea7220 */ /* 0x000fc80000410000 */
[----:B------:R-:W-:-:S07]  /*38a0*/  @P1 FADD.FTZ R234, R170, R234 ;  /* 0x000000eaaaea1221 */ /* 0x000fce0000010000 */
.L_x_36265:
[----:B------:R-:W-:Y:S05]  /*38b0*/  BSYNC B1 ;  /* 0x0000000000017941 */ /* 0x000fea0003800000 */
.L_x_36264:
[----:B------:R-:W-:Y:S04]  /*38c0*/  BSSY B1, `(.L_x_36266) ;  /* 0x0000006000017945 */ /* 0x000fe80003800000 */
[----:B------:R-:W-:Y:S05]  /*38d0*/  @!P2 BRA `(.L_x_36267) ;  /* 0x000000000010a947 */ /* 0x000fea0003800000 */
[----:B-----5:R-:W-:-:S05]  /*38e0*/  HADD2.F32 R3, -RZ, R181.H1_H1 ;  /* 0x300000b5ff037230 */ /* 0x020fca0000004100 */
[----:B------:R-:W-:-:S04]  /*38f0*/  FMUL.FTZ R4, R3, UR6 ;  /* 0x0000000603047c20 */ /* 0x000fc80008410000 */
[----:B------:R-:W-:-:S04]  /*3900*/  FMUL.FTZ R235, R167, R4 ;  /* 0x00000004a7eb7220 */ /* 0x000fc80000410000 */
[----:B------:R-:W-:-:S07]  /*3910*/  @P1 FADD.FTZ R235, R171, R235 ;  /* 0x000000ebabeb1221 */ /* 0x000fce0000010000 */
.L_x_36267:
[----:B------:R-:W-:Y:S05]  /*3920*/  BSYNC B1 ;  /* 0x0000000000017941 */ /* 0x000fea0003800000 */
.L_x_36266:
[----:B------:R-:W-:Y:S04]  /*3930*/  BSSY B1, `(.L_x_36268) ;  /* 0x0000006000017945 */ /* 0x000fe80003800000 */
[----:B------:R-:W-:Y:S05]  /*3940*/  @!P2 BRA `(.L_x_36269) ;  /* 0x000000000010a947 */ /* 0x000fea0003800000 */
[----:B-----5:R-:W-:-:S05]  /*3950*/  HADD2.F32 R3, -RZ, R182.H0_H0 ;  /* 0x200000b6ff037230 */ /* 0x020fca0000004100 */
[----:B------:R-:W-:-:S04]  /*3960*/  FMUL.FTZ R3, R3, UR6 ;  /* 0x0000000603037c20 */ /* 0x000fc80008410000 */
[----:B------:R-:W-:-:S04]  /*3970*/  FMUL.FTZ R228, R160, R3 ;  /* 0x00000003a0e47220 */ /* 0x000fc80000410000 */
[----:B------:R-:W-:-:S07]  /*3980*/  @P1 FADD.FTZ R228, R172, R228 ;  /* 0x000000e4ace41221 */ /* 0x000fce0000010000 */
.L_x_36269:
[----:B------:R-:W-:Y:S05]  /*3990*/  BSYNC B1 ;  /* 0x0000000000017941 */ /* 0x000fea0003800000 */
.L_x_36268:
[----:B------:R-:W-:Y:S04]  /*39a0*/  BSSY B1, `(.L_x_36270) ;  /* 0x0000006000017945 */ /* 0x000fe80003800000 */
[----:B------:R-:W-:Y:S05]  /*39b0*/  @!P2 BRA `(.L_x_36271) ;  /* 0x000000000010a947 */ /* 0x000fea0003800000 */
[----:B-----5:R-:W-:-:S05]  /*39c0*/  HADD2.F32 R3, -RZ, R182.H1_H1 ;  /* 0x300000b6ff037230 */ /* 0x020fca0000004100 */
[----:B------:R-:W-:-:S04]  /*39d0*/  FMUL.FTZ R4, R3, UR6 ;  /* 0x0000000603047c20 */ /* 0x000fc80008410000 */
[----:B------:R-:W-:-:S04]  /*39e0*/  FMUL.FTZ R229, R161, R4 ;  /* 0x00000004a1e57220 */ /* 0x000fc80000410000 */
[----:B------:R-:W-:-:S07]  /*39f0*/  @P1 FADD.FTZ R229, R173, R229 ;  /* 0x000000e5ade51221 */ /* 0x000fce0000010000 */
.L_x_36271:
[----:B------:R-:W-:Y:S05]  /*3a00*/  BSYNC B1 ;  /* 0x0000000000017941 */ /* 0x000fea0003800000 */
.L_x_36270:
[----:B------:R-:W-:Y:S04]  /*3a10*/  BSSY B1, `(.L_x_36272) ;  /* 0x0000006000017945 */ /* 0x000fe80003800000 */
[----:B------:R-:W-:Y:S05]  /*3a20*/  @!P2 BRA `(.L_x_36273) ;  /* 0x000000000010a947 */ /* 0x000fea0003800000 */
[----:B-----5:R-:W-:-:S05]  /*3a30*/  HADD2.F32 R3, -RZ, R183.H0_H0 ;  /* 0x200000b7ff037230 */ /* 0x020fca0000004100 */
[----:B------:R-:W-:-:S04]  /*3a40*/  FMUL.FTZ R3, R3, UR6 ;  /* 0x0000000603037c20 */ /* 0x000fc80008410000 */
[----:B------:R-:W-:-:S04]  /*3a50*/  FMUL.FTZ R230, R162, R3 ;  /* 0x00000003a2e67220 */ /* 0x000fc80000410000 */
[----:B------:R-:W-:-:S07]  /*3a60*/  @P1 FADD.FTZ R230, R174, R230 ;  /* 0x000000e6aee61221 */ /* 0x000fce0000010000 */
.L_x_36273:
[----:B------:R-:W-:Y:S05]  /*3a70*/  BSYNC B1 ;  /* 0x0000000000017941 */ /* 0x000fea0003800000 */
.L_x_36272:
[----:B------:R-:W-:Y:S04]  /*3a80*/  BSSY B1, `(.L_x_36274) ;  /* 0x0000006000017945 */ /* 0x000fe80003800000 */
[----:B------:R-:W-:Y:S05]  /*3a90*/  @!P2 BRA `(.L_x_36275) ;  /* 0x000000000010a947 */ /* 0x000fea0003800000 */
[----:B-----5:R-:W-:-:S05]  /*3aa0*/  HADD2.F32 R3, -RZ, R183.H1_H1 ;  /* 0x300000b7ff037230 */ /* 0x020fca0000004100 */
[----:B------:R-:W-:-:S04]  /*3ab0*/  FMUL.FTZ R4, R3, UR6 ;  /* 0x0000000603047c20 */ /* 0x000fc80008410000 */
[----:B------:R-:W-:-:S04]  /*3ac0*/  FMUL.FTZ R231, R163, R4 ;  /* 0x00000004a3e77220 */ /* 0x000fc80000410000 */
[----:B------:R-:W-:-:S07]  /*3ad0*/  @P1 FADD.FTZ R231, R175, R231 ;  /* 0x000000e7afe71221 */ /* 0x000fce0000010000 */
.L_x_36275:
[----:B------:R-:W-:Y:S05]  /*3ae0*/  BSYNC B1 ;  /* 0x0000000000017941 */ /* 0x000fea0003800000 */
.L_x_36274:
[----:B------:R-:W0:Y:S02]  /*3af0*/  LDC.64 R236, c[0x0][0x238] ;  /* 0x00008e00ffec7b82 */ /* 0x000e240000000a00 */
[----:B0-----:R-:W-:-:S05]  /*3b00*/  IMAD.WIDE.U32 R236, R6, 0x20, R236 ;  /* 0x0000002006ec7825 */ /* 0x001fca00078e00ec */
[----:B------:R0:W-:Y:S04]  /*3b10*/  STG.E.128 desc[UR4][R236.64], R232 ;  /* 0x000000e8ec007986 */ /* 0x0001e8000c101d04 */
[----:B------:R0:W-:Y:S02]  /*3b20*/  STG.E.128 desc[UR4][R236.64+0x10], R228 ;  /* 0x000010e4ec007986 */ /* 0x0001e4000c101d04 */
.L_x_36259:
[----:B------:R-:W-:Y:S05]  /*3b30*/  BSYNC B0 ;  /* 0x0000000000007941 */ /* 0x000fea0003800000 */
.L_x_36258:
        /* <DEDUP_REMOVED lines=211> */
.L_x_36302:
        /* <DEDUP_REMOVED lines=108> */
[----:B------:R-:W-:-:S05]  /*4f30*/  FFMA.FTZ R7, R246, R7, R10 ;  /* 0x00000007f6077223 */ /* 0x000fca000001000a */
[----:B------:R-:W-:Y:S02]  /*4f40*/  F2FP.F16.F32.PACK_AB R237, R238, R7 ;  /* 0x00000007eeed723e */ /* 0x000fe400000000ff */
[----:B------:R-:W-:Y:S01]  /*4f50*/  F2FP.F16.F32.PACK_AB R238, R6, R239 ;  /* 0x000000ef06ee723e */ /* 0x000fe200000000ff */
[--C-:B------:R-:W-:Y:S01]  /*4f60*/  FADD.FTZ R6, R178, -R3.reuse ;  /* 0x80000003b2067221 */ /* 0x100fe20000010000 */
[----:B------:R-:W-:-:S03]  /*4f70*/  FADD.FTZ R239, R179, -R3 ;  /* 0x80000003b3ef7221 */ /* 0x000fc60000010000 */
[----:B------:R-:W-:Y:S01]  /*4f80*/  FMUL.FTZ R7, R6, UR10 ;  /* 0x0000000a06077c20 */ /* 0x000fe20008410000 */
[----:B------:R-:W-:-:S03]  /*4f90*/  FMUL.FTZ R6, R239, UR10 ;  /* 0x0000000aef067c20 */ /* 0x000fc60008410000 */
[----:B------:R-:W-:Y:S01]  /*4fa0*/  FFMA.FTZ R7, R242, R7, R14 ;  /* 0x00000007f2077223 */ /* 0x000fe2000001000e */
[----:B------:R-:W-:-:S05]  /*4fb0*/  FFMA.FTZ R6, R243, R6, R15 ;  /* 0x00000006f3067223 */ /* 0x000fca000001000f */
[----:B------:R-:W-:Y:S02]  /*4fc0*/  F2FP.F16.F32.PACK_AB R239, R6, R7 ;  /* 0x0000000706ef723e */ /* 0x000fe400000000ff */
[----:B------:R-:W0:Y:S02]  /*4fd0*/  LDC.64 R6, c[0x0][0x2b8] ;  /* 0x0000ae00ff067b82 */ /* 0x000e240000000a00 */
[C---:B0-----:R-:W-:Y:S01]  /*4fe0*/  IMAD.WIDE.U32 R6, R4.reuse, 0x10, R6 ;  /* 0x0000001004067825 */ /* 0x041fe200078e0006 */
[----:B------:R-:W-:-:S04]  /*4ff0*/  IADD3 R4, R4, 0x80, RZ ;  /* 0x0000008004047810 */ /* 0x000fc80007ffe0ff */
[----:B------:R0:W-:Y:S03]  /*5000*/  STG.E.128 desc[UR4][R6.64], R236 ;  /* 0x000000ec06007986 */ /* 0x0001e6000c101d04 */
.L_x_36280:
[----:B------:R-:W-:Y:S05]  /*5010*/  BSYNC B1 ;  /* 0x0000000000017941 */ /* 0x000fea0003800000 */
.L_x_36279:
        /* <DEDUP_REMOVED lines=35> */
.L_x_36282:
[----:B------:R-:W-:Y:S05]  /*5250*/  BSYNC B1 ;  /* 0x0000000000017941 */ /* 0x000fea0003800000 */
.L_x_36281:
        /* <DEDUP_REMOVED lines=35> */
.L_x_36284:
[----:B------:R-:W-:Y:S05]  /*5490*/  BSYNC B1 ;  /* 0x0000000000017941 */ /* 0x000fea0003800000 */
.L_x_36283:
        /* <DEDUP_REMOVED lines=35> */
.L_x_36286:
[----:B------:R-:W-:Y:S05]  /*56d0*/  BSYNC B1 ;  /* 0x0000000000017941 */ /* 0x000fea0003800000 */
.L_x_36285:
        /* <DEDUP_REMOVED lines=35> */
.L_x_36288:
[----:B------:R-:W-:Y:S05]  /*5910*/  BSYNC B1 ;  /* 0x0000000000017941 */ /* 0x000fea0003800000 */
.L_x_36287:
        /* <DEDUP_REMOVED lines=35> */
.L_x_36290:
[----:B------:R-:W-:Y:S05]  /*5b50*/  BSYNC B1 ;  /* 0x0000000000017941 */ /* 0x000fea0003800000 */
.L_x_36289:
        /* <DEDUP_REMOVED lines=16> */
[----:B------:R-:W-:Y:S01]  /*5c60*/  F2FP.F16.F32.PACK_AB R237, R238, R237 ;  /* 0x000000edeeed723e */ /* 0x000fe200000000ff */
[----:B------:R-:W-:Y:S01]  /*5c70*/  FFMA.FTZ R239, R156, R239, R148 ;  /* 0x000000ef9cef7223 */ /* 0x000fe20000010094 */
[----:B------:R-:W-:Y:S01]  /*5c80*/  F2FP.F16.F32.PACK_AB R236, R6, R7 ;  /* 0x0000000706ec723e */ /* 0x000fe200000000ff */
        /* <DEDUP_REMOVED lines=9> */
[----:B------:R-:W-:Y:S02]  /*5d20*/  F2FP.F16.F32.PACK_AB R238, R6, R239 ;  /* 0x000000ef06ee723e */ /* 0x000fe400000000ff */
[----:B------:R-:W-:Y:S02]  /*5d30*/  F2FP.F16.F32.PACK_AB R239, R252, R7 ;  /* 0x00000007fcef723e */ /* 0x000fe400000000ff */
[----:B------:R-:W0:Y:S02]  /*5d40*/  LDC.64 R6, c[0x0][0x2b8] ;  /* 0x0000ae00ff067b82 */ /* 0x000e240000000a00 */
[----:B0-----:R-:W-:-:S05]  /*5d50*/  IMAD.WIDE.U32 R6, R4, 0x10, R6 ;  /* 0x0000001004067825 */ /* 0x001fca00078e0006 */
[----:B------:R0:W-:Y:S02]  /*5d60*/  STG.E.128 desc[UR4][R6.64], R236 ;  /* 0x000000ec06007986 */ /* 0x0001e4000c101d04 */
.L_x_36278:
[----:B------:R-:W-:Y:S05]  /*5d70*/  BSYNC B0 ;  /* 0x0000000000007941 */ /* 0x000fea0003800000 */
.L_x_36277:
[----:B------:R-:W-:Y:S02]  /*5d80*/  LOP3.LUT P1, RZ, R0, 0x2, RZ, 0xc0, !PT ;  /* 0x0000000200ff7812 */ /* 0x000fe4000782c0ff */
[----:B------:R-:W-:Y:S02]  /*5d90*/  IADD3 R2, R2, UR8, RZ ;  /* 0x0000000802027c10 */ /* 0x000fe4000fffe0ff */
[----:B01234-:R-:W-:Y:S02]  /*5da0*/  SEL R7, RZ, 0x1, P1 ;  /* 0x00000001ff077807 */ /* 0x01ffe40000800000 */
[----:B------:R-:W-:-:S13]  /*5db0*/  ISETP.GE.AND P1, PT, R2, UR9, PT ;  /* 0x0000000902007c0c */ /* 0x000fda000bf26270 */
[----:B------:R-:W-:Y:S05]  /*5dc0*/  @!P1 BRA `(.L_x_36291) ;  /* 0xffffffb000149947 */ /* 0x000fea000383ffff */
[----:B------:R-:W-:Y:S05]  /*5dd0*/  EXIT ;  /* 0x000000000000794d */ /* 0x000fea0003800000 */
.L_x_36276:
[----:B------:R-:W-:Y:S01]  /*5de0*/  HFMA2.MMA R7, -RZ, RZ, 0, 5.9604644775390625e-08 ;  /* 0x00000001ff077435 */ /* 0x000fe200000001ff */
[----:B------:R-:W-:Y:S02]  /*5df0*/  MOV R239, R6 ;  /* 0x0000000600ef7202 */ /* 0x000fe40000000f00 */
[----:B0-234-:R-:W-:Y:S02]  /*5e00*/  MOV R236, 0x1f ;  /* 0x0000001f00ec7802 */ /* 0x01dfe40000000f00 */
[----:B------:R-:W-:-:S07]  /*5e10*/  MOV R237, 0xffffffff ;  /* 0xffffffff00ed7802 */ /* 0x000fce0000000f00 */
[----:B-1---5:R-:W-:Y:S05]  /*5e20*/  WARPSYNC.COLLECTIVE R237, `(.L_x_36292) ;  /* 0x00000000ed087348 */ /* 0x022fea0003c00000 */
[----:B------:R0:W2:Y:S02]  /*5e30*/  SHFL.BFLY P6, R251, R239, R7, R236 ;  /* 0x0c000007effb7389 */ /* 0x0000a400000c00ec */
[----:B012--5:R-:W-:Y:S01]  /*5e40*/  ENDCOLLECTIVE ;  /* 0x000000000000791b */ /* 0x027fe20003800000 */
.L_x_36292:
[----:B------:R-:W-:Y:S01]  /*5e50*/  HFMA2.MMA R7, -RZ, RZ, 0, 1.1920928955078125e-07 ;  /* 0x00000002ff077435 */ /* 0x000fe200000001ff */
[----:B------:R-:W-:-:S05]  /*5e60*/  FADD.FTZ R6, R6, R251 ;  /* 0x000000fb06067221 */ /* 0x000fca0000010000 */
[----:B------:R-:W-:-:S07]  /*5e70*/  MOV R239, R6 ;  /* 0x0000000600ef7202 */ /* 0x000fce0000000f00 */
[----:B------:R-:W-:Y:S05]  /*5e80*/  WARPSYNC.COLLECTIVE R237, `(.L_x_36293) ;  /* 0x00000000ed087348 */ /* 0x000fea0003c00000 */
[----:B------:R0:W1:Y:S02]  /*5e90*/  SHFL.BFLY P6, R251, R239, R7, R236 ;  /* 0x0c000007effb7389 */ /* 0x00006400000c00ec */
[----:B01----:R-:W-:Y:S01]  /*5ea0*/  ENDCOLLECTIVE ;  /* 0x000000000000791b */ /* 0x003fe20003800000 */
.L_x_36293:
[----:B------:R-:W-:Y:S01]  /*5eb0*/  HFMA2.MMA R7, -RZ, RZ, 0, 2.384185791015625e-07 ;  /* 0x00000004ff077435 */ /* 0x000fe200000001ff */
[----:B------:R-:W-:-:S05]  /*5ec0*/  FADD.FTZ R6, R6, R251 ;  /* 0x000000fb06067221 */ /* 0x000fca0000010000 */
[----:B------:R-:W-:-:S07]  /*5ed0*/  MOV R239, R6 ;  /* 0x0000000600ef7202 */ /* 0x000fce0000000f00 */
[----:B------:R-:W-:Y:S05]  /*5ee0*/  WARPSYNC.COLLECTIVE R237, `(.L_x_36294) ;  /* 0x00000000ed087348 */ /* 0x000fea0003c00000 */
[----:B------:R0:W1:Y:S02]  /*5ef0*/  SHFL.BFLY P6, R251, R239, R7, R236 ;  /* 0x0c000007effb7389 */ /* 0x00006400000c00ec */
[----:B01----:R-:W-:Y:S01]  /*5f00*/  ENDCOLLECTIVE ;  /* 0x000000000000791b */ /* 0x003fe20003800000 */
.L_x_36294:
[----:B------:R-:W-:Y:S01]  /*5f10*/  HFMA2.MMA R7, -RZ, RZ, 0, 4.76837158203125e-07 ;  /* 0x00000008ff077435 */ /* 0x000fe200000001ff */
[----:B------:R-:W-:-:S05]  /*5f20*/  FADD.FTZ R6, R6, R251 ;  /* 0x000000fb06067221 */ /* 0x000fca0000010000 */
[----:B------:R-:W-:-:S07]  /*5f30*/  MOV R239, R6 ;  /* 0x0000000600ef7202 */ /* 0x000fce0000000f00 */
[----:B------:R-:W-:Y:S05]  /*5f40*/  WARPSYNC.COLLECTIVE R237, `(.L_x_36295) ;  /* 0x00000000ed087348 */ /* 0x000fea0003c00000 */
[----:B------:R0:W1:Y:S02]  /*5f50*/  SHFL.BFLY P6, R251, R239, R7, R236 ;  /* 0x0c000007effb7389 */ /* 0x00006400000c00ec */
[----:B01----:R-:W-:Y:S01]  /*5f60*/  ENDCOLLECTIVE ;  /* 0x000000000000791b */ /* 0x003fe20003800000 */
.L_x_36295:
[----:B------:R-:W-:Y:S01]  /*5f70*/  HFMA2.MMA R7, -RZ, RZ, 0, 9.5367431640625e-07 ;  /* 0x00000010ff077435 */ /* 0x000fe200000001ff */
[----:B------:R-:W-:-:S05]  /*5f80*/  FADD.FTZ R6, R6, R251 ;  /* 0x000000fb06067221 */ /* 0x000fca0000010000 */
[----:B------:R-:W-:-:S07]  /*5f90*/  MOV R239, R6 ;  /* 0x0000000600ef7202 */ /* 0x000fce0000000f00 */
[----:B------:R-:W-:Y:S05]  /*5fa0*/  WARPSYNC.COLLECTIVE R237, `(.L_x_36296) ;  /* 0x00000000ed087348 */ /* 0x000fea0003c00000 */
[----:B------:R0:W1:Y:S02]  /*5fb0*/  SHFL.BFLY P6, R251, R239, R7, R236 ;  /* 0x0c000007effb7389 */ /* 0x00006400000c00ec */
[----:B01----:R-:W-:Y:S01]  /*5fc0*/  ENDCOLLECTIVE ;  /* 0x000000000000791b */ /* 0x003fe20003800000 */
.L_x_36296:
        /* <DEDUP_REMOVED lines=121> */
.L_x_36297:
[----:B------:R-:W-:Y:S01]  /*6760*/  MOV R7, 0x2 ;  /* 0x0000000200077802 */ /* 0x000fe20000000f00 */
[----:B------:R-:W-:-:S07]  /*6770*/  FADD.FTZ R239, R239, R251 ;  /* 0x000000fbefef7221 */ /* 0x000fce0000010000 */
[----:B------:R-:W-:Y:S05]  /*6780*/  WARPSYNC.COLLECTIVE R237, `(.L_x_36298) ;  /* 0x00000000ed087348 */ /* 0x000fea0003c00000 */
[----:B------:R0:W1:Y:S02]  /*6790*/  SHFL.BFLY P6, R251, R239, R7, R236 ;  /* 0x0c000007effb7389 */ /* 0x00006400000c00ec */
[----:B01----:R-:W-:Y:S01]  /*67a0*/  ENDCOLLECTIVE ;  /* 0x000000000000791b */ /* 0x003fe20003800000 */
.L_x_36298:
[----:B------:R-:W-:Y:S01]  /*67b0*/  HFMA2.MMA R7, -RZ, RZ, 0, 2.384185791015625e-07 ;  /* 0x00000004ff077435 */ /* 0x000fe200000001ff */
[----:B------:R-:W-:-:S10]  /*67c0*/  FADD.FTZ R239, R239, R251 ;  /* 0x000000fbefef7221 */ /* 0x000fd40000010000 */
[----:B------:R-:W-:Y:S05]  /*67d0*/  WARPSYNC.COLLECTIVE R237, `(.L_x_36299) ;  /* 0x00000000ed087348 */ /* 0x000fea0003c00000 */
[----:B------:R0:W1:Y:S02]  /*67e0*/  SHFL.BFLY P6, R251, R239, R7, R236 ;  /* 0x0c000007effb7389 */ /* 0x00006400000c00ec */
[----:B01----:R-:W-:Y:S01]  /*67f0*/  ENDCOLLECTIVE ;  /* 0x000000000000791b */ /* 0x003fe20003800000 */
.L_x_36299:
[----:B------:R-:W-:Y:S01]  /*6800*/  MOV R7, 0x8 ;  /* 0x0000000800077802 */ /* 0x000fe20000000f00 */
[----:B------:R-:W-:-:S07]  /*6810*/  FADD.FTZ R239, R239, R251 ;  /* 0x000000fbefef7221 */ /* 0x000fce0000010000 */
[----:B------:R-:W-:Y:S05]  /*6820*/  WARPSYNC.COLLECTIVE R237, `(.L_x_36300) ;  /* 0x00000000ed087348 */ /* 0x000fea0003c00000 */
[----:B------:R0:W1:Y:S02]  /*6830*/  SHFL.BFLY P6, R251, R239, R7, R236 ;  /* 0x0c000007effb7389 */ /* 0x00006400000c00ec */
[----:B01----:R-:W-:Y:S01]  /*6840*/  ENDCOLLECTIVE ;  /* 0x000000000000791b */ /* 0x003fe20003800000 */
.L_x_36300:
[----:B------:R-:W-:Y:S01]  /*6850*/  HFMA2.MMA R7, -RZ, RZ, 0, 9.5367431640625e-07 ;  /* 0x00000010ff077435 */ /* 0x000fe200000001ff */
[----:B------:R-:W-:-:S10]  /*6860*/  FADD.FTZ R239, R239, R251 ;  /* 0x000000fbefef7221 */ /* 0x000fd40000010000 */
[----:B------:R-:W-:Y:S05]  /*6870*/  WARPSYNC.COLLECTIVE R237, `(.L_x_36301) ;  /* 0x00000000ed087348 */ /* 0x000fea0003c00000 */
[----:B------:R0:W1:Y:S02]  /*6880*/  SHFL.BFLY P6, R251, R239, R7, R236 ;  /* 0x0c000007effb7389 */ /* 0x00006400000c00ec */
[----:B01----:R-:W-:Y:S01]  /*6890*/  ENDCOLLECTIVE ;  /* 0x000000000000791b */ /* 0x003fe20003800000 */
.L_x_36301:
[----:B------:R-:W-:Y:S05]  /*68a0*/  BRA `(.L_x_36302) ;  /* 0xffffffdc00f07947 */ /* 0x000fea000383ffff */
.L_x_36303:
        /* <DEDUP_REMOVED lines=13> */
.L_x_46078:


//--------------------- .text._ZN10layer_norm13ln_fwd_kernelINS_13Kernel_traitsIf6__halffS2_fjLj7168ELj1ELj1ELj4ELj16ENS_18Kernel_traits_baseILj7168EfS2_fS2_fjLj128EEEEELb0ELb1ELb1ELb1EEEvNS_9FwdParamsE --------------------------
	.section	.text._ZN10layer_norm13ln_fwd_kernelINS_13Kernel_traitsIf6__halffS2_fjLj7168ELj1ELj1ELj4ELj16ENS_18Kernel_traits_baseILj7168EfS2_fS2_fjLj128EEEEELb0ELb1ELb1ELb1EEEvNS_9FwdParamsE,"ax",@progbits
	.align	128
        .global         _ZN10layer_norm13ln_fwd_kernelINS_13Kernel_traitsIf6__halffS2_fjLj7168ELj1ELj1ELj4ELj16ENS_18Kernel_traits_baseILj7168EfS2_fS2_fjLj128EEEEELb0ELb1ELb1ELb1EEEvNS_9FwdParamsE
        .type           _ZN10layer_norm13ln_fwd_kernelINS_13Kernel_traitsIf6__halffS2_fjLj7168ELj1ELj1ELj4ELj16ENS_18Kernel_traits_baseILj7168EfS2_fS2_fjLj128EEEEELb0ELb1ELb1ELb1EEEvNS_9FwdParamsE,@function
        .size           _ZN10layer_norm13ln_fwd_kernelINS_13Kernel_traitsIf6__halffS2_fjLj7168ELj1ELj1ELj4ELj16ENS_18Kernel_traits_baseILj7168EfS2_fS2_fjLj128EEEEELb0ELb1ELb1ELb1EEEvNS_9FwdParamsE,(.L_x_46079 - _ZN10layer_norm13ln_fwd_kernelINS_13Kernel_traitsIf6__halffS2_fjLj7168ELj1ELj1ELj4ELj16ENS_18Kernel_traits_baseILj7168EfS2_fS2_fjLj128EEEEELb0ELb1ELb1ELb1EEEvNS_9FwdParamsE)
        .other          _ZN10layer_norm13ln_fwd_kernelINS_13Kernel_traitsIf6__halffS2_fjLj7168ELj1ELj1ELj4ELj16ENS_18Kernel_traits_baseILj7168EfS2_fS2_fjLj128EEEEELb0ELb1ELb1ELb1EEEvNS_9FwdParamsE,@"STO_CUDA_ENTRY STV_DEFAULT"
_ZN10layer_norm13ln_fwd_kernelINS_13Kernel_traitsIf6__halffS2_fjLj7168ELj1ELj1ELj4ELj16ENS_18Kernel_traits_baseILj7168EfS2_fS2_fjLj128EEEEELb0ELb1ELb1ELb1EEEvNS_9FwdParamsE:
.text._ZN10layer_norm13ln_fwd_kernelINS_13Kernel_traitsIf6__halffS2_fjLj7168ELj1ELj1ELj4ELj16ENS_18Kernel_traits_baseILj7168EfS2_fS2_fjLj128EEEEELb0ELb1ELb1ELb1EEEvNS_9FwdParamsE:
        /* <DEDUP_REMOVED lines=99> */
.L_x_36419:
        /* <DEDUP_REMOVED lines=17> */
[----:B------:R-:W3:Y:S01]  /*0740*/  @P0 LDG.E.128 R180, desc[UR4][R188.64+0x10] ;  /* 0x00001004bcb40981 */ /* 0x000ee2000c1e1d00 */
[----:B------:R-:W-:Y:S01]  /*0750*/  MOV R214, RZ ;  /* 0x000000ff00d67202 */ /* 0x000fe20000000f00 */
[----:B----4-:R-:W-:-:S05]  /*0760*/  IMAD.WIDE R6, R2, 0x4, R6 ;  /* 0x0000000402067825 */ /* 0x010fca00078e0206 */
[----:B-----5:R1:W5:Y:S01]  /*0770*/  LDG.E R244, desc[UR4][R6.64] ;  /* 0x0000000406f47981 */ /* 0x020362000c1e1900 */
[----:B------:R-:W-:Y:S01]  /*0780*/  IADD3 R199, R215, 0x80, RZ ;  /* 0x00000080d7c77810 */ /* 0x000fe20007ffe0ff */
[----:B------:R-:W-:Y:S04]  /*0790*/  BSSY B0, `(.L_x_36304) ;  /* 0x000002a000007945 */ /* 0x000fe80003800000 */
[----:B--2---:R-:W-:Y:S01]  /*07a0*/  @P0 IMAD.WIDE.U32 R192, R199, 0x20, R192 ;  /* 0x00000020c7c00825 */ /* 0x004fe200078e00c0 */
[C---:B---3--:R-:W-:Y:S02]  /*07b0*/  ISETP.GE.AND P4, PT, R5.reuse, 0x1, PT ;  /* 0x000000010500780c */ /* 0x048fe40003f86270 */
[----:B------:R-:W-:-:S11]  /*07c0*/  ISETP.GT.AND P5, PT, R5, RZ, PT ;  /* 0x000000ff0500720c */ /* 0x000fd60003fa4270 */
[----:B------:R-:W-:Y:S01]  /*07d0*/  @P4 IADD3 R4, R5, -0x1, RZ ;  /* 0xffffffff05044810 */ /* 0x000fe20007ffe0ff */
[----:B------:R-:W2:Y:S01]  /*07e0*/  @P4 LDC.64 R190, c[0x0][0x220] ;  /* 0x00008800ffbe4b82 */ /* 0x000ea20000000a00 */
        /* <DEDUP_REMOVED lines=10> */
[----:B------:R-:W-:Y:S02]  /*0890*/  @!P5 FSEL R5, R177, RZ, P1 ;  /* 0x000000ffb105d208 */ /* 0x000fe40000800000 */
[----:B-1----:R-:W-:-:S02]  /*08a0*/  @!P5 FSEL R6, R178, RZ, P6 ;  /* 0x000000ffb206d208 */ /* 0x002fc40003000000 */
[----:B------:R-:W-:Y:S01]  /*08b0*/  @!P5 ISETP.NE.U32.AND P1, PT, R240, RZ, PT ;  /* 0x000000fff000d20c */ /* 0x000fe20003f25070 */
[----:B--2---:R-:W-:Y:S01]  /*08c0*/  @P4 IMAD.WIDE.U32 R188, R214, 0x10, R190 ;  /* 0x00000010d6bc4825 */ /* 0x004fe200078e00be */
[----:B------:R-:W-:Y:S02]  /*08d0*/  @!P5 ISETP.NE.U32.AND P6, PT, R240, RZ, PT ;  /* 0x000000fff000d20c */ /* 0x000fe40003fc5070 */
[C---:B------:R-:W-:Y:S02]  /*08e0*/  @!P5 ISETP.NE.AND.EX P1, PT, R241.reuse, RZ, PT, P1 ;  /* 0x000000fff100d20c */ /* 0x040fe40003f25310 */
[----:B------:R-:W-:Y:S01]  /*08f0*/  @!P5 ISETP.NE.AND.EX P6, PT, R241, RZ, PT, P6 ;  /* 0x000000fff100d20c */ /* 0x000fe20003fc5360 */
[----:B------:R0:W5:Y:S01]  /*0900*/  @P4 LDG.E.128 R184, desc[UR4][R188.64] ;  /* 0x00000004bcb84981 */ /* 0x000162000c1e1d00 */
[----:B------:R-:W-:Y:S02]  /*0910*/  @!P5 FSEL R7, R179, RZ, P2 ;  /* 0x000000ffb307d208 */ /* 0x000fe40001000000 */
        /* <DEDUP_REMOVED lines=15> */
[----:B------:R-:W-:-:S04]  /*0a10*/  FMUL.FTZ R4, R120, R191 ;  /* 0x000000bf78047220 */ /* 0x000fc80000410000 */
[----:B------:R-:W-:-:S07]  /*0a20*/  @P0 FADD.FTZ R4, R176, R4 ;  /* 0x00000004b0040221 */ /* 0x000fce0000010000 */
.L_x_36305:
[----:B------:R-:W-:Y:S05]  /*0a30*/  BSYNC B0 ;  /* 0x0000000000007941 */ /* 0x000fea0003800000 */
.L_x_36304:
[----:B------:R-:W-:Y:S04]  /*0a40*/  BSSY B0, `(.L_x_36306) ;  /* 0x0000006000007945 */ /* 0x000fe80003800000 */
[----:B------:R-:W-:Y:S05]  /*0a50*/  @!P5 BRA `(.L_x_36307) ;  /* 0x000000000010d947 */ /* 0x000fea0003800000 */
[----:B-----5:R-:W-:-:S05]  /*0a60*/  HADD2.F32 R5, -RZ, R184.H1_H1 ;  /* 0x300000b8ff057230 */ /* 0x020fca0000004100 */
[----:B------:R-:W-:-:S04]  /*0a70*/  FMUL.FTZ R190, R5, UR6 ;  /* 0x0000000605be7c20 */ /* 0x000fc80008410000 */
[----:B------:R-:W-:-:S04]  /*0a80*/  FMUL.FTZ R5, R121, R190 ;  /* 0x000000be79057220 */ /* 0x000fc80000410000 */
[----:B------:R-:W-:-:S07]  /*0a90*/  @P0 FADD.FTZ R5, R177, R5 ;  /* 0x00000005b1050221 */ /* 0x000fce0000010000 */
.L_x_36307:
[----:B------:R-:W-:Y:S05]  /*0aa0*/  BSYNC B0 ;  /* 0x0000000000007941 */ /* 0x000fea0003800000 */
.L_x_36306:
[----:B------:R-:W-:Y:S04]  /*0ab0*/  BSSY B0, `(.L_x_36308) ;  /* 0x0000006000007945 */ /* 0x000fe80003800000 */
[----:B------:R-:W-:Y:S05]  /*0ac0*/  @!P5 BRA `(.L_x_36309) ;  /* 0x000000000010d947 */ /* 0x000fea0003800000 */
[----:B-----5:R-:W-:-:S05]  /*0ad0*/  HADD2.F32 R6, -RZ, R185.H0_H0 ;  /* 0x200000b9ff067230 */ /* 0x020fca0000004100 */
[----:B------:R-:W-:-:S04]  /*0ae0*/  FMUL.FTZ R191, R6, UR6 ;  /* 0x0000000606bf7c20 */ /* 0x000fc80008410000 */
[----:B------:R-:W-:-:S04]  /*0af0*/  FMUL.FTZ R6, R122, R191 ;  /* 0x000000bf7a067220 */ /* 0x000fc80000410000 */
[----:B------:R-:W-:-:S07]  /*0b00*/  @P0 FADD.FTZ R6, R178, R6 ;  /* 0x00000006b2060221 */ /* 0x000fce0000010000 */
.L_x_36309:
[----:B------:R-:W-:Y:S05]  /*0b10*/  BSYNC B0 ;  /* 0x0000000000007941 */ /* 0x000fea0003800000 */
.L_x_36308:
[----:B------:R-:W-:Y:S04]  /*0b20*/  BSSY B0, `(.L_x_36310) ;  /* 0x0000006000007945 */ /* 0x000fe80003800000 */
[----:B------:R-:W-:Y:S05]  /*0b30*/  @!P5 BRA `(.L_x_36311) ;  /* 0x000000000010d947 */ /* 0x000fea0003800000 */
[----:B-----5:R-:W-:-:S05]  /*0b40*/  HADD2.F32 R7, -RZ, R185.H1_H1 ;  /* 0x300000b9ff077230 */ /* 0x020fca0000004100 */
[----:B------:R-:W-:-:S04]  /*0b50*/  FMUL.FTZ R190, R7, UR6 ;  /* 0x0000000607be7c20 */ /* 0x000fc80008410000 */
[----:B------:R-:W-:-:S04]  /*0b60*/  FMUL.FTZ R7, R123, R190 ;  /* 0x000000be7b077220 */ /* 0x000fc80000410000 */
[----:B------:R-:W-:-:S07]  /*0b70*/  @P0 FADD.FTZ R7, R179, R7 ;  /* 0x00000007b3070221 */ /* 0x000fce0000010000 */
.L_x_36311:
[----:B------:R-:W-:Y:S05]  /*0b80*/  BSYNC B0 ;  /* 0x0000000000007941 */ /* 0x000fea0003800000 */
.L_x_36310:
[----:B------:R-:W-:Y:S04]  /*0b90*/  BSSY B0, `(.L_x_36312) ;  /* 0x0000006000007945 */ /* 0x000fe80003800000 */
[----:B------:R-:W-:Y:S05]  /*0ba0*/  @!P5 BRA `(.L_x_36313) ;  /* 0x000000000010d947 */ /* 0x000fea0003800000 */
[----:B-----5:R-:W-:-:S05]  /*0bb0*/  HADD2.F32 R190, -RZ, R186.H0_H0 ;  /* 0x200000baffbe7230 */ /* 0x020fca0000004100 */
[----:B------:R-:W-:-:S04]  /*0bc0*/  FMUL.FTZ R191, R190, UR6 ;  /* 0x00000006bebf7c20 */ /* 0x000fc80008410000 */
[----:B------:R-:W-:-:S04]  /*0bd0*/  FMUL.FTZ R236, R124, R191 ;  /* 0x000000bf7cec7220 */ /* 0x000fc80000410000 */
[----:B------:R-:W-:-:S07]  /*0be0*/  @P0 FADD.FTZ R236, R180, R236 ;  /* 0x000000ecb4ec0221 */ /* 0x000fce0000010000 */
.L_x_36313:
[----:B------:R-:W-:Y:S05]  /*0bf0*/  BSYNC B0 ;  /* 0x0000000000007941 */ /* 0x000fea0003800000 */
.L_x_36312:
[----:B------:R-:W-:Y:S04]  /*0c00*/  BSSY B0, `(.L_x_36314) ;  /* 0x0000006000007945 */ /* 0x000fe80003800000 */
[----:B------:R-:W-:Y:S05]  /*0c10*/  @!P5 BRA `(.L_x_36315) ;  /* 0x000000000010d947 */ /* 0x000fea0003800000 */
[----:B-----5:R-:W-:-:S05]  /*0c20*/  HADD2.F32 R190, -RZ, R186.H1_H1 ;  /* 0x300000baffbe7230 */ /* 0x020fca0000004100 */
[----:B------:R-:W-:-:S04]  /*0c30*/  FMUL.FTZ R190, R190, UR6 ;  /* 0x00000006bebe7c20 */ /* 0x000fc80008410000 */
[----:B------:R-:W-:-:S04]  /*0c40*/  FMUL.FTZ R237, R125, R190 ;  /* 0x000000be7ded7220 */ /* 0x000fc80000410000 */
[----:B------:R-:W-:-:S07]  /*0c50*/  @P0 FADD.FTZ R237, R181, R237 ;  /* 0x000000edb5ed0221 */ /* 0x000fce0000010000 */
.L_x_36315:
[----:B------:R-:W-:Y:S05]  /*0c60*/  BSYNC B0 ;  /* 0x0000000000007941 */ /* 0x000fea0003800000 */
.L_x_36314:
[----:B------:R-:W-:Y:S04]  /*0c70*/  BSSY B0, `(.L_x_36316) ;  /* 0x0000006000007945 */ /* 0x000fe80003800000 */
[----:B------:R-:W-:Y:S05]  /*0c80*/  @!P5 BRA `(.L_x_36317) ;  /* 0x000000000010d947 */ /* 0x000fea0003800000 */
[----:B-----5:R-:W-:-:S05]  /*0c90*/  HADD2.F32 R190, -RZ, R187.H0_H0 ;  /* 0x200000bbffbe7230 */ /* 0x020fca0000004100 */
[----:B------:R-:W-:-:S04]  /*0ca0*/  FMUL.FTZ R191, R190, UR6 ;  /* 0x00000006bebf7c20 */ /* 0x000fc80008410000 */
[----:B------:R-:W-:-:S04]  /*0cb0*/  FMUL.FTZ R238, R126, R191 ;  /* 0x000000bf7eee7220 */ /* 0x000fc80000410000 */
[----:B------:R-:W-:-:S07]  /*0cc0*/  @P0 FADD.FTZ R238, R182, R238 ;  /* 0x000000eeb6ee0221 */ /* 0x000fce0000010000 */
.L_x_36317:
[----:B------:R-:W-:Y:S05]  /*0cd0*/  BSYNC B0 ;  /* 0x0000000000007941 */ /* 0x000fea0003800000 */
.L_x_36316:
[----:B------:R-:W-:Y:S04]  /*0ce0*/  BSSY B0, `(.L_x_36318) ;  /* 0x0000006000007945 */ /* 0x000fe80003800000 */
[----:B------:R-:W-:Y:S05]  /*0cf0*/  @!P5 BRA `(.L_x_36319) ;  /* 0x000000000010d947 */ /* 0x000fea0003800000 */
[----:B-----5:R-:W-:-:S05]  /*0d00*/  HADD2.F32 R190, -RZ, R187.H1_H1 ;  /* 0x300000bbffbe7230 */ /* 0x020fca0000004100 */
[----:B------:R-:W-:-:S04]  /*0d10*/  FMUL.FTZ R190, R190, UR6 ;  /* 0x00000006bebe7c20 */ /* 0x000fc80008410000 */
[----:B------:R-:W-:-:S04]  /*0d20*/  FMUL.FTZ R239, R127, R190 ;  /* 0x000000be7fef7220 */ /* 0x000fc80000410000 */
[----:B------:R-:W-:-:S07]  /*0d30*/  @P0 FADD.FTZ R239, R183, R239 ;  /* 0x000000efb7ef0221 */ /* 0x000fce0000010000 */
.L_x_36319:
[----:B------:R-:W-:Y:S05]  /*0d40*/  BSYNC B0 ;  /* 0x0000000000007941 */ /* 0x000fea0003800000 */
.L_x_36318:
        /* <DEDUP_REMOVED lines=42> */
.L_x_36321:
[----:B------:R-:W-:Y:S05]  /*0ff0*/  BSYNC B0 ;  /* 0x0000000000007941 */ /* 0x000fea0003800000 */
.L_x_36320:
[----:B------:R-:W-:Y:S04]  /*1000*/  BSSY B0, `(.L_x_36322) ;  /* 0x0000006000007945 */ /* 0x000fe80003800000 */
[----:B------:R-:W-:Y:S05]  /*1010*/  @!P5 BRA `(.L_x_36323) ;  /* 0x000000000010d947 */ /* 0x000fea0003800000 */
[----:B-----5:R-:W-:-:S05]  /*1020*/  HADD2.F32 R192, -RZ, R184.H1_H1 ;  /* 0x300000b8ffc07230 */ /* 0x020fca0000004100 */
[----:B------:R-:W-:-:S04]  /*1030*/  FMUL.FTZ R192, R192, UR6 ;  /* 0x00000006c0c07c20 */ /* 0x000fc80008410000 */
[----:B------:R-:W-:-:S04]  /*1040*/  FMUL.FTZ R233, R129, R192 ;  /* 0x000000c081e97220 */ /* 0x000fc80000410000 */
[----:B------:R-:W-:-:S07]  /*1050*/  @P0 FADD.FTZ R233, R177, R233 ;  /* 0x000000e9b1e90221 */ /* 0x000fce0000010000 */
.L_x_36323:
[----:B------:R-:W-:Y:S05]  /*1060*/  BSYNC B0 ;  /* 0x0000000000007941 */ /* 0x000fea0003800000 */
.L_x_36322:
[----:B------:R-:W-:Y:S04]  /*1070*/  BSSY B0, `(.L_x_36324) ;  /* 0x0000006000007945 */ /* 0x000fe80003800000 */
[----:B------:R-:W-:Y:S05]  /*1080*/  @!P5 BRA `(.L_x_36325) ;  /* 0x000000000010d947 */ /* 0x000fea0003800000 */
[----:B-----5:R-:W-:-:S05]  /*1090*/  HADD2.F32 R192, -RZ, R185.H0_H0 ;  /* 0x200000b9ffc07230 */ /* 0x020fca0000004100 */
[----:B------:R-:W-:-:S04]  /*10a0*/  FMUL.FTZ R193, R192, UR6 ;  /* 0x00000006c0c17c20 */ /* 0x000fc80008410000 */
[----:B------:R-:W-:-:S04]  /*10b0*/  FMUL.FTZ R234, R130, R193 ;  /* 0x000000c182ea7220 */ /* 0x000fc80000410000 */
[----:B------:R-:W-:-:S07]  /*10c0*/  @P0 FADD.FTZ R234, R178, R234 ;  /* 0x000000eab2ea0221 */ /* 0x000fce0000010000 */
.L_x_36325:
[----:B------:R-:W-:Y:S05]  /*10d0*/  BSYNC B0 ;  /* 0x0000000000007941 */ /* 0x000fea0003800000 */
.L_x_36324:
[----:B------:R-:W-:Y:S04]  /*10e0*/  BSSY B0, `(.L_x_36326) ;  /* 0x0000006000007945 */ /* 0x000fe80003800000 */
[----:B------:R-:W-:Y:S05]  /*10f0*/  @!P5 BRA `(.L_x_36327) ;  /* 0x000000000010d947 */ /* 0x000fea0003800000 */
[----:B-----5:R-:W-:-:S05]  /*1100*/  HADD2.F32 R192, -RZ, R185.H1_H1 ;  /* 0x300000b9ffc07230 */ /* 0x020fca0000004100 */
[----:B------:R-:W-:-:S04]  /*1110*/  FMUL.FTZ R192, R192, UR6 ;  /* 0x00000006c0c07c20 */ /* 0x000fc80008410000 */
[----:B------:R-:W-:-:S04]  /*1120*/  FMUL.FTZ R235, R131, R192 ;  /* 0x000000c083eb7220 */ /* 0x000fc80000410000 */
[----:B------:R-:W-:-:S07]  /*1130*/  @P0 FADD.FTZ R235, R179, R235 ;  /* 0x000000ebb3eb0221 */ /* 0x000fce0000010000 */
.L_x_36327:
[----:B------:R-:W-:Y:S05]  /*1140*/  BSYNC B0 ;  /* 0x0000000000007941 */ /* 0x000fea0003800000 */
.L_x_36326:
[----:B------:R-:W-:Y:S04]  /*1150*/  BSSY B0, `(.L_x_36328) ;  /* 0x0000006000007945 */ /* 0x000fe80003800000 */
[----:B------:R-:W-:Y:S05]  /*1160*/  @!P5 BRA `(.L_x_36329) ;  /* 0x000000000010d947 */ /* 0x000fea0003800000 */
[----:B-----5:R-:W-:-:S05]  /*1170*/  HADD2.F32 R192, -RZ, R186.H0_H0 ;  /* 0x200000baffc07230 */ /* 0x020fca0000004100 */
[----:B------:R-:W-:-:S04]  /*1180*/  FMUL.FTZ R193, R192, UR6 ;  /* 0x00000006c0c17c20 */ /* 0x000fc80008410000 */
[----:B------:R-:W-:-:S04]  /*1190*/  FMUL.FTZ R224, R132, R193 ;  /* 0x000000c184e07220 */ /* 0x000fc80000410000 */
[----:B------:R-:W-:-:S07]  /*11a0*/  @P0 FADD.FTZ R224, R180, R224 ;  /* 0x000000e0b4e00221 */ /* 0x000fce0000010000 */
.L_x_36329:
[----:B------:R-:W-:Y:S05]  /*11b0*/  BSYNC B0 ;  /* 0x0000000000007941 */ /* 0x000fea0003800000 */
.L_x_36328:
[----:B------:R-:W-:Y:S04]  /*11c0*/  BSSY B0, `(.L_x_36330) ;  /* 0x0000006000007945 */ /* 0x000fe80003800000 */
[----:B------:R-:W-:Y:S05]  /*11d0*/  @!P5 BRA `(.L_x_36331) ;  /* 0x000000000010d947 */ /* 0x000fea0003800000 */
[----:B-----5:R-:W-:-:S05]  /*11e0*/  HADD2.F32 R192, -RZ, R186.H1_H1 ;  /* 0x300000baffc07230 */ /* 0x020fca0000004100 */
[----:B------:R-:W-:-:S04]  /*11f0*/  FMUL.FTZ R192, R192, UR6 ;  /* 0x00000006c0c07c20 */ /* 0x000fc80008410000 */
[----:B------:R-:W-:-:S04]  /*1200*/  FMUL.FTZ R225, R133, R192 ;  /* 0x000000c085e17220 */ /* 0x000fc80000410000 */
[----:B------:R-:W-:-:S07]  /*1210*/  @P0 FADD.FTZ R225, R181, R225 ;  /* 0x000000e1b5e10221 */ /* 0x000fce0000010000 */
.L_x_36331:
[----:B------:R-:W-:Y:S05]  /*1220*/  BSYNC B0 ;  /* 0x0000000000007941 */ /* 0x000fea0003800000 */
.L_x_36330:
[----:B------:R-:W-:Y:S04]  /*1230*/  BSSY B0, `(.L_x_36332) ;  /* 0x0000006000007945 */ /* 0x000fe80003800000 */
[----:B------:R-:W-:Y:S05]  /*1240*/  @!P5 BRA `(.L_x_36333) ;  /* 0x000000000010d947 */ /* 0x000fea0003800000 */
[----:B-----5:R-:W-:-:S05]  /*1250*/  HADD2.F32 R192, -RZ, R187.H0_H0 ;  /* 0x200000bbffc07230 */ /* 0x020fca0000004100 */
[----:B------:R-:W-:-:S04]  /*1260*/  FMUL.FTZ R193, R192, UR6 ;  /* 0x00000006c0c17c20 */ /* 0x000fc80008410000 */
[----:B------:R-:W-:-:S04]  /*1270*/  FMUL.FTZ R226, R134, R193 ;  /* 0x000000c186e27220 */ /* 0x000fc80000410000 */
[----:B------:R-:W-:-:S07]  /*1280*/  @P0 FADD.FTZ R226, R182, R226 ;  /* 0x000000e2b6e20221 */ /* 0x000fce0000010000 */
.L_x_36333:
[----:B------:R-:W-:Y:S05]  /*1290*/  BSYNC B0 ;  /* 0x0000000000007941 */ /* 0x000fea0003800000 */
.L_x_36332:
[----:B------:R-:W-:Y:S04]  /*12a0*/  BSSY B0, `(.L_x_36334) ;  /* 0x0000006000007945 */ /* 0x000fe80003800000 */
[----:B------:R-:W-:Y:S05]  /*12b0*/  @!P5 BRA `(.L_x_36335) ;  /* 0x000000000010d947 */ /* 0x000fea0003800000 */
[----:B-----5:R-:W-:-:S05]  /*12c0*/  HADD2.F32 R192, -RZ, R187.H1_H1 ;  /* 0x300000bbffc07230 */ /* 0x020fca0000004100 */
[----:B------:R-:W-:-:S04]  /*12d0*/  FMUL.FTZ R192, R192, UR6 ;  /* 0x00000006c0c07c20 */ /* 0x000fc80008410000 */
[----:B------:R-:W-:-:S04]  /*12e0*/  FMUL.FTZ R227, R135, R192 ;  /* 0x000000c087e37220 */ /* 0x000fc80000410000 */
[----:B------:R-:W-:-:S07]  /*12f0*/  @P0 FADD.FTZ R227, R183, R227 ;  /* 0x000000e3b7e30221 */ /* 0x000fce0000010000 */
.L_x_36335:
[----:B------:R-:W-:Y:S05]  /*1300*/  BSYNC B0 ;  /* 0x0000000000007941 */ /* 0x000fea0003800000 */
.L_x_36334:
        /* <DEDUP_REMOVED lines=40> */
[----:B------:R-:W-:-:S04]  /*1590*/  FMUL.FTZ R228, R136, R193 ;  /* 0x000000c188e47220 */ /* 0x000fc80000410000 */
[----:B------:R-:W-:-:S07]  /*15a0*/  @P0 FADD.FTZ R228, R176, R228 ;  /* 0x000000e4b0e40221 */ /* 0x000fce0000010000 */
.L_x_36337:
[----:B------:R-:W-:Y:S05]  /*15b0*/  BSYNC B0 ;  /* 0x0000000000007941 */ /* 0x000fea0003800000 */
.L_x_36336:
[----:B------:R-:W-:Y:S04]  /*15c0*/  BSSY B0, `(.L_x_36338) ;  /* 0x0000006000007945 */ /* 0x000fe80003800000 */
[----:B------:R-:W-:Y:S05]  /*15d0*/  @!P5 BRA `(.L_x_36339) ;  /* 0x000000000010d947 */ /* 0x000fea0003800000 */
[----:B-----5:R-:W-:-:S05]  /*15e0*/  HADD2.F32 R192, -RZ, R184.H1_H1 ;  /* 0x300000b8ffc07230 */ /* 0x020fca0000004100 */
[----:B------:R-:W-:-:S04]  /*15f0*/  FMUL.FTZ R192, R192, UR6 ;  /* 0x00000006c0c07c20 */ /* 0x000fc80008410000 */
[----:B------:R-:W-:-:S04]  /*1600*/  FMUL.FTZ R229, R137, R192 ;  /* 0x000000c089e57220 */ /* 0x000fc80000410000 */
[----:B------:R-:W-:-:S07]  /*1610*/  @P0 FADD.FTZ R229, R177, R229 ;  /* 0x000000e5b1e50221 */ /* 0x000fce0000010000 */
.L_x_36339:
[----:B------:R-:W-:Y:S05]  /*1620*/  BSYNC B0 ;  /* 0x0000000000007941 */ /* 0x000fea0003800000 */
.L_x_36338:
[----:B------:R-:W-:Y:S04]  /*1630*/  BSSY B0, `(.L_x_36340) ;  /* 0x0000006000007945 */ /* 0x000fe80003800000 */
[----:B------:R-:W-:Y:S05]  /*1640*/  @!P5 BRA `(.L_x_36341) ;  /* 0x000000000010d947 */ /* 0x000fea0003800000 */
[----:B-----5:R-:W-:-:S05]  /*1650*/  HADD2.F32 R192, -RZ, R185.H0_H0 ;  /* 0x200000b9ffc07230 */ /* 0x020fca0000004100 */
[----:B------:R-:W-:-:S04]  /*1660*/  FMUL.FTZ R193, R192, UR6 ;  /* 0x00000006c0c17c20 */ /* 0x000fc80008410000 */
[----:B------:R-:W-:-:S04]  /*1670*/  FMUL.FTZ R230, R138, R193 ;  /* 0x000000c18ae67220 */ /* 0x000fc80000410000 */
[----:B------:R-:W-:-:S07]  /*1680*/  @P0 FADD.FTZ R230, R178, R230 ;  /* 0x000000e6b2e60221 */ /* 0x000fce0000010000 */
.L_x_36341:
[----:B------:R-:W-:Y:S05]  /*1690*/  BSYNC B0 ;  /* 0x0000000000007941 */ /* 0x000fea0003800000 */
.L_x_36340:
[----:B------:R-:W-:Y:S04]  /*16a0*/  BSSY B0, `(.L_x_36342) ;  /* 0x0000006000007945 */ /* 0x000fe80003800000 */
[----:B------:R-:W-:Y:S05]  /*16b0*/  @!P5 BRA `(.L_x_36343) ;  /* 0x000000000010d947 */ /* 0x000fea0003800000 */
[----:B-----5:R-:W-:-:S05]  /*16c0*/  HADD2.F32 R192, -RZ, R185.H1_H1 ;  /* 0x300000b9ffc07230 */ /* 0x020fca0000004100 */
[----:B------:R-:W-:-:S04]  /*16d0*/  FMUL.FTZ R192, R192, UR6 ;  /* 0x00000006c0c07c20 */ /* 0x000fc80008410000 */
[----:B------:R-:W-:-:S04]  /*16e0*/  FMUL.FTZ R231, R139, R192 ;  /* 0x000000c08be77220 */ /* 0x000fc80000410000 */
[----:B------:R-:W-:-:S07]  /*16f0*/  @P0 FADD.FTZ R231, R179, R231 ;  /* 0x000000e7b3e70221 */ /* 0x000fce0000010000 */
.L_x_36343:
[----:B------:R-:W-:Y:S05]  /*1700*/  BSYNC B0 ;  /* 0x0000000000007941 */ /* 0x000fea0003800000 */
.L_x_36342:
[----:B------:R-:W-:Y:S04]  /*1710*/  BSSY B0, `(.L_x_36344) ;  /* 0x0000006000007945 */ /* 0x000fe80003800000 */
[----:B------:R-:W-:Y:S05]  /*1720*/  @!P5 BRA `(.L_x_36345) ;  /* 0x000000000010d947 */ /* 0x000fea0003800000 */
[----:B-----5:R-:W-:-:S05]  /*1730*/  HADD2.F32 R192, -RZ, R186.H0_H0 ;  /* 0x200000baffc07230 */ /* 0x020fca0000004100 */
[----:B------:R-:W-:-:S04]  /*1740*/  FMUL.FTZ R193, R192, UR6 ;  /* 0x00000006c0c17c20 */ /* 0x000fc80008410000 */
[----:B------:R-:W-:-:S04]  /*1750*/  FMUL.FTZ R204, R140, R193 ;  /* 0x000000c18ccc7220 */ /* 0x000fc80000410000 */
[----:B------:R-:W-:-:S07]  /*1760*/  @P0 FADD.FTZ R204, R180, R204 ;  /* 0x000000ccb4cc0221 */ /* 0x000fce0000010000 */
.L_x_36345:
[----:B------:R-:W-:Y:S05]  /*1770*/  BSYNC B0 ;  /* 0x0000000000007941 */ /* 0x000fea0003800000 */
.L_x_36344:
[----:B------:R-:W-:Y:S04]  /*1780*/  BSSY B0, `(.L_x_36346) ;  /* 0x0000006000007945 */ /* 0x000fe80003800000 */
[----:B------:R-:W-:Y:S05]  /*1790*/  @!P5 BRA `(.L_x_36347) ;  /* 0x000000000010d947 */ /* 0x000fea0003800000 */
[----:B-----5:R-:W-:-:S05]  /*17a0*/  HADD2.F32 R192, -RZ, R186.H1_H1 ;  /* 0x300000baffc07230 */ /* 0x020fca0000004100 */
[----:B------:R-:W-:-:S04]  /*17b0*/  FMUL.FTZ R192, R192, UR6 ;  /* 0x00000006c0c07c20 */ /* 0x000fc80008410000 */
[----:B------:R-:W-:-:S04]  /*17c0*/  FMUL.FTZ R205, R141, R192 ;  /* 0x000000c08dcd7220 */ /* 0x000fc80000410000 */
[----:B------:R-:W-:-:S07]  /*17d0*/  @P0 FADD.FTZ R205, R181, R205 ;  /* 0x000000cdb5cd0221 */ /* 0x000fce0000010000 */
.L_x_36347:
[----:B------:R-:W-:Y:S05]  /*17e0*/  BSYNC B0 ;  /* 0x0000000000007941 */ /* 0x000fea0003800000 */
.L_x_36346:
[----:B------:R-:W-:Y:S04]  /*17f0*/  BSSY B0, `(.L_x_36348) ;  /* 0x0000006000007945 */ /* 0x000fe80003800000 */
[----:B------:R-:W-:Y:S05]  /*1800*/  @!P5 BRA `(.L_x_36349) ;  /* 0x000000000010d947 */ /* 0x000fea0003800000 */
[----:B-----5:R-:W-:-:S05]  /*1810*/  HADD2.F32 R192, -RZ, R187.H0_H0 ;  /* 0x200000bbffc07230 */ /* 0x020fca0000004100 */
[----:B------:R-:W-:-:S04]  /*1820*/  FMUL.FTZ R193, R192, UR6 ;  /* 0x00000006c0c17c20 */ /* 0x000fc80008410000 */
[----:B------:R-:W-:-:S04]  /*1830*/  FMUL.FTZ R206, R142, R193 ;  /* 0x000000c18ece7220 */ /* 0x000fc80000410000 */
[----:B------:R-:W-:-:S07]  /*1840*/  @P0 FADD.FTZ R206, R182, R206 ;  /* 0x000000ceb6ce0221 */ /* 0x000fce0000010000 */
.L_x_36349:
[----:B------:R-:W-:Y:S05]  /*1850*/  BSYNC B0 ;  /* 0x0000000000007941 */ /* 0x000fea0003800000 */
.L_x_36348:
[----:B------:R-:W-:Y:S04]  /*1860*/  BSSY B0, `(.L_x_36350) ;  /* 0x0000006000007945 */ /* 0x000fe80003800000 */
[----:B------:R-:W-:Y:S05]  /*1870*/  @!P5 BRA `(.L_x_36351) ;  /* 0x000000000010d947 */ /* 0x000fea0003800000 */
[----:B-----5:R-:W-:-:S05]  /*1880*/  HADD2.F32 R192, -RZ, R187.H1_H1 ;  /* 0x300000bbffc07230 */ /* 0x020fca0000004100 */
[----:B------:R-:W-:-:S04]  /*1890*/  FMUL.FTZ R192, R192, UR6 ;  /* 0x00000006c0c07c20 */ /* 0x000fc80008410000 */
[----:B------:R-:W-:-:S04]  /*18a0*/  FMUL.FTZ R207, R143, R192 ;  /* 0x000000c08fcf7220 */ /* 0x000fc80000410000 */
[----:B------:R-:W-:-:S07]  /*18b0*/  @P0 FADD.FTZ R207, R183, R207 ;  /* 0x000000cfb7cf0221 */ /* 0x000fce0000010000 */
.L_x_36351:
[----:B------:R-:W-:Y:S05]  /*18c0*/  BSYNC B0 ;  /* 0x0000000000007941 */ /* 0x000fea0003800000 */
.L_x_36350:
        /* <DEDUP_REMOVED lines=15> */
[----:B------:R-:W-:Y:S03]  /*19c0*/  BSSY B0, `(.L_x_36352) ;  /* 0x000001b000007945 */ /* 0x000fe60003800000 */
[----:B-----5:R3:W5:Y:S01]  /*19d0*/  @P4 LDG.E.128 R184, desc[UR4][R192.64] ;  /* 0x00000004c0b84981 */ /* 0x020762000c1e1d00 */
        /* <DEDUP_REMOVED lines=25> */
.L_x_36353:
[----:B------:R-:W-:Y:S05]  /*1b70*/  BSYNC B0 ;  /* 0x0000000000007941 */ /* 0x000fea0003800000 */
.L_x_36352:
[----:B------:R-:W-:Y:S04]  /*1b80*/  BSSY B0, `(.L_x_36354) ;  /* 0x0000006000007945 */ /* 0x000fe80003800000 */
[----:B------:R-:W-:Y:S05]  /*1b90*/  @!P5 BRA `(.L_x_36355) ;  /* 0x000000000010d947 */ /* 0x000fea0003800000 */
[----:B-----5:R-:W-:-:S05]  /*1ba0*/  HADD2.F32 R188, -RZ, R184.H1_H1 ;  /* 0x300000b8ffbc7230 */ /* 0x020fca0000004100 */
[----:B------:R-:W-:-:S04]  /*1bb0*/  FMUL.FTZ R188, R188, UR6 ;  /* 0x00000006bcbc7c20 */ /* 0x000fc80008410000 */
[----:B------:R-:W-:-:S04]  /*1bc0*/  FMUL.FTZ R201, R145, R188 ;  /* 0x000000bc91c97220 */ /* 0x000fc80000410000 */
[----:B------:R-:W-:-:S07]  /*1bd0*/  @P0 FADD.FTZ R201, R177, R201 ;  /* 0x000000c9b1c90221 */ /* 0x000fce0000010000 */
.L_x_36355:
[----:B------:R-:W-:Y:S05]  /*1be0*/  BSYNC B0 ;  /* 0x0000000000007941 */ /* 0x000fea0003800000 */
.L_x_36354:
[----:B------:R-:W-:Y:S04]  /*1bf0*/  BSSY B0, `(.L_x_36356) ;  /* 0x0000006000007945 */ /* 0x000fe80003800000 */
[----:B------:R-:W-:Y:S05]  /*1c00*/  @!P5 BRA `(.L_x_36357) ;  /* 0x000000000010d947 */ /* 0x000fea0003800000 */
[----:B-----5:R-:W-:-:S05]  /*1c10*/  HADD2.F32 R188, -RZ, R185.H0_H0 ;  /* 0x200000b9ffbc7230 */ /* 0x020fca0000004100 */
[----:B------:R-:W-:-:S04]  /*1c20*/  FMUL.FTZ R189, R188, UR6 ;  /* 0x00000006bcbd7c20 */ /* 0x000fc80008410000 */
[----:B------:R-:W-:-:S04]  /*1c30*/  FMUL.FTZ R202, R146, R189 ;  /* 0x000000bd92ca7220 */ /* 0x000fc80000410000 */
[----:B------:R-:W-:-:S07]  /*1c40*/  @P0 FADD.FTZ R202, R178, R202 ;  /* 0x000000cab2ca0221 */ /* 0x000fce0000010000 */
.L_x_36357:
[----:B------:R-:W-:Y:S05]  /*1c50*/  BSYNC B0 ;  /* 0x0000000000007941 */ /* 0x000fea0003800000 */
.L_x_36356:
[----:B------:R-:W-:Y:S04]  /*1c60*/  BSSY B0, `(.L_x_36358) ;  /* 0x0000006000007945 */ /* 0x000fe80003800000 */
[----:B------:R-:W-:Y:S05]  /*1c70*/  @!P5 BRA `(.L_x_36359) ;  /* 0x000000000010d947 */ /* 0x000fea0003800000 */
[----:B-----5:R-:W-:-:S05]  /*1c80*/  HADD2.F32 R188, -RZ, R185.H1_H1 ;  /* 0x300000b9ffbc7230 */ /* 0x020fca0000004100 */
[----:B------:R-:W-:-:S04]  /*1c90*/  FMUL.FTZ R188, R188, UR6 ;  /* 0x00000006bcbc7c20 */ /* 0x000fc80008410000 */
[----:B------:R-:W-:-:S04]  /*1ca0*/  FMUL.FTZ R203, R147, R188 ;  /* 0x000000bc93cb7220 */ /* 0x000fc80000410000 */
[----:B------:R-:W-:-:S07]  /*1cb0*/  @P0 FADD.FTZ R203, R179, R203 ;  /* 0x000000cbb3cb0221 */ /* 0x000fce0000010000 */
.L_x_36359:
[----:B------:R-:W-:Y:S05]  /*1cc0*/  BSYNC B0 ;  /* 0x0000000000007941 */ /* 0x000fea0003800000 */
.L_x_36358:
[----:B------:R-:W-:Y:S04]  /*1cd0*/  BSSY B0, `(.L_x_36360) ;  /* 0x0000006000007945 */ /* 0x000fe80003800000 */
[----:B------:R-:W-:Y:S05]  /*1ce0*/  @!P5 BRA `(.L_x_36361) ;  /* 0x000000000010d947 */ /* 0x000fea0003800000 */
[----:B-----5:R-:W-:-:S05]  /*1cf0*/  HADD2.F32 R188, -RZ, R186.H0_H0 ;  /* 0x200000baffbc7230 */ /* 0x020fca0000004100 */
[----:B------:R-:W-:-:S04]  /*1d00*/  FMUL.FTZ R189, R188, UR6 ;  /* 0x00000006bcbd7c20 */ /* 0x000fc80008410000 */
[----:B------:R-:W-:-:S04]  /*1d10*/  FMUL.FTZ R196, R148, R189 ;  /* 0x000000bd94c47220 */ /* 0x000fc80000410000 */
[----:B------:R-:W-:-:S07]  /*1d20*/  @P0 FADD.FTZ R196, R180, R196 ;  /* 0x000000c4b4c40221 */ /* 0x000fce0000010000 */
.L_x_36361:
[----:B------:R-:W-:Y:S05]  /*1d30*/  BSYNC B0 ;  /* 0x0000000000007941 */ /* 0x000fea0003800000 */
.L_x_36360:
[----:B------:R-:W-:Y:S04]  /*1d40*/  BSSY B0, `(.L_x_36362) ;  /* 0x0000006000007945 */ /* 0x000fe80003800000 */
[----:B------:R-:W-:Y:S05]  /*1d50*/  @!P5 BRA `(.L_x_36363) ;  /* 0x000000000010d947 */ /* 0x000fea0003800000 */
[----:B-----5:R-:W-:-:S05]  /*1d60*/  HADD2.F32 R188, -RZ, R186.H1_H1 ;  /* 0x300000baffbc7230 */ /* 0x020fca0000004100 */
[----:B------:R-:W-:-:S04]  /*1d70*/  FMUL.FTZ R188, R188, UR6 ;  /* 0x00000006bcbc7c20 */ /* 0x000fc80008410000 */
[----:B------:R-:W-:-:S04]  /*1d80*/  FMUL.FTZ R197, R149, R188 ;  /* 0x000000bc95c57220 */ /* 0x000fc80000410000 */
[----:B------:R-:W-:-:S07]  /*1d90*/  @P0 FADD.FTZ R197, R181, R197 ;  /* 0x000000c5b5c50221 */ /* 0x000fce0000010000 */
.L_x_36363:
[----:B------:R-:W-:Y:S05]  /*1da0*/  BSYNC B0 ;  /* 0x0000000000007941 */ /* 0x000fea0003800000 */
.L_x_36362:
[----:B------:R-:W-:Y:S04]  /*1db0*/  BSSY B0, `(.L_x_36364) ;  /* 0x0000006000007945 */ /* 0x000fe80003800000 */
[----:B------:R-:W-:Y:S05]  /*1dc0*/  @!P5 BRA `(.L_x_36365) ;  /* 0x000000000010d947 */ /* 0x000fea0003800000 */
[----:B-----5:R-:W-:-:S05]  /*1dd0*/  HADD2.F32 R188, -RZ, R187.H0_H0 ;  /* 0x200000bbffbc7230 */ /* 0x020fca0000004100 */
[----:B------:R-:W-:-:S04]  /*1de0*/  FMUL.FTZ R189, R188, UR6 ;  /* 0x00000006bcbd7c20 */ /* 0x000fc80008410000 */
[----:B------:R-:W-:-:S04]  /*1df0*/  FMUL.FTZ R198, R150, R189 ;  /* 0x000000bd96c67220 */ /* 0x000fc80000410000 */
[----:B------:R-:W-:-:S07]  /*1e00*/  @P0 FADD.FTZ R198, R182, R198 ;  /* 0x000000c6b6c60221 */ /* 0x000fce0000010000 */
.L_x_36365:
[----:B------:R-:W-:Y:S05]  /*1e10*/  BSYNC B0 ;  /* 0x0000000000007941 */ /* 0x000fea0003800000 */
.L_x_36364:
[----:B------:R-:W-:Y:S04]  /*1e20*/  BSSY B0, `(.L_x_36366) ;  /* 0x0000006000007945 */ /* 0x000fe80003800000 */
[----:B------:R-:W-:Y:S05]  /*1e30*/  @!P5 BRA `(.L_x_36367) ;  /* 0x000000000010d947 */ /* 0x000fea0003800000 */
[----:B-----5:R-:W-:-:S05]  /*1e40*/  HADD2.F32 R188, -RZ, R187.H1_H1 ;  /* 0x300000bbffbc7230 */ /* 0x020fca0000004100 */
[----:B------:R-:W-:-:S04]  /*1e50*/  FMUL.FTZ R188, R188, UR6 ;  /* 0x00000006bcbc7c20 */ /* 0x000fc80008410000 */
[----:B------:R-:W-:-:S04]  /*1e60*/  FMUL.FTZ R199, R151, R188 ;  /* 0x000000bc97c77220 */ /* 0x000fc80000410000 */
[----:B------:R-:W-:-:S07]  /*1e70*/  @P0 FADD.FTZ R199, R183, R199 ;  /* 0x000000c7b7c70221 */ /* 0x000fce0000010000 */
.L_x_36367:
[----:B------:R-:W-:Y:S05]  /*1e80*/  BSYNC B0 ;  /* 0x0000000000007941 */ /* 0x000fea0003800000 */
.L_x_36366:
        /* <DEDUP_REMOVED lines=34> */
[----:B-----5:R-:W-:-:S05]  /*20b0*/  HADD2.F32 R190, -RZ, R184.H0_H0 ;  /* 0x200000b8ffbe7230 */ /* 0x020fca0000004100 */
[----:B------:R-:W-:-:S04]  /*20c0*/  FMUL.FTZ R191, R190, UR6 ;  /* 0x00000006bebf7c20 */ /* 0x000fc80008410000 */
[----:B------:R-:W-:-:S04]  /*20d0*/  FMUL.FTZ R208, R152, R191 ;  /* 0x000000bf98d07220 */ /* 0x000fc80000410000 */
[----:B------:R-:W-:-:S07]  /*20e0*/  @P0 FADD.FTZ R208, R176, R208 ;  /* 0x000000d0b0d00221 */ /* 0x000fce0000010000 */
.L_x_36369:
[----:B------:R-:W-:Y:S05]  /*20f0*/  BSYNC B0 ;  /* 0x0000000000007941 */ /* 0x000fea0003800000 */
.L_x_36368:
[----:B------:R-:W-:Y:S04]  /*2100*/  BSSY B0, `(.L_x_36370) ;  /* 0x0000006000007945 */ /* 0x000fe80003800000 */
[----:B------:R-:W-:Y:S05]  /*2110*/  @!P5 BRA `(.L_x_36371) ;  /* 0x000000000010d947 */ /* 0x000fea0003800000 */
[----:B-----5:R-:W-:-:S05]  /*2120*/  HADD2.F32 R190, -RZ, R184.H1_H1 ;  /* 0x300000b8ffbe7230 */ /* 0x020fca0000004100 */
[----:B------:R-:W-:-:S04]  /*2130*/  FMUL.FTZ R190, R190, UR6 ;  /* 0x00000006bebe7c20 */ /* 0x000fc80008410000 */
[----:B------:R-:W-:-:S04]  /*2140*/  FMUL.FTZ R209, R153, R190 ;  /* 0x000000be99d17220 */ /* 0x000fc80000410000 */
[----:B------:R-:W-:-:S07]  /*2150*/  @P0 FADD.FTZ R209, R177, R209 ;  /* 0x000000d1b1d10221 */ /* 0x000fce0000010000 */
.L_x_36371:
[----:B------:R-:W-:Y:S05]  /*2160*/  BSYNC B0 ;  /* 0x0000000000007941 */ /* 0x000fea0003800000 */
.L_x_36370:
[----:B------:R-:W-:Y:S04]  /*2170*/  BSSY B0, `(.L_x_36372) ;  /* 0x0000006000007945 */ /* 0x000fe80003800000 */
[----:B------:R-:W-:Y:S05]  /*2180*/  @!P5 BRA `(.L_x_36373) ;  /* 0x000000000010d947 */ /* 0x000fea0003800000 */
[----:B-----5:R-:W-:-:S05]  /*2190*/  HADD2.F32 R190, -RZ, R185.H0_H0 ;  /* 0x200000b9ffbe7230 */ /* 0x020fca0000004100 */
[----:B------:R-:W-:-:S04]  /*21a0*/  FMUL.FTZ R191, R190, UR6 ;  /* 0x00000006bebf7c20 */ /* 0x000fc80008410000 */
[----:B------:R-:W-:-:S04]  /*21b0*/  FMUL.FTZ R210, R154, R191 ;  /* 0x000000bf9ad27220 */ /* 0x000fc80000410000 */
[----:B------:R-:W-:-:S07]  /*21c0*/  @P0 FADD.FTZ R210, R178, R210 ;  /* 0x000000d2b2d20221 */ /* 0x000fce0000010000 */
.L_x_36373:
[----:B------:R-:W-:Y:S05]  /*21d0*/  BSYNC B0 ;  /* 0x0000000000007941 */ /* 0x000fea0003800000 */
.L_x_36372:
[----:B------:R-:W-:Y:S04]  /*21e0*/  BSSY B0, `(.L_x_36374) ;  /* 0x0000006000007945 */ /* 0x000fe80003800000 */
[----:B------:R-:W-:Y:S05]  /*21f0*/  @!P5 BRA `(.L_x_36375) ;  /* 0x000000000010d947 */ /* 0x000fea0003800000 */
[----:B-----5:R-:W-:-:S05]  /*2200*/  HADD2.F32 R190, -RZ, R185.H1_H1 ;  /* 0x300000b9ffbe7230 */ /* 0x020fca0000004100 */
[----:B------:R-:W-:-:S04]  /*2210*/  FMUL.FTZ R190, R190, UR6 ;  /* 0x00000006bebe7c20 */ /* 0x000fc80008410000 */
[----:B------:R-:W-:-:S04]  /*2220*/  FMUL.FTZ R211, R155, R190 ;  /* 0x000000be9bd37220 */ /* 0x000fc80000410000 */
[----:B------:R-:W-:-:S07]  /*2230*/  @P0 FADD.FTZ R211, R179, R211 ;  /* 0x000000d3b3d30221 */ /* 0x000fce0000010000 */
.L_x_36375:
[----:B------:R-:W-:Y:S05]  /*2240*/  BSYNC B0 ;  /* 0x0000000000007941 */ /* 0x000fea0003800000 */
.L_x_36374:
[----:B------:R-:W-:Y:S04]  /*2250*/  BSSY B0, `(.L_x_36376) ;  /* 0x0000006000007945 */ /* 0x000fe80003800000 */
[----:B------:R-:W-:Y:S05]  /*2260*/  @!P5 BRA `(.L_x_36377) ;  /* 0x000000000010d947 */ /* 0x000fea0003800000 */
[----:B-----5:R-:W-:-:S05]  /*2270*/  HADD2.F32 R190, -RZ, R186.H0_H0 ;  /* 0x200000baffbe7230 */ /* 0x020fca0000004100 */
[----:B------:R-:W-:-:S04]  /*2280*/  FMUL.FTZ R191, R190, UR6 ;  /* 0x00000006bebf7c20 */ /* 0x000fc80008410000 */
[----:B------:R-:W-:-:S04]  /*2290*/  FMUL.FTZ R192, R156, R191 ;  /* 0x000000bf9cc07220 */ /* 0x000fc80000410000 */
[----:B------:R-:W-:-:S07]  /*22a0*/  @P0 FADD.FTZ R192, R180, R192 ;  /* 0x000000c0b4c00221 */ /* 0x000fce0000010000 */
.L_x_36377:
[----:B------:R-:W-:Y:S05]  /*22b0*/  BSYNC B0 ;  /* 0x0000000000007941 */ /* 0x000fea0003800000 */
.L_x_36376:
[----:B------:R-:W-:Y:S04]  /*22c0*/  BSSY B0, `(.L_x_36378) ;  /* 0x0000006000007945 */ /* 0x000fe80003800000 */
[----:B------:R-:W-:Y:S05]  /*22d0*/  @!P5 BRA `(.L_x_36379) ;  /* 0x000000000010d947 */ /* 0x000fea0003800000 */
[----:B-----5:R-:W-:-:S05]  /*22e0*/  HADD2.F32 R190, -RZ, R186.H1_H1 ;  /* 0x300000baffbe7230 */ /* 0x020fca0000004100 */
[----:B------:R-:W-:-:S04]  /*22f0*/  FMUL.FTZ R190, R190, UR6 ;  /* 0x00000006bebe7c20 */ /* 0x000fc80008410000 */
[----:B------:R-:W-:-:S04]  /*2300*/  FMUL.FTZ R193, R157, R190 ;  /* 0x000000be9dc17220 */ /* 0x000fc80000410000 */
[----:B------:R-:W-:-:S07]  /*2310*/  @P0 FADD.FTZ R193, R181, R193 ;  /* 0x000000c1b5c10221 */ /* 0x000fce0000010000 */
.L_x_36379:
[----:B------:R-:W-:Y:S05]  /*2320*/  BSYNC B0 ;  /* 0x0000000000007941 */ /* 0x000fea0003800000 */
.L_x_36378:
[----:B------:R-:W-:Y:S04]  /*2330*/  BSSY B0, `(.L_x_36380) ;  /* 0x0000006000007945 */ /* 0x000fe80003800000 */
[----:B------:R-:W-:Y:S05]  /*2340*/  @!P5 BRA `(.L_x_36381) ;  /* 0x000000000010d947 */ /* 0x000fea0003800000 */
[----:B-----5:R-:W-:-:S05]  /*2350*/  HADD2.F32 R190, -RZ, R187.H0_H0 ;  /* 0x200000bbffbe7230 */ /* 0x020fca0000004100 */
[----:B------:R-:W-:-:S04]  /*2360*/  FMUL.FTZ R191, R190, UR6 ;  /* 0x00000006bebf7c20 */ /* 0x000fc80008410000 */
[----:B------:R-:W-:-:S04]  /*2370*/  FMUL.FTZ R194, R158, R191 ;  /* 0x000000bf9ec27220 */ /* 0x000fc80000410000 */
[----:B------:R-:W-:-:S07]  /*2380*/  @P0 FADD.FTZ R194, R182, R194 ;  /* 0x000000c2b6c20221 */ /* 0x000fce0000010000 */
.L_x_36381:
[----:B------:R-:W-:Y:S05]  /*2390*/  BSYNC B0 ;  /* 0x0000000000007941 */ /* 0x000fea0003800000 */
.L_x_36380:
[----:B------:R-:W-:Y:S01]  /*23a0*/  BSSY B0, `(.L_x_36382) ;  /* 0x0000008000007945 */ /* 0x000fe20003800000 */
[----:B------:R-:W-:Y:S01]  /*23b0*/  IMAD.WIDE.U32 R216, R195, 0x20, R212 ;  /* 0x00000020c3d87825 */ /* 0x000fe200078e00d4 */
[----:B------:R-:W-:Y:S02]  /*23c0*/  @!P5 FSEL R195, R183, RZ, P1 ;  /* 0x000000ffb7c3d208 */ /* 0x000fe40000800000 */
[----:B------:R-:W-:Y:S05]  /*23d0*/  @!P5 BRA `(.L_x_36383) ;  /* 0x000000000010d947 */ /* 0x000fea0003800000 */
[----:B-----5:R-:W-:-:S05]  /*23e0*/  HADD2.F32 R190, -RZ, R187.H1_H1 ;  /* 0x300000bbffbe7230 */ /* 0x020fca0000004100 */
[----:B------:R-:W-:-:S04]  /*23f0*/  FMUL.FTZ R190, R190, UR6 ;  /* 0x00000006bebe7c20 */ /* 0x000fc80008410000 */
[----:B------:R-:W-:-:S04]  /*2400*/  FMUL.FTZ R195, R159, R190 ;  /* 0x000000be9fc37220 */ /* 0x000fc80000410000 */
[----:B------:R-:W-:-:S07]  /*2410*/  @P0 FADD.FTZ R195, R183, R195 ;  /* 0x000000c3b7c30221 */ /* 0x000fce0000010000 */
.L_x_36383:
[----:B------:R-:W-:Y:S05]  /*2420*/  BSYNC B0 ;  /* 0x0000000000007941 */ /* 0x000fea0003800000 */
.L_x_36382:
        /* <DEDUP_REMOVED lines=12> */
[----:B-1----:R-:W1:Y:S01]  /*24f0*/  @P0 LDC.64 R216, c[0x0][0x230] ;  /* 0x00008c00ffd80b82 */ /* 0x002e620000000a00 */
[----:B---3--:R-:W-:Y:S02]  /*2500*/  @P4 IADD3 R189, R214, 0x280, RZ ;  /* 0x00000280d6bd4810 */ /* 0x008fe40007ffe0ff */
        /* <DEDUP_REMOVED lines=19> */
[----:B01----:R-:W-:-:S12]  /*2640*/  @!P5 BRA `(.L_x_36385) ;  /* 0x000000000010d947 */ /* 0x003fd80003800000 */
[----:B-----5:R-:W-:-:S05]  /*2650*/  HADD2.F32 R189, -RZ, R184.H0_H0 ;  /* 0x200000b8ffbd7230 */ /* 0x020fca0000004100 */
[----:B------:R-:W-:-:S04]  /*2660*/  FMUL.FTZ R189, R189, UR6 ;  /* 0x00000006bdbd7c20 */ /* 0x000fc80008410000 */
[----:B------:R-:W-:-:S04]  /*2670*/  FMUL.FTZ R220, R160, R189 ;  /* 0x000000bda0dc7220 */ /* 0x000fc80000410000 */
[----:B------:R-:W-:-:S07]  /*2680*/  @P0 FADD.FTZ R220, R176, R220 ;  /* 0x000000dcb0dc0221 */ /* 0x000fce0000010000 */
.L_x_36385:
[----:B------:R-:W-:Y:S05]  /*2690*/  BSYNC B0 ;  /* 0x0000000000007941 */ /* 0x000fea0003800000 */
.L_x_36384:
[----:B------:R-:W-:Y:S04]  /*26a0*/  BSSY B0, `(.L_x_36386) ;  /* 0x0000006000007945 */ /* 0x000fe80003800000 */
[----:B------:R-:W-:Y:S05]  /*26b0*/  @!P5 BRA `(.L_x_36387) ;  /* 0x000000000010d947 */ /* 0x000fea0003800000 */
[----:B-----5:R-:W-:-:S05]  /*26c0*/  HADD2.F32 R189, -RZ, R184.H1_H1 ;  /* 0x300000b8ffbd7230 */ /* 0x020fca0000004100 */
[----:B------:R-:W-:-:S04]  /*26d0*/  FMUL.FTZ R190, R189, UR6 ;  /* 0x00000006bdbe7c20 */ /* 0x000fc80008410000 */
[----:B------:R-:W-:-:S04]  /*26e0*/  FMUL.FTZ R221, R161, R190 ;  /* 0x000000bea1dd7220 */ /* 0x000fc80000410000 */
[----:B------:R-:W-:-:S07]  /*26f0*/  @P0 FADD.FTZ R221, R177, R221 ;  /* 0x000000ddb1dd0221 */ /* 0x000fce0000010000 */
.L_x_36387:
[----:B------:R-:W-:Y:S05]  /*2700*/  BSYNC B0 ;  /* 0x0000000000007941 */ /* 0x000fea0003800000 */
.L_x_36386:
[----:B------:R-:W-:Y:S04]  /*2710*/  BSSY B0, `(.L_x_36388) ;  /* 0x0000006000007945 */ /* 0x000fe80003800000 */
[----:B------:R-:W-:Y:S05]  /*2720*/  @!P5 BRA `(.L_x_36389) ;  /* 0x000000000010d947 */ /* 0x000fea0003800000 */
[----:B-----5:R-:W-:-:S05]  /*2730*/  HADD2.F32 R189, -RZ, R185.H0_H0 ;  /* 0x200000b9ffbd7230 */ /* 0x020fca0000004100 */
[----:B------:R-:W-:-:S04]  /*2740*/  FMUL.FTZ R189, R189, UR6 ;  /* 0x00000006bdbd7c20 */ /* 0x000fc80008410000 */
[----:B------:R-:W-:-:S04]  /*2750*/  FMUL.FTZ R222, R162, R189 ;  /* 0x000000bda2de7220 */ /* 0x000fc80000410000 */
[----:B------:R-:W-:-:S07]  /*2760*/  @P0 FADD.FTZ R222, R178, R222 ;  /* 0x000000deb2de0221 */ /* 0x000fce0000010000 */
.L_x_36389:
[----:B------:R-:W-:Y:S05]  /*2770*/  BSYNC B0 ;  /* 0x0000000000007941 */ /* 0x000fea0003800000 */
.L_x_36388:
[----:B------:R-:W-:Y:S04]  /*2780*/  BSSY B0, `(.L_x_36390) ;  /* 0x0000006000007945 */ /* 0x000fe80003800000 */
[----:B------:R-:W-:Y:S05]  /*2790*/  @!P5 BRA `(.L_x_36391) ;  /* 0x000000000010d947 */ /* 0x000fea0003800000 */
[----:B-----5:R-:W-:-:S05]  /*27a0*/  HADD2.F32 R189, -RZ, R185.H1_H1 ;  /* 0x300000b9ffbd7230 */ /* 0x020fca0000004100 */
[----:B------:R-:W-:-:S04]  /*27b0*/  FMUL.FTZ R190, R189, UR6 ;  /* 0x00000006bdbe7c20 */ /* 0x000fc80008410000 */
[----:B------:R-:W-:-:S04]  /*27c0*/  FMUL.FTZ R223, R163, R190 ;  /* 0x000000bea3df7220 */ /* 0x000fc80000410000 */
[----:B------:R-:W-:-:S07]  /*27d0*/  @P0 FADD.FTZ R223, R179, R223 ;  /* 0x000000dfb3df0221 */ /* 0x000fce0000010000 */
.L_x_36391:
[----:B------:R-:W-:Y:S05]  /*27e0*/  BSYNC B0 ;  /* 0x0000000000007941 */ /* 0x000fea0003800000 */
.L_x_36390:
[----:B------:R-:W-:Y:S04]  /*27f0*/  BSSY B0, `(.L_x_36392) ;  /* 0x0000006000007945 */ /* 0x000fe80003800000 */
[----:B------:R-:W-:Y:S05]  /*2800*/  @!P5 BRA `(.L_x_36393) ;  /* 0x000000000010d947 */ /* 0x000fea0003800000 */
[----:B-----5:R-:W-:-:S05]  /*2810*/  HADD2.F32 R188, -RZ, R186.H0_H0 ;  /* 0x200000baffbc7230 */ /* 0x020fca0000004100 */
[----:B------:R-:W-:-:S04]  /*2820*/  FMUL.FTZ R189, R188, UR6 ;  /* 0x00000006bcbd7c20 */ /* 0x000fc80008410000 */
[----:B------:R-:W-:-:S04]  /*2830*/  FMUL.FTZ R188, R164, R189 ;  /* 0x000000bda4bc7220 */ /* 0x000fc80000410000 */
[----:B------:R-:W-:-:S07]  /*2840*/  @P0 FADD.FTZ R188, R180, R188 ;  /* 0x000000bcb4bc0221 */ /* 0x000fce0000010000 */
.L_x_36393:
[----:B------:R-:W-:Y:S05]  /*2850*/  BSYNC B0 ;  /* 0x0000000000007941 */ /* 0x000fea0003800000 */
.L_x_36392:
[----:B------:R-:W-:Y:S01]  /*2860*/  BSSY B0, `(.L_x_36394) ;  /* 0x0000007000007945 */ /* 0x000fe20003800000 */
[----:B------:R-:W-:-:S03]  /*2870*/  @!P5 FSEL R189, R181, RZ, P1 ;  /* 0x000000ffb5bdd208 */ /* 0x000fc60000800000 */
[----:B------:R-:W-:Y:S05]  /*2880*/  @!P5 BRA `(.L_x_36395) ;  /* 0x000000000010d947 */ /* 0x000fea0003800000 */
[----:B-----5:R-:W-:-:S05]  /*2890*/  HADD2.F32 R189, -RZ, R186.H1_H1 ;  /* 0x300000baffbd7230 */ /* 0x020fca0000004100 */
[----:B------:R-:W-:-:S04]  /*28a0*/  FMUL.FTZ R190, R189, UR6 ;  /* 0x00000006bdbe7c20 */ /* 0x000fc80008410000 */
[----:B------:R-:W-:-:S04]  /*28b0*/  FMUL.FTZ R189, R165, R190 ;  /* 0x000000bea5bd7220 */ /* 0x000fc80000410000 */
[----:B------:R-:W-:-:S07]  /*28c0*/  @P0 FADD.FTZ R189, R181, R189 ;  /* 0x000000bdb5bd0221 */ /* 0x000fce0000010000 */
.L_x_36395:
[----:B------:R-:W-:Y:S05]  /*28d0*/  BSYNC B0 ;  /* 0x0000000000007941 */ /* 0x000fea0003800000 */
.L_x_36394:
[----:B------:R-:W-:Y:S01]  /*28e0*/  BSSY B0, `(.L_x_36396) ;  /* 0x0000007000007945 */ /* 0x000fe20003800000 */
[----:B------:R-:W-:-:S03]  /*28f0*/  @!P5 FSEL R190, R182, RZ, P6 ;  /* 0x000000ffb6bed208 */ /* 0x000fc60003000000 */
[----:B------:R-:W-:Y:S05]  /*2900*/  @!P5 BRA `(.L_x_36397) ;  /* 0x000000000010d947 */ /* 0x000fea0003800000 */
[----:B-----5:R-:W-:-:S05]  /*2910*/  HADD2.F32 R190, -RZ, R187.H0_H0 ;  /* 0x200000bbffbe7230 */ /* 0x020fca0000004100 */
[----:B------:R-:W-:-:S04]  /*2920*/  FMUL.FTZ R191, R190, UR6 ;  /* 0x00000006bebf7c20 */ /* 0x000fc80008410000 */
[----:B------:R-:W-:-:S04]  /*2930*/  FMUL.FTZ R190, R166, R191 ;  /* 0x000000bfa6be7220 */ /* 0x000fc80000410000 */
[----:B------:R-:W-:-:S07]  /*2940*/  @P0 FADD.FTZ R190, R182, R190 ;  /* 0x000000beb6be0221 */ /* 0x000fce0000010000 */
.L_x_36397:
[----:B------:R-:W-:Y:S05]  /*2950*/  BSYNC B0 ;  /* 0x0000000000007941 */ /* 0x000fea0003800000 */
.L_x_36396:
        /* <DEDUP_REMOVED lines=8> */
.L_x_36399:
[----:B------:R-:W-:Y:S05]  /*29e0*/  BSYNC B0 ;  /* 0x0000000000007941 */ /* 0x000fea0003800000 */
.L_x_36398:
        /* <DEDUP_REMOVED lines=33> */
[----:B-----5:R-:W-:-:S05]  /*2c00*/  HADD2.F32 R212, -RZ, R184.H0_H0 ;  /* 0x200000b8ffd47230 */ /* 0x020fca0000004100 */
[----:B------:R-:W-:-:S04]  /*2c10*/  FMUL.FTZ R213, R212, UR6 ;  /* 0x00000006d4d57c20 */ /* 0x000fc80008410000 */
[----:B------:R-:W-:-:S04]  /*2c20*/  FMUL.FTZ R216, R168, R213 ;  /* 0x000000d5a8d87220 */ /* 0x000fc80000410000 */
[----:B------:R-:W-:-:S07]  /*2c30*/  @P0 FADD.FTZ R216, R176, R216 ;  /* 0x000000d8b0d80221 */ /* 0x000fce0000010000 */
.L_x_36401:
[----:B------:R-:W-:Y:S05]  /*2c40*/  BSYNC B0 ;  /* 0x0000000000007941 */ /* 0x000fea0003800000 */
.L_x_36400:
[----:B------:R-:W-:Y:S04]  /*2c50*/  BSSY B0, `(.L_x_36402) ;  /* 0x0000006000007945 */ /* 0x000fe80003800000 */
[----:B------:R-:W-:Y:S05]  /*2c60*/  @!P5 BRA `(.L_x_36403) ;  /* 0x000000000010d947 */ /* 0x000fea0003800000 */
[----:B-----5:R-:W-:-:S05]  /*2c70*/  HADD2.F32 R212, -RZ, R184.H1_H1 ;  /* 0x300000b8ffd47230 */ /* 0x020fca0000004100 */
[----:B------:R-:W-:-:S04]  /*2c80*/  FMUL.FTZ R212, R212, UR6 ;  /* 0x00000006d4d47c20 */ /* 0x000fc80008410000 */
[----:B------:R-:W-:-:S04]  /*2c90*/  FMUL.FTZ R217, R169, R212 ;  /* 0x000000d4a9d97220 */ /* 0x000fc80000410000 */
[----:B------:R-:W-:-:S07]  /*2ca0*/  @P0 FADD.FTZ R217, R177, R217 ;  /* 0x000000d9b1d90221 */ /* 0x000fce0000010000 */
.L_x_36403:
[----:B------:R-:W-:Y:S05]  /*2cb0*/  BSYNC B0 ;  /* 0x0000000000007941 */ /* 0x000fea0003800000 */
.L_x_36402:
[----:B------:R-:W-:Y:S04]  /*2cc0*/  BSSY B0, `(.L_x_36404) ;  /* 0x0000006000007945 */ /* 0x000fe80003800000 */
[----:B------:R-:W-:Y:S05]  /*2cd0*/  @!P5 BRA `(.L_x_36405) ;  /* 0x000000000010d947 */ /* 0x000fea0003800000 */
[----:B-----5:R-:W-:-:S05]  /*2ce0*/  HADD2.F32 R212, -RZ, R185.H0_H0 ;  /* 0x200000b9ffd47230 */ /* 0x020fca0000004100 */
[----:B------:R-:W-:-:S04]  /*2cf0*/  FMUL.FTZ R213, R212, UR6 ;  /* 0x00000006d4d57c20 */ /* 0x000fc80008410000 */
[----:B------:R-:W-:-:S04]  /*2d00*/  FMUL.FTZ R218, R170, R213 ;  /* 0x000000d5aada7220 */ /* 0x000fc80000410000 */
[----:B------:R-:W-:-:S07]  /*2d10*/  @P0 FADD.FTZ R218, R178, R218 ;  /* 0x000000dab2da0221 */ /* 0x000fce0000010000 */
.L_x_36405:
[----:B------:R-:W-:Y:S05]  /*2d20*/  BSYNC B0 ;  /* 0x0000000000007941 */ /* 0x000fea0003800000 */
.L_x_36404:
[----:B------:R-:W-:Y:S04]  /*2d30*/  BSSY B0, `(.L_x_36406) ;  /* 0x0000006000007945 */ /* 0x000fe80003800000 */
[----:B------:R-:W-:Y:S05]  /*2d40*/  @!P5 BRA `(.L_x_36407) ;  /* 0x000000000010d947 */ /* 0x000fea0003800000 */
[----:B-----5:R-:W-:-:S05]  /*2d50*/  HADD2.F32 R212, -RZ, R185.H1_H1 ;  /* 0x300000b9ffd47230 */ /* 0x020fca0000004100 */
[----:B------:R-:W-:-:S04]  /*2d60*/  FMUL.FTZ R212, R212, UR6 ;  /* 0x00000006d4d47c20 */ /* 0x000fc80008410000 */
[----:B------:R-:W-:-:S04]  /*2d70*/  FMUL.FTZ R219, R171, R212 ;  /* 0x000000d4abdb7220 */ /* 0x000fc80000410000 */
[----:B------:R-:W-:-:S07]  /*2d80*/  @P0 FADD.FTZ R219, R179, R219 ;  /* 0x000000dbb3db0221 */ /* 0x000fce0000010000 */
.L_x_36407:
[----:B------:R-:W-:Y:S05]  /*2d90*/  BSYNC B0 ;  /* 0x0000000000007941 */ /* 0x000fea0003800000 */
.L_x_36406:
[----:B------:R-:W-:Y:S01]  /*2da0*/  BSSY B0, `(.L_x_36408) ;  /* 0x0000007000007945 */ /* 0x000fe20003800000 */
[----:B------:R-:W-:-:S03]  /*2db0*/  @!P5 FSEL R212, R180, RZ, P1 ;  /* 0x000000ffb4d4d208 */ /* 0x000fc60000800000 */
[----:B------:R-:W-:Y:S05]  /*2dc0*/  @!P5 BRA `(.L_x_36409) ;  /* 0x000000000010d947 */ /* 0x000fea0003800000 */
[----:B-----5:R-:W-:-:S05]  /*2dd0*/  HADD2.F32 R212, -RZ, R186.H0_H0 ;  /* 0x200000baffd47230 */ /* 0x020fca0000004100 */
[----:B------:R-:W-:-:S04]  /*2de0*/  FMUL.FTZ R213, R212, UR6 ;  /* 0x00000006d4d57c20 */ /* 0x000fc80008410000 */
[----:B------:R-:W-:-:S04]  /*2df0*/  FMUL.FTZ R212, R172, R213 ;  /* 0x000000d5acd47220 */ /* 0x000fc80000410000 */
[----:B------:R-:W-:-:S07]  /*2e00*/  @P0 FADD.FTZ R212, R180, R212 ;  /* 0x000000d4b4d40221 */ /* 0x000fce0000010000 */
.L_x_36409:
[----:B------:R-:W-:Y:S05]  /*2e10*/  BSYNC B0 ;  /* 0x0000000000007941 */ /* 0x000fea0003800000 */
.L_x_36408:
[----:B------:R-:W-:Y:S01]  /*2e20*/  BSSY B0, `(.L_x_36410) ;  /* 0x0000007000007945 */ /* 0x000fe20003800000 */
[----:B------:R-:W-:-:S03]  /*2e30*/  @!P5 FSEL R213, R181, RZ, P6 ;  /* 0x000000ffb5d5d208 */ /* 0x000fc60003000000 */
[----:B------:R-:W-:Y:S05]  /*2e40*/  @!P5 BRA `(.L_x_36411) ;  /* 0x000000000010d947 */ /* 0x000fea0003800000 */
[----:B-----5:R-:W-:-:S05]  /*2e50*/  HADD2.F32 R213, -RZ, R186.H1_H1 ;  /* 0x300000baffd57230 */ /* 0x020fca0000004100 */
[----:B------:R-:W-:-:S04]  /*2e60*/  FMUL.FTZ R214, R213, UR6 ;  /* 0x00000006d5d67c20 */ /* 0x000fc80008410000 */
[----:B------:R-:W-:-:S04]  /*2e70*/  FMUL.FTZ R213, R173, R214 ;  /* 0x000000d6add57220 */ /* 0x000fc80000410000 */
[----:B------:R-:W-:-:S07]  /*2e80*/  @P0 FADD.FTZ R213, R181, R213 ;  /* 0x000000d5b5d50221 */ /* 0x000fce0000010000 */
.L_x_36411:
[----:B------:R-:W-:Y:S05]  /*2e90*/  BSYNC B0 ;  /* 0x0000000000007941 */ /* 0x000fea0003800000 */
.L_x_36410:
[----:B------:R-:W-:Y:S01]  /*2ea0*/  BSSY B0, `(.L_x_36412) ;  /* 0x0000007000007945 */ /* 0x000fe20003800000 */
[----:B------:R-:W-:-:S03]  /*2eb0*/  @!P5 FSEL R214, R182, RZ, P2 ;  /* 0x000000ffb6d6d208 */ /* 0x000fc60001000000 */
[----:B------:R-:W-:Y:S05]  /*2ec0*/  @!P5 BRA `(.L_x_36413) ;  /* 0x000000000010d947 */ /* 0x000fea0003800000 */
[----:B-----5:R-:W-:-:S05]  /*2ed0*/  HADD2.F32 R214, -RZ, R187.H0_H0 ;  /* 0x200000bbffd67230 */ /* 0x020fca0000004100 */
[----:B------:R-:W-:-:S04]  /*2ee0*/  FMUL.FTZ R215, R214, UR6 ;  /* 0x00000006d6d77c20 */ /* 0x000fc80008410000 */
[----:B------:R-:W-:-:S04]  /*2ef0*/  FMUL.FTZ R214, R174, R215 ;  /* 0x000000d7aed67220 */ /* 0x000fc80000410000 */
[----:B------:R-:W-:-:S07]  /*2f00*/  @P0 FADD.FTZ R214, R182, R214 ;  /* 0x000000d6b6d60221 */ /* 0x000fce0000010000 */
.L_x_36413:
[----:B------:R-:W-:Y:S05]  /*2f10*/  BSYNC B0 ;  /* 0x0000000000007941 */ /* 0x000fea0003800000 */
.L_x_36412:
[----:B------:R-:W-:Y:S01]  /*2f20*/  BSSY B0, `(.L_x_36414) ;  /* 0x0000007000007945 */ /* 0x000fe20003800000 */
[----:B------:R-:W-:-:S03]  /*2f30*/  @!P5 FSEL R215, R183, RZ, P4 ;  /* 0x000000ffb7d7d208 */ /* 0x000fc60002000000 */
[----:B------:R-:W-:Y:S05]  /*2f40*/  @!P5 BRA `(.L_x_36415) ;  /* 0x000000000010d947 */ /* 0x000fea0003800000 */
[----:B-----5:R-:W-:-:S05]  /*2f50*/  HADD2.F32 R215, -RZ, R187.H1_H1 ;  /* 0x300000bbffd77230 */ /* 0x020fca0000004100 */
[----:B------:R-:W-:-:S04]  /*2f60*/  FMUL.FTZ R242, R215, UR6 ;  /* 0x00000006d7f27c20 */ /* 0x000fc80008410000 */
[----:B------:R-:W-:-:S04]  /*2f70*/  FMUL.FTZ R215, R175, R242 ;  /* 0x000000f2afd77220 */ /* 0x000fc80000410000 */
[----:B------:R-:W-:-:S07]  /*2f80*/  @P0 FADD.FTZ R215, R183, R215 ;  /* 0x000000d7b7d70221 */ /* 0x000fce0000010000 */
.L_x_36415:
[----:B------:R-:W-:Y:S05]  /*2f90*/  BSYNC B0 ;  /* 0x0000000000007941 */ /* 0x000fea0003800000 */
.L_x_36414:
        /* <DEDUP_REMOVED lines=198> */
.L_x_36430:
        /* <DEDUP_REMOVED lines=92> */
[----:B------:R-:W-:Y:S01]  /*41c0*/  F2FP.F16.F32.PACK_AB R238, R238, R237 ;  /* 0x000000edeeee723e */ /* 0x000fe200000000ff */
        /* <DEDUP_REMOVED lines=15> */
[----:B------:R-:W-:Y:S01]  /*42c0*/  F2FP.F16.F32.PACK_AB R236, R6, R5 ;  /* 0x0000000506ec723e */ /* 0x000fe200000000ff */
[----:B------:R-:W-:Y:S01]  /*42d0*/  FADD.FTZ R224, -R240, R224 ;  /* 0x000000e0f0e07221 */ /* 0x000fe20000010100 */
[----:B------:R-:W-:Y:S01]  /*42e0*/  F2FP.F16.F32.PACK_AB R239, R246, R239 ;  /* 0x000000eff6ef723e */ /* 0x000fe200000000ff */
[----:B------:R-:W-:Y:S01]  /*42f0*/  FADD.FTZ R252, -R240, R207 ;  /* 0x000000cff0fc7221 */ /* 0x000fe20000010100 */
[----:B------:R-:W-:Y:S01]  /*4300*/  F2FP.F16.F32.PACK_AB R237, R244, R7 ;  /* 0x00000007f4ed723e */ /* 0x000fe200000000ff */
        /* <DEDUP_REMOVED lines=78> */
[----:B------:R-:W-:Y:S01]  /*47f0*/  F2FP.F16.F32.PACK_AB R188, R215, R188 ;  /* 0x000000bcd7bc723e */ /* 0x000fe200000000ff */
        /* <DEDUP_REMOVED lines=36> */
[----:B------:R-:W-:Y:S01]  /*4a40*/  F2FP.F16.F32.PACK_AB R191, R248, R191 ;  /* 0x000000bff8bf723e */ /* 0x000fe200000000ff */
[----:B------:R-:W-:Y:S01]  /*4a50*/  IMAD.WIDE.U32 R206, R207, 0x10, R242 ;  /* 0x00000010cfce7825 */ /* 0x000fe200078e00f2 */
[----:B------:R-:W-:-:S03]  /*4a60*/  F2FP.F16.F32.PACK_AB R189, R244, R189 ;  /* 0x000000bdf4bd723e */ /* 0x000fc600000000ff */
[----:B------:R-:W-:Y:S01]  /*4a70*/  FFMA.FTZ R5, R85, R238, R29 ;  /* 0x000000ee55057223 */ /* 0x000fe2000001001d */
[----:B------:R-:W-:Y:S01]  /*4a80*/  IADD3 R3, R4, 0x300, RZ ;  /* 0x0000030004037810 */ /* 0x000fe20007ffe0ff */
[----:B------:R-:W-:-:S04]  /*4a90*/  IMAD.WIDE.U32 R212, R213, 0x10, R242 ;  /* 0x00000010d5d47825 */ /* 0x000fc800078e00f2 */
[----:B------:R-:W-:Y:S01]  /*4aa0*/  FFMA.FTZ R4, R88, R231, R32 ;  /* 0x000000e758047223 */ /* 0x000fe20000010020 */
[----:B------:R0:W-:Y:S01]  /*4ab0*/  STG.E.128 desc[UR4][R222.64], R188 ;  /* 0x000000bcde007986 */ /* 0x0001e2000c101d04 */
[----:B------:R-:W-:Y:S01]  /*4ac0*/  F2FP.F16.F32.PACK_AB R7, R198, R7 ;  /* 0x00000007c607723e */ /* 0x000fe200000000ff */
        /* <DEDUP_REMOVED lines=59> */
[----:B------:R-:W-:Y:S02]  /*4e80*/  F2FP.F16.F32.PACK_AB R193, R218, R237 ;  /* 0x000000eddac1723e */ /* 0x000fe400000000ff */
[----:B------:R-:W-:-:S05]  /*4e90*/  F2FP.F16.F32.PACK_AB R192, R3, R192 ;  /* 0x000000c003c0723e */ /* 0x000fca00000000ff */
[----:B------:R0:W-:Y:S02]  /*4ea0*/  STG.E.128 desc[UR4][R242.64], R192 ;  /* 0x000000c0f2007986 */ /* 0x0001e4000c101d04 */
.L_x_36418:
[----:B------:R-:W-:Y:S05]  /*4eb0*/  BSYNC B0 ;  /* 0x0000000000007941 */ /* 0x000fea0003800000 */
.L_x_36417:
[----:B------:R-:W-:Y:S02]  /*4ec0*/  IADD3 R2, R2, UR8, RZ ;  /* 0x0000000802027c10 */ /* 0x000fe4000fffe0ff */
[----:B------:R-:W-:Y:S02]  /*4ed0*/  SEL R3, RZ, 0x1, P0 ;  /* 0x00000001ff037807 */ /* 0x000fe40000000000 */
[----:B------:R-:W-:-:S13]  /*4ee0*/  ISETP.GE.AND P1, PT, R2, UR9, PT ;  /* 0x0000000902007c0c */ /* 0x000fda000bf26270 */
[----:B------:R-:W-:Y:S05]  /*4ef0*/  @!P1 BRA `(.L_x_36419) ;  /* 0xffffffb400cc9947 */ /* 0x000fea000383ffff */
[----:B------:R-:W-:Y:S05]  /*4f00*/  EXIT ;  /* 0x000000000000794d */ /* 0x000fea0003800000 */
.L_x_36416:
[----:B------:R-:W-:Y:S01]  /*4f10*/  HFMA2.MMA R247, -RZ, RZ, 0, 5.9604644775390625e-08 ;  /* 0x00000001fff77435 */ /* 0x000fe200000001ff */
[----:B------:R-:W-:Y:S02]  /*4f20*/  MOV R248, 0x1f ;  /* 0x0000001f00f87802 */ /* 0x000fe40000000f00 */
[----:B------:R-:W-:-:S08]  /*4f30*/  MOV R241, 0xffffffff ;  /* 0xffffffff00f17802 */ /* 0x000fd00000000f00 */
[----:B-----5:R-:W-:Y:S05]  /*4f40*/  WARPSYNC.COLLECTIVE R241, `(.L_x_36420) ;  /* 0x00000000f1087348 */ /* 0x020fea0003c00000 */
[----:B------:R0:W1:Y:S02]  /*4f50*/  SHFL.BFLY P2, R3, R249, R247, R248 ;  /* 0x0c0000f7f9037389 */ /* 0x00006400000400f8 */
[----:B01---5:R-:W-:Y:S01]  /*4f60*/  ENDCOLLECTIVE ;  /* 0x000000000000791b */ /* 0x023fe20003800000 */
.L_x_36420:
[----:B------:R-:W-:Y:S01]  /*4f70*/  HFMA2.MMA R247, -RZ, RZ, 0, 1.1920928955078125e-07 ;  /* 0x00000002fff77435 */ /* 0x000fe200000001ff */
[----:B------:R-:W-:-:S05]  /*4f80*/  FADD.FTZ R250, R249, R3 ;  /* 0x00000003f9fa7221 */ /* 0x000fca0000010000 */
[----:B------:R-:W-:-:S07]  /*4f90*/  MOV R249, R250 ;  /* 0x000000fa00f97202 */ /* 0x000fce0000000f00 */
[----:B------:R-:W-:Y:S05]  /*4fa0*/  WARPSYNC.COLLECTIVE R241, `(.L_x_36421) ;  /* 0x00000000f1087348 */ /* 0x000fea0003c00000 */
[----:B------:R0:W1:Y:S02]  /*4fb0*/  SHFL.BFLY P2, R3, R249, R247, R248 ;  /* 0x0c0000f7f9037389 */ /* 0x00006400000400f8 */
[----:B01----:R-:W-:Y:S01]  /*4fc0*/  ENDCOLLECTIVE ;  /* 0x000000000000791b */ /* 0x003fe20003800000 */
.L_x_36421:
[----:B------:R-:W-:Y:S01]  /*4fd0*/  HFMA2.MMA R247, -RZ, RZ, 0, 2.384185791015625e-07 ;  /* 0x00000004fff77435 */ /* 0x000fe200000001ff */
[----:B------:R-:W-:-:S05]  /*4fe0*/  FADD.FTZ R251, R250, R3 ;  /* 0x00000003fafb7221 */ /* 0x000fca0000010000 */
[----:B------:R-:W-:-:S07]  /*4ff0*/  MOV R249, R251 ;  /* 0x000000fb00f97202 */ /* 0x000fce0000000f00 */
[----:B------:R-:W-:Y:S05]  /*5000*/  WARPSYNC.COLLECTIVE R241, `(.L_x_36422) ;  /* 0x00000000f1087348 */ /* 0x000fea0003c00000 */
[----:B------:R0:W1:Y:S02]  /*5010*/  SHFL.BFLY P2, R3, R249, R247, R248 ;  /* 0x0c0000f7f9037389 */ /* 0x00006400000400f8 */
[----:B01----:R-:W-:Y:S01]  /*5020*/  ENDCOLLECTIVE ;  /* 0x000000000000791b */ /* 0x003fe20003800000 */
.L_x_36422:
[----:B------:R-:W-:Y:S01]  /*5030*/  HFMA2.MMA R247, -RZ, RZ, 0, 4.76837158203125e-07 ;  /* 0x00000008fff77435 */ /* 0x000fe200000001ff */
[----:B------:R-:W-:-:S05]  /*5040*/  FADD.FTZ R252, R251, R3 ;  /* 0x00000003fbfc7221 */ /* 0x000fca0000010000 */
[----:B------:R-:W-:-:S07]  /*5050*/  MOV R249, R252 ;  /* 0x000000fc00f97202 */ /* 0x000fce0000000f00 */
[----:B------:R-:W-:Y:S05]  /*5060*/  WARPSYNC.COLLECTIVE R241, `(.L_x_36423) ;  /* 0x00000000f1087348 */ /* 0x000fea0003c00000 */
[----:B------:R0:W1:Y:S02]  /*5070*/  SHFL.BFLY P2, R3, R249, R247, R248 ;  /* 0x0c0000f7f9037389 */ /* 0x00006400000400f8 */
[----:B01----:R-:W-:Y:S01]  /*5080*/  ENDCOLLECTIVE ;  /* 0x000000000000791b */ /* 0x003fe20003800000 */
.L_x_36423:
[----:B------:R-:W-:Y:S01]  /*5090*/  HFMA2.MMA R247, -RZ, RZ, 0, 9.5367431640625e-07 ;  /* 0x00000010fff77435 */ /* 0x000fe200000001ff */
[----:B------:R-:W-:-:S05]  /*50a0*/  FADD.FTZ R252, R252, R3 ;  /* 0x00000003fcfc7221 */ /* 0x000fca0000010000 */
[----:B------:R-:W-:-:S07]  /*50b0*/  MOV R249, R252 ;  /* 0x000000fc00f97202 */ /* 0x000fce0000000f00 */
[----:B------:R-:W-:Y:S05]  /*50c0*/  WARPSYNC.COLLECTIVE R241, `(.L_x_36424) ;  /* 0x00000000f1087348 */ /* 0x000fea0003c00000 */
[----:B------:R0:W1:Y:S02]  /*50d0*/  SHFL.BFLY P2, R3, R249, R247, R248 ;  /* 0x0c0000f7f9037389 */ /* 0x00006400000400f8 */
[----:B01----:R-:W-:Y:S01]  /*50e0*/  ENDCOLLECTIVE ;  /* 0x000000000000791b */ /* 0x003fe20003800000 */
.L_x_36424:
        /* <DEDUP_REMOVED lines=119> */
.L_x_36425:
[----:B------:R-:W-:Y:S01]  /*5860*/  HFMA2.MMA R247, -RZ, RZ, 0, 1.1920928955078125e-07 ;  /* 0x00000002fff77435 */ /* 0x000fe200000001ff */
[----:B------:R-:W-:-:S05]  /*5870*/  FADD.FTZ R250, R249, R3 ;  /* 0x00000003f9fa7221 */ /* 0x000fca0000010000 */
[----:B------:R-:W-:-:S07]  /*5880*/  MOV R249, R250 ;  /* 0x000000fa00f97202 */ /* 0x000fce0000000f00 */
[----:B------:R-:W-:Y:S05]  /*5890*/  WARPSYNC.COLLECTIVE R241, `(.L_x_36426) ;  /* 0x00000000f1087348 */ /* 0x000fea0003c00000 */
[----:B------:R0:W1:Y:S02]  /*58a0*/  SHFL.BFLY P2, R3, R249, R247, R248 ;  /* 0x0c0000f7f9037389 */ /* 0x00006400000400f8 */
[----:B01----:R-:W-:Y:S01]  /*58b0*/  ENDCOLLECTIVE ;  /* 0x000000000000791b */ /* 0x003fe20003800000 */
.L_x_36426:
[----:B------:R-:W-:Y:S01]  /*58c0*/  HFMA2.MMA R247, -RZ, RZ, 0, 2.384185791015625e-07 ;  /* 0x00000004fff77435 */ /* 0x000fe200000001ff */
[----:B------:R-:W-:-:S05]  /*58d0*/  FADD.FTZ R251, R250, R3 ;  /* 0x00000003fafb7221 */ /* 0x000fca0000010000 */
[----:B------:R-:W-:-:S07]  /*58e0*/  MOV R249, R251 ;  /* 0x000000fb00f97202 */ /* 0x000fce0000000f00 */
[----:B------:R-:W-:Y:S05]  /*58f0*/  WARPSYNC.COLLECTIVE R241, `(.L_x_36427) ;  /* 0x00000000f1087348 */ /* 0x000fea0003c00000 */
[----:B------:R0:W1:Y:S02]  /*5900*/  SHFL.BFLY P2, R3, R249, R247, R248 ;  /* 0x0c0000f7f9037389 */ /* 0x00006400000400f8 */
[----:B01----:R-:W-:Y:S01]  /*5910*/  ENDCOLLECTIVE ;  /* 0x000000000000791b */ /* 0x003fe20003800000 */
.L_x_36427:
[----:B------:R-:W-:Y:S01]  /*5920*/  HFMA2.MMA R247, -RZ, RZ, 0, 4.76837158203125e-07 ;  /* 0x00000008fff77435 */ /* 0x000fe200000001ff */
[----:B------:R-:W-:-:S05]  /*5930*/  FADD.FTZ R252, R251, R3 ;  /* 0x00000003fbfc7221 */ /* 0x000fca0000010000 */
[----:B------:R-:W-:-:S07]  /*5940*/  MOV R249, R252 ;  /* 0x000000fc00f97202 */ /* 0x000fce0000000f00 */
[----:B------:R-:W-:Y:S05]  /*5950*/  WARPSYNC.COLLECTIVE R241, `(.L_x_36428) ;  /* 0x00000000f1087348 */ /* 0x000fea0003c00000 */
[----:B------:R0:W1:Y:S02]  /*5960*/  SHFL.BFLY P2, R3, R249, R247, R248 ;  /* 0x0c0000f7f9037389 */ /* 0x00006400000400f8 */
[----:B01----:R-:W-:Y:S01]  /*5970*/  ENDCOLLECTIVE ;  /* 0x000000000000791b */ /* 0x003fe20003800000 */
.L_x_36428:
[----:B------:R-:W-:Y:S01]  /*5980*/  HFMA2.MMA R247, -RZ, RZ, 0, 9.5367431640625e-07 ;  /* 0x00000010fff77435 */ /* 0x000fe200000001ff */
[----:B------:R-:W-:-:S05]  /*5990*/  FADD.FTZ R252, R252, R3 ;  /* 0x00000003fcfc7221 */ /* 0x000fca0000010000 */
[----:B------:R-:W-:-:S07]  /*59a0*/  MOV R249, R252 ;  /* 0x000000fc00f97202 */ /* 0x000fce0000000f00 */
[----:B------:R-:W-:Y:S05]  /*59b0*/  WARPSYNC.COLLECTIVE R241, `(.L_x_36429) ;  /* 0x00000000f1087348 */ /* 0x000fea0003c00000 */
[----:B------:R0:W1:Y:S02]  /*59c0*/  SHFL.BFLY P2, R3, R249, R247, R248 ;  /* 0x0c0000f7f9037389 */ /* 0x00006400000400f8 */
[----:B01----:R-:W-:Y:S01]  /*59d0*/  ENDCOLLECTIVE ;  /* 0x000000000000791b */ /* 0x003fe20003800000 */
.L_x_36429:
[----:B------:R-:W-:Y:S05]  /*59e0*/  BRA `(.L_x_36430) ;  /* 0xffffffe000847947 */ /* 0x000fea000383ffff */
.L_x_36431:
        /* <DEDUP_REMOVED lines=9> */
.L_x_46079:


//--------------------- .text._ZN10layer_norm13ln_fwd_kernelINS_13Kernel_traitsIf6__halffS2_fjLj7168ELj1ELj1ELj4ELj16ENS_18Kernel_traits_baseILj7168EfS2_fS2_fjLj128EEEEELb1ELb0ELb0ELb0EEEvNS_9FwdParamsE --------------------------
	.section	.text._ZN10layer_norm13ln_fwd_kernelINS_13Kernel_traitsIf6__halffS2_fjLj7168ELj1ELj1ELj4ELj16ENS_18Kernel_traits_baseILj7168EfS2_fS2_fjLj128EEEEELb1ELb0ELb0ELb0EEEvNS_9FwdParamsE,"ax",@progbits
	.align	128
        .global         _ZN10layer_norm13ln_fwd_kernelINS_13Kernel_traitsIf6__halffS2_fjLj7168ELj1ELj1ELj4ELj16ENS_18Kernel_traits_baseILj7168EfS2_fS2_fjLj128EEEEELb1ELb0ELb0ELb0EEEvNS_9FwdParamsE
        .type           _ZN10layer_norm13ln_fwd_kernelINS_13Kernel_traitsIf6__halffS2_fjLj7168ELj1ELj1ELj4ELj16ENS_18Kernel_traits_baseILj7168EfS2_fS2_fjLj128EEEEELb1ELb0ELb0ELb0EEEvNS_9FwdParamsE,@function
        .size           _ZN10layer_norm13ln_fwd_kernelINS_13Kernel_traitsIf6__halffS2_fjLj7168ELj1ELj1ELj4ELj16ENS_18Kernel_traits_baseILj7168EfS2_fS2_fjLj128EEEEELb1ELb0ELb0ELb0EEEvNS_9FwdParamsE,(.L_x_46080 - _ZN10layer_norm13ln_fwd_kernelINS_13Kernel_traitsIf6__halffS2_fjLj7168ELj1ELj1ELj4ELj16ENS_18Kernel_traits_baseILj7168EfS2_fS2_fjLj128EEEEELb1ELb0ELb0ELb0EEEvNS_9FwdParamsE)
        .other          _ZN10layer_norm13ln_fwd_kernelINS_13Kernel_traitsIf6__halffS2_fjLj7168ELj1ELj1ELj4ELj16ENS_18Kernel_traits_baseILj7168EfS2_fS2_fjLj128EEEEELb1ELb0ELb0ELb0EEEvNS_9FwdParamsE,@"STO_CUDA_ENTRY STV_DEFAULT"
_ZN10layer_norm13ln_fwd_kernelINS_13Kernel_traitsIf6__halffS2_fjLj7168ELj1ELj1ELj4ELj16ENS_18Kernel_traits_baseILj7168EfS2_fS2_fjLj128EEEEELb1ELb0ELb0ELb0EEEvNS_9FwdParamsE:
.text._ZN10layer_norm13ln_fwd_kernelINS_13Kernel_traitsIf6__halffS2_fjLj7168ELj1ELj1ELj4ELj16ENS_18Kernel_traits_baseILj7168EfS2_fS2_fjLj128EEEEELb1ELb0ELb0ELb0EEEvNS_9FwdParamsE:
        /* <DEDUP_REMOVED lines=98> */
.L_x_36433:
[----:B------:R-:W-:Y:S05]  /*0620*/  BSYNC B0 ;  /* 0x0000000000007941 */ /* 0x000fea0003800000 */
.L_x_36432:
        /* <DEDUP_REMOVED lines=18> */
.L_x_36435:
[----:B------:R-:W-:Y:S05]  /*0750*/  BSYNC B0 ;  /* 0x0000000000007941 */ /* 0x000fea0003800000 */
.L_x_36434:
        /* <DEDUP_REMOVED lines=18> */
.L_x_36437:
[----:B------:R-:W-:Y:S05]  /*0880*/  BSYNC B0 ;  /* 0x0000000000007941 */ /* 0x000fea0003800000 */
.L_x_36436:
        /* <DEDUP_REMOVED lines=18> */
.L_x_36439:
[----:B------:R-:W-:Y:S05]  /*09b0*/  BSYNC B0 ;  /* 0x0000000000007941 */ /* 0x000fea0003800000 */
.L_x_36438:
        /* <DEDUP_REMOVED lines=18> */
.L_x_36441:
[----:B------:R-:W-:Y:S05]  /*0ae0*/  BSYNC B0 ;  /* 0x0000000000007941 */ /* 0x000fea0003800000 */
.L_x_36440:
        /* <DEDUP_REMOVED lines=27> */
.L_x_36443:
[----:B------:R-:W-:Y:S05]  /*0ca0*/  BSYNC B0 ;  /* 0x0000000000007941 */ /* 0x000fea0003800000 */
.L_x_36442:
        /* <DEDUP_REMOVED lines=26> */
.L_x_36445:
[----:B------:R-:W-:Y:S05]  /*0e50*/  BSYNC B0 ;  /* 0x0000000000007941 */ /* 0x000fea0003800000 */
.L_x_36444:
        /* <DEDUP_REMOVED lines=51> */
.L_x_36867:
        /* <DEDUP_REMOVED lines=13> */
[----:B--2---:R-:W-:Y:S01]  /*1260*/  @P1 HADD2.F32 R224, -RZ, R196.H0_H0 ;  /* 0x200000c4ffe01230 */ /* 0x004fe20000004100 */
        /* <DEDUP_REMOVED lines=23> */
.L_x_36449:
[----:B------:R-:W-:-:S07]  /*13e0*/  MOV R225, R208 ;  /* 0x000000d000e17202 */ /* 0x000fce0000000f00 */
.L_x_36450:
[----:B------:R-:W-:Y:S05]  /*13f0*/  BSYNC B1 ;  /* 0x0000000000017941 */ /* 0x000fea0003800000 */
.L_x_36448:
        /* <DEDUP_REMOVED lines=16> */
.L_x_36454:
[----:B------:R-:W-:Y:S05]  /*1500*/  BSYNC B2 ;  /* 0x0000000000027941 */ /* 0x000fea0003800000 */
.L_x_36453:
        /* <DEDUP_REMOVED lines=44> */
.L_x_36452:
[----:B------:R-:W-:Y:S05]  /*17d0*/  BSYNC B1 ;  /* 0x0000000000017941 */ /* 0x000fea0003800000 */
.L_x_36451:
        /* <DEDUP_REMOVED lines=8> */
[----:B------:R-:W2:Y:S01]  /*1860*/  LDC R222, c[0x0][0x298] ;  /* 0x0000a600ffde7b82 */ /* 0x000ea20000000800 */
[----:B------:R-:W-:Y:S01]  /*1870*/  FMUL.FTZ R143, R143, R224 ;  /* 0x000000e08f8f7220 */ /* 0x000fe20000410000 */
[----:B------:R-:W-:-:S02]  /*1880*/  ISETP.NE.AND.EX P0, PT, R141, RZ, PT, P0 ;  /* 0x000000ff8d00720c */ /* 0x000fc40003f05300 */
        /* <DEDUP_REMOVED lines=16> */
.L_x_36456:
[----:B------:R-:W-:-:S07]  /*1990*/  IMAD.MOV.U32 R141, RZ, RZ, R208 ;  /* 0x000000ffff8d7224 */ /* 0x000fce00078e00d0 */
.L_x_36457:
[----:B------:R-:W-:Y:S05]  /*19a0*/  BSYNC B1 ;  /* 0x0000000000017941 */ /* 0x000fea0003800000 */
.L_x_36455:
        /* <DEDUP_REMOVED lines=16> */
.L_x_36461:
[----:B------:R-:W-:Y:S05]  /*1ab0*/  BSYNC B2 ;  /* 0x0000000000027941 */ /* 0x000fea0003800000 */
.L_x_36460:
        /* <DEDUP_REMOVED lines=44> */
.L_x_36459:
[----:B------:R-:W-:Y:S05]  /*1d80*/  BSYNC B1 ;  /* 0x0000000000017941 */ /* 0x000fea0003800000 */
.L_x_36458:
        /* <DEDUP_REMOVED lines=22> */
.L_x_36463:
[----:B------:R-:W-:-:S07]  /*1ef0*/  IMAD.MOV.U32 R144, RZ, RZ, R208 ;  /* 0x000000ffff907224 */ /* 0x000fce00078e00d0 */
.L_x_36464:
[----:B------:R-:W-:Y:S05]  /*1f00*/  BSYNC B1 ;  /* 0x0000000000017941 */ /* 0x000fea0003800000 */
.L_x_36462:
        /* <DEDUP_REMOVED lines=16> */
.L_x_36468:
[----:B------:R-:W-:Y:S05]  /*2010*/  BSYNC B2 ;  /* 0x0000000000027941 */ /* 0x000fea0003800000 */
.L_x_36467:
        /* <DEDUP_REMOVED lines=44> */
.L_x_36466:
[----:B------:R-:W-:Y:S05]  /*22e0*/  BSYNC B1 ;  /* 0x0000000000017941 */ /* 0x000fea0003800000 */
.L_x_36465:
        /* <DEDUP_REMOVED lines=20> */
.L_x_36470:
[----:B------:R-:W-:-:S07]  /*2430*/  IMAD.MOV.U32 R143, RZ, RZ, R208 ;  /* 0x000000ffff8f7224 */ /* 0x000fce00078e00d0 */
.L_x_36471:
[----:B------:R-:W-:Y:S05]  /*2440*/  BSYNC B1 ;  /* 0x0000000000017941 */ /* 0x000fea0003800000 */
.L_x_36469:
        /* <DEDUP_REMOVED lines=16> */
.L_x_36475:
[----:B------:R-:W-:Y:S05]  /*2550*/  BSYNC B2 ;  /* 0x0000000000027941 */ /* 0x000fea0003800000 */
.L_x_36474:
        /* <DEDUP_REMOVED lines=44> */
.L_x_36473:
[----:B------:R-:W-:Y:S05]  /*2820*/  BSYNC B1 ;  /* 0x0000000000017941 */ /* 0x000fea0003800000 */
.L_x_36472:
        /* <DEDUP_REMOVED lines=20> */
.L_x_36477:
[----:B------:R-:W-:-:S07]  /*2970*/  IMAD.MOV.U32 R204, RZ, RZ, R208 ;  /* 0x000000ffffcc7224 */ /* 0x000fce00078e00d0 */
.L_x_36478:
[----:B------:R-:W-:Y:S05]  /*2980*/  BSYNC B1 ;  /* 0x0000000000017941 */ /* 0x000fea0003800000 */
.L_x_36476:
        /* <DEDUP_REMOVED lines=16> */
.L_x_36482:
[----:B------:R-:W-:Y:S05]  /*2a90*/  BSYNC B2 ;  /* 0x0000000000027941 */ /* 0x000fea0003800000 */
.L_x_36481:
        /* <DEDUP_REMOVED lines=44> */
.L_x_36480:
[----:B------:R-:W-:Y:S05]  /*2d60*/  BSYNC B1 ;  /* 0x0000000000017941 */ /* 0x000fea0003800000 */
.L_x_36479:
        /* <DEDUP_REMOVED lines=20> */
.L_x_36484:
[----:B------:R-:W-:-:S07]  /*2eb0*/  MOV R145, R208 ;  /* 0x000000d000917202 */ /* 0x000fce0000000f00 */
.L_x_36485:
[----:B------:R-:W-:Y:S05]  /*2ec0*/  BSYNC B1 ;  /* 0x0000000000017941 */ /* 0x000fea0003800000 */
.L_x_36483:
        /* <DEDUP_REMOVED lines=16> */
.L_x_36489:
[----:B------:R-:W-:Y:S05]  /*2fd0*/  BSYNC B2 ;  /* 0x0000000000027941 */ /* 0x000fea0003800000 */
.L_x_36488:
        /* <DEDUP_REMOVED lines=44> */
.L_x_36487:
[----:B------:R-:W-:Y:S05]  /*32a0*/  BSYNC B1 ;  /* 0x0000000000017941 */ /* 0x000fea0003800000 */
.L_x_36486:
        /* <DEDUP_REMOVED lines=20> */
.L_x_36491:
[----:B------:R-:W-:-:S07]  /*33f0*/  IMAD.MOV.U32 R146, RZ, RZ, R208 ;  /* 0x000000ffff927224 */ /* 0x000fce00078e00d0 */
.L_x_36492:
[----:B------:R-:W-:Y:S05]  /*3400*/  BSYNC B1 ;  /* 0x0000000000017941 */ /* 0x000fea0003800000 */
.L_x_36490:
        /* <DEDUP_REMOVED lines=16> */
.L_x_36496:
[----:B------:R-:W-:Y:S05]  /*3510*/  BSYNC B2 ;  /* 0x0000000000027941 */ /* 0x000fea0003800000 */
.L_x_36495:
        /* <DEDUP_REMOVED lines=44> */
.L_x_36494:
[----:B------:R-:W-:Y:S05]  /*37e0*/  BSYNC B1 ;  /* 0x0000000000017941 */ /* 0x000fea0003800000 */
.L_x_36493:
        /* <DEDUP_REMOVED lines=20> */
.L_x_36498:
[----:B------:R-:W-:-:S07]  /*3930*/  MOV R226, R208 ;  /* 0x000000d000e27202 */ /* 0x000fce0000000f00 */
.L_x_36499:
[----:B------:R-:W-:Y:S05]  /*3940*/  BSYNC B1 ;  /* 0x0000000000017941 */ /* 0x000fea0003800000 */
.L_x_36497:
        /* <DEDUP_REMOVED lines=18> */
.L_x_36503:
[----:B------:R-:W-:Y:S05]  /*3a70*/  BSYNC B2 ;  /* 0x0000000000027941 */ /* 0x000fea0003800000 */
.L_x_36502:
        /* <DEDUP_REMOVED lines=44> */
.L_x_36501:
[----:B------:R-:W-:Y:S05]  /*3d40*/  BSYNC B1 ;  /* 0x0000000000017941 */ /* 0x000fea0003800000 */
.L_x_36500:
[----:B------:R-:W-:Y:S01]  /*3d50*/  SEL R220, RZ, 0x1, P1 ;  /* 0x00000001ffdc7807 */ /* 0x000fe20000800000 */
[----:B------:R-:W-:Y:S01]  /*3d60*/  HADD2.F32 R147, -RZ, R147.H1_H1 ;  /* 0x30000093ff937230 */ /* 0x000fe20000004100 */
[----:B------:R-:W-:Y:S02]  /*3d70*/  LEA R198, P1, R214, UR8, 0x5 ;  /* 0x00000008d6c67c11 */ /* 0x000fe4000f8228ff */
[----:B------:R-:W-:Y:S01]  /*3d80*/  I2FP.F32.U32 R218, R226 ;  /* 0x000000e200da7245 */ /* 0x000fe20000201000 */
[----:B------:R-:W-:Y:S01]  /*3d90*/  IMAD.WIDE.U32 R220, R220, 0x10000, RZ ;  /* 0x00010000dcdc7825 */ /* 0x000fe200078e00ff */
[----:B------:R-:W-:-:S03]  /*3da0*/  LEA.HI.X R199, R214, UR9, RZ, 0x5, P1 ;  /* 0x00000009d6c77c11 */ /* 0x000fc600088f2cff */
[----:B------:R-:W-:Y:S01]  /*3db0*/  FMUL.FTZ R147, R147, R224 ;  /* 0x000000e093937220 */ /* 0x000fe20000410000 */
[----:B------:R-:W-:Y:S01]  /*3dc0*/  LEA R196, P1, R214, UR10, 0x3 ;  /* 0x0000000ad6c47c11 */ /* 0x000fe2000f8218ff */
[----:B------:R-:W-:Y:S01]  /*3dd0*/  FFMA.FTZ R218, R218, R225, 1.1641532182693481445e-10 ;  /* 0x2f000000dada7423 */ /* 0x000fe200000100e1 */
[----:B------:R-:W-:Y:S01]  /*3de0*/  SEL R233, RZ, 0x10000, P5 ;  /* 0x00010000ffe97807 */ /* 0x000fe20002800000 */
[----:B------:R-:W-:Y:S01]  /*3df0*/  FMUL.FTZ R147, R147, R222 ;  /* 0x000000de93937220 */ /* 0x000fe20000410000 */
[----:B------:R-:W-:Y:S01]  /*3e00*/  LOP3.LUT P5, RZ, R213, 0x2, RZ, 0xc0, !PT ;  /* 0x00000002d5ff7812 */ /* 0x000fe200078ac0ff */
[----:B------:R0:W-:Y:S01]  /*3e10*/  STG.E.128 desc[UR4][R198.64], R140 ;  /* 0x0000008cc6007986 */ /* 0x0001e2000c101d04 */
[----:B------:R-:W-:Y:S02]  /*3e20*/  LEA.HI.X R197, R214, UR11, RZ, 0x3, P1 ;  /* 0x0000000bd6c57c11 */ /* 0x000fe400088f1cff */
[----:B------:R-:W-:Y:S02]  /*3e30*/  FSETP.GTU.FTZ.AND P1, PT, R218, R223, PT ;  /* 0x000000dfda00720b */ /* 0x000fe40003f3c000 */
[----:B------:R-:W-:-:S02]  /*3e40*/  SEL R219, RZ, 0x1, P2 ;  /* 0x00000001ffdb7807 */ /* 0x000fc40001000000 */
[----:B------:R-:W-:Y:S02]  /*3e50*/  SEL R227, RZ, 0x1, P5 ;  /* 0x00000001ffe37807 */ /* 0x000fe40002800000 */
[----:B------:R-:W-:Y:S01]  /*3e60*/  SEL R228, RZ, 0x100, P4 ;  /* 0x00000100ffe47807 */ /* 0x000fe20002000000 */
[----:B------:R-:W-:Y:S01]  /*3e70*/  IMAD.WIDE.U32 R222, R219, 0x1000000, RZ ;  /* 0x01000000dbde7825 */ /* 0x000fe200078e00ff */
[----:B------:R-:W-:Y:S02]  /*3e80*/  SEL R225, RZ, 0x1000000, P1 ;  /* 0x01000000ffe17807 */ /* 0x000fe40000800000 */
[----:B------:R-:W-:Y:S01]  /*3e90*/  LOP3.LUT P6, RZ, R213, 0x4, RZ, 0xc0, !PT ;  /* 0x00000004d5ff7812 */ /* 0x000fe200078cc0ff */
[----:B------:R-:W-:Y:S01]  /*3ea0*/  IMAD.WIDE.U32 R218, R227, 0x100, RZ ;  /* 0x00000100e3da7825 */ /* 0x000fe200078e00ff */
[----:B------:R-:W-:Y:S02]  /*3eb0*/  SEL R231, RZ, 0x1, P3 ;  /* 0x00000001ffe77807 */ /* 0x000fe40001800000 */
[----:B------:R-:W-:-:S02]  /*3ec0*/  LOP3.LUT R225, R228, R225, R233, 0xfe, !PT ;  /* 0x000000e1e4e17212 */ /* 0x000fc400078efee9 */
[----:B------:R-:W-:Y:S02]  /*3ed0*/  FSEL R147, R147, RZ, !P1 ;  /* 0x000000ff93937208 */ /* 0x000fe40004800000 */
[----:B------:R-:W-:Y:S02]  /*3ee0*/  SEL R229, RZ, 0x1, P6 ;  /* 0x00000001ffe57807 */ /* 0x000fe40003000000 */
[----:B------:R-:W-:Y:S01]  /*3ef0*/  LOP3.LUT R218, R218, R222, R220, 0xfe, !PT ;  /* 0x000000dedada7212 */ /* 0x000fe200078efedc */
[----:B------:R-:W-:Y:S01]  /*3f00*/  @P0 FADD.FTZ R147, R139, R147 ;  /* 0x000000938b930221 */ /* 0x000fe20000010000 */
[----:B------:R-:W-:Y:S01]  /*3f10*/  LOP3.LUT R223, R223, R225, R231, 0xfe, !PT ;  /* 0x000000e1dfdf7212 */ /* 0x000fe200078efee7 */
[----:B------:R-:W-:Y:S01]  /*3f20*/  VIADD R225, R214, 0x80 ;  /* 0x00000080d6e17836 */ /* 0x000fe20000000000 */
[----:B------:R-:W-:Y:S02]  /*3f30*/  LOP3.LUT R218, R218, R229, RZ, 0xfc, !PT ;  /* 0x000000e5dada7212 */ /* 0x000fe400078efcff */
[----:B------:R-:W-:Y:S01]  /*3f40*/  LOP3.LUT R219, R219, R223, R221, 0xfe, !PT ;  /* 0x000000dfdbdb7212 */ /* 0x000fe200078efedd */
[----:B------:R0:W-:Y:S04]  /*3f50*/  STG.E.128 desc[UR4][R198.64+0x10], R144 ;  /* 0x00001090c6007986 */ /* 0x0001e8000c101d04 */
[----:B------:R0:W-:Y:S02]  /*3f60*/  STG.E.64 desc[UR4][R196.64], R218 ;  /* 0x000000dac4007986 */ /* 0x0001e4000c101b04 */
.L_x_36447:
[----:B------:R-:W-:Y:S05]  /*3f70*/  BSYNC B0 ;  /* 0x0000000000007941 */ /* 0x000fea0003800000 */
.L_x_36446:
        /* <DEDUP_REMOVED lines=15> */
[----:B0-----:R-:W-:-:S11]  /*4070*/  IADD3 R196, R204, 0x1, RZ ;  /* 0x00000001ccc47810 */ /* 0x001fd60007ffe0ff */
        /* <DEDUP_REMOVED lines=9> */
.L_x_36507:
[----:B------:R-:W-:-:S07]  /*4110*/  MOV R226, R208 ;  /* 0x000000d000e27202 */ /* 0x000fce0000000f00 */
.L_x_36508:
[----:B------:R-:W-:Y:S05]  /*4120*/  BSYNC B1 ;  /* 0x0000000000017941 */ /* 0x000fea0003800000 */
.L_x_36506:
        /* <DEDUP_REMOVED lines=16> */
.L_x_36512:
[----:B------:R-:W-:Y:S05]  /*4230*/  BSYNC B2 ;  /* 0x0000000000027941 */ /* 0x000fea0003800000 */
.L_x_36511:
        /* <DEDUP_REMOVED lines=44> */
.L_x_36510:
[----:B------:R-:W-:Y:S05]  /*4500*/  BSYNC B1 ;  /* 0x0000000000017941 */ /* 0x000fea0003800000 */
.L_x_36509:
        /* <DEDUP_REMOVED lines=27> */
.L_x_36514:
[----:B------:R-:W-:-:S07]  /*46c0*/  MOV R149, R208 ;  /* 0x000000d000957202 */ /* 0x000fce0000000f00 */
.L_x_36515:
[----:B------:R-:W-:Y:S05]  /*46d0*/  BSYNC B1 ;  /* 0x0000000000017941 */ /* 0x000fea0003800000 */
.L_x_36513:
        /* <DEDUP_REMOVED lines=16> */
.L_x_36519:
[----:B------:R-:W-:Y:S05]  /*47e0*/  BSYNC B2 ;  /* 0x0000000000027941 */ /* 0x000fea0003800000 */
.L_x_36518:
        /* <DEDUP_REMOVED lines=44> */
.L_x_36517:
[----:B------:R-:W-:Y:S05]  /*4ab0*/  BSYNC B1 ;  /* 0x0000000000017941 */ /* 0x000fea0003800000 */
.L_x_36516:
        /* <DEDUP_REMOVED lines=22> */
.L_x_36521:
[----:B------:R-:W-:-:S07]  /*4c20*/  IMAD.MOV.U32 R152, RZ, RZ, R208 ;  /* 0x000000ffff987224 */ /* 0x000fce00078e00d0 */
.L_x_36522:
[----:B------:R-:W-:Y:S05]  /*4c30*/  BSYNC B1 ;  /* 0x0000000000017941 */ /* 0x000fea0003800000 */
.L_x_36520:
        /* <DEDUP_REMOVED lines=16> */
.L_x_36526:
[----:B------:R-:W-:Y:S05]  /*4d40*/  BSYNC B2 ;  /* 0x0000000000027941 */ /* 0x000fea0003800000 */
.L_x_36525:
        /* <DEDUP_REMOVED lines=44> */
.L_x_36524:
[----:B------:R-:W-:Y:S05]  /*5010*/  BSYNC B1 ;  /* 0x0000000000017941 */ /* 0x000fea0003800000 */
.L_x_36523:
        /* <DEDUP_REMOVED lines=20> */
.L_x_36528:
[----:B------:R-:W-:-:S07]  /*5160*/  MOV R151, R208 ;  /* 0x000000d000977202 */ /* 0x000fce0000000f00 */
.L_x_36529:
[----:B------:R-:W-:Y:S05]  /*5170*/  BSYNC B1 ;  /* 0x0000000000017941 */ /* 0x000fea0003800000 */
.L_x_36527:
        /* <DEDUP_REMOVED lines=16> */
.L_x_36533:
[----:B------:R-:W-:Y:S05]  /*5280*/  BSYNC B2 ;  /* 0x0000000000027941 */ /* 0x000fea0003800000 */
.L_x_36532:
        /* <DEDUP_REMOVED lines=44> */
.L_x_36531:
[----:B------:R-:W-:Y:S05]  /*5550*/  BSYNC B1 ;  /* 0x0000000000017941 */ /* 0x000fea0003800000 */
.L_x_36530:
        /* <DEDUP_REMOVED lines=20> */
.L_x_36535:
[----:B------:R-:W-:-:S07]  /*56a0*/  IMAD.MOV.U32 R204, RZ, RZ, R208 ;  /* 0x000000ffffcc7224 */ /* 0x000fce00078e00d0 */
.L_x_36536:
[----:B------:R-:W-:Y:S05]  /*56b0*/  BSYNC B1 ;  /* 0x0000000000017941 */ /* 0x000fea0003800000 */
.L_x_36534:
        /* <DEDUP_REMOVED lines=16> */
.L_x_36540:
[----:B------:R-:W-:Y:S05]  /*57c0*/  BSYNC B2 ;  /* 0x0000000000027941 */ /* 0x000fea0003800000 */
.L_x_36539:
        /* <DEDUP_REMOVED lines=44> */
.L_x_36538:
[----:B------:R-:W-:Y:S05]  /*5a90*/  BSYNC B1 ;  /* 0x0000000000017941 */ /* 0x000fea0003800000 */
.L_x_36537:
        /* <DEDUP_REMOVED lines=20> */
.L_x_36542:
[----:B------:R-:W-:-:S07]  /*5be0*/  MOV R153, R208 ;  /* 0x000000d000997202 */ /* 0x000fce0000000f00 */
.L_x_36543:
[----:B------:R-:W-:Y:S05]  /*5bf0*/  BSYNC B1 ;  /* 0x0000000000017941 */ /* 0x000fea0003800000 */
.L_x_36541:
        /* <DEDUP_REMOVED lines=16> */
.L_x_36547:
[----:B------:R-:W-:Y:S05]  /*5d00*/  BSYNC B2 ;  /* 0x0000000000027941 */ /* 0x000fea0003800000 */
.L_x_36546:
        /* <DEDUP_REMOVED lines=44> */
.L_x_36545:
[----:B------:R-:W-:Y:S05]  /*5fd0*/  BSYNC B1 ;  /* 0x0000000000017941 */ /* 0x000fea0003800000 */
.L_x_36544:
        /* <DEDUP_REMOVED lines=20> */
.L_x_36549:
[----:B------:R-:W-:-:S07]  /*6120*/  IMAD.MOV.U32 R154, RZ, RZ, R208 ;  /* 0x000000ffff9a7224 */ /* 0x000fce00078e00d0 */
.L_x_36550:
[----:B------:R-:W-:Y:S05]  /*6130*/  BSYNC B1 ;  /* 0x0000000000017941 */ /* 0x000fea0003800000 */
.L_x_36548:
        /* <DEDUP_REMOVED lines=16> */
.L_x_36554:
[----:B------:R-:W-:Y:S05]  /*6240*/  BSYNC B2 ;  /* 0x0000000000027941 */ /* 0x000fea0003800000 */
.L_x_36553:
        /* <DEDUP_REMOVED lines=44> */
.L_x_36552:
[----:B------:R-:W-:Y:S05]  /*6510*/  BSYNC B1 ;  /* 0x0000000000017941 */ /* 0x000fea0003800000 */
.L_x_36551:
        /* <DEDUP_REMOVED lines=20> */
.L_x_36556:
[----:B------:R-:W-:-:S07]  /*6660*/  MOV R227, R208 ;  /* 0x000000d000e37202 */ /* 0x000fce0000000f00 */
.L_x_36557:
[----:B------:R-:W-:Y:S05]  /*6670*/  BSYNC B1 ;  /* 0x0000000000017941 */ /* 0x000fea0003800000 */
.L_x_36555:
        /* <DEDUP_REMOVED lines=18> */
.L_x_36561:
[----:B------:R-:W-:Y:S05]  /*67a0*/  BSYNC B2 ;  /* 0x0000000000027941 */ /* 0x000fea0003800000 */
.L_x_36560:
        /* <DEDUP_REMOVED lines=44> */
.L_x_36559:
[----:B------:R-:W-:Y:S05]  /*6a70*/  BSYNC B1 ;  /* 0x0000000000017941 */ /* 0x000fea0003800000 */
.L_x_36558:
[----:B------:R-:W-:Y:S01]  /*6a80*/  SEL R220, RZ, 0x1, P1 ;  /* 0x00000001ffdc7807 */ /* 0x000fe20000800000 */
[----:B------:R-:W-:Y:S01]  /*6a90*/  HADD2.F32 R155, -RZ, R155.H1_H1 ;  /* 0x3000009bff9b7230 */ /* 0x000fe20000004100 */
[C---:B------:R-:W-:Y:S02]  /*6aa0*/  LEA R198, P1, R225.reuse, UR8, 0x5 ;  /* 0x00000008e1c67c11 */ /* 0x040fe4000f8228ff */
        /* <DEDUP_REMOVED lines=26> */
[----:B------:R-:W-:Y:S02]  /*6c50*/  LOP3.LUT R223, R223, R226, R231, 0xfe, !PT ;  /* 0x000000e2dfdf7212 */ /* 0x000fe400078efee7 */
[----:B------:R-:W-:Y:S02]  /*6c60*/  LOP3.LUT R218, R218, R229, RZ, 0xfc, !PT ;  /* 0x000000e5dada7212 */ /* 0x000fe400078efcff */
[----:B------:R-:W-:Y:S01]  /*6c70*/  LOP3.LUT R219, R219, R223, R221, 0xfe, !PT ;  /* 0x000000dfdbdb7212 */ /* 0x000fe200078efedd */
[----:B------:R2:W-:Y:S04]  /*6c80*/  STG.E.128 desc[UR4][R198.64+0x10], R152 ;  /* 0x00001098c6007986 */ /* 0x0005e8000c101d04 */
[----:B------:R2:W-:Y:S02]  /*6c90*/  STG.E.64 desc[UR4][R196.64], R218 ;  /* 0x000000dac4007986 */ /* 0x0005e4000c101b04 */
.L_x_36505:
[----:B------:R-:W-:Y:S05]  /*6ca0*/  BSYNC B0 ;  /* 0x0000000000007941 */ /* 0x000fea0003800000 */
.L_x_36504:
        /* <DEDUP_REMOVED lines=15> */
[----:B0-2---:R-:W-:-:S11]  /*6da0*/  IADD3 R196, R204, 0x1, RZ ;  /* 0x00000001ccc47810 */ /* 0x005fd60007ffe0ff */
[----:B---3--:R-:W-:Y:S05]  /*6db0*/  @!P0 BRA `(.L_x_36565) ;  /* 0x0000000000208947 */ /* 0x008fea0003800000 */
        /* <DEDUP_REMOVED lines=8> */
.L_x_36565:
[----:B------:R-:W-:-:S07]  /*6e40*/  MOV R226, R208 ;  /* 0x000000d000e27202 */ /* 0x000fce0000000f00 */
.L_x_36566:
[----:B------:R-:W-:Y:S05]  /*6e50*/  BSYNC B1 ;  /* 0x0000000000017941 */ /* 0x000fea0003800000 */
.L_x_36564:
        /* <DEDUP_REMOVED lines=16> */
.L_x_36570:
[----:B------:R-:W-:Y:S05]  /*6f60*/  BSYNC B2 ;  /* 0x0000000000027941 */ /* 0x000fea0003800000 */
.L_x_36569:
        /* <DEDUP_REMOVED lines=44> */
.L_x_36568:
[----:B------:R-:W-:Y:S05]  /*7230*/  BSYNC B1 ;  /* 0x0000000000017941 */ /* 0x000fea0003800000 */
.L_x_36567:
        /* <DEDUP_REMOVED lines=27> */
.L_x_36572:
[----:B------:R-:W-:-:S07]  /*73f0*/  MOV R157, R208 ;  /* 0x000000d0009d7202 */ /* 0x000fce0000000f00 */
.L_x_36573:
[----:B------:R-:W-:Y:S05]  /*7400*/  BSYNC B1 ;  /* 0x0000000000017941 */ /* 0x000fea0003800000 */
.L_x_36571:
        /* <DEDUP_REMOVED lines=16> */
.L_x_36577:
[----:B------:R-:W-:Y:S05]  /*7510*/  BSYNC B2 ;  /* 0x0000000000027941 */ /* 0x000fea0003800000 */
.L_x_36576:
        /* <DEDUP_REMOVED lines=44> */
.L_x_36575:
[----:B------:R-:W-:Y:S05]  /*77e0*/  BSYNC B1 ;  /* 0x0000000000017941 */ /* 0x000fea0003800000 */
.L_x_36574:
        /* <DEDUP_REMOVED lines=22> */
.L_x_36579:
[----:B------:R-:W-:-:S07]  /*7950*/  IMAD.MOV.U32 R160, RZ, RZ, R208 ;  /* 0x000000ffffa07224 */ /* 0x000fce00078e00d0 */
.L_x_36580:
[----:B------:R-:W-:Y:S05]  /*7960*/  BSYNC B1 ;  /* 0x0000000000017941 */ /* 0x000fea0003800000 */
.L_x_36578:
        /* <DEDUP_REMOVED lines=16> */
.L_x_36584:
[----:B------:R-:W-:Y:S05]  /*7a70*/  BSYNC B2 ;  /* 0x0000000000027941 */ /* 0x000fea0003800000 */
.L_x_36583:
        /* <DEDUP_REMOVED lines=44> */
.L_x_36582:
[----:B------:R-:W-:Y:S05]  /*7d40*/  BSYNC B1 ;  /* 0x0000000000017941 */ /* 0x000fea0003800000 */
.L_x_36581:
        /* <DEDUP_REMOVED lines=20> */
.L_x_36586:
[----:B------:R-:W-:-:S07]  /*7e90*/  MOV R159, R208 ;  /* 0x000000d0009f7202 */ /* 0x000fce0000000f00 */
.L_x_36587:
[----:B------:R-:W-:Y:S05]  /*7ea0*/  BSYNC B1 ;  /* 0x0000000000017941 */ /* 0x000fea0003800000 */
.L_x_36585:
        /* <DEDUP_REMOVED lines=16> */
.L_x_36591:
[----:B------:R-:W-:Y:S05]  /*7fb0*/  BSYNC B2 ;  /* 0x0000000000027941 */ /* 0x000fea0003800000 */
.L_x_36590:
        /* <DEDUP_REMOVED lines=44> */
.L_x_36589:
[----:B------:R-:W-:Y:S05]  /*8280*/  BSYNC B1 ;  /* 0x0000000000017941 */ /* 0x000fea0003800000 */
.L_x_36588:
        /* <DEDUP_REMOVED lines=20> */
.L_x_36593:
[----:B------:R-:W-:-:S07]  /*83d0*/  IMAD.MOV.U32 R204, RZ, RZ, R208 ;  /* 0x000000ffffcc7224 */ /* 0x000fce00078e00d0 */
.L_x_36594:
[----:B------:R-:W-:Y:S05]  /*83e0*/  BSYNC B1 ;  /* 0x0000000000017941 */ /* 0x000fea0003800000 */
.L_x_36592:
        /* <DEDUP_REMOVED lines=16> */
.L_x_36598:
[----:B------:R-:W-:Y:S05]  /*84f0*/  BSYNC B2 ;  /* 0x0000000000027941 */ /* 0x000fea0003800000 */
.L_x_36597:
        /* <DEDUP_REMOVED lines=44> */
.L_x_36596:
[----:B------:R-:W-:Y:S05]  /*87c0*/  BSYNC B1 ;  /* 0x0000000000017941 */ /* 0x000fea0003800000 */
.L_x_36595:
        /* <DEDUP_REMOVED lines=20> */
.L_x_36600:
[----:B------:R-:W-:-:S07]  /*8910*/  MOV R161, R208 ;  /* 0x000000d000a17202 */ /* 0x000fce0000000f00 */
.L_x_36601:
[----:B------:R-:W-:Y:S05]  /*8920*/  BSYNC B1 ;  /* 0x0000000000017941 */ /* 0x000fea0003800000 */
.L_x_36599:
        /* <DEDUP_REMOVED lines=16> */
.L_x_36605:
[----:B------:R-:W-:Y:S05]  /*8a30*/  BSYNC B2 ;  /* 0x0000000000027941 */ /* 0x000fea0003800000 */
.L_x_36604:
        /* <DEDUP_REMOVED lines=44> */
.L_x_36603:
[----:B------:R-:W-:Y:S05]  /*8d00*/  BSYNC B1 ;  /* 0x0000000000017941 */ /* 0x000fea0003800000 */
.L_x_36602:
        /* <DEDUP_REMOVED lines=20> */
.L_x_36607:
[----:B------:R-:W-:-:S07]  /*8e50*/  IMAD.MOV.U32 R162, RZ, RZ, R208 ;  /* 0x000000ffffa27224 */ /* 0x000fce00078e00d0 */
.L_x_36608:
[----:B------:R-:W-:Y:S05]  /*8e60*/  BSYNC B1 ;  /* 0x0000000000017941 */ /* 0x000fea0003800000 */
.L_x_36606:
        /* <DEDUP_REMOVED lines=16> */
.L_x_36612:
[----:B------:R-:W-:Y:S05]  /*8f70*/  BSYNC B2 ;  /* 0x0000000000027941 */ /* 0x000fea0003800000 */
.L_x_36611:
        /* <DEDUP_REMOVED lines=44> */
.L_x_36610:
[----:B------:R-:W-:Y:S05]  /*9240*/  BSYNC B1 ;  /* 0x0000000000017941 */ /* 0x000fea0003800000 */
.L_x_36609:
        /* <DEDUP_REMOVED lines=20> */
.L_x_36614:
[----:B------:R-:W-:-:S07]  /*9390*/  MOV R227, R208 ;  /* 0x000000d000e37202 */ /* 0x000fce0000000f00 */
.L_x_36615:
[----:B------:R-:W-:Y:S05]  /*93a0*/  BSYNC B1 ;  /* 0x0000000000017941 */ /* 0x000fea0003800000 */
.L_x_36613:
        /* <DEDUP_REMOVED lines=18> */
.L_x_36619:
[----:B------:R-:W-:Y:S05]  /*94d0*/  BSYNC B2 ;  /* 0x0000000000027941 */ /* 0x000fea0003800000 */
.L_x_36618:
        /* <DEDUP_REMOVED lines=44> */
.L_x_36617:
[----:B------:R-:W-:Y:S05]  /*97a0*/  BSYNC B1 ;  /* 0x0000000000017941 */ /* 0x000fea0003800000 */
.L_x_36616:
        /* <DEDUP_REMOVED lines=34> */
.L_x_36563:
[----:B------:R-:W-:Y:S05]  /*99d0*/  BSYNC B0 ;  /* 0x0000000000007941 */ /* 0x000fea0003800000 */
.L_x_36562:
        /* <DEDUP_REMOVED lines=25> */
.L_x_36623:
[----:B------:R-:W-:-:S07]  /*9b70*/  MOV R226, R208 ;  /* 0x000000d000e27202 */ /* 0x000fce0000000f00 */
.L_x_36624:
[----:B------:R-:W-:Y:S05]  /*9b80*/  BSYNC B1 ;  /* 0x0000000000017941 */ /* 0x000fea0003800000 */
.L_x_36622:
        /* <DEDUP_REMOVED lines=16> */
.L_x_36628:
[----:B------:R-:W-:Y:S05]  /*9c90*/  BSYNC B2 ;  /* 0x0000000000027941 */ /* 0x000fea0003800000 */
.L_x_36627:
        /* <DEDUP_REMOVED lines=44> */
.L_x_36626:
[----:B------:R-:W-:Y:S05]  /*9f60*/  BSYNC B1 ;  /* 0x0000000000017941 */ /* 0x000fea0003800000 */
.L_x_36625:
        /* <DEDUP_REMOVED lines=27> */
.L_x_36630:
[----:B------:R-:W-:-:S07]  /*a120*/  MOV R165, R208 ;  /* 0x000000d000a57202 */ /* 0x000fce0000000f00 */
.L_x_36631:
[----:B------:R-:W-:Y:S05]  /*a130*/  BSYNC B1 ;  /* 0x0000000000017941 */ /* 0x000fea0003800000 */
.L_x_36629:
        /* <DEDUP_REMOVED lines=16> */
.L_x_36635:
[----:B------:R-:W-:Y:S05]  /*a240*/  BSYNC B2 ;  /* 0x0000000000027941 */ /* 0x000fea0003800000 */
.L_x_36634:
        /* <DEDUP_REMOVED lines=44> */
.L_x_36633:
[----:B------:R-:W-:Y:S05]  /*a510*/  BSYNC B1 ;  /* 0x0000000000017941 */ /* 0x000fea0003800000 */
.L_x_36632:
        /* <DEDUP_REMOVED lines=22> */
.L_x_36637:
[----:B------:R-:W-:-:S07]  /*a680*/  IMAD.MOV.U32 R168, RZ, RZ, R208 ;  /* 0x000000ffffa87224 */ /* 0x000fce00078e00d0 */
.L_x_36638:
[----:B------:R-:W-:Y:S05]  /*a690*/  BSYNC B1 ;  /* 0x0000000000017941 */ /* 0x000fea0003800000 */
.L_x_36636:
        /* <DEDUP_REMOVED lines=16> */
.L_x_36642:
[----:B------:R-:W-:Y:S05]  /*a7a0*/  BSYNC B2 ;  /* 0x0000000000027941 */ /* 0x000fea0003800000 */
.L_x_36641:
        /* <DEDUP_REMOVED lines=44> */
.L_x_36640:
[----:B------:R-:W-:Y:S05]  /*aa70*/  BSYNC B1 ;  /* 0x0000000000017941 */ /* 0x000fea0003800000 */
.L_x_36639:
        /* <DEDUP_REMOVED lines=20> */
.L_x_36644:
[----:B------:R-:W-:-:S07]  /*abc0*/  MOV R167, R208 ;  /* 0x000000d000a77202 */ /* 0x000fce0000000f00 */
.L_x_36645:
[----:B------:R-:W-:Y:S05]  /*abd0*/  BSYNC B1 ;  /* 0x0000000000017941 */ /* 0x000fea0003800000 */
.L_x_36643:
        /* <DEDUP_REMOVED lines=16> */
.L_x_36649:
[----:B------:R-:W-:Y:S05]  /*ace0*/  BSYNC B2 ;  /* 0x0000000000027941 */ /* 0x000fea0003800000 */
.L_x_36648:
        /* <DEDUP_REMOVED lines=44> */
.L_x_36647:
[----:B------:R-:W-:Y:S05]  /*afb0*/  BSYNC B1 ;  /* 0x0000000000017941 */ /* 0x000fea0003800000 */
.L_x_36646:
        /* <DEDUP_REMOVED lines=20> */
.L_x_36651:
[----:B------:R-:W-:-:S07]  /*b100*/  IMAD.MOV.U32 R204, RZ, RZ, R208 ;  /* 0x000000ffffcc7224 */ /* 0x000fce00078e00d0 */
.L_x_36652:
[----:B------:R-:W-:Y:S05]  /*b110*/  BSYNC B1 ;  /* 0x0000000000017941 */ /* 0x000fea0003800000 */
.L_x_36650:
        /* <DEDUP_REMOVED lines=16> */
.L_x_36656:
[----:B------:R-:W-:Y:S05]  /*b220*/  BSYNC B2 ;  /* 0x0000000000027941 */ /* 0x000fea0003800000 */
.L_x_36655:
        /* <DEDUP_REMOVED lines=44> */
.L_x_36654:
[----:B------:R-:W-:Y:S05]  /*b4f0*/  BSYNC B1 ;  /* 0x0000000000017941 */ /* 0x000fea0003800000 */
.L_x_36653:
        /* <DEDUP_REMOVED lines=20> */
.L_x_36658:
[----:B------:R-:W-:-:S07]  /*b640*/  MOV R169, R208 ;  /* 0x000000d000a97202 */ /* 0x000fce0000000f00 */
.L_x_36659:
[----:B------:R-:W-:Y:S05]  /*b650*/  BSYNC B1 ;  /* 0x0000000000017941 */ /* 0x000fea0003800000 */
.L_x_36657:
        /* <DEDUP_REMOVED lines=16> */
.L_x_36663:
[----:B------:R-:W-:Y:S05]  /*b760*/  BSYNC B2 ;  /* 0x0000000000027941 */ /* 0x000fea0003800000 */
.L_x_36662:
        /* <DEDUP_REMOVED lines=44> */
.L_x_36661:
[----:B------:R-:W-:Y:S05]  /*ba30*/  BSYNC B1 ;  /* 0x0000000000017941 */ /* 0x000fea0003800000 */
.L_x_36660:
        /* <DEDUP_REMOVED lines=20> */
.L_x_36665:
[----:B------:R-:W-:-:S07]  /*bb80*/  IMAD.MOV.U32 R170, RZ, RZ, R208 ;  /* 0x000000ffffaa7224 */ /* 0x000fce00078e00d0 */
.L_x_36666:
[----:B------:R-:W-:Y:S05]  /*bb90*/  BSYNC B1 ;  /* 0x0000000000017941 */ /* 0x000fea0003800000 */
.L_x_36664:
        /* <DEDUP_REMOVED lines=16> */
.L_x_36670:
[----:B------:R-:W-:Y:S05]  /*bca0*/  BSYNC B2 ;  /* 0x0000000000027941 */ /* 0x000fea0003800000 */
.L_x_36669:
        /* <DEDUP_REMOVED lines=44> */
.L_x_36668:
[----:B------:R-:W-:Y:S05]  /*bf70*/  BSYNC B1 ;  /* 0x0000000000017941 */ /* 0x000fea0003800000 */
.L_x_36667:
        /* <DEDUP_REMOVED lines=20> */
.L_x_36672:
[----:B------:R-:W-:-:S07]  /*c0c0*/  MOV R227, R208 ;  /* 0x000000d000e37202 */ /* 0x000fce0000000f00 */
.L_x_36673:
[----:B------:R-:W-:Y:S05]  /*c0d0*/  BSYNC B1 ;  /* 0x0000000000017941 */ /* 0x000fea0003800000 */
.L_x_36671:
        /* <DEDUP_REMOVED lines=18> */
.L_x_36677:
[----:B------:R-:W-:Y:S05]  /*c200*/  BSYNC B2 ;  /* 0x0000000000027941 */ /* 0x000fea0003800000 */
.L_x_36676:
        /* <DEDUP_REMOVED lines=44> */
.L_x_36675:
[----:B------:R-:W-:Y:S05]  /*c4d0*/  BSYNC B1 ;  /* 0x0000000000017941 */ /* 0x000fea0003800000 */
.L_x_36674:
        /* <DEDUP_REMOVED lines=34> */
.L_x_36621:
[----:B------:R-:W-:Y:S05]  /*c700*/  BSYNC B0 ;  /* 0x0000000000007941 */ /* 0x000fea0003800000 */
.L_x_36620:
        /* <DEDUP_REMOVED lines=25> */
.L_x_36681:
[----:B------:R-:W-:-:S07]  /*c8a0*/  MOV R226, R208 ;  /* 0x000000d000e27202 */ /* 0x000fce0000000f00 */
.L_x_36682:
[----:B------:R-:W-:Y:S05]  /*c8b0*/  BSYNC B1 ;  /* 0x0000000000017941 */ /* 0x000fea0003800000 */
.L_x_36680:
        /* <DEDUP_REMOVED lines=16> */
.L_x_36686:
[----:B------:R-:W-:Y:S05]  /*c9c0*/  BSYNC B2 ;  /* 0x0000000000027941 */ /* 0x000fea0003800000 */
.L_x_36685:
        /* <DEDUP_REMOVED lines=44> */
.L_x_36684:
[----:B------:R-:W-:Y:S05]  /*cc90*/  BSYNC B1 ;  /* 0x0000000000017941 */ /* 0x000fea0003800000 */
.L_x_36683:
        /* <DEDUP_REMOVED lines=11> */
[----:B0-----:R-:W-:Y:S01]  /*cd50*/  FSETP.GTU.FTZ.AND P1, PT, R174, R223, PT ;  /* 0x000000dfae00720b */ /* 0x001fe20003f3c000 */
[----:B-1----:R-:W-:-:S12]  /*cd60*/  FMUL.FTZ R197, R197, R222 ;  /* 0x000000dec5c57220 */ /* 0x002fd80000410000 */
        /* <DEDUP_REMOVED lines=14> */
.L_x_36688:
[----:B------:R-:W-:-:S07]  /*ce50*/  MOV R173, R208 ;  /* 0x000000d000ad7202 */ /* 0x000fce0000000f00 */
.L_x_36689:
[----:B------:R-:W-:Y:S05]  /*ce60*/  BSYNC B1 ;  /* 0x0000000000017941 */ /* 0x000fea0003800000 */
.L_x_36687:
        /* <DEDUP_REMOVED lines=16> */
.L_x_36693:
[----:B------:R-:W-:Y:S05]  /*cf70*/  BSYNC B2 ;  /* 0x0000000000027941 */ /* 0x000fea0003800000 */
.L_x_36692:
        /* <DEDUP_REMOVED lines=44> */
.L_x_36691:
[----:B------:R-:W-:Y:S05]  /*d240*/  BSYNC B1 ;  /* 0x0000000000017941 */ /* 0x000fea0003800000 */
.L_x_36690:
        /* <DEDUP_REMOVED lines=22> */
.L_x_36695:
[----:B------:R-:W-:-:S07]  /*d3b0*/  IMAD.MOV.U32 R176, RZ, RZ, R208 ;  /* 0x000000ffffb07224 */ /* 0x000fce00078e00d0 */
.L_x_36696:
[----:B------:R-:W-:Y:S05]  /*d3c0*/  BSYNC B1 ;  /* 0x0000000000017941 */ /* 0x000fea0003800000 */
.L_x_36694:
        /* <DEDUP_REMOVED lines=16> */
.L_x_36700:
[----:B------:R-:W-:Y:S05]  /*d4d0*/  BSYNC B2 ;  /* 0x0000000000027941 */ /* 0x000fea0003800000 */
.L_x_36699:
        /* <DEDUP_REMOVED lines=44> */
.L_x_36698:
[----:B------:R-:W-:Y:S05]  /*d7a0*/  BSYNC B1 ;  /* 0x0000000000017941 */ /* 0x000fea0003800000 */
.L_x_36697:
        /* <DEDUP_REMOVED lines=20> */
.L_x_36702:
[----:B------:R-:W-:-:S07]  /*d8f0*/  MOV R175, R208 ;  /* 0x000000d000af7202 */ /* 0x000fce0000000f00 */
.L_x_36703:
[----:B------:R-:W-:Y:S05]  /*d900*/  BSYNC B1 ;  /* 0x0000000000017941 */ /* 0x000fea0003800000 */
.L_x_36701:
        /* <DEDUP_REMOVED lines=16> */
.L_x_36707:
[----:B------:R-:W-:Y:S05]  /*da10*/  BSYNC B2 ;  /* 0x0000000000027941 */ /* 0x000fea0003800000 */
.L_x_36706:
        /* <DEDUP_REMOVED lines=44> */
.L_x_36705:
[----:B------:R-:W-:Y:S05]  /*dce0*/  BSYNC B1 ;  /* 0x0000000000017941 */ /* 0x000fea0003800000 */
.L_x_36704:
        /* <DEDUP_REMOVED lines=20> */
.L_x_36709:
[----:B------:R-:W-:-:S07]  /*de30*/  IMAD.MOV.U32 R204, RZ, RZ, R208 ;  /* 0x000000ffffcc7224 */ /* 0x000fce00078e00d0 */
.L_x_36710:
[----:B------:R-:W-:Y:S05]  /*de40*/  BSYNC B1 ;  /* 0x0000000000017941 */ /* 0x000fea0003800000 */
.L_x_36708:
        /* <DEDUP_REMOVED lines=16> */
.L_x_36714:
[----:B------:R-:W-:Y:S05]  /*df50*/  BSYNC B2 ;  /* 0x0000000000027941 */ /* 0x000fea0003800000 */
.L_x_36713:
        /* <DEDUP_REMOVED lines=44> */
.L_x_36712:
[----:B------:R-:W-:Y:S05]  /*e220*/  BSYNC B1 ;  /* 0x0000000000017941 */ /* 0x000fea0003800000 */
.L_x_36711:
        /* <DEDUP_REMOVED lines=20> */
.L_x_36716:
[----:B------:R-:W-:-:S07]  /*e370*/  MOV R177, R208 ;  /* 0x000000d000b17202 */ /* 0x000fce0000000f00 */
.L_x_36717:
[----:B------:R-:W-:Y:S05]  /*e380*/  BSYNC B1 ;  /* 0x0000000000017941 */ /* 0x000fea0003800000 */
.L_x_36715:
        /* <DEDUP_REMOVED lines=16> */
.L_x_36721:
[----:B------:R-:W-:Y:S05]  /*e490*/  BSYNC B2 ;  /* 0x0000000000027941 */ /* 0x000fea0003800000 */
.L_x_36720:
        /* <DEDUP_REMOVED lines=44> */
.L_x_36719:
[----:B------:R-:W-:Y:S05]  /*e760*/  BSYNC B1 ;  /* 0x0000000000017941 */ /* 0x000fea0003800000 */
.L_x_36718:
        /* <DEDUP_REMOVED lines=20> */
.L_x_36723:
[----:B------:R-:W-:-:S07]  /*e8b0*/  IMAD.MOV.U32 R178, RZ, RZ, R208 ;  /* 0x000000ffffb27224 */ /* 0x000fce00078e00d0 */
.L_x_36724:
[----:B------:R-:W-:Y:S05]  /*e8c0*/  BSYNC B1 ;  /* 0x0000000000017941 */ /* 0x000fea0003800000 */
.L_x_36722:
        /* <DEDUP_REMOVED lines=16> */
.L_x_36728:
[----:B------:R-:W-:Y:S05]  /*e9d0*/  BSYNC B2 ;  /* 0x0000000000027941 */ /* 0x000fea0003800000 */
.L_x_36727:
        /* <DEDUP_REMOVED lines=44> */
.L_x_36726:
[----:B------:R-:W-:Y:S05]  /*eca0*/  BSYNC B1 ;  /* 0x0000000000017941 */ /* 0x000fea0003800000 */
.L_x_36725:
        /* <DEDUP_REMOVED lines=20> */
.L_x_36730:
[----:B------:R-:W-:-:S07]  /*edf0*/  MOV R227, R208 ;  /* 0x000000d000e37202 */ /* 0x000fce0000000f00 */
.L_x_36731:
[----:B------:R-:W-:Y:S05]  /*ee00*/  BSYNC B1 ;  /* 0x0000000000017941 */ /* 0x000fea0003800000 */
.L_x_36729:
        /* <DEDUP_REMOVED lines=18> */
.L_x_36735:
[----:B------:R-:W-:Y:S05]  /*ef30*/  BSYNC B2 ;  /* 0x0000000000027941 */ /* 0x000fea0003800000 */
.L_x_36734:
        /* <DEDUP_REMOVED lines=44> */
.L_x_36733:
[----:B------:R-:W-:Y:S05]  /*f200*/  BSYNC B1 ;  /* 0x0000000000017941 */ /* 0x000fea0003800000 */
.L_x_36732:
        /* <DEDUP_REMOVED lines=34> */
.L_x_36679:
[----:B------:R-:W-:Y:S05]  /*f430*/  BSYNC B0 ;  /* 0x0000000000007941 */ /* 0x000fea0003800000 */
.L_x_36678:
        /* <DEDUP_REMOVED lines=25> */
.L_x_36739:
[----:B------:R-:W-:-:S07]  /*f5d0*/  MOV R226, R208 ;  /* 0x000000d000e27202 */ /* 0x000fce0000000f00 */
.L_x_36740:
[----:B------:R-:W-:Y:S05]  /*f5e0*/  BSYNC B1 ;  /* 0x0000000000017941 */ /* 0x000fea0003800000 */
.L_x_36738:
        /* <DEDUP_REMOVED lines=16> */
.L_x_36744:
[----:B------:R-:W-:Y:S05]  /*f6f0*/  BSYNC B2 ;  /* 0x0000000000027941 */ /* 0x000fea0003800000 */
.L_x_36743:
        /* <DEDUP_REMOVED lines=44> */
.L_x_36742:
[----:B------:R-:W-:Y:S05]  /*f9c0*/  BSYNC B1 ;  /* 0x0000000000017941 */ /* 0x000fea0003800000 */
.L_x_36741:
        /* <DEDUP_REMOVED lines=27> */
.L_x_36746:
[----:B------:R-:W-:-:S07]  /*fb80*/  MOV R181, R208 ;  /* 0x000000d000b57202 */ /* 0x000fce0000000f00 */
.L_x_36747:
[----:B------:R-:W-:Y:S05]  /*fb90*/  BSYNC B1 ;  /* 0x0000000000017941 */ /* 0x000fea0003800000 */
.L_x_36745:
        /* <DEDUP_REMOVED lines=16> */
.L_x_36751:
[----:B------:R-:W-:Y:S05]  /*fca0*/  BSYNC B2 ;  /* 0x0000000000027941 */ /* 0x000fea0003800000 */
.L_x_36750:
        /* <DEDUP_REMOVED lines=44> */
.L_x_36749:
[----:B------:R-:W-:Y:S05]  /*ff70*/  BSYNC B1 ;  /* 0x0000000000017941 */ /* 0x000fea0003800000 */
.L_x_36748:
        /* <DEDUP_REMOVED lines=22> */
.L_x_36753:
[----:B------:R-:W-:-:S07]  /*100e0*/  IMAD.MOV.U32 R184, RZ, RZ, R208 ;  /* 0x000000ffffb87224 */ /* 0x000fce00078e00d0 */
.L_x_36754:
[----:B------:R-:W-:Y:S05]  /*100f0*/  BSYNC B1 ;  /* 0x0000000000017941 */ /* 0x000fea0003800000 */
.L_x_36752:
        /* <DEDUP_REMOVED lines=16> */
.L_x_36758:
[----:B------:R-:W-:Y:S05]  /*10200*/  BSYNC B2 ;  /* 0x0000000000027941 */ /* 0x000fea0003800000 */
.L_x_36757:
        /* <DEDUP_REMOVED lines=44> */
.L_x_36756:
[----:B------:R-:W-:Y:S05]  /*104d0*/  BSYNC B1 ;  /* 0x0000000000017941 */ /* 0x000fea0003800000 */
.L_x_36755:
        /* <DEDUP_REMOVED lines=20> */
.L_x_36760:
[----:B------:R-:W-:-:S07]  /*10620*/  MOV R183, R208 ;  /* 0x000000d000b77202 */ /* 0x000fce0000000f00 */
.L_x_36761:
[----:B------:R-:W-:Y:S05]  /*10630*/  BSYNC B1 ;  /* 0x0000000000017941 */ /* 0x000fea0003800000 */
.L_x_36759:
        /* <DEDUP_REMOVED lines=16> */
.L_x_36765:
[----:B------:R-:W-:Y:S05]  /*10740*/  BSYNC B2 ;  /* 0x0000000000027941 */ /* 0x000fea0003800000 */
.L_x_36764:
        /* <DEDUP_REMOVED lines=44> */
.L_x_36763:
[----:B------:R-:W-:Y:S05]  /*10a10*/  BSYNC B1 ;  /* 0x0000000000017941 */ /* 0x000fea0003800000 */
.L_x_36762:
        /* <DEDUP_REMOVED lines=20> */
.L_x_36767:
[----:B------:R-:W-:-:S07]  /*10b60*/  IMAD.MOV.U32 R204, RZ, RZ, R208 ;  /* 0x000000ffffcc7224 */ /* 0x000fce00078e00d0 */
.L_x_36768:
[----:B------:R-:W-:Y:S05]  /*10b70*/  BSYNC B1 ;  /* 0x0000000000017941 */ /* 0x000fea0003800000 */
.L_x_36766:
        /* <DEDUP_REMOVED lines=16> */
.L_x_36772:
[----:B------:R-:W-:Y:S05]  /*10c80*/  BSYNC B2 ;  /* 0x0000000000027941 */ /* 0x000fea0003800000 */
.L_x_36771:
        /* <DEDUP_REMOVED lines=44> */
.L_x_36770:
[----:B------:R-:W-:Y:S05]  /*10f50*/  BSYNC B1 ;  /* 0x0000000000017941 */ /* 0x000fea0003800000 */
.L_x_36769:
        /* <DEDUP_REMOVED lines=20> */
.L_x_36774:
[----:B------:R-:W-:-:S07]  /*110a0*/  MOV R185, R208 ;  /* 0x000000d000b97202 */ /* 0x000fce0000000f00 */
.L_x_36775:
[----:B------:R-:W-:Y:S05]  /*110b0*/  BSYNC B1 ;  /* 0x0000000000017941 */ /* 0x000fea0003800000 */
.L_x_36773:
        /* <DEDUP_REMOVED lines=16> */
.L_x_36779:
[----:B------:R-:W-:Y:S05]  /*111c0*/  BSYNC B2 ;  /* 0x0000000000027941 */ /* 0x000fea0003800000 */
.L_x_36778:
        /* <DEDUP_REMOVED lines=44> */
.L_x_36777:
[----:B------:R-:W-:Y:S05]  /*11490*/  BSYNC B1 ;  /* 0x0000000000017941 */ /* 0x000fea0003800000 */
.L_x_36776:
        /* <DEDUP_REMOVED lines=20> */
.L_x_36781:
[----:B------:R-:W-:-:S07]  /*115e0*/  IMAD.MOV.U32 R186, RZ, RZ, R208 ;  /* 0x000000ffffba7224 */ /* 0x000fce00078e00d0 */
.L_x_36782:
[----:B------:R-:W-:Y:S05]  /*115f0*/  BSYNC B1 ;  /* 0x0000000000017941 */ /* 0x000fea0003800000 */
.L_x_36780:
        /* <DEDUP_REMOVED lines=16> */
.L_x_36786:
[----:B------:R-:W-:Y:S05]  /*11700*/  BSYNC B2 ;  /* 0x0000000000027941 */ /* 0x000fea0003800000 */
.L_x_36785:
        /* <DEDUP_REMOVED lines=44> */
.L_x_36784:
[----:B------:R-:W-:Y:S05]  /*119d0*/  BSYNC B1 ;  /* 0x0000000000017941 */ /* 0x000fea0003800000 */
.L_x_36783:
        /* <DEDUP_REMOVED lines=20> */
.L_x_36788:
[----:B------:R-:W-:-:S07]  /*11b20*/  MOV R227, R208 ;  /* 0x000000d000e37202 */ /* 0x000fce0000000f00 */
.L_x_36789:
[----:B------:R-:W-:Y:S05]  /*11b30*/  BSYNC B1 ;  /* 0x0000000000017941 */ /* 0x000fea0003800000 */
.L_x_36787:
        /* <DEDUP_REMOVED lines=18> */
.L_x_36793:
[----:B------:R-:W-:Y:S05]  /*11c60*/  BSYNC B2 ;  /* 0x0000000000027941 */ /* 0x000fea0003800000 */
.L_x_36792:
        /* <DEDUP_REMOVED lines=44> */
.L_x_36791:
[----:B------:R-:W-:Y:S05]  /*11f30*/  BSYNC B1 ;  /* 0x0000000000017941 */ /* 0x000fea0003800000 */
.L_x_36790:
        /* <DEDUP_REMOVED lines=34> */
.L_x_36737:
[----:B------:R-:W-:Y:S05]  /*12160*/  BSYNC B0 ;  /* 0x0000000000007941 */ /* 0x000fea0003800000 */
.L_x_36736:
        /* <DEDUP_REMOVED lines=25> */
.L_x_36797:
[----:B------:R-:W-:-:S07]  /*12300*/  MOV R226, R208 ;  /* 0x000000d000e27202 */ /* 0x000fce0000000f00 */
.L_x_36798:
[----:B------:R-:W-:Y:S05]  /*12310*/  BSYNC B1 ;  /* 0x0000000000017941 */ /* 0x000fea0003800000 */
.L_x_36796:
        /* <DEDUP_REMOVED lines=16> */
.L_x_36802:
[----:B------:R-:W-:Y:S05]  /*12420*/  BSYNC B2 ;  /* 0x0000000000027941 */ /* 0x000fea0003800000 */
.L_x_36801:
        /* <DEDUP_REMOVED lines=44> */
.L_x_36800:
[----:B------:R-:W-:Y:S05]  /*126f0*/  BSYNC B1 ;  /* 0x0000000000017941 */ /* 0x000fea0003800000 */
.L_x_36799:
        /* <DEDUP_REMOVED lines=27> */
.L_x_36804:
[----:B------:R-:W-:-:S07]  /*128b0*/  MOV R189, R208 ;  /* 0x000000d000bd7202 */ /* 0x000fce0000000f00 */
.L_x_36805:
[----:B------:R-:W-:Y:S05]  /*128c0*/  BSYNC B1 ;  /* 0x0000000000017941 */ /* 0x000fea0003800000 */
.L_x_36803:
        /* <DEDUP_REMOVED lines=16> */
.L_x_36809:
[----:B------:R-:W-:Y:S05]  /*129d0*/  BSYNC B2 ;  /* 0x0000000000027941 */ /* 0x000fea0003800000 */
.L_x_36808:
        /* <DEDUP_REMOVED lines=44> */
.L_x_36807:
[----:B------:R-:W-:Y:S05]  /*12ca0*/  BSYNC B1 ;  /* 0x0000000000017941 */ /* 0x000fea0003800000 */
.L_x_36806:
        /* <DEDUP_REMOVED lines=22> */
.L_x_36811:
[----:B------:R-:W-:-:S07]  /*12e10*/  IMAD.MOV.U32 R192, RZ, RZ, R208 ;  /* 0x000000ffffc07224 */ /* 0x000fce00078e00d0 */
.L_x_36812:
[----:B------:R-:W-:Y:S05]  /*12e20*/  BSYNC B1 ;  /* 0x0000000000017941 */ /* 0x000fea0003800000 */
.L_x_36810:
        /* <DEDUP_REMOVED lines=16> */
.L_x_36816:
[----:B------:R-:W-:Y:S05]  /*12f30*/  BSYNC B2 ;  /* 0x0000000000027941 */ /* 0x000fea0003800000 */
.L_x_36815:
        /* <DEDUP_REMOVED lines=44> */
.L_x_36814:
[----:B------:R-:W-:Y:S05]  /*13200*/  BSYNC B1 ;  /* 0x0000000000017941 */ /* 0x000fea0003800000 */
.L_x_36813:
        /* <DEDUP_REMOVED lines=20> */
.L_x_36818:
[----:B------:R-:W-:-:S07]  /*13350*/  MOV R191, R208 ;  /* 0x000000d000bf7202 */ /* 0x000fce0000000f00 */
.L_x_36819:
[----:B------:R-:W-:Y:S05]  /*13360*/  BSYNC B1 ;  /* 0x0000000000017941 */ /* 0x000fea0003800000 */
.L_x_36817:
        /* <DEDUP_REMOVED lines=16> */
.L_x_36823:
[----:B------:R-:W-:Y:S05]  /*13470*/  BSYNC B2 ;  /* 0x0000000000027941 */ /* 0x000fea0003800000 */
.L_x_36822:
        /* <DEDUP_REMOVED lines=44> */
.L_x_36821:
[----:B------:R-:W-:Y:S05]  /*13740*/  BSYNC B1 ;  /* 0x0000000000017941 */ /* 0x000fea0003800000 */
.L_x_36820:
        /* <DEDUP_REMOVED lines=20> */
.L_x_36825:
[----:B------:R-:W-:-:S07]  /*13890*/  IMAD.MOV.U32 R204, RZ, RZ, R208 ;  /* 0x000000ffffcc7224 */ /* 0x000fce00078e00d0 */
.L_x_36826:
[----:B------:R-:W-:Y:S05]  /*138a0*/  BSYNC B1 ;  /* 0x0000000000017941 */ /* 0x000fea0003800000 */
.L_x_36824:
        /* <DEDUP_REMOVED lines=16> */
.L_x_36830:
[----:B------:R-:W-:Y:S05]  /*139b0*/  BSYNC B2 ;  /* 0x0000000000027941 */ /* 0x000fea0003800000 */
.L_x_36829:
        /* <DEDUP_REMOVED lines=44> */
.L_x_36828:
[----:B------:R-:W-:Y:S05]  /*13c80*/  BSYNC B1 ;  /* 0x0000000000017941 */ /* 0x000fea0003800000 */
.L_x_36827:
        /* <DEDUP_REMOVED lines=20> */
.L_x_36832:
[----:B------:R-:W-:-:S07]  /*13dd0*/  MOV R193, R208 ;  /* 0x000000d000c17202 */ /* 0x000fce0000000f00 */
.L_x_36833:
[----:B------:R-:W-:Y:S05]  /*13de0*/  BSYNC B1 ;  /* 0x0000000000017941 */ /* 0x000fea0003800000 */
.L_x_36831:
        /* <DEDUP_REMOVED lines=16> */
.L_x_36837:
[----:B------:R-:W-:Y:S05]  /*13ef0*/  BSYNC B2 ;  /* 0x0000000000027941 */ /* 0x000fea0003800000 */
.L_x_36836:
        /* <DEDUP_REMOVED lines=44> */
.L_x_36835:
[----:B------:R-:W-:Y:S05]  /*141c0*/  BSYNC B1 ;  /* 0x0000000000017941 */ /* 0x000fea0003800000 */
.L_x_36834:
        /* <DEDUP_REMOVED lines=20> */
.L_x_36839:
[----:B------:R-:W-:-:S07]  /*14310*/  IMAD.MOV.U32 R194, RZ, RZ, R208 ;  /* 0x000000ffffc27224 */ /* 0x000fce00078e00d0 */
.L_x_36840:
[----:B------:R-:W-:Y:S05]  /*14320*/  BSYNC B1 ;  /* 0x0000000000017941 */ /* 0x000fea0003800000 */
.L_x_36838:
        /* <DEDUP_REMOVED lines=16> */
.L_x_36844:
[----:B------:R-:W-:Y:S05]  /*14430*/  BSYNC B2 ;  /* 0x0000000000027941 */ /* 0x000fea0003800000 */
.L_x_36843:
        /* <DEDUP_REMOVED lines=44> */
.L_x_36842:
[----:B------:R-:W-:Y:S05]  /*14700*/  BSYNC B1 ;  /* 0x0000000000017941 */ /* 0x000fea0003800000 */
.L_x_36841:
        /* <DEDUP_REMOVED lines=20> */
.L_x_36846:
[----:B------:R-:W-:-:S07]  /*14850*/  MOV R227, R208 ;  /* 0x000000d000e37202 */ /* 0x000fce0000000f00 */
.L_x_36847:
[----:B------:R-:W-:Y:S05]  /*14860*/  BSYNC B1 ;  /* 0x0000000000017941 */ /* 0x000fea0003800000 */
.L_x_36845:
        /* <DEDUP_REMOVED lines=18> */
.L_x_36851:
[----:B------:R-:W-:Y:S05]  /*14990*/  BSYNC B2 ;  /* 0x0000000000027941 */ /* 0x000fea0003800000 */
.L_x_36850:
        /* <DEDUP_REMOVED lines=44> */
.L_x_36849:
[----:B------:R-:W-:Y:S05]  /*14c60*/  BSYNC B1 ;  /* 0x0000000000017941 */ /* 0x000fea0003800000 */
.L_x_36848:
        /* <DEDUP_REMOVED lines=33> */
.L_x_36795:
[----:B------:R-:W-:Y:S05]  /*14e80*/  BSYNC B0 ;  /* 0x0000000000007941 */ /* 0x000fea0003800000 */
.L_x_36794:
        /* <DEDUP_REMOVED lines=209> */
.L_x_36878:
        /* <DEDUP_REMOVED lines=107> */
.L_x_36854:
[----:B------:R-:W-:Y:S05]  /*16250*/  BSYNC B0 ;  /* 0x0000000000007941 */ /* 0x000fea0003800000 */
.L_x_36853:
        /* <DEDUP_REMOVED lines=35> */
.L_x_36856:
[----:B------:R-:W-:Y:S05]  /*16490*/  BSYNC B0 ;  /* 0x0000000000007941 */ /* 0x000fea0003800000 */
.L_x_36855:
        /* <DEDUP_REMOVED lines=35> */
.L_x_36858:
[----:B------:R-:W-:Y:S05]  /*166d0*/  BSYNC B0 ;  /* 0x0000000000007941 */ /* 0x000fea0003800000 */
.L_x_36857:
        /* <DEDUP_REMOVED lines=35> */
.L_x_36860:
[----:B------:R-:W-:Y:S05]  /*16910*/  BSYNC B0 ;  /* 0x0000000000007941 */ /* 0x000fea0003800000 */
.L_x_36859:
        /* <DEDUP_REMOVED lines=35> */
.L_x_36862:
[----:B------:R-:W-:Y:S05]  /*16b50*/  BSYNC B0 ;  /* 0x0000000000007941 */ /* 0x000fea0003800000 */
.L_x_36861:
        /* <DEDUP_REMOVED lines=35> */
.L_x_36864:
[----:B------:R-:W-:Y:S05]  /*16d90*/  BSYNC B0 ;  /* 0x0000000000007941 */ /* 0x000fea0003800000 */
.L_x_36863:
        /* <DEDUP_REMOVED lines=34> */
.L_x_36866:
[----:B------:R-:W-:Y:S05]  /*16fc0*/  BSYNC B0 ;  /* 0x0000000000007941 */ /* 0x000fea0003800000 */
.L_x_36865:
[----:B------:R-:W-:Y:S02]  /*16fd0*/  LOP3.LUT P0, RZ, R213, 0x1, RZ, 0xc0, !PT ;  /* 0x00000001d5ff7812 */ /* 0x000fe4000780c0ff */
[----:B------:R-:W-:Y:S02]  /*16fe0*/  IADD3 R212, R212, UR12, RZ ;  /* 0x0000000cd4d47c10 */ /* 0x000fe4000fffe0ff */
[----:B0-----:R-:W-:Y:S02]  /*16ff0*/  SEL R215, RZ, 0x1, P0 ;  /* 0x00000001ffd77807 */ /* 0x001fe40000000000 */
[----:B------:R-:W-:-:S13]  /*17000*/  ISETP.GE.AND P0, PT, R212, UR13, PT ;  /* 0x0000000dd4007c0c */ /* 0x000fda000bf06270 */
[----:B------:R-:W-:Y:S05]  /*17010*/  @!P0 BRA `(.L_x_36867) ;  /* 0xfffffea0005c8947 */ /* 0x000fea000383ffff */
[----:B------:R-:W-:Y:S05]  /*17020*/  EXIT ;  /* 0x000000000000794d */ /* 0x000fea0003800000 */
.L_x_36852:
[----:B------:R-:W-:Y:S01]  /*17030*/  IMAD.MOV.U32 R226, RZ, RZ, R197 ;  /* 0x000000ffffe27224 */ /* 0x000fe200078e00c5 */
[----:B------:R-:W-:Y:S01]  /*17040*/  MOV R225, 0x1 ;  /* 0x0000000100e17802 */ /* 0x000fe20000000f00 */
[----:B------:R-:W-:Y:S01]  /*17050*/  IMAD.MOV.U32 R228, RZ, RZ, 0x1f ;  /* 0x0000001fffe47424 */ /* 0x000fe200078e00ff */
[----:B------:R-:W-:-:S07]  /*17060*/  MOV R223, 0xffffffff ;  /* 0xffffffff00df7802 */ /* 0x000fce0000000f00 */
[----:B-1---5:R-:W-:Y:S05]  /*17070*/  WARPSYNC.COLLECTIVE R223, `(.L_x_36868) ;  /* 0x00000000df087348 */ /* 0x022fea0003c00000 */
[----:B------:R0:W2:Y:S02]  /*17080*/  SHFL.BFLY P6, R224, R226, R225, R228 ;  /* 0x0c0000e1e2e07389 */ /* 0x0000a400000c00e4 */
[----:B012--5:R-:W-:Y:S01]  /*17090*/  ENDCOLLECTIVE ;  /* 0x000000000000791b */ /* 0x027fe20003800000 */
.L_x_36868:
[----:B------:R-:W-:Y:S02]  /*170a0*/  IMAD.MOV.U32 R225, RZ, RZ, 0x2 ;  /* 0x00000002ffe17424 */ /* 0x000fe400078e00ff */
[----:B------:R-:W-:-:S04]  /*170b0*/  IMAD.MOV.U32 R196, RZ, RZ, R224 ;  /* 0x000000ffffc47224 */ /* 0x000fc800078e00e0 */
[----:B------:R-:W-:-:S05]  /*170c0*/  FADD.FTZ R215, R197, R196 ;  /* 0x000000c4c5d77221 */ /* 0x000fca0000010000 */
[----:B------:R-:W-:-:S07]  /*170d0*/  MOV R226, R215 ;  /* 0x000000d700e27202 */ /* 0x000fce0000000f00 */
[----:B------:R-:W-:Y:S05]  /*170e0*/  WARPSYNC.COLLECTIVE R223, `(.L_x_36869) ;  /* 0x00000000df087348 */ /* 0x000fea0003c00000 */
[----:B------:R0:W1:Y:S02]  /*170f0*/  SHFL.BFLY P6, R224, R226, R225, R228 ;  /* 0x0c0000e1e2e07389 */ /* 0x00006400000c00e4 */
[----:B01----:R-:W-:Y:S01]  /*17100*/  ENDCOLLECTIVE ;  /* 0x000000000000791b */ /* 0x003fe20003800000 */
.L_x_36869:
[----:B------:R-:W-:Y:S01]  /*17110*/  HFMA2.MMA R225, -RZ, RZ, 0, 2.384185791015625e-07 ;  /* 0x00000004ffe17435 */ /* 0x000fe200000001ff */
[----:B------:R-:W-:-:S05]  /*17120*/  MOV R196, R224 ;  /* 0x000000e000c47202 */ /* 0x000fca0000000f00 */
[----:B------:R-:W-:-:S04]  /*17130*/  FADD.FTZ R219, R215, R196 ;  /* 0x000000c4d7db7221 */ /* 0x000fc80000010000 */
[----:B------:R-:W-:-:S07]  /*17140*/  IMAD.MOV.U32 R226, RZ, RZ, R219 ;  /* 0x000000ffffe27224 */ /* 0x000fce00078e00db */
[----:B------:R-:W-:Y:S05]  /*17150*/  WARPSYNC.COLLECTIVE R223, `(.L_x_36870) ;  /* 0x00000000df087348 */ /* 0x000fea0003c00000 */
[----:B------:R0:W1:Y:S02]  /*17160*/  SHFL.BFLY P6, R224, R226, R225, R228 ;  /* 0x0c0000e1e2e07389 */ /* 0x00006400000c00e4 */
[----:B01----:R-:W-:Y:S01]  /*17170*/  ENDCOLLECTIVE ;  /* 0x000000000000791b */ /* 0x003fe20003800000 */
.L_x_36870:
[----:B------:R-:W-:Y:S02]  /*17180*/  IMAD.MOV.U32 R225, RZ, RZ, 0x8 ;  /* 0x00000008ffe17424 */ /* 0x000fe400078e00ff */
[----:B------:R-:W-:-:S04]  /*17190*/  IMAD.MOV.U32 R196, RZ, RZ, R224 ;  /* 0x000000ffffc47224 */ /* 0x000fc800078e00e0 */
[----:B------:R-:W-:-:S05]  /*171a0*/  FADD.FTZ R220, R219, R196 ;  /* 0x000000c4dbdc7221 */ /* 0x000fca0000010000 */
[----:B------:R-:W-:-:S07]  /*171b0*/  MOV R226, R220 ;  /* 0x000000dc00e27202 */ /* 0x000fce0000000f00 */
[----:B------:R-:W-:Y:S05]  /*171c0*/  WARPSYNC.COLLECTIVE R223, `(.L_x_36871) ;  /* 0x00000000df087348 */ /* 0x000fea0003c00000 */
[----:B------:R0:W1:Y:S02]  /*171d0*/  SHFL.BFLY P6, R224, R226, R225, R228 ;  /* 0x0c0000e1e2e07389 */ /* 0x00006400000c00e4 */
[----:B01----:R-:W-:Y:S01]  /*171e0*/  ENDCOLLECTIVE ;  /* 0x000000000000791b */ /* 0x003fe20003800000 */
.L_x_36871:
[----:B------:R-:W-:Y:S01]  /*171f0*/  HFMA2.MMA R225, -RZ, RZ, 0, 9.5367431640625e-07 ;  /* 0x00000010ffe17435 */ /* 0x000fe200000001ff */
[----:B------:R-:W-:-:S05]  /*17200*/  MOV R221, R224 ;  /* 0x000000e000dd7202 */ /* 0x000fca0000000f00 */
[----:B------:R-:W-:-:S04]  /*17210*/  FADD.FTZ R221, R220, R221 ;  /* 0x000000dddcdd7221 */ /* 0x000fc80000010000 */
[----:B------:R-:W-:-:S07]  /*17220*/  IMAD.MOV.U32 R226, RZ, RZ, R221 ;  /* 0x000000ffffe27224 */ /* 0x000fce00078e00dd */
[----:B------:R-:W-:Y:S05]  /*17230*/  WARPSYNC.COLLECTIVE R223, `(.L_x_36872) ;  /* 0x00000000df087348 */ /* 0x000fea0003c00000 */
[----:B------:R0:W1:Y:S02]  /*17240*/  SHFL.BFLY P6, R224, R226, R225, R228 ;  /* 0x0c0000e1e2e07389 */ /* 0x00006400000c00e4 */
[----:B01----:R-:W-:Y:S01]  /*17250*/  ENDCOLLECTIVE ;  /* 0x000000000000791b */ /* 0x003fe20003800000 */
.L_x_36872:
        /* <DEDUP_REMOVED lines=122> */
.L_x_36873:
[----:B------:R-:W-:Y:S01]  /*17a00*/  HFMA2.MMA R225, -RZ, RZ, 0, 1.1920928955078125e-07 ;  /* 0x00000002ffe17435 */ /* 0x000fe200000001ff */
[----:B------:R-:W-:-:S05]  /*17a10*/  MOV R197, R224 ;  /* 0x000000e000c57202 */ /* 0x000fca0000000f00 */
[----:B------:R-:W-:-:S04]  /*17a20*/  FADD.FTZ R197, R196, R197 ;  /* 0x000000c5c4c57221 */ /* 0x000fc80000010000 */
[----:B------:R-:W-:-:S07]  /*17a30*/  IMAD.MOV.U32 R226, RZ, RZ, R197 ;  /* 0x000000ffffe27224 */ /* 0x000fce00078e00c5 */
[----:B------:R-:W-:Y:S05]  /*17a40*/  WARPSYNC.COLLECTIVE R223, `(.L_x_36874) ;  /* 0x00000000df087348 */ /* 0x000fea0003c00000 */
[----:B------:R0:W1:Y:S02]  /*17a50*/  SHFL.BFLY P6, R224, R226, R225, R228 ;  /* 0x0c0000e1e2e07389 */ /* 0x00006400000c00e4 */
[----:B01----:R-:W-:Y:S01]  /*17a60*/  ENDCOLLECTIVE ;  /* 0x000000000000791b */ /* 0x003fe20003800000 */
.L_x_36874:
[----:B------:R-:W-:Y:S02]  /*17a70*/  IMAD.MOV.U32 R225, RZ, RZ, 0x4 ;  /* 0x00000004ffe17424 */ /* 0x000fe400078e00ff */
[----:B------:R-:W-:-:S04]  /*17a80*/  IMAD.MOV.U32 R220, RZ, RZ, R224 ;  /* 0x000000ffffdc7224 */ /* 0x000fc800078e00e0 */
[----:B------:R-:W-:-:S05]  /*17a90*/  FADD.FTZ R220, R197, R220 ;  /* 0x000000dcc5dc7221 */ /* 0x000fca0000010000 */
[----:B------:R-:W-:-:S07]  /*17aa0*/  MOV R226, R220 ;  /* 0x000000dc00e27202 */ /* 0x000fce0000000f00 */
[----:B------:R-:W-:Y:S05]  /*17ab0*/  WARPSYNC.COLLECTIVE R223, `(.L_x_36875) ;  /* 0x00000000df087348 */ /* 0x000fea0003c00000 */
[----:B------:R0:W1:Y:S02]  /*17ac0*/  SHFL.BFLY P6, R224, R226, R225, R228 ;  /* 0x0c0000e1e2e07389 */ /* 0x00006400000c00e4 */
[----:B01----:R-:W-:Y:S01]  /*17ad0*/  ENDCOLLECTIVE ;  /* 0x000000000000791b */ /* 0x003fe20003800000 */
.L_x_36875:
[----:B------:R-:W-:Y:S01]  /*17ae0*/  HFMA2.MMA R225, -RZ, RZ, 0, 4.76837158203125e-07 ;  /* 0x00000008ffe17435 */ /* 0x000fe200000001ff */
[----:B------:R-:W-:-:S05]  /*17af0*/  MOV R215, R224 ;  /* 0x000000e000d77202 */ /* 0x000fca0000000f00 */
[----:B------:R-:W-:-:S04]  /*17b00*/  FADD.FTZ R215, R220, R215 ;  /* 0x000000d7dcd77221 */ /* 0x000fc80000010000 */
[----:B------:R-:W-:-:S07]  /*17b10*/  IMAD.MOV.U32 R226, RZ, RZ, R215 ;  /* 0x000000ffffe27224 */ /* 0x000fce00078e00d7 */
[----:B------:R-:W-:Y:S05]  /*17b20*/  WARPSYNC.COLLECTIVE R223, `(.L_x_36876) ;  /* 0x00000000df087348 */ /* 0x000fea0003c00000 */
[----:B------:R0:W1:Y:S02]  /*17b30*/  SHFL.BFLY P6, R224, R226, R225, R228 ;  /* 0x0c0000e1e2e07389 */ /* 0x00006400000c00e4 */
[----:B01----:R-:W-:Y:S01]  /*17b40*/  ENDCOLLECTIVE ;  /* 0x000000000000791b */ /* 0x003fe20003800000 */
.L_x_36876:
[----:B------:R-:W-:Y:S02]  /*17b50*/  IMAD.MOV.U32 R225, RZ, RZ, 0x10 ;  /* 0x00000010ffe17424 */ /* 0x000fe400078e00ff */
[----:B------:R-:W-:-:S04]  /*17b60*/  IMAD.MOV.U32 R222, RZ, RZ, R224 ;  /* 0x000000ffffde7224 */ /* 0x000fc800078e00e0 */
[----:B------:R-:W-:-:S05]  /*17b70*/  FADD.FTZ R222, R215, R222 ;  /* 0x000000ded7de7221 */ /* 0x000fca0000010000 */
[----:B------:R-:W-:-:S07]  /*17b80*/  MOV R226, R222 ;  /* 0x000000de00e27202 */ /* 0x000fce0000000f00 */
[----:B------:R-:W-:Y:S05]  /*17b90*/  WARPSYNC.COLLECTIVE R223, `(.L_x_36877) ;  /* 0x00000000df087348 */ /* 0x000fea0003c00000 */
[----:B------:R0:W1:Y:S02]  /*17ba0*/  SHFL.BFLY P6, R224, R226, R225, R228 ;  /* 0x0c0000e1e2e07389 */ /* 0x00006400000c00e4 */
[----:B01----:R-:W-:Y:S01]  /*17bb0*/  ENDCOLLECTIVE ;  /* 0x000000000000791b */ /* 0x003fe20003800000 */
.L_x_36877:
[----:B------:R-:W-:Y:S01]  /*17bc0*/  MOV R219, R224 ;  /* 0x000000e000db7202 */ /* 0x000fe20000000f00 */
[----:B------:R-:W-:Y:S06]  /*17bd0*/  BRA `(.L_x_36878) ;  /* 0xffffffdc00f07947 */ /* 0x000fec000383ffff */
.L_x_36879:
        /* <DEDUP_REMOVED lines=10> */
.L_x_46080:


//--------------------- .text._ZN10layer_norm13ln_fwd_kernelINS_13Kernel_traitsIf6__halffS2_fjLj7168ELj1ELj1ELj4ELj16ENS_18Kernel_traits_baseILj7168EfS2_fS2_fjLj128EEEEELb1ELb0ELb0ELb1EEEvNS_9FwdParamsE --------------------------
	.section	.text._ZN10layer_norm13ln_fwd_kernelINS_13Kernel_traitsIf6__halffS2_fjLj7168ELj1ELj1ELj4ELj16ENS_18Kernel_traits_baseILj7168EfS2_fS2_fjLj128EEEEELb1ELb0ELb0ELb1EEEvNS_9FwdParamsE,"ax",@progbits
	.align	128
        .global         _ZN10layer_norm13ln_fwd_kernelINS_13Kernel_traitsIf6__halffS2_fjLj7168ELj1ELj1ELj4ELj16ENS_18Kernel_traits_baseILj7168EfS2_fS2_fjLj128EEEEELb1ELb0ELb0ELb1EEEvNS_9FwdParamsE
        .type           _ZN10layer_norm13ln_fwd_kernelINS_13Kernel_traitsIf6__halffS2_fjLj7168ELj1ELj1ELj4ELj16ENS_18Kernel_traits_baseILj7168EfS2_fS2_fjLj128EEEEELb1ELb0ELb0ELb1EEEvNS_9FwdParamsE,@function
        .size           _ZN10layer_norm13ln_fwd_kernelINS_13Kernel_traitsIf6__halffS2_fjLj7168ELj1ELj1ELj4ELj16ENS_18Kernel_traits_baseILj7168EfS2_fS2_fjLj128EEEEELb1ELb0ELb0ELb1EEEvNS_9FwdParamsE,(.L_x_46081 - _ZN10layer_norm13ln_fwd_kernelINS_13Kernel_traitsIf6__halffS2_fjLj7168ELj1ELj1ELj4ELj16ENS_18Kernel_traits_baseILj7168EfS2_fS2_fjLj128EEEEELb1ELb0ELb0ELb1EEEvNS_9FwdParamsE)
        .other          _ZN10layer_norm13ln_fwd_kernelINS_13Kernel_traitsIf6__halffS2_fjLj7168ELj1ELj1ELj4ELj16ENS_18Kernel_traits_baseILj7168EfS2_fS2_fjLj128EEEEELb1ELb0ELb0ELb1EEEvNS_9FwdParamsE,@"STO_CUDA_ENTRY STV_DEFAULT"
_ZN10layer_norm13ln_fwd_kernelINS_13Kernel_traitsIf6__halffS2_fjLj7168ELj1ELj1ELj4ELj16ENS_18Kernel_traits_baseILj7168EfS2_fS2_fjLj128EEEEELb1ELb0ELb0ELb1EEEvNS_9FwdParamsE:
.text._ZN10layer_norm13ln_fwd_kernelINS_13Kernel_traitsIf6__halffS2_fjLj7168ELj1ELj1ELj4ELj16ENS_18Kernel_traits_baseILj7168EfS2_fS2_fjLj128EEEEELb1ELb0ELb0ELb1EEEvNS_9FwdParamsE:
        /* <DEDUP_REMOVED lines=172> */
.L_x_37273:
        /* <DEDUP_REMOVED lines=21> */
[----:B------:R-:W-:Y:S01]  /*0c10*/  IMAD.MOV.U32 R222, RZ, RZ, 0x3f800000 ;  /* 0x3f800000ffde7424 */ /* 0x000fe200078e00ff */
[----:B------:R-:W-:Y:S01]  /*0c20*/  IADD3 R28, R212, 0x1, RZ ;  /* 0x00000001d41c7810 */ /* 0x000fe20007ffe0ff */
[----:B--2---:R-:W-:-:S09]  /*0c30*/  @P2 HADD2.F32 R222, -RZ, R24.H0_H0 ;  /* 0x20000018ffde2230 */ /* 0x004fd20000004100 */
        /* <DEDUP_REMOVED lines=9> */
.L_x_36881:
[----:B------:R-:W-:-:S07]  /*0cd0*/  MOV R32, R2 ;  /* 0x0000000200207202 */ /* 0x000fce0000000f00 */
.L_x_36882:
[----:B------:R-:W-:Y:S05]  /*0ce0*/  BSYNC B0 ;  /* 0x0000000000007941 */ /* 0x000fea0003800000 */
.L_x_36880:
        /* <DEDUP_REMOVED lines=16> */
.L_x_36886:
[----:B------:R-:W-:Y:S05]  /*0df0*/  BSYNC B1 ;  /* 0x0000000000017941 */ /* 0x000fea0003800000 */
.L_x_36885:
        /* <DEDUP_REMOVED lines=43> */
.L_x_36884:
[----:B------:R-:W-:Y:S05]  /*10b0*/  BSYNC B0 ;  /* 0x0000000000007941 */ /* 0x000fea0003800000 */
.L_x_36883:
        /* <DEDUP_REMOVED lines=11> */
[----:B------:R-:W-:-:S02]  /*1170*/  FFMA.FTZ R25, R25, R216, 1.1641532182693481445e-10 ;  /* 0x2f00000019197423 */ /* 0x000fc400000100d8 */
[----:B0-----:R-:W-:-:S03]  /*1180*/  FMUL.FTZ R27, R27, R220 ;  /* 0x000000dc1b1b7220 */ /* 0x001fc60000410000 */
        /* <DEDUP_REMOVED lines=13> */
.L_x_36888:
[----:B------:R-:W-:-:S07]  /*1260*/  IMAD.MOV.U32 R31, RZ, RZ, R2 ;  /* 0x000000ffff1f7224 */ /* 0x000fce00078e0002 */
.L_x_36889:
[----:B------:R-:W-:Y:S05]  /*1270*/  BSYNC B0 ;  /* 0x0000000000007941 */ /* 0x000fea0003800000 */
.L_x_36887:
        /* <DEDUP_REMOVED lines=16> */
.L_x_36893:
[----:B------:R-:W-:Y:S05]  /*1380*/  BSYNC B1 ;  /* 0x0000000000017941 */ /* 0x000fea0003800000 */
.L_x_36892:
        /* <DEDUP_REMOVED lines=43> */
.L_x_36891:
[----:B------:R-:W-:Y:S05]  /*1640*/  BSYNC B0 ;  /* 0x0000000000007941 */ /* 0x000fea0003800000 */
.L_x_36890:
        /* <DEDUP_REMOVED lines=21> */
.L_x_36895:
[----:B------:R-:W-:-:S07]  /*17a0*/  IMAD.MOV.U32 R20, RZ, RZ, R2 ;  /* 0x000000ffff147224 */ /* 0x000fce00078e0002 */
.L_x_36896:
[----:B------:R-:W-:Y:S05]  /*17b0*/  BSYNC B0 ;  /* 0x0000000000007941 */ /* 0x000fea0003800000 */
.L_x_36894:
        /* <DEDUP_REMOVED lines=16> */
.L_x_36900:
[----:B------:R-:W-:Y:S05]  /*18c0*/  BSYNC B1 ;  /* 0x0000000000017941 */ /* 0x000fea0003800000 */
.L_x_36899:
        /* <DEDUP_REMOVED lines=43> */
.L_x_36898:
[----:B------:R-:W-:Y:S05]  /*1b80*/  BSYNC B0 ;  /* 0x0000000000007941 */ /* 0x000fea0003800000 */
.L_x_36897:
[----:B------:R-:W-:Y:S01]  /*1b90*/  I2FP.F32.U32 R25, R20 ;  /* 0x0000001400197245 */ /* 0x000fe20000201000 */
[----:B------:R-:W-:Y:S01]  /*1ba0*/  HADD2.F32 R27, -RZ, R21.H0_H0 ;  /* 0x20000015ff1b7230 */ /* 0x000fe20000004100 */
[----:B------:R-:W-:Y:S01]  /*1bb0*/  BSSY B0, `(.L_x_36901) ;  /* 0x0000014000007945 */ /* 0x000fe20003800000 */
[----:B------:R-:W-:Y:S02]  /*1bc0*/  VIADD R24, R26, 0x1 ;  /* 0x000000011a187836 */ /* 0x000fe40000000000 */
[----:B------:R-:W-:Y:S01]  /*1bd0*/  FFMA.FTZ R25, R25, R216, 1.1641532182693481445e-10 ;  /* 0x2f00000019197423 */ /* 0x000fe200000100d8 */
[----:B------:R-:W-:-:S04]  /*1be0*/  FMUL.FTZ R27, R27, R222 ;  /* 0x000000de1b1b7220 */ /* 0x000fc80000410000 */
[----:B------:R-:W-:Y:S01]  /*1bf0*/  FMUL.FTZ R27, R27, R220 ;  /* 0x000000dc1b1b7220 */ /* 0x000fe20000410000 */
[----:B------:R-:W-:-:S04]  /*1c00*/  FSETP.GTU.FTZ.AND P2, PT, R25, R218, PT ;  /* 0x000000da1900720b */ /* 0x000fc80003f5c000 */
        /* <DEDUP_REMOVED lines=13> */
.L_x_36902:
[----:B------:R-:W-:-:S07]  /*1ce0*/  IMAD.MOV.U32 R20, RZ, RZ, R2 ;  /* 0x000000ffff147224 */ /* 0x000fce00078e0002 */
.L_x_36903:
[----:B------:R-:W-:Y:S05]  /*1cf0*/  BSYNC B0 ;  /* 0x0000000000007941 */ /* 0x000fea0003800000 */
.L_x_36901:
        /* <DEDUP_REMOVED lines=16> */
.L_x_36907:
[----:B------:R-:W-:Y:S05]  /*1e00*/  BSYNC B1 ;  /* 0x0000000000017941 */ /* 0x000fea0003800000 */
.L_x_36906:
        /* <DEDUP_REMOVED lines=43> */
.L_x_36905:
[----:B------:R-:W-:Y:S05]  /*20c0*/  BSYNC B0 ;  /* 0x0000000000007941 */ /* 0x000fea0003800000 */
.L_x_36904:
        /* <DEDUP_REMOVED lines=20> */
.L_x_36909:
[----:B------:R-:W-:-:S07]  /*2210*/  IMAD.MOV.U32 R28, RZ, RZ, R2 ;  /* 0x000000ffff1c7224 */ /* 0x000fce00078e0002 */
.L_x_36910:
[----:B------:R-:W-:Y:S05]  /*2220*/  BSYNC B0 ;  /* 0x0000000000007941 */ /* 0x000fea0003800000 */
.L_x_36908:
        /* <DEDUP_REMOVED lines=16> */
.L_x_36914:
[----:B------:R-:W-:Y:S05]  /*2330*/  BSYNC B1 ;  /* 0x0000000000017941 */ /* 0x000fea0003800000 */
.L_x_36913:
        /* <DEDUP_REMOVED lines=43> */
.L_x_36912:
[----:B------:R-:W-:Y:S05]  /*25f0*/  BSYNC B0 ;  /* 0x0000000000007941 */ /* 0x000fea0003800000 */
.L_x_36911:
        /* <DEDUP_REMOVED lines=20> */
.L_x_36916:
[----:B------:R-:W-:-:S07]  /*2740*/  IMAD.MOV.U32 R28, RZ, RZ, R2 ;  /* 0x000000ffff1c7224 */ /* 0x000fce00078e0002 */
.L_x_36917:
[----:B------:R-:W-:Y:S05]  /*2750*/  BSYNC B0 ;  /* 0x0000000000007941 */ /* 0x000fea0003800000 */
.L_x_36915:
        /* <DEDUP_REMOVED lines=16> */
.L_x_36921:
[----:B------:R-:W-:Y:S05]  /*2860*/  BSYNC B1 ;  /* 0x0000000000017941 */ /* 0x000fea0003800000 */
.L_x_36920:
        /* <DEDUP_REMOVED lines=43> */
.L_x_36919:
[----:B------:R-:W-:Y:S05]  /*2b20*/  BSYNC B0 ;  /* 0x0000000000007941 */ /* 0x000fea0003800000 */
.L_x_36918:
        /* <DEDUP_REMOVED lines=20> */
.L_x_36923:
[----:B------:R-:W-:-:S07]  /*2c70*/  IMAD.MOV.U32 R22, RZ, RZ, R2 ;  /* 0x000000ffff167224 */ /* 0x000fce00078e0002 */
.L_x_36924:
[----:B------:R-:W-:Y:S05]  /*2c80*/  BSYNC B0 ;  /* 0x0000000000007941 */ /* 0x000fea0003800000 */
.L_x_36922:
        /* <DEDUP_REMOVED lines=16> */
.L_x_36928:
[----:B------:R-:W-:Y:S05]  /*2d90*/  BSYNC B1 ;  /* 0x0000000000017941 */ /* 0x000fea0003800000 */
.L_x_36927:
        /* <DEDUP_REMOVED lines=43> */
.L_x_36926:
[----:B------:R-:W-:Y:S05]  /*3050*/  BSYNC B0 ;  /* 0x0000000000007941 */ /* 0x000fea0003800000 */
.L_x_36925:
        /* <DEDUP_REMOVED lines=20> */
.L_x_36930:
[----:B------:R-:W-:-:S07]  /*31a0*/  IMAD.MOV.U32 R22, RZ, RZ, R2 ;  /* 0x000000ffff167224 */ /* 0x000fce00078e0002 */
.L_x_36931:
[----:B------:R-:W-:Y:S05]  /*31b0*/  BSYNC B0 ;  /* 0x0000000000007941 */ /* 0x000fea0003800000 */
.L_x_36929:
        /* <DEDUP_REMOVED lines=18> */
.L_x_36935:
[----:B------:R-:W-:Y:S05]  /*32e0*/  BSYNC B1 ;  /* 0x0000000000017941 */ /* 0x000fea0003800000 */
.L_x_36934:
        /* <DEDUP_REMOVED lines=43> */
.L_x_36933:
[----:B------:R-:W-:Y:S05]  /*35a0*/  BSYNC B0 ;  /* 0x0000000000007941 */ /* 0x000fea0003800000 */
.L_x_36932:
[----:B------:R-:W-:Y:S01]  /*35b0*/  I2FP.F32.U32 R21, R22 ;  /* 0x0000001600157245 */ /* 0x000fe20000201000 */
[----:B------:R-:W0:Y:S01]  /*35c0*/  LDC.64 R208, c[0x0][0x238] ;  /* 0x00008e00ffd07b82 */ /* 0x000e220000000a00 */
[----:B------:R-:W-:Y:S01]  /*35d0*/  ISETP.NE.AND P6, PT, R30, RZ, PT ;  /* 0x000000ff1e00720c */ /* 0x000fe20003fc5270 */
[----:B------:R-:W-:Y:S01]  /*35e0*/  HADD2.F32 R23, -RZ, R23.H1_H1 ;  /* 0x30000017ff177230 */ /* 0x000fe20000004100 */
[----:B------:R-:W-:Y:S01]  /*35f0*/  SEL R30, RZ, 0x10000, P5 ;  /* 0x00010000ff1e7807 */ /* 0x000fe20002800000 */
[----:B------:R-:W-:Y:S01]  /*3600*/  FFMA.FTZ R25, R21, R216, 1.1641532182693481445e-10 ;  /* 0x2f00000015197423 */ /* 0x000fe200000100d8 */
[----:B------:R-:W-:Y:S01]  /*3610*/  SEL R33, RZ, 0x100, P4 ;  /* 0x00000100ff217807 */ /* 0x000fe20002000000 */
[----:B------:R-:W-:Y:S01]  /*3620*/  VIADD R213, R217, 0x80 ;  /* 0x00000080d9d57836 */ /* 0x000fe20000000000 */
[----:B------:R-:W-:Y:S01]  /*3630*/  ISETP.NE.AND P5, PT, R31, RZ, PT ;  /* 0x000000ff1f00720c */ /* 0x000fe20003fa5270 */
[----:B------:R-:W1:Y:S01]  /*3640*/  @P1 LDC.64 R20, c[0x0][0x230] ;  /* 0x00008c00ff141b82 */ /* 0x000e620000000a00 */
[----:B------:R-:W-:-:S02]  /*3650*/  ISETP.NE.AND P4, PT, R32, RZ, PT ;  /* 0x000000ff2000720c */ /* 0x000fc40003f85270 */
[----:B------:R-:W-:Y:S02]  /*3660*/  SEL R24, RZ, 0x1, P2 ;  /* 0x00000001ff187807 */ /* 0x000fe40001000000 */
[----:B------:R-:W-:Y:S02]  /*3670*/  SEL R26, RZ, 0x1, P4 ;  /* 0x00000001ff1a7807 */ /* 0x000fe40002000000 */
[----:B------:R-:W-:Y:S01]  /*3680*/  SEL R28, RZ, 0x1, P5 ;  /* 0x00000001ff1c7807 */ /* 0x000fe20002800000 */
[----:B------:R-:W2:Y:S01]  /*3690*/  LDC.64 R210, c[0x0][0x240] ;  /* 0x00009000ffd27b82 */ /* 0x000ea20000000a00 */
[----:B------:R-:W-:Y:S01]  /*36a0*/  FSETP.GTU.FTZ.AND P2, PT, R25, R218, PT ;  /* 0x000000da1900720b */ /* 0x000fe20003f5c000 */
[----:B------:R-:W-:Y:S01]  /*36b0*/  FMUL.FTZ R25, R23, R222 ;  /* 0x000000de17197220 */ /* 0x000fe20000410000 */
[----:B------:R-:W-:Y:S01]  /*36c0*/  IMAD.WIDE.U32 R22, R24, 0x1000000, RZ ;  /* 0x0100000018167825 */ /* 0x000fe200078e00ff */
[----:B------:R-:W-:Y:S02]  /*36d0*/  SEL R31, RZ, 0x1, P6 ;  /* 0x00000001ff1f7807 */ /* 0x000fe40003000000 */
[----:B------:R-:W-:Y:S01]  /*36e0*/  SEL R24, RZ, 0x1000000, P2 ;  /* 0x01000000ff187807 */ /* 0x000fe20001000000 */
[----:B------:R-:W-:-:S04]  /*36f0*/  IMAD.WIDE.U32 R26, R26, 0x10000, RZ ;  /* 0x000100001a1a7825 */ /* 0x000fc800078e00ff */
[----:B------:R-:W-:Y:S01]  /*3700*/  FMUL.FTZ R25, R25, R220 ;  /* 0x000000dc19197220 */ /* 0x000fe20000410000 */
[----:B------:R-:W-:Y:S01]  /*3710*/  LOP3.LUT R33, R33, R24, R30, 0xfe, !PT ;  /* 0x0000001821217212 */ /* 0x000fe200078efe1e */
[----:B------:R-:W-:-:S03]  /*3720*/  IMAD.WIDE.U32 R28, R28, 0x100, RZ ;  /* 0x000001001c1c7825 */ /* 0x000fc600078e00ff */
[----:B------:R-:W-:Y:S01]  /*3730*/  FSEL R67, R25, RZ, !P2 ;  /* 0x000000ff19437208 */ /* 0x000fe20005000000 */
[----:B0-----:R-:W-:Y:S01]  /*3740*/  IMAD.WIDE.U32 R24, R217, 0x20, R208 ;  /* 0x00000020d9187825 */ /* 0x001fe200078e00d0 */
[----:B------:R-:W-:Y:S02]  /*3750*/  LOP3.LUT R30, R28, R22, R26, 0xfe, !PT ;  /* 0x000000161c1e7212 */ /* 0x000fe400078efe1a */
[----:B------:R-:W-:Y:S01]  /*3760*/  SEL R22, RZ, 0x1, P3 ;  /* 0x00000001ff167807 */ /* 0x000fe20001800000 */
[----:B------:R-:W-:Y:S01]  /*3770*/  @P0 FADD.FTZ R67, R75, R67 ;  /* 0x000000434b430221 */ /* 0x000fe20000010000 */
        /* <DEDUP_REMOVED lines=24> */
.L_x_36937:
[----:B------:R-:W-:-:S07]  /*3900*/  MOV R30, R2 ;  /* 0x00000002001e7202 */ /* 0x000fce0000000f00 */
.L_x_36938:
[----:B------:R-:W-:Y:S05]  /*3910*/  BSYNC B0 ;  /* 0x0000000000007941 */ /* 0x000fea0003800000 */
.L_x_36936:
        /* <DEDUP_REMOVED lines=16> */
.L_x_36942:
[----:B------:R-:W-:Y:S05]  /*3a20*/  BSYNC B1 ;  /* 0x0000000000017941 */ /* 0x000fea0003800000 */
.L_x_36941:
        /* <DEDUP_REMOVED lines=43> */
.L_x_36940:
[----:B------:R-:W-:Y:S05]  /*3ce0*/  BSYNC B0 ;  /* 0x0000000000007941 */ /* 0x000fea0003800000 */
.L_x_36939:
[----:B------:R-:W-:Y:S01]  /*3cf0*/  I2FP.F32.U32 R25, R30 ;  /* 0x0000001e00197245 */ /* 0x000fe20000201000 */
[----:B-----5:R-:W-:Y:S01]  /*3d00*/  HADD2.F32 R27, -RZ, R20.H0_H0 ;  /* 0x20000014ff1b7230 */ /* 0x020fe20000004100 */
        /* <DEDUP_REMOVED lines=19> */
.L_x_36944:
[----:B------:R-:W-:-:S07]  /*3e40*/  MOV R31, R2 ;  /* 0x00000002001f7202 */ /* 0x000fce0000000f00 */
.L_x_36945:
[----:B------:R-:W-:Y:S05]  /*3e50*/  BSYNC B0 ;  /* 0x0000000000007941 */ /* 0x000fea0003800000 */
.L_x_36943:
        /* <DEDUP_REMOVED lines=16> */
.L_x_36949:
[----:B------:R-:W-:Y:S05]  /*3f60*/  BSYNC B1 ;  /* 0x0000000000017941 */ /* 0x000fea0003800000 */
.L_x_36948:
        /* <DEDUP_REMOVED lines=43> */
.L_x_36947:
[----:B------:R-:W-:Y:S05]  /*4220*/  BSYNC B0 ;  /* 0x0000000000007941 */ /* 0x000fea0003800000 */
.L_x_36946:
        /* <DEDUP_REMOVED lines=21> */
.L_x_36951:
[----:B------:R-:W-:-:S07]  /*4380*/  MOV R31, R2 ;  /* 0x00000002001f7202 */ /* 0x000fce0000000f00 */
.L_x_36952:
[----:B------:R-:W-:Y:S05]  /*4390*/  BSYNC B0 ;  /* 0x0000000000007941 */ /* 0x000fea0003800000 */
.L_x_36950:
        /* <DEDUP_REMOVED lines=16> */
.L_x_36956:
[----:B------:R-:W-:Y:S05]  /*44a0*/  BSYNC B1 ;  /* 0x0000000000017941 */ /* 0x000fea0003800000 */
.L_x_36955:
        /* <DEDUP_REMOVED lines=43> */
.L_x_36954:
[----:B------:R-:W-:Y:S05]  /*4760*/  BSYNC B0 ;  /* 0x0000000000007941 */ /* 0x000fea0003800000 */
.L_x_36953:
[----:B------:R-:W-:Y:S01]  /*4770*/  I2FP.F32.U32 R25, R31 ;  /* 0x0000001f00197245 */ /* 0x000fe20000201000 */
[----:B------:R-:W-:Y:S01]  /*4780*/  HADD2.F32 R27, -RZ, R21.H0_H0 ;  /* 0x20000015ff1b7230 */ /* 0x000fe20000004100 */
        /* <DEDUP_REMOVED lines=19> */
.L_x_36958:
[----:B------:R-:W-:-:S07]  /*48c0*/  MOV R32, R2 ;  /* 0x0000000200207202 */ /* 0x000fce0000000f00 */
.L_x_36959:
[----:B------:R-:W-:Y:S05]  /*48d0*/  BSYNC B0 ;  /* 0x0000000000007941 */ /* 0x000fea0003800000 */
.L_x_36957:
        /* <DEDUP_REMOVED lines=16> */
.L_x_36963:
[----:B------:R-:W-:Y:S05]  /*49e0*/  BSYNC B1 ;  /* 0x0000000000017941 */ /* 0x000fea0003800000 */
.L_x_36962:
        /* <DEDUP_REMOVED lines=43> */
.L_x_36961:
[----:B------:R-:W-:Y:S05]  /*4ca0*/  BSYNC B0 ;  /* 0x0000000000007941 */ /* 0x000fea0003800000 */
.L_x_36960:
        /* <DEDUP_REMOVED lines=20> */
.L_x_36965:
[----:B------:R-:W-:-:S07]  /*4df0*/  MOV R21, R2 ;  /* 0x0000000200157202 */ /* 0x000fce0000000f00 */
.L_x_36966:
[----:B------:R-:W-:Y:S05]  /*4e00*/  BSYNC B0 ;  /* 0x0000000000007941 */ /* 0x000fea0003800000 */
.L_x_36964:
        /* <DEDUP_REMOVED lines=16> */
.L_x_36970:
[----:B------:R-:W-:Y:S05]  /*4f10*/  BSYNC B1 ;  /* 0x0000000000017941 */ /* 0x000fea0003800000 */
.L_x_36969:
        /* <DEDUP_REMOVED lines=43> */
.L_x_36968:
[----:B------:R-:W-:Y:S05]  /*51d0*/  BSYNC B0 ;  /* 0x0000000000007941 */ /* 0x000fea0003800000 */
.L_x_36967:
        /* <DEDUP_REMOVED lines=20> */
.L_x_36972:
[----:B------:R-:W-:-:S07]  /*5320*/  MOV R21, R2 ;  /* 0x0000000200157202 */ /* 0x000fce0000000f00 */
.L_x_36973:
[----:B------:R-:W-:Y:S05]  /*5330*/  BSYNC B0 ;  /* 0x0000000000007941 */ /* 0x000fea0003800000 */
.L_x_36971:
        /* <DEDUP_REMOVED lines=16> */
.L_x_36977:
[----:B------:R-:W-:Y:S05]  /*5440*/  BSYNC B1 ;  /* 0x0000000000017941 */ /* 0x000fea0003800000 */
.L_x_36976:
        /* <DEDUP_REMOVED lines=43> */
.L_x_36975:
[----:B------:R-:W-:Y:S05]  /*5700*/  BSYNC B0 ;  /* 0x0000000000007941 */ /* 0x000fea0003800000 */
.L_x_36974:
        /* <DEDUP_REMOVED lines=20> */
.L_x_36979:
[----:B------:R-:W-:-:S07]  /*5850*/  MOV R21, R2 ;  /* 0x0000000200157202 */ /* 0x000fce0000000f00 */
.L_x_36980:
[----:B------:R-:W-:Y:S05]  /*5860*/  BSYNC B0 ;  /* 0x0000000000007941 */ /* 0x000fea0003800000 */
.L_x_36978:
        /* <DEDUP_REMOVED lines=16> */
.L_x_36984:
[----:B------:R-:W-:Y:S05]  /*5970*/  BSYNC B1 ;  /* 0x0000000000017941 */ /* 0x000fea0003800000 */
.L_x_36983:
        /* <DEDUP_REMOVED lines=43> */
.L_x_36982:
[----:B------:R-:W-:Y:S05]  /*5c30*/  BSYNC B0 ;  /* 0x0000000000007941 */ /* 0x000fea0003800000 */
.L_x_36981:
        /* <DEDUP_REMOVED lines=20> */
.L_x_36986:
[----:B------:R-:W-:-:S07]  /*5d80*/  MOV R21, R2 ;  /* 0x0000000200157202 */ /* 0x000fce0000000f00 */
.L_x_36987:
[----:B------:R-:W-:Y:S05]  /*5d90*/  BSYNC B0 ;  /* 0x0000000000007941 */ /* 0x000fea0003800000 */
.L_x_36985:
        /* <DEDUP_REMOVED lines=18> */
.L_x_36991:
[----:B------:R-:W-:Y:S05]  /*5ec0*/  BSYNC B1 ;  /* 0x0000000000017941 */ /* 0x000fea0003800000 */
.L_x_36990:
        /* <DEDUP_REMOVED lines=43> */
.L_x_36989:
[----:B------:R-:W-:Y:S05]  /*6180*/  BSYNC B0 ;  /* 0x0000000000007941 */ /* 0x000fea0003800000 */
.L_x_36988:
[----:B------:R-:W-:Y:S01]  /*6190*/  I2FP.F32.U32 R21, R21 ;  /* 0x0000001500157245 */ /* 0x000fe20000201000 */
[----:B------:R-:W-:Y:S01]  /*61a0*/  HADD2.F32 R23, -RZ, R23.H1_H1 ;  /* 0x30000017ff177230 */ /* 0x000fe20000004100 */
[----:B------:R-:W-:Y:S02]  /*61b0*/  SEL R28, RZ, 0x10000, P5 ;  /* 0x00010000ff1c7807 */ /* 0x000fe40002800000 */
[----:B------:R-:W-:Y:S01]  /*61c0*/  ISETP.NE.AND P5, PT, R20, RZ, PT ;  /* 0x000000ff1400720c */ /* 0x000fe20003fa5270 */
[----:B------:R-:W-:Y:S01]  /*61d0*/  FFMA.FTZ R25, R21, R216, 1.1641532182693481445e-10 ;  /* 0x2f00000015197423 */ /* 0x000fe200000100d8 */
[----:B------:R-:W-:Y:S01]  /*61e0*/  SEL R33, RZ, 0x100, P4 ;  /* 0x00000100ff217807 */ /* 0x000fe20002000000 */
[----:B------:R-:W0:Y:S01]  /*61f0*/  @P1 LDC.64 R20, c[0x0][0x230] ;  /* 0x00008c00ff141b82 */ /* 0x000e220000000a00 */
[----:B------:R-:W-:Y:S01]  /*6200*/  ISETP.NE.AND P4, PT, R31, RZ, PT ;  /* 0x000000ff1f00720c */ /* 0x000fe20003f85270 */
[----:B------:R-:W-:Y:S01]  /*6210*/  FMUL.FTZ R29, R23, R222 ;  /* 0x000000de171d7220 */ /* 0x000fe20000410000 */
[----:B------:R-:W-:-:S02]  /*6220*/  SEL R24, RZ, 0x1, P2 ;  /* 0x00000001ff187807 */ /* 0x000fc40001000000 */
[----:B------:R-:W-:Y:S01]  /*6230*/  SEL R22, RZ, 0x1, P4 ;  /* 0x00000001ff167807 */ /* 0x000fe20002000000 */
[----:B------:R-:W-:Y:S01]  /*6240*/  FMUL.FTZ R29, R29, R220 ;  /* 0x000000dc1d1d7220 */ /* 0x000fe20000410000 */
[----:B------:R-:W-:Y:S02]  /*6250*/  SEL R26, RZ, 0x1, P5 ;  /* 0x00000001ff1a7807 */ /* 0x000fe40002800000 */
[----:B------:R-:W-:Y:S01]  /*6260*/  FSETP.GTU.FTZ.AND P2, PT, R25, R218, PT ;  /* 0x000000da1900720b */ /* 0x000fe20003f5c000 */
[----:B------:R-:W-:Y:S01]  /*6270*/  IMAD.WIDE.U32 R24, R24, 0x1000000, RZ ;  /* 0x0100000018187825 */ /* 0x000fe200078e00ff */
[----:B------:R-:W-:Y:S02]  /*6280*/  ISETP.NE.AND P6, PT, R30, RZ, PT ;  /* 0x000000ff1e00720c */ /* 0x000fe40003fc5270 */
[----:B------:R-:W-:Y:S01]  /*6290*/  SEL R30, RZ, 0x1000000, P2 ;  /* 0x01000000ff1e7807 */ /* 0x000fe20001000000 */
[----:B------:R-:W-:Y:S01]  /*62a0*/  IMAD.WIDE.U32 R22, R22, 0x10000, RZ ;  /* 0x0001000016167825 */ /* 0x000fe200078e00ff */
[----:B------:R-:W-:-:S02]  /*62b0*/  SEL R31, RZ, 0x1, P6 ;  /* 0x00000001ff1f7807 */ /* 0x000fc40003000000 */
[----:B------:R-:W-:Y:S01]  /*62c0*/  LOP3.LUT R33, R33, R30, R28, 0xfe, !PT ;  /* 0x0000001e21217212 */ /* 0x000fe200078efe1c */
[----:B------:R-:W-:Y:S01]  /*62d0*/  IMAD.WIDE.U32 R26, R26, 0x100, RZ ;  /* 0x000001001a1a7825 */ /* 0x000fe200078e00ff */
[----:B------:R-:W-:Y:S02]  /*62e0*/  FSEL R59, R29, RZ, !P2 ;  /* 0x000000ff1d3b7208 */ /* 0x000fe40005000000 */
[----:B------:R-:W-:Y:S02]  /*62f0*/  IADD3 R215, R217, 0x100, RZ ;  /* 0x00000100d9d77810 */ /* 0x000fe40007ffe0ff */
[----:B------:R-:W-:Y:S01]  /*6300*/  LOP3.LUT R30, R26, R24, R22, 0xfe, !PT ;  /* 0x000000181a1e7212 */ /* 0x000fe200078efe16 */
[----:B------:R-:W-:Y:S01]  /*6310*/  @P0 FADD.FTZ R59, R75, R59 ;  /* 0x0000003b4b3b0221 */ /* 0x000fe20000010000 */
[----:B------:R-:W-:Y:S02]  /*6320*/  SEL R24, RZ, 0x1, P3 ;  /* 0x00000001ff187807 */ /* 0x000fe40001800000 */
[----:B------:R-:W-:-:S02]  /*6330*/  LOP3.LUT R30, R30, R31, RZ, 0xfc, !PT ;  /* 0x0000001f1e1e7212 */ /* 0x000fc400078efcff */
        /* <DEDUP_REMOVED lines=24> */
.L_x_36993:
[----:B------:R-:W-:-:S07]  /*64c0*/  IMAD.MOV.U32 R30, RZ, RZ, R2 ;  /* 0x000000ffff1e7224 */ /* 0x000fce00078e0002 */
.L_x_36994:
[----:B------:R-:W-:Y:S05]  /*64d0*/  BSYNC B0 ;  /* 0x0000000000007941 */ /* 0x000fea0003800000 */
.L_x_36992:
        /* <DEDUP_REMOVED lines=16> */
.L_x_36998:
[----:B------:R-:W-:Y:S05]  /*65e0*/  BSYNC B1 ;  /* 0x0000000000017941 */ /* 0x000fea0003800000 */
.L_x_36997:
        /* <DEDUP_REMOVED lines=43> */
.L_x_36996:
[----:B------:R-:W-:Y:S05]  /*68a0*/  BSYNC B0 ;  /* 0x0000000000007941 */ /* 0x000fea0003800000 */
.L_x_36995:
        /* <DEDUP_REMOVED lines=22> */
.L_x_37000:
[----:B------:R-:W-:-:S07]  /*6a10*/  IMAD.MOV.U32 R30, RZ, RZ, R2 ;  /* 0x000000ffff1e7224 */ /* 0x000fce00078e0002 */
.L_x_37001:
[----:B------:R-:W-:Y:S05]  /*6a20*/  BSYNC B0 ;  /* 0x0000000000007941 */ /* 0x000fea0003800000 */
.L_x_36999:
        /* <DEDUP_REMOVED lines=16> */
.L_x_37005:
[----:B------:R-:W-:Y:S05]  /*6b30*/  BSYNC B1 ;  /* 0x0000000000017941 */ /* 0x000fea0003800000 */
.L_x_37004:
        /* <DEDUP_REMOVED lines=43> */
.L_x_37003:
[----:B------:R-:W-:Y:S05]  /*6df0*/  BSYNC B0 ;  /* 0x0000000000007941 */ /* 0x000fea0003800000 */
.L_x_37002:
        /* <DEDUP_REMOVED lines=22> */
.L_x_37007:
[----:B------:R-:W-:-:S07]  /*6f60*/  IMAD.MOV.U32 R20, RZ, RZ, R2 ;  /* 0x000000ffff147224 */ /* 0x000fce00078e0002 */
.L_x_37008:
[----:B------:R-:W-:Y:S05]  /*6f70*/  BSYNC B0 ;  /* 0x0000000000007941 */ /* 0x000fea0003800000 */
.L_x_37006:
        /* <DEDUP_REMOVED lines=16> */
.L_x_37012:
[----:B------:R-:W-:Y:S05]  /*7080*/  BSYNC B1 ;  /* 0x0000000000017941 */ /* 0x000fea0003800000 */
.L_x_37011:
        /* <DEDUP_REMOVED lines=43> */
.L_x_37010:
[----:B------:R-:W-:Y:S05]  /*7340*/  BSYNC B0 ;  /* 0x0000000000007941 */ /* 0x000fea0003800000 */
.L_x_37009:
        /* <DEDUP_REMOVED lines=21> */
.L_x_37014:
[----:B------:R-:W-:-:S07]  /*74a0*/  IMAD.MOV.U32 R20, RZ, RZ, R2 ;  /* 0x000000ffff147224 */ /* 0x000fce00078e0002 */
.L_x_37015:
[----:B------:R-:W-:Y:S05]  /*74b0*/  BSYNC B0 ;  /* 0x0000000000007941 */ /* 0x000fea0003800000 */
.L_x_37013:
        /* <DEDUP_REMOVED lines=16> */
.L_x_37019:
[----:B------:R-:W-:Y:S05]  /*75c0*/  BSYNC B1 ;  /* 0x0000000000017941 */ /* 0x000fea0003800000 */
.L_x_37018:
        /* <DEDUP_REMOVED lines=43> */
.L_x_37017:
[----:B------:R-:W-:Y:S05]  /*7880*/  BSYNC B0 ;  /* 0x0000000000007941 */ /* 0x000fea0003800000 */
.L_x_37016:
        /* <DEDUP_REMOVED lines=20> */
.L_x_37021:
[----:B------:R-:W-:-:S07]  /*79d0*/  IMAD.MOV.U32 R28, RZ, RZ, R2 ;  /* 0x000000ffff1c7224 */ /* 0x000fce00078e0002 */
.L_x_37022:
[----:B------:R-:W-:Y:S05]  /*79e0*/  BSYNC B0 ;  /* 0x0000000000007941 */ /* 0x000fea0003800000 */
.L_x_37020:
        /* <DEDUP_REMOVED lines=16> */
.L_x_37026:
[----:B------:R-:W-:Y:S05]  /*7af0*/  BSYNC B1 ;  /* 0x0000000000017941 */ /* 0x000fea0003800000 */
.L_x_37025:
        /* <DEDUP_REMOVED lines=43> */
.L_x_37024:
[----:B------:R-:W-:Y:S05]  /*7db0*/  BSYNC B0 ;  /* 0x0000000000007941 */ /* 0x000fea0003800000 */
.L_x_37023:
        /* <DEDUP_REMOVED lines=20> */
.L_x_37028:
[----:B------:R-:W-:-:S07]  /*7f00*/  IMAD.MOV.U32 R28, RZ, RZ, R2 ;  /* 0x000000ffff1c7224 */ /* 0x000fce00078e0002 */
.L_x_37029:
[----:B------:R-:W-:Y:S05]  /*7f10*/  BSYNC B0 ;  /* 0x0000000000007941 */ /* 0x000fea0003800000 */
.L_x_37027:
        /* <DEDUP_REMOVED lines=16> */
.L_x_37033:
[----:B------:R-:W-:Y:S05]  /*8020*/  BSYNC B1 ;  /* 0x0000000000017941 */ /* 0x000fea0003800000 */
.L_x_37032:
        /* <DEDUP_REMOVED lines=43> */
.L_x_37031:
[----:B------:R-:W-:Y:S05]  /*82e0*/  BSYNC B0 ;  /* 0x0000000000007941 */ /* 0x000fea0003800000 */
.L_x_37030:
        /* <DEDUP_REMOVED lines=20> */
.L_x_37035:
[----:B------:R-:W-:-:S07]  /*8430*/  IMAD.MOV.U32 R22, RZ, RZ, R2 ;  /* 0x000000ffff167224 */ /* 0x000fce00078e0002 */
.L_x_37036:
[----:B------:R-:W-:Y:S05]  /*8440*/  BSYNC B0 ;  /* 0x0000000000007941 */ /* 0x000fea0003800000 */
.L_x_37034:
        /* <DEDUP_REMOVED lines=16> */
.L_x_37040:
[----:B------:R-:W-:Y:S05]  /*8550*/  BSYNC B1 ;  /* 0x0000000000017941 */ /* 0x000fea0003800000 */
.L_x_37039:
        /* <DEDUP_REMOVED lines=43> */
.L_x_37038:
[----:B------:R-:W-:Y:S05]  /*8810*/  BSYNC B0 ;  /* 0x0000000000007941 */ /* 0x000fea0003800000 */
.L_x_37037:
        /* <DEDUP_REMOVED lines=20> */
.L_x_37042:
[----:B------:R-:W-:-:S07]  /*8960*/  IMAD.MOV.U32 R20, RZ, RZ, R2 ;  /* 0x000000ffff147224 */ /* 0x000fce00078e0002 */
.L_x_37043:
[----:B------:R-:W-:Y:S05]  /*8970*/  BSYNC B0 ;  /* 0x0000000000007941 */ /* 0x000fea0003800000 */
.L_x_37041:
        /* <DEDUP_REMOVED lines=18> */
.L_x_37047:
[----:B------:R-:W-:Y:S05]  /*8aa0*/  BSYNC B1 ;  /* 0x0000000000017941 */ /* 0x000fea0003800000 */
.L_x_37046:
        /* <DEDUP_REMOVED lines=43> */
.L_x_37045:
[----:B------:R-:W-:Y:S05]  /*8d60*/  BSYNC B0 ;  /* 0x0000000000007941 */ /* 0x000fea0003800000 */
.L_x_37044:
[----:B------:R-:W-:Y:S01]  /*8d70*/  I2FP.F32.U32 R21, R20 ;  /* 0x0000001400157245 */ /* 0x000fe20000201000 */
[----:B------:R-:W-:Y:S01]  /*8d80*/  HADD2.F32 R23, -RZ, R23.H1_H1 ;  /* 0x30000017ff177230 */ /* 0x000fe20000004100 */
[----:B------:R-:W-:Y:S01]  /*8d90*/  SEL R28, RZ, 0x10000, P5 ;  /* 0x00010000ff1c7807 */ /* 0x000fe20002800000 */
[----:B------:R-:W-:Y:S01]  /*8da0*/  VIADD R221, R217, 0x180 ;  /* 0x00000180d9dd7836 */ /* 0x000fe20000000000 */
        /* <DEDUP_REMOVED lines=47> */
.L_x_37049:
[----:B------:R-:W-:-:S07]  /*90a0*/  MOV R24, R2 ;  /* 0x0000000200187202 */ /* 0x000fce0000000f00 */
.L_x_37050:
[----:B------:R-:W-:Y:S05]  /*90b0*/  BSYNC B0 ;  /* 0x0000000000007941 */ /* 0x000fea0003800000 */
.L_x_37048:
        /* <DEDUP_REMOVED lines=16> */
.L_x_37054:
[----:B------:R-:W-:Y:S05]  /*91c0*/  BSYNC B1 ;  /* 0x0000000000017941 */ /* 0x000fea0003800000 */
.L_x_37053:
        /* <DEDUP_REMOVED lines=43> */
.L_x_37052:
[----:B------:R-:W-:Y:S05]  /*9480*/  BSYNC B0 ;  /* 0x0000000000007941 */ /* 0x000fea0003800000 */
.L_x_37051:
        /* <DEDUP_REMOVED lines=22> */
.L_x_37056:
[----:B------:R-:W-:-:S07]  /*95f0*/  MOV R24, R2 ;  /* 0x0000000200187202 */ /* 0x000fce0000000f00 */
.L_x_37057:
[----:B------:R-:W-:Y:S05]  /*9600*/  BSYNC B0 ;  /* 0x0000000000007941 */ /* 0x000fea0003800000 */
.L_x_37055:
        /* <DEDUP_REMOVED lines=16> */
.L_x_37061:
[----:B------:R-:W-:Y:S05]  /*9710*/  BSYNC B1 ;  /* 0x0000000000017941 */ /* 0x000fea0003800000 */
.L_x_37060:
        /* <DEDUP_REMOVED lines=43> */
.L_x_37059:
[----:B------:R-:W-:Y:S05]  /*99d0*/  BSYNC B0 ;  /* 0x0000000000007941 */ /* 0x000fea0003800000 */
.L_x_37058:
        /* <DEDUP_REMOVED lines=22> */
.L_x_37063:
[----:B------:R-:W-:-:S07]  /*9b40*/  MOV R20, R2 ;  /* 0x0000000200147202 */ /* 0x000fce0000000f00 */
.L_x_37064:
[----:B------:R-:W-:Y:S05]  /*9b50*/  BSYNC B0 ;  /* 0x0000000000007941 */ /* 0x000fea0003800000 */
.L_x_37062:
        /* <DEDUP_REMOVED lines=16> */
.L_x_37068:
[----:B------:R-:W-:Y:S05]  /*9c60*/  BSYNC B1 ;  /* 0x0000000000017941 */ /* 0x000fea0003800000 */
.L_x_37067:
        /* <DEDUP_REMOVED lines=43> */
.L_x_37066:
[----:B------:R-:W-:Y:S05]  /*9f20*/  BSYNC B0 ;  /* 0x0000000000007941 */ /* 0x000fea0003800000 */
.L_x_37065:
        /* <DEDUP_REMOVED lines=22> */
.L_x_37070:
[----:B------:R-:W-:-:S07]  /*a090*/  MOV R20, R2 ;  /* 0x0000000200147202 */ /* 0x000fce0000000f00 */
.L_x_37071:
[----:B------:R-:W-:Y:S05]  /*a0a0*/  BSYNC B0 ;  /* 0x0000000000007941 */ /* 0x000fea0003800000 */
.L_x_37069:
        /* <DEDUP_REMOVED lines=16> */
.L_x_37075:
[----:B------:R-:W-:Y:S05]  /*a1b0*/  BSYNC B1 ;  /* 0x0000000000017941 */ /* 0x000fea0003800000 */
.L_x_37074:
        /* <DEDUP_REMOVED lines=44> */
.L_x_37073:
[----:B------:R-:W-:Y:S05]  /*a480*/  BSYNC B0 ;  /* 0x0000000000007941 */ /* 0x000fea0003800000 */
.L_x_37072:
        /* <DEDUP_REMOVED lines=20> */
.L_x_37077:
[----:B------:R-:W-:-:S07]  /*a5d0*/  IMAD.MOV.U32 R20, RZ, RZ, R2 ;  /* 0x000000ffff147224 */ /* 0x000fce00078e0002 */
.L_x_37078:
[----:B------:R-:W-:Y:S05]  /*a5e0*/  BSYNC B0 ;  /* 0x0000000000007941 */ /* 0x000fea0003800000 */
.L_x_37076:
        /* <DEDUP_REMOVED lines=16> */
.L_x_37082:
[----:B------:R-:W-:Y:S05]  /*a6f0*/  BSYNC B1 ;  /* 0x0000000000017941 */ /* 0x000fea0003800000 */
.L_x_37081:
        /* <DEDUP_REMOVED lines=43> */
.L_x_37080:
[----:B------:R-:W-:Y:S05]  /*a9b0*/  BSYNC B0 ;  /* 0x0000000000007941 */ /* 0x000fea0003800000 */
.L_x_37079:
        /* <DEDUP_REMOVED lines=20> */
.L_x_37084:
[----:B------:R-:W-:-:S07]  /*ab00*/  IMAD.MOV.U32 R20, RZ, RZ, R2 ;  /* 0x000000ffff147224 */ /* 0x000fce00078e0002 */
.L_x_37085:
[----:B------:R-:W-:Y:S05]  /*ab10*/  BSYNC B0 ;  /* 0x0000000000007941 */ /* 0x000fea0003800000 */
.L_x_37083:
        /* <DEDUP_REMOVED lines=16> */
.L_x_37089:
[----:B------:R-:W-:Y:S05]  /*ac20*/  BSYNC B1 ;  /* 0x0000000000017941 */ /* 0x000fea0003800000 */
.L_x_37088:
        /* <DEDUP_REMOVED lines=44> */
.L_x_37087:
[----:B------:R-:W-:Y:S05]  /*aef0*/  BSYNC B0 ;  /* 0x0000000000007941 */ /* 0x000fea0003800000 */
.L_x_37086:
        /* <DEDUP_REMOVED lines=20> */
.L_x_37091:
[----:B------:R-:W-:-:S07]  /*b040*/  MOV R20, R2 ;  /* 0x0000000200147202 */ /* 0x000fce0000000f00 */
.L_x_37092:
[----:B------:R-:W-:Y:S05]  /*b050*/  BSYNC B0 ;  /* 0x0000000000007941 */ /* 0x000fea0003800000 */
.L_x_37090:
        /* <DEDUP_REMOVED lines=16> */
.L_x_37096:
[----:B------:R-:W-:Y:S05]  /*b160*/  BSYNC B1 ;  /* 0x0000000000017941 */ /* 0x000fea0003800000 */
.L_x_37095:
        /* <DEDUP_REMOVED lines=44> */
.L_x_37094:
[----:B------:R-:W-:Y:S05]  /*b430*/  BSYNC B0 ;  /* 0x0000000000007941 */ /* 0x000fea0003800000 */
.L_x_37093:
        /* <DEDUP_REMOVED lines=20> */
.L_x_37098:
[----:B------:R-:W-:-:S07]  /*b580*/  IMAD.MOV.U32 R22, RZ, RZ, R2 ;  /* 0x000000ffff167224 */ /* 0x000fce00078e0002 */
.L_x_37099:
[----:B------:R-:W-:Y:S05]  /*b590*/  BSYNC B0 ;  /* 0x0000000000007941 */ /* 0x000fea0003800000 */
.L_x_37097:
        /* <DEDUP_REMOVED lines=18> */
.L_x_37103:
[----:B------:R-:W-:Y:S05]  /*b6c0*/  BSYNC B1 ;  /* 0x0000000000017941 */ /* 0x000fea0003800000 */
.L_x_37102:
        /* <DEDUP_REMOVED lines=44> */
.L_x_37101:
[----:B------:R-:W-:Y:S05]  /*b990*/  BSYNC B0 ;  /* 0x0000000000007941 */ /* 0x000fea0003800000 */
.L_x_37100:
[----:B------:R-:W-:Y:S01]  /*b9a0*/  I2FP.F32.U32 R21, R22 ;  /* 0x0000001600157245 */ /* 0x000fe20000201000 */
[----:B------:R-:W-:Y:S01]  /*b9b0*/  HADD2.F32 R23, -RZ, R23.H1_H1 ;  /* 0x30000017ff177230 */ /* 0x000fe20000004100 */
        /* <DEDUP_REMOVED lines=49> */
.L_x_37105:
[----:B------:R-:W-:-:S07]  /*bcd0*/  IMAD.MOV.U32 R30, RZ, RZ, R2 ;  /* 0x000000ffff1e7224 */ /* 0x000fce00078e0002 */
.L_x_37106:
[----:B------:R-:W-:Y:S05]  /*bce0*/  BSYNC B0 ;  /* 0x0000000000007941 */ /* 0x000fea0003800000 */
.L_x_37104:
        /* <DEDUP_REMOVED lines=16> */
.L_x_37110:
[----:B------:R-:W-:Y:S05]  /*bdf0*/  BSYNC B1 ;  /* 0x0000000000017941 */ /* 0x000fea0003800000 */
.L_x_37109:
        /* <DEDUP_REMOVED lines=44> */
.L_x_37108:
[----:B------:R-:W-:Y:S05]  /*c0c0*/  BSYNC B0 ;  /* 0x0000000000007941 */ /* 0x000fea0003800000 */
.L_x_37107:
        /* <DEDUP_REMOVED lines=22> */
.L_x_37112:
[----:B------:R-:W-:-:S07]  /*c230*/  MOV R30, R2 ;  /* 0x00000002001e7202 */ /* 0x000fce0000000f00 */
.L_x_37113:
[----:B------:R-:W-:Y:S05]  /*c240*/  BSYNC B0 ;  /* 0x0000000000007941 */ /* 0x000fea0003800000 */
.L_x_37111:
        /* <DEDUP_REMOVED lines=16> */
.L_x_37117:
[----:B------:R-:W-:Y:S05]  /*c350*/  BSYNC B1 ;  /* 0x0000000000017941 */ /* 0x000fea0003800000 */
.L_x_37116:
        /* <DEDUP_REMOVED lines=44> */
.L_x_37115:
[----:B------:R-:W-:Y:S05]  /*c620*/  BSYNC B0 ;  /* 0x0000000000007941 */ /* 0x000fea0003800000 */
.L_x_37114:
        /* <DEDUP_REMOVED lines=22> */
.L_x_37119:
[----:B------:R-:W-:-:S07]  /*c790*/  IMAD.MOV.U32 R20, RZ, RZ, R2 ;  /* 0x000000ffff147224 */ /* 0x000fce00078e0002 */
.L_x_37120:
[----:B------:R-:W-:Y:S05]  /*c7a0*/  BSYNC B0 ;  /* 0x0000000000007941 */ /* 0x000fea0003800000 */
.L_x_37118:
        /* <DEDUP_REMOVED lines=16> */
.L_x_37124:
[----:B------:R-:W-:Y:S05]  /*c8b0*/  BSYNC B1 ;  /* 0x0000000000017941 */ /* 0x000fea0003800000 */
.L_x_37123:
        /* <DEDUP_REMOVED lines=44> */
.L_x_37122:
[----:B------:R-:W-:Y:S05]  /*cb80*/  BSYNC B0 ;  /* 0x0000000000007941 */ /* 0x000fea0003800000 */
.L_x_37121:
        /* <DEDUP_REMOVED lines=22> */
.L_x_37126:
[----:B------:R-:W-:-:S07]  /*ccf0*/  IMAD.MOV.U32 R20, RZ, RZ, R2 ;  /* 0x000000ffff147224 */ /* 0x000fce00078e0002 */
.L_x_37127:
[----:B------:R-:W-:Y:S05]  /*cd00*/  BSYNC B0 ;  /* 0x0000000000007941 */ /* 0x000fea0003800000 */
.L_x_37125:
        /* <DEDUP_REMOVED lines=16> */
.L_x_37131:
[----:B------:R-:W-:Y:S05]  /*ce10*/  BSYNC B1 ;  /* 0x0000000000017941 */ /* 0x000fea0003800000 */
.L_x_37130:
        /* <DEDUP_REMOVED lines=44> */
.L_x_37129:
[----:B------:R-:W-:Y:S05]  /*d0e0*/  BSYNC B0 ;  /* 0x0000000000007941 */ /* 0x000fea0003800000 */
.L_x_37128:
        /* <DEDUP_REMOVED lines=20> */
.L_x_37133:
[----:B------:R-:W-:-:S07]  /*d230*/  IMAD.MOV.U32 R28, RZ, RZ, R2 ;  /* 0x000000ffff1c7224 */ /* 0x000fce00078e0002 */
.L_x_37134:
[----:B------:R-:W-:Y:S05]  /*d240*/  BSYNC B0 ;  /* 0x0000000000007941 */ /* 0x000fea0003800000 */
.L_x_37132:
        /* <DEDUP_REMOVED lines=16> */
.L_x_37138:
[----:B------:R-:W-:Y:S05]  /*d350*/  BSYNC B1 ;  /* 0x0000000000017941 */ /* 0x000fea0003800000 */
.L_x_37137:
        /* <DEDUP_REMOVED lines=44> */
.L_x_37136:
[----:B------:R-:W-:Y:S05]  /*d620*/  BSYNC B0 ;  /* 0x0000000000007941 */ /* 0x000fea0003800000 */
.L_x_37135:
        /* <DEDUP_REMOVED lines=20> */
.L_x_37140:
[----:B------:R-:W-:-:S07]  /*d770*/  IMAD.MOV.U32 R30, RZ, RZ, R2 ;  /* 0x000000ffff1e7224 */ /* 0x000fce00078e0002 */
.L_x_37141:
[----:B------:R-:W-:Y:S05]  /*d780*/  BSYNC B0 ;  /* 0x0000000000007941 */ /* 0x000fea0003800000 */
.L_x_37139:
        /* <DEDUP_REMOVED lines=16> */
.L_x_37145:
[----:B------:R-:W-:Y:S05]  /*d890*/  BSYNC B1 ;  /* 0x0000000000017941 */ /* 0x000fea0003800000 */
.L_x_37144:
        /* <DEDUP_REMOVED lines=44> */
.L_x_37143:
[----:B------:R-:W-:Y:S05]  /*db60*/  BSYNC B0 ;  /* 0x0000000000007941 */ /* 0x000fea0003800000 */
.L_x_37142:
        /* <DEDUP_REMOVED lines=20> */
.L_x_37147:
[----:B------:R-:W-:-:S07]  /*dcb0*/  IMAD.MOV.U32 R22, RZ, RZ, R2 ;  /* 0x000000ffff167224 */ /* 0x000fce00078e0002 */
.L_x_37148:
[----:B------:R-:W-:Y:S05]  /*dcc0*/  BSYNC B0 ;  /* 0x0000000000007941 */ /* 0x000fea0003800000 */
.L_x_37146:
        /* <DEDUP_REMOVED lines=16> */
.L_x_37152:
[----:B------:R-:W-:Y:S05]  /*ddd0*/  BSYNC B1 ;  /* 0x0000000000017941 */ /* 0x000fea0003800000 */
.L_x_37151:
        /* <DEDUP_REMOVED lines=44> */
.L_x_37150:
[----:B------:R-:W-:Y:S05]  /*e0a0*/  BSYNC B0 ;  /* 0x0000000000007941 */ /* 0x000fea0003800000 */
.L_x_37149:
        /* <DEDUP_REMOVED lines=20> */
.L_x_37154:
[----:B------:R-:W-:-:S07]  /*e1f0*/  IMAD.MOV.U32 R22, RZ, RZ, R2 ;  /* 0x000000ffff167224 */ /* 0x000fce00078e0002 */
.L_x_37155:
[----:B------:R-:W-:Y:S05]  /*e200*/  BSYNC B0 ;  /* 0x0000000000007941 */ /* 0x000fea0003800000 */
.L_x_37153:
        /* <DEDUP_REMOVED lines=18> */
.L_x_37159:
[----:B------:R-:W-:Y:S05]  /*e330*/  BSYNC B1 ;  /* 0x0000000000017941 */ /* 0x000fea0003800000 */
.L_x_37158:
        /* <DEDUP_REMOVED lines=44> */
.L_x_37157:
[----:B------:R-:W-:Y:S05]  /*e600*/  BSYNC B0 ;  /* 0x0000000000007941 */ /* 0x000fea0003800000 */
.L_x_37156:
        /* <DEDUP_REMOVED lines=51> */
.L_x_37161:
[----:B------:R-:W-:-:S07]  /*e940*/  MOV R30, R2 ;  /* 0x00000002001e7202 */ /* 0x000fce0000000f00 */
.L_x_37162:
[----:B------:R-:W-:Y:S05]  /*e950*/  BSYNC B0 ;  /* 0x0000000000007941 */ /* 0x000fea0003800000 */
.L_x_37160:
        /* <DEDUP_REMOVED lines=16> */
.L_x_37166:
[----:B------:R-:W-:Y:S05]  /*ea60*/  BSYNC B1 ;  /* 0x0000000000017941 */ /* 0x000fea0003800000 */
.L_x_37165:
        /* <DEDUP_REMOVED lines=43> */
.L_x_37164:
[----:B------:R-:W-:Y:S05]  /*ed20*/  BSYNC B0 ;  /* 0x0000000000007941 */ /* 0x000fea0003800000 */
.L_x_37163:
        /* <DEDUP_REMOVED lines=22> */
.L_x_37168:
[----:B------:R-:W-:-:S07]  /*ee90*/  IMAD.MOV.U32 R29, RZ, RZ, R2 ;  /* 0x000000ffff1d7224 */ /* 0x000fce00078e0002 */
.L_x_37169:
[----:B------:R-:W-:Y:S05]  /*eea0*/  BSYNC B0 ;  /* 0x0000000000007941 */ /* 0x000fea0003800000 */
.L_x_37167:
        /* <DEDUP_REMOVED lines=16> */
.L_x_37173:
[----:B------:R-:W-:Y:S05]  /*efb0*/  BSYNC B1 ;  /* 0x0000000000017941 */ /* 0x000fea0003800000 */
.L_x_37172:
        /* <DEDUP_REMOVED lines=43> */
.L_x_37171:
[----:B------:R-:W-:Y:S05]  /*f270*/  BSYNC B0 ;  /* 0x0000000000007941 */ /* 0x000fea0003800000 */
.L_x_37170:
        /* <DEDUP_REMOVED lines=22> */
.L_x_37175:
[----:B------:R-:W-:-:S07]  /*f3e0*/  MOV R20, R2 ;  /* 0x0000000200147202 */ /* 0x000fce0000000f00 */
.L_x_37176:
[----:B------:R-:W-:Y:S05]  /*f3f0*/  BSYNC B0 ;  /* 0x0000000000007941 */ /* 0x000fea0003800000 */
.L_x_37174:
        /* <DEDUP_REMOVED lines=16> */
.L_x_37180:
[----:B------:R-:W-:Y:S05]  /*f500*/  BSYNC B1 ;  /* 0x0000000000017941 */ /* 0x000fea0003800000 */
.L_x_37179:
        /* <DEDUP_REMOVED lines=43> */
.L_x_37178:
[----:B------:R-:W-:Y:S05]  /*f7c0*/  BSYNC B0 ;  /* 0x0000000000007941 */ /* 0x000fea0003800000 */
.L_x_37177:
        /* <DEDUP_REMOVED lines=22> */
.L_x_37182:
[----:B------:R-:W-:-:S07]  /*f930*/  MOV R20, R2 ;  /* 0x0000000200147202 */ /* 0x000fce0000000f00 */
.L_x_37183:
[----:B------:R-:W-:Y:S05]  /*f940*/  BSYNC B0 ;  /* 0x0000000000007941 */ /* 0x000fea0003800000 */
.L_x_37181:
        /* <DEDUP_REMOVED lines=16> */
.L_x_37187:
[----:B------:R-:W-:Y:S05]  /*fa50*/  BSYNC B1 ;  /* 0x0000000000017941 */ /* 0x000fea0003800000 */
.L_x_37186:
        /* <DEDUP_REMOVED lines=43> */
.L_x_37185:
[----:B------:R-:W-:Y:S05]  /*fd10*/  BSYNC B0 ;  /* 0x0000000000007941 */ /* 0x000fea0003800000 */
.L_x_37184:
        /* <DEDUP_REMOVED lines=20> */
.L_x_37189:
[----:B------:R-:W-:-:S07]  /*fe60*/  IMAD.MOV.U32 R194, RZ, RZ, R2 ;  /* 0x000000ffffc27224 */ /* 0x000fce00078e0002 */
.L_x_37190:
[----:B------:R-:W-:Y:S05]  /*fe70*/  BSYNC B0 ;  /* 0x0000000000007941 */ /* 0x000fea0003800000 */
.L_x_37188:
        /* <DEDUP_REMOVED lines=16> */
.L_x_37194:
[----:B------:R-:W-:Y:S05]  /*ff80*/  BSYNC B1 ;  /* 0x0000000000017941 */ /* 0x000fea0003800000 */
.L_x_37193:
        /* <DEDUP_REMOVED lines=43> */
.L_x_37192:
[----:B------:R-:W-:Y:S05]  /*10240*/  BSYNC B0 ;  /* 0x0000000000007941 */ /* 0x000fea0003800000 */
.L_x_37191:
        /* <DEDUP_REMOVED lines=20> */
.L_x_37196:
[----:B------:R-:W-:-:S07]  /*10390*/  MOV R25, R2 ;  /* 0x0000000200197202 */ /* 0x000fce0000000f00 */
.L_x_37197:
[----:B------:R-:W-:Y:S05]  /*103a0*/  BSYNC B0 ;  /* 0x0000000000007941 */ /* 0x000fea0003800000 */
.L_x_37195:
        /* <DEDUP_REMOVED lines=16> */
.L_x_37201:
[----:B------:R-:W-:Y:S05]  /*104b0*/  BSYNC B1 ;  /* 0x0000000000017941 */ /* 0x000fea0003800000 */
.L_x_37200:
        /* <DEDUP_REMOVED lines=43> */
.L_x_37199:
[----:B------:R-:W-:Y:S05]  /*10770*/  BSYNC B0 ;  /* 0x0000000000007941 */ /* 0x000fea0003800000 */
.L_x_37198:
        /* <DEDUP_REMOVED lines=20> */
.L_x_37203:
[----:B------:R-:W-:-:S07]  /*108c0*/  MOV R22, R2 ;  /* 0x0000000200167202 */ /* 0x000fce0000000f00 */
.L_x_37204:
[----:B------:R-:W-:Y:S05]  /*108d0*/  BSYNC B0 ;  /* 0x0000000000007941 */ /* 0x000fea0003800000 */
.L_x_37202:
        /* <DEDUP_REMOVED lines=16> */
.L_x_37208:
[----:B------:R-:W-:Y:S05]  /*109e0*/  BSYNC B1 ;  /* 0x0000000000017941 */ /* 0x000fea0003800000 */
.L_x_37207:
        /* <DEDUP_REMOVED lines=43> */
.L_x_37206:
[----:B------:R-:W-:Y:S05]  /*10ca0*/  BSYNC B0 ;  /* 0x0000000000007941 */ /* 0x000fea0003800000 */
.L_x_37205:
        /* <DEDUP_REMOVED lines=20> */
.L_x_37210:
[----:B------:R-:W-:-:S07]  /*10df0*/  IMAD.MOV.U32 R22, RZ, RZ, R2 ;  /* 0x000000ffff167224 */ /* 0x000fce00078e0002 */
.L_x_37211:
[----:B------:R-:W-:Y:S05]  /*10e00*/  BSYNC B0 ;  /* 0x0000000000007941 */ /* 0x000fea0003800000 */
.L_x_37209:
        /* <DEDUP_REMOVED lines=18> */
.L_x_37215:
[----:B------:R-:W-:Y:S05]  /*10f30*/  BSYNC B1 ;  /* 0x0000000000017941 */ /* 0x000fea0003800000 */
.L_x_37214:
        /* <DEDUP_REMOVED lines=43> */
.L_x_37213:
[----:B------:R-:W-:Y:S05]  /*111f0*/  BSYNC B0 ;  /* 0x0000000000007941 */ /* 0x000fea0003800000 */
.L_x_37212:
[----:B------:R-:W-:Y:S01]  /*11200*/  I2FP.F32.U32 R21, R22 ;  /* 0x0000001600157245 */ /* 0x000fe20000201000 */
[----:B------:R-:W-:Y:S01]  /*11210*/  HADD2.F32 R23, -RZ, R23.H1_H1 ;  /* 0x30000017ff177230 */ /* 0x000fe20000004100 */
[----:B------:R-:W-:Y:S02]  /*11220*/  SEL R212, RZ, 0x10000, P5 ;  /* 0x00010000ffd47807 */ /* 0x000fe40002800000 */
[----:B------:R-:W-:Y:S01]  /*11230*/  SEL R229, RZ, 0x100, P4 ;  /* 0x00000100ffe57807 */ /* 0x000fe20002000000 */
[----:B------:R-:W-:Y:S01]  /*11240*/  FFMA.FTZ R27, R21, R216, 1.1641532182693481445e-10 ;  /* 0x2f000000151b7423 */ /* 0x000fe200000100d8 */
[C---:B------:R-:W-:Y:S01]  /*11250*/  LOP3.LUT P5, RZ, R0.reuse, 0x4, RZ, 0xc0, !PT ;  /* 0x0000000400ff7812 */ /* 0x040fe200078ac0ff */
[----:B------:R-:W0:Y:S01]  /*11260*/  @P1 LDC.64 R20, c[0x0][0x230] ;  /* 0x00008c00ff141b82 */ /* 0x000e220000000a00 */
[----:B------:R-:W-:Y:S02]  /*11270*/  LOP3.LUT P4, RZ, R0, 0x2, RZ, 0xc0, !PT ;  /* 0x0000000200ff7812 */ /* 0x000fe4000788c0ff */
[----:B------:R-:W-:-:S02]  /*11280*/  SEL R226, RZ, 0x1, P2 ;  /* 0x00000001ffe27807 */ /* 0x000fc40001000000 */
        /* <DEDUP_REMOVED lines=9> */
[----:B------:R-:W-:Y:S01]  /*11320*/  IMAD.WIDE.U32 R22, R22, 0x100, RZ ;  /* 0x0000010016167825 */ /* 0x000fe200078e00ff */
[----:B------:R-:W-:Y:S02]  /*11330*/  LOP3.LUT R229, R229, R219, R212, 0xfe, !PT ;  /* 0x000000dbe5e57212 */ /* 0x000fe400078efed4 */
[----:B------:R-:W-:Y:S02]  /*11340*/  SEL R219, RZ, 0x1, P6 ;  /* 0x00000001ffdb7807 */ /* 0x000fe40003000000 */
[----:B------:R-:W-:Y:S02]  /*11350*/  LOP3.LUT R22, R22, R226, R194, 0xfe, !PT ;  /* 0x000000e216167212 */ /* 0x000fe400078efec2 */
[----:B------:R-:W-:Y:S02]  /*11360*/  SEL R226, RZ, 0x1, P3 ;  /* 0x00000001ffe27807 */ /* 0x000fe40001800000 */
[----:B------:R-:W-:-:S02]  /*11370*/  FSEL R27, R27, RZ, !P2 ;  /* 0x000000ff1b1b7208 */ /* 0x000fc40005000000 */
[----:B------:R-:W-:Y:S02]  /*11380*/  LOP3.LUT R22, R22, R219, RZ, 0xfc, !PT ;  /* 0x000000db16167212 */ /* 0x000fe400078efcff */
[----:B------:R-:W-:Y:S01]  /*11390*/  LOP3.LUT R227, R227, R229, R226, 0xfe, !PT ;  /* 0x000000e5e3e37212 */ /* 0x000fe200078efee2 */
[----:B------:R-:W-:Y:S01]  /*113a0*/  IMAD.WIDE.U32 R228, R225, 0x20, R208 ;  /* 0x00000020e1e47825 */ /* 0x000fe200078e00d0 */
[----:B------:R-:W-:-:S03]  /*113b0*/  IADD3 R219, R217, 0x300, RZ ;  /* 0x00000300d9db7810 */ /* 0x000fc60007ffe0ff */
[----:B------:R-:W-:Y:S01]  /*113c0*/  @P0 FADD.FTZ R27, R75, R27 ;  /* 0x0000001b4b1b0221 */ /* 0x000fe20000010000 */
        /* <DEDUP_REMOVED lines=22> */
.L_x_37217:
[----:B------:R-:W-:-:S07]  /*11530*/  IMAD.MOV.U32 R212, RZ, RZ, R2 ;  /* 0x000000ffffd47224 */ /* 0x000fce00078e0002 */
.L_x_37218:
[----:B------:R-:W-:Y:S05]  /*11540*/  BSYNC B0 ;  /* 0x0000000000007941 */ /* 0x000fea0003800000 */
.L_x_37216:
        /* <DEDUP_REMOVED lines=16> */
.L_x_37222:
[----:B------:R-:W-:Y:S05]  /*11650*/  BSYNC B1 ;  /* 0x0000000000017941 */ /* 0x000fea0003800000 */
.L_x_37221:
        /* <DEDUP_REMOVED lines=43> */
.L_x_37220:
[----:B------:R-:W-:Y:S05]  /*11910*/  BSYNC B0 ;  /* 0x0000000000007941 */ /* 0x000fea0003800000 */
.L_x_37219:
        /* <DEDUP_REMOVED lines=22> */
.L_x_37224:
[----:B------:R-:W-:-:S07]  /*11a80*/  MOV R21, R2 ;  /* 0x0000000200157202 */ /* 0x000fce0000000f00 */
.L_x_37225:
[----:B------:R-:W-:Y:S05]  /*11a90*/  BSYNC B0 ;  /* 0x0000000000007941 */ /* 0x000fea0003800000 */
.L_x_37223:
        /* <DEDUP_REMOVED lines=16> */
.L_x_37229:
[----:B------:R-:W-:Y:S05]  /*11ba0*/  BSYNC B1 ;  /* 0x0000000000017941 */ /* 0x000fea0003800000 */
.L_x_37228:
        /* <DEDUP_REMOVED lines=43> */
.L_x_37227:
[----:B------:R-:W-:Y:S05]  /*11e60*/  BSYNC B0 ;  /* 0x0000000000007941 */ /* 0x000fea0003800000 */
.L_x_37226:
        /* <DEDUP_REMOVED lines=22> */
.L_x_37231:
[----:B------:R-:W-:-:S07]  /*11fd0*/  MOV R192, R2 ;  /* 0x0000000200c07202 */ /* 0x000fce0000000f00 */
.L_x_37232:
[----:B------:R-:W-:Y:S05]  /*11fe0*/  BSYNC B0 ;  /* 0x0000000000007941 */ /* 0x000fea0003800000 */
.L_x_37230:
        /* <DEDUP_REMOVED lines=16> */
.L_x_37236:
[----:B------:R-:W-:Y:S05]  /*120f0*/  BSYNC B1 ;  /* 0x0000000000017941 */ /* 0x000fea0003800000 */
.L_x_37235:
        /* <DEDUP_REMOVED lines=43> */
.L_x_37234:
[----:B------:R-:W-:Y:S05]  /*123b0*/  BSYNC B0 ;  /* 0x0000000000007941 */ /* 0x000fea0003800000 */
.L_x_37233:
        /* <DEDUP_REMOVED lines=20> */
.L_x_37238:
[----:B------:R-:W-:-:S07]  /*12500*/  IMAD.MOV.U32 R23, RZ, RZ, R2 ;  /* 0x000000ffff177224 */ /* 0x000fce00078e0002 */
.L_x_37239:
[----:B------:R-:W-:Y:S05]  /*12510*/  BSYNC B0 ;  /* 0x0000000000007941 */ /* 0x000fea0003800000 */
.L_x_37237:
        /* <DEDUP_REMOVED lines=16> */
.L_x_37243:
[----:B------:R-:W-:Y:S05]  /*12620*/  BSYNC B1 ;  /* 0x0000000000017941 */ /* 0x000fea0003800000 */
.L_x_37242:
        /* <DEDUP_REMOVED lines=43> */
.L_x_37241:
[----:B------:R-:W-:Y:S05]  /*128e0*/  BSYNC B0 ;  /* 0x0000000000007941 */ /* 0x000fea0003800000 */
.L_x_37240:
        /* <DEDUP_REMOVED lines=20> */
.L_x_37245:
[----:B------:R-:W-:-:S07]  /*12a30*/  MOV R212, R2 ;  /* 0x0000000200d47202 */ /* 0x000fce0000000f00 */
.L_x_37246:
[----:B------:R-:W-:Y:S05]  /*12a40*/  BSYNC B0 ;  /* 0x0000000000007941 */ /* 0x000fea0003800000 */
.L_x_37244:
        /* <DEDUP_REMOVED lines=16> */
.L_x_37250:
[----:B------:R-:W-:Y:S05]  /*12b50*/  BSYNC B1 ;  /* 0x0000000000017941 */ /* 0x000fea0003800000 */
.L_x_37249:
        /* <DEDUP_REMOVED lines=43> */
.L_x_37248:
[----:B------:R-:W-:Y:S05]  /*12e10*/  BSYNC B0 ;  /* 0x0000000000007941 */ /* 0x000fea0003800000 */
.L_x_37247:
        /* <DEDUP_REMOVED lines=20> */
.L_x_37252:
[----:B------:R-:W-:-:S07]  /*12f60*/  MOV R193, R2 ;  /* 0x0000000200c17202 */ /* 0x000fce0000000f00 */
.L_x_37253:
[----:B------:R-:W-:Y:S05]  /*12f70*/  BSYNC B0 ;  /* 0x0000000000007941 */ /* 0x000fea0003800000 */
.L_x_37251:
        /* <DEDUP_REMOVED lines=16> */
.L_x_37257:
[----:B------:R-:W-:Y:S05]  /*13080*/  BSYNC B1 ;  /* 0x0000000000017941 */ /* 0x000fea0003800000 */
.L_x_37256:
        /* <DEDUP_REMOVED lines=43> */
.L_x_37255:
[----:B------:R-:W-:Y:S05]  /*13340*/  BSYNC B0 ;  /* 0x0000000000007941 */ /* 0x000fea0003800000 */
.L_x_37254:
        /* <DEDUP_REMOVED lines=20> */
.L_x_37259:
[----:B------:R-:W-:-:S07]  /*13490*/  IMAD.MOV.U32 R194, RZ, RZ, R2 ;  /* 0x000000ffffc27224 */ /* 0x000fce00078e0002 */
.L_x_37260:
[----:B------:R-:W-:Y:S05]  /*134a0*/  BSYNC B0 ;  /* 0x0000000000007941 */ /* 0x000fea0003800000 */
.L_x_37258:
        /* <DEDUP_REMOVED lines=16> */
.L_x_37264:
[----:B------:R-:W-:Y:S05]  /*135b0*/  BSYNC B1 ;  /* 0x0000000000017941 */ /* 0x000fea0003800000 */
.L_x_37263:
        /* <DEDUP_REMOVED lines=43> */
.L_x_37262:
[----:B------:R-:W-:Y:S05]  /*13870*/  BSYNC B0 ;  /* 0x0000000000007941 */ /* 0x000fea0003800000 */
.L_x_37261:
        /* <DEDUP_REMOVED lines=20> */
.L_x_37266:
[----:B------:R-:W-:-:S07]  /*139c0*/  MOV R224, R2 ;  /* 0x0000000200e07202 */ /* 0x000fce0000000f00 */
.L_x_37267:
[----:B------:R-:W-:Y:S05]  /*139d0*/  BSYNC B0 ;  /* 0x0000000000007941 */ /* 0x000fea0003800000 */
.L_x_37265:
        /* <DEDUP_REMOVED lines=18> */
.L_x_37271:
[----:B------:R-:W-:Y:S05]  /*13b00*/  BSYNC B1 ;  /* 0x0000000000017941 */ /* 0x000fea0003800000 */
.L_x_37270:
        /* <DEDUP_REMOVED lines=43> */
.L_x_37269:
[----:B------:R-:W-:Y:S05]  /*13dc0*/  BSYNC B0 ;  /* 0x0000000000007941 */ /* 0x000fea0003800000 */
.L_x_37268:
[----:B------:R-:W-:Y:S01]  /*13dd0*/  FADD.FTZ R226, RZ, R68 ;  /* 0x00000044ffe27221 */ /* 0x000fe20000010000 */
[----:B------:R-:W-:Y:S01]  /*13de0*/  SEL R232, RZ, 0x10000, P5 ;  /* 0x00010000ffe87807 */ /* 0x000fe20002800000 */
[----:B------:R-:W-:Y:S01]  /*13df0*/  HADD2.F32 R195, -RZ, R195.H1_H1 ;  /* 0x300000c3ffc37230 */ /* 0x000fe20000004100 */
[----:B------:R-:W-:Y:S01]  /*13e00*/  LOP3.LUT P5, RZ, R0, 0x2, RZ, 0xc0, !PT ;  /* 0x0000000200ff7812 */ /* 0x000fe200078ac0ff */
[----:B------:R-:W-:Y:S01]  /*13e10*/  FADD.FTZ R227, R69, R226 ;  /* 0x000000e245e37221 */ /* 0x000fe20000010000 */
[----:B------:R-:W-:Y:S01]  /*13e20*/  SEL R230, RZ, 0x1, P2 ;  /* 0x00000001ffe67807 */ /* 0x000fe20001000000 */
[----:B------:R-:W-:Y:S01]  /*13e30*/  IMAD.WIDE.U32 R208, R219, 0x20, R208 ;  /* 0x00000020dbd07825 */ /* 0x000fe200078e00d0 */
[----:B------:R-:W-:-:S03]  /*13e40*/  SEL R228, RZ, 0x1, P1 ;  /* 0x00000001ffe47807 */ /* 0x000fc60000800000 */
[----:B------:R-:W-:Y:S01]  /*13e50*/  FADD.FTZ R226, R70, R227 ;  /* 0x000000e346e27221 */ /* 0x000fe20000010000 */
[----:B------:R-:W-:Y:S01]  /*13e60*/  FMUL.FTZ R195, R195, R222 ;  /* 0x000000dec3c37220 */ /* 0x000fe20000410000 */
[----:B------:R-:W-:Y:S01]  /*13e70*/  SEL R233, RZ, 0x100, P4 ;  /* 0x00000100ffe97807 */ /* 0x000fe20002000000 */
[----:B------:R-:W-:-:S04]  /*13e80*/  IMAD.WIDE.U32 R230, R230, 0x1000000, RZ ;  /* 0x01000000e6e67825 */ /* 0x000fc800078e00ff */
[----:B------:R-:W-:Y:S01]  /*13e90*/  FADD.FTZ R227, R71, R226 ;  /* 0x000000e247e37221 */ /* 0x000fe20000010000 */
[----:B------:R-:W-:Y:S01]  /*13ea0*/  FMUL.FTZ R195, R195, R220 ;  /* 0x000000dcc3c37220 */ /* 0x000fe20000410000 */
[----:B------:R-:W-:Y:S01]  /*13eb0*/  LOP3.LUT P6, RZ, R0, 0x4, RZ, 0xc0, !PT ;  /* 0x0000000400ff7812 */ /* 0x000fe200078cc0ff */
[----:B------:R-:W-:-:S04]  /*13ec0*/  IMAD.WIDE.U32 R210, R219, 0x8, R210 ;  /* 0x00000008dbd27825 */ /* 0x000fc800078e00d2 */
        /* <DEDUP_REMOVED lines=210> */
.L_x_37284:
        /* <DEDUP_REMOVED lines=179> */
[----:B------:R-:W-:Y:S01]  /*15720*/  F2FP.F16.F32.PACK_AB R22, R29, R22 ;  /* 0x000000161d16723e */ /* 0x000fe200000000ff */
[C---:B------:R-:W-:Y:S01]  /*15730*/  FMUL.FTZ R67, R227.reuse, R30 ;  /* 0x0000001ee3437220 */ /* 0x040fe20000410000 */
[----:B------:R-:W-:Y:S01]  /*15740*/  F2FP.F16.F32.PACK_AB R23, R66, R65 ;  /* 0x000000414217723e */ /* 0x000fe200000000ff */
[C---:B------:R-:W-:Y:S01]  /*15750*/  FMUL.FTZ R193, R227.reuse, R24 ;  /* 0x00000018e3c17220 */ /* 0x040fe20000410000 */
[----:B------:R-:W-:Y:S01]  /*15760*/  F2FP.F16.F32.PACK_AB R21, R70, R21 ;  /* 0x000000154615723e */ /* 0x000fe200000000ff */
[----:B------:R-:W-:Y:S01]  /*15770*/  FMUL.FTZ R209, R227, R26 ;  /* 0x0000001ae3d17220 */ /* 0x000fe20000410000 */
[----:B------:R-:W-:Y:S01]  /*15780*/  F2FP.F16.F32.PACK_AB R20, R25, R20 ;  /* 0x000000141914723e */ /* 0x000fe200000000ff */
        /* <DEDUP_REMOVED lines=17> */
[----:B------:R-:W-:Y:S01]  /*158a0*/  FMUL.FTZ R220, R227, R220 ;  /* 0x000000dce3dc7220 */ /* 0x000fe20000410000 */
[----:B------:R-:W-:Y:S01]  /*158b0*/  F2FP.F16.F32.PACK_AB R26, R37, R26 ;  /* 0x0000001a251a723e */ /* 0x000fe200000000ff */
[----:B------:R-:W-:Y:S01]  /*158c0*/  FMUL.FTZ R62, R227, R211 ;  /* 0x000000d3e33e7220 */ /* 0x000fe20000410000 */
[----:B------:R-:W-:Y:S01]  /*158d0*/  F2FP.F16.F32.PACK_AB R25, R60, R25 ;  /* 0x000000193c19723e */ /* 0x000fe200000000ff */
[----:B0-----:R-:W-:Y:S01]  /*158e0*/  IMAD.WIDE.U32 R36, R221, 0x10, R32 ;  /* 0x00000010dd247825 */ /* 0x001fe200078e0020 */
[----:B------:R-:W-:-:S03]  /*158f0*/  F2FP.F16.F32.PACK_AB R24, R31, R24 ;  /* 0x000000181f18723e */ /* 0x000fc600000000ff */
[----:B------:R-:W-:Y:S01]  /*15900*/  FFMA.FTZ R39, R96, R39, R152 ;  /* 0x0000002760277223 */ /* 0x000fe20000010098 */
[----:B--2---:R-:W-:Y:S01]  /*15910*/  FFMA.FTZ R21, R113, R48, R169 ;  /* 0x0000003071157223 */ /* 0x004fe200000100a9 */
        /* <DEDUP_REMOVED lines=71> */
[----:B------:R-:W-:Y:S02]  /*15d90*/  LEA.HI.X R39, R219, UR9, RZ, 0x4, P1 ;  /* 0x00000009db277c11 */ /* 0x000fe400088f24ff */
[----:B------:R-:W-:-:S02]  /*15da0*/  F2FP.F16.F32.PACK_AB R32, R43, R32 ;  /* 0x000000202b20723e */ /* 0x000fc400000000ff */
[----:B------:R-:W-:Y:S02]  /*15db0*/  ISETP.GE.AND P1, PT, R206, UR11, PT ;  /* 0x0000000bce007c0c */ /* 0x000fe4000bf26270 */
[----:B------:R-:W-:Y:S01]  /*15dc0*/  SEL R214, RZ, 0x1, P0 ;  /* 0x00000001ffd67807 */ /* 0x000fe20000000000 */
[----:B------:R0:W-:Y:S10]  /*15dd0*/  STG.E.128 desc[UR4][R38.64], R32 ;  /* 0x0000002026007986 */ /* 0x0001f4000c101d04 */
[----:B------:R-:W-:Y:S05]  /*15de0*/  @!P1 BRA `(.L_x_37273) ;  /* 0xfffffeac00349947 */ /* 0x000fea000383ffff */
[----:B------:R-:W-:Y:S05]  /*15df0*/  EXIT ;  /* 0x000000000000794d */ /* 0x000fea0003800000 */
.L_x_37272:
[----:B------:R-:W-:Y:S01]  /*15e00*/  HFMA2.MMA R228, -RZ, RZ, 0, 5.9604644775390625e-08 ;  /* 0x00000001ffe47435 */ /* 0x000fe200000001ff */
[----:B------:R-:W-:Y:S01]  /*15e10*/  MOV R229, R218 ;  /* 0x000000da00e57202 */ /* 0x000fe20000000f00 */
[----:B------:R-:W-:Y:S01]  /*15e20*/  IMAD.MOV.U32 R231, RZ, RZ, 0x1f ;  /* 0x0000001fffe77424 */ /* 0x000fe200078e00ff */
[----:B------:R-:W-:-:S08]  /*15e30*/  MOV R224, 0xffffffff ;  /* 0xffffffff00e07802 */ /* 0x000fd00000000f00 */
[----:B------:R-:W-:Y:S05]  /*15e40*/  WARPSYNC.COLLECTIVE R224, `(.L_x_37274) ;  /* 0x00000000e0087348 */ /* 0x000fea0003c00000 */
[----:B------:R0:W1:Y:S02]  /*15e50*/  SHFL.BFLY P2, R226, R229, R228, R231 ;  /* 0x0c0000e4e5e27389 */ /* 0x00006400000400e7 */
[----:B01----:R-:W-:Y:S01]  /*15e60*/  ENDCOLLECTIVE ;  /* 0x000000000000791b */ /* 0x003fe20003800000 */
.L_x_37274:
[----:B------:R-:W-:Y:S01]  /*15e70*/  HFMA2.MMA R228, -RZ, RZ, 0, 1.1920928955078125e-07 ;  /* 0x00000002ffe47435 */ /* 0x000fe200000001ff */
[----:B------:R-:W-:-:S05]  /*15e80*/  MOV R209, R226 ;  /* 0x000000e200d17202 */ /* 0x000fca0000000f00 */
[----:B------:R-:W-:-:S04]  /*15e90*/  FADD.FTZ R210, R218, R209 ;  /* 0x000000d1dad27221 */ /* 0x000fc80000010000 */
[----:B------:R-:W-:-:S07]  /*15ea0*/  IMAD.MOV.U32 R229, RZ, RZ, R210 ;  /* 0x000000ffffe57224 */ /* 0x000fce00078e00d2 */
[----:B------:R-:W-:Y:S05]  /*15eb0*/  WARPSYNC.COLLECTIVE R224, `(.L_x_37275) ;  /* 0x00000000e0087348 */ /* 0x000fea0003c00000 */
[----:B------:R0:W1:Y:S02]  /*15ec0*/  SHFL.BFLY P2, R226, R229, R228, R231 ;  /* 0x0c0000e4e5e27389 */ /* 0x00006400000400e7 */
[----:B01----:R-:W-:Y:S01]  /*15ed0*/  ENDCOLLECTIVE ;  /* 0x000000000000791b */ /* 0x003fe20003800000 */
.L_x_37275:
[----:B------:R-:W-:Y:S01]  /*15ee0*/  HFMA2.MMA R228, -RZ, RZ, 0, 2.384185791015625e-07 ;  /* 0x00000004ffe47435 */ /* 0x000fe200000001ff */
[----:B------:R-:W-:-:S05]  /*15ef0*/  MOV R209, R226 ;  /* 0x000000e200d17202 */ /* 0x000fca0000000f00 */
[----:B------:R-:W-:-:S04]  /*15f00*/  FADD.FTZ R211, R210, R209 ;  /* 0x000000d1d2d37221 */ /* 0x000fc80000010000 */
[----:B------:R-:W-:-:S07]  /*15f10*/  IMAD.MOV.U32 R229, RZ, RZ, R211 ;  /* 0x000000ffffe57224 */ /* 0x000fce00078e00d3 */
[----:B------:R-:W-:Y:S05]  /*15f20*/  WARPSYNC.COLLECTIVE R224, `(.L_x_37276) ;  /* 0x00000000e0087348 */ /* 0x000fea0003c00000 */
[----:B------:R0:W1:Y:S02]  /*15f30*/  SHFL.BFLY P2, R226, R229, R228, R231 ;  /* 0x0c0000e4e5e27389 */ /* 0x00006400000400e7 */
[----:B01----:R-:W-:Y:S01]  /*15f40*/  ENDCOLLECTIVE ;  /* 0x000000000000791b */ /* 0x003fe20003800000 */
.L_x_37276:
[----:B------:R-:W-:Y:S01]  /*15f50*/  HFMA2.MMA R228, -RZ, RZ, 0, 4.76837158203125e-07 ;  /* 0x00000008ffe47435 */ /* 0x000fe200000001ff */
[----:B------:R-:W-:-:S05]  /*15f60*/  MOV R208, R226 ;  /* 0x000000e200d07202 */ /* 0x000fca0000000f00 */
[----:B------:R-:W-:-:S04]  /*15f70*/  FADD.FTZ R220, R211, R208 ;  /* 0x000000d0d3dc7221 */ /* 0x000fc80000010000 */
[----:B------:R-:W-:-:S07]  /*15f80*/  IMAD.MOV.U32 R229, RZ, RZ, R220 ;  /* 0x000000ffffe57224 */ /* 0x000fce00078e00dc */
[----:B------:R-:W-:Y:S05]  /*15f90*/  WARPSYNC.COLLECTIVE R224, `(.L_x_37277) ;  /* 0x00000000e0087348 */ /* 0x000fea0003c00000 */
[----:B------:R0:W1:Y:S02]  /*15fa0*/  SHFL.BFLY P2, R226, R229, R228, R231 ;  /* 0x0c0000e4e5e27389 */ /* 0x00006400000400e7 */
[----:B01----:R-:W-:Y:S01]  /*15fb0*/  ENDCOLLECTIVE ;  /* 0x000000000000791b */ /* 0x003fe20003800000 */
.L_x_37277:
[----:B------:R-:W-:Y:S01]  /*15fc0*/  HFMA2.MMA R228, -RZ, RZ, 0, 9.5367431640625e-07 ;  /* 0x00000010ffe47435 */ /* 0x000fe200000001ff */
[----:B------:R-:W-:-:S05]  /*15fd0*/  MOV R209, R226 ;  /* 0x000000e200d17202 */ /* 0x000fca0000000f00 */
[----:B------:R-:W-:-:S04]  /*15fe0*/  FADD.FTZ R222, R220, R209 ;  /* 0x000000d1dcde7221 */ /* 0x000fc80000010000 */
[----:B------:R-:W-:-:S07]  /*15ff0*/  IMAD.MOV.U32 R229, RZ, RZ, R222 ;  /* 0x000000ffffe57224 */ /* 0x000fce00078e00de */
[----:B------:R-:W-:Y:S05]  /*16000*/  WARPSYNC.COLLECTIVE R224, `(.L_x_37278) ;  /* 0x00000000e0087348 */ /* 0x000fea0003c00000 */
[----:B------:R0:W1:Y:S02]  /*16010*/  SHFL.BFLY P2, R226, R229, R228, R231 ;  /* 0x0c0000e4e5e27389 */ /* 0x00006400000400e7 */
[----:B01----:R-:W-:Y:S01]  /*16020*/  ENDCOLLECTIVE ;  /* 0x000000000000791b */ /* 0x003fe20003800000 */
.L_x_37278:
        /* <DEDUP_REMOVED lines=120> */
.L_x_37279:
[----:B------:R-:W-:Y:S01]  /*167b0*/  HFMA2.MMA R228, -RZ, RZ, 0, 1.1920928955078125e-07 ;  /* 0x00000002ffe47435 */ /* 0x000fe200000001ff */
[----:B------:R-:W-:-:S05]  /*167c0*/  MOV R210, R226 ;  /* 0x000000e200d27202 */ /* 0x000fca0000000f00 */
[----:B------:R-:W-:-:S04]  /*167d0*/  FADD.FTZ R210, R209, R210 ;  /* 0x000000d2d1d27221 */ /* 0x000fc80000010000 */
[----:B------:R-:W-:-:S07]  /*167e0*/  IMAD.MOV.U32 R229, RZ, RZ, R210 ;  /* 0x000000ffffe57224 */ /* 0x000fce00078e00d2 */
[----:B------:R-:W-:Y:S05]  /*167f0*/  WARPSYNC.COLLECTIVE R224, `(.L_x_37280) ;  /* 0x00000000e0087348 */ /* 0x000fea0003c00000 */
[----:B------:R0:W1:Y:S02]  /*16800*/  SHFL.BFLY P2, R226, R229, R228, R231 ;  /* 0x0c0000e4e5e27389 */ /* 0x00006400000400e7 */
[----:B01----:R-:W-:Y:S01]  /*16810*/  ENDCOLLECTIVE ;  /* 0x000000000000791b */ /* 0x003fe20003800000 */
.L_x_37280:
[----:B------:R-:W-:Y:S01]  /*16820*/  HFMA2.MMA R228, -RZ, RZ, 0, 2.384185791015625e-07 ;  /* 0x00000004ffe47435 */ /* 0x000fe200000001ff */
[----:B------:R-:W-:-:S05]  /*16830*/  MOV R211, R226 ;  /* 0x000000e200d37202 */ /* 0x000fca0000000f00 */
[----:B------:R-:W-:-:S04]  /*16840*/  FADD.FTZ R211, R210, R211 ;  /* 0x000000d3d2d37221 */ /* 0x000fc80000010000 */
[----:B------:R-:W-:-:S07]  /*16850*/  IMAD.MOV.U32 R229, RZ, RZ, R211 ;  /* 0x000000ffffe57224 */ /* 0x000fce00078e00d3 */
[----:B------:R-:W-:Y:S05]  /*16860*/  WARPSYNC.COLLECTIVE R224, `(.L_x_37281) ;  /* 0x00000000e0087348 */ /* 0x000fea0003c00000 */
[----:B------:R0:W1:Y:S02]  /*16870*/  SHFL.BFLY P2, R226, R229, R228, R231 ;  /* 0x0c0000e4e5e27389 */ /* 0x00006400000400e7 */
[----:B01----:R-:W-:Y:S01]  /*16880*/  ENDCOLLECTIVE ;  /* 0x000000000000791b */ /* 0x003fe20003800000 */
.L_x_37281:
[----:B------:R-:W-:Y:S01]  /*16890*/  HFMA2.MMA R228, -RZ, RZ, 0, 4.76837158203125e-07 ;  /* 0x00000008ffe47435 */ /* 0x000fe200000001ff */
[----:B------:R-:W-:-:S05]  /*168a0*/  MOV R218, R226 ;  /* 0x000000e200da7202 */ /* 0x000fca0000000f00 */
[----:B------:R-:W-:-:S04]  /*168b0*/  FADD.FTZ R218, R211, R218 ;  /* 0x000000dad3da7221 */ /* 0x000fc80000010000 */
[----:B------:R-:W-:-:S07]  /*168c0*/  IMAD.MOV.U32 R229, RZ, RZ, R218 ;  /* 0x000000ffffe57224 */ /* 0x000fce00078e00da */
[----:B------:R-:W-:Y:S05]  /*168d0*/  WARPSYNC.COLLECTIVE R224, `(.L_x_37282) ;  /* 0x00000000e0087348 */ /* 0x000fea0003c00000 */
[----:B------:R0:W1:Y:S02]  /*168e0*/  SHFL.BFLY P2, R226, R229, R228, R231 ;  /* 0x0c0000e4e5e27389 */ /* 0x00006400000400e7 */
[----:B01----:R-:W-:Y:S01]  /*168f0*/  ENDCOLLECTIVE ;  /* 0x000000000000791b */ /* 0x003fe20003800000 */
.L_x_37282:
[----:B------:R-:W-:Y:S01]  /*16900*/  HFMA2.MMA R228, -RZ, RZ, 0, 9.5367431640625e-07 ;  /* 0x00000010ffe47435 */ /* 0x000fe200000001ff */
[----:B------:R-:W-:-:S05]  /*16910*/  MOV R227, R226 ;  /* 0x000000e200e37202 */ /* 0x000fca0000000f00 */
[----:B------:R-:W-:-:S04]  /*16920*/  FADD.FTZ R227, R218, R227 ;  /* 0x000000e3dae37221 */ /* 0x000fc80000010000 */
[----:B------:R-:W-:-:S07]  /*16930*/  IMAD.MOV.U32 R229, RZ, RZ, R227 ;  /* 0x000000ffffe57224 */ /* 0x000fce00078e00e3 */
[----:B------:R-:W-:Y:S05]  /*16940*/  WARPSYNC.COLLECTIVE R224, `(.L_x_37283) ;  /* 0x00000000e0087348 */ /* 0x000fea0003c00000 */
[----:B------:R0:W1:Y:S02]  /*16950*/  SHFL.BFLY P2, R226, R229, R228, R231 ;  /* 0x0c0000e4e5e27389 */ /* 0x00006400000400e7 */
[----:B01----:R-:W-:Y:S01]  /*16960*/  ENDCOLLECTIVE ;  /* 0x000000000000791b */ /* 0x003fe20003800000 */
.L_x_37283:
[----:B------:R-:W-:Y:S01]  /*16970*/  MOV R220, R226 ;  /* 0x000000e200dc7202 */ /* 0x000fe20000000f00 */
[----:B------:R-:W-:Y:S06]  /*16980*/  BRA `(.L_x_37284) ;  /* 0xffffffe000987947 */ /* 0x000fec000383ffff */
.L_x_37285:
        /* <DEDUP_REMOVED lines=15> */
.L_x_46081:


//--------------------- .text._ZN10layer_norm13ln_fwd_kernelINS_13Kernel_traitsIf6__halffS2_fjLj7168ELj1ELj1ELj4ELj16ENS_18Kernel_traits_baseILj7168EfS2_fS2_fjLj128EEEEELb1ELb0ELb1ELb0EEEvNS_9FwdParamsE --------------------------
	.section	.text._ZN10layer_norm13ln_fwd_kernelINS_13Kernel_traitsIf6__halffS2_fjLj7168ELj1ELj1ELj4ELj16ENS_18Kernel_traits_baseILj7168EfS2_fS2_fjLj128EEEEELb1ELb0ELb1ELb0EEEvNS_9FwdParamsE,"ax",@progbits
	.align	128
        .global         _ZN10layer_norm13ln_fwd_kernelINS_13Kernel_traitsIf6__halffS2_fjLj7168ELj1ELj1ELj4ELj16ENS_18Kernel_traits_baseILj7168EfS2_fS2_fjLj128EEEEELb1ELb0ELb1ELb0EEEvNS_9FwdParamsE
        .type           _ZN10layer_norm13ln_fwd_kernelINS_13Kernel_traitsIf6__halffS2_fjLj7168ELj1ELj1ELj4ELj16ENS_18Kernel_traits_baseILj7168EfS2_fS2_fjLj128EEEEELb1ELb0ELb1ELb0EEEvNS_9FwdParamsE,@function
        .size           _ZN10layer_norm13ln_fwd_kernelINS_13Kernel_traitsIf6__halffS2_fjLj7168ELj1ELj1ELj4ELj16ENS_18Kernel_traits_baseILj7168EfS2_fS2_fjLj128EEEEELb1ELb0ELb1ELb0EEEvNS_9FwdParamsE,(.L_x_46082 - _ZN10layer_norm13ln_fwd_kernelINS_13Kernel_traitsIf6__halffS2_fjLj7168ELj1ELj1ELj4ELj16ENS_18Kernel_traits_baseILj7168EfS2_fS2_fjLj128EEEEELb1ELb0ELb1ELb0EEEvNS_9FwdParamsE)
        .other          _ZN10layer_norm13ln_fwd_kernelINS_13Kernel_traitsIf6__halffS2_fjLj7168ELj1ELj1ELj4ELj16ENS_18Kernel_traits_baseILj7168EfS2_fS2_fjLj128EEEEELb1ELb0ELb1ELb0EEEvNS_9FwdParamsE,@"STO_CUDA_ENTRY STV_DEFAULT"
_ZN10layer_norm13ln_fwd_kernelINS_13Kernel_traitsIf6__halffS2_fjLj7168ELj1ELj1ELj4ELj16ENS_18Kernel_traits_baseILj7168EfS2_fS2_fjLj128EEEEELb1ELb0ELb1ELb0EEEvNS_9FwdParamsE:
.text._ZN10layer_norm13ln_fwd_kernelINS_13Kernel_traitsIf6__halffS2_fjLj7168ELj1ELj1ELj4ELj16ENS_18Kernel_traits_baseILj7168EfS2_fS2_fjLj128EEEEELb1ELb0ELb1ELb0EEEvNS_9FwdParamsE:
        /* <DEDUP_REMOVED lines=108> */
.L_x_37287:
[----:B------:R-:W-:Y:S05]  /*06c0*/  BSYNC B0 ;  /* 0x0000000000007941 */ /* 0x000fea0003800000 */
.L_x_37286:
        /* <DEDUP_REMOVED lines=18> */
.L_x_37289:
[----:B------:R-:W-:Y:S05]  /*07f0*/  BSYNC B0 ;  /* 0x0000000000007941 */ /* 0x000fea0003800000 */
.L_x_37288:
        /* <DEDUP_REMOVED lines=18> */
.L_x_37291:
[----:B------:R-:W-:Y:S05]  /*0920*/  BSYNC B0 ;  /* 0x0000000000007941 */ /* 0x000fea0003800000 */
.L_x_37290:
        /* <DEDUP_REMOVED lines=18> */
.L_x_37293:
[----:B------:R-:W-:Y:S05]  /*0a50*/  BSYNC B0 ;  /* 0x0000000000007941 */ /* 0x000fea0003800000 */
.L_x_37292:
        /* <DEDUP_REMOVED lines=18> */
.L_x_37295:
[----:B------:R-:W-:Y:S05]  /*0b80*/  BSYNC B0 ;  /* 0x0000000000007941 */ /* 0x000fea0003800000 */
.L_x_37294:
        /* <DEDUP_REMOVED lines=25> */
.L_x_37297:
[----:B------:R-:W-:Y:S05]  /*0d20*/  BSYNC B0 ;  /* 0x0000000000007941 */ /* 0x000fea0003800000 */
.L_x_37296:
        /* <DEDUP_REMOVED lines=24> */
.L_x_37299:
[----:B------:R-:W-:Y:S05]  /*0eb0*/  BSYNC B0 ;  /* 0x0000000000007941 */ /* 0x000fea0003800000 */
.L_x_37298:
        /* <DEDUP_REMOVED lines=38> */
.L_x_37845:
        /* <DEDUP_REMOVED lines=51> */
.L_x_37305:
[----:B------:R-:W-:-:S07]  /*1450*/  IMAD.MOV.U32 R128, RZ, RZ, R198 ;  /* 0x000000ffff807224 */ /* 0x000fce00078e00c6 */
.L_x_37306:
[----:B------:R-:W-:Y:S05]  /*1460*/  BSYNC B2 ;  /* 0x0000000000027941 */ /* 0x000fea0003800000 */
.L_x_37304:
        /* <DEDUP_REMOVED lines=16> */
.L_x_37310:
[----:B------:R-:W-:Y:S05]  /*1570*/  BSYNC B3 ;  /* 0x0000000000037941 */ /* 0x000fea0003800000 */
.L_x_37309:
        /* <DEDUP_REMOVED lines=43> */
.L_x_37308:
[----:B------:R-:W-:Y:S05]  /*1830*/  BSYNC B2 ;  /* 0x0000000000027941 */ /* 0x000fea0003800000 */
.L_x_37307:
        /* <DEDUP_REMOVED lines=10> */
.L_x_37303:
[----:B------:R-:W-:Y:S05]  /*18e0*/  BSYNC B1 ;  /* 0x0000000000017941 */ /* 0x000fea0003800000 */
.L_x_37302:
        /* <DEDUP_REMOVED lines=18> */
.L_x_37314:
[----:B------:R-:W-:-:S07]  /*1a10*/  MOV R129, R198 ;  /* 0x000000c600817202 */ /* 0x000fce0000000f00 */
.L_x_37315:
[----:B------:R-:W-:Y:S05]  /*1a20*/  BSYNC B2 ;  /* 0x0000000000027941 */ /* 0x000fea0003800000 */
.L_x_37313:
        /* <DEDUP_REMOVED lines=16> */
.L_x_37319:
[----:B------:R-:W-:Y:S05]  /*1b30*/  BSYNC B3 ;  /* 0x0000000000037941 */ /* 0x000fea0003800000 */
.L_x_37318:
        /* <DEDUP_REMOVED lines=44> */
.L_x_37317:
[----:B------:R-:W-:Y:S05]  /*1e00*/  BSYNC B2 ;  /* 0x0000000000027941 */ /* 0x000fea0003800000 */
.L_x_37316:
        /* <DEDUP_REMOVED lines=10> */
.L_x_37312:
[----:B------:R-:W-:Y:S05]  /*1eb0*/  BSYNC B1 ;  /* 0x0000000000017941 */ /* 0x000fea0003800000 */
.L_x_37311:
        /* <DEDUP_REMOVED lines=18> */
.L_x_37323:
[----:B------:R-:W-:-:S07]  /*1fe0*/  IMAD.MOV.U32 R130, RZ, RZ, R198 ;  /* 0x000000ffff827224 */ /* 0x000fce00078e00c6 */
.L_x_37324:
[----:B------:R-:W-:Y:S05]  /*1ff0*/  BSYNC B2 ;  /* 0x0000000000027941 */ /* 0x000fea0003800000 */
.L_x_37322:
        /* <DEDUP_REMOVED lines=16> */
.L_x_37328:
[----:B------:R-:W-:Y:S05]  /*2100*/  BSYNC B3 ;  /* 0x0000000000037941 */ /* 0x000fea0003800000 */
.L_x_37327:
        /* <DEDUP_REMOVED lines=44> */
.L_x_37326:
[----:B------:R-:W-:Y:S05]  /*23d0*/  BSYNC B2 ;  /* 0x0000000000027941 */ /* 0x000fea0003800000 */
.L_x_37325:
        /* <DEDUP_REMOVED lines=10> */
.L_x_37321:
[----:B------:R-:W-:Y:S05]  /*2480*/  BSYNC B1 ;  /* 0x0000000000017941 */ /* 0x000fea0003800000 */
.L_x_37320:
        /* <DEDUP_REMOVED lines=18> */
.L_x_37332:
[----:B------:R-:W-:-:S07]  /*25b0*/  IMAD.MOV.U32 R131, RZ, RZ, R198 ;  /* 0x000000ffff837224 */ /* 0x000fce00078e00c6 */
.L_x_37333:
[----:B------:R-:W-:Y:S05]  /*25c0*/  BSYNC B2 ;  /* 0x0000000000027941 */ /* 0x000fea0003800000 */
.L_x_37331:
        /* <DEDUP_REMOVED lines=16> */
.L_x_37337:
[----:B------:R-:W-:Y:S05]  /*26d0*/  BSYNC B3 ;  /* 0x0000000000037941 */ /* 0x000fea0003800000 */
.L_x_37336:
        /* <DEDUP_REMOVED lines=44> */
.L_x_37335:
[----:B------:R-:W-:Y:S05]  /*29a0*/  BSYNC B2 ;  /* 0x0000000000027941 */ /* 0x000fea0003800000 */
.L_x_37334:
        /* <DEDUP_REMOVED lines=10> */
.L_x_37330:
[----:B------:R-:W-:Y:S05]  /*2a50*/  BSYNC B1 ;  /* 0x0000000000017941 */ /* 0x000fea0003800000 */
.L_x_37329:
        /* <DEDUP_REMOVED lines=18> */
.L_x_37341:
[----:B------:R-:W-:-:S07]  /*2b80*/  MOV R132, R198 ;  /* 0x000000c600847202 */ /* 0x000fce0000000f00 */
.L_x_37342:
[----:B------:R-:W-:Y:S05]  /*2b90*/  BSYNC B2 ;  /* 0x0000000000027941 */ /* 0x000fea0003800000 */
.L_x_37340:
        /* <DEDUP_REMOVED lines=16> */
.L_x_37346:
[----:B------:R-:W-:Y:S05]  /*2ca0*/  BSYNC B3 ;  /* 0x0000000000037941 */ /* 0x000fea0003800000 */
.L_x_37345:
        /* <DEDUP_REMOVED lines=44> */
.L_x_37344:
[----:B------:R-:W-:Y:S05]  /*2f70*/  BSYNC B2 ;  /* 0x0000000000027941 */ /* 0x000fea0003800000 */
.L_x_37343:
        /* <DEDUP_REMOVED lines=10> */
.L_x_37339:
[----:B------:R-:W-:Y:S05]  /*3020*/  BSYNC B1 ;  /* 0x0000000000017941 */ /* 0x000fea0003800000 */
.L_x_37338:
        /* <DEDUP_REMOVED lines=18> */
.L_x_37350:
[----:B------:R-:W-:-:S07]  /*3150*/  IMAD.MOV.U32 R133, RZ, RZ, R198 ;  /* 0x000000ffff857224 */ /* 0x000fce00078e00c6 */
.L_x_37351:
[----:B------:R-:W-:Y:S05]  /*3160*/  BSYNC B2 ;  /* 0x0000000000027941 */ /* 0x000fea0003800000 */
.L_x_37349:
        /* <DEDUP_REMOVED lines=16> */
.L_x_37355:
[----:B------:R-:W-:Y:S05]  /*3270*/  BSYNC B3 ;  /* 0x0000000000037941 */ /* 0x000fea0003800000 */
.L_x_37354:
        /* <DEDUP_REMOVED lines=44> */
.L_x_37353:
[----:B------:R-:W-:Y:S05]  /*3540*/  BSYNC B2 ;  /* 0x0000000000027941 */ /* 0x000fea0003800000 */
.L_x_37352:
        /* <DEDUP_REMOVED lines=10> */
.L_x_37348:
[----:B------:R-:W-:Y:S05]  /*35f0*/  BSYNC B1 ;  /* 0x0000000000017941 */ /* 0x000fea0003800000 */
.L_x_37347:
        /* <DEDUP_REMOVED lines=18> */
.L_x_37359:
[----:B------:R-:W-:-:S07]  /*3720*/  IMAD.MOV.U32 R134, RZ, RZ, R198 ;  /* 0x000000ffff867224 */ /* 0x000fce00078e00c6 */
.L_x_37360:
[----:B------:R-:W-:Y:S05]  /*3730*/  BSYNC B2 ;  /* 0x0000000000027941 */ /* 0x000fea0003800000 */
.L_x_37358:
        /* <DEDUP_REMOVED lines=16> */
.L_x_37364:
[----:B------:R-:W-:Y:S05]  /*3840*/  BSYNC B3 ;  /* 0x0000000000037941 */ /* 0x000fea0003800000 */
.L_x_37363:
        /* <DEDUP_REMOVED lines=44> */
.L_x_37362:
[----:B------:R-:W-:Y:S05]  /*3b10*/  BSYNC B2 ;  /* 0x0000000000027941 */ /* 0x000fea0003800000 */
.L_x_37361:
        /* <DEDUP_REMOVED lines=10> */
.L_x_37357:
[----:B------:R-:W-:Y:S05]  /*3bc0*/  BSYNC B1 ;  /* 0x0000000000017941 */ /* 0x000fea0003800000 */
.L_x_37356:
        /* <DEDUP_REMOVED lines=18> */
.L_x_37368:
[----:B------:R-:W-:-:S07]  /*3cf0*/  MOV R135, R198 ;  /* 0x000000c600877202 */ /* 0x000fce0000000f00 */
.L_x_37369:
[----:B------:R-:W-:Y:S05]  /*3d00*/  BSYNC B2 ;  /* 0x0000000000027941 */ /* 0x000fea0003800000 */
.L_x_37367:
        /* <DEDUP_REMOVED lines=16> */
.L_x_37373:
[----:B------:R-:W-:Y:S05]  /*3e10*/  BSYNC B3 ;  /* 0x0000000000037941 */ /* 0x000fea0003800000 */
.L_x_37372:
        /* <DEDUP_REMOVED lines=44> */
.L_x_37371:
[----:B------:R-:W-:Y:S05]  /*40e0*/  BSYNC B2 ;  /* 0x0000000000027941 */ /* 0x000fea0003800000 */
.L_x_37370:
        /* <DEDUP_REMOVED lines=10> */
.L_x_37366:
[----:B------:R-:W-:Y:S05]  /*4190*/  BSYNC B1 ;  /* 0x0000000000017941 */ /* 0x000fea0003800000 */
.L_x_37365:
        /* <DEDUP_REMOVED lines=26> */
.L_x_37375:
[----:B------:R-:W-:Y:S05]  /*4340*/  BSYNC B1 ;  /* 0x0000000000017941 */ /* 0x000fea0003800000 */
.L_x_37374:
[----:B------:R-:W-:Y:S02]  /*4350*/  VIADD R210, R210, 0x80 ;  /* 0x00000080d2d27836 */ /* 0x000fe40000000000 */
[----:B------:R-:W-:-:S07]  /*4360*/  VIADD R209, R209, 0x80 ;  /* 0x00000080d1d17836 */ /* 0x000fce0000000000 */
.L_x_37301:
[----:B------:R-:W-:Y:S05]  /*4370*/  BSYNC B0 ;  /* 0x0000000000007941 */ /* 0x000fea0003800000 */
.L_x_37300:
        /* <DEDUP_REMOVED lines=32> */
.L_x_37381:
[----:B------:R-:W-:-:S07]  /*4580*/  IMAD.MOV.U32 R136, RZ, RZ, R198 ;  /* 0x000000ffff887224 */ /* 0x000fce00078e00c6 */
.L_x_37382:
[----:B------:R-:W-:Y:S05]  /*4590*/  BSYNC B2 ;  /* 0x0000000000027941 */ /* 0x000fea0003800000 */
.L_x_37380:
        /* <DEDUP_REMOVED lines=16> */
.L_x_37386:
[----:B------:R-:W-:Y:S05]  /*46a0*/  BSYNC B3 ;  /* 0x0000000000037941 */ /* 0x000fea0003800000 */
.L_x_37385:
        /* <DEDUP_REMOVED lines=43> */
.L_x_37384:
[----:B------:R-:W-:Y:S05]  /*4960*/  BSYNC B2 ;  /* 0x0000000000027941 */ /* 0x000fea0003800000 */
.L_x_37383:
        /* <DEDUP_REMOVED lines=10> */
.L_x_37379:
[----:B------:R-:W-:Y:S05]  /*4a10*/  BSYNC B1 ;  /* 0x0000000000017941 */ /* 0x000fea0003800000 */
.L_x_37378:
        /* <DEDUP_REMOVED lines=18> */
.L_x_37390:
[----:B------:R-:W-:-:S07]  /*4b40*/  MOV R137, R198 ;  /* 0x000000c600897202 */ /* 0x000fce0000000f00 */
.L_x_37391:
[----:B------:R-:W-:Y:S05]  /*4b50*/  BSYNC B2 ;  /* 0x0000000000027941 */ /* 0x000fea0003800000 */
.L_x_37389:
        /* <DEDUP_REMOVED lines=16> */
.L_x_37395:
[----:B------:R-:W-:Y:S05]  /*4c60*/  BSYNC B3 ;  /* 0x0000000000037941 */ /* 0x000fea0003800000 */
.L_x_37394:
        /* <DEDUP_REMOVED lines=44> */
.L_x_37393:
[----:B------:R-:W-:Y:S05]  /*4f30*/  BSYNC B2 ;  /* 0x0000000000027941 */ /* 0x000fea0003800000 */
.L_x_37392:
        /* <DEDUP_REMOVED lines=10> */
.L_x_37388:
[----:B------:R-:W-:Y:S05]  /*4fe0*/  BSYNC B1 ;  /* 0x0000000000017941 */ /* 0x000fea0003800000 */
.L_x_37387:
        /* <DEDUP_REMOVED lines=18> */
.L_x_37399:
[----:B------:R-:W-:-:S07]  /*5110*/  IMAD.MOV.U32 R138, RZ, RZ, R198 ;  /* 0x000000ffff8a7224 */ /* 0x000fce00078e00c6 */
.L_x_37400:
[----:B------:R-:W-:Y:S05]  /*5120*/  BSYNC B2 ;  /* 0x0000000000027941 */ /* 0x000fea0003800000 */
.L_x_37398:
        /* <DEDUP_REMOVED lines=16> */
.L_x_37404:
[----:B------:R-:W-:Y:S05]  /*5230*/  BSYNC B3 ;  /* 0x0000000000037941 */ /* 0x000fea0003800000 */
.L_x_37403:
        /* <DEDUP_REMOVED lines=44> */
.L_x_37402:
[----:B------:R-:W-:Y:S05]  /*5500*/  BSYNC B2 ;  /* 0x0000000000027941 */ /* 0x000fea0003800000 */
.L_x_37401:
        /* <DEDUP_REMOVED lines=10> */
.L_x_37397:
[----:B------:R-:W-:Y:S05]  /*55b0*/  BSYNC B1 ;  /* 0x0000000000017941 */ /* 0x000fea0003800000 */
.L_x_37396:
        /* <DEDUP_REMOVED lines=18> */
.L_x_37408:
[----:B------:R-:W-:-:S07]  /*56e0*/  IMAD.MOV.U32 R139, RZ, RZ, R198 ;  /* 0x000000ffff8b7224 */ /* 0x000fce00078e00c6 */
.L_x_37409:
[----:B------:R-:W-:Y:S05]  /*56f0*/  BSYNC B2 ;  /* 0x0000000000027941 */ /* 0x000fea0003800000 */
.L_x_37407:
        /* <DEDUP_REMOVED lines=16> */
.L_x_37413:
[----:B------:R-:W-:Y:S05]  /*5800*/  BSYNC B3 ;  /* 0x0000000000037941 */ /* 0x000fea0003800000 */
.L_x_37412:
        /* <DEDUP_REMOVED lines=44> */
.L_x_37411:
[----:B------:R-:W-:Y:S05]  /*5ad0*/  BSYNC B2 ;  /* 0x0000000000027941 */ /* 0x000fea0003800000 */
.L_x_37410:
        /* <DEDUP_REMOVED lines=10> */
.L_x_37406:
[----:B------:R-:W-:Y:S05]  /*5b80*/  BSYNC B1 ;  /* 0x0000000000017941 */ /* 0x000fea0003800000 */
.L_x_37405:
        /* <DEDUP_REMOVED lines=18> */
.L_x_37417:
[----:B------:R-:W-:-:S07]  /*5cb0*/  MOV R140, R198 ;  /* 0x000000c6008c7202 */ /* 0x000fce0000000f00 */
.L_x_37418:
[----:B------:R-:W-:Y:S05]  /*5cc0*/  BSYNC B2 ;  /* 0x0000000000027941 */ /* 0x000fea0003800000 */
.L_x_37416:
        /* <DEDUP_REMOVED lines=16> */
.L_x_37422:
[----:B------:R-:W-:Y:S05]  /*5dd0*/  BSYNC B3 ;  /* 0x0000000000037941 */ /* 0x000fea0003800000 */
.L_x_37421:
        /* <DEDUP_REMOVED lines=44> */
.L_x_37420:
[----:B------:R-:W-:Y:S05]  /*60a0*/  BSYNC B2 ;  /* 0x0000000000027941 */ /* 0x000fea0003800000 */
.L_x_37419:
        /* <DEDUP_REMOVED lines=10> */
.L_x_37415:
[----:B------:R-:W-:Y:S05]  /*6150*/  BSYNC B1 ;  /* 0x0000000000017941 */ /* 0x000fea0003800000 */
.L_x_37414:
        /* <DEDUP_REMOVED lines=18> */
.L_x_37426:
[----:B------:R-:W-:-:S07]  /*6280*/  IMAD.MOV.U32 R141, RZ, RZ, R198 ;  /* 0x000000ffff8d7224 */ /* 0x000fce00078e00c6 */
.L_x_37427:
[----:B------:R-:W-:Y:S05]  /*6290*/  BSYNC B2 ;  /* 0x0000000000027941 */ /* 0x000fea0003800000 */
.L_x_37425:
        /* <DEDUP_REMOVED lines=16> */
.L_x_37431:
[----:B------:R-:W-:Y:S05]  /*63a0*/  BSYNC B3 ;  /* 0x0000000000037941 */ /* 0x000fea0003800000 */
.L_x_37430:
        /* <DEDUP_REMOVED lines=44> */
.L_x_37429:
[----:B------:R-:W-:Y:S05]  /*6670*/  BSYNC B2 ;  /* 0x0000000000027941 */ /* 0x000fea0003800000 */
.L_x_37428:
        /* <DEDUP_REMOVED lines=10> */
.L_x_37424:
[----:B------:R-:W-:Y:S05]  /*6720*/  BSYNC B1 ;  /* 0x0000000000017941 */ /* 0x000fea0003800000 */
.L_x_37423:
        /* <DEDUP_REMOVED lines=18> */
.L_x_37435:
[----:B------:R-:W-:-:S07]  /*6850*/  IMAD.MOV.U32 R142, RZ, RZ, R198 ;  /* 0x000000ffff8e7224 */ /* 0x000fce00078e00c6 */
.L_x_37436:
[----:B------:R-:W-:Y:S05]  /*6860*/  BSYNC B2 ;  /* 0x0000000000027941 */ /* 0x000fea0003800000 */
.L_x_37434:
        /* <DEDUP_REMOVED lines=16> */
.L_x_37440:
[----:B------:R-:W-:Y:S05]  /*6970*/  BSYNC B3 ;  /* 0x0000000000037941 */ /* 0x000fea0003800000 */
.L_x_37439:
        /* <DEDUP_REMOVED lines=44> */
.L_x_37438:
[----:B------:R-:W-:Y:S05]  /*6c40*/  BSYNC B2 ;  /* 0x0000000000027941 */ /* 0x000fea0003800000 */
.L_x_37437:
        /* <DEDUP_REMOVED lines=10> */
.L_x_37433:
[----:B------:R-:W-:Y:S05]  /*6cf0*/  BSYNC B1 ;  /* 0x0000000000017941 */ /* 0x000fea0003800000 */
.L_x_37432:
        /* <DEDUP_REMOVED lines=18> */
.L_x_37444:
[----:B------:R-:W-:-:S07]  /*6e20*/  MOV R143, R198 ;  /* 0x000000c6008f7202 */ /* 0x000fce0000000f00 */
.L_x_37445:
[----:B------:R-:W-:Y:S05]  /*6e30*/  BSYNC B2 ;  /* 0x0000000000027941 */ /* 0x000fea0003800000 */
.L_x_37443:
        /* <DEDUP_REMOVED lines=16> */
.L_x_37449:
[----:B------:R-:W-:Y:S05]  /*6f40*/  BSYNC B3 ;  /* 0x0000000000037941 */ /* 0x000fea0003800000 */
.L_x_37448:
        /* <DEDUP_REMOVED lines=44> */
.L_x_37447:
[----:B------:R-:W-:Y:S05]  /*7210*/  BSYNC B2 ;  /* 0x0000000000027941 */ /* 0x000fea0003800000 */
.L_x_37446:
        /* <DEDUP_REMOVED lines=10> */
.L_x_37442:
[----:B------:R-:W-:Y:S05]  /*72c0*/  BSYNC B1 ;  /* 0x0000000000017941 */ /* 0x000fea0003800000 */
.L_x_37441:
        /* <DEDUP_REMOVED lines=26> */
.L_x_37451:
[----:B------:R-:W-:Y:S05]  /*7470*/  BSYNC B1 ;  /* 0x0000000000017941 */ /* 0x000fea0003800000 */
.L_x_37450:
[----:B------:R-:W-:Y:S02]  /*7480*/  VIADD R210, R210, 0x80 ;  /* 0x00000080d2d27836 */ /* 0x000fe40000000000 */
[----:B------:R-:W-:-:S07]  /*7490*/  VIADD R209, R209, 0x80 ;  /* 0x00000080d1d17836 */ /* 0x000fce0000000000 */
.L_x_37377:
[----:B------:R-:W-:Y:S05]  /*74a0*/  BSYNC B0 ;  /* 0x0000000000007941 */ /* 0x000fea0003800000 */
.L_x_37376:
        /* <DEDUP_REMOVED lines=32> */
.L_x_37457:
[----:B------:R-:W-:-:S07]  /*76b0*/  IMAD.MOV.U32 R144, RZ, RZ, R198 ;  /* 0x000000ffff907224 */ /* 0x000fce00078e00c6 */
.L_x_37458:
[----:B------:R-:W-:Y:S05]  /*76c0*/  BSYNC B2 ;  /* 0x0000000000027941 */ /* 0x000fea0003800000 */
.L_x_37456:
        /* <DEDUP_REMOVED lines=16> */
.L_x_37462:
[----:B------:R-:W-:Y:S05]  /*77d0*/  BSYNC B3 ;  /* 0x0000000000037941 */ /* 0x000fea0003800000 */
.L_x_37461:
        /* <DEDUP_REMOVED lines=43> */
.L_x_37460:
[----:B------:R-:W-:Y:S05]  /*7a90*/  BSYNC B2 ;  /* 0x0000000000027941 */ /* 0x000fea0003800000 */
.L_x_37459:
        /* <DEDUP_REMOVED lines=10> */
.L_x_37455:
[----:B------:R-:W-:Y:S05]  /*7b40*/  BSYNC B1 ;  /* 0x0000000000017941 */ /* 0x000fea0003800000 */
.L_x_37454:
        /* <DEDUP_REMOVED lines=18> */
.L_x_37466:
[----:B------:R-:W-:-:S07]  /*7c70*/  MOV R145, R198 ;  /* 0x000000c600917202 */ /* 0x000fce0000000f00 */
.L_x_37467:
[----:B------:R-:W-:Y:S05]  /*7c80*/  BSYNC B2 ;  /* 0x0000000000027941 */ /* 0x000fea0003800000 */
.L_x_37465:
        /* <DEDUP_REMOVED lines=16> */
.L_x_37471:
[----:B------:R-:W-:Y:S05]  /*7d90*/  BSYNC B3 ;  /* 0x0000000000037941 */ /* 0x000fea0003800000 */
.L_x_37470:
        /* <DEDUP_REMOVED lines=44> */
.L_x_37469:
[----:B------:R-:W-:Y:S05]  /*8060*/  BSYNC B2 ;  /* 0x0000000000027941 */ /* 0x000fea0003800000 */
.L_x_37468:
        /* <DEDUP_REMOVED lines=10> */
.L_x_37464:
[----:B------:R-:W-:Y:S05]  /*8110*/  BSYNC B1 ;  /* 0x0000000000017941 */ /* 0x000fea0003800000 */
.L_x_37463:
        /* <DEDUP_REMOVED lines=18> */
.L_x_37475:
[----:B------:R-:W-:-:S07]  /*8240*/  IMAD.MOV.U32 R146, RZ, RZ, R198 ;  /* 0x000000ffff927224 */ /* 0x000fce00078e00c6 */
.L_x_37476:
[----:B------:R-:W-:Y:S05]  /*8250*/  BSYNC B2 ;  /* 0x0000000000027941 */ /* 0x000fea0003800000 */
.L_x_37474:
        /* <DEDUP_REMOVED lines=16> */
.L_x_37480:
[----:B------:R-:W-:Y:S05]  /*8360*/  BSYNC B3 ;  /* 0x0000000000037941 */ /* 0x000fea0003800000 */
.L_x_37479:
        /* <DEDUP_REMOVED lines=44> */
.L_x_37478:
[----:B------:R-:W-:Y:S05]  /*8630*/  BSYNC B2 ;  /* 0x0000000000027941 */ /* 0x000fea0003800000 */
.L_x_37477:
        /* <DEDUP_REMOVED lines=10> */
.L_x_37473:
[----:B------:R-:W-:Y:S05]  /*86e0*/  BSYNC B1 ;  /* 0x0000000000017941 */ /* 0x000fea0003800000 */
.L_x_37472:
        /* <DEDUP_REMOVED lines=18> */
.L_x_37484:
[----:B------:R-:W-:-:S07]  /*8810*/  IMAD.MOV.U32 R147, RZ, RZ, R198 ;  /* 0x000000ffff937224 */ /* 0x000fce00078e00c6 */
.L_x_37485:
[----:B------:R-:W-:Y:S05]  /*8820*/  BSYNC B2 ;  /* 0x0000000000027941 */ /* 0x000fea0003800000 */
.L_x_37483:
        /* <DEDUP_REMOVED lines=16> */
.L_x_37489:
[----:B------:R-:W-:Y:S05]  /*8930*/  BSYNC B3 ;  /* 0x0000000000037941 */ /* 0x000fea0003800000 */
.L_x_37488:
        /* <DEDUP_REMOVED lines=44> */
.L_x_37487:
[----:B------:R-:W-:Y:S05]  /*8c00*/  BSYNC B2 ;  /* 0x0000000000027941 */ /* 0x000fea0003800000 */
.L_x_37486:
        /* <DEDUP_REMOVED lines=10> */
.L_x_37482:
[----:B------:R-:W-:Y:S05]  /*8cb0*/  BSYNC B1 ;  /* 0x0000000000017941 */ /* 0x000fea0003800000 */
.L_x_37481:
        /* <DEDUP_REMOVED lines=18> */
.L_x_37493:
[----:B------:R-:W-:-:S07]  /*8de0*/  MOV R148, R198 ;  /* 0x000000c600947202 */ /* 0x000fce0000000f00 */
.L_x_37494:
[----:B------:R-:W-:Y:S05]  /*8df0*/  BSYNC B2 ;  /* 0x0000000000027941 */ /* 0x000fea0003800000 */
.L_x_37492:
        /* <DEDUP_REMOVED lines=16> */
.L_x_37498:
[----:B------:R-:W-:Y:S05]  /*8f00*/  BSYNC B3 ;  /* 0x0000000000037941 */ /* 0x000fea0003800000 */
.L_x_37497:
        /* <DEDUP_REMOVED lines=44> */
.L_x_37496:
[----:B------:R-:W-:Y:S05]  /*91d0*/  BSYNC B2 ;  /* 0x0000000000027941 */ /* 0x000fea0003800000 */
.L_x_37495:
        /* <DEDUP_REMOVED lines=10> */
.L_x_37491:
[----:B------:R-:W-:Y:S05]  /*9280*/  BSYNC B1 ;  /* 0x0000000000017941 */ /* 0x000fea0003800000 */
.L_x_37490:
        /* <DEDUP_REMOVED lines=18> */
.L_x_37502:
[----:B------:R-:W-:-:S07]  /*93b0*/  IMAD.MOV.U32 R149, RZ, RZ, R198 ;  /* 0x000000ffff957224 */ /* 0x000fce00078e00c6 */
.L_x_37503:
[----:B------:R-:W-:Y:S05]  /*93c0*/  BSYNC B2 ;  /* 0x0000000000027941 */ /* 0x000fea0003800000 */
.L_x_37501:
        /* <DEDUP_REMOVED lines=16> */
.L_x_37507:
[----:B------:R-:W-:Y:S05]  /*94d0*/  BSYNC B3 ;  /* 0x0000000000037941 */ /* 0x000fea0003800000 */
.L_x_37506:
        /* <DEDUP_REMOVED lines=44> */
.L_x_37505:
[----:B------:R-:W-:Y:S05]  /*97a0*/  BSYNC B2 ;  /* 0x0000000000027941 */ /* 0x000fea0003800000 */
.L_x_37504:
        /* <DEDUP_REMOVED lines=10> */
.L_x_37500:
[----:B------:R-:W-:Y:S05]  /*9850*/  BSYNC B1 ;  /* 0x0000000000017941 */ /* 0x000fea0003800000 */
.L_x_37499:
        /* <DEDUP_REMOVED lines=18> */
.L_x_37511:
[----:B------:R-:W-:-:S07]  /*9980*/  IMAD.MOV.U32 R150, RZ, RZ, R198 ;  /* 0x000000ffff967224 */ /* 0x000fce00078e00c6 */
.L_x_37512:
[----:B------:R-:W-:Y:S05]  /*9990*/  BSYNC B2 ;  /* 0x0000000000027941 */ /* 0x000fea0003800000 */
.L_x_37510:
        /* <DEDUP_REMOVED lines=16> */
.L_x_37516:
[----:B------:R-:W-:Y:S05]  /*9aa0*/  BSYNC B3 ;  /* 0x0000000000037941 */ /* 0x000fea0003800000 */
.L_x_37515:
        /* <DEDUP_REMOVED lines=44> */
.L_x_37514:
[----:B------:R-:W-:Y:S05]  /*9d70*/  BSYNC B2 ;  /* 0x0000000000027941 */ /* 0x000fea0003800000 */
.L_x_37513:
        /* <DEDUP_REMOVED lines=10> */
.L_x_37509:
[----:B------:R-:W-:Y:S05]  /*9e20*/  BSYNC B1 ;  /* 0x0000000000017941 */ /* 0x000fea0003800000 */
.L_x_37508:
        /* <DEDUP_REMOVED lines=18> */
.L_x_37520:
[----:B------:R-:W-:-:S07]  /*9f50*/  MOV R151, R198 ;  /* 0x000000c600977202 */ /* 0x000fce0000000f00 */
.L_x_37521:
[----:B------:R-:W-:Y:S05]  /*9f60*/  BSYNC B2 ;  /* 0x0000000000027941 */ /* 0x000fea0003800000 */
.L_x_37519:
        /* <DEDUP_REMOVED lines=16> */
.L_x_37525:
[----:B------:R-:W-:Y:S05]  /*a070*/  BSYNC B3 ;  /* 0x0000000000037941 */ /* 0x000fea0003800000 */
.L_x_37524:
        /* <DEDUP_REMOVED lines=44> */
.L_x_37523:
[----:B------:R-:W-:Y:S05]  /*a340*/  BSYNC B2 ;  /* 0x0000000000027941 */ /* 0x000fea0003800000 */
.L_x_37522:
        /* <DEDUP_REMOVED lines=10> */
.L_x_37518:
[----:B------:R-:W-:Y:S05]  /*a3f0*/  BSYNC B1 ;  /* 0x0000000000017941 */ /* 0x000fea0003800000 */
.L_x_37517:
        /* <DEDUP_REMOVED lines=26> */
.L_x_37527:
[----:B------:R-:W-:Y:S05]  /*a5a0*/  BSYNC B1 ;  /* 0x0000000000017941 */ /* 0x000fea0003800000 */
.L_x_37526:
[----:B------:R-:W-:Y:S01]  /*a5b0*/  VIADD R210, R210, 0x80 ;  /* 0x00000080d2d27836 */ /* 0x000fe20000000000 */
[----:B------:R-:W-:-:S07]  /*a5c0*/  IADD3 R209, R209, 0x80, RZ ;  /* 0x00000080d1d17810 */ /* 0x000fce0007ffe0ff */
.L_x_37453:
[----:B------:R-:W-:Y:S05]  /*a5d0*/  BSYNC B0 ;  /* 0x0000000000007941 */ /* 0x000fea0003800000 */
.L_x_37452:
        /* <DEDUP_REMOVED lines=32> */
.L_x_37533:
[----:B------:R-:W-:-:S07]  /*a7e0*/  MOV R152, R198 ;  /* 0x000000c600987202 */ /* 0x000fce0000000f00 */
.L_x_37534:
[----:B------:R-:W-:Y:S05]  /*a7f0*/  BSYNC B2 ;  /* 0x0000000000027941 */ /* 0x000fea0003800000 */
.L_x_37532:
        /* <DEDUP_REMOVED lines=16> */
.L_x_37538:
[----:B------:R-:W-:Y:S05]  /*a900*/  BSYNC B3 ;  /* 0x0000000000037941 */ /* 0x000fea0003800000 */
.L_x_37537:
        /* <DEDUP_REMOVED lines=43> */
.L_x_37536:
[----:B------:R-:W-:Y:S05]  /*abc0*/  BSYNC B2 ;  /* 0x0000000000027941 */ /* 0x000fea0003800000 */
.L_x_37535:
        /* <DEDUP_REMOVED lines=10> */
.L_x_37531:
[----:B------:R-:W-:Y:S05]  /*ac70*/  BSYNC B1 ;  /* 0x0000000000017941 */ /* 0x000fea0003800000 */
.L_x_37530:
        /* <DEDUP_REMOVED lines=18> */
.L_x_37542:
[----:B------:R-:W-:-:S07]  /*ada0*/  MOV R153, R198 ;  /* 0x000000c600997202 */ /* 0x000fce0000000f00 */
.L_x_37543:
[----:B------:R-:W-:Y:S05]  /*adb0*/  BSYNC B2 ;  /* 0x0000000000027941 */ /* 0x000fea0003800000 */
.L_x_37541:
        /* <DEDUP_REMOVED lines=16> */
.L_x_37547:
[----:B------:R-:W-:Y:S05]  /*aec0*/  BSYNC B3 ;  /* 0x0000000000037941 */ /* 0x000fea0003800000 */
.L_x_37546:
        /* <DEDUP_REMOVED lines=44> */
.L_x_37545:
[----:B------:R-:W-:Y:S05]  /*b190*/  BSYNC B2 ;  /* 0x0000000000027941 */ /* 0x000fea0003800000 */
.L_x_37544:
        /* <DEDUP_REMOVED lines=10> */
.L_x_37540:
[----:B------:R-:W-:Y:S05]  /*b240*/  BSYNC B1 ;  /* 0x0000000000017941 */ /* 0x000fea0003800000 */
.L_x_37539:
        /* <DEDUP_REMOVED lines=18> */
.L_x_37551:
[----:B------:R-:W-:-:S07]  /*b370*/  IMAD.MOV.U32 R154, RZ, RZ, R198 ;  /* 0x000000ffff9a7224 */ /* 0x000fce00078e00c6 */
.L_x_37552:
[----:B------:R-:W-:Y:S05]  /*b380*/  BSYNC B2 ;  /* 0x0000000000027941 */ /* 0x000fea0003800000 */
.L_x_37550:
        /* <DEDUP_REMOVED lines=16> */
.L_x_37556:
[----:B------:R-:W-:Y:S05]  /*b490*/  BSYNC B3 ;  /* 0x0000000000037941 */ /* 0x000fea0003800000 */
.L_x_37555:
        /* <DEDUP_REMOVED lines=44> */
.L_x_37554:
[----:B------:R-:W-:Y:S05]  /*b760*/  BSYNC B2 ;  /* 0x0000000000027941 */ /* 0x000fea0003800000 */
.L_x_37553:
        /* <DEDUP_REMOVED lines=10> */
.L_x_37549:
[----:B------:R-:W-:Y:S05]  /*b810*/  BSYNC B1 ;  /* 0x0000000000017941 */ /* 0x000fea0003800000 */
.L_x_37548:
        /* <DEDUP_REMOVED lines=18> */
.L_x_37560:
[----:B------:R-:W-:-:S07]  /*b940*/  MOV R155, R198 ;  /* 0x000000c6009b7202 */ /* 0x000fce0000000f00 */
.L_x_37561:
[----:B------:R-:W-:Y:S05]  /*b950*/  BSYNC B2 ;  /* 0x0000000000027941 */ /* 0x000fea0003800000 */
.L_x_37559:
        /* <DEDUP_REMOVED lines=16> */
.L_x_37565:
[----:B------:R-:W-:Y:S05]  /*ba60*/  BSYNC B3 ;  /* 0x0000000000037941 */ /* 0x000fea0003800000 */
.L_x_37564:
        /* <DEDUP_REMOVED lines=44> */
.L_x_37563:
[----:B------:R-:W-:Y:S05]  /*bd30*/  BSYNC B2 ;  /* 0x0000000000027941 */ /* 0x000fea0003800000 */
.L_x_37562:
        /* <DEDUP_REMOVED lines=10> */
.L_x_37558:
[----:B------:R-:W-:Y:S05]  /*bde0*/  BSYNC B1 ;  /* 0x0000000000017941 */ /* 0x000fea0003800000 */
.L_x_37557:
        /* <DEDUP_REMOVED lines=18> */
.L_x_37569:
[----:B------:R-:W-:-:S07]  /*bf10*/  IMAD.MOV.U32 R156, RZ, RZ, R198 ;  /* 0x000000ffff9c7224 */ /* 0x000fce00078e00c6 */
.L_x_37570:
[----:B------:R-:W-:Y:S05]  /*bf20*/  BSYNC B2 ;  /* 0x0000000000027941 */ /* 0x000fea0003800000 */
.L_x_37568:
        /* <DEDUP_REMOVED lines=16> */
.L_x_37574:
[----:B------:R-:W-:Y:S05]  /*c030*/  BSYNC B3 ;  /* 0x0000000000037941 */ /* 0x000fea0003800000 */
.L_x_37573:
        /* <DEDUP_REMOVED lines=44> */
.L_x_37572:
[----:B------:R-:W-:Y:S05]  /*c300*/  BSYNC B2 ;  /* 0x0000000000027941 */ /* 0x000fea0003800000 */
.L_x_37571:
        /* <DEDUP_REMOVED lines=10> */
.L_x_37567:
[----:B------:R-:W-:Y:S05]  /*c3b0*/  BSYNC B1 ;  /* 0x0000000000017941 */ /* 0x000fea0003800000 */
.L_x_37566:
        /* <DEDUP_REMOVED lines=18> */
.L_x_37578:
[----:B------:R-:W-:-:S07]  /*c4e0*/  MOV R157, R198 ;  /* 0x000000c6009d7202 */ /* 0x000fce0000000f00 */
.L_x_37579:
[----:B------:R-:W-:Y:S05]  /*c4f0*/  BSYNC B2 ;  /* 0x0000000000027941 */ /* 0x000fea0003800000 */
.L_x_37577:
        /* <DEDUP_REMOVED lines=16> */
.L_x_37583:
[----:B------:R-:W-:Y:S05]  /*c600*/  BSYNC B3 ;  /* 0x0000000000037941 */ /* 0x000fea0003800000 */
.L_x_37582:
        /* <DEDUP_REMOVED lines=44> */
.L_x_37581:
[----:B------:R-:W-:Y:S05]  /*c8d0*/  BSYNC B2 ;  /* 0x0000000000027941 */ /* 0x000fea0003800000 */
.L_x_37580:
        /* <DEDUP_REMOVED lines=10> */
.L_x_37576:
[----:B------:R-:W-:Y:S05]  /*c980*/  BSYNC B1 ;  /* 0x0000000000017941 */ /* 0x000fea0003800000 */
.L_x_37575:
        /* <DEDUP_REMOVED lines=18> */
.L_x_37587:
[----:B------:R-:W-:-:S07]  /*cab0*/  IMAD.MOV.U32 R158, RZ, RZ, R198 ;  /* 0x000000ffff9e7224 */ /* 0x000fce00078e00c6 */
.L_x_37588:
[----:B------:R-:W-:Y:S05]  /*cac0*/  BSYNC B2 ;  /* 0x0000000000027941 */ /* 0x000fea0003800000 */
.L_x_37586:
        /* <DEDUP_REMOVED lines=16> */
.L_x_37592:
[----:B------:R-:W-:Y:S05]  /*cbd0*/  BSYNC B3 ;  /* 0x0000000000037941 */ /* 0x000fea0003800000 */
.L_x_37591:
        /* <DEDUP_REMOVED lines=44> */
.L_x_37590:
[----:B------:R-:W-:Y:S05]  /*cea0*/  BSYNC B2 ;  /* 0x0000000000027941 */ /* 0x000fea0003800000 */
.L_x_37589:
        /* <DEDUP_REMOVED lines=10> */
.L_x_37585:
[----:B------:R-:W-:Y:S05]  /*cf50*/  BSYNC B1 ;  /* 0x0000000000017941 */ /* 0x000fea0003800000 */
.L_x_37584:
        /* <DEDUP_REMOVED lines=18> */
.L_x_37596:
[----:B------:R-:W-:-:S07]  /*d080*/  MOV R159, R198 ;  /* 0x000000c6009f7202 */ /* 0x000fce0000000f00 */
.L_x_37597:
[----:B------:R-:W-:Y:S05]  /*d090*/  BSYNC B2 ;  /* 0x0000000000027941 */ /* 0x000fea0003800000 */
.L_x_37595:
        /* <DEDUP_REMOVED lines=16> */
.L_x_37601:
[----:B------:R-:W-:Y:S05]  /*d1a0*/  BSYNC B3 ;  /* 0x0000000000037941 */ /* 0x000fea0003800000 */
.L_x_37600:
        /* <DEDUP_REMOVED lines=44> */
.L_x_37599:
[----:B------:R-:W-:Y:S05]  /*d470*/  BSYNC B2 ;  /* 0x0000000000027941 */ /* 0x000fea0003800000 */
.L_x_37598:
        /* <DEDUP_REMOVED lines=10> */
.L_x_37594:
[----:B------:R-:W-:Y:S05]  /*d520*/  BSYNC B1 ;  /* 0x0000000000017941 */ /* 0x000fea0003800000 */
.L_x_37593:
        /* <DEDUP_REMOVED lines=26> */
.L_x_37603:
[----:B------:R-:W-:Y:S05]  /*d6d0*/  BSYNC B1 ;  /* 0x0000000000017941 */ /* 0x000fea0003800000 */
.L_x_37602:
[----:B------:R-:W-:Y:S01]  /*d6e0*/  VIADD R210, R210, 0x80 ;  /* 0x00000080d2d27836 */ /* 0x000fe20000000000 */
[----:B------:R-:W-:-:S07]  /*d6f0*/  IADD3 R209, R209, 0x80, RZ ;  /* 0x00000080d1d17810 */ /* 0x000fce0007ffe0ff */
.L_x_37529:
[----:B------:R-:W-:Y:S05]  /*d700*/  BSYNC B0 ;  /* 0x0000000000007941 */ /* 0x000fea0003800000 */
.L_x_37528:
        /* <DEDUP_REMOVED lines=32> */
.L_x_37609:
[----:B------:R-:W-:-:S07]  /*d910*/  MOV R160, R198 ;  /* 0x000000c600a07202 */ /* 0x000fce0000000f00 */
.L_x_37610:
[----:B------:R-:W-:Y:S05]  /*d920*/  BSYNC B2 ;  /* 0x0000000000027941 */ /* 0x000fea0003800000 */
.L_x_37608:
        /* <DEDUP_REMOVED lines=16> */
.L_x_37614:
[----:B------:R-:W-:Y:S05]  /*da30*/  BSYNC B3 ;  /* 0x0000000000037941 */ /* 0x000fea0003800000 */
.L_x_37613:
        /* <DEDUP_REMOVED lines=43> */
.L_x_37612:
[----:B------:R-:W-:Y:S05]  /*dcf0*/  BSYNC B2 ;  /* 0x0000000000027941 */ /* 0x000fea0003800000 */
.L_x_37611:
        /* <DEDUP_REMOVED lines=10> */
.L_x_37607:
[----:B------:R-:W-:Y:S05]  /*dda0*/  BSYNC B1 ;  /* 0x0000000000017941 */ /* 0x000fea0003800000 */
.L_x_37606:
        /* <DEDUP_REMOVED lines=18> */
.L_x_37618:
[----:B------:R-:W-:-:S07]  /*ded0*/  MOV R161, R198 ;  /* 0x000000c600a17202 */ /* 0x000fce0000000f00 */
.L_x_37619:
[----:B------:R-:W-:Y:S05]  /*dee0*/  BSYNC B2 ;  /* 0x0000000000027941 */ /* 0x000fea0003800000 */
.L_x_37617:
        /* <DEDUP_REMOVED lines=16> */
.L_x_37623:
[----:B------:R-:W-:Y:S05]  /*dff0*/  BSYNC B3 ;  /* 0x0000000000037941 */ /* 0x000fea0003800000 */
.L_x_37622:
        /* <DEDUP_REMOVED lines=44> */
.L_x_37621:
[----:B------:R-:W-:Y:S05]  /*e2c0*/  BSYNC B2 ;  /* 0x0000000000027941 */ /* 0x000fea0003800000 */
.L_x_37620:
        /* <DEDUP_REMOVED lines=10> */
.L_x_37616:
[----:B------:R-:W-:Y:S05]  /*e370*/  BSYNC B1 ;  /* 0x0000000000017941 */ /* 0x000fea0003800000 */
.L_x_37615:
        /* <DEDUP_REMOVED lines=18> */
.L_x_37627:
[----:B------:R-:W-:-:S07]  /*e4a0*/  IMAD.MOV.U32 R162, RZ, RZ, R198 ;  /* 0x000000ffffa27224 */ /* 0x000fce00078e00c6 */
.L_x_37628:
[----:B------:R-:W-:Y:S05]  /*e4b0*/  BSYNC B2 ;  /* 0x0000000000027941 */ /* 0x000fea0003800000 */
.L_x_37626:
        /* <DEDUP_REMOVED lines=16> */
.L_x_37632:
[----:B------:R-:W-:Y:S05]  /*e5c0*/  BSYNC B3 ;  /* 0x0000000000037941 */ /* 0x000fea0003800000 */
.L_x_37631:
        /* <DEDUP_REMOVED lines=44> */
.L_x_37630:
[----:B------:R-:W-:Y:S05]  /*e890*/  BSYNC B2 ;  /* 0x0000000000027941 */ /* 0x000fea0003800000 */
.L_x_37629:
        /* <DEDUP_REMOVED lines=10> */
.L_x_37625:
[----:B------:R-:W-:Y:S05]  /*e940*/  BSYNC B1 ;  /* 0x0000000000017941 */ /* 0x000fea0003800000 */
.L_x_37624:
        /* <DEDUP_REMOVED lines=18> */
.L_x_37636:
[----:B------:R-:W-:-:S07]  /*ea70*/  MOV R163, R198 ;  /* 0x000000c600a37202 */ /* 0x000fce0000000f00 */
.L_x_37637:
[----:B------:R-:W-:Y:S05]  /*ea80*/  BSYNC B2 ;  /* 0x0000000000027941 */ /* 0x000fea0003800000 */
.L_x_37635:
        /* <DEDUP_REMOVED lines=16> */
.L_x_37641:
[----:B------:R-:W-:Y:S05]  /*eb90*/  BSYNC B3 ;  /* 0x0000000000037941 */ /* 0x000fea0003800000 */
.L_x_37640:
        /* <DEDUP_REMOVED lines=44> */
.L_x_37639:
[----:B------:R-:W-:Y:S05]  /*ee60*/  BSYNC B2 ;  /* 0x0000000000027941 */ /* 0x000fea0003800000 */
.L_x_37638:
        /* <DEDUP_REMOVED lines=10> */
.L_x_37634:
[----:B------:R-:W-:Y:S05]  /*ef10*/  BSYNC B1 ;  /* 0x0000000000017941 */ /* 0x000fea0003800000 */
.L_x_37633:
        /* <DEDUP_REMOVED lines=18> */
.L_x_37645:
[----:B------:R-:W-:-:S07]  /*f040*/  IMAD.MOV.U32 R164, RZ, RZ, R198 ;  /* 0x000000ffffa47224 */ /* 0x000fce00078e00c6 */
.L_x_37646:
[----:B------:R-:W-:Y:S05]  /*f050*/  BSYNC B2 ;  /* 0x0000000000027941 */ /* 0x000fea0003800000 */
.L_x_37644:
        /* <DEDUP_REMOVED lines=16> */
.L_x_37650:
[----:B------:R-:W-:Y:S05]  /*f160*/  BSYNC B3 ;  /* 0x0000000000037941 */ /* 0x000fea0003800000 */
.L_x_37649:
        /* <DEDUP_REMOVED lines=44> */
.L_x_37648:
[----:B------:R-:W-:Y:S05]  /*f430*/  BSYNC B2 ;  /* 0x0000000000027941 */ /* 0x000fea0003800000 */
.L_x_37647:
        /* <DEDUP_REMOVED lines=10> */
.L_x_37643:
[----:B------:R-:W-:Y:S05]  /*f4e0*/  BSYNC B1 ;  /* 0x0000000000017941 */ /* 0x000fea0003800000 */
.L_x_37642:
        /* <DEDUP_REMOVED lines=18> */
.L_x_37654:
[----:B------:R-:W-:-:S07]  /*f610*/  MOV R165, R198 ;  /* 0x000000c600a57202 */ /* 0x000fce0000000f00 */
.L_x_37655:
[----:B------:R-:W-:Y:S05]  /*f620*/  BSYNC B2 ;  /* 0x0000000000027941 */ /* 0x000fea0003800000 */
.L_x_37653:
        /* <DEDUP_REMOVED lines=16> */
.L_x_37659:
[----:B------:R-:W-:Y:S05]  /*f730*/  BSYNC B3 ;  /* 0x0000000000037941 */ /* 0x000fea0003800000 */
.L_x_37658:
        /* <DEDUP_REMOVED lines=44> */
.L_x_37657:
[----:B------:R-:W-:Y:S05]  /*fa00*/  BSYNC B2 ;  /* 0x0000000000027941 */ /* 0x000fea0003800000 */
.L_x_37656:
        /* <DEDUP_REMOVED lines=10> */
.L_x_37652:
[----:B------:R-:W-:Y:S05]  /*fab0*/  BSYNC B1 ;  /* 0x0000000000017941 */ /* 0x000fea0003800000 */
.L_x_37651:
        /* <DEDUP_REMOVED lines=18> */
.L_x_37663:
[----:B------:R-:W-:-:S07]  /*fbe0*/  IMAD.MOV.U32 R166, RZ, RZ, R198 ;  /* 0x000000ffffa67224 */ /* 0x000fce00078e00c6 */
.L_x_37664:
[----:B------:R-:W-:Y:S05]  /*fbf0*/  BSYNC B2 ;  /* 0x0000000000027941 */ /* 0x000fea0003800000 */
.L_x_37662:
        /* <DEDUP_REMOVED lines=16> */
.L_x_37668:
[----:B------:R-:W-:Y:S05]  /*fd00*/  BSYNC B3 ;  /* 0x0000000000037941 */ /* 0x000fea0003800000 */
.L_x_37667:
        /* <DEDUP_REMOVED lines=44> */
.L_x_37666:
[----:B------:R-:W-:Y:S05]  /*ffd0*/  BSYNC B2 ;  /* 0x0000000000027941 */ /* 0x000fea0003800000 */
.L_x_37665:
        /* <DEDUP_REMOVED lines=10> */
.L_x_37661:
[----:B------:R-:W-:Y:S05]  /*10080*/  BSYNC B1 ;  /* 0x0000000000017941 */ /* 0x000fea0003800000 */
.L_x_37660:
        /* <DEDUP_REMOVED lines=18> */
.L_x_37672:
[----:B------:R-:W-:-:S07]  /*101b0*/  MOV R167, R198 ;  /* 0x000000c600a77202 */ /* 0x000fce0000000f00 */
.L_x_37673:
[----:B------:R-:W-:Y:S05]  /*101c0*/  BSYNC B2 ;  /* 0x0000000000027941 */ /* 0x000fea0003800000 */
.L_x_37671:
        /* <DEDUP_REMOVED lines=16> */
.L_x_37677:
[----:B------:R-:W-:Y:S05]  /*102d0*/  BSYNC B3 ;  /* 0x0000000000037941 */ /* 0x000fea0003800000 */
.L_x_37676:
        /* <DEDUP_REMOVED lines=44> */
.L_x_37675:
[----:B------:R-:W-:Y:S05]  /*105a0*/  BSYNC B2 ;  /* 0x0000000000027941 */ /* 0x000fea0003800000 */
.L_x_37674:
        /* <DEDUP_REMOVED lines=10> */
.L_x_37670:
[----:B------:R-:W-:Y:S05]  /*10650*/  BSYNC B1 ;  /* 0x0000000000017941 */ /* 0x000fea0003800000 */
.L_x_37669:
        /* <DEDUP_REMOVED lines=26> */
.L_x_37679:
[----:B------:R-:W-:Y:S05]  /*10800*/  BSYNC B1 ;  /* 0x0000000000017941 */ /* 0x000fea0003800000 */
.L_x_37678:
[----:B------:R-:W-:Y:S01]  /*10810*/  VIADD R210, R210, 0x80 ;  /* 0x00000080d2d27836 */ /* 0x000fe20000000000 */
[----:B------:R-:W-:-:S07]  /*10820*/  IADD3 R209, R209, 0x80, RZ ;  /* 0x00000080d1d17810 */ /* 0x000fce0007ffe0ff */
.L_x_37605:
[----:B------:R-:W-:Y:S05]  /*10830*/  BSYNC B0 ;  /* 0x0000000000007941 */ /* 0x000fea0003800000 */
.L_x_37604:
        /* <DEDUP_REMOVED lines=32> */
.L_x_37685:
[----:B------:R-:W-:-:S07]  /*10a40*/  MOV R168, R198 ;  /* 0x000000c600a87202 */ /* 0x000fce0000000f00 */
.L_x_37686:
[----:B------:R-:W-:Y:S05]  /*10a50*/  BSYNC B2 ;  /* 0x0000000000027941 */ /* 0x000fea0003800000 */
.L_x_37684:
        /* <DEDUP_REMOVED lines=16> */
.L_x_37690:
[----:B------:R-:W-:Y:S05]  /*10b60*/  BSYNC B3 ;  /* 0x0000000000037941 */ /* 0x000fea0003800000 */
.L_x_37689:
        /* <DEDUP_REMOVED lines=43> */
.L_x_37688:
[----:B------:R-:W-:Y:S05]  /*10e20*/  BSYNC B2 ;  /* 0x0000000000027941 */ /* 0x000fea0003800000 */
.L_x_37687:
        /* <DEDUP_REMOVED lines=10> */
.L_x_37683:
[----:B------:R-:W-:Y:S05]  /*10ed0*/  BSYNC B1 ;  /* 0x0000000000017941 */ /* 0x000fea0003800000 */
.L_x_37682:
        /* <DEDUP_REMOVED lines=18> */
.L_x_37694:
[----:B------:R-:W-:-:S07]  /*11000*/  MOV R169, R198 ;  /* 0x000000c600a97202 */ /* 0x000fce0000000f00 */
.L_x_37695:
[----:B------:R-:W-:Y:S05]  /*11010*/  BSYNC B2 ;  /* 0x0000000000027941 */ /* 0x000fea0003800000 */
.L_x_37693:
        /* <DEDUP_REMOVED lines=16> */
.L_x_37699:
[----:B------:R-:W-:Y:S05]  /*11120*/  BSYNC B3 ;  /* 0x0000000000037941 */ /* 0x000fea0003800000 */
.L_x_37698:
        /* <DEDUP_REMOVED lines=44> */
.L_x_37697:
[----:B------:R-:W-:Y:S05]  /*113f0*/  BSYNC B2 ;  /* 0x0000000000027941 */ /* 0x000fea0003800000 */
.L_x_37696:
        /* <DEDUP_REMOVED lines=10> */
.L_x_37692:
[----:B------:R-:W-:Y:S05]  /*114a0*/  BSYNC B1 ;  /* 0x0000000000017941 */ /* 0x000fea0003800000 */
.L_x_37691:
        /* <DEDUP_REMOVED lines=18> */
.L_x_37703:
[----:B------:R-:W-:-:S07]  /*115d0*/  IMAD.MOV.U32 R170, RZ, RZ, R198 ;  /* 0x000000ffffaa7224 */ /* 0x000fce00078e00c6 */
.L_x_37704:
[----:B------:R-:W-:Y:S05]  /*115e0*/  BSYNC B2 ;  /* 0x0000000000027941 */ /* 0x000fea0003800000 */
.L_x_37702:
        /* <DEDUP_REMOVED lines=16> */
.L_x_37708:
[----:B------:R-:W-:Y:S05]  /*116f0*/  BSYNC B3 ;  /* 0x0000000000037941 */ /* 0x000fea0003800000 */
.L_x_37707:
        /* <DEDUP_REMOVED lines=44> */
.L_x_37706:
[----:B------:R-:W-:Y:S05]  /*119c0*/  BSYNC B2 ;  /* 0x0000000000027941 */ /* 0x000fea0003800000 */
.L_x_37705:
        /* <DEDUP_REMOVED lines=10> */
.L_x_37701:
[----:B------:R-:W-:Y:S05]  /*11a70*/  BSYNC B1 ;  /* 0x0000000000017941 */ /* 0x000fea0003800000 */
.L_x_37700:
        /* <DEDUP_REMOVED lines=18> */
.L_x_37712:
[----:B------:R-:W-:-:S07]  /*11ba0*/  MOV R171, R198 ;  /* 0x000000c600ab7202 */ /* 0x000fce0000000f00 */
.L_x_37713:
[----:B------:R-:W-:Y:S05]  /*11bb0*/  BSYNC B2 ;  /* 0x0000000000027941 */ /* 0x000fea0003800000 */
.L_x_37711:
        /* <DEDUP_REMOVED lines=16> */
.L_x_37717:
[----:B------:R-:W-:Y:S05]  /*11cc0*/  BSYNC B3 ;  /* 0x0000000000037941 */ /* 0x000fea0003800000 */
.L_x_37716:
        /* <DEDUP_REMOVED lines=44> */
.L_x_37715:
[----:B------:R-:W-:Y:S05]  /*11f90*/  BSYNC B2 ;  /* 0x0000000000027941 */ /* 0x000fea0003800000 */
.L_x_37714:
        /* <DEDUP_REMOVED lines=10> */
.L_x_37710:
[----:B------:R-:W-:Y:S05]  /*12040*/  BSYNC B1 ;  /* 0x0000000000017941 */ /* 0x000fea0003800000 */
.L_x_37709:
        /* <DEDUP_REMOVED lines=18> */
.L_x_37721:
[----:B------:R-:W-:-:S07]  /*12170*/  IMAD.MOV.U32 R172, RZ, RZ, R198 ;  /* 0x000000ffffac7224 */ /* 0x000fce00078e00c6 */
.L_x_37722:
[----:B------:R-:W-:Y:S05]  /*12180*/  BSYNC B2 ;  /* 0x0000000000027941 */ /* 0x000fea0003800000 */
.L_x_37720:
        /* <DEDUP_REMOVED lines=16> */
.L_x_37726:
[----:B------:R-:W-:Y:S05]  /*12290*/  BSYNC B3 ;  /* 0x0000000000037941 */ /* 0x000fea0003800000 */
.L_x_37725:
        /* <DEDUP_REMOVED lines=44> */
.L_x_37724:
[----:B------:R-:W-:Y:S05]  /*12560*/  BSYNC B2 ;  /* 0x0000000000027941 */ /* 0x000fea0003800000 */
.L_x_37723:
        /* <DEDUP_REMOVED lines=10> */
.L_x_37719:
[----:B------:R-:W-:Y:S05]  /*12610*/  BSYNC B1 ;  /* 0x0000000000017941 */ /* 0x000fea0003800000 */
.L_x_37718:
        /* <DEDUP_REMOVED lines=18> */
.L_x_37730:
[----:B------:R-:W-:-:S07]  /*12740*/  MOV R173, R198 ;  /* 0x000000c600ad7202 */ /* 0x000fce0000000f00 */
.L_x_37731:
[----:B------:R-:W-:Y:S05]  /*12750*/  BSYNC B2 ;  /* 0x0000000000027941 */ /* 0x000fea0003800000 */
.L_x_37729:
        /* <DEDUP_REMOVED lines=16> */
.L_x_37735:
[----:B------:R-:W-:Y:S05]  /*12860*/  BSYNC B3 ;  /* 0x0000000000037941 */ /* 0x000fea0003800000 */
.L_x_37734:
        /* <DEDUP_REMOVED lines=44> */
.L_x_37733:
[----:B------:R-:W-:Y:S05]  /*12b30*/  BSYNC B2 ;  /* 0x0000000000027941 */ /* 0x000fea0003800000 */
.L_x_37732:
        /* <DEDUP_REMOVED lines=10> */
.L_x_37728:
[----:B------:R-:W-:Y:S05]  /*12be0*/  BSYNC B1 ;  /* 0x0000000000017941 */ /* 0x000fea0003800000 */
.L_x_37727:
        /* <DEDUP_REMOVED lines=18> */
.L_x_37739:
[----:B------:R-:W-:-:S07]  /*12d10*/  IMAD.MOV.U32 R174, RZ, RZ, R198 ;  /* 0x000000ffffae7224 */ /* 0x000fce00078e00c6 */
.L_x_37740:
[----:B------:R-:W-:Y:S05]  /*12d20*/  BSYNC B2 ;  /* 0x0000000000027941 */ /* 0x000fea0003800000 */
.L_x_37738:
        /* <DEDUP_REMOVED lines=16> */
.L_x_37744:
[----:B------:R-:W-:Y:S05]  /*12e30*/  BSYNC B3 ;  /* 0x0000000000037941 */ /* 0x000fea0003800000 */
.L_x_37743:
        /* <DEDUP_REMOVED lines=44> */
.L_x_37742:
[----:B------:R-:W-:Y:S05]  /*13100*/  BSYNC B2 ;  /* 0x0000000000027941 */ /* 0x000fea0003800000 */
.L_x_37741:
        /* <DEDUP_REMOVED lines=10> */
.L_x_37737:
[----:B------:R-:W-:Y:S05]  /*131b0*/  BSYNC B1 ;  /* 0x0000000000017941 */ /* 0x000fea0003800000 */
.L_x_37736:
        /* <DEDUP_REMOVED lines=18> */
.L_x_37748:
[----:B------:R-:W-:-:S07]  /*132e0*/  MOV R175, R198 ;  /* 0x000000c600af7202 */ /* 0x000fce0000000f00 */
.L_x_37749:
[----:B------:R-:W-:Y:S05]  /*132f0*/  BSYNC B2 ;  /* 0x0000000000027941 */ /* 0x000fea0003800000 */
.L_x_37747:
        /* <DEDUP_REMOVED lines=16> */
.L_x_37753:
[----:B------:R-:W-:Y:S05]  /*13400*/  BSYNC B3 ;  /* 0x0000000000037941 */ /* 0x000fea0003800000 */
.L_x_37752:
        /* <DEDUP_REMOVED lines=44> */
.L_x_37751:
[----:B------:R-:W-:Y:S05]  /*136d0*/  BSYNC B2 ;  /* 0x0000000000027941 */ /* 0x000fea0003800000 */
.L_x_37750:
        /* <DEDUP_REMOVED lines=10> */
.L_x_37746:
[----:B------:R-:W-:Y:S05]  /*13780*/  BSYNC B1 ;  /* 0x0000000000017941 */ /* 0x000fea0003800000 */
.L_x_37745:
        /* <DEDUP_REMOVED lines=26> */
.L_x_37755:
[----:B------:R-:W-:Y:S05]  /*13930*/  BSYNC B1 ;  /* 0x0000000000017941 */ /* 0x000fea0003800000 */
.L_x_37754:
[----:B------:R-:W-:Y:S01]  /*13940*/  VIADD R210, R210, 0x80 ;  /* 0x00000080d2d27836 */ /* 0x000fe20000000000 */
[----:B------:R-:W-:-:S07]  /*13950*/  IADD3 R209, R209, 0x80, RZ ;  /* 0x00000080d1d17810 */ /* 0x000fce0007ffe0ff */
.L_x_37681:
[----:B------:R-:W-:Y:S05]  /*13960*/  BSYNC B0 ;  /* 0x0000000000007941 */ /* 0x000fea0003800000 */
.L_x_37680:
        /* <DEDUP_REMOVED lines=32> */
.L_x_37761:
[----:B------:R-:W-:-:S07]  /*13b70*/  MOV R176, R198 ;  /* 0x000000c600b07202 */ /* 0x000fce0000000f00 */
.L_x_37762:
[----:B------:R-:W-:Y:S05]  /*13b80*/  BSYNC B2 ;  /* 0x0000000000027941 */ /* 0x000fea0003800000 */
.L_x_37760:
        /* <DEDUP_REMOVED lines=16> */
.L_x_37766:
[----:B------:R-:W-:Y:S05]  /*13c90*/  BSYNC B3 ;  /* 0x0000000000037941 */ /* 0x000fea0003800000 */
.L_x_37765:
        /* <DEDUP_REMOVED lines=43> */
.L_x_37764:
[----:B------:R-:W-:Y:S05]  /*13f50*/  BSYNC B2 ;  /* 0x0000000000027941 */ /* 0x000fea0003800000 */
.L_x_37763:
        /* <DEDUP_REMOVED lines=10> */
.L_x_37759:
[----:B------:R-:W-:Y:S05]  /*14000*/  BSYNC B1 ;  /* 0x0000000000017941 */ /* 0x000fea0003800000 */
.L_x_37758:
        /* <DEDUP_REMOVED lines=18> */
.L_x_37770:
[----:B------:R-:W-:-:S07]  /*14130*/  MOV R177, R198 ;  /* 0x000000c600b17202 */ /* 0x000fce0000000f00 */
.L_x_37771:
[----:B------:R-:W-:Y:S05]  /*14140*/  BSYNC B2 ;  /* 0x0000000000027941 */ /* 0x000fea0003800000 */
.L_x_37769:
        /* <DEDUP_REMOVED lines=16> */
.L_x_37775:
[----:B------:R-:W-:Y:S05]  /*14250*/  BSYNC B3 ;  /* 0x0000000000037941 */ /* 0x000fea0003800000 */
.L_x_37774:
        /* <DEDUP_REMOVED lines=44> */
.L_x_37773:
[----:B------:R-:W-:Y:S05]  /*14520*/  BSYNC B2 ;  /* 0x0000000000027941 */ /* 0x000fea0003800000 */
.L_x_37772:
        /* <DEDUP_REMOVED lines=10> */
.L_x_37768:
[----:B------:R-:W-:Y:S05]  /*145d0*/  BSYNC B1 ;  /* 0x0000000000017941 */ /* 0x000fea0003800000 */
.L_x_37767:
        /* <DEDUP_REMOVED lines=18> */
.L_x_37779:
[----:B------:R-:W-:-:S07]  /*14700*/  IMAD.MOV.U32 R178, RZ, RZ, R198 ;  /* 0x000000ffffb27224 */ /* 0x000fce00078e00c6 */
.L_x_37780:
[----:B------:R-:W-:Y:S05]  /*14710*/  BSYNC B2 ;  /* 0x0000000000027941 */ /* 0x000fea0003800000 */
.L_x_37778:
        /* <DEDUP_REMOVED lines=16> */
.L_x_37784:
[----:B------:R-:W-:Y:S05]  /*14820*/  BSYNC B3 ;  /* 0x0000000000037941 */ /* 0x000fea0003800000 */
.L_x_37783:
        /* <DEDUP_REMOVED lines=44> */
.L_x_37782:
[----:B------:R-:W-:Y:S05]  /*14af0*/  BSYNC B2 ;  /* 0x0000000000027941 */ /* 0x000fea0003800000 */
.L_x_37781:
        /* <DEDUP_REMOVED lines=10> */
.L_x_37777:
[----:B------:R-:W-:Y:S05]  /*14ba0*/  BSYNC B1 ;  /* 0x0000000000017941 */ /* 0x000fea0003800000 */
.L_x_37776:
        /* <DEDUP_REMOVED lines=18> */
.L_x_37788:
[----:B------:R-:W-:-:S07]  /*14cd0*/  MOV R179, R198 ;  /* 0x000000c600b37202 */ /* 0x000fce0000000f00 */
.L_x_37789:
[----:B------:R-:W-:Y:S05]  /*14ce0*/  BSYNC B2 ;  /* 0x0000000000027941 */ /* 0x000fea0003800000 */
.L_x_37787:
        /* <DEDUP_REMOVED lines=16> */
.L_x_37793:
[----:B------:R-:W-:Y:S05]  /*14df0*/  BSYNC B3 ;  /* 0x0000000000037941 */ /* 0x000fea0003800000 */
.L_x_37792:
        /* <DEDUP_REMOVED lines=44> */
.L_x_37791:
[----:B------:R-:W-:Y:S05]  /*150c0*/  BSYNC B2 ;  /* 0x0000000000027941 */ /* 0x000fea0003800000 */
.L_x_37790:
        /* <DEDUP_REMOVED lines=10> */
.L_x_37786:
[----:B------:R-:W-:Y:S05]  /*15170*/  BSYNC B1 ;  /* 0x0000000000017941 */ /* 0x000fea0003800000 */
.L_x_37785:
        /* <DEDUP_REMOVED lines=18> */
.L_x_37797:
[----:B------:R-:W-:-:S07]  /*152a0*/  IMAD.MOV.U32 R180, RZ, RZ, R198 ;  /* 0x000000ffffb47224 */ /* 0x000fce00078e00c6 */
.L_x_37798:
[----:B------:R-:W-:Y:S05]  /*152b0*/  BSYNC B2 ;  /* 0x0000000000027941 */ /* 0x000fea0003800000 */
.L_x_37796:
        /* <DEDUP_REMOVED lines=16> */
.L_x_37802:
[----:B------:R-:W-:Y:S05]  /*153c0*/  BSYNC B3 ;  /* 0x0000000000037941 */ /* 0x000fea0003800000 */
.L_x_37801:
        /* <DEDUP_REMOVED lines=44> */
.L_x_37800:
[----:B------:R-:W-:Y:S05]  /*15690*/  BSYNC B2 ;  /* 0x0000000000027941 */ /* 0x000fea0003800000 */
.L_x_37799:
        /* <DEDUP_REMOVED lines=10> */
.L_x_37795:
[----:B------:R-:W-:Y:S05]  /*15740*/  BSYNC B1 ;  /* 0x0000000000017941 */ /* 0x000fea0003800000 */
.L_x_37794:
        /* <DEDUP_REMOVED lines=18> */
.L_x_37806:
[----:B------:R-:W-:-:S07]  /*15870*/  MOV R181, R198 ;  /* 0x000000c600b57202 */ /* 0x000fce0000000f00 */
.L_x_37807:
[----:B------:R-:W-:Y:S05]  /*15880*/  BSYNC B2 ;  /* 0x0000000000027941 */ /* 0x000fea0003800000 */
.L_x_37805:
        /* <DEDUP_REMOVED lines=16> */
.L_x_37811:
[----:B------:R-:W-:Y:S05]  /*15990*/  BSYNC B3 ;  /* 0x0000000000037941 */ /* 0x000fea0003800000 */
.L_x_37810:
        /* <DEDUP_REMOVED lines=44> */
.L_x_37809:
[----:B------:R-:W-:Y:S05]  /*15c60*/  BSYNC B2 ;  /* 0x0000000000027941 */ /* 0x000fea0003800000 */
.L_x_37808:
        /* <DEDUP_REMOVED lines=10> */
.L_x_37804:
[----:B------:R-:W-:Y:S05]  /*15d10*/  BSYNC B1 ;  /* 0x0000000000017941 */ /* 0x000fea0003800000 */
.L_x_37803:
        /* <DEDUP_REMOVED lines=18> */
.L_x_37815:
[----:B------:R-:W-:-:S07]  /*15e40*/  IMAD.MOV.U32 R182, RZ, RZ, R198 ;  /* 0x000000ffffb67224 */ /* 0x000fce00078e00c6 */
.L_x_37816:
[----:B------:R-:W-:Y:S05]  /*15e50*/  BSYNC B2 ;  /* 0x0000000000027941 */ /* 0x000fea0003800000 */
.L_x_37814:
        /* <DEDUP_REMOVED lines=16> */
.L_x_37820:
[----:B------:R-:W-:Y:S05]  /*15f60*/  BSYNC B3 ;  /* 0x0000000000037941 */ /* 0x000fea0003800000 */
.L_x_37819:
        /* <DEDUP_REMOVED lines=44> */
.L_x_37818:
[----:B------:R-:W-:Y:S05]  /*16230*/  BSYNC B2 ;  /* 0x0000000000027941 */ /* 0x000fea0003800000 */
.L_x_37817:
        /* <DEDUP_REMOVED lines=10> */
.L_x_37813:
[----:B------:R-:W-:Y:S05]  /*162e0*/  BSYNC B1 ;  /* 0x0000000000017941 */ /* 0x000fea0003800000 */
.L_x_37812:
        /* <DEDUP_REMOVED lines=18> */
.L_x_37824:
[----:B------:R-:W-:-:S07]  /*16410*/  MOV R183, R198 ;  /* 0x000000c600b77202 */ /* 0x000fce0000000f00 */
.L_x_37825:
[----:B------:R-:W-:Y:S05]  /*16420*/  BSYNC B2 ;  /* 0x0000000000027941 */ /* 0x000fea0003800000 */
.L_x_37823:
        /* <DEDUP_REMOVED lines=16> */
.L_x_37829:
[----:B------:R-:W-:Y:S05]  /*16530*/  BSYNC B3 ;  /* 0x0000000000037941 */ /* 0x000fea0003800000 */
.L_x_37828:
        /* <DEDUP_REMOVED lines=44> */
.L_x_37827:
[----:B------:R-:W-:Y:S05]  /*16800*/  BSYNC B2 ;  /* 0x0000000000027941 */ /* 0x000fea0003800000 */
.L_x_37826:
        /* <DEDUP_REMOVED lines=10> */
.L_x_37822:
[----:B------:R-:W-:Y:S05]  /*168b0*/  BSYNC B1 ;  /* 0x0000000000017941 */ /* 0x000fea0003800000 */
.L_x_37821:
        /* <DEDUP_REMOVED lines=25> */
.L_x_37757:
[----:B------:R-:W-:Y:S05]  /*16a50*/  BSYNC B0 ;  /* 0x0000000000007941 */ /* 0x000fea0003800000 */
.L_x_37756:
        /* <DEDUP_REMOVED lines=210> */
.L_x_37856:
        /* <DEDUP_REMOVED lines=118> */
.L_x_37834:
[----:B------:R-:W-:Y:S05]  /*17ee0*/  BSYNC B1 ;  /* 0x0000000000017941 */ /* 0x000fea0003800000 */
.L_x_37833:
        /* <DEDUP_REMOVED lines=35> */
.L_x_37836:
[----:B------:R-:W-:Y:S05]  /*18120*/  BSYNC B1 ;  /* 0x0000000000017941 */ /* 0x000fea0003800000 */
.L_x_37835:
        /* <DEDUP_REMOVED lines=35> */
.L_x_37838:
[----:B------:R-:W-:Y:S05]  /*18360*/  BSYNC B1 ;  /* 0x0000000000017941 */ /* 0x000fea0003800000 */
.L_x_37837:
        /* <DEDUP_REMOVED lines=35> */
.L_x_37840:
[----:B------:R-:W-:Y:S05]  /*185a0*/  BSYNC B1 ;  /* 0x0000000000017941 */ /* 0x000fea0003800000 */
.L_x_37839:
        /* <DEDUP_REMOVED lines=35> */
.L_x_37842:
[----:B------:R-:W-:Y:S05]  /*187e0*/  BSYNC B1 ;  /* 0x0000000000017941 */ /* 0x000fea0003800000 */
.L_x_37841:
        /* <DEDUP_REMOVED lines=35> */
.L_x_37844:
[----:B------:R-:W-:Y:S05]  /*18a20*/  BSYNC B1 ;  /* 0x0000000000017941 */ /* 0x000fea0003800000 */
.L_x_37843:
        /* <DEDUP_REMOVED lines=33> */
.L_x_37832:
[----:B------:R-:W-:Y:S05]  /*18c40*/  BSYNC B0 ;  /* 0x0000000000007941 */ /* 0x000fea0003800000 */
.L_x_37831:
[----:B------:R-:W-:Y:S01]  /*18c50*/  LOP3.LUT P1, RZ, R211, 0x2, RZ, 0xc0, !PT ;  /* 0x00000002d3ff7812 */ /* 0x000fe2000782c0ff */
[----:B------:R-:W-:-:S03]  /*18c60*/  VIADD R192, R192, UR14 ;  /* 0x0000000ec0c07c36 */ /* 0x000fc60008000000 */
[----:B0-----:R-:W-:Y:S02]  /*18c70*/  SEL R0, RZ, 0x1, P1 ;  /* 0x00000001ff007807 */ /* 0x001fe40000800000 */
[----:B------:R-:W-:-:S13]  /*18c80*/  ISETP.GE.AND P1, PT, R192, UR15, PT ;  /* 0x0000000fc0007c0c */ /* 0x000fda000bf26270 */
[----:B------:R-:W-:Y:S05]  /*18c90*/  @!P1 BRA `(.L_x_37845) ;  /* 0xfffffe8400209947 */ /* 0x000fea000383ffff */
[----:B------:R-:W-:Y:S05]  /*18ca0*/  EXIT ;  /* 0x000000000000794d */ /* 0x000fea0003800000 */
.L_x_37830:
[----:B------:R-:W-:Y:S01]  /*18cb0*/  HFMA2.MMA R221, -RZ, RZ, 0, 1.847743988037109375e-06 ;  /* 0x0000001fffdd7435 */ /* 0x000fe200000001ff */
[----:B------:R-:W-:Y:S01]  /*18cc0*/  MOV R219, R187 ;  /* 0x000000bb00db7202 */ /* 0x000fe20000000f00 */
[----:B------:R-:W-:Y:S02]  /*18cd0*/  IMAD.MOV.U32 R220, RZ, RZ, 0x1 ;  /* 0x00000001ffdc7424 */ /* 0x000fe400078e00ff */
[----:B------:R-:W-:-:S07]  /*18ce0*/  IMAD.MOV.U32 R218, RZ, RZ, -0x1 ;  /* 0xffffffffffda7424 */ /* 0x000fce00078e00ff */
[----:B-1---5:R-:W-:Y:S05]  /*18cf0*/  WARPSYNC.COLLECTIVE R218, `(.L_x_37846) ;  /* 0x00000000da087348 */ /* 0x022fea0003c00000 */
[----:B------:R0:W2:Y:S02]  /*18d00*/  SHFL.BFLY P6, R217, R219, R220, R221 ;  /* 0x0c0000dcdbd97389 */ /* 0x0000a400000c00dd */
[----:B012--5:R-:W-:Y:S01]  /*18d10*/  ENDCOLLECTIVE ;  /* 0x000000000000791b */ /* 0x027fe20003800000 */
.L_x_37846:
[----:B------:R-:W-:Y:S01]  /*18d20*/  HFMA2.MMA R220, -RZ, RZ, 0, 1.1920928955078125e-07 ;  /* 0x00000002ffdc7435 */ /* 0x000fe200000001ff */
[----:B------:R-:W-:-:S05]  /*18d30*/  MOV R0, R217 ;  /* 0x000000d900007202 */ /* 0x000fca0000000f00 */
[----:B------:R-:W-:-:S04]  /*18d40*/  FADD.FTZ R213, R187, R0 ;  /* 0x00000000bbd57221 */ /* 0x000fc80000010000 */
[----:B------:R-:W-:-:S07]  /*18d50*/  IMAD.MOV.U32 R219, RZ, RZ, R213 ;  /* 0x000000ffffdb7224 */ /* 0x000fce00078e00d5 */
[----:B------:R-:W-:Y:S05]  /*18d60*/  WARPSYNC.COLLECTIVE R218, `(.L_x_37847) ;  /* 0x00000000da087348 */ /* 0x000fea0003c00000 */
[----:B------:R0:W1:Y:S02]  /*18d70*/  SHFL.BFLY P6, R217, R219, R220, R221 ;  /* 0x0c0000dcdbd97389 */ /* 0x00006400000c00dd */
[----:B01----:R-:W-:Y:S01]  /*18d80*/  ENDCOLLECTIVE ;  /* 0x000000000000791b */ /* 0x003fe20003800000 */
.L_x_37847:
[----:B------:R-:W-:Y:S02]  /*18d90*/  IMAD.MOV.U32 R220, RZ, RZ, 0x4 ;  /* 0x00000004ffdc7424 */ /* 0x000fe400078e00ff */
[----:B------:R-:W-:-:S04]  /*18da0*/  IMAD.MOV.U32 R0, RZ, RZ, R217 ;  /* 0x000000ffff007224 */ /* 0x000fc800078e00d9 */
[----:B------:R-:W-:-:S05]  /*18db0*/  FADD.FTZ R214, R213, R0 ;  /* 0x00000000d5d67221 */ /* 0x000fca0000010000 */
[----:B------:R-:W-:-:S07]  /*18dc0*/  MOV R219, R214 ;  /* 0x000000d600db7202 */ /* 0x000fce0000000f00 */
[----:B------:R-:W-:Y:S05]  /*18dd0*/  WARPSYNC.COLLECTIVE R218, `(.L_x_37848) ;  /* 0x00000000da087348 */ /* 0x000fea0003c00000 */
[----:B------:R0:W1:Y:S02]  /*18de0*/  SHFL.BFLY P6, R217, R219, R220, R221 ;  /* 0x0c0000dcdbd97389 */ /* 0x00006400000c00dd */
[----:B01----:R-:W-:Y:S01]  /*18df0*/  ENDCOLLECTIVE ;  /* 0x000000000000791b */ /* 0x003fe20003800000 */
.L_x_37848:
[----:B------:R-:W-:Y:S01]  /*18e00*/  HFMA2.MMA R220, -RZ, RZ, 0, 4.76837158203125e-07 ;  /* 0x00000008ffdc7435 */ /* 0x000fe200000001ff */
[----:B------:R-:W-:-:S05]  /*18e10*/  MOV R215, R217 ;  /* 0x000000d900d77202 */ /* 0x000fca0000000f00 */
[----:B------:R-:W-:-:S04]  /*18e20*/  FADD.FTZ R215, R214, R215 ;  /* 0x000000d7d6d77221 */ /* 0x000fc80000010000 */
[----:B------:R-:W-:-:S07]  /*18e30*/  IMAD.MOV.U32 R219, RZ, RZ, R215 ;  /* 0x000000ffffdb7224 */ /* 0x000fce00078e00d7 */
[----:B------:R-:W-:Y:S05]  /*18e40*/  WARPSYNC.COLLECTIVE R218, `(.L_x_37849) ;  /* 0x00000000da087348 */ /* 0x000fea0003c00000 */
[----:B------:R0:W1:Y:S02]  /*18e50*/  SHFL.BFLY P6, R217, R219, R220, R221 ;  /* 0x0c0000dcdbd97389 */ /* 0x00006400000c00dd */
[----:B01----:R-:W-:Y:S01]  /*18e60*/  ENDCOLLECTIVE ;  /* 0x000000000000791b */ /* 0x003fe20003800000 */
.L_x_37849:
[----:B------:R-:W-:Y:S02]  /*18e70*/  IMAD.MOV.U32 R220, RZ, RZ, 0x10 ;  /* 0x00000010ffdc7424 */ /* 0x000fe400078e00ff */
[----:B------:R-:W-:-:S04]  /*18e80*/  IMAD.MOV.U32 R0, RZ, RZ, R217 ;  /* 0x000000ffff007224 */ /* 0x000fc800078e00d9 */
[----:B------:R-:W-:-:S05]  /*18e90*/  FADD.FTZ R216, R215, R0 ;  /* 0x00000000d7d87221 */ /* 0x000fca0000010000 */
[----:B------:R-:W-:-:S07]  /*18ea0*/  MOV R219, R216 ;  /* 0x000000d800db7202 */ /* 0x000fce0000000f00 */
[----:B------:R-:W-:Y:S05]  /*18eb0*/  WARPSYNC.COLLECTIVE R218, `(.L_x_37850) ;  /* 0x00000000da087348 */ /* 0x000fea0003c00000 */
[----:B------:R0:W1:Y:S02]  /*18ec0*/  SHFL.BFLY P6, R217, R219, R220, R221 ;  /* 0x0c0000dcdbd97389 */ /* 0x00006400000c00dd */
[----:B01----:R-:W-:Y:S01]  /*18ed0*/  ENDCOLLECTIVE ;  /* 0x000000000000791b */ /* 0x003fe20003800000 */
.L_x_37850:
        /* <DEDUP_REMOVED lines=121> */
.L_x_37851:
[----:B------:R-:W-:Y:S01]  /*19670*/  HFMA2.MMA R220, -RZ, RZ, 0, 1.1920928955078125e-07 ;  /* 0x00000002ffdc7435 */ /* 0x000fe200000001ff */
[----:B------:R-:W-:-:S05]  /*19680*/  MOV R187, R217 ;  /* 0x000000d900bb7202 */ /* 0x000fca0000000f00 */
[----:B------:R-:W-:-:S04]  /*19690*/  FADD.FTZ R187, R0, R187 ;  /* 0x000000bb00bb7221 */ /* 0x000fc80000010000 */
[----:B------:R-:W-:-:S07]  /*196a0*/  IMAD.MOV.U32 R219, RZ, RZ, R187 ;  /* 0x000000ffffdb7224 */ /* 0x000fce00078e00bb */
[----:B------:R-:W-:Y:S05]  /*196b0*/  WARPSYNC.COLLECTIVE R218, `(.L_x_37852) ;  /* 0x00000000da087348 */ /* 0x000fea0003c00000 */
[----:B------:R0:W1:Y:S02]  /*196c0*/  SHFL.BFLY P6, R217, R219, R220, R221 ;  /* 0x0c0000dcdbd97389 */ /* 0x00006400000c00dd */
[----:B01----:R-:W-:Y:S01]  /*196d0*/  ENDCOLLECTIVE ;  /* 0x000000000000791b */ /* 0x003fe20003800000 */
.L_x_37852:
[----:B------:R-:W-:Y:S02]  /*196e0*/  IMAD.MOV.U32 R220, RZ, RZ, 0x4 ;  /* 0x00000004ffdc7424 */ /* 0x000fe400078e00ff */
[----:B------:R-:W-:-:S04]  /*196f0*/  IMAD.MOV.U32 R214, RZ, RZ, R217 ;  /* 0x000000ffffd67224 */ /* 0x000fc800078e00d9 */
[----:B------:R-:W-:-:S05]  /*19700*/  FADD.FTZ R214, R187, R214 ;  /* 0x000000d6bbd67221 */ /* 0x000fca0000010000 */
[----:B------:R-:W-:-:S07]  /*19710*/  MOV R219, R214 ;  /* 0x000000d600db7202 */ /* 0x000fce0000000f00 */
[----:B------:R-:W-:Y:S05]  /*19720*/  WARPSYNC.COLLECTIVE R218, `(.L_x_37853) ;  /* 0x00000000da087348 */ /* 0x000fea0003c00000 */
[----:B------:R0:W1:Y:S02]  /*19730*/  SHFL.BFLY P6, R217, R219, R220, R221 ;  /* 0x0c0000dcdbd97389 */ /* 0x00006400000c00dd */
[----:B01----:R-:W-:Y:S01]  /*19740*/  ENDCOLLECTIVE ;  /* 0x000000000000791b */ /* 0x003fe20003800000 */
.L_x_37853:
[----:B------:R-:W-:Y:S01]  /*19750*/  HFMA2.MMA R220, -RZ, RZ, 0, 4.76837158203125e-07 ;  /* 0x00000008ffdc7435 */ /* 0x000fe200000001ff */
[----:B------:R-:W-:-:S05]  /*19760*/  MOV R213, R217 ;  /* 0x000000d900d57202 */ /* 0x000fca0000000f00 */
[----:B------:R-:W-:-:S04]  /*19770*/  FADD.FTZ R213, R214, R213 ;  /* 0x000000d5d6d57221 */ /* 0x000fc80000010000 */
[----:B------:R-:W-:-:S07]  /*19780*/  IMAD.MOV.U32 R219, RZ, RZ, R213 ;  /* 0x000000ffffdb7224 */ /* 0x000fce00078e00d5 */
[----:B------:R-:W-:Y:S05]  /*19790*/  WARPSYNC.COLLECTIVE R218, `(.L_x_37854) ;  /* 0x00000000da087348 */ /* 0x000fea0003c00000 */
[----:B------:R0:W1:Y:S02]  /*197a0*/  SHFL.BFLY P6, R217, R219, R220, R221 ;  /* 0x0c0000dcdbd97389 */ /* 0x00006400000c00dd */
[----:B01----:R-:W-:Y:S01]  /*197b0*/  ENDCOLLECTIVE ;  /* 0x000000000000791b */ /* 0x003fe20003800000 */
.L_x_37854:
[----:B------:R-:W-:Y:S02]  /*197c0*/  IMAD.MOV.U32 R220, RZ, RZ, 0x10 ;  /* 0x00000010ffdc7424 */ /* 0x000fe400078e00ff */
[----:B------:R-:W-:-:S04]  /*197d0*/  IMAD.MOV.U32 R216, RZ, RZ, R217 ;  /* 0x000000ffffd87224 */ /* 0x000fc800078e00d9 */
[----:B------:R-:W-:-:S05]  /*197e0*/  FADD.FTZ R216, R213, R216 ;  /* 0x000000d8d5d87221 */ /* 0x000fca0000010000 */
[----:B------:R-:W-:-:S07]  /*197f0*/  MOV R219, R216 ;  /* 0x000000d800db7202 */ /* 0x000fce0000000f00 */
[----:B------:R-:W-:Y:S05]  /*19800*/  WARPSYNC.COLLECTIVE R218, `(.L_x_37855) ;  /* 0x00000000da087348 */ /* 0x000fea0003c00000 */
[----:B------:R0:W1:Y:S02]  /*19810*/  SHFL.BFLY P6, R217, R219, R220, R221 ;  /* 0x0c0000dcdbd97389 */ /* 0x00006400000c00dd */
[----:B01----:R-:W-:Y:S01]  /*19820*/  ENDCOLLECTIVE ;  /* 0x000000000000791b */ /* 0x003fe20003800000 */
.L_x_37855:
[----:B------:R-:W-:Y:S01]  /*19830*/  MOV R215, R217 ;  /* 0x000000d900d77202 */ /* 0x000fe20000000f00 */
[----:B------:R-:W-:Y:S06]  /*19840*/  BRA `(.L_x_37856) ;  /* 0xffffffdc00cc7947 */ /* 0x000fec000383ffff */
.L_x_37857:
        /* <DEDUP_REMOVED lines=11> */
.L_x_46082:


//--------------------- .text._ZN10layer_norm13ln_fwd_kernelINS_13Kernel_traitsIf6__halffS2_fjLj7168ELj1ELj1ELj4ELj16ENS_18Kernel_traits_baseILj7168EfS2_fS2_fjLj128EEEEELb1ELb0ELb1ELb1EEEvNS_9FwdParamsE --------------------------
	.section	.text._ZN10layer_norm13ln_fwd_kernelINS_13Kernel_traitsIf6__halffS2_fjLj7168ELj1ELj1ELj4ELj16ENS_18Kernel_traits_baseILj7168EfS2_fS2_fjLj128EEEEELb1ELb0ELb1ELb1EEEvNS_9FwdParamsE,"ax",@progbits
	.align	128
        .global         _ZN10layer_norm13ln_fwd_kernelINS_13Kernel_traitsIf6__halffS2_fjLj7168ELj1ELj1ELj4ELj16ENS_18Kernel_traits_baseILj7168EfS2_fS2_fjLj128EEEEELb1ELb0ELb1ELb1EEEvNS_9FwdParamsE
        .type           _ZN10layer_norm13ln_fwd_kernelINS_13Kernel_traitsIf6__halffS2_fjLj7168ELj1ELj1ELj4ELj16ENS_18Kernel_traits_baseILj7168EfS2_fS2_fjLj128EEEEELb1ELb0ELb1ELb1EEEvNS_9FwdParamsE,@function
        .size           _ZN10layer_norm13ln_fwd_kernelINS_13Kernel_traitsIf6__halffS2_fjLj7168ELj1ELj1ELj4ELj16ENS_18Kernel_traits_baseILj7168EfS2_fS2_fjLj128EEEEELb1ELb0ELb1ELb1EEEvNS_9FwdParamsE,(.L_x_46083 - _ZN10layer_norm13ln_fwd_kernelINS_13Kernel_traitsIf6__halffS2_fjLj7168ELj1ELj1ELj4ELj16ENS_18Kernel_traits_baseILj7168EfS2_fS2_fjLj128EEEEELb1ELb0ELb1ELb1EEEvNS_9FwdParamsE)
        .other          _ZN10layer_norm13ln_fwd_kernelINS_13Kernel_traitsIf6__halffS2_fjLj7168ELj1ELj1ELj4ELj16ENS_18Kernel_traits_baseILj7168EfS2_fS2_fjLj128EEEEELb1ELb0ELb1ELb1EEEvNS_9FwdParamsE,@"STO_CUDA_ENTRY STV_DEFAULT"
_ZN10layer_norm13ln_fwd_kernelINS_13Kernel_traitsIf6__halffS2_fjLj7168ELj1ELj1ELj4ELj16ENS_18Kernel_traits_baseILj7168EfS2_fS2_fjLj128EEEEELb1ELb0ELb1ELb1EEEvNS_9FwdParamsE:
.text._ZN10layer_norm13ln_fwd_kernelINS_13Kernel_traitsIf6__halffS2_fjLj7168ELj1ELj1ELj4ELj16ENS_18Kernel_traits_baseILj7168EfS2_fS2_fjLj128EEEEELb1ELb0ELb1ELb1EEEvNS_9FwdParamsE:
        /* <DEDUP_REMOVED lines=166> */
.L_x_38379:
        /* <DEDUP_REMOVED lines=49> */
.L_x_37861:
[----:B------:R-:W-:-:S07]  /*0d70*/  IMAD.MOV.U32 R137, RZ, RZ, R192 ;  /* 0x000000ffff897224 */ /* 0x000fce00078e00c0 */
.L_x_37862:
[----:B------:R-:W-:Y:S05]  /*0d80*/  BSYNC B1 ;  /* 0x0000000000017941 */ /* 0x000fea0003800000 */
.L_x_37860:
        /* <DEDUP_REMOVED lines=16> */
.L_x_37866:
[----:B------:R-:W-:Y:S05]  /*0e90*/  BSYNC B2 ;  /* 0x0000000000027941 */ /* 0x000fea0003800000 */
.L_x_37865:
        /* <DEDUP_REMOVED lines=43> */
.L_x_37864:
[----:B------:R-:W-:Y:S05]  /*1150*/  BSYNC B1 ;  /* 0x0000000000017941 */ /* 0x000fea0003800000 */
.L_x_37863:
        /* <DEDUP_REMOVED lines=10> */
.L_x_37859:
[----:B------:R-:W-:Y:S05]  /*1200*/  BSYNC B0 ;  /* 0x0000000000007941 */ /* 0x000fea0003800000 */
.L_x_37858:
        /* <DEDUP_REMOVED lines=18> */
.L_x_37870:
[----:B------:R-:W-:-:S07]  /*1330*/  IMAD.MOV.U32 R117, RZ, RZ, R192 ;  /* 0x000000ffff757224 */ /* 0x000fce00078e00c0 */
.L_x_37871:
[----:B------:R-:W-:Y:S05]  /*1340*/  BSYNC B1 ;  /* 0x0000000000017941 */ /* 0x000fea0003800000 */
.L_x_37869:
        /* <DEDUP_REMOVED lines=16> */
.L_x_37875:
[----:B------:R-:W-:Y:S05]  /*1450*/  BSYNC B2 ;  /* 0x0000000000027941 */ /* 0x000fea0003800000 */
.L_x_37874:
        /* <DEDUP_REMOVED lines=44> */
.L_x_37873:
[----:B------:R-:W-:Y:S05]  /*1720*/  BSYNC B1 ;  /* 0x0000000000017941 */ /* 0x000fea0003800000 */
.L_x_37872:
        /* <DEDUP_REMOVED lines=10> */
.L_x_37868:
[----:B------:R-:W-:Y:S05]  /*17d0*/  BSYNC B0 ;  /* 0x0000000000007941 */ /* 0x000fea0003800000 */
.L_x_37867:
        /* <DEDUP_REMOVED lines=18> */
.L_x_37879:
[----:B------:R-:W-:-:S07]  /*1900*/  IMAD.MOV.U32 R138, RZ, RZ, R192 ;  /* 0x000000ffff8a7224 */ /* 0x000fce00078e00c0 */
.L_x_37880:
[----:B------:R-:W-:Y:S05]  /*1910*/  BSYNC B1 ;  /* 0x0000000000017941 */ /* 0x000fea0003800000 */
.L_x_37878:
        /* <DEDUP_REMOVED lines=16> */
.L_x_37884:
[----:B------:R-:W-:Y:S05]  /*1a20*/  BSYNC B2 ;  /* 0x0000000000027941 */ /* 0x000fea0003800000 */
.L_x_37883:
        /* <DEDUP_REMOVED lines=44> */
.L_x_37882:
[----:B------:R-:W-:Y:S05]  /*1cf0*/  BSYNC B1 ;  /* 0x0000000000017941 */ /* 0x000fea0003800000 */
.L_x_37881:
        /* <DEDUP_REMOVED lines=10> */
.L_x_37877:
[----:B------:R-:W-:Y:S05]  /*1da0*/  BSYNC B0 ;  /* 0x0000000000007941 */ /* 0x000fea0003800000 */
.L_x_37876:
        /* <DEDUP_REMOVED lines=18> */
.L_x_37888:
[----:B------:R-:W-:-:S07]  /*1ed0*/  MOV R119, R192 ;  /* 0x000000c000777202 */ /* 0x000fce0000000f00 */
.L_x_37889:
[----:B------:R-:W-:Y:S05]  /*1ee0*/  BSYNC B1 ;  /* 0x0000000000017941 */ /* 0x000fea0003800000 */
.L_x_37887:
        /* <DEDUP_REMOVED lines=16> */
.L_x_37893:
[----:B------:R-:W-:Y:S05]  /*1ff0*/  BSYNC B2 ;  /* 0x0000000000027941 */ /* 0x000fea0003800000 */
.L_x_37892:
        /* <DEDUP_REMOVED lines=44> */
.L_x_37891:
[----:B------:R-:W-:Y:S05]  /*22c0*/  BSYNC B1 ;  /* 0x0000000000017941 */ /* 0x000fea0003800000 */
.L_x_37890:
        /* <DEDUP_REMOVED lines=10> */
.L_x_37886:
[----:B------:R-:W-:Y:S05]  /*2370*/  BSYNC B0 ;  /* 0x0000000000007941 */ /* 0x000fea0003800000 */
.L_x_37885:
        /* <DEDUP_REMOVED lines=18> */
.L_x_37897:
[----:B------:R-:W-:-:S07]  /*24a0*/  IMAD.MOV.U32 R140, RZ, RZ, R192 ;  /* 0x000000ffff8c7224 */ /* 0x000fce00078e00c0 */
.L_x_37898:
[----:B------:R-:W-:Y:S05]  /*24b0*/  BSYNC B1 ;  /* 0x0000000000017941 */ /* 0x000fea0003800000 */
.L_x_37896:
        /* <DEDUP_REMOVED lines=16> */
.L_x_37902:
[----:B------:R-:W-:Y:S05]  /*25c0*/  BSYNC B2 ;  /* 0x0000000000027941 */ /* 0x000fea0003800000 */
.L_x_37901:
        /* <DEDUP_REMOVED lines=44> */
.L_x_37900:
[----:B------:R-:W-:Y:S05]  /*2890*/  BSYNC B1 ;  /* 0x0000000000017941 */ /* 0x000fea0003800000 */
.L_x_37899:
        /* <DEDUP_REMOVED lines=10> */
.L_x_37895:
[----:B------:R-:W-:Y:S05]  /*2940*/  BSYNC B0 ;  /* 0x0000000000007941 */ /* 0x000fea0003800000 */
.L_x_37894:
        /* <DEDUP_REMOVED lines=18> */
.L_x_37906:
[----:B------:R-:W-:-:S07]  /*2a70*/  IMAD.MOV.U32 R133, RZ, RZ, R192 ;  /* 0x000000ffff857224 */ /* 0x000fce00078e00c0 */
.L_x_37907:
[----:B------:R-:W-:Y:S05]  /*2a80*/  BSYNC B1 ;  /* 0x0000000000017941 */ /* 0x000fea0003800000 */
.L_x_37905:
        /* <DEDUP_REMOVED lines=16> */
.L_x_37911:
[----:B------:R-:W-:Y:S05]  /*2b90*/  BSYNC B2 ;  /* 0x0000000000027941 */ /* 0x000fea0003800000 */
.L_x_37910:
        /* <DEDUP_REMOVED lines=44> */
.L_x_37909:
[----:B------:R-:W-:Y:S05]  /*2e60*/  BSYNC B1 ;  /* 0x0000000000017941 */ /* 0x000fea0003800000 */
.L_x_37908:
        /* <DEDUP_REMOVED lines=10> */
.L_x_37904:
[----:B------:R-:W-:Y:S05]  /*2f10*/  BSYNC B0 ;  /* 0x0000000000007941 */ /* 0x000fea0003800000 */
.L_x_37903:
        /* <DEDUP_REMOVED lines=18> */
.L_x_37915:
[----:B------:R-:W-:-:S07]  /*3040*/  MOV R142, R192 ;  /* 0x000000c0008e7202 */ /* 0x000fce0000000f00 */
.L_x_37916:
[----:B------:R-:W-:Y:S05]  /*3050*/  BSYNC B1 ;  /* 0x0000000000017941 */ /* 0x000fea0003800000 */
.L_x_37914:
        /* <DEDUP_REMOVED lines=16> */
.L_x_37920:
[----:B------:R-:W-:Y:S05]  /*3160*/  BSYNC B2 ;  /* 0x0000000000027941 */ /* 0x000fea0003800000 */
.L_x_37919:
        /* <DEDUP_REMOVED lines=44> */
.L_x_37918:
[----:B------:R-:W-:Y:S05]  /*3430*/  BSYNC B1 ;  /* 0x0000000000017941 */ /* 0x000fea0003800000 */
.L_x_37917:
        /* <DEDUP_REMOVED lines=10> */
.L_x_37913:
[----:B------:R-:W-:Y:S05]  /*34e0*/  BSYNC B0 ;  /* 0x0000000000007941 */ /* 0x000fea0003800000 */
.L_x_37912:
        /* <DEDUP_REMOVED lines=18> */
.L_x_37924:
[----:B------:R-:W-:-:S07]  /*3610*/  IMAD.MOV.U32 R135, RZ, RZ, R192 ;  /* 0x000000ffff877224 */ /* 0x000fce00078e00c0 */
.L_x_37925:
[----:B------:R-:W-:Y:S05]  /*3620*/  BSYNC B1 ;  /* 0x0000000000017941 */ /* 0x000fea0003800000 */
.L_x_37923:
        /* <DEDUP_REMOVED lines=16> */
.L_x_37929:
[----:B------:R-:W-:Y:S05]  /*3730*/  BSYNC B2 ;  /* 0x0000000000027941 */ /* 0x000fea0003800000 */
.L_x_37928:
        /* <DEDUP_REMOVED lines=44> */
.L_x_37927:
[----:B------:R-:W-:Y:S05]  /*3a00*/  BSYNC B1 ;  /* 0x0000000000017941 */ /* 0x000fea0003800000 */
.L_x_37926:
        /* <DEDUP_REMOVED lines=10> */
.L_x_37922:
[----:B------:R-:W-:Y:S05]  /*3ab0*/  BSYNC B0 ;  /* 0x0000000000007941 */ /* 0x000fea0003800000 */
.L_x_37921:
        /* <DEDUP_REMOVED lines=11> */
[----:B0-----:R-:W-:Y:S01]  /*3b70*/  IMAD.U32 R137, R199, 0x10000, RZ ;  /* 0x00010000c7897824 */ /* 0x001fe200078e00ff */
[----:B------:R-:W0:Y:S01]  /*3b80*/  LDC.64 R146, c[0x0][0x240] ;  /* 0x00009000ff927b82 */ /* 0x000e220000000a00 */
        /* <DEDUP_REMOVED lines=12> */
[----:B------:R-:W-:Y:S02]  /*3c50*/  LOP3.LUT R137, R139, R151, R137, 0xfe, !PT ;  /* 0x000000978b897212 */ /* 0x000fe400078efe89 */
[----:B------:R-:W-:Y:S02]  /*3c60*/  LOP3.LUT R138, R140, R136, R138, 0xfe, !PT ;  /* 0x000000888c8a7212 */ /* 0x000fe400078efe8a */
[----:B------:R-:W-:Y:S01]  /*3c70*/  LOP3.LUT R139, R137, R141, RZ, 0xfc, !PT ;  /* 0x0000008d898b7212 */ /* 0x000fe200078efcff */
[----:B0-----:R-:W-:Y:S01]  /*3c80*/  IMAD.WIDE.U32 R136, R176, 0x8, R146 ;  /* 0x00000008b0887825 */ /* 0x001fe200078e0092 */
[----:B------:R-:W-:-:S05]  /*3c90*/  LOP3.LUT R138, R138, 0xff, R193, 0xf8, !PT ;  /* 0x000000ff8a8a7812 */ /* 0x000fca00078ef8c1 */
[----:B------:R1:W-:Y:S02]  /*3ca0*/  STG.E.64 desc[UR6][R136.64], R138 ;  /* 0x0000008a88007986 */ /* 0x0003e4000c101b06 */
.L_x_37931:
[----:B------:R-:W-:Y:S05]  /*3cb0*/  BSYNC B0 ;  /* 0x0000000000007941 */ /* 0x000fea0003800000 */
.L_x_37930:
[----:B-12---:R-:W-:Y:S01]  /*3cc0*/  @P3 IMAD.WIDE.U32 R138, R144, 0x10, R148 ;  /* 0x00000010908a3825 */ /* 0x006fe200078e0094 */
        /* <DEDUP_REMOVED lines=21> */
.L_x_37935:
[----:B------:R-:W-:-:S07]  /*3e20*/  IMAD.MOV.U32 R146, RZ, RZ, R192 ;  /* 0x000000ffff927224 */ /* 0x000fce00078e00c0 */
.L_x_37936:
[----:B------:R-:W-:Y:S05]  /*3e30*/  BSYNC B1 ;  /* 0x0000000000017941 */ /* 0x000fea0003800000 */
.L_x_37934:
        /* <DEDUP_REMOVED lines=16> */
.L_x_37940:
[----:B------:R-:W-:Y:S05]  /*3f40*/  BSYNC B2 ;  /* 0x0000000000027941 */ /* 0x000fea0003800000 */
.L_x_37939:
        /* <DEDUP_REMOVED lines=43> */
.L_x_37938:
[----:B------:R-:W-:Y:S05]  /*4200*/  BSYNC B1 ;  /* 0x0000000000017941 */ /* 0x000fea0003800000 */
.L_x_37937:
        /* <DEDUP_REMOVED lines=10> */
.L_x_37933:
[----:B------:R-:W-:Y:S05]  /*42b0*/  BSYNC B0 ;  /* 0x0000000000007941 */ /* 0x000fea0003800000 */
.L_x_37932:
        /* <DEDUP_REMOVED lines=18> */
.L_x_37944:
[----:B------:R-:W-:-:S07]  /*43e0*/  IMAD.MOV.U32 R137, RZ, RZ, R192 ;  /* 0x000000ffff897224 */ /* 0x000fce00078e00c0 */
.L_x_37945:
[----:B------:R-:W-:Y:S05]  /*43f0*/  BSYNC B1 ;  /* 0x0000000000017941 */ /* 0x000fea0003800000 */
.L_x_37943:
        /* <DEDUP_REMOVED lines=16> */
.L_x_37949:
[----:B------:R-:W-:Y:S05]  /*4500*/  BSYNC B2 ;  /* 0x0000000000027941 */ /* 0x000fea0003800000 */
.L_x_37948:
        /* <DEDUP_REMOVED lines=44> */
.L_x_37947:
[----:B------:R-:W-:Y:S05]  /*47d0*/  BSYNC B1 ;  /* 0x0000000000017941 */ /* 0x000fea0003800000 */
.L_x_37946:
        /* <DEDUP_REMOVED lines=10> */
.L_x_37942:
[----:B------:R-:W-:Y:S05]  /*4880*/  BSYNC B0 ;  /* 0x0000000000007941 */ /* 0x000fea0003800000 */
.L_x_37941:
        /* <DEDUP_REMOVED lines=18> */
.L_x_37953:
[----:B------:R-:W-:-:S07]  /*49b0*/  MOV R148, R192 ;  /* 0x000000c000947202 */ /* 0x000fce0000000f00 */
.L_x_37954:
[----:B------:R-:W-:Y:S05]  /*49c0*/  BSYNC B1 ;  /* 0x0000000000017941 */ /* 0x000fea0003800000 */
.L_x_37952:
        /* <DEDUP_REMOVED lines=16> */
.L_x_37958:
[----:B------:R-:W-:Y:S05]  /*4ad0*/  BSYNC B2 ;  /* 0x0000000000027941 */ /* 0x000fea0003800000 */
.L_x_37957:
        /* <DEDUP_REMOVED lines=44> */
.L_x_37956:
[----:B------:R-:W-:Y:S05]  /*4da0*/  BSYNC B1 ;  /* 0x0000000000017941 */ /* 0x000fea0003800000 */
.L_x_37955:
        /* <DEDUP_REMOVED lines=10> */
.L_x_37951:
[----:B------:R-:W-:Y:S05]  /*4e50*/  BSYNC B0 ;  /* 0x0000000000007941 */ /* 0x000fea0003800000 */
.L_x_37950:
        /* <DEDUP_REMOVED lines=18> */
.L_x_37962:
[----:B------:R-:W-:-:S07]  /*4f80*/  IMAD.MOV.U32 R139, RZ, RZ, R192 ;  /* 0x000000ffff8b7224 */ /* 0x000fce00078e00c0 */
.L_x_37963:
[----:B------:R-:W-:Y:S05]  /*4f90*/  BSYNC B1 ;  /* 0x0000000000017941 */ /* 0x000fea0003800000 */
.L_x_37961:
        /* <DEDUP_REMOVED lines=16> */
.L_x_37967:
[----:B------:R-:W-:Y:S05]  /*50a0*/  BSYNC B2 ;  /* 0x0000000000027941 */ /* 0x000fea0003800000 */
.L_x_37966:
        /* <DEDUP_REMOVED lines=44> */
.L_x_37965:
[----:B------:R-:W-:Y:S05]  /*5370*/  BSYNC B1 ;  /* 0x0000000000017941 */ /* 0x000fea0003800000 */
.L_x_37964:
        /* <DEDUP_REMOVED lines=10> */
.L_x_37960:
[----:B------:R-:W-:Y:S05]  /*5420*/  BSYNC B0 ;  /* 0x0000000000007941 */ /* 0x000fea0003800000 */
.L_x_37959:
        /* <DEDUP_REMOVED lines=18> */
.L_x_37971:
[----:B------:R-:W-:-:S07]  /*5550*/  MOV R150, R192 ;  /* 0x000000c000967202 */ /* 0x000fce0000000f00 */
.L_x_37972:
[----:B------:R-:W-:Y:S05]  /*5560*/  BSYNC B1 ;  /* 0x0000000000017941 */ /* 0x000fea0003800000 */
.L_x_37970:
        /* <DEDUP_REMOVED lines=16> */
.L_x_37976:
[----:B------:R-:W-:Y:S05]  /*5670*/  BSYNC B2 ;  /* 0x0000000000027941 */ /* 0x000fea0003800000 */
.L_x_37975:
        /* <DEDUP_REMOVED lines=44> */
.L_x_37974:
[----:B------:R-:W-:Y:S05]  /*5940*/  BSYNC B1 ;  /* 0x0000000000017941 */ /* 0x000fea0003800000 */
.L_x_37973:
        /* <DEDUP_REMOVED lines=10> */
.L_x_37969:
[----:B------:R-:W-:Y:S05]  /*59f0*/  BSYNC B0 ;  /* 0x0000000000007941 */ /* 0x000fea0003800000 */
.L_x_37968:
        /* <DEDUP_REMOVED lines=18> */
.L_x_37980:
[----:B------:R-:W-:-:S07]  /*5b20*/  IMAD.MOV.U32 R141, RZ, RZ, R192 ;  /* 0x000000ffff8d7224 */ /* 0x000fce00078e00c0 */
.L_x_37981:
[----:B------:R-:W-:Y:S05]  /*5b30*/  BSYNC B1 ;  /* 0x0000000000017941 */ /* 0x000fea0003800000 */
.L_x_37979:
        /* <DEDUP_REMOVED lines=16> */
.L_x_37985:
[----:B------:R-:W-:Y:S05]  /*5c40*/  BSYNC B2 ;  /* 0x0000000000027941 */ /* 0x000fea0003800000 */
.L_x_37984:
        /* <DEDUP_REMOVED lines=44> */
.L_x_37983:
[----:B------:R-:W-:Y:S05]  /*5f10*/  BSYNC B1 ;  /* 0x0000000000017941 */ /* 0x000fea0003800000 */
.L_x_37982:
        /* <DEDUP_REMOVED lines=10> */
.L_x_37978:
[----:B------:R-:W-:Y:S05]  /*5fc0*/  BSYNC B0 ;  /* 0x0000000000007941 */ /* 0x000fea0003800000 */
.L_x_37977:
        /* <DEDUP_REMOVED lines=18> */
.L_x_37989:
[----:B------:R-:W-:-:S07]  /*60f0*/  MOV R152, R192 ;  /* 0x000000c000987202 */ /* 0x000fce0000000f00 */
.L_x_37990:
[----:B------:R-:W-:Y:S05]  /*6100*/  BSYNC B1 ;  /* 0x0000000000017941 */ /* 0x000fea0003800000 */
.L_x_37988:
        /* <DEDUP_REMOVED lines=16> */
.L_x_37994:
[----:B------:R-:W-:Y:S05]  /*6210*/  BSYNC B2 ;  /* 0x0000000000027941 */ /* 0x000fea0003800000 */
.L_x_37993:
        /* <DEDUP_REMOVED lines=44> */
.L_x_37992:
[----:B------:R-:W-:Y:S05]  /*64e0*/  BSYNC B1 ;  /* 0x0000000000017941 */ /* 0x000fea0003800000 */
.L_x_37991:
        /* <DEDUP_REMOVED lines=10> */
.L_x_37987:
[----:B------:R-:W-:Y:S05]  /*6590*/  BSYNC B0 ;  /* 0x0000000000007941 */ /* 0x000fea0003800000 */
.L_x_37986:
        /* <DEDUP_REMOVED lines=18> */
.L_x_37998:
[----:B------:R-:W-:-:S07]  /*66c0*/  IMAD.MOV.U32 R143, RZ, RZ, R192 ;  /* 0x000000ffff8f7224 */ /* 0x000fce00078e00c0 */
.L_x_37999:
[----:B------:R-:W-:Y:S05]  /*66d0*/  BSYNC B1 ;  /* 0x0000000000017941 */ /* 0x000fea0003800000 */
.L_x_37997:
        /* <DEDUP_REMOVED lines=16> */
.L_x_38003:
[----:B------:R-:W-:Y:S05]  /*67e0*/  BSYNC B2 ;  /* 0x0000000000027941 */ /* 0x000fea0003800000 */
.L_x_38002:
        /* <DEDUP_REMOVED lines=44> */
.L_x_38001:
[----:B------:R-:W-:Y:S05]  /*6ab0*/  BSYNC B1 ;  /* 0x0000000000017941 */ /* 0x000fea0003800000 */
.L_x_38000:
        /* <DEDUP_REMOVED lines=10> */
.L_x_37996:
[----:B------:R-:W-:Y:S05]  /*6b60*/  BSYNC B0 ;  /* 0x0000000000007941 */ /* 0x000fea0003800000 */
.L_x_37995:
        /* <DEDUP_REMOVED lines=30> */
.L_x_38005:
[----:B------:R-:W-:Y:S05]  /*6d50*/  BSYNC B0 ;  /* 0x0000000000007941 */ /* 0x000fea0003800000 */
.L_x_38004:
        /* <DEDUP_REMOVED lines=22> */
.L_x_38009:
[----:B------:R-:W-:-:S07]  /*6ec0*/  IMAD.MOV.U32 R154, RZ, RZ, R192 ;  /* 0x000000ffff9a7224 */ /* 0x000fce00078e00c0 */
.L_x_38010:
[----:B------:R-:W-:Y:S05]  /*6ed0*/  BSYNC B1 ;  /* 0x0000000000017941 */ /* 0x000fea0003800000 */
.L_x_38008:
        /* <DEDUP_REMOVED lines=16> */
.L_x_38014:
[----:B------:R-:W-:Y:S05]  /*6fe0*/  BSYNC B2 ;  /* 0x0000000000027941 */ /* 0x000fea0003800000 */
.L_x_38013:
        /* <DEDUP_REMOVED lines=43> */
.L_x_38012:
[----:B------:R-:W-:Y:S05]  /*72a0*/  BSYNC B1 ;  /* 0x0000000000017941 */ /* 0x000fea0003800000 */
.L_x_38011:
        /* <DEDUP_REMOVED lines=10> */
.L_x_38007:
[----:B------:R-:W-:Y:S05]  /*7350*/  BSYNC B0 ;  /* 0x0000000000007941 */ /* 0x000fea0003800000 */
.L_x_38006:
        /* <DEDUP_REMOVED lines=18> */
.L_x_38018:
[----:B------:R-:W-:-:S07]  /*7480*/  IMAD.MOV.U32 R145, RZ, RZ, R192 ;  /* 0x000000ffff917224 */ /* 0x000fce00078e00c0 */
.L_x_38019:
[----:B------:R-:W-:Y:S05]  /*7490*/  BSYNC B1 ;  /* 0x0000000000017941 */ /* 0x000fea0003800000 */
.L_x_38017:
        /* <DEDUP_REMOVED lines=16> */
.L_x_38023:
[----:B------:R-:W-:Y:S05]  /*75a0*/  BSYNC B2 ;  /* 0x0000000000027941 */ /* 0x000fea0003800000 */
.L_x_38022:
        /* <DEDUP_REMOVED lines=44> */
.L_x_38021:
[----:B------:R-:W-:Y:S05]  /*7870*/  BSYNC B1 ;  /* 0x0000000000017941 */ /* 0x000fea0003800000 */
.L_x_38020:
        /* <DEDUP_REMOVED lines=10> */
.L_x_38016:
[----:B------:R-:W-:Y:S05]  /*7920*/  BSYNC B0 ;  /* 0x0000000000007941 */ /* 0x000fea0003800000 */
.L_x_38015:
        /* <DEDUP_REMOVED lines=18> */
.L_x_38027:
[----:B------:R-:W-:-:S07]  /*7a50*/  MOV R156, R192 ;  /* 0x000000c0009c7202 */ /* 0x000fce0000000f00 */
.L_x_38028:
[----:B------:R-:W-:Y:S05]  /*7a60*/  BSYNC B1 ;  /* 0x0000000000017941 */ /* 0x000fea0003800000 */
.L_x_38026:
        /* <DEDUP_REMOVED lines=16> */
.L_x_38032:
[----:B------:R-:W-:Y:S05]  /*7b70*/  BSYNC B2 ;  /* 0x0000000000027941 */ /* 0x000fea0003800000 */
.L_x_38031:
        /* <DEDUP_REMOVED lines=44> */
.L_x_38030:
[----:B------:R-:W-:Y:S05]  /*7e40*/  BSYNC B1 ;  /* 0x0000000000017941 */ /* 0x000fea0003800000 */
.L_x_38029:
        /* <DEDUP_REMOVED lines=10> */
.L_x_38025:
[----:B------:R-:W-:Y:S05]  /*7ef0*/  BSYNC B0 ;  /* 0x0000000000007941 */ /* 0x000fea0003800000 */
.L_x_38024:
        /* <DEDUP_REMOVED lines=18> */
.L_x_38036:
[----:B------:R-:W-:-:S07]  /*8020*/  IMAD.MOV.U32 R147, RZ, RZ, R192 ;  /* 0x000000ffff937224 */ /* 0x000fce00078e00c0 */
.L_x_38037:
[----:B------:R-:W-:Y:S05]  /*8030*/  BSYNC B1 ;  /* 0x0000000000017941 */ /* 0x000fea0003800000 */
.L_x_38035:
        /* <DEDUP_REMOVED lines=16> */
.L_x_38041:
[----:B------:R-:W-:Y:S05]  /*8140*/  BSYNC B2 ;  /* 0x0000000000027941 */ /* 0x000fea0003800000 */
.L_x_38040:
        /* <DEDUP_REMOVED lines=44> */
.L_x_38039:
[----:B------:R-:W-:Y:S05]  /*8410*/  BSYNC B1 ;  /* 0x0000000000017941 */ /* 0x000fea0003800000 */
.L_x_38038:
        /* <DEDUP_REMOVED lines=10> */
.L_x_38034:
[----:B------:R-:W-:Y:S05]  /*84c0*/  BSYNC B0 ;  /* 0x0000000000007941 */ /* 0x000fea0003800000 */
.L_x_38033:
        /* <DEDUP_REMOVED lines=18> */
.L_x_38045:
[----:B------:R-:W-:-:S07]  /*85f0*/  MOV R158, R192 ;  /* 0x000000c0009e7202 */ /* 0x000fce0000000f00 */
.L_x_38046:
[----:B------:R-:W-:Y:S05]  /*8600*/  BSYNC B1 ;  /* 0x0000000000017941 */ /* 0x000fea0003800000 */
.L_x_38044:
        /* <DEDUP_REMOVED lines=16> */
.L_x_38050:
[----:B------:R-:W-:Y:S05]  /*8710*/  BSYNC B2 ;  /* 0x0000000000027941 */ /* 0x000fea0003800000 */
.L_x_38049:
        /* <DEDUP_REMOVED lines=44> */
.L_x_38048:
[----:B------:R-:W-:Y:S05]  /*89e0*/  BSYNC B1 ;  /* 0x0000000000017941 */ /* 0x000fea0003800000 */
.L_x_38047:
        /* <DEDUP_REMOVED lines=10> */
.L_x_38043:
[----:B------:R-:W-:Y:S05]  /*8a90*/  BSYNC B0 ;  /* 0x0000000000007941 */ /* 0x000fea0003800000 */
.L_x_38042:
        /* <DEDUP_REMOVED lines=18> */
.L_x_38054:
[----:B------:R-:W-:-:S07]  /*8bc0*/  IMAD.MOV.U32 R149, RZ, RZ, R192 ;  /* 0x000000ffff957224 */ /* 0x000fce00078e00c0 */
.L_x_38055:
[----:B------:R-:W-:Y:S05]  /*8bd0*/  BSYNC B1 ;  /* 0x0000000000017941 */ /* 0x000fea0003800000 */
.L_x_38053:
        /* <DEDUP_REMOVED lines=16> */
.L_x_38059:
[----:B------:R-:W-:Y:S05]  /*8ce0*/  BSYNC B2 ;  /* 0x0000000000027941 */ /* 0x000fea0003800000 */
.L_x_38058:
        /* <DEDUP_REMOVED lines=44> */
.L_x_38057:
[----:B------:R-:W-:Y:S05]  /*8fb0*/  BSYNC B1 ;  /* 0x0000000000017941 */ /* 0x000fea0003800000 */
.L_x_38056:
        /* <DEDUP_REMOVED lines=10> */
.L_x_38052:
[----:B------:R-:W-:Y:S05]  /*9060*/  BSYNC B0 ;  /* 0x0000000000007941 */ /* 0x000fea0003800000 */
.L_x_38051:
        /* <DEDUP_REMOVED lines=18> */
.L_x_38063:
[----:B------:R-:W-:-:S07]  /*9190*/  MOV R160, R192 ;  /* 0x000000c000a07202 */ /* 0x000fce0000000f00 */
.L_x_38064:
[----:B------:R-:W-:Y:S05]  /*91a0*/  BSYNC B1 ;  /* 0x0000000000017941 */ /* 0x000fea0003800000 */
.L_x_38062:
        /* <DEDUP_REMOVED lines=16> */
.L_x_38068:
[----:B------:R-:W-:Y:S05]  /*92b0*/  BSYNC B2 ;  /* 0x0000000000027941 */ /* 0x000fea0003800000 */
.L_x_38067:
        /* <DEDUP_REMOVED lines=44> */
.L_x_38066:
[----:B------:R-:W-:Y:S05]  /*9580*/  BSYNC B1 ;  /* 0x0000000000017941 */ /* 0x000fea0003800000 */
.L_x_38065:
        /* <DEDUP_REMOVED lines=10> */
.L_x_38061:
[----:B------:R-:W-:Y:S05]  /*9630*/  BSYNC B0 ;  /* 0x0000000000007941 */ /* 0x000fea0003800000 */
.L_x_38060:
        /* <DEDUP_REMOVED lines=18> */
.L_x_38072:
[----:B------:R-:W-:-:S07]  /*9760*/  IMAD.MOV.U32 R151, RZ, RZ, R192 ;  /* 0x000000ffff977224 */ /* 0x000fce00078e00c0 */
.L_x_38073:
[----:B------:R-:W-:Y:S05]  /*9770*/  BSYNC B1 ;  /* 0x0000000000017941 */ /* 0x000fea0003800000 */
.L_x_38071:
        /* <DEDUP_REMOVED lines=16> */
.L_x_38077:
[----:B------:R-:W-:Y:S05]  /*9880*/  BSYNC B2 ;  /* 0x0000000000027941 */ /* 0x000fea0003800000 */
.L_x_38076:
        /* <DEDUP_REMOVED lines=44> */
.L_x_38075:
[----:B------:R-:W-:Y:S05]  /*9b50*/  BSYNC B1 ;  /* 0x0000000000017941 */ /* 0x000fea0003800000 */
.L_x_38074:
        /* <DEDUP_REMOVED lines=10> */
.L_x_38070:
[----:B------:R-:W-:Y:S05]  /*9c00*/  BSYNC B0 ;  /* 0x0000000000007941 */ /* 0x000fea0003800000 */
.L_x_38069:
        /* <DEDUP_REMOVED lines=30> */
.L_x_38079:
[----:B------:R-:W-:Y:S05]  /*9df0*/  BSYNC B0 ;  /* 0x0000000000007941 */ /* 0x000fea0003800000 */
.L_x_38078:
        /* <DEDUP_REMOVED lines=22> */
.L_x_38083:
[----:B------:R-:W-:-:S07]  /*9f60*/  IMAD.MOV.U32 R162, RZ, RZ, R192 ;  /* 0x000000ffffa27224 */ /* 0x000fce00078e00c0 */
.L_x_38084:
[----:B------:R-:W-:Y:S05]  /*9f70*/  BSYNC B1 ;  /* 0x0000000000017941 */ /* 0x000fea0003800000 */
.L_x_38082:
        /* <DEDUP_REMOVED lines=16> */
.L_x_38088:
[----:B------:R-:W-:Y:S05]  /*a080*/  BSYNC B2 ;  /* 0x0000000000027941 */ /* 0x000fea0003800000 */
.L_x_38087:
        /* <DEDUP_REMOVED lines=43> */
.L_x_38086:
[----:B------:R-:W-:Y:S05]  /*a340*/  BSYNC B1 ;  /* 0x0000000000017941 */ /* 0x000fea0003800000 */
.L_x_38085:
        /* <DEDUP_REMOVED lines=10> */
.L_x_38081:
[----:B------:R-:W-:Y:S05]  /*a3f0*/  BSYNC B0 ;  /* 0x0000000000007941 */ /* 0x000fea0003800000 */
.L_x_38080:
        /* <DEDUP_REMOVED lines=18> */
.L_x_38092:
[----:B------:R-:W-:-:S07]  /*a520*/  IMAD.MOV.U32 R153, RZ, RZ, R192 ;  /* 0x000000ffff997224 */ /* 0x000fce00078e00c0 */
.L_x_38093:
[----:B------:R-:W-:Y:S05]  /*a530*/  BSYNC B1 ;  /* 0x0000000000017941 */ /* 0x000fea0003800000 */
.L_x_38091:
        /* <DEDUP_REMOVED lines=16> */
.L_x_38097:
[----:B------:R-:W-:Y:S05]  /*a640*/  BSYNC B2 ;  /* 0x0000000000027941 */ /* 0x000fea0003800000 */
.L_x_38096:
        /* <DEDUP_REMOVED lines=44> */
.L_x_38095:
[----:B------:R-:W-:Y:S05]  /*a910*/  BSYNC B1 ;  /* 0x0000000000017941 */ /* 0x000fea0003800000 */
.L_x_38094:
        /* <DEDUP_REMOVED lines=10> */
.L_x_38090:
[----:B------:R-:W-:Y:S05]  /*a9c0*/  BSYNC B0 ;  /* 0x0000000000007941 */ /* 0x000fea0003800000 */
.L_x_38089:
        /* <DEDUP_REMOVED lines=18> */
.L_x_38101:
[----:B------:R-:W-:-:S07]  /*aaf0*/  MOV R164, R192 ;  /* 0x000000c000a47202 */ /* 0x000fce0000000f00 */
.L_x_38102:
[----:B------:R-:W-:Y:S05]  /*ab00*/  BSYNC B1 ;  /* 0x0000000000017941 */ /* 0x000fea0003800000 */
.L_x_38100:
        /* <DEDUP_REMOVED lines=16> */
.L_x_38106:
[----:B------:R-:W-:Y:S05]  /*ac10*/  BSYNC B2 ;  /* 0x0000000000027941 */ /* 0x000fea0003800000 */
.L_x_38105:
        /* <DEDUP_REMOVED lines=44> */
.L_x_38104:
[----:B------:R-:W-:Y:S05]  /*aee0*/  BSYNC B1 ;  /* 0x0000000000017941 */ /* 0x000fea0003800000 */
.L_x_38103:
        /* <DEDUP_REMOVED lines=10> */
.L_x_38099:
[----:B------:R-:W-:Y:S05]  /*af90*/  BSYNC B0 ;  /* 0x0000000000007941 */ /* 0x000fea0003800000 */
.L_x_38098:
        /* <DEDUP_REMOVED lines=18> */
.L_x_38110:
[----:B------:R-:W-:-:S07]  /*b0c0*/  IMAD.MOV.U32 R155, RZ, RZ, R192 ;  /* 0x000000ffff9b7224 */ /* 0x000fce00078e00c0 */
.L_x_38111:
[----:B------:R-:W-:Y:S05]  /*b0d0*/  BSYNC B1 ;  /* 0x0000000000017941 */ /* 0x000fea0003800000 */
.L_x_38109:
        /* <DEDUP_REMOVED lines=16> */
.L_x_38115:
[----:B------:R-:W-:Y:S05]  /*b1e0*/  BSYNC B2 ;  /* 0x0000000000027941 */ /* 0x000fea0003800000 */
.L_x_38114:
        /* <DEDUP_REMOVED lines=44> */
.L_x_38113:
[----:B------:R-:W-:Y:S05]  /*b4b0*/  BSYNC B1 ;  /* 0x0000000000017941 */ /* 0x000fea0003800000 */
.L_x_38112:
        /* <DEDUP_REMOVED lines=10> */
.L_x_38108:
[----:B------:R-:W-:Y:S05]  /*b560*/  BSYNC B0 ;  /* 0x0000000000007941 */ /* 0x000fea0003800000 */
.L_x_38107:
        /* <DEDUP_REMOVED lines=18> */
.L_x_38119:
[----:B------:R-:W-:-:S07]  /*b690*/  MOV R166, R192 ;  /* 0x000000c000a67202 */ /* 0x000fce0000000f00 */
.L_x_38120:
[----:B------:R-:W-:Y:S05]  /*b6a0*/  BSYNC B1 ;  /* 0x0000000000017941 */ /* 0x000fea0003800000 */
.L_x_38118:
        /* <DEDUP_REMOVED lines=16> */
.L_x_38124:
[----:B------:R-:W-:Y:S05]  /*b7b0*/  BSYNC B2 ;  /* 0x0000000000027941 */ /* 0x000fea0003800000 */
.L_x_38123:
        /* <DEDUP_REMOVED lines=44> */
.L_x_38122:
[----:B------:R-:W-:Y:S05]  /*ba80*/  BSYNC B1 ;  /* 0x0000000000017941 */ /* 0x000fea0003800000 */
.L_x_38121:
        /* <DEDUP_REMOVED lines=10> */
.L_x_38117:
[----:B------:R-:W-:Y:S05]  /*bb30*/  BSYNC B0 ;  /* 0x0000000000007941 */ /* 0x000fea0003800000 */
.L_x_38116:
        /* <DEDUP_REMOVED lines=18> */
.L_x_38128:
[----:B------:R-:W-:-:S07]  /*bc60*/  IMAD.MOV.U32 R157, RZ, RZ, R192 ;  /* 0x000000ffff9d7224 */ /* 0x000fce00078e00c0 */
.L_x_38129:
[----:B------:R-:W-:Y:S05]  /*bc70*/  BSYNC B1 ;  /* 0x0000000000017941 */ /* 0x000fea0003800000 */
.L_x_38127:
        /* <DEDUP_REMOVED lines=16> */
.L_x_38133:
[----:B------:R-:W-:Y:S05]  /*bd80*/  BSYNC B2 ;  /* 0x0000000000027941 */ /* 0x000fea0003800000 */
.L_x_38132:
        /* <DEDUP_REMOVED lines=44> */
.L_x_38131:
[----:B------:R-:W-:Y:S05]  /*c050*/  BSYNC B1 ;  /* 0x0000000000017941 */ /* 0x000fea0003800000 */
.L_x_38130:
        /* <DEDUP_REMOVED lines=10> */
.L_x_38126:
[----:B------:R-:W-:Y:S05]  /*c100*/  BSYNC B0 ;  /* 0x0000000000007941 */ /* 0x000fea0003800000 */
.L_x_38125:
        /* <DEDUP_REMOVED lines=18> */
.L_x_38137:
[----:B------:R-:W-:-:S07]  /*c230*/  MOV R168, R192 ;  /* 0x000000c000a87202 */ /* 0x000fce0000000f00 */
.L_x_38138:
[----:B------:R-:W-:Y:S05]  /*c240*/  BSYNC B1 ;  /* 0x0000000000017941 */ /* 0x000fea0003800000 */
.L_x_38136:
        /* <DEDUP_REMOVED lines=16> */
.L_x_38142:
[----:B------:R-:W-:Y:S05]  /*c350*/  BSYNC B2 ;  /* 0x0000000000027941 */ /* 0x000fea0003800000 */
.L_x_38141:
        /* <DEDUP_REMOVED lines=44> */
.L_x_38140:
[----:B------:R-:W-:Y:S05]  /*c620*/  BSYNC B1 ;  /* 0x0000000000017941 */ /* 0x000fea0003800000 */
.L_x_38139:
        /* <DEDUP_REMOVED lines=10> */
.L_x_38135:
[----:B------:R-:W-:Y:S05]  /*c6d0*/  BSYNC B0 ;  /* 0x0000000000007941 */ /* 0x000fea0003800000 */
.L_x_38134:
        /* <DEDUP_REMOVED lines=18> */
.L_x_38146:
[----:B------:R-:W-:-:S07]  /*c800*/  IMAD.MOV.U32 R159, RZ, RZ, R192 ;  /* 0x000000ffff9f7224 */ /* 0x000fce00078e00c0 */
.L_x_38147:
[----:B------:R-:W-:Y:S05]  /*c810*/  BSYNC B1 ;  /* 0x0000000000017941 */ /* 0x000fea0003800000 */
.L_x_38145:
        /* <DEDUP_REMOVED lines=16> */
.L_x_38151:
[----:B------:R-:W-:Y:S05]  /*c920*/  BSYNC B2 ;  /* 0x0000000000027941 */ /* 0x000fea0003800000 */
.L_x_38150:
        /* <DEDUP_REMOVED lines=44> */
.L_x_38149:
[----:B------:R-:W-:Y:S05]  /*cbf0*/  BSYNC B1 ;  /* 0x0000000000017941 */ /* 0x000fea0003800000 */
.L_x_38148:
        /* <DEDUP_REMOVED lines=10> */
.L_x_38144:
[----:B------:R-:W-:Y:S05]  /*cca0*/  BSYNC B0 ;  /* 0x0000000000007941 */ /* 0x000fea0003800000 */
.L_x_38143:
        /* <DEDUP_REMOVED lines=30> */
.L_x_38153:
[----:B------:R-:W-:Y:S05]  /*ce90*/  BSYNC B0 ;  /* 0x0000000000007941 */ /* 0x000fea0003800000 */
.L_x_38152:
        /* <DEDUP_REMOVED lines=22> */
.L_x_38157:
[----:B------:R-:W-:-:S07]  /*d000*/  IMAD.MOV.U32 R170, RZ, RZ, R192 ;  /* 0x000000ffffaa7224 */ /* 0x000fce00078e00c0 */
.L_x_38158:
[----:B------:R-:W-:Y:S05]  /*d010*/  BSYNC B1 ;  /* 0x0000000000017941 */ /* 0x000fea0003800000 */
.L_x_38156:
        /* <DEDUP_REMOVED lines=16> */
.L_x_38162:
[----:B------:R-:W-:Y:S05]  /*d120*/  BSYNC B2 ;  /* 0x0000000000027941 */ /* 0x000fea0003800000 */
.L_x_38161:
        /* <DEDUP_REMOVED lines=43> */
.L_x_38160:
[----:B------:R-:W-:Y:S05]  /*d3e0*/  BSYNC B1 ;  /* 0x0000000000017941 */ /* 0x000fea0003800000 */
.L_x_38159:
        /* <DEDUP_REMOVED lines=10> */
.L_x_38155:
[----:B------:R-:W-:Y:S05]  /*d490*/  BSYNC B0 ;  /* 0x0000000000007941 */ /* 0x000fea0003800000 */
.L_x_38154:
        /* <DEDUP_REMOVED lines=18> */
.L_x_38166:
[----:B------:R-:W-:-:S07]  /*d5c0*/  IMAD.MOV.U32 R161, RZ, RZ, R192 ;  /* 0x000000ffffa17224 */ /* 0x000fce00078e00c0 */
.L_x_38167:
[----:B------:R-:W-:Y:S05]  /*d5d0*/  BSYNC B1 ;  /* 0x0000000000017941 */ /* 0x000fea0003800000 */
.L_x_38165:
        /* <DEDUP_REMOVED lines=16> */
.L_x_38171:
[----:B------:R-:W-:Y:S05]  /*d6e0*/  BSYNC B2 ;  /* 0x0000000000027941 */ /* 0x000fea0003800000 */
.L_x_38170:
        /* <DEDUP_REMOVED lines=44> */
.L_x_38169:
[----:B------:R-:W-:Y:S05]  /*d9b0*/  BSYNC B1 ;  /* 0x0000000000017941 */ /* 0x000fea0003800000 */
.L_x_38168:
        /* <DEDUP_REMOVED lines=10> */
.L_x_38164:
[----:B------:R-:W-:Y:S05]  /*da60*/  BSYNC B0 ;  /* 0x0000000000007941 */ /* 0x000fea0003800000 */
.L_x_38163:
        /* <DEDUP_REMOVED lines=18> */
.L_x_38175:
[----:B------:R-:W-:-:S07]  /*db90*/  MOV R172, R192 ;  /* 0x000000c000ac7202 */ /* 0x000fce0000000f00 */
.L_x_38176:
[----:B------:R-:W-:Y:S05]  /*dba0*/  BSYNC B1 ;  /* 0x0000000000017941 */ /* 0x000fea0003800000 */
.L_x_38174:
        /* <DEDUP_REMOVED lines=16> */
.L_x_38180:
[----:B------:R-:W-:Y:S05]  /*dcb0*/  BSYNC B2 ;  /* 0x0000000000027941 */ /* 0x000fea0003800000 */
.L_x_38179:
        /* <DEDUP_REMOVED lines=44> */
.L_x_38178:
[----:B------:R-:W-:Y:S05]  /*df80*/  BSYNC B1 ;  /* 0x0000000000017941 */ /* 0x000fea0003800000 */
.L_x_38177:
        /* <DEDUP_REMOVED lines=10> */
.L_x_38173:
[----:B------:R-:W-:Y:S05]  /*e030*/  BSYNC B0 ;  /* 0x0000000000007941 */ /* 0x000fea0003800000 */
.L_x_38172:
        /* <DEDUP_REMOVED lines=18> */
.L_x_38184:
[----:B------:R-:W-:-:S07]  /*e160*/  IMAD.MOV.U32 R163, RZ, RZ, R192 ;  /* 0x000000ffffa37224 */ /* 0x000fce00078e00c0 */
.L_x_38185:
[----:B------:R-:W-:Y:S05]  /*e170*/  BSYNC B1 ;  /* 0x0000000000017941 */ /* 0x000fea0003800000 */
.L_x_38183:
        /* <DEDUP_REMOVED lines=16> */
.L_x_38189:
[----:B------:R-:W-:Y:S05]  /*e280*/  BSYNC B2 ;  /* 0x0000000000027941 */ /* 0x000fea0003800000 */
.L_x_38188:
        /* <DEDUP_REMOVED lines=44> */
.L_x_38187:
[----:B------:R-:W-:Y:S05]  /*e550*/  BSYNC B1 ;  /* 0x0000000000017941 */ /* 0x000fea0003800000 */
.L_x_38186:
        /* <DEDUP_REMOVED lines=10> */
.L_x_38182:
[----:B------:R-:W-:Y:S05]  /*e600*/  BSYNC B0 ;  /* 0x0000000000007941 */ /* 0x000fea0003800000 */
.L_x_38181:
        /* <DEDUP_REMOVED lines=18> */
.L_x_38193:
[----:B------:R-:W-:-:S07]  /*e730*/  MOV R174, R192 ;  /* 0x000000c000ae7202 */ /* 0x000fce0000000f00 */
.L_x_38194:
[----:B------:R-:W-:Y:S05]  /*e740*/  BSYNC B1 ;  /* 0x0000000000017941 */ /* 0x000fea0003800000 */
.L_x_38192:
        /* <DEDUP_REMOVED lines=16> */
.L_x_38198:
[----:B------:R-:W-:Y:S05]  /*e850*/  BSYNC B2 ;  /* 0x0000000000027941 */ /* 0x000fea0003800000 */
.L_x_38197:
        /* <DEDUP_REMOVED lines=44> */
.L_x_38196:
[----:B------:R-:W-:Y:S05]  /*eb20*/  BSYNC B1 ;  /* 0x0000000000017941 */ /* 0x000fea0003800000 */
.L_x_38195:
        /* <DEDUP_REMOVED lines=10> */
.L_x_38191:
[----:B------:R-:W-:Y:S05]  /*ebd0*/  BSYNC B0 ;  /* 0x0000000000007941 */ /* 0x000fea0003800000 */
.L_x_38190:
        /* <DEDUP_REMOVED lines=18> */
.L_x_38202:
[----:B------:R-:W-:-:S07]  /*ed00*/  IMAD.MOV.U32 R165, RZ, RZ, R192 ;  /* 0x000000ffffa57224 */ /* 0x000fce00078e00c0 */
.L_x_38203:
[----:B------:R-:W-:Y:S05]  /*ed10*/  BSYNC B1 ;  /* 0x0000000000017941 */ /* 0x000fea0003800000 */
.L_x_38201:
        /* <DEDUP_REMOVED lines=16> */
.L_x_38207:
[----:B------:R-:W-:Y:S05]  /*ee20*/  BSYNC B2 ;  /* 0x0000000000027941 */ /* 0x000fea0003800000 */
.L_x_38206:
        /* <DEDUP_REMOVED lines=44> */
.L_x_38205:
[----:B------:R-:W-:Y:S05]  /*f0f0*/  BSYNC B1 ;  /* 0x0000000000017941 */ /* 0x000fea0003800000 */
.L_x_38204:
        /* <DEDUP_REMOVED lines=10> */
.L_x_38200:
[----:B------:R-:W-:Y:S05]  /*f1a0*/  BSYNC B0 ;  /* 0x0000000000007941 */ /* 0x000fea0003800000 */
.L_x_38199:
        /* <DEDUP_REMOVED lines=18> */
.L_x_38211:
[----:B------:R-:W-:-:S07]  /*f2d0*/  MOV R166, R192 ;  /* 0x000000c000a67202 */ /* 0x000fce0000000f00 */
.L_x_38212:
[----:B------:R-:W-:Y:S05]  /*f2e0*/  BSYNC B1 ;  /* 0x0000000000017941 */ /* 0x000fea0003800000 */
.L_x_38210:
        /* <DEDUP_REMOVED lines=16> */
.L_x_38216:
[----:B------:R-:W-:Y:S05]  /*f3f0*/  BSYNC B2 ;  /* 0x0000000000027941 */ /* 0x000fea0003800000 */
.L_x_38215:
        /* <DEDUP_REMOVED lines=44> */
.L_x_38214:
[----:B------:R-:W-:Y:S05]  /*f6c0*/  BSYNC B1 ;  /* 0x0000000000017941 */ /* 0x000fea0003800000 */
.L_x_38213:
        /* <DEDUP_REMOVED lines=10> */
.L_x_38209:
[----:B------:R-:W-:Y:S05]  /*f770*/  BSYNC B0 ;  /* 0x0000000000007941 */ /* 0x000fea0003800000 */
.L_x_38208:
        /* <DEDUP_REMOVED lines=18> */
.L_x_38220:
[----:B------:R-:W-:-:S07]  /*f8a0*/  IMAD.MOV.U32 R167, RZ, RZ, R192 ;  /* 0x000000ffffa77224 */ /* 0x000fce00078e00c0 */
.L_x_38221:
[----:B------:R-:W-:Y:S05]  /*f8b0*/  BSYNC B1 ;  /* 0x0000000000017941 */ /* 0x000fea0003800000 */
.L_x_38219:
        /* <DEDUP_REMOVED lines=16> */
.L_x_38225:
[----:B------:R-:W-:Y:S05]  /*f9c0*/  BSYNC B2 ;  /* 0x0000000000027941 */ /* 0x000fea0003800000 */
.L_x_38224:
        /* <DEDUP_REMOVED lines=44> */
.L_x_38223:
[----:B------:R-:W-:Y:S05]  /*fc90*/  BSYNC B1 ;  /* 0x0000000000017941 */ /* 0x000fea0003800000 */
.L_x_38222:
        /* <DEDUP_REMOVED lines=10> */
.L_x_38218:
[----:B------:R-:W-:Y:S05]  /*fd40*/  BSYNC B0 ;  /* 0x0000000000007941 */ /* 0x000fea0003800000 */
.L_x_38217:
        /* <DEDUP_REMOVED lines=30> */
.L_x_38227:
[----:B------:R-:W-:Y:S05]  /*ff30*/  BSYNC B0 ;  /* 0x0000000000007941 */ /* 0x000fea0003800000 */
.L_x_38226:
        /* <DEDUP_REMOVED lines=22> */
.L_x_38231:
[----:B------:R-:W-:-:S07]  /*100a0*/  IMAD.MOV.U32 R168, RZ, RZ, R192 ;  /* 0x000000ffffa87224 */ /* 0x000fce00078e00c0 */
.L_x_38232:
[----:B------:R-:W-:Y:S05]  /*100b0*/  BSYNC B1 ;  /* 0x0000000000017941 */ /* 0x000fea0003800000 */
.L_x_38230:
        /* <DEDUP_REMOVED lines=16> */
.L_x_38236:
[----:B------:R-:W-:Y:S05]  /*101c0*/  BSYNC B2 ;  /* 0x0000000000027941 */ /* 0x000fea0003800000 */
.L_x_38235:
        /* <DEDUP_REMOVED lines=43> */
.L_x_38234:
[----:B------:R-:W-:Y:S05]  /*10480*/  BSYNC B1 ;  /* 0x0000000000017941 */ /* 0x000fea0003800000 */
.L_x_38233:
        /* <DEDUP_REMOVED lines=10> */
.L_x_38229:
[----:B------:R-:W-:Y:S05]  /*10530*/  BSYNC B0 ;  /* 0x0000000000007941 */ /* 0x000fea0003800000 */
.L_x_38228:
        /* <DEDUP_REMOVED lines=18> */
.L_x_38240:
[----:B------:R-:W-:-:S07]  /*10660*/  IMAD.MOV.U32 R169, RZ, RZ, R192 ;  /* 0x000000ffffa97224 */ /* 0x000fce00078e00c0 */
.L_x_38241:
[----:B------:R-:W-:Y:S05]  /*10670*/  BSYNC B1 ;  /* 0x0000000000017941 */ /* 0x000fea0003800000 */
.L_x_38239:
        /* <DEDUP_REMOVED lines=16> */
.L_x_38245:
[----:B------:R-:W-:Y:S05]  /*10780*/  BSYNC B2 ;  /* 0x0000000000027941 */ /* 0x000fea0003800000 */
.L_x_38244:
        /* <DEDUP_REMOVED lines=44> */
.L_x_38243:
[----:B------:R-:W-:Y:S05]  /*10a50*/  BSYNC B1 ;  /* 0x0000000000017941 */ /* 0x000fea0003800000 */
.L_x_38242:
        /* <DEDUP_REMOVED lines=10> */
.L_x_38238:
[----:B------:R-:W-:Y:S05]  /*10b00*/  BSYNC B0 ;  /* 0x0000000000007941 */ /* 0x000fea0003800000 */
.L_x_38237:
        /* <DEDUP_REMOVED lines=18> */
.L_x_38249:
[----:B------:R-:W-:-:S07]  /*10c30*/  MOV R170, R192 ;  /* 0x000000c000aa7202 */ /* 0x000fce0000000f00 */
.L_x_38250:
[----:B------:R-:W-:Y:S05]  /*10c40*/  BSYNC B1 ;  /* 0x0000000000017941 */ /* 0x000fea0003800000 */
.L_x_38248:
        /* <DEDUP_REMOVED lines=16> */
.L_x_38254:
[----:B------:R-:W-:Y:S05]  /*10d50*/  BSYNC B2 ;  /* 0x0000000000027941 */ /* 0x000fea0003800000 */
.L_x_38253:
        /* <DEDUP_REMOVED lines=44> */
.L_x_38252:
[----:B------:R-:W-:Y:S05]  /*11020*/  BSYNC B1 ;  /* 0x0000000000017941 */ /* 0x000fea0003800000 */
.L_x_38251:
        /* <DEDUP_REMOVED lines=10> */
.L_x_38247:
[----:B------:R-:W-:Y:S05]  /*110d0*/  BSYNC B0 ;  /* 0x0000000000007941 */ /* 0x000fea0003800000 */
.L_x_38246:
        /* <DEDUP_REMOVED lines=18> */
.L_x_38258:
[----:B------:R-:W-:-:S07]  /*11200*/  IMAD.MOV.U32 R171, RZ, RZ, R192 ;  /* 0x000000ffffab7224 */ /* 0x000fce00078e00c0 */
.L_x_38259:
[----:B------:R-:W-:Y:S05]  /*11210*/  BSYNC B1 ;  /* 0x0000000000017941 */ /* 0x000fea0003800000 */
.L_x_38257:
        /* <DEDUP_REMOVED lines=16> */
.L_x_38263:
[----:B------:R-:W-:Y:S05]  /*11320*/  BSYNC B2 ;  /* 0x0000000000027941 */ /* 0x000fea0003800000 */
.L_x_38262:
        /* <DEDUP_REMOVED lines=44> */
.L_x_38261:
[----:B------:R-:W-:Y:S05]  /*115f0*/  BSYNC B1 ;  /* 0x0000000000017941 */ /* 0x000fea0003800000 */
.L_x_38260:
        /* <DEDUP_REMOVED lines=10> */
.L_x_38256:
[----:B------:R-:W-:Y:S05]  /*116a0*/  BSYNC B0 ;  /* 0x0000000000007941 */ /* 0x000fea0003800000 */
.L_x_38255:
        /* <DEDUP_REMOVED lines=18> */
.L_x_38267:
[----:B------:R-:W-:-:S07]  /*117d0*/  MOV R172, R192 ;  /* 0x000000c000ac7202 */ /* 0x000fce0000000f00 */
.L_x_38268:
[----:B------:R-:W-:Y:S05]  /*117e0*/  BSYNC B1 ;  /* 0x0000000000017941 */ /* 0x000fea0003800000 */
.L_x_38266:
        /* <DEDUP_REMOVED lines=16> */
.L_x_38272:
[----:B------:R-:W-:Y:S05]  /*118f0*/  BSYNC B2 ;  /* 0x0000000000027941 */ /* 0x000fea0003800000 */
.L_x_38271:
        /* <DEDUP_REMOVED lines=44> */
.L_x_38270:
[----:B------:R-:W-:Y:S05]  /*11bc0*/  BSYNC B1 ;  /* 0x0000000000017941 */ /* 0x000fea0003800000 */
.L_x_38269:
        /* <DEDUP_REMOVED lines=10> */
.L_x_38265:
[----:B------:R-:W-:Y:S05]  /*11c70*/  BSYNC B0 ;  /* 0x0000000000007941 */ /* 0x000fea0003800000 */
.L_x_38264:
        /* <DEDUP_REMOVED lines=18> */
.L_x_38276:
[----:B------:R-:W-:-:S07]  /*11da0*/  IMAD.MOV.U32 R173, RZ, RZ, R192 ;  /* 0x000000ffffad7224 */ /* 0x000fce00078e00c0 */
.L_x_38277:
[----:B------:R-:W-:Y:S05]  /*11db0*/  BSYNC B1 ;  /* 0x0000000000017941 */ /* 0x000fea0003800000 */
.L_x_38275:
        /* <DEDUP_REMOVED lines=16> */
.L_x_38281:
[----:B------:R-:W-:Y:S05]  /*11ec0*/  BSYNC B2 ;  /* 0x0000000000027941 */ /* 0x000fea0003800000 */
.L_x_38280:
        /* <DEDUP_REMOVED lines=44> */
.L_x_38279:
[----:B------:R-:W-:Y:S05]  /*12190*/  BSYNC B1 ;  /* 0x0000000000017941 */ /* 0x000fea0003800000 */
.L_x_38278:
        /* <DEDUP_REMOVED lines=10> */
.L_x_38274:
[----:B------:R-:W-:Y:S05]  /*12240*/  BSYNC B0 ;  /* 0x0000000000007941 */ /* 0x000fea0003800000 */
.L_x_38273:
        /* <DEDUP_REMOVED lines=18> */
.L_x_38285:
[----:B------:R-:W-:-:S07]  /*12370*/  MOV R174, R192 ;  /* 0x000000c000ae7202 */ /* 0x000fce0000000f00 */
.L_x_38286:
[----:B------:R-:W-:Y:S05]  /*12380*/  BSYNC B1 ;  /* 0x0000000000017941 */ /* 0x000fea0003800000 */
.L_x_38284:
        /* <DEDUP_REMOVED lines=16> */
.L_x_38290:
[----:B------:R-:W-:Y:S05]  /*12490*/  BSYNC B2 ;  /* 0x0000000000027941 */ /* 0x000fea0003800000 */
.L_x_38289:
        /* <DEDUP_REMOVED lines=44> */
.L_x_38288:
[----:B------:R-:W-:Y:S05]  /*12760*/  BSYNC B1 ;  /* 0x0000000000017941 */ /* 0x000fea0003800000 */
.L_x_38287:
        /* <DEDUP_REMOVED lines=10> */
.L_x_38283:
[----:B------:R-:W-:Y:S05]  /*12810*/  BSYNC B0 ;  /* 0x0000000000007941 */ /* 0x000fea0003800000 */
.L_x_38282:
        /* <DEDUP_REMOVED lines=18> */
.L_x_38294:
[----:B------:R-:W-:-:S07]  /*12940*/  IMAD.MOV.U32 R175, RZ, RZ, R192 ;  /* 0x000000ffffaf7224 */ /* 0x000fce00078e00c0 */
.L_x_38295:
[----:B------:R-:W-:Y:S05]  /*12950*/  BSYNC B1 ;  /* 0x0000000000017941 */ /* 0x000fea0003800000 */
.L_x_38293:
        /* <DEDUP_REMOVED lines=16> */
.L_x_38299:
[----:B------:R-:W-:Y:S05]  /*12a60*/  BSYNC B2 ;  /* 0x0000000000027941 */ /* 0x000fea0003800000 */
.L_x_38298:
        /* <DEDUP_REMOVED lines=44> */
.L_x_38297:
[----:B------:R-:W-:Y:S05]  /*12d30*/  BSYNC B1 ;  /* 0x0000000000017941 */ /* 0x000fea0003800000 */
.L_x_38296:
        /* <DEDUP_REMOVED lines=10> */
.L_x_38292:
[----:B------:R-:W-:Y:S05]  /*12de0*/  BSYNC B0 ;  /* 0x0000000000007941 */ /* 0x000fea0003800000 */
.L_x_38291:
        /* <DEDUP_REMOVED lines=30> */
.L_x_38301:
[----:B------:R-:W-:Y:S05]  /*12fd0*/  BSYNC B0 ;  /* 0x0000000000007941 */ /* 0x000fea0003800000 */
.L_x_38300:
        /* <DEDUP_REMOVED lines=22> */
.L_x_38305:
[----:B------:R-:W-:-:S07]  /*13140*/  IMAD.MOV.U32 R176, RZ, RZ, R192 ;  /* 0x000000ffffb07224 */ /* 0x000fce00078e00c0 */
.L_x_38306:
[----:B------:R-:W-:Y:S05]  /*13150*/  BSYNC B1 ;  /* 0x0000000000017941 */ /* 0x000fea0003800000 */
.L_x_38304:
        /* <DEDUP_REMOVED lines=16> */
.L_x_38310:
[----:B------:R-:W-:Y:S05]  /*13260*/  BSYNC B2 ;  /* 0x0000000000027941 */ /* 0x000fea0003800000 */
.L_x_38309:
        /* <DEDUP_REMOVED lines=43> */
.L_x_38308:
[----:B------:R-:W-:Y:S05]  /*13520*/  BSYNC B1 ;  /* 0x0000000000017941 */ /* 0x000fea0003800000 */
.L_x_38307:
        /* <DEDUP_REMOVED lines=10> */
.L_x_38303:
[----:B------:R-:W-:Y:S05]  /*135d0*/  BSYNC B0 ;  /* 0x0000000000007941 */ /* 0x000fea0003800000 */
.L_x_38302:
        /* <DEDUP_REMOVED lines=18> */
.L_x_38314:
[----:B------:R-:W-:-:S07]  /*13700*/  IMAD.MOV.U32 R177, RZ, RZ, R192 ;  /* 0x000000ffffb17224 */ /* 0x000fce00078e00c0 */
.L_x_38315:
[----:B------:R-:W-:Y:S05]  /*13710*/  BSYNC B1 ;  /* 0x0000000000017941 */ /* 0x000fea0003800000 */
.L_x_38313:
        /* <DEDUP_REMOVED lines=16> */
.L_x_38319:
[----:B------:R-:W-:Y:S05]  /*13820*/  BSYNC B2 ;  /* 0x0000000000027941 */ /* 0x000fea0003800000 */
.L_x_38318:
        /* <DEDUP_REMOVED lines=44> */
.L_x_38317:
[----:B------:R-:W-:Y:S05]  /*13af0*/  BSYNC B1 ;  /* 0x0000000000017941 */ /* 0x000fea0003800000 */
.L_x_38316:
        /* <DEDUP_REMOVED lines=10> */
.L_x_38312:
[----:B------:R-:W-:Y:S05]  /*13ba0*/  BSYNC B0 ;  /* 0x0000000000007941 */ /* 0x000fea0003800000 */
.L_x_38311:
        /* <DEDUP_REMOVED lines=18> */
.L_x_38323:
[----:B------:R-:W-:-:S07]  /*13cd0*/  MOV R178, R192 ;  /* 0x000000c000b27202 */ /* 0x000fce0000000f00 */
.L_x_38324:
[----:B------:R-:W-:Y:S05]  /*13ce0*/  BSYNC B1 ;  /* 0x0000000000017941 */ /* 0x000fea0003800000 */
.L_x_38322:
        /* <DEDUP_REMOVED lines=16> */
.L_x_38328:
[----:B------:R-:W-:Y:S05]  /*13df0*/  BSYNC B2 ;  /* 0x0000000000027941 */ /* 0x000fea0003800000 */
.L_x_38327:
        /* <DEDUP_REMOVED lines=44> */
.L_x_38326:
[----:B------:R-:W-:Y:S05]  /*140c0*/  BSYNC B1 ;  /* 0x0000000000017941 */ /* 0x000fea0003800000 */
.L_x_38325:
        /* <DEDUP_REMOVED lines=10> */
.L_x_38321:
[----:B------:R-:W-:Y:S05]  /*14170*/  BSYNC B0 ;  /* 0x0000000000007941 */ /* 0x000fea0003800000 */
.L_x_38320:
        /* <DEDUP_REMOVED lines=18> */
.L_x_38332:
[----:B------:R-:W-:-:S07]  /*142a0*/  IMAD.MOV.U32 R179, RZ, RZ, R192 ;  /* 0x000000ffffb37224 */ /* 0x000fce00078e00c0 */
.L_x_38333:
[----:B------:R-:W-:Y:S05]  /*142b0*/  BSYNC B1 ;  /* 0x0000000000017941 */ /* 0x000fea0003800000 */
.L_x_38331:
        /* <DEDUP_REMOVED lines=16> */
.L_x_38337:
[----:B------:R-:W-:Y:S05]  /*143c0*/  BSYNC B2 ;  /* 0x0000000000027941 */ /* 0x000fea0003800000 */
.L_x_38336:
        /* <DEDUP_REMOVED lines=44> */
.L_x_38335:
[----:B------:R-:W-:Y:S05]  /*14690*/  BSYNC B1 ;  /* 0x0000000000017941 */ /* 0x000fea0003800000 */
.L_x_38334:
        /* <DEDUP_REMOVED lines=10> */
.L_x_38330:
[----:B------:R-:W-:Y:S05]  /*14740*/  BSYNC B0 ;  /* 0x0000000000007941 */ /* 0x000fea0003800000 */
.L_x_38329:
        /* <DEDUP_REMOVED lines=18> */
.L_x_38341:
[----:B------:R-:W-:-:S07]  /*14870*/  MOV R180, R192 ;  /* 0x000000c000b47202 */ /* 0x000fce0000000f00 */
.L_x_38342:
[----:B------:R-:W-:Y:S05]  /*14880*/  BSYNC B1 ;  /* 0x0000000000017941 */ /* 0x000fea0003800000 */
.L_x_38340:
        /* <DEDUP_REMOVED lines=16> */
.L_x_38346:
[----:B------:R-:W-:Y:S05]  /*14990*/  BSYNC B2 ;  /* 0x0000000000027941 */ /* 0x000fea0003800000 */
.L_x_38345:
        /* <DEDUP_REMOVED lines=44> */
.L_x_38344:
[----:B------:R-:W-:Y:S05]  /*14c60*/  BSYNC B1 ;  /* 0x0000000000017941 */ /* 0x000fea0003800000 */
.L_x_38343:
        /* <DEDUP_REMOVED lines=10> */
.L_x_38339:
[----:B------:R-:W-:Y:S05]  /*14d10*/  BSYNC B0 ;  /* 0x0000000000007941 */ /* 0x000fea0003800000 */
.L_x_38338:
        /* <DEDUP_REMOVED lines=18> */
.L_x_38350:
[----:B------:R-:W-:-:S07]  /*14e40*/  IMAD.MOV.U32 R181, RZ, RZ, R192 ;  /* 0x000000ffffb57224 */ /* 0x000fce00078e00c0 */
.L_x_38351:
[----:B------:R-:W-:Y:S05]  /*14e50*/  BSYNC B1 ;  /* 0x0000000000017941 */ /* 0x000fea0003800000 */
.L_x_38349:
        /* <DEDUP_REMOVED lines=16> */
.L_x_38355:
[----:B------:R-:W-:Y:S05]  /*14f60*/  BSYNC B2 ;  /* 0x0000000000027941 */ /* 0x000fea0003800000 */
.L_x_38354:
        /* <DEDUP_REMOVED lines=44> */
.L_x_38353:
[----:B------:R-:W-:Y:S05]  /*15230*/  BSYNC B1 ;  /* 0x0000000000017941 */ /* 0x000fea0003800000 */
.L_x_38352:
        /* <DEDUP_REMOVED lines=10> */
.L_x_38348:
[----:B------:R-:W-:Y:S05]  /*152e0*/  BSYNC B0 ;  /* 0x0000000000007941 */ /* 0x000fea0003800000 */
.L_x_38347:
        /* <DEDUP_REMOVED lines=18> */
.L_x_38359:
[----:B------:R-:W-:-:S07]  /*15410*/  MOV R182, R192 ;  /* 0x000000c000b67202 */ /* 0x000fce0000000f00 */
.L_x_38360:
[----:B------:R-:W-:Y:S05]  /*15420*/  BSYNC B1 ;  /* 0x0000000000017941 */ /* 0x000fea0003800000 */
.L_x_38358:
        /* <DEDUP_REMOVED lines=16> */
.L_x_38364:
[----:B------:R-:W-:Y:S05]  /*15530*/  BSYNC B2 ;  /* 0x0000000000027941 */ /* 0x000fea0003800000 */
.L_x_38363:
        /* <DEDUP_REMOVED lines=44> */
.L_x_38362:
[----:B------:R-:W-:Y:S05]  /*15800*/  BSYNC B1 ;  /* 0x0000000000017941 */ /* 0x000fea0003800000 */
.L_x_38361:
        /* <DEDUP_REMOVED lines=10> */
.L_x_38357:
[----:B------:R-:W-:Y:S05]  /*158b0*/  BSYNC B0 ;  /* 0x0000000000007941 */ /* 0x000fea0003800000 */
.L_x_38356:
        /* <DEDUP_REMOVED lines=18> */
.L_x_38368:
[----:B------:R-:W-:-:S07]  /*159e0*/  IMAD.MOV.U32 R183, RZ, RZ, R192 ;  /* 0x000000ffffb77224 */ /* 0x000fce00078e00c0 */
.L_x_38369:
[----:B------:R-:W-:Y:S05]  /*159f0*/  BSYNC B1 ;  /* 0x0000000000017941 */ /* 0x000fea0003800000 */
.L_x_38367:
        /* <DEDUP_REMOVED lines=16> */
.L_x_38373:
[----:B------:R-:W-:Y:S05]  /*15b00*/  BSYNC B2 ;  /* 0x0000000000027941 */ /* 0x000fea0003800000 */
.L_x_38372:
        /* <DEDUP_REMOVED lines=44> */
.L_x_38371:
[----:B------:R-:W-:Y:S05]  /*15dd0*/  BSYNC B1 ;  /* 0x0000000000017941 */ /* 0x000fea0003800000 */
.L_x_38370:
        /* <DEDUP_REMOVED lines=10> */
.L_x_38366:
[----:B------:R-:W-:Y:S05]  /*15e80*/  BSYNC B0 ;  /* 0x0000000000007941 */ /* 0x000fea0003800000 */
.L_x_38365:
        /* <DEDUP_REMOVED lines=84> */
.L_x_38375:
[----:B------:R-:W-:Y:S05]  /*163d0*/  BSYNC B0 ;  /* 0x0000000000007941 */ /* 0x000fea0003800000 */
.L_x_38374:
        /* <DEDUP_REMOVED lines=136> */
.L_x_38390:
        /* <DEDUP_REMOVED lines=121> */
[----:B------:R-:W-:Y:S01]  /*173f0*/  F2FP.F16.F32.PACK_AB R137, R136, R137 ;  /* 0x000000898889723e */ /* 0x000fe200000000ff */
[----:B------:R-:W-:Y:S01]  /*17400*/  FADD.FTZ R235, -R202, R145 ;  /* 0x00000091caeb7221 */ /* 0x000fe20000010100 */
[C---:B------:R-:W-:Y:S01]  /*17410*/  FMUL.FTZ R140, R0.reuse, R147 ;  /* 0x00000093008c7220 */ /* 0x040fe20000410000 */
[----:B------:R-:W-:Y:S01]  /*17420*/  FMUL.FTZ R141, R0, R149 ;  /* 0x00000095008d7220 */ /* 0x000fe20000410000 */
[----:B------:R-:W-:Y:S01]  /*17430*/  FFMA.FTZ R139, R66, R211, R10 ;  /* 0x000000d3428b7223 */ /* 0x000fe2000001000a */
[----:B------:R-:W-:Y:S01]  /*17440*/  FFMA.FTZ R144, R67, R144, R11 ;  /* 0x0000009043907223 */ /* 0x000fe2000001000b */
[----:B------:R-:W-:Y:S01]  /*17450*/  F2FP.F16.F32.PACK_AB R136, R132, R203 ;  /* 0x000000cb8488723e */ /* 0x000fe200000000ff */
        /* <DEDUP_REMOVED lines=11> */
[----:B------:R-:W-:Y:S01]  /*17510*/  F2FP.F16.F32.PACK_AB R139, R144, R139 ;  /* 0x0000008b908b723e */ /* 0x000fe200000000ff */
[----:B0-----:R-:W-:Y:S01]  /*17520*/  IMAD.WIDE.U32 R144, R147, 0x10, R116 ;  /* 0x0000001093907825 */ /* 0x001fe200078e0074 */
[----:B------:R-:W-:-:S03]  /*17530*/  F2FP.F16.F32.PACK_AB R138, R138, R209 ;  /* 0x000000d18a8a723e */ /* 0x000fc600000000ff */
[C---:B------:R-:W-:Y:S01]  /*17540*/  FADD.FTZ R231, -R202.reuse, R151 ;  /* 0x00000097cae77221 */ /* 0x040fe20000010100 */
[----:B------:R-:W-:Y:S01]  /*17550*/  F2FP.F16.F32.PACK_AB R132, R149, R132 ;  /* 0x000000849584723e */ /* 0x000fe200000000ff */
        /* <DEDUP_REMOVED lines=46> */
[----:B0-----:R-:W-:Y:S01]  /*17840*/  IMAD.WIDE.U32 R136, R149, 0x10, R116 ;  /* 0x0000001095887825 */ /* 0x001fe200078e0074 */
[----:B------:R-:W-:-:S03]  /*17850*/  F2FP.F16.F32.PACK_AB R134, R148, R217 ;  /* 0x000000d99486723e */ /* 0x000fc600000000ff */
[----:B------:R-:W-:Y:S01]  /*17860*/  FMUL.FTZ R202, R0, R167 ;  /* 0x000000a700ca7220 */ /* 0x000fe20000410000 */
[----:B------:R-:W-:Y:S01]  /*17870*/  F2FP.F16.F32.PACK_AB R133, R146, R133 ;  /* 0x000000859285723e */ /* 0x000fe200000000ff */
        /* <DEDUP_REMOVED lines=20> */
[----:B------:R-:W-:Y:S01]  /*179c0*/  F2FP.F16.F32.PACK_AB R118, R163, R118 ;  /* 0x00000076a376723e */ /* 0x000fe200000000ff */
        /* <DEDUP_REMOVED lines=83> */
.L_x_38378:
[----:B------:R-:W-:Y:S05]  /*17f00*/  BSYNC B0 ;  /* 0x0000000000007941 */ /* 0x000fea0003800000 */
.L_x_38377:
[----:B------:R-:W-:Y:S02]  /*17f10*/  IADD3 R3, R3, UR12, RZ ;  /* 0x0000000c03037c10 */ /* 0x000fe4000fffe0ff */
[----:B------:R-:W-:Y:S02]  /*17f20*/  SEL R0, RZ, 0x1, P0 ;  /* 0x00000001ff007807 */ /* 0x000fe40000000000 */
[----:B------:R-:W-:-:S13]  /*17f30*/  ISETP.GE.AND P1, PT, R3, UR13, PT ;  /* 0x0000000d03007c0c */ /* 0x000fda000bf26270 */
[----:B------:R-:W-:Y:S05]  /*17f40*/  @!P1 BRA `(.L_x_38379) ;  /* 0xfffffe8800c49947 */ /* 0x000fea000383ffff */
[----:B------:R-:W-:Y:S05]  /*17f50*/  EXIT ;  /* 0x000000000000794d */ /* 0x000fea0003800000 */
.L_x_38376:
[----:B------:R-:W-:Y:S01]  /*17f60*/  HFMA2.MMA R215, -RZ, RZ, 0, 5.9604644775390625e-08 ;  /* 0x00000001ffd77435 */ /* 0x000fe200000001ff */
[----:B------:R-:W-:Y:S01]  /*17f70*/  IMAD.MOV.U32 R216, RZ, RZ, R0 ;  /* 0x000000ffffd87224 */ /* 0x000fe200078e0000 */
[----:B0-----:R-:W-:Y:S01]  /*17f80*/  MOV R213, 0xffffffff ;  /* 0xffffffff00d57802 */ /* 0x001fe20000000f00 */
[----:B------:R-:W-:-:S08]  /*17f90*/  IMAD.MOV.U32 R218, RZ, RZ, 0x1f ;  /* 0x0000001fffda7424 */ /* 0x000fd000078e00ff */
[----:B------:R-:W-:Y:S05]  /*17fa0*/  WARPSYNC.COLLECTIVE R213, `(.L_x_38380) ;  /* 0x00000000d5087348 */ /* 0x000fea0003c00000 */
[----:B------:R0:W1:Y:S02]  /*17fb0*/  SHFL.BFLY P3, R214, R216, R215, R218 ;  /* 0x0c0000d7d8d67389 */ /* 0x00006400000600da */
[----:B01----:R-:W-:Y:S01]  /*17fc0*/  ENDCOLLECTIVE ;  /* 0x000000000000791b */ /* 0x003fe20003800000 */
.L_x_38380:
[----:B------:R-:W-:Y:S02]  /*17fd0*/  IMAD.MOV.U32 R215, RZ, RZ, 0x2 ;  /* 0x00000002ffd77424 */ /* 0x000fe400078e00ff */
[----:B------:R-:W-:-:S04]  /*17fe0*/  IMAD.MOV.U32 R205, RZ, RZ, R214 ;  /* 0x000000ffffcd7224 */ /* 0x000fc800078e00d6 */
[----:B------:R-:W-:-:S05]  /*17ff0*/  FADD.FTZ R205, R0, R205 ;  /* 0x000000cd00cd7221 */ /* 0x000fca0000010000 */
[----:B------:R-:W-:-:S07]  /*18000*/  MOV R216, R205 ;  /* 0x000000cd00d87202 */ /* 0x000fce0000000f00 */
[----:B------:R-:W-:Y:S05]  /*18010*/  WARPSYNC.COLLECTIVE R213, `(.L_x_38381) ;  /* 0x00000000d5087348 */ /* 0x000fea0003c00000 */
[----:B------:R0:W1:Y:S02]  /*18020*/  SHFL.BFLY P3, R214, R216, R215, R218 ;  /* 0x0c0000d7d8d67389 */ /* 0x00006400000600da */
[----:B01----:R-:W-:Y:S01]  /*18030*/  ENDCOLLECTIVE ;  /* 0x000000000000791b */ /* 0x003fe20003800000 */
.L_x_38381:
[----:B------:R-:W-:Y:S01]  /*18040*/  HFMA2.MMA R215, -RZ, RZ, 0, 2.384185791015625e-07 ;  /* 0x00000004ffd77435 */ /* 0x000fe200000001ff */
[----:B------:R-:W-:-:S05]  /*18050*/  MOV R202, R214 ;  /* 0x000000d600ca7202 */ /* 0x000fca0000000f00 */
[----:B------:R-:W-:-:S04]  /*18060*/  FADD.FTZ R209, R205, R202 ;  /* 0x000000cacdd17221 */ /* 0x000fc80000010000 */
[----:B------:R-:W-:-:S07]  /*18070*/  IMAD.MOV.U32 R216, RZ, RZ, R209 ;  /* 0x000000ffffd87224 */ /* 0x000fce00078e00d1 */
[----:B------:R-:W-:Y:S05]  /*18080*/  WARPSYNC.COLLECTIVE R213, `(.L_x_38382) ;  /* 0x00000000d5087348 */ /* 0x000fea0003c00000 */
[----:B------:R0:W1:Y:S02]  /*18090*/  SHFL.BFLY P3, R214, R216, R215, R218 ;  /* 0x0c0000d7d8d67389 */ /* 0x00006400000600da */
[----:B01----:R-:W-:Y:S01]  /*180a0*/  ENDCOLLECTIVE ;  /* 0x000000000000791b */ /* 0x003fe20003800000 */
.L_x_38382:
[----:B------:R-:W-:Y:S02]  /*180b0*/  IMAD.MOV.U32 R215, RZ, RZ, 0x8 ;  /* 0x00000008ffd77424 */ /* 0x000fe400078e00ff */
[----:B------:R-:W-:-:S04]  /*180c0*/  IMAD.MOV.U32 R202, RZ, RZ, R214 ;  /* 0x000000ffffca7224 */ /* 0x000fc800078e00d6 */
[----:B------:R-:W-:-:S05]  /*180d0*/  FADD.FTZ R210, R209, R202 ;  /* 0x000000cad1d27221 */ /* 0x000fca0000010000 */
[----:B------:R-:W-:-:S07]  /*180e0*/  MOV R216, R210 ;  /* 0x000000d200d87202 */ /* 0x000fce0000000f00 */
[----:B------:R-:W-:Y:S05]  /*180f0*/  WARPSYNC.COLLECTIVE R213, `(.L_x_38383) ;  /* 0x00000000d5087348 */ /* 0x000fea0003c00000 */
[----:B------:R0:W1:Y:S02]  /*18100*/  SHFL.BFLY P3, R214, R216, R215, R218 ;  /* 0x0c0000d7d8d67389 */ /* 0x00006400000600da */
[----:B01----:R-:W-:Y:S01]  /*18110*/  ENDCOLLECTIVE ;  /* 0x000000000000791b */ /* 0x003fe20003800000 */
.L_x_38383:
[----:B------:R-:W-:Y:S01]  /*18120*/  HFMA2.MMA R215, -RZ, RZ, 0, 9.5367431640625e-07 ;  /* 0x00000010ffd77435 */ /* 0x000fe200000001ff */
[----:B------:R-:W-:-:S05]  /*18130*/  MOV R211, R214 ;  /* 0x000000d600d37202 */ /* 0x000fca0000000f00 */
[----:B------:R-:W-:-:S04]  /*18140*/  FADD.FTZ R211, R210, R211 ;  /* 0x000000d3d2d37221 */ /* 0x000fc80000010000 */
[----:B------:R-:W-:-:S07]  /*18150*/  IMAD.MOV.U32 R216, RZ, RZ, R211 ;  /* 0x000000ffffd87224 */ /* 0x000fce00078e00d3 */
[----:B------:R-:W-:Y:S05]  /*18160*/  WARPSYNC.COLLECTIVE R213, `(.L_x_38384) ;  /* 0x00000000d5087348 */ /* 0x000fea0003c00000 */
[----:B------:R0:W1:Y:S02]  /*18170*/  SHFL.BFLY P3, R214, R216, R215, R218 ;  /* 0x0c0000d7d8d67389 */ /* 0x00006400000600da */
[----:B01----:R-:W-:Y:S01]  /*18180*/  ENDCOLLECTIVE ;  /* 0x000000000000791b */ /* 0x003fe20003800000 */
.L_x_38384:
        /* <DEDUP_REMOVED lines=120> */
.L_x_38385:
[----:B------:R-:W-:Y:S01]  /*18910*/  HFMA2.MMA R215, -RZ, RZ, 0, 1.1920928955078125e-07 ;  /* 0x00000002ffd77435 */ /* 0x000fe200000001ff */
[----:B------:R-:W-:-:S05]  /*18920*/  MOV R205, R214 ;  /* 0x000000d600cd7202 */ /* 0x000fca0000000f00 */
[----:B------:R-:W-:-:S04]  /*18930*/  FADD.FTZ R205, R0, R205 ;  /* 0x000000cd00cd7221 */ /* 0x000fc80000010000 */
[----:B------:R-:W-:-:S07]  /*18940*/  IMAD.MOV.U32 R216, RZ, RZ, R205 ;  /* 0x000000ffffd87224 */ /* 0x000fce00078e00cd */
[----:B------:R-:W-:Y:S05]  /*18950*/  WARPSYNC.COLLECTIVE R213, `(.L_x_38386) ;  /* 0x00000000d5087348 */ /* 0x000fea0003c00000 */
[----:B------:R0:W1:Y:S02]  /*18960*/  SHFL.BFLY P3, R214, R216, R215, R218 ;  /* 0x0c0000d7d8d67389 */ /* 0x00006400000600da */
[----:B01----:R-:W-:Y:S01]  /*18970*/  ENDCOLLECTIVE ;  /* 0x000000000000791b */ /* 0x003fe20003800000 */
.L_x_38386:
[----:B------:R-:W-:Y:S02]  /*18980*/  IMAD.MOV.U32 R215, RZ, RZ, 0x4 ;  /* 0x00000004ffd77424 */ /* 0x000fe400078e00ff */
[----:B------:R-:W-:-:S04]  /*18990*/  IMAD.MOV.U32 R210, RZ, RZ, R214 ;  /* 0x000000ffffd27224 */ /* 0x000fc800078e00d6 */
[----:B------:R-:W-:-:S05]  /*189a0*/  FADD.FTZ R210, R205, R210 ;  /* 0x000000d2cdd27221 */ /* 0x000fca0000010000 */
[----:B------:R-:W-:-:S07]  /*189b0*/  MOV R216, R210 ;  /* 0x000000d200d87202 */ /* 0x000fce0000000f00 */
[----:B------:R-:W-:Y:S05]  /*189c0*/  WARPSYNC.COLLECTIVE R213, `(.L_x_38387) ;  /* 0x00000000d5087348 */ /* 0x000fea0003c00000 */
[----:B------:R0:W1:Y:S02]  /*189d0*/  SHFL.BFLY P3, R214, R216, R215, R218 ;  /* 0x0c0000d7d8d67389 */ /* 0x00006400000600da */
[----:B01----:R-:W-:Y:S01]  /*189e0*/  ENDCOLLECTIVE ;  /* 0x000000000000791b */ /* 0x003fe20003800000 */
.L_x_38387:
[----:B------:R-:W-:Y:S01]  /*189f0*/  HFMA2.MMA R215, -RZ, RZ, 0, 4.76837158203125e-07 ;  /* 0x00000008ffd77435 */ /* 0x000fe200000001ff */
[----:B------:R-:W-:-:S05]  /*18a00*/  MOV R209, R214 ;  /* 0x000000d600d17202 */ /* 0x000fca0000000f00 */
[----:B------:R-:W-:-:S04]  /*18a10*/  FADD.FTZ R209, R210, R209 ;  /* 0x000000d1d2d17221 */ /* 0x000fc80000010000 */
[----:B------:R-:W-:-:S07]  /*18a20*/  IMAD.MOV.U32 R216, RZ, RZ, R209 ;  /* 0x000000ffffd87224 */ /* 0x000fce00078e00d1 */
[----:B------:R-:W-:Y:S05]  /*18a30*/  WARPSYNC.COLLECTIVE R213, `(.L_x_38388) ;  /* 0x00000000d5087348 */ /* 0x000fea0003c00000 */
[----:B------:R0:W1:Y:S02]  /*18a40*/  SHFL.BFLY P3, R214, R216, R215, R218 ;  /* 0x0c0000d7d8d67389 */ /* 0x00006400000600da */
[----:B01----:R-:W-:Y:S01]  /*18a50*/  ENDCOLLECTIVE ;  /* 0x000000000000791b */ /* 0x003fe20003800000 */
.L_x_38388:
[----:B------:R-:W-:Y:S02]  /*18a60*/  IMAD.MOV.U32 R215, RZ, RZ, 0x10 ;  /* 0x00000010ffd77424 */ /* 0x000fe400078e00ff */
[----:B------:R-:W-:-:S04]  /*18a70*/  IMAD.MOV.U32 R212, RZ, RZ, R214 ;  /* 0x000000ffffd47224 */ /* 0x000fc800078e00d6 */
[----:B------:R-:W-:-:S05]  /*18a80*/  FADD.FTZ R212, R209, R212 ;  /* 0x000000d4d1d47221 */ /* 0x000fca0000010000 */
[----:B------:R-:W-:-:S07]  /*18a90*/  MOV R216, R212 ;  /* 0x000000d400d87202 */ /* 0x000fce0000000f00 */
[----:B------:R-:W-:Y:S05]  /*18aa0*/  WARPSYNC.COLLECTIVE R213, `(.L_x_38389) ;  /* 0x00000000d5087348 */ /* 0x000fea0003c00000 */
[----:B------:R0:W1:Y:S02]  /*18ab0*/  SHFL.BFLY P3, R214, R216, R215, R218 ;  /* 0x0c0000d7d8d67389 */ /* 0x00006400000600da */
[----:B01----:R-:W-:Y:S01]  /*18ac0*/  ENDCOLLECTIVE ;  /* 0x000000000000791b */ /* 0x003fe20003800000 */
.L_x_38389:
[----:B------:R-:W-:Y:S01]  /*18ad0*/  MOV R211, R214 ;  /* 0x000000d600d37202 */ /* 0x000fe20000000f00 */
[----:B------:R-:W-:Y:S06]  /*18ae0*/  BRA `(.L_x_38390) ;  /* 0xffffffe0005c7947 */ /* 0x000fec000383ffff */
.L_x_38391:
        /* <DEDUP_REMOVED lines=9> */
.L_x_46083:


//--------------------- .text._ZN10layer_norm13ln_fwd_kernelINS_13Kernel_traitsIf6__halffS2_fjLj7168ELj1ELj1ELj4ELj16ENS_18Kernel_traits_baseILj7168EfS2_fS2_fjLj128EEEEELb1ELb1ELb0ELb0EEEvNS_9FwdParamsE --------------------------
	.section	.text._ZN10layer_norm13ln_fwd_kernelINS_13Kernel_traitsIf6__halffS2_fjLj7168ELj1ELj1ELj4ELj16ENS_18Kernel_traits_baseILj7168EfS2_fS2_fjLj128EEEEELb1ELb1ELb0ELb0EEEvNS_9FwdParamsE,"ax",@progbits
	.align	128
        .global         _ZN10layer_norm13ln_fwd_kernelINS_13Kernel_traitsIf6__halffS2_fjLj7168ELj1ELj1ELj4ELj16ENS_18Kernel_traits_baseILj7168EfS2_fS2_fjLj128EEEEELb1ELb1ELb0ELb0EEEvNS_9FwdParamsE
        .type           _ZN10layer_norm13ln_fwd_kernelINS_13Kernel_traitsIf6__halffS2_fjLj7168ELj1ELj1ELj4ELj16ENS_18Kernel_traits_baseILj7168EfS2_fS2_fjLj128EEEEELb1ELb1ELb0ELb0EEEvNS_9FwdParamsE,@function
        .size           _ZN10layer_norm13ln_fwd_kernelINS_13Kernel_traitsIf6__halffS2_fjLj7168ELj1ELj1ELj4ELj16ENS_18Kernel_traits_baseILj7168EfS2_fS2_fjLj128EEEEELb1ELb1ELb0ELb0EEEvNS_9FwdParamsE,(.L_x_46084 - _ZN10layer_norm13ln_fwd_kernelINS_13Kernel_traitsIf6__halffS2_fjLj7168ELj1ELj1ELj4ELj16ENS_18Kernel_traits_baseILj7168EfS2_fS2_fjLj128EEEEELb1ELb1ELb0ELb0EEEvNS_9FwdParamsE)
        .other          _ZN10layer_norm13ln_fwd_kernelINS_13Kernel_traitsIf6__halffS2_fjLj7168ELj1ELj1ELj4ELj16ENS_18Kernel_traits_baseILj7168EfS2_fS2_fjLj128EEEEELb1ELb1ELb0ELb0EEEvNS_9FwdParamsE,@"STO_CUDA_ENTRY STV_DEFAULT"
_ZN10layer_norm13ln_fwd_kernelINS_13Kernel_traitsIf6__halffS2_fjLj7168ELj1ELj1ELj4ELj16ENS_18Kernel_traits_baseILj7168EfS2_fS2_fjLj128EEEEELb1ELb1ELb0ELb0EEEvNS_9FwdParamsE:
.text._ZN10layer_norm13ln_fwd_kernelINS_13Kernel_traitsIf6__halffS2_fjLj7168ELj1ELj1ELj4ELj16ENS_18Kernel_traits_baseILj7168EfS2_fS2_fjLj128EEEEELb1ELb1ELb0ELb0EEEvNS_9FwdParamsE:
        /* <DEDUP_REMOVED lines=117> */
.L_x_38393:
[----:B------:R-:W-:Y:S05]  /*0750*/  BSYNC B0 ;  /* 0x0000000000007941 */ /* 0x000fea0003800000 */
.L_x_38392:
        /* <DEDUP_REMOVED lines=23> */
.L_x_38395:
[----:B------:R-:W-:Y:S05]  /*08d0*/  BSYNC B0 ;  /* 0x0000000000007941 */ /* 0x000fea0003800000 */
.L_x_38394:
        /* <DEDUP_REMOVED lines=23> */
.L_x_38397:
[----:B------:R-:W-:Y:S05]  /*0a50*/  BSYNC B0 ;  /* 0x0000000000007941 */ /* 0x000fea0003800000 */
.L_x_38396:
        /* <DEDUP_REMOVED lines=23> */
.L_x_38399:
[----:B------:R-:W-:Y:S05]  /*0bd0*/  BSYNC B0 ;  /* 0x0000000000007941 */ /* 0x000fea0003800000 */
.L_x_38398:
        /* <DEDUP_REMOVED lines=23> */
.L_x_38401:
[----:B------:R-:W-:Y:S05]  /*0d50*/  BSYNC B0 ;  /* 0x0000000000007941 */ /* 0x000fea0003800000 */
.L_x_38400:
        /* <DEDUP_REMOVED lines=30> */
.L_x_38403:
[----:B------:R-:W-:Y:S05]  /*0f40*/  BSYNC B0 ;  /* 0x0000000000007941 */ /* 0x000fea0003800000 */
.L_x_38402:
        /* <DEDUP_REMOVED lines=29> */
.L_x_38405:
[----:B------:R-:W-:Y:S05]  /*1120*/  BSYNC B0 ;  /* 0x0000000000007941 */ /* 0x000fea0003800000 */
.L_x_38404:
        /* <DEDUP_REMOVED lines=11> */
[----:B------:R-:W-:Y:S01]  /*11e0*/  HFMA2.MMA R242, -RZ, RZ, 0, 5.9604644775390625e-08 ;  /* 0x00000001fff27435 */ /* 0x000fe200000001ff */
[----:B------:R-:W-:Y:S01]  /*11f0*/  LOP3.LUT R6, R5, 0x3e0, RZ, 0xc0, !PT ;  /* 0x000003e005067812 */ /* 0x000fe200078ec0ff */
[----:B------:R-:W-:Y:S01]  /*1200*/  IMAD.HI.U32 R5, R159, -0x2daee0ad, RZ ;  /* 0xd2511f539f057827 */ /* 0x000fe200078e00ff */
[----:B------:R-:W-:Y:S01]  /*1210*/  SHF.R.U32.HI R2, RZ, 0x2, R2 ;  /* 0x00000002ff027819 */ /* 0x000fe20000011602 */
[----:B------:R-:W-:Y:S01]  /*1220*/  UISETP.NE.U32.AND UP0, UPT, UR26, URZ, UPT ;  /* 0x0000003f1a00728c */ /* 0x000fe2000bf05070 */
[C---:B------:R-:W-:Y:S01]  /*1230*/  VIADDMNMX R4, R3.reuse, -R4, RZ, !PT ;  /* 0x8000000403047246 */ /* 0x040fe200078001ff */
[----:B------:R-:W-:Y:S01]  /*1240*/  ULDC.U8 UR25, c[0x0][0x2a0] ;  /* 0x0000a80000197ab9 */ /* 0x000fe20000000000 */
        /* <DEDUP_REMOVED lines=10> */
[----:B------:R-:W-:Y:S01]  /*12f0*/  LOP3.LUT R5, R5, UR33, R2, 0x96, !PT ;  /* 0x0000002105057c12 */ /* 0x000fe2000f8e9602 */
[----:B------:R-:W-:Y:S01]  /*1300*/  IMAD.IADD R153, R153, 0x1, R6 ;  /* 0x0000000199997824 */ /* 0x000fe200078e0206 */
[----:B------:R-:W-:Y:S01]  /*1310*/  LOP3.LUT R7, R7, UR24, R152, 0x96, !PT ;  /* 0x0000001807077c12 */ /* 0x000fe2000f8e9698 */
[----:B------:R-:W-:Y:S01]  /*1320*/  IMAD R6, R157, -0x326172a9, RZ ;  /* 0xcd9e8d579d067824 */ /* 0x000fe200078e02ff */
[----:B------:R-:W-:Y:S01]  /*1330*/  SHF.L.U32 R4, R4, 0x3, RZ ;  /* 0x0000000304047819 */ /* 0x000fe200000006ff */
[----:B------:R-:W-:Y:S01]  /*1340*/  IMAD.MOV.U32 R2, RZ, RZ, RZ ;  /* 0x000000ffff027224 */ /* 0x000fe200078e00ff */
[----:B------:R-:W-:Y:S01]  /*1350*/  SHF.L.U32 R0, R153, 0x3, RZ ;  /* 0x0000000399007819 */ /* 0x000fe200000006ff */
[----:B------:R-:W-:Y:S01]  /*1360*/  UISETP.NE.AND UP1, UPT, UR25, URZ, UPT ;  /* 0x0000003f1900728c */ /* 0x000fe2000bf25270 */
[----:B------:R-:W-:Y:S01]  /*1370*/  I2FP.F32.U32 R252, R4 ;  /* 0x0000000400fc7245 */ /* 0x000fe20000201000 */
[----:B------:R-:W-:Y:S01]  /*1380*/  IMAD R4, R159, -0x2daee0ad, RZ ;  /* 0xd2511f539f047824 */ /* 0x000fe200078e02ff */
[----:B------:R-:W-:Y:S01]  /*1390*/  ULDC.64 UR28, c[0x0][0x238] ;  /* 0x00008e00001c7ab9 */ /* 0x000fe20000000a00 */
[----:B------:R0:W-:Y:S01]  /*13a0*/  STL [R1+0x10], R0 ;  /* 0x0000100001007387 */ /* 0x0001e20000100800 */
[----:B------:R-:W-:Y:S01]  /*13b0*/  ULDC.64 UR30, c[0x0][0x240] ;  /* 0x00009000001e7ab9 */ /* 0x000fe20000000a00 */
[----:B------:R-:W-:Y:S01]  /*13c0*/  ULDC.64 UR34, c[0x0][0x210] ;  /* 0x0000840000227ab9 */ /* 0x000fe20000000a00 */
[----:B------:R-:W1:Y:S04]  /*13d0*/  MUFU.RCP R252, R252 ;  /* 0x000000fc00fc7308 */ /* 0x000e680000001000 */
.L_x_38827:
        /* <DEDUP_REMOVED lines=11> */
[----:B------:R-:W-:Y:S02]  /*1490*/  LEA.HI R0, R219, R0, RZ, 0x3 ;  /* 0x00000000db007211 */ /* 0x000fe400078f18ff */
[----:B------:R-:W-:Y:S02]  /*14a0*/  LOP3.LUT R219, R243, 0x7f, RZ, 0xc0, !PT ;  /* 0x0000007ff3db7812 */ /* 0x000fe400078ec0ff */
[----:B--2---:R-:W-:Y:S02]  /*14b0*/  MOV R216, 0x3f800000 ;  /* 0x3f80000000d87802 */ /* 0x004fe40000000f00 */
[----:B------:R-:W-:Y:S01]  /*14c0*/  LEA.HI.SX32 R0, R0, R219, 0x1d ;  /* 0x000000db00007211 */ /* 0x000fe200078feaff */
[----:B---3--:R-:W-:-:S04]  /*14d0*/  @P0 HADD2.F32 R216, -RZ, R217.H0_H0 ;  /* 0x200000d9ffd80230 */ /* 0x008fc80000004100 */
        /* <DEDUP_REMOVED lines=24> */
.L_x_38409:
[----:B------:R-:W-:-:S07]  /*1660*/  MOV R162, R6 ;  /* 0x0000000600a27202 */ /* 0x000fce0000000f00 */
.L_x_38410:
[----:B------:R-:W-:Y:S05]  /*1670*/  BSYNC B1 ;  /* 0x0000000000017941 */ /* 0x000fea0003800000 */
.L_x_38408:
        /* <DEDUP_REMOVED lines=16> */
.L_x_38414:
[----:B------:R-:W-:Y:S05]  /*1780*/  BSYNC B2 ;  /* 0x0000000000027941 */ /* 0x000fea0003800000 */
.L_x_38413:
        /* <DEDUP_REMOVED lines=42> */
.L_x_38412:
[----:B------:R-:W-:Y:S05]  /*1a30*/  BSYNC B1 ;  /* 0x0000000000017941 */ /* 0x000fea0003800000 */
.L_x_38411:
[----:B------:R-:W0:Y:S01]  /*1a40*/  LDC R235, c[0x0][0x294] ;  /* 0x0000a500ffeb7b82 */ /* 0x000e220000000800 */
[----:B------:R-:W-:Y:S01]  /*1a50*/  I2FP.F32.U32 R3, R162 ;  /* 0x000000a200037245 */ /* 0x000fe20000201000 */
[----:B------:R-:W-:Y:S01]  /*1a60*/  IMAD.MOV.U32 R234, RZ, RZ, 0x2f800000 ;  /* 0x2f800000ffea7424 */ /* 0x000fe200078e00ff */
[----:B------:R-:W-:Y:S01]  /*1a70*/  ISETP.NE.U32.AND P0, PT, R160, RZ, PT ;  /* 0x000000ffa000720c */ /* 0x000fe20003f05070 */
[----:B------:R-:W-:Y:S01]  /*1a80*/  BSSY B1, `(.L_x_38415) ;  /* 0x0000019000017945 */ /* 0x000fe20003800000 */
[----:B------:R-:W-:Y:S01]  /*1a90*/  LOP3.LUT R8, R8, 0xfffffffb, RZ, 0xc0, !PT ;  /* 0xfffffffb08087812 */ /* 0x000fe200078ec0ff */
[----:B------:R-:W-:Y:S01]  /*1aa0*/  FFMA.FTZ R160, R3, R234, 1.1641532182693481445e-10 ;  /* 0x2f00000003a07423 */ /* 0x000fe200000100ea */
[----:B------:R-:W-:Y:S01]  /*1ab0*/  ISETP.NE.AND.EX P0, PT, R161, RZ, PT, P0 ;  /* 0x000000ffa100720c */ /* 0x000fe20003f05300 */
[----:B------:R-:W2:Y:S01]  /*1ac0*/  LDC R240, c[0x0][0x298] ;  /* 0x0000a600fff07b82 */ /* 0x000ea20000000800 */
[----:B-----5:R-:W-:Y:S01]  /*1ad0*/  HADD2.F32 R161, -RZ, R164.H0_H0 ;  /* 0x200000a4ffa17230 */ /* 0x020fe20000004100 */
[----:B------:R-:W-:-:S04]  /*1ae0*/  IADD3 R162, R163, 0x1, RZ ;  /* 0x00000001a3a27810 */ /* 0x000fc80007ffe0ff */
[----:B------:R-:W-:Y:S01]  /*1af0*/  FMUL.FTZ R161, R161, R216 ;  /* 0x000000d8a1a17220 */ /* 0x000fe20000410000 */
[----:B0-----:R-:W-:-:S03]  /*1b00*/  FSETP.GTU.FTZ.AND P1, PT, R160, R235, PT ;  /* 0x000000eba000720b */ /* 0x001fc60003f3c000 */
        /* <DEDUP_REMOVED lines=15> */
.L_x_38416:
[----:B------:R-:W-:-:S07]  /*1c00*/  MOV R3, R6 ;  /* 0x0000000600037202 */ /* 0x000fce0000000f00 */
.L_x_38417:
[----:B------:R-:W-:Y:S05]  /*1c10*/  BSYNC B1 ;  /* 0x0000000000017941 */ /* 0x000fea0003800000 */
.L_x_38415:
        /* <DEDUP_REMOVED lines=16> */
.L_x_38421:
[----:B------:R-:W-:Y:S05]  /*1d20*/  BSYNC B2 ;  /* 0x0000000000027941 */ /* 0x000fea0003800000 */
.L_x_38420:
        /* <DEDUP_REMOVED lines=42> */
.L_x_38419:
[----:B------:R-:W-:Y:S05]  /*1fd0*/  BSYNC B1 ;  /* 0x0000000000017941 */ /* 0x000fea0003800000 */
.L_x_38418:
[----:B------:R-:W-:Y:S01]  /*1fe0*/  I2FP.F32.U32 R3, R3 ;  /* 0x0000000300037245 */ /* 0x000fe20000201000 */
[----:B------:R-:W-:Y:S01]  /*1ff0*/  BSSY B1, `(.L_x_38422) ;  /* 0x0000017000017945 */ /* 0x000fe20003800000 */
[----:B------:R-:W-:Y:S01]  /*2000*/  LOP3.LUT R8, R8, 0xfffffffd, RZ, 0xc0, !PT ;  /* 0xfffffffd08087812 */ /* 0x000fe200078ec0ff */
[----:B------:R-:W-:Y:S02]  /*2010*/  VIADD R163, R162, 0x1 ;  /* 0x00000001a2a37836 */ /* 0x000fe40000000000 */
[----:B------:R-:W-:Y:S01]  /*2020*/  FFMA.FTZ R218, R3, R234, 1.1641532182693481445e-10 ;  /* 0x2f00000003da7423 */ /* 0x000fe200000100ea */
[----:B------:R-:W-:-:S04]  /*2030*/  HADD2.F32 R3, -RZ, R164.H1_H1 ;  /* 0x300000a4ff037230 */ /* 0x000fc80000004100 */
[----:B------:R-:W-:Y:S01]  /*2040*/  FSETP.GTU.FTZ.AND P1, PT, R218, R235, PT ;  /* 0x000000ebda00720b */ /* 0x000fe20003f3c000 */
[----:B------:R-:W-:-:S04]  /*2050*/  FMUL.FTZ R3, R3, R216 ;  /* 0x000000d803037220 */ /* 0x000fc80000410000 */
[----:B------:R-:W-:-:S05]  /*2060*/  FMUL.FTZ R3, R3, R240 ;  /* 0x000000f003037220 */ /* 0x000fca0000410000 */
[----:B------:R-:W-:-:S03]  /*2070*/  FSEL R164, R3, RZ, !P1 ;  /* 0x000000ff03a47208 */ /* 0x000fc60004800000 */
[----:B------:R-:W-:Y:S02]  /*2080*/  @P1 LOP3.LUT R8, R8, 0x2, RZ, 0xfc, !PT ;  /* 0x0000000208081812 */ /* 0x000fe400078efcff */
[----:B------:R-:W-:Y:S01]  /*2090*/  ISETP.NE.AND P1, PT, R162, 0x1, PT ;  /* 0x00000001a200780c */ /* 0x000fe20003f25270 */
[----:B------:R-:W-:-:S04]  /*20a0*/  FMUL.FTZ R161, R245, R164 ;  /* 0x000000a4f5a17220 */ /* 0x000fc80000410000 */
        /* <DEDUP_REMOVED lines=10> */
.L_x_38423:
[----:B------:R-:W-:-:S07]  /*2150*/  IMAD.MOV.U32 R3, RZ, RZ, R6 ;  /* 0x000000ffff037224 */ /* 0x000fce00078e0006 */
.L_x_38424:
[----:B------:R-:W-:Y:S05]  /*2160*/  BSYNC B1 ;  /* 0x0000000000017941 */ /* 0x000fea0003800000 */
.L_x_38422:
        /* <DEDUP_REMOVED lines=16> */
.L_x_38428:
[----:B------:R-:W-:Y:S05]  /*2270*/  BSYNC B2 ;  /* 0x0000000000027941 */ /* 0x000fea0003800000 */
.L_x_38427:
        /* <DEDUP_REMOVED lines=42> */
.L_x_38426:
[----:B------:R-:W-:Y:S05]  /*2520*/  BSYNC B1 ;  /* 0x0000000000017941 */ /* 0x000fea0003800000 */
.L_x_38425:
[----:B------:R-:W-:Y:S01]  /*2530*/  I2FP.F32.U32 R3, R3 ;  /* 0x0000000300037245 */ /* 0x000fe20000201000 */
[----:B------:R-:W-:Y:S01]  /*2540*/  BSSY B1, `(.L_x_38429) ;  /* 0x0000015000017945 */ /* 0x000fe20003800000 */
[C---:B------:R-:W-:Y:S02]  /*2550*/  ISETP.NE.AND P2, PT, R163.reuse, 0x1, PT ;  /* 0x00000001a300780c */ /* 0x040fe40003f45270 */
[----:B------:R-:W-:Y:S01]  /*2560*/  IADD3 R164, R163, 0x1, RZ ;  /* 0x00000001a3a47810 */ /* 0x000fe20007ffe0ff */
[----:B------:R-:W-:Y:S01]  /*2570*/  FFMA.FTZ R162, R3, R234, 1.1641532182693481445e-10 ;  /* 0x2f00000003a27423 */ /* 0x000fe200000100ea */
[----:B------:R-:W-:-:S04]  /*2580*/  HADD2.F32 R3, -RZ, R165.H0_H0 ;  /* 0x200000a5ff037230 */ /* 0x000fc80000004100 */
[----:B------:R-:W-:Y:S01]  /*2590*/  FSETP.GTU.FTZ.AND P1, PT, R162, R235, PT ;  /* 0x000000eba200720b */ /* 0x000fe20003f3c000 */
        /* <DEDUP_REMOVED lines=14> */
.L_x_38430:
[----:B------:R-:W-:-:S07]  /*2680*/  MOV R3, R6 ;  /* 0x0000000600037202 */ /* 0x000fce0000000f00 */
.L_x_38431:
[----:B------:R-:W-:Y:S05]  /*2690*/  BSYNC B1 ;  /* 0x0000000000017941 */ /* 0x000fea0003800000 */
.L_x_38429:
        /* <DEDUP_REMOVED lines=16> */
.L_x_38435:
[----:B------:R-:W-:Y:S05]  /*27a0*/  BSYNC B2 ;  /* 0x0000000000027941 */ /* 0x000fea0003800000 */
.L_x_38434:
        /* <DEDUP_REMOVED lines=42> */
.L_x_38433:
[----:B------:R-:W-:Y:S05]  /*2a50*/  BSYNC B1 ;  /* 0x0000000000017941 */ /* 0x000fea0003800000 */
.L_x_38432:
        /* <DEDUP_REMOVED lines=21> */
.L_x_38437:
[----:B------:R-:W-:-:S07]  /*2bb0*/  IMAD.MOV.U32 R3, RZ, RZ, R6 ;  /* 0x000000ffff037224 */ /* 0x000fce00078e0006 */
.L_x_38438:
[----:B------:R-:W-:Y:S05]  /*2bc0*/  BSYNC B1 ;  /* 0x0000000000017941 */ /* 0x000fea0003800000 */
.L_x_38436:
        /* <DEDUP_REMOVED lines=16> */
.L_x_38442:
[----:B------:R-:W-:Y:S05]  /*2cd0*/  BSYNC B2 ;  /* 0x0000000000027941 */ /* 0x000fea0003800000 */
.L_x_38441:
        /* <DEDUP_REMOVED lines=42> */
.L_x_38440:
[----:B------:R-:W-:Y:S05]  /*2f80*/  BSYNC B1 ;  /* 0x0000000000017941 */ /* 0x000fea0003800000 */
.L_x_38439:
        /* <DEDUP_REMOVED lines=21> */
.L_x_38444:
[----:B------:R-:W-:-:S07]  /*30e0*/  MOV R3, R6 ;  /* 0x0000000600037202 */ /* 0x000fce0000000f00 */
.L_x_38445:
[----:B------:R-:W-:Y:S05]  /*30f0*/  BSYNC B1 ;  /* 0x0000000000017941 */ /* 0x000fea0003800000 */
.L_x_38443:
        /* <DEDUP_REMOVED lines=16> */
.L_x_38449:
[----:B------:R-:W-:Y:S05]  /*3200*/  BSYNC B2 ;  /* 0x0000000000027941 */ /* 0x000fea0003800000 */
.L_x_38448:
        /* <DEDUP_REMOVED lines=42> */
.L_x_38447:
[----:B------:R-:W-:Y:S05]  /*34b0*/  BSYNC B1 ;  /* 0x0000000000017941 */ /* 0x000fea0003800000 */
.L_x_38446:
[----:B------:R-:W-:Y:S01]  /*34c0*/  I2FP.F32.U32 R3, R3 ;  /* 0x0000000300037245 */ /* 0x000fe20000201000 */
[----:B------:R-:W-:Y:S01]  /*34d0*/  BSSY B1, `(.L_x_38450) ;  /* 0x0000015000017945 */ /* 0x000fe20003800000 */
[C---:B------:R-:W-:Y:S01]  /*34e0*/  ISETP.NE.AND P5, PT, R217.reuse, 0x1, PT ;  /* 0x00000001d900780c */ /* 0x040fe20003fa5270 */
[----:B------:R-:W-:Y:S02]  /*34f0*/  VIADD R218, R217, 0x1 ;  /* 0x00000001d9da7836 */ /* 0x000fe40000000000 */
[----:B------:R-:W-:-:S05]  /*3500*/  FFMA.FTZ R3, R3, R234, 1.1641532182693481445e-10 ;  /* 0x2f00000003037423 */ /* 0x000fca00000100ea */
[----:B------:R-:W-:Y:S01]  /*3510*/  FSETP.GTU.FTZ.AND P4, PT, R3, R235, PT ;  /* 0x000000eb0300720b */ /* 0x000fe20003f9c000 */
[----:B------:R-:W-:-:S05]  /*3520*/  HADD2.F32 R3, -RZ, R166.H1_H1 ;  /* 0x300000a6ff037230 */ /* 0x000fca0000004100 */
        /* <DEDUP_REMOVED lines=14> */
.L_x_38451:
[----:B------:R-:W-:-:S07]  /*3610*/  IMAD.MOV.U32 R3, RZ, RZ, R6 ;  /* 0x000000ffff037224 */ /* 0x000fce00078e0006 */
.L_x_38452:
[----:B------:R-:W-:Y:S05]  /*3620*/  BSYNC B1 ;  /* 0x0000000000017941 */ /* 0x000fea0003800000 */
.L_x_38450:
        /* <DEDUP_REMOVED lines=16> */
.L_x_38456:
[----:B------:R-:W-:Y:S05]  /*3730*/  BSYNC B2 ;  /* 0x0000000000027941 */ /* 0x000fea0003800000 */
.L_x_38455:
        /* <DEDUP_REMOVED lines=42> */
.L_x_38454:
[----:B------:R-:W-:Y:S05]  /*39e0*/  BSYNC B1 ;  /* 0x0000000000017941 */ /* 0x000fea0003800000 */
.L_x_38453:
        /* <DEDUP_REMOVED lines=21> */
.L_x_38458:
[----:B------:R-:W-:-:S07]  /*3b40*/  MOV R217, R6 ;  /* 0x0000000600d97202 */ /* 0x000fce0000000f00 */
.L_x_38459:
[----:B------:R-:W-:Y:S05]  /*3b50*/  BSYNC B1 ;  /* 0x0000000000017941 */ /* 0x000fea0003800000 */
.L_x_38457:
        /* <DEDUP_REMOVED lines=19> */
.L_x_38463:
[----:B------:R-:W-:Y:S05]  /*3c90*/  BSYNC B2 ;  /* 0x0000000000027941 */ /* 0x000fea0003800000 */
.L_x_38462:
        /* <DEDUP_REMOVED lines=41> */
[----:B------:R-:W-:-:S07]  /*3f30*/  LOP3.LUT R7, R7, UR24, R218, 0x96, !PT ;  /* 0x0000001807077c12 */ /* 0x000fce000f8e96da */
.L_x_38461:
[----:B------:R-:W-:Y:S05]  /*3f40*/  BSYNC B1 ;  /* 0x0000000000017941 */ /* 0x000fea0003800000 */
.L_x_38460:
[----:B------:R-:W-:Y:S01]  /*3f50*/  I2FP.F32.U32 R217, R217 ;  /* 0x000000d900d97245 */ /* 0x000fe20000201000 */
[----:B------:R-:W-:Y:S01]  /*3f60*/  HADD2.F32 R167, -RZ, R167.H1_H1 ;  /* 0x300000a7ffa77230 */ /* 0x000fe20000004100 */
[----:B------:R-:W-:Y:S02]  /*3f70*/  SEL R241, RZ, 0x1, P2 ;  /* 0x00000001fff17807 */ /* 0x000fe40001000000 */
[----:B------:R-:W-:Y:S01]  /*3f80*/  SEL R218, RZ, 0x100, P4 ;  /* 0x00000100ffda7807 */ /* 0x000fe20002000000 */
[----:B------:R-:W-:Y:S01]  /*3f90*/  FFMA.FTZ R234, R217, R234, 1.1641532182693481445e-10 ;  /* 0x2f000000d9ea7423 */ /* 0x000fe200000100ea */
[----:B------:R-:W-:Y:S01]  /*3fa0*/  SEL R217, RZ, 0x10000, P5 ;  /* 0x00010000ffd97807 */ /* 0x000fe20002800000 */
[----:B------:R-:W-:Y:S01]  /*3fb0*/  FMUL.FTZ R167, R167, R216 ;  /* 0x000000d8a7a77220 */ /* 0x000fe20000410000 */
[----:B------:R-:W-:Y:S02]  /*3fc0*/  LOP3.LUT P4, RZ, R8, 0x2, RZ, 0xc0, !PT ;  /* 0x0000000208ff7812 */ /* 0x000fe4000788c0ff */
[----:B------:R-:W-:Y:S01]  /*3fd0*/  FSETP.GTU.FTZ.AND P5, PT, R234, R235, PT ;  /* 0x000000ebea00720b */ /* 0x000fe20003fbc000 */
[----:B------:R-:W-:Y:S01]  /*3fe0*/  FMUL.FTZ R167, R167, R240 ;  /* 0x000000f0a7a77220 */ /* 0x000fe20000410000 */
[----:B------:R-:W-:Y:S01]  /*3ff0*/  IMAD.WIDE.U32 R240, R241, 0x1000000, RZ ;  /* 0x01000000f1f07825 */ /* 0x000fe200078e00ff */
[----:B------:R-:W-:-:S02]  /*4000*/  SEL R234, RZ, 0x1, P1 ;  /* 0x00000001ffea7807 */ /* 0x000fc40000800000 */
[----:B------:R-:W-:Y:S02]  /*4010*/  SEL R219, RZ, 0x1000000, P5 ;  /* 0x01000000ffdb7807 */ /* 0x000fe40002800000 */
[----:B------:R-:W-:Y:S01]  /*4020*/  FSEL R167, R167, RZ, !P5 ;  /* 0x000000ffa7a77208 */ /* 0x000fe20006800000 */
[----:B------:R-:W-:Y:S01]  /*4030*/  IMAD.WIDE.U32 R234, R234, 0x10000, RZ ;  /* 0x00010000eaea7825 */ /* 0x000fe200078e00ff */
[----:B------:R-:W-:Y:S02]  /*4040*/  LOP3.LUT R217, R218, R219, R217, 0xfe, !PT ;  /* 0x000000dbdad97212 */ /* 0x000fe400078efed9 */
[----:B------:R-:W-:Y:S01]  /*4050*/  SEL R218, RZ, 0x1, P3 ;  /* 0x00000001ffda7807 */ /* 0x000fe20001800000 */
[----:B------:R-:W-:Y:S01]  /*4060*/  FMUL.FTZ R167, R239, R167 ;  /* 0x000000a7efa77220 */ /* 0x000fe20000410000 */
[----:B------:R-:W-:Y:S02]  /*4070*/  LOP3.LUT P6, RZ, R8, 0x4, RZ, 0xc0, !PT ;  /* 0x0000000408ff7812 */ /* 0x000fe400078cc0ff */
[----:B------:R-:W-:Y:S01]  /*4080*/  LOP3.LUT R241, R241, R217, R218, 0xfe, !PT ;  /* 0x000000d9f1f17212 */ /* 0x000fe200078efeda */
[----:B------:R-:W-:Y:S01]  /*4090*/  @P0 FADD.FTZ R167, R159, R167 ;  /* 0x000000a79fa70221 */ /* 0x000fe20000010000 */
[----:B------:R-:W-:-:S05]  /*40a0*/  SEL R218, RZ, 0x1, P4 ;  /* 0x00000001ffda7807 */ /* 0x000fca0002000000 */
[----:B------:R-:W-:-:S03]  /*40b0*/  IMAD.WIDE.U32 R218, R218, 0x100, RZ ;  /* 0x00000100dada7825 */ /* 0x000fc600078e00ff */
        /* <DEDUP_REMOVED lines=12> */
.L_x_38407:
[----:B------:R-:W-:Y:S05]  /*4180*/  BSYNC B0 ;  /* 0x0000000000007941 */ /* 0x000fea0003800000 */
.L_x_38406:
        /* <DEDUP_REMOVED lines=15> */
[----:B--2---:R-:W-:-:S04]  /*4280*/  IADD3 R170, R3, 0x1, RZ ;  /* 0x0000000103aa7810 */ /* 0x004fc80007ffe0ff */
        /* <DEDUP_REMOVED lines=9> */
.L_x_38467:
[----:B0-----:R-:W-:-:S07]  /*4320*/  MOV R218, R6 ;  /* 0x0000000600da7202 */ /* 0x001fce0000000f00 */
.L_x_38468:
[----:B------:R-:W-:Y:S05]  /*4330*/  BSYNC B1 ;  /* 0x0000000000017941 */ /* 0x000fea0003800000 */
.L_x_38466:
        /* <DEDUP_REMOVED lines=16> */
.L_x_38472:
[----:B------:R-:W-:Y:S05]  /*4440*/  BSYNC B2 ;  /* 0x0000000000027941 */ /* 0x000fea0003800000 */
.L_x_38471:
        /* <DEDUP_REMOVED lines=42> */
.L_x_38470:
[----:B------:R-:W-:Y:S05]  /*46f0*/  BSYNC B1 ;  /* 0x0000000000017941 */ /* 0x000fea0003800000 */
.L_x_38469:
[----:B------:R-:W0:Y:S01]  /*4700*/  LDC R240, c[0x0][0x294] ;  /* 0x0000a500fff07b82 */ /* 0x000e220000000800 */
[----:B------:R-:W-:Y:S01]  /*4710*/  ISETP.NE.U32.AND P0, PT, R168, RZ, PT ;  /* 0x000000ffa800720c */ /* 0x000fe20003f05070 */
[----:B------:R-:W-:Y:S01]  /*4720*/  IMAD.MOV.U32 R235, RZ, RZ, 0x2f800000 ;  /* 0x2f800000ffeb7424 */ /* 0x000fe200078e00ff */
[----:B------:R-:W-:Y:S01]  /*4730*/  I2FP.F32.U32 R168, R218 ;  /* 0x000000da00a87245 */ /* 0x000fe20000201000 */
[----:B------:R-:W-:Y:S01]  /*4740*/  BSSY B1, `(.L_x_38473) ;  /* 0x0000019000017945 */ /* 0x000fe20003800000 */
[----:B------:R-:W-:Y:S01]  /*4750*/  ISETP.NE.AND.EX P0, PT, R169, RZ, PT, P0 ;  /* 0x000000ffa900720c */ /* 0x000fe20003f05300 */
[----:B-----5:R-:W-:Y:S01]  /*4760*/  HADD2.F32 R169, -RZ, R172.H0_H0 ;  /* 0x200000acffa97230 */ /* 0x020fe20000004100 */
[----:B------:R-:W-:Y:S01]  /*4770*/  LOP3.LUT R8, R8, 0xfffffffb, RZ, 0xc0, !PT ;  /* 0xfffffffb08087812 */ /* 0x000fe200078ec0ff */
[----:B------:R-:W2:Y:S01]  /*4780*/  LDC R241, c[0x0][0x298] ;  /* 0x0000a600fff17b82 */ /* 0x000ea20000000800 */
[----:B------:R-:W-:Y:S01]  /*4790*/  FFMA.FTZ R3, R168, R235, 1.1641532182693481445e-10 ;  /* 0x2f000000a8037423 */ /* 0x000fe200000100eb */
[----:B------:R-:W-:Y:S01]  /*47a0*/  IADD3 R171, R170, 0x1, RZ ;  /* 0x00000001aaab7810 */ /* 0x000fe20007ffe0ff */
        /* <DEDUP_REMOVED lines=17> */
.L_x_38474:
[----:B------:R-:W-:-:S07]  /*48c0*/  MOV R3, R6 ;  /* 0x0000000600037202 */ /* 0x000fce0000000f00 */
.L_x_38475:
[----:B------:R-:W-:Y:S05]  /*48d0*/  BSYNC B1 ;  /* 0x0000000000017941 */ /* 0x000fea0003800000 */
.L_x_38473:
        /* <DEDUP_REMOVED lines=16> */
.L_x_38479:
[----:B------:R-:W-:Y:S05]  /*49e0*/  BSYNC B2 ;  /* 0x0000000000027941 */ /* 0x000fea0003800000 */
.L_x_38478:
        /* <DEDUP_REMOVED lines=40> */
[----:B------:R-:W-:-:S05]  /*4c70*/  IMAD.WIDE.U32 R6, R7, -0x326172a9, RZ ;  /* 0xcd9e8d5707067825 */ /* 0x000fca00078e00ff */
[----:B------:R-:W-:-:S07]  /*4c80*/  LOP3.LUT R7, R7, UR24, R170, 0x96, !PT ;  /* 0x0000001807077c12 */ /* 0x000fce000f8e96aa */
.L_x_38477:
[----:B------:R-:W-:Y:S05]  /*4c90*/  BSYNC B1 ;  /* 0x0000000000017941 */ /* 0x000fea0003800000 */
.L_x_38476:
[----:B------:R-:W-:Y:S01]  /*4ca0*/  I2FP.F32.U32 R170, R3 ;  /* 0x0000000300aa7245 */ /* 0x000fe20000201000 */
[----:B------:R-:W-:Y:S01]  /*4cb0*/  BSSY B1, `(.L_x_38480) ;  /* 0x0000017000017945 */ /* 0x000fe20003800000 */
[----:B------:R-:W-:Y:S01]  /*4cc0*/  LOP3.LUT R8, R8, 0xfffffffd, RZ, 0xc0, !PT ;  /* 0xfffffffd08087812 */ /* 0x000fe200078ec0ff */
[----:B------:R-:W-:Y:S02]  /*4cd0*/  VIADD R218, R171, 0x1 ;  /* 0x00000001abda7836 */ /* 0x000fe40000000000 */
[----:B------:R-:W-:-:S05]  /*4ce0*/  FFMA.FTZ R3, R170, R235, 1.1641532182693481445e-10 ;  /* 0x2f000000aa037423 */ /* 0x000fca00000100eb */
[----:B------:R-:W-:Y:S01]  /*4cf0*/  FSETP.GTU.FTZ.AND P1, PT, R3, R240, PT ;  /* 0x000000f00300720b */ /* 0x000fe20003f3c000 */
[----:B------:R-:W-:-:S05]  /*4d00*/  HADD2.F32 R3, -RZ, R172.H1_H1 ;  /* 0x300000acff037230 */ /* 0x000fca0000004100 */
[----:B------:R-:W-:-:S04]  /*4d10*/  FMUL.FTZ R170, R3, R216 ;  /* 0x000000d803aa7220 */ /* 0x000fc80000410000 */
[----:B------:R-:W-:-:S03]  /*4d20*/  FMUL.FTZ R170, R170, R241 ;  /* 0x000000f1aaaa7220 */ /* 0x000fc60000410000 */
        /* <DEDUP_REMOVED lines=14> */
.L_x_38481:
[----:B------:R-:W-:-:S07]  /*4e10*/  IMAD.MOV.U32 R3, RZ, RZ, R6 ;  /* 0x000000ffff037224 */ /* 0x000fce00078e0006 */
.L_x_38482:
[----:B------:R-:W-:Y:S05]  /*4e20*/  BSYNC B1 ;  /* 0x0000000000017941 */ /* 0x000fea0003800000 */
.L_x_38480:
        /* <DEDUP_REMOVED lines=16> */
.L_x_38486:
[----:B------:R-:W-:Y:S05]  /*4f30*/  BSYNC B2 ;  /* 0x0000000000027941 */ /* 0x000fea0003800000 */
.L_x_38485:
        /* <DEDUP_REMOVED lines=42> */
.L_x_38484:
[----:B------:R-:W-:Y:S05]  /*51e0*/  BSYNC B1 ;  /* 0x0000000000017941 */ /* 0x000fea0003800000 */
.L_x_38483:
        /* <DEDUP_REMOVED lines=21> */
.L_x_38488:
[----:B------:R-:W-:-:S07]  /*5340*/  MOV R3, R6 ;  /* 0x0000000600037202 */ /* 0x000fce0000000f00 */
.L_x_38489:
[----:B------:R-:W-:Y:S05]  /*5350*/  BSYNC B1 ;  /* 0x0000000000017941 */ /* 0x000fea0003800000 */
.L_x_38487:
        /* <DEDUP_REMOVED lines=16> */
.L_x_38493:
[----:B------:R-:W-:Y:S05]  /*5460*/  BSYNC B2 ;  /* 0x0000000000027941 */ /* 0x000fea0003800000 */
.L_x_38492:
        /* <DEDUP_REMOVED lines=42> */
.L_x_38491:
[----:B------:R-:W-:Y:S05]  /*5710*/  BSYNC B1 ;  /* 0x0000000000017941 */ /* 0x000fea0003800000 */
.L_x_38490:
        /* <DEDUP_REMOVED lines=21> */
.L_x_38495:
[----:B------:R-:W-:-:S07]  /*5870*/  IMAD.MOV.U32 R3, RZ, RZ, R6 ;  /* 0x000000ffff037224 */ /* 0x000fce00078e0006 */
.L_x_38496:
[----:B------:R-:W-:Y:S05]  /*5880*/  BSYNC B1 ;  /* 0x0000000000017941 */ /* 0x000fea0003800000 */
.L_x_38494:
        /* <DEDUP_REMOVED lines=16> */
.L_x_38500:
[----:B------:R-:W-:Y:S05]  /*5990*/  BSYNC B2 ;  /* 0x0000000000027941 */ /* 0x000fea0003800000 */
.L_x_38499:
        /* <DEDUP_REMOVED lines=42> */
.L_x_38498:
[----:B------:R-:W-:Y:S05]  /*5c40*/  BSYNC B1 ;  /* 0x0000000000017941 */ /* 0x000fea0003800000 */
.L_x_38497:
        /* <DEDUP_REMOVED lines=21> */
.L_x_38502:
[----:B------:R-:W-:-:S07]  /*5da0*/  MOV R3, R6 ;  /* 0x0000000600037202 */ /* 0x000fce0000000f00 */
.L_x_38503:
[----:B------:R-:W-:Y:S05]  /*5db0*/  BSYNC B1 ;  /* 0x0000000000017941 */ /* 0x000fea0003800000 */
.L_x_38501:
        /* <DEDUP_REMOVED lines=16> */
.L_x_38507:
[----:B------:R-:W-:Y:S05]  /*5ec0*/  BSYNC B2 ;  /* 0x0000000000027941 */ /* 0x000fea0003800000 */
.L_x_38506:
        /* <DEDUP_REMOVED lines=42> */
.L_x_38505:
[----:B------:R-:W-:Y:S05]  /*6170*/  BSYNC B1 ;  /* 0x0000000000017941 */ /* 0x000fea0003800000 */
.L_x_38504:
        /* <DEDUP_REMOVED lines=21> */
.L_x_38509:
[----:B------:R-:W-:-:S07]  /*62d0*/  IMAD.MOV.U32 R3, RZ, RZ, R6 ;  /* 0x000000ffff037224 */ /* 0x000fce00078e0006 */
.L_x_38510:
[----:B------:R-:W-:Y:S05]  /*62e0*/  BSYNC B1 ;  /* 0x0000000000017941 */ /* 0x000fea0003800000 */
.L_x_38508:
        /* <DEDUP_REMOVED lines=16> */
.L_x_38514:
[----:B------:R-:W-:Y:S05]  /*63f0*/  BSYNC B2 ;  /* 0x0000000000027941 */ /* 0x000fea0003800000 */
.L_x_38513:
        /* <DEDUP_REMOVED lines=42> */
.L_x_38512:
[----:B------:R-:W-:Y:S05]  /*66a0*/  BSYNC B1 ;  /* 0x0000000000017941 */ /* 0x000fea0003800000 */
.L_x_38511:
        /* <DEDUP_REMOVED lines=21> */
.L_x_38516:
[----:B------:R-:W-:-:S07]  /*6800*/  MOV R234, R6 ;  /* 0x0000000600ea7202 */ /* 0x000fce0000000f00 */
.L_x_38517:
[----:B------:R-:W-:Y:S05]  /*6810*/  BSYNC B1 ;  /* 0x0000000000017941 */ /* 0x000fea0003800000 */
.L_x_38515:
        /* <DEDUP_REMOVED lines=19> */
.L_x_38521:
[----:B------:R-:W-:Y:S05]  /*6950*/  BSYNC B2 ;  /* 0x0000000000027941 */ /* 0x000fea0003800000 */
.L_x_38520:
        /* <DEDUP_REMOVED lines=42> */
.L_x_38519:
[----:B------:R-:W-:Y:S05]  /*6c00*/  BSYNC B1 ;  /* 0x0000000000017941 */ /* 0x000fea0003800000 */
.L_x_38518:
[----:B------:R-:W-:Y:S01]  /*6c10*/  I2FP.F32.U32 R218, R234 ;  /* 0x000000ea00da7245 */ /* 0x000fe20000201000 */
[----:B------:R-:W-:Y:S01]  /*6c20*/  HADD2.F32 R175, -RZ, R175.H1_H1 ;  /* 0x300000afffaf7230 */ /* 0x000fe20000004100 */
[----:B------:R-:W-:Y:S02]  /*6c30*/  SEL R219, RZ, 0x100, P4 ;  /* 0x00000100ffdb7807 */ /* 0x000fe40002000000 */
[----:B------:R-:W-:Y:S01]  /*6c40*/  LOP3.LUT P4, RZ, R8, 0x2, RZ, 0xc0, !PT ;  /* 0x0000000208ff7812 */ /* 0x000fe2000788c0ff */
        /* <DEDUP_REMOVED lines=17> */
[----:B------:R-:W-:-:S04]  /*6d60*/  IMAD.WIDE.U32 R234, R234, 0x10000, RZ ;  /* 0x00010000eaea7825 */ /* 0x000fc800078e00ff */
        /* <DEDUP_REMOVED lines=13> */
.L_x_38465:
[----:B------:R-:W-:Y:S05]  /*6e40*/  BSYNC B0 ;  /* 0x0000000000007941 */ /* 0x000fea0003800000 */
.L_x_38464:
        /* <DEDUP_REMOVED lines=15> */
[----:B---3--:R-:W-:-:S04]  /*6f40*/  IADD3 R178, R3, 0x1, RZ ;  /* 0x0000000103b27810 */ /* 0x008fc80007ffe0ff */
[----:B------:R-:W-:Y:S05]  /*6f50*/  @!P0 BRA `(.L_x_38525) ;  /* 0x0000000000208947 */ /* 0x000fea0003800000 */
[----:B------:R-:W-:Y:S01]  /*6f60*/  ISETP.NE.AND P0, PT, R3, 0x2, PT ;  /* 0x000000020300780c */ /* 0x000fe20003f05270 */
[----:B0-2---:R-:W-:-:S12]  /*6f70*/  IMAD.MOV.U32 R218, RZ, RZ, R5 ;  /* 0x000000ffffda7224 */ /* 0x005fd800078e0005 */
[----:B------:R-:W-:Y:S05]  /*6f80*/  @!P0 BRA `(.L_x_38526) ;  /* 0x0000000000188947 */ /* 0x000fea0003800000 */
[----:B------:R-:W-:Y:S02]  /*6f90*/  ISETP.NE.AND P0, PT, R3, 0x3, PT ;  /* 0x000000030300780c */ /* 0x000fe40003f05270 */
[----:B------:R-:W-:-:S11]  /*6fa0*/  MOV R218, R7 ;  /* 0x0000000700da7202 */ /* 0x000fd60000000f00 */
[----:B------:R-:W-:Y:S05]  /*6fb0*/  @P0 BRA `(.L_x_38526) ;  /* 0x00000000000c0947 */ /* 0x000fea0003800000 */
[----:B------:R-:W-:Y:S01]  /*6fc0*/  IMAD.MOV.U32 R218, RZ, RZ, R4 ;  /* 0x000000ffffda7224 */ /* 0x000fe200078e0004 */
[----:B------:R-:W-:Y:S06]  /*6fd0*/  BRA `(.L_x_38526) ;  /* 0x0000000000047947 */ /* 0x000fec0003800000 */
.L_x_38525:
[----:B0-2---:R-:W-:-:S07]  /*6fe0*/  MOV R218, R6 ;  /* 0x0000000600da7202 */ /* 0x005fce0000000f00 */
.L_x_38526:
[----:B------:R-:W-:Y:S05]  /*6ff0*/  BSYNC B1 ;  /* 0x0000000000017941 */ /* 0x000fea0003800000 */
.L_x_38524:
        /* <DEDUP_REMOVED lines=16> */
.L_x_38530:
[----:B------:R-:W-:Y:S05]  /*7100*/  BSYNC B2 ;  /* 0x0000000000027941 */ /* 0x000fea0003800000 */
.L_x_38529:
        /* <DEDUP_REMOVED lines=42> */
.L_x_38528:
[----:B------:R-:W-:Y:S05]  /*73b0*/  BSYNC B1 ;  /* 0x0000000000017941 */ /* 0x000fea0003800000 */
.L_x_38527:
        /* <DEDUP_REMOVED lines=28> */
.L_x_38532:
[----:B------:R-:W-:-:S07]  /*7580*/  MOV R3, R6 ;  /* 0x0000000600037202 */ /* 0x000fce0000000f00 */
.L_x_38533:
[----:B------:R-:W-:Y:S05]  /*7590*/  BSYNC B1 ;  /* 0x0000000000017941 */ /* 0x000fea0003800000 */
.L_x_38531:
        /* <DEDUP_REMOVED lines=16> */
.L_x_38537:
[----:B------:R-:W-:Y:S05]  /*76a0*/  BSYNC B2 ;  /* 0x0000000000027941 */ /* 0x000fea0003800000 */
.L_x_38536:
        /* <DEDUP_REMOVED lines=42> */
.L_x_38535:
[----:B------:R-:W-:Y:S05]  /*7950*/  BSYNC B1 ;  /* 0x0000000000017941 */ /* 0x000fea0003800000 */
.L_x_38534:
        /* <DEDUP_REMOVED lines=23> */
.L_x_38539:
[----:B------:R-:W-:-:S07]  /*7ad0*/  IMAD.MOV.U32 R3, RZ, RZ, R6 ;  /* 0x000000ffff037224 */ /* 0x000fce00078e0006 */
.L_x_38540:
[----:B------:R-:W-:Y:S05]  /*7ae0*/  BSYNC B1 ;  /* 0x0000000000017941 */ /* 0x000fea0003800000 */
.L_x_38538:
        /* <DEDUP_REMOVED lines=16> */
.L_x_38544:
[----:B------:R-:W-:Y:S05]  /*7bf0*/  BSYNC B2 ;  /* 0x0000000000027941 */ /* 0x000fea0003800000 */
.L_x_38543:
        /* <DEDUP_REMOVED lines=42> */
.L_x_38542:
[----:B------:R-:W-:Y:S05]  /*7ea0*/  BSYNC B1 ;  /* 0x0000000000017941 */ /* 0x000fea0003800000 */
.L_x_38541:
        /* <DEDUP_REMOVED lines=21> */
.L_x_38546:
[----:B------:R-:W-:-:S07]  /*8000*/  MOV R3, R6 ;  /* 0x0000000600037202 */ /* 0x000fce0000000f00 */
.L_x_38547:
[----:B------:R-:W-:Y:S05]  /*8010*/  BSYNC B1 ;  /* 0x0000000000017941 */ /* 0x000fea0003800000 */
.L_x_38545:
        /* <DEDUP_REMOVED lines=16> */
.L_x_38551:
[----:B------:R-:W-:Y:S05]  /*8120*/  BSYNC B2 ;  /* 0x0000000000027941 */ /* 0x000fea0003800000 */
.L_x_38550:
        /* <DEDUP_REMOVED lines=42> */
.L_x_38549:
[----:B------:R-:W-:Y:S05]  /*83d0*/  BSYNC B1 ;  /* 0x0000000000017941 */ /* 0x000fea0003800000 */
.L_x_38548:
        /* <DEDUP_REMOVED lines=21> */
.L_x_38553:
[----:B------:R-:W-:-:S07]  /*8530*/  IMAD.MOV.U32 R3, RZ, RZ, R6 ;  /* 0x000000ffff037224 */ /* 0x000fce00078e0006 */
.L_x_38554:
[----:B------:R-:W-:Y:S05]  /*8540*/  BSYNC B1 ;  /* 0x0000000000017941 */ /* 0x000fea0003800000 */
.L_x_38552:
        /* <DEDUP_REMOVED lines=16> */
.L_x_38558:
[----:B------:R-:W-:Y:S05]  /*8650*/  BSYNC B2 ;  /* 0x0000000000027941 */ /* 0x000fea0003800000 */
.L_x_38557:
        /* <DEDUP_REMOVED lines=42> */
.L_x_38556:
[----:B------:R-:W-:Y:S05]  /*8900*/  BSYNC B1 ;  /* 0x0000000000017941 */ /* 0x000fea0003800000 */
.L_x_38555:
        /* <DEDUP_REMOVED lines=21> */
.L_x_38560:
[----:B------:R-:W-:-:S07]  /*8a60*/  MOV R3, R6 ;  /* 0x0000000600037202 */ /* 0x000fce0000000f00 */
.L_x_38561:
[----:B------:R-:W-:Y:S05]  /*8a70*/  BSYNC B1 ;  /* 0x0000000000017941 */ /* 0x000fea0003800000 */
.L_x_38559:
        /* <DEDUP_REMOVED lines=16> */
.L_x_38565:
[----:B------:R-:W-:Y:S05]  /*8b80*/  BSYNC B2 ;  /* 0x0000000000027941 */ /* 0x000fea0003800000 */
.L_x_38564:
        /* <DEDUP_REMOVED lines=42> */
.L_x_38563:
[----:B------:R-:W-:Y:S05]  /*8e30*/  BSYNC B1 ;  /* 0x0000000000017941 */ /* 0x000fea0003800000 */
.L_x_38562:
        /* <DEDUP_REMOVED lines=21> */
.L_x_38567:
[----:B------:R-:W-:-:S07]  /*8f90*/  IMAD.MOV.U32 R3, RZ, RZ, R6 ;  /* 0x000000ffff037224 */ /* 0x000fce00078e0006 */
.L_x_38568:
[----:B------:R-:W-:Y:S05]  /*8fa0*/  BSYNC B1 ;  /* 0x0000000000017941 */ /* 0x000fea0003800000 */
.L_x_38566:
        /* <DEDUP_REMOVED lines=16> */
.L_x_38572:
[----:B------:R-:W-:Y:S05]  /*90b0*/  BSYNC B2 ;  /* 0x0000000000027941 */ /* 0x000fea0003800000 */
.L_x_38571:
        /* <DEDUP_REMOVED lines=42> */
.L_x_38570:
[----:B------:R-:W-:Y:S05]  /*9360*/  BSYNC B1 ;  /* 0x0000000000017941 */ /* 0x000fea0003800000 */
.L_x_38569:
        /* <DEDUP_REMOVED lines=21> */
.L_x_38574:
[----:B------:R-:W-:-:S07]  /*94c0*/  MOV R234, R6 ;  /* 0x0000000600ea7202 */ /* 0x000fce0000000f00 */
.L_x_38575:
[----:B------:R-:W-:Y:S05]  /*94d0*/  BSYNC B1 ;  /* 0x0000000000017941 */ /* 0x000fea0003800000 */
.L_x_38573:
        /* <DEDUP_REMOVED lines=19> */
.L_x_38579:
[----:B------:R-:W-:Y:S05]  /*9610*/  BSYNC B2 ;  /* 0x0000000000027941 */ /* 0x000fea0003800000 */
.L_x_38578:
        /* <DEDUP_REMOVED lines=42> */
.L_x_38577:
[----:B------:R-:W-:Y:S05]  /*98c0*/  BSYNC B1 ;  /* 0x0000000000017941 */ /* 0x000fea0003800000 */
.L_x_38576:
        /* <DEDUP_REMOVED lines=35> */
.L_x_38523:
[----:B------:R-:W-:Y:S05]  /*9b00*/  BSYNC B0 ;  /* 0x0000000000007941 */ /* 0x000fea0003800000 */
.L_x_38522:
        /* <DEDUP_REMOVED lines=25> */
.L_x_38583:
[----:B0-23--:R-:W-:-:S07]  /*9ca0*/  MOV R218, R6 ;  /* 0x0000000600da7202 */ /* 0x00dfce0000000f00 */
.L_x_38584:
[----:B------:R-:W-:Y:S05]  /*9cb0*/  BSYNC B1 ;  /* 0x0000000000017941 */ /* 0x000fea0003800000 */
.L_x_38582:
        /* <DEDUP_REMOVED lines=16> */
.L_x_38588:
[----:B------:R-:W-:Y:S05]  /*9dc0*/  BSYNC B2 ;  /* 0x0000000000027941 */ /* 0x000fea0003800000 */
.L_x_38587:
        /* <DEDUP_REMOVED lines=42> */
.L_x_38586:
[----:B------:R-:W-:Y:S05]  /*a070*/  BSYNC B1 ;  /* 0x0000000000017941 */ /* 0x000fea0003800000 */
.L_x_38585:
        /* <DEDUP_REMOVED lines=28> */
.L_x_38590:
[----:B------:R-:W-:-:S07]  /*a240*/  MOV R3, R6 ;  /* 0x0000000600037202 */ /* 0x000fce0000000f00 */
.L_x_38591:
[----:B------:R-:W-:Y:S05]  /*a250*/  BSYNC B1 ;  /* 0x0000000000017941 */ /* 0x000fea0003800000 */
.L_x_38589:
        /* <DEDUP_REMOVED lines=16> */
.L_x_38595:
[----:B------:R-:W-:Y:S05]  /*a360*/  BSYNC B2 ;  /* 0x0000000000027941 */ /* 0x000fea0003800000 */
.L_x_38594:
        /* <DEDUP_REMOVED lines=42> */
.L_x_38593:
[----:B------:R-:W-:Y:S05]  /*a610*/  BSYNC B1 ;  /* 0x0000000000017941 */ /* 0x000fea0003800000 */
.L_x_38592:
        /* <DEDUP_REMOVED lines=23> */
.L_x_38597:
[----:B------:R-:W-:-:S07]  /*a790*/  IMAD.MOV.U32 R3, RZ, RZ, R6 ;  /* 0x000000ffff037224 */ /* 0x000fce00078e0006 */
.L_x_38598:
[----:B------:R-:W-:Y:S05]  /*a7a0*/  BSYNC B1 ;  /* 0x0000000000017941 */ /* 0x000fea0003800000 */
.L_x_38596:
        /* <DEDUP_REMOVED lines=16> */
.L_x_38602:
[----:B------:R-:W-:Y:S05]  /*a8b0*/  BSYNC B2 ;  /* 0x0000000000027941 */ /* 0x000fea0003800000 */
.L_x_38601:
        /* <DEDUP_REMOVED lines=42> */
.L_x_38600:
[----:B------:R-:W-:Y:S05]  /*ab60*/  BSYNC B1 ;  /* 0x0000000000017941 */ /* 0x000fea0003800000 */
.L_x_38599:
        /* <DEDUP_REMOVED lines=21> */
.L_x_38604:
[----:B------:R-:W-:-:S07]  /*acc0*/  MOV R3, R6 ;  /* 0x0000000600037202 */ /* 0x000fce0000000f00 */
.L_x_38605:
[----:B------:R-:W-:Y:S05]  /*acd0*/  BSYNC B1 ;  /* 0x0000000000017941 */ /* 0x000fea0003800000 */
.L_x_38603:
        /* <DEDUP_REMOVED lines=16> */
.L_x_38609:
[----:B------:R-:W-:Y:S05]  /*ade0*/  BSYNC B2 ;  /* 0x0000000000027941 */ /* 0x000fea0003800000 */
.L_x_38608:
        /* <DEDUP_REMOVED lines=42> */
.L_x_38607:
[----:B------:R-:W-:Y:S05]  /*b090*/  BSYNC B1 ;  /* 0x0000000000017941 */ /* 0x000fea0003800000 */
.L_x_38606:
        /* <DEDUP_REMOVED lines=21> */
.L_x_38611:
[----:B------:R-:W-:-:S07]  /*b1f0*/  IMAD.MOV.U32 R3, RZ, RZ, R6 ;  /* 0x000000ffff037224 */ /* 0x000fce00078e0006 */
.L_x_38612:
[----:B------:R-:W-:Y:S05]  /*b200*/  BSYNC B1 ;  /* 0x0000000000017941 */ /* 0x000fea0003800000 */
.L_x_38610:
        /* <DEDUP_REMOVED lines=16> */
.L_x_38616:
[----:B------:R-:W-:Y:S05]  /*b310*/  BSYNC B2 ;  /* 0x0000000000027941 */ /* 0x000fea0003800000 */
.L_x_38615:
        /* <DEDUP_REMOVED lines=42> */
.L_x_38614:
[----:B------:R-:W-:Y:S05]  /*b5c0*/  BSYNC B1 ;  /* 0x0000000000017941 */ /* 0x000fea0003800000 */
.L_x_38613:
        /* <DEDUP_REMOVED lines=21> */
.L_x_38618:
[----:B------:R-:W-:-:S07]  /*b720*/  MOV R3, R6 ;  /* 0x0000000600037202 */ /* 0x000fce0000000f00 */
.L_x_38619:
[----:B------:R-:W-:Y:S05]  /*b730*/  BSYNC B1 ;  /* 0x0000000000017941 */ /* 0x000fea0003800000 */
.L_x_38617:
        /* <DEDUP_REMOVED lines=16> */
.L_x_38623:
[----:B------:R-:W-:Y:S05]  /*b840*/  BSYNC B2 ;  /* 0x0000000000027941 */ /* 0x000fea0003800000 */
.L_x_38622:
        /* <DEDUP_REMOVED lines=42> */
.L_x_38621:
[----:B------:R-:W-:Y:S05]  /*baf0*/  BSYNC B1 ;  /* 0x0000000000017941 */ /* 0x000fea0003800000 */
.L_x_38620:
        /* <DEDUP_REMOVED lines=21> */
.L_x_38625:
[----:B------:R-:W-:-:S07]  /*bc50*/  IMAD.MOV.U32 R3, RZ, RZ, R6 ;  /* 0x000000ffff037224 */ /* 0x000fce00078e0006 */
.L_x_38626:
[----:B------:R-:W-:Y:S05]  /*bc60*/  BSYNC B1 ;  /* 0x0000000000017941 */ /* 0x000fea0003800000 */
.L_x_38624:
        /* <DEDUP_REMOVED lines=16> */
.L_x_38630:
[----:B------:R-:W-:Y:S05]  /*bd70*/  BSYNC B2 ;  /* 0x0000000000027941 */ /* 0x000fea0003800000 */
.L_x_38629:
        /* <DEDUP_REMOVED lines=42> */
.L_x_38628:
[----:B------:R-:W-:Y:S05]  /*c020*/  BSYNC B1 ;  /* 0x0000000000017941 */ /* 0x000fea0003800000 */
.L_x_38627:
        /* <DEDUP_REMOVED lines=21> */
.L_x_38632:
[----:B------:R-:W-:-:S07]  /*c180*/  MOV R234, R6 ;  /* 0x0000000600ea7202 */ /* 0x000fce0000000f00 */
.L_x_38633:
[----:B------:R-:W-:Y:S05]  /*c190*/  BSYNC B1 ;  /* 0x0000000000017941 */ /* 0x000fea0003800000 */
.L_x_38631:
        /* <DEDUP_REMOVED lines=19> */
.L_x_38637:
[----:B------:R-:W-:Y:S05]  /*c2d0*/  BSYNC B2 ;  /* 0x0000000000027941 */ /* 0x000fea0003800000 */
.L_x_38636:
        /* <DEDUP_REMOVED lines=42> */
.L_x_38635:
[----:B------:R-:W-:Y:S05]  /*c580*/  BSYNC B1 ;  /* 0x0000000000017941 */ /* 0x000fea0003800000 */
.L_x_38634:
        /* <DEDUP_REMOVED lines=35> */
.L_x_38581:
[----:B------:R-:W-:Y:S05]  /*c7c0*/  BSYNC B0 ;  /* 0x0000000000007941 */ /* 0x000fea0003800000 */
.L_x_38580:
        /* <DEDUP_REMOVED lines=25> */
.L_x_38641:
[----:B--234-:R-:W-:-:S07]  /*c960*/  MOV R218, R6 ;  /* 0x0000000600da7202 */ /* 0x01cfce0000000f00 */
.L_x_38642:
[----:B------:R-:W-:Y:S05]  /*c970*/  BSYNC B1 ;  /* 0x0000000000017941 */ /* 0x000fea0003800000 */
.L_x_38640:
        /* <DEDUP_REMOVED lines=16> */
.L_x_38646:
[----:B------:R-:W-:Y:S05]  /*ca80*/  BSYNC B2 ;  /* 0x0000000000027941 */ /* 0x000fea0003800000 */
.L_x_38645:
        /* <DEDUP_REMOVED lines=42> */
.L_x_38644:
[----:B------:R-:W-:Y:S05]  /*cd30*/  BSYNC B1 ;  /* 0x0000000000017941 */ /* 0x000fea0003800000 */
.L_x_38643:
        /* <DEDUP_REMOVED lines=28> */
.L_x_38648:
[----:B------:R-:W-:-:S07]  /*cf00*/  MOV R3, R6 ;  /* 0x0000000600037202 */ /* 0x000fce0000000f00 */
.L_x_38649:
[----:B------:R-:W-:Y:S05]  /*cf10*/  BSYNC B1 ;  /* 0x0000000000017941 */ /* 0x000fea0003800000 */
.L_x_38647:
        /* <DEDUP_REMOVED lines=16> */
.L_x_38653:
[----:B------:R-:W-:Y:S05]  /*d020*/  BSYNC B2 ;  /* 0x0000000000027941 */ /* 0x000fea0003800000 */
.L_x_38652:
        /* <DEDUP_REMOVED lines=42> */
.L_x_38651:
[----:B------:R-:W-:Y:S05]  /*d2d0*/  BSYNC B1 ;  /* 0x0000000000017941 */ /* 0x000fea0003800000 */
.L_x_38650:
        /* <DEDUP_REMOVED lines=23> */
.L_x_38655:
[----:B------:R-:W-:-:S07]  /*d450*/  IMAD.MOV.U32 R3, RZ, RZ, R6 ;  /* 0x000000ffff037224 */ /* 0x000fce00078e0006 */
.L_x_38656:
[----:B------:R-:W-:Y:S05]  /*d460*/  BSYNC B1 ;  /* 0x0000000000017941 */ /* 0x000fea0003800000 */
.L_x_38654:
        /* <DEDUP_REMOVED lines=16> */
.L_x_38660:
[----:B------:R-:W-:Y:S05]  /*d570*/  BSYNC B2 ;  /* 0x0000000000027941 */ /* 0x000fea0003800000 */
.L_x_38659:
        /* <DEDUP_REMOVED lines=42> */
.L_x_38658:
[----:B------:R-:W-:Y:S05]  /*d820*/  BSYNC B1 ;  /* 0x0000000000017941 */ /* 0x000fea0003800000 */
.L_x_38657:
        /* <DEDUP_REMOVED lines=21> */
.L_x_38662:
[----:B------:R-:W-:-:S07]  /*d980*/  MOV R3, R6 ;  /* 0x0000000600037202 */ /* 0x000fce0000000f00 */
.L_x_38663:
[----:B------:R-:W-:Y:S05]  /*d990*/  BSYNC B1 ;  /* 0x0000000000017941 */ /* 0x000fea0003800000 */
.L_x_38661:
        /* <DEDUP_REMOVED lines=16> */
.L_x_38667:
[----:B------:R-:W-:Y:S05]  /*daa0*/  BSYNC B2 ;  /* 0x0000000000027941 */ /* 0x000fea0003800000 */
.L_x_38666:
        /* <DEDUP_REMOVED lines=42> */
.L_x_38665:
[----:B------:R-:W-:Y:S05]  /*dd50*/  BSYNC B1 ;  /* 0x0000000000017941 */ /* 0x000fea0003800000 */
.L_x_38664:
        /* <DEDUP_REMOVED lines=21> */
.L_x_38669:
[----:B------:R-:W-:-:S07]  /*deb0*/  IMAD.MOV.U32 R3, RZ, RZ, R6 ;  /* 0x000000ffff037224 */ /* 0x000fce00078e0006 */
.L_x_38670:
[----:B------:R-:W-:Y:S05]  /*dec0*/  BSYNC B1 ;  /* 0x0000000000017941 */ /* 0x000fea0003800000 */
.L_x_38668:
        /* <DEDUP_REMOVED lines=16> */
.L_x_38674:
[----:B------:R-:W-:Y:S05]  /*dfd0*/  BSYNC B2 ;  /* 0x0000000000027941 */ /* 0x000fea0003800000 */
.L_x_38673:
        /* <DEDUP_REMOVED lines=42> */
.L_x_38672:
[----:B------:R-:W-:Y:S05]  /*e280*/  BSYNC B1 ;  /* 0x0000000000017941 */ /* 0x000fea0003800000 */
.L_x_38671:
        /* <DEDUP_REMOVED lines=21> */
.L_x_38676:
[----:B------:R-:W-:-:S07]  /*e3e0*/  MOV R3, R6 ;  /* 0x0000000600037202 */ /* 0x000fce0000000f00 */
.L_x_38677:
[----:B------:R-:W-:Y:S05]  /*e3f0*/  BSYNC B1 ;  /* 0x0000000000017941 */ /* 0x000fea0003800000 */
.L_x_38675:
        /* <DEDUP_REMOVED lines=16> */
.L_x_38681:
[----:B------:R-:W-:Y:S05]  /*e500*/  BSYNC B2 ;  /* 0x0000000000027941 */ /* 0x000fea0003800000 */
.L_x_38680:
        /* <DEDUP_REMOVED lines=42> */
.L_x_38679:
[----:B------:R-:W-:Y:S05]  /*e7b0*/  BSYNC B1 ;  /* 0x0000000000017941 */ /* 0x000fea0003800000 */
.L_x_38678:
        /* <DEDUP_REMOVED lines=21> */
.L_x_38683:
[----:B------:R-:W-:-:S07]  /*e910*/  IMAD.MOV.U32 R3, RZ, RZ, R6 ;  /* 0x000000ffff037224 */ /* 0x000fce00078e0006 */
.L_x_38684:
[----:B------:R-:W-:Y:S05]  /*e920*/  BSYNC B1 ;  /* 0x0000000000017941 */ /* 0x000fea0003800000 */
.L_x_38682:
        /* <DEDUP_REMOVED lines=16> */
.L_x_38688:
[----:B------:R-:W-:Y:S05]  /*ea30*/  BSYNC B2 ;  /* 0x0000000000027941 */ /* 0x000fea0003800000 */
.L_x_38687:
        /* <DEDUP_REMOVED lines=42> */
.L_x_38686:
[----:B------:R-:W-:Y:S05]  /*ece0*/  BSYNC B1 ;  /* 0x0000000000017941 */ /* 0x000fea0003800000 */
.L_x_38685:
        /* <DEDUP_REMOVED lines=21> */
.L_x_38690:
[----:B------:R-:W-:-:S07]  /*ee40*/  MOV R234, R6 ;  /* 0x0000000600ea7202 */ /* 0x000fce0000000f00 */
.L_x_38691:
[----:B------:R-:W-:Y:S05]  /*ee50*/  BSYNC B1 ;  /* 0x0000000000017941 */ /* 0x000fea0003800000 */
.L_x_38689:
        /* <DEDUP_REMOVED lines=19> */
.L_x_38695:
[----:B------:R-:W-:Y:S05]  /*ef90*/  BSYNC B2 ;  /* 0x0000000000027941 */ /* 0x000fea0003800000 */
.L_x_38694:
        /* <DEDUP_REMOVED lines=42> */
.L_x_38693:
[----:B------:R-:W-:Y:S05]  /*f240*/  BSYNC B1 ;  /* 0x0000000000017941 */ /* 0x000fea0003800000 */
.L_x_38692:
        /* <DEDUP_REMOVED lines=35> */
.L_x_38639:
[----:B------:R-:W-:Y:S05]  /*f480*/  BSYNC B0 ;  /* 0x0000000000007941 */ /* 0x000fea0003800000 */
.L_x_38638:
        /* <DEDUP_REMOVED lines=25> */
.L_x_38699:
[----:B--234-:R-:W-:-:S07]  /*f620*/  MOV R218, R6 ;  /* 0x0000000600da7202 */ /* 0x01cfce0000000f00 */
.L_x_38700:
[----:B------:R-:W-:Y:S05]  /*f630*/  BSYNC B1 ;  /* 0x0000000000017941 */ /* 0x000fea0003800000 */
.L_x_38698:
        /* <DEDUP_REMOVED lines=16> */
.L_x_38704:
[----:B------:R-:W-:Y:S05]  /*f740*/  BSYNC B2 ;  /* 0x0000000000027941 */ /* 0x000fea0003800000 */
.L_x_38703:
        /* <DEDUP_REMOVED lines=42> */
.L_x_38702:
[----:B------:R-:W-:Y:S05]  /*f9f0*/  BSYNC B1 ;  /* 0x0000000000017941 */ /* 0x000fea0003800000 */
.L_x_38701:
        /* <DEDUP_REMOVED lines=28> */
.L_x_38706:
[----:B------:R-:W-:-:S07]  /*fbc0*/  MOV R3, R6 ;  /* 0x0000000600037202 */ /* 0x000fce0000000f00 */
.L_x_38707:
[----:B------:R-:W-:Y:S05]  /*fbd0*/  BSYNC B1 ;  /* 0x0000000000017941 */ /* 0x000fea0003800000 */
.L_x_38705:
        /* <DEDUP_REMOVED lines=16> */
.L_x_38711:
[----:B------:R-:W-:Y:S05]  /*fce0*/  BSYNC B2 ;  /* 0x0000000000027941 */ /* 0x000fea0003800000 */
.L_x_38710:
        /* <DEDUP_REMOVED lines=42> */
.L_x_38709:
[----:B------:R-:W-:Y:S05]  /*ff90*/  BSYNC B1 ;  /* 0x0000000000017941 */ /* 0x000fea0003800000 */
.L_x_38708:
        /* <DEDUP_REMOVED lines=23> */
.L_x_38713:
[----:B------:R-:W-:-:S07]  /*10110*/  IMAD.MOV.U32 R3, RZ, RZ, R6 ;  /* 0x000000ffff037224 */ /* 0x000fce00078e0006 */
.L_x_38714:
[----:B------:R-:W-:Y:S05]  /*10120*/  BSYNC B1 ;  /* 0x0000000000017941 */ /* 0x000fea0003800000 */
.L_x_38712:
        /* <DEDUP_REMOVED lines=16> */
.L_x_38718:
[----:B------:R-:W-:Y:S05]  /*10230*/  BSYNC B2 ;  /* 0x0000000000027941 */ /* 0x000fea0003800000 */
.L_x_38717:
        /* <DEDUP_REMOVED lines=42> */
.L_x_38716:
[----:B------:R-:W-:Y:S05]  /*104e0*/  BSYNC B1 ;  /* 0x0000000000017941 */ /* 0x000fea0003800000 */
.L_x_38715:
        /* <DEDUP_REMOVED lines=21> */
.L_x_38720:
[----:B------:R-:W-:-:S07]  /*10640*/  MOV R3, R6 ;  /* 0x0000000600037202 */ /* 0x000fce0000000f00 */
.L_x_38721:
[----:B------:R-:W-:Y:S05]  /*10650*/  BSYNC B1 ;  /* 0x0000000000017941 */ /* 0x000fea0003800000 */
.L_x_38719:
        /* <DEDUP_REMOVED lines=16> */
.L_x_38725:
[----:B------:R-:W-:Y:S05]  /*10760*/  BSYNC B2 ;  /* 0x0000000000027941 */ /* 0x000fea0003800000 */
.L_x_38724:
        /* <DEDUP_REMOVED lines=42> */
.L_x_38723:
[----:B------:R-:W-:Y:S05]  /*10a10*/  BSYNC B1 ;  /* 0x0000000000017941 */ /* 0x000fea0003800000 */
.L_x_38722:
        /* <DEDUP_REMOVED lines=21> */
.L_x_38727:
[----:B------:R-:W-:-:S07]  /*10b70*/  IMAD.MOV.U32 R3, RZ, RZ, R6 ;  /* 0x000000ffff037224 */ /* 0x000fce00078e0006 */
.L_x_38728:
[----:B------:R-:W-:Y:S05]  /*10b80*/  BSYNC B1 ;  /* 0x0000000000017941 */ /* 0x000fea0003800000 */
.L_x_38726:
        /* <DEDUP_REMOVED lines=16> */
.L_x_38732:
[----:B------:R-:W-:Y:S05]  /*10c90*/  BSYNC B2 ;  /* 0x0000000000027941 */ /* 0x000fea0003800000 */
.L_x_38731:
        /* <DEDUP_REMOVED lines=42> */
.L_x_38730:
[----:B------:R-:W-:Y:S05]  /*10f40*/  BSYNC B1 ;  /* 0x0000000000017941 */ /* 0x000fea0003800000 */
.L_x_38729:
        /* <DEDUP_REMOVED lines=21> */
.L_x_38734:
[----:B------:R-:W-:-:S07]  /*110a0*/  MOV R3, R6 ;  /* 0x0000000600037202 */ /* 0x000fce0000000f00 */
.L_x_38735:
[----:B------:R-:W-:Y:S05]  /*110b0*/  BSYNC B1 ;  /* 0x0000000000017941 */ /* 0x000fea0003800000 */
.L_x_38733:
        /* <DEDUP_REMOVED lines=16> */
.L_x_38739:
[----:B------:R-:W-:Y:S05]  /*111c0*/  BSYNC B2 ;  /* 0x0000000000027941 */ /* 0x000fea0003800000 */
.L_x_38738:
        /* <DEDUP_REMOVED lines=42> */
.L_x_38737:
[----:B------:R-:W-:Y:S05]  /*11470*/  BSYNC B1 ;  /* 0x0000000000017941 */ /* 0x000fea0003800000 */
.L_x_38736:
        /* <DEDUP_REMOVED lines=21> */
.L_x_38741:
[----:B------:R-:W-:-:S07]  /*115d0*/  IMAD.MOV.U32 R3, RZ, RZ, R6 ;  /* 0x000000ffff037224 */ /* 0x000fce00078e0006 */
.L_x_38742:
[----:B------:R-:W-:Y:S05]  /*115e0*/  BSYNC B1 ;  /* 0x0000000000017941 */ /* 0x000fea0003800000 */
.L_x_38740:
        /* <DEDUP_REMOVED lines=16> */
.L_x_38746:
[----:B------:R-:W-:Y:S05]  /*116f0*/  BSYNC B2 ;  /* 0x0000000000027941 */ /* 0x000fea0003800000 */
.L_x_38745:
        /* <DEDUP_REMOVED lines=42> */
.L_x_38744:
[----:B------:R-:W-:Y:S05]  /*119a0*/  BSYNC B1 ;  /* 0x0000000000017941 */ /* 0x000fea0003800000 */
.L_x_38743:
        /* <DEDUP_REMOVED lines=21> */
.L_x_38748:
[----:B------:R-:W-:-:S07]  /*11b00*/  MOV R234, R6 ;  /* 0x0000000600ea7202 */ /* 0x000fce0000000f00 */
.L_x_38749:
[----:B------:R-:W-:Y:S05]  /*11b10*/  BSYNC B1 ;  /* 0x0000000000017941 */ /* 0x000fea0003800000 */
.L_x_38747:
        /* <DEDUP_REMOVED lines=19> */
.L_x_38753:
[----:B------:R-:W-:Y:S05]  /*11c50*/  BSYNC B2 ;  /* 0x0000000000027941 */ /* 0x000fea0003800000 */
.L_x_38752:
        /* <DEDUP_REMOVED lines=42> */
.L_x_38751:
[----:B------:R-:W-:Y:S05]  /*11f00*/  BSYNC B1 ;  /* 0x0000000000017941 */ /* 0x000fea0003800000 */
.L_x_38750:
        /* <DEDUP_REMOVED lines=35> */
.L_x_38697:
[----:B------:R-:W-:Y:S05]  /*12140*/  BSYNC B0 ;  /* 0x0000000000007941 */ /* 0x000fea0003800000 */
.L_x_38696:
        /* <DEDUP_REMOVED lines=25> */
.L_x_38757:
[----:B--234-:R-:W-:-:S07]  /*122e0*/  MOV R218, R6 ;  /* 0x0000000600da7202 */ /* 0x01cfce0000000f00 */
.L_x_38758:
[----:B------:R-:W-:Y:S05]  /*122f0*/  BSYNC B1 ;  /* 0x0000000000017941 */ /* 0x000fea0003800000 */
.L_x_38756:
        /* <DEDUP_REMOVED lines=16> */
.L_x_38762:
[----:B------:R-:W-:Y:S05]  /*12400*/  BSYNC B2 ;  /* 0x0000000000027941 */ /* 0x000fea0003800000 */
.L_x_38761:
        /* <DEDUP_REMOVED lines=42> */
.L_x_38760:
[----:B------:R-:W-:Y:S05]  /*126b0*/  BSYNC B1 ;  /* 0x0000000000017941 */ /* 0x000fea0003800000 */
.L_x_38759:
        /* <DEDUP_REMOVED lines=28> */
.L_x_38764:
[----:B------:R-:W-:-:S07]  /*12880*/  MOV R3, R6 ;  /* 0x0000000600037202 */ /* 0x000fce0000000f00 */
.L_x_38765:
[----:B------:R-:W-:Y:S05]  /*12890*/  BSYNC B1 ;  /* 0x0000000000017941 */ /* 0x000fea0003800000 */
.L_x_38763:
        /* <DEDUP_REMOVED lines=16> */
.L_x_38769:
[----:B------:R-:W-:Y:S05]  /*129a0*/  BSYNC B2 ;  /* 0x0000000000027941 */ /* 0x000fea0003800000 */
.L_x_38768:
        /* <DEDUP_REMOVED lines=42> */
.L_x_38767:
[----:B------:R-:W-:Y:S05]  /*12c50*/  BSYNC B1 ;  /* 0x0000000000017941 */ /* 0x000fea0003800000 */
.L_x_38766:
        /* <DEDUP_REMOVED lines=23> */
.L_x_38771:
[----:B------:R-:W-:-:S07]  /*12dd0*/  IMAD.MOV.U32 R3, RZ, RZ, R6 ;  /* 0x000000ffff037224 */ /* 0x000fce00078e0006 */
.L_x_38772:
[----:B------:R-:W-:Y:S05]  /*12de0*/  BSYNC B1 ;  /* 0x0000000000017941 */ /* 0x000fea0003800000 */
.L_x_38770:
        /* <DEDUP_REMOVED lines=16> */
.L_x_38776:
[----:B------:R-:W-:Y:S05]  /*12ef0*/  BSYNC B2 ;  /* 0x0000000000027941 */ /* 0x000fea0003800000 */
.L_x_38775:
        /* <DEDUP_REMOVED lines=42> */
.L_x_38774:
[----:B------:R-:W-:Y:S05]  /*131a0*/  BSYNC B1 ;  /* 0x0000000000017941 */ /* 0x000fea0003800000 */
.L_x_38773:
        /* <DEDUP_REMOVED lines=21> */
.L_x_38778:
[----:B------:R-:W-:-:S07]  /*13300*/  MOV R3, R6 ;  /* 0x0000000600037202 */ /* 0x000fce0000000f00 */
.L_x_38779:
[----:B------:R-:W-:Y:S05]  /*13310*/  BSYNC B1 ;  /* 0x0000000000017941 */ /* 0x000fea0003800000 */
.L_x_38777:
        /* <DEDUP_REMOVED lines=16> */
.L_x_38783:
[----:B------:R-:W-:Y:S05]  /*13420*/  BSYNC B2 ;  /* 0x0000000000027941 */ /* 0x000fea0003800000 */
.L_x_38782:
        /* <DEDUP_REMOVED lines=42> */
.L_x_38781:
[----:B------:R-:W-:Y:S05]  /*136d0*/  BSYNC B1 ;  /* 0x0000000000017941 */ /* 0x000fea0003800000 */
.L_x_38780:
        /* <DEDUP_REMOVED lines=21> */
.L_x_38785:
[----:B------:R-:W-:-:S07]  /*13830*/  IMAD.MOV.U32 R3, RZ, RZ, R6 ;  /* 0x000000ffff037224 */ /* 0x000fce00078e0006 */
.L_x_38786:
[----:B------:R-:W-:Y:S05]  /*13840*/  BSYNC B1 ;  /* 0x0000000000017941 */ /* 0x000fea0003800000 */
.L_x_38784:
        /* <DEDUP_REMOVED lines=16> */
.L_x_38790:
[----:B------:R-:W-:Y:S05]  /*13950*/  BSYNC B2 ;  /* 0x0000000000027941 */ /* 0x000fea0003800000 */
.L_x_38789:
        /* <DEDUP_REMOVED lines=42> */
.L_x_38788:
[----:B------:R-:W-:Y:S05]  /*13c00*/  BSYNC B1 ;  /* 0x0000000000017941 */ /* 0x000fea0003800000 */
.L_x_38787:
        /* <DEDUP_REMOVED lines=21> */
.L_x_38792:
[----:B------:R-:W-:-:S07]  /*13d60*/  MOV R3, R6 ;  /* 0x0000000600037202 */ /* 0x000fce0000000f00 */
.L_x_38793:
[----:B------:R-:W-:Y:S05]  /*13d70*/  BSYNC B1 ;  /* 0x0000000000017941 */ /* 0x000fea0003800000 */
.L_x_38791:
        /* <DEDUP_REMOVED lines=16> */
.L_x_38797:
[----:B------:R-:W-:Y:S05]  /*13e80*/  BSYNC B2 ;  /* 0x0000000000027941 */ /* 0x000fea0003800000 */
.L_x_38796:
        /* <DEDUP_REMOVED lines=42> */
.L_x_38795:
[----:B------:R-:W-:Y:S05]  /*14130*/  BSYNC B1 ;  /* 0x0000000000017941 */ /* 0x000fea0003800000 */
.L_x_38794:
        /* <DEDUP_REMOVED lines=21> */
.L_x_38799:
[----:B------:R-:W-:-:S07]  /*14290*/  IMAD.MOV.U32 R3, RZ, RZ, R6 ;  /* 0x000000ffff037224 */ /* 0x000fce00078e0006 */
.L_x_38800:
[----:B------:R-:W-:Y:S05]  /*142a0*/  BSYNC B1 ;  /* 0x0000000000017941 */ /* 0x000fea0003800000 */
.L_x_38798:
        /* <DEDUP_REMOVED lines=16> */
.L_x_38804:
[----:B------:R-:W-:Y:S05]  /*143b0*/  BSYNC B2 ;  /* 0x0000000000027941 */ /* 0x000fea0003800000 */
.L_x_38803:
        /* <DEDUP_REMOVED lines=42> */
.L_x_38802:
[----:B------:R-:W-:Y:S05]  /*14660*/  BSYNC B1 ;  /* 0x0000000000017941 */ /* 0x000fea0003800000 */
.L_x_38801:
        /* <DEDUP_REMOVED lines=21> */
.L_x_38806:
[----:B------:R-:W-:-:S07]  /*147c0*/  MOV R234, R6 ;  /* 0x0000000600ea7202 */ /* 0x000fce0000000f00 */
.L_x_38807:
[----:B------:R-:W-:Y:S05]  /*147d0*/  BSYNC B1 ;  /* 0x0000000000017941 */ /* 0x000fea0003800000 */
.L_x_38805:
        /* <DEDUP_REMOVED lines=19> */
.L_x_38811:
[----:B------:R-:W-:Y:S05]  /*14910*/  BSYNC B2 ;  /* 0x0000000000027941 */ /* 0x000fea0003800000 */
.L_x_38810:
        /* <DEDUP_REMOVED lines=42> */
.L_x_38809:
[----:B------:R-:W-:Y:S05]  /*14bc0*/  BSYNC B1 ;  /* 0x0000000000017941 */ /* 0x000fea0003800000 */
.L_x_38808:
        /* <DEDUP_REMOVED lines=11> */
[----:B------:R-:W-:Y:S01]  /*14c80*/  SEL R234, RZ, 0x1000000, P6 ;  /* 0x01000000ffea7807 */ /* 0x000fe20003000000 */
[----:B------:R-:W-:Y:S01]  /*14c90*/  IMAD.WIDE.U32 R240, R240, 0x1000000, RZ ;  /* 0x01000000f0f07825 */ /* 0x000fe200078e00ff */
[----:B------:R-:W-:Y:S02]  /*14ca0*/  FSEL R215, R215, RZ, !P6 ;  /* 0x000000ffd7d77208 */ /* 0x000fe40007000000 */
[----:B------:R-:W-:-:S02]  /*14cb0*/  LOP3.LUT R218, R219, R234, R218, 0xfe, !PT ;  /* 0x000000eadbda7212 */ /* 0x000fc400078efeda */
[----:B------:R-:W-:Y:S01]  /*14cc0*/  SEL R234, RZ, 0x1, P1 ;  /* 0x00000001ffea7807 */ /* 0x000fe20000800000 */
[----:B------:R-:W-:Y:S01]  /*14cd0*/  FMUL.FTZ R215, R151, R215 ;  /* 0x000000d797d77220 */ /* 0x000fe20000410000 */
[----:B------:R-:W-:Y:S02]  /*14ce0*/  LOP3.LUT R216, R241, R218, R216, 0xfe, !PT ;  /* 0x000000daf1d87212 */ /* 0x000fe400078efed8 */
[----:B------:R-:W-:Y:S01]  /*14cf0*/  SEL R218, RZ, 0x1, P4 ;  /* 0x00000001ffda7807 */ /* 0x000fe20002000000 */
[----:B------:R-:W-:-:S04]  /*14d00*/  IMAD.WIDE.U32 R234, R234, 0x10000, RZ ;  /* 0x00010000eaea7825 */ /* 0x000fc800078e00ff */
[----:B------:R-:W-:Y:S01]  /*14d10*/  @P0 FADD.FTZ R215, R159, R215 ;  /* 0x000000d79fd70221 */ /* 0x000fe20000010000 */
[----:B------:R-:W-:Y:S01]  /*14d20*/  LOP3.LUT P5, RZ, R8, 0x4, RZ, 0xc0, !PT ;  /* 0x0000000408ff7812 */ /* 0x000fe200078ac0ff */
[----:B------:R-:W-:-:S03]  /*14d30*/  IMAD.WIDE.U32 R218, R218, 0x100, RZ ;  /* 0x00000100dada7825 */ /* 0x000fc600078e00ff */
        /* <DEDUP_REMOVED lines=11> */
.L_x_38755:
[----:B------:R-:W-:Y:S05]  /*14df0*/  BSYNC B0 ;  /* 0x0000000000007941 */ /* 0x000fea0003800000 */
.L_x_38754:
        /* <DEDUP_REMOVED lines=209> */
.L_x_38838:
        /* <DEDUP_REMOVED lines=96> */
[----:B------:R-:W-:Y:S01]  /*16110*/  F2FP.F16.F32.PACK_AB R216, R217, R216 ;  /* 0x000000d8d9d8723e */ /* 0x000fe200000000ff */
[----:B------:R-:W-:Y:S01]  /*16120*/  FADD.FTZ R217, R162, -UR26 ;  /* 0x8000001aa2d97e21 */ /* 0x000fe20008010000 */
[----:B------:R-:W-:Y:S01]  /*16130*/  FMUL.FTZ R218, R218, UR25 ;  /* 0x00000019dada7c20 */ /* 0x000fe20008410000 */
[----:B------:R-:W-:-:S02]  /*16140*/  FFMA.FTZ R234, R251, R234, R19 ;  /* 0x000000eafbea7223 */ /* 0x000fc40000010013 */
[----:B------:R-:W-:Y:S01]  /*16150*/  FMUL.FTZ R217, R217, UR25 ;  /* 0x00000019d9d97c20 */ /* 0x000fe20008410000 */
[----:B----4-:R-:W-:-:S03]  /*16160*/  FFMA.FTZ R218, R242, R218, R15 ;  /* 0x000000daf2da7223 */ /* 0x010fc6000001000f */
        /* <DEDUP_REMOVED lines=14> */
.L_x_38814:
[----:B------:R-:W-:Y:S05]  /*16250*/  BSYNC B0 ;  /* 0x0000000000007941 */ /* 0x000fea0003800000 */
.L_x_38813:
        /* <DEDUP_REMOVED lines=35> */
.L_x_38816:
[----:B------:R-:W-:Y:S05]  /*16490*/  BSYNC B0 ;  /* 0x0000000000007941 */ /* 0x000fea0003800000 */
.L_x_38815:
        /* <DEDUP_REMOVED lines=35> */
.L_x_38818:
[----:B------:R-:W-:Y:S05]  /*166d0*/  BSYNC B0 ;  /* 0x0000000000007941 */ /* 0x000fea0003800000 */
.L_x_38817:
        /* <DEDUP_REMOVED lines=35> */
.L_x_38820:
[----:B------:R-:W-:Y:S05]  /*16910*/  BSYNC B0 ;  /* 0x0000000000007941 */ /* 0x000fea0003800000 */
.L_x_38819:
        /* <DEDUP_REMOVED lines=35> */
.L_x_38822:
[----:B------:R-:W-:Y:S05]  /*16b50*/  BSYNC B0 ;  /* 0x0000000000007941 */ /* 0x000fea0003800000 */
.L_x_38821:
        /* <DEDUP_REMOVED lines=35> */
.L_x_38824:
[----:B------:R-:W-:Y:S05]  /*16d90*/  BSYNC B0 ;  /* 0x0000000000007941 */ /* 0x000fea0003800000 */
.L_x_38823:
        /* <DEDUP_REMOVED lines=34> */
.L_x_38826:
[----:B------:R-:W-:Y:S05]  /*16fc0*/  BSYNC B0 ;  /* 0x0000000000007941 */ /* 0x000fea0003800000 */
.L_x_38825:
[----:B------:R-:W-:Y:S01]  /*16fd0*/  LOP3.LUT P0, RZ, R8, 0x1, RZ, 0xc0, !PT ;  /* 0x0000000108ff7812 */ /* 0x000fe2000780c0ff */
[----:B------:R-:W-:-:S03]  /*16fe0*/  VIADD R232, R232, UR34 ;  /* 0x00000022e8e87c36 */ /* 0x000fc60008000000 */
[----:B------:R-:W-:Y:S02]  /*16ff0*/  SEL R242, RZ, 0x1, P0 ;  /* 0x00000001fff27807 */ /* 0x000fe40000000000 */
[----:B------:R-:W-:-:S13]  /*17000*/  ISETP.GE.AND P0, PT, R232, UR35, PT ;  /* 0x00000023e8007c0c */ /* 0x000fda000bf06270 */
[----:B------:R-:W-:Y:S05]  /*17010*/  @!P0 BRA `(.L_x_38827) ;  /* 0xfffffea000f08947 */ /* 0x000fea000383ffff */
[----:B------:R-:W-:Y:S05]  /*17020*/  EXIT ;  /* 0x000000000000794d */ /* 0x000fea0003800000 */
.L_x_38812:
[----:B------:R-:W-:Y:S01]  /*17030*/  HFMA2.MMA R219, -RZ, RZ, 0, 1.847743988037109375e-06 ;  /* 0x0000001fffdb7435 */ /* 0x000fe200000001ff */
[----:B------:R-:W-:Y:S01]  /*17040*/  MOV R242, R216 ;  /* 0x000000d800f27202 */ /* 0x000fe20000000f00 */
[----:B------:R-:W-:Y:S02]  /*17050*/  IMAD.MOV.U32 R217, RZ, RZ, 0x1 ;  /* 0x00000001ffd97424 */ /* 0x000fe400078e00ff */
[----:B------:R-:W-:-:S07]  /*17060*/  IMAD.MOV.U32 R234, RZ, RZ, -0x1 ;  /* 0xffffffffffea7424 */ /* 0x000fce00078e00ff */
[----:B-1---5:R-:W-:Y:S05]  /*17070*/  WARPSYNC.COLLECTIVE R234, `(.L_x_38828) ;  /* 0x00000000ea087348 */ /* 0x022fea0003c00000 */
[----:B------:R0:W2:Y:S02]  /*17080*/  SHFL.BFLY P6, R240, R242, R217, R219 ;  /* 0x0c0000d9f2f07389 */ /* 0x0000a400000c00db */
[----:B012--5:R-:W-:Y:S01]  /*17090*/  ENDCOLLECTIVE ;  /* 0x000000000000791b */ /* 0x027fe20003800000 */
.L_x_38828:
[----:B------:R-:W-:Y:S02]  /*170a0*/  IMAD.MOV.U32 R217, RZ, RZ, 0x2 ;  /* 0x00000002ffd97424 */ /* 0x000fe400078e00ff */
[----:B------:R-:W-:-:S05]  /*170b0*/  FADD.FTZ R216, R216, R240 ;  /* 0x000000f0d8d87221 */ /* 0x000fca0000010000 */
[----:B------:R-:W-:-:S07]  /*170c0*/  MOV R242, R216 ;  /* 0x000000d800f27202 */ /* 0x000fce0000000f00 */
[----:B------:R-:W-:Y:S05]  /*170d0*/  WARPSYNC.COLLECTIVE R234, `(.L_x_38829) ;  /* 0x00000000ea087348 */ /* 0x000fea0003c00000 */
[----:B------:R0:W1:Y:S02]  /*170e0*/  SHFL.BFLY P6, R240, R242, R217, R219 ;  /* 0x0c0000d9f2f07389 */ /* 0x00006400000c00db */
[----:B01----:R-:W-:Y:S01]  /*170f0*/  ENDCOLLECTIVE ;  /* 0x000000000000791b */ /* 0x003fe20003800000 */
.L_x_38829:
[----:B------:R-:W-:Y:S02]  /*17100*/  IMAD.MOV.U32 R217, RZ, RZ, 0x4 ;  /* 0x00000004ffd97424 */ /* 0x000fe400078e00ff */
[----:B------:R-:W-:-:S05]  /*17110*/  FADD.FTZ R216, R216, R240 ;  /* 0x000000f0d8d87221 */ /* 0x000fca0000010000 */
[----:B------:R-:W-:-:S07]  /*17120*/  MOV R242, R216 ;  /* 0x000000d800f27202 */ /* 0x000fce0000000f00 */
[----:B------:R-:W-:Y:S05]  /*17130*/  WARPSYNC.COLLECTIVE R234, `(.L_x_38830) ;  /* 0x00000000ea087348 */ /* 0x000fea0003c00000 */
[----:B------:R0:W1:Y:S02]  /*17140*/  SHFL.BFLY P6, R240, R242, R217, R219 ;  /* 0x0c0000d9f2f07389 */ /* 0x00006400000c00db */
[----:B01----:R-:W-:Y:S01]  /*17150*/  ENDCOLLECTIVE ;  /* 0x000000000000791b */ /* 0x003fe20003800000 */
.L_x_38830:
[----:B------:R-:W-:Y:S02]  /*17160*/  IMAD.MOV.U32 R217, RZ, RZ, 0x8 ;  /* 0x00000008ffd97424 */ /* 0x000fe400078e00ff */
[----:B------:R-:W-:-:S05]  /*17170*/  FADD.FTZ R216, R216, R240 ;  /* 0x000000f0d8d87221 */ /* 0x000fca0000010000 */
[----:B------:R-:W-:-:S07]  /*17180*/  MOV R242, R216 ;  /* 0x000000d800f27202 */ /* 0x000fce0000000f00 */
[----:B------:R-:W-:Y:S05]  /*17190*/  WARPSYNC.COLLECTIVE R234, `(.L_x_38831) ;  /* 0x00000000ea087348 */ /* 0x000fea0003c00000 */
[----:B------:R0:W1:Y:S02]  /*171a0*/  SHFL.BFLY P6, R240, R242, R217, R219 ;  /* 0x0c0000d9f2f07389 */ /* 0x00006400000c00db */
[----:B01----:R-:W-:Y:S01]  /*171b0*/  ENDCOLLECTIVE ;  /* 0x000000000000791b */ /* 0x003fe20003800000 */
.L_x_38831:
[----:B------:R-:W-:Y:S02]  /*171c0*/  IMAD.MOV.U32 R217, RZ, RZ, 0x10 ;  /* 0x00000010ffd97424 */ /* 0x000fe400078e00ff */
[----:B------:R-:W-:-:S05]  /*171d0*/  FADD.FTZ R216, R216, R240 ;  /* 0x000000f0d8d87221 */ /* 0x000fca0000010000 */
[----:B------:R-:W-:-:S07]  /*171e0*/  MOV R242, R216 ;  /* 0x000000d800f27202 */ /* 0x000fce0000000f00 */
[----:B------:R-:W-:Y:S05]  /*171f0*/  WARPSYNC.COLLECTIVE R234, `(.L_x_38832) ;  /* 0x00000000ea087348 */ /* 0x000fea0003c00000 */
[----:B------:R0:W1:Y:S02]  /*17200*/  SHFL.BFLY P6, R240, R242, R217, R219 ;  /* 0x0c0000d9f2f07389 */ /* 0x00006400000c00db */
[----:B01----:R-:W-:Y:S01]  /*17210*/  ENDCOLLECTIVE ;  /* 0x000000000000791b */ /* 0x003fe20003800000 */
.L_x_38832:
        /* <DEDUP_REMOVED lines=123> */
.L_x_38833:
[----:B------:R-:W-:Y:S02]  /*179d0*/  IMAD.MOV.U32 R217, RZ, RZ, 0x2 ;  /* 0x00000002ffd97424 */ /* 0x000fe400078e00ff */
[----:B------:R-:W-:-:S05]  /*179e0*/  FADD.FTZ R235, R235, R240 ;  /* 0x000000f0ebeb7221 */ /* 0x000fca0000010000 */
[----:B------:R-:W-:-:S07]  /*179f0*/  MOV R242, R235 ;  /* 0x000000eb00f27202 */ /* 0x000fce0000000f00 */
[----:B------:R-:W-:Y:S05]  /*17a00*/  WARPSYNC.COLLECTIVE R234, `(.L_x_38834) ;  /* 0x00000000ea087348 */ /* 0x000fea0003c00000 */
[----:B------:R0:W1:Y:S02]  /*17a10*/  SHFL.BFLY P6, R240, R242, R217, R219 ;  /* 0x0c0000d9f2f07389 */ /* 0x00006400000c00db */
[----:B01----:R-:W-:Y:S01]  /*17a20*/  ENDCOLLECTIVE ;  /* 0x000000000000791b */ /* 0x003fe20003800000 */
.L_x_38834:
[----:B------:R-:W-:Y:S02]  /*17a30*/  IMAD.MOV.U32 R217, RZ, RZ, 0x4 ;  /* 0x00000004ffd97424 */ /* 0x000fe400078e00ff */
[----:B------:R-:W-:-:S05]  /*17a40*/  FADD.FTZ R235, R235, R240 ;  /* 0x000000f0ebeb7221 */ /* 0x000fca0000010000 */
[----:B------:R-:W-:-:S07]  /*17a50*/  MOV R242, R235 ;  /* 0x000000eb00f27202 */ /* 0x000fce0000000f00 */
[----:B------:R-:W-:Y:S05]  /*17a60*/  WARPSYNC.COLLECTIVE R234, `(.L_x_38835) ;  /* 0x00000000ea087348 */ /* 0x000fea0003c00000 */
[----:B------:R0:W1:Y:S02]  /*17a70*/  SHFL.BFLY P6, R240, R242, R217, R219 ;  /* 0x0c0000d9f2f07389 */ /* 0x00006400000c00db */
[----:B01----:R-:W-:Y:S01]  /*17a80*/  ENDCOLLECTIVE ;  /* 0x000000000000791b */ /* 0x003fe20003800000 */
.L_x_38835:
[----:B------:R-:W-:Y:S02]  /*17a90*/  IMAD.MOV.U32 R217, RZ, RZ, 0x8 ;  /* 0x00000008ffd97424 */ /* 0x000fe400078e00ff */
[----:B------:R-:W-:-:S05]  /*17aa0*/  FADD.FTZ R235, R235, R240 ;  /* 0x000000f0ebeb7221 */ /* 0x000fca0000010000 */
[----:B------:R-:W-:-:S07]  /*17ab0*/  MOV R242, R235 ;  /* 0x000000eb00f27202 */ /* 0x000fce0000000f00 */
[----:B------:R-:W-:Y:S05]  /*17ac0*/  WARPSYNC.COLLECTIVE R234, `(.L_x_38836) ;  /* 0x00000000ea087348 */ /* 0x000fea0003c00000 */
[----:B------:R0:W1:Y:S02]  /*17ad0*/  SHFL.BFLY P6, R240, R242, R217, R219 ;  /* 0x0c0000d9f2f07389 */ /* 0x00006400000c00db */
[----:B01----:R-:W-:Y:S01]  /*17ae0*/  ENDCOLLECTIVE ;  /* 0x000000000000791b */ /* 0x003fe20003800000 */
.L_x_38836:
[----:B------:R-:W-:Y:S02]  /*17af0*/  IMAD.MOV.U32 R217, RZ, RZ, 0x10 ;  /* 0x00000010ffd97424 */ /* 0x000fe400078e00ff */
[----:B------:R-:W-:-:S05]  /*17b00*/  FADD.FTZ R235, R235, R240 ;  /* 0x000000f0ebeb7221 */ /* 0x000fca0000010000 */
[----:B------:R-:W-:-:S07]  /*17b10*/  MOV R242, R235 ;  /* 0x000000eb00f27202 */ /* 0x000fce0000000f00 */
[----:B------:R-:W-:Y:S05]  /*17b20*/  WARPSYNC.COLLECTIVE R234, `(.L_x_38837) ;  /* 0x00000000ea087348 */ /* 0x000fea0003c00000 */
[----:B------:R0:W1:Y:S02]  /*17b30*/  SHFL.BFLY P6, R240, R242, R217, R219 ;  /* 0x0c0000d9f2f07389 */ /* 0x00006400000c00db */
[----:B01----:R-:W-:Y:S01]  /*17b40*/  ENDCOLLECTIVE ;  /* 0x000000000000791b */ /* 0x003fe20003800000 */
.L_x_38837:
[----:B------:R-:W-:Y:S01]  /*17b50*/  MOV R217, R240 ;  /* 0x000000f000d97202 */ /* 0x000fe20000000f00 */
[----:B------:R-:W-:Y:S06]  /*17b60*/  BRA `(.L_x_38838) ;  /* 0xffffffdc00e87947 */ /* 0x000fec000383ffff */
.L_x_38839:
        /* <DEDUP_REMOVED lines=9> */
.L_x_46084:


//--------------------- .text._ZN10layer_norm13ln_fwd_kernelINS_13Kernel_traitsIf6__halffS2_fjLj7168ELj1ELj1ELj4ELj16ENS_18Kernel_traits_baseILj7168EfS2_fS2_fjLj128EEEEELb1ELb1ELb0ELb1EEEvNS_9FwdParamsE --------------------------
	.section	.text._ZN10layer_norm13ln_fwd_kernelINS_13Kernel_traitsIf6__halffS2_fjLj7168ELj1ELj1ELj4ELj16ENS_18Kernel_traits_baseILj7168EfS2_fS2_fjLj128EEEEELb1ELb1ELb0ELb1EEEvNS_9FwdParamsE,"ax",@progbits
	.align	128
        .global         _ZN10layer_norm13ln_fwd_kernelINS_13Kernel_traitsIf6__halffS2_fjLj7168ELj1ELj1ELj4ELj16ENS_18Kernel_traits_baseILj7168EfS2_fS2_fjLj128EEEEELb1ELb1ELb0ELb1EEEvNS_9FwdParamsE
        .type           _ZN10layer_norm13ln_fwd_kernelINS_13Kernel_traitsIf6__halffS2_fjLj7168ELj1ELj1ELj4ELj16ENS_18Kernel_traits_baseILj7168EfS2_fS2_fjLj128EEEEELb1ELb1ELb0ELb1EEEvNS_9FwdParamsE,@function
        .size           _ZN10layer_norm13ln_fwd_kernelINS_13Kernel_traitsIf6__halffS2_fjLj7168ELj1ELj1ELj4ELj16ENS_18Kernel_traits_baseILj7168EfS2_fS2_fjLj128EEEEELb1ELb1ELb0ELb1EEEvNS_9FwdParamsE,(.L_x_46085 - _ZN10layer_norm13ln_fwd_kernelINS_13Kernel_traitsIf6__halffS2_fjLj7168ELj1ELj1ELj4ELj16ENS_18Kernel_traits_baseILj7168EfS2_fS2_fjLj128EEEEELb1ELb1ELb0ELb1EEEvNS_9FwdParamsE)
        .other          _ZN10layer_norm13ln_fwd_kernelINS_13Kernel_traitsIf6__halffS2_fjLj7168ELj1ELj1ELj4ELj16ENS_18Kernel_traits_baseILj7168EfS2_fS2_fjLj128EEEEELb1ELb1ELb0ELb1EEEvNS_9FwdParamsE,@"STO_CUDA_ENTRY STV_DEFAULT"
_ZN10layer_norm13ln_fwd_kernelINS_13Kernel_traitsIf6__halffS2_fjLj7168ELj1ELj1ELj4ELj16ENS_18Kernel_traits_baseILj7168EfS2_fS2_fjLj128EEEEELb1ELb1ELb0ELb1EEEvNS_9FwdParamsE:
.text._ZN10layer_norm13ln_fwd_kernelINS_13Kernel_traitsIf6__halffS2_fjLj7168ELj1ELj1ELj4ELj16ENS_18Kernel_traits_baseILj7168EfS2_fS2_fjLj128EEEEELb1ELb1ELb0ELb1EEEvNS_9FwdParamsE:
        /* <DEDUP_REMOVED lines=138> */
[----:B------:R-:W3:Y:S01]  /*08a0*/  LDG.E.128 R16, desc[UR4][R2.64+0x10] ;  /* 0x0000100402107981 */ /* 0x000ee2000c1e1d00 */
[----:B------:R-:W-:-:S03]  /*08b0*/  UIADD3 UR32, UR6, -0x700cb87f, URZ ;  /* 0x8ff3478106207890 */ /* 0x000fc6000fffe03f */
[----:B------:R-:W5:Y:S01]  /*08c0*/  LDG.E.128 R236, desc[UR4][R2.64+0x1000] ;  /* 0x0010000402ec7981 */ /* 0x000f62000c1e1d00 */
[----:B------:R-:W-:-:S03]  /*08d0*/  UIADD3 UR33, UR7, -0x695add53, URZ ;  /* 0x96a522ad07217890 */ /* 0x000fc6000fffe03f */
        /* <DEDUP_REMOVED lines=11> */
[----:B------:R-:W-:Y:S01]  /*0990*/  IMAD.WIDE.U32 R4, R8, -0x2daee0ad, RZ ;  /* 0xd2511f5308047825 */ /* 0x000fe200078e00ff */
[----:B------:R-:W-:Y:S01]  /*09a0*/  ULDC.64 UR8, c[0x0][0x270] ;  /* 0x00009c0000087ab9 */ /* 0x000fe20000000a00 */
[----:B------:R-:W-:Y:S01]  /*09b0*/  LOP3.LUT R234, R234, 0x3, RZ, 0xc0, !PT ;  /* 0x00000003eaea7812 */ /* 0x000fe200078ec0ff */
[----:B------:R-:W5:Y:S01]  /*09c0*/  LDG.E.128 R248, desc[UR4][R6.64] ;  /* 0x0000000406f87981 */ /* 0x000f62000c1e1d00 */
[----:B------:R-:W-:Y:S01]  /*09d0*/  IMAD.MOV.U32 R242, RZ, RZ, 0x1 ;  /* 0x00000001fff27424 */ /* 0x000fe200078e00ff */
[----:B------:R-:W-:Y:S01]  /*09e0*/  ULDC UR10, c[0x0][0x218] ;  /* 0x00008600000a7ab9 */ /* 0x000fe20000000800 */
[----:B------:R-:W-:Y:S01]  /*09f0*/  ULDC UR11, c[0x0][0x290] ;  /* 0x0000a400000b7ab9 */ /* 0x000fe20000000800 */
[----:B------:R-:W5:Y:S01]  /*0a00*/  LDG.E.128 R244, desc[UR4][R6.64+0x10] ;  /* 0x0000100406f47981 */ /* 0x000f62000c1e1d00 */
[----:B------:R-:W-:Y:S01]  /*0a10*/  ULDC.64 UR12, c[0x0][0x2b8] ;  /* 0x0000ae00000c7ab9 */ /* 0x000fe20000000a00 */
[----:B0-----:R-:W-:Y:S01]  /*0a20*/  IMAD R3, R9, -0x2daee0ad, RZ ;  /* 0xd2511f5309037824 */ /* 0x001fe200078e02ff */
[----:B------:R-:W-:Y:S01]  /*0a30*/  ULDC.64 UR14, c[0x0][0x210] ;  /* 0x00008400000e7ab9 */ /* 0x000fe20000000a00 */
[----:B------:R-:W-:Y:S01]  /*0a40*/  IMAD R9, R14, -0x326172a9, RZ ;  /* 0xcd9e8d570e097824 */ /* 0x000fe200078e02ff */
[----:B------:R-:W5:Y:S01]  /*0a50*/  LDG.E.128 R112, desc[UR4][R6.64+0x1000] ;  /* 0x0010000406707981 */ /* 0x000f62000c1e1d00 */
[----:B------:R-:W-:Y:S01]  /*0a60*/  IMAD.HI.U32 R2, R15, -0x326172a9, RZ ;  /* 0xcd9e8d570f027827 */ /* 0x000fe200078e00ff */
[----:B------:R-:W-:Y:S01]  /*0a70*/  UISETP.NE.U32.AND UP0, UPT, UR8, URZ, UPT ;  /* 0x0000003f0800728c */ /* 0x000fe2000bf05070 */
[----:B------:R-:W-:Y:S01]  /*0a80*/  LOP3.LUT R3, R5, UR33, R3, 0x96, !PT ;  /* 0x0000002105037c12 */ /* 0x000fe2000f8e9603 */
[----:B------:R-:W5:Y:S02]  /*0a90*/  LDG.E.128 R108, desc[UR4][R6.64+0x1010] ;  /* 0x00101004066c7981 */ /* 0x000f64000c1e1d00 */
[----:B------:R-:W-:Y:S01]  /*0aa0*/  LOP3.LUT R2, R2, UR32, R9, 0x96, !PT ;  /* 0x0000002002027c12 */ /* 0x000fe2000f8e9609 */
[----:B------:R-:W-:Y:S01]  /*0ab0*/  HFMA2.MMA R9, -RZ, RZ, 0, 0 ;  /* 0x00000000ff097435 */ /* 0x000fe200000001ff */
[----:B------:R-:W5:Y:S01]  /*0ac0*/  LDG.E.128 R104, desc[UR4][R6.64+0x2000] ;  /* 0x0020000406687981 */ /* 0x000f62000c1e1d00 */
[----:B------:R-:W-:Y:S01]  /*0ad0*/  MOV R5, R10 ;  /* 0x0000000a00057202 */ /* 0x000fe20000000f00 */
[----:B------:R-:W-:Y:S01]  /*0ae0*/  IMAD R8, R15, -0x326172a9, RZ ;  /* 0xcd9e8d570f087824 */ /* 0x000fe200078e02ff */
[----:B------:R-:W-:Y:S01]  /*0af0*/  ULDC.U8 UR8, c[0x0][0x2a0] ;  /* 0x0000a80000087ab9 */ /* 0x000fe20000000000 */
        /* <DEDUP_REMOVED lines=9> */
[----:B------:R-:W-:-:S02]  /*0b90*/  UISETP.NE.AND.EX UP0, UPT, UR9, URZ, UPT, UP0 ;  /* 0x0000003f0900728c */ /* 0x000fc4000bf05300 */
[----:B------:R-:W-:Y:S01]  /*0ba0*/  UISETP.NE.AND UP1, UPT, UR8, URZ, UPT ;  /* 0x0000003f0800728c */ /* 0x000fe2000bf25270 */
[----:B0-----:R-:W-:Y:S01]  /*0bb0*/  IMAD.MOV.U32 R6, RZ, RZ, R12 ;  /* 0x000000ffff067224 */ /* 0x001fe200078e000c */
[----:B------:R-:W-:Y:S01]  /*0bc0*/  MOV R7, R13 ;  /* 0x0000000d00077202 */ /* 0x000fe20000000f00 */
[----:B--2---:R0:W-:Y:S04]  /*0bd0*/  STL.64 [R1+0x10], R20 ;  /* 0x0000101401007387 */ /* 0x0041e80000100a00 */
[----:B------:R0:W-:Y:S04]  /*0be0*/  STL.64 [R1+0x18], R22 ;  /* 0x0000181601007387 */ /* 0x0001e80000100a00 */
[----:B---3--:R0:W-:Y:S04]  /*0bf0*/  STL.64 [R1], R16 ;  /* 0x0000001001007387 */ /* 0x0081e80000100a00 */
[----:B------:R0:W-:Y:S02]  /*0c00*/  STL.64 [R1+0x8], R18 ;  /* 0x0000081201007387 */ /* 0x0001e40000100a00 */
.L_x_39233:
        /* <DEDUP_REMOVED lines=25> */
[----:B------:R-:W-:Y:S01]  /*0da0*/  MOV R230, 0x3f800000 ;  /* 0x3f80000000e67802 */ /* 0x000fe20000000f00 */
[----:B------:R-:W-:-:S10]  /*0db0*/  VIADD R18, R234, 0x1 ;  /* 0x00000001ea127836 */ /* 0x000fd40000000000 */
[----:B---3--:R-:W-:Y:S01]  /*0dc0*/  @P2 HADD2.F32 R230, -RZ, R10.H0_H0 ;  /* 0x2000000affe62230 */ /* 0x008fe20000004100 */
[----:B0-----:R-:W-:Y:S06]  /*0dd0*/  @!P0 BRA `(.L_x_38841) ;  /* 0x0000000000208947 */ /* 0x001fec0003800000 */
        /* <DEDUP_REMOVED lines=8> */
.L_x_38841:
[----:B------:R-:W-:-:S07]  /*0e60*/  IMAD.MOV.U32 R10, RZ, RZ, R8 ;  /* 0x000000ffff0a7224 */ /* 0x000fce00078e0008 */
.L_x_38842:
[----:B------:R-:W-:Y:S05]  /*0e70*/  BSYNC B0 ;  /* 0x0000000000007941 */ /* 0x000fea0003800000 */
.L_x_38840:
        /* <DEDUP_REMOVED lines=16> */
.L_x_38846:
[----:B------:R-:W-:Y:S05]  /*0f80*/  BSYNC B1 ;  /* 0x0000000000017941 */ /* 0x000fea0003800000 */
.L_x_38845:
        /* <DEDUP_REMOVED lines=44> */
.L_x_38844:
[----:B------:R-:W-:Y:S05]  /*1250*/  BSYNC B0 ;  /* 0x0000000000007941 */ /* 0x000fea0003800000 */
.L_x_38843:
[----:B------:R-:W0:Y:S01]  /*1260*/  LDC R241, c[0x0][0x298] ;  /* 0x0000a600fff17b82 */ /* 0x000e220000000800 */
[----:B------:R-:W-:Y:S01]  /*1270*/  HFMA2.MMA R240, -RZ, RZ, 0.1171875, 0 ;  /* 0x2f800000fff07435 */ /* 0x000fe200000001ff */
[----:B------:R-:W-:Y:S01]  /*1280*/  I2FP.F32.U32 R11, R10 ;  /* 0x0000000a000b7245 */ /* 0x000fe20000201000 */
[----:B-----5:R-:W-:Y:S01]  /*1290*/  HADD2.F32 R17, -RZ, R12.H0_H0 ;  /* 0x2000000cff117230 */ /* 0x020fe20000004100 */
[----:B------:R-:W-:Y:S01]  /*12a0*/  ISETP.NE.U32.AND P0, PT, R22, RZ, PT ;  /* 0x000000ff1600720c */ /* 0x000fe20003f05070 */
[----:B------:R-:W-:Y:S01]  /*12b0*/  BSSY B0, `(.L_x_38847) ;  /* 0x0000017000007945 */ /* 0x000fe20003800000 */
[----:B------:R-:W-:Y:S02]  /*12c0*/  VIADD R20, R18, 0x1 ;  /* 0x0000000112147836 */ /* 0x000fe40000000000 */
[----:B------:R-:W1:Y:S01]  /*12d0*/  LDC R243, c[0x0][0x294] ;  /* 0x0000a500fff37b82 */ /* 0x000e620000000800 */
[----:B------:R-:W-:Y:S01]  /*12e0*/  FMUL.FTZ R16, R17, R230 ;  /* 0x000000e611107220 */ /* 0x000fe20000410000 */
[----:B------:R-:W-:Y:S01]  /*12f0*/  ISETP.NE.AND.EX P0, PT, R23, RZ, PT, P0 ;  /* 0x000000ff1700720c */ /* 0x000fe20003f05300 */
[----:B------:R-:W-:-:S02]  /*1300*/  FFMA.FTZ R10, R11, R240, 1.1641532182693481445e-10 ;  /* 0x2f0000000b0a7423 */ /* 0x000fc400000100f0 */
[----:B0-----:R-:W-:-:S03]  /*1310*/  FMUL.FTZ R16, R16, R241 ;  /* 0x000000f110107220 */ /* 0x001fc60000410000 */
[----:B-1----:R-:W-:-:S04]  /*1320*/  FSETP.GTU.FTZ.AND P2, PT, R10, R243, PT ;  /* 0x000000f30a00720b */ /* 0x002fc80003f5c000 */
        /* <DEDUP_REMOVED lines=14> */
.L_x_38848:
[----:B------:R-:W-:-:S07]  /*1410*/  IMAD.MOV.U32 R10, RZ, RZ, R8 ;  /* 0x000000ffff0a7224 */ /* 0x000fce00078e0008 */
.L_x_38849:
[----:B------:R-:W-:Y:S05]  /*1420*/  BSYNC B0 ;  /* 0x0000000000007941 */ /* 0x000fea0003800000 */
.L_x_38847:
        /* <DEDUP_REMOVED lines=16> */
.L_x_38853:
[----:B------:R-:W-:Y:S05]  /*1530*/  BSYNC B1 ;  /* 0x0000000000017941 */ /* 0x000fea0003800000 */
.L_x_38852:
        /* <DEDUP_REMOVED lines=44> */
.L_x_38851:
[----:B------:R-:W-:Y:S05]  /*1800*/  BSYNC B0 ;  /* 0x0000000000007941 */ /* 0x000fea0003800000 */
.L_x_38850:
[----:B------:R-:W-:Y:S01]  /*1810*/  I2FP.F32.U32 R17, R10 ;  /* 0x0000000a00117245 */ /* 0x000fe20000201000 */
[----:B------:R-:W-:Y:S01]  /*1820*/  HADD2.F32 R19, -RZ, R12.H1_H1 ;  /* 0x3000000cff137230 */ /* 0x000fe20000004100 */
        /* <DEDUP_REMOVED lines=20> */
.L_x_38855:
[----:B------:R-:W-:-:S07]  /*1970*/  MOV R10, R8 ;  /* 0x00000008000a7202 */ /* 0x000fce0000000f00 */
.L_x_38856:
[----:B------:R-:W-:Y:S05]  /*1980*/  BSYNC B0 ;  /* 0x0000000000007941 */ /* 0x000fea0003800000 */
.L_x_38854:
        /* <DEDUP_REMOVED lines=16> */
.L_x_38860:
[----:B------:R-:W-:Y:S05]  /*1a90*/  BSYNC B1 ;  /* 0x0000000000017941 */ /* 0x000fea0003800000 */
.L_x_38859:
        /* <DEDUP_REMOVED lines=44> */
.L_x_38858:
[----:B------:R-:W-:Y:S05]  /*1d60*/  BSYNC B0 ;  /* 0x0000000000007941 */ /* 0x000fea0003800000 */
.L_x_38857:
[----:B------:R-:W-:Y:S01]  /*1d70*/  I2FP.F32.U32 R17, R10 ;  /* 0x0000000a00117245 */ /* 0x000fe20000201000 */
[----:B------:R-:W-:Y:S01]  /*1d80*/  HADD2.F32 R19, -RZ, R13.H0_H0 ;  /* 0x2000000dff137230 */ /* 0x000fe20000004100 */
[----:B------:R-:W-:Y:S03]  /*1d90*/  BSSY B0, `(.L_x_38861) ;  /* 0x0000015000007945 */ /* 0x000fe60003800000 */
        /* <DEDUP_REMOVED lines=19> */
.L_x_38862:
[----:B------:R-:W-:-:S07]  /*1ed0*/  IMAD.MOV.U32 R10, RZ, RZ, R8 ;  /* 0x000000ffff0a7224 */ /* 0x000fce00078e0008 */
.L_x_38863:
[----:B------:R-:W-:Y:S05]  /*1ee0*/  BSYNC B0 ;  /* 0x0000000000007941 */ /* 0x000fea0003800000 */
.L_x_38861:
        /* <DEDUP_REMOVED lines=16> */
.L_x_38867:
[----:B------:R-:W-:Y:S05]  /*1ff0*/  BSYNC B1 ;  /* 0x0000000000017941 */ /* 0x000fea0003800000 */
.L_x_38866:
        /* <DEDUP_REMOVED lines=44> */
.L_x_38865:
[----:B------:R-:W-:Y:S05]  /*22c0*/  BSYNC B0 ;  /* 0x0000000000007941 */ /* 0x000fea0003800000 */
.L_x_38864:
        /* <DEDUP_REMOVED lines=21> */
.L_x_38869:
[----:B------:R-:W-:-:S07]  /*2420*/  MOV R10, R8 ;  /* 0x00000008000a7202 */ /* 0x000fce0000000f00 */
.L_x_38870:
[----:B------:R-:W-:Y:S05]  /*2430*/  BSYNC B0 ;  /* 0x0000000000007941 */ /* 0x000fea0003800000 */
.L_x_38868:
        /* <DEDUP_REMOVED lines=16> */
.L_x_38874:
[----:B------:R-:W-:Y:S05]  /*2540*/  BSYNC B1 ;  /* 0x0000000000017941 */ /* 0x000fea0003800000 */
.L_x_38873:
        /* <DEDUP_REMOVED lines=44> */
.L_x_38872:
[----:B------:R-:W-:Y:S05]  /*2810*/  BSYNC B0 ;  /* 0x0000000000007941 */ /* 0x000fea0003800000 */
.L_x_38871:
        /* <DEDUP_REMOVED lines=21> */
.L_x_38876:
[----:B------:R-:W-:-:S07]  /*2970*/  IMAD.MOV.U32 R10, RZ, RZ, R8 ;  /* 0x000000ffff0a7224 */ /* 0x000fce00078e0008 */
.L_x_38877:
[----:B------:R-:W-:Y:S05]  /*2980*/  BSYNC B0 ;  /* 0x0000000000007941 */ /* 0x000fea0003800000 */
.L_x_38875:
        /* <DEDUP_REMOVED lines=16> */
.L_x_38881:
[----:B------:R-:W-:Y:S05]  /*2a90*/  BSYNC B1 ;  /* 0x0000000000017941 */ /* 0x000fea0003800000 */
.L_x_38880:
        /* <DEDUP_REMOVED lines=44> */
.L_x_38879:
[----:B------:R-:W-:Y:S05]  /*2d60*/  BSYNC B0 ;  /* 0x0000000000007941 */ /* 0x000fea0003800000 */
.L_x_38878:
        /* <DEDUP_REMOVED lines=21> */
.L_x_38883:
[----:B------:R-:W-:-:S07]  /*2ec0*/  MOV R10, R8 ;  /* 0x00000008000a7202 */ /* 0x000fce0000000f00 */
.L_x_38884:
[----:B------:R-:W-:Y:S05]  /*2ed0*/  BSYNC B0 ;  /* 0x0000000000007941 */ /* 0x000fea0003800000 */
.L_x_38882:
        /* <DEDUP_REMOVED lines=16> */
.L_x_38888:
[----:B------:R-:W-:Y:S05]  /*2fe0*/  BSYNC B1 ;  /* 0x0000000000017941 */ /* 0x000fea0003800000 */
.L_x_38887:
        /* <DEDUP_REMOVED lines=44> */
.L_x_38886:
[----:B------:R-:W-:Y:S05]  /*32b0*/  BSYNC B0 ;  /* 0x0000000000007941 */ /* 0x000fea0003800000 */
.L_x_38885:
        /* <DEDUP_REMOVED lines=21> */
.L_x_38890:
[----:B------:R-:W-:-:S07]  /*3410*/  IMAD.MOV.U32 R10, RZ, RZ, R8 ;  /* 0x000000ffff0a7224 */ /* 0x000fce00078e0008 */
.L_x_38891:
[----:B------:R-:W-:Y:S05]  /*3420*/  BSYNC B0 ;  /* 0x0000000000007941 */ /* 0x000fea0003800000 */
.L_x_38889:
        /* <DEDUP_REMOVED lines=18> */
.L_x_38895:
[----:B------:R-:W-:Y:S05]  /*3550*/  BSYNC B1 ;  /* 0x0000000000017941 */ /* 0x000fea0003800000 */
.L_x_38894:
        /* <DEDUP_REMOVED lines=44> */
.L_x_38893:
[----:B------:R-:W-:Y:S05]  /*3820*/  BSYNC B0 ;  /* 0x0000000000007941 */ /* 0x000fea0003800000 */
.L_x_38892:
[----:B------:R-:W-:Y:S01]  /*3830*/  ISETP.NE.AND P6, PT, R11, RZ, PT ;  /* 0x000000ff0b00720c */ /* 0x000fe20003fc5270 */
[----:B------:R-:W0:Y:S01]  /*3840*/  LDC.64 R234, c[0x0][0x238] ;  /* 0x00008e00ffea7b82 */ /* 0x000e220000000a00 */
[----:B------:R-:W-:Y:S01]  /*3850*/  I2FP.F32.U32 R11, R10 ;  /* 0x0000000a000b7245 */ /* 0x000fe20000201000 */
[----:B------:R-:W-:Y:S01]  /*3860*/  HADD2.F32 R15, -RZ, R15.H1_H1 ;  /* 0x3000000fff0f7230 */ /* 0x000fe20000004100 */
[----:B------:R-:W-:Y:S02]  /*3870*/  SEL R20, RZ, 0x10000, P5 ;  /* 0x00010000ff147807 */ /* 0x000fe40002800000 */
[----:B------:R-:W-:Y:S01]  /*3880*/  ISETP.NE.AND P5, PT, R12, RZ, PT ;  /* 0x000000ff0c00720c */ /* 0x000fe20003fa5270 */
[----:B------:R-:W-:Y:S01]  /*3890*/  FFMA.FTZ R10, R11, R240, 1.1641532182693481445e-10 ;  /* 0x2f0000000b0a7423 */ /* 0x000fe200000100f0 */
[----:B------:R-:W-:Y:S01]  /*38a0*/  SEL R16, RZ, 0x1, P2 ;  /* 0x00000001ff107807 */ /* 0x000fe20001000000 */
[----:B------:R-:W1:Y:S01]  /*38b0*/  @P1 LDC.64 R12, c[0x0][0x230] ;  /* 0x00008c00ff0c1b82 */ /* 0x000e620000000a00 */
[----:B------:R-:W-:Y:S01]  /*38c0*/  ISETP.NE.AND P2, PT, R24, RZ, PT ;  /* 0x000000ff1800720c */ /* 0x000fe20003f45270 */
[----:B------:R-:W-:Y:S01]  /*38d0*/  FMUL.FTZ R18, R15, R230 ;  /* 0x000000e60f127220 */ /* 0x000fe20000410000 */
[----:B------:R-:W-:Y:S01]  /*38e0*/  SEL R14, RZ, 0x1, P5 ;  /* 0x00000001ff0e7807 */ /* 0x000fe20002800000 */
[----:B------:R-:W-:Y:S01]  /*38f0*/  IMAD.WIDE.U32 R16, R16, 0x1000000, RZ ;  /* 0x0100000010107825 */ /* 0x000fe200078e00ff */
[----:B------:R-:W-:-:S03]  /*3900*/  SEL R11, RZ, 0x1, P2 ;  /* 0x00000001ff0b7807 */ /* 0x000fc60001000000 */
[----:B------:R-:W-:Y:S01]  /*3910*/  FMUL.FTZ R18, R18, R241 ;  /* 0x000000f112127220 */ /* 0x000fe20000410000 */
[----:B------:R-:W-:Y:S01]  /*3920*/  FSETP.GTU.FTZ.AND P2, PT, R10, R243, PT ;  /* 0x000000f30a00720b */ /* 0x000fe20003f5c000 */
[----:B------:R-:W2:Y:S01]  /*3930*/  LDC.64 R232, c[0x0][0x240] ;  /* 0x00009000ffe87b82 */ /* 0x000ea20000000a00 */
[----:B------:R-:W-:Y:S01]  /*3940*/  IMAD.WIDE.U32 R14, R14, 0x100, RZ ;  /* 0x000001000e0e7825 */ /* 0x000fe200078e00ff */
[----:B------:R-:W-:Y:S02]  /*3950*/  SEL R19, RZ, 0x100, P4 ;  /* 0x00000100ff137807 */ /* 0x000fe40002000000 */
[----:B------:R-:W-:Y:S01]  /*3960*/  SEL R21, RZ, 0x1000000, P2 ;  /* 0x01000000ff157807 */ /* 0x000fe20001000000 */
[----:B------:R-:W-:Y:S01]  /*3970*/  IMAD.WIDE.U32 R10, R11, 0x10000, RZ ;  /* 0x000100000b0a7825 */ /* 0x000fe200078e00ff */
[----:B------:R-:W-:Y:S02]  /*3980*/  FSEL R18, R18, RZ, !P2 ;  /* 0x000000ff12127208 */ /* 0x000fe40005000000 */
[----:B------:R-:W-:-:S02]  /*3990*/  SEL R23, RZ, 0x1, P6 ;  /* 0x00000001ff177807 */ /* 0x000fc40003000000 */
[----:B------:R-:W-:Y:S01]  /*39a0*/  LOP3.LUT R22, R14, R16, R10, 0xfe, !PT ;  /* 0x000000100e167212 */ /* 0x000fe200078efe0a */
[----:B------:R-:W-:Y:S01]  /*39b0*/  FMUL.FTZ R55, R247, R18 ;  /* 0x00000012f7377220 */ /* 0x000fe20000410000 */
[----:B------:R-:W-:Y:S02]  /*39c0*/  LOP3.LUT R16, R19, R21, R20, 0xfe, !PT ;  /* 0x0000001513107212 */ /* 0x000fe400078efe14 */
[----:B------:R-:W-:Y:S01]  /*39d0*/  SEL R19, RZ, 0x1, P3 ;  /* 0x00000001ff137807 */ /* 0x000fe20001800000 */
[----:B------:R-:W-:Y:S01]  /*39e0*/  @P0 FADD.FTZ R55, R63, R55 ;  /* 0x000000373f370221 */ /* 0x000fe20000010000 */
[----:B------:R-:W-:Y:S02]  /*39f0*/  IADD3 R10, R227, 0x80, RZ ;  /* 0x00000080e30a7810 */ /* 0x000fe40007ffe0ff */
[----:B------:R-:W-:Y:S01]  /*3a00*/  LOP3.LUT R19, R17, R16, R19, 0xfe, !PT ;  /* 0x0000001011137212 */ /* 0x000fe200078efe13 */
[----:B0-----:R-:W-:Y:S01]  /*3a10*/  IMAD.WIDE.U32 R16, R227, 0x20, R234 ;  /* 0x00000020e3107825 */ /* 0x001fe200078e00ea */
[----:B------:R-:W-:-:S02]  /*3a20*/  LOP3.LUT R22, R22, R23, RZ, 0xfc, !PT ;  /* 0x0000001716167212 */ /* 0x000fc400078efcff */
[----:B------:R-:W-:Y:S01]  /*3a30*/  LOP3.LUT R23, R15, R19, R11, 0xfe, !PT ;  /* 0x000000130f177212 */ /* 0x000fe200078efe0b */
[C---:B-1----:R-:W-:Y:S01]  /*3a40*/  @P1 IMAD.WIDE.U32 R20, R10.reuse, 0x20, R12 ;  /* 0x000000200a141825 */ /* 0x042fe200078e000c */
        /* <DEDUP_REMOVED lines=20> */
.L_x_38897:
[----:B------:R-:W-:-:S07]  /*3b90*/  IMAD.MOV.U32 R11, RZ, RZ, R8 ;  /* 0x000000ffff0b7224 */ /* 0x000fce00078e0008 */
.L_x_38898:
[----:B------:R-:W-:Y:S05]  /*3ba0*/  BSYNC B0 ;  /* 0x0000000000007941 */ /* 0x000fea0003800000 */
.L_x_38896:
        /* <DEDUP_REMOVED lines=16> */
.L_x_38902:
[----:B------:R-:W-:Y:S05]  /*3cb0*/  BSYNC B1 ;  /* 0x0000000000017941 */ /* 0x000fea0003800000 */
.L_x_38901:
        /* <DEDUP_REMOVED lines=44> */
.L_x_38900:
[----:B------:R-:W-:Y:S05]  /*3f80*/  BSYNC B0 ;  /* 0x0000000000007941 */ /* 0x000fea0003800000 */
.L_x_38899:
        /* <DEDUP_REMOVED lines=22> */
.L_x_38904:
[----:B------:R-:W-:-:S07]  /*40f0*/  MOV R11, R8 ;  /* 0x00000008000b7202 */ /* 0x000fce0000000f00 */
.L_x_38905:
[----:B------:R-:W-:Y:S05]  /*4100*/  BSYNC B0 ;  /* 0x0000000000007941 */ /* 0x000fea0003800000 */
.L_x_38903:
        /* <DEDUP_REMOVED lines=16> */
.L_x_38909:
[----:B------:R-:W-:Y:S05]  /*4210*/  BSYNC B1 ;  /* 0x0000000000017941 */ /* 0x000fea0003800000 */
.L_x_38908:
        /* <DEDUP_REMOVED lines=44> */
.L_x_38907:
[----:B------:R-:W-:Y:S05]  /*44e0*/  BSYNC B0 ;  /* 0x0000000000007941 */ /* 0x000fea0003800000 */
.L_x_38906:
[----:B------:R-:W-:Y:S01]  /*44f0*/  I2FP.F32.U32 R11, R11 ;  /* 0x0000000b000b7245 */ /* 0x000fe20000201000 */
[----:B------:R-:W-:Y:S01]  /*4500*/  HADD2.F32 R17, -RZ, R12.H1_H1 ;  /* 0x3000000cff117230 */ /* 0x000fe20000004100 */
        /* <DEDUP_REMOVED lines=20> */
.L_x_38911:
[----:B------:R-:W-:-:S07]  /*4650*/  IMAD.MOV.U32 R11, RZ, RZ, R8 ;  /* 0x000000ffff0b7224 */ /* 0x000fce00078e0008 */
.L_x_38912:
[----:B------:R-:W-:Y:S05]  /*4660*/  BSYNC B0 ;  /* 0x0000000000007941 */ /* 0x000fea0003800000 */
.L_x_38910:
        /* <DEDUP_REMOVED lines=16> */
.L_x_38916:
[----:B------:R-:W-:Y:S05]  /*4770*/  BSYNC B1 ;  /* 0x0000000000017941 */ /* 0x000fea0003800000 */
.L_x_38915:
        /* <DEDUP_REMOVED lines=44> */
.L_x_38914:
[----:B------:R-:W-:Y:S05]  /*4a40*/  BSYNC B0 ;  /* 0x0000000000007941 */ /* 0x000fea0003800000 */
.L_x_38913:
[----:B------:R-:W-:Y:S01]  /*4a50*/  I2FP.F32.U32 R11, R11 ;  /* 0x0000000b000b7245 */ /* 0x000fe20000201000 */
[----:B------:R-:W-:Y:S01]  /*4a60*/  HADD2.F32 R17, -RZ, R13.H0_H0 ;  /* 0x2000000dff117230 */ /* 0x000fe20000004100 */
[----:B------:R-:W-:Y:S03]  /*4a70*/  BSSY B0, `(.L_x_38917) ;  /* 0x0000015000007945 */ /* 0x000fe60003800000 */
        /* <DEDUP_REMOVED lines=19> */
.L_x_38918:
[----:B------:R-:W-:-:S07]  /*4bb0*/  MOV R11, R8 ;  /* 0x00000008000b7202 */ /* 0x000fce0000000f00 */
.L_x_38919:
[----:B------:R-:W-:Y:S05]  /*4bc0*/  BSYNC B0 ;  /* 0x0000000000007941 */ /* 0x000fea0003800000 */
.L_x_38917:
        /* <DEDUP_REMOVED lines=16> */
.L_x_38923:
[----:B------:R-:W-:Y:S05]  /*4cd0*/  BSYNC B1 ;  /* 0x0000000000017941 */ /* 0x000fea0003800000 */
.L_x_38922:
        /* <DEDUP_REMOVED lines=44> */
.L_x_38921:
[----:B------:R-:W-:Y:S05]  /*4fa0*/  BSYNC B0 ;  /* 0x0000000000007941 */ /* 0x000fea0003800000 */
.L_x_38920:
        /* <DEDUP_REMOVED lines=21> */
.L_x_38925:
[----:B------:R-:W-:-:S07]  /*5100*/  IMAD.MOV.U32 R11, RZ, RZ, R8 ;  /* 0x000000ffff0b7224 */ /* 0x000fce00078e0008 */
.L_x_38926:
[----:B------:R-:W-:Y:S05]  /*5110*/  BSYNC B0 ;  /* 0x0000000000007941 */ /* 0x000fea0003800000 */
.L_x_38924:
        /* <DEDUP_REMOVED lines=16> */
.L_x_38930:
[----:B------:R-:W-:Y:S05]  /*5220*/  BSYNC B1 ;  /* 0x0000000000017941 */ /* 0x000fea0003800000 */
.L_x_38929:
        /* <DEDUP_REMOVED lines=44> */
.L_x_38928:
[----:B------:R-:W-:Y:S05]  /*54f0*/  BSYNC B0 ;  /* 0x0000000000007941 */ /* 0x000fea0003800000 */
.L_x_38927:
        /* <DEDUP_REMOVED lines=21> */
.L_x_38932:
[----:B------:R-:W-:-:S07]  /*5650*/  MOV R11, R8 ;  /* 0x00000008000b7202 */ /* 0x000fce0000000f00 */
.L_x_38933:
[----:B------:R-:W-:Y:S05]  /*5660*/  BSYNC B0 ;  /* 0x0000000000007941 */ /* 0x000fea0003800000 */
.L_x_38931:
        /* <DEDUP_REMOVED lines=16> */
.L_x_38937:
[----:B------:R-:W-:Y:S05]  /*5770*/  BSYNC B1 ;  /* 0x0000000000017941 */ /* 0x000fea0003800000 */
.L_x_38936:
        /* <DEDUP_REMOVED lines=44> */
.L_x_38935:
[----:B------:R-:W-:Y:S05]  /*5a40*/  BSYNC B0 ;  /* 0x0000000000007941 */ /* 0x000fea0003800000 */
.L_x_38934:
        /* <DEDUP_REMOVED lines=21> */
.L_x_38939:
[----:B------:R-:W-:-:S07]  /*5ba0*/  IMAD.MOV.U32 R11, RZ, RZ, R8 ;  /* 0x000000ffff0b7224 */ /* 0x000fce00078e0008 */
.L_x_38940:
[----:B------:R-:W-:Y:S05]  /*5bb0*/  BSYNC B0 ;  /* 0x0000000000007941 */ /* 0x000fea0003800000 */
.L_x_38938:
        /* <DEDUP_REMOVED lines=16> */
.L_x_38944:
[----:B------:R-:W-:Y:S05]  /*5cc0*/  BSYNC B1 ;  /* 0x0000000000017941 */ /* 0x000fea0003800000 */
.L_x_38943:
        /* <DEDUP_REMOVED lines=44> */
.L_x_38942:
[----:B------:R-:W-:Y:S05]  /*5f90*/  BSYNC B0 ;  /* 0x0000000000007941 */ /* 0x000fea0003800000 */
.L_x_38941:
        /* <DEDUP_REMOVED lines=21> */
.L_x_38946:
[----:B------:R-:W-:-:S07]  /*60f0*/  MOV R11, R8 ;  /* 0x00000008000b7202 */ /* 0x000fce0000000f00 */
.L_x_38947:
[----:B------:R-:W-:Y:S05]  /*6100*/  BSYNC B0 ;  /* 0x0000000000007941 */ /* 0x000fea0003800000 */
.L_x_38945:
        /* <DEDUP_REMOVED lines=18> */
.L_x_38951:
[----:B------:R-:W-:Y:S05]  /*6230*/  BSYNC B1 ;  /* 0x0000000000017941 */ /* 0x000fea0003800000 */
.L_x_38950:
        /* <DEDUP_REMOVED lines=44> */
.L_x_38949:
[----:B------:R-:W-:Y:S05]  /*6500*/  BSYNC B0 ;  /* 0x0000000000007941 */ /* 0x000fea0003800000 */
.L_x_38948:
[----:B------:R-:W-:Y:S01]  /*6510*/  I2FP.F32.U32 R11, R11 ;  /* 0x0000000b000b7245 */ /* 0x000fe20000201000 */
[----:B------:R-:W0:Y:S01]  /*6520*/  @P1 LDC.64 R12, c[0x0][0x230] ;  /* 0x00008c00ff0c1b82 */ /* 0x000e220000000a00 */
[----:B------:R-:W-:Y:S01]  /*6530*/  ISETP.NE.AND P6, PT, R18, RZ, PT ;  /* 0x000000ff1200720c */ /* 0x000fe20003fc5270 */
[----:B------:R-:W-:Y:S01]  /*6540*/  HADD2.F32 R15, -RZ, R15.H1_H1 ;  /* 0x3000000fff0f7230 */ /* 0x000fe20000004100 */
[----:B------:R-:W-:Y:S01]  /*6550*/  SEL R22, RZ, 0x10000, P5 ;  /* 0x00010000ff167807 */ /* 0x000fe20002800000 */
[----:B------:R-:W-:Y:S01]  /*6560*/  FFMA.FTZ R14, R11, R240, 1.1641532182693481445e-10 ;  /* 0x2f0000000b0e7423 */ /* 0x000fe200000100f0 */
[----:B------:R-:W-:Y:S02]  /*6570*/  SEL R18, RZ, 0x1, P2 ;  /* 0x00000001ff127807 */ /* 0x000fe40001000000 */
[----:B------:R-:W-:Y:S02]  /*6580*/  ISETP.NE.AND P5, PT, R19, RZ, PT ;  /* 0x000000ff1300720c */ /* 0x000fe40003fa5270 */
[----:B------:R-:W-:Y:S01]  /*6590*/  ISETP.NE.AND P2, PT, R20, RZ, PT ;  /* 0x000000ff1400720c */ /* 0x000fe20003f45270 */
[----:B------:R-:W-:Y:S01]  /*65a0*/  FMUL.FTZ R20, R15, R230 ;  /* 0x000000e60f147220 */ /* 0x000fe20000410000 */
[----:B------:R-:W-:Y:S01]  /*65b0*/  SEL R16, RZ, 0x1, P5 ;  /* 0x00000001ff107807 */ /* 0x000fe20002800000 */
[----:B------:R-:W-:Y:S01]  /*65c0*/  IMAD.WIDE.U32 R18, R18, 0x1000000, RZ ;  /* 0x0100000012127825 */ /* 0x000fe200078e00ff */
[----:B------:R-:W-:-:S03]  /*65d0*/  SEL R11, RZ, 0x1, P2 ;  /* 0x00000001ff0b7807 */ /* 0x000fc60001000000 */
[----:B------:R-:W-:Y:S01]  /*65e0*/  FMUL.FTZ R20, R20, R241 ;  /* 0x000000f114147220 */ /* 0x000fe20000410000 */
[----:B------:R-:W-:Y:S01]  /*65f0*/  FSETP.GTU.FTZ.AND P2, PT, R14, R243, PT ;  /* 0x000000f30e00720b */ /* 0x000fe20003f5c000 */
[----:B------:R-:W-:Y:S01]  /*6600*/  IMAD.WIDE.U32 R16, R16, 0x100, RZ ;  /* 0x0000010010107825 */ /* 0x000fe200078e00ff */
[----:B------:R-:W-:Y:S02]  /*6610*/  SEL R21, RZ, 0x100, P4 ;  /* 0x00000100ff157807 */ /* 0x000fe40002000000 */
[----:B------:R-:W-:Y:S01]  /*6620*/  SEL R23, RZ, 0x1000000, P2 ;  /* 0x01000000ff177807 */ /* 0x000fe20001000000 */
[----:B------:R-:W-:Y:S01]  /*6630*/  IMAD.WIDE.U32 R14, R11, 0x10000, RZ ;  /* 0x000100000b0e7825 */ /* 0x000fe200078e00ff */
[----:B------:R-:W-:Y:S02]  /*6640*/  SEL R11, RZ, 0x1, P6 ;  /* 0x00000001ff0b7807 */ /* 0x000fe40003000000 */
[----:B------:R-:W-:Y:S02]  /*6650*/  FSEL R20, R20, RZ, !P2 ;  /* 0x000000ff14147208 */ /* 0x000fe40005000000 */
[----:B------:R-:W-:-:S02]  /*6660*/  LOP3.LUT R16, R16, R18, R14, 0xfe, !PT ;  /* 0x0000001210107212 */ /* 0x000fc400078efe0e */
[----:B------:R-:W-:Y:S01]  /*6670*/  LOP3.LUT R18, R21, R23, R22, 0xfe, !PT ;  /* 0x0000001715127212 */ /* 0x000fe200078efe16 */
[----:B------:R-:W-:Y:S01]  /*6680*/  FMUL.FTZ R47, R111, R20 ;  /* 0x000000146f2f7220 */ /* 0x000fe20000410000 */
[----:B------:R-:W-:Y:S02]  /*6690*/  SEL R21, RZ, 0x1, P3 ;  /* 0x00000001ff157807 */ /* 0x000fe40001800000 */
[----:B------:R-:W-:Y:S01]  /*66a0*/  LOP3.LUT R16, R16, R11, RZ, 0xfc, !PT ;  /* 0x0000000b10107212 */ /* 0x000fe200078efcff */
[----:B------:R-:W-:Y:S01]  /*66b0*/  VIADD R11, R227, 0x100 ;  /* 0x00000100e30b7836 */ /* 0x000fe20000000000 */
[----:B------:R-:W-:Y:S01]  /*66c0*/  LOP3.LUT R21, R19, R18, R21, 0xfe, !PT ;  /* 0x0000001213157212 */ /* 0x000fe200078efe15 */
[----:B------:R-:W-:-:S04]  /*66d0*/  IMAD.WIDE.U32 R18, R10, 0x20, R234 ;  /* 0x000000200a127825 */ /* 0x000fc800078e00ea */
[----:B------:R-:W-:Y:S01]  /*66e0*/  @P0 FADD.FTZ R47, R63, R47 ;  /* 0x0000002f3f2f0221 */ /* 0x000fe20000010000 */
[----:B------:R-:W-:Y:S01]  /*66f0*/  LOP3.LUT R17, R17, R21, R15, 0xfe, !PT ;  /* 0x0000001511117212 */ /* 0x000fe200078efe0f */
[C---:B0-----:R-:W-:Y:S01]  /*6700*/  @P1 IMAD.WIDE.U32 R22, R11.reuse, 0x20, R12 ;  /* 0x000000200b161825 */ /* 0x041fe200078e000c */
        /* <DEDUP_REMOVED lines=20> */
.L_x_38953:
[----:B------:R-:W-:-:S07]  /*6850*/  MOV R16, R8 ;  /* 0x0000000800107202 */ /* 0x000fce0000000f00 */
.L_x_38954:
[----:B------:R-:W-:Y:S05]  /*6860*/  BSYNC B0 ;  /* 0x0000000000007941 */ /* 0x000fea0003800000 */
.L_x_38952:
        /* <DEDUP_REMOVED lines=16> */
.L_x_38958:
[----:B------:R-:W-:Y:S05]  /*6970*/  BSYNC B1 ;  /* 0x0000000000017941 */ /* 0x000fea0003800000 */
.L_x_38957:
        /* <DEDUP_REMOVED lines=44> */
.L_x_38956:
[----:B------:R-:W-:Y:S05]  /*6c40*/  BSYNC B0 ;  /* 0x0000000000007941 */ /* 0x000fea0003800000 */
.L_x_38955:
[----:B------:R-:W-:Y:S01]  /*6c50*/  I2FP.F32.U32 R17, R16 ;  /* 0x0000001000117245 */ /* 0x000fe20000201000 */
[----:B-----5:R-:W-:Y:S01]  /*6c60*/  HADD2.F32 R19, -RZ, R12.H0_H0 ;  /* 0x2000000cff137230 */ /* 0x020fe20000004100 */
        /* <DEDUP_REMOVED lines=20> */
.L_x_38960:
[----:B------:R-:W-:-:S07]  /*6db0*/  IMAD.MOV.U32 R17, RZ, RZ, R8 ;  /* 0x000000ffff117224 */ /* 0x000fce00078e0008 */
.L_x_38961:
[----:B------:R-:W-:Y:S05]  /*6dc0*/  BSYNC B0 ;  /* 0x0000000000007941 */ /* 0x000fea0003800000 */
.L_x_38959:
        /* <DEDUP_REMOVED lines=16> */
.L_x_38965:
[----:B------:R-:W-:Y:S05]  /*6ed0*/  BSYNC B1 ;  /* 0x0000000000017941 */ /* 0x000fea0003800000 */
.L_x_38964:
        /* <DEDUP_REMOVED lines=44> */
.L_x_38963:
[----:B------:R-:W-:Y:S05]  /*71a0*/  BSYNC B0 ;  /* 0x0000000000007941 */ /* 0x000fea0003800000 */
.L_x_38962:
        /* <DEDUP_REMOVED lines=22> */
.L_x_38967:
[----:B------:R-:W-:-:S07]  /*7310*/  MOV R12, R8 ;  /* 0x00000008000c7202 */ /* 0x000fce0000000f00 */
.L_x_38968:
[----:B------:R-:W-:Y:S05]  /*7320*/  BSYNC B0 ;  /* 0x0000000000007941 */ /* 0x000fea0003800000 */
.L_x_38966:
        /* <DEDUP_REMOVED lines=16> */
.L_x_38972:
[----:B------:R-:W-:Y:S05]  /*7430*/  BSYNC B1 ;  /* 0x0000000000017941 */ /* 0x000fea0003800000 */
.L_x_38971:
        /* <DEDUP_REMOVED lines=44> */
.L_x_38970:
[----:B------:R-:W-:Y:S05]  /*7700*/  BSYNC B0 ;  /* 0x0000000000007941 */ /* 0x000fea0003800000 */
.L_x_38969:
        /* <DEDUP_REMOVED lines=22> */
.L_x_38974:
[----:B------:R-:W-:-:S07]  /*7870*/  IMAD.MOV.U32 R18, RZ, RZ, R8 ;  /* 0x000000ffff127224 */ /* 0x000fce00078e0008 */
.L_x_38975:
[----:B------:R-:W-:Y:S05]  /*7880*/  BSYNC B0 ;  /* 0x0000000000007941 */ /* 0x000fea0003800000 */
.L_x_38973:
        /* <DEDUP_REMOVED lines=16> */
.L_x_38979:
[----:B------:R-:W-:Y:S05]  /*7990*/  BSYNC B1 ;  /* 0x0000000000017941 */ /* 0x000fea0003800000 */
.L_x_38978:
        /* <DEDUP_REMOVED lines=44> */
.L_x_38977:
[----:B------:R-:W-:Y:S05]  /*7c60*/  BSYNC B0 ;  /* 0x0000000000007941 */ /* 0x000fea0003800000 */
.L_x_38976:
        /* <DEDUP_REMOVED lines=21> */
.L_x_38981:
[----:B------:R-:W-:-:S07]  /*7dc0*/  MOV R13, R8 ;  /* 0x00000008000d7202 */ /* 0x000fce0000000f00 */
.L_x_38982:
[----:B------:R-:W-:Y:S05]  /*7dd0*/  BSYNC B0 ;  /* 0x0000000000007941 */ /* 0x000fea0003800000 */
.L_x_38980:
        /* <DEDUP_REMOVED lines=16> */
.L_x_38986:
[----:B------:R-:W-:Y:S05]  /*7ee0*/  BSYNC B1 ;  /* 0x0000000000017941 */ /* 0x000fea0003800000 */
.L_x_38985:
        /* <DEDUP_REMOVED lines=44> */
.L_x_38984:
[----:B------:R-:W-:Y:S05]  /*81b0*/  BSYNC B0 ;  /* 0x0000000000007941 */ /* 0x000fea0003800000 */
.L_x_38983:
        /* <DEDUP_REMOVED lines=21> */
.L_x_38988:
[----:B------:R-:W-:-:S07]  /*8310*/  IMAD.MOV.U32 R13, RZ, RZ, R8 ;  /* 0x000000ffff0d7224 */ /* 0x000fce00078e0008 */
.L_x_38989:
[----:B------:R-:W-:Y:S05]  /*8320*/  BSYNC B0 ;  /* 0x0000000000007941 */ /* 0x000fea0003800000 */
.L_x_38987:
        /* <DEDUP_REMOVED lines=16> */
.L_x_38993:
[----:B------:R-:W-:Y:S05]  /*8430*/  BSYNC B1 ;  /* 0x0000000000017941 */ /* 0x000fea0003800000 */
.L_x_38992:
        /* <DEDUP_REMOVED lines=44> */
.L_x_38991:
[----:B------:R-:W-:Y:S05]  /*8700*/  BSYNC B0 ;  /* 0x0000000000007941 */ /* 0x000fea0003800000 */
.L_x_38990:
        /* <DEDUP_REMOVED lines=21> */
.L_x_38995:
[----:B------:R-:W-:-:S07]  /*8860*/  MOV R13, R8 ;  /* 0x00000008000d7202 */ /* 0x000fce0000000f00 */
.L_x_38996:
[----:B------:R-:W-:Y:S05]  /*8870*/  BSYNC B0 ;  /* 0x0000000000007941 */ /* 0x000fea0003800000 */
.L_x_38994:
        /* <DEDUP_REMOVED lines=16> */
.L_x_39000:
[----:B------:R-:W-:Y:S05]  /*8980*/  BSYNC B1 ;  /* 0x0000000000017941 */ /* 0x000fea0003800000 */
.L_x_38999:
        /* <DEDUP_REMOVED lines=44> */
.L_x_38998:
[----:B------:R-:W-:Y:S05]  /*8c50*/  BSYNC B0 ;  /* 0x0000000000007941 */ /* 0x000fea0003800000 */
.L_x_38997:
        /* <DEDUP_REMOVED lines=21> */
.L_x_39002:
[----:B------:R-:W-:-:S07]  /*8db0*/  IMAD.MOV.U32 R13, RZ, RZ, R8 ;  /* 0x000000ffff0d7224 */ /* 0x000fce00078e0008 */
.L_x_39003:
[----:B------:R-:W-:Y:S05]  /*8dc0*/  BSYNC B0 ;  /* 0x0000000000007941 */ /* 0x000fea0003800000 */
.L_x_39001:
        /* <DEDUP_REMOVED lines=18> */
.L_x_39007:
[----:B------:R-:W-:Y:S05]  /*8ef0*/  BSYNC B1 ;  /* 0x0000000000017941 */ /* 0x000fea0003800000 */
.L_x_39006:
        /* <DEDUP_REMOVED lines=44> */
.L_x_39005:
[----:B------:R-:W-:Y:S05]  /*91c0*/  BSYNC B0 ;  /* 0x0000000000007941 */ /* 0x000fea0003800000 */
.L_x_39004:
[----:B------:R-:W-:Y:S01]  /*91d0*/  I2FP.F32.U32 R13, R13 ;  /* 0x0000000d000d7245 */ /* 0x000fe20000201000 */
[----:B------:R-:W-:Y:S01]  /*91e0*/  HADD2.F32 R15, -RZ, R15.H1_H1 ;  /* 0x3000000fff0f7230 */ /* 0x000fe20000004100 */
[----:B------:R-:W-:Y:S02]  /*91f0*/  SEL R23, RZ, 0x100, P4 ;  /* 0x00000100ff177807 */ /* 0x000fe40002000000 */
[----:B------:R-:W-:Y:S01]  /*9200*/  ISETP.NE.AND P4, PT, R12, RZ, PT ;  /* 0x000000ff0c00720c */ /* 0x000fe20003f85270 */
[----:B------:R-:W-:Y:S01]  /*9210*/  FFMA.FTZ R12, R13, R240, 1.1641532182693481445e-10 ;  /* 0x2f0000000d0c7423 */ /* 0x000fe200000100f0 */
[----:B------:R-:W-:Y:S02]  /*9220*/  SEL R13, RZ, 0x1, P2 ;  /* 0x00000001ff0d7807 */ /* 0x000fe40001000000 */
[----:B------:R-:W-:Y:S02]  /*9230*/  ISETP.NE.AND P6, PT, R16, RZ, PT ;  /* 0x000000ff1000720c */ /* 0x000fe40003fc5270 */
[----:B------:R-:W-:Y:S01]  /*9240*/  FSETP.GTU.FTZ.AND P2, PT, R12, R243, PT ;  /* 0x000000f30c00720b */ /* 0x000fe20003f5c000 */
[----:B------:R-:W-:Y:S01]  /*9250*/  FMUL.FTZ R12, R15, R230 ;  /* 0x000000e60f0c7220 */ /* 0x000fe20000410000 */
[----:B------:R-:W-:-:S02]  /*9260*/  SEL R14, RZ, 0x10000, P5 ;  /* 0x00010000ff0e7807 */ /* 0x000fc40002800000 */
[----:B------:R-:W-:Y:S02]  /*9270*/  SEL R16, RZ, 0x1000000, P2 ;  /* 0x01000000ff107807 */ /* 0x000fe40001000000 */
[----:B------:R-:W-:Y:S02]  /*9280*/  ISETP.NE.AND P5, PT, R17, RZ, PT ;  /* 0x000000ff1100720c */ /* 0x000fe40003fa5270 */
[----:B------:R-:W-:Y:S01]  /*9290*/  LOP3.LUT R23, R23, R16, R14, 0xfe, !PT ;  /* 0x0000001017177212 */ /* 0x000fe200078efe0e */
[----:B------:R-:W-:Y:S01]  /*92a0*/  FMUL.FTZ R14, R12, R241 ;  /* 0x000000f10c0e7220 */ /* 0x000fe20000410000 */
[----:B------:R-:W0:Y:S01]  /*92b0*/  @P1 LDC.64 R16, c[0x0][0x230] ;  /* 0x00008c00ff101b82 */ /* 0x000e220000000a00 */
[----:B------:R-:W-:Y:S01]  /*92c0*/  SEL R15, RZ, 0x1, P4 ;  /* 0x00000001ff0f7807 */ /* 0x000fe20002000000 */
[----:B------:R-:W-:Y:S01]  /*92d0*/  IMAD.WIDE.U32 R12, R13, 0x1000000, RZ ;  /* 0x010000000d0c7825 */ /* 0x000fe200078e00ff */
[----:B------:R-:W-:Y:S02]  /*92e0*/  SEL R18, RZ, 0x1, P5 ;  /* 0x00000001ff127807 */ /* 0x000fe40002800000 */
[----:B------:R-:W-:-:S02]  /*92f0*/  SEL R21, RZ, 0x1, P3 ;  /* 0x00000001ff157807 */ /* 0x000fc40001800000 */
[----:B------:R-:W-:Y:S01]  /*9300*/  FSEL R22, R14, RZ, !P2 ;  /* 0x000000ff0e167208 */ /* 0x000fe20005000000 */
[----:B------:R-:W-:Y:S01]  /*9310*/  IMAD.WIDE.U32 R14, R15, 0x10000, RZ ;  /* 0x000100000f0e7825 */ /* 0x000fe200078e00ff */
[----:B------:R-:W-:Y:S02]  /*9320*/  LOP3.LUT R13, R13, R23, R21, 0xfe, !PT ;  /* 0x000000170d0d7212 */ /* 0x000fe400078efe15 */
[----:B------:R-:W-:Y:S01]  /*9330*/  IADD3 R224, R227, 0x180, RZ ;  /* 0x00000180e3e07810 */ /* 0x000fe20007ffe0ff */
[----:B------:R-:W-:-:S04]  /*9340*/  IMAD.WIDE.U32 R18, R18, 0x100, RZ ;  /* 0x0000010012127825 */ /* 0x000fc800078e00ff */
[----:B------:R-:W-:Y:S01]  /*9350*/  FMUL.FTZ R39, R103, R22 ;  /* 0x0000001667277220 */ /* 0x000fe20000410000 */
[----:B------:R-:W-:-:S03]  /*9360*/  LOP3.LUT R12, R18, R12, R14, 0xfe, !PT ;  /* 0x0000000c120c7212 */ /* 0x000fc600078efe0e */
[----:B------:R-:W-:Y:S01]  /*9370*/  @P0 FADD.FTZ R39, R63, R39 ;  /* 0x000000273f270221 */ /* 0x000fe20000010000 */
[----:B------:R-:W-:Y:S01]  /*9380*/  LOP3.LUT R13, R19, R13, R15, 0xfe, !PT ;  /* 0x0000000d130d7212 */ /* 0x000fe200078efe0f */
[----:B------:R-:W-:Y:S01]  /*9390*/  IMAD.WIDE.U32 R14, R11, 0x20, R234 ;  /* 0x000000200b0e7825 */ /* 0x000fe200078e00ea */
[----:B------:R-:W-:-:S03]  /*93a0*/  SEL R19, RZ, 0x1, P6 ;  /* 0x00000001ff137807 */ /* 0x000fc60003000000 */
[----:B0-----:R-:W-:Y:S01]  /*93b0*/  @P1 IMAD.WIDE.U32 R16, R224, 0x20, R16 ;  /* 0x00000020e0101825 */ /* 0x001fe200078e0010 */
[----:B------:R-:W-:Y:S01]  /*93c0*/  STG.E.128 desc[UR4][R14.64], R40 ;  /* 0x000000280e007986 */ /* 0x000fe2000c101d04 */
[----:B------:R-:W-:Y:S02]  /*93d0*/  LOP3.LUT R12, R12, R19, RZ, 0xfc, !PT ;  /* 0x000000130c0c7212 */ /* 0x000fe400078efcff */
        /* <DEDUP_REMOVED lines=19> */
.L_x_39009:
[----:B------:R-:W-:-:S07]  /*9510*/  IMAD.MOV.U32 R16, RZ, RZ, R8 ;  /* 0x000000ffff107224 */ /* 0x000fce00078e0008 */
.L_x_39010:
[----:B------:R-:W-:Y:S05]  /*9520*/  BSYNC B0 ;  /* 0x0000000000007941 */ /* 0x000fea0003800000 */
.L_x_39008:
        /* <DEDUP_REMOVED lines=16> */
.L_x_39014:
[----:B------:R-:W-:Y:S05]  /*9630*/  BSYNC B1 ;  /* 0x0000000000017941 */ /* 0x000fea0003800000 */
.L_x_39013:
        /* <DEDUP_REMOVED lines=44> */
.L_x_39012:
[----:B------:R-:W-:Y:S05]  /*9900*/  BSYNC B0 ;  /* 0x0000000000007941 */ /* 0x000fea0003800000 */
.L_x_39011:
        /* <DEDUP_REMOVED lines=22> */
.L_x_39016:
[----:B------:R-:W-:-:S07]  /*9a70*/  IMAD.MOV.U32 R17, RZ, RZ, R8 ;  /* 0x000000ffff117224 */ /* 0x000fce00078e0008 */
.L_x_39017:
[----:B------:R-:W-:Y:S05]  /*9a80*/  BSYNC B0 ;  /* 0x0000000000007941 */ /* 0x000fea0003800000 */
.L_x_39015:
        /* <DEDUP_REMOVED lines=16> */
.L_x_39021:
[----:B------:R-:W-:Y:S05]  /*9b90*/  BSYNC B1 ;  /* 0x0000000000017941 */ /* 0x000fea0003800000 */
.L_x_39020:
        /* <DEDUP_REMOVED lines=44> */
.L_x_39019:
[----:B------:R-:W-:Y:S05]  /*9e60*/  BSYNC B0 ;  /* 0x0000000000007941 */ /* 0x000fea0003800000 */
.L_x_39018:
        /* <DEDUP_REMOVED lines=22> */
.L_x_39023:
[----:B------:R-:W-:-:S07]  /*9fd0*/  IMAD.MOV.U32 R12, RZ, RZ, R8 ;  /* 0x000000ffff0c7224 */ /* 0x000fce00078e0008 */
.L_x_39024:
[----:B------:R-:W-:Y:S05]  /*9fe0*/  BSYNC B0 ;  /* 0x0000000000007941 */ /* 0x000fea0003800000 */
.L_x_39022:
        /* <DEDUP_REMOVED lines=16> */
.L_x_39028:
[----:B------:R-:W-:Y:S05]  /*a0f0*/  BSYNC B1 ;  /* 0x0000000000017941 */ /* 0x000fea0003800000 */
.L_x_39027:
        /* <DEDUP_REMOVED lines=44> */
.L_x_39026:
[----:B------:R-:W-:Y:S05]  /*a3c0*/  BSYNC B0 ;  /* 0x0000000000007941 */ /* 0x000fea0003800000 */
.L_x_39025:
        /* <DEDUP_REMOVED lines=22> */
.L_x_39030:
[----:B------:R-:W-:-:S07]  /*a530*/  IMAD.MOV.U32 R24, RZ, RZ, R8 ;  /* 0x000000ffff187224 */ /* 0x000fce00078e0008 */
.L_x_39031:
[----:B------:R-:W-:Y:S05]  /*a540*/  BSYNC B0 ;  /* 0x0000000000007941 */ /* 0x000fea0003800000 */
.L_x_39029:
        /* <DEDUP_REMOVED lines=16> */
.L_x_39035:
[----:B------:R-:W-:Y:S05]  /*a650*/  BSYNC B1 ;  /* 0x0000000000017941 */ /* 0x000fea0003800000 */
.L_x_39034:
        /* <DEDUP_REMOVED lines=40> */
[----:B------:R-:W-:Y:S01]  /*a8e0*/  IMAD.WIDE.U32 R18, R18, -0x2daee0ad, RZ ;  /* 0xd2511f5312127825 */ /* 0x000fe200078e00ff */
[----:B------:R-:W-:-:S03]  /*a8f0*/  MOV R8, R22 ;  /* 0x0000001600087202 */ /* 0x000fc60000000f00 */
[----:B------:R-:W-:Y:S01]  /*a900*/  IMAD.MOV.U32 R4, RZ, RZ, R18 ;  /* 0x000000ffff047224 */ /* 0x000fe200078e0012 */
[----:B------:R-:W-:-:S07]  /*a910*/  LOP3.LUT R3, R19, UR33, R20, 0x96, !PT ;  /* 0x0000002113037c12 */ /* 0x000fce000f8e9614 */
.L_x_39033:
[----:B------:R-:W-:Y:S05]  /*a920*/  BSYNC B0 ;  /* 0x0000000000007941 */ /* 0x000fea0003800000 */
.L_x_39032:
        /* <DEDUP_REMOVED lines=21> */
.L_x_39037:
[----:B------:R-:W-:-:S07]  /*aa80*/  IMAD.MOV.U32 R13, RZ, RZ, R8 ;  /* 0x000000ffff0d7224 */ /* 0x000fce00078e0008 */
.L_x_39038:
[----:B------:R-:W-:Y:S05]  /*aa90*/  BSYNC B0 ;  /* 0x0000000000007941 */ /* 0x000fea0003800000 */
.L_x_39036:
        /* <DEDUP_REMOVED lines=16> */
.L_x_39042:
[----:B------:R-:W-:Y:S05]  /*aba0*/  BSYNC B1 ;  /* 0x0000000000017941 */ /* 0x000fea0003800000 */
.L_x_39041:
        /* <DEDUP_REMOVED lines=44> */
.L_x_39040:
[----:B------:R-:W-:Y:S05]  /*ae70*/  BSYNC B0 ;  /* 0x0000000000007941 */ /* 0x000fea0003800000 */
.L_x_39039:
        /* <DEDUP_REMOVED lines=21> */
.L_x_39044:
[----:B------:R-:W-:-:S07]  /*afd0*/  IMAD.MOV.U32 R13, RZ, RZ, R8 ;  /* 0x000000ffff0d7224 */ /* 0x000fce00078e0008 */
.L_x_39045:
[----:B------:R-:W-:Y:S05]  /*afe0*/  BSYNC B0 ;  /* 0x0000000000007941 */ /* 0x000fea0003800000 */
.L_x_39043:
        /* <DEDUP_REMOVED lines=16> */
.L_x_39049:
[----:B------:R-:W-:Y:S05]  /*b0f0*/  BSYNC B1 ;  /* 0x0000000000017941 */ /* 0x000fea0003800000 */
.L_x_39048:
        /* <DEDUP_REMOVED lines=44> */
.L_x_39047:
[----:B------:R-:W-:Y:S05]  /*b3c0*/  BSYNC B0 ;  /* 0x0000000000007941 */ /* 0x000fea0003800000 */
.L_x_39046:
        /* <DEDUP_REMOVED lines=21> */
.L_x_39051:
[----:B------:R-:W-:-:S07]  /*b520*/  IMAD.MOV.U32 R13, RZ, RZ, R8 ;  /* 0x000000ffff0d7224 */ /* 0x000fce00078e0008 */
.L_x_39052:
[----:B------:R-:W-:Y:S05]  /*b530*/  BSYNC B0 ;  /* 0x0000000000007941 */ /* 0x000fea0003800000 */
.L_x_39050:
        /* <DEDUP_REMOVED lines=16> */
.L_x_39056:
[----:B------:R-:W-:Y:S05]  /*b640*/  BSYNC B1 ;  /* 0x0000000000017941 */ /* 0x000fea0003800000 */
.L_x_39055:
        /* <DEDUP_REMOVED lines=38> */
[----:B------:R-:W-:-:S05]  /*b8b0*/  IMAD.WIDE.U32 R18, R19, -0x326172a9, RZ ;  /* 0xcd9e8d5713127825 */ /* 0x000fca00078e00ff */
[----:B------:R-:W-:Y:S02]  /*b8c0*/  LOP3.LUT R2, R19, UR32, R2, 0x96, !PT ;  /* 0x0000002013027c12 */ /* 0x000fe4000f8e9602 */
[----:B------:R-:W-:Y:S01]  /*b8d0*/  MOV R8, R18 ;  /* 0x0000001200087202 */ /* 0x000fe20000000f00 */
[----:B------:R-:W-:-:S04]  /*b8e0*/  IMAD.WIDE.U32 R18, R3, -0x2daee0ad, RZ ;  /* 0xd2511f5303127825 */ /* 0x000fc800078e00ff */
[----:B------:R-:W-:Y:S01]  /*b8f0*/  IMAD.MOV.U32 R4, RZ, RZ, R18 ;  /* 0x000000ffff047224 */ /* 0x000fe200078e0012 */
[----:B------:R-:W-:-:S07]  /*b900*/  LOP3.LUT R3, R19, UR33, R20, 0x96, !PT ;  /* 0x0000002113037c12 */ /* 0x000fce000f8e9614 */
.L_x_39054:
[----:B------:R-:W-:Y:S05]  /*b910*/  BSYNC B0 ;  /* 0x0000000000007941 */ /* 0x000fea0003800000 */
.L_x_39053:
        /* <DEDUP_REMOVED lines=21> */
.L_x_39058:
[----:B------:R-:W-:-:S07]  /*ba70*/  IMAD.MOV.U32 R13, RZ, RZ, R8 ;  /* 0x000000ffff0d7224 */ /* 0x000fce00078e0008 */
.L_x_39059:
[----:B------:R-:W-:Y:S05]  /*ba80*/  BSYNC B0 ;  /* 0x0000000000007941 */ /* 0x000fea0003800000 */
.L_x_39057:
        /* <DEDUP_REMOVED lines=18> */
.L_x_39063:
[----:B------:R-:W-:Y:S05]  /*bbb0*/  BSYNC B1 ;  /* 0x0000000000017941 */ /* 0x000fea0003800000 */
.L_x_39062:
        /* <DEDUP_REMOVED lines=44> */
.L_x_39061:
[----:B------:R-:W-:Y:S05]  /*be80*/  BSYNC B0 ;  /* 0x0000000000007941 */ /* 0x000fea0003800000 */
.L_x_39060:
[----:B------:R-:W-:Y:S01]  /*be90*/  I2FP.F32.U32 R13, R13 ;  /* 0x0000000d000d7245 */ /* 0x000fe20000201000 */
[----:B------:R-:W-:Y:S01]  /*bea0*/  HADD2.F32 R15, -RZ, R15.H1_H1 ;  /* 0x3000000fff0f7230 */ /* 0x000fe20000004100 */
[----:B------:R-:W-:Y:S02]  /*beb0*/  SEL R14, RZ, 0x100, P4 ;  /* 0x00000100ff0e7807 */ /* 0x000fe40002000000 */
[----:B------:R-:W-:Y:S01]  /*bec0*/  ISETP.NE.AND P4, PT, R12, RZ, PT ;  /* 0x000000ff0c00720c */ /* 0x000fe20003f85270 */
[----:B------:R-:W-:Y:S01]  /*bed0*/  FFMA.FTZ R12, R13, R240, 1.1641532182693481445e-10 ;  /* 0x2f0000000d0c7423 */ /* 0x000fe200000100f0 */
[----:B------:R-:W-:Y:S02]  /*bee0*/  SEL R13, RZ, 0x1, P2 ;  /* 0x00000001ff0d7807 */ /* 0x000fe40001000000 */
[----:B------:R-:W-:Y:S02]  /*bef0*/  SEL R19, RZ, 0x10000, P5 ;  /* 0x00010000ff137807 */ /* 0x000fe40002800000 */
[----:B------:R-:W-:-:S02]  /*bf00*/  FSETP.GTU.FTZ.AND P2, PT, R12, R243, PT ;  /* 0x000000f30c00720b */ /* 0x000fc40003f5c000 */
[----:B------:R-:W-:Y:S02]  /*bf10*/  ISETP.NE.AND P5, PT, R17, RZ, PT ;  /* 0x000000ff1100720c */ /* 0x000fe40003fa5270 */
[----:B------:R-:W-:Y:S02]  /*bf20*/  SEL R12, RZ, 0x1000000, P2 ;  /* 0x01000000ff0c7807 */ /* 0x000fe40001000000 */
[----:B------:R-:W-:Y:S02]  /*bf30*/  ISETP.NE.AND P6, PT, R16, RZ, PT ;  /* 0x000000ff1000720c */ /* 0x000fe40003fc5270 */
[----:B------:R-:W-:Y:S01]  /*bf40*/  LOP3.LUT R14, R14, R12, R19, 0xfe, !PT ;  /* 0x0000000c0e0e7212 */ /* 0x000fe200078efe13 */
[----:B------:R-:W-:Y:S01]  /*bf50*/  IMAD.WIDE.U32 R12, R13, 0x1000000, RZ ;  /* 0x010000000d0c7825 */ /* 0x000fe200078e00ff */
[----:B------:R-:W-:Y:S02]  /*bf60*/  SEL R17, RZ, 0x1, P3 ;  /* 0x00000001ff117807 */ /* 0x000fe40001800000 */
[----:B------:R-:W-:-:S02]  /*bf70*/  SEL R16, RZ, 0x1, P4 ;  /* 0x00000001ff107807 */ /* 0x000fc40002000000 */
[----:B------:R-:W-:Y:S02]  /*bf80*/  SEL R18, RZ, 0x1, P5 ;  /* 0x00000001ff127807 */ /* 0x000fe40002800000 */
[----:B------:R-:W-:Y:S01]  /*bf90*/  LOP3.LUT R13, R13, R14, R17, 0xfe, !PT ;  /* 0x0000000e0d0d7212 */ /* 0x000fe200078efe11 */
[----:B------:R-:W-:Y:S01]  /*bfa0*/  IMAD.WIDE.U32 R16, R16, 0x10000, RZ ;  /* 0x0001000010107825 */ /* 0x000fe200078e00ff */
[----:B------:R-:W-:-:S03]  /*bfb0*/  IADD3 R225, R227, 0x200, RZ ;  /* 0x00000200e3e17810 */ /* 0x000fc60007ffe0ff */
[----:B------:R-:W-:-:S03]  /*bfc0*/  IMAD.WIDE.U32 R18, R18, 0x100, RZ ;  /* 0x0000010012127825 */ /* 0x000fc600078e00ff */
[----:B------:R-:W-:Y:S01]  /*bfd0*/  LOP3.LUT R14, R18, R12, R16, 0xfe, !PT ;  /* 0x0000000c120e7212 */ /* 0x000fe200078efe10 */
[----:B------:R-:W-:Y:S01]  /*bfe0*/  FMUL.FTZ R12, R15, R230 ;  /* 0x000000e60f0c7220 */ /* 0x000fe20000410000 */
[----:B------:R-:W-:Y:S02]  /*bff0*/  LOP3.LUT R17, R19, R13, R17, 0xfe, !PT ;  /* 0x0000000d13117212 */ /* 0x000fe400078efe11 */
[----:B------:R-:W-:Y:S01]  /*c000*/  SEL R15, RZ, 0x1, P6 ;  /* 0x00000001ff0f7807 */ /* 0x000fe20003000000 */
[----:B------:R-:W-:-:S03]  /*c010*/  FMUL.FTZ R12, R12, R241 ;  /* 0x000000f10c0c7220 */ /* 0x000fc60000410000 */
[----:B------:R-:W-:Y:S01]  /*c020*/  LOP3.LUT R16, R14, R15, RZ, 0xfc, !PT ;  /* 0x0000000f0e107212 */ /* 0x000fe200078efcff */
[----:B------:R-:W-:Y:S01]  /*c030*/  IMAD.WIDE.U32 R14, R224, 0x8, R232 ;  /* 0x00000008e00e7825 */ /* 0x000fe200078e00e8 */
[----:B------:R-:W-:-:S05]  /*c040*/  FSEL R12, R12, RZ, !P2 ;  /* 0x000000ff0c0c7208 */ /* 0x000fca0005000000 */
[----:B------:R-:W-:Y:S01]  /*c050*/  FMUL.FTZ R31, R95, R12 ;  /* 0x0000000c5f1f7220 */ /* 0x000fe20000410000 */
[----:B------:R-:W-:-:S04]  /*c060*/  IMAD.WIDE.U32 R12, R224, 0x20, R234 ;  /* 0x00000020e00c7825 */ /* 0x000fc800078e00ea */
[----:B------:R-:W-:Y:S01]  /*c070*/  @P0 FADD.FTZ R31, R63, R31 ;  /* 0x0000001f3f1f0221 */ /* 0x000fe20000010000 */
        /* <DEDUP_REMOVED lines=21> */
.L_x_39065:
[----:B------:R-:W-:-:S07]  /*c1d0*/  MOV R21, R8 ;  /* 0x0000000800157202 */ /* 0x000fce0000000f00 */
.L_x_39066:
[----:B------:R-:W-:Y:S05]  /*c1e0*/  BSYNC B0 ;  /* 0x0000000000007941 */ /* 0x000fea0003800000 */
.L_x_39064:
        /* <DEDUP_REMOVED lines=16> */
.L_x_39070:
[----:B------:R-:W-:Y:S05]  /*c2f0*/  BSYNC B1 ;  /* 0x0000000000017941 */ /* 0x000fea0003800000 */
.L_x_39069:
        /* <DEDUP_REMOVED lines=44> */
.L_x_39068:
[----:B------:R-:W-:Y:S05]  /*c5c0*/  BSYNC B0 ;  /* 0x0000000000007941 */ /* 0x000fea0003800000 */
.L_x_39067:
        /* <DEDUP_REMOVED lines=23> */
.L_x_39072:
[----:B------:R-:W-:-:S07]  /*c740*/  MOV R20, R8 ;  /* 0x0000000800147202 */ /* 0x000fce0000000f00 */
.L_x_39073:
[----:B------:R-:W-:Y:S05]  /*c750*/  BSYNC B0 ;  /* 0x0000000000007941 */ /* 0x000fea0003800000 */
.L_x_39071:
        /* <DEDUP_REMOVED lines=16> */
.L_x_39077:
[----:B------:R-:W-:Y:S05]  /*c860*/  BSYNC B1 ;  /* 0x0000000000017941 */ /* 0x000fea0003800000 */
.L_x_39076:
        /* <DEDUP_REMOVED lines=44> */
.L_x_39075:
[----:B------:R-:W-:Y:S05]  /*cb30*/  BSYNC B0 ;  /* 0x0000000000007941 */ /* 0x000fea0003800000 */
.L_x_39074:
        /* <DEDUP_REMOVED lines=23> */
.L_x_39079:
[----:B------:R-:W-:-:S07]  /*ccb0*/  MOV R12, R8 ;  /* 0x00000008000c7202 */ /* 0x000fce0000000f00 */
.L_x_39080:
[----:B------:R-:W-:Y:S05]  /*ccc0*/  BSYNC B0 ;  /* 0x0000000000007941 */ /* 0x000fea0003800000 */
.L_x_39078:
        /* <DEDUP_REMOVED lines=16> */
.L_x_39084:
[----:B------:R-:W-:Y:S05]  /*cdd0*/  BSYNC B1 ;  /* 0x0000000000017941 */ /* 0x000fea0003800000 */
.L_x_39083:
        /* <DEDUP_REMOVED lines=44> */
.L_x_39082:
[----:B------:R-:W-:Y:S05]  /*d0a0*/  BSYNC B0 ;  /* 0x0000000000007941 */ /* 0x000fea0003800000 */
.L_x_39081:
        /* <DEDUP_REMOVED lines=23> */
.L_x_39086:
[----:B------:R-:W-:-:S07]  /*d220*/  MOV R12, R8 ;  /* 0x00000008000c7202 */ /* 0x000fce0000000f00 */
.L_x_39087:
[----:B------:R-:W-:Y:S05]  /*d230*/  BSYNC B0 ;  /* 0x0000000000007941 */ /* 0x000fea0003800000 */
.L_x_39085:
        /* <DEDUP_REMOVED lines=16> */
.L_x_39091:
[----:B------:R-:W-:Y:S05]  /*d340*/  BSYNC B1 ;  /* 0x0000000000017941 */ /* 0x000fea0003800000 */
.L_x_39090:
        /* <DEDUP_REMOVED lines=44> */
.L_x_39089:
[----:B------:R-:W-:Y:S05]  /*d610*/  BSYNC B0 ;  /* 0x0000000000007941 */ /* 0x000fea0003800000 */
.L_x_39088:
        /* <DEDUP_REMOVED lines=21> */
.L_x_39093:
[----:B------:R-:W-:-:S07]  /*d770*/  MOV R18, R8 ;  /* 0x0000000800127202 */ /* 0x000fce0000000f00 */
.L_x_39094:
[----:B------:R-:W-:Y:S05]  /*d780*/  BSYNC B0 ;  /* 0x0000000000007941 */ /* 0x000fea0003800000 */
.L_x_39092:
        /* <DEDUP_REMOVED lines=16> */
.L_x_39098:
[----:B------:R-:W-:Y:S05]  /*d890*/  BSYNC B1 ;  /* 0x0000000000017941 */ /* 0x000fea0003800000 */
.L_x_39097:
        /* <DEDUP_REMOVED lines=44> */
.L_x_39096:
[----:B------:R-:W-:Y:S05]  /*db60*/  BSYNC B0 ;  /* 0x0000000000007941 */ /* 0x000fea0003800000 */
.L_x_39095:
        /* <DEDUP_REMOVED lines=21> */
.L_x_39100:
[----:B------:R-:W-:-:S07]  /*dcc0*/  MOV R18, R8 ;  /* 0x0000000800127202 */ /* 0x000fce0000000f00 */
.L_x_39101:
[----:B------:R-:W-:Y:S05]  /*dcd0*/  BSYNC B0 ;  /* 0x0000000000007941 */ /* 0x000fea0003800000 */
.L_x_39099:
        /* <DEDUP_REMOVED lines=16> */
.L_x_39105:
[----:B------:R-:W-:Y:S05]  /*dde0*/  BSYNC B1 ;  /* 0x0000000000017941 */ /* 0x000fea0003800000 */
.L_x_39104:
        /* <DEDUP_REMOVED lines=44> */
.L_x_39103:
[----:B------:R-:W-:Y:S05]  /*e0b0*/  BSYNC B0 ;  /* 0x0000000000007941 */ /* 0x000fea0003800000 */
.L_x_39102:
        /* <DEDUP_REMOVED lines=21> */
.L_x_39107:
[----:B------:R-:W-:-:S07]  /*e210*/  MOV R14, R8 ;  /* 0x00000008000e7202 */ /* 0x000fce0000000f00 */
.L_x_39108:
[----:B------:R-:W-:Y:S05]  /*e220*/  BSYNC B0 ;  /* 0x0000000000007941 */ /* 0x000fea0003800000 */
.L_x_39106:
        /* <DEDUP_REMOVED lines=16> */
.L_x_39112:
[----:B------:R-:W-:Y:S05]  /*e330*/  BSYNC B1 ;  /* 0x0000000000017941 */ /* 0x000fea0003800000 */
.L_x_39111:
        /* <DEDUP_REMOVED lines=44> */
.L_x_39110:
[----:B------:R-:W-:Y:S05]  /*e600*/  BSYNC B0 ;  /* 0x0000000000007941 */ /* 0x000fea0003800000 */
.L_x_39109:
        /* <DEDUP_REMOVED lines=21> */
.L_x_39114:
[----:B------:R-:W-:-:S07]  /*e760*/  MOV R14, R8 ;  /* 0x00000008000e7202 */ /* 0x000fce0000000f00 */
.L_x_39115:
[----:B------:R-:W-:Y:S05]  /*e770*/  BSYNC B0 ;  /* 0x0000000000007941 */ /* 0x000fea0003800000 */
.L_x_39113:
        /* <DEDUP_REMOVED lines=18> */
.L_x_39119:
[----:B------:R-:W-:Y:S05]  /*e8a0*/  BSYNC B1 ;  /* 0x0000000000017941 */ /* 0x000fea0003800000 */
.L_x_39118:
        /* <DEDUP_REMOVED lines=44> */
.L_x_39117:
[----:B------:R-:W-:Y:S05]  /*eb70*/  BSYNC B0 ;  /* 0x0000000000007941 */ /* 0x000fea0003800000 */
.L_x_39116:
[----:B------:R-:W-:Y:S01]  /*eb80*/  I2FP.F32.U32 R13, R14 ;  /* 0x0000000e000d7245 */ /* 0x000fe20000201000 */
[----:B------:R-:W-:Y:S01]  /*eb90*/  HADD2.F32 R15, -RZ, R15.H1_H1 ;  /* 0x3000000fff0f7230 */ /* 0x000fe20000004100 */
[----:B------:R-:W-:Y:S01]  /*eba0*/  SEL R17, RZ, 0x10000, P5 ;  /* 0x00010000ff117807 */ /* 0x000fe20002800000 */
[----:B------:R-:W-:Y:S01]  /*ebb0*/  VIADD R228, R227, 0x280 ;  /* 0x00000280e3e47836 */ /* 0x000fe20000000000 */
[----:B------:R-:W-:Y:S01]  /*ebc0*/  SEL R16, RZ, 0x100, P4 ;  /* 0x00000100ff107807 */ /* 0x000fe20002000000 */
[----:B------:R-:W-:Y:S01]  /*ebd0*/  FFMA.FTZ R12, R13, R240, 1.1641532182693481445e-10 ;  /* 0x2f0000000d0c7423 */ /* 0x000fe200000100f0 */
[----:B------:R-:W-:Y:S02]  /*ebe0*/  SEL R13, RZ, 0x1, P2 ;  /* 0x00000001ff0d7807 */ /* 0x000fe40001000000 */
[----:B------:R-:W-:Y:S02]  /*ebf0*/  LOP3.LUT P5, RZ, R226, 0x4, RZ, 0xc0, !PT ;  /* 0x00000004e2ff7812 */ /* 0x000fe400078ac0ff */
[----:B------:R-:W-:Y:S01]  /*ec00*/  FSETP.GTU.FTZ.AND P2, PT, R12, R243, PT ;  /* 0x000000f30c00720b */ /* 0x000fe20003f5c000 */
[----:B------:R-:W-:Y:S01]  /*ec10*/  IMAD.WIDE.U32 R12, R13, 0x1000000, RZ ;  /* 0x010000000d0c7825 */ /* 0x000fe200078e00ff */
[----:B------:R-:W-:-:S02]  /*ec20*/  LOP3.LUT P4, RZ, R226, 0x2, RZ, 0xc0, !PT ;  /* 0x00000002e2ff7812 */ /* 0x000fc4000788c0ff */
[----:B------:R-:W-:Y:S02]  /*ec30*/  SEL R14, RZ, 0x1000000, P2 ;  /* 0x01000000ff0e7807 */ /* 0x000fe40001000000 */
[----:B------:R-:W-:Y:S02]  /*ec40*/  SEL R18, RZ, 0x1, P5 ;  /* 0x00000001ff127807 */ /* 0x000fe40002800000 */
[----:B------:R-:W-:Y:S02]  /*ec50*/  LOP3.LUT R14, R16, R14, R17, 0xfe, !PT ;  /* 0x0000000e100e7212 */ /* 0x000fe400078efe11 */
[----:B------:R-:W-:Y:S01]  /*ec60*/  SEL R17, RZ, 0x1, P3 ;  /* 0x00000001ff117807 */ /* 0x000fe20001800000 */
[----:B------:R-:W-:Y:S01]  /*ec70*/  IMAD.WIDE.U32 R18, R18, 0x100, RZ ;  /* 0x0000010012127825 */ /* 0x000fe200078e00ff */
[----:B------:R-:W-:Y:S02]  /*ec80*/  SEL R16, RZ, 0x1, P4 ;  /* 0x00000001ff107807 */ /* 0x000fe40002000000 */
[----:B------:R-:W-:-:S02]  /*ec90*/  LOP3.LUT R13, R13, R14, R17, 0xfe, !PT ;  /* 0x0000000e0d0d7212 */ /* 0x000fc400078efe11 */
[----:B------:R-:W-:Y:S01]  /*eca0*/  LOP3.LUT P6, RZ, R226, 0x8, RZ, 0xc0, !PT ;  /* 0x00000008e2ff7812 */ /* 0x000fe200078cc0ff */
        /* <DEDUP_REMOVED lines=33> */
.L_x_39121:
[----:B------:R-:W-:-:S07]  /*eec0*/  MOV R18, R8 ;  /* 0x0000000800127202 */ /* 0x000fce0000000f00 */
.L_x_39122:
[----:B------:R-:W-:Y:S05]  /*eed0*/  BSYNC B0 ;  /* 0x0000000000007941 */ /* 0x000fea0003800000 */
.L_x_39120:
        /* <DEDUP_REMOVED lines=16> */
.L_x_39126:
[----:B------:R-:W-:Y:S05]  /*efe0*/  BSYNC B1 ;  /* 0x0000000000017941 */ /* 0x000fea0003800000 */
.L_x_39125:
        /* <DEDUP_REMOVED lines=44> */
.L_x_39124:
[----:B------:R-:W-:Y:S05]  /*f2b0*/  BSYNC B0 ;  /* 0x0000000000007941 */ /* 0x000fea0003800000 */
.L_x_39123:
[----:B------:R-:W-:Y:S01]  /*f2c0*/  I2FP.F32.U32 R17, R18 ;  /* 0x0000001200117245 */ /* 0x000fe20000201000 */
[----:B------:R-:W-:Y:S01]  /*f2d0*/  BSSY B0, `(.L_x_39127) ;  /* 0x0000017000007945 */ /* 0x000fe20003800000 */
[----:B------:R-:W-:Y:S02]  /*f2e0*/  LOP3.LUT R226, R226, 0xfffffff7, RZ, 0xc0, !PT ;  /* 0xfffffff7e2e27812 */ /* 0x000fe400078ec0ff */
[----:B------:R-:W-:Y:S01]  /*f2f0*/  IADD3 R18, R19, 0x1, RZ ;  /* 0x0000000113127810 */ /* 0x000fe20007ffe0ff */
[----:B------:R-:W-:Y:S01]  /*f300*/  FFMA.FTZ R16, R17, R240, 1.1641532182693481445e-10 ;  /* 0x2f00000011107423 */ /* 0x000fe200000100f0 */
[----:B-----5:R-:W-:-:S04]  /*f310*/  HADD2.F32 R17, -RZ, R12.H0_H0 ;  /* 0x2000000cff117230 */ /* 0x020fc80000004100 */
        /* <DEDUP_REMOVED lines=17> */
.L_x_39128:
[----:B------:R-:W-:-:S07]  /*f430*/  MOV R17, R8 ;  /* 0x0000000800117202 */ /* 0x000fce0000000f00 */
.L_x_39129:
[----:B------:R-:W-:Y:S05]  /*f440*/  BSYNC B0 ;  /* 0x0000000000007941 */ /* 0x000fea0003800000 */
.L_x_39127:
        /* <DEDUP_REMOVED lines=16> */
.L_x_39133:
[----:B------:R-:W-:Y:S05]  /*f550*/  BSYNC B1 ;  /* 0x0000000000017941 */ /* 0x000fea0003800000 */
.L_x_39132:
        /* <DEDUP_REMOVED lines=44> */
.L_x_39131:
[----:B------:R-:W-:Y:S05]  /*f820*/  BSYNC B0 ;  /* 0x0000000000007941 */ /* 0x000fea0003800000 */
.L_x_39130:
[----:B------:R-:W-:Y:S01]  /*f830*/  I2FP.F32.U32 R17, R17 ;  /* 0x0000001100117245 */ /* 0x000fe20000201000 */
[----:B------:R-:W-:Y:S01]  /*f840*/  BSSY B0, `(.L_x_39134) ;  /* 0x0000017000007945 */ /* 0x000fe20003800000 */
[----:B------:R-:W-:Y:S02]  /*f850*/  LOP3.LUT R226, R226, 0xfffffffb, RZ, 0xc0, !PT ;  /* 0xfffffffbe2e27812 */ /* 0x000fe400078ec0ff */
[----:B------:R-:W-:Y:S01]  /*f860*/  IADD3 R19, R18, 0x1, RZ ;  /* 0x0000000112137810 */ /* 0x000fe20007ffe0ff */
        /* <DEDUP_REMOVED lines=19> */
.L_x_39135:
[----:B------:R-:W-:-:S07]  /*f9a0*/  MOV R12, R8 ;  /* 0x00000008000c7202 */ /* 0x000fce0000000f00 */
.L_x_39136:
[----:B------:R-:W-:Y:S05]  /*f9b0*/  BSYNC B0 ;  /* 0x0000000000007941 */ /* 0x000fea0003800000 */
.L_x_39134:
        /* <DEDUP_REMOVED lines=16> */
.L_x_39140:
[----:B------:R-:W-:Y:S05]  /*fac0*/  BSYNC B1 ;  /* 0x0000000000017941 */ /* 0x000fea0003800000 */
.L_x_39139:
        /* <DEDUP_REMOVED lines=44> */
.L_x_39138:
[----:B------:R-:W-:Y:S05]  /*fd90*/  BSYNC B0 ;  /* 0x0000000000007941 */ /* 0x000fea0003800000 */
.L_x_39137:
[----:B------:R-:W-:Y:S01]  /*fda0*/  I2FP.F32.U32 R217, R12 ;  /* 0x0000000c00d97245 */ /* 0x000fe20000201000 */
[----:B------:R-:W-:Y:S01]  /*fdb0*/  BSSY B0, `(.L_x_39141) ;  /* 0x0000017000007945 */ /* 0x000fe20003800000 */
[----:B------:R-:W-:Y:S02]  /*fdc0*/  LOP3.LUT R226, R226, 0xfffffffd, RZ, 0xc0, !PT ;  /* 0xfffffffde2e27812 */ /* 0x000fe400078ec0ff */
[----:B------:R-:W-:Y:S01]  /*fdd0*/  IADD3 R216, R19, 0x1, RZ ;  /* 0x0000000113d87810 */ /* 0x000fe20007ffe0ff */
[----:B------:R-:W-:Y:S01]  /*fde0*/  FFMA.FTZ R12, R217, R240, 1.1641532182693481445e-10 ;  /* 0x2f000000d90c7423 */ /* 0x000fe200000100f0 */
[----:B------:R-:W-:-:S04]  /*fdf0*/  HADD2.F32 R217, -RZ, R13.H0_H0 ;  /* 0x2000000dffd97230 */ /* 0x000fc80000004100 */
        /* <DEDUP_REMOVED lines=17> */
.L_x_39142:
[----:B------:R-:W-:-:S07]  /*ff10*/  MOV R12, R8 ;  /* 0x00000008000c7202 */ /* 0x000fce0000000f00 */
.L_x_39143:
[----:B------:R-:W-:Y:S05]  /*ff20*/  BSYNC B0 ;  /* 0x0000000000007941 */ /* 0x000fea0003800000 */
.L_x_39141:
        /* <DEDUP_REMOVED lines=16> */
.L_x_39147:
[----:B------:R-:W-:Y:S05]  /*10030*/  BSYNC B1 ;  /* 0x0000000000017941 */ /* 0x000fea0003800000 */
.L_x_39146:
        /* <DEDUP_REMOVED lines=44> */
.L_x_39145:
[----:B------:R-:W-:Y:S05]  /*10300*/  BSYNC B0 ;  /* 0x0000000000007941 */ /* 0x000fea0003800000 */
.L_x_39144:
[----:B------:R-:W-:Y:S01]  /*10310*/  I2FP.F32.U32 R19, R12 ;  /* 0x0000000c00137245 */ /* 0x000fe20000201000 */
[----:B------:R-:W-:Y:S01]  /*10320*/  HADD2.F32 R13, -RZ, R13.H1_H1 ;  /* 0x3000000dff0d7230 */ /* 0x000fe20000004100 */
[C---:B------:R-:W-:Y:S01]  /*10330*/  ISETP.NE.AND P3, PT, R216.reuse, 0x1, PT ;  /* 0x00000001d800780c */ /* 0x040fe20003f65270 */
[----:B------:R-:W-:Y:S01]  /*10340*/  BSSY B0, `(.L_x_39148) ;  /* 0x0000013000007945 */ /* 0x000fe20003800000 */
[----:B------:R-:W-:Y:S01]  /*10350*/  IADD3 R217, R216, 0x1, RZ ;  /* 0x00000001d8d97810 */ /* 0x000fe20007ffe0ff */
[----:B------:R-:W-:-:S05]  /*10360*/  FFMA.FTZ R12, R19, R240, 1.1641532182693481445e-10 ;  /* 0x2f000000130c7423 */ /* 0x000fca00000100f0 */
[----:B------:R-:W-:Y:S01]  /*10370*/  FSETP.GTU.FTZ.AND P2, PT, R12, R243, PT ;  /* 0x000000f30c00720b */ /* 0x000fe20003f5c000 */
        /* <DEDUP_REMOVED lines=14> */
.L_x_39149:
[----:B------:R-:W-:-:S07]  /*10460*/  MOV R12, R8 ;  /* 0x00000008000c7202 */ /* 0x000fce0000000f00 */
.L_x_39150:
[----:B------:R-:W-:Y:S05]  /*10470*/  BSYNC B0 ;  /* 0x0000000000007941 */ /* 0x000fea0003800000 */
.L_x_39148:
        /* <DEDUP_REMOVED lines=16> */
.L_x_39154:
[----:B------:R-:W-:Y:S05]  /*10580*/  BSYNC B1 ;  /* 0x0000000000017941 */ /* 0x000fea0003800000 */
.L_x_39153:
        /* <DEDUP_REMOVED lines=44> */
.L_x_39152:
[----:B------:R-:W-:Y:S05]  /*10850*/  BSYNC B0 ;  /* 0x0000000000007941 */ /* 0x000fea0003800000 */
.L_x_39151:
        /* <DEDUP_REMOVED lines=21> */
.L_x_39156:
[----:B------:R-:W-:-:S07]  /*109b0*/  MOV R13, R8 ;  /* 0x00000008000d7202 */ /* 0x000fce0000000f00 */
.L_x_39157:
[----:B------:R-:W-:Y:S05]  /*109c0*/  BSYNC B0 ;  /* 0x0000000000007941 */ /* 0x000fea0003800000 */
.L_x_39155:
        /* <DEDUP_REMOVED lines=16> */
.L_x_39161:
[----:B------:R-:W-:Y:S05]  /*10ad0*/  BSYNC B1 ;  /* 0x0000000000017941 */ /* 0x000fea0003800000 */
.L_x_39160:
        /* <DEDUP_REMOVED lines=44> */
.L_x_39159:
[----:B------:R-:W-:Y:S05]  /*10da0*/  BSYNC B0 ;  /* 0x0000000000007941 */ /* 0x000fea0003800000 */
.L_x_39158:
[----:B------:R-:W-:Y:S01]  /*10db0*/  I2FP.F32.U32 R13, R13 ;  /* 0x0000000d000d7245 */ /* 0x000fe20000201000 */
[----:B------:R-:W-:Y:S01]  /*10dc0*/  BSSY B0, `(.L_x_39162) ;  /* 0x0000015000007945 */ /* 0x000fe20003800000 */
[C---:B------:R-:W-:Y:S02]  /*10dd0*/  ISETP.NE.AND P5, PT, R216.reuse, 0x1, PT ;  /* 0x00000001d800780c */ /* 0x040fe40003fa5270 */
[----:B------:R-:W-:Y:S01]  /*10de0*/  IADD3 R217, R216, 0x1, RZ ;  /* 0x00000001d8d97810 */ /* 0x000fe20007ffe0ff */
        /* <DEDUP_REMOVED lines=17> */
.L_x_39163:
[----:B------:R-:W-:-:S07]  /*10f00*/  MOV R14, R8 ;  /* 0x00000008000e7202 */ /* 0x000fce0000000f00 */
.L_x_39164:
[----:B------:R-:W-:Y:S05]  /*10f10*/  BSYNC B0 ;  /* 0x0000000000007941 */ /* 0x000fea0003800000 */
.L_x_39162:
        /* <DEDUP_REMOVED lines=16> */
.L_x_39168:
[----:B------:R-:W-:Y:S05]  /*11020*/  BSYNC B1 ;  /* 0x0000000000017941 */ /* 0x000fea0003800000 */
.L_x_39167:
        /* <DEDUP_REMOVED lines=44> */
.L_x_39166:
[----:B------:R-:W-:Y:S05]  /*112f0*/  BSYNC B0 ;  /* 0x0000000000007941 */ /* 0x000fea0003800000 */
.L_x_39165:
        /* <DEDUP_REMOVED lines=21> */
.L_x_39170:
[----:B------:R-:W-:-:S07]  /*11450*/  MOV R216, R8 ;  /* 0x0000000800d87202 */ /* 0x000fce0000000f00 */
.L_x_39171:
[----:B------:R-:W-:Y:S05]  /*11460*/  BSYNC B0 ;  /* 0x0000000000007941 */ /* 0x000fea0003800000 */
.L_x_39169:
        /* <DEDUP_REMOVED lines=19> */
.L_x_39175:
[----:B------:R-:W-:Y:S05]  /*115a0*/  BSYNC B1 ;  /* 0x0000000000017941 */ /* 0x000fea0003800000 */
.L_x_39174:
        /* <DEDUP_REMOVED lines=44> */
.L_x_39173:
[----:B------:R-:W-:Y:S05]  /*11870*/  BSYNC B0 ;  /* 0x0000000000007941 */ /* 0x000fea0003800000 */
.L_x_39172:
[----:B------:R-:W-:Y:S01]  /*11880*/  I2FP.F32.U32 R219, R216 ;  /* 0x000000d800db7245 */ /* 0x000fe20000201000 */
[----:B------:R-:W-:Y:S01]  /*11890*/  HADD2.F32 R15, -RZ, R15.H1_H1 ;  /* 0x3000000fff0f7230 */ /* 0x000fe20000004100 */
[----:B------:R-:W-:Y:S02]  /*118a0*/  SEL R216, RZ, 0x1, P2 ;  /* 0x00000001ffd87807 */ /* 0x000fe40001000000 */
[----:B------:R-:W-:Y:S01]  /*118b0*/  SEL R218, RZ, 0x10000, P5 ;  /* 0x00010000ffda7807 */ /* 0x000fe20002800000 */
[----:B------:R-:W-:Y:S01]  /*118c0*/  FFMA.FTZ R219, R219, R240, 1.1641532182693481445e-10 ;  /* 0x2f000000dbdb7423 */ /* 0x000fe200000100f0 */
[----:B------:R-:W-:Y:S01]  /*118d0*/  SEL R217, RZ, 0x100, P4 ;  /* 0x00000100ffd97807 */ /* 0x000fe20002000000 */
[----:B------:R-:W-:Y:S01]  /*118e0*/  FMUL.FTZ R15, R15, R230 ;  /* 0x000000e60f0f7220 */ /* 0x000fe20000410000 */
[C---:B------:R-:W-:Y:S02]  /*118f0*/  LOP3.LUT P5, RZ, R226.reuse, 0x4, RZ, 0xc0, !PT ;  /* 0x00000004e2ff7812 */ /* 0x040fe400078ac0ff */
[----:B------:R-:W-:Y:S01]  /*11900*/  FSETP.GTU.FTZ.AND P2, PT, R219, R243, PT ;  /* 0x000000f3db00720b */ /* 0x000fe20003f5c000 */
[----:B------:R-:W-:Y:S01]  /*11910*/  FMUL.FTZ R15, R15, R241 ;  /* 0x000000f10f0f7220 */ /* 0x000fe20000410000 */
[----:B------:R-:W-:-:S02]  /*11920*/  LOP3.LUT P4, RZ, R226, 0x2, RZ, 0xc0, !PT ;  /* 0x00000002e2ff7812 */ /* 0x000fc4000788c0ff */
[----:B------:R-:W-:Y:S02]  /*11930*/  SEL R219, RZ, 0x1000000, P2 ;  /* 0x01000000ffdb7807 */ /* 0x000fe40001000000 */
[----:B------:R-:W-:Y:S02]  /*11940*/  SEL R220, RZ, 0x1, P5 ;  /* 0x00000001ffdc7807 */ /* 0x000fe40002800000 */
[----:B------:R-:W-:Y:S01]  /*11950*/  LOP3.LUT R218, R217, R219, R218, 0xfe, !PT ;  /* 0x000000dbd9da7212 */ /* 0x000fe200078efeda */
[----:B------:R-:W-:Y:S01]  /*11960*/  IMAD.WIDE.U32 R216, R216, 0x1000000, RZ ;  /* 0x01000000d8d87825 */ /* 0x000fe200078e00ff */
[----:B------:R-:W-:Y:S02]  /*11970*/  SEL R219, RZ, 0x1, P3 ;  /* 0x00000001ffdb7807 */ /* 0x000fe40001800000 */
[----:B------:R-:W-:Y:S01]  /*11980*/  FSEL R15, R15, RZ, !P2 ;  /* 0x000000ff0f0f7208 */ /* 0x000fe20005000000 */
[----:B------:R-:W-:Y:S01]  /*11990*/  IMAD.WIDE.U32 R220, R220, 0x100, RZ ;  /* 0x00000100dcdc7825 */ /* 0x000fe200078e00ff */
[----:B------:R-:W-:-:S02]  /*119a0*/  LOP3.LUT R217, R217, R218, R219, 0xfe, !PT ;  /* 0x000000dad9d97212 */ /* 0x000fc400078efedb */
[----:B------:R-:W-:Y:S01]  /*119b0*/  SEL R218, RZ, 0x1, P4 ;  /* 0x00000001ffda7807 */ /* 0x000fe20002000000 */
[----:B------:R-:W-:Y:S01]  /*119c0*/  FMUL.FTZ R15, R79, R15 ;  /* 0x0000000f4f0f7220 */ /* 0x000fe20000410000 */
[----:B------:R-:W-:Y:S02]  /*119d0*/  LOP3.LUT P6, RZ, R226, 0x8, RZ, 0xc0, !PT ;  /* 0x00000008e2ff7812 */ /* 0x000fe400078cc0ff */
[----:B------:R-:W-:Y:S01]  /*119e0*/  IADD3 R229, R227, 0x300, RZ ;  /* 0x00000300e3e57810 */ /* 0x000fe20007ffe0ff */
[----:B------:R-:W-:-:S04]  /*119f0*/  IMAD.WIDE.U32 R218, R218, 0x10000, RZ ;  /* 0x00010000dada7825 */ /* 0x000fc800078e00ff */
[----:B------:R-:W-:Y:S01]  /*11a00*/  @P0 FADD.FTZ R15, R63, R15 ;  /* 0x0000000f3f0f0221 */ /* 0x000fe20000010000 */
[----:B------:R-:W-:Y:S02]  /*11a10*/  LOP3.LUT R218, R220, R216, R218, 0xfe, !PT ;  /* 0x000000d8dcda7212 */ /* 0x000fe400078efeda */
[----:B------:R-:W-:Y:S01]  /*11a20*/  LOP3.LUT R219, R221, R217, R219, 0xfe, !PT ;  /* 0x000000d9dddb7212 */ /* 0x000fe200078efedb */
[----:B------:R-:W-:Y:S01]  /*11a30*/  IMAD.WIDE.U32 R216, R228, 0x20, R234 ;  /* 0x00000020e4d87825 */ /* 0x000fe200078e00ea */
        /* <DEDUP_REMOVED lines=24> */
.L_x_39177:
[----:B------:R-:W-:-:S07]  /*11bc0*/  IMAD.MOV.U32 R216, RZ, RZ, R8 ;  /* 0x000000ffffd87224 */ /* 0x000fce00078e0008 */
.L_x_39178:
[----:B------:R-:W-:Y:S05]  /*11bd0*/  BSYNC B0 ;  /* 0x0000000000007941 */ /* 0x000fea0003800000 */
.L_x_39176:
        /* <DEDUP_REMOVED lines=16> */
.L_x_39182:
[----:B------:R-:W-:Y:S05]  /*11ce0*/  BSYNC B1 ;  /* 0x0000000000017941 */ /* 0x000fea0003800000 */
.L_x_39181:
        /* <DEDUP_REMOVED lines=44> */
.L_x_39180:
[----:B------:R-:W-:Y:S05]  /*11fb0*/  BSYNC B0 ;  /* 0x0000000000007941 */ /* 0x000fea0003800000 */
.L_x_39179:
[----:B------:R-:W-:Y:S01]  /*11fc0*/  I2FP.F32.U32 R216, R216 ;  /* 0x000000d800d87245 */ /* 0x000fe20000201000 */
[----:B------:R-:W-:Y:S01]  /*11fd0*/  BSSY B0, `(.L_x_39183) ;  /* 0x0000017000007945 */ /* 0x000fe20003800000 */
[----:B------:R-:W-:Y:S02]  /*11fe0*/  LOP3.LUT R226, R226, 0xfffffffb, RZ, 0xc0, !PT ;  /* 0xfffffffbe2e27812 */ /* 0x000fe400078ec0ff */
[----:B------:R-:W-:Y:S01]  /*11ff0*/  IADD3 R218, R219, 0x1, RZ ;  /* 0x00000001dbda7810 */ /* 0x000fe20007ffe0ff */
[----:B------:R-:W-:-:S05]  /*12000*/  FFMA.FTZ R216, R216, R240, 1.1641532182693481445e-10 ;  /* 0x2f000000d8d87423 */ /* 0x000fca00000100f0 */
[----:B------:R-:W-:Y:S01]  /*12010*/  FSETP.GTU.FTZ.AND P1, PT, R216, R243, PT ;  /* 0x000000f3d800720b */ /* 0x000fe20003f3c000 */
[----:B-----5:R-:W-:-:S05]  /*12020*/  HADD2.F32 R216, -RZ, R220.H0_H0 ;  /* 0x200000dcffd87230 */ /* 0x020fca0000004100 */
        /* <DEDUP_REMOVED lines=16> */
.L_x_39184:
[----:B------:R-:W-:-:S07]  /*12130*/  IMAD.MOV.U32 R217, RZ, RZ, R8 ;  /* 0x000000ffffd97224 */ /* 0x000fce00078e0008 */
.L_x_39185:
[----:B------:R-:W-:Y:S05]  /*12140*/  BSYNC B0 ;  /* 0x0000000000007941 */ /* 0x000fea0003800000 */
.L_x_39183:
        /* <DEDUP_REMOVED lines=16> */
.L_x_39189:
[----:B------:R-:W-:Y:S05]  /*12250*/  BSYNC B1 ;  /* 0x0000000000017941 */ /* 0x000fea0003800000 */
.L_x_39188:
        /* <DEDUP_REMOVED lines=44> */
.L_x_39187:
[----:B------:R-:W-:Y:S05]  /*12520*/  BSYNC B0 ;  /* 0x0000000000007941 */ /* 0x000fea0003800000 */
.L_x_39186:
        /* <DEDUP_REMOVED lines=23> */
.L_x_39191:
[----:B------:R-:W-:-:S07]  /*126a0*/  IMAD.MOV.U32 R220, RZ, RZ, R8 ;  /* 0x000000ffffdc7224 */ /* 0x000fce00078e0008 */
.L_x_39192:
[----:B------:R-:W-:Y:S05]  /*126b0*/  BSYNC B0 ;  /* 0x0000000000007941 */ /* 0x000fea0003800000 */
.L_x_39190:
        /* <DEDUP_REMOVED lines=16> */
.L_x_39196:
[----:B------:R-:W-:Y:S05]  /*127c0*/  BSYNC B1 ;  /* 0x0000000000017941 */ /* 0x000fea0003800000 */
.L_x_39195:
        /* <DEDUP_REMOVED lines=44> */
.L_x_39194:
[----:B------:R-:W-:Y:S05]  /*12a90*/  BSYNC B0 ;  /* 0x0000000000007941 */ /* 0x000fea0003800000 */
.L_x_39193:
        /* <DEDUP_REMOVED lines=21> */
.L_x_39198:
[----:B------:R-:W-:-:S07]  /*12bf0*/  IMAD.MOV.U32 R219, RZ, RZ, R8 ;  /* 0x000000ffffdb7224 */ /* 0x000fce00078e0008 */
.L_x_39199:
[----:B------:R-:W-:Y:S05]  /*12c00*/  BSYNC B0 ;  /* 0x0000000000007941 */ /* 0x000fea0003800000 */
.L_x_39197:
        /* <DEDUP_REMOVED lines=16> */
.L_x_39203:
[----:B------:R-:W-:Y:S05]  /*12d10*/  BSYNC B1 ;  /* 0x0000000000017941 */ /* 0x000fea0003800000 */
.L_x_39202:
        /* <DEDUP_REMOVED lines=44> */
.L_x_39201:
[----:B------:R-:W-:Y:S05]  /*12fe0*/  BSYNC B0 ;  /* 0x0000000000007941 */ /* 0x000fea0003800000 */
.L_x_39200:
        /* <DEDUP_REMOVED lines=21> */
.L_x_39205:
[----:B------:R-:W-:-:S07]  /*13140*/  IMAD.MOV.U32 R231, RZ, RZ, R8 ;  /* 0x000000ffffe77224 */ /* 0x000fce00078e0008 */
.L_x_39206:
[----:B------:R-:W-:Y:S05]  /*13150*/  BSYNC B0 ;  /* 0x0000000000007941 */ /* 0x000fea0003800000 */
.L_x_39204:
        /* <DEDUP_REMOVED lines=16> */
.L_x_39210:
[----:B------:R-:W-:Y:S05]  /*13260*/  BSYNC B1 ;  /* 0x0000000000017941 */ /* 0x000fea0003800000 */
.L_x_39209:
        /* <DEDUP_REMOVED lines=44> */
.L_x_39208:
[----:B------:R-:W-:Y:S05]  /*13530*/  BSYNC B0 ;  /* 0x0000000000007941 */ /* 0x000fea0003800000 */
.L_x_39207:
        /* <DEDUP_REMOVED lines=21> */
.L_x_39212:
[----:B------:R-:W-:-:S07]  /*13690*/  IMAD.MOV.U32 R221, RZ, RZ, R8 ;  /* 0x000000ffffdd7224 */ /* 0x000fce00078e0008 */
.L_x_39213:
[----:B------:R-:W-:Y:S05]  /*136a0*/  BSYNC B0 ;  /* 0x0000000000007941 */ /* 0x000fea0003800000 */
.L_x_39211:
        /* <DEDUP_REMOVED lines=16> */
.L_x_39217:
[----:B------:R-:W-:Y:S05]  /*137b0*/  BSYNC B1 ;  /* 0x0000000000017941 */ /* 0x000fea0003800000 */
.L_x_39216:
        /* <DEDUP_REMOVED lines=44> */
.L_x_39215:
[----:B------:R-:W-:Y:S05]  /*13a80*/  BSYNC B0 ;  /* 0x0000000000007941 */ /* 0x000fea0003800000 */
.L_x_39214:
        /* <DEDUP_REMOVED lines=21> */
.L_x_39219:
[----:B------:R-:W-:-:S07]  /*13be0*/  IMAD.MOV.U32 R222, RZ, RZ, R8 ;  /* 0x000000ffffde7224 */ /* 0x000fce00078e0008 */
.L_x_39220:
[----:B------:R-:W-:Y:S05]  /*13bf0*/  BSYNC B0 ;  /* 0x0000000000007941 */ /* 0x000fea0003800000 */
.L_x_39218:
        /* <DEDUP_REMOVED lines=16> */
.L_x_39224:
[----:B------:R-:W-:Y:S05]  /*13d00*/  BSYNC B1 ;  /* 0x0000000000017941 */ /* 0x000fea0003800000 */
.L_x_39223:
        /* <DEDUP_REMOVED lines=44> */
.L_x_39222:
[----:B------:R-:W-:Y:S05]  /*13fd0*/  BSYNC B0 ;  /* 0x0000000000007941 */ /* 0x000fea0003800000 */
.L_x_39221:
        /* <DEDUP_REMOVED lines=21> */
.L_x_39226:
[----:B------:R-:W-:-:S07]  /*14130*/  IMAD.MOV.U32 R231, RZ, RZ, R8 ;  /* 0x000000ffffe77224 */ /* 0x000fce00078e0008 */
.L_x_39227:
[----:B------:R-:W-:Y:S05]  /*14140*/  BSYNC B0 ;  /* 0x0000000000007941 */ /* 0x000fea0003800000 */
.L_x_39225:
        /* <DEDUP_REMOVED lines=19> */
.L_x_39231:
[----:B------:R-:W-:Y:S05]  /*14280*/  BSYNC B1 ;  /* 0x0000000000017941 */ /* 0x000fea0003800000 */
.L_x_39230:
        /* <DEDUP_REMOVED lines=44> */
.L_x_39229:
[----:B------:R-:W-:Y:S05]  /*14550*/  BSYNC B0 ;  /* 0x0000000000007941 */ /* 0x000fea0003800000 */
.L_x_39228:
[----:B------:R-:W-:Y:S01]  /*14560*/  HADD2.F32 R223, -RZ, R223.H1_H1 ;  /* 0x300000dfffdf7230 */ /* 0x000fe20000004100 */
[----:B------:R-:W-:Y:S01]  /*14570*/  I2FP.F32.U32 R231, R231 ;  /* 0x000000e700e77245 */ /* 0x000fe20000201000 */
[----:B------:R-:W0:Y:S01]  /*14580*/  S2R R252, SR_TID.X ;  /* 0x0000000000fc7919 */ /* 0x000e220000002100 */
[----:B------:R-:W-:Y:S01]  /*14590*/  SEL R232, RZ, 0x10000, P5 ;  /* 0x00010000ffe87807 */ /* 0x000fe20002800000 */
[----:B------:R-:W-:Y:S01]  /*145a0*/  UMOV UR8, 0xffffffff ;  /* 0xffffffff00087882 */ /* 0x000fe20000000000 */
[----:B------:R-:W-:Y:S01]  /*145b0*/  FMUL.FTZ R223, R223, R230 ;  /* 0x000000e6dfdf7220 */ /* 0x000fe20000410000 */
[----:B------:R-:W-:Y:S01]  /*145c0*/  FFMA.FTZ R231, R231, R240, 1.1641532182693481445e-10 ;  /* 0x2f000000e7e77423 */ /* 0x000fe200000100f0 */
[----:B------:R-:W-:Y:S02]  /*145d0*/  LOP3.LUT P5, RZ, R226, 0x2, RZ, 0xc0, !PT ;  /* 0x00000002e2ff7812 */ /* 0x000fe400078ac0ff */
[----:B------:R-:W-:Y:S02]  /*145e0*/  FMUL.FTZ R223, R223, R241 ;  /* 0x000000f1dfdf7220 */ /* 0x000fe40000410000 */
[----:B------:R-:W1:Y:S01]  /*145f0*/  LDC.64 R240, c[0x0][0x238] ;  /* 0x00008e00fff07b82 */ /* 0x000e620000000a00 */
[----:B------:R-:W-:-:S04]  /*14600*/  FSETP.GTU.FTZ.AND P6, PT, R231, R243, PT ;  /* 0x000000f3e700720b */ /* 0x000fc80003fdc000 */
[----:B------:R-:W-:-:S05]  /*14610*/  FSEL R223, R223, RZ, !P6 ;  /* 0x000000ffdfdf7208 */ /* 0x000fca0007000000 */
[----:B------:R-:W-:-:S04]  /*14620*/  FMUL.FTZ R223, R71, R223 ;  /* 0x000000df47df7220 */ /* 0x000fc80000410000 */
[----:B------:R-:W-:Y:S01]  /*14630*/  @P0 FADD.FTZ R223, R63, R223 ;  /* 0x000000df3fdf0221 */ /* 0x000fe20000010000 */
[----:B------:R-:W-:Y:S02]  /*14640*/  LOP3.LUT P0, RZ, R226, 0x4, RZ, 0xc0, !PT ;  /* 0x00000004e2ff7812 */ /* 0x000fe4000780c0ff */
[----:B0-----:R-:W-:Y:S01]  /*14650*/  SHF.R.U32.HI R243, RZ, 0x5, R252 ;  /* 0x00000005fff37819 */ /* 0x001fe200000116fc */
[----:B-1----:R-:W-:Y:S01]  /*14660*/  IMAD.WIDE.U32 R230, R229, 0x20, R240 ;  /* 0x00000020e5e67825 */ /* 0x002fe200078e00f0 */
[----:B------:R-:W-:-:S04]  /*14670*/  SEL R240, RZ, 0x1, P2 ;  /* 0x00000001fff07807 */ /* 0x000fc80001000000 */
[----:B------:R-:W-:Y:S01]  /*14680*/  STG.E.128 desc[UR4][R230.64], R216 ;  /* 0x000000d8e6007986 */ /* 0x000fe2000c101d04 */
[----:B------:R-:W-:-:S03]  /*14690*/  IMAD.WIDE.U32 R240, R240, 0x1000000, RZ ;  /* 0x01000000f0f07825 */ /* 0x000fc600078e00ff */
[----:B------:R0:W-:Y:S02]  /*146a0*/  STG.E.128 desc[UR4][R230.64+0x10], R220 ;  /* 0x000010dce6007986 */ /* 0x0001e4000c101d04 */
        /* <DEDUP_REMOVED lines=12> */
[----:B------:R-:W-:Y:S02]  /*14770*/  SEL R232, RZ, 0x1, P0 ;  /* 0x00000001ffe87807 */ /* 0x000fe40000000000 */
[----:B------:R-:W-:Y:S02]  /*14780*/  LOP3.LUT R231, R231, R235, R233, 0xfe, !PT ;  /* 0x000000ebe7e77212 */ /* 0x000fe400078efee9 */
[----:B------:R-:W-:Y:S02]  /*14790*/  LOP3.LUT R230, R230, R232, RZ, 0xfc, !PT ;  /* 0x000000e8e6e67212 */ /* 0x000fe400078efcff */
[----:B------:R-:W-:Y:S01]  /*147a0*/  LOP3.LUT P0, RZ, R242, 0xff, RZ, 0xc0, !PT ;  /* 0x000000fff2ff7812 */ /* 0x000fe2000780c0ff */
[----:B0-----:R-:W-:-:S05]  /*147b0*/  IMAD.WIDE.U32 R232, R229, 0x8, R240 ;  /* 0x00000008e5e87825 */ /* 0x001fca00078e00f0 */
[----:B------:R0:W-:Y:S02]  /*147c0*/  STG.E.64 desc[UR4][R232.64], R230 ;  /* 0x000000e6e8007986 */ /* 0x0001e4000c101b04 */
[----:B0-----:R-:W-:Y:S01]  /*147d0*/  FADD.FTZ R230, RZ, R56 ;  /* 0x00000038ffe67221 */ /* 0x001fe20000010000 */
        /* <DEDUP_REMOVED lines=190> */
.L_x_39244:
        /* <DEDUP_REMOVED lines=119> */
[----:B------:R-:W-:-:S02]  /*15b30*/  FADD.FTZ R22, R22, -R230 ;  /* 0x800000e616167221 */ /* 0x000fc40000010000 */
[----:B------:R-:W-:Y:S01]  /*15b40*/  FFMA.FTZ R41, R153, R41, R197 ;  /* 0x0000002999297223 */ /* 0x000fe200000100c5 */
        /* <DEDUP_REMOVED lines=26> */
[----:B------:R-:W-:Y:S01]  /*15cf0*/  FFMA.FTZ R32, R144, R32, R188 ;  /* 0x0000002090207223 */ /* 0x000fe200000100bc */
[----:B------:R-:W-:Y:S01]  /*15d00*/  FFMA.FTZ R33, R145, R33, R189 ;  /* 0x0000002191217223 */ /* 0x000fe200000100bd */
[----:B------:R-:W-:Y:S01]  /*15d10*/  FMUL.FTZ R24, R232, R24 ;  /* 0x00000018e8187220 */ /* 0x000fe20000410000 */
[----:B------:R-:W-:Y:S01]  /*15d20*/  FFMA.FTZ R34, R146, R34, R190 ;  /* 0x0000002292227223 */ /* 0x000fe200000100be */
[----:B------:R-:W-:Y:S01]  /*15d30*/  FFMA.FTZ R35, R147, R35, R191 ;  /* 0x0000002393237223 */ /* 0x000fe200000100bf */
        /* <DEDUP_REMOVED lines=11> */
[----:B------:R-:W-:Y:S01]  /*15df0*/  F2FP.F16.F32.PACK_AB R23, R23, R22 ;  /* 0x000000161717723e */ /* 0x000fe200000000ff */
[C---:B------:R-:W-:Y:S01]  /*15e00*/  FMUL.FTZ R28, R232.reuse, R28 ;  /* 0x0000001ce81c7220 */ /* 0x040fe20000410000 */
[C---:B------:R-:W-:Y:S01]  /*15e10*/  FMUL.FTZ R29, R232.reuse, R29 ;  /* 0x0000001de81d7220 */ /* 0x040fe20000410000 */
[C---:B------:R-:W-:Y:S01]  /*15e20*/  FMUL.FTZ R30, R232.reuse, R30 ;  /* 0x0000001ee81e7220 */ /* 0x040fe20000410000 */
[----:B------:R-:W-:Y:S01]  /*15e30*/  FMUL.FTZ R31, R232, R31 ;  /* 0x0000001fe81f7220 */ /* 0x000fe20000410000 */
[----:B------:R-:W-:Y:S01]  /*15e40*/  FFMA.FTZ R26, R138, R26, R182 ;  /* 0x0000001a8a1a7223 */ /* 0x000fe200000100b6 */
[----:B------:R-:W-:Y:S01]  /*15e50*/  FFMA.FTZ R25, R137, R25, R181 ;  /* 0x0000001989197223 */ /* 0x000fe200000100b5 */
[----:B------:R-:W-:Y:S01]  /*15e60*/  FFMA.FTZ R16, R128, R16, R172 ;  /* 0x0000001080107223 */ /* 0x000fe200000100ac */
[----:B------:R-:W-:Y:S01]  /*15e70*/  IADD3 R0, R0, UR14, RZ ;  /* 0x0000000e00007c10 */ /* 0x000fe2000fffe0ff */
[----:B-----5:R-:W-:Y:S01]  /*15e80*/  FFMA.FTZ R58, R241, R58, R214 ;  /* 0x0000003af13a7223 */ /* 0x020fe200000100d6 */
[----:B------:R-:W-:Y:S01]  /*15e90*/  FFMA.FTZ R55, R231, R55, R211 ;  /* 0x00000037e7377223 */ /* 0x000fe200000100d3 */
[----:B------:R-:W-:-:S05]  /*15ea0*/  FFMA.FTZ R54, R233, R54, R210 ;  /* 0x00000036e9367223 */ /* 0x000fca00000100d2 */
[----:B------:R-:W-:Y:S01]  /*15eb0*/  F2FP.F16.F32.PACK_AB R55, R55, R54 ;  /* 0x000000363737723e */ /* 0x000fe200000000ff */
[----:B------:R-:W-:Y:S01]  /*15ec0*/  FADD.FTZ R54, R56, -R230 ;  /* 0x800000e638367221 */ /* 0x000fe20000010000 */
[----:B------:R-:W-:-:S03]  /*15ed0*/  FMUL.FTZ R56, R232, R52 ;  /* 0x00000034e8387220 */ /* 0x000fc60000410000 */
[----:B------:R-:W-:-:S04]  /*15ee0*/  FMUL.FTZ R54, R232, R54 ;  /* 0x00000036e8367220 */ /* 0x000fc80000410000 */
[----:B------:R-:W-:Y:S01]  /*15ef0*/  FFMA.FTZ R52, R235, R54, R212 ;  /* 0x00000036eb347223 */ /* 0x000fe200000100d4 */
[----:B------:R-:W-:Y:S01]  /*15f00*/  FFMA.FTZ R54, R240, R56, R208 ;  /* 0x00000038f0367223 */ /* 0x000fe200000100d0 */
[----:B------:R-:W-:-:S03]  /*15f10*/  LEA R56, P1, R227, UR12, 0x4 ;  /* 0x0000000ce3387c11 */ /* 0x000fc6000f8220ff */
[----:B------:R-:W-:Y:S02]  /*15f20*/  F2FP.F16.F32.PACK_AB R52, R57, R52 ;  /* 0x000000343934723e */ /* 0x000fe400000000ff */
[----:B------:R-:W-:Y:S02]  /*15f30*/  F2FP.F16.F32.PACK_AB R54, R53, R54 ;  /* 0x000000363536723e */ /* 0x000fe400000000ff */
[----:B------:R-:W-:Y:S02]  /*15f40*/  F2FP.F16.F32.PACK_AB R53, R59, R58 ;  /* 0x0000003a3b35723e */ /* 0x000fe400000000ff */
[----:B------:R-:W-:Y:S01]  /*15f50*/  LEA.HI.X R57, R227, UR13, RZ, 0x4, P1 ;  /* 0x0000000de3397c11 */ /* 0x000fe200088f24ff */
[----:B------:R-:W-:-:S04]  /*15f60*/  FADD.FTZ R59, R46, -R230 ;  /* 0x800000e62e3b7221 */ /* 0x000fc80000010000 */
[----:B------:R0:W-:Y:S01]  /*15f70*/  STG.E.128 desc[UR4][R56.64], R52 ;  /* 0x0000003438007986 */ /* 0x0001e2000c101d04 */
[C---:B------:R-:W-:Y:S01]  /*15f80*/  FMUL.FTZ R59, R232.reuse, R59 ;  /* 0x0000003be83b7220 */ /* 0x040fe20000410000 */
[----:B------:R-:W-:Y:S01]  /*15f90*/  FMUL.FTZ R46, R232, R47 ;  /* 0x0000002fe82e7220 */ /* 0x000fe20000410000 */
[----:B------:R-:W-:Y:S02]  /*15fa0*/  FADD.FTZ R227, R50, -R230 ;  /* 0x800000e632e37221 */ /* 0x000fe40000010000 */
[----:B------:R-:W-:Y:S01]  /*15fb0*/  FFMA.FTZ R47, R158, R59, R202 ;  /* 0x0000003b9e2f7223 */ /* 0x000fe200000100ca */
[----:B------:R-:W-:Y:S01]  /*15fc0*/  FFMA.FTZ R46, R159, R46, R203 ;  /* 0x0000002e9f2e7223 */ /* 0x000fe200000100cb */
[----:B0-----:R-:W0:Y:S01]  /*15fd0*/  LDC.64 R56, c[0x0][0x2b8] ;  /* 0x0000ae00ff387b82 */ /* 0x001e220000000a00 */
[----:B------:R-:W-:-:S03]  /*15fe0*/  FADD.FTZ R59, R48, -R230 ;  /* 0x800000e6303b7221 */ /* 0x000fc60000010000 */
[----:B------:R-:W-:Y:S01]  /*15ff0*/  F2FP.F16.F32.PACK_AB R47, R46, R47 ;  /* 0x0000002f2e2f723e */ /* 0x000fe200000000ff */
[C---:B------:R-:W-:Y:S01]  /*16000*/  FMUL.FTZ R48, R232.reuse, R45 ;  /* 0x0000002de8307220 */ /* 0x040fe20000410000 */
[C---:B------:R-:W-:Y:S01]  /*16010*/  FMUL.FTZ R227, R232.reuse, R227 ;  /* 0x000000e3e8e37220 */ /* 0x040fe20000410000 */
[----:B------:R-:W-:Y:S01]  /*16020*/  FMUL.FTZ R46, R232, R51 ;  /* 0x00000033e82e7220 */ /* 0x000fe20000410000 */
[----:B------:R-:W-:Y:S01]  /*16030*/  FADD.FTZ R53, R44, -R230 ;  /* 0x800000e62c357221 */ /* 0x000fe20000010000 */
[----:B------:R-:W-:Y:S01]  /*16040*/  FFMA.FTZ R50, R157, R48, R201 ;  /* 0x000000309d327223 */ /* 0x000fe200000100c9 */
[----:B------:R-:W-:Y:S01]  /*16050*/  FFMA.FTZ R45, R238, R227, R206 ;  /* 0x000000e3ee2d7223 */ /* 0x000fe200000100ce */
[----:B------:R-:W-:Y:S01]  /*16060*/  FFMA.FTZ R48, R239, R46, R207 ;  /* 0x0000002eef307223 */ /* 0x000fe200000100cf */
[C---:B------:R-:W-:Y:S01]  /*16070*/  FMUL.FTZ R53, R232.reuse, R53 ;  /* 0x00000035e8357220 */ /* 0x040fe20000410000 */
[----:B------:R-:W-:-:S03]  /*16080*/  FMUL.FTZ R44, R232, R49 ;  /* 0x00000031e82c7220 */ /* 0x000fc60000410000 */
[----:B------:R-:W-:Y:S01]  /*16090*/  F2FP.F16.F32.PACK_AB R45, R48, R45 ;  /* 0x0000002d302d723e */ /* 0x000fe200000000ff */
[----:B------:R-:W-:Y:S01]  /*160a0*/  FFMA.FTZ R53, R156, R53, R200 ;  /* 0x000000359c357223 */ /* 0x000fe200000100c8 */
[C---:B------:R-:W-:Y:S01]  /*160b0*/  FMUL.FTZ R59, R232.reuse, R59 ;  /* 0x0000003be83b7220 */ /* 0x040fe20000410000 */
[----:B------:R-:W-:Y:S01]  /*160c0*/  FMUL.FTZ R51, R232, R12 ;  /* 0x0000000ce8337220 */ /* 0x000fe20000410000 */
[----:B0-----:R-:W-:-:S04]  /*160d0*/  IMAD.WIDE.U32 R48, R10, 0x10, R56 ;  /* 0x000000100a307825 */ /* 0x001fc800078e0038 */
[----:B------:R-:W-:Y:S01]  /*160e0*/  FADD.FTZ R10, R40, -R230 ;  /* 0x800000e6280a7221 */ /* 0x000fe20000010000 */
[----:B------:R-:W-:Y:S01]  /*160f0*/  F2FP.F16.F32.PACK_AB R46, R50, R53 ;  /* 0x00000035322e723e */ /* 0x000fe200000000ff */
[C---:B------:R-:W-:Y:S02]  /*16100*/  FMUL.FTZ R53, R232.reuse, R14 ;  /* 0x0000000ee8357220 */ /* 0x040fe40000410000 */
        /* <DEDUP_REMOVED lines=14> */
[----:B------:R-:W-:Y:S01]  /*161f0*/  IMAD.WIDE.U32 R36, R11, 0x10, R56 ;  /* 0x000000100b247825 */ /* 0x000fe200078e0038 */
[----:B------:R-:W-:Y:S02]  /*16200*/  F2FP.F16.F32.PACK_AB R13, R12, R13 ;  /* 0x0000000d0c0d723e */ /* 0x000fe400000000ff */
[----:B------:R-:W-:Y:S01]  /*16210*/  F2FP.F16.F32.PACK_AB R12, R41, R10 ;  /* 0x0000000a290c723e */ /* 0x000fe200000000ff */
[----:B------:R-:W-:Y:S04]  /*16220*/  STG.E.128 desc[UR4][R48.64], R44 ;  /* 0x0000002c30007986 */ /* 0x000fe8000c101d04 */
[----:B------:R0:W-:Y:S01]  /*16230*/  STG.E.128 desc[UR4][R36.64], R12 ;  /* 0x0000000c24007986 */ /* 0x0001e2000c101d04 */
[--C-:B------:R-:W-:Y:S01]  /*16240*/  FADD.FTZ R40, R216, -R230.reuse ;  /* 0x800000e6d8287221 */ /* 0x100fe20000010000 */
[----:B------:R-:W-:Y:S01]  /*16250*/  FADD.FTZ R50, R223, -R230 ;  /* 0x800000e6df327221 */ /* 0x000fe20000010000 */
[----:B------:R-:W-:Y:S01]  /*16260*/  FFMA.FTZ R38, R140, R28, R184 ;  /* 0x0000001c8c267223 */ /* 0x000fe200000100b8 */
[----:B------:R-:W-:Y:S01]  /*16270*/  FFMA.FTZ R41, R142, R30, R186 ;  /* 0x0000001e8e297223 */ /* 0x000fe200000100ba */
[C---:B------:R-:W-:Y:S01]  /*16280*/  FMUL.FTZ R40, R232.reuse, R40 ;  /* 0x00000028e8287220 */ /* 0x040fe20000410000 */
[----:B------:R-:W-:Y:S01]  /*16290*/  FMUL.FTZ R50, R232, R50 ;  /* 0x00000032e8327220 */ /* 0x000fe20000410000 */
[----:B------:R-:W-:Y:S01]  /*162a0*/  FFMA.FTZ R42, R143, R31, R187 ;  /* 0x0000001f8f2a7223 */ /* 0x000fe200000100bb */
[----:B0-----:R-:W-:Y:S01]  /*162b0*/  FFMA.FTZ R37, R133, R21, R177 ;  /* 0x0000001585257223 */ /* 0x001fe200000100b1 */
[--C-:B------:R-:W-:Y:S01]  /*162c0*/  FADD.FTZ R47, R220, -R230.reuse ;  /* 0x800000e6dc2f7221 */ /* 0x100fe20000010000 */
[--C-:B------:R-:W-:Y:S01]  /*162d0*/  FADD.FTZ R48, R221, -R230.reuse ;  /* 0x800000e6dd307221 */ /* 0x100fe20000010000 */
[--C-:B------:R-:W-:Y:S01]  /*162e0*/  FADD.FTZ R44, R217, -R230.reuse ;  /* 0x800000e6d92c7221 */ /* 0x100fe20000010000 */
[--C-:B------:R-:W-:Y:S01]  /*162f0*/  FADD.FTZ R45, R218, -R230.reuse ;  /* 0x800000e6da2d7221 */ /* 0x100fe20000010000 */
[----:B------:R-:W-:Y:S01]  /*16300*/  F2FP.F16.F32.PACK_AB R22, R37, R20 ;  /* 0x000000142516723e */ /* 0x000fe200000000ff */
[--C-:B------:R-:W-:Y:S01]  /*16310*/  FADD.FTZ R46, R219, -R230.reuse ;  /* 0x800000e6db2e7221 */ /* 0x100fe20000010000 */
[----:B------:R-:W-:Y:S01]  /*16320*/  FADD.FTZ R49, R222, -R230 ;  /* 0x800000e6de317221 */ /* 0x000fe20000010000 */
        /* <DEDUP_REMOVED lines=40> */
[----:B------:R-:W-:Y:S02]  /*165b0*/  F2FP.F16.F32.PACK_AB R25, R46, R25 ;  /* 0x000000192e19723e */ /* 0x000fe400000000ff */
[----:B------:R-:W-:-:S02]  /*165c0*/  LEA.HI.X R33, R229, UR13, RZ, 0x4, P1 ;  /* 0x0000000de5217c11 */ /* 0x000fc400088f24ff */
        /* <DEDUP_REMOVED lines=9> */
.L_x_39232:
[----:B------:R-:W-:Y:S01]  /*16660*/  HFMA2.MMA R231, -RZ, RZ, 0, 5.9604644775390625e-08 ;  /* 0x00000001ffe77435 */ /* 0x000fe200000001ff */
[----:B------:R-:W-:Y:S01]  /*16670*/  IMAD.MOV.U32 R242, RZ, RZ, R230 ;  /* 0x000000fffff27224 */ /* 0x000fe200078e00e6 */
[----:B------:R-:W-:Y:S01]  /*16680*/  MOV R233, 0x1f ;  /* 0x0000001f00e97802 */ /* 0x000fe20000000f00 */
[----:B------:R-:W-:-:S08]  /*16690*/  IMAD.MOV.U32 R235, RZ, RZ, -0x1 ;  /* 0xffffffffffeb7424 */ /* 0x000fd000078e00ff */
[----:B------:R-:W-:Y:S05]  /*166a0*/  WARPSYNC.COLLECTIVE R235, `(.L_x_39234) ;  /* 0x00000000eb087348 */ /* 0x000fea0003c00000 */
[----:B------:R0:W1:Y:S02]  /*166b0*/  SHFL.BFLY P2, R241, R242, R231, R233 ;  /* 0x0c0000e7f2f17389 */ /* 0x00006400000400e9 */
[----:B01----:R-:W-:Y:S01]  /*166c0*/  ENDCOLLECTIVE ;  /* 0x000000000000791b */ /* 0x003fe20003800000 */
.L_x_39234:
[----:B------:R-:W-:-:S05]  /*166d0*/  MOV R231, R241 ;  /* 0x000000f100e77202 */ /* 0x000fca0000000f00 */
[----:B------:R-:W-:Y:S01]  /*166e0*/  FADD.FTZ R230, R230, R231 ;  /* 0x000000e7e6e67221 */ /* 0x000fe20000010000 */
[----:B------:R-:W-:-:S04]  /*166f0*/  IMAD.MOV.U32 R231, RZ, RZ, 0x2 ;  /* 0x00000002ffe77424 */ /* 0x000fc800078e00ff */
[----:B------:R-:W-:-:S07]  /*16700*/  MOV R242, R230 ;  /* 0x000000e600f27202 */ /* 0x000fce0000000f00 */
[----:B------:R-:W-:Y:S05]  /*16710*/  WARPSYNC.COLLECTIVE R235, `(.L_x_39235) ;  /* 0x00000000eb087348 */ /* 0x000fea0003c00000 */
[----:B------:R0:W1:Y:S02]  /*16720*/  SHFL.BFLY P2, R241, R242, R231, R233 ;  /* 0x0c0000e7f2f17389 */ /* 0x00006400000400e9 */
[----:B01----:R-:W-:Y:S01]  /*16730*/  ENDCOLLECTIVE ;  /* 0x000000000000791b */ /* 0x003fe20003800000 */
.L_x_39235:
[----:B------:R-:W-:-:S05]  /*16740*/  MOV R231, R241 ;  /* 0x000000f100e77202 */ /* 0x000fca0000000f00 */
[----:B------:R-:W-:Y:S01]  /*16750*/  FADD.FTZ R230, R230, R231 ;  /* 0x000000e7e6e67221 */ /* 0x000fe20000010000 */
[----:B------:R-:W-:-:S04]  /*16760*/  IMAD.MOV.U32 R231, RZ, RZ, 0x4 ;  /* 0x00000004ffe77424 */ /* 0x000fc800078e00ff */
[----:B------:R-:W-:-:S07]  /*16770*/  MOV R242, R230 ;  /* 0x000000e600f27202 */ /* 0x000fce0000000f00 */
[----:B------:R-:W-:Y:S05]  /*16780*/  WARPSYNC.COLLECTIVE R235, `(.L_x_39236) ;  /* 0x00000000eb087348 */ /* 0x000fea0003c00000 */
[----:B------:R0:W1:Y:S02]  /*16790*/  SHFL.BFLY P2, R241, R242, R231, R233 ;  /* 0x0c0000e7f2f17389 */ /* 0x00006400000400e9 */
[----:B01----:R-:W-:Y:S01]  /*167a0*/  ENDCOLLECTIVE ;  /* 0x000000000000791b */ /* 0x003fe20003800000 */
.L_x_39236:
[----:B------:R-:W-:-:S05]  /*167b0*/  MOV R231, R241 ;  /* 0x000000f100e77202 */ /* 0x000fca0000000f00 */
[----:B------:R-:W-:Y:S01]  /*167c0*/  FADD.FTZ R230, R230, R231 ;  /* 0x000000e7e6e67221 */ /* 0x000fe20000010000 */
[----:B------:R-:W-:-:S04]  /*167d0*/  IMAD.MOV.U32 R231, RZ, RZ, 0x8 ;  /* 0x00000008ffe77424 */ /* 0x000fc800078e00ff */
[----:B------:R-:W-:-:S07]  /*167e0*/  MOV R242, R230 ;  /* 0x000000e600f27202 */ /* 0x000fce0000000f00 */
[----:B------:R-:W-:Y:S05]  /*167f0*/  WARPSYNC.COLLECTIVE R235, `(.L_x_39237) ;  /* 0x00000000eb087348 */ /* 0x000fea0003c00000 */
[----:B------:R0:W1:Y:S02]  /*16800*/  SHFL.BFLY P2, R241, R242, R231, R233 ;  /* 0x0c0000e7f2f17389 */ /* 0x00006400000400e9 */
[----:B01----:R-:W-:Y:S01]  /*16810*/  ENDCOLLECTIVE ;  /* 0x000000000000791b */ /* 0x003fe20003800000 */
.L_x_39237:
[----:B------:R-:W-:-:S05]  /*16820*/  MOV R231, R241 ;  /* 0x000000f100e77202 */ /* 0x000fca0000000f00 */
[----:B------:R-:W-:Y:S01]  /*16830*/  FADD.FTZ R230, R230, R231 ;  /* 0x000000e7e6e67221 */ /* 0x000fe20000010000 */
[----:B------:R-:W-:-:S04]  /*16840*/  IMAD.MOV.U32 R231, RZ, RZ, 0x10 ;  /* 0x00000010ffe77424 */ /* 0x000fc800078e00ff */
[----:B------:R-:W-:-:S07]  /*16850*/  MOV R242, R230 ;  /* 0x000000e600f27202 */ /* 0x000fce0000000f00 */
[----:B------:R-:W-:Y:S05]  /*16860*/  WARPSYNC.COLLECTIVE R235, `(.L_x_39238) ;  /* 0x00000000eb087348 */ /* 0x000fea0003c00000 */
[----:B------:R0:W1:Y:S02]  /*16870*/  SHFL.BFLY P2, R241, R242, R231, R233 ;  /* 0x0c0000e7f2f17389 */ /* 0x00006400000400e9 */
[----:B01----:R-:W-:Y:S01]  /*16880*/  ENDCOLLECTIVE ;  /* 0x000000000000791b */ /* 0x003fe20003800000 */
.L_x_39238:
        /* <DEDUP_REMOVED lines=121> */
.L_x_39239:
[----:B------:R-:W-:-:S05]  /*17020*/  MOV R231, R241 ;  /* 0x000000f100e77202 */ /* 0x000fca0000000f00 */
[----:B------:R-:W-:Y:S01]  /*17030*/  FADD.FTZ R240, R240, R231 ;  /* 0x000000e7f0f07221 */ /* 0x000fe20000010000 */
[----:B------:R-:W-:-:S03]  /*17040*/  HFMA2.MMA R231, -RZ, RZ, 0, 1.1920928955078125e-07 ;  /* 0x00000002ffe77435 */ /* 0x000fc600000001ff */
[----:B------:R-:W-:-:S08]  /*17050*/  IMAD.MOV.U32 R242, RZ, RZ, R240 ;  /* 0x000000fffff27224 */ /* 0x000fd000078e00f0 */
[----:B------:R-:W-:Y:S05]  /*17060*/  WARPSYNC.COLLECTIVE R235, `(.L_x_39240) ;  /* 0x00000000eb087348 */ /* 0x000fea0003c00000 */
[----:B------:R0:W1:Y:S02]  /*17070*/  SHFL.BFLY P2, R241, R242, R231, R233 ;  /* 0x0c0000e7f2f17389 */ /* 0x00006400000400e9 */
[----:B01----:R-:W-:Y:S01]  /*17080*/  ENDCOLLECTIVE ;  /* 0x000000000000791b */ /* 0x003fe20003800000 */
.L_x_39240:
[----:B------:R-:W-:-:S05]  /*17090*/  MOV R231, R241 ;  /* 0x000000f100e77202 */ /* 0x000fca0000000f00 */
[----:B------:R-:W-:Y:S01]  /*170a0*/  FADD.FTZ R240, R240, R231 ;  /* 0x000000e7f0f07221 */ /* 0x000fe20000010000 */
[----:B------:R-:W-:-:S03]  /*170b0*/  HFMA2.MMA R231, -RZ, RZ, 0, 2.384185791015625e-07 ;  /* 0x00000004ffe77435 */ /* 0x000fc600000001ff */
[----:B------:R-:W-:-:S08]  /*170c0*/  IMAD.MOV.U32 R242, RZ, RZ, R240 ;  /* 0x000000fffff27224 */ /* 0x000fd000078e00f0 */
[----:B------:R-:W-:Y:S05]  /*170d0*/  WARPSYNC.COLLECTIVE R235, `(.L_x_39241) ;  /* 0x00000000eb087348 */ /* 0x000fea0003c00000 */
[----:B------:R0:W1:Y:S02]  /*170e0*/  SHFL.BFLY P2, R241, R242, R231, R233 ;  /* 0x0c0000e7f2f17389 */ /* 0x00006400000400e9 */
[----:B01----:R-:W-:Y:S01]  /*170f0*/  ENDCOLLECTIVE ;  /* 0x000000000000791b */ /* 0x003fe20003800000 */
.L_x_39241:
[----:B------:R-:W-:-:S05]  /*17100*/  MOV R231, R241 ;  /* 0x000000f100e77202 */ /* 0x000fca0000000f00 */
[----:B------:R-:W-:Y:S01]  /*17110*/  FADD.FTZ R240, R240, R231 ;  /* 0x000000e7f0f07221 */ /* 0x000fe20000010000 */
[----:B------:R-:W-:-:S03]  /*17120*/  HFMA2.MMA R231, -RZ, RZ, 0, 4.76837158203125e-07 ;  /* 0x00000008ffe77435 */ /* 0x000fc600000001ff */
[----:B------:R-:W-:-:S08]  /*17130*/  IMAD.MOV.U32 R242, RZ, RZ, R240 ;  /* 0x000000fffff27224 */ /* 0x000fd000078e00f0 */
[----:B------:R-:W-:Y:S05]  /*17140*/  WARPSYNC.COLLECTIVE R235, `(.L_x_39242) ;  /* 0x00000000eb087348 */ /* 0x000fea0003c00000 */
[----:B------:R0:W1:Y:S02]  /*17150*/  SHFL.BFLY P2, R241, R242, R231, R233 ;  /* 0x0c0000e7f2f17389 */ /* 0x00006400000400e9 */
[----:B01----:R-:W-:Y:S01]  /*17160*/  ENDCOLLECTIVE ;  /* 0x000000000000791b */ /* 0x003fe20003800000 */
.L_x_39242:
[----:B------:R-:W-:-:S05]  /*17170*/  MOV R231, R241 ;  /* 0x000000f100e77202 */ /* 0x000fca0000000f00 */
[----:B------:R-:W-:Y:S01]  /*17180*/  FADD.FTZ R240, R240, R231 ;  /* 0x000000e7f0f07221 */ /* 0x000fe20000010000 */
[----:B------:R-:W-:-:S03]  /*17190*/  HFMA2.MMA R231, -RZ, RZ, 0, 9.5367431640625e-07 ;  /* 0x00000010ffe77435 */ /* 0x000fc600000001ff */
[----:B------:R-:W-:-:S08]  /*171a0*/  IMAD.MOV.U32 R242, RZ, RZ, R240 ;  /* 0x000000fffff27224 */ /* 0x000fd000078e00f0 */
[----:B------:R-:W-:Y:S05]  /*171b0*/  WARPSYNC.COLLECTIVE R235, `(.L_x_39243) ;  /* 0x00000000eb087348 */ /* 0x000fea0003c00000 */
[----:B------:R0:W1:Y:S02]  /*171c0*/  SHFL.BFLY P2, R241, R242, R231, R233 ;  /* 0x0c0000e7f2f17389 */ /* 0x00006400000400e9 */
[----:B01----:R-:W-:Y:S01]  /*171d0*/  ENDCOLLECTIVE ;  /* 0x000000000000791b */ /* 0x003fe20003800000 */
.L_x_39243:
[----:B------:R-:W-:Y:S01]  /*171e0*/  MOV R231, R241 ;  /* 0x000000f100e77202 */ /* 0x000fe20000000f00 */
[----:B------:R-:W-:Y:S06]  /*171f0*/  BRA `(.L_x_39244) ;  /* 0xffffffe000707947 */ /* 0x000fec000383ffff */
.L_x_39245:
        /* <DEDUP_REMOVED lines=16> */
.L_x_46085:


//--------------------- .text._ZN10layer_norm13ln_fwd_kernelINS_13Kernel_traitsIf6__halffS2_fjLj7168ELj1ELj1ELj4ELj16ENS_18Kernel_traits_baseILj7168EfS2_fS2_fjLj128EEEEELb1ELb1ELb1ELb0EEEvNS_9FwdParamsE --------------------------
	.section	.text._ZN10layer_norm13ln_fwd_kernelINS_13Kernel_traitsIf6__halffS2_fjLj7168ELj1ELj1ELj4ELj16ENS_18Kernel_traits_baseILj7168EfS2_fS2_fjLj128EEEEELb1ELb1ELb1ELb0EEEvNS_9FwdParamsE,"ax",@progbits
	.align	128
        .global         _ZN10layer_norm13ln_fwd_kernelINS_13Kernel_traitsIf6__halffS2_fjLj7168ELj1ELj1ELj4ELj16ENS_18Kernel_traits_baseILj7168EfS2_fS2_fjLj128EEEEELb1ELb1ELb1ELb0EEEvNS_9FwdParamsE
        .type           _ZN10layer_norm13ln_fwd_kernelINS_13Kernel_traitsIf6__halffS2_fjLj7168ELj1ELj1ELj4ELj16ENS_18Kernel_traits_baseILj7168EfS2_fS2_fjLj128EEEEELb1ELb1ELb1ELb0EEEvNS_9FwdParamsE,@function
        .size           _ZN10layer_norm13ln_fwd_kernelINS_13Kernel_traitsIf6__halffS2_fjLj7168ELj1ELj1ELj4ELj16ENS_18Kernel_traits_baseILj7168EfS2_fS2_fjLj128EEEEELb1ELb1ELb1ELb0EEEvNS_9FwdParamsE,(.L_x_46086 - _ZN10layer_norm13ln_fwd_kernelINS_13Kernel_traitsIf6__halffS2_fjLj7168ELj1ELj1ELj4ELj16ENS_18Kernel_traits_baseILj7168EfS2_fS2_fjLj128EEEEELb1ELb1ELb1ELb0EEEvNS_9FwdParamsE)
        .other          _ZN10layer_norm13ln_fwd_kernelINS_13Kernel_traitsIf6__halffS2_fjLj7168ELj1ELj1ELj4ELj16ENS_18Kernel_traits_baseILj7168EfS2_fS2_fjLj128EEEEELb1ELb1ELb1ELb0EEEvNS_9FwdParamsE,@"STO_CUDA_ENTRY STV_DEFAULT"
_ZN10layer_norm13ln_fwd_kernelINS_13Kernel_traitsIf6__halffS2_fjLj7168ELj1ELj1ELj4ELj16ENS_18Kernel_traits_baseILj7168EfS2_fS2_fjLj128EEEEELb1ELb1ELb1ELb0EEEvNS_9FwdParamsE:
.text._ZN10layer_norm13ln_fwd_kernelINS_13Kernel_traitsIf6__halffS2_fjLj7168ELj1ELj1ELj4ELj16ENS_18Kernel_traits_baseILj7168EfS2_fS2_fjLj128EEEEELb1ELb1ELb1ELb0EEEvNS_9FwdParamsE:
        /* <DEDUP_REMOVED lines=122> */
.L_x_39247:
[----:B------:R-:W-:Y:S05]  /*07a0*/  BSYNC B0 ;  /* 0x0000000000007941 */ /* 0x000fea0003800000 */
.L_x_39246:
        /* <DEDUP_REMOVED lines=25> */
.L_x_39249:
[----:B------:R-:W-:Y:S05]  /*0940*/  BSYNC B0 ;  /* 0x0000000000007941 */ /* 0x000fea0003800000 */
.L_x_39248:
        /* <DEDUP_REMOVED lines=23> */
.L_x_39251:
[----:B------:R-:W-:Y:S05]  /*0ac0*/  BSYNC B0 ;  /* 0x0000000000007941 */ /* 0x000fea0003800000 */
.L_x_39250:
        /* <DEDUP_REMOVED lines=23> */
.L_x_39253:
[----:B------:R-:W-:Y:S05]  /*0c40*/  BSYNC B0 ;  /* 0x0000000000007941 */ /* 0x000fea0003800000 */
.L_x_39252:
        /* <DEDUP_REMOVED lines=23> */
.L_x_39255:
[----:B------:R-:W-:Y:S05]  /*0dc0*/  BSYNC B0 ;  /* 0x0000000000007941 */ /* 0x000fea0003800000 */
.L_x_39254:
        /* <DEDUP_REMOVED lines=30> */
.L_x_39257:
[----:B------:R-:W-:Y:S05]  /*0fb0*/  BSYNC B0 ;  /* 0x0000000000007941 */ /* 0x000fea0003800000 */
.L_x_39256:
        /* <DEDUP_REMOVED lines=29> */
.L_x_39259:
[----:B------:R-:W-:Y:S05]  /*1190*/  BSYNC B0 ;  /* 0x0000000000007941 */ /* 0x000fea0003800000 */
.L_x_39258:
        /* <DEDUP_REMOVED lines=40> */
.L_x_39805:
        /* <DEDUP_REMOVED lines=51> */
.L_x_39265:
[----:B-1----:R-:W-:-:S07]  /*1750*/  MOV R13, R10 ;  /* 0x0000000a000d7202 */ /* 0x002fce0000000f00 */
.L_x_39266:
[----:B------:R-:W-:Y:S05]  /*1760*/  BSYNC B2 ;  /* 0x0000000000027941 */ /* 0x000fea0003800000 */
.L_x_39264:
        /* <DEDUP_REMOVED lines=16> */
.L_x_39270:
[----:B------:R-:W-:Y:S05]  /*1870*/  BSYNC B3 ;  /* 0x0000000000037941 */ /* 0x000fea0003800000 */
.L_x_39269:
        /* <DEDUP_REMOVED lines=44> */
.L_x_39268:
[----:B------:R-:W-:Y:S05]  /*1b40*/  BSYNC B2 ;  /* 0x0000000000027941 */ /* 0x000fea0003800000 */
.L_x_39267:
        /* <DEDUP_REMOVED lines=8> */
[----:B------:R-:W-:Y:S02]  /*1bd0*/  FSEL R13, R9, RZ, !P4 ;  /* 0x000000ff090d7208 */ /* 0x000fe40006000000 */
[----:B------:R-:W-:-:S03]  /*1be0*/  SEL R9, RZ, 0x1, P4 ;  /* 0x00000001ff097807 */ /* 0x000fc60002000000 */
[----:B--2---:R-:W-:Y:S01]  /*1bf0*/  FMUL.FTZ R156, R156, R13 ;  /* 0x0000000d9c9c7220 */ /* 0x004fe20000410000 */
[----:B------:R-:W-:-:S03]  /*1c00*/  PRMT R13, R9, 0x7610, R13 ;  /* 0x00007610090d7816 */ /* 0x000fc6000000000d */
[----:B------:R-:W-:-:S07]  /*1c10*/  @P2 FADD.FTZ R156, R148, R156 ;  /* 0x0000009c949c2221 */ /* 0x000fce0000010000 */
.L_x_39263:
[----:B------:R-:W-:Y:S05]  /*1c20*/  BSYNC B1 ;  /* 0x0000000000017941 */ /* 0x000fea0003800000 */
.L_x_39262:
        /* <DEDUP_REMOVED lines=18> */
.L_x_39274:
[----:B------:R-:W-:-:S07]  /*1d50*/  IMAD.MOV.U32 R9, RZ, RZ, R10 ;  /* 0x000000ffff097224 */ /* 0x000fce00078e000a */
.L_x_39275:
[----:B------:R-:W-:Y:S05]  /*1d60*/  BSYNC B2 ;  /* 0x0000000000027941 */ /* 0x000fea0003800000 */
.L_x_39273:
        /* <DEDUP_REMOVED lines=16> */
.L_x_39279:
[----:B------:R-:W-:Y:S05]  /*1e70*/  BSYNC B3 ;  /* 0x0000000000037941 */ /* 0x000fea0003800000 */
.L_x_39278:
        /* <DEDUP_REMOVED lines=44> */
.L_x_39277:
[----:B------:R-:W-:Y:S05]  /*2140*/  BSYNC B2 ;  /* 0x0000000000027941 */ /* 0x000fea0003800000 */
.L_x_39276:
        /* <DEDUP_REMOVED lines=8> */
[----:B------:R-:W-:Y:S02]  /*21d0*/  FSEL R14, R9, RZ, !P4 ;  /* 0x000000ff090e7208 */ /* 0x000fe40006000000 */
[----:B------:R-:W-:-:S03]  /*21e0*/  SEL R9, RZ, 0x1, P4 ;  /* 0x00000001ff097807 */ /* 0x000fc60002000000 */
[----:B--2---:R-:W-:Y:S01]  /*21f0*/  FMUL.FTZ R157, R157, R14 ;  /* 0x0000000e9d9d7220 */ /* 0x004fe20000410000 */
[----:B------:R-:W-:-:S03]  /*2200*/  PRMT R14, R9, 0x7610, R14 ;  /* 0x00007610090e7816 */ /* 0x000fc6000000000e */
[----:B------:R-:W-:-:S07]  /*2210*/  @P2 FADD.FTZ R157, R149, R157 ;  /* 0x0000009d959d2221 */ /* 0x000fce0000010000 */
.L_x_39272:
[----:B------:R-:W-:Y:S05]  /*2220*/  BSYNC B1 ;  /* 0x0000000000017941 */ /* 0x000fea0003800000 */
.L_x_39271:
        /* <DEDUP_REMOVED lines=18> */
.L_x_39283:
[----:B------:R-:W-:-:S07]  /*2350*/  IMAD.MOV.U32 R9, RZ, RZ, R10 ;  /* 0x000000ffff097224 */ /* 0x000fce00078e000a */
.L_x_39284:
[----:B------:R-:W-:Y:S05]  /*2360*/  BSYNC B2 ;  /* 0x0000000000027941 */ /* 0x000fea0003800000 */
.L_x_39282:
        /* <DEDUP_REMOVED lines=16> */
.L_x_39288:
[----:B------:R-:W-:Y:S05]  /*2470*/  BSYNC B3 ;  /* 0x0000000000037941 */ /* 0x000fea0003800000 */
.L_x_39287:
        /* <DEDUP_REMOVED lines=44> */
.L_x_39286:
[----:B------:R-:W-:Y:S05]  /*2740*/  BSYNC B2 ;  /* 0x0000000000027941 */ /* 0x000fea0003800000 */
.L_x_39285:
        /* <DEDUP_REMOVED lines=13> */
.L_x_39281:
[----:B------:R-:W-:Y:S05]  /*2820*/  BSYNC B1 ;  /* 0x0000000000017941 */ /* 0x000fea0003800000 */
.L_x_39280:
        /* <DEDUP_REMOVED lines=18> */
.L_x_39292:
[----:B------:R-:W-:-:S07]  /*2950*/  MOV R9, R10 ;  /* 0x0000000a00097202 */ /* 0x000fce0000000f00 */
.L_x_39293:
[----:B------:R-:W-:Y:S05]  /*2960*/  BSYNC B2 ;  /* 0x0000000000027941 */ /* 0x000fea0003800000 */
.L_x_39291:
        /* <DEDUP_REMOVED lines=16> */
.L_x_39297:
[----:B------:R-:W-:Y:S05]  /*2a70*/  BSYNC B3 ;  /* 0x0000000000037941 */ /* 0x000fea0003800000 */
.L_x_39296:
        /* <DEDUP_REMOVED lines=44> */
.L_x_39295:
[----:B------:R-:W-:Y:S05]  /*2d40*/  BSYNC B2 ;  /* 0x0000000000027941 */ /* 0x000fea0003800000 */
.L_x_39294:
        /* <DEDUP_REMOVED lines=9> */
[----:B------:R-:W-:-:S04]  /*2de0*/  SEL R9, RZ, 0x1, P4 ;  /* 0x00000001ff097807 */ /* 0x000fc80002000000 */
[----:B------:R-:W-:Y:S01]  /*2df0*/  PRMT R216, R9, 0x7610, R216 ;  /* 0x0000761009d87816 */ /* 0x000fe200000000d8 */
[----:B--2---:R-:W-:-:S04]  /*2e00*/  FMUL.FTZ R159, R160, R159 ;  /* 0x0000009fa09f7220 */ /* 0x004fc80000410000 */
[----:B------:R-:W-:-:S07]  /*2e10*/  @P2 FADD.FTZ R159, R151, R159 ;  /* 0x0000009f979f2221 */ /* 0x000fce0000010000 */
.L_x_39290:
[----:B------:R-:W-:Y:S05]  /*2e20*/  BSYNC B1 ;  /* 0x0000000000017941 */ /* 0x000fea0003800000 */
.L_x_39289:
        /* <DEDUP_REMOVED lines=18> */
.L_x_39301:
[----:B------:R-:W-:-:S07]  /*2f50*/  IMAD.MOV.U32 R9, RZ, RZ, R10 ;  /* 0x000000ffff097224 */ /* 0x000fce00078e000a */
.L_x_39302:
[----:B------:R-:W-:Y:S05]  /*2f60*/  BSYNC B2 ;  /* 0x0000000000027941 */ /* 0x000fea0003800000 */
.L_x_39300:
        /* <DEDUP_REMOVED lines=16> */
.L_x_39306:
[----:B------:R-:W-:Y:S05]  /*3070*/  BSYNC B3 ;  /* 0x0000000000037941 */ /* 0x000fea0003800000 */
.L_x_39305:
        /* <DEDUP_REMOVED lines=44> */
.L_x_39304:
[----:B------:R-:W-:Y:S05]  /*3340*/  BSYNC B2 ;  /* 0x0000000000027941 */ /* 0x000fea0003800000 */
.L_x_39303:
[----:B------:R-:W2:Y:S01]  /*3350*/  LDL R161, [R1+0x20] ;  /* 0x0000200001a17983 */ /* 0x000ea20000100800 */
[----:B------:R-:W-:Y:S01]  /*3360*/  I2FP.F32.U32 R9, R9 ;  /* 0x0000000900097245 */ /* 0x000fe20000201000 */
[----:B------:R-:W-:-:S04]  /*3370*/  IMAD.MOV.U32 R160, RZ, RZ, 0x2f800000 ;  /* 0x2f800000ffa07424 */ /* 0x000fc800078e00ff */
[----:B------:R-:W-:-:S05]  /*3380*/  FFMA.FTZ R9, R9, R160, 1.1641532182693481445e-10 ;  /* 0x2f00000009097423 */ /* 0x000fca00000100a0 */
[----:B------:R-:W-:Y:S01]  /*3390*/  FSETP.GTU.FTZ.AND P4, PT, R9, UR26, PT ;  /* 0x0000001a09007c0b */ /* 0x000fe2000bf9c000 */
[----:B------:R-:W-:-:S05]  /*33a0*/  HADD2.F32 R9, -RZ, R146.H0_H0 ;  /* 0x20000092ff097230 */ /* 0x000fca0000004100 */
[----:B------:R-:W-:-:S04]  /*33b0*/  FMUL.FTZ R9, R9, UR29 ;  /* 0x0000001d09097c20 */ /* 0x000fc80008410000 */
[----:B------:R-:W-:-:S05]  /*33c0*/  FMUL.FTZ R9, R9, UR28 ;  /* 0x0000001c09097c20 */ /* 0x000fca0008410000 */
[----:B------:R-:W-:Y:S02]  /*33d0*/  FSEL R160, R9, RZ, !P4 ;  /* 0x000000ff09a07208 */ /* 0x000fe40006000000 */
[----:B------:R-:W-:-:S04]  /*33e0*/  SEL R9, RZ, 0x1, P4 ;  /* 0x00000001ff097807 */ /* 0x000fc80002000000 */
[----:B------:R-:W-:Y:S01]  /*33f0*/  PRMT R217, R9, 0x7610, R217 ;  /* 0x0000761009d97816 */ /* 0x000fe200000000d9 */
[----:B--2---:R-:W-:-:S04]  /*3400*/  FMUL.FTZ R160, R161, R160 ;  /* 0x000000a0a1a07220 */ /* 0x004fc80000410000 */
[----:B------:R-:W-:-:S07]  /*3410*/  @P2 FADD.FTZ R160, R152, R160 ;  /* 0x000000a098a02221 */ /* 0x000fce0000010000 */
.L_x_39299:
[----:B------:R-:W-:Y:S05]  /*3420*/  BSYNC B1 ;  /* 0x0000000000017941 */ /* 0x000fea0003800000 */
.L_x_39298:
        /* <DEDUP_REMOVED lines=18> */
.L_x_39310:
[----:B------:R-:W-:-:S07]  /*3550*/  IMAD.MOV.U32 R9, RZ, RZ, R10 ;  /* 0x000000ffff097224 */ /* 0x000fce00078e000a */
.L_x_39311:
[----:B------:R-:W-:Y:S05]  /*3560*/  BSYNC B2 ;  /* 0x0000000000027941 */ /* 0x000fea0003800000 */
.L_x_39309:
        /* <DEDUP_REMOVED lines=16> */
.L_x_39315:
[----:B------:R-:W-:Y:S05]  /*3670*/  BSYNC B3 ;  /* 0x0000000000037941 */ /* 0x000fea0003800000 */
.L_x_39314:
        /* <DEDUP_REMOVED lines=44> */
.L_x_39313:
[----:B------:R-:W-:Y:S05]  /*3940*/  BSYNC B2 ;  /* 0x0000000000027941 */ /* 0x000fea0003800000 */
.L_x_39312:
[----:B------:R-:W2:Y:S01]  /*3950*/  LDL R162, [R1+0x24] ;  /* 0x0000240001a27983 */ /* 0x000ea20000100800 */
[----:B------:R-:W-:Y:S01]  /*3960*/  HFMA2.MMA R161, -RZ, RZ, 0.1171875, 0 ;  /* 0x2f800000ffa17435 */ /* 0x000fe200000001ff */
[----:B------:R-:W-:-:S09]  /*3970*/  I2FP.F32.U32 R9, R9 ;  /* 0x0000000900097245 */ /* 0x000fd20000201000 */
[----:B------:R-:W-:-:S05]  /*3980*/  FFMA.FTZ R9, R9, R161, 1.1641532182693481445e-10 ;  /* 0x2f00000009097423 */ /* 0x000fca00000100a1 */
[----:B------:R-:W-:Y:S01]  /*3990*/  FSETP.GTU.FTZ.AND P4, PT, R9, UR26, PT ;  /* 0x0000001a09007c0b */ /* 0x000fe2000bf9c000 */
[----:B------:R-:W-:-:S05]  /*39a0*/  HADD2.F32 R9, -RZ, R146.H1_H1 ;  /* 0x30000092ff097230 */ /* 0x000fca0000004100 */
[----:B------:R-:W-:-:S04]  /*39b0*/  FMUL.FTZ R9, R9, UR29 ;  /* 0x0000001d09097c20 */ /* 0x000fc80008410000 */
[----:B------:R-:W-:-:S05]  /*39c0*/  FMUL.FTZ R9, R9, UR28 ;  /* 0x0000001c09097c20 */ /* 0x000fca0008410000 */
[----:B------:R-:W-:Y:S02]  /*39d0*/  FSEL R161, R9, RZ, !P4 ;  /* 0x000000ff09a17208 */ /* 0x000fe40006000000 */
[----:B------:R-:W-:-:S04]  /*39e0*/  SEL R9, RZ, 0x1, P4 ;  /* 0x00000001ff097807 */ /* 0x000fc80002000000 */
[----:B------:R-:W-:Y:S01]  /*39f0*/  PRMT R218, R9, 0x7610, R218 ;  /* 0x0000761009da7816 */ /* 0x000fe200000000da */
[----:B--2---:R-:W-:-:S04]  /*3a00*/  FMUL.FTZ R161, R162, R161 ;  /* 0x000000a1a2a17220 */ /* 0x004fc80000410000 */
[----:B------:R-:W-:-:S07]  /*3a10*/  @P2 FADD.FTZ R161, R153, R161 ;  /* 0x000000a199a12221 */ /* 0x000fce0000010000 */
.L_x_39308:
[----:B------:R-:W-:Y:S05]  /*3a20*/  BSYNC B1 ;  /* 0x0000000000017941 */ /* 0x000fea0003800000 */
.L_x_39307:
        /* <DEDUP_REMOVED lines=18> */
.L_x_39319:
[----:B------:R-:W-:-:S07]  /*3b50*/  MOV R9, R10 ;  /* 0x0000000a00097202 */ /* 0x000fce0000000f00 */
.L_x_39320:
[----:B------:R-:W-:Y:S05]  /*3b60*/  BSYNC B2 ;  /* 0x0000000000027941 */ /* 0x000fea0003800000 */
.L_x_39318:
        /* <DEDUP_REMOVED lines=16> */
.L_x_39324:
[----:B------:R-:W-:Y:S05]  /*3c70*/  BSYNC B3 ;  /* 0x0000000000037941 */ /* 0x000fea0003800000 */
.L_x_39323:
        /* <DEDUP_REMOVED lines=44> */
.L_x_39322:
[----:B------:R-:W-:Y:S05]  /*3f40*/  BSYNC B2 ;  /* 0x0000000000027941 */ /* 0x000fea0003800000 */
.L_x_39321:
        /* <DEDUP_REMOVED lines=13> */
.L_x_39317:
[----:B------:R-:W-:Y:S05]  /*4020*/  BSYNC B1 ;  /* 0x0000000000017941 */ /* 0x000fea0003800000 */
.L_x_39316:
        /* <DEDUP_REMOVED lines=18> */
.L_x_39328:
[----:B------:R-:W-:-:S07]  /*4150*/  IMAD.MOV.U32 R163, RZ, RZ, R10 ;  /* 0x000000ffffa37224 */ /* 0x000fce00078e000a */
.L_x_39329:
[----:B------:R-:W-:Y:S05]  /*4160*/  BSYNC B2 ;  /* 0x0000000000027941 */ /* 0x000fea0003800000 */
.L_x_39327:
        /* <DEDUP_REMOVED lines=16> */
.L_x_39333:
[----:B------:R-:W-:Y:S05]  /*4270*/  BSYNC B3 ;  /* 0x0000000000037941 */ /* 0x000fea0003800000 */
.L_x_39332:
        /* <DEDUP_REMOVED lines=38> */
[----:B------:R-:W-:-:S03]  /*44e0*/  HFMA2.MMA R9, -RZ, RZ, 0, 0 ;  /* 0x00000000ff097435 */ /* 0x000fc600000001ff */
[----:B------:R-:W-:Y:S01]  /*44f0*/  IMAD.MOV.U32 R12, RZ, RZ, R220 ;  /* 0x000000ffff0c7224 */ /* 0x000fe200078e00dc */
[----:B------:R-:W-:Y:S01]  /*4500*/  LOP3.LUT R8, R221, UR32, R8, 0x96, !PT ;  /* 0x00000020dd087c12 */ /* 0x000fe2000f8e9608 */
[----:B------:R-:W-:-:S04]  /*4510*/  IMAD.WIDE.U32 R220, R7, -0x326172a9, RZ ;  /* 0xcd9e8d5707dc7825 */ /* 0x000fc800078e00ff */
[----:B------:R-:W-:Y:S01]  /*4520*/  IMAD.MOV.U32 R10, RZ, RZ, R220 ;  /* 0x000000ffff0a7224 */ /* 0x000fe200078e00dc */
[----:B------:R-:W-:-:S07]  /*4530*/  LOP3.LUT R7, R221, UR24, R222, 0x96, !PT ;  /* 0x00000018dd077c12 */ /* 0x000fce000f8e96de */
.L_x_39331:
[----:B------:R-:W-:Y:S05]  /*4540*/  BSYNC B2 ;  /* 0x0000000000027941 */ /* 0x000fea0003800000 */
.L_x_39330:
[----:B------:R-:W2:Y:S01]  /*4550*/  LDL R221, [R1+0x2c] ;  /* 0x00002c0001dd7983 */ /* 0x000ea20000100800 */
[----:B------:R-:W-:Y:S01]  /*4560*/  I2FP.F32.U32 R163, R163 ;  /* 0x000000a300a37245 */ /* 0x000fe20000201000 */
[----:B------:R-:W-:-:S04]  /*4570*/  IMAD.MOV.U32 R215, RZ, RZ, 0x2f800000 ;  /* 0x2f800000ffd77424 */ /* 0x000fc800078e00ff */
[----:B------:R-:W-:-:S05]  /*4580*/  FFMA.FTZ R163, R163, R215, 1.1641532182693481445e-10 ;  /* 0x2f000000a3a37423 */ /* 0x000fca00000100d7 */
[----:B------:R-:W-:Y:S01]  /*4590*/  FSETP.GTU.FTZ.AND P3, PT, R163, UR26, PT ;  /* 0x0000001aa3007c0b */ /* 0x000fe2000bf7c000 */
[----:B------:R-:W-:-:S03]  /*45a0*/  HADD2.F32 R163, -RZ, R147.H1_H1 ;  /* 0x30000093ffa37230 */ /* 0x000fc60000004100 */
[----:B------:R-:W-:Y:S02]  /*45b0*/  SEL R215, RZ, 0x1, P3 ;  /* 0x00000001ffd77807 */ /* 0x000fe40001800000 */
[----:B------:R-:W-:Y:S02]  /*45c0*/  FMUL.FTZ R163, R163, UR29 ;  /* 0x0000001da3a37c20 */ /* 0x000fe40008410000 */
[----:B------:R-:W-:Y:S02]  /*45d0*/  PRMT R220, R215, 0x7610, R220 ;  /* 0x00007610d7dc7816 */ /* 0x000fe400000000dc */
[----:B------:R-:W-:-:S05]  /*45e0*/  FMUL.FTZ R163, R163, UR28 ;  /* 0x0000001ca3a37c20 */ /* 0x000fca0008410000 */
[----:B------:R-:W-:-:S05]  /*45f0*/  FSEL R163, R163, RZ, !P3 ;  /* 0x000000ffa3a37208 */ /* 0x000fca0005800000 */
[----:B--2---:R-:W-:-:S04]  /*4600*/  FMUL.FTZ R163, R221, R163 ;  /* 0x000000a3dda37220 */ /* 0x004fc80000410000 */
[----:B------:R-:W-:-:S07]  /*4610*/  @P2 FADD.FTZ R163, R155, R163 ;  /* 0x000000a39ba32221 */ /* 0x000fce0000010000 */
.L_x_39326:
[----:B------:R-:W-:Y:S05]  /*4620*/  BSYNC B1 ;  /* 0x0000000000017941 */ /* 0x000fea0003800000 */
.L_x_39325:
        /* <DEDUP_REMOVED lines=26> */
.L_x_39335:
[----:B------:R-:W-:Y:S05]  /*47d0*/  BSYNC B1 ;  /* 0x0000000000017941 */ /* 0x000fea0003800000 */
.L_x_39334:
[----:B------:R-:W-:Y:S01]  /*47e0*/  IADD3 R213, R213, 0x80, RZ ;  /* 0x00000080d5d57810 */ /* 0x000fe20007ffe0ff */
[----:B------:R-:W-:-:S07]  /*47f0*/  VIADD R214, R214, 0x80 ;  /* 0x00000080d6d67836 */ /* 0x000fce0000000000 */
.L_x_39261:
[----:B------:R-:W-:Y:S05]  /*4800*/  BSYNC B0 ;  /* 0x0000000000007941 */ /* 0x000fea0003800000 */
.L_x_39260:
        /* <DEDUP_REMOVED lines=27> */
[----:B------:R-:W-:Y:S01]  /*49c0*/  ISETP.NE.AND P4, PT, R9, 0x3, PT ;  /* 0x000000030900780c */ /* 0x000fe20003f85270 */
[----:B------:R-:W-:-:S12]  /*49d0*/  IMAD.MOV.U32 R13, RZ, RZ, R7 ;  /* 0x000000ffff0d7224 */ /* 0x000fd800078e0007 */
[----:B------:R-:W-:Y:S05]  /*49e0*/  @P4 BRA `(.L_x_39342) ;  /* 0x00000000000c4947 */ /* 0x000fea0003800000 */
[----:B------:R-:W-:Y:S01]  /*49f0*/  MOV R13, R12 ;  /* 0x0000000c000d7202 */ /* 0x000fe20000000f00 */
[----:B------:R-:W-:Y:S06]  /*4a00*/  BRA `(.L_x_39342) ;  /* 0x0000000000047947 */ /* 0x000fec0003800000 */
.L_x_39341:
[----:B-1----:R-:W-:-:S07]  /*4a10*/  IMAD.MOV.U32 R13, RZ, RZ, R10 ;  /* 0x000000ffff0d7224 */ /* 0x002fce00078e000a */
.L_x_39342:
[----:B------:R-:W-:Y:S05]  /*4a20*/  BSYNC B2 ;  /* 0x0000000000027941 */ /* 0x000fea0003800000 */
.L_x_39340:
        /* <DEDUP_REMOVED lines=16> */
.L_x_39346:
[----:B------:R-:W-:Y:S05]  /*4b30*/  BSYNC B3 ;  /* 0x0000000000037941 */ /* 0x000fea0003800000 */
.L_x_39345:
        /* <DEDUP_REMOVED lines=44> */
.L_x_39344:
[----:B------:R-:W-:Y:S05]  /*4e00*/  BSYNC B2 ;  /* 0x0000000000027941 */ /* 0x000fea0003800000 */
.L_x_39343:
[----:B------:R-:W-:Y:S01]  /*4e10*/  I2FP.F32.U32 R9, R13 ;  /* 0x0000000d00097245 */ /* 0x000fe20000201000 */
[----:B------:R-:W-:-:S10]  /*4e20*/  HFMA2.MMA R13, -RZ, RZ, 0.1171875, 0 ;  /* 0x2f800000ff0d7435 */ /* 0x000fd400000001ff */
[----:B------:R-:W-:-:S05]  /*4e30*/  FFMA.FTZ R9, R9, R13, 1.1641532182693481445e-10 ;  /* 0x2f00000009097423 */ /* 0x000fca000001000d */
[----:B------:R-:W-:Y:S01]  /*4e40*/  FSETP.GTU.FTZ.AND P4, PT, R9, UR26, PT ;  /* 0x0000001a09007c0b */ /* 0x000fe2000bf9c000 */
[----:B-----5:R-:W-:-:S05]  /*4e50*/  HADD2.F32 R9, -RZ, R144.H0_H0 ;  /* 0x20000090ff097230 */ /* 0x020fca0000004100 */
[----:B------:R-:W-:-:S04]  /*4e60*/  FMUL.FTZ R9, R9, UR29 ;  /* 0x0000001d09097c20 */ /* 0x000fc80008410000 */
[----:B------:R-:W-:-:S05]  /*4e70*/  FMUL.FTZ R9, R9, UR28 ;  /* 0x0000001c09097c20 */ /* 0x000fca0008410000 */
[----:B------:R-:W-:Y:S02]  /*4e80*/  FSEL R13, R9, RZ, !P4 ;  /* 0x000000ff090d7208 */ /* 0x000fe40006000000 */
[----:B------:R-:W-:-:S03]  /*4e90*/  SEL R9, RZ, 0x1, P4 ;  /* 0x00000001ff097807 */ /* 0x000fc60002000000 */
[----:B------:R-:W-:Y:S01]  /*4ea0*/  FMUL.FTZ R164, R248, R13 ;  /* 0x0000000df8a47220 */ /* 0x000fe20000410000 */
[----:B------:R-:W-:-:S03]  /*4eb0*/  PRMT R13, R9, 0x7610, R13 ;  /* 0x00007610090d7816 */ /* 0x000fc6000000000d */
[----:B------:R-:W-:-:S07]  /*4ec0*/  @P2 FADD.FTZ R164, R148, R164 ;  /* 0x000000a494a42221 */ /* 0x000fce0000010000 */
.L_x_39339:
[----:B------:R-:W-:Y:S05]  /*4ed0*/  BSYNC B1 ;  /* 0x0000000000017941 */ /* 0x000fea0003800000 */
.L_x_39338:
        /* <DEDUP_REMOVED lines=18> */
.L_x_39350:
[----:B------:R-:W-:-:S07]  /*5000*/  MOV R9, R10 ;  /* 0x0000000a00097202 */ /* 0x000fce0000000f00 */
.L_x_39351:
[----:B------:R-:W-:Y:S05]  /*5010*/  BSYNC B2 ;  /* 0x0000000000027941 */ /* 0x000fea0003800000 */
.L_x_39349:
        /* <DEDUP_REMOVED lines=16> */
.L_x_39355:
[----:B------:R-:W-:Y:S05]  /*5120*/  BSYNC B3 ;  /* 0x0000000000037941 */ /* 0x000fea0003800000 */
.L_x_39354:
        /* <DEDUP_REMOVED lines=44> */
.L_x_39353:
[----:B------:R-:W-:Y:S05]  /*53f0*/  BSYNC B2 ;  /* 0x0000000000027941 */ /* 0x000fea0003800000 */
.L_x_39352:
        /* <DEDUP_REMOVED lines=9> */
[----:B------:R-:W-:Y:S01]  /*5490*/  FMUL.FTZ R165, R249, R14 ;  /* 0x0000000ef9a57220 */ /* 0x000fe20000410000 */
[----:B------:R-:W-:-:S03]  /*54a0*/  PRMT R14, R9, 0x7610, R14 ;  /* 0x00007610090e7816 */ /* 0x000fc6000000000e */
[----:B------:R-:W-:-:S07]  /*54b0*/  @P2 FADD.FTZ R165, R149, R165 ;  /* 0x000000a595a52221 */ /* 0x000fce0000010000 */
.L_x_39348:
[----:B------:R-:W-:Y:S05]  /*54c0*/  BSYNC B1 ;  /* 0x0000000000017941 */ /* 0x000fea0003800000 */
.L_x_39347:
        /* <DEDUP_REMOVED lines=18> */
.L_x_39359:
[----:B------:R-:W-:-:S07]  /*55f0*/  IMAD.MOV.U32 R9, RZ, RZ, R10 ;  /* 0x000000ffff097224 */ /* 0x000fce00078e000a */
.L_x_39360:
[----:B------:R-:W-:Y:S05]  /*5600*/  BSYNC B2 ;  /* 0x0000000000027941 */ /* 0x000fea0003800000 */
.L_x_39358:
        /* <DEDUP_REMOVED lines=16> */
.L_x_39364:
[----:B------:R-:W-:Y:S05]  /*5710*/  BSYNC B3 ;  /* 0x0000000000037941 */ /* 0x000fea0003800000 */
.L_x_39363:
        /* <DEDUP_REMOVED lines=44> */
.L_x_39362:
[----:B------:R-:W-:Y:S05]  /*59e0*/  BSYNC B2 ;  /* 0x0000000000027941 */ /* 0x000fea0003800000 */
.L_x_39361:
        /* <DEDUP_REMOVED lines=12> */
.L_x_39357:
[----:B------:R-:W-:Y:S05]  /*5ab0*/  BSYNC B1 ;  /* 0x0000000000017941 */ /* 0x000fea0003800000 */
.L_x_39356:
        /* <DEDUP_REMOVED lines=18> */
.L_x_39368:
[----:B------:R-:W-:-:S07]  /*5be0*/  IMAD.MOV.U32 R9, RZ, RZ, R10 ;  /* 0x000000ffff097224 */ /* 0x000fce00078e000a */
.L_x_39369:
[----:B------:R-:W-:Y:S05]  /*5bf0*/  BSYNC B2 ;  /* 0x0000000000027941 */ /* 0x000fea0003800000 */
.L_x_39367:
        /* <DEDUP_REMOVED lines=16> */
.L_x_39373:
[----:B------:R-:W-:Y:S05]  /*5d00*/  BSYNC B3 ;  /* 0x0000000000037941 */ /* 0x000fea0003800000 */
.L_x_39372:
        /* <DEDUP_REMOVED lines=44> */
.L_x_39371:
[----:B------:R-:W-:Y:S05]  /*5fd0*/  BSYNC B2 ;  /* 0x0000000000027941 */ /* 0x000fea0003800000 */
.L_x_39370:
[----:B------:R-:W-:Y:S01]  /*5fe0*/  HFMA2.MMA R167, -RZ, RZ, 0.1171875, 0 ;  /* 0x2f800000ffa77435 */ /* 0x000fe200000001ff */
[----:B------:R-:W-:-:S09]  /*5ff0*/  I2FP.F32.U32 R9, R9 ;  /* 0x0000000900097245 */ /* 0x000fd20000201000 */
        /* <DEDUP_REMOVED lines=10> */
.L_x_39366:
[----:B------:R-:W-:Y:S05]  /*60a0*/  BSYNC B1 ;  /* 0x0000000000017941 */ /* 0x000fea0003800000 */
.L_x_39365:
        /* <DEDUP_REMOVED lines=18> */
.L_x_39377:
[----:B------:R-:W-:-:S07]  /*61d0*/  MOV R9, R10 ;  /* 0x0000000a00097202 */ /* 0x000fce0000000f00 */
.L_x_39378:
[----:B------:R-:W-:Y:S05]  /*61e0*/  BSYNC B2 ;  /* 0x0000000000027941 */ /* 0x000fea0003800000 */
.L_x_39376:
        /* <DEDUP_REMOVED lines=16> */
.L_x_39382:
[----:B------:R-:W-:Y:S05]  /*62f0*/  BSYNC B3 ;  /* 0x0000000000037941 */ /* 0x000fea0003800000 */
.L_x_39381:
        /* <DEDUP_REMOVED lines=44> */
.L_x_39380:
[----:B------:R-:W-:Y:S05]  /*65c0*/  BSYNC B2 ;  /* 0x0000000000027941 */ /* 0x000fea0003800000 */
.L_x_39379:
[----:B------:R-:W2:Y:S01]  /*65d0*/  LDL R169, [R1] ;  /* 0x0000000001a97983 */ /* 0x000ea20000100800 */
        /* <DEDUP_REMOVED lines=12> */
.L_x_39375:
[----:B------:R-:W-:Y:S05]  /*66a0*/  BSYNC B1 ;  /* 0x0000000000017941 */ /* 0x000fea0003800000 */
.L_x_39374:
        /* <DEDUP_REMOVED lines=18> */
.L_x_39386:
[----:B------:R-:W-:-:S07]  /*67d0*/  IMAD.MOV.U32 R9, RZ, RZ, R10 ;  /* 0x000000ffff097224 */ /* 0x000fce00078e000a */
.L_x_39387:
[----:B------:R-:W-:Y:S05]  /*67e0*/  BSYNC B2 ;  /* 0x0000000000027941 */ /* 0x000fea0003800000 */
.L_x_39385:
        /* <DEDUP_REMOVED lines=16> */
.L_x_39391:
[----:B------:R-:W-:Y:S05]  /*68f0*/  BSYNC B3 ;  /* 0x0000000000037941 */ /* 0x000fea0003800000 */
.L_x_39390:
        /* <DEDUP_REMOVED lines=44> */
.L_x_39389:
[----:B------:R-:W-:Y:S05]  /*6bc0*/  BSYNC B2 ;  /* 0x0000000000027941 */ /* 0x000fea0003800000 */
.L_x_39388:
[----:B------:R-:W2:Y:S01]  /*6bd0*/  LDL R170, [R1+0x4] ;  /* 0x0000040001aa7983 */ /* 0x000ea20000100800 */
[----:B------:R-:W-:Y:S01]  /*6be0*/  I2FP.F32.U32 R9, R9 ;  /* 0x0000000900097245 */ /* 0x000fe20000201000 */
[----:B------:R-:W-:-:S04]  /*6bf0*/  IMAD.MOV.U32 R169, RZ, RZ, 0x2f800000 ;  /* 0x2f800000ffa97424 */ /* 0x000fc800078e00ff */
        /* <DEDUP_REMOVED lines=10> */
.L_x_39384:
[----:B------:R-:W-:Y:S05]  /*6ca0*/  BSYNC B1 ;  /* 0x0000000000017941 */ /* 0x000fea0003800000 */
.L_x_39383:
        /* <DEDUP_REMOVED lines=18> */
.L_x_39395:
[----:B------:R-:W-:-:S07]  /*6dd0*/  IMAD.MOV.U32 R9, RZ, RZ, R10 ;  /* 0x000000ffff097224 */ /* 0x000fce00078e000a */
.L_x_39396:
[----:B------:R-:W-:Y:S05]  /*6de0*/  BSYNC B2 ;  /* 0x0000000000027941 */ /* 0x000fea0003800000 */
.L_x_39394:
        /* <DEDUP_REMOVED lines=16> */
.L_x_39400:
[----:B------:R-:W-:Y:S05]  /*6ef0*/  BSYNC B3 ;  /* 0x0000000000037941 */ /* 0x000fea0003800000 */
.L_x_39399:
        /* <DEDUP_REMOVED lines=44> */
.L_x_39398:
[----:B------:R-:W-:Y:S05]  /*71c0*/  BSYNC B2 ;  /* 0x0000000000027941 */ /* 0x000fea0003800000 */
.L_x_39397:
[----:B------:R-:W2:Y:S01]  /*71d0*/  LDL R171, [R1+0x8] ;  /* 0x0000080001ab7983 */ /* 0x000ea20000100800 */
[----:B------:R-:W-:Y:S01]  /*71e0*/  HFMA2.MMA R170, -RZ, RZ, 0.1171875, 0 ;  /* 0x2f800000ffaa7435 */ /* 0x000fe200000001ff */
[----:B------:R-:W-:-:S09]  /*71f0*/  I2FP.F32.U32 R9, R9 ;  /* 0x0000000900097245 */ /* 0x000fd20000201000 */
        /* <DEDUP_REMOVED lines=10> */
.L_x_39393:
[----:B------:R-:W-:Y:S05]  /*72a0*/  BSYNC B1 ;  /* 0x0000000000017941 */ /* 0x000fea0003800000 */
.L_x_39392:
        /* <DEDUP_REMOVED lines=18> */
.L_x_39404:
[----:B------:R-:W-:-:S07]  /*73d0*/  MOV R171, R10 ;  /* 0x0000000a00ab7202 */ /* 0x000fce0000000f00 */
.L_x_39405:
[----:B------:R-:W-:Y:S05]  /*73e0*/  BSYNC B2 ;  /* 0x0000000000027941 */ /* 0x000fea0003800000 */
.L_x_39403:
        /* <DEDUP_REMOVED lines=16> */
.L_x_39409:
[----:B------:R-:W-:Y:S05]  /*74f0*/  BSYNC B3 ;  /* 0x0000000000037941 */ /* 0x000fea0003800000 */
.L_x_39408:
        /* <DEDUP_REMOVED lines=44> */
.L_x_39407:
[----:B------:R-:W-:Y:S05]  /*77c0*/  BSYNC B2 ;  /* 0x0000000000027941 */ /* 0x000fea0003800000 */
.L_x_39406:
        /* <DEDUP_REMOVED lines=13> */
.L_x_39402:
[----:B------:R-:W-:Y:S05]  /*78a0*/  BSYNC B1 ;  /* 0x0000000000017941 */ /* 0x000fea0003800000 */
.L_x_39401:
        /* <DEDUP_REMOVED lines=26> */
.L_x_39411:
[----:B------:R-:W-:Y:S05]  /*7a50*/  BSYNC B1 ;  /* 0x0000000000017941 */ /* 0x000fea0003800000 */
.L_x_39410:
[----:B------:R-:W-:Y:S02]  /*7a60*/  VIADD R213, R213, 0x80 ;  /* 0x00000080d5d57836 */ /* 0x000fe40000000000 */
[----:B------:R-:W-:-:S07]  /*7a70*/  VIADD R214, R214, 0x80 ;  /* 0x00000080d6d67836 */ /* 0x000fce0000000000 */
.L_x_39337:
[----:B------:R-:W-:Y:S05]  /*7a80*/  BSYNC B0 ;  /* 0x0000000000007941 */ /* 0x000fea0003800000 */
.L_x_39336:
        /* <DEDUP_REMOVED lines=32> */
.L_x_39417:
[----:B-1----:R-:W-:-:S07]  /*7c90*/  IMAD.MOV.U32 R13, RZ, RZ, R10 ;  /* 0x000000ffff0d7224 */ /* 0x002fce00078e000a */
.L_x_39418:
[----:B------:R-:W-:Y:S05]  /*7ca0*/  BSYNC B2 ;  /* 0x0000000000027941 */ /* 0x000fea0003800000 */
.L_x_39416:
        /* <DEDUP_REMOVED lines=16> */
.L_x_39422:
[----:B------:R-:W-:Y:S05]  /*7db0*/  BSYNC B3 ;  /* 0x0000000000037941 */ /* 0x000fea0003800000 */
.L_x_39421:
        /* <DEDUP_REMOVED lines=44> */
.L_x_39420:
[----:B------:R-:W-:Y:S05]  /*8080*/  BSYNC B2 ;  /* 0x0000000000027941 */ /* 0x000fea0003800000 */
.L_x_39419:
        /* <DEDUP_REMOVED lines=12> */
.L_x_39415:
[----:B------:R-:W-:Y:S05]  /*8150*/  BSYNC B1 ;  /* 0x0000000000017941 */ /* 0x000fea0003800000 */
.L_x_39414:
        /* <DEDUP_REMOVED lines=18> */
.L_x_39426:
[----:B------:R-:W-:-:S07]  /*8280*/  IMAD.MOV.U32 R9, RZ, RZ, R10 ;  /* 0x000000ffff097224 */ /* 0x000fce00078e000a */
.L_x_39427:
[----:B------:R-:W-:Y:S05]  /*8290*/  BSYNC B2 ;  /* 0x0000000000027941 */ /* 0x000fea0003800000 */
.L_x_39425:
        /* <DEDUP_REMOVED lines=16> */
.L_x_39431:
[----:B------:R-:W-:Y:S05]  /*83a0*/  BSYNC B3 ;  /* 0x0000000000037941 */ /* 0x000fea0003800000 */
.L_x_39430:
        /* <DEDUP_REMOVED lines=44> */
.L_x_39429:
[----:B------:R-:W-:Y:S05]  /*8670*/  BSYNC B2 ;  /* 0x0000000000027941 */ /* 0x000fea0003800000 */
.L_x_39428:
        /* <DEDUP_REMOVED lines=12> */
.L_x_39424:
[----:B------:R-:W-:Y:S05]  /*8740*/  BSYNC B1 ;  /* 0x0000000000017941 */ /* 0x000fea0003800000 */
.L_x_39423:
        /* <DEDUP_REMOVED lines=18> */
.L_x_39435:
[----:B------:R-:W-:-:S07]  /*8870*/  MOV R9, R10 ;  /* 0x0000000a00097202 */ /* 0x000fce0000000f00 */
.L_x_39436:
[----:B------:R-:W-:Y:S05]  /*8880*/  BSYNC B2 ;  /* 0x0000000000027941 */ /* 0x000fea0003800000 */
.L_x_39434:
        /* <DEDUP_REMOVED lines=16> */
.L_x_39440:
[----:B------:R-:W-:Y:S05]  /*8990*/  BSYNC B3 ;  /* 0x0000000000037941 */ /* 0x000fea0003800000 */
.L_x_39439:
        /* <DEDUP_REMOVED lines=44> */
.L_x_39438:
[----:B------:R-:W-:Y:S05]  /*8c60*/  BSYNC B2 ;  /* 0x0000000000027941 */ /* 0x000fea0003800000 */
.L_x_39437:
        /* <DEDUP_REMOVED lines=12> */
.L_x_39433:
[----:B------:R-:W-:Y:S05]  /*8d30*/  BSYNC B1 ;  /* 0x0000000000017941 */ /* 0x000fea0003800000 */
.L_x_39432:
        /* <DEDUP_REMOVED lines=18> */
.L_x_39444:
[----:B------:R-:W-:-:S07]  /*8e60*/  IMAD.MOV.U32 R9, RZ, RZ, R10 ;  /* 0x000000ffff097224 */ /* 0x000fce00078e000a */
.L_x_39445:
[----:B------:R-:W-:Y:S05]  /*8e70*/  BSYNC B2 ;  /* 0x0000000000027941 */ /* 0x000fea0003800000 */
.L_x_39443:
        /* <DEDUP_REMOVED lines=16> */
.L_x_39449:
[----:B------:R-:W-:Y:S05]  /*8f80*/  BSYNC B3 ;  /* 0x0000000000037941 */ /* 0x000fea0003800000 */
.L_x_39448:
        /* <DEDUP_REMOVED lines=44> */
.L_x_39447:
[----:B------:R-:W-:Y:S05]  /*9250*/  BSYNC B2 ;  /* 0x0000000000027941 */ /* 0x000fea0003800000 */
.L_x_39446:
        /* <DEDUP_REMOVED lines=12> */
.L_x_39442:
[----:B------:R-:W-:Y:S05]  /*9320*/  BSYNC B1 ;  /* 0x0000000000017941 */ /* 0x000fea0003800000 */
.L_x_39441:
        /* <DEDUP_REMOVED lines=18> */
.L_x_39453:
[----:B------:R-:W-:-:S07]  /*9450*/  IMAD.MOV.U32 R9, RZ, RZ, R10 ;  /* 0x000000ffff097224 */ /* 0x000fce00078e000a */
.L_x_39454:
[----:B------:R-:W-:Y:S05]  /*9460*/  BSYNC B2 ;  /* 0x0000000000027941 */ /* 0x000fea0003800000 */
.L_x_39452:
        /* <DEDUP_REMOVED lines=16> */
.L_x_39458:
[----:B------:R-:W-:Y:S05]  /*9570*/  BSYNC B3 ;  /* 0x0000000000037941 */ /* 0x000fea0003800000 */
.L_x_39457:
        /* <DEDUP_REMOVED lines=44> */
.L_x_39456:
[----:B------:R-:W-:Y:S05]  /*9840*/  BSYNC B2 ;  /* 0x0000000000027941 */ /* 0x000fea0003800000 */
.L_x_39455:
        /* <DEDUP_REMOVED lines=8> */
[----:B------:R-:W-:-:S03]  /*98d0*/  SEL R9, RZ, 0x1, P4 ;  /* 0x00000001ff097807 */ /* 0x000fc60002000000 */
[----:B------:R-:W-:Y:S01]  /*98e0*/  FMUL.FTZ R176, R244, R176 ;  /* 0x000000b0f4b07220 */ /* 0x000fe20000410000 */
[----:B------:R-:W-:-:S03]  /*98f0*/  PRMT R217, R9, 0x7610, R217 ;  /* 0x0000761009d97816 */ /* 0x000fc600000000d9 */
[----:B------:R-:W-:-:S07]  /*9900*/  @P2 FADD.FTZ R176, R152, R176 ;  /* 0x000000b098b02221 */ /* 0x000fce0000010000 */
.L_x_39451:
[----:B------:R-:W-:Y:S05]  /*9910*/  BSYNC B1 ;  /* 0x0000000000017941 */ /* 0x000fea0003800000 */
.L_x_39450:
        /* <DEDUP_REMOVED lines=18> */
.L_x_39462:
[----:B------:R-:W-:-:S07]  /*9a40*/  MOV R9, R10 ;  /* 0x0000000a00097202 */ /* 0x000fce0000000f00 */
.L_x_39463:
[----:B------:R-:W-:Y:S05]  /*9a50*/  BSYNC B2 ;  /* 0x0000000000027941 */ /* 0x000fea0003800000 */
.L_x_39461:
        /* <DEDUP_REMOVED lines=16> */
.L_x_39467:
[----:B------:R-:W-:Y:S05]  /*9b60*/  BSYNC B3 ;  /* 0x0000000000037941 */ /* 0x000fea0003800000 */
.L_x_39466:
        /* <DEDUP_REMOVED lines=44> */
.L_x_39465:
[----:B------:R-:W-:Y:S05]  /*9e30*/  BSYNC B2 ;  /* 0x0000000000027941 */ /* 0x000fea0003800000 */
.L_x_39464:
        /* <DEDUP_REMOVED lines=8> */
[----:B------:R-:W-:-:S03]  /*9ec0*/  SEL R9, RZ, 0x1, P4 ;  /* 0x00000001ff097807 */ /* 0x000fc60002000000 */
[----:B------:R-:W-:Y:S01]  /*9ed0*/  FMUL.FTZ R177, R245, R177 ;  /* 0x000000b1f5b17220 */ /* 0x000fe20000410000 */
[----:B------:R-:W-:-:S03]  /*9ee0*/  PRMT R218, R9, 0x7610, R218 ;  /* 0x0000761009da7816 */ /* 0x000fc600000000da */
[----:B------:R-:W-:-:S07]  /*9ef0*/  @P2 FADD.FTZ R177, R153, R177 ;  /* 0x000000b199b12221 */ /* 0x000fce0000010000 */
.L_x_39460:
[----:B------:R-:W-:Y:S05]  /*9f00*/  BSYNC B1 ;  /* 0x0000000000017941 */ /* 0x000fea0003800000 */
.L_x_39459:
        /* <DEDUP_REMOVED lines=18> */
.L_x_39471:
[----:B------:R-:W-:-:S07]  /*a030*/  IMAD.MOV.U32 R9, RZ, RZ, R10 ;  /* 0x000000ffff097224 */ /* 0x000fce00078e000a */
.L_x_39472:
[----:B------:R-:W-:Y:S05]  /*a040*/  BSYNC B2 ;  /* 0x0000000000027941 */ /* 0x000fea0003800000 */
.L_x_39470:
        /* <DEDUP_REMOVED lines=16> */
.L_x_39476:
[----:B------:R-:W-:Y:S05]  /*a150*/  BSYNC B3 ;  /* 0x0000000000037941 */ /* 0x000fea0003800000 */
.L_x_39475:
        /* <DEDUP_REMOVED lines=44> */
.L_x_39474:
[----:B------:R-:W-:Y:S05]  /*a420*/  BSYNC B2 ;  /* 0x0000000000027941 */ /* 0x000fea0003800000 */
.L_x_39473:
        /* <DEDUP_REMOVED lines=12> */
.L_x_39469:
[----:B------:R-:W-:Y:S05]  /*a4f0*/  BSYNC B1 ;  /* 0x0000000000017941 */ /* 0x000fea0003800000 */
.L_x_39468:
        /* <DEDUP_REMOVED lines=18> */
.L_x_39480:
[----:B------:R-:W-:-:S07]  /*a620*/  IMAD.MOV.U32 R179, RZ, RZ, R10 ;  /* 0x000000ffffb37224 */ /* 0x000fce00078e000a */
.L_x_39481:
[----:B------:R-:W-:Y:S05]  /*a630*/  BSYNC B2 ;  /* 0x0000000000027941 */ /* 0x000fea0003800000 */
.L_x_39479:
        /* <DEDUP_REMOVED lines=16> */
.L_x_39485:
[----:B------:R-:W-:Y:S05]  /*a740*/  BSYNC B3 ;  /* 0x0000000000037941 */ /* 0x000fea0003800000 */
.L_x_39484:
        /* <DEDUP_REMOVED lines=38> */
[----:B------:R-:W-:Y:S01]  /*a9b0*/  IMAD.MOV.U32 R9, RZ, RZ, RZ ;  /* 0x000000ffff097224 */ /* 0x000fe200078e00ff */
[----:B------:R-:W-:Y:S02]  /*a9c0*/  LOP3.LUT R8, R221, UR32, R8, 0x96, !PT ;  /* 0x00000020dd087c12 */ /* 0x000fe4000f8e9608 */
[----:B------:R-:W-:Y:S01]  /*a9d0*/  MOV R12, R220 ;  /* 0x000000dc000c7202 */ /* 0x000fe20000000f00 */
[----:B------:R-:W-:-:S04]  /*a9e0*/  IMAD.WIDE.U32 R220, R7, -0x326172a9, RZ ;  /* 0xcd9e8d5707dc7825 */ /* 0x000fc800078e00ff */
[----:B------:R-:W-:Y:S01]  /*a9f0*/  IMAD.MOV.U32 R10, RZ, RZ, R220 ;  /* 0x000000ffff0a7224 */ /* 0x000fe200078e00dc */
[----:B------:R-:W-:-:S07]  /*aa00*/  LOP3.LUT R7, R221, UR24, R222, 0x96, !PT ;  /* 0x00000018dd077c12 */ /* 0x000fce000f8e96de */
.L_x_39483:
[----:B------:R-:W-:Y:S05]  /*aa10*/  BSYNC B2 ;  /* 0x0000000000027941 */ /* 0x000fea0003800000 */
.L_x_39482:
[----:B------:R-:W-:Y:S01]  /*aa20*/  HFMA2.MMA R215, -RZ, RZ, 0.1171875, 0 ;  /* 0x2f800000ffd77435 */ /* 0x000fe200000001ff */
[----:B------:R-:W-:-:S09]  /*aa30*/  I2FP.F32.U32 R179, R179 ;  /* 0x000000b300b37245 */ /* 0x000fd20000201000 */
        /* <DEDUP_REMOVED lines=8> */
[----:B------:R-:W-:-:S04]  /*aac0*/  FMUL.FTZ R179, R247, R179 ;  /* 0x000000b3f7b37220 */ /* 0x000fc80000410000 */
[----:B------:R-:W-:-:S07]  /*aad0*/  @P2 FADD.FTZ R179, R155, R179 ;  /* 0x000000b39bb32221 */ /* 0x000fce0000010000 */
.L_x_39478:
[----:B------:R-:W-:Y:S05]  /*aae0*/  BSYNC B1 ;  /* 0x0000000000017941 */ /* 0x000fea0003800000 */
.L_x_39477:
        /* <DEDUP_REMOVED lines=26> */
.L_x_39487:
[----:B------:R-:W-:Y:S05]  /*ac90*/  BSYNC B1 ;  /* 0x0000000000017941 */ /* 0x000fea0003800000 */
.L_x_39486:
[----:B------:R-:W-:Y:S01]  /*aca0*/  VIADD R213, R213, 0x80 ;  /* 0x00000080d5d57836 */ /* 0x000fe20000000000 */
[----:B------:R-:W-:-:S07]  /*acb0*/  IADD3 R214, R214, 0x80, RZ ;  /* 0x00000080d6d67810 */ /* 0x000fce0007ffe0ff */
.L_x_39413:
[----:B------:R-:W-:Y:S05]  /*acc0*/  BSYNC B0 ;  /* 0x0000000000007941 */ /* 0x000fea0003800000 */
.L_x_39412:
        /* <DEDUP_REMOVED lines=32> */
.L_x_39493:
[----:B-1----:R-:W-:-:S07]  /*aed0*/  MOV R13, R10 ;  /* 0x0000000a000d7202 */ /* 0x002fce0000000f00 */
.L_x_39494:
[----:B------:R-:W-:Y:S05]  /*aee0*/  BSYNC B2 ;  /* 0x0000000000027941 */ /* 0x000fea0003800000 */
.L_x_39492:
        /* <DEDUP_REMOVED lines=16> */
.L_x_39498:
[----:B------:R-:W-:Y:S05]  /*aff0*/  BSYNC B3 ;  /* 0x0000000000037941 */ /* 0x000fea0003800000 */
.L_x_39497:
        /* <DEDUP_REMOVED lines=44> */
.L_x_39496:
[----:B------:R-:W-:Y:S05]  /*b2c0*/  BSYNC B2 ;  /* 0x0000000000027941 */ /* 0x000fea0003800000 */
.L_x_39495:
        /* <DEDUP_REMOVED lines=12> */
.L_x_39491:
[----:B------:R-:W-:Y:S05]  /*b390*/  BSYNC B1 ;  /* 0x0000000000017941 */ /* 0x000fea0003800000 */
.L_x_39490:
        /* <DEDUP_REMOVED lines=18> */
.L_x_39502:
[----:B------:R-:W-:-:S07]  /*b4c0*/  IMAD.MOV.U32 R9, RZ, RZ, R10 ;  /* 0x000000ffff097224 */ /* 0x000fce00078e000a */
.L_x_39503:
[----:B------:R-:W-:Y:S05]  /*b4d0*/  BSYNC B2 ;  /* 0x0000000000027941 */ /* 0x000fea0003800000 */
.L_x_39501:
        /* <DEDUP_REMOVED lines=16> */
.L_x_39507:
[----:B------:R-:W-:Y:S05]  /*b5e0*/  BSYNC B3 ;  /* 0x0000000000037941 */ /* 0x000fea0003800000 */
.L_x_39506:
        /* <DEDUP_REMOVED lines=44> */
.L_x_39505:
[----:B------:R-:W-:Y:S05]  /*b8b0*/  BSYNC B2 ;  /* 0x0000000000027941 */ /* 0x000fea0003800000 */
.L_x_39504:
        /* <DEDUP_REMOVED lines=12> */
.L_x_39500:
[----:B------:R-:W-:Y:S05]  /*b980*/  BSYNC B1 ;  /* 0x0000000000017941 */ /* 0x000fea0003800000 */
.L_x_39499:
        /* <DEDUP_REMOVED lines=18> */
.L_x_39511:
[----:B------:R-:W-:-:S07]  /*bab0*/  IMAD.MOV.U32 R9, RZ, RZ, R10 ;  /* 0x000000ffff097224 */ /* 0x000fce00078e000a */
.L_x_39512:
[----:B------:R-:W-:Y:S05]  /*bac0*/  BSYNC B2 ;  /* 0x0000000000027941 */ /* 0x000fea0003800000 */
.L_x_39510:
        /* <DEDUP_REMOVED lines=16> */
.L_x_39516:
[----:B------:R-:W-:Y:S05]  /*bbd0*/  BSYNC B3 ;  /* 0x0000000000037941 */ /* 0x000fea0003800000 */
.L_x_39515:
        /* <DEDUP_REMOVED lines=44> */
.L_x_39514:
[----:B------:R-:W-:Y:S05]  /*bea0*/  BSYNC B2 ;  /* 0x0000000000027941 */ /* 0x000fea0003800000 */
.L_x_39513:
        /* <DEDUP_REMOVED lines=12> */
.L_x_39509:
[----:B------:R-:W-:Y:S05]  /*bf70*/  BSYNC B1 ;  /* 0x0000000000017941 */ /* 0x000fea0003800000 */
.L_x_39508:
        /* <DEDUP_REMOVED lines=18> */
.L_x_39520:
[----:B------:R-:W-:-:S07]  /*c0a0*/  MOV R9, R10 ;  /* 0x0000000a00097202 */ /* 0x000fce0000000f00 */
.L_x_39521:
[----:B------:R-:W-:Y:S05]  /*c0b0*/  BSYNC B2 ;  /* 0x0000000000027941 */ /* 0x000fea0003800000 */
.L_x_39519:
        /* <DEDUP_REMOVED lines=16> */
.L_x_39525:
[----:B------:R-:W-:Y:S05]  /*c1c0*/  BSYNC B3 ;  /* 0x0000000000037941 */ /* 0x000fea0003800000 */
.L_x_39524:
        /* <DEDUP_REMOVED lines=44> */
.L_x_39523:
[----:B------:R-:W-:Y:S05]  /*c490*/  BSYNC B2 ;  /* 0x0000000000027941 */ /* 0x000fea0003800000 */
.L_x_39522:
        /* <DEDUP_REMOVED lines=12> */
.L_x_39518:
[----:B------:R-:W-:Y:S05]  /*c560*/  BSYNC B1 ;  /* 0x0000000000017941 */ /* 0x000fea0003800000 */
.L_x_39517:
        /* <DEDUP_REMOVED lines=18> */
.L_x_39529:
[----:B------:R-:W-:-:S07]  /*c690*/  IMAD.MOV.U32 R9, RZ, RZ, R10 ;  /* 0x000000ffff097224 */ /* 0x000fce00078e000a */
.L_x_39530:
[----:B------:R-:W-:Y:S05]  /*c6a0*/  BSYNC B2 ;  /* 0x0000000000027941 */ /* 0x000fea0003800000 */
.L_x_39528:
        /* <DEDUP_REMOVED lines=16> */
.L_x_39534:
[----:B------:R-:W-:Y:S05]  /*c7b0*/  BSYNC B3 ;  /* 0x0000000000037941 */ /* 0x000fea0003800000 */
.L_x_39533:
        /* <DEDUP_REMOVED lines=44> */
.L_x_39532:
[----:B------:R-:W-:Y:S05]  /*ca80*/  BSYNC B2 ;  /* 0x0000000000027941 */ /* 0x000fea0003800000 */
.L_x_39531:
        /* <DEDUP_REMOVED lines=12> */
.L_x_39527:
[----:B------:R-:W-:Y:S05]  /*cb50*/  BSYNC B1 ;  /* 0x0000000000017941 */ /* 0x000fea0003800000 */
.L_x_39526:
        /* <DEDUP_REMOVED lines=18> */
.L_x_39538:
[----:B------:R-:W-:-:S07]  /*cc80*/  MOV R9, R10 ;  /* 0x0000000a00097202 */ /* 0x000fce0000000f00 */
.L_x_39539:
[----:B------:R-:W-:Y:S05]  /*cc90*/  BSYNC B2 ;  /* 0x0000000000027941 */ /* 0x000fea0003800000 */
.L_x_39537:
        /* <DEDUP_REMOVED lines=16> */
.L_x_39543:
[----:B------:R-:W-:Y:S05]  /*cda0*/  BSYNC B3 ;  /* 0x0000000000037941 */ /* 0x000fea0003800000 */
.L_x_39542:
        /* <DEDUP_REMOVED lines=44> */
.L_x_39541:
[----:B------:R-:W-:Y:S05]  /*d070*/  BSYNC B2 ;  /* 0x0000000000027941 */ /* 0x000fea0003800000 */
.L_x_39540:
        /* <DEDUP_REMOVED lines=12> */
.L_x_39536:
[----:B------:R-:W-:Y:S05]  /*d140*/  BSYNC B1 ;  /* 0x0000000000017941 */ /* 0x000fea0003800000 */
.L_x_39535:
        /* <DEDUP_REMOVED lines=18> */
.L_x_39547:
[----:B------:R-:W-:-:S07]  /*d270*/  IMAD.MOV.U32 R9, RZ, RZ, R10 ;  /* 0x000000ffff097224 */ /* 0x000fce00078e000a */
.L_x_39548:
[----:B------:R-:W-:Y:S05]  /*d280*/  BSYNC B2 ;  /* 0x0000000000027941 */ /* 0x000fea0003800000 */
.L_x_39546:
        /* <DEDUP_REMOVED lines=16> */
.L_x_39552:
[----:B------:R-:W-:Y:S05]  /*d390*/  BSYNC B3 ;  /* 0x0000000000037941 */ /* 0x000fea0003800000 */
.L_x_39551:
        /* <DEDUP_REMOVED lines=44> */
.L_x_39550:
[----:B------:R-:W-:Y:S05]  /*d660*/  BSYNC B2 ;  /* 0x0000000000027941 */ /* 0x000fea0003800000 */
.L_x_39549:
        /* <DEDUP_REMOVED lines=12> */
.L_x_39545:
[----:B------:R-:W-:Y:S05]  /*d730*/  BSYNC B1 ;  /* 0x0000000000017941 */ /* 0x000fea0003800000 */
.L_x_39544:
        /* <DEDUP_REMOVED lines=18> */
.L_x_39556:
[----:B------:R-:W-:-:S07]  /*d860*/  MOV R187, R10 ;  /* 0x0000000a00bb7202 */ /* 0x000fce0000000f00 */
.L_x_39557:
[----:B------:R-:W-:Y:S05]  /*d870*/  BSYNC B2 ;  /* 0x0000000000027941 */ /* 0x000fea0003800000 */
.L_x_39555:
        /* <DEDUP_REMOVED lines=16> */
.L_x_39561:
[----:B------:R-:W-:Y:S05]  /*d980*/  BSYNC B3 ;  /* 0x0000000000037941 */ /* 0x000fea0003800000 */
.L_x_39560:
        /* <DEDUP_REMOVED lines=44> */
.L_x_39559:
[----:B------:R-:W-:Y:S05]  /*dc50*/  BSYNC B2 ;  /* 0x0000000000027941 */ /* 0x000fea0003800000 */
.L_x_39558:
        /* <DEDUP_REMOVED lines=12> */
.L_x_39554:
[----:B------:R-:W-:Y:S05]  /*dd20*/  BSYNC B1 ;  /* 0x0000000000017941 */ /* 0x000fea0003800000 */
.L_x_39553:
        /* <DEDUP_REMOVED lines=26> */
.L_x_39563:
[----:B------:R-:W-:Y:S05]  /*ded0*/  BSYNC B1 ;  /* 0x0000000000017941 */ /* 0x000fea0003800000 */
.L_x_39562:
[----:B------:R-:W-:Y:S01]  /*dee0*/  VIADD R213, R213, 0x80 ;  /* 0x00000080d5d57836 */ /* 0x000fe20000000000 */
[----:B------:R-:W-:-:S07]  /*def0*/  IADD3 R214, R214, 0x80, RZ ;  /* 0x00000080d6d67810 */ /* 0x000fce0007ffe0ff */
.L_x_39489:
[----:B------:R-:W-:Y:S05]  /*df00*/  BSYNC B0 ;  /* 0x0000000000007941 */ /* 0x000fea0003800000 */
.L_x_39488:
        /* <DEDUP_REMOVED lines=32> */
.L_x_39569:
[----:B-1----:R-:W-:-:S07]  /*e110*/  MOV R13, R10 ;  /* 0x0000000a000d7202 */ /* 0x002fce0000000f00 */
.L_x_39570:
[----:B------:R-:W-:Y:S05]  /*e120*/  BSYNC B2 ;  /* 0x0000000000027941 */ /* 0x000fea0003800000 */
.L_x_39568:
        /* <DEDUP_REMOVED lines=16> */
.L_x_39574:
[----:B------:R-:W-:Y:S05]  /*e230*/  BSYNC B3 ;  /* 0x0000000000037941 */ /* 0x000fea0003800000 */
.L_x_39573:
        /* <DEDUP_REMOVED lines=44> */
.L_x_39572:
[----:B------:R-:W-:Y:S05]  /*e500*/  BSYNC B2 ;  /* 0x0000000000027941 */ /* 0x000fea0003800000 */
.L_x_39571:
        /* <DEDUP_REMOVED lines=12> */
.L_x_39567:
[----:B------:R-:W-:Y:S05]  /*e5d0*/  BSYNC B1 ;  /* 0x0000000000017941 */ /* 0x000fea0003800000 */
.L_x_39566:
        /* <DEDUP_REMOVED lines=18> */
.L_x_39578:
[----:B------:R-:W-:-:S07]  /*e700*/  IMAD.MOV.U32 R9, RZ, RZ, R10 ;  /* 0x000000ffff097224 */ /* 0x000fce00078e000a */
.L_x_39579:
[----:B------:R-:W-:Y:S05]  /*e710*/  BSYNC B2 ;  /* 0x0000000000027941 */ /* 0x000fea0003800000 */
.L_x_39577:
        /* <DEDUP_REMOVED lines=16> */
.L_x_39583:
[----:B------:R-:W-:Y:S05]  /*e820*/  BSYNC B3 ;  /* 0x0000000000037941 */ /* 0x000fea0003800000 */
.L_x_39582:
        /* <DEDUP_REMOVED lines=44> */
.L_x_39581:
[----:B------:R-:W-:Y:S05]  /*eaf0*/  BSYNC B2 ;  /* 0x0000000000027941 */ /* 0x000fea0003800000 */
.L_x_39580:
        /* <DEDUP_REMOVED lines=12> */
.L_x_39576:
[----:B------:R-:W-:Y:S05]  /*ebc0*/  BSYNC B1 ;  /* 0x0000000000017941 */ /* 0x000fea0003800000 */
.L_x_39575:
        /* <DEDUP_REMOVED lines=18> */
.L_x_39587:
[----:B------:R-:W-:-:S07]  /*ecf0*/  MOV R9, R10 ;  /* 0x0000000a00097202 */ /* 0x000fce0000000f00 */
.L_x_39588:
[----:B------:R-:W-:Y:S05]  /*ed00*/  BSYNC B2 ;  /* 0x0000000000027941 */ /* 0x000fea0003800000 */
.L_x_39586:
        /* <DEDUP_REMOVED lines=16> */
.L_x_39592:
[----:B------:R-:W-:Y:S05]  /*ee10*/  BSYNC B3 ;  /* 0x0000000000037941 */ /* 0x000fea0003800000 */
.L_x_39591:
        /* <DEDUP_REMOVED lines=44> */
.L_x_39590:
[----:B------:R-:W-:Y:S05]  /*f0e0*/  BSYNC B2 ;  /* 0x0000000000027941 */ /* 0x000fea0003800000 */
.L_x_39589:
        /* <DEDUP_REMOVED lines=12> */
.L_x_39585:
[----:B------:R-:W-:Y:S05]  /*f1b0*/  BSYNC B1 ;  /* 0x0000000000017941 */ /* 0x000fea0003800000 */
.L_x_39584:
        /* <DEDUP_REMOVED lines=18> */
.L_x_39596:
[----:B------:R-:W-:-:S07]  /*f2e0*/  IMAD.MOV.U32 R9, RZ, RZ, R10 ;  /* 0x000000ffff097224 */ /* 0x000fce00078e000a */
.L_x_39597:
[----:B------:R-:W-:Y:S05]  /*f2f0*/  BSYNC B2 ;  /* 0x0000000000027941 */ /* 0x000fea0003800000 */
.L_x_39595:
        /* <DEDUP_REMOVED lines=16> */
.L_x_39601:
[----:B------:R-:W-:Y:S05]  /*f400*/  BSYNC B3 ;  /* 0x0000000000037941 */ /* 0x000fea0003800000 */
.L_x_39600:
        /* <DEDUP_REMOVED lines=44> */
.L_x_39599:
[----:B------:R-:W-:Y:S05]  /*f6d0*/  BSYNC B2 ;  /* 0x0000000000027941 */ /* 0x000fea0003800000 */
.L_x_39598:
        /* <DEDUP_REMOVED lines=12> */
.L_x_39594:
[----:B------:R-:W-:Y:S05]  /*f7a0*/  BSYNC B1 ;  /* 0x0000000000017941 */ /* 0x000fea0003800000 */
.L_x_39593:
        /* <DEDUP_REMOVED lines=18> */
.L_x_39605:
[----:B------:R-:W-:-:S07]  /*f8d0*/  MOV R9, R10 ;  /* 0x0000000a00097202 */ /* 0x000fce0000000f00 */
.L_x_39606:
[----:B------:R-:W-:Y:S05]  /*f8e0*/  BSYNC B2 ;  /* 0x0000000000027941 */ /* 0x000fea0003800000 */
.L_x_39604:
        /* <DEDUP_REMOVED lines=16> */
.L_x_39610:
[----:B------:R-:W-:Y:S05]  /*f9f0*/  BSYNC B3 ;  /* 0x0000000000037941 */ /* 0x000fea0003800000 */
.L_x_39609:
        /* <DEDUP_REMOVED lines=44> */
.L_x_39608:
[----:B------:R-:W-:Y:S05]  /*fcc0*/  BSYNC B2 ;  /* 0x0000000000027941 */ /* 0x000fea0003800000 */
.L_x_39607:
        /* <DEDUP_REMOVED lines=12> */
.L_x_39603:
[----:B------:R-:W-:Y:S05]  /*fd90*/  BSYNC B1 ;  /* 0x0000000000017941 */ /* 0x000fea0003800000 */
.L_x_39602:
        /* <DEDUP_REMOVED lines=18> */
.L_x_39614:
[----:B------:R-:W-:-:S07]  /*fec0*/  IMAD.MOV.U32 R9, RZ, RZ, R10 ;  /* 0x000000ffff097224 */ /* 0x000fce00078e000a */
.L_x_39615:
[----:B------:R-:W-:Y:S05]  /*fed0*/  BSYNC B2 ;  /* 0x0000000000027941 */ /* 0x000fea0003800000 */
.L_x_39613:
        /* <DEDUP_REMOVED lines=16> */
.L_x_39619:
[----:B------:R-:W-:Y:S05]  /*ffe0*/  BSYNC B3 ;  /* 0x0000000000037941 */ /* 0x000fea0003800000 */
.L_x_39618:
        /* <DEDUP_REMOVED lines=44> */
.L_x_39617:
[----:B------:R-:W-:Y:S05]  /*102b0*/  BSYNC B2 ;  /* 0x0000000000027941 */ /* 0x000fea0003800000 */
.L_x_39616:
        /* <DEDUP_REMOVED lines=12> */
.L_x_39612:
[----:B------:R-:W-:Y:S05]  /*10380*/  BSYNC B1 ;  /* 0x0000000000017941 */ /* 0x000fea0003800000 */
.L_x_39611:
        /* <DEDUP_REMOVED lines=18> */
.L_x_39623:
[----:B------:R-:W-:-:S07]  /*104b0*/  MOV R9, R10 ;  /* 0x0000000a00097202 */ /* 0x000fce0000000f00 */
.L_x_39624:
[----:B------:R-:W-:Y:S05]  /*104c0*/  BSYNC B2 ;  /* 0x0000000000027941 */ /* 0x000fea0003800000 */
.L_x_39622:
        /* <DEDUP_REMOVED lines=16> */
.L_x_39628:
[----:B------:R-:W-:Y:S05]  /*105d0*/  BSYNC B3 ;  /* 0x0000000000037941 */ /* 0x000fea0003800000 */
.L_x_39627:
        /* <DEDUP_REMOVED lines=44> */
.L_x_39626:
[----:B------:R-:W-:Y:S05]  /*108a0*/  BSYNC B2 ;  /* 0x0000000000027941 */ /* 0x000fea0003800000 */
.L_x_39625:
        /* <DEDUP_REMOVED lines=12> */
.L_x_39621:
[----:B------:R-:W-:Y:S05]  /*10970*/  BSYNC B1 ;  /* 0x0000000000017941 */ /* 0x000fea0003800000 */
.L_x_39620:
        /* <DEDUP_REMOVED lines=18> */
.L_x_39632:
[----:B------:R-:W-:-:S07]  /*10aa0*/  IMAD.MOV.U32 R195, RZ, RZ, R10 ;  /* 0x000000ffffc37224 */ /* 0x000fce00078e000a */
.L_x_39633:
[----:B------:R-:W-:Y:S05]  /*10ab0*/  BSYNC B2 ;  /* 0x0000000000027941 */ /* 0x000fea0003800000 */
.L_x_39631:
        /* <DEDUP_REMOVED lines=16> */
.L_x_39637:
[----:B------:R-:W-:Y:S05]  /*10bc0*/  BSYNC B3 ;  /* 0x0000000000037941 */ /* 0x000fea0003800000 */
.L_x_39636:
        /* <DEDUP_REMOVED lines=44> */
.L_x_39635:
[----:B------:R-:W-:Y:S05]  /*10e90*/  BSYNC B2 ;  /* 0x0000000000027941 */ /* 0x000fea0003800000 */
.L_x_39634:
        /* <DEDUP_REMOVED lines=12> */
.L_x_39630:
[----:B------:R-:W-:Y:S05]  /*10f60*/  BSYNC B1 ;  /* 0x0000000000017941 */ /* 0x000fea0003800000 */
.L_x_39629:
        /* <DEDUP_REMOVED lines=26> */
.L_x_39639:
[----:B------:R-:W-:Y:S05]  /*11110*/  BSYNC B1 ;  /* 0x0000000000017941 */ /* 0x000fea0003800000 */
.L_x_39638:
[----:B------:R-:W-:Y:S01]  /*11120*/  IADD3 R213, R213, 0x80, RZ ;  /* 0x00000080d5d57810 */ /* 0x000fe20007ffe0ff */
[----:B------:R-:W-:-:S07]  /*11130*/  VIADD R214, R214, 0x80 ;  /* 0x00000080d6d67836 */ /* 0x000fce0000000000 */
.L_x_39565:
[----:B------:R-:W-:Y:S05]  /*11140*/  BSYNC B0 ;  /* 0x0000000000007941 */ /* 0x000fea0003800000 */
.L_x_39564:
        /* <DEDUP_REMOVED lines=32> */
.L_x_39645:
[----:B-1----:R-:W-:-:S07]  /*11350*/  IMAD.MOV.U32 R13, RZ, RZ, R10 ;  /* 0x000000ffff0d7224 */ /* 0x002fce00078e000a */
.L_x_39646:
[----:B------:R-:W-:Y:S05]  /*11360*/  BSYNC B2 ;  /* 0x0000000000027941 */ /* 0x000fea0003800000 */
.L_x_39644:
        /* <DEDUP_REMOVED lines=16> */
.L_x_39650:
[----:B------:R-:W-:Y:S05]  /*11470*/  BSYNC B3 ;  /* 0x0000000000037941 */ /* 0x000fea0003800000 */
.L_x_39649:
        /* <DEDUP_REMOVED lines=44> */
.L_x_39648:
[----:B------:R-:W-:Y:S05]  /*11740*/  BSYNC B2 ;  /* 0x0000000000027941 */ /* 0x000fea0003800000 */
.L_x_39647:
        /* <DEDUP_REMOVED lines=12> */
.L_x_39643:
[----:B------:R-:W-:Y:S05]  /*11810*/  BSYNC B1 ;  /* 0x0000000000017941 */ /* 0x000fea0003800000 */
.L_x_39642:
        /* <DEDUP_REMOVED lines=18> */
.L_x_39654:
[----:B------:R-:W-:-:S07]  /*11940*/  MOV R9, R10 ;  /* 0x0000000a00097202 */ /* 0x000fce0000000f00 */
.L_x_39655:
[----:B------:R-:W-:Y:S05]  /*11950*/  BSYNC B2 ;  /* 0x0000000000027941 */ /* 0x000fea0003800000 */
.L_x_39653:
        /* <DEDUP_REMOVED lines=16> */
.L_x_39659:
[----:B------:R-:W-:Y:S05]  /*11a60*/  BSYNC B3 ;  /* 0x0000000000037941 */ /* 0x000fea0003800000 */
.L_x_39658:
        /* <DEDUP_REMOVED lines=44> */
.L_x_39657:
[----:B------:R-:W-:Y:S05]  /*11d30*/  BSYNC B2 ;  /* 0x0000000000027941 */ /* 0x000fea0003800000 */
.L_x_39656:
        /* <DEDUP_REMOVED lines=12> */
.L_x_39652:
[----:B------:R-:W-:Y:S05]  /*11e00*/  BSYNC B1 ;  /* 0x0000000000017941 */ /* 0x000fea0003800000 */
.L_x_39651:
        /* <DEDUP_REMOVED lines=18> */
.L_x_39663:
[----:B------:R-:W-:-:S07]  /*11f30*/  IMAD.MOV.U32 R9, RZ, RZ, R10 ;  /* 0x000000ffff097224 */ /* 0x000fce00078e000a */
.L_x_39664:
[----:B------:R-:W-:Y:S05]  /*11f40*/  BSYNC B2 ;  /* 0x0000000000027941 */ /* 0x000fea0003800000 */
.L_x_39662:
        /* <DEDUP_REMOVED lines=16> */
.L_x_39668:
[----:B------:R-:W-:Y:S05]  /*12050*/  BSYNC B3 ;  /* 0x0000000000037941 */ /* 0x000fea0003800000 */
.L_x_39667:
        /* <DEDUP_REMOVED lines=44> */
.L_x_39666:
[----:B------:R-:W-:Y:S05]  /*12320*/  BSYNC B2 ;  /* 0x0000000000027941 */ /* 0x000fea0003800000 */
.L_x_39665:
        /* <DEDUP_REMOVED lines=12> */
.L_x_39661:
[----:B------:R-:W-:Y:S05]  /*123f0*/  BSYNC B1 ;  /* 0x0000000000017941 */ /* 0x000fea0003800000 */
.L_x_39660:
        /* <DEDUP_REMOVED lines=18> */
.L_x_39672:
[----:B------:R-:W-:-:S07]  /*12520*/  MOV R9, R10 ;  /* 0x0000000a00097202 */ /* 0x000fce0000000f00 */
.L_x_39673:
[----:B------:R-:W-:Y:S05]  /*12530*/  BSYNC B2 ;  /* 0x0000000000027941 */ /* 0x000fea0003800000 */
.L_x_39671:
        /* <DEDUP_REMOVED lines=16> */
.L_x_39677:
[----:B------:R-:W-:Y:S05]  /*12640*/  BSYNC B3 ;  /* 0x0000000000037941 */ /* 0x000fea0003800000 */
.L_x_39676:
        /* <DEDUP_REMOVED lines=44> */
.L_x_39675:
[----:B------:R-:W-:Y:S05]  /*12910*/  BSYNC B2 ;  /* 0x0000000000027941 */ /* 0x000fea0003800000 */
.L_x_39674:
        /* <DEDUP_REMOVED lines=12> */
.L_x_39670:
[----:B------:R-:W-:Y:S05]  /*129e0*/  BSYNC B1 ;  /* 0x0000000000017941 */ /* 0x000fea0003800000 */
.L_x_39669:
        /* <DEDUP_REMOVED lines=18> */
.L_x_39681:
[----:B------:R-:W-:-:S07]  /*12b10*/  IMAD.MOV.U32 R9, RZ, RZ, R10 ;  /* 0x000000ffff097224 */ /* 0x000fce00078e000a */
.L_x_39682:
[----:B------:R-:W-:Y:S05]  /*12b20*/  BSYNC B2 ;  /* 0x0000000000027941 */ /* 0x000fea0003800000 */
.L_x_39680:
        /* <DEDUP_REMOVED lines=16> */
.L_x_39686:
[----:B------:R-:W-:Y:S05]  /*12c30*/  BSYNC B3 ;  /* 0x0000000000037941 */ /* 0x000fea0003800000 */
.L_x_39685:
        /* <DEDUP_REMOVED lines=44> */
.L_x_39684:
[----:B------:R-:W-:Y:S05]  /*12f00*/  BSYNC B2 ;  /* 0x0000000000027941 */ /* 0x000fea0003800000 */
.L_x_39683:
        /* <DEDUP_REMOVED lines=12> */
.L_x_39679:
[----:B------:R-:W-:Y:S05]  /*12fd0*/  BSYNC B1 ;  /* 0x0000000000017941 */ /* 0x000fea0003800000 */
.L_x_39678:
        /* <DEDUP_REMOVED lines=18> */
.L_x_39690:
[----:B------:R-:W-:-:S07]  /*13100*/  MOV R9, R10 ;  /* 0x0000000a00097202 */ /* 0x000fce0000000f00 */
.L_x_39691:
[----:B------:R-:W-:Y:S05]  /*13110*/  BSYNC B2 ;  /* 0x0000000000027941 */ /* 0x000fea0003800000 */
.L_x_39689:
        /* <DEDUP_REMOVED lines=16> */
.L_x_39695:
[----:B------:R-:W-:Y:S05]  /*13220*/  BSYNC B3 ;  /* 0x0000000000037941 */ /* 0x000fea0003800000 */
.L_x_39694:
        /* <DEDUP_REMOVED lines=44> */
.L_x_39693:
[----:B------:R-:W-:Y:S05]  /*134f0*/  BSYNC B2 ;  /* 0x0000000000027941 */ /* 0x000fea0003800000 */
.L_x_39692:
        /* <DEDUP_REMOVED lines=12> */
.L_x_39688:
[----:B------:R-:W-:Y:S05]  /*135c0*/  BSYNC B1 ;  /* 0x0000000000017941 */ /* 0x000fea0003800000 */
.L_x_39687:
        /* <DEDUP_REMOVED lines=18> */
.L_x_39699:
[----:B------:R-:W-:-:S07]  /*136f0*/  IMAD.MOV.U32 R9, RZ, RZ, R10 ;  /* 0x000000ffff097224 */ /* 0x000fce00078e000a */
.L_x_39700:
[----:B------:R-:W-:Y:S05]  /*13700*/  BSYNC B2 ;  /* 0x0000000000027941 */ /* 0x000fea0003800000 */
.L_x_39698:
        /* <DEDUP_REMOVED lines=16> */
.L_x_39704:
[----:B------:R-:W-:Y:S05]  /*13810*/  BSYNC B3 ;  /* 0x0000000000037941 */ /* 0x000fea0003800000 */
.L_x_39703:
        /* <DEDUP_REMOVED lines=44> */
.L_x_39702:
[----:B------:R-:W-:Y:S05]  /*13ae0*/  BSYNC B2 ;  /* 0x0000000000027941 */ /* 0x000fea0003800000 */
.L_x_39701:
        /* <DEDUP_REMOVED lines=12> */
.L_x_39697:
[----:B------:R-:W-:Y:S05]  /*13bb0*/  BSYNC B1 ;  /* 0x0000000000017941 */ /* 0x000fea0003800000 */
.L_x_39696:
        /* <DEDUP_REMOVED lines=18> */
.L_x_39708:
[----:B------:R-:W-:-:S07]  /*13ce0*/  MOV R203, R10 ;  /* 0x0000000a00cb7202 */ /* 0x000fce0000000f00 */
.L_x_39709:
[----:B------:R-:W-:Y:S05]  /*13cf0*/  BSYNC B2 ;  /* 0x0000000000027941 */ /* 0x000fea0003800000 */
.L_x_39707:
        /* <DEDUP_REMOVED lines=16> */
.L_x_39713:
[----:B------:R-:W-:Y:S05]  /*13e00*/  BSYNC B3 ;  /* 0x0000000000037941 */ /* 0x000fea0003800000 */
.L_x_39712:
        /* <DEDUP_REMOVED lines=44> */
.L_x_39711:
[----:B------:R-:W-:Y:S05]  /*140d0*/  BSYNC B2 ;  /* 0x0000000000027941 */ /* 0x000fea0003800000 */
.L_x_39710:
        /* <DEDUP_REMOVED lines=12> */
.L_x_39706:
[----:B------:R-:W-:Y:S05]  /*141a0*/  BSYNC B1 ;  /* 0x0000000000017941 */ /* 0x000fea0003800000 */
.L_x_39705:
        /* <DEDUP_REMOVED lines=26> */
.L_x_39715:
[----:B------:R-:W-:Y:S05]  /*14350*/  BSYNC B1 ;  /* 0x0000000000017941 */ /* 0x000fea0003800000 */
.L_x_39714:
[----:B------:R-:W-:Y:S01]  /*14360*/  VIADD R213, R213, 0x80 ;  /* 0x00000080d5d57836 */ /* 0x000fe20000000000 */
[----:B------:R-:W-:-:S07]  /*14370*/  IADD3 R214, R214, 0x80, RZ ;  /* 0x00000080d6d67810 */ /* 0x000fce0007ffe0ff */
.L_x_39641:
[----:B------:R-:W-:Y:S05]  /*14380*/  BSYNC B0 ;  /* 0x0000000000007941 */ /* 0x000fea0003800000 */
.L_x_39640:
        /* <DEDUP_REMOVED lines=32> */
.L_x_39721:
[----:B-1----:R-:W-:-:S07]  /*14590*/  MOV R13, R10 ;  /* 0x0000000a000d7202 */ /* 0x002fce0000000f00 */
.L_x_39722:
[----:B------:R-:W-:Y:S05]  /*145a0*/  BSYNC B2 ;  /* 0x0000000000027941 */ /* 0x000fea0003800000 */
.L_x_39720:
        /* <DEDUP_REMOVED lines=16> */
.L_x_39726:
[----:B------:R-:W-:Y:S05]  /*146b0*/  BSYNC B3 ;  /* 0x0000000000037941 */ /* 0x000fea0003800000 */
.L_x_39725:
        /* <DEDUP_REMOVED lines=44> */
.L_x_39724:
[----:B------:R-:W-:Y:S05]  /*14980*/  BSYNC B2 ;  /* 0x0000000000027941 */ /* 0x000fea0003800000 */
.L_x_39723:
        /* <DEDUP_REMOVED lines=12> */
.L_x_39719:
[----:B------:R-:W-:Y:S05]  /*14a50*/  BSYNC B1 ;  /* 0x0000000000017941 */ /* 0x000fea0003800000 */
.L_x_39718:
        /* <DEDUP_REMOVED lines=18> */
.L_x_39730:
[----:B------:R-:W-:-:S07]  /*14b80*/  IMAD.MOV.U32 R9, RZ, RZ, R10 ;  /* 0x000000ffff097224 */ /* 0x000fce00078e000a */
.L_x_39731:
[----:B------:R-:W-:Y:S05]  /*14b90*/  BSYNC B2 ;  /* 0x0000000000027941 */ /* 0x000fea0003800000 */
.L_x_39729:
        /* <DEDUP_REMOVED lines=16> */
.L_x_39735:
[----:B------:R-:W-:Y:S05]  /*14ca0*/  BSYNC B3 ;  /* 0x0000000000037941 */ /* 0x000fea0003800000 */
.L_x_39734:
        /* <DEDUP_REMOVED lines=44> */
.L_x_39733:
[----:B------:R-:W-:Y:S05]  /*14f70*/  BSYNC B2 ;  /* 0x0000000000027941 */ /* 0x000fea0003800000 */
.L_x_39732:
        /* <DEDUP_REMOVED lines=12> */
.L_x_39728:
[----:B------:R-:W-:Y:S05]  /*15040*/  BSYNC B1 ;  /* 0x0000000000017941 */ /* 0x000fea0003800000 */
.L_x_39727:
        /* <DEDUP_REMOVED lines=18> */
.L_x_39739:
[----:B------:R-:W-:-:S07]  /*15170*/  MOV R9, R10 ;  /* 0x0000000a00097202 */ /* 0x000fce0000000f00 */
.L_x_39740:
[----:B------:R-:W-:Y:S05]  /*15180*/  BSYNC B2 ;  /* 0x0000000000027941 */ /* 0x000fea0003800000 */
.L_x_39738:
        /* <DEDUP_REMOVED lines=16> */
.L_x_39744:
[----:B------:R-:W-:Y:S05]  /*15290*/  BSYNC B3 ;  /* 0x0000000000037941 */ /* 0x000fea0003800000 */
.L_x_39743:
        /* <DEDUP_REMOVED lines=44> */
.L_x_39742:
[----:B------:R-:W-:Y:S05]  /*15560*/  BSYNC B2 ;  /* 0x0000000000027941 */ /* 0x000fea0003800000 */
.L_x_39741:
        /* <DEDUP_REMOVED lines=12> */
.L_x_39737:
[----:B------:R-:W-:Y:S05]  /*15630*/  BSYNC B1 ;  /* 0x0000000000017941 */ /* 0x000fea0003800000 */
.L_x_39736:
        /* <DEDUP_REMOVED lines=18> */
.L_x_39748:
[----:B------:R-:W-:-:S07]  /*15760*/  IMAD.MOV.U32 R9, RZ, RZ, R10 ;  /* 0x000000ffff097224 */ /* 0x000fce00078e000a */
.L_x_39749:
[----:B------:R-:W-:Y:S05]  /*15770*/  BSYNC B2 ;  /* 0x0000000000027941 */ /* 0x000fea0003800000 */
.L_x_39747:
        /* <DEDUP_REMOVED lines=16> */
.L_x_39753:
[----:B------:R-:W-:Y:S05]  /*15880*/  BSYNC B3 ;  /* 0x0000000000037941 */ /* 0x000fea0003800000 */
.L_x_39752:
        /* <DEDUP_REMOVED lines=44> */
.L_x_39751:
[----:B------:R-:W-:Y:S05]  /*15b50*/  BSYNC B2 ;  /* 0x0000000000027941 */ /* 0x000fea0003800000 */
.L_x_39750:
        /* <DEDUP_REMOVED lines=12> */
.L_x_39746:
[----:B------:R-:W-:Y:S05]  /*15c20*/  BSYNC B1 ;  /* 0x0000000000017941 */ /* 0x000fea0003800000 */
.L_x_39745:
        /* <DEDUP_REMOVED lines=18> */
.L_x_39757:
[----:B------:R-:W-:-:S07]  /*15d50*/  MOV R9, R10 ;  /* 0x0000000a00097202 */ /* 0x000fce0000000f00 */
.L_x_39758:
[----:B------:R-:W-:Y:S05]  /*15d60*/  BSYNC B2 ;  /* 0x0000000000027941 */ /* 0x000fea0003800000 */
.L_x_39756:
        /* <DEDUP_REMOVED lines=16> */
.L_x_39762:
[----:B------:R-:W-:Y:S05]  /*15e70*/  BSYNC B3 ;  /* 0x0000000000037941 */ /* 0x000fea0003800000 */
.L_x_39761:
        /* <DEDUP_REMOVED lines=44> */
.L_x_39760:
[----:B------:R-:W-:Y:S05]  /*16140*/  BSYNC B2 ;  /* 0x0000000000027941 */ /* 0x000fea0003800000 */
.L_x_39759:
        /* <DEDUP_REMOVED lines=12> */
.L_x_39755:
[----:B------:R-:W-:Y:S05]  /*16210*/  BSYNC B1 ;  /* 0x0000000000017941 */ /* 0x000fea0003800000 */
.L_x_39754:
        /* <DEDUP_REMOVED lines=18> */
.L_x_39766:
[----:B------:R-:W-:-:S07]  /*16340*/  IMAD.MOV.U32 R9, RZ, RZ, R10 ;  /* 0x000000ffff097224 */ /* 0x000fce00078e000a */
.L_x_39767:
[----:B------:R-:W-:Y:S05]  /*16350*/  BSYNC B2 ;  /* 0x0000000000027941 */ /* 0x000fea0003800000 */
.L_x_39765:
        /* <DEDUP_REMOVED lines=16> */
.L_x_39771:
[----:B------:R-:W-:Y:S05]  /*16460*/  BSYNC B3 ;  /* 0x0000000000037941 */ /* 0x000fea0003800000 */
.L_x_39770:
        /* <DEDUP_REMOVED lines=44> */
.L_x_39769:
[----:B------:R-:W-:Y:S05]  /*16730*/  BSYNC B2 ;  /* 0x0000000000027941 */ /* 0x000fea0003800000 */
.L_x_39768:
        /* <DEDUP_REMOVED lines=12> */
.L_x_39764:
[----:B------:R-:W-:Y:S05]  /*16800*/  BSYNC B1 ;  /* 0x0000000000017941 */ /* 0x000fea0003800000 */
.L_x_39763:
        /* <DEDUP_REMOVED lines=18> */
.L_x_39775:
[----:B------:R-:W-:-:S07]  /*16930*/  MOV R9, R10 ;  /* 0x0000000a00097202 */ /* 0x000fce0000000f00 */
.L_x_39776:
[----:B------:R-:W-:Y:S05]  /*16940*/  BSYNC B2 ;  /* 0x0000000000027941 */ /* 0x000fea0003800000 */
.L_x_39774:
        /* <DEDUP_REMOVED lines=16> */
.L_x_39780:
[----:B------:R-:W-:Y:S05]  /*16a50*/  BSYNC B3 ;  /* 0x0000000000037941 */ /* 0x000fea0003800000 */
.L_x_39779:
        /* <DEDUP_REMOVED lines=44> */
.L_x_39778:
[----:B------:R-:W-:Y:S05]  /*16d20*/  BSYNC B2 ;  /* 0x0000000000027941 */ /* 0x000fea0003800000 */
.L_x_39777:
        /* <DEDUP_REMOVED lines=12> */
.L_x_39773:
[----:B------:R-:W-:Y:S05]  /*16df0*/  BSYNC B1 ;  /* 0x0000000000017941 */ /* 0x000fea0003800000 */
.L_x_39772:
        /* <DEDUP_REMOVED lines=18> */
.L_x_39784:
[----:B------:R-:W-:-:S07]  /*16f20*/  IMAD.MOV.U32 R211, RZ, RZ, R10 ;  /* 0x000000ffffd37224 */ /* 0x000fce00078e000a */
.L_x_39785:
[----:B------:R-:W-:Y:S05]  /*16f30*/  BSYNC B2 ;  /* 0x0000000000027941 */ /* 0x000fea0003800000 */
.L_x_39783:
        /* <DEDUP_REMOVED lines=16> */
.L_x_39789:
[----:B------:R-:W-:Y:S05]  /*17040*/  BSYNC B3 ;  /* 0x0000000000037941 */ /* 0x000fea0003800000 */
.L_x_39788:
        /* <DEDUP_REMOVED lines=44> */
.L_x_39787:
[----:B------:R-:W-:Y:S05]  /*17310*/  BSYNC B2 ;  /* 0x0000000000027941 */ /* 0x000fea0003800000 */
.L_x_39786:
        /* <DEDUP_REMOVED lines=12> */
.L_x_39782:
[----:B------:R-:W-:Y:S05]  /*173e0*/  BSYNC B1 ;  /* 0x0000000000017941 */ /* 0x000fea0003800000 */
.L_x_39781:
        /* <DEDUP_REMOVED lines=25> */
.L_x_39717:
[----:B------:R-:W-:Y:S05]  /*17580*/  BSYNC B0 ;  /* 0x0000000000007941 */ /* 0x000fea0003800000 */
.L_x_39716:
        /* <DEDUP_REMOVED lines=211> */
.L_x_39816:
        /* <DEDUP_REMOVED lines=109> */
[----:B------:R-:W-:Y:S01]  /*18990*/  F2FP.F16.F32.PACK_AB R212, R212, R213 ;  /* 0x000000d5d4d4723e */ /* 0x000fe200000000ff */
[--C-:B------:R-:W-:Y:S01]  /*189a0*/  FADD.FTZ R213, R159, -R222.reuse ;  /* 0x800000de9fd57221 */ /* 0x100fe20000010000 */
[----:B------:R-:W-:-:S03]  /*189b0*/  FADD.FTZ R223, R163, -R222 ;  /* 0x800000dea3df7221 */ /* 0x000fc60000010000 */
[----:B------:R-:W-:Y:S01]  /*189c0*/  FMUL.FTZ R213, R213, UR25 ;  /* 0x00000019d5d57c20 */ /* 0x000fe20008410000 */
[----:B------:R-:W-:Y:S01]  /*189d0*/  FMUL.FTZ R223, R223, UR25 ;  /* 0x00000019dfdf7c20 */ /* 0x000fe20008410000 */
[----:B-----5:R-:W-:Y:S02]  /*189e0*/  FFMA.FTZ R215, R227, R215, R20 ;  /* 0x000000d7e3d77223 */ /* 0x020fe40000010014 */
[----:B------:R-:W-:-:S05]  /*189f0*/  FFMA.FTZ R213, R239, R213, R19 ;  /* 0x000000d5efd57223 */ /* 0x000fca0000010013 */
[----:B------:R-:W-:Y:S01]  /*18a00*/  F2FP.F16.F32.PACK_AB R213, R213, R214 ;  /* 0x000000d6d5d5723e */ /* 0x000fe200000000ff */
[----:B------:R-:W-:-:S04]  /*18a10*/  FADD.FTZ R214, R161, -R222 ;  /* 0x800000dea1d67221 */ /* 0x000fc80000010000 */
[----:B------:R-:W-:Y:S01]  /*18a20*/  FMUL.FTZ R214, R214, UR25 ;  /* 0x00000019d6d67c20 */ /* 0x000fe20008410000 */
[----:B------:R-:W-:-:S03]  /*18a30*/  FFMA.FTZ R223, R224, R223, R23 ;  /* 0x000000dfe0df7223 */ /* 0x000fc60000010017 */
[----:B------:R-:W-:-:S05]  /*18a40*/  FFMA.FTZ R214, R226, R214, R21 ;  /* 0x000000d6e2d67223 */ /* 0x000fca0000010015 */
[----:B------:R-:W-:Y:S01]  /*18a50*/  F2FP.F16.F32.PACK_AB R214, R214, R215 ;  /* 0x000000d7d6d6723e */ /* 0x000fe200000000ff */
[----:B------:R-:W-:-:S04]  /*18a60*/  FADD.FTZ R215, R162, -R222 ;  /* 0x800000dea2d77221 */ /* 0x000fc80000010000 */
[----:B------:R-:W-:-:S04]  /*18a70*/  FMUL.FTZ R215, R215, UR25 ;  /* 0x00000019d7d77c20 */ /* 0x000fc80008410000 */
[----:B------:R-:W-:Y:S02]  /*18a80*/  FFMA.FTZ R215, R225, R215, R22 ;  /* 0x000000d7e1d77223 */ /* 0x000fe40000010016 */
[----:B------:R-:W0:Y:S03]  /*18a90*/  LDC.64 R224, c[0x0][0x2b8] ;  /* 0x0000ae00ffe07b82 */ /* 0x000e260000000a00 */
[----:B------:R-:W-:Y:S01]  /*18aa0*/  F2FP.F16.F32.PACK_AB R215, R223, R215 ;  /* 0x000000d7dfd7723e */ /* 0x000fe200000000ff */
[----:B0-----:R-:W-:-:S04]  /*18ab0*/  IMAD.WIDE.U32 R224, R221, 0x10, R224 ;  /* 0x00000010dde07825 */ /* 0x001fc800078e00e0 */
[----:B------:R-:W-:Y:S01]  /*18ac0*/  VIADD R221, R221, 0x80 ;  /* 0x00000080dddd7836 */ /* 0x000fe20000000000 */
[----:B------:R0:W-:Y:S06]  /*18ad0*/  STG.E.128 desc[UR4][R224.64], R212 ;  /* 0x000000d4e0007986 */ /* 0x0001ec000c101d04 */
.L_x_39794:
[----:B------:R-:W-:Y:S05]  /*18ae0*/  BSYNC B1 ;  /* 0x0000000000017941 */ /* 0x000fea0003800000 */
.L_x_39793:
        /* <DEDUP_REMOVED lines=16> */
[----:B------:R-:W-:Y:S01]  /*18bf0*/  F2FP.F16.F32.PACK_AB R212, R212, R213 ;  /* 0x000000d5d4d4723e */ /* 0x000fe200000000ff */
[----:B------:R-:W-:Y:S01]  /*18c00*/  FADD.FTZ R213, R167, -R222 ;  /* 0x800000dea7d57221 */ /* 0x000fe20000010000 */
[----:B------:R-:W-:Y:S01]  /*18c10*/  FFMA.FTZ R215, R36, R215, R28 ;  /* 0x000000d724d77223 */ /* 0x000fe2000001001c */
[----:B------:R-:W-:Y:S02]  /*18c20*/  FMUL.FTZ R223, R223, UR25 ;  /* 0x00000019dfdf7c20 */ /* 0x000fe40008410000 */
[----:B------:R-:W-:Y:S02]  /*18c30*/  FMUL.FTZ R213, R213, UR25 ;  /* 0x00000019d5d57c20 */ /* 0x000fe40008410000 */
[----:B------:R-:W-:Y:S02]  /*18c40*/  FFMA.FTZ R223, R39, R223, R31 ;  /* 0x000000df27df7223 */ /* 0x000fe4000001001f */
[----:B------:R-:W-:-:S05]  /*18c50*/  FFMA.FTZ R213, R35, R213, R27 ;  /* 0x000000d523d57223 */ /* 0x000fca000001001b */
[----:B------:R-:W-:Y:S01]  /*18c60*/  F2FP.F16.F32.PACK_AB R213, R213, R214 ;  /* 0x000000d6d5d5723e */ /* 0x000fe200000000ff */
[----:B------:R-:W-:Y:S01]  /*18c70*/  FADD.FTZ R214, R169, -R222 ;  /* 0x800000dea9d67221 */ /* 0x000fe20000010000 */
[C---:B0-----:R-:W-:Y:S01]  /*18c80*/  IMAD.WIDE.U32 R224, R221.reuse, 0x10, R224 ;  /* 0x00000010dde07825 */ /* 0x041fe200078e00e0 */
[----:B------:R-:W-:-:S03]  /*18c90*/  IADD3 R221, R221, 0x80, RZ ;  /* 0x00000080dddd7810 */ /* 0x000fc60007ffe0ff */
[----:B------:R-:W-:-:S04]  /*18ca0*/  FMUL.FTZ R214, R214, UR25 ;  /* 0x00000019d6d67c20 */ /* 0x000fc80008410000 */
[----:B------:R-:W-:-:S05]  /*18cb0*/  FFMA.FTZ R214, R37, R214, R29 ;  /* 0x000000d625d67223 */ /* 0x000fca000001001d */
[----:B------:R-:W-:Y:S01]  /*18cc0*/  F2FP.F16.F32.PACK_AB R214, R214, R215 ;  /* 0x000000d7d6d6723e */ /* 0x000fe200000000ff */
[----:B------:R-:W-:-:S04]  /*18cd0*/  FADD.FTZ R215, R170, -R222 ;  /* 0x800000deaad77221 */ /* 0x000fc80000010000 */
[----:B------:R-:W-:-:S04]  /*18ce0*/  FMUL.FTZ R215, R215, UR25 ;  /* 0x00000019d7d77c20 */ /* 0x000fc80008410000 */
[----:B------:R-:W-:-:S05]  /*18cf0*/  FFMA.FTZ R215, R38, R215, R30 ;  /* 0x000000d726d77223 */ /* 0x000fca000001001e */
[----:B------:R-:W-:-:S05]  /*18d00*/  F2FP.F16.F32.PACK_AB R215, R223, R215 ;  /* 0x000000d7dfd7723e */ /* 0x000fca00000000ff */
[----:B------:R2:W-:Y:S02]  /*18d10*/  STG.E.128 desc[UR4][R224.64], R212 ;  /* 0x000000d4e0007986 */ /* 0x0005e4000c101d04 */
.L_x_39796:
[----:B------:R-:W-:Y:S05]  /*18d20*/  BSYNC B1 ;  /* 0x0000000000017941 */ /* 0x000fea0003800000 */
.L_x_39795:
        /* <DEDUP_REMOVED lines=25> */
[----:B0-----:R-:W-:-:S04]  /*18ec0*/  IMAD.WIDE.U32 R224, R221, 0x10, R224 ;  /* 0x00000010dde07825 */ /* 0x001fc800078e00e0 */
[----:B------:R-:W-:Y:S01]  /*18ed0*/  FMUL.FTZ R214, R214, UR25 ;  /* 0x00000019d6d67c20 */ /* 0x000fe20008410000 */
[----:B------:R-:W-:-:S03]  /*18ee0*/  VIADD R221, R221, 0x80 ;  /* 0x00000080dddd7836 */ /* 0x000fc60000000000 */
[----:B------:R-:W-:-:S05]  /*18ef0*/  FFMA.FTZ R214, R53, R214, R45 ;  /* 0x000000d635d67223 */ /* 0x000fca000001002d */
[----:B------:R-:W-:Y:S01]  /*18f00*/  F2FP.F16.F32.PACK_AB R214, R214, R215 ;  /* 0x000000d7d6d6723e */ /* 0x000fe200000000ff */
[----:B------:R-:W-:-:S04]  /*18f10*/  FADD.FTZ R215, R178, -R222 ;  /* 0x800000deb2d77221 */ /* 0x000fc80000010000 */
[----:B------:R-:W-:-:S04]  /*18f20*/  FMUL.FTZ R215, R215, UR25 ;  /* 0x00000019d7d77c20 */ /* 0x000fc80008410000 */
[----:B------:R-:W-:-:S05]  /*18f30*/  FFMA.FTZ R215, R54, R215, R46 ;  /* 0x000000d736d77223 */ /* 0x000fca000001002e */
[----:B------:R-:W-:-:S05]  /*18f40*/  F2FP.F16.F32.PACK_AB R215, R223, R215 ;  /* 0x000000d7dfd7723e */ /* 0x000fca00000000ff */
[----:B------:R3:W-:Y:S02]  /*18f50*/  STG.E.128 desc[UR4][R224.64], R212 ;  /* 0x000000d4e0007986 */ /* 0x0007e4000c101d04 */
.L_x_39798:
[----:B------:R-:W-:Y:S05]  /*18f60*/  BSYNC B1 ;  /* 0x0000000000017941 */ /* 0x000fea0003800000 */
.L_x_39797:
        /* <DEDUP_REMOVED lines=35> */
.L_x_39800:
[----:B------:R-:W-:Y:S05]  /*191a0*/  BSYNC B1 ;  /* 0x0000000000017941 */ /* 0x000fea0003800000 */
.L_x_39799:
        /* <DEDUP_REMOVED lines=35> */
.L_x_39802:
[----:B------:R-:W-:Y:S05]  /*193e0*/  BSYNC B1 ;  /* 0x0000000000017941 */ /* 0x000fea0003800000 */
.L_x_39801:
        /* <DEDUP_REMOVED lines=35> */
.L_x_39804:
[----:B------:R-:W-:Y:S05]  /*19620*/  BSYNC B1 ;  /* 0x0000000000017941 */ /* 0x000fea0003800000 */
.L_x_39803:
        /* <DEDUP_REMOVED lines=31> */
[----:B0-----:R-:W-:-:S05]  /*19820*/  IMAD.WIDE.U32 R222, R221, 0x10, R222 ;  /* 0x00000010ddde7825 */ /* 0x001fca00078e00de */
[----:B------:R0:W-:Y:S02]  /*19830*/  STG.E.128 desc[UR4][R222.64], R212 ;  /* 0x000000d4de007986 */ /* 0x0001e4000c101d04 */
.L_x_39792:
[----:B------:R-:W-:Y:S05]  /*19840*/  BSYNC B0 ;  /* 0x0000000000007941 */ /* 0x000fea0003800000 */
.L_x_39791:
[----:B------:R-:W-:Y:S01]  /*19850*/  LOP3.LUT P1, RZ, R6, 0x2, RZ, 0xc0, !PT ;  /* 0x0000000206ff7812 */ /* 0x000fe2000782c0ff */
[----:B------:R-:W-:-:S03]  /*19860*/  VIADD R5, R5, UR30 ;  /* 0x0000001e05057c36 */ /* 0x000fc60008000000 */
[----:B0-234-:R-:W-:Y:S02]  /*19870*/  SEL R212, RZ, 0x1, P1 ;  /* 0x00000001ffd47807 */ /* 0x01dfe40000800000 */
[----:B------:R-:W-:Y:S02]  /*19880*/  ISETP.GE.AND P1, PT, R5, UR31, PT ;  /* 0x0000001f05007c0c */ /* 0x000fe4000bf26270 */
[----:B------:R-:W-:-:S11]  /*19890*/  PRMT R239, R212, 0x7610, R239 ;  /* 0x00007610d4ef7816 */ /* 0x000fd600000000ef */
[----:B------:R-:W-:Y:S05]  /*198a0*/  @!P1 BRA `(.L_x_39805) ;  /* 0xfffffe7800dc9947 */ /* 0x000fea000383ffff */
[----:B------:R-:W-:Y:S05]  /*198b0*/  EXIT ;  /* 0x000000000000794d */ /* 0x000fea0003800000 */
.L_x_39790:
[----:B------:R-:W-:Y:S01]  /*198c0*/  HFMA2.MMA R214, -RZ, RZ, 0, 1.847743988037109375e-06 ;  /* 0x0000001fffd67435 */ /* 0x000fe200000001ff */
[----:B------:R-:W-:Y:S01]  /*198d0*/  MOV R224, R212 ;  /* 0x000000d400e07202 */ /* 0x000fe20000000f00 */
[----:B------:R-:W-:Y:S02]  /*198e0*/  IMAD.MOV.U32 R213, RZ, RZ, 0x1 ;  /* 0x00000001ffd57424 */ /* 0x000fe400078e00ff */
[----:B------:R-:W-:-:S07]  /*198f0*/  IMAD.MOV.U32 R221, RZ, RZ, -0x1 ;  /* 0xffffffffffdd7424 */ /* 0x000fce00078e00ff */
[----:B-1---5:R-:W-:Y:S05]  /*19900*/  WARPSYNC.COLLECTIVE R221, `(.L_x_39806) ;  /* 0x00000000dd087348 */ /* 0x022fea0003c00000 */
[----:B------:R0:W2:Y:S02]  /*19910*/  SHFL.BFLY P6, R223, R224, R213, R214 ;  /* 0x0c0000d5e0df7389 */ /* 0x0000a400000c00d6 */
[----:B012--5:R-:W-:Y:S01]  /*19920*/  ENDCOLLECTIVE ;  /* 0x000000000000791b */ /* 0x027fe20003800000 */
.L_x_39806:
[----:B------:R-:W-:-:S05]  /*19930*/  MOV R213, R223 ;  /* 0x000000df00d57202 */ /* 0x000fca0000000f00 */
[----:B------:R-:W-:Y:S01]  /*19940*/  FADD.FTZ R212, R212, R213 ;  /* 0x000000d5d4d47221 */ /* 0x000fe20000010000 */
[----:B------:R-:W-:-:S03]  /*19950*/  HFMA2.MMA R213, -RZ, RZ, 0, 1.1920928955078125e-07 ;  /* 0x00000002ffd57435 */ /* 0x000fc600000001ff */
[----:B------:R-:W-:-:S08]  /*19960*/  IMAD.MOV.U32 R224, RZ, RZ, R212 ;  /* 0x000000ffffe07224 */ /* 0x000fd000078e00d4 */
[----:B------:R-:W-:Y:S05]  /*19970*/  WARPSYNC.COLLECTIVE R221, `(.L_x_39807) ;  /* 0x00000000dd087348 */ /* 0x000fea0003c00000 */
[----:B------:R0:W1:Y:S02]  /*19980*/  SHFL.BFLY P6, R223, R224, R213, R214 ;  /* 0x0c0000d5e0df7389 */ /* 0x00006400000c00d6 */
[----:B01----:R-:W-:Y:S01]  /*19990*/  ENDCOLLECTIVE ;  /* 0x000000000000791b */ /* 0x003fe20003800000 */
.L_x_39807:
[----:B------:R-:W-:-:S04]  /*199a0*/  IMAD.MOV.U32 R213, RZ, RZ, R223 ;  /* 0x000000ffffd57224 */ /* 0x000fc800078e00df */
[----:B------:R-:W-:Y:S01]  /*199b0*/  FADD.FTZ R212, R212, R213 ;  /* 0x000000d5d4d47221 */ /* 0x000fe20000010000 */
[----:B------:R-:W-:-:S04]  /*199c0*/  IMAD.MOV.U32 R213, RZ, RZ, 0x4 ;  /* 0x00000004ffd57424 */ /* 0x000fc800078e00ff */
[----:B------:R-:W-:-:S07]  /*199d0*/  MOV R224, R212 ;  /* 0x000000d400e07202 */ /* 0x000fce0000000f00 */
[----:B------:R-:W-:Y:S05]  /*199e0*/  WARPSYNC.COLLECTIVE R221, `(.L_x_39808) ;  /* 0x00000000dd087348 */ /* 0x000fea0003c00000 */
[----:B------:R0:W1:Y:S02]  /*199f0*/  SHFL.BFLY P6, R223, R224, R213, R214 ;  /* 0x0c0000d5e0df7389 */ /* 0x00006400000c00d6 */
[----:B01----:R-:W-:Y:S01]  /*19a00*/  ENDCOLLECTIVE ;  /* 0x000000000000791b */ /* 0x003fe20003800000 */
.L_x_39808:
[----:B------:R-:W-:-:S05]  /*19a10*/  MOV R213, R223 ;  /* 0x000000df00d57202 */ /* 0x000fca0000000f00 */
[----:B------:R-:W-:Y:S01]  /*19a20*/  FADD.FTZ R212, R212, R213 ;  /* 0x000000d5d4d47221 */ /* 0x000fe20000010000 */
[----:B------:R-:W-:-:S03]  /*19a30*/  HFMA2.MMA R213, -RZ, RZ, 0, 4.76837158203125e-07 ;  /* 0x00000008ffd57435 */ /* 0x000fc600000001ff */
[----:B------:R-:W-:-:S08]  /*19a40*/  IMAD.MOV.U32 R224, RZ, RZ, R212 ;  /* 0x000000ffffe07224 */ /* 0x000fd000078e00d4 */
[----:B------:R-:W-:Y:S05]  /*19a50*/  WARPSYNC.COLLECTIVE R221, `(.L_x_39809) ;  /* 0x00000000dd087348 */ /* 0x000fea0003c00000 */
[----:B------:R0:W1:Y:S02]  /*19a60*/  SHFL.BFLY P6, R223, R224, R213, R214 ;  /* 0x0c0000d5e0df7389 */ /* 0x00006400000c00d6 */
[----:B01----:R-:W-:Y:S01]  /*19a70*/  ENDCOLLECTIVE ;  /* 0x000000000000791b */ /* 0x003fe20003800000 */
.L_x_39809:
[----:B------:R-:W-:-:S04]  /*19a80*/  IMAD.MOV.U32 R213, RZ, RZ, R223 ;  /* 0x000000ffffd57224 */ /* 0x000fc800078e00df */
[----:B------:R-:W-:Y:S01]  /*19a90*/  FADD.FTZ R212, R212, R213 ;  /* 0x000000d5d4d47221 */ /* 0x000fe20000010000 */
[----:B------:R-:W-:-:S04]  /*19aa0*/  IMAD.MOV.U32 R213, RZ, RZ, 0x10 ;  /* 0x00000010ffd57424 */ /* 0x000fc800078e00ff */
[----:B------:R-:W-:-:S07]  /*19ab0*/  MOV R224, R212 ;  /* 0x000000d400e07202 */ /* 0x000fce0000000f00 */
[----:B------:R-:W-:Y:S05]  /*19ac0*/  WARPSYNC.COLLECTIVE R221, `(.L_x_39810) ;  /* 0x00000000dd087348 */ /* 0x000fea0003c00000 */
[----:B------:R0:W1:Y:S02]  /*19ad0*/  SHFL.BFLY P6, R223, R224, R213, R214 ;  /* 0x0c0000d5e0df7389 */ /* 0x00006400000c00d6 */
[----:B01----:R-:W-:Y:S01]  /*19ae0*/  ENDCOLLECTIVE ;  /* 0x000000000000791b */ /* 0x003fe20003800000 */
.L_x_39810:
        /* <DEDUP_REMOVED lines=123> */
.L_x_39811:
[----:B------:R-:W-:-:S05]  /*1a2a0*/  MOV R213, R223 ;  /* 0x000000df00d57202 */ /* 0x000fca0000000f00 */
[----:B------:R-:W-:Y:S01]  /*1a2b0*/  FADD.FTZ R222, R222, R213 ;  /* 0x000000d5dede7221 */ /* 0x000fe20000010000 */
[----:B------:R-:W-:-:S03]  /*1a2c0*/  HFMA2.MMA R213, -RZ, RZ, 0, 1.1920928955078125e-07 ;  /* 0x00000002ffd57435 */ /* 0x000fc600000001ff */
[----:B------:R-:W-:-:S08]  /*1a2d0*/  IMAD.MOV.U32 R224, RZ, RZ, R222 ;  /* 0x000000ffffe07224 */ /* 0x000fd000078e00de */
[----:B------:R-:W-:Y:S05]  /*1a2e0*/  WARPSYNC.COLLECTIVE R221, `(.L_x_39812) ;  /* 0x00000000dd087348 */ /* 0x000fea0003c00000 */
[----:B------:R0:W1:Y:S02]  /*1a2f0*/  SHFL.BFLY P6, R223, R224, R213, R214 ;  /* 0x0c0000d5e0df7389 */ /* 0x00006400000c00d6 */
[----:B01----:R-:W-:Y:S01]  /*1a300*/  ENDCOLLECTIVE ;  /* 0x000000000000791b */ /* 0x003fe20003800000 */
.L_x_39812:
[----:B------:R-:W-:-:S04]  /*1a310*/  IMAD.MOV.U32 R213, RZ, RZ, R223 ;  /* 0x000000ffffd57224 */ /* 0x000fc800078e00df */
[----:B------:R-:W-:Y:S01]  /*1a320*/  FADD.FTZ R222, R222, R213 ;  /* 0x000000d5dede7221 */ /* 0x000fe20000010000 */
[----:B------:R-:W-:-:S04]  /*1a330*/  IMAD.MOV.U32 R213, RZ, RZ, 0x4 ;  /* 0x00000004ffd57424 */ /* 0x000fc800078e00ff */
[----:B------:R-:W-:-:S07]  /*1a340*/  MOV R224, R222 ;  /* 0x000000de00e07202 */ /* 0x000fce0000000f00 */
[----:B------:R-:W-:Y:S05]  /*1a350*/  WARPSYNC.COLLECTIVE R221, `(.L_x_39813) ;  /* 0x00000000dd087348 */ /* 0x000fea0003c00000 */
[----:B------:R0:W1:Y:S02]  /*1a360*/  SHFL.BFLY P6, R223, R224, R213, R214 ;  /* 0x0c0000d5e0df7389 */ /* 0x00006400000c00d6 */
[----:B01----:R-:W-:Y:S01]  /*1a370*/  ENDCOLLECTIVE ;  /* 0x000000000000791b */ /* 0x003fe20003800000 */
.L_x_39813:
[----:B------:R-:W-:-:S05]  /*1a380*/  MOV R213, R223 ;  /* 0x000000df00d57202 */ /* 0x000fca0000000f00 */
[----:B------:R-:W-:Y:S01]  /*1a390*/  FADD.FTZ R222, R222, R213 ;  /* 0x000000d5dede7221 */ /* 0x000fe20000010000 */
[----:B------:R-:W-:-:S03]  /*1a3a0*/  HFMA2.MMA R213, -RZ, RZ, 0, 4.76837158203125e-07 ;  /* 0x00000008ffd57435 */ /* 0x000fc600000001ff */
[----:B------:R-:W-:-:S08]  /*1a3b0*/  IMAD.MOV.U32 R224, RZ, RZ, R222 ;  /* 0x000000ffffe07224 */ /* 0x000fd000078e00de */
[----:B------:R-:W-:Y:S05]  /*1a3c0*/  WARPSYNC.COLLECTIVE R221, `(.L_x_39814) ;  /* 0x00000000dd087348 */ /* 0x000fea0003c00000 */
[----:B------:R0:W1:Y:S02]  /*1a3d0*/  SHFL.BFLY P6, R223, R224, R213, R214 ;  /* 0x0c0000d5e0df7389 */ /* 0x00006400000c00d6 */
[----:B01----:R-:W-:Y:S01]  /*1a3e0*/  ENDCOLLECTIVE ;  /* 0x000000000000791b */ /* 0x003fe20003800000 */
.L_x_39814:
[----:B------:R-:W-:-:S04]  /*1a3f0*/  IMAD.MOV.U32 R213, RZ, RZ, R223 ;  /* 0x000000ffffd57224 */ /* 0x000fc800078e00df */
[----:B------:R-:W-:Y:S01]  /*1a400*/  FADD.FTZ R222, R222, R213 ;  /* 0x000000d5dede7221 */ /* 0x000fe20000010000 */
[----:B------:R-:W-:-:S04]  /*1a410*/  IMAD.MOV.U32 R213, RZ, RZ, 0x10 ;  /* 0x00000010ffd57424 */ /* 0x000fc800078e00ff */
[----:B------:R-:W-:-:S07]  /*1a420*/  MOV R224, R222 ;  /* 0x000000de00e07202 */ /* 0x000fce0000000f00 */
[----:B------:R-:W-:Y:S05]  /*1a430*/  WARPSYNC.COLLECTIVE R221, `(.L_x_39815) ;  /* 0x00000000dd087348 */ /* 0x000fea0003c00000 */
[----:B------:R0:W1:Y:S02]  /*1a440*/  SHFL.BFLY P6, R223, R224, R213, R214 ;  /* 0x0c0000d5e0df7389 */ /* 0x00006400000c00d6 */
[----:B01----:R-:W-:Y:S01]  /*1a450*/  ENDCOLLECTIVE ;  /* 0x000000000000791b */ /* 0x003fe20003800000 */
.L_x_39815:
[----:B------:R-:W-:Y:S01]  /*1a460*/  MOV R213, R223 ;  /* 0x000000df00d57202 */ /* 0x000fe20000000f00 */
[----:B------:R-:W-:Y:S06]  /*1a470*/  BRA `(.L_x_39816) ;  /* 0xffffffdc00907947 */ /* 0x000fec000383ffff */
.L_x_39817:
        /* <DEDUP_REMOVED lines=16> */
.L_x_46086:


//--------------------- .text._ZN10layer_norm13ln_fwd_kernelINS_13Kernel_traitsIf6__halffS2_fjLj7168ELj1ELj1ELj4ELj16ENS_18Kernel_traits_baseILj7168EfS2_fS2_fjLj128EEEEELb1ELb1ELb1ELb1EEEvNS_9FwdParamsE --------------------------
	.section	.text._ZN10layer_norm13ln_fwd_kernelINS_13Kernel_traitsIf6__halffS2_fjLj7168ELj1ELj1ELj4ELj16ENS_18Kernel_traits_baseILj7168EfS2_fS2_fjLj128EEEEELb1ELb1ELb1ELb1EEEvNS_9FwdParamsE,"ax",@progbits
	.align	128
        .global         _ZN10layer_norm13ln_fwd_kernelINS_13Kernel_traitsIf6__halffS2_fjLj7168ELj1ELj1ELj4ELj16ENS_18Kernel_traits_baseILj7168EfS2_fS2_fjLj128EEEEELb1ELb1ELb1ELb1EEEvNS_9FwdParamsE
        .type           _ZN10layer_norm13ln_fwd_kernelINS_13Kernel_traitsIf6__halffS2_fjLj7168ELj1ELj1ELj4ELj16ENS_18Kernel_traits_baseILj7168EfS2_fS2_fjLj128EEEEELb1ELb1ELb1ELb1EEEvNS_9FwdParamsE,@function
        .size           _ZN10layer_norm13ln_fwd_kernelINS_13Kernel_traitsIf6__halffS2_fjLj7168ELj1ELj1ELj4ELj16ENS_18Kernel_traits_baseILj7168EfS2_fS2_fjLj128EEEEELb1ELb1ELb1ELb1EEEvNS_9FwdParamsE,(.L_x_46087 - _ZN10layer_norm13ln_fwd_kernelINS_13Kernel_traitsIf6__halffS2_fjLj7168ELj1ELj1ELj4ELj16ENS_18Kernel_traits_baseILj7168EfS2_fS2_fjLj128EEEEELb1ELb1ELb1ELb1EEEvNS_9FwdParamsE)
        .other          _ZN10layer_norm13ln_fwd_kernelINS_13Kernel_traitsIf6__halffS2_fjLj7168ELj1ELj1ELj4ELj16ENS_18Kernel_traits_baseILj7168EfS2_fS2_fjLj128EEEEELb1ELb1ELb1ELb1EEEvNS_9FwdParamsE,@"STO_CUDA_ENTRY STV_DEFAULT"
_ZN10layer_norm13ln_fwd_kernelINS_13Kernel_traitsIf6__halffS2_fjLj7168ELj1ELj1ELj4ELj16ENS_18Kernel_traits_baseILj7168EfS2_fS2_fjLj128EEEEELb1ELb1ELb1ELb1EEEvNS_9FwdParamsE:
.text._ZN10layer_norm13ln_fwd_kernelINS_13Kernel_traitsIf6__halffS2_fjLj7168ELj1ELj1ELj4ELj16ENS_18Kernel_traits_baseILj7168EfS2_fS2_fjLj128EEEEELb1ELb1ELb1ELb1EEEvNS_9FwdParamsE:
        /* <DEDUP_REMOVED lines=9> */
[----:B------:R-:W3:Y:S01]  /*0090*/  S2R R12, SR_TID.X ;  /* 0x00000000000c7919 */ /* 0x000ee20000002100 */
[----:B------:R-:W-:Y:S01]  /*00a0*/  ULDC.64 UR10, c[0x0][0x2c8] ;  /* 0x0000b200000a7ab9 */ /* 0x000fe20000000a00 */
[----:B------:R-:W-:Y:S01]  /*00b0*/  ULDC.64 UR14, c[0x0][0x278] ;  /* 0x00009e00000e7ab9 */ /* 0x000fe20000000a00 */
[----:B------:R-:W-:Y:S01]  /*00c0*/  ULDC.64 UR12, c[0x0][0x260] ;  /* 0x00009800000c7ab9 */ /* 0x000fe20000000a00 */
[----:B------:R-:W-:Y:S01]  /*00d0*/  ULDC UR9, c[0x0][0x214] ;  /* 0x0000850000097ab9 */ /* 0x000fe20000000800 */
[----:B0-----:R-:W-:Y:S02]  /*00e0*/  IADD3 R1, R1, -0x38, RZ ;  /* 0xffffffc801017810 */ /* 0x001fe40007ffe0ff */
[----:B------:R-:W4:Y:S01]  /*00f0*/  @P0 LDG.E.64 R2, desc[UR4][R2.64] ;  /* 0x0000000402020981 */ /* 0x000f22000c1e1b00 */
[----:B------:R-:W0:Y:S01]  /*0100*/  @P0 LDC R7, c[0x0][0x2f0] ;  /* 0x0000bc00ff070b82 */ /* 0x000e220000000800 */
[----:B-1----:R-:W-:Y:S01]  /*0110*/  @P0 IMAD.MOV.U32 R4, RZ, RZ, R8 ;  /* 0x000000ffff040224 */ /* 0x002fe200078e0008 */
[----:B--2---:R-:W-:-:S06]  /*0120*/  @P0 MOV R5, R13 ;  /* 0x0000000d00050202 */ /* 0x004fcc0000000f00 */
[----:B------:R-:W0:Y:S01]  /*0130*/  @P0 LDG.E.64 R4, desc[UR4][R4.64] ;  /* 0x0000000404040981 */ /* 0x000e22000c1e1b00 */
[----:B------:R-:W3:Y:S08]  /*0140*/  S2UR UR8, SR_CTAID.X ;  /* 0x00000000000879c3 */ /* 0x000ef00000002500 */
[----:B------:R-:W3:Y:S02]  /*0150*/  LDC R9, c[0x0][RZ] ;  /* 0x00000000ff097b82 */ /* 0x000ee40000000800 */
[----:B---3--:R-:W-:Y:S01]  /*0160*/  IMAD R9, R9, UR8, R12 ;  /* 0x0000000809097c24 */ /* 0x008fe2000f8e020c */
[----:B------:R-:W-:-:S04]  /*0170*/  SHF.L.U32 R0, R12, 0x5, RZ ;  /* 0x000000050c007819 */ /* 0x000fc800000006ff */
[----:B------:R-:W-:Y:S02]  /*0180*/  LOP3.LUT R0, R0, 0xfe0, RZ, 0xc0, !PT ;  /* 0x00000fe000007812 */ /* 0x000fe400078ec0ff */
[----:B------:R-:W-:Y:S02]  /*0190*/  LOP3.LUT R16, R12, 0x7f, RZ, 0xc0, !PT ;  /* 0x0000007f0c107812 */ /* 0x000fe400078ec0ff */
        /* <DEDUP_REMOVED lines=27> */
[----:B----4-:R-:W-:-:S02]  /*0350*/  @P0 R2UR UR6, R2 ;  /* 0x00000000020602ca */ /* 0x010fc400000e0000 */
[----:B------:R-:W-:Y:S02]  /*0360*/  @P0 R2UR UR7, R3 ;  /* 0x00000000030702ca */ /* 0x000fe400000e0000 */
[----:B0-----:R-:W-:-:S05]  /*0370*/  @P0 IADD3 R8, P1, R4, R7, RZ ;  /* 0x0000000704080210 */ /* 0x001fca0007f3e0ff */
        /* <DEDUP_REMOVED lines=112> */
[----:B------:R-:W-:Y:S01]  /*0a80*/  MOV R5, R9 ;  /* 0x0000000900057202 */ /* 0x000fe20000000f00 */
[----:B------:R-:W-:Y:S01]  /*0a90*/  HFMA2.MMA R9, -RZ, RZ, 0, 0 ;  /* 0x00000000ff097435 */ /* 0x000fe200000001ff */
[----:B------:R-:W5:Y:S01]  /*0aa0*/  LDG.E.128 R120, desc[UR4][R6.64+0x2000] ;  /* 0x0020000406787981 */ /* 0x000f62000c1e1d00 */
[----:B------:R-:W-:Y:S01]  /*0ab0*/  LOP3.LUT R2, R2, UR14, R11, 0x96, !PT ;  /* 0x0000000e02027c12 */ /* 0x000fe2000f8e960b */
[----:B------:R-:W-:Y:S02]  /*0ac0*/  IMAD R10, R160, -0x326172a9, RZ ;  /* 0xcd9e8d57a00a7824 */ /* 0x000fe400078e02ff */
[----:B------:R-:W5:Y:S01]  /*0ad0*/  LDG.E.128 R124, desc[UR4][R6.64+0x2010] ;  /* 0x00201004067c7981 */ /* 0x000f62000c1e1d00 */
[----:B------:R-:W-:Y:S01]  /*0ae0*/  ISETP.NE.AND P2, PT, RZ, UR8, PT ;  /* 0x00000008ff007c0c */ /* 0x000fe2000bf45270 */
[----:B------:R-:W-:-:S02]  /*0af0*/  ULDC UR8, c[0x0][0x294] ;  /* 0x0000a50000087ab9 */ /* 0x000fc40000000800 */
        /* <DEDUP_REMOVED lines=9> */
[----:B------:R-:W-:Y:S01]  /*0b90*/  MOV R7, R13 ;  /* 0x0000000d00077202 */ /* 0x000fe20000000f00 */
[----:B--2---:R0:W-:Y:S04]  /*0ba0*/  STL.64 [R1+0x20], R172 ;  /* 0x000020ac01007387 */ /* 0x0041e80000100a00 */
[----:B------:R0:W-:Y:S04]  /*0bb0*/  STL.64 [R1+0x28], R174 ;  /* 0x000028ae01007387 */ /* 0x0001e80000100a00 */
[----:B---3--:R0:W-:Y:S04]  /*0bc0*/  STL.64 [R1+0x10], R168 ;  /* 0x000010a801007387 */ /* 0x0081e80000100a00 */
[----:B------:R0:W-:Y:S04]  /*0bd0*/  STL.64 [R1+0x18], R170 ;  /* 0x000018aa01007387 */ /* 0x0001e80000100a00 */
[----:B----4-:R0:W-:Y:S04]  /*0be0*/  STL.64 [R1], R164 ;  /* 0x000000a401007387 */ /* 0x0101e80000100a00 */
[----:B------:R0:W-:Y:S02]  /*0bf0*/  STL.64 [R1+0x8], R166 ;  /* 0x000008a601007387 */ /* 0x0001e40000100a00 */
.L_x_40339:
[----:B0-----:R-:W0:Y:S08]  /*0c00*/  LDC.64 R172, c[0x0][0x280] ;  /* 0x0000a000ffac7b82 */ /* 0x001e300000000a00 */
[----:B------:R-:W1:Y:S08]  /*0c10*/  LDC.64 R232, c[0x0][0x230] ;  /* 0x00008c00ffe87b82 */ /* 0x000e700000000a00 */
[----:B------:R-:W2:Y:S01]  /*0c20*/  LDC R180, c[0x0][0x218] ;  /* 0x00008600ffb47b82 */ /* 0x000ea20000000800 */
[----:B0-----:R-:W-:-:S07]  /*0c30*/  IMAD.WIDE R172, R0, 0x4, R172 ;  /* 0x0000000400ac7825 */ /* 0x001fce00078e02ac */
[----:B------:R-:W0:Y:S01]  /*0c40*/  LDC.64 R14, c[0x0][0x288] ;  /* 0x0000a200ff0e7b82 */ /* 0x000e220000000a00 */
[----:B------:R3:W4:Y:S01]  /*0c50*/  LDG.E R178, desc[UR4][R172.64] ;  /* 0x00000004acb27981 */ /* 0x000722000c1e1900 */
[----:B------:R-:W-:Y:S02]  /*0c60*/  MOV R195, RZ ;  /* 0x000000ff00c37202 */ /* 0x000fe40000000f00 */
        /* <DEDUP_REMOVED lines=44> */
.L_x_39821:
[----:B------:R-:W-:-:S07]  /*0f30*/  MOV R11, R10 ;  /* 0x0000000a000b7202 */ /* 0x000fce0000000f00 */
.L_x_39822:
[----:B------:R-:W-:Y:S05]  /*0f40*/  BSYNC B1 ;  /* 0x0000000000017941 */ /* 0x000fea0003800000 */
.L_x_39820:
        /* <DEDUP_REMOVED lines=16> */
.L_x_39826:
[----:B------:R-:W-:Y:S05]  /*1050*/  BSYNC B2 ;  /* 0x0000000000027941 */ /* 0x000fea0003800000 */
.L_x_39825:
        /* <DEDUP_REMOVED lines=44> */
.L_x_39824:
[----:B------:R-:W-:Y:S05]  /*1320*/  BSYNC B1 ;  /* 0x0000000000017941 */ /* 0x000fea0003800000 */
.L_x_39823:
[----:B------:R-:W2:Y:S01]  /*1330*/  LDL R14, [R1] ;  /* 0x00000000010e7983 */ /* 0x000ea20000100800 */
        /* <DEDUP_REMOVED lines=9> */
[----:B--2---:R-:W-:-:S04]  /*13d0*/  FMUL.FTZ R12, R14, R12 ;  /* 0x0000000c0e0c7220 */ /* 0x004fc80000410000 */
[----:B------:R-:W-:-:S07]  /*13e0*/  @P0 FADD.FTZ R12, R160, R12 ;  /* 0x0000000ca00c0221 */ /* 0x000fce0000010000 */
.L_x_39819:
[----:B------:R-:W-:Y:S05]  /*13f0*/  BSYNC B0 ;  /* 0x0000000000007941 */ /* 0x000fea0003800000 */
.L_x_39818:
        /* <DEDUP_REMOVED lines=18> */
.L_x_39830:
[----:B------:R-:W-:-:S07]  /*1520*/  IMAD.MOV.U32 R8, RZ, RZ, R10 ;  /* 0x000000ffff087224 */ /* 0x000fce00078e000a */
.L_x_39831:
[----:B------:R-:W-:Y:S05]  /*1530*/  BSYNC B1 ;  /* 0x0000000000017941 */ /* 0x000fea0003800000 */
.L_x_39829:
        /* <DEDUP_REMOVED lines=16> */
.L_x_39835:
[----:B------:R-:W-:Y:S05]  /*1640*/  BSYNC B2 ;  /* 0x0000000000027941 */ /* 0x000fea0003800000 */
.L_x_39834:
        /* <DEDUP_REMOVED lines=44> */
.L_x_39833:
[----:B------:R-:W-:Y:S05]  /*1910*/  BSYNC B1 ;  /* 0x0000000000017941 */ /* 0x000fea0003800000 */
.L_x_39832:
[----:B------:R-:W2:Y:S01]  /*1920*/  LDL R14, [R1+0x4] ;  /* 0x00000400010e7983 */ /* 0x000ea20000100800 */
        /* <DEDUP_REMOVED lines=9> */
[----:B--2---:R-:W-:-:S04]  /*19c0*/  FMUL.FTZ R13, R14, R13 ;  /* 0x0000000d0e0d7220 */ /* 0x004fc80000410000 */
[----:B------:R-:W-:-:S07]  /*19d0*/  @P0 FADD.FTZ R13, R161, R13 ;  /* 0x0000000da10d0221 */ /* 0x000fce0000010000 */
.L_x_39828:
[----:B------:R-:W-:Y:S05]  /*19e0*/  BSYNC B0 ;  /* 0x0000000000007941 */ /* 0x000fea0003800000 */
.L_x_39827:
        /* <DEDUP_REMOVED lines=18> */
.L_x_39839:
[----:B------:R-:W-:-:S07]  /*1b10*/  MOV R8, R10 ;  /* 0x0000000a00087202 */ /* 0x000fce0000000f00 */
.L_x_39840:
[----:B------:R-:W-:Y:S05]  /*1b20*/  BSYNC B1 ;  /* 0x0000000000017941 */ /* 0x000fea0003800000 */
.L_x_39838:
        /* <DEDUP_REMOVED lines=16> */
.L_x_39844:
[----:B------:R-:W-:Y:S05]  /*1c30*/  BSYNC B2 ;  /* 0x0000000000027941 */ /* 0x000fea0003800000 */
.L_x_39843:
        /* <DEDUP_REMOVED lines=44> */
.L_x_39842:
[----:B------:R-:W-:Y:S05]  /*1f00*/  BSYNC B1 ;  /* 0x0000000000017941 */ /* 0x000fea0003800000 */
.L_x_39841:
[----:B------:R-:W2:Y:S01]  /*1f10*/  LDL R173, [R1+0x8] ;  /* 0x0000080001ad7983 */ /* 0x000ea20000100800 */
        /* <DEDUP_REMOVED lines=11> */
.L_x_39837:
[----:B------:R-:W-:Y:S05]  /*1fd0*/  BSYNC B0 ;  /* 0x0000000000007941 */ /* 0x000fea0003800000 */
.L_x_39836:
        /* <DEDUP_REMOVED lines=18> */
.L_x_39848:
[----:B------:R-:W-:-:S07]  /*2100*/  IMAD.MOV.U32 R8, RZ, RZ, R10 ;  /* 0x000000ffff087224 */ /* 0x000fce00078e000a */
.L_x_39849:
[----:B------:R-:W-:Y:S05]  /*2110*/  BSYNC B1 ;  /* 0x0000000000017941 */ /* 0x000fea0003800000 */
.L_x_39847:
        /* <DEDUP_REMOVED lines=16> */
.L_x_39853:
[----:B------:R-:W-:Y:S05]  /*2220*/  BSYNC B2 ;  /* 0x0000000000027941 */ /* 0x000fea0003800000 */
.L_x_39852:
        /* <DEDUP_REMOVED lines=44> */
.L_x_39851:
[----:B------:R-:W-:Y:S05]  /*24f0*/  BSYNC B1 ;  /* 0x0000000000017941 */ /* 0x000fea0003800000 */
.L_x_39850:
        /* <DEDUP_REMOVED lines=12> */
.L_x_39846:
[----:B------:R-:W-:Y:S05]  /*25c0*/  BSYNC B0 ;  /* 0x0000000000007941 */ /* 0x000fea0003800000 */
.L_x_39845:
        /* <DEDUP_REMOVED lines=18> */
.L_x_39857:
[----:B------:R-:W-:-:S07]  /*26f0*/  MOV R8, R10 ;  /* 0x0000000a00087202 */ /* 0x000fce0000000f00 */
.L_x_39858:
[----:B------:R-:W-:Y:S05]  /*2700*/  BSYNC B1 ;  /* 0x0000000000017941 */ /* 0x000fea0003800000 */
.L_x_39856:
        /* <DEDUP_REMOVED lines=16> */
.L_x_39862:
[----:B------:R-:W-:Y:S05]  /*2810*/  BSYNC B2 ;  /* 0x0000000000027941 */ /* 0x000fea0003800000 */
.L_x_39861:
        /* <DEDUP_REMOVED lines=44> */
.L_x_39860:
[----:B------:R-:W-:Y:S05]  /*2ae0*/  BSYNC B1 ;  /* 0x0000000000017941 */ /* 0x000fea0003800000 */
.L_x_39859:
        /* <DEDUP_REMOVED lines=11> */
.L_x_39855:
[----:B------:R-:W-:Y:S05]  /*2ba0*/  BSYNC B0 ;  /* 0x0000000000007941 */ /* 0x000fea0003800000 */
.L_x_39854:
        /* <DEDUP_REMOVED lines=18> */
.L_x_39866:
[----:B------:R-:W-:-:S07]  /*2cd0*/  IMAD.MOV.U32 R8, RZ, RZ, R10 ;  /* 0x000000ffff087224 */ /* 0x000fce00078e000a */
.L_x_39867:
[----:B------:R-:W-:Y:S05]  /*2ce0*/  BSYNC B1 ;  /* 0x0000000000017941 */ /* 0x000fea0003800000 */
.L_x_39865:
        /* <DEDUP_REMOVED lines=16> */
.L_x_39871:
[----:B------:R-:W-:Y:S05]  /*2df0*/  BSYNC B2 ;  /* 0x0000000000027941 */ /* 0x000fea0003800000 */
.L_x_39870:
        /* <DEDUP_REMOVED lines=44> */
.L_x_39869:
[----:B------:R-:W-:Y:S05]  /*30c0*/  BSYNC B1 ;  /* 0x0000000000017941 */ /* 0x000fea0003800000 */
.L_x_39868:
        /* <DEDUP_REMOVED lines=11> */
.L_x_39864:
[----:B------:R-:W-:Y:S05]  /*3180*/  BSYNC B0 ;  /* 0x0000000000007941 */ /* 0x000fea0003800000 */
.L_x_39863:
        /* <DEDUP_REMOVED lines=18> */
.L_x_39875:
[----:B------:R-:W-:-:S07]  /*32b0*/  MOV R8, R10 ;  /* 0x0000000a00087202 */ /* 0x000fce0000000f00 */
.L_x_39876:
[----:B------:R-:W-:Y:S05]  /*32c0*/  BSYNC B1 ;  /* 0x0000000000017941 */ /* 0x000fea0003800000 */
.L_x_39874:
        /* <DEDUP_REMOVED lines=16> */
.L_x_39880:
[----:B------:R-:W-:Y:S05]  /*33d0*/  BSYNC B2 ;  /* 0x0000000000027941 */ /* 0x000fea0003800000 */
.L_x_39879:
        /* <DEDUP_REMOVED lines=44> */
.L_x_39878:
[----:B------:R-:W-:Y:S05]  /*36a0*/  BSYNC B1 ;  /* 0x0000000000017941 */ /* 0x000fea0003800000 */
.L_x_39877:
        /* <DEDUP_REMOVED lines=11> */
.L_x_39873:
[----:B------:R-:W-:Y:S05]  /*3760*/  BSYNC B0 ;  /* 0x0000000000007941 */ /* 0x000fea0003800000 */
.L_x_39872:
        /* <DEDUP_REMOVED lines=18> */
.L_x_39884:
[----:B------:R-:W-:-:S07]  /*3890*/  IMAD.MOV.U32 R8, RZ, RZ, R10 ;  /* 0x000000ffff087224 */ /* 0x000fce00078e000a */
.L_x_39885:
[----:B------:R-:W-:Y:S05]  /*38a0*/  BSYNC B1 ;  /* 0x0000000000017941 */ /* 0x000fea0003800000 */
.L_x_39883:
        /* <DEDUP_REMOVED lines=16> */
.L_x_39889:
[----:B------:R-:W-:Y:S05]  /*39b0*/  BSYNC B2 ;  /* 0x0000000000027941 */ /* 0x000fea0003800000 */
.L_x_39888:
        /* <DEDUP_REMOVED lines=44> */
.L_x_39887:
[----:B------:R-:W-:Y:S05]  /*3c80*/  BSYNC B1 ;  /* 0x0000000000017941 */ /* 0x000fea0003800000 */
.L_x_39886:
        /* <DEDUP_REMOVED lines=11> */
.L_x_39882:
[----:B------:R-:W-:Y:S05]  /*3d40*/  BSYNC B0 ;  /* 0x0000000000007941 */ /* 0x000fea0003800000 */
.L_x_39881:
        /* <DEDUP_REMOVED lines=31> */
.L_x_39891:
[----:B------:R-:W-:Y:S05]  /*3f40*/  BSYNC B0 ;  /* 0x0000000000007941 */ /* 0x000fea0003800000 */
.L_x_39890:
        /* <DEDUP_REMOVED lines=22> */
.L_x_39895:
[----:B------:R-:W-:-:S07]  /*40b0*/  IMAD.MOV.U32 R11, RZ, RZ, R10 ;  /* 0x000000ffff0b7224 */ /* 0x000fce00078e000a */
.L_x_39896:
[----:B------:R-:W-:Y:S05]  /*40c0*/  BSYNC B1 ;  /* 0x0000000000017941 */ /* 0x000fea0003800000 */
.L_x_39894:
        /* <DEDUP_REMOVED lines=16> */
.L_x_39900:
[----:B------:R-:W-:Y:S05]  /*41d0*/  BSYNC B2 ;  /* 0x0000000000027941 */ /* 0x000fea0003800000 */
.L_x_39899:
        /* <DEDUP_REMOVED lines=44> */
.L_x_39898:
[----:B------:R-:W-:Y:S05]  /*44a0*/  BSYNC B1 ;  /* 0x0000000000017941 */ /* 0x000fea0003800000 */
.L_x_39897:
        /* <DEDUP_REMOVED lines=11> */
.L_x_39893:
[----:B------:R-:W-:Y:S05]  /*4560*/  BSYNC B0 ;  /* 0x0000000000007941 */ /* 0x000fea0003800000 */
.L_x_39892:
        /* <DEDUP_REMOVED lines=18> */
.L_x_39904:
[----:B------:R-:W-:-:S07]  /*4690*/  MOV R172, R10 ;  /* 0x0000000a00ac7202 */ /* 0x000fce0000000f00 */
.L_x_39905:
[----:B------:R-:W-:Y:S05]  /*46a0*/  BSYNC B1 ;  /* 0x0000000000017941 */ /* 0x000fea0003800000 */
.L_x_39903:
        /* <DEDUP_REMOVED lines=16> */
.L_x_39909:
[----:B------:R-:W-:Y:S05]  /*47b0*/  BSYNC B2 ;  /* 0x0000000000027941 */ /* 0x000fea0003800000 */
.L_x_39908:
        /* <DEDUP_REMOVED lines=44> */
.L_x_39907:
[----:B------:R-:W-:Y:S05]  /*4a80*/  BSYNC B1 ;  /* 0x0000000000017941 */ /* 0x000fea0003800000 */
.L_x_39906:
        /* <DEDUP_REMOVED lines=11> */
.L_x_39902:
[----:B------:R-:W-:Y:S05]  /*4b40*/  BSYNC B0 ;  /* 0x0000000000007941 */ /* 0x000fea0003800000 */
.L_x_39901:
        /* <DEDUP_REMOVED lines=18> */
.L_x_39913:
[----:B------:R-:W-:-:S07]  /*4c70*/  IMAD.MOV.U32 R172, RZ, RZ, R10 ;  /* 0x000000ffffac7224 */ /* 0x000fce00078e000a */
.L_x_39914:
[----:B------:R-:W-:Y:S05]  /*4c80*/  BSYNC B1 ;  /* 0x0000000000017941 */ /* 0x000fea0003800000 */
.L_x_39912:
        /* <DEDUP_REMOVED lines=16> */
.L_x_39918:
[----:B------:R-:W-:Y:S05]  /*4d90*/  BSYNC B2 ;  /* 0x0000000000027941 */ /* 0x000fea0003800000 */
.L_x_39917:
        /* <DEDUP_REMOVED lines=44> */
.L_x_39916:
[----:B------:R-:W-:Y:S05]  /*5060*/  BSYNC B1 ;  /* 0x0000000000017941 */ /* 0x000fea0003800000 */
.L_x_39915:
        /* <DEDUP_REMOVED lines=11> */
.L_x_39911:
[----:B------:R-:W-:Y:S05]  /*5120*/  BSYNC B0 ;  /* 0x0000000000007941 */ /* 0x000fea0003800000 */
.L_x_39910:
        /* <DEDUP_REMOVED lines=18> */
.L_x_39922:
[----:B------:R-:W-:-:S07]  /*5250*/  MOV R178, R10 ;  /* 0x0000000a00b27202 */ /* 0x000fce0000000f00 */
.L_x_39923:
[----:B------:R-:W-:Y:S05]  /*5260*/  BSYNC B1 ;  /* 0x0000000000017941 */ /* 0x000fea0003800000 */
.L_x_39921:
        /* <DEDUP_REMOVED lines=16> */
.L_x_39927:
[----:B------:R-:W-:Y:S05]  /*5370*/  BSYNC B2 ;  /* 0x0000000000027941 */ /* 0x000fea0003800000 */
.L_x_39926:
        /* <DEDUP_REMOVED lines=44> */
.L_x_39925:
[----:B------:R-:W-:Y:S05]  /*5640*/  BSYNC B1 ;  /* 0x0000000000017941 */ /* 0x000fea0003800000 */
.L_x_39924:
        /* <DEDUP_REMOVED lines=11> */
.L_x_39920:
[----:B------:R-:W-:Y:S05]  /*5700*/  BSYNC B0 ;  /* 0x0000000000007941 */ /* 0x000fea0003800000 */
.L_x_39919:
        /* <DEDUP_REMOVED lines=18> */
.L_x_39931:
[----:B------:R-:W-:-:S07]  /*5830*/  IMAD.MOV.U32 R178, RZ, RZ, R10 ;  /* 0x000000ffffb27224 */ /* 0x000fce00078e000a */
.L_x_39932:
[----:B------:R-:W-:Y:S05]  /*5840*/  BSYNC B1 ;  /* 0x0000000000017941 */ /* 0x000fea0003800000 */
.L_x_39930:
        /* <DEDUP_REMOVED lines=16> */
.L_x_39936:
[----:B------:R-:W-:Y:S05]  /*5950*/  BSYNC B2 ;  /* 0x0000000000027941 */ /* 0x000fea0003800000 */
.L_x_39935:
        /* <DEDUP_REMOVED lines=44> */
.L_x_39934:
[----:B------:R-:W-:Y:S05]  /*5c20*/  BSYNC B1 ;  /* 0x0000000000017941 */ /* 0x000fea0003800000 */
.L_x_39933:
        /* <DEDUP_REMOVED lines=11> */
.L_x_39929:
[----:B------:R-:W-:Y:S05]  /*5ce0*/  BSYNC B0 ;  /* 0x0000000000007941 */ /* 0x000fea0003800000 */
.L_x_39928:
        /* <DEDUP_REMOVED lines=18> */
.L_x_39940:
[----:B------:R-:W-:-:S07]  /*5e10*/  MOV R180, R10 ;  /* 0x0000000a00b47202 */ /* 0x000fce0000000f00 */
.L_x_39941:
[----:B------:R-:W-:Y:S05]  /*5e20*/  BSYNC B1 ;  /* 0x0000000000017941 */ /* 0x000fea0003800000 */
.L_x_39939:
        /* <DEDUP_REMOVED lines=16> */
.L_x_39945:
[----:B------:R-:W-:Y:S05]  /*5f30*/  BSYNC B2 ;  /* 0x0000000000027941 */ /* 0x000fea0003800000 */
.L_x_39944:
        /* <DEDUP_REMOVED lines=44> */
.L_x_39943:
[----:B------:R-:W-:Y:S05]  /*6200*/  BSYNC B1 ;  /* 0x0000000000017941 */ /* 0x000fea0003800000 */
.L_x_39942:
        /* <DEDUP_REMOVED lines=11> */
.L_x_39938:
[----:B------:R-:W-:Y:S05]  /*62c0*/  BSYNC B0 ;  /* 0x0000000000007941 */ /* 0x000fea0003800000 */
.L_x_39937:
        /* <DEDUP_REMOVED lines=18> */
.L_x_39949:
[----:B------:R-:W-:-:S07]  /*63f0*/  IMAD.MOV.U32 R180, RZ, RZ, R10 ;  /* 0x000000ffffb47224 */ /* 0x000fce00078e000a */
.L_x_39950:
[----:B------:R-:W-:Y:S05]  /*6400*/  BSYNC B1 ;  /* 0x0000000000017941 */ /* 0x000fea0003800000 */
.L_x_39948:
        /* <DEDUP_REMOVED lines=16> */
.L_x_39954:
[----:B------:R-:W-:Y:S05]  /*6510*/  BSYNC B2 ;  /* 0x0000000000027941 */ /* 0x000fea0003800000 */
.L_x_39953:
        /* <DEDUP_REMOVED lines=44> */
.L_x_39952:
[----:B------:R-:W-:Y:S05]  /*67e0*/  BSYNC B1 ;  /* 0x0000000000017941 */ /* 0x000fea0003800000 */
.L_x_39951:
        /* <DEDUP_REMOVED lines=11> */
.L_x_39947:
[----:B------:R-:W-:Y:S05]  /*68a0*/  BSYNC B0 ;  /* 0x0000000000007941 */ /* 0x000fea0003800000 */
.L_x_39946:
        /* <DEDUP_REMOVED lines=18> */
.L_x_39958:
[----:B------:R-:W-:-:S07]  /*69d0*/  MOV R172, R10 ;  /* 0x0000000a00ac7202 */ /* 0x000fce0000000f00 */
.L_x_39959:
[----:B------:R-:W-:Y:S05]  /*69e0*/  BSYNC B1 ;  /* 0x0000000000017941 */ /* 0x000fea0003800000 */
.L_x_39957:
        /* <DEDUP_REMOVED lines=16> */
.L_x_39963:
[----:B------:R-:W-:Y:S05]  /*6af0*/  BSYNC B2 ;  /* 0x0000000000027941 */ /* 0x000fea0003800000 */
.L_x_39962:
        /* <DEDUP_REMOVED lines=44> */
.L_x_39961:
[----:B------:R-:W-:Y:S05]  /*6dc0*/  BSYNC B1 ;  /* 0x0000000000017941 */ /* 0x000fea0003800000 */
.L_x_39960:
        /* <DEDUP_REMOVED lines=11> */
.L_x_39956:
[----:B------:R-:W-:Y:S05]  /*6e80*/  BSYNC B0 ;  /* 0x0000000000007941 */ /* 0x000fea0003800000 */
.L_x_39955:
        /* <DEDUP_REMOVED lines=30> */
.L_x_39965:
[----:B------:R-:W-:Y:S05]  /*7070*/  BSYNC B0 ;  /* 0x0000000000007941 */ /* 0x000fea0003800000 */
.L_x_39964:
        /* <DEDUP_REMOVED lines=22> */
.L_x_39969:
[----:B------:R-:W-:-:S07]  /*71e0*/  MOV R11, R10 ;  /* 0x0000000a000b7202 */ /* 0x000fce0000000f00 */
.L_x_39970:
[----:B------:R-:W-:Y:S05]  /*71f0*/  BSYNC B1 ;  /* 0x0000000000017941 */ /* 0x000fea0003800000 */
.L_x_39968:
        /* <DEDUP_REMOVED lines=16> */
.L_x_39974:
[----:B------:R-:W-:Y:S05]  /*7300*/  BSYNC B2 ;  /* 0x0000000000027941 */ /* 0x000fea0003800000 */
.L_x_39973:
        /* <DEDUP_REMOVED lines=44> */
.L_x_39972:
[----:B------:R-:W-:Y:S05]  /*75d0*/  BSYNC B1 ;  /* 0x0000000000017941 */ /* 0x000fea0003800000 */
.L_x_39971:
        /* <DEDUP_REMOVED lines=11> */
.L_x_39967:
[----:B------:R-:W-:Y:S05]  /*7690*/  BSYNC B0 ;  /* 0x0000000000007941 */ /* 0x000fea0003800000 */
.L_x_39966:
        /* <DEDUP_REMOVED lines=18> */
.L_x_39978:
[----:B------:R-:W-:-:S07]  /*77c0*/  IMAD.MOV.U32 R172, RZ, RZ, R10 ;  /* 0x000000ffffac7224 */ /* 0x000fce00078e000a */
.L_x_39979:
[----:B------:R-:W-:Y:S05]  /*77d0*/  BSYNC B1 ;  /* 0x0000000000017941 */ /* 0x000fea0003800000 */
.L_x_39977:
        /* <DEDUP_REMOVED lines=16> */
.L_x_39983:
[----:B------:R-:W-:Y:S05]  /*78e0*/  BSYNC B2 ;  /* 0x0000000000027941 */ /* 0x000fea0003800000 */
.L_x_39982:
        /* <DEDUP_REMOVED lines=44> */
.L_x_39981:
[----:B------:R-:W-:Y:S05]  /*7bb0*/  BSYNC B1 ;  /* 0x0000000000017941 */ /* 0x000fea0003800000 */
.L_x_39980:
        /* <DEDUP_REMOVED lines=11> */
.L_x_39976:
[----:B------:R-:W-:Y:S05]  /*7c70*/  BSYNC B0 ;  /* 0x0000000000007941 */ /* 0x000fea0003800000 */
.L_x_39975:
        /* <DEDUP_REMOVED lines=18> */
.L_x_39987:
[----:B------:R-:W-:-:S07]  /*7da0*/  MOV R172, R10 ;  /* 0x0000000a00ac7202 */ /* 0x000fce0000000f00 */
.L_x_39988:
[----:B------:R-:W-:Y:S05]  /*7db0*/  BSYNC B1 ;  /* 0x0000000000017941 */ /* 0x000fea0003800000 */
.L_x_39986:
        /* <DEDUP_REMOVED lines=16> */
.L_x_39992:
[----:B------:R-:W-:Y:S05]  /*7ec0*/  BSYNC B2 ;  /* 0x0000000000027941 */ /* 0x000fea0003800000 */
.L_x_39991:
        /* <DEDUP_REMOVED lines=44> */
.L_x_39990:
[----:B------:R-:W-:Y:S05]  /*8190*/  BSYNC B1 ;  /* 0x0000000000017941 */ /* 0x000fea0003800000 */
.L_x_39989:
        /* <DEDUP_REMOVED lines=11> */
.L_x_39985:
[----:B------:R-:W-:Y:S05]  /*8250*/  BSYNC B0 ;  /* 0x0000000000007941 */ /* 0x000fea0003800000 */
.L_x_39984:
        /* <DEDUP_REMOVED lines=18> */
.L_x_39996:
[----:B------:R-:W-:-:S07]  /*8380*/  IMAD.MOV.U32 R172, RZ, RZ, R10 ;  /* 0x000000ffffac7224 */ /* 0x000fce00078e000a */
.L_x_39997:
[----:B------:R-:W-:Y:S05]  /*8390*/  BSYNC B1 ;  /* 0x0000000000017941 */ /* 0x000fea0003800000 */
.L_x_39995:
        /* <DEDUP_REMOVED lines=16> */
.L_x_40001:
[----:B------:R-:W-:Y:S05]  /*84a0*/  BSYNC B2 ;  /* 0x0000000000027941 */ /* 0x000fea0003800000 */
.L_x_40000:
        /* <DEDUP_REMOVED lines=44> */
.L_x_39999:
[----:B------:R-:W-:Y:S05]  /*8770*/  BSYNC B1 ;  /* 0x0000000000017941 */ /* 0x000fea0003800000 */
.L_x_39998:
        /* <DEDUP_REMOVED lines=11> */
.L_x_39994:
[----:B------:R-:W-:Y:S05]  /*8830*/  BSYNC B0 ;  /* 0x0000000000007941 */ /* 0x000fea0003800000 */
.L_x_39993:
        /* <DEDUP_REMOVED lines=18> */
.L_x_40005:
[----:B------:R-:W-:-:S07]  /*8960*/  MOV R172, R10 ;  /* 0x0000000a00ac7202 */ /* 0x000fce0000000f00 */
.L_x_40006:
[----:B------:R-:W-:Y:S05]  /*8970*/  BSYNC B1 ;  /* 0x0000000000017941 */ /* 0x000fea0003800000 */
.L_x_40004:
        /* <DEDUP_REMOVED lines=16> */
.L_x_40010:
[----:B------:R-:W-:Y:S05]  /*8a80*/  BSYNC B2 ;  /* 0x0000000000027941 */ /* 0x000fea0003800000 */
.L_x_40009:
        /* <DEDUP_REMOVED lines=44> */
.L_x_40008:
[----:B------:R-:W-:Y:S05]  /*8d50*/  BSYNC B1 ;  /* 0x0000000000017941 */ /* 0x000fea0003800000 */
.L_x_40007:
        /* <DEDUP_REMOVED lines=11> */
.L_x_40003:
[----:B------:R-:W-:Y:S05]  /*8e10*/  BSYNC B0 ;  /* 0x0000000000007941 */ /* 0x000fea0003800000 */
.L_x_40002:
        /* <DEDUP_REMOVED lines=18> */
.L_x_40014:
[----:B------:R-:W-:-:S07]  /*8f40*/  IMAD.MOV.U32 R172, RZ, RZ, R10 ;  /* 0x000000ffffac7224 */ /* 0x000fce00078e000a */
.L_x_40015:
[----:B------:R-:W-:Y:S05]  /*8f50*/  BSYNC B1 ;  /* 0x0000000000017941 */ /* 0x000fea0003800000 */
.L_x_40013:
        /* <DEDUP_REMOVED lines=16> */
.L_x_40019:
[----:B------:R-:W-:Y:S05]  /*9060*/  BSYNC B2 ;  /* 0x0000000000027941 */ /* 0x000fea0003800000 */
.L_x_40018:
        /* <DEDUP_REMOVED lines=44> */
.L_x_40017:
[----:B------:R-:W-:Y:S05]  /*9330*/  BSYNC B1 ;  /* 0x0000000000017941 */ /* 0x000fea0003800000 */
.L_x_40016:
        /* <DEDUP_REMOVED lines=11> */
.L_x_40012:
[----:B------:R-:W-:Y:S05]  /*93f0*/  BSYNC B0 ;  /* 0x0000000000007941 */ /* 0x000fea0003800000 */
.L_x_40011:
        /* <DEDUP_REMOVED lines=18> */
.L_x_40023:
[----:B------:R-:W-:-:S07]  /*9520*/  MOV R178, R10 ;  /* 0x0000000a00b27202 */ /* 0x000fce0000000f00 */
.L_x_40024:
[----:B------:R-:W-:Y:S05]  /*9530*/  BSYNC B1 ;  /* 0x0000000000017941 */ /* 0x000fea0003800000 */
.L_x_40022:
        /* <DEDUP_REMOVED lines=16> */
.L_x_40028:
[----:B------:R-:W-:Y:S05]  /*9640*/  BSYNC B2 ;  /* 0x0000000000027941 */ /* 0x000fea0003800000 */
.L_x_40027:
        /* <DEDUP_REMOVED lines=44> */
.L_x_40026:
[----:B------:R-:W-:Y:S05]  /*9910*/  BSYNC B1 ;  /* 0x0000000000017941 */ /* 0x000fea0003800000 */
.L_x_40025:
[----:B------:R-:W-:Y:S01]  /*9920*/  I2FP.F32.U32 R173, R178 ;  /* 0x000000b200ad7245 */ /* 0x000fe20000201000 */
[----:B------:R-:W-:Y:S02]  /*9930*/  IMAD.MOV.U32 R174, RZ, RZ, 0x2f800000 ;  /* 0x2f800000ffae7424 */ /* 0x000fe400078e00ff */
[----:B------:R-:W-:Y:S02]  /*9940*/  HADD2.F32 R175, -RZ, R167.H0_H0 ;  /* 0x200000a7ffaf7230 */ /* 0x000fe40000004100 */
[----:B------:R-:W-:-:S03]  /*9950*/  FFMA.FTZ R173, R173, R174, 1.1641532182693481445e-10 ;  /* 0x2f000000adad7423 */ /* 0x000fc600000100ae */
[----:B------:R-:W-:Y:S02]  /*9960*/  FMUL.FTZ R175, R175, UR11 ;  /* 0x0000000bafaf7c20 */ /* 0x000fe40008410000 */
[----:B------:R-:W-:Y:S02]  /*9970*/  FSETP.GTU.FTZ.AND P1, PT, R173, UR8, PT ;  /* 0x00000008ad007c0b */ /* 0x000fe4000bf3c000 */
[----:B------:R-:W-:Y:S02]  /*9980*/  FMUL.FTZ R173, R175, UR10 ;  /* 0x0000000aafad7c20 */ /* 0x000fe40008410000 */
[----:B------:R-:W-:-:S03]  /*9990*/  SEL R229, RZ, 0x1, P1 ;  /* 0x00000001ffe57807 */ /* 0x000fc60000800000 */
[----:B------:R-:W-:-:S05]  /*99a0*/  FSEL R173, R173, RZ, !P1 ;  /* 0x000000ffadad7208 */ /* 0x000fca0004800000 */
[----:B------:R-:W-:-:S04]  /*99b0*/  FMUL.FTZ R182, R126, R173 ;  /* 0x000000ad7eb67220 */ /* 0x000fc80000410000 */
[----:B------:R-:W-:-:S07]  /*99c0*/  @P0 FADD.FTZ R182, R170, R182 ;  /* 0x000000b6aab60221 */ /* 0x000fce0000010000 */
.L_x_40021:
[----:B------:R-:W-:Y:S05]  /*99d0*/  BSYNC B0 ;  /* 0x0000000000007941 */ /* 0x000fea0003800000 */
.L_x_40020:
        /* <DEDUP_REMOVED lines=18> */
.L_x_40032:
[----:B------:R-:W-:-:S07]  /*9b00*/  IMAD.MOV.U32 R176, RZ, RZ, R10 ;  /* 0x000000ffffb07224 */ /* 0x000fce00078e000a */
.L_x_40033:
[----:B------:R-:W-:Y:S05]  /*9b10*/  BSYNC B1 ;  /* 0x0000000000017941 */ /* 0x000fea0003800000 */
.L_x_40031:
        /* <DEDUP_REMOVED lines=16> */
.L_x_40037:
[----:B------:R-:W-:Y:S05]  /*9c20*/  BSYNC B2 ;  /* 0x0000000000027941 */ /* 0x000fea0003800000 */
.L_x_40036:
        /* <DEDUP_REMOVED lines=44> */
.L_x_40035:
[----:B------:R-:W-:Y:S05]  /*9ef0*/  BSYNC B1 ;  /* 0x0000000000017941 */ /* 0x000fea0003800000 */
.L_x_40034:
[----:B------:R-:W-:Y:S01]  /*9f00*/  HFMA2.MMA R173, -RZ, RZ, 0.1171875, 0 ;  /* 0x2f800000ffad7435 */ /* 0x000fe200000001ff */
[----:B------:R-:W-:-:S09]  /*9f10*/  I2FP.F32.U32 R172, R176 ;  /* 0x000000b000ac7245 */ /* 0x000fd20000201000 */
[----:B------:R-:W-:Y:S01]  /*9f20*/  FFMA.FTZ R172, R172, R173, 1.1641532182693481445e-10 ;  /* 0x2f000000acac7423 */ /* 0x000fe200000100ad */
[----:B------:R-:W-:-:S04]  /*9f30*/  HADD2.F32 R173, -RZ, R167.H1_H1 ;  /* 0x300000a7ffad7230 */ /* 0x000fc80000004100 */
[----:B------:R-:W-:Y:S01]  /*9f40*/  FSETP.GTU.FTZ.AND P1, PT, R172, UR8, PT ;  /* 0x00000008ac007c0b */ /* 0x000fe2000bf3c000 */
[----:B------:R-:W-:-:S03]  /*9f50*/  FMUL.FTZ R173, R173, UR11 ;  /* 0x0000000badad7c20 */ /* 0x000fc60008410000 */
[----:B------:R-:W-:Y:S01]  /*9f60*/  SEL R230, RZ, 0x1, P1 ;  /* 0x00000001ffe67807 */ /* 0x000fe20000800000 */
[----:B------:R-:W-:-:S05]  /*9f70*/  FMUL.FTZ R172, R173, UR10 ;  /* 0x0000000aadac7c20 */ /* 0x000fca0008410000 */
[----:B------:R-:W-:-:S05]  /*9f80*/  FSEL R172, R172, RZ, !P1 ;  /* 0x000000ffacac7208 */ /* 0x000fca0004800000 */
[----:B------:R-:W-:-:S04]  /*9f90*/  FMUL.FTZ R183, R127, R172 ;  /* 0x000000ac7fb77220 */ /* 0x000fc80000410000 */
[----:B------:R-:W-:-:S07]  /*9fa0*/  @P0 FADD.FTZ R183, R171, R183 ;  /* 0x000000b7abb70221 */ /* 0x000fce0000010000 */
.L_x_40030:
[----:B------:R-:W-:Y:S05]  /*9fb0*/  BSYNC B0 ;  /* 0x0000000000007941 */ /* 0x000fea0003800000 */
.L_x_40029:
        /* <DEDUP_REMOVED lines=27> */
.L_x_40039:
[----:B------:R-:W-:Y:S05]  /*a170*/  BSYNC B0 ;  /* 0x0000000000007941 */ /* 0x000fea0003800000 */
.L_x_40038:
        /* <DEDUP_REMOVED lines=25> */
.L_x_40043:
[----:B------:R-:W-:-:S07]  /*a310*/  IMAD.MOV.U32 R8, RZ, RZ, R10 ;  /* 0x000000ffff087224 */ /* 0x000fce00078e000a */
.L_x_40044:
[----:B------:R-:W-:Y:S05]  /*a320*/  BSYNC B1 ;  /* 0x0000000000017941 */ /* 0x000fea0003800000 */
.L_x_40042:
        /* <DEDUP_REMOVED lines=16> */
.L_x_40048:
[----:B------:R-:W-:Y:S05]  /*a430*/  BSYNC B2 ;  /* 0x0000000000027941 */ /* 0x000fea0003800000 */
.L_x_40047:
        /* <DEDUP_REMOVED lines=43> */
.L_x_40046:
[----:B------:R-:W-:Y:S05]  /*a6f0*/  BSYNC B1 ;  /* 0x0000000000017941 */ /* 0x000fea0003800000 */
.L_x_40045:
[----:B------:R-:W-:Y:S01]  /*a700*/  I2FP.F32.U32 R8, R8 ;  /* 0x0000000800087245 */ /* 0x000fe20000201000 */
[----:B------:R-:W-:-:S04]  /*a710*/  IMAD.MOV.U32 R11, RZ, RZ, 0x2f800000 ;  /* 0x2f800000ff0b7424 */ /* 0x000fc800078e00ff */
[----:B------:R-:W-:Y:S01]  /*a720*/  FFMA.FTZ R8, R8, R11, 1.1641532182693481445e-10 ;  /* 0x2f00000008087423 */ /* 0x000fe2000001000b */
[----:B-----5:R-:W-:-:S04]  /*a730*/  HADD2.F32 R11, -RZ, R164.H0_H0 ;  /* 0x200000a4ff0b7230 */ /* 0x020fc80000004100 */
[----:B------:R-:W-:Y:S01]  /*a740*/  FSETP.GTU.FTZ.AND P1, PT, R8, UR8, PT ;  /* 0x0000000808007c0b */ /* 0x000fe2000bf3c000 */
[----:B------:R-:W-:-:S04]  /*a750*/  FMUL.FTZ R11, R11, UR11 ;  /* 0x0000000b0b0b7c20 */ /* 0x000fc80008410000 */
[----:B------:R-:W-:-:S05]  /*a760*/  FMUL.FTZ R11, R11, UR10 ;  /* 0x0000000a0b0b7c20 */ /* 0x000fca0008410000 */
[----:B------:R-:W-:-:S05]  /*a770*/  FSEL R11, R11, RZ, !P1 ;  /* 0x000000ff0b0b7208 */ /* 0x000fca0004800000 */
[----:B------:R-:W-:Y:S01]  /*a780*/  FMUL.FTZ R184, R128, R11 ;  /* 0x0000000b80b87220 */ /* 0x000fe20000410000 */
[----:B------:R-:W-:-:S03]  /*a790*/  SEL R11, RZ, 0x1, P1 ;  /* 0x00000001ff0b7807 */ /* 0x000fc60000800000 */
[----:B------:R-:W-:-:S07]  /*a7a0*/  @P0 FADD.FTZ R184, R160, R184 ;  /* 0x000000b8a0b80221 */ /* 0x000fce0000010000 */
.L_x_40041:
[----:B------:R-:W-:Y:S05]  /*a7b0*/  BSYNC B0 ;  /* 0x0000000000007941 */ /* 0x000fea0003800000 */
.L_x_40040:
        /* <DEDUP_REMOVED lines=18> */
.L_x_40052:
[----:B------:R-:W-:-:S07]  /*a8e0*/  IMAD.MOV.U32 R8, RZ, RZ, R10 ;  /* 0x000000ffff087224 */ /* 0x000fce00078e000a */
.L_x_40053:
[----:B------:R-:W-:Y:S05]  /*a8f0*/  BSYNC B1 ;  /* 0x0000000000017941 */ /* 0x000fea0003800000 */
.L_x_40051:
        /* <DEDUP_REMOVED lines=16> */
.L_x_40057:
[----:B------:R-:W-:Y:S05]  /*aa00*/  BSYNC B2 ;  /* 0x0000000000027941 */ /* 0x000fea0003800000 */
.L_x_40056:
        /* <DEDUP_REMOVED lines=44> */
.L_x_40055:
[----:B------:R-:W-:Y:S05]  /*acd0*/  BSYNC B1 ;  /* 0x0000000000017941 */ /* 0x000fea0003800000 */
.L_x_40054:
[----:B------:R-:W-:Y:S01]  /*ace0*/  HFMA2.MMA R173, -RZ, RZ, 0.1171875, 0 ;  /* 0x2f800000ffad7435 */ /* 0x000fe200000001ff */
[----:B------:R-:W-:-:S09]  /*acf0*/  I2FP.F32.U32 R8, R8 ;  /* 0x0000000800087245 */ /* 0x000fd20000201000 */
[----:B------:R-:W-:Y:S01]  /*ad00*/  FFMA.FTZ R8, R8, R173, 1.1641532182693481445e-10 ;  /* 0x2f00000008087423 */ /* 0x000fe200000100ad */
[----:B-----5:R-:W-:-:S04]  /*ad10*/  HADD2.F32 R173, -RZ, R164.H1_H1 ;  /* 0x300000a4ffad7230 */ /* 0x020fc80000004100 */
[----:B------:R-:W-:Y:S01]  /*ad20*/  FSETP.GTU.FTZ.AND P1, PT, R8, UR8, PT ;  /* 0x0000000808007c0b */ /* 0x000fe2000bf3c000 */
[----:B------:R-:W-:-:S03]  /*ad30*/  FMUL.FTZ R173, R173, UR11 ;  /* 0x0000000badad7c20 */ /* 0x000fc60008410000 */
[----:B------:R-:W-:Y:S01]  /*ad40*/  SEL R224, RZ, 0x1, P1 ;  /* 0x00000001ffe07807 */ /* 0x000fe20000800000 */
[----:B------:R-:W-:-:S05]  /*ad50*/  FMUL.FTZ R8, R173, UR10 ;  /* 0x0000000aad087c20 */ /* 0x000fca0008410000 */
[----:B------:R-:W-:-:S05]  /*ad60*/  FSEL R8, R8, RZ, !P1 ;  /* 0x000000ff08087208 */ /* 0x000fca0004800000 */
[----:B------:R-:W-:-:S04]  /*ad70*/  FMUL.FTZ R185, R129, R8 ;  /* 0x0000000881b97220 */ /* 0x000fc80000410000 */
[----:B------:R-:W-:-:S07]  /*ad80*/  @P0 FADD.FTZ R185, R161, R185 ;  /* 0x000000b9a1b90221 */ /* 0x000fce0000010000 */
.L_x_40050:
[----:B------:R-:W-:Y:S05]  /*ad90*/  BSYNC B0 ;  /* 0x0000000000007941 */ /* 0x000fea0003800000 */
.L_x_40049:
        /* <DEDUP_REMOVED lines=18> */
.L_x_40061:
[----:B------:R-:W-:-:S07]  /*aec0*/  MOV R8, R10 ;  /* 0x0000000a00087202 */ /* 0x000fce0000000f00 */
.L_x_40062:
[----:B------:R-:W-:Y:S05]  /*aed0*/  BSYNC B1 ;  /* 0x0000000000017941 */ /* 0x000fea0003800000 */
.L_x_40060:
        /* <DEDUP_REMOVED lines=16> */
.L_x_40066:
[----:B------:R-:W-:Y:S05]  /*afe0*/  BSYNC B2 ;  /* 0x0000000000027941 */ /* 0x000fea0003800000 */
.L_x_40065:
        /* <DEDUP_REMOVED lines=44> */
.L_x_40064:
[----:B------:R-:W-:Y:S05]  /*b2b0*/  BSYNC B1 ;  /* 0x0000000000017941 */ /* 0x000fea0003800000 */
.L_x_40063:
        /* <DEDUP_REMOVED lines=11> */
.L_x_40059:
[----:B------:R-:W-:Y:S05]  /*b370*/  BSYNC B0 ;  /* 0x0000000000007941 */ /* 0x000fea0003800000 */
.L_x_40058:
        /* <DEDUP_REMOVED lines=18> */
.L_x_40070:
[----:B------:R-:W-:-:S07]  /*b4a0*/  IMAD.MOV.U32 R8, RZ, RZ, R10 ;  /* 0x000000ffff087224 */ /* 0x000fce00078e000a */
.L_x_40071:
[----:B------:R-:W-:Y:S05]  /*b4b0*/  BSYNC B1 ;  /* 0x0000000000017941 */ /* 0x000fea0003800000 */
.L_x_40069:
        /* <DEDUP_REMOVED lines=16> */
.L_x_40075:
[----:B------:R-:W-:Y:S05]  /*b5c0*/  BSYNC B2 ;  /* 0x0000000000027941 */ /* 0x000fea0003800000 */
.L_x_40074:
        /* <DEDUP_REMOVED lines=44> */
.L_x_40073:
[----:B------:R-:W-:Y:S05]  /*b890*/  BSYNC B1 ;  /* 0x0000000000017941 */ /* 0x000fea0003800000 */
.L_x_40072:
        /* <DEDUP_REMOVED lines=11> */
.L_x_40068:
[----:B------:R-:W-:Y:S05]  /*b950*/  BSYNC B0 ;  /* 0x0000000000007941 */ /* 0x000fea0003800000 */
.L_x_40067:
        /* <DEDUP_REMOVED lines=18> */
.L_x_40079:
[----:B------:R-:W-:-:S07]  /*ba80*/  MOV R8, R10 ;  /* 0x0000000a00087202 */ /* 0x000fce0000000f00 */
.L_x_40080:
[----:B------:R-:W-:Y:S05]  /*ba90*/  BSYNC B1 ;  /* 0x0000000000017941 */ /* 0x000fea0003800000 */
.L_x_40078:
        /* <DEDUP_REMOVED lines=16> */
.L_x_40084:
[----:B------:R-:W-:Y:S05]  /*bba0*/  BSYNC B2 ;  /* 0x0000000000027941 */ /* 0x000fea0003800000 */
.L_x_40083:
        /* <DEDUP_REMOVED lines=44> */
.L_x_40082:
[----:B------:R-:W-:Y:S05]  /*be70*/  BSYNC B1 ;  /* 0x0000000000017941 */ /* 0x000fea0003800000 */
.L_x_40081:
        /* <DEDUP_REMOVED lines=11> */
.L_x_40077:
[----:B------:R-:W-:Y:S05]  /*bf30*/  BSYNC B0 ;  /* 0x0000000000007941 */ /* 0x000fea0003800000 */
.L_x_40076:
        /* <DEDUP_REMOVED lines=18> */
.L_x_40088:
[----:B------:R-:W-:-:S07]  /*c060*/  IMAD.MOV.U32 R8, RZ, RZ, R10 ;  /* 0x000000ffff087224 */ /* 0x000fce00078e000a */
.L_x_40089:
[----:B------:R-:W-:Y:S05]  /*c070*/  BSYNC B1 ;  /* 0x0000000000017941 */ /* 0x000fea0003800000 */
.L_x_40087:
        /* <DEDUP_REMOVED lines=16> */
.L_x_40093:
[----:B------:R-:W-:Y:S05]  /*c180*/  BSYNC B2 ;  /* 0x0000000000027941 */ /* 0x000fea0003800000 */
.L_x_40092:
        /* <DEDUP_REMOVED lines=44> */
.L_x_40091:
[----:B------:R-:W-:Y:S05]  /*c450*/  BSYNC B1 ;  /* 0x0000000000017941 */ /* 0x000fea0003800000 */
.L_x_40090:
        /* <DEDUP_REMOVED lines=11> */
.L_x_40086:
[----:B------:R-:W-:Y:S05]  /*c510*/  BSYNC B0 ;  /* 0x0000000000007941 */ /* 0x000fea0003800000 */
.L_x_40085:
        /* <DEDUP_REMOVED lines=18> */
.L_x_40097:
[----:B------:R-:W-:-:S07]  /*c640*/  MOV R8, R10 ;  /* 0x0000000a00087202 */ /* 0x000fce0000000f00 */
.L_x_40098:
[----:B------:R-:W-:Y:S05]  /*c650*/  BSYNC B1 ;  /* 0x0000000000017941 */ /* 0x000fea0003800000 */
.L_x_40096:
        /* <DEDUP_REMOVED lines=16> */
.L_x_40102:
[----:B------:R-:W-:Y:S05]  /*c760*/  BSYNC B2 ;  /* 0x0000000000027941 */ /* 0x000fea0003800000 */
.L_x_40101:
        /* <DEDUP_REMOVED lines=44> */
.L_x_40100:
[----:B------:R-:W-:Y:S05]  /*ca30*/  BSYNC B1 ;  /* 0x0000000000017941 */ /* 0x000fea0003800000 */
.L_x_40099:
[----:B------:R-:W-:Y:S01]  /*ca40*/  I2FP.F32.U32 R8, R8 ;  /* 0x0000000800087245 */ /* 0x000fe20000201000 */
[----:B------:R-:W-:-:S04]  /*ca50*/  IMAD.MOV.U32 R173, RZ, RZ, 0x2f800000 ;  /* 0x2f800000ffad7424 */ /* 0x000fc800078e00ff */
[----:B------:R-:W-:Y:S01]  /*ca60*/  FFMA.FTZ R8, R8, R173, 1.1641532182693481445e-10 ;  /* 0x2f00000008087423 */ /* 0x000fe200000100ad */
[----:B------:R-:W-:-:S04]  /*ca70*/  HADD2.F32 R173, -RZ, R167.H0_H0 ;  /* 0x200000a7ffad7230 */ /* 0x000fc80000004100 */
[----:B------:R-:W-:Y:S01]  /*ca80*/  FSETP.GTU.FTZ.AND P1, PT, R8, UR8, PT ;  /* 0x0000000808007c0b */ /* 0x000fe2000bf3c000 */
[----:B------:R-:W-:-:S03]  /*ca90*/  FMUL.FTZ R173, R173, UR11 ;  /* 0x0000000badad7c20 */ /* 0x000fc60008410000 */
[----:B------:R-:W-:Y:S01]  /*caa0*/  SEL R229, RZ, 0x1, P1 ;  /* 0x00000001ffe57807 */ /* 0x000fe20000800000 */
[----:B------:R-:W-:-:S05]  /*cab0*/  FMUL.FTZ R173, R173, UR10 ;  /* 0x0000000aadad7c20 */ /* 0x000fca0008410000 */
[----:B------:R-:W-:-:S05]  /*cac0*/  FSEL R173, R173, RZ, !P1 ;  /* 0x000000ffadad7208 */ /* 0x000fca0004800000 */
[----:B------:R-:W-:-:S04]  /*cad0*/  FMUL.FTZ R206, R134, R173 ;  /* 0x000000ad86ce7220 */ /* 0x000fc80000410000 */
[----:B------:R-:W-:-:S07]  /*cae0*/  @P0 FADD.FTZ R206, R170, R206 ;  /* 0x000000ceaace0221 */ /* 0x000fce0000010000 */
.L_x_40095:
[----:B------:R-:W-:Y:S05]  /*caf0*/  BSYNC B0 ;  /* 0x0000000000007941 */ /* 0x000fea0003800000 */
.L_x_40094:
        /* <DEDUP_REMOVED lines=18> */
.L_x_40106:
[----:B------:R-:W-:-:S07]  /*cc20*/  IMAD.MOV.U32 R173, RZ, RZ, R10 ;  /* 0x000000ffffad7224 */ /* 0x000fce00078e000a */
.L_x_40107:
[----:B------:R-:W-:Y:S05]  /*cc30*/  BSYNC B1 ;  /* 0x0000000000017941 */ /* 0x000fea0003800000 */
.L_x_40105:
        /* <DEDUP_REMOVED lines=16> */
.L_x_40111:
[----:B------:R-:W-:Y:S05]  /*cd40*/  BSYNC B2 ;  /* 0x0000000000027941 */ /* 0x000fea0003800000 */
.L_x_40110:
        /* <DEDUP_REMOVED lines=44> */
.L_x_40109:
[----:B------:R-:W-:Y:S05]  /*d010*/  BSYNC B1 ;  /* 0x0000000000017941 */ /* 0x000fea0003800000 */
.L_x_40108:
        /* <DEDUP_REMOVED lines=11> */
.L_x_40104:
[----:B------:R-:W-:Y:S05]  /*d0d0*/  BSYNC B0 ;  /* 0x0000000000007941 */ /* 0x000fea0003800000 */
.L_x_40103:
        /* <DEDUP_REMOVED lines=25> */
.L_x_40113:
[----:B------:R-:W-:Y:S05]  /*d270*/  BSYNC B0 ;  /* 0x0000000000007941 */ /* 0x000fea0003800000 */
.L_x_40112:
        /* <DEDUP_REMOVED lines=27> */
.L_x_40117:
[----:B------:R-:W-:-:S07]  /*d430*/  IMAD.MOV.U32 R11, RZ, RZ, R10 ;  /* 0x000000ffff0b7224 */ /* 0x000fce00078e000a */
.L_x_40118:
[----:B------:R-:W-:Y:S05]  /*d440*/  BSYNC B1 ;  /* 0x0000000000017941 */ /* 0x000fea0003800000 */
.L_x_40116:
        /* <DEDUP_REMOVED lines=16> */
.L_x_40122:
[----:B------:R-:W-:Y:S05]  /*d550*/  BSYNC B2 ;  /* 0x0000000000027941 */ /* 0x000fea0003800000 */
.L_x_40121:
        /* <DEDUP_REMOVED lines=44> */
.L_x_40120:
[----:B------:R-:W-:Y:S05]  /*d820*/  BSYNC B1 ;  /* 0x0000000000017941 */ /* 0x000fea0003800000 */
.L_x_40119:
[----:B------:R-:W-:Y:S01]  /*d830*/  I2FP.F32.U32 R8, R11 ;  /* 0x0000000b00087245 */ /* 0x000fe20000201000 */
[----:B------:R-:W-:-:S10]  /*d840*/  HFMA2.MMA R11, -RZ, RZ, 0.1171875, 0 ;  /* 0x2f800000ff0b7435 */ /* 0x000fd400000001ff */
        /* <DEDUP_REMOVED lines=9> */
.L_x_40115:
[----:B------:R-:W-:Y:S05]  /*d8e0*/  BSYNC B0 ;  /* 0x0000000000007941 */ /* 0x000fea0003800000 */
.L_x_40114:
        /* <DEDUP_REMOVED lines=18> */
.L_x_40126:
[----:B------:R-:W-:-:S07]  /*da10*/  MOV R8, R10 ;  /* 0x0000000a00087202 */ /* 0x000fce0000000f00 */
.L_x_40127:
[----:B------:R-:W-:Y:S05]  /*da20*/  BSYNC B1 ;  /* 0x0000000000017941 */ /* 0x000fea0003800000 */
.L_x_40125:
        /* <DEDUP_REMOVED lines=16> */
.L_x_40131:
[----:B------:R-:W-:Y:S05]  /*db30*/  BSYNC B2 ;  /* 0x0000000000027941 */ /* 0x000fea0003800000 */
.L_x_40130:
        /* <DEDUP_REMOVED lines=44> */
.L_x_40129:
[----:B------:R-:W-:Y:S05]  /*de00*/  BSYNC B1 ;  /* 0x0000000000017941 */ /* 0x000fea0003800000 */
.L_x_40128:
        /* <DEDUP_REMOVED lines=11> */
.L_x_40124:
[----:B------:R-:W-:Y:S05]  /*dec0*/  BSYNC B0 ;  /* 0x0000000000007941 */ /* 0x000fea0003800000 */
.L_x_40123:
        /* <DEDUP_REMOVED lines=18> */
.L_x_40135:
[----:B------:R-:W-:-:S07]  /*dff0*/  IMAD.MOV.U32 R8, RZ, RZ, R10 ;  /* 0x000000ffff087224 */ /* 0x000fce00078e000a */
.L_x_40136:
[----:B------:R-:W-:Y:S05]  /*e000*/  BSYNC B1 ;  /* 0x0000000000017941 */ /* 0x000fea0003800000 */
.L_x_40134:
        /* <DEDUP_REMOVED lines=16> */
.L_x_40140:
[----:B------:R-:W-:Y:S05]  /*e110*/  BSYNC B2 ;  /* 0x0000000000027941 */ /* 0x000fea0003800000 */
.L_x_40139:
        /* <DEDUP_REMOVED lines=44> */
.L_x_40138:
[----:B------:R-:W-:Y:S05]  /*e3e0*/  BSYNC B1 ;  /* 0x0000000000017941 */ /* 0x000fea0003800000 */
.L_x_40137:
        /* <DEDUP_REMOVED lines=11> */
.L_x_40133:
[----:B------:R-:W-:Y:S05]  /*e4a0*/  BSYNC B0 ;  /* 0x0000000000007941 */ /* 0x000fea0003800000 */
.L_x_40132:
        /* <DEDUP_REMOVED lines=18> */
.L_x_40144:
[----:B------:R-:W-:-:S07]  /*e5d0*/  MOV R8, R10 ;  /* 0x0000000a00087202 */ /* 0x000fce0000000f00 */
.L_x_40145:
[----:B------:R-:W-:Y:S05]  /*e5e0*/  BSYNC B1 ;  /* 0x0000000000017941 */ /* 0x000fea0003800000 */
.L_x_40143:
        /* <DEDUP_REMOVED lines=16> */
.L_x_40149:
[----:B------:R-:W-:Y:S05]  /*e6f0*/  BSYNC B2 ;  /* 0x0000000000027941 */ /* 0x000fea0003800000 */
.L_x_40148:
        /* <DEDUP_REMOVED lines=44> */
.L_x_40147:
[----:B------:R-:W-:Y:S05]  /*e9c0*/  BSYNC B1 ;  /* 0x0000000000017941 */ /* 0x000fea0003800000 */
.L_x_40146:
        /* <DEDUP_REMOVED lines=11> */
.L_x_40142:
[----:B------:R-:W-:Y:S05]  /*ea80*/  BSYNC B0 ;  /* 0x0000000000007941 */ /* 0x000fea0003800000 */
.L_x_40141:
        /* <DEDUP_REMOVED lines=18> */
.L_x_40153:
[----:B------:R-:W-:-:S07]  /*ebb0*/  IMAD.MOV.U32 R8, RZ, RZ, R10 ;  /* 0x000000ffff087224 */ /* 0x000fce00078e000a */
.L_x_40154:
[----:B------:R-:W-:Y:S05]  /*ebc0*/  BSYNC B1 ;  /* 0x0000000000017941 */ /* 0x000fea0003800000 */
.L_x_40152:
        /* <DEDUP_REMOVED lines=16> */
.L_x_40158:
[----:B------:R-:W-:Y:S05]  /*ecd0*/  BSYNC B2 ;  /* 0x0000000000027941 */ /* 0x000fea0003800000 */
.L_x_40157:
        /* <DEDUP_REMOVED lines=44> */
.L_x_40156:
[----:B------:R-:W-:Y:S05]  /*efa0*/  BSYNC B1 ;  /* 0x0000000000017941 */ /* 0x000fea0003800000 */
.L_x_40155:
[----:B------:R-:W-:Y:S01]  /*efb0*/  HFMA2.MMA R173, -RZ, RZ, 0.1171875, 0 ;  /* 0x2f800000ffad7435 */ /* 0x000fe200000001ff */
[----:B------:R-:W-:-:S09]  /*efc0*/  I2FP.F32.U32 R8, R8 ;  /* 0x0000000800087245 */ /* 0x000fd20000201000 */
        /* <DEDUP_REMOVED lines=9> */
.L_x_40151:
[----:B------:R-:W-:Y:S05]  /*f060*/  BSYNC B0 ;  /* 0x0000000000007941 */ /* 0x000fea0003800000 */
.L_x_40150:
        /* <DEDUP_REMOVED lines=18> */
.L_x_40162:
[----:B------:R-:W-:-:S07]  /*f190*/  MOV R8, R10 ;  /* 0x0000000a00087202 */ /* 0x000fce0000000f00 */
.L_x_40163:
[----:B------:R-:W-:Y:S05]  /*f1a0*/  BSYNC B1 ;  /* 0x0000000000017941 */ /* 0x000fea0003800000 */
.L_x_40161:
        /* <DEDUP_REMOVED lines=16> */
.L_x_40167:
[----:B------:R-:W-:Y:S05]  /*f2b0*/  BSYNC B2 ;  /* 0x0000000000027941 */ /* 0x000fea0003800000 */
.L_x_40166:
        /* <DEDUP_REMOVED lines=44> */
.L_x_40165:
[----:B------:R-:W-:Y:S05]  /*f580*/  BSYNC B1 ;  /* 0x0000000000017941 */ /* 0x000fea0003800000 */
.L_x_40164:
[----:B------:R-:W-:Y:S01]  /*f590*/  I2FP.F32.U32 R8, R8 ;  /* 0x0000000800087245 */ /* 0x000fe20000201000 */
[----:B------:R-:W-:Y:S02]  /*f5a0*/  IMAD.MOV.U32 R175, RZ, RZ, 0x2f800000 ;  /* 0x2f800000ffaf7424 */ /* 0x000fe400078e00ff */
[----:B------:R-:W-:Y:S02]  /*f5b0*/  HADD2.F32 R174, -RZ, R166.H1_H1 ;  /* 0x300000a6ffae7230 */ /* 0x000fe40000004100 */
        /* <DEDUP_REMOVED lines=8> */
.L_x_40160:
[----:B------:R-:W-:Y:S05]  /*f640*/  BSYNC B0 ;  /* 0x0000000000007941 */ /* 0x000fea0003800000 */
.L_x_40159:
        /* <DEDUP_REMOVED lines=18> */
.L_x_40171:
[----:B------:R-:W-:-:S07]  /*f770*/  IMAD.MOV.U32 R8, RZ, RZ, R10 ;  /* 0x000000ffff087224 */ /* 0x000fce00078e000a */
.L_x_40172:
[----:B------:R-:W-:Y:S05]  /*f780*/  BSYNC B1 ;  /* 0x0000000000017941 */ /* 0x000fea0003800000 */
.L_x_40170:
        /* <DEDUP_REMOVED lines=16> */
.L_x_40176:
[----:B------:R-:W-:Y:S05]  /*f890*/  BSYNC B2 ;  /* 0x0000000000027941 */ /* 0x000fea0003800000 */
.L_x_40175:
        /* <DEDUP_REMOVED lines=44> */
.L_x_40174:
[----:B------:R-:W-:Y:S05]  /*fb60*/  BSYNC B1 ;  /* 0x0000000000017941 */ /* 0x000fea0003800000 */
.L_x_40173:
        /* <DEDUP_REMOVED lines=11> */
.L_x_40169:
[----:B------:R-:W-:Y:S05]  /*fc20*/  BSYNC B0 ;  /* 0x0000000000007941 */ /* 0x000fea0003800000 */
.L_x_40168:
        /* <DEDUP_REMOVED lines=18> */
.L_x_40180:
[----:B------:R-:W-:-:S07]  /*fd50*/  MOV R173, R10 ;  /* 0x0000000a00ad7202 */ /* 0x000fce0000000f00 */
.L_x_40181:
[----:B------:R-:W-:Y:S05]  /*fd60*/  BSYNC B1 ;  /* 0x0000000000017941 */ /* 0x000fea0003800000 */
.L_x_40179:
        /* <DEDUP_REMOVED lines=16> */
.L_x_40185:
[----:B------:R-:W-:Y:S05]  /*fe70*/  BSYNC B2 ;  /* 0x0000000000027941 */ /* 0x000fea0003800000 */
.L_x_40184:
        /* <DEDUP_REMOVED lines=44> */
.L_x_40183:
[----:B------:R-:W-:Y:S05]  /*10140*/  BSYNC B1 ;  /* 0x0000000000017941 */ /* 0x000fea0003800000 */
.L_x_40182:
        /* <DEDUP_REMOVED lines=11> */
.L_x_40178:
[----:B------:R-:W-:Y:S05]  /*10200*/  BSYNC B0 ;  /* 0x0000000000007941 */ /* 0x000fea0003800000 */
.L_x_40177:
        /* <DEDUP_REMOVED lines=25> */
.L_x_40187:
[----:B------:R-:W-:Y:S05]  /*103a0*/  BSYNC B0 ;  /* 0x0000000000007941 */ /* 0x000fea0003800000 */
.L_x_40186:
        /* <DEDUP_REMOVED lines=27> */
.L_x_40191:
[----:B------:R-:W-:-:S07]  /*10560*/  MOV R172, R10 ;  /* 0x0000000a00ac7202 */ /* 0x000fce0000000f00 */
.L_x_40192:
[----:B------:R-:W-:Y:S05]  /*10570*/  BSYNC B1 ;  /* 0x0000000000017941 */ /* 0x000fea0003800000 */
.L_x_40190:
        /* <DEDUP_REMOVED lines=16> */
.L_x_40196:
[----:B------:R-:W-:Y:S05]  /*10680*/  BSYNC B2 ;  /* 0x0000000000027941 */ /* 0x000fea0003800000 */
.L_x_40195:
        /* <DEDUP_REMOVED lines=43> */
.L_x_40194:
[----:B------:R-:W-:Y:S05]  /*10940*/  BSYNC B1 ;  /* 0x0000000000017941 */ /* 0x000fea0003800000 */
.L_x_40193:
        /* <DEDUP_REMOVED lines=9> */
[----:B------:R-:W-:-:S03]  /*109e0*/  SEL R11, RZ, 0x1, P1 ;  /* 0x00000001ff0b7807 */ /* 0x000fc60000800000 */
[----:B------:R-:W-:-:S07]  /*109f0*/  @P0 FADD.FTZ R196, R160, R196 ;  /* 0x000000c4a0c40221 */ /* 0x000fce0000010000 */
.L_x_40189:
[----:B------:R-:W-:Y:S05]  /*10a00*/  BSYNC B0 ;  /* 0x0000000000007941 */ /* 0x000fea0003800000 */
.L_x_40188:
        /* <DEDUP_REMOVED lines=18> */
.L_x_40200:
[----:B------:R-:W-:-:S07]  /*10b30*/  MOV R8, R10 ;  /* 0x0000000a00087202 */ /* 0x000fce0000000f00 */
.L_x_40201:
[----:B------:R-:W-:Y:S05]  /*10b40*/  BSYNC B1 ;  /* 0x0000000000017941 */ /* 0x000fea0003800000 */
.L_x_40199:
        /* <DEDUP_REMOVED lines=16> */
.L_x_40205:
[----:B------:R-:W-:Y:S05]  /*10c50*/  BSYNC B2 ;  /* 0x0000000000027941 */ /* 0x000fea0003800000 */
.L_x_40204:
        /* <DEDUP_REMOVED lines=44> */
.L_x_40203:
[----:B------:R-:W-:Y:S05]  /*10f20*/  BSYNC B1 ;  /* 0x0000000000017941 */ /* 0x000fea0003800000 */
.L_x_40202:
        /* <DEDUP_REMOVED lines=11> */
.L_x_40198:
[----:B------:R-:W-:Y:S05]  /*10fe0*/  BSYNC B0 ;  /* 0x0000000000007941 */ /* 0x000fea0003800000 */
.L_x_40197:
        /* <DEDUP_REMOVED lines=18> */
.L_x_40209:
[----:B------:R-:W-:-:S07]  /*11110*/  IMAD.MOV.U32 R8, RZ, RZ, R10 ;  /* 0x000000ffff087224 */ /* 0x000fce00078e000a */
.L_x_40210:
[----:B------:R-:W-:Y:S05]  /*11120*/  BSYNC B1 ;  /* 0x0000000000017941 */ /* 0x000fea0003800000 */
.L_x_40208:
        /* <DEDUP_REMOVED lines=16> */
.L_x_40214:
[----:B------:R-:W-:Y:S05]  /*11230*/  BSYNC B2 ;  /* 0x0000000000027941 */ /* 0x000fea0003800000 */
.L_x_40213:
        /* <DEDUP_REMOVED lines=44> */
.L_x_40212:
[----:B------:R-:W-:Y:S05]  /*11500*/  BSYNC B1 ;  /* 0x0000000000017941 */ /* 0x000fea0003800000 */
.L_x_40211:
        /* <DEDUP_REMOVED lines=11> */
.L_x_40207:
[----:B------:R-:W-:Y:S05]  /*115c0*/  BSYNC B0 ;  /* 0x0000000000007941 */ /* 0x000fea0003800000 */
.L_x_40206:
        /* <DEDUP_REMOVED lines=18> */
.L_x_40218:
[----:B------:R-:W-:-:S07]  /*116f0*/  MOV R8, R10 ;  /* 0x0000000a00087202 */ /* 0x000fce0000000f00 */
.L_x_40219:
[----:B------:R-:W-:Y:S05]  /*11700*/  BSYNC B1 ;  /* 0x0000000000017941 */ /* 0x000fea0003800000 */
.L_x_40217:
        /* <DEDUP_REMOVED lines=16> */
.L_x_40223:
[----:B------:R-:W-:Y:S05]  /*11810*/  BSYNC B2 ;  /* 0x0000000000027941 */ /* 0x000fea0003800000 */
.L_x_40222:
        /* <DEDUP_REMOVED lines=44> */
.L_x_40221:
[----:B------:R-:W-:Y:S05]  /*11ae0*/  BSYNC B1 ;  /* 0x0000000000017941 */ /* 0x000fea0003800000 */
.L_x_40220:
        /* <DEDUP_REMOVED lines=11> */
.L_x_40216:
[----:B------:R-:W-:Y:S05]  /*11ba0*/  BSYNC B0 ;  /* 0x0000000000007941 */ /* 0x000fea0003800000 */
.L_x_40215:
        /* <DEDUP_REMOVED lines=18> */
.L_x_40227:
[----:B------:R-:W-:-:S07]  /*11cd0*/  IMAD.MOV.U32 R8, RZ, RZ, R10 ;  /* 0x000000ffff087224 */ /* 0x000fce00078e000a */
.L_x_40228:
[----:B------:R-:W-:Y:S05]  /*11ce0*/  BSYNC B1 ;  /* 0x0000000000017941 */ /* 0x000fea0003800000 */
.L_x_40226:
        /* <DEDUP_REMOVED lines=16> */
.L_x_40232:
[----:B------:R-:W-:Y:S05]  /*11df0*/  BSYNC B2 ;  /* 0x0000000000027941 */ /* 0x000fea0003800000 */
.L_x_40231:
        /* <DEDUP_REMOVED lines=44> */
.L_x_40230:
[----:B------:R-:W-:Y:S05]  /*120c0*/  BSYNC B1 ;  /* 0x0000000000017941 */ /* 0x000fea0003800000 */
.L_x_40229:
        /* <DEDUP_REMOVED lines=11> */
.L_x_40225:
[----:B------:R-:W-:Y:S05]  /*12180*/  BSYNC B0 ;  /* 0x0000000000007941 */ /* 0x000fea0003800000 */
.L_x_40224:
        /* <DEDUP_REMOVED lines=18> */
.L_x_40236:
[----:B------:R-:W-:-:S07]  /*122b0*/  MOV R8, R10 ;  /* 0x0000000a00087202 */ /* 0x000fce0000000f00 */
.L_x_40237:
[----:B------:R-:W-:Y:S05]  /*122c0*/  BSYNC B1 ;  /* 0x0000000000017941 */ /* 0x000fea0003800000 */
.L_x_40235:
        /* <DEDUP_REMOVED lines=16> */
.L_x_40241:
[----:B------:R-:W-:Y:S05]  /*123d0*/  BSYNC B2 ;  /* 0x0000000000027941 */ /* 0x000fea0003800000 */
.L_x_40240:
        /* <DEDUP_REMOVED lines=44> */
.L_x_40239:
[----:B------:R-:W-:Y:S05]  /*126a0*/  BSYNC B1 ;  /* 0x0000000000017941 */ /* 0x000fea0003800000 */
.L_x_40238:
        /* <DEDUP_REMOVED lines=11> */
.L_x_40234:
[----:B------:R-:W-:Y:S05]  /*12760*/  BSYNC B0 ;  /* 0x0000000000007941 */ /* 0x000fea0003800000 */
.L_x_40233:
        /* <DEDUP_REMOVED lines=18> */
.L_x_40245:
[----:B------:R-:W-:-:S07]  /*12890*/  IMAD.MOV.U32 R8, RZ, RZ, R10 ;  /* 0x000000ffff087224 */ /* 0x000fce00078e000a */
.L_x_40246:
[----:B------:R-:W-:Y:S05]  /*128a0*/  BSYNC B1 ;  /* 0x0000000000017941 */ /* 0x000fea0003800000 */
.L_x_40244:
        /* <DEDUP_REMOVED lines=16> */
.L_x_40250:
[----:B------:R-:W-:Y:S05]  /*129b0*/  BSYNC B2 ;  /* 0x0000000000027941 */ /* 0x000fea0003800000 */
.L_x_40249:
        /* <DEDUP_REMOVED lines=44> */
.L_x_40248:
[----:B------:R-:W-:Y:S05]  /*12c80*/  BSYNC B1 ;  /* 0x0000000000017941 */ /* 0x000fea0003800000 */
.L_x_40247:
        /* <DEDUP_REMOVED lines=11> */
.L_x_40243:
[----:B------:R-:W-:Y:S05]  /*12d40*/  BSYNC B0 ;  /* 0x0000000000007941 */ /* 0x000fea0003800000 */
.L_x_40242:
        /* <DEDUP_REMOVED lines=18> */
.L_x_40254:
[----:B------:R-:W-:-:S07]  /*12e70*/  MOV R175, R10 ;  /* 0x0000000a00af7202 */ /* 0x000fce0000000f00 */
.L_x_40255:
[----:B------:R-:W-:Y:S05]  /*12e80*/  BSYNC B1 ;  /* 0x0000000000017941 */ /* 0x000fea0003800000 */
.L_x_40253:
        /* <DEDUP_REMOVED lines=16> */
.L_x_40259:
[----:B------:R-:W-:Y:S05]  /*12f90*/  BSYNC B2 ;  /* 0x0000000000027941 */ /* 0x000fea0003800000 */
.L_x_40258:
        /* <DEDUP_REMOVED lines=44> */
.L_x_40257:
[----:B------:R-:W-:Y:S05]  /*13260*/  BSYNC B1 ;  /* 0x0000000000017941 */ /* 0x000fea0003800000 */
.L_x_40256:
        /* <DEDUP_REMOVED lines=11> */
.L_x_40252:
[----:B------:R-:W-:Y:S05]  /*13320*/  BSYNC B0 ;  /* 0x0000000000007941 */ /* 0x000fea0003800000 */
.L_x_40251:
        /* <DEDUP_REMOVED lines=25> */
.L_x_40261:
[----:B------:R-:W-:Y:S05]  /*134c0*/  BSYNC B0 ;  /* 0x0000000000007941 */ /* 0x000fea0003800000 */
.L_x_40260:
        /* <DEDUP_REMOVED lines=27> */
.L_x_40265:
[----:B------:R-:W-:-:S07]  /*13680*/  MOV R188, R10 ;  /* 0x0000000a00bc7202 */ /* 0x000fce0000000f00 */
.L_x_40266:
[----:B------:R-:W-:Y:S05]  /*13690*/  BSYNC B1 ;  /* 0x0000000000017941 */ /* 0x000fea0003800000 */
.L_x_40264:
        /* <DEDUP_REMOVED lines=16> */
.L_x_40270:
[----:B------:R-:W-:Y:S05]  /*137a0*/  BSYNC B2 ;  /* 0x0000000000027941 */ /* 0x000fea0003800000 */
.L_x_40269:
        /* <DEDUP_REMOVED lines=43> */
.L_x_40268:
[----:B------:R-:W-:Y:S05]  /*13a60*/  BSYNC B1 ;  /* 0x0000000000017941 */ /* 0x000fea0003800000 */
.L_x_40267:
        /* <DEDUP_REMOVED lines=11> */
.L_x_40263:
[----:B------:R-:W-:Y:S05]  /*13b20*/  BSYNC B0 ;  /* 0x0000000000007941 */ /* 0x000fea0003800000 */
.L_x_40262:
        /* <DEDUP_REMOVED lines=18> */
.L_x_40274:
[----:B------:R-:W-:-:S07]  /*13c50*/  MOV R8, R10 ;  /* 0x0000000a00087202 */ /* 0x000fce0000000f00 */
.L_x_40275:
[----:B------:R-:W-:Y:S05]  /*13c60*/  BSYNC B1 ;  /* 0x0000000000017941 */ /* 0x000fea0003800000 */
.L_x_40273:
        /* <DEDUP_REMOVED lines=16> */
.L_x_40279:
[----:B------:R-:W-:Y:S05]  /*13d70*/  BSYNC B2 ;  /* 0x0000000000027941 */ /* 0x000fea0003800000 */
.L_x_40278:
        /* <DEDUP_REMOVED lines=44> */
.L_x_40277:
[----:B------:R-:W-:Y:S05]  /*14040*/  BSYNC B1 ;  /* 0x0000000000017941 */ /* 0x000fea0003800000 */
.L_x_40276:
        /* <DEDUP_REMOVED lines=11> */
.L_x_40272:
[----:B------:R-:W-:Y:S05]  /*14100*/  BSYNC B0 ;  /* 0x0000000000007941 */ /* 0x000fea0003800000 */
.L_x_40271:
        /* <DEDUP_REMOVED lines=18> */
.L_x_40283:
[----:B------:R-:W-:-:S07]  /*14230*/  IMAD.MOV.U32 R8, RZ, RZ, R10 ;  /* 0x000000ffff087224 */ /* 0x000fce00078e000a */
.L_x_40284:
[----:B------:R-:W-:Y:S05]  /*14240*/  BSYNC B1 ;  /* 0x0000000000017941 */ /* 0x000fea0003800000 */
.L_x_40282:
        /* <DEDUP_REMOVED lines=16> */
.L_x_40288:
[----:B------:R-:W-:Y:S05]  /*14350*/  BSYNC B2 ;  /* 0x0000000000027941 */ /* 0x000fea0003800000 */
.L_x_40287:
        /* <DEDUP_REMOVED lines=44> */
.L_x_40286:
[----:B------:R-:W-:Y:S05]  /*14620*/  BSYNC B1 ;  /* 0x0000000000017941 */ /* 0x000fea0003800000 */
.L_x_40285:
        /* <DEDUP_REMOVED lines=10> */
[----:B------:R-:W-:Y:S01]  /*146d0*/  @P0 FADD.FTZ R194, R162, R194 ;  /* 0x000000c2a2c20221 */ /* 0x000fe20000010000 */
[----:B------:R-:W-:-:S07]  /*146e0*/  PRMT R225, R8, 0x7610, R225 ;  /* 0x0000761008e17816 */ /* 0x000fce00000000e1 */
.L_x_40281:
[----:B------:R-:W-:Y:S05]  /*146f0*/  BSYNC B0 ;  /* 0x0000000000007941 */ /* 0x000fea0003800000 */
.L_x_40280:
        /* <DEDUP_REMOVED lines=18> */
.L_x_40292:
[----:B------:R-:W-:-:S07]  /*14820*/  MOV R8, R10 ;  /* 0x0000000a00087202 */ /* 0x000fce0000000f00 */
.L_x_40293:
[----:B------:R-:W-:Y:S05]  /*14830*/  BSYNC B1 ;  /* 0x0000000000017941 */ /* 0x000fea0003800000 */
.L_x_40291:
        /* <DEDUP_REMOVED lines=16> */
.L_x_40297:
[----:B------:R-:W-:Y:S05]  /*14940*/  BSYNC B2 ;  /* 0x0000000000027941 */ /* 0x000fea0003800000 */
.L_x_40296:
        /* <DEDUP_REMOVED lines=44> */
.L_x_40295:
[----:B------:R-:W-:Y:S05]  /*14c10*/  BSYNC B1 ;  /* 0x0000000000017941 */ /* 0x000fea0003800000 */
.L_x_40294:
        /* <DEDUP_REMOVED lines=9> */
[----:B------:R-:W-:-:S03]  /*14cb0*/  SEL R8, RZ, 0x1, P1 ;  /* 0x00000001ff087807 */ /* 0x000fc60000800000 */
[----:B------:R-:W-:Y:S01]  /*14cc0*/  @P0 FADD.FTZ R195, R163, R195 ;  /* 0x000000c3a3c30221 */ /* 0x000fe20000010000 */
[----:B------:R-:W-:-:S07]  /*14cd0*/  PRMT R226, R8, 0x7610, R226 ;  /* 0x0000761008e27816 */ /* 0x000fce00000000e2 */
.L_x_40290:
[----:B------:R-:W-:Y:S05]  /*14ce0*/  BSYNC B0 ;  /* 0x0000000000007941 */ /* 0x000fea0003800000 */
.L_x_40289:
        /* <DEDUP_REMOVED lines=18> */
.L_x_40301:
[----:B------:R-:W-:-:S07]  /*14e10*/  IMAD.MOV.U32 R8, RZ, RZ, R10 ;  /* 0x000000ffff087224 */ /* 0x000fce00078e000a */
.L_x_40302:
[----:B------:R-:W-:Y:S05]  /*14e20*/  BSYNC B1 ;  /* 0x0000000000017941 */ /* 0x000fea0003800000 */
.L_x_40300:
        /* <DEDUP_REMOVED lines=16> */
.L_x_40306:
[----:B------:R-:W-:Y:S05]  /*14f30*/  BSYNC B2 ;  /* 0x0000000000027941 */ /* 0x000fea0003800000 */
.L_x_40305:
        /* <DEDUP_REMOVED lines=44> */
.L_x_40304:
[----:B------:R-:W-:Y:S05]  /*15200*/  BSYNC B1 ;  /* 0x0000000000017941 */ /* 0x000fea0003800000 */
.L_x_40303:
[----:B------:R-:W-:Y:S01]  /*15210*/  HFMA2.MMA R188, -RZ, RZ, 0.1171875, 0 ;  /* 0x2f800000ffbc7435 */ /* 0x000fe200000001ff */
[----:B------:R-:W-:-:S09]  /*15220*/  I2FP.F32.U32 R8, R8 ;  /* 0x0000000800087245 */ /* 0x000fd20000201000 */
[----:B------:R-:W-:-:S05]  /*15230*/  FFMA.FTZ R8, R8, R188, 1.1641532182693481445e-10 ;  /* 0x2f00000008087423 */ /* 0x000fca00000100bc */
[----:B------:R-:W-:Y:S01]  /*15240*/  FSETP.GTU.FTZ.AND P1, PT, R8, UR8, PT ;  /* 0x0000000808007c0b */ /* 0x000fe2000bf3c000 */
[----:B------:R-:W-:-:S05]  /*15250*/  HADD2.F32 R8, -RZ, R166.H0_H0 ;  /* 0x200000a6ff087230 */ /* 0x000fca0000004100 */
[----:B------:R-:W-:-:S04]  /*15260*/  FMUL.FTZ R8, R8, UR11 ;  /* 0x0000000b08087c20 */ /* 0x000fc80008410000 */
[----:B------:R-:W-:-:S05]  /*15270*/  FMUL.FTZ R8, R8, UR10 ;  /* 0x0000000a08087c20 */ /* 0x000fca0008410000 */
[----:B------:R-:W-:-:S05]  /*15280*/  FSEL R8, R8, RZ, !P1 ;  /* 0x000000ff08087208 */ /* 0x000fca0004800000 */
[----:B------:R-:W-:Y:S01]  /*15290*/  FMUL.FTZ R188, R156, R8 ;  /* 0x000000089cbc7220 */ /* 0x000fe20000410000 */
[----:B------:R-:W-:-:S03]  /*152a0*/  SEL R8, RZ, 0x1, P1 ;  /* 0x00000001ff087807 */ /* 0x000fc60000800000 */
[----:B------:R-:W-:Y:S01]  /*152b0*/  @P0 FADD.FTZ R188, R168, R188 ;  /* 0x000000bca8bc0221 */ /* 0x000fe20000010000 */
[----:B------:R-:W-:-:S07]  /*152c0*/  PRMT R227, R8, 0x7610, R227 ;  /* 0x0000761008e37816 */ /* 0x000fce00000000e3 */
.L_x_40299:
[----:B------:R-:W-:Y:S05]  /*152d0*/  BSYNC B0 ;  /* 0x0000000000007941 */ /* 0x000fea0003800000 */
.L_x_40298:
        /* <DEDUP_REMOVED lines=18> */
.L_x_40310:
[----:B------:R-:W-:-:S07]  /*15400*/  MOV R8, R10 ;  /* 0x0000000a00087202 */ /* 0x000fce0000000f00 */
.L_x_40311:
[----:B------:R-:W-:Y:S05]  /*15410*/  BSYNC B1 ;  /* 0x0000000000017941 */ /* 0x000fea0003800000 */
.L_x_40309:
        /* <DEDUP_REMOVED lines=16> */
.L_x_40315:
[----:B------:R-:W-:Y:S05]  /*15520*/  BSYNC B2 ;  /* 0x0000000000027941 */ /* 0x000fea0003800000 */
.L_x_40314:
        /* <DEDUP_REMOVED lines=44> */
.L_x_40313:
[----:B------:R-:W-:Y:S05]  /*157f0*/  BSYNC B1 ;  /* 0x0000000000017941 */ /* 0x000fea0003800000 */
.L_x_40312:
[----:B------:R-:W-:Y:S01]  /*15800*/  I2FP.F32.U32 R8, R8 ;  /* 0x0000000800087245 */ /* 0x000fe20000201000 */
[----:B------:R-:W-:-:S04]  /*15810*/  IMAD.MOV.U32 R189, RZ, RZ, 0x2f800000 ;  /* 0x2f800000ffbd7424 */ /* 0x000fc800078e00ff */
[----:B------:R-:W-:-:S05]  /*15820*/  FFMA.FTZ R8, R8, R189, 1.1641532182693481445e-10 ;  /* 0x2f00000008087423 */ /* 0x000fca00000100bd */
[----:B------:R-:W-:Y:S01]  /*15830*/  FSETP.GTU.FTZ.AND P1, PT, R8, UR8, PT ;  /* 0x0000000808007c0b */ /* 0x000fe2000bf3c000 */
[----:B------:R-:W-:-:S05]  /*15840*/  HADD2.F32 R8, -RZ, R166.H1_H1 ;  /* 0x300000a6ff087230 */ /* 0x000fca0000004100 */
[----:B------:R-:W-:-:S04]  /*15850*/  FMUL.FTZ R8, R8, UR11 ;  /* 0x0000000b08087c20 */ /* 0x000fc80008410000 */
[----:B------:R-:W-:-:S05]  /*15860*/  FMUL.FTZ R8, R8, UR10 ;  /* 0x0000000a08087c20 */ /* 0x000fca0008410000 */
[----:B------:R-:W-:-:S05]  /*15870*/  FSEL R8, R8, RZ, !P1 ;  /* 0x000000ff08087208 */ /* 0x000fca0004800000 */
[----:B------:R-:W-:Y:S01]  /*15880*/  FMUL.FTZ R189, R157, R8 ;  /* 0x000000089dbd7220 */ /* 0x000fe20000410000 */
[----:B------:R-:W-:-:S03]  /*15890*/  SEL R8, RZ, 0x1, P1 ;  /* 0x00000001ff087807 */ /* 0x000fc60000800000 */
[----:B------:R-:W-:Y:S01]  /*158a0*/  @P0 FADD.FTZ R189, R169, R189 ;  /* 0x000000bda9bd0221 */ /* 0x000fe20000010000 */
[----:B------:R-:W-:-:S07]  /*158b0*/  PRMT R228, R8, 0x7610, R228 ;  /* 0x0000761008e47816 */ /* 0x000fce00000000e4 */
.L_x_40308:
[----:B------:R-:W-:Y:S05]  /*158c0*/  BSYNC B0 ;  /* 0x0000000000007941 */ /* 0x000fea0003800000 */
.L_x_40307:
        /* <DEDUP_REMOVED lines=18> */
.L_x_40319:
[----:B------:R-:W-:-:S07]  /*159f0*/  IMAD.MOV.U32 R8, RZ, RZ, R10 ;  /* 0x000000ffff087224 */ /* 0x000fce00078e000a */
.L_x_40320:
[----:B------:R-:W-:Y:S05]  /*15a00*/  BSYNC B1 ;  /* 0x0000000000017941 */ /* 0x000fea0003800000 */
.L_x_40318:
        /* <DEDUP_REMOVED lines=16> */
.L_x_40324:
[----:B------:R-:W-:Y:S05]  /*15b10*/  BSYNC B2 ;  /* 0x0000000000027941 */ /* 0x000fea0003800000 */
.L_x_40323:
        /* <DEDUP_REMOVED lines=44> */
.L_x_40322:
[----:B------:R-:W-:Y:S05]  /*15de0*/  BSYNC B1 ;  /* 0x0000000000017941 */ /* 0x000fea0003800000 */
.L_x_40321:
        /* <DEDUP_REMOVED lines=12> */
.L_x_40317:
[----:B------:R-:W-:Y:S05]  /*15eb0*/  BSYNC B0 ;  /* 0x0000000000007941 */ /* 0x000fea0003800000 */
.L_x_40316:
        /* <DEDUP_REMOVED lines=18> */
.L_x_40328:
[----:B------:R-:W-:-:S07]  /*15fe0*/  MOV R191, R10 ;  /* 0x0000000a00bf7202 */ /* 0x000fce0000000f00 */
.L_x_40329:
[----:B------:R-:W-:Y:S05]  /*15ff0*/  BSYNC B1 ;  /* 0x0000000000017941 */ /* 0x000fea0003800000 */
.L_x_40327:
        /* <DEDUP_REMOVED lines=16> */
.L_x_40333:
[----:B------:R-:W-:Y:S05]  /*16100*/  BSYNC B2 ;  /* 0x0000000000027941 */ /* 0x000fea0003800000 */
.L_x_40332:
        /* <DEDUP_REMOVED lines=44> */
.L_x_40331:
[----:B------:R-:W-:Y:S05]  /*163d0*/  BSYNC B1 ;  /* 0x0000000000017941 */ /* 0x000fea0003800000 */
.L_x_40330:
        /* <DEDUP_REMOVED lines=11> */
.L_x_40326:
[----:B------:R-:W-:Y:S05]  /*16490*/  BSYNC B0 ;  /* 0x0000000000007941 */ /* 0x000fea0003800000 */
.L_x_40325:
        /* <DEDUP_REMOVED lines=27> */
.L_x_40335:
[----:B------:R-:W-:Y:S05]  /*16650*/  BSYNC B0 ;  /* 0x0000000000007941 */ /* 0x000fea0003800000 */
.L_x_40334:
        /* <DEDUP_REMOVED lines=195> */
.L_x_40350:
        /* <DEDUP_REMOVED lines=136> */
[----:B------:R-:W-:Y:S01]  /*17b10*/  F2FP.F16.F32.PACK_AB R223, R223, R222 ;  /* 0x000000dedfdf723e */ /* 0x000fe200000000ff */
[----:B------:R-:W-:Y:S01]  /*17b20*/  FFMA.FTZ R12, R233, R12, R16 ;  /* 0x0000000ce90c7223 */ /* 0x000fe20000010010 */
[----:B------:R-:W-:-:S04]  /*17b30*/  F2FP.F16.F32.PACK_AB R222, R221, R220 ;  /* 0x000000dcddde723e */ /* 0x000fc800000000ff */
[----:B------:R-:W-:Y:S02]  /*17b40*/  F2FP.F16.F32.PACK_AB R220, R13, R12 ;  /* 0x0000000c0ddc723e */ /* 0x000fe400000000ff */
[----:B------:R-:W-:-:S04]  /*17b50*/  SHF.R.S32.HI R12, RZ, 0x1f, R232 ;  /* 0x0000001fff0c7819 */ /* 0x000fc800000114e8 */
[----:B------:R-:W-:Y:S02]  /*17b60*/  LEA.HI R232, R12, R232, RZ, 0x3 ;  /* 0x000000e80ce87211 */ /* 0x000fe400078f18ff */
[----:B-1----:R-:W-:Y:S01]  /*17b70*/  LOP3.LUT R242, R242, 0x7f, RZ, 0xc0, !PT ;  /* 0x0000007ff2f27812 */ /* 0x002fe200078ec0ff */
[----:B------:R-:W-:Y:S01]  /*17b80*/  FFMA.FTZ R14, R252, R14, R18 ;  /* 0x0000000efc0e7223 */ /* 0x000fe20000010012 */
[----:B------:R-:W-:Y:S02]  /*17b90*/  FFMA.FTZ R15, R240, R15, R19 ;  /* 0x0000000ff00f7223 */ /* 0x000fe40000010013 */
[----:B------:R-:W-:-:S03]  /*17ba0*/  LEA.HI.SX32 R232, R232, R242, 0x1d ;  /* 0x000000f2e8e87211 */ /* 0x000fc600078feaff */
[----:B------:R-:W-:Y:S02]  /*17bb0*/  F2FP.F16.F32.PACK_AB R221, R15, R14 ;  /* 0x0000000e0fdd723e */ /* 0x000fe400000000ff */
[----:B--2---:R-:W-:-:S04]  /*17bc0*/  IMAD.WIDE.U32 R12, R232, 0x10, R234 ;  /* 0x00000010e80c7825 */ /* 0x004fc800078e00ea */
[----:B------:R-:W-:Y:S01]  /*17bd0*/  FMUL.FTZ R15, R218, UR32 ;  /* 0x00000020da0f7c20 */ /* 0x000fe20008410000 */
[----:B------:R-:W-:Y:S01]  /*17be0*/  FMUL.FTZ R14, R219, UR32 ;  /* 0x00000020db0e7c20 */ /* 0x000fe20008410000 */
[----:B------:R1:W-:Y:S02]  /*17bf0*/  STG.E.128 desc[UR4][R12.64], R220 ;  /* 0x000000dc0c007986 */ /* 0x0003e4000c101d04 */
[----:B------:R-:W-:Y:S01]  /*17c00*/  FFMA.FTZ R15, R238, R15, R30 ;  /* 0x0000000fee0f7223 */ /* 0x000fe2000001001e */
[----:B------:R-:W-:-:S05]  /*17c10*/  FFMA.FTZ R14, R239, R14, R31 ;  /* 0x0000000eef0e7223 */ /* 0x000fca000001001f */
[----:B------:R-:W-:Y:S01]  /*17c20*/  F2FP.F16.F32.PACK_AB R15, R14, R15 ;  /* 0x0000000f0e0f723e */ /* 0x000fe200000000ff */
        /* <DEDUP_REMOVED lines=11> */
[----:B------:R-:W-:Y:S01]  /*17ce0*/  F2FP.F16.F32.PACK_AB R12, R213, R212 ;  /* 0x000000d4d50c723e */ /* 0x000fe200000000ff */
[----:B------:R-:W-:Y:S01]  /*17cf0*/  FFMA.FTZ R214, R247, R14, R27 ;  /* 0x0000000ef7d67223 */ /* 0x000fe2000001001b */
[----:B------:R-:W-:Y:S02]  /*17d00*/  IADD3 R213, R232, 0x80, RZ ;  /* 0x00000080e8d57810 */ /* 0x000fe40007ffe0ff */
[----:B------:R-:W-:Y:S02]  /*17d10*/  F2FP.F16.F32.PACK_AB R14, R216, R215 ;  /* 0x000000d7d80e723e */ /* 0x000fe400000000ff */
[----:B------:R-:W-:Y:S01]  /*17d20*/  F2FP.F16.F32.PACK_AB R13, R214, R13 ;  /* 0x0000000dd60d723e */ /* 0x000fe200000000ff */
        /* <DEDUP_REMOVED lines=34> */
[----:B------:R-:W-:Y:S01]  /*17f50*/  F2FP.F16.F32.PACK_AB R12, R173, R12 ;  /* 0x0000000cad0c723e */ /* 0x000fe200000000ff */
[----:B------:R-:W-:Y:S01]  /*17f60*/  FMUL.FTZ R173, R180, UR32 ;  /* 0x00000020b4ad7c20 */ /* 0x000fe20008410000 */
[----:B------:R-:W-:Y:S01]  /*17f70*/  FMUL.FTZ R172, R181, UR32 ;  /* 0x00000020b5ac7c20 */ /* 0x000fe20008410000 */
[----:B------:R-:W-:Y:S01]  /*17f80*/  FMUL.FTZ R181, R182, UR32 ;  /* 0x00000020b6b57c20 */ /* 0x000fe20008410000 */
[----:B------:R-:W-:Y:S01]  /*17f90*/  F2FP.F16.F32.PACK_AB R13, R174, R13 ;  /* 0x0000000dae0d723e */ /* 0x000fe200000000ff */
        /* <DEDUP_REMOVED lines=19> */
[----:B------:R-:W-:Y:S01]  /*180d0*/  FFMA.FTZ R177, R90, R181, R50 ;  /* 0x000000b55ab17223 */ /* 0x000fe20000010032 */
[----:B------:R-:W-:Y:S01]  /*180e0*/  FFMA.FTZ R184, R95, R182, R55 ;  /* 0x000000b65fb87223 */ /* 0x000fe20000010037 */
[----:B------:R-:W-:Y:S01]  /*180f0*/  FFMA.FTZ R181, R92, R179, R52 ;  /* 0x000000b35cb57223 */ /* 0x000fe20000010034 */
[----:B------:R-:W-:Y:S01]  /*18100*/  FFMA.FTZ R182, R93, R180, R53 ;  /* 0x000000b45db67223 */ /* 0x000fe20000010035 */
[----:B------:R-:W-:Y:S01]  /*18110*/  FMUL.FTZ R185, R202, UR32 ;  /* 0x00000020cab97c20 */ /* 0x000fe20008410000 */
[----:B------:R-:W-:-:S03]  /*18120*/  FFMA.FTZ R180, R91, R178, R51 ;  /* 0x000000b25bb47223 */ /* 0x000fc60000010033 */
        /* <DEDUP_REMOVED lines=22> */
[----:B------:R-:W-:Y:S01]  /*18290*/  F2FP.F16.F32.PACK_AB R176, R181, R176 ;  /* 0x000000b0b5b0723e */ /* 0x000fe200000000ff */
[C---:B------:R-:W-:Y:S01]  /*182a0*/  FADD.FTZ R205, -R231.reuse, R192 ;  /* 0x000000c0e7cd7221 */ /* 0x040fe20000010100 */
[C---:B------:R-:W-:Y:S01]  /*182b0*/  FADD.FTZ R212, -R231.reuse, R193 ;  /* 0x000000c1e7d47221 */ /* 0x040fe20000010100 */
[C---:B------:R-:W-:Y:S01]  /*182c0*/  FADD.FTZ R217, -R231.reuse, R195 ;  /* 0x000000c3e7d97221 */ /* 0x040fe20000010100 */
[C---:B------:R-:W-:Y:S01]  /*182d0*/  FADD.FTZ R219, -R231.reuse, R189 ;  /* 0x000000bde7db7221 */ /* 0x040fe20000010100 */
[----:B------:R-:W-:Y:S01]  /*182e0*/  FADD.FTZ R221, -R231, R191 ;  /* 0x000000bfe7dd7221 */ /* 0x000fe20000010100 */
[----:B------:R-:W-:Y:S01]  /*182f0*/  FMUL.FTZ R175, R206, UR32 ;  /* 0x00000020ceaf7c20 */ /* 0x000fe20008410000 */
        /* <DEDUP_REMOVED lines=34> */
[----:B------:R-:W-:Y:S01]  /*18520*/  F2FP.F16.F32.PACK_AB R175, R206, R175 ;  /* 0x000000afceaf723e */ /* 0x000fe200000000ff */
[----:B------:R-:W-:Y:S01]  /*18530*/  IMAD.WIDE.U32 R188, R189, 0x10, R234 ;  /* 0x00000010bdbc7825 */ /* 0x000fe200078e00ea */
[----:B------:R-:W-:-:S03]  /*18540*/  F2FP.F16.F32.PACK_AB R183, R216, R183 ;  /* 0x000000b7d8b7723e */ /* 0x000fc600000000ff */
[----:B------:R-:W-:Y:S01]  /*18550*/  IMAD.WIDE.U32 R190, R191, 0x10, R234 ;  /* 0x00000010bfbe7825 */ /* 0x000fe200078e00ea */
[----:B------:R-:W-:-:S03]  /*18560*/  F2FP.F16.F32.PACK_AB R180, R185, R180 ;  /* 0x000000b4b9b4723e */ /* 0x000fc600000000ff */
        /* <DEDUP_REMOVED lines=8> */
[----:B------:R0:W-:Y:S04]  /*185f0*/  STG.E.128 desc[UR4][R190.64], R172 ;  /* 0x000000acbe007986 */ /* 0x0001e8000c101d04 */
[----:B------:R0:W-:Y:S04]  /*18600*/  STG.E.128 desc[UR4][R192.64], R176 ;  /* 0x000000b0c0007986 */ /* 0x0001e8000c101d04 */
[----:B------:R0:W-:Y:S04]  /*18610*/  STG.E.128 desc[UR4][R194.64], R180 ;  /* 0x000000b4c2007986 */ /* 0x0001e8000c101d04 */
[----:B------:R0:W-:Y:S02]  /*18620*/  STG.E.128 desc[UR4][R196.64], R184 ;  /* 0x000000b8c4007986 */ /* 0x0001e4000c101d04 */
.L_x_40338:
[----:B------:R-:W-:Y:S05]  /*18630*/  BSYNC B0 ;  /* 0x0000000000007941 */ /* 0x000fea0003800000 */
.L_x_40337:
[----:B-----5:R-:W-:Y:S02]  /*18640*/  IADD3 R0, R0, UR12, RZ ;  /* 0x0000000c00007c10 */ /* 0x020fe4000fffe0ff */
[----:B------:R-:W-:Y:S02]  /*18650*/  SEL R241, RZ, 0x1, P0 ;  /* 0x00000001fff17807 */ /* 0x000fe40000000000 */
[----:B------:R-:W-:-:S13]  /*18660*/  ISETP.GE.AND P1, PT, R0, UR13, PT ;  /* 0x0000000d00007c0c */ /* 0x000fda000bf26270 */
[----:B------:R-:W-:Y:S05]  /*18670*/  @!P1 BRA `(.L_x_40339) ;  /* 0xfffffe8400609947 */ /* 0x000fea000383ffff */
[----:B------:R-:W-:Y:S05]  /*18680*/  EXIT ;  /* 0x000000000000794d */ /* 0x000fea0003800000 */
.L_x_40336:
[----:B------:R-:W-:Y:S01]  /*18690*/  IMAD.MOV.U32 R252, RZ, RZ, R232 ;  /* 0x000000fffffc7224 */ /* 0x000fe200078e00e8 */
[----:B------:R-:W-:Y:S01]  /*186a0*/  MOV R240, 0x1 ;  /* 0x0000000100f07802 */ /* 0x000fe20000000f00 */
[----:B------:R-:W-:Y:S01]  /*186b0*/  IMAD.MOV.U32 R235, RZ, RZ, 0x1f ;  /* 0x0000001fffeb7424 */ /* 0x000fe200078e00ff */
[----:B------:R-:W-:-:S07]  /*186c0*/  MOV R233, 0xffffffff ;  /* 0xffffffff00e97802 */ /* 0x000fce0000000f00 */
[----:B------:R-:W-:Y:S05]  /*186d0*/  WARPSYNC.COLLECTIVE R233, `(.L_x_40340) ;  /* 0x00000000e9087348 */ /* 0x000fea0003c00000 */
[----:B------:R0:W1:Y:S02]  /*186e0*/  SHFL.BFLY P3, R242, R252, R240, R235 ;  /* 0x0c0000f0fcf27389 */ /* 0x00006400000600eb */
[----:B01----:R-:W-:Y:S01]  /*186f0*/  ENDCOLLECTIVE ;  /* 0x000000000000791b */ /* 0x003fe20003800000 */
.L_x_40340:
        /* <DEDUP_REMOVED lines=8> */
.L_x_40341:
        /* <DEDUP_REMOVED lines=8> */
.L_x_40342:
        /* <DEDUP_REMOVED lines=8> */
.L_x_40343:
        /* <DEDUP_REMOVED lines=8> */
.L_x_40344:
        /* <DEDUP_REMOVED lines=122> */
.L_x_40345:
        /* <DEDUP_REMOVED lines=8> */
.L_x_40346:
        /* <DEDUP_REMOVED lines=8> */
.L_x_40347:
        /* <DEDUP_REMOVED lines=8> */
.L_x_40348:
        /* <DEDUP_REMOVED lines=8> */
.L_x_40349:
[----:B------:R-:W-:Y:S01]  /*192a0*/  MOV R233, R242 ;  /* 0x000000f200e97202 */ /* 0x000fe20000000f00 */
[----:B------:R-:W-:Y:S06]  /*192b0*/  BRA `(.L_x_40350) ;  /* 0xffffffdc00f47947 */ /* 0x000fec000383ffff */
.L_x_40351:
        /* <DEDUP_REMOVED lines=12> */
.L_x_46087:


//--------------------- .text._ZN10layer_norm13ln_fwd_kernelINS_13Kernel_traitsI6__halfffffjLj7168ELj1ELj1ELj8ELj16ENS_18Kernel_traits_baseILj7168ES2_ffffjLj256EEEEELb0ELb0ELb0ELb0EEEvNS_9FwdParamsE --------------------------
	.section	.text._ZN10layer_norm13ln_fwd_kernelINS_13Kernel_traitsI6__halfffffjLj7168ELj1ELj1ELj8ELj16ENS_18Kernel_traits_baseILj7168ES2_ffffjLj256EEEEELb0ELb0ELb0ELb0EEEvNS_9FwdParamsE,"ax",@progbits
	.align	128
        .global         _ZN10layer_norm13ln_fwd_kernelINS_13Kernel_traitsI6__halfffffjLj7168ELj1ELj1ELj8ELj16ENS_18Kernel_traits_baseILj7168ES2_ffffjLj256EEEEELb0ELb0ELb0ELb0EEEvNS_9FwdParamsE
        .type           _ZN10layer_norm13ln_fwd_kernelINS_13Kernel_traitsI6__halfffffjLj7168ELj1ELj1ELj8ELj16ENS_18Kernel_traits_baseILj7168ES2_ffffjLj256EEEEELb0ELb0ELb0ELb0EEEvNS_9FwdParamsE,@function
        .size           _ZN10layer_norm13ln_fwd_kernelINS_13Kernel_traitsI6__halfffffjLj7168ELj1ELj1ELj8ELj16ENS_18Kernel_traits_baseILj7168ES2_ffffjLj256EEEEELb0ELb0ELb0ELb0EEEvNS_9FwdParamsE,(.L_x_46088 - _ZN10layer_norm13ln_fwd_kernelINS_13Kernel_traitsI6__halfffffjLj7168ELj1ELj1ELj8ELj16ENS_18Kernel_traits_baseILj7168ES2_ffffjLj256EEEEELb0ELb0ELb0ELb0EEEvNS_9FwdParamsE)
        .other          _ZN10layer_norm13ln_fwd_kernelINS_13Kernel_traitsI6__halfffffjLj7168ELj1ELj1ELj8ELj16ENS_18Kernel_traits_baseILj7168ES2_ffffjLj256EEEEELb0ELb0ELb0ELb0EEEvNS_9FwdParamsE,@"STO_CUDA_ENTRY STV_DEFAULT"
_ZN10layer_norm13ln_fwd_kernelINS_13Kernel_traitsI6__halfffffjLj7168ELj1ELj1ELj8ELj16ENS_18Kernel_traits_baseILj7168ES2_ffffjLj256EEEEELb0ELb0ELb0ELb0EEEvNS_9FwdParamsE:
.text._ZN10layer_norm13ln_fwd_kernelINS_13Kernel_traitsI6__halfffffjLj7168ELj1ELj1ELj8ELj16ENS_18Kernel_traits_baseILj7168ES2_ffffjLj256EEEEELb0ELb0ELb0ELb0EEEvNS_9FwdParamsE:
[----:B------:R-:W-:Y:S01]  /*0000*/  LDC R1, c[0x0][0x28] ;  /* 0x00000a00ff017b82 */ /* 0x000fe20000000800 */
[----:B------:R-:W0:Y:S07]  /*0010*/  S2R R0, SR_TID.X ;  /* 0x0000000000007919 */ /* 0x000e2e0000002100 */
[----:B------:R-:W1:Y:S01]  /*0020*/  LDC R3, c[0x0][0x218] ;  /* 0x00008600ff037b82 */ /* 0x000e620000000800 */
[----:B------:R-:W-:Y:S01]  /*0030*/  ULDC.64 UR4, c[0x0][0x208] ;  /* 0x0000820000047ab9 */ /* 0x000fe20000000a00 */
[----:B------:R-:W-:Y:S01]  /*0040*/  BSSY B0, `(.L_x_40352) ;  /* 0x000001b000007945 */ /* 0x000fe20003800000 */
[----:B-1----:R-:W-:-:S04]  /*0050*/  SHF.R.S32.HI R2, RZ, 0x1f, R3 ;  /* 0x0000001fff027819 */ /* 0x002fc80000011403 */
[----:B------:R-:W-:Y:S02]  /*0060*/  LEA.HI R32, R2, R3, RZ, 0x2 ;  /* 0x0000000302207211 */ /* 0x000fe400078f10ff */
[C---:B0-----:R-:W-:Y:S02]  /*0070*/  LOP3.LUT R73, R0.reuse, 0xff, RZ, 0xc, !PT ;  /* 0x000000ff00497812 */ /* 0x041fe400078e0cff */
[----:B------:R-:W-:Y:S02]  /*0080*/  LOP3.LUT R33, R0, 0xff, RZ, 0xc0, !PT ;  /* 0x000000ff00217812 */ /* 0x000fe400078ec0ff */
[----:B------:R-:W-:-:S04]  /*0090*/  LEA.HI.SX32 R73, R32, R73, 0x1e ;  /* 0x0000004920497211 */ /* 0x000fc800078ff2ff */
[C---:B------:R-:W-:Y:S02]  /*00a0*/  LOP3.LUT P2, RZ, R73.reuse, 0xffffff00, RZ, 0xc0, !PT ;  /* 0xffffff0049ff7812 */ /* 0x040fe4000784c0ff */
[C---:B------:R-:W-:Y:S02]  /*00b0*/  ISETP.GE.U32.AND P6, PT, R73.reuse, 0x200, PT ;  /* 0x000002004900780c */ /* 0x040fe40003fc6070 */
[C---:B------:R-:W-:Y:S02]  /*00c0*/  ISETP.GE.U32.AND P5, PT, R73.reuse, 0x300, PT ;  /* 0x000003004900780c */ /* 0x040fe40003fa6070 */
[C---:B------:R-:W-:Y:S02]  /*00d0*/  ISETP.GE.U32.AND P4, PT, R73.reuse, 0x400, PT ;  /* 0x000004004900780c */ /* 0x040fe40003f86070 */
[----:B------:R-:W-:Y:S02]  /*00e0*/  ISETP.GE.U32.AND P3, PT, R73, 0x500, PT ;  /* 0x000005004900780c */ /* 0x000fe40003f66070 */
[----:B------:R-:W-:-:S02]  /*00f0*/  P2R R2, PR, RZ, 0x40 ;  /* 0x00000040ff027803 */ /* 0x000fc40000000000 */
[----:B------:R-:W-:Y:S02]  /*0100*/  P2R R2, PR, RZ, 0x20 ;  /* 0x00000020ff027803 */ /* 0x000fe40000000000 */
[----:B------:R-:W-:Y:S02]  /*0110*/  P2R R2, PR, RZ, 0x10 ;  /* 0x00000010ff027803 */ /* 0x000fe40000000000 */
[----:B------:R-:W-:Y:S01]  /*0120*/  P2R R2, PR, RZ, 0x8 ;  /* 0x00000008ff027803 */ /* 0x000fe20000000000 */
        /* <DEDUP_REMOVED lines=8> */
[----:B------:R0:W5:Y:S04]  /*01b0*/  @P0 LDG.E.64 R2, desc[UR4][R6.64] ;  /* 0x0000000406020981 */ /* 0x000168000c1e1b00 */
[----:B------:R0:W5:Y:S01]  /*01c0*/  LDG.E.64 R20, desc[UR4][R4.64] ;  /* 0x0000000404147981 */ /* 0x000162000c1e1b00 */
[----:B------:R-:W-:Y:S02]  /*01d0*/  LOP3.LUT R33, R33, 0x100, RZ, 0xfc, !PT ;  /* 0x0000010021217812 */ /* 0x000fe400078efcff */
[----:B0-----:R-:W-:-:S07]  /*01e0*/  @!P0 CS2R R2, SRZ ;  /* 0x0000000000028805 */ /* 0x001fce000001ff00 */
.L_x_40353:
[----:B------:R-:W-:Y:S05]  /*01f0*/  BSYNC B0 ;  /* 0x0000000000007941 */ /* 0x000fea0003800000 */
.L_x_40352:
        /* <DEDUP_REMOVED lines=11> */
[----:B------:R-:W-:Y:S02]  /*02b0*/  IADD3 R33, R33, 0x100, RZ ;  /* 0x0000010021217810 */ /* 0x000fe40007ffe0ff */
[----:B0-----:R-:W-:-:S07]  /*02c0*/  @!P0 CS2R R4, SRZ ;  /* 0x0000000000048805 */ /* 0x001fce000001ff00 */
.L_x_40355:
[----:B------:R-:W-:Y:S05]  /*02d0*/  BSYNC B0 ;  /* 0x0000000000007941 */ /* 0x000fea0003800000 */
.L_x_40354:
        /* <DEDUP_REMOVED lines=13> */
.L_x_40357:
[----:B------:R-:W-:Y:S05]  /*03b0*/  BSYNC B0 ;  /* 0x0000000000007941 */ /* 0x000fea0003800000 */
.L_x_40356:
        /* <DEDUP_REMOVED lines=13> */
.L_x_40359:
[----:B------:R-:W-:Y:S05]  /*0490*/  BSYNC B0 ;  /* 0x0000000000007941 */ /* 0x000fea0003800000 */
.L_x_40358:
        /* <DEDUP_REMOVED lines=13> */
.L_x_40361:
[----:B------:R-:W-:Y:S05]  /*0570*/  BSYNC B0 ;  /* 0x0000000000007941 */ /* 0x000fea0003800000 */
.L_x_40360:
[----:B------:R-:W-:Y:S01]  /*0580*/  ISETP.GE.U32.AND P0, PT, R73, 0x600, PT ;  /* 0x000006004900780c */ /* 0x000fe20003f06070 */
[----:B------:R-:W-:Y:S03]  /*0590*/  BSSY B0, `(.L_x_40362) ;  /* 0x000000e000007945 */ /* 0x000fe60003800000 */
[----:B------:R-:W-:-:S09]  /*05a0*/  P2R R12, PR, RZ, 0x1 ;  /* 0x00000001ff0c7803 */ /* 0x000fd20000000000 */
        /* <DEDUP_REMOVED lines=12> */
.L_x_40363:
[----:B------:R-:W-:Y:S05]  /*0670*/  BSYNC B0 ;  /* 0x0000000000007941 */ /* 0x000fea0003800000 */
.L_x_40362:
        /* <DEDUP_REMOVED lines=12> */
[----:B------:R-:W5:Y:S01]  /*0740*/  LDG.E.64 R16, desc[UR4][R16.64] ;  /* 0x0000000410107981 */ /* 0x000f62000c1e1b00 */
[----:B0-----:R-:W-:-:S07]  /*0750*/  @!P0 CS2R R14, SRZ ;  /* 0x00000000000e8805 */ /* 0x001fce000001ff00 */
.L_x_40365:
[----:B------:R-:W-:Y:S05]  /*0760*/  BSYNC B0 ;  /* 0x0000000000007941 */ /* 0x000fea0003800000 */
.L_x_40364:
        /* <DEDUP_REMOVED lines=11> */
[----:B------:R-:W-:Y:S01]  /*0820*/  LOP3.LUT R19, R0, 0xe0, RZ, 0xc0, !PT ;  /* 0x000000e000137812 */ /* 0x000fe200078ec0ff */
[----:B------:R-:W-:Y:S01]  /*0830*/  HFMA2.MMA R104, -RZ, RZ, 0, 5.9604644775390625e-08 ;  /* 0x00000001ff687435 */ /* 0x000fe200000001ff */
[----:B------:R-:W-:Y:S01]  /*0840*/  LOP3.LUT R18, R32, 0xff, RZ, 0xc0, !PT ;  /* 0x000000ff20127812 */ /* 0x000fe200078ec0ff */
[----:B------:R-:W-:Y:S01]  /*0850*/  ULDC UR10, c[0x0][0x218] ;  /* 0x00008600000a7ab9 */ /* 0x000fe20000000800 */
[----:B------:R-:W-:Y:S01]  /*0860*/  SHF.R.U32.HI R32, RZ, 0x3, R32 ;  /* 0x00000003ff207819 */ /* 0x000fe20000011620 */
[----:B------:R-:W-:Y:S01]  /*0870*/  ULDC UR7, c[0x0][0x290] ;  /* 0x0000a40000077ab9 */ /* 0x000fe20000000800 */
[----:B------:R-:W-:Y:S01]  /*0880*/  VIADDMNMX R19, R18, -R19, RZ, !PT ;  /* 0x8000001312137246 */ /* 0x000fe200078001ff */
[----:B------:R-:W-:Y:S01]  /*0890*/  ULDC.64 UR12, c[0x0][0x230] ;  /* 0x00008c00000c7ab9 */ /* 0x000fe20000000a00 */
[----:B------:R-:W-:Y:S01]  /*08a0*/  LOP3.LUT R32, R32, 0x1fffffe0, RZ, 0xc0, !PT ;  /* 0x1fffffe020207812 */ /* 0x000fe200078ec0ff */
[----:B------:R-:W-:Y:S01]  /*08b0*/  ULDC.64 UR8, c[0x0][0x210] ;  /* 0x0000840000087ab9 */ /* 0x000fe20000000a00 */
[----:B------:R-:W-:-:S02]  /*08c0*/  VIMNMX R19, R19, 0x20, PT ;  /* 0x0000002013137848 */ /* 0x000fc40003fe0100 */
[----:B-----5:R-:W-:Y:S02]  /*08d0*/  MOV R44, R28 ;  /* 0x0000001c002c7202 */ /* 0x020fe40000000f00 */
[----:B------:R-:W-:Y:S02]  /*08e0*/  SHF.R.U64 R45, R28, 0x10, R29 ;  /* 0x000000101c2d7819 */ /* 0x000fe4000000121d */
[----:B------:R-:W-:Y:S01]  /*08f0*/  IADD3 R28, R19, R32, RZ ;  /* 0x00000020131c7210 */ /* 0x000fe20007ffe0ff */
[----:B------:R-:W-:Y:S01]  /*0900*/  HADD2.F32 R44, -RZ, R44.H0_H0 ;  /* 0x2000002cff2c7230 */ /* 0x000fe20000004100 */
[----:B------:R-:W-:Y:S01]  /*0910*/  MOV R33, R20 ;  /* 0x0000001400217202 */ /* 0x000fe20000000f00 */
[----:B------:R-:W-:Y:S01]  /*0920*/  HADD2.F32 R45, -RZ, R45.H0_H0 ;  /* 0x2000002dff2d7230 */ /* 0x000fe20000004100 */
[----:B------:R-:W-:Y:S02]  /*0930*/  SHF.R.U64 R74, R20, 0x10, R21 ;  /* 0x00000010144a7819 */ /* 0x000fe40000001215 */
[----:B------:R-:W-:-:S02]  /*0940*/  SHF.L.U32 R20, R0, 0x5, RZ ;  /* 0x0000000500147819 */ /* 0x000fc400000006ff */
[----:B------:R-:W-:Y:S02]  /*0950*/  SHF.L.U32 R28, R28, 0x2, RZ ;  /* 0x000000021c1c7819 */ /* 0x000fe400000006ff */
[----:B------:R-:W-:Y:S02]  /*0960*/  SHF.R.U32.HI R71, RZ, 0x10, R21 ;  /* 0x00000010ff477819 */ /* 0x000fe40000011615 */
[----:B------:R-:W-:Y:S02]  /*0970*/  MOV R34, R21 ;  /* 0x0000001500227202 */ /* 0x000fe40000000f00 */
[----:B------:R-:W-:Y:S01]  /*0980*/  LOP3.LUT R21, R20, 0x3e0, RZ, 0xc0, !PT ;  /* 0x000003e014157812 */ /* 0x000fe200078ec0ff */
[----:B------:R-:W-:Y:S01]  /*0990*/  HADD2.F32 R19, -RZ, R71.H0_H0 ;  /* 0x20000047ff137230 */ /* 0x000fe20000004100 */
[----:B------:R-:W-:Y:S02]  /*09a0*/  I2FP.F32.U32 R28, R28 ;  /* 0x0000001c001c7245 */ /* 0x000fe40000201000 */
[----:B------:R-:W-:Y:S01]  /*09b0*/  VIADDMNMX R21, R18, -R21, RZ, !PT ;  /* 0x8000001512157246 */ /* 0x000fe200078001ff */
[----:B------:R-:W-:Y:S01]  /*09c0*/  HADD2.F32 R18, -RZ, R34.H0_H0 ;  /* 0x20000022ff127230 */ /* 0x000fe20000004100 */
[----:B------:R0:W1:Y:S01]  /*09d0*/  MUFU.RCP R71, R28 ;  /* 0x0000001c00477308 */ /* 0x0000620000001000 */
[----:B------:R-:W-:-:S02]  /*09e0*/  ISETP.NE.U32.AND P0, PT, R58, RZ, PT ;  /* 0x000000ff3a00720c */ /* 0x000fc40003f05070 */
[----:B------:R-:W-:Y:S02]  /*09f0*/  VIMNMX R21, R21, 0x20, PT ;  /* 0x0000002015157848 */ /* 0x000fe40003fe0100 */
[----:B------:R-:W-:Y:S02]  /*0a00*/  MOV R35, R22 ;  /* 0x0000001600237202 */ /* 0x000fe40000000f00 */
[----:B------:R-:W-:Y:S02]  /*0a10*/  SHF.R.U64 R22, R22, 0x10, R23 ;  /* 0x0000001016167819 */ /* 0x000fe40000001217 */
[----:B------:R-:W-:Y:S01]  /*0a20*/  MOV R36, R23 ;  /* 0x0000001700247202 */ /* 0x000fe20000000f00 */
[----:B------:R-:W-:Y:S01]  /*0a30*/  HADD2.F32 R20, -RZ, R35.H0_H0 ;  /* 0x20000023ff147230 */ /* 0x000fe20000004100 */
[----:B------:R-:W-:Y:S02]  /*0a40*/  SHF.R.U64 R56, R24, 0x10, R25 ;  /* 0x0000001018387819 */ /* 0x000fe40000001219 */
[----:B------:R-:W-:-:S02]  /*0a50*/  MOV R46, R29 ;  /* 0x0000001d002e7202 */ /* 0x000fc40000000f00 */
[----:B------:R-:W-:Y:S02]  /*0a60*/  SHF.R.U32.HI R47, RZ, 0x10, R29 ;  /* 0x00000010ff2f7819 */ /* 0x000fe4000001161d */
[----:B------:R-:W-:Y:S01]  /*0a70*/  ISETP.NE.AND.EX P0, PT, R59, RZ, PT, P0 ;  /* 0x000000ff3b00720c */ /* 0x000fe20003f05300 */
[----:B------:R-:W-:Y:S01]  /*0a80*/  HADD2.F32 R46, -RZ, R46.H0_H0 ;  /* 0x2000002eff2e7230 */ /* 0x000fe20000004100 */
[----:B------:R-:W-:Y:S01]  /*0a90*/  SHF.R.U32.HI R23, RZ, 0x10, R23 ;  /* 0x00000010ff177819 */ /* 0x000fe20000011617 */
[----:B------:R-:W-:Y:S01]  /*0aa0*/  HADD2.F32 R47, -RZ, R47.H0_H0 ;  /* 0x2000002fff2f7230 */ /* 0x000fe20000004100 */
[----:B------:R-:W-:Y:S02]  /*0ab0*/  MOV R37, R24 ;  /* 0x0000001800257202 */ /* 0x000fe40000000f00 */
[----:B------:R-:W-:Y:S01]  /*0ac0*/  MOV R38, R25 ;  /* 0x0000001900267202 */ /* 0x000fe20000000f00 */
[----:B------:R-:W-:Y:S01]  /*0ad0*/  HADD2.F32 R23, -RZ, R23.H0_H0 ;  /* 0x20000017ff177230 */ /* 0x000fe20000004100 */
[----:B------:R-:W-:Y:S01]  /*0ae0*/  SHF.R.U32.HI R39, RZ, 0x10, R25 ;  /* 0x00000010ff277819 */ /* 0x000fe20000011619 */
[----:B------:R-:W-:Y:S01]  /*0af0*/  HADD2.F32 R25, -RZ, R56.H0_H0 ;  /* 0x20000038ff197230 */ /* 0x000fe20000004100 */
[----:B------:R-:W-:Y:S01]  /*0b00*/  MOV R40, R26 ;  /* 0x0000001a00287202 */ /* 0x000fe20000000f00 */
[----:B------:R-:W-:Y:S01]  /*0b10*/  HADD2.F32 R24, -RZ, R37.H0_H0 ;  /* 0x20000025ff187230 */ /* 0x000fe20000004100 */
[--C-:B------:R-:W-:Y:S01]  /*0b20*/  SHF.R.U64 R41, R26, 0x10, R27.reuse ;  /* 0x000000101a297819 */ /* 0x100fe2000000121b */
[----:B------:R-:W-:Y:S01]  /*0b30*/  HADD2.F32 R26, -RZ, R38.H0_H0 ;  /* 0x20000026ff1a7230 */ /* 0x000fe20000004100 */
        /* <DEDUP_REMOVED lines=20> */
[--C-:B------:R-:W-:Y:S01]  /*0c80*/  SHF.R.U64 R29, R2, 0x10, R3.reuse ;  /* 0x00000010021d7819 */ /* 0x100fe20000001203 */
        /* <DEDUP_REMOVED lines=27> */
[----:B------:R-:W-:Y:S01]  /*0e40*/  IADD3 R70, R32, R21, RZ ;  /* 0x0000001520467210 */ /* 0x000fe20007ffe0ff */
[----:B------:R-:W-:Y:S01]  /*0e50*/  HADD2.F32 R21, -RZ, R22.H0_H0 ;  /* 0x20000016ff157230 */ /* 0x000fe20000004100 */
[----:B------:R-:W-:Y:S01]  /*0e60*/  ISETP.NE.AND P3, PT, RZ, UR6, PT ;  /* 0x00000006ff007c0c */ /* 0x000fe2000bf65270 */
[----:B------:R-:W-:Y:S01]  /*0e70*/  HADD2.F32 R22, -RZ, R36.H0_H0 ;  /* 0x20000024ff167230 */ /* 0x000fe20000004100 */
[----:B------:R-:W-:Y:S01]  /*0e80*/  SHF.L.U32 R70, R70, 0x2, RZ ;  /* 0x0000000246467819 */ /* 0x000fe200000006ff */
[----:B------:R-:W-:Y:S01]  /*0e90*/  HADD2.F32 R51, -RZ, R51.H0_H0 ;  /* 0x20000033ff337230 */ /* 0x000fe20000004100 */
[----:B------:R-:W-:Y:S01]  /*0ea0*/  P2R R74, PR, RZ, 0x8 ;  /* 0x00000008ff4a7803 */ /* 0x000fe20000000000 */
        /* <DEDUP_REMOVED lines=17> */
[----:B01----:R-:W-:-:S07]  /*0fc0*/  HADD2.F32 R69, -RZ, R69.H0_H0 ;  /* 0x20000045ff457230 */ /* 0x003fce0000004100 */
.L_x_40479:
[----:B01234-:R-:W0:Y:S01]  /*0fd0*/  @P0 LDC.64 R36, c[0x0][0x270] ;  /* 0x00009c00ff240b82 */ /* 0x01fe220000000a00 */
[----:B------:R-:W-:Y:S01]  /*0fe0*/  MOV R105, 0x3f800000 ;  /* 0x3f80000000697802 */ /* 0x000fe20000000f00 */
[----:B0-----:R-:W-:-:S05]  /*0ff0*/  @P0 IMAD.WIDE R36, R72, 0x4, R36 ;  /* 0x0000000448240825 */ /* 0x001fca00078e0224 */
[----:B------:R0:W5:Y:S01]  /*1000*/  @P0 LDG.E R105, desc[UR4][R36.64] ;  /* 0x0000000424690981 */ /* 0x000162000c1e1900 */
[----:B------:R-:W-:Y:S01]  /*1010*/  IMAD R38, R72, UR10, RZ ;  /* 0x0000000a48267c24 */ /* 0x000fe2000f8e02ff */
[----:B------:R-:W-:Y:S01]  /*1020*/  LOP3.LUT R106, R0, 0xff, RZ, 0xc0, !PT ;  /* 0x000000ff006a7812 */ /* 0x000fe200078ec0ff */
[----:B------:R-:W-:Y:S03]  /*1030*/  BSSY B0, `(.L_x_40366) ;  /* 0x000002d000007945 */ /* 0x000fe60003800000 */
[----:B------:R-:W-:-:S04]  /*1040*/  SHF.R.S32.HI R39, RZ, 0x1f, R38 ;  /* 0x0000001fff277819 */ /* 0x000fc80000011426 */
[----:B------:R-:W-:-:S04]  /*1050*/  LEA.HI R39, R39, R38, RZ, 0x2 ;  /* 0x0000002627277211 */ /* 0x000fc800078f10ff */
[----:B------:R-:W-:-:S04]  /*1060*/  LEA.HI.SX32 R103, R39, R106, 0x1e ;  /* 0x0000006a27677211 */ /* 0x000fc800078ff2ff */
[----:B------:R-:W-:Y:S01]  /*1070*/  MOV R106, R103 ;  /* 0x00000067006a7202 */ /* 0x000fe20000000f00 */
[----:B0-----:R-:W-:Y:S06]  /*1080*/  @!P2 BRA `(.L_x_40367) ;  /* 0x00000000009ca947 */ /* 0x001fec0003800000 */
[----:B------:R-:W-:-:S04]  /*1090*/  ISETP.NE.U32.AND P3, PT, RZ, UR12, PT ;  /* 0x0000000cff007c0c */ /* 0x000fc8000bf65070 */
[----:B------:R-:W-:-:S13]  /*10a0*/  ISETP.NE.AND.EX P3, PT, RZ, UR13, PT, P3 ;  /* 0x0000000dff007c0c */ /* 0x000fda000bf65330 */
[----:B------:R-:W-:-:S04]  /*10b0*/  @P3 LEA R36, P4, R103, UR12, 0x4 ;  /* 0x0000000c67243c11 */ /* 0x000fc8000f8820ff */
[----:B------:R-:W-:-:S05]  /*10c0*/  @P3 LEA.HI.X R37, R103, UR13, RZ, 0x4, P4 ;  /* 0x0000000d67253c11 */ /* 0x000fca000a0f24ff */
[----:B------:R0:W5:Y:S02]  /*10d0*/  @P3 LDG.E.128 R28, desc[UR4][R36.64] ;  /* 0x00000004241c3981 */ /* 0x000164000c1e1d00 */
[----:B0-----:R-:W0:Y:S02]  /*10e0*/  LDC.64 R36, c[0x0][0x220] ;  /* 0x00008800ff247b82 */ /* 0x001e240000000a00 */
[----:B0-----:R-:W-:-:S06]  /*10f0*/  IMAD.WIDE.U32 R38, R103, 0x10, R36 ;  /* 0x0000001067267825 */ /* 0x001fcc00078e0024 */
[----:B------:R-:W2:Y:S01]  /*1100*/  LDG.E.128 R36, desc[UR4][R38.64] ;  /* 0x0000000426247981 */ /* 0x000ea2000c1e1d00 */
[----:B------:R-:W-:-:S04]  /*1110*/  ISETP.NE.U32.AND P3, PT, RZ, UR12, PT ;  /* 0x0000000cff007c0c */ /* 0x000fc8000bf65070 */
[----:B------:R-:W-:Y:S01]  /*1120*/  ISETP.NE.AND.EX P3, PT, RZ, UR13, PT, P3 ;  /* 0x0000000dff007c0c */ /* 0x000fe2000bf65330 */
[----:B--2--5:R-:W-:-:S12]  /*1130*/  FMUL.FTZ R75, R36, R105 ;  /* 0x00000069244b7220 */ /* 0x024fd80000410000 */
[----:B------:R-:W-:Y:S05]  /*1140*/  @P3 BRA `(.L_x_40368) ;  /* 0x0000000000083947 */ /* 0x000fea0003800000 */
[----:B------:R-:W-:Y:S05]  /*1150*/  @P1 BRA `(.L_x_40369) ;  /* 0x0000000000081947 */ /* 0x000fea0003800000 */
[----:B------:R-:W-:Y:S05]  /*1160*/  BRA `(.L_x_40370) ;  /* 0x0000000000087947 */ /* 0x000fea0003800000 */
.L_x_40368:
[----:B------:R-:W-:-:S07]  /*1170*/  FADD.FTZ R75, R28, R75 ;  /* 0x0000004b1c4b7221 */ /* 0x000fce0000010000 */
.L_x_40369:
[----:B------:R-:W-:-:S07]  /*1180*/  MOV R32, R75 ;  /* 0x0000004b00207202 */ /* 0x000fce0000000f00 */
.L_x_40370:
[----:B------:R-:W-:Y:S01]  /*1190*/  FMUL.FTZ R82, R37, R105 ;  /* 0x0000006925527220 */ /* 0x000fe20000410000 */
[----:B------:R-:W-:Y:S06]  /*11a0*/  @P3 BRA `(.L_x_40371) ;  /* 0x0000000000083947 */ /* 0x000fec0003800000 */
[----:B------:R-:W-:Y:S05]  /*11b0*/  @P1 BRA `(.L_x_40372) ;  /* 0x0000000000081947 */ /* 0x000fea0003800000 */
[----:B------:R-:W-:Y:S05]  /*11c0*/  BRA `(.L_x_40373) ;  /* 0x0000000000087947 */ /* 0x000fea0003800000 */
.L_x_40371:
[----:B------:R-:W-:-:S07]  /*11d0*/  FADD.FTZ R82, R29, R82 ;  /* 0x000000521d527221 */ /* 0x000fce0000010000 */
.L_x_40372:
[----:B------:R-:W-:-:S07]  /*11e0*/  MOV R33, R82 ;  /* 0x0000005200217202 */ /* 0x000fce0000000f00 */
.L_x_40373:
[----:B------:R-:W-:Y:S01]  /*11f0*/  FMUL.FTZ R89, R38, R105 ;  /* 0x0000006926597220 */ /* 0x000fe20000410000 */
[----:B------:R-:W-:Y:S06]  /*1200*/  @P3 BRA `(.L_x_40374) ;  /* 0x0000000000083947 */ /* 0x000fec0003800000 */
[----:B------:R-:W-:Y:S05]  /*1210*/  @P1 BRA `(.L_x_40375) ;  /* 0x0000000000081947 */ /* 0x000fea0003800000 */
[----:B------:R-:W-:Y:S05]  /*1220*/  BRA `(.L_x_40376) ;  /* 0x0000000000087947 */ /* 0x000fea0003800000 */
.L_x_40374:
[----:B------:R-:W-:-:S07]  /*1230*/  FADD.FTZ R89, R30, R89 ;  /* 0x000000591e597221 */ /* 0x000fce0000010000 */
.L_x_40375:
[----:B------:R-:W-:-:S07]  /*1240*/  MOV R34, R89 ;  /* 0x0000005900227202 */ /* 0x000fce0000000f00 */
.L_x_40376:
[----:B------:R-:W-:Y:S01]  /*1250*/  FMUL.FTZ R96, R39, R105 ;  /* 0x0000006927607220 */ /* 0x000fe20000410000 */
[----:B------:R-:W-:Y:S06]  /*1260*/  @P3 BRA `(.L_x_40377) ;  /* 0x0000000000083947 */ /* 0x000fec0003800000 */
[----:B------:R-:W-:Y:S05]  /*1270*/  @P1 BRA `(.L_x_40378) ;  /* 0x0000000000081947 */ /* 0x000fea0003800000 */
[----:B------:R-:W-:Y:S05]  /*1280*/  BRA `(.L_x_40379) ;  /* 0x0000000000087947 */ /* 0x000fea0003800000 */
.L_x_40377:
[----:B------:R-:W-:-:S07]  /*1290*/  FADD.FTZ R96, R31, R96 ;  /* 0x000000601f607221 */ /* 0x000fce0000010000 */
.L_x_40378:
[----:B------:R-:W-:-:S07]  /*12a0*/  MOV R35, R96 ;  /* 0x0000006000237202 */ /* 0x000fce0000000f00 */
.L_x_40379:
[----:B------:R-:W0:Y:S01]  /*12b0*/  @P1 LDC.64 R36, c[0x0][0x238] ;  /* 0x00008e00ff241b82 */ /* 0x000e220000000a00 */
[C---:B------:R-:W-:Y:S02]  /*12c0*/  IADD3 R106, R103.reuse, 0x100, RZ ;  /* 0x00000100676a7810 */ /* 0x040fe40007ffe0ff */
[----:B0-----:R-:W-:-:S04]  /*12d0*/  @P1 LEA R36, P3, R103, R36, 0x4 ;  /* 0x0000002467241211 */ /* 0x001fc800078620ff */
[----:B------:R-:W-:-:S05]  /*12e0*/  @P1 LEA.HI.X R37, R103, R37, RZ, 0x4, P3 ;  /* 0x0000002567251211 */ /* 0x000fca00018f24ff */
[----:B------:R0:W-:Y:S04]  /*12f0*/  @P1 STG.E.128 desc[UR4][R36.64], R32 ;  /* 0x0000002024001986 */ /* 0x0001e8000c101d04 */
.L_x_40367:
[----:B------:R-:W-:Y:S05]  /*1300*/  BSYNC B0 ;  /* 0x0000000000007941 */ /* 0x000fea0003800000 */
.L_x_40366:
[----:B------:R-:W-:Y:S01]  /*1310*/  ISETP.GE.U32.AND P3, PT, R73, 0x200, PT ;  /* 0x000002004900780c */ /* 0x000fe20003f66070 */
[----:B------:R-:W-:-:S12]  /*1320*/  BSSY B0, `(.L_x_40380) ;  /* 0x0000029000007945 */ /* 0x000fd80003800000 */
[----:B------:R-:W-:Y:S05]  /*1330*/  @!P3 BRA `(.L_x_40381) ;  /* 0x00000000009cb947 */ /* 0x000fea0003800000 */
[----:B------:R-:W-:-:S04]  /*1340*/  ISETP.NE.U32.AND P3, PT, RZ, UR12, PT ;  /* 0x0000000cff007c0c */ /* 0x000fc8000bf65070 */
[----:B------:R-:W-:-:S13]  /*1350*/  ISETP.NE.AND.EX P3, PT, RZ, UR13, PT, P3 ;  /* 0x0000000dff007c0c */ /* 0x000fda000bf65330 */
[----:B0-----:R-:W-:-:S04]  /*1360*/  @P3 LEA R36, P4, R106, UR12, 0x4 ;  /* 0x0000000c6a243c11 */ /* 0x001fc8000f8820ff */
        /* <DEDUP_REMOVED lines=11> */
.L_x_40382:
[----:B------:R-:W-:-:S07]  /*1420*/  FADD.FTZ R76, R28, R76 ;  /* 0x0000004c1c4c7221 */ /* 0x000fce0000010000 */
.L_x_40383:
[----:B------:R-:W-:-:S07]  /*1430*/  MOV R32, R76 ;  /* 0x0000004c00207202 */ /* 0x000fce0000000f00 */
.L_x_40384:
[----:B------:R-:W-:Y:S01]  /*1440*/  FMUL.FTZ R83, R37, R105 ;  /* 0x0000006925537220 */ /* 0x000fe20000410000 */
[----:B------:R-:W-:Y:S06]  /*1450*/  @P3 BRA `(.L_x_40385) ;  /* 0x0000000000083947 */ /* 0x000fec0003800000 */
[----:B------:R-:W-:Y:S05]  /*1460*/  @P1 BRA `(.L_x_40386) ;  /* 0x0000000000081947 */ /* 0x000fea0003800000 */
[----:B------:R-:W-:Y:S05]  /*1470*/  BRA `(.L_x_40387) ;  /* 0x0000000000087947 */ /* 0x000fea0003800000 */
.L_x_40385:
[----:B------:R-:W-:-:S07]  /*1480*/  FADD.FTZ R83, R29, R83 ;  /* 0x000000531d537221 */ /* 0x000fce0000010000 */
.L_x_40386:
[----:B------:R-:W-:-:S07]  /*1490*/  MOV R33, R83 ;  /* 0x0000005300217202 */ /* 0x000fce0000000f00 */
.L_x_40387:
[----:B------:R-:W-:Y:S01]  /*14a0*/  FMUL.FTZ R90, R38, R105 ;  /* 0x00000069265a7220 */ /* 0x000fe20000410000 */
[----:B------:R-:W-:Y:S06]  /*14b0*/  @P3 BRA `(.L_x_40388) ;  /* 0x0000000000083947 */ /* 0x000fec0003800000 */
[----:B------:R-:W-:Y:S05]  /*14c0*/  @P1 BRA `(.L_x_40389) ;  /* 0x0000000000081947 */ /* 0x000fea0003800000 */
[----:B------:R-:W-:Y:S05]  /*14d0*/  BRA `(.L_x_40390) ;  /* 0x0000000000087947 */ /* 0x000fea0003800000 */
.L_x_40388:
[----:B------:R-:W-:-:S07]  /*14e0*/  FADD.FTZ R90, R30, R90 ;  /* 0x0000005a1e5a7221 */ /* 0x000fce0000010000 */
.L_x_40389:
[----:B------:R-:W-:-:S07]  /*14f0*/  MOV R34, R90 ;  /* 0x0000005a00227202 */ /* 0x000fce0000000f00 */
.L_x_40390:
[----:B------:R-:W-:Y:S01]  /*1500*/  FMUL.FTZ R97, R39, R105 ;  /* 0x0000006927617220 */ /* 0x000fe20000410000 */
[----:B------:R-:W-:Y:S06]  /*1510*/  @P3 BRA `(.L_x_40391) ;  /* 0x0000000000083947 */ /* 0x000fec0003800000 */
[----:B------:R-:W-:Y:S05]  /*1520*/  @P1 BRA `(.L_x_40392) ;  /* 0x0000000000081947 */ /* 0x000fea0003800000 */
[----:B------:R-:W-:Y:S05]  /*1530*/  BRA `(.L_x_40393) ;  /* 0x0000000000087947 */ /* 0x000fea0003800000 */
.L_x_40391:
[----:B------:R-:W-:-:S07]  /*1540*/  FADD.FTZ R97, R31, R97 ;  /* 0x000000611f617221 */ /* 0x000fce0000010000 */
.L_x_40392:
[----:B------:R-:W-:-:S07]  /*1550*/  MOV R35, R97 ;  /* 0x0000006100237202 */ /* 0x000fce0000000f00 */
.L_x_40393:
[----:B------:R-:W0:Y:S02]  /*1560*/  @P1 LDC.64 R36, c[0x0][0x238] ;  /* 0x00008e00ff241b82 */ /* 0x000e240000000a00 */
[----:B0-----:R-:W-:-:S04]  /*1570*/  @P1 LEA R36, P3, R106, R36, 0x4 ;  /* 0x000000246a241211 */ /* 0x001fc800078620ff */
[C---:B------:R-:W-:Y:S02]  /*1580*/  @P1 LEA.HI.X R37, R106.reuse, R37, RZ, 0x4, P3 ;  /* 0x000000256a251211 */ /* 0x040fe400018f24ff */
[----:B------:R-:W-:-:S03]  /*1590*/  IADD3 R106, R106, 0x100, RZ ;  /* 0x000001006a6a7810 */ /* 0x000fc60007ffe0ff */
[----:B------:R1:W-:Y:S04]  /*15a0*/  @P1 STG.E.128 desc[UR4][R36.64], R32 ;  /* 0x0000002024001986 */ /* 0x0003e8000c101d04 */
.L_x_40381:
[----:B------:R-:W-:Y:S05]  /*15b0*/  BSYNC B0 ;  /* 0x0000000000007941 */ /* 0x000fea0003800000 */
.L_x_40380:
[----:B------:R-:W-:Y:S01]  /*15c0*/  ISETP.GE.U32.AND P3, PT, R73, 0x300, PT ;  /* 0x000003004900780c */ /* 0x000fe20003f66070 */
[----:B------:R-:W-:-:S12]  /*15d0*/  BSSY B0, `(.L_x_40394) ;  /* 0x0000029000007945 */ /* 0x000fd80003800000 */
[----:B------:R-:W-:Y:S05]  /*15e0*/  @!P3 BRA `(.L_x_40395) ;  /* 0x00000000009cb947 */ /* 0x000fea0003800000 */
[----:B------:R-:W-:-:S04]  /*15f0*/  ISETP.NE.U32.AND P3, PT, RZ, UR12, PT ;  /* 0x0000000cff007c0c */ /* 0x000fc8000bf65070 */
[----:B------:R-:W-:-:S13]  /*1600*/  ISETP.NE.AND.EX P3, PT, RZ, UR13, PT, P3 ;  /* 0x0000000dff007c0c */ /* 0x000fda000bf65330 */
[----:B01----:R-:W-:-:S04]  /*1610*/  @P3 LEA R36, P4, R106, UR12, 0x4 ;  /* 0x0000000c6a243c11 */ /* 0x003fc8000f8820ff */
        /* <DEDUP_REMOVED lines=11> */
.L_x_40396:
[----:B------:R-:W-:-:S07]  /*16d0*/  FADD.FTZ R77, R28, R77 ;  /* 0x0000004d1c4d7221 */ /* 0x000fce0000010000 */
.L_x_40397:
[----:B------:R-:W-:-:S07]  /*16e0*/  MOV R32, R77 ;  /* 0x0000004d00207202 */ /* 0x000fce0000000f00 */
.L_x_40398:
[----:B------:R-:W-:Y:S01]  /*16f0*/  FMUL.FTZ R84, R37, R105 ;  /* 0x0000006925547220 */ /* 0x000fe20000410000 */
[----:B------:R-:W-:Y:S06]  /*1700*/  @P3 BRA `(.L_x_40399) ;  /* 0x0000000000083947 */ /* 0x000fec0003800000 */
[----:B------:R-:W-:Y:S05]  /*1710*/  @P1 BRA `(.L_x_40400) ;  /* 0x0000000000081947 */ /* 0x000fea0003800000 */
[----:B------:R-:W-:Y:S05]  /*1720*/  BRA `(.L_x_40401) ;  /* 0x0000000000087947 */ /* 0x000fea0003800000 */
.L_x_40399:
[----:B------:R-:W-:-:S07]  /*1730*/  FADD.FTZ R84, R29, R84 ;  /* 0x000000541d547221 */ /* 0x000fce0000010000 */
.L_x_40400:
[----:B------:R-:W-:-:S07]  /*1740*/  MOV R33, R84 ;  /* 0x0000005400217202 */ /* 0x000fce0000000f00 */
.L_x_40401:
[----:B------:R-:W-:Y:S01]  /*1750*/  FMUL.FTZ R91, R38, R105 ;  /* 0x00000069265b7220 */ /* 0x000fe20000410000 */
[----:B------:R-:W-:Y:S06]  /*1760*/  @P3 BRA `(.L_x_40402) ;  /* 0x0000000000083947 */ /* 0x000fec0003800000 */
[----:B------:R-:W-:Y:S05]  /*1770*/  @P1 BRA `(.L_x_40403) ;  /* 0x0000000000081947 */ /* 0x000fea0003800000 */
[----:B------:R-:W-:Y:S05]  /*1780*/  BRA `(.L_x_40404) ;  /* 0x0000000000087947 */ /* 0x000fea0003800000 */
.L_x_40402:
[----:B------:R-:W-:-:S07]  /*1790*/  FADD.FTZ R91, R30, R91 ;  /* 0x0000005b1e5b7221 */ /* 0x000fce0000010000 */
.L_x_40403:
[----:B------:R-:W-:-:S07]  /*17a0*/  MOV R34, R91 ;  /* 0x0000005b00227202 */ /* 0x000fce0000000f00 */
.L_x_40404:
[----:B------:R-:W-:Y:S01]  /*17b0*/  FMUL.FTZ R98, R39, R105 ;  /* 0x0000006927627220 */ /* 0x000fe20000410000 */
[----:B------:R-:W-:Y:S06]  /*17c0*/  @P3 BRA `(.L_x_40405) ;  /* 0x0000000000083947 */ /* 0x000fec0003800000 */
[----:B------:R-:W-:Y:S05]  /*17d0*/  @P1 BRA `(.L_x_40406) ;  /* 0x0000000000081947 */ /* 0x000fea0003800000 */
[----:B------:R-:W-:Y:S05]  /*17e0*/  BRA `(.L_x_40407) ;  /* 0x0000000000087947 */ /* 0x000fea0003800000 */
.L_x_40405:
[----:B------:R-:W-:-:S07]  /*17f0*/  FADD.FTZ R98, R31, R98 ;  /* 0x000000621f627221 */ /* 0x000fce0000010000 */
.L_x_40406:
[----:B------:R-:W-:-:S07]  /*1800*/  MOV R35, R98 ;  /* 0x0000006200237202 */ /* 0x000fce0000000f00 */
.L_x_40407:
[----:B------:R-:W0:Y:S02]  /*1810*/  @P1 LDC.64 R36, c[0x0][0x238] ;  /* 0x00008e00ff241b82 */ /* 0x000e240000000a00 */
[----:B0-----:R-:W-:-:S04]  /*1820*/  @P1 LEA R36, P3, R106, R36, 0x4 ;  /* 0x000000246a241211 */ /* 0x001fc800078620ff */
[C---:B------:R-:W-:Y:S02]  /*1830*/  @P1 LEA.HI.X R37, R106.reuse, R37, RZ, 0x4, P3 ;  /* 0x000000256a251211 */ /* 0x040fe400018f24ff */
[----:B------:R-:W-:-:S03]  /*1840*/  IADD3 R106, R106, 0x100, RZ ;  /* 0x000001006a6a7810 */ /* 0x000fc60007ffe0ff */
[----:B------:R2:W-:Y:S04]  /*1850*/  @P1 STG.E.128 desc[UR4][R36.64], R32 ;  /* 0x0000002024001986 */ /* 0x0005e8000c101d04 */
.L_x_40395:
[----:B------:R-:W-:Y:S05]  /*1860*/  BSYNC B0 ;  /* 0x0000000000007941 */ /* 0x000fea0003800000 */
.L_x_40394:
[----:B------:R-:W-:Y:S01]  /*1870*/  ISETP.GE.U32.AND P3, PT, R73, 0x400, PT ;  /* 0x000004004900780c */ /* 0x000fe20003f66070 */
[----:B------:R-:W-:-:S12]  /*1880*/  BSSY B0, `(.L_x_40408) ;  /* 0x0000029000007945 */ /* 0x000fd80003800000 */
[----:B------:R-:W-:Y:S05]  /*1890*/  @!P3 BRA `(.L_x_40409) ;  /* 0x00000000009cb947 */ /* 0x000fea0003800000 */
[----:B------:R-:W-:-:S04]  /*18a0*/  ISETP.NE.U32.AND P3, PT, RZ, UR12, PT ;  /* 0x0000000cff007c0c */ /* 0x000fc8000bf65070 */
[----:B------:R-:W-:-:S13]  /*18b0*/  ISETP.NE.AND.EX P3, PT, RZ, UR13, PT, P3 ;  /* 0x0000000dff007c0c */ /* 0x000fda000bf65330 */
[----:B012---:R-:W-:-:S04]  /*18c0*/  @P3 LEA R36, P4, R106, UR12, 0x4 ;  /* 0x0000000c6a243c11 */ /* 0x007fc8000f8820ff */
        /* <DEDUP_REMOVED lines=11> */
.L_x_40410:
[----:B------:R-:W-:-:S07]  /*1980*/  FADD.FTZ R78, R28, R78 ;  /* 0x0000004e1c4e7221 */ /* 0x000fce0000010000 */
.L_x_40411:
[----:B------:R-:W-:-:S07]  /*1990*/  MOV R32, R78 ;  /* 0x0000004e00207202 */ /* 0x000fce0000000f00 */
.L_x_40412:
[----:B------:R-:W-:Y:S01]  /*19a0*/  FMUL.FTZ R85, R37, R105 ;  /* 0x0000006925557220 */ /* 0x000fe20000410000 */
[----:B------:R-:W-:Y:S06]  /*19b0*/  @P3 BRA `(.L_x_40413) ;  /* 0x0000000000083947 */ /* 0x000fec0003800000 */
[----:B------:R-:W-:Y:S05]  /*19c0*/  @P1 BRA `(.L_x_40414) ;  /* 0x0000000000081947 */ /* 0x000fea0003800000 */
[----:B------:R-:W-:Y:S05]  /*19d0*/  BRA `(.L_x_40415) ;  /* 0x0000000000087947 */ /* 0x000fea0003800000 */
.L_x_40413:
[----:B------:R-:W-:-:S07]  /*19e0*/  FADD.FTZ R85, R29, R85 ;  /* 0x000000551d557221 */ /* 0x000fce0000010000 */
.L_x_40414:
[----:B------:R-:W-:-:S07]  /*19f0*/  MOV R33, R85 ;  /* 0x0000005500217202 */ /* 0x000fce0000000f00 */
.L_x_40415:
[----:B------:R-:W-:Y:S01]  /*1a00*/  FMUL.FTZ R92, R38, R105 ;  /* 0x00000069265c7220 */ /* 0x000fe20000410000 */
[----:B------:R-:W-:Y:S06]  /*1a10*/  @P3 BRA `(.L_x_40416) ;  /* 0x0000000000083947 */ /* 0x000fec0003800000 */
[----:B------:R-:W-:Y:S05]  /*1a20*/  @P1 BRA `(.L_x_40417) ;  /* 0x0000000000081947 */ /* 0x000fea0003800000 */
[----:B------:R-:W-:Y:S05]  /*1a30*/  BRA `(.L_x_40418) ;  /* 0x0000000000087947 */ /* 0x000fea0003800000 */
.L_x_40416:
[----:B------:R-:W-:-:S07]  /*1a40*/  FADD.FTZ R92, R30, R92 ;  /* 0x0000005c1e5c7221 */ /* 0x000fce0000010000 */
.L_x_40417:
[----:B------:R-:W-:-:S07]  /*1a50*/  MOV R34, R92 ;  /* 0x0000005c00227202 */ /* 0x000fce0000000f00 */
.L_x_40418:
[----:B------:R-:W-:Y:S01]  /*1a60*/  FMUL.FTZ R99, R39, R105 ;  /* 0x0000006927637220 */ /* 0x000fe20000410000 */
[----:B------:R-:W-:Y:S06]  /*1a70*/  @P3 BRA `(.L_x_40419) ;  /* 0x0000000000083947 */ /* 0x000fec0003800000 */
[----:B------:R-:W-:Y:S05]  /*1a80*/  @P1 BRA `(.L_x_40420) ;  /* 0x0000000000081947 */ /* 0x000fea0003800000 */
[----:B------:R-:W-:Y:S05]  /*1a90*/  BRA `(.L_x_40421) ;  /* 0x0000000000087947 */ /* 0x000fea0003800000 */
.L_x_40419:
[----:B------:R-:W-:-:S07]  /*1aa0*/  FADD.FTZ R99, R31, R99 ;  /* 0x000000631f637221 */ /* 0x000fce0000010000 */
.L_x_40420:
[----:B------:R-:W-:-:S07]  /*1ab0*/  MOV R35, R99 ;  /* 0x0000006300237202 */ /* 0x000fce0000000f00 */
.L_x_40421:
[----:B------:R-:W0:Y:S02]  /*1ac0*/  @P1 LDC.64 R36, c[0x0][0x238] ;  /* 0x00008e00ff241b82 */ /* 0x000e240000000a00 */
[----:B0-----:R-:W-:-:S04]  /*1ad0*/  @P1 LEA R36, P3, R106, R36, 0x4 ;  /* 0x000000246a241211 */ /* 0x001fc800078620ff */
[C---:B------:R-:W-:Y:S02]  /*1ae0*/  @P1 LEA.HI.X R37, R106.reuse, R37, RZ, 0x4, P3 ;  /* 0x000000256a251211 */ /* 0x040fe400018f24ff */
[----:B------:R-:W-:-:S03]  /*1af0*/  IADD3 R106, R106, 0x100, RZ ;  /* 0x000001006a6a7810 */ /* 0x000fc60007ffe0ff */
[----:B------:R3:W-:Y:S04]  /*1b00*/  @P1 STG.E.128 desc[UR4][R36.64], R32 ;  /* 0x0000002024001986 */ /* 0x0007e8000c101d04 */
.L_x_40409:
[----:B------:R-:W-:Y:S05]  /*1b10*/  BSYNC B0 ;  /* 0x0000000000007941 */ /* 0x000fea0003800000 */
.L_x_40408:
[----:B------:R-:W-:Y:S01]  /*1b20*/  ISETP.GE.U32.AND P3, PT, R73, 0x500, PT ;  /* 0x000005004900780c */ /* 0x000fe20003f66070 */
[----:B------:R-:W-:-:S12]  /*1b30*/  BSSY B0, `(.L_x_40422) ;  /* 0x0000029000007945 */ /* 0x000fd80003800000 */
[----:B------:R-:W-:Y:S05]  /*1b40*/  @!P3 BRA `(.L_x_40423) ;  /* 0x00000000009cb947 */ /* 0x000fea0003800000 */
[----:B------:R-:W-:-:S04]  /*1b50*/  ISETP.NE.U32.AND P3, PT, RZ, UR12, PT ;  /* 0x0000000cff007c0c */ /* 0x000fc8000bf65070 */
[----:B------:R-:W-:-:S13]  /*1b60*/  ISETP.NE.AND.EX P3, PT, RZ, UR13, PT, P3 ;  /* 0x0000000dff007c0c */ /* 0x000fda000bf65330 */
[----:B0123--:R-:W-:-:S04]  /*1b70*/  @P3 LEA R36, P4, R106, UR12, 0x4 ;  /* 0x0000000c6a243c11 */ /* 0x00ffc8000f8820ff */
        /* <DEDUP_REMOVED lines=11> */
.L_x_40424:
[----:B------:R-:W-:-:S07]  /*1c30*/  FADD.FTZ R79, R28, R79 ;  /* 0x0000004f1c4f7221 */ /* 0x000fce0000010000 */
.L_x_40425:
[----:B------:R-:W-:-:S07]  /*1c40*/  MOV R32, R79 ;  /* 0x0000004f00207202 */ /* 0x000fce0000000f00 */
.L_x_40426:
[----:B------:R-:W-:Y:S01]  /*1c50*/  FMUL.FTZ R86, R37, R105 ;  /* 0x0000006925567220 */ /* 0x000fe20000410000 */
[----:B------:R-:W-:Y:S06]  /*1c60*/  @P3 BRA `(.L_x_40427) ;  /* 0x0000000000083947 */ /* 0x000fec0003800000 */
[----:B------:R-:W-:Y:S05]  /*1c70*/  @P1 BRA `(.L_x_40428) ;  /* 0x0000000000081947 */ /* 0x000fea0003800000 */
[----:B------:R-:W-:Y:S05]  /*1c80*/  BRA `(.L_x_40429) ;  /* 0x0000000000087947 */ /* 0x000fea0003800000 */
.L_x_40427:
[----:B------:R-:W-:-:S07]  /*1c90*/  FADD.FTZ R86, R29, R86 ;  /* 0x000000561d567221 */ /* 0x000fce0000010000 */
.L_x_40428:
[----:B------:R-:W-:-:S07]  /*1ca0*/  MOV R33, R86 ;  /* 0x0000005600217202 */ /* 0x000fce0000000f00 */
.L_x_40429:
[----:B------:R-:W-:Y:S01]  /*1cb0*/  FMUL.FTZ R93, R38, R105 ;  /* 0x00000069265d7220 */ /* 0x000fe20000410000 */
[----:B------:R-:W-:Y:S06]  /*1cc0*/  @P3 BRA `(.L_x_40430) ;  /* 0x0000000000083947 */ /* 0x000fec0003800000 */
[----:B------:R-:W-:Y:S05]  /*1cd0*/  @P1 BRA `(.L_x_40431) ;  /* 0x0000000000081947 */ /* 0x000fea0003800000 */
[----:B------:R-:W-:Y:S05]  /*1ce0*/  BRA `(.L_x_40432) ;  /* 0x0000000000087947 */ /* 0x000fea0003800000 */
.L_x_40430:
[----:B------:R-:W-:-:S07]  /*1cf0*/  FADD.FTZ R93, R30, R93 ;  /* 0x0000005d1e5d7221 */ /* 0x000fce0000010000 */
.L_x_40431:
[----:B------:R-:W-:-:S07]  /*1d00*/  MOV R34, R93 ;  /* 0x0000005d00227202 */ /* 0x000fce0000000f00 */
.L_x_40432:
[----:B------:R-:W-:Y:S01]  /*1d10*/  FMUL.FTZ R100, R39, R105 ;  /* 0x0000006927647220 */ /* 0x000fe20000410000 */
[----:B------:R-:W-:Y:S06]  /*1d20*/  @P3 BRA `(.L_x_40433) ;  /* 0x0000000000083947 */ /* 0x000fec0003800000 */
[----:B------:R-:W-:Y:S05]  /*1d30*/  @P1 BRA `(.L_x_40434) ;  /* 0x0000000000081947 */ /* 0x000fea0003800000 */
[----:B------:R-:W-:Y:S05]  /*1d40*/  BRA `(.L_x_40435) ;  /* 0x0000000000087947 */ /* 0x000fea0003800000 */
.L_x_40433:
[----:B------:R-:W-:-:S07]  /*1d50*/  FADD.FTZ R100, R31, R100 ;  /* 0x000000641f647221 */ /* 0x000fce0000010000 */
.L_x_40434:
[----:B------:R-:W-:-:S07]  /*1d60*/  MOV R35, R100 ;  /* 0x0000006400237202 */ /* 0x000fce0000000f00 */
.L_x_40435:
[----:B------:R-:W0:Y:S02]  /*1d70*/  @P1 LDC.64 R36, c[0x0][0x238] ;  /* 0x00008e00ff241b82 */ /* 0x000e240000000a00 */
[----:B0-----:R-:W-:-:S04]  /*1d80*/  @P1 LEA R36, P3, R106, R36, 0x4 ;  /* 0x000000246a241211 */ /* 0x001fc800078620ff */
[C---:B------:R-:W-:Y:S02]  /*1d90*/  @P1 LEA.HI.X R37, R106.reuse, R37, RZ, 0x4, P3 ;  /* 0x000000256a251211 */ /* 0x040fe400018f24ff */
[----:B------:R-:W-:-:S03]  /*1da0*/  IADD3 R106, R106, 0x100, RZ ;  /* 0x000001006a6a7810 */ /* 0x000fc60007ffe0ff */
[----:B------:R4:W-:Y:S04]  /*1db0*/  @P1 STG.E.128 desc[UR4][R36.64], R32 ;  /* 0x0000002024001986 */ /* 0x0009e8000c101d04 */
.L_x_40423:
[----:B------:R-:W-:Y:S05]  /*1dc0*/  BSYNC B0 ;  /* 0x0000000000007941 */ /* 0x000fea0003800000 */
.L_x_40422:
[----:B------:R-:W-:Y:S01]  /*1dd0*/  ISETP.GE.U32.AND P3, PT, R73, 0x600, PT ;  /* 0x000006004900780c */ /* 0x000fe20003f66070 */
[----:B------:R-:W-:-:S12]  /*1de0*/  BSSY B0, `(.L_x_40436) ;  /* 0x0000029000007945 */ /* 0x000fd80003800000 */
[----:B------:R-:W-:Y:S05]  /*1df0*/  @!P3 BRA `(.L_x_40437) ;  /* 0x00000000009cb947 */ /* 0x000fea0003800000 */
[----:B------:R-:W-:-:S04]  /*1e00*/  ISETP.NE.U32.AND P3, PT, RZ, UR12, PT ;  /* 0x0000000cff007c0c */ /* 0x000fc8000bf65070 */
[----:B------:R-:W-:-:S13]  /*1e10*/  ISETP.NE.AND.EX P3, PT, RZ, UR13, PT, P3 ;  /* 0x0000000dff007c0c */ /* 0x000fda000bf65330 */
[----:B01234-:R-:W-:-:S04]  /*1e20*/  @P3 LEA R36, P4, R106, UR12, 0x4 ;  /* 0x0000000c6a243c11 */ /* 0x01ffc8000f8820ff */
        /* <DEDUP_REMOVED lines=11> */
.L_x_40438:
[----:B------:R-:W-:-:S07]  /*1ee0*/  FADD.FTZ R80, R28, R80 ;  /* 0x000000501c507221 */ /* 0x000fce0000010000 */
.L_x_40439:
[----:B------:R-:W-:-:S07]  /*1ef0*/  MOV R32, R80 ;  /* 0x0000005000207202 */ /* 0x000fce0000000f00 */
.L_x_40440:
[----:B------:R-:W-:Y:S01]  /*1f00*/  FMUL.FTZ R87, R37, R105 ;  /* 0x0000006925577220 */ /* 0x000fe20000410000 */
[----:B------:R-:W-:Y:S06]  /*1f10*/  @P3 BRA `(.L_x_40441) ;  /* 0x0000000000083947 */ /* 0x000fec0003800000 */
[----:B------:R-:W-:Y:S05]  /*1f20*/  @P1 BRA `(.L_x_40442) ;  /* 0x0000000000081947 */ /* 0x000fea0003800000 */
[----:B------:R-:W-:Y:S05]  /*1f30*/  BRA `(.L_x_40443) ;  /* 0x0000000000087947 */ /* 0x000fea0003800000 */
.L_x_40441:
[----:B------:R-:W-:-:S07]  /*1f40*/  FADD.FTZ R87, R29, R87 ;  /* 0x000000571d577221 */ /* 0x000fce0000010000 */
.L_x_40442:
[----:B------:R-:W-:-:S07]  /*1f50*/  MOV R33, R87 ;  /* 0x0000005700217202 */ /* 0x000fce0000000f00 */
.L_x_40443:
[----:B------:R-:W-:Y:S01]  /*1f60*/  FMUL.FTZ R94, R38, R105 ;  /* 0x00000069265e7220 */ /* 0x000fe20000410000 */
[----:B------:R-:W-:Y:S06]  /*1f70*/  @P3 BRA `(.L_x_40444) ;  /* 0x0000000000083947 */ /* 0x000fec0003800000 */
[----:B------:R-:W-:Y:S05]  /*1f80*/  @P1 BRA `(.L_x_40445) ;  /* 0x0000000000081947 */ /* 0x000fea0003800000 */
[----:B------:R-:W-:Y:S05]  /*1f90*/  BRA `(.L_x_40446) ;  /* 0x0000000000087947 */ /* 0x000fea0003800000 */
.L_x_40444:
[----:B------:R-:W-:-:S07]  /*1fa0*/  FADD.FTZ R94, R30, R94 ;  /* 0x0000005e1e5e7221 */ /* 0x000fce0000010000 */
.L_x_40445:
[----:B------:R-:W-:-:S07]  /*1fb0*/  MOV R34, R94 ;  /* 0x0000005e00227202 */ /* 0x000fce0000000f00 */
.L_x_40446:
[----:B------:R-:W-:Y:S01]  /*1fc0*/  FMUL.FTZ R101, R39, R105 ;  /* 0x0000006927657220 */ /* 0x000fe20000410000 */
[----:B------:R-:W-:Y:S06]  /*1fd0*/  @P3 BRA `(.L_x_40447) ;  /* 0x0000000000083947 */ /* 0x000fec0003800000 */
[----:B------:R-:W-:Y:S05]  /*1fe0*/  @P1 BRA `(.L_x_40448) ;  /* 0x0000000000081947 */ /* 0x000fea0003800000 */
[----:B------:R-:W-:Y:S05]  /*1ff0*/  BRA `(.L_x_40449) ;  /* 0x0000000000087947 */ /* 0x000fea0003800000 */
.L_x_40447:
[----:B------:R-:W-:-:S07]  /*2000*/  FADD.FTZ R101, R31, R101 ;  /* 0x000000651f657221 */ /* 0x000fce0000010000 */
.L_x_40448:
[----:B------:R-:W-:-:S07]  /*2010*/  MOV R35, R101 ;  /* 0x0000006500237202 */ /* 0x000fce0000000f00 */
.L_x_40449:
[----:B------:R-:W0:Y:S02]  /*2020*/  @P1 LDC.64 R36, c[0x0][0x238] ;  /* 0x00008e00ff241b82 */ /* 0x000e240000000a00 */
[----:B0-----:R-:W-:-:S04]  /*2030*/  @P1 LEA R36, P3, R106, R36, 0x4 ;  /* 0x000000246a241211 */ /* 0x001fc800078620ff */
[C---:B------:R-:W-:Y:S02]  /*2040*/  @P1 LEA.HI.X R37, R106.reuse, R37, RZ, 0x4, P3 ;  /* 0x000000256a251211 */ /* 0x040fe400018f24ff */
[----:B------:R-:W-:-:S03]  /*2050*/  IADD3 R106, R106, 0x100, RZ ;  /* 0x000001006a6a7810 */ /* 0x000fc60007ffe0ff */
[----:B------:R0:W-:Y:S04]  /*2060*/  @P1 STG.E.128 desc[UR4][R36.64], R32 ;  /* 0x0000002024001986 */ /* 0x0001e8000c101d04 */
.L_x_40437:
[----:B------:R-:W-:Y:S05]  /*2070*/  BSYNC B0 ;  /* 0x0000000000007941 */ /* 0x000fea0003800000 */
.L_x_40436:
        /* <DEDUP_REMOVED lines=17> */
.L_x_40452:
[----:B------:R-:W-:-:S07]  /*2190*/  FADD.FTZ R81, R28, R81 ;  /* 0x000000511c517221 */ /* 0x000fce0000010000 */
.L_x_40453:
[----:B------:R-:W-:-:S07]  /*21a0*/  MOV R32, R81 ;  /* 0x0000005100207202 */ /* 0x000fce0000000f00 */
.L_x_40454:
[----:B------:R-:W-:Y:S01]  /*21b0*/  FMUL.FTZ R88, R37, R105 ;  /* 0x0000006925587220 */ /* 0x000fe20000410000 */
[----:B------:R-:W-:Y:S06]  /*21c0*/  @P3 BRA `(.L_x_40455) ;  /* 0x0000000000083947 */ /* 0x000fec0003800000 */
[----:B------:R-:W-:Y:S05]  /*21d0*/  @P1 BRA `(.L_x_40456) ;  /* 0x0000000000081947 */ /* 0x000fea0003800000 */
[----:B------:R-:W-:Y:S05]  /*21e0*/  BRA `(.L_x_40457) ;  /* 0x0000000000087947 */ /* 0x000fea0003800000 */
.L_x_40455:
[----:B------:R-:W-:-:S07]  /*21f0*/  FADD.FTZ R88, R29, R88 ;  /* 0x000000581d587221 */ /* 0x000fce0000010000 */
.L_x_40456:
[----:B------:R-:W-:-:S07]  /*2200*/  MOV R33, R88 ;  /* 0x0000005800217202 */ /* 0x000fce0000000f00 */
.L_x_40457:
[----:B------:R-:W-:Y:S01]  /*2210*/  FMUL.FTZ R95, R38, R105 ;  /* 0x00000069265f7220 */ /* 0x000fe20000410000 */
[----:B------:R-:W-:Y:S06]  /*2220*/  @P3 BRA `(.L_x_40458) ;  /* 0x0000000000083947 */ /* 0x000fec0003800000 */
[----:B------:R-:W-:Y:S05]  /*2230*/  @P1 BRA `(.L_x_40459) ;  /* 0x0000000000081947 */ /* 0x000fea0003800000 */
[----:B------:R-:W-:Y:S05]  /*2240*/  BRA `(.L_x_40460) ;  /* 0x0000000000087947 */ /* 0x000fea0003800000 */
.L_x_40458:
[----:B------:R-:W-:-:S07]  /*2250*/  FADD.FTZ R95, R30, R95 ;  /* 0x0000005f1e5f7221 */ /* 0x000fce0000010000 */
.L_x_40459:
[----:B------:R-:W-:-:S07]  /*2260*/  MOV R34, R95 ;  /* 0x0000005f00227202 */ /* 0x000fce0000000f00 */
.L_x_40460:
[----:B------:R-:W-:Y:S01]  /*2270*/  FMUL.FTZ R102, R39, R105 ;  /* 0x0000006927667220 */ /* 0x000fe20000410000 */
[----:B------:R-:W-:Y:S06]  /*2280*/  @P3 BRA `(.L_x_40461) ;  /* 0x0000000000083947 */ /* 0x000fec0003800000 */
[----:B------:R-:W-:Y:S05]  /*2290*/  @P1 BRA `(.L_x_40462) ;  /* 0x0000000000081947 */ /* 0x000fea0003800000 */
[----:B------:R-:W-:Y:S05]  /*22a0*/  BRA `(.L_x_40463) ;  /* 0x0000000000087947 */ /* 0x000fea0003800000 */
.L_x_40461:
[----:B------:R-:W-:-:S07]  /*22b0*/  FADD.FTZ R102, R31, R102 ;  /* 0x000000661f667221 */ /* 0x000fce0000010000 */
.L_x_40462:
[----:B------:R-:W-:-:S07]  /*22c0*/  MOV R35, R102 ;  /* 0x0000006600237202 */ /* 0x000fce0000000f00 */
.L_x_40463:
[----:B------:R-:W0:Y:S02]  /*22d0*/  @P1 LDC.64 R36, c[0x0][0x238] ;  /* 0x00008e00ff241b82 */ /* 0x000e240000000a00 */
[----:B0-----:R-:W-:-:S04]  /*22e0*/  @P1 LEA R36, P3, R106, R36, 0x4 ;  /* 0x000000246a241211 */ /* 0x001fc800078620ff */
[----:B------:R-:W-:-:S05]  /*22f0*/  @P1 LEA.HI.X R37, R106, R37, RZ, 0x4, P3 ;  /* 0x000000256a251211 */ /* 0x000fca00018f24ff */
[----:B------:R0:W-:Y:S04]  /*2300*/  @P1 STG.E.128 desc[UR4][R36.64], R32 ;  /* 0x0000002024001986 */ /* 0x0001e8000c101d04 */
.L_x_40451:
[----:B------:R-:W-:Y:S05]  /*2310*/  BSYNC B0 ;  /* 0x0000000000007941 */ /* 0x000fea0003800000 */
.L_x_40450:
[----:B01234-:R-:W-:Y:S01]  /*2320*/  FADD.FTZ R37, RZ, R75 ;  /* 0x0000004bff257221 */ /* 0x01ffe20000010000 */
[C---:B------:R-:W-:Y:S01]  /*2330*/  ISETP.GT.U32.AND P3, PT, R73.reuse, 0x1ff, PT ;  /* 0x000001ff4900780c */ /* 0x040fe20003f64070 */
[----:B------:R-:W-:Y:S01]  /*2340*/  UMOV UR6, 0xffffffff ;  /* 0xffffffff00067882 */ /* 0x000fe20000000000 */
[----:B------:R-:W-:Y:S01]  /*2350*/  ISETP.GT.U32.AND P4, PT, R73, 0x5ff, PT ;  /* 0x000005ff4900780c */ /* 0x000fe20003f84070 */
[----:B------:R-:W-:Y:S01]  /*2360*/  FADD.FTZ R36, R82, R37 ;  /* 0x0000002552247221 */ /* 0x000fe20000010000 */
[----:B------:R-:W-:Y:S02]  /*2370*/  P2R R38, PR, RZ, 0x8 ;  /* 0x00000008ff267803 */ /* 0x000fe40000000000 */
[----:B------:R-:W-:Y:S01]  /*2380*/  LOP3.LUT P5, RZ, R104, 0xff, RZ, 0xc0, !PT ;  /* 0x000000ff68ff7812 */ /* 0x000fe200078ac0ff */
[----:B------:R-:W-:Y:S01]  /*2390*/  FADD.FTZ R37, R89, R36 ;  /* 0x0000002459257221 */ /* 0x000fe20000010000 */
[----:B------:R-:W-:Y:S02]  /*23a0*/  LOP3.LUT P6, RZ, R0, 0x1f, RZ, 0xc0, !PT ;  /* 0x0000001f00ff7812 */ /* 0x000fe400078cc0ff */
[----:B------:R-:W-:Y:S01]  /*23b0*/  P2R R104, PR, RZ, 0x20 ;  /* 0x00000020ff687803 */ /* 0x000fe20000000000 */
[----:B------:R-:W-:-:S05]  /*23c0*/  FADD.FTZ R37, R96, R37 ;  /* 0x0000002560257221 */ /* 0x000fca0000010000 */
[----:B------:R-:W-:-:S05]  /*23d0*/  FSEL R37, R37, RZ, P2 ;  /* 0x000000ff25257208 */ /* 0x000fca0001000000 */
[----:B------:R-:W-:-:S04]  /*23e0*/  FADD.FTZ R36, R76, R37 ;  /* 0x000000254c247221 */ /* 0x000fc80000010000 */
[----:B------:R-:W-:-:S04]  /*23f0*/  FADD.FTZ R39, R83, R36 ;  /* 0x0000002453277221 */ /* 0x000fc80000010000 */
[----:B------:R-:W-:-:S04]  /*2400*/  FADD.FTZ R36, R90, R39 ;  /* 0x000000275a247221 */ /* 0x000fc80000010000 */
[----:B------:R-:W-:Y:S01]  /*2410*/  @P3 FADD.FTZ R37, R97, R36 ;  /* 0x0000002461253221 */ /* 0x000fe20000010000 */
[----:B------:R-:W-:-:S03]  /*2420*/  ISETP.GT.U32.AND P3, PT, R73, 0x2ff, PT ;  /* 0x000002ff4900780c */ /* 0x000fc60003f64070 */
[----:B------:R-:W-:-:S04]  /*2430*/  FADD.FTZ R39, R77, R37 ;  /* 0x000000254d277221 */ /* 0x000fc80000010000 */
[----:B------:R-:W-:-:S04]  /*2440*/  FADD.FTZ R36, R84, R39 ;  /* 0x0000002754247221 */ /* 0x000fc80000010000 */
[----:B------:R-:W-:Y:S01]  /*2450*/  FADD.FTZ R39, R91, R36 ;  /* 0x000000245b277221 */ /* 0x000fe20000010000 */
[----:B------:R-:W-:-:S03]  /*2460*/  P2R R36, PR, RZ, 0x8 ;  /* 0x00000008ff247803 */ /* 0x000fc60000000000 */
[----:B------:R-:W-:Y:S01]  /*2470*/  @P3 FADD.FTZ R37, R98, R39 ;  /* 0x0000002762253221 */ /* 0x000fe20000010000 */
[----:B------:R-:W-:-:S03]  /*2480*/  ISETP.GT.U32.AND P3, PT, R73, 0x3ff, PT ;  /* 0x000003ff4900780c */ /* 0x000fc60003f64070 */
[----:B------:R-:W-:Y:S01]  /*2490*/  FADD.FTZ R36, R78, R37 ;  /* 0x000000254e247221 */ /* 0x000fe20000010000 */
[----:B------:R-:W-:-:S03]  /*24a0*/  P2R R38, PR, RZ, 0x8 ;  /* 0x00000008ff267803 */ /* 0x000fc60000000000 */
[----:B------:R-:W-:-:S04]  /*24b0*/  FADD.FTZ R39, R85, R36 ;  /* 0x0000002455277221 */ /* 0x000fc80000010000 */
[----:B------:R-:W-:-:S04]  /*24c0*/  FADD.FTZ R36, R92, R39 ;  /* 0x000000275c247221 */ /* 0x000fc80000010000 */
[----:B------:R-:W-:Y:S01]  /*24d0*/  @P3 FADD.FTZ R37, R99, R36 ;  /* 0x0000002463253221 */ /* 0x000fe20000010000 */
[----:B------:R-:W-:-:S03]  /*24e0*/  ISETP.GT.U32.AND P3, PT, R73, 0x4ff, PT ;  /* 0x000004ff4900780c */ /* 0x000fc60003f64070 */
        /* <DEDUP_REMOVED lines=8> */
[----:B------:R-:W-:Y:S01]  /*2570*/  @P4 FADD.FTZ R37, R101, R36 ;  /* 0x0000002465254221 */ /* 0x000fe20000010000 */
[----:B------:R-:W-:-:S03]  /*2580*/  LOP3.LUT R38, R39, 0x7fffff8, RZ, 0xc0, !PT ;  /* 0x07fffff827267812 */ /* 0x000fc600078ec0ff */
[----:B-----5:R-:W-:Y:S01]  /*2590*/  FADD.FTZ R105, R81, R37 ;  /* 0x0000002551697221 */ /* 0x020fe20000010000 */
[----:B------:R-:W-:Y:S02]  /*25a0*/  @!P5 IADD3 R38, R38, 0x8, RZ ;  /* 0x000000082626d810 */ /* 0x000fe40007ffe0ff */
[----:B------:R-:W-:Y:S01]  /*25b0*/  ISETP.GT.U32.AND P5, PT, R73, 0x6ff, PT ;  /* 0x000006ff4900780c */ /* 0x000fe20003fa4070 */
[----:B------:R-:W-:-:S04]  /*25c0*/  FADD.FTZ R36, R88, R105 ;  /* 0x0000006958247221 */ /* 0x000fc80000010000 */
[----:B------:R-:W-:Y:S01]  /*25d0*/  FADD.FTZ R105, R95, R36 ;  /* 0x000000245f697221 */ /* 0x000fe20000010000 */
[----:B------:R-:W-:-:S07]  /*25e0*/  P2R R36, PR, RZ, 0x40 ;  /* 0x00000040ff247803 */ /* 0x000fce0000000000 */
        /* <DEDUP_REMOVED lines=20> */
[----:B------:R-:W-:Y:S02]  /*2730*/  FADD.FTZ R107, R90, -R36 ;  /* 0x800000245a6b7221 */ /* 0x000fe40000010000 */
[----:B------:R-:W-:-:S04]  /*2740*/  FFMA.FTZ R37, R110, R110, R37 ;  /* 0x0000006e6e257223 */ /* 0x000fc80000010025 */
        /* <DEDUP_REMOVED lines=9> */
[----:B------:R-:W-:Y:S01]  /*27e0*/  @P6 FFMA.FTZ R37, R105, R105, R106 ;  /* 0x0000006969256223 */ /* 0x000fe2000001006a */
[--C-:B------:R-:W-:Y:S01]  /*27f0*/  FADD.FTZ R106, R77, -R36.reuse ;  /* 0x800000244d6a7221 */ /* 0x100fe20000010000 */
[----:B------:R-:W-:Y:S01]  /*2800*/  ISETP.GT.U32.AND P6, PT, R73, 0x2ff, PT ;  /* 0x000002ff4900780c */ /* 0x000fe20003fc4070 */
[----:B------:R-:W-:Y:S02]  /*2810*/  FADD.FTZ R105, R84, -R36 ;  /* 0x8000002454697221 */ /* 0x000fe40000010000 */
        /* <DEDUP_REMOVED lines=47> */
.L_x_40490:
        /* <DEDUP_REMOVED lines=14> */
[----:B------:R-:W-:Y:S01]  /*2bf0*/  BSSY B0, `(.L_x_40465) ;  /* 0x000005c000007945 */ /* 0x000fe20003800000 */
[----:B------:R-:W-:Y:S01]  /*2c00*/  @!P3 IADD3 R38, R38, R107, RZ ;  /* 0x0000006b2626b210 */ /* 0x000fe20007ffe0ff */
[----:B------:R-:W-:Y:S01]  /*2c10*/  BAR.SYNC.DEFER_BLOCKING 0x0 ;  /* 0x0000000000007b1d */ /* 0x000fe20000010000 */
[----:B------:R-:W-:Y:S02]  /*2c20*/  ISETP.NE.AND P4, PT, R74, RZ, PT ;  /* 0x000000ff4a00720c */ /* 0x000fe40003f85270 */
[----:B0-----:R-:W-:Y:S02]  /*2c30*/  @!P3 LEA R105, R37, R36, 0x18 ;  /* 0x000000242569b211 */ /* 0x001fe400078ec0ff */
[----:B------:R-:W-:Y:S02]  /*2c40*/  CS2R R36, SRZ ;  /* 0x0000000000247805 */ /* 0x000fe4000001ff00 */
[----:B------:R-:W-:Y:S01]  /*2c50*/  @!P3 LEA R106, R38, R105, 0x3 ;  /* 0x00000069266ab211 */ /* 0x000fe200078e18ff */
[----:B------:R-:W-:-:S04]  /*2c60*/  HFMA2.MMA R105, -RZ, RZ, 0, 0 ;  /* 0x00000000ff697435 */ /* 0x000fc800000001ff */
[----:B------:R-:W-:Y:S02]  /*2c70*/  @!P3 LDS.64 R36, [R106] ;  /* 0x000000006a24b984 */ /* 0x000fe40000000a00 */
[----:B------:R-:W-:Y:S02]  /*2c80*/  @!P3 MOV R105, R70 ;  /* 0x000000460069b202 */ /* 0x000fe40000000f00 */
[----:B------:R-:W-:Y:S02]  /*2c90*/  LOP3.LUT P3, RZ, R39, 0x1f, R0, 0xf8, !PT ;  /* 0x0000001f27ff7812 */ /* 0x000fe4000786f800 */
[-C--:B------:R-:W-:Y:S01]  /*2ca0*/  I2FP.F32.S32 R111, R105.reuse ;  /* 0x00000069006f7245 */ /* 0x080fe20000201400 */
[----:B------:R-:W0:Y:S02]  /*2cb0*/  SHFL.DOWN PT, R108, R105, 0x4, 0x1f ;  /* 0x08801f00696c7f89 */ /* 0x000e2400000e0000 */
[----:B0-----:R-:W-:Y:S02]  /*2cc0*/  IADD3 R109, R108, R105, RZ ;  /* 0x000000696c6d7210 */ /* 0x001fe40007ffe0ff */
[----:B------:R-:W-:-:S02]  /*2cd0*/  I2FP.F32.S32 R112, R108 ;  /* 0x0000006c00707245 */ /* 0x000fc40000201400 */
        /* <DEDUP_REMOVED lines=8> */
[----:B------:R-:W-:Y:S01]  /*2d60*/  IADD3 R107, R109, R114, RZ ;  /* 0x000000726d6b7210 */ /* 0x000fe20007ffe0ff */
[----:B--2---:R-:W-:Y:S01]  /*2d70*/  FADD.FTZ R109, R108, R37 ;  /* 0x000000256c6d7221 */ /* 0x004fe20000010000 */
[----:B0-----:R-:W-:Y:S01]  /*2d80*/  FMUL.FTZ R106, R110, R113 ;  /* 0x000000716e6a7220 */ /* 0x001fe20000410000 */
[----:B------:R-:W-:Y:S01]  /*2d90*/  FMUL.FTZ R36, R36, R36 ;  /* 0x0000002424247220 */ /* 0x000fe20000410000 */
[----:B------:R-:W-:-:S03]  /*2da0*/  I2FP.F32.S32 R114, R114 ;  /* 0x0000007200727245 */ /* 0x000fc60000201400 */
[----:B------:R-:W0:Y:S01]  /*2db0*/  SHFL.DOWN PT, R105, R106, 0x2, 0x1f ;  /* 0x08401f006a697f89 */ /* 0x000e2200000e0000 */
[----:B------:R-:W-:Y:S01]  /*2dc0*/  FMUL.FTZ R111, R36, R111 ;  /* 0x0000006f246f7220 */ /* 0x000fe20000410000 */
[----:B------:R-:W-:-:S03]  /*2dd0*/  I2FP.F32.S32 R36, R107 ;  /* 0x0000006b00247245 */ /* 0x000fc60000201400 */
[----:B------:R-:W-:Y:S01]  /*2de0*/  FMUL.FTZ R111, R111, R112 ;  /* 0x000000706f6f7220 */ /* 0x000fe20000410000 */
[----:B------:R-:W1:Y:S01]  /*2df0*/  MUFU.RCP R37, R36 ;  /* 0x0000002400257308 */ /* 0x000e620000001000 */
[----:B------:R-:W2:Y:S02]  /*2e00*/  SHFL.DOWN PT, R112, R107, 0x1, 0x1f ;  /* 0x08201f006b707f89 */ /* 0x000ea400000e0000 */
[----:B------:R-:W-:-:S05]  /*2e10*/  FFMA.FTZ R111, R110, R111, R109 ;  /* 0x0000006f6e6f7223 */ /* 0x000fca000001006d */
[----:B------:R-:W3:Y:S01]  /*2e20*/  SHFL.DOWN PT, R110, R111, 0x2, 0x1f ;  /* 0x08401f006f6e7f89 */ /* 0x000ee200000e0000 */
[----:B0-----:R-:W-:Y:S01]  /*2e30*/  FMUL.FTZ R109, R105, R114 ;  /* 0x00000072696d7220 */ /* 0x001fe20000410000 */
[----:B------:R-:W-:-:S03]  /*2e40*/  FADD.FTZ R105, R106, -R105 ;  /* 0x800000696a697221 */ /* 0x000fc60000010000 */
[C---:B------:R-:W-:Y:S01]  /*2e50*/  FFMA.FTZ R108, R38.reuse, R106, R109 ;  /* 0x0000006a266c7223 */ /* 0x040fe2000001006d */
[----:B------:R-:W-:Y:S01]  /*2e60*/  FMUL.FTZ R105, R105, R105 ;  /* 0x0000006969697220 */ /* 0x000fe20000410000 */
[----:B--2---:R-:W-:Y:S02]  /*2e70*/  IADD3 R106, R107, R112, RZ ;  /* 0x000000706b6a7210 */ /* 0x004fe40007ffe0ff */
[----:B-1----:R-:W-:Y:S01]  /*2e80*/  FMUL.FTZ R109, R37, R108 ;  /* 0x0000006c256d7220 */ /* 0x002fe20000410000 */
[----:B------:R-:W-:Y:S01]  /*2e90*/  FMUL.FTZ R105, R38, R105 ;  /* 0x0000006926697220 */ /* 0x000fe20000410000 */
[----:B------:R-:W-:-:S03]  /*2ea0*/  I2FP.F32.S32 R106, R106 ;  /* 0x0000006a006a7245 */ /* 0x000fc60000201400 */
[----:B------:R-:W0:Y:S01]  /*2eb0*/  SHFL.DOWN PT, R108, R109, 0x1, 0x1f ;  /* 0x08201f006d6c7f89 */ /* 0x000e2200000e0000 */
[----:B---3--:R-:W-:Y:S01]  /*2ec0*/  FADD.FTZ R110, R111, R110 ;  /* 0x0000006e6f6e7221 */ /* 0x008fe20000010000 */
[----:B------:R-:W-:Y:S01]  /*2ed0*/  FMUL.FTZ R105, R105, R114 ;  /* 0x0000007269697220 */ /* 0x000fe20000410000 */
[----:B------:R-:W-:Y:S01]  /*2ee0*/  I2FP.F32.S32 R111, R112 ;  /* 0x00000070006f7245 */ /* 0x000fe20000201400 */
[----:B------:R-:W1:Y:S02]  /*2ef0*/  MUFU.RCP R106, R106 ;  /* 0x0000006a006a7308 */ /* 0x000e640000001000 */
[----:B------:R-:W-:-:S05]  /*2f00*/  FFMA.FTZ R105, R37, R105, R110 ;  /* 0x0000006925697223 */ /* 0x000fca000001006e */
[----:B------:R-:W2:Y:S01]  /*2f10*/  SHFL.DOWN PT, R38, R105, 0x1, 0x1f ;  /* 0x08201f0069267f89 */ /* 0x000ea200000e0000 */
[----:B0-----:R-:W-:Y:S01]  /*2f20*/  FMUL.FTZ R37, R108, R111 ;  /* 0x0000006f6c257220 */ /* 0x001fe20000410000 */
[----:B------:R-:W-:-:S03]  /*2f30*/  FADD.FTZ R108, R109, -R108 ;  /* 0x8000006c6d6c7221 */ /* 0x000fc60000010000 */
[----:B------:R-:W-:Y:S02]  /*2f40*/  FFMA.FTZ R37, R36, R109, R37 ;  /* 0x0000006d24257223 */ /* 0x000fe40000010025 */
[----:B------:R-:W0:Y:S02]  /*2f50*/  LDC R109, c[0x0][0x2d8] ;  /* 0x0000b600ff6d7b82 */ /* 0x000e240000000800 */
[----:B-1----:R-:W-:Y:S01]  /*2f60*/  FMUL.FTZ R107, R106, R37 ;  /* 0x000000256a6b7220 */ /* 0x002fe20000410000 */
[----:B------:R-:W-:-:S04]  /*2f70*/  FMUL.FTZ R37, R108, R108 ;  /* 0x0000006c6c257220 */ /* 0x000fc80000410000 */
[----:B------:R-:W-:Y:S01]  /*2f80*/  FMUL.FTZ R36, R36, R37 ;  /* 0x0000002524247220 */ /* 0x000fe20000410000 */
[----:B--2---:R-:W-:Y:S01]  /*2f90*/  FADD.FTZ R37, R105, R38 ;  /* 0x0000002669257221 */ /* 0x004fe20000010000 */
[----:B------:R-:W1:Y:S01]  /*2fa0*/  SHFL.IDX PT, R107, R107, RZ, 0x1f ;  /* 0x00001fff6b6b7589 */ /* 0x000e6200000e0000 */
[----:B------:R-:W2:Y:S01]  /*2fb0*/  @!P3 LDC.64 R38, c[0x0][0x250] ;  /* 0x00009400ff26bb82 */ /* 0x000ea20000000a00 */
[----:B------:R-:W-:-:S04]  /*2fc0*/  FMUL.FTZ R36, R36, R111 ;  /* 0x0000006f24247220 */ /* 0x000fc80000410000 */
[----:B------:R-:W-:-:S03]  /*2fd0*/  FFMA.FTZ R108, R106, R36, R37 ;  /* 0x000000246a6c7223 */ /* 0x000fc60000010025 */
[----:B------:R-:W3:Y:S03]  /*2fe0*/  @!P3 LDC.64 R36, c[0x0][0x258] ;  /* 0x00009600ff24bb82 */ /* 0x000ee60000000a00 */
[----:B------:R-:W0:Y:S01]  /*2ff0*/  SHFL.IDX PT, R108, R108, RZ, 0x1f ;  /* 0x00001fff6c6c7589 */ /* 0x000e2200000e0000 */
[----:B-1----:R-:W-:Y:S01]  /*3000*/  FMUL.FTZ R105, R107, R107 ;  /* 0x0000006b6b697220 */ /* 0x002fe20000410000 */
[----:B--2---:R-:W-:-:S04]  /*3010*/  @!P3 IMAD.WIDE R38, R72, 0x4, R38 ;  /* 0x000000044826b825 */ /* 0x004fc800078e0226 */
[----:B------:R-:W-:Y:S01]  /*3020*/  FSEL R106, R105, RZ, P4 ;  /* 0x000000ff696a7208 */ /* 0x000fe20002000000 */
[----:B------:R1:W-:Y:S01]  /*3030*/  @!P3 STG.E desc[UR4][R38.64], R107 ;  /* 0x0000006b2600b986 */ /* 0x0003e2000c101904 */
[----:B---3--:R-:W-:-:S04]  /*3040*/  @!P3 IMAD.WIDE R36, R72, 0x4, R36 ;  /* 0x000000044824b825 */ /* 0x008fc800078e0224 */
[----:B0-----:R-:W-:-:S04]  /*3050*/  FFMA.FTZ R105, R108, UR7, R109 ;  /* 0x000000076c697c23 */ /* 0x001fc8000801006d */
[----:B------:R-:W-:Y:S01]  /*3060*/  FADD.FTZ R106, R105, R106 ;  /* 0x0000006a696a7221 */ /* 0x000fe20000010000 */
[----:B------:R-:W-:-:S05]  /*3070*/  FSEL R105, R107, RZ, !P4 ;  /* 0x000000ff6b697208 */ /* 0x000fca0006000000 */
[----:B------:R-:W0:Y:S02]  /*3080*/  MUFU.RSQ R106, R106 ;  /* 0x0000006a006a7308 */ /* 0x000e240000001400 */
[----:B0-----:R1:W-:Y:S01]  /*3090*/  @!P3 STG.E desc[UR4][R36.64], R106 ;  /* 0x0000006a2400b986 */ /* 0x0013e2000c101904 */
[----:B------:R-:W-:Y:S05]  /*30a0*/  @!P2 BRA `(.L_x_40466) ;  /* 0x000000000040a947 */ /* 0x000fea0003800000 */
[----:B------:R-:W0:Y:S01]  /*30b0*/  LDC.64 R108, c[0x0][0x2b8] ;  /* 0x0000ae00ff6c7b82 */ /* 0x000e220000000a00 */
[--C-:B-1----:R-:W-:Y:S01]  /*30c0*/  FADD.FTZ R37, R75, -R105.reuse ;  /* 0x800000694b257221 */ /* 0x102fe20000010000 */
[--C-:B------:R-:W-:Y:S01]  /*30d0*/  FADD.FTZ R39, R82, -R105.reuse ;  /* 0x8000006952277221 */ /* 0x100fe20000010000 */
[--C-:B------:R-:W-:Y:S01]  /*30e0*/  FADD.FTZ R107, R89, -R105.reuse ;  /* 0x80000069596b7221 */ /* 0x100fe20000010000 */
[----:B------:R-:W-:Y:S01]  /*30f0*/  FADD.FTZ R111, R96, -R105 ;  /* 0x80000069606f7221 */ /* 0x000fe20000010000 */
        /* <DEDUP_REMOVED lines=8> */
[C---:B0-----:R-:W-:Y:S01]  /*3180*/  IMAD.WIDE.U32 R108, R103.reuse, 0x10, R108 ;  /* 0x00000010676c7825 */ /* 0x041fe200078e006c */
[----:B------:R-:W-:-:S04]  /*3190*/  IADD3 R103, R103, 0x100, RZ ;  /* 0x0000010067677810 */ /* 0x000fc80007ffe0ff */
[----:B------:R0:W-:Y:S03]  /*31a0*/  STG.E.128 desc[UR4][R108.64], R36 ;  /* 0x000000246c007986 */ /* 0x0001e6000c101d04 */
.L_x_40466:
[----:B------:R-:W-:Y:S05]  /*31b0*/  BSYNC B0 ;  /* 0x0000000000007941 */ /* 0x000fea0003800000 */
.L_x_40465:
[----:B------:R-:W-:Y:S01]  /*31c0*/  ISETP.GE.U32.AND P3, PT, R73, 0x200, PT ;  /* 0x000002004900780c */ /* 0x000fe20003f66070 */
[----:B------:R-:W-:-:S12]  /*31d0*/  BSSY B0, `(.L_x_40467) ;  /* 0x0000012000007945 */ /* 0x000fd80003800000 */
[----:B------:R-:W-:Y:S05]  /*31e0*/  @!P3 BRA `(.L_x_40468) ;  /* 0x000000000040b947 */ /* 0x000fea0003800000 */
[----:B0-----:R-:W0:Y:S01]  /*31f0*/  LDC.64 R108, c[0x0][0x2b8] ;  /* 0x0000ae00ff6c7b82 */ /* 0x001e220000000a00 */
        /* <DEDUP_REMOVED lines=15> */
.L_x_40468:
[----:B------:R-:W-:Y:S05]  /*32f0*/  BSYNC B0 ;  /* 0x0000000000007941 */ /* 0x000fea0003800000 */
.L_x_40467:
[----:B------:R-:W-:Y:S01]  /*3300*/  ISETP.GE.U32.AND P3, PT, R73, 0x300, PT ;  /* 0x000003004900780c */ /* 0x000fe20003f66070 */
[----:B------:R-:W-:-:S12]  /*3310*/  BSSY B0, `(.L_x_40469) ;  /* 0x0000012000007945 */ /* 0x000fd80003800000 */
[----:B------:R-:W-:Y:S05]  /*3320*/  @!P3 BRA `(.L_x_40470) ;  /* 0x000000000040b947 */ /* 0x000fea0003800000 */
[----:B0-2---:R-:W0:Y:S01]  /*3330*/  LDC.64 R108, c[0x0][0x2b8] ;  /* 0x0000ae00ff6c7b82 */ /* 0x005e220000000a00 */
        /* <DEDUP_REMOVED lines=15> */
.L_x_40470:
[----:B------:R-:W-:Y:S05]  /*3430*/  BSYNC B0 ;  /* 0x0000000000007941 */ /* 0x000fea0003800000 */
.L_x_40469:
[----:B------:R-:W-:Y:S01]  /*3440*/  ISETP.GE.U32.AND P3, PT, R73, 0x400, PT ;  /* 0x000004004900780c */ /* 0x000fe20003f66070 */
[----:B------:R-:W-:-:S12]  /*3450*/  BSSY B0, `(.L_x_40471) ;  /* 0x0000012000007945 */ /* 0x000fd80003800000 */
[----:B------:R-:W-:Y:S05]  /*3460*/  @!P3 BRA `(.L_x_40472) ;  /* 0x000000000040b947 */ /* 0x000fea0003800000 */
[----:B0-23--:R-:W0:Y:S01]  /*3470*/  LDC.64 R108, c[0x0][0x2b8] ;  /* 0x0000ae00ff6c7b82 */ /* 0x00de220000000a00 */
        /* <DEDUP_REMOVED lines=15> */
.L_x_40472:
[----:B------:R-:W-:Y:S05]  /*3570*/  BSYNC B0 ;  /* 0x0000000000007941 */ /* 0x000fea0003800000 */
.L_x_40471:
[----:B------:R-:W-:Y:S01]  /*3580*/  ISETP.GE.U32.AND P3, PT, R73, 0x500, PT ;  /* 0x000005004900780c */ /* 0x000fe20003f66070 */
[----:B------:R-:W-:-:S12]  /*3590*/  BSSY B0, `(.L_x_40473) ;  /* 0x0000012000007945 */ /* 0x000fd80003800000 */
[----:B------:R-:W-:Y:S05]  /*35a0*/  @!P3 BRA `(.L_x_40474) ;  /* 0x000000000040b947 */ /* 0x000fea0003800000 */
[----:B0-234-:R-:W0:Y:S01]  /*35b0*/  LDC.64 R108, c[0x0][0x2b8] ;  /* 0x0000ae00ff6c7b82 */ /* 0x01de220000000a00 */
        /* <DEDUP_REMOVED lines=15> */
.L_x_40474:
[----:B------:R-:W-:Y:S05]  /*36b0*/  BSYNC B0 ;  /* 0x0000000000007941 */ /* 0x000fea0003800000 */
.L_x_40473:
        /* <DEDUP_REMOVED lines=19> */
.L_x_40476:
[----:B------:R-:W-:Y:S05]  /*37f0*/  BSYNC B0 ;  /* 0x0000000000007941 */ /* 0x000fea0003800000 */
.L_x_40475:
[----:B------:R-:W-:Y:S01]  /*3800*/  ISETP.GE.U32.AND P3, PT, R73, 0x700, PT ;  /* 0x000007004900780c */ /* 0x000fe20003f66070 */
[----:B------:R-:W-:-:S12]  /*3810*/  BSSY B0, `(.L_x_40477) ;  /* 0x0000011000007945 */ /* 0x000fd80003800000 */
[----:B------:R-:W-:Y:S05]  /*3820*/  @!P3 BRA `(.L_x_40478) ;  /* 0x00000000003cb947 */ /* 0x000fea0003800000 */
[----:B01234-:R-:W0:Y:S01]  /*3830*/  LDC.64 R36, c[0x0][0x2b8] ;  /* 0x0000ae00ff247b82 */ /* 0x01fe220000000a00 */
        /* <DEDUP_REMOVED lines=8> */
[----:B0-----:R-:W-:-:S04]  /*38c0*/  IMAD.WIDE.U32 R106, R103, 0x10, R36 ;  /* 0x00000010676a7825 */ /* 0x001fc800078e0024 */
[----:B------:R-:W-:Y:S01]  /*38d0*/  FFMA.FTZ R36, R52, R39, R14 ;  /* 0x0000002734247223 */ /* 0x000fe2000001000e */
[----:B------:R-:W-:Y:S01]  /*38e0*/  FFMA.FTZ R37, R53, R38, R68 ;  /* 0x0000002635257223 */ /* 0x000fe20000010044 */
[----:B------:R-:W-:Y:S01]  /*38f0*/  FFMA.FTZ R39, R55, R108, R69 ;  /* 0x0000006c37277223 */ /* 0x000fe20000010045 */
[----:B------:R-:W-:-:S05]  /*3900*/  FFMA.FTZ R38, R54, R109, R15 ;  /* 0x0000006d36267223 */ /* 0x000fca000001000f */
[----:B------:R0:W-:Y:S02]  /*3910*/  STG.E.128 desc[UR4][R106.64], R36 ;  /* 0x000000246a007986 */ /* 0x0001e4000c101d04 */
.L_x_40478:
[----:B------:R-:W-:Y:S05]  /*3920*/  BSYNC B0 ;  /* 0x0000000000007941 */ /* 0x000fea0003800000 */
.L_x_40477:
[----:B------:R-:W-:Y:S02]  /*3930*/  ISETP.NE.AND P3, PT, R104, RZ, PT ;  /* 0x000000ff6800720c */ /* 0x000fe40003f65270 */
[----:B------:R-:W-:Y:S02]  /*3940*/  IADD3 R72, R72, UR8, RZ ;  /* 0x0000000848487c10 */ /* 0x000fe4000fffe0ff */
[----:B------:R-:W-:Y:S02]  /*3950*/  SEL R104, RZ, 0x1, P3 ;  /* 0x00000001ff687807 */ /* 0x000fe40001800000 */
[----:B------:R-:W-:-:S13]  /*3960*/  ISETP.GE.AND P3, PT, R72, UR9, PT ;  /* 0x0000000948007c0c */ /* 0x000fda000bf66270 */
[----:B------:R-:W-:Y:S05]  /*3970*/  @!P3 BRA `(.L_x_40479) ;  /* 0xffffffd40094b947 */ /* 0x000fea000383ffff */
[----:B------:R-:W-:Y:S05]  /*3980*/  EXIT ;  /* 0x000000000000794d */ /* 0x000fea0003800000 */
.L_x_40464:
[----:B------:R-:W-:Y:S01]  /*3990*/  HFMA2.MMA R113, -RZ, RZ, 0, 5.9604644775390625e-08 ;  /* 0x00000001ff717435 */ /* 0x000fe200000001ff */
[----:B------:R-:W-:Y:S02]  /*39a0*/  MOV R112, R37 ;  /* 0x0000002500707202 */ /* 0x000fe40000000f00 */
[----:B------:R-:W-:Y:S02]  /*39b0*/  MOV R114, 0x1f ;  /* 0x0000001f00727802 */ /* 0x000fe40000000f00 */
[----:B------:R-:W-:-:S07]  /*39c0*/  MOV R111, 0xffffffff ;  /* 0xffffffff006f7802 */ /* 0x000fce0000000f00 */
[----:B------:R-:W-:Y:S05]  /*39d0*/  WARPSYNC.COLLECTIVE R111, `(.L_x_40480) ;  /* 0x000000006f087348 */ /* 0x000fea0003c00000 */
[----:B------:R0:W1:Y:S02]  /*39e0*/  SHFL.BFLY P6, R109, R112, R113, R114 ;  /* 0x0c000071706d7389 */ /* 0x00006400000c0072 */
[----:B01----:R-:W-:Y:S01]  /*39f0*/  ENDCOLLECTIVE ;  /* 0x000000000000791b */ /* 0x003fe20003800000 */
.L_x_40480:
[----:B------:R-:W-:Y:S01]  /*3a00*/  HFMA2.MMA R113, -RZ, RZ, 0, 1.1920928955078125e-07 ;  /* 0x00000002ff717435 */ /* 0x000fe200000001ff */
[----:B------:R-:W-:-:S05]  /*3a10*/  MOV R36, R109 ;  /* 0x0000006d00247202 */ /* 0x000fca0000000f00 */
[----:B------:R-:W-:-:S05]  /*3a20*/  FADD.FTZ R105, R37, R36 ;  /* 0x0000002425697221 */ /* 0x000fca0000010000 */
[----:B------:R-:W-:-:S07]  /*3a30*/  MOV R112, R105 ;  /* 0x0000006900707202 */ /* 0x000fce0000000f00 */
[----:B------:R-:W-:Y:S05]  /*3a40*/  WARPSYNC.COLLECTIVE R111, `(.L_x_40481) ;  /* 0x000000006f087348 */ /* 0x000fea0003c00000 */
[----:B------:R0:W1:Y:S02]  /*3a50*/  SHFL.BFLY P6, R109, R112, R113, R114 ;  /* 0x0c000071706d7389 */ /* 0x00006400000c0072 */
[----:B01----:R-:W-:Y:S01]  /*3a60*/  ENDCOLLECTIVE ;  /* 0x000000000000791b */ /* 0x003fe20003800000 */
.L_x_40481:
[----:B------:R-:W-:Y:S01]  /*3a70*/  HFMA2.MMA R113, -RZ, RZ, 0, 2.384185791015625e-07 ;  /* 0x00000004ff717435 */ /* 0x000fe200000001ff */
[----:B------:R-:W-:-:S05]  /*3a80*/  MOV R36, R109 ;  /* 0x0000006d00247202 */ /* 0x000fca0000000f00 */
[----:B------:R-:W-:-:S05]  /*3a90*/  FADD.FTZ R106, R105, R36 ;  /* 0x00000024696a7221 */ /* 0x000fca0000010000 */
[----:B------:R-:W-:-:S07]  /*3aa0*/  MOV R112, R106 ;  /* 0x0000006a00707202 */ /* 0x000fce0000000f00 */
[----:B------:R-:W-:Y:S05]  /*3ab0*/  WARPSYNC.COLLECTIVE R111, `(.L_x_40482) ;  /* 0x000000006f087348 */ /* 0x000fea0003c00000 */
[----:B------:R0:W1:Y:S02]  /*3ac0*/  SHFL.BFLY P6, R109, R112, R113, R114 ;  /* 0x0c000071706d7389 */ /* 0x00006400000c0072 */
[----:B01----:R-:W-:Y:S01]  /*3ad0*/  ENDCOLLECTIVE ;  /* 0x000000000000791b */ /* 0x003fe20003800000 */
.L_x_40482:
[----:B------:R-:W-:Y:S01]  /*3ae0*/  HFMA2.MMA R113, -RZ, RZ, 0, 4.76837158203125e-07 ;  /* 0x00000008ff717435 */ /* 0x000fe200000001ff */
[----:B------:R-:W-:-:S05]  /*3af0*/  MOV R107, R109 ;  /* 0x0000006d006b7202 */ /* 0x000fca0000000f00 */
[----:B------:R-:W-:-:S05]  /*3b00*/  FADD.FTZ R107, R106, R107 ;  /* 0x0000006b6a6b7221 */ /* 0x000fca0000010000 */
[----:B------:R-:W-:-:S07]  /*3b10*/  MOV R112, R107 ;  /* 0x0000006b00707202 */ /* 0x000fce0000000f00 */
[----:B------:R-:W-:Y:S05]  /*3b20*/  WARPSYNC.COLLECTIVE R111, `(.L_x_40483) ;  /* 0x000000006f087348 */ /* 0x000fea0003c00000 */
[----:B------:R0:W1:Y:S02]  /*3b30*/  SHFL.BFLY P6, R109, R112, R113, R114 ;  /* 0x0c000071706d7389 */ /* 0x00006400000c0072 */
[----:B01----:R-:W-:Y:S01]  /*3b40*/  ENDCOLLECTIVE ;  /* 0x000000000000791b */ /* 0x003fe20003800000 */
.L_x_40483:
[----:B------:R-:W-:Y:S01]  /*3b50*/  HFMA2.MMA R113, -RZ, RZ, 0, 9.5367431640625e-07 ;  /* 0x00000010ff717435 */ /* 0x000fe200000001ff */
[----:B------:R-:W-:-:S05]  /*3b60*/  MOV R36, R109 ;  /* 0x0000006d00247202 */ /* 0x000fca0000000f00 */
[----:B------:R-:W-:-:S05]  /*3b70*/  FADD.FTZ R108, R107, R36 ;  /* 0x000000246b6c7221 */ /* 0x000fca0000010000 */
[----:B------:R-:W-:-:S07]  /*3b80*/  MOV R112, R108 ;  /* 0x0000006c00707202 */ /* 0x000fce0000000f00 */
[----:B------:R-:W-:Y:S05]  /*3b90*/  WARPSYNC.COLLECTIVE R111, `(.L_x_40484) ;  /* 0x000000006f087348 */ /* 0x000fea0003c00000 */
[----:B------:R0:W1:Y:S02]  /*3ba0*/  SHFL.BFLY P6, R109, R112, R113, R114 ;  /* 0x0c000071706d7389 */ /* 0x00006400000c0072 */
[----:B01----:R-:W-:Y:S01]  /*3bb0*/  ENDCOLLECTIVE ;  /* 0x000000000000791b */ /* 0x003fe20003800000 */
.L_x_40484:
        /* <DEDUP_REMOVED lines=20> */
[----:B------:R-:W-:Y:S01]  /*3d00*/  @P6 FFMA.FTZ R37, R105, R105, R106 ;  /* 0x0000006969256223 */ /* 0x000fe2000001006a */
[--C-:B------:R-:W-:Y:S01]  /*3d10*/  FADD.FTZ R106, R77, -R36.reuse ;  /* 0x800000244d6a7221 */ /* 0x100fe20000010000 */
[----:B------:R-:W-:Y:S01]  /*3d20*/  FADD.FTZ R105, R84, -R36 ;  /* 0x8000002454697221 */ /* 0x000fe20000010000 */
[----:B------:R-:W-:Y:S02]  /*3d30*/  ISETP.GT.U32.AND P6, PT, R73, 0x2ff, PT ;  /* 0x000002ff4900780c */ /* 0x000fe40003fc4070 */
        /* <DEDUP_REMOVED lines=43> */
.L_x_40485:
[----:B------:R-:W-:Y:S01]  /*3ff0*/  HFMA2.MMA R113, -RZ, RZ, 0, 1.1920928955078125e-07 ;  /* 0x00000002ff717435 */ /* 0x000fe200000001ff */
[----:B------:R-:W-:-:S05]  /*4000*/  MOV R106, R109 ;  /* 0x0000006d006a7202 */ /* 0x000fca0000000f00 */
[----:B------:R-:W-:-:S05]  /*4010*/  FADD.FTZ R106, R37, R106 ;  /* 0x0000006a256a7221 */ /* 0x000fca0000010000 */
[----:B------:R-:W-:-:S07]  /*4020*/  MOV R112, R106 ;  /* 0x0000006a00707202 */ /* 0x000fce0000000f00 */
[----:B------:R-:W-:Y:S05]  /*4030*/  WARPSYNC.COLLECTIVE R111, `(.L_x_40486) ;  /* 0x000000006f087348 */ /* 0x000fea0003c00000 */
[----:B------:R0:W1:Y:S02]  /*4040*/  SHFL.BFLY P6, R109, R112, R113, R114 ;  /* 0x0c000071706d7389 */ /* 0x00006400000c0072 */
[----:B01----:R-:W-:Y:S01]  /*4050*/  ENDCOLLECTIVE ;  /* 0x000000000000791b */ /* 0x003fe20003800000 */
.L_x_40486:
[----:B------:R-:W-:Y:S01]  /*4060*/  HFMA2.MMA R113, -RZ, RZ, 0, 2.384185791015625e-07 ;  /* 0x00000004ff717435 */ /* 0x000fe200000001ff */
[----:B------:R-:W-:-:S05]  /*4070*/  MOV R105, R109 ;  /* 0x0000006d00697202 */ /* 0x000fca0000000f00 */
[----:B------:R-:W-:-:S05]  /*4080*/  FADD.FTZ R105, R106, R105 ;  /* 0x000000696a697221 */ /* 0x000fca0000010000 */
[----:B------:R-:W-:-:S07]  /*4090*/  MOV R112, R105 ;  /* 0x0000006900707202 */ /* 0x000fce0000000f00 */
[----:B------:R-:W-:Y:S05]  /*40a0*/  WARPSYNC.COLLECTIVE R111, `(.L_x_40487) ;  /* 0x000000006f087348 */ /* 0x000fea0003c00000 */
[----:B------:R0:W1:Y:S02]  /*40b0*/  SHFL.BFLY P6, R109, R112, R113, R114 ;  /* 0x0c000071706d7389 */ /* 0x00006400000c0072 */
[----:B01----:R-:W-:Y:S01]  /*40c0*/  ENDCOLLECTIVE ;  /* 0x000000000000791b */ /* 0x003fe20003800000 */
.L_x_40487:
[----:B------:R-:W-:Y:S01]  /*40d0*/  HFMA2.MMA R113, -RZ, RZ, 0, 4.76837158203125e-07 ;  /* 0x00000008ff717435 */ /* 0x000fe200000001ff */
[----:B------:R-:W-:-:S05]  /*40e0*/  MOV R108, R109 ;  /* 0x0000006d006c7202 */ /* 0x000fca0000000f00 */
[----:B------:R-:W-:-:S05]  /*40f0*/  FADD.FTZ R108, R105, R108 ;  /* 0x0000006c696c7221 */ /* 0x000fca0000010000 */
[----:B------:R-:W-:-:S07]  /*4100*/  MOV R112, R108 ;  /* 0x0000006c00707202 */ /* 0x000fce0000000f00 */
[----:B------:R-:W-:Y:S05]  /*4110*/  WARPSYNC.COLLECTIVE R111, `(.L_x_40488) ;  /* 0x000000006f087348 */ /* 0x000fea0003c00000 */
[----:B------:R0:W1:Y:S02]  /*4120*/  SHFL.BFLY P6, R109, R112, R113, R114 ;  /* 0x0c000071706d7389 */ /* 0x00006400000c0072 */
[----:B01----:R-:W-:Y:S01]  /*4130*/  ENDCOLLECTIVE ;  /* 0x000000000000791b */ /* 0x003fe20003800000 */
.L_x_40488:
[----:B------:R-:W-:Y:S01]  /*4140*/  HFMA2.MMA R113, -RZ, RZ, 0, 9.5367431640625e-07 ;  /* 0x00000010ff717435 */ /* 0x000fe200000001ff */
[----:B------:R-:W-:-:S05]  /*4150*/  MOV R107, R109 ;  /* 0x0000006d006b7202 */ /* 0x000fca0000000f00 */
[----:B------:R-:W-:-:S05]  /*4160*/  FADD.FTZ R107, R108, R107 ;  /* 0x0000006b6c6b7221 */ /* 0x000fca0000010000 */
[----:B------:R-:W-:-:S07]  /*4170*/  MOV R112, R107 ;  /* 0x0000006b00707202 */ /* 0x000fce0000000f00 */
[----:B------:R-:W-:Y:S05]  /*4180*/  WARPSYNC.COLLECTIVE R111, `(.L_x_40489) ;  /* 0x000000006f087348 */ /* 0x000fea0003c00000 */
[----:B------:R0:W1:Y:S02]  /*4190*/  SHFL.BFLY P6, R109, R112, R113, R114 ;  /* 0x0c000071706d7389 */ /* 0x00006400000c0072 */
[----:B01----:R-:W-:Y:S01]  /*41a0*/  ENDCOLLECTIVE ;  /* 0x000000000000791b */ /* 0x003fe20003800000 */
.L_x_40489:
[----:B------:R-:W-:Y:S01]  /*41b0*/  MOV R110, R109 ;  /* 0x0000006d006e7202 */ /* 0x000fe20000000f00 */
[----:B------:R-:W-:Y:S06]  /*41c0*/  BRA `(.L_x_40490) ;  /* 0xffffffe800507947 */ /* 0x000fec000383ffff */
.L_x_40491:
        /* <DEDUP_REMOVED lines=11> */
.L_x_46088:


//--------------------- .text._ZN10layer_norm13ln_fwd_kernelINS_13Kernel_traitsI6__halfffffjLj7168ELj1ELj1ELj8ELj16ENS_18Kernel_traits_baseILj7168ES2_ffffjLj256EEEEELb0ELb0ELb0ELb1EEEvNS_9FwdParamsE --------------------------
	.section	.text._ZN10layer_norm13ln_fwd_kernelINS_13Kernel_traitsI6__halfffffjLj7168ELj1ELj1ELj8ELj16ENS_18Kernel_traits_baseILj7168ES2_ffffjLj256EEEEELb0ELb0ELb0ELb1EEEvNS_9FwdParamsE,"ax",@progbits
	.align	128
        .global         _ZN10layer_norm13ln_fwd_kernelINS_13Kernel_traitsI6__halfffffjLj7168ELj1ELj1ELj8ELj16ENS_18Kernel_traits_baseILj7168ES2_ffffjLj256EEEEELb0ELb0ELb0ELb1EEEvNS_9FwdParamsE
        .type           _ZN10layer_norm13ln_fwd_kernelINS_13Kernel_traitsI6__halfffffjLj7168ELj1ELj1ELj8ELj16ENS_18Kernel_traits_baseILj7168ES2_ffffjLj256EEEEELb0ELb0ELb0ELb1EEEvNS_9FwdParamsE,@function
        .size           _ZN10layer_norm13ln_fwd_kernelINS_13Kernel_traitsI6__halfffffjLj7168ELj1ELj1ELj8ELj16ENS_18Kernel_traits_baseILj7168ES2_ffffjLj256EEEEELb0ELb0ELb0ELb1EEEvNS_9FwdParamsE,(.L_x_46089 - _ZN10layer_norm13ln_fwd_kernelINS_13Kernel_traitsI6__halfffffjLj7168ELj1ELj1ELj8ELj16ENS_18Kernel_traits_baseILj7168ES2_ffffjLj256EEEEELb0ELb0ELb0ELb1EEEvNS_9FwdParamsE)
        .other          _ZN10layer_norm13ln_fwd_kernelINS_13Kernel_traitsI6__halfffffjLj7168ELj1ELj1ELj8ELj16ENS_18Kernel_traits_baseILj7168ES2_ffffjLj256EEEEELb0ELb0ELb0ELb1EEEvNS_9FwdParamsE,@"STO_CUDA_ENTRY STV_DEFAULT"
_ZN10layer_norm13ln_fwd_kernelINS_13Kernel_traitsI6__halfffffjLj7168ELj1ELj1ELj8ELj16ENS_18Kernel_traits_baseILj7168ES2_ffffjLj256EEEEELb0ELb0ELb0ELb1EEEvNS_9FwdParamsE:
.text._ZN10layer_norm13ln_fwd_kernelINS_13Kernel_traitsI6__halfffffjLj7168ELj1ELj1ELj8ELj16ENS_18Kernel_traits_baseILj7168ES2_ffffjLj256EEEEELb0ELb0ELb0ELb1EEEvNS_9FwdParamsE:
        /* <DEDUP_REMOVED lines=13> */
[----:B------:R0:W5:Y:S04]  /*00d0*/  @P2 LDG.E.64 R18, desc[UR4][R2.64] ;  /* 0x0000000402122981 */ /* 0x000168000c1e1b00 */
[----:B------:R0:W5:Y:S04]  /*00e0*/  @P2 LDG.E.64 R16, desc[UR4][R2.64+0x800] ;  /* 0x0008000402102981 */ /* 0x000168000c1e1b00 */
[----:B------:R0:W5:Y:S04]  /*00f0*/  @P2 LDG.E.64 R6, desc[UR4][R2.64+0x1000] ;  /* 0x0010000402062981 */ /* 0x000168000c1e1b00 */
[----:B------:R0:W5:Y:S01]  /*0100*/  @P2 LDG.E.64 R8, desc[UR4][R2.64+0x1800] ;  /* 0x0018000402082981 */ /* 0x000162000c1e1b00 */
[----:B------:R-:W-:-:S03]  /*0110*/  SHF.R.U32.HI R81, RZ, 0x8, R0 ;  /* 0x00000008ff517819 */ /* 0x000fc60000011600 */
[----:B------:R0:W5:Y:S01]  /*0120*/  @P2 LDG.E.64 R10, desc[UR4][R2.64+0x2000] ;  /* 0x00200004020a2981 */ /* 0x000162000c1e1b00 */
[----:B-1----:R-:W-:Y:S01]  /*0130*/  IADD3 R79, R81, UR6, RZ ;  /* 0x00000006514f7c10 */ /* 0x002fe2000fffe0ff */
[----:B------:R-:W-:Y:S01]  /*0140*/  ULDC UR6, c[0x0][0x214] ;  /* 0x0000850000067ab9 */ /* 0x000fe20000000800 */
[----:B------:R-:W-:Y:S01]  /*0150*/  IADD3 R4, P0, R4, UR8, RZ ;  /* 0x0000000804047c10 */ /* 0x000fe2000ff1e0ff */
[----:B------:R0:W5:Y:S01]  /*0160*/  @P2 LDG.E.64 R12, desc[UR4][R2.64+0x2800] ;  /* 0x00280004020c2981 */ /* 0x000162000c1e1b00 */
[----:B------:R-:W-:Y:S01]  /*0170*/  ISETP.GE.AND P1, PT, R79, UR6, PT ;  /* 0x000000064f007c0c */ /* 0x000fe2000bf26270 */
[----:B------:R-:W-:Y:S01]  /*0180*/  ULDC.64 UR6, c[0x0][0x230] ;  /* 0x00008c0000067ab9 */ /* 0x000fe20000000a00 */
[----:B------:R-:W-:Y:S01]  /*0190*/  IADD3.X R5, RZ, UR9, RZ, P0, !PT ;  /* 0x00000009ff057c10 */ /* 0x000fe200087fe4ff */
[----:B------:R0:W5:Y:S01]  /*01a0*/  @P2 LDG.E.64 R14, desc[UR4][R2.64+0x3000] ;  /* 0x00300004020e2981 */ /* 0x000162000c1e1b00 */
[----:B--2---:R-:W-:-:S04]  /*01b0*/  LOP3.LUT P0, RZ, R20, UR6, RZ, 0xfc, !PT ;  /* 0x0000000614ff7c12 */ /* 0x004fc8000f80fcff */
[----:B------:R-:W-:-:S05]  /*01c0*/  LOP3.LUT P0, RZ, R21, UR7, RZ, 0xfc, P0 ;  /* 0x0000000715ff7c12 */ /* 0x000fca000800fcff */
[----:B0-----:R-:W-:Y:S08]  /*01d0*/  @P1 EXIT ;  /* 0x000000000000194d */ /* 0x001ff00003800000 */
[----:B------:R-:W2:Y:S04]  /*01e0*/  LDG.E.64 R22, desc[UR4][R4.64] ;  /* 0x0000000404167981 */ /* 0x000ea8000c1e1b00 */
[----:B------:R-:W3:Y:S04]  /*01f0*/  LDG.E.64 R28, desc[UR4][R4.64+0x800] ;  /* 0x00080004041c7981 */ /* 0x000ee8000c1e1b00 */
[----:B------:R-:W4:Y:S04]  /*0200*/  LDG.E.64 R30, desc[UR4][R4.64+0x1000] ;  /* 0x00100004041e7981 */ /* 0x000f28000c1e1b00 */
[----:B------:R-:W4:Y:S04]  /*0210*/  LDG.E.64 R32, desc[UR4][R4.64+0x1800] ;  /* 0x0018000404207981 */ /* 0x000f28000c1e1b00 */
[----:B------:R-:W4:Y:S04]  /*0220*/  LDG.E.64 R24, desc[UR4][R4.64+0x2000] ;  /* 0x0020000404187981 */ /* 0x000f28000c1e1b00 */
[----:B------:R-:W4:Y:S04]  /*0230*/  LDG.E.64 R26, desc[UR4][R4.64+0x2800] ;  /* 0x00280004041a7981 */ /* 0x000f28000c1e1b00 */
[----:B------:R0:W4:Y:S01]  /*0240*/  LDG.E.64 R48, desc[UR4][R4.64+0x3000] ;  /* 0x0030000404307981 */ /* 0x000122000c1e1b00 */
[----:B-----5:R-:W-:-:S02]  /*0250*/  @!P2 CS2R R18, SRZ ;  /* 0x000000000012a805 */ /* 0x020fc4000001ff00 */
[----:B------:R-:W-:Y:S02]  /*0260*/  @!P2 CS2R R16, SRZ ;  /* 0x000000000010a805 */ /* 0x000fe4000001ff00 */
[----:B------:R-:W-:Y:S02]  /*0270*/  @!P2 CS2R R6, SRZ ;  /* 0x000000000006a805 */ /* 0x000fe4000001ff00 */
[----:B------:R-:W-:Y:S02]  /*0280*/  @!P2 CS2R R8, SRZ ;  /* 0x000000000008a805 */ /* 0x000fe4000001ff00 */
[----:B------:R-:W-:Y:S02]  /*0290*/  @!P2 CS2R R10, SRZ ;  /* 0x00000000000aa805 */ /* 0x000fe4000001ff00 */
[----:B------:R-:W-:Y:S02]  /*02a0*/  @!P2 CS2R R12, SRZ ;  /* 0x00000000000ca805 */ /* 0x000fe4000001ff00 */
[----:B------:R-:W-:-:S02]  /*02b0*/  @!P2 CS2R R14, SRZ ;  /* 0x00000000000ea805 */ /* 0x000fc4000001ff00 */
[----:B------:R-:W-:Y:S01]  /*02c0*/  ISETP.NE.U32.AND P1, PT, R20, RZ, PT ;  /* 0x000000ff1400720c */ /* 0x000fe20003f25070 */
[----:B------:R-:W-:Y:S01]  /*02d0*/  ULDC.U8 UR6, c[0x0][0x2a0] ;  /* 0x0000a80000067ab9 */ /* 0x000fe20000000000 */
[--C-:B------:R-:W-:Y:S01]  /*02e0*/  SHF.R.U64 R50, R18, 0x10, R19.reuse ;  /* 0x0000001012327819 */ /* 0x100fe20000001213 */
[----:B0-----:R-:W-:Y:S01]  /*02f0*/  HADD2.F32 R4, -RZ, R16.H0_H0 ;  /* 0x20000010ff047230 */ /* 0x001fe20000004100 */
[----:B------:R-:W-:Y:S01]  /*0300*/  SHF.R.U32.HI R51, RZ, 0x10, R19 ;  /* 0x00000010ff337819 */ /* 0x000fe20000011613 */
[----:B------:R-:W-:Y:S01]  /*0310*/  HADD2.F32 R5, -RZ, R17.H0_H0 ;  /* 0x20000011ff057230 */ /* 0x000fe20000004100 */
[--C-:B------:R-:W-:Y:S01]  /*0320*/  SHF.R.U64 R52, R16, 0x10, R17.reuse ;  /* 0x0000001010347819 */ /* 0x100fe20000001211 */
[----:B------:R-:W-:Y:S01]  /*0330*/  HFMA2.MMA R47, -RZ, RZ, 0, 5.9604644775390625e-08 ;  /* 0x00000001ff2f7435 */ /* 0x000fe200000001ff */
        /* <DEDUP_REMOVED lines=22> */
[----:B------:R-:W-:Y:S01]  /*04a0*/  SHF.L.U32 R81, R81, 0x3, RZ ;  /* 0x0000000351517819 */ /* 0x000fe200000006ff */
[----:B------:R-:W-:Y:S01]  /*04b0*/  HADD2.F32 R15, -RZ, R15.H0_H0 ;  /* 0x2000000fff0f7230 */ /* 0x000fe20000004100 */
[----:B------:R-:W-:Y:S01]  /*04c0*/  SHF.R.U32.HI R80, RZ, 0x5, R0 ;  /* 0x00000005ff507819 */ /* 0x000fe20000011600 */
[----:B------:R-:W-:Y:S01]  /*04d0*/  HADD2.F32 R50, -RZ, R50.H0_H0 ;  /* 0x20000032ff327230 */ /* 0x000fe20000004100 */
[----:B------:R-:W-:Y:S01]  /*04e0*/  ISETP.NE.AND.EX P1, PT, R21, RZ, PT, P1 ;  /* 0x000000ff1500720c */ /* 0x000fe20003f25310 */
[----:B------:R-:W-:Y:S01]  /*04f0*/  HADD2.F32 R51, -RZ, R51.H0_H0 ;  /* 0x20000033ff337230 */ /* 0x000fe20000004100 */
[C---:B------:R-:W-:Y:S01]  /*0500*/  LOP3.LUT R83, R0.reuse, 0x1f, RZ, 0xc0, !PT ;  /* 0x0000001f00537812 */ /* 0x040fe200078ec0ff */
[----:B------:R-:W-:Y:S01]  /*0510*/  HADD2.F32 R52, -RZ, R52.H0_H0 ;  /* 0x20000034ff347230 */ /* 0x000fe20000004100 */
[----:B------:R-:W-:Y:S01]  /*0520*/  LOP3.LUT R82, R0, 0xff, RZ, 0xc0, !PT ;  /* 0x000000ff00527812 */ /* 0x000fe200078ec0ff */
[----:B------:R-:W-:Y:S01]  /*0530*/  HADD2.F32 R53, -RZ, R53.H0_H0 ;  /* 0x20000035ff357230 */ /* 0x000fe20000004100 */
[----:B------:R-:W-:Y:S01]  /*0540*/  ISETP.NE.AND P4, PT, RZ, UR6, PT ;  /* 0x00000006ff007c0c */ /* 0x000fe2000bf85270 */
[----:B------:R-:W-:Y:S01]  /*0550*/  HADD2.F32 R54, -RZ, R54.H0_H0 ;  /* 0x20000036ff367230 */ /* 0x000fe20000004100 */
[----:B------:R-:W-:Y:S01]  /*0560*/  LOP3.LUT R80, R80, 0x7, RZ, 0xc0, !PT ;  /* 0x0000000750507812 */ /* 0x000fe200078ec0ff */
[----:B------:R-:W-:Y:S01]  /*0570*/  HADD2.F32 R55, -RZ, R55.H0_H0 ;  /* 0x20000037ff377230 */ /* 0x000fe20000004100 */
[----:B------:R-:W-:Y:S01]  /*0580*/  IADD3 R78, R81, 0x8, RZ ;  /* 0x00000008514e7810 */ /* 0x000fe20007ffe0ff */
[----:B------:R-:W-:Y:S01]  /*0590*/  HADD2.F32 R56, -RZ, R56.H0_H0 ;  /* 0x20000038ff387230 */ /* 0x000fe20000004100 */
[----:B------:R-:W-:Y:S01]  /*05a0*/  ULDC UR7, c[0x0][0x218] ;  /* 0x0000860000077ab9 */ /* 0x000fe20000000800 */
[----:B------:R-:W-:Y:S01]  /*05b0*/  HADD2.F32 R57, -RZ, R57.H0_H0 ;  /* 0x20000039ff397230 */ /* 0x000fe20000004100 */
[----:B------:R-:W-:Y:S01]  /*05c0*/  ULDC UR8, c[0x0][0x290] ;  /* 0x0000a40000087ab9 */ /* 0x000fe20000000800 */
[----:B------:R-:W-:Y:S01]  /*05d0*/  HADD2.F32 R58, -RZ, R58.H0_H0 ;  /* 0x2000003aff3a7230 */ /* 0x000fe20000004100 */
[----:B------:R-:W-:Y:S01]  /*05e0*/  ULDC.64 UR14, c[0x0][0x230] ;  /* 0x00008c00000e7ab9 */ /* 0x000fe20000000a00 */
[----:B------:R-:W-:Y:S01]  /*05f0*/  HADD2.F32 R59, -RZ, R59.H0_H0 ;  /* 0x2000003bff3b7230 */ /* 0x000fe20000004100 */
[----:B------:R-:W-:Y:S01]  /*0600*/  ULDC.64 UR10, c[0x0][0x2b8] ;  /* 0x0000ae00000a7ab9 */ /* 0x000fe20000000a00 */
[----:B------:R-:W-:Y:S01]  /*0610*/  HADD2.F32 R60, -RZ, R60.H0_H0 ;  /* 0x2000003cff3c7230 */ /* 0x000fe20000004100 */
[----:B------:R-:W-:Y:S01]  /*0620*/  ULDC.64 UR12, c[0x0][0x210] ;  /* 0x00008400000c7ab9 */ /* 0x000fe20000000a00 */
[----:B------:R-:W-:-:S02]  /*0630*/  HADD2.F32 R61, -RZ, R61.H0_H0 ;  /* 0x2000003dff3d7230 */ /* 0x000fc40000004100 */
[----:B------:R-:W-:Y:S02]  /*0640*/  HADD2.F32 R62, -RZ, R62.H0_H0 ;  /* 0x2000003eff3e7230 */ /* 0x000fe40000004100 */
[----:B------:R-:W-:Y:S01]  /*0650*/  HADD2.F32 R63, -RZ, R63.H0_H0 ;  /* 0x2000003fff3f7230 */ /* 0x000fe20000004100 */
[--C-:B--2---:R-:W-:Y:S01]  /*0660*/  SHF.R.U64 R64, R22, 0x10, R23.reuse ;  /* 0x0000001016407819 */ /* 0x104fe20000001217 */
[----:B------:R-:W-:Y:S01]  /*0670*/  HADD2.F32 R16, -RZ, R22.H0_H0 ;  /* 0x20000016ff107230 */ /* 0x000fe20000004100 */
[----:B------:R-:W-:Y:S01]  /*0680*/  SHF.R.U32.HI R65, RZ, 0x10, R23 ;  /* 0x00000010ff417819 */ /* 0x000fe20000011617 */
[----:B------:R-:W-:Y:S01]  /*0690*/  HADD2.F32 R17, -RZ, R23.H0_H0 ;  /* 0x20000017ff117230 */ /* 0x000fe20000004100 */
[--C-:B---3--:R-:W-:Y:S01]  /*06a0*/  SHF.R.U64 R66, R28, 0x10, R29.reuse ;  /* 0x000000101c427819 */ /* 0x108fe2000000121d */
[----:B------:R-:W-:Y:S01]  /*06b0*/  HADD2.F32 R18, -RZ, R28.H0_H0 ;  /* 0x2000001cff127230 */ /* 0x000fe20000004100 */
[----:B------:R-:W-:Y:S01]  /*06c0*/  SHF.R.U32.HI R67, RZ, 0x10, R29 ;  /* 0x00000010ff437819 */ /* 0x000fe2000001161d */
[----:B------:R-:W-:Y:S01]  /*06d0*/  HADD2.F32 R19, -RZ, R29.H0_H0 ;  /* 0x2000001dff137230 */ /* 0x000fe20000004100 */
[--C-:B----4-:R-:W-:Y:S01]  /*06e0*/  SHF.R.U64 R68, R30, 0x10, R31.reuse ;  /* 0x000000101e447819 */ /* 0x110fe2000000121f */
        /* <DEDUP_REMOVED lines=32> */
[----:B------:R-:W-:-:S07]  /*08f0*/  HADD2.F32 R77, -RZ, R77.H0_H0 ;  /* 0x2000004dff4d7230 */ /* 0x000fce0000004100 */
.L_x_40577:
[----:B------:R-:W0:Y:S01]  /*0900*/  @P1 LDC.64 R38, c[0x0][0x270] ;  /* 0x00009c00ff261b82 */ /* 0x000e220000000a00 */
[----:B------:R-:W-:Y:S01]  /*0910*/  IMAD R36, R79, UR7, RZ ;  /* 0x000000074f247c24 */ /* 0x000fe2000f8e02ff */
[----:B------:R-:W-:Y:S02]  /*0920*/  ISETP.NE.U32.AND P2, PT, RZ, UR14, PT ;  /* 0x0000000eff007c0c */ /* 0x000fe4000bf45070 */
[----:B------:R-:W-:Y:S02]  /*0930*/  MOV R88, 0x3f800000 ;  /* 0x3f80000000587802 */ /* 0x000fe40000000f00 */
[----:B------:R-:W-:Y:S02]  /*0940*/  SHF.R.S32.HI R37, RZ, 0x1f, R36 ;  /* 0x0000001fff257819 */ /* 0x000fe40000011424 */
[----:B------:R-:W1:Y:S01]  /*0950*/  LDC.64 R110, c[0x0][0x220] ;  /* 0x00008800ff6e7b82 */ /* 0x000e620000000a00 */
[----:B------:R-:W-:Y:S02]  /*0960*/  ISETP.NE.AND.EX P2, PT, RZ, UR15, PT, P2 ;  /* 0x0000000fff007c0c */ /* 0x000fe4000bf45320 */
[----:B------:R-:W-:-:S04]  /*0970*/  LEA.HI R37, R37, R36, RZ, 0x2 ;  /* 0x0000002425257211 */ /* 0x000fc800078f10ff */
[----:B------:R-:W-:-:S07]  /*0980*/  LEA.HI.SX32 R40, R37, R82, 0x1e ;  /* 0x0000005225287211 */ /* 0x000fce00078ff2ff */
[----:B------:R-:W-:Y:S01]  /*0990*/  @P2 LEA R42, P3, R40, UR14, 0x4 ;  /* 0x0000000e282a2c11 */ /* 0x000fe2000f8620ff */
[----:B0-----:R-:W-:-:S03]  /*09a0*/  @P1 IMAD.WIDE R38, R79, 0x4, R38 ;  /* 0x000000044f261825 */ /* 0x001fc600078e0226 */
[C---:B------:R-:W-:Y:S02]  /*09b0*/  @P2 LEA.HI.X R43, R40.reuse, UR15, RZ, 0x4, P3 ;  /* 0x0000000f282b2c11 */ /* 0x040fe400098f24ff */
[----:B------:R-:W2:Y:S01]  /*09c0*/  @P1 LDG.E R88, desc[UR4][R38.64] ;  /* 0x0000000426581981 */ /* 0x000ea2000c1e1900 */
[----:B-1----:R-:W-:-:S03]  /*09d0*/  IMAD.WIDE.U32 R36, R40, 0x10, R110 ;  /* 0x0000001028247825 */ /* 0x002fc600078e006e */
[----:B-----5:R0:W5:Y:S04]  /*09e0*/  @P2 LDG.E.128 R28, desc[UR4][R42.64] ;  /* 0x000000042a1c2981 */ /* 0x020168000c1e1d00 */
[----:B------:R-:W2:Y:S01]  /*09f0*/  LDG.E.128 R36, desc[UR4][R36.64] ;  /* 0x0000000424247981 */ /* 0x000ea2000c1e1d00 */
[----:B------:R-:W-:-:S04]  /*0a00*/  ISETP.NE.U32.AND P3, PT, RZ, UR14, PT ;  /* 0x0000000eff007c0c */ /* 0x000fc8000bf65070 */
[----:B------:R-:W-:Y:S01]  /*0a10*/  ISETP.NE.AND.EX P3, PT, RZ, UR15, PT, P3 ;  /* 0x0000000fff007c0c */ /* 0x000fe2000bf65330 */
[----:B--2---:R-:W-:-:S12]  /*0a20*/  FMUL.FTZ R41, R36, R88 ;  /* 0x0000005824297220 */ /* 0x004fd80000410000 */
[----:B0-----:R-:W-:Y:S05]  /*0a30*/  @P3 BRA `(.L_x_40492) ;  /* 0x0000000000083947 */ /* 0x001fea0003800000 */
[----:B------:R-:W-:Y:S05]  /*0a40*/  @P0 BRA `(.L_x_40493) ;  /* 0x0000000000080947 */ /* 0x000fea0003800000 */
[----:B------:R-:W-:Y:S05]  /*0a50*/  BRA `(.L_x_40494) ;  /* 0x0000000000087947 */ /* 0x000fea0003800000 */
.L_x_40492:
[----:B-----5:R-:W-:-:S07]  /*0a60*/  FADD.FTZ R41, R28, R41 ;  /* 0x000000291c297221 */ /* 0x020fce0000010000 */
.L_x_40493:
[----:B------:R-:W-:-:S07]  /*0a70*/  MOV R32, R41 ;  /* 0x0000002900207202 */ /* 0x000fce0000000f00 */
.L_x_40494:
[----:B------:R-:W-:Y:S01]  /*0a80*/  FMUL.FTZ R43, R37, R88 ;  /* 0x00000058252b7220 */ /* 0x000fe20000410000 */
[----:B------:R-:W-:Y:S06]  /*0a90*/  @P3 BRA `(.L_x_40495) ;  /* 0x0000000000083947 */ /* 0x000fec0003800000 */
[----:B------:R-:W-:Y:S05]  /*0aa0*/  @P0 BRA `(.L_x_40496) ;  /* 0x0000000000080947 */ /* 0x000fea0003800000 */
[----:B------:R-:W-:Y:S05]  /*0ab0*/  BRA `(.L_x_40497) ;  /* 0x0000000000087947 */ /* 0x000fea0003800000 */
.L_x_40495:
[----:B-----5:R-:W-:-:S07]  /*0ac0*/  FADD.FTZ R43, R29, R43 ;  /* 0x0000002b1d2b7221 */ /* 0x020fce0000010000 */
.L_x_40496:
[----:B------:R-:W-:-:S07]  /*0ad0*/  MOV R33, R43 ;  /* 0x0000002b00217202 */ /* 0x000fce0000000f00 */
.L_x_40497:
[----:B------:R-:W-:Y:S01]  /*0ae0*/  FMUL.FTZ R44, R38, R88 ;  /* 0x00000058262c7220 */ /* 0x000fe20000410000 */
[----:B------:R-:W-:Y:S06]  /*0af0*/  @P3 BRA `(.L_x_40498) ;  /* 0x0000000000083947 */ /* 0x000fec0003800000 */
[----:B------:R-:W-:Y:S05]  /*0b00*/  @P0 BRA `(.L_x_40499) ;  /* 0x0000000000080947 */ /* 0x000fea0003800000 */
[----:B------:R-:W-:Y:S05]  /*0b10*/  BRA `(.L_x_40500) ;  /* 0x0000000000087947 */ /* 0x000fea0003800000 */
.L_x_40498:
[----:B-----5:R-:W-:-:S07]  /*0b20*/  FADD.FTZ R44, R30, R44 ;  /* 0x0000002c1e2c7221 */ /* 0x020fce0000010000 */
.L_x_40499:
[----:B------:R-:W-:-:S07]  /*0b30*/  MOV R34, R44 ;  /* 0x0000002c00227202 */ /* 0x000fce0000000f00 */
.L_x_40500:
[----:B------:R-:W-:Y:S01]  /*0b40*/  FMUL.FTZ R45, R39, R88 ;  /* 0x00000058272d7220 */ /* 0x000fe20000410000 */
[----:B------:R-:W-:Y:S06]  /*0b50*/  @P3 BRA `(.L_x_40501) ;  /* 0x0000000000083947 */ /* 0x000fec0003800000 */
[----:B------:R-:W-:Y:S05]  /*0b60*/  @P0 BRA `(.L_x_40502) ;  /* 0x0000000000080947 */ /* 0x000fea0003800000 */
[----:B------:R-:W-:Y:S05]  /*0b70*/  BRA `(.L_x_40503) ;  /* 0x0000000000087947 */ /* 0x000fea0003800000 */
.L_x_40501:
[----:B-----5:R-:W-:-:S07]  /*0b80*/  FADD.FTZ R45, R31, R45 ;  /* 0x0000002d1f2d7221 */ /* 0x020fce0000010000 */
.L_x_40502:
[----:B------:R-:W-:-:S07]  /*0b90*/  MOV R35, R45 ;  /* 0x0000002d00237202 */ /* 0x000fce0000000f00 */
.L_x_40503:
[----:B------:R-:W0:Y:S01]  /*0ba0*/  @P0 LDC.64 R36, c[0x0][0x238] ;  /* 0x00008e00ff240b82 */ /* 0x000e220000000a00 */
[----:B------:R-:W-:-:S05]  /*0bb0*/  IADD3 R42, R40, 0x100, RZ ;  /* 0x00000100282a7810 */ /* 0x000fca0007ffe0ff */
[----:B------:R-:W-:Y:S01]  /*0bc0*/  IMAD.WIDE.U32 R38, R42, 0x10, R110 ;  /* 0x000000102a267825 */ /* 0x000fe200078e006e */
[----:B0-----:R-:W-:-:S04]  /*0bd0*/  @P0 LEA R36, P5, R40, R36, 0x4 ;  /* 0x0000002428240211 */ /* 0x001fc800078a20ff */
[----:B------:R-:W-:Y:S02]  /*0be0*/  @P0 LEA.HI.X R37, R40, R37, RZ, 0x4, P5 ;  /* 0x0000002528250211 */ /* 0x000fe400028f24ff */
[----:B------:R-:W-:-:S03]  /*0bf0*/  @P2 LEA R84, P5, R42, UR14, 0x4 ;  /* 0x0000000e2a542c11 */ /* 0x000fc6000f8a20ff */
[----:B------:R0:W-:Y:S04]  /*0c00*/  @P0 STG.E.128 desc[UR4][R36.64], R32 ;  /* 0x0000002024000986 */ /* 0x0001e8000c101d04 */
[----:B0-----:R-:W2:Y:S01]  /*0c10*/  LDG.E.128 R36, desc[UR4][R38.64] ;  /* 0x0000000426247981 */ /* 0x001ea2000c1e1d00 */
[----:B------:R-:W-:-:S05]  /*0c20*/  @P2 LEA.HI.X R85, R42, UR15, RZ, 0x4, P5 ;  /* 0x0000000f2a552c11 */ /* 0x000fca000a8f24ff */
[----:B-----5:R2:W5:Y:S02]  /*0c30*/  @P2 LDG.E.128 R28, desc[UR4][R84.64] ;  /* 0x00000004541c2981 */ /* 0x020564000c1e1d00 */
[----:B--2---:R-:W-:Y:S01]  /*0c40*/  FMUL.FTZ R84, R36, R88 ;  /* 0x0000005824547220 */ /* 0x004fe20000410000 */
[----:B------:R-:W-:Y:S06]  /*0c50*/  @P3 BRA `(.L_x_40504) ;  /* 0x0000000000083947 */ /* 0x000fec0003800000 */
[----:B------:R-:W-:Y:S05]  /*0c60*/  @P0 BRA `(.L_x_40505) ;  /* 0x0000000000080947 */ /* 0x000fea0003800000 */
[----:B------:R-:W-:Y:S05]  /*0c70*/  BRA `(.L_x_40506) ;  /* 0x0000000000087947 */ /* 0x000fea0003800000 */
.L_x_40504:
[----:B-----5:R-:W-:-:S07]  /*0c80*/  FADD.FTZ R84, R28, R84 ;  /* 0x000000541c547221 */ /* 0x020fce0000010000 */
.L_x_40505:
[----:B------:R-:W-:-:S07]  /*0c90*/  MOV R32, R84 ;  /* 0x0000005400207202 */ /* 0x000fce0000000f00 */
.L_x_40506:
[----:B------:R-:W-:Y:S01]  /*0ca0*/  FMUL.FTZ R87, R37, R88 ;  /* 0x0000005825577220 */ /* 0x000fe20000410000 */
[----:B------:R-:W-:Y:S06]  /*0cb0*/  @P3 BRA `(.L_x_40507) ;  /* 0x0000000000083947 */ /* 0x000fec0003800000 */
[----:B------:R-:W-:Y:S05]  /*0cc0*/  @P0 BRA `(.L_x_40508) ;  /* 0x0000000000080947 */ /* 0x000fea0003800000 */
[----:B------:R-:W-:Y:S05]  /*0cd0*/  BRA `(.L_x_40509) ;  /* 0x0000000000087947 */ /* 0x000fea0003800000 */
.L_x_40507:
[----:B-----5:R-:W-:-:S07]  /*0ce0*/  FADD.FTZ R87, R29, R87 ;  /* 0x000000571d577221 */ /* 0x020fce0000010000 */
.L_x_40508:
[----:B------:R-:W-:-:S07]  /*0cf0*/  MOV R33, R87 ;  /* 0x0000005700217202 */ /* 0x000fce0000000f00 */
.L_x_40509:
[----:B------:R-:W-:Y:S01]  /*0d00*/  FMUL.FTZ R89, R38, R88 ;  /* 0x0000005826597220 */ /* 0x000fe20000410000 */
[----:B------:R-:W-:Y:S06]  /*0d10*/  @P3 BRA `(.L_x_40510) ;  /* 0x0000000000083947 */ /* 0x000fec0003800000 */
[----:B------:R-:W-:Y:S05]  /*0d20*/  @P0 BRA `(.L_x_40511) ;  /* 0x0000000000080947 */ /* 0x000fea0003800000 */
[----:B------:R-:W-:Y:S05]  /*0d30*/  BRA `(.L_x_40512) ;  /* 0x0000000000087947 */ /* 0x000fea0003800000 */
.L_x_40510:
[----:B-----5:R-:W-:-:S07]  /*0d40*/  FADD.FTZ R89, R30, R89 ;  /* 0x000000591e597221 */ /* 0x020fce0000010000 */
.L_x_40511:
[----:B------:R-:W-:-:S07]  /*0d50*/  MOV R34, R89 ;  /* 0x0000005900227202 */ /* 0x000fce0000000f00 */
.L_x_40512:
[----:B------:R-:W-:Y:S01]  /*0d60*/  FMUL.FTZ R90, R39, R88 ;  /* 0x00000058275a7220 */ /* 0x000fe20000410000 */
[----:B------:R-:W-:Y:S06]  /*0d70*/  @P3 BRA `(.L_x_40513) ;  /* 0x0000000000083947 */ /* 0x000fec0003800000 */
[----:B------:R-:W-:Y:S05]  /*0d80*/  @P0 BRA `(.L_x_40514) ;  /* 0x0000000000080947 */ /* 0x000fea0003800000 */
[----:B------:R-:W-:Y:S05]  /*0d90*/  BRA `(.L_x_40515) ;  /* 0x0000000000087947 */ /* 0x000fea0003800000 */
.L_x_40513:
[----:B-----5:R-:W-:-:S07]  /*0da0*/  FADD.FTZ R90, R31, R90 ;  /* 0x0000005a1f5a7221 */ /* 0x020fce0000010000 */
.L_x_40514:
[----:B------:R-:W-:-:S07]  /*0db0*/  MOV R35, R90 ;  /* 0x0000005a00237202 */ /* 0x000fce0000000f00 */
.L_x_40515:
        /* <DEDUP_REMOVED lines=14> */
.L_x_40516:
[----:B-----5:R-:W-:-:S07]  /*0ea0*/  FADD.FTZ R92, R28, R92 ;  /* 0x0000005c1c5c7221 */ /* 0x020fce0000010000 */
.L_x_40517:
[----:B------:R-:W-:-:S07]  /*0eb0*/  MOV R32, R92 ;  /* 0x0000005c00207202 */ /* 0x000fce0000000f00 */
.L_x_40518:
[----:B------:R-:W-:Y:S01]  /*0ec0*/  FMUL.FTZ R93, R37, R88 ;  /* 0x00000058255d7220 */ /* 0x000fe20000410000 */
[----:B------:R-:W-:Y:S06]  /*0ed0*/  @P3 BRA `(.L_x_40519) ;  /* 0x0000000000083947 */ /* 0x000fec0003800000 */
[----:B------:R-:W-:Y:S05]  /*0ee0*/  @P0 BRA `(.L_x_40520) ;  /* 0x0000000000080947 */ /* 0x000fea0003800000 */
[----:B------:R-:W-:Y:S05]  /*0ef0*/  BRA `(.L_x_40521) ;  /* 0x0000000000087947 */ /* 0x000fea0003800000 */
.L_x_40519:
[----:B-----5:R-:W-:-:S07]  /*0f00*/  FADD.FTZ R93, R29, R93 ;  /* 0x0000005d1d5d7221 */ /* 0x020fce0000010000 */
.L_x_40520:
[----:B------:R-:W-:-:S07]  /*0f10*/  MOV R33, R93 ;  /* 0x0000005d00217202 */ /* 0x000fce0000000f00 */
.L_x_40521:
[----:B------:R-:W-:Y:S01]  /*0f20*/  FMUL.FTZ R94, R38, R88 ;  /* 0x00000058265e7220 */ /* 0x000fe20000410000 */
[----:B------:R-:W-:Y:S06]  /*0f30*/  @P3 BRA `(.L_x_40522) ;  /* 0x0000000000083947 */ /* 0x000fec0003800000 */
[----:B------:R-:W-:Y:S05]  /*0f40*/  @P0 BRA `(.L_x_40523) ;  /* 0x0000000000080947 */ /* 0x000fea0003800000 */
[----:B------:R-:W-:Y:S05]  /*0f50*/  BRA `(.L_x_40524) ;  /* 0x0000000000087947 */ /* 0x000fea0003800000 */
.L_x_40522:
[----:B-----5:R-:W-:-:S07]  /*0f60*/  FADD.FTZ R94, R30, R94 ;  /* 0x0000005e1e5e7221 */ /* 0x020fce0000010000 */
.L_x_40523:
[----:B------:R-:W-:-:S07]  /*0f70*/  MOV R34, R94 ;  /* 0x0000005e00227202 */ /* 0x000fce0000000f00 */
.L_x_40524:
[----:B------:R-:W-:Y:S01]  /*0f80*/  FMUL.FTZ R95, R39, R88 ;  /* 0x00000058275f7220 */ /* 0x000fe20000410000 */
[----:B------:R-:W-:Y:S06]  /*0f90*/  @P3 BRA `(.L_x_40525) ;  /* 0x0000000000083947 */ /* 0x000fec0003800000 */
[----:B------:R-:W-:Y:S05]  /*0fa0*/  @P0 BRA `(.L_x_40526) ;  /* 0x0000000000080947 */ /* 0x000fea0003800000 */
[----:B------:R-:W-:Y:S05]  /*0fb0*/  BRA `(.L_x_40527) ;  /* 0x0000000000087947 */ /* 0x000fea0003800000 */
.L_x_40525:
[----:B-----5:R-:W-:-:S07]  /*0fc0*/  FADD.FTZ R95, R31, R95 ;  /* 0x0000005f1f5f7221 */ /* 0x020fce0000010000 */
.L_x_40526:
[----:B------:R-:W-:-:S07]  /*0fd0*/  MOV R35, R95 ;  /* 0x0000005f00237202 */ /* 0x000fce0000000f00 */
.L_x_40527:
        /* <DEDUP_REMOVED lines=14> */
.L_x_40528:
[----:B-----5:R-:W-:-:S07]  /*10c0*/  FADD.FTZ R97, R28, R97 ;  /* 0x000000611c617221 */ /* 0x020fce0000010000 */
.L_x_40529:
[----:B------:R-:W-:-:S07]  /*10d0*/  MOV R32, R97 ;  /* 0x0000006100207202 */ /* 0x000fce0000000f00 */
.L_x_40530:
[----:B------:R-:W-:Y:S01]  /*10e0*/  FMUL.FTZ R98, R37, R88 ;  /* 0x0000005825627220 */ /* 0x000fe20000410000 */
[----:B------:R-:W-:Y:S06]  /*10f0*/  @P3 BRA `(.L_x_40531) ;  /* 0x0000000000083947 */ /* 0x000fec0003800000 */
[----:B------:R-:W-:Y:S05]  /*1100*/  @P0 BRA `(.L_x_40532) ;  /* 0x0000000000080947 */ /* 0x000fea0003800000 */
[----:B------:R-:W-:Y:S05]  /*1110*/  BRA `(.L_x_40533) ;  /* 0x0000000000087947 */ /* 0x000fea0003800000 */
.L_x_40531:
[----:B-----5:R-:W-:-:S07]  /*1120*/  FADD.FTZ R98, R29, R98 ;  /* 0x000000621d627221 */ /* 0x020fce0000010000 */
.L_x_40532:
[----:B------:R-:W-:-:S07]  /*1130*/  MOV R33, R98 ;  /* 0x0000006200217202 */ /* 0x000fce0000000f00 */
.L_x_40533:
[----:B------:R-:W-:Y:S01]  /*1140*/  FMUL.FTZ R99, R38, R88 ;  /* 0x0000005826637220 */ /* 0x000fe20000410000 */
[----:B------:R-:W-:Y:S06]  /*1150*/  @P3 BRA `(.L_x_40534) ;  /* 0x0000000000083947 */ /* 0x000fec0003800000 */
[----:B------:R-:W-:Y:S05]  /*1160*/  @P0 BRA `(.L_x_40535) ;  /* 0x0000000000080947 */ /* 0x000fea0003800000 */
[----:B------:R-:W-:Y:S05]  /*1170*/  BRA `(.L_x_40536) ;  /* 0x0000000000087947 */ /* 0x000fea0003800000 */
.L_x_40534:
[----:B-----5:R-:W-:-:S07]  /*1180*/  FADD.FTZ R99, R30, R99 ;  /* 0x000000631e637221 */ /* 0x020fce0000010000 */
.L_x_40535:
[----:B------:R-:W-:-:S07]  /*1190*/  MOV R34, R99 ;  /* 0x0000006300227202 */ /* 0x000fce0000000f00 */
.L_x_40536:
[----:B------:R-:W-:Y:S01]  /*11a0*/  FMUL.FTZ R100, R39, R88 ;  /* 0x0000005827647220 */ /* 0x000fe20000410000 */
[----:B------:R-:W-:Y:S06]  /*11b0*/  @P3 BRA `(.L_x_40537) ;  /* 0x0000000000083947 */ /* 0x000fec0003800000 */
[----:B------:R-:W-:Y:S05]  /*11c0*/  @P0 BRA `(.L_x_40538) ;  /* 0x0000000000080947 */ /* 0x000fea0003800000 */
[----:B------:R-:W-:Y:S05]  /*11d0*/  BRA `(.L_x_40539) ;  /* 0x0000000000087947 */ /* 0x000fea0003800000 */
.L_x_40537:
[----:B-----5:R-:W-:-:S07]  /*11e0*/  FADD.FTZ R100, R31, R100 ;  /* 0x000000641f647221 */ /* 0x020fce0000010000 */
.L_x_40538:
[----:B------:R-:W-:-:S07]  /*11f0*/  MOV R35, R100 ;  /* 0x0000006400237202 */ /* 0x000fce0000000f00 */
.L_x_40539:
[----:B------:R-:W0:Y:S01]  /*1200*/  @P0 LDC.64 R36, c[0x0][0x238] ;  /* 0x00008e00ff240b82 */ /* 0x000e220000000a00 */
[----:B------:R-:W-:-:S05]  /*1210*/  IADD3 R86, R40, 0x400, RZ ;  /* 0x0000040028567810 */ /* 0x000fca0007ffe0ff */
[----:B------:R-:W-:Y:S01]  /*1220*/  IMAD.WIDE.U32 R38, R86, 0x10, R110 ;  /* 0x0000001056267825 */ /* 0x000fe200078e006e */
[----:B0-----:R-:W-:-:S04]  /*1230*/  @P0 LEA R36, P5, R46, R36, 0x4 ;  /* 0x000000242e240211 */ /* 0x001fc800078a20ff */
[----:B------:R-:W-:Y:S02]  /*1240*/  @P0 LEA.HI.X R37, R46, R37, RZ, 0x4, P5 ;  /* 0x000000252e250211 */ /* 0x000fe400028f24ff */
[----:B------:R-:W-:-:S03]  /*1250*/  @P2 LEA R102, P5, R86, UR14, 0x4 ;  /* 0x0000000e56662c11 */ /* 0x000fc6000f8a20ff */
[----:B------:R0:W-:Y:S01]  /*1260*/  @P0 STG.E.128 desc[UR4][R36.64], R32 ;  /* 0x0000002024000986 */ /* 0x0001e2000c101d04 */
[----:B------:R-:W-:-:S05]  /*1270*/  @P2 LEA.HI.X R103, R86, UR15, RZ, 0x4, P5 ;  /* 0x0000000f56672c11 */ /* 0x000fca000a8f24ff */
[----:B-----5:R1:W5:Y:S04]  /*1280*/  @P2 LDG.E.128 R28, desc[UR4][R102.64] ;  /* 0x00000004661c2981 */ /* 0x020368000c1e1d00 */
[----:B0-----:R-:W2:Y:S02]  /*1290*/  LDG.E.128 R36, desc[UR4][R38.64] ;  /* 0x0000000426247981 */ /* 0x001ea4000c1e1d00 */
[----:B--2---:R-:W-:Y:S01]  /*12a0*/  FMUL.FTZ R101, R36, R88 ;  /* 0x0000005824657220 */ /* 0x004fe20000410000 */
[----:B-1----:R-:W-:Y:S06]  /*12b0*/  @P3 BRA `(.L_x_40540) ;  /* 0x0000000000083947 */ /* 0x002fec0003800000 */
[----:B------:R-:W-:Y:S05]  /*12c0*/  @P0 BRA `(.L_x_40541) ;  /* 0x0000000000080947 */ /* 0x000fea0003800000 */
[----:B------:R-:W-:Y:S05]  /*12d0*/  BRA `(.L_x_40542) ;  /* 0x0000000000087947 */ /* 0x000fea0003800000 */
.L_x_40540:
[----:B-----5:R-:W-:-:S07]  /*12e0*/  FADD.FTZ R101, R28, R101 ;  /* 0x000000651c657221 */ /* 0x020fce0000010000 */
.L_x_40541:
[----:B------:R-:W-:-:S07]  /*12f0*/  MOV R32, R101 ;  /* 0x0000006500207202 */ /* 0x000fce0000000f00 */
.L_x_40542:
[----:B------:R-:W-:Y:S01]  /*1300*/  FMUL.FTZ R102, R37, R88 ;  /* 0x0000005825667220 */ /* 0x000fe20000410000 */
[----:B------:R-:W-:Y:S06]  /*1310*/  @P3 BRA `(.L_x_40543) ;  /* 0x0000000000083947 */ /* 0x000fec0003800000 */
[----:B------:R-:W-:Y:S05]  /*1320*/  @P0 BRA `(.L_x_40544) ;  /* 0x0000000000080947 */ /* 0x000fea0003800000 */
[----:B------:R-:W-:Y:S05]  /*1330*/  BRA `(.L_x_40545) ;  /* 0x0000000000087947 */ /* 0x000fea0003800000 */
.L_x_40543:
[----:B-----5:R-:W-:-:S07]  /*1340*/  FADD.FTZ R102, R29, R102 ;  /* 0x000000661d667221 */ /* 0x020fce0000010000 */
.L_x_40544:
[----:B------:R-:W-:-:S07]  /*1350*/  MOV R33, R102 ;  /* 0x0000006600217202 */ /* 0x000fce0000000f00 */
.L_x_40545:
[----:B------:R-:W-:Y:S01]  /*1360*/  FMUL.FTZ R103, R38, R88 ;  /* 0x0000005826677220 */ /* 0x000fe20000410000 */
[----:B------:R-:W-:Y:S06]  /*1370*/  @P3 BRA `(.L_x_40546) ;  /* 0x0000000000083947 */ /* 0x000fec0003800000 */
[----:B------:R-:W-:Y:S05]  /*1380*/  @P0 BRA `(.L_x_40547) ;  /* 0x0000000000080947 */ /* 0x000fea0003800000 */
[----:B------:R-:W-:Y:S05]  /*1390*/  BRA `(.L_x_40548) ;  /* 0x0000000000087947 */ /* 0x000fea0003800000 */
.L_x_40546:
[----:B-----5:R-:W-:-:S07]  /*13a0*/  FADD.FTZ R103, R30, R103 ;  /* 0x000000671e677221 */ /* 0x020fce0000010000 */
.L_x_40547:
[----:B------:R-:W-:-:S07]  /*13b0*/  MOV R34, R103 ;  /* 0x0000006700227202 */ /* 0x000fce0000000f00 */
.L_x_40548:
[----:B------:R-:W-:Y:S01]  /*13c0*/  FMUL.FTZ R104, R39, R88 ;  /* 0x0000005827687220 */ /* 0x000fe20000410000 */
[----:B------:R-:W-:Y:S06]  /*13d0*/  @P3 BRA `(.L_x_40549) ;  /* 0x0000000000083947 */ /* 0x000fec0003800000 */
[----:B------:R-:W-:Y:S05]  /*13e0*/  @P0 BRA `(.L_x_40550) ;  /* 0x0000000000080947 */ /* 0x000fea0003800000 */
[----:B------:R-:W-:Y:S05]  /*13f0*/  BRA `(.L_x_40551) ;  /* 0x0000000000087947 */ /* 0x000fea0003800000 */
.L_x_40549:
[----:B-----5:R-:W-:-:S07]  /*1400*/  FADD.FTZ R104, R31, R104 ;  /* 0x000000681f687221 */ /* 0x020fce0000010000 */
.L_x_40550:
[----:B------:R-:W-:-:S07]  /*1410*/  MOV R35, R104 ;  /* 0x0000006800237202 */ /* 0x000fce0000000f00 */
.L_x_40551:
        /* <DEDUP_REMOVED lines=14> */
.L_x_40552:
[----:B-----5:R-:W-:-:S07]  /*1500*/  FADD.FTZ R105, R28, R105 ;  /* 0x000000691c697221 */ /* 0x020fce0000010000 */
.L_x_40553:
[----:B------:R-:W-:-:S07]  /*1510*/  MOV R32, R105 ;  /* 0x0000006900207202 */ /* 0x000fce0000000f00 */
.L_x_40554:
[----:B------:R-:W-:Y:S01]  /*1520*/  FMUL.FTZ R106, R37, R88 ;  /* 0x00000058256a7220 */ /* 0x000fe20000410000 */
[----:B------:R-:W-:Y:S06]  /*1530*/  @P3 BRA `(.L_x_40555) ;  /* 0x0000000000083947 */ /* 0x000fec0003800000 */
[----:B------:R-:W-:Y:S05]  /*1540*/  @P0 BRA `(.L_x_40556) ;  /* 0x0000000000080947 */ /* 0x000fea0003800000 */
[----:B------:R-:W-:Y:S05]  /*1550*/  BRA `(.L_x_40557) ;  /* 0x0000000000087947 */ /* 0x000fea0003800000 */
.L_x_40555:
[----:B-----5:R-:W-:-:S07]  /*1560*/  FADD.FTZ R106, R29, R106 ;  /* 0x0000006a1d6a7221 */ /* 0x020fce0000010000 */
.L_x_40556:
[----:B------:R-:W-:-:S07]  /*1570*/  MOV R33, R106 ;  /* 0x0000006a00217202 */ /* 0x000fce0000000f00 */
.L_x_40557:
[----:B------:R-:W-:Y:S01]  /*1580*/  FMUL.FTZ R107, R38, R88 ;  /* 0x00000058266b7220 */ /* 0x000fe20000410000 */
[----:B------:R-:W-:Y:S06]  /*1590*/  @P3 BRA `(.L_x_40558) ;  /* 0x0000000000083947 */ /* 0x000fec0003800000 */
[----:B------:R-:W-:Y:S05]  /*15a0*/  @P0 BRA `(.L_x_40559) ;  /* 0x0000000000080947 */ /* 0x000fea0003800000 */
[----:B------:R-:W-:Y:S05]  /*15b0*/  BRA `(.L_x_40560) ;  /* 0x0000000000087947 */ /* 0x000fea0003800000 */
.L_x_40558:
[----:B-----5:R-:W-:-:S07]  /*15c0*/  FADD.FTZ R107, R30, R107 ;  /* 0x0000006b1e6b7221 */ /* 0x020fce0000010000 */
.L_x_40559:
[----:B------:R-:W-:-:S07]  /*15d0*/  MOV R34, R107 ;  /* 0x0000006b00227202 */ /* 0x000fce0000000f00 */
.L_x_40560:
[----:B------:R-:W-:Y:S01]  /*15e0*/  FMUL.FTZ R108, R39, R88 ;  /* 0x00000058276c7220 */ /* 0x000fe20000410000 */
[----:B------:R-:W-:Y:S06]  /*15f0*/  @P3 BRA `(.L_x_40561) ;  /* 0x0000000000083947 */ /* 0x000fec0003800000 */
[----:B------:R-:W-:Y:S05]  /*1600*/  @P0 BRA `(.L_x_40562) ;  /* 0x0000000000080947 */ /* 0x000fea0003800000 */
[----:B------:R-:W-:Y:S05]  /*1610*/  BRA `(.L_x_40563) ;  /* 0x0000000000087947 */ /* 0x000fea0003800000 */
.L_x_40561:
[----:B-----5:R-:W-:-:S07]  /*1620*/  FADD.FTZ R108, R31, R108 ;  /* 0x0000006c1f6c7221 */ /* 0x020fce0000010000 */
.L_x_40562:
[----:B------:R-:W-:-:S07]  /*1630*/  MOV R35, R108 ;  /* 0x0000006c00237202 */ /* 0x000fce0000000f00 */
.L_x_40563:
        /* <DEDUP_REMOVED lines=14> */
.L_x_40564:
[----:B-----5:R-:W-:-:S07]  /*1720*/  FADD.FTZ R109, R28, R109 ;  /* 0x0000006d1c6d7221 */ /* 0x020fce0000010000 */
.L_x_40565:
[----:B------:R-:W-:-:S07]  /*1730*/  MOV R32, R109 ;  /* 0x0000006d00207202 */ /* 0x000fce0000000f00 */
.L_x_40566:
[----:B------:R-:W-:Y:S01]  /*1740*/  FMUL.FTZ R111, R37, R88 ;  /* 0x00000058256f7220 */ /* 0x000fe20000410000 */
[----:B------:R-:W-:Y:S06]  /*1750*/  @P3 BRA `(.L_x_40567) ;  /* 0x0000000000083947 */ /* 0x000fec0003800000 */
[----:B------:R-:W-:Y:S05]  /*1760*/  @P0 BRA `(.L_x_40568) ;  /* 0x0000000000080947 */ /* 0x000fea0003800000 */
[----:B------:R-:W-:Y:S05]  /*1770*/  BRA `(.L_x_40569) ;  /* 0x0000000000087947 */ /* 0x000fea0003800000 */
.L_x_40567:
[----:B-----5:R-:W-:-:S07]  /*1780*/  FADD.FTZ R111, R29, R111 ;  /* 0x0000006f1d6f7221 */ /* 0x020fce0000010000 */
.L_x_40568:
[----:B------:R-:W-:-:S07]  /*1790*/  MOV R33, R111 ;  /* 0x0000006f00217202 */ /* 0x000fce0000000f00 */
.L_x_40569:
[----:B------:R-:W-:Y:S01]  /*17a0*/  FMUL.FTZ R110, R38, R88 ;  /* 0x00000058266e7220 */ /* 0x000fe20000410000 */
[----:B------:R-:W-:Y:S06]  /*17b0*/  @P3 BRA `(.L_x_40570) ;  /* 0x0000000000083947 */ /* 0x000fec0003800000 */
[----:B------:R-:W-:Y:S05]  /*17c0*/  @P0 BRA `(.L_x_40571) ;  /* 0x0000000000080947 */ /* 0x000fea0003800000 */
[----:B------:R-:W-:Y:S05]  /*17d0*/  BRA `(.L_x_40572) ;  /* 0x0000000000087947 */ /* 0x000fea0003800000 */
.L_x_40570:
[----:B-----5:R-:W-:-:S07]  /*17e0*/  FADD.FTZ R110, R30, R110 ;  /* 0x0000006e1e6e7221 */ /* 0x020fce0000010000 */
.L_x_40571:
[----:B------:R-:W-:-:S07]  /*17f0*/  MOV R34, R110 ;  /* 0x0000006e00227202 */ /* 0x000fce0000000f00 */
.L_x_40572:
[----:B------:R-:W-:Y:S01]  /*1800*/  FMUL.FTZ R88, R39, R88 ;  /* 0x0000005827587220 */ /* 0x000fe20000410000 */
[----:B------:R-:W-:Y:S06]  /*1810*/  @P3 BRA `(.L_x_40573) ;  /* 0x0000000000083947 */ /* 0x000fec0003800000 */
[----:B------:R-:W-:Y:S05]  /*1820*/  @P0 BRA `(.L_x_40574) ;  /* 0x0000000000080947 */ /* 0x000fea0003800000 */
[----:B------:R-:W-:Y:S05]  /*1830*/  BRA `(.L_x_40575) ;  /* 0x0000000000087947 */ /* 0x000fea0003800000 */
.L_x_40573:
[----:B-----5:R-:W-:-:S07]  /*1840*/  FADD.FTZ R88, R31, R88 ;  /* 0x000000581f587221 */ /* 0x020fce0000010000 */
.L_x_40574:
[----:B------:R-:W-:-:S07]  /*1850*/  MOV R35, R88 ;  /* 0x0000005800237202 */ /* 0x000fce0000000f00 */
.L_x_40575:
[----:B------:R-:W-:Y:S01]  /*1860*/  FADD.FTZ R36, RZ, R41 ;  /* 0x00000029ff247221 */ /* 0x000fe20000010000 */
[----:B------:R-:W-:Y:S01]  /*1870*/  UMOV UR6, 0xffffffff ;  /* 0xffffffff00067882 */ /* 0x000fe20000000000 */
[----:B------:R-:W-:Y:S02]  /*1880*/  ISETP.NE.AND P3, PT, R83, RZ, PT ;  /* 0x000000ff5300720c */ /* 0x000fe40003f65270 */
        /* <DEDUP_REMOVED lines=21> */
[----:B0-----:R-:W-:-:S03]  /*19e0*/  @P0 LEA R36, P2, R96, R36, 0x4 ;  /* 0x0000002460240211 */ /* 0x001fc600078420ff */
[----:B------:R-:W-:Y:S01]  /*19f0*/  FADD.FTZ R38, R39, R106 ;  /* 0x0000006a27267221 */ /* 0x000fe20000010000 */
[----:B------:R-:W-:-:S03]  /*1a00*/  @P0 LEA.HI.X R37, R96, R37, RZ, 0x4, P2 ;  /* 0x0000002560250211 */ /* 0x000fc600010f24ff */
[----:B------:R-:W-:Y:S01]  /*1a10*/  FADD.FTZ R39, R38, R107 ;  /* 0x0000006b26277221 */ /* 0x000fe20000010000 */
[----:B------:R-:W-:Y:S01]  /*1a20*/  LOP3.LUT P2, RZ, R47, 0xff, RZ, 0xc0, !PT ;  /* 0x000000ff2fff7812 */ /* 0x000fe2000784c0ff */
[----:B------:R0:W-:Y:S02]  /*1a30*/  @P0 STG.E.128 desc[UR4][R36.64], R32 ;  /* 0x0000002024000986 */ /* 0x0001e4000c101d04 */
        /* <DEDUP_REMOVED lines=17> */
[----:B------:R-:W-:-:S04]  /*1b50*/  FMUL.FTZ R36, R36, 0.0011160714784637093544 ;  /* 0x3a92492524247820 */ /* 0x000fc80000410000 */
        /* <DEDUP_REMOVED lines=65> */
.L_x_40588:
[----:B------:R-:W2:Y:S01]  /*1f70*/  @!P3 S2R R112, SR_CgaCtaId ;  /* 0x000000000070b919 */ /* 0x000ea20000008800 */
[----:B------:R-:W-:Y:S01]  /*1f80*/  ISETP.GT.U32.AND P5, PT, R83, 0x7, PT ;  /* 0x000000075300780c */ /* 0x000fe20003fa4070 */
[----:B------:R-:W-:Y:S05]  /*1f90*/  WARPSYNC.ALL ;  /* 0x0000000000007948 */ /* 0x000fea0003800000 */
[----:B------:R-:W-:Y:S01]  /*1fa0*/  @!P3 MOV R37, 0x400 ;  /* 0x000004000025b802 */ /* 0x000fe20000000f00 */
[----:B------:R-:W-:-:S06]  /*1fb0*/  HFMA2.MMA R113, -RZ, RZ, 0, 0 ;  /* 0x00000000ff717435 */ /* 0x000fcc00000001ff */
[----:B------:R-:W3:Y:S01]  /*1fc0*/  @!P5 S2R R114, SR_CgaCtaId ;  /* 0x000000000072d919 */ /* 0x000ee20000008800 */
[----:B------:R-:W-:Y:S02]  /*1fd0*/  @!P5 MOV R39, 0x400 ;  /* 0x000004000027d802 */ /* 0x000fe40000000f00 */
[----:B------:R-:W-:Y:S02]  /*1fe0*/  @!P5 MOV R113, 0x380 ;  /* 0x000003800071d802 */ /* 0x000fe40000000f00 */
[----:B--2---:R-:W-:Y:S02]  /*1ff0*/  @!P3 LEA R112, R112, R37, 0x18 ;  /* 0x000000257070b211 */ /* 0x004fe400078ec0ff */
[-C--:B------:R-:W-:Y:S02]  /*2000*/  @!P3 IADD3 R37, R80, R38.reuse, RZ ;  /* 0x000000265025b210 */ /* 0x080fe40007ffe0ff */
[----:B------:R-:W-:Y:S02]  /*2010*/  @!P5 IADD3 R38, R83, R38, RZ ;  /* 0x000000265326d210 */ /* 0x000fe40007ffe0ff */
[----:B------:R-:W-:Y:S01]  /*2020*/  @!P3 LEA R112, R37, R112, 0x3 ;  /* 0x000000702570b211 */ /* 0x000fe200078e18ff */
[----:B-1----:R-:W-:-:S02]  /*2030*/  FADD.FTZ R37, R47, R116 ;  /* 0x000000742f257221 */ /* 0x002fc40000010000 */
[----:B------:R-:W1:Y:S04]  /*2040*/  SHFL.DOWN PT, R116, R113, 0x4, 0x1f ;  /* 0x08801f0071747f89 */ /* 0x000e6800000e0000 */
[----:B------:R2:W-:Y:S01]  /*2050*/  @!P3 STS.64 [R112], R36 ;  /* 0x000000247000b388 */ /* 0x0005e20000000a00 */
[----:B---3--:R-:W-:Y:S01]  /*2060*/  @!P5 LEA R39, R114, R39, 0x18 ;  /* 0x000000277227d211 */ /* 0x008fe200078ec0ff */
[----:B------:R-:W-:Y:S03]  /*2070*/  BAR.SYNC.DEFER_BLOCKING 0x0 ;  /* 0x0000000000007b1d */ /* 0x000fe60000010000 */
[----:B------:R-:W-:Y:S02]  /*2080*/  @!P5 LEA R114, R38, R39, 0x3 ;  /* 0x000000272672d211 */ /* 0x000fe400078e18ff */
[----:B------:R-:W-:-:S02]  /*2090*/  LOP3.LUT P3, RZ, R80, 0x1f, R0, 0xf8, !PT ;  /* 0x0000001f50ff7812 */ /* 0x000fc4000786f800 */
[----:B--2---:R-:W-:Y:S02]  /*20a0*/  CS2R R36, SRZ ;  /* 0x0000000000247805 */ /* 0x004fe4000001ff00 */
[----:B-1----:R-:W-:Y:S02]  /*20b0*/  IADD3 R39, R116, R113, RZ ;  /* 0x0000007174277210 */ /* 0x002fe40007ffe0ff */
[----:B------:R-:W-:Y:S02]  /*20c0*/  I2FP.F32.S32 R118, R116 ;  /* 0x0000007400767245 */ /* 0x000fe40000201400 */
[----:B------:R-:W-:Y:S01]  /*20d0*/  I2FP.F32.S32 R38, R39 ;  /* 0x0000002700267245 */ /* 0x000fe20000201400 */
[----:B------:R-:W-:Y:S01]  /*20e0*/  SHFL.DOWN PT, R120, R39, 0x2, 0x1f ;  /* 0x08401f0027787f89 */ /* 0x000fe200000e0000 */
[----:B------:R-:W-:Y:S02]  /*20f0*/  I2FP.F32.S32 R116, R113 ;  /* 0x0000007100747245 */ /* 0x000fe40000201400 */
[----:B0-----:R-:W0:Y:S01]  /*2100*/  MUFU.RCP R47, R38 ;  /* 0x00000026002f7308 */ /* 0x001e220000001000 */
[----:B------:R-:W1:Y:S04]  /*2110*/  @!P5 LDS.64 R36, [R114] ;  /* 0x000000007224d984 */ /* 0x000e680000000a00 */
[----:B-1----:R-:W1:Y:S04]  /*2120*/  SHFL.DOWN PT, R115, R36, 0x4, 0x1f ;  /* 0x08801f0024737f89 */ /* 0x002e6800000e0000 */
[----:B------:R-:W2:Y:S01]  /*2130*/  SHFL.DOWN PT, R112, R37, 0x4, 0x1f ;  /* 0x08801f0025707f89 */ /* 0x000ea200000e0000 */
[C---:B-1----:R-:W-:Y:S01]  /*2140*/  FMUL.FTZ R117, R115.reuse, R118 ;  /* 0x0000007673757220 */ /* 0x042fe20000410000 */
[----:B------:R-:W-:-:S03]  /*2150*/  FADD.FTZ R115, -R115, R36 ;  /* 0x0000002473737221 */ /* 0x000fc60000010100 */
[----:B------:R-:W-:Y:S01]  /*2160*/  FFMA.FTZ R114, R116, R36, R117 ;  /* 0x0000002474727223 */ /* 0x000fe20000010075 */
[----:B------:R-:W-:Y:S01]  /*2170*/  FMUL.FTZ R115, R115, R115 ;  /* 0x0000007373737220 */ /* 0x000fe20000410000 */
[----:B--2---:R-:W-:Y:S01]  /*2180*/  FADD.FTZ R112, R112, R37 ;  /* 0x0000002570707221 */ /* 0x004fe20000010000 */
[----:B------:R-:W-:Y:S01]  /*2190*/  IADD3 R36, R39, R120, RZ ;  /* 0x0000007827247210 */ /* 0x000fe20007ffe0ff */
[----:B0-----:R-:W-:Y:S01]  /*21a0*/  FMUL.FTZ R113, R47, R114 ;  /* 0x000000722f717220 */ /* 0x001fe20000410000 */
[----:B------:R-:W-:Y:S01]  /*21b0*/  FMUL.FTZ R115, R115, R116 ;  /* 0x0000007473737220 */ /* 0x000fe20000410000 */
[----:B------:R-:W-:Y:S02]  /*21c0*/  I2FP.F32.S32 R120, R120 ;  /* 0x0000007800787245 */ /* 0x000fe40000201400 */
[----:B------:R-:W-:Y:S01]  /*21d0*/  I2FP.F32.S32 R37, R36 ;  /* 0x0000002400257245 */ /* 0x000fe20000201400 */
[----:B------:R-:W0:Y:S01]  /*21e0*/  SHFL.DOWN PT, R114, R113, 0x2, 0x1f ;  /* 0x08401f0071727f89 */ /* 0x000e2200000e0000 */
[----:B------:R-:W-:-:S04]  /*21f0*/  FMUL.FTZ R115, R115, R118 ;  /* 0x0000007673737220 */ /* 0x000fc80000410000 */
[----:B------:R-:W-:Y:S02]  /*2200*/  FFMA.FTZ R112, R47, R115, R112 ;  /* 0x000000732f707223 */ /* 0x000fe40000010070 */
[----:B------:R-:W1:Y:S03]  /*2210*/  MUFU.RCP R115, R37 ;  /* 0x0000002500737308 */ /* 0x000e660000001000 */
[----:B------:R-:W2:Y:S01]  /*2220*/  SHFL.DOWN PT, R47, R112, 0x2, 0x1f ;  /* 0x08401f00702f7f89 */ /* 0x000ea200000e0000 */
[----:B0-----:R-:W-:Y:S01]  /*2230*/  FMUL.FTZ R39, R114, R120 ;  /* 0x0000007872277220 */ /* 0x001fe20000410000 */
[----:B------:R-:W-:-:S03]  /*2240*/  FADD.FTZ R114, R113, -R114 ;  /* 0x8000007271727221 */ /* 0x000fc60000010000 */
[----:B------:R-:W-:Y:S01]  /*2250*/  FFMA.FTZ R116, R38, R113, R39 ;  /* 0x0000007126747223 */ /* 0x000fe20000010027 */
[----:B------:R-:W-:Y:S01]  /*2260*/  FMUL.FTZ R113, R114, R114 ;  /* 0x0000007272717220 */ /* 0x000fe20000410000 */
[----:B------:R-:W0:Y:S03]  /*2270*/  SHFL.DOWN PT, R39, R36, 0x1, 0x1f ;  /* 0x08201f0024277f89 */ /* 0x000e2600000e0000 */
[----:B------:R-:W-:Y:S01]  /*2280*/  FMUL.FTZ R113, R38, R113 ;  /* 0x0000007126717220 */ /* 0x000fe20000410000 */
[----:B-1----:R-:W-:Y:S01]  /*2290*/  FMUL.FTZ R38, R115, R116 ;  /* 0x0000007473267220 */ /* 0x002fe20000410000 */
[----:B--2---:R-:W-:Y:S02]  /*22a0*/  FADD.FTZ R114, R112, R47 ;  /* 0x0000002f70727221 */ /* 0x004fe40000010000 */
[----:B------:R-:W-:Y:S02]  /*22b0*/  FMUL.FTZ R113, R113, R120 ;  /* 0x0000007871717220 */ /* 0x000fe40000410000 */
[----:B------:R-:W1:Y:S02]  /*22c0*/  SHFL.DOWN PT, R47, R38, 0x1, 0x1f ;  /* 0x08201f00262f7f89 */ /* 0x000e6400000e0000 */
[----:B------:R-:W-:-:S05]  /*22d0*/  FFMA.FTZ R113, R115, R113, R114 ;  /* 0x0000007173717223 */ /* 0x000fca0000010072 */
[----:B------:R-:W2:Y:S01]  /*22e0*/  SHFL.DOWN PT, R112, R113, 0x1, 0x1f ;  /* 0x08201f0071707f89 */ /* 0x000ea200000e0000 */
[-C--:B0-----:R-:W-:Y:S02]  /*22f0*/  IADD3 R114, R36, R39.reuse, RZ ;  /* 0x0000002724727210 */ /* 0x081fe40007ffe0ff */
[----:B------:R-:W-:Y:S02]  /*2300*/  I2FP.F32.S32 R39, R39 ;  /* 0x0000002700277245 */ /* 0x000fe40000201400 */
[----:B------:R-:W-:Y:S01]  /*2310*/  I2FP.F32.S32 R114, R114 ;  /* 0x0000007200727245 */ /* 0x000fe20000201400 */
[----:B-1----:R-:W-:-:S05]  /*2320*/  FADD.FTZ R36, R38, -R47 ;  /* 0x8000002f26247221 */ /* 0x002fca0000010000 */
[----:B------:R-:W0:Y:S01]  /*2330*/  MUFU.RCP R114, R114 ;  /* 0x0000007200727308 */ /* 0x000e220000001000 */
[----:B------:R-:W-:Y:S01]  /*2340*/  FMUL.FTZ R116, R47, R39 ;  /* 0x000000272f747220 */ /* 0x000fe20000410000 */
[----:B------:R-:W-:-:S03]  /*2350*/  FMUL.FTZ R36, R36, R36 ;  /* 0x0000002424247220 */ /* 0x000fc60000410000 */
[C---:B------:R-:W-:Y:S01]  /*2360*/  FFMA.FTZ R47, R37.reuse, R38, R116 ;  /* 0x00000026252f7223 */ /* 0x040fe20000010074 */
[----:B------:R-:W-:Y:S01]  /*2370*/  FMUL.FTZ R36, R37, R36 ;  /* 0x0000002425247220 */ /* 0x000fe20000410000 */
[----:B--2---:R-:W-:Y:S01]  /*2380*/  FADD.FTZ R37, R113, R112 ;  /* 0x0000007071257221 */ /* 0x004fe20000010000 */
[----:B------:R-:W1:Y:S02]  /*2390*/  LDC R116, c[0x0][0x2d8] ;  /* 0x0000b600ff747b82 */ /* 0x000e640000000800 */
[----:B------:R-:W-:Y:S01]  /*23a0*/  FMUL.FTZ R36, R36, R39 ;  /* 0x0000002724247220 */ /* 0x000fe20000410000 */
[----:B0-----:R-:W-:-:S03]  /*23b0*/  FMUL.FTZ R115, R114, R47 ;  /* 0x0000002f72737220 */ /* 0x001fc60000410000 */
[----:B------:R-:W-:Y:S02]  /*23c0*/  FFMA.FTZ R114, R114, R36, R37 ;  /* 0x0000002472727223 */ /* 0x000fe40000010025 */
[----:B------:R-:W0:Y:S01]  /*23d0*/  @!P3 LDC.64 R38, c[0x0][0x250] ;  /* 0x00009400ff26bb82 */ /* 0x000e220000000a00 */
[----:B------:R-:W2:Y:S04]  /*23e0*/  SHFL.IDX PT, R112, R115, RZ, 0x1f ;  /* 0x00001fff73707589 */ /* 0x000ea800000e0000 */
[----:B------:R-:W1:Y:S01]  /*23f0*/  SHFL.IDX PT, R47, R114, RZ, 0x1f ;  /* 0x00001fff722f7589 */ /* 0x000e6200000e0000 */
[----:B0-----:R-:W-:-:S04]  /*2400*/  @!P3 IMAD.WIDE R38, R79, 0x4, R38 ;  /* 0x000000044f26b825 */ /* 0x001fc800078e0226 */
[----:B--2---:R-:W-:Y:S01]  /*2410*/  FMUL.FTZ R36, R112, R112 ;  /* 0x0000007070247220 */ /* 0x004fe20000410000 */
[----:B------:R0:W-:Y:S01]  /*2420*/  @!P3 STG.E desc[UR4][R38.64], R112 ;  /* 0x000000702600b986 */ /* 0x0001e2000c101904 */
[----:B-1----:R-:W-:-:S03]  /*2430*/  FFMA.FTZ R116, R47, UR8, R116 ;  /* 0x000000082f747c23 */ /* 0x002fc60008010074 */
[----:B------:R-:W-:Y:S02]  /*2440*/  FSEL R37, R36, RZ, P4 ;  /* 0x000000ff24257208 */ /* 0x000fe40002000000 */
[----:B------:R-:W-:-:S03]  /*2450*/  FSEL R47, R112, RZ, !P4 ;  /* 0x000000ff702f7208 */ /* 0x000fc60006000000 */
[----:B------:R-:W-:Y:S02]  /*2460*/  FADD.FTZ R116, R116, R37 ;  /* 0x0000002574747221 */ /* 0x000fe40000010000 */
[----:B------:R-:W1:Y:S01]  /*2470*/  @!P3 LDC.64 R36, c[0x0][0x258] ;  /* 0x00009600ff24bb82 */ /* 0x000e620000000a00 */
[C---:B------:R-:W-:Y:S01]  /*2480*/  FADD.FTZ R115, -R47.reuse, R97 ;  /* 0x000000612f737221 */ /* 0x040fe20000010100 */
[C---:B------:R-:W-:Y:S01]  /*2490*/  FADD.FTZ R41, -R47.reuse, R41 ;  /* 0x000000292f297221 */ /* 0x040fe20000010100 */
[----:B------:R-:W0:Y:S01]  /*24a0*/  MUFU.RSQ R97, R116 ;  /* 0x0000007400617308 */ /* 0x000e220000001400 */
[C---:B------:R-:W-:Y:S01]  /*24b0*/  FADD.FTZ R43, -R47.reuse, R43 ;  /* 0x0000002b2f2b7221 */ /* 0x040fe20000010100 */
[C---:B------:R-:W-:Y:S01]  /*24c0*/  FADD.FTZ R113, -R47.reuse, R44 ;  /* 0x0000002c2f717221 */ /* 0x040fe20000010100 */
[C---:B------:R-:W-:Y:S01]  /*24d0*/  FADD.FTZ R114, -R47.reuse, R45 ;  /* 0x0000002d2f727221 */ /* 0x040fe20000010100 */
[C---:B------:R-:W-:Y:S01]  /*24e0*/  LEA R44, P5, R40.reuse, UR10, 0x4 ;  /* 0x0000000a282c7c11 */ /* 0x040fe2000f8a20ff */
[C---:B------:R-:W-:Y:S01]  /*24f0*/  FADD.FTZ R84, -R47.reuse, R84 ;  /* 0x000000542f547221 */ /* 0x040fe20000010100 */
[C---:B------:R-:W-:Y:S01]  /*2500*/  FADD.FTZ R87, -R47.reuse, R87 ;  /* 0x000000572f577221 */ /* 0x040fe20000010100 */
[C---:B------:R-:W-:Y:S01]  /*2510*/  FADD.FTZ R89, -R47.reuse, R89 ;  /* 0x000000592f597221 */ /* 0x040fe20000010100 */
[C---:B------:R-:W-:Y:S01]  /*2520*/  FADD.FTZ R90, -R47.reuse, R90 ;  /* 0x0000005a2f5a7221 */ /* 0x040fe20000010100 */
[----:B------:R-:W-:Y:S01]  /*2530*/  LEA.HI.X R45, R40, UR11, RZ, 0x4, P5 ;  /* 0x0000000b282d7c11 */ /* 0x000fe2000a8f24ff */
[C---:B------:R-:W-:Y:S01]  /*2540*/  FADD.FTZ R92, -R47.reuse, R92 ;  /* 0x0000005c2f5c7221 */ /* 0x040fe20000010100 */
[C---:B------:R-:W-:Y:S01]  /*2550*/  FADD.FTZ R93, -R47.reuse, R93 ;  /* 0x0000005d2f5d7221 */ /* 0x040fe20000010100 */
[C---:B------:R-:W-:Y:S01]  /*2560*/  FADD.FTZ R94, -R47.reuse, R94 ;  /* 0x0000005e2f5e7221 */ /* 0x040fe20000010100 */
[C---:B------:R-:W-:Y:S01]  /*2570*/  FADD.FTZ R95, -R47.reuse, R95 ;  /* 0x0000005f2f5f7221 */ /* 0x040fe20000010100 */
[C---:B------:R-:W-:Y:S01]  /*2580*/  FADD.FTZ R98, -R47.reuse, R98 ;  /* 0x000000622f627221 */ /* 0x040fe20000010100 */
[C---:B------:R-:W-:Y:S01]  /*2590*/  FADD.FTZ R99, -R47.reuse, R99 ;  /* 0x000000632f637221 */ /* 0x040fe20000010100 */
[----:B------:R-:W-:Y:S01]  /*25a0*/  FADD.FTZ R100, -R47, R100 ;  /* 0x000000642f647221 */ /* 0x000fe20000010100 */
[C---:B0-----:R-:W-:Y:S01]  /*25b0*/  FMUL.FTZ R38, R97.reuse, R113 ;  /* 0x0000007161267220 */ /* 0x041fe20000410000 */
[C---:B------:R-:W-:Y:S01]  /*25c0*/  FMUL.FTZ R39, R97.reuse, R114 ;  /* 0x0000007261277220 */ /* 0x040fe20000410000 */
[C---:B------:R-:W-:Y:S01]  /*25d0*/  FMUL.FTZ R84, R97.reuse, R84 ;  /* 0x0000005461547220 */ /* 0x040fe20000410000 */
[----:B------:R-:W-:Y:S01]  /*25e0*/  FMUL.FTZ R87, R97, R87 ;  /* 0x0000005761577220 */ /* 0x000fe20000410000 */
[----:B-1----:R-:W-:-:S04]  /*25f0*/  @!P3 IMAD.WIDE R116, R79, 0x4, R36 ;  /* 0x000000044f74b825 */ /* 0x002fc800078e0224 */
[C---:B------:R-:W-:Y:S01]  /*2600*/  FMUL.FTZ R36, R97.reuse, R41 ;  /* 0x0000002961247220 */ /* 0x040fe20000410000 */
[----:B------:R-:W-:Y:S01]  /*2610*/  FMUL.FTZ R37, R97, R43 ;  /* 0x0000002b61257220 */ /* 0x000fe20000410000 */
[----:B------:R-:W-:Y:S01]  /*2620*/  FFMA.FTZ R39, R65, R39, R51 ;  /* 0x0000002741277223 */ /* 0x000fe20000010033 */
[----:B------:R-:W-:Y:S01]  /*2630*/  FFMA.FTZ R38, R17, R38, R3 ;  /* 0x0000002611267223 */ /* 0x000fe20000010003 */
[----:B------:R-:W-:Y:S01]  /*2640*/  FFMA.FTZ R36, R16, R36, R2 ;  /* 0x0000002410247223 */ /* 0x000fe20000010002 */
[----:B------:R-:W-:Y:S01]  /*2650*/  FFMA.FTZ R37, R64, R37, R50 ;  /* 0x0000002540257223 */ /* 0x000fe20000010032 */
[----:B------:R-:W-:Y:S01]  /*2660*/  @!P3 STG.E desc[UR4][R116.64], R97 ;  /* 0x000000617400b986 */ /* 0x000fe2000c101904 */
[C---:B------:R-:W-:Y:S01]  /*2670*/  FMUL.FTZ R89, R97.reuse, R89 ;  /* 0x0000005961597220 */ /* 0x040fe20000410000 */
[C---:B------:R-:W-:Y:S01]  /*2680*/  FMUL.FTZ R90, R97.reuse, R90 ;  /* 0x0000005a615a7220 */ /* 0x040fe20000410000 */
[C---:B------:R-:W-:Y:S01]  /*2690*/  LEA R112, P3, R42.reuse, UR10, 0x4 ;  /* 0x0000000a2a707c11 */ /* 0x040fe2000f8620ff */
[----:B------:R0:W-:Y:S01]  /*26a0*/  STG.E.128 desc[UR4][R44.64], R36 ;  /* 0x000000242c007986 */ /* 0x0001e2000c101d04 */
[----:B------:R-:W-:Y:S01]  /*26b0*/  FMUL.FTZ R40, R97, R92 ;  /* 0x0000005c61287220 */ /* 0x000fe20000410000 */
[----:B------:R-:W-:Y:S01]  /*26c0*/  LEA R92, P5, R85, UR10, 0x4 ;  /* 0x0000000a555c7c11 */ /* 0x000fe2000f8a20ff */
[C---:B------:R-:W-:Y:S01]  /*26d0*/  FMUL.FTZ R41, R97.reuse, R93 ;  /* 0x0000005d61297220 */ /* 0x040fe20000410000 */
[----:B------:R-:W-:Y:S01]  /*26e0*/  LEA.HI.X R113, R42, UR11, RZ, 0x4, P3 ;  /* 0x0000000b2a717c11 */ /* 0x000fe200098f24ff */
        /* <DEDUP_REMOVED lines=14> */
[----:B------:R-:W-:Y:S01]  /*27d0*/  FFMA.FTZ R38, R19, R89, R5 ;  /* 0x0000005913267223 */ /* 0x000fe20000010005 */
[----:B------:R-:W-:Y:S01]  /*27e0*/  FFMA.FTZ R37, R66, R87, R52 ;  /* 0x0000005742257223 */ /* 0x000fe20000010034 */
[----:B------:R-:W-:Y:S01]  /*27f0*/  FFMA.FTZ R36, R18, R84, R4 ;  /* 0x0000005412247223 */ /* 0x000fe20000010004 */
[----:B------:R-:W-:Y:S01]  /*2800*/  LEA.HI.X R93, R85, UR11, RZ, 0x4, P5 ;  /* 0x0000000b555d7c11 */ /* 0x000fe2000a8f24ff */
[----:B------:R-:W-:Y:S01]  /*2810*/  FADD.FTZ R47, -R47, R88 ;  /* 0x000000582f2f7221 */ /* 0x000fe20000010100 */
[----:B------:R-:W-:Y:S01]  /*2820*/  LEA R84, P3, R86, UR10, 0x4 ;  /* 0x0000000a56547c11 */ /* 0x000fe2000f8620ff */
[----:B------:R-:W-:Y:S01]  /*2830*/  FMUL.FTZ R115, R97, R115 ;  /* 0x0000007361737220 */ /* 0x000fe20000410000 */
[----:B------:R0:W-:Y:S01]  /*2840*/  STG.E.128 desc[UR4][R112.64], R36 ;  /* 0x0000002470007986 */ /* 0x0001e2000c101d04 */
[----:B------:R-:W-:Y:S01]  /*2850*/  IADD3 R79, R79, UR12, RZ ;  /* 0x0000000c4f4f7c10 */ /* 0x000fe2000fffe0ff */
[C---:B------:R-:W-:Y:S01]  /*2860*/  FMUL.FTZ R98, R97.reuse, R98 ;  /* 0x0000006261627220 */ /* 0x040fe20000410000 */
[C---:B------:R-:W-:Y:S01]  /*2870*/  FMUL.FTZ R99, R97.reuse, R99 ;  /* 0x0000006361637220 */ /* 0x040fe20000410000 */
[----:B------:R-:W-:Y:S01]  /*2880*/  FMUL.FTZ R100, R97, R100 ;  /* 0x0000006461647220 */ /* 0x000fe20000410000 */
[----:B------:R-:W-:Y:S01]  /*2890*/  FFMA.FTZ R43, R69, R43, R55 ;  /* 0x0000002b452b7223 */ /* 0x000fe20000010037 */
[----:B------:R-:W-:Y:S01]  /*28a0*/  FFMA.FTZ R42, R21, R94, R7 ;  /* 0x0000005e152a7223 */ /* 0x000fe20000010007 */
[----:B------:R-:W-:Y:S01]  /*28b0*/  FFMA.FTZ R41, R68, R41, R54 ;  /* 0x0000002944297223 */ /* 0x000fe20000010036 */
[----:B------:R-:W-:Y:S01]  /*28c0*/  FFMA.FTZ R40, R20, R40, R6 ;  /* 0x0000002814287223 */ /* 0x000fe20000010006 */
[----:B------:R-:W-:Y:S01]  /*28d0*/  LEA.HI.X R85, R86, UR11, RZ, 0x4, P3 ;  /* 0x0000000b56557c11 */ /* 0x000fe200098f24ff */
[----:B------:R-:W-:Y:S01]  /*28e0*/  FMUL.FTZ R88, R97, R47 ;  /* 0x0000002f61587220 */ /* 0x000fe20000410000 */
[----:B------:R-:W-:Y:S01]  /*28f0*/  ISETP.GE.AND P3, PT, R79, UR13, PT ;  /* 0x0000000d4f007c0c */ /* 0x000fe2000bf66270 */
[----:B------:R-:W-:Y:S01]  /*2900*/  FFMA.FTZ R47, R71, R100, R57 ;  /* 0x00000064472f7223 */ /* 0x000fe20000010039 */
[----:B------:R-:W-:Y:S01]  /*2910*/  FFMA.FTZ R45, R70, R98, R56 ;  /* 0x00000062462d7223 */ /* 0x000fe20000010038 */
[----:B------:R-:W-:Y:S01]  /*2920*/  FFMA.FTZ R44, R22, R115, R8 ;  /* 0x00000073162c7223 */ /* 0x000fe20000010008 */
[C---:B------:R-:W-:Y:S01]  /*2930*/  FMUL.FTZ R101, R97.reuse, R101 ;  /* 0x0000006561657220 */ /* 0x040fe20000410000 */
[C---:B------:R-:W-:Y:S01]  /*2940*/  FMUL.FTZ R102, R97.reuse, R102 ;  /* 0x0000006661667220 */ /* 0x040fe20000410000 */
[C---:B------:R-:W-:Y:S01]  /*2950*/  FMUL.FTZ R103, R97.reuse, R103 ;  /* 0x0000006761677220 */ /* 0x040fe20000410000 */
[C---:B0-----:R-:W-:Y:S01]  /*2960*/  LEA R36, P5, R46.reuse, UR10, 0x4 ;  /* 0x0000000a2e247c11 */ /* 0x041fe2000f8a20ff */
[C---:B------:R-:W-:Y:S01]  /*2970*/  FMUL.FTZ R104, R97.reuse, R104 ;  /* 0x0000006861687220 */ /* 0x040fe20000410000 */
[----:B------:R0:W-:Y:S01]  /*2980*/  STG.E.128 desc[UR4][R92.64], R40 ;  /* 0x000000285c007986 */ /* 0x0001e2000c101d04 */
[----:B------:R-:W-:Y:S01]  /*2990*/  FMUL.FTZ R105, R97, R105 ;  /* 0x0000006961697220 */ /* 0x000fe20000410000 */
[----:B------:R-:W-:Y:S01]  /*29a0*/  LEA.HI.X R37, R46, UR11, RZ, 0x4, P5 ;  /* 0x0000000b2e257c11 */ /* 0x000fe2000a8f24ff */
[----:B------:R-:W-:Y:S01]  /*29b0*/  FFMA.FTZ R46, R23, R99, R9 ;  /* 0x00000063172e7223 */ /* 0x000fe20000010009 */
[C---:B------:R-:W-:Y:S01]  /*29c0*/  FMUL.FTZ R106, R97.reuse, R106 ;  /* 0x0000006a616a7220 */ /* 0x040fe20000410000 */
[C---:B------:R-:W-:Y:S01]  /*29d0*/  FMUL.FTZ R107, R97.reuse, R107 ;  /* 0x0000006b616b7220 */ /* 0x040fe20000410000 */
[C---:B------:R-:W-:Y:S01]  /*29e0*/  FMUL.FTZ R108, R97.reuse, R108 ;  /* 0x0000006c616c7220 */ /* 0x040fe20000410000 */
[C---:B------:R-:W-:Y:S01]  /*29f0*/  FMUL.FTZ R109, R97.reuse, R109 ;  /* 0x0000006d616d7220 */ /* 0x040fe20000410000 */
[C---:B------:R-:W-:Y:S01]  /*2a00*/  FMUL.FTZ R111, R97.reuse, R111 ;  /* 0x0000006f616f7220 */ /* 0x040fe20000410000 */
[----:B------:R-:W-:Y:S01]  /*2a10*/  FMUL.FTZ R110, R97, R110 ;  /* 0x0000006e616e7220 */ /* 0x000fe20000410000 */
[----:B------:R-:W-:Y:S01]  /*2a20*/  LEA R90, P6, R96, UR10, 0x4 ;  /* 0x0000000a605a7c11 */ /* 0x000fe2000f8c20ff */
[----:B------:R1:W-:Y:S01]  /*2a30*/  STG.E.128 desc[UR4][R36.64], R44 ;  /* 0x0000002c24007986 */ /* 0x0003e2000c101d04 */
[----:B------:R-:W-:Y:S01]  /*2a40*/  FFMA.FTZ R39, R73, R104, R59 ;  /* 0x0000006849277223 */ /* 0x000fe2000001003b */
[----:B------:R-:W-:Y:S01]  /*2a50*/  FFMA.FTZ R38, R25, R103, R11 ;  /* 0x0000006719267223 */ /* 0x000fe2000001000b */
[----:B------:R-:W-:-:S02]  /*2a60*/  SEL R86, RZ, 0x1, P2 ;  /* 0x00000001ff567807 */ /* 0x000fc40001000000 */
[----:B0-----:R-:W-:Y:S01]  /*2a70*/  LEA R92, P5, R91, UR10, 0x4 ;  /* 0x0000000a5b5c7c11 */ /* 0x001fe2000f8a20ff */
[----:B------:R-:W-:Y:S01]  /*2a80*/  FFMA.FTZ R43, R75, R108, R61 ;  /* 0x0000006c4b2b7223 */ /* 0x000fe2000001003d */
[----:B------:R-:W-:Y:S01]  /*2a90*/  FFMA.FTZ R42, R27, R107, R13 ;  /* 0x0000006b1b2a7223 */ /* 0x000fe2000001000d */
[----:B------:R-:W-:Y:S01]  /*2aa0*/  FFMA.FTZ R41, R74, R106, R60 ;  /* 0x0000006a4a297223 */ /* 0x000fe2000001003c */
[----:B------:R-:W-:Y:S01]  /*2ab0*/  LEA.HI.X R93, R91, UR11, RZ, 0x4, P5 ;  /* 0x0000000b5b5d7c11 */ /* 0x000fe2000a8f24ff */
[----:B------:R-:W-:Y:S01]  /*2ac0*/  FFMA.FTZ R40, R26, R105, R12 ;  /* 0x000000691a287223 */ /* 0x000fe2000001000c */
[----:B------:R-:W-:Y:S01]  /*2ad0*/  LEA.HI.X R91, R96, UR11, RZ, 0x4, P6 ;  /* 0x0000000b605b7c11 */ /* 0x000fe2000b0f24ff */
[----:B-1----:R-:W-:Y:S01]  /*2ae0*/  FFMA.FTZ R37, R72, R102, R58 ;  /* 0x0000006648257223 */ /* 0x002fe2000001003a */
[----:B------:R-:W-:Y:S01]  /*2af0*/  FFMA.FTZ R36, R24, R101, R10 ;  /* 0x0000006518247223 */ /* 0x000fe2000001000a */
[----:B------:R-:W-:Y:S01]  /*2b00*/  FFMA.FTZ R47, R77, R88, R63 ;  /* 0x000000584d2f7223 */ /* 0x000fe2000001003f */
[----:B------:R-:W-:Y:S01]  /*2b10*/  FFMA.FTZ R46, R49, R110, R15 ;  /* 0x0000006e312e7223 */ /* 0x000fe2000001000f */
[----:B------:R-:W-:Y:S01]  /*2b20*/  FFMA.FTZ R45, R76, R111, R62 ;  /* 0x0000006f4c2d7223 */ /* 0x000fe2000001003e */
[----:B------:R-:W-:Y:S01]  /*2b30*/  FFMA.FTZ R44, R48, R109, R14 ;  /* 0x0000006d302c7223 */ /* 0x000fe2000001000e */
[----:B------:R-:W-:Y:S04]  /*2b40*/  STG.E.128 desc[UR4][R84.64], R36 ;  /* 0x0000002454007986 */ /* 0x000fe8000c101d04 */
[----:B------:R-:W-:Y:S04]  /*2b50*/  STG.E.128 desc[UR4][R92.64], R40 ;  /* 0x000000285c007986 */ /* 0x000fe8000c101d04 */
[----:B------:R0:W-:Y:S02]  /*2b60*/  STG.E.128 desc[UR4][R90.64], R44 ;  /* 0x0000002c5a007986 */ /* 0x0001e4000c101d04 */
[----:B0-----:R-:W-:Y:S01]  /*2b70*/  PRMT R47, R86, 0x7610, R47 ;  /* 0x00007610562f7816 */ /* 0x001fe2000000002f */
[----:B------:R-:W-:Y:S06]  /*2b80*/  @!P3 BRA `(.L_x_40577) ;  /* 0xffffffdc005cb947 */ /* 0x000fec000383ffff */
[----:B------:R-:W-:Y:S05]  /*2b90*/  EXIT ;  /* 0x000000000000794d */ /* 0x000fea0003800000 */
.L_x_40576:
[----:B------:R-:W-:Y:S01]  /*2ba0*/  HFMA2.MMA R117, -RZ, RZ, 0, 5.9604644775390625e-08 ;  /* 0x00000001ff757435 */ /* 0x000fe200000001ff */
[----:B------:R-:W-:Y:S02]  /*2bb0*/  MOV R118, R39 ;  /* 0x0000002700767202 */ /* 0x000fe40000000f00 */
[----:B------:R-:W-:Y:S02]  /*2bc0*/  MOV R120, 0x1f ;  /* 0x0000001f00787802 */ /* 0x000fe40000000f00 */
[----:B------:R-:W-:-:S07]  /*2bd0*/  MOV R115, 0xffffffff ;  /* 0xffffffff00737802 */ /* 0x000fce0000000f00 */
[----:B-----5:R-:W-:Y:S05]  /*2be0*/  WARPSYNC.COLLECTIVE R115, `(.L_x_40578) ;  /* 0x0000000073087348 */ /* 0x020fea0003c00000 */
[----:B------:R0:W1:Y:S02]  /*2bf0*/  SHFL.BFLY P5, R116, R118, R117, R120 ;  /* 0x0c00007576747389 */ /* 0x00006400000a0078 */
[----:B01---5:R-:W-:Y:S01]  /*2c00*/  ENDCOLLECTIVE ;  /* 0x000000000000791b */ /* 0x023fe20003800000 */
.L_x_40578:
[----:B------:R-:W-:Y:S01]  /*2c10*/  HFMA2.MMA R117, -RZ, RZ, 0, 1.1920928955078125e-07 ;  /* 0x00000002ff757435 */ /* 0x000fe200000001ff */
[----:B------:R-:W-:-:S05]  /*2c20*/  MOV R36, R116 ;  /* 0x0000007400247202 */ /* 0x000fca0000000f00 */
[----:B------:R-:W-:-:S05]  /*2c30*/  FADD.FTZ R47, R39, R36 ;  /* 0x00000024272f7221 */ /* 0x000fca0000010000 */
[----:B------:R-:W-:-:S07]  /*2c40*/  MOV R118, R47 ;  /* 0x0000002f00767202 */ /* 0x000fce0000000f00 */
[----:B------:R-:W-:Y:S05]  /*2c50*/  WARPSYNC.COLLECTIVE R115, `(.L_x_40579) ;  /* 0x0000000073087348 */ /* 0x000fea0003c00000 */
[----:B------:R0:W1:Y:S02]  /*2c60*/  SHFL.BFLY P5, R116, R118, R117, R120 ;  /* 0x0c00007576747389 */ /* 0x00006400000a0078 */
[----:B01----:R-:W-:Y:S01]  /*2c70*/  ENDCOLLECTIVE ;  /* 0x000000000000791b */ /* 0x003fe20003800000 */
.L_x_40579:
[----:B------:R-:W-:Y:S01]  /*2c80*/  HFMA2.MMA R117, -RZ, RZ, 0, 2.384185791015625e-07 ;  /* 0x00000004ff757435 */ /* 0x000fe200000001ff */
[----:B------:R-:W-:-:S05]  /*2c90*/  MOV R36, R116 ;  /* 0x0000007400247202 */ /* 0x000fca0000000f00 */
[----:B------:R-:W-:-:S05]  /*2ca0*/  FADD.FTZ R112, R47, R36 ;  /* 0x000000242f707221 */ /* 0x000fca0000010000 */
[----:B------:R-:W-:-:S07]  /*2cb0*/  MOV R118, R112 ;  /* 0x0000007000767202 */ /* 0x000fce0000000f00 */
[----:B------:R-:W-:Y:S05]  /*2cc0*/  WARPSYNC.COLLECTIVE R115, `(.L_x_40580) ;  /* 0x0000000073087348 */ /* 0x000fea0003c00000 */
[----:B------:R0:W1:Y:S02]  /*2cd0*/  SHFL.BFLY P5, R116, R118, R117, R120 ;  /* 0x0c00007576747389 */ /* 0x00006400000a0078 */
[----:B01----:R-:W-:Y:S01]  /*2ce0*/  ENDCOLLECTIVE ;  /* 0x000000000000791b */ /* 0x003fe20003800000 */
.L_x_40580:
[----:B------:R-:W-:Y:S01]  /*2cf0*/  HFMA2.MMA R117, -RZ, RZ, 0, 4.76837158203125e-07 ;  /* 0x00000008ff757435 */ /* 0x000fe200000001ff */
[----:B------:R-:W-:-:S05]  /*2d00*/  MOV R37, R116 ;  /* 0x0000007400257202 */ /* 0x000fca0000000f00 */
[----:B------:R-:W-:-:S05]  /*2d10*/  FADD.FTZ R113, R112, R37 ;  /* 0x0000002570717221 */ /* 0x000fca0000010000 */
[----:B------:R-:W-:-:S07]  /*2d20*/  MOV R118, R113 ;  /* 0x0000007100767202 */ /* 0x000fce0000000f00 */
[----:B------:R-:W-:Y:S05]  /*2d30*/  WARPSYNC.COLLECTIVE R115, `(.L_x_40581) ;  /* 0x0000000073087348 */ /* 0x000fea0003c00000 */
[----:B------:R0:W1:Y:S02]  /*2d40*/  SHFL.BFLY P5, R116, R118, R117, R120 ;  /* 0x0c00007576747389 */ /* 0x00006400000a0078 */
[----:B01----:R-:W-:Y:S01]  /*2d50*/  ENDCOLLECTIVE ;  /* 0x000000000000791b */ /* 0x003fe20003800000 */
.L_x_40581:
[----:B------:R-:W-:Y:S01]  /*2d60*/  HFMA2.MMA R117, -RZ, RZ, 0, 9.5367431640625e-07 ;  /* 0x00000010ff757435 */ /* 0x000fe200000001ff */
[----:B------:R-:W-:-:S05]  /*2d70*/  MOV R36, R116 ;  /* 0x0000007400247202 */ /* 0x000fca0000000f00 */
[----:B------:R-:W-:-:S05]  /*2d80*/  FADD.FTZ R114, R113, R36 ;  /* 0x0000002471727221 */ /* 0x000fca0000010000 */
[----:B------:R-:W-:-:S07]  /*2d90*/  MOV R118, R114 ;  /* 0x0000007200767202 */ /* 0x000fce0000000f00 */
[----:B------:R-:W-:Y:S05]  /*2da0*/  WARPSYNC.COLLECTIVE R115, `(.L_x_40582) ;  /* 0x0000000073087348 */ /* 0x000fea0003c00000 */
[----:B------:R0:W1:Y:S02]  /*2db0*/  SHFL.BFLY P5, R116, R118, R117, R120 ;  /* 0x0c00007576747389 */ /* 0x00006400000a0078 */
[----:B01----:R-:W-:Y:S01]  /*2dc0*/  ENDCOLLECTIVE ;  /* 0x000000000000791b */ /* 0x003fe20003800000 */
.L_x_40582:
[----:B------:R-:W-:Y:S01]  /*2dd0*/  HFMA2.MMA R117, -RZ, RZ, 0, 5.9604644775390625e-08 ;  /* 0x00000001ff757435 */ /* 0x000fe200000001ff */
[----:B------:R-:W-:-:S05]  /*2de0*/  MOV R37, R116 ;  /* 0x0000007400257202 */ /* 0x000fca0000000f00 */
[----:B------:R-:W-:-:S04]  /*2df0*/  FADD.FTZ R36, R114, R37 ;  /* 0x0000002572247221 */ /* 0x000fc80000010000 */
[----:B------:R-:W-:-:S04]  /*2e00*/  FMUL.FTZ R36, R36, 0.0011160714784637093544 ;  /* 0x3a92492524247820 */ /* 0x000fc80000410000 */
        /* <DEDUP_REMOVED lines=60> */
.L_x_40583:
[----:B------:R-:W-:Y:S01]  /*31d0*/  HFMA2.MMA R117, -RZ, RZ, 0, 1.1920928955078125e-07 ;  /* 0x00000002ff757435 */ /* 0x000fe200000001ff */
[----:B------:R-:W-:-:S05]  /*31e0*/  MOV R112, R116 ;  /* 0x0000007400707202 */ /* 0x000fca0000000f00 */
[----:B------:R-:W-:-:S05]  /*31f0*/  FADD.FTZ R112, R37, R112 ;  /* 0x0000007025707221 */ /* 0x000fca0000010000 */
[----:B------:R-:W-:-:S07]  /*3200*/  MOV R118, R112 ;  /* 0x0000007000767202 */ /* 0x000fce0000000f00 */
[----:B------:R-:W-:Y:S05]  /*3210*/  WARPSYNC.COLLECTIVE R115, `(.L_x_40584) ;  /* 0x0000000073087348 */ /* 0x000fea0003c00000 */
[----:B------:R0:W1:Y:S02]  /*3220*/  SHFL.BFLY P5, R116, R118, R117, R120 ;  /* 0x0c00007576747389 */ /* 0x00006400000a0078 */
[----:B01----:R-:W-:Y:S01]  /*3230*/  ENDCOLLECTIVE ;  /* 0x000000000000791b */ /* 0x003fe20003800000 */
.L_x_40584:
[----:B------:R-:W-:Y:S01]  /*3240*/  HFMA2.MMA R117, -RZ, RZ, 0, 2.384185791015625e-07 ;  /* 0x00000004ff757435 */ /* 0x000fe200000001ff */
[----:B------:R-:W-:-:S05]  /*3250*/  MOV R39, R116 ;  /* 0x0000007400277202 */ /* 0x000fca0000000f00 */
[----:B------:R-:W-:-:S05]  /*3260*/  FADD.FTZ R39, R112, R39 ;  /* 0x0000002770277221 */ /* 0x000fca0000010000 */
[----:B------:R-:W-:-:S07]  /*3270*/  MOV R118, R39 ;  /* 0x0000002700767202 */ /* 0x000fce0000000f00 */
[----:B------:R-:W-:Y:S05]  /*3280*/  WARPSYNC.COLLECTIVE R115, `(.L_x_40585) ;  /* 0x0000000073087348 */ /* 0x000fea0003c00000 */
[----:B------:R0:W1:Y:S02]  /*3290*/  SHFL.BFLY P5, R116, R118, R117, R120 ;  /* 0x0c00007576747389 */ /* 0x00006400000a0078 */
[----:B01----:R-:W-:Y:S01]  /*32a0*/  ENDCOLLECTIVE ;  /* 0x000000000000791b */ /* 0x003fe20003800000 */
.L_x_40585:
[----:B------:R-:W-:Y:S01]  /*32b0*/  HFMA2.MMA R117, -RZ, RZ, 0, 4.76837158203125e-07 ;  /* 0x00000008ff757435 */ /* 0x000fe200000001ff */
[----:B------:R-:W-:-:S05]  /*32c0*/  MOV R114, R116 ;  /* 0x0000007400727202 */ /* 0x000fca0000000f00 */
[----:B------:R-:W-:-:S05]  /*32d0*/  FADD.FTZ R114, R39, R114 ;  /* 0x0000007227727221 */ /* 0x000fca0000010000 */
[----:B------:R-:W-:-:S07]  /*32e0*/  MOV R118, R114 ;  /* 0x0000007200767202 */ /* 0x000fce0000000f00 */
[----:B------:R-:W-:Y:S05]  /*32f0*/  WARPSYNC.COLLECTIVE R115, `(.L_x_40586) ;  /* 0x0000000073087348 */ /* 0x000fea0003c00000 */
[----:B------:R0:W1:Y:S02]  /*3300*/  SHFL.BFLY P5, R116, R118, R117, R120 ;  /* 0x0c00007576747389 */ /* 0x00006400000a0078 */
[----:B01----:R-:W-:Y:S01]  /*3310*/  ENDCOLLECTIVE ;  /* 0x000000000000791b */ /* 0x003fe20003800000 */
.L_x_40586:
[----:B------:R-:W-:Y:S01]  /*3320*/  HFMA2.MMA R117, -RZ, RZ, 0, 9.5367431640625e-07 ;  /* 0x00000010ff757435 */ /* 0x000fe200000001ff */
[----:B------:R-:W-:-:S05]  /*3330*/  MOV R47, R116 ;  /* 0x00000074002f7202 */ /* 0x000fca0000000f00 */
[----:B------:R-:W-:-:S05]  /*3340*/  FADD.FTZ R47, R114, R47 ;  /* 0x0000002f722f7221 */ /* 0x000fca0000010000 */
[----:B------:R-:W-:-:S07]  /*3350*/  MOV R118, R47 ;  /* 0x0000002f00767202 */ /* 0x000fce0000000f00 */
[----:B------:R-:W-:Y:S05]  /*3360*/  WARPSYNC.COLLECTIVE R115, `(.L_x_40587) ;  /* 0x0000000073087348 */ /* 0x000fea0003c00000 */
[----:B------:R0:W1:Y:S02]  /*3370*/  SHFL.BFLY P5, R116, R118, R117, R120 ;  /* 0x0c00007576747389 */ /* 0x00006400000a0078 */
[----:B01----:R-:W-:Y:S01]  /*3380*/  ENDCOLLECTIVE ;  /* 0x000000000000791b */ /* 0x003fe20003800000 */
.L_x_40587:
[----:B------:R-:W-:Y:S05]  /*3390*/  BRA `(.L_x_40588) ;  /* 0xffffffe800f47947 */ /* 0x000fea000383ffff */
.L_x_40589:
        /* <DEDUP_REMOVED lines=14> */
.L_x_46089:


//--------------------- .text._ZN10layer_norm13ln_fwd_kernelINS_13Kernel_traitsI6__halfffffjLj7168ELj1ELj1ELj8ELj16ENS_18Kernel_traits_baseILj7168ES2_ffffjLj256EEEEELb0ELb0ELb1ELb0EEEvNS_9FwdParamsE --------------------------
	.section	.text._ZN10layer_norm13ln_fwd_kernelINS_13Kernel_traitsI6__halfffffjLj7168ELj1ELj1ELj8ELj16ENS_18Kernel_traits_baseILj7168ES2_ffffjLj256EEEEELb0ELb0ELb1ELb0EEEvNS_9FwdParamsE,"ax",@progbits
	.align	128
        .global         _ZN10layer_norm13ln_fwd_kernelINS_13Kernel_traitsI6__halfffffjLj7168ELj1ELj1ELj8ELj16ENS_18Kernel_traits_baseILj7168ES2_ffffjLj256EEEEELb0ELb0ELb1ELb0EEEvNS_9FwdParamsE
        .type           _ZN10layer_norm13ln_fwd_kernelINS_13Kernel_traitsI6__halfffffjLj7168ELj1ELj1ELj8ELj16ENS_18Kernel_traits_baseILj7168ES2_ffffjLj256EEEEELb0ELb0ELb1ELb0EEEvNS_9FwdParamsE,@function
        .size           _ZN10layer_norm13ln_fwd_kernelINS_13Kernel_traitsI6__halfffffjLj7168ELj1ELj1ELj8ELj16ENS_18Kernel_traits_baseILj7168ES2_ffffjLj256EEEEELb0ELb0ELb1ELb0EEEvNS_9FwdParamsE,(.L_x_46090 - _ZN10layer_norm13ln_fwd_kernelINS_13Kernel_traitsI6__halfffffjLj7168ELj1ELj1ELj8ELj16ENS_18Kernel_traits_baseILj7168ES2_ffffjLj256EEEEELb0ELb0ELb1ELb0EEEvNS_9FwdParamsE)
        .other          _ZN10layer_norm13ln_fwd_kernelINS_13Kernel_traitsI6__halfffffjLj7168ELj1ELj1ELj8ELj16ENS_18Kernel_traits_baseILj7168ES2_ffffjLj256EEEEELb0ELb0ELb1ELb0EEEvNS_9FwdParamsE,@"STO_CUDA_ENTRY STV_DEFAULT"
_ZN10layer_norm13ln_fwd_kernelINS_13Kernel_traitsI6__halfffffjLj7168ELj1ELj1ELj8ELj16ENS_18Kernel_traits_baseILj7168ES2_ffffjLj256EEEEELb0ELb0ELb1ELb0EEEvNS_9FwdParamsE:
.text._ZN10layer_norm13ln_fwd_kernelINS_13Kernel_traitsI6__halfffffjLj7168ELj1ELj1ELj8ELj16ENS_18Kernel_traits_baseILj7168ES2_ffffjLj256EEEEELb0ELb0ELb1ELb0EEEvNS_9FwdParamsE:
[----:B------:R-:W-:Y:S01]  /*0000*/  LDC R1, c[0x0][0x28] ;  /* 0x00000a00ff017b82 */ /* 0x000fe20000000800 */
[----:B------:R-:W0:Y:S07]  /*0010*/  S2R R96, SR_TID.X ;  /* 0x0000000000607919 */ /* 0x000e2e0000002100 */
[----:B------:R-:W1:Y:S01]  /*0020*/  LDC R3, c[0x0][0x218] ;  /* 0x00008600ff037b82 */ /* 0x000e620000000800 */
        /* <DEDUP_REMOVED lines=29> */
.L_x_40591:
[----:B------:R-:W-:Y:S05]  /*0200*/  BSYNC B0 ;  /* 0x0000000000007941 */ /* 0x000fea0003800000 */
.L_x_40590:
        /* <DEDUP_REMOVED lines=13> */
.L_x_40593:
[----:B------:R-:W-:Y:S05]  /*02e0*/  BSYNC B0 ;  /* 0x0000000000007941 */ /* 0x000fea0003800000 */
.L_x_40592:
        /* <DEDUP_REMOVED lines=13> */
.L_x_40595:
[----:B------:R-:W-:Y:S05]  /*03c0*/  BSYNC B0 ;  /* 0x0000000000007941 */ /* 0x000fea0003800000 */
.L_x_40594:
        /* <DEDUP_REMOVED lines=13> */
.L_x_40597:
[----:B------:R-:W-:Y:S05]  /*04a0*/  BSYNC B0 ;  /* 0x0000000000007941 */ /* 0x000fea0003800000 */
.L_x_40596:
        /* <DEDUP_REMOVED lines=13> */
.L_x_40599:
[----:B------:R-:W-:Y:S05]  /*0580*/  BSYNC B0 ;  /* 0x0000000000007941 */ /* 0x000fea0003800000 */
.L_x_40598:
        /* <DEDUP_REMOVED lines=15> */
.L_x_40601:
[----:B------:R-:W-:Y:S05]  /*0680*/  BSYNC B0 ;  /* 0x0000000000007941 */ /* 0x000fea0003800000 */
.L_x_40600:
        /* <DEDUP_REMOVED lines=14> */
.L_x_40603:
[----:B------:R-:W-:Y:S05]  /*0770*/  BSYNC B0 ;  /* 0x0000000000007941 */ /* 0x000fea0003800000 */
.L_x_40602:
[----:B------:R-:W0:Y:S02]  /*0780*/  S2UR UR6, SR_CTAID.X ;  /* 0x00000000000679c3 */ /* 0x000e240000002500 */
[----:B0-----:R-:W-:Y:S01]  /*0790*/  LEA.HI R100, R96, UR6, RZ, 0x18 ;  /* 0x0000000660647c11 */ /* 0x001fe2000f8fc0ff */
[----:B------:R-:W-:-:S03]  /*07a0*/  ULDC UR6, c[0x0][0x214] ;  /* 0x0000850000067ab9 */ /* 0x000fc60000000800 */
[----:B------:R-:W-:-:S13]  /*07b0*/  ISETP.GE.AND P1, PT, R100, UR6, PT ;  /* 0x0000000664007c0c */ /* 0x000fda000bf26270 */
[----:B------:R-:W-:Y:S05]  /*07c0*/  @P1 EXIT ;  /* 0x000000000000194d */ /* 0x000fea0003800000 */
[----:B------:R-:W-:Y:S01]  /*07d0*/  SHF.R.S32.HI R0, RZ, 0x2, R0 ;  /* 0x00000002ff007819 */ /* 0x000fe20000011400 */
[----:B------:R-:W-:Y:S01]  /*07e0*/  ULDC.U8 UR6, c[0x0][0x2a0] ;  /* 0x0000a80000067ab9 */ /* 0x000fe20000000000 */
[----:B------:R-:W-:Y:S01]  /*07f0*/  LOP3.LUT R15, R96, 0xe0, RZ, 0xc0, !PT ;  /* 0x000000e0600f7812 */ /* 0x000fe200078ec0ff */
[----:B------:R-:W-:Y:S01]  /*0800*/  HFMA2.MMA R63, -RZ, RZ, 0, 5.9604644775390625e-08 ;  /* 0x00000001ff3f7435 */ /* 0x000fe200000001ff */
[----:B------:R-:W-:Y:S01]  /*0810*/  LOP3.LUT R14, R0, 0xff, RZ, 0xc0, !PT ;  /* 0x000000ff000e7812 */ /* 0x000fe200078ec0ff */
[----:B-----5:R-:W-:Y:S01]  /*0820*/  HADD2.F32 R90, -RZ, R95.H0_H0 ;  /* 0x2000005fff5a7230 */ /* 0x020fe20000004100 */
[----:B------:R-:W-:Y:S01]  /*0830*/  SHF.R.U32.HI R0, RZ, 0x3, R0 ;  /* 0x00000003ff007819 */ /* 0x000fe20000011600 */
[----:B------:R-:W-:Y:S01]  /*0840*/  ULDC UR7, c[0x0][0x29c] ;  /* 0x0000a70000077ab9 */ /* 0x000fe20000000800 */
[----:B------:R-:W-:Y:S01]  /*0850*/  VIADDMNMX R15, R14, -R15, RZ, !PT ;  /* 0x8000000f0e0f7246 */ /* 0x000fe200078001ff */
[----:B------:R-:W-:Y:S01]  /*0860*/  ULDC UR8, c[0x0][0x290] ;  /* 0x0000a40000087ab9 */ /* 0x000fe20000000800 */
[----:B------:R-:W-:Y:S01]  /*0870*/  MOV R89, R18 ;  /* 0x0000001200597202 */ /* 0x000fe20000000f00 */
[----:B------:R-:W-:Y:S01]  /*0880*/  ULDC.64 UR10, c[0x0][0x210] ;  /* 0x00008400000a7ab9 */ /* 0x000fe20000000a00 */
[----:B------:R-:W-:-:S02]  /*0890*/  SHF.R.U64 R34, R18, 0x10, R19 ;  /* 0x0000001012227819 */ /* 0x000fc40000001213 */
[----:B------:R-:W-:Y:S01]  /*08a0*/  LOP3.LUT R0, R0, 0x1fffffe0, RZ, 0xc0, !PT ;  /* 0x1fffffe000007812 */ /* 0x000fe200078ec0ff */
[----:B------:R-:W-:Y:S01]  /*08b0*/  HADD2.F32 R89, -RZ, R89.H0_H0 ;  /* 0x20000059ff597230 */ /* 0x000fe20000004100 */
[----:B------:R-:W-:Y:S02]  /*08c0*/  VIMNMX R15, R15, 0x20, PT ;  /* 0x000000200f0f7848 */ /* 0x000fe40003fe0100 */
[----:B------:R-:W-:Y:S02]  /*08d0*/  MOV R18, R20 ;  /* 0x0000001400127202 */ /* 0x000fe40000000f00 */
[----:B------:R-:W-:Y:S02]  /*08e0*/  SHF.R.U64 R32, R20, 0x10, R21 ;  /* 0x0000001014207819 */ /* 0x000fe40000001215 */
[----:B------:R-:W-:Y:S02]  /*08f0*/  MOV R20, R22 ;  /* 0x0000001600147202 */ /* 0x000fe40000000f00 */
[----:B------:R-:W-:-:S02]  /*0900*/  SHF.R.U64 R30, R22, 0x10, R23 ;  /* 0x00000010161e7819 */ /* 0x000fc40000001217 */
[----:B------:R-:W-:Y:S02]  /*0910*/  MOV R22, R24 ;  /* 0x0000001800167202 */ /* 0x000fe40000000f00 */
[----:B------:R-:W-:Y:S02]  /*0920*/  SHF.R.U64 R28, R24, 0x10, R25 ;  /* 0x00000010181c7819 */ /* 0x000fe40000001219 */
[----:B------:R-:W-:Y:S02]  /*0930*/  IADD3 R24, R15, R0, RZ ;  /* 0x000000000f187210 */ /* 0x000fe40007ffe0ff */
[----:B------:R-:W-:Y:S02]  /*0940*/  MOV R97, R16 ;  /* 0x0000001000617202 */ /* 0x000fe40000000f00 */
[----:B------:R-:W-:Y:S02]  /*0950*/  SHF.R.U64 R35, R16, 0x10, R17 ;  /* 0x0000001010237819 */ /* 0x000fe40000001211 */
[----:B------:R-:W-:Y:S01]  /*0960*/  SHF.L.U32 R16, R96, 0x5, RZ ;  /* 0x0000000560107819 */ /* 0x000fe200000006ff */
[----:B------:R-:W-:Y:S01]  /*0970*/  HADD2.F32 R97, -RZ, R97.H0_H0 ;  /* 0x20000061ff617230 */ /* 0x000fe20000004100 */
[----:B------:R-:W-:-:S02]  /*0980*/  SHF.L.U32 R24, R24, 0x2, RZ ;  /* 0x0000000218187819 */ /* 0x000fc400000006ff */
[----:B------:R-:W-:Y:S02]  /*0990*/  MOV R93, R17 ;  /* 0x00000011005d7202 */ /* 0x000fe40000000f00 */
[----:B------:R-:W-:Y:S02]  /*09a0*/  SHF.R.U32.HI R91, RZ, 0x10, R17 ;  /* 0x00000010ff5b7819 */ /* 0x000fe40000011611 */
[----:B------:R-:W-:Y:S01]  /*09b0*/  LOP3.LUT R17, R16, 0x3e0, RZ, 0xc0, !PT ;  /* 0x000003e010117812 */ /* 0x000fe200078ec0ff */
[----:B------:R-:W-:Y:S01]  /*09c0*/  HADD2.F32 R93, -RZ, R93.H0_H0 ;  /* 0x2000005dff5d7230 */ /* 0x000fe20000004100 */
[----:B------:R-:W-:Y:S01]  /*09d0*/  I2FP.F32.U32 R24, R24 ;  /* 0x0000001800187245 */ /* 0x000fe20000201000 */
[----:B------:R-:W-:Y:S01]  /*09e0*/  HADD2.F32 R91, -RZ, R91.H0_H0 ;  /* 0x2000005bff5b7230 */ /* 0x000fe20000004100 */
[----:B------:R-:W-:Y:S01]  /*09f0*/  VIADDMNMX R17, R14, -R17, RZ, !PT ;  /* 0x800000110e117246 */ /* 0x000fe200078001ff */
[----:B------:R-:W-:Y:S01]  /*0a00*/  HADD2.F32 R14, -RZ, R32.H0_H0 ;  /* 0x20000020ff0e7230 */ /* 0x000fe20000004100 */
[----:B------:R0:W1:Y:S01]  /*0a10*/  MUFU.RCP R99, R24 ;  /* 0x0000001800637308 */ /* 0x0000620000001000 */
[----:B------:R-:W-:-:S02]  /*0a20*/  MOV R85, R19 ;  /* 0x0000001300557202 */ /* 0x000fc40000000f00 */
[----:B------:R-:W-:Y:S02]  /*0a30*/  SHF.R.U32.HI R33, RZ, 0x10, R19 ;  /* 0x00000010ff217819 */ /* 0x000fe40000011613 */
[----:B------:R-:W-:Y:S01]  /*0a40*/  MOV R19, R21 ;  /* 0x0000001500137202 */ /* 0x000fe20000000f00 */
[----:B------:R-:W-:Y:S01]  /*0a50*/  HADD2.F32 R85, -RZ, R85.H0_H0 ;  /* 0x20000055ff557230 */ /* 0x000fe20000004100 */
[----:B------:R-:W-:Y:S02]  /*0a60*/  SHF.R.U32.HI R31, RZ, 0x10, R21 ;  /* 0x00000010ff1f7819 */ /* 0x000fe40000011615 */
[----:B------:R-:W-:Y:S01]  /*0a70*/  VIMNMX R17, R17, 0x20, PT ;  /* 0x0000002011117848 */ /* 0x000fe20003fe0100 */
[----:B------:R-:W-:Y:S01]  /*0a80*/  HADD2.F32 R16, -RZ, R19.H0_H0 ;  /* 0x20000013ff107230 */ /* 0x000fe20000004100 */
[----:B------:R-:W-:Y:S01]  /*0a90*/  MOV R21, R23 ;  /* 0x0000001700157202 */ /* 0x000fe20000000f00 */
[----:B------:R-:W-:Y:S01]  /*0aa0*/  HADD2.F32 R15, -RZ, R31.H0_H0 ;  /* 0x2000001fff0f7230 */ /* 0x000fe20000004100 */
[----:B------:R-:W-:-:S02]  /*0ab0*/  SHF.R.U32.HI R29, RZ, 0x10, R23 ;  /* 0x00000010ff1d7819 */ /* 0x000fc40000011617 */
[----:B------:R-:W-:Y:S02]  /*0ac0*/  MOV R64, R25 ;  /* 0x0000001900407202 */ /* 0x000fe40000000f00 */
        /* <DEDUP_REMOVED lines=73> */
[----:B01----:R-:W-:-:S07]  /*0f60*/  HADD2.F32 R82, -RZ, R82.H0_H0 ;  /* 0x20000052ff527230 */ /* 0x003fce0000004100 */
.L_x_40689:
        /* <DEDUP_REMOVED lines=8> */
[----:B--2---:R-:W-:Y:S02]  /*0ff0*/  MOV R114, RZ ;  /* 0x000000ff00727202 */ /* 0x004fe40000000f00 */
        /* <DEDUP_REMOVED lines=18> */
[----:B------:R-:W-:-:S13]  /*1120*/  ISETP.GT.AND P3, PT, R62, RZ, PT ;  /* 0x000000ff3e00720c */ /* 0x000fda0003f64270 */
        /* <DEDUP_REMOVED lines=11> */
[----:B------:R-:W0:Y:S01]  /*11e0*/  @P1 LDC.64 R60, c[0x0][0x220] ;  /* 0x00008800ff3c1b82 */ /* 0x000e220000000a00 */
[----:B------:R-:W-:Y:S01]  /*11f0*/  BSSY B1, `(.L_x_40606) ;  /* 0x0000007000017945 */ /* 0x000fe20003800000 */
[----:B------:R-:W-:Y:S01]  /*1200*/  @!P3 FSEL R31, R27, RZ, P4 ;  /* 0x000000ff1b1fb208 */ /* 0x000fe20002000000 */
[----:B0-----:R-:W-:-:S05]  /*1210*/  @P1 IMAD.WIDE.U32 R60, R114, 0x10, R60 ;  /* 0x00000010723c1825 */ /* 0x001fca00078e003c */
[----:B------:R0:W5:Y:S01]  /*1220*/  @P1 LDG.E.128 R32, desc[UR4][R60.64] ;  /* 0x000000043c201981 */ /* 0x000162000c1e1d00 */
[----:B------:R-:W-:Y:S05]  /*1230*/  @!P3 BRA `(.L_x_40607) ;  /* 0x000000000008b947 */ /* 0x000fea0003800000 */
[----:B-----5:R-:W-:-:S04]  /*1240*/  FMUL.FTZ R28, R32, UR7 ;  /* 0x00000007201c7c20 */ /* 0x020fc80008410000 */
[----:B------:R-:W-:-:S07]  /*1250*/  @P2 FADD.FTZ R28, R24, R28 ;  /* 0x0000001c181c2221 */ /* 0x000fce0000010000 */
.L_x_40607:
[----:B------:R-:W-:Y:S05]  /*1260*/  BSYNC B1 ;  /* 0x0000000000017941 */ /* 0x000fea0003800000 */
.L_x_40606:
[----:B------:R-:W-:Y:S04]  /*1270*/  BSSY B1, `(.L_x_40608) ;  /* 0x0000004000017945 */ /* 0x000fe80003800000 */
[----:B------:R-:W-:Y:S05]  /*1280*/  @!P3 BRA `(.L_x_40609) ;  /* 0x000000000008b947 */ /* 0x000fea0003800000 */
[----:B-----5:R-:W-:-:S04]  /*1290*/  FMUL.FTZ R29, R33, UR7 ;  /* 0x00000007211d7c20 */ /* 0x020fc80008410000 */
[----:B------:R-:W-:-:S07]  /*12a0*/  @P2 FADD.FTZ R29, R25, R29 ;  /* 0x0000001d191d2221 */ /* 0x000fce0000010000 */
.L_x_40609:
[----:B------:R-:W-:Y:S05]  /*12b0*/  BSYNC B1 ;  /* 0x0000000000017941 */ /* 0x000fea0003800000 */
.L_x_40608:
[----:B------:R-:W-:Y:S04]  /*12c0*/  BSSY B1, `(.L_x_40610) ;  /* 0x0000004000017945 */ /* 0x000fe80003800000 */
[----:B------:R-:W-:Y:S05]  /*12d0*/  @!P3 BRA `(.L_x_40611) ;  /* 0x000000000008b947 */ /* 0x000fea0003800000 */
[----:B-----5:R-:W-:-:S04]  /*12e0*/  FMUL.FTZ R30, R34, UR7 ;  /* 0x00000007221e7c20 */ /* 0x020fc80008410000 */
[----:B------:R-:W-:-:S07]  /*12f0*/  @P2 FADD.FTZ R30, R26, R30 ;  /* 0x0000001e1a1e2221 */ /* 0x000fce0000010000 */
.L_x_40611:
[----:B------:R-:W-:Y:S05]  /*1300*/  BSYNC B1 ;  /* 0x0000000000017941 */ /* 0x000fea0003800000 */
.L_x_40610:
[----:B------:R-:W-:Y:S04]  /*1310*/  BSSY B1, `(.L_x_40612) ;  /* 0x0000004000017945 */ /* 0x000fe80003800000 */
[----:B------:R-:W-:Y:S05]  /*1320*/  @!P3 BRA `(.L_x_40613) ;  /* 0x000000000008b947 */ /* 0x000fea0003800000 */
[----:B-----5:R-:W-:-:S04]  /*1330*/  FMUL.FTZ R31, R35, UR7 ;  /* 0x00000007231f7c20 */ /* 0x020fc80008410000 */
[----:B------:R-:W-:-:S07]  /*1340*/  @P2 FADD.FTZ R31, R27, R31 ;  /* 0x0000001f1b1f2221 */ /* 0x000fce0000010000 */
.L_x_40613:
[----:B------:R-:W-:Y:S05]  /*1350*/  BSYNC B1 ;  /* 0x0000000000017941 */ /* 0x000fea0003800000 */
.L_x_40612:
[----:B0-----:R-:W0:Y:S01]  /*1360*/  LDC.64 R60, c[0x0][0x238] ;  /* 0x00008e00ff3c7b82 */ /* 0x001e220000000a00 */
[----:B------:R-:W-:Y:S01]  /*1370*/  IADD3 R114, R114, 0x100, RZ ;  /* 0x0000010072727810 */ /* 0x000fe20007ffe0ff */
[C---:B0-----:R-:W-:Y:S01]  /*1380*/  IMAD.WIDE.U32 R60, R110.reuse, 0x10, R60 ;  /* 0x000000106e3c7825 */ /* 0x041fe200078e003c */
[----:B------:R-:W-:-:S04]  /*1390*/  IADD3 R110, R110, 0x100, RZ ;  /* 0x000001006e6e7810 */ /* 0x000fc80007ffe0ff */
[----:B------:R0:W-:Y:S03]  /*13a0*/  STG.E.128 desc[UR4][R60.64], R28 ;  /* 0x0000001c3c007986 */ /* 0x0001e6000c101d04 */
.L_x_40605:
[----:B------:R-:W-:Y:S05]  /*13b0*/  BSYNC B0 ;  /* 0x0000000000007941 */ /* 0x000fea0003800000 */
.L_x_40604:
[----:B------:R-:W-:Y:S01]  /*13c0*/  ISETP.NE.AND P2, PT, R108, RZ, PT ;  /* 0x000000ff6c00720c */ /* 0x000fe20003f45270 */
        /* <DEDUP_REMOVED lines=24> */
[----:B-----5:R0:W5:Y:S01]  /*1550*/  @P1 LDG.E.128 R32, desc[UR4][R60.64] ;  /* 0x000000043c201981 */ /* 0x020162000c1e1d00 */
[----:B------:R-:W-:Y:S05]  /*1560*/  @!P3 BRA `(.L_x_40617) ;  /* 0x000000000008b947 */ /* 0x000fea0003800000 */
[----:B-----5:R-:W-:-:S04]  /*1570*/  FMUL.FTZ R36, R32, UR7 ;  /* 0x0000000720247c20 */ /* 0x020fc80008410000 */
[----:B------:R-:W-:-:S07]  /*1580*/  @P2 FADD.FTZ R36, R24, R36 ;  /* 0x0000002418242221 */ /* 0x000fce0000010000 */
.L_x_40617:
[----:B------:R-:W-:Y:S05]  /*1590*/  BSYNC B1 ;  /* 0x0000000000017941 */ /* 0x000fea0003800000 */
.L_x_40616:
[----:B------:R-:W-:Y:S04]  /*15a0*/  BSSY B1, `(.L_x_40618) ;  /* 0x0000004000017945 */ /* 0x000fe80003800000 */
[----:B------:R-:W-:Y:S05]  /*15b0*/  @!P3 BRA `(.L_x_40619) ;  /* 0x000000000008b947 */ /* 0x000fea0003800000 */
[----:B-----5:R-:W-:-:S04]  /*15c0*/  FMUL.FTZ R37, R33, UR7 ;  /* 0x0000000721257c20 */ /* 0x020fc80008410000 */
[----:B------:R-:W-:-:S07]  /*15d0*/  @P2 FADD.FTZ R37, R25, R37 ;  /* 0x0000002519252221 */ /* 0x000fce0000010000 */
.L_x_40619:
[----:B------:R-:W-:Y:S05]  /*15e0*/  BSYNC B1 ;  /* 0x0000000000017941 */ /* 0x000fea0003800000 */
.L_x_40618:
[----:B------:R-:W-:Y:S04]  /*15f0*/  BSSY B1, `(.L_x_40620) ;  /* 0x0000004000017945 */ /* 0x000fe80003800000 */
[----:B------:R-:W-:Y:S05]  /*1600*/  @!P3 BRA `(.L_x_40621) ;  /* 0x000000000008b947 */ /* 0x000fea0003800000 */
[----:B-----5:R-:W-:-:S04]  /*1610*/  FMUL.FTZ R38, R34, UR7 ;  /* 0x0000000722267c20 */ /* 0x020fc80008410000 */
[----:B------:R-:W-:-:S07]  /*1620*/  @P2 FADD.FTZ R38, R26, R38 ;  /* 0x000000261a262221 */ /* 0x000fce0000010000 */
.L_x_40621:
[----:B------:R-:W-:Y:S05]  /*1630*/  BSYNC B1 ;  /* 0x0000000000017941 */ /* 0x000fea0003800000 */
.L_x_40620:
[----:B------:R-:W-:Y:S04]  /*1640*/  BSSY B1, `(.L_x_40622) ;  /* 0x0000004000017945 */ /* 0x000fe80003800000 */
[----:B------:R-:W-:Y:S05]  /*1650*/  @!P3 BRA `(.L_x_40623) ;  /* 0x000000000008b947 */ /* 0x000fea0003800000 */
[----:B-----5:R-:W-:-:S04]  /*1660*/  FMUL.FTZ R39, R35, UR7 ;  /* 0x0000000723277c20 */ /* 0x020fc80008410000 */
[----:B------:R-:W-:-:S07]  /*1670*/  @P2 FADD.FTZ R39, R27, R39 ;  /* 0x000000271b272221 */ /* 0x000fce0000010000 */
.L_x_40623:
[----:B------:R-:W-:Y:S05]  /*1680*/  BSYNC B1 ;  /* 0x0000000000017941 */ /* 0x000fea0003800000 */
.L_x_40622:
[----:B0-----:R-:W0:Y:S01]  /*1690*/  LDC.64 R60, c[0x0][0x238] ;  /* 0x00008e00ff3c7b82 */ /* 0x001e220000000a00 */
[----:B------:R-:W-:Y:S01]  /*16a0*/  IADD3 R114, R114, 0x100, RZ ;  /* 0x0000010072727810 */ /* 0x000fe20007ffe0ff */
[C---:B0-----:R-:W-:Y:S01]  /*16b0*/  IMAD.WIDE.U32 R60, R110.reuse, 0x10, R60 ;  /* 0x000000106e3c7825 */ /* 0x041fe200078e003c */
[----:B------:R-:W-:-:S04]  /*16c0*/  IADD3 R110, R110, 0x100, RZ ;  /* 0x000001006e6e7810 */ /* 0x000fc80007ffe0ff */
[----:B------:R1:W-:Y:S03]  /*16d0*/  STG.E.128 desc[UR4][R60.64], R36 ;  /* 0x000000243c007986 */ /* 0x0003e6000c101d04 */
.L_x_40615:
[----:B------:R-:W-:Y:S05]  /*16e0*/  BSYNC B0 ;  /* 0x0000000000007941 */ /* 0x000fea0003800000 */
.L_x_40614:
[----:B------:R-:W-:Y:S01]  /*16f0*/  ISETP.NE.AND P2, PT, R107, RZ, PT ;  /* 0x000000ff6b00720c */ /* 0x000fe20003f45270 */
        /* <DEDUP_REMOVED lines=28> */
.L_x_40627:
[----:B------:R-:W-:Y:S05]  /*18c0*/  BSYNC B1 ;  /* 0x0000000000017941 */ /* 0x000fea0003800000 */
.L_x_40626:
[----:B------:R-:W-:Y:S04]  /*18d0*/  BSSY B1, `(.L_x_40628) ;  /* 0x0000004000017945 */ /* 0x000fe80003800000 */
[----:B------:R-:W-:Y:S05]  /*18e0*/  @!P3 BRA `(.L_x_40629) ;  /* 0x000000000008b947 */ /* 0x000fea0003800000 */
[----:B-----5:R-:W-:-:S04]  /*18f0*/  FMUL.FTZ R41, R33, UR7 ;  /* 0x0000000721297c20 */ /* 0x020fc80008410000 */
[----:B------:R-:W-:-:S07]  /*1900*/  @P2 FADD.FTZ R41, R25, R41 ;  /* 0x0000002919292221 */ /* 0x000fce0000010000 */
.L_x_40629:
[----:B------:R-:W-:Y:S05]  /*1910*/  BSYNC B1 ;  /* 0x0000000000017941 */ /* 0x000fea0003800000 */
.L_x_40628:
[----:B------:R-:W-:Y:S04]  /*1920*/  BSSY B1, `(.L_x_40630) ;  /* 0x0000004000017945 */ /* 0x000fe80003800000 */
[----:B------:R-:W-:Y:S05]  /*1930*/  @!P3 BRA `(.L_x_40631) ;  /* 0x000000000008b947 */ /* 0x000fea0003800000 */
[----:B-----5:R-:W-:-:S04]  /*1940*/  FMUL.FTZ R42, R34, UR7 ;  /* 0x00000007222a7c20 */ /* 0x020fc80008410000 */
[----:B------:R-:W-:-:S07]  /*1950*/  @P2 FADD.FTZ R42, R26, R42 ;  /* 0x0000002a1a2a2221 */ /* 0x000fce0000010000 */
.L_x_40631:
[----:B------:R-:W-:Y:S05]  /*1960*/  BSYNC B1 ;  /* 0x0000000000017941 */ /* 0x000fea0003800000 */
.L_x_40630:
[----:B------:R-:W-:Y:S04]  /*1970*/  BSSY B1, `(.L_x_40632) ;  /* 0x0000004000017945 */ /* 0x000fe80003800000 */
[----:B------:R-:W-:Y:S05]  /*1980*/  @!P3 BRA `(.L_x_40633) ;  /* 0x000000000008b947 */ /* 0x000fea0003800000 */
[----:B-----5:R-:W-:-:S04]  /*1990*/  FMUL.FTZ R43, R35, UR7 ;  /* 0x00000007232b7c20 */ /* 0x020fc80008410000 */
[----:B------:R-:W-:-:S07]  /*19a0*/  @P2 FADD.FTZ R43, R27, R43 ;  /* 0x0000002b1b2b2221 */ /* 0x000fce0000010000 */
.L_x_40633:
[----:B------:R-:W-:Y:S05]  /*19b0*/  BSYNC B1 ;  /* 0x0000000000017941 */ /* 0x000fea0003800000 */
.L_x_40632:
[----:B0-----:R-:W0:Y:S01]  /*19c0*/  LDC.64 R60, c[0x0][0x238] ;  /* 0x00008e00ff3c7b82 */ /* 0x001e220000000a00 */
[----:B------:R-:W-:Y:S01]  /*19d0*/  IADD3 R114, R114, 0x100, RZ ;  /* 0x0000010072727810 */ /* 0x000fe20007ffe0ff */
[C---:B0-----:R-:W-:Y:S01]  /*19e0*/  IMAD.WIDE.U32 R60, R110.reuse, 0x10, R60 ;  /* 0x000000106e3c7825 */ /* 0x041fe200078e003c */
[----:B------:R-:W-:-:S04]  /*19f0*/  IADD3 R110, R110, 0x100, RZ ;  /* 0x000001006e6e7810 */ /* 0x000fc80007ffe0ff */
[----:B------:R2:W-:Y:S03]  /*1a00*/  STG.E.128 desc[UR4][R60.64], R40 ;  /* 0x000000283c007986 */ /* 0x0005e6000c101d04 */
.L_x_40625:
[----:B------:R-:W-:Y:S05]  /*1a10*/  BSYNC B0 ;  /* 0x0000000000007941 */ /* 0x000fea0003800000 */
.L_x_40624:
[----:B------:R-:W-:Y:S01]  /*1a20*/  ISETP.NE.AND P2, PT, R106, RZ, PT ;  /* 0x000000ff6a00720c */ /* 0x000fe20003f45270 */
        /* <DEDUP_REMOVED lines=28> */
.L_x_40637:
[----:B------:R-:W-:Y:S05]  /*1bf0*/  BSYNC B1 ;  /* 0x0000000000017941 */ /* 0x000fea0003800000 */
.L_x_40636:
[----:B------:R-:W-:Y:S04]  /*1c00*/  BSSY B1, `(.L_x_40638) ;  /* 0x0000004000017945 */ /* 0x000fe80003800000 */
[----:B------:R-:W-:Y:S05]  /*1c10*/  @!P3 BRA `(.L_x_40639) ;  /* 0x000000000008b947 */ /* 0x000fea0003800000 */
[----:B-----5:R-:W-:-:S04]  /*1c20*/  FMUL.FTZ R45, R33, UR7 ;  /* 0x00000007212d7c20 */ /* 0x020fc80008410000 */
[----:B------:R-:W-:-:S07]  /*1c30*/  @P2 FADD.FTZ R45, R25, R45 ;  /* 0x0000002d192d2221 */ /* 0x000fce0000010000 */
.L_x_40639:
[----:B------:R-:W-:Y:S05]  /*1c40*/  BSYNC B1 ;  /* 0x0000000000017941 */ /* 0x000fea0003800000 */
.L_x_40638:
[----:B------:R-:W-:Y:S04]  /*1c50*/  BSSY B1, `(.L_x_40640) ;  /* 0x0000004000017945 */ /* 0x000fe80003800000 */
[----:B------:R-:W-:Y:S05]  /*1c60*/  @!P3 BRA `(.L_x_40641) ;  /* 0x000000000008b947 */ /* 0x000fea0003800000 */
[----:B-----5:R-:W-:-:S04]  /*1c70*/  FMUL.FTZ R46, R34, UR7 ;  /* 0x00000007222e7c20 */ /* 0x020fc80008410000 */
[----:B------:R-:W-:-:S07]  /*1c80*/  @P2 FADD.FTZ R46, R26, R46 ;  /* 0x0000002e1a2e2221 */ /* 0x000fce0000010000 */
.L_x_40641:
[----:B------:R-:W-:Y:S05]  /*1c90*/  BSYNC B1 ;  /* 0x0000000000017941 */ /* 0x000fea0003800000 */
.L_x_40640:
[----:B------:R-:W-:Y:S04]  /*1ca0*/  BSSY B1, `(.L_x_40642) ;  /* 0x0000004000017945 */ /* 0x000fe80003800000 */
[----:B------:R-:W-:Y:S05]  /*1cb0*/  @!P3 BRA `(.L_x_40643) ;  /* 0x000000000008b947 */ /* 0x000fea0003800000 */
[----:B-----5:R-:W-:-:S04]  /*1cc0*/  FMUL.FTZ R47, R35, UR7 ;  /* 0x00000007232f7c20 */ /* 0x020fc80008410000 */
[----:B------:R-:W-:-:S07]  /*1cd0*/  @P2 FADD.FTZ R47, R27, R47 ;  /* 0x0000002f1b2f2221 */ /* 0x000fce0000010000 */
.L_x_40643:
[----:B------:R-:W-:Y:S05]  /*1ce0*/  BSYNC B1 ;  /* 0x0000000000017941 */ /* 0x000fea0003800000 */
.L_x_40642:
[----:B0-----:R-:W0:Y:S01]  /*1cf0*/  LDC.64 R60, c[0x0][0x238] ;  /* 0x00008e00ff3c7b82 */ /* 0x001e220000000a00 */
[----:B------:R-:W-:Y:S01]  /*1d00*/  IADD3 R114, R114, 0x100, RZ ;  /* 0x0000010072727810 */ /* 0x000fe20007ffe0ff */
[C---:B0-----:R-:W-:Y:S01]  /*1d10*/  IMAD.WIDE.U32 R60, R110.reuse, 0x10, R60 ;  /* 0x000000106e3c7825 */ /* 0x041fe200078e003c */
[----:B------:R-:W-:-:S04]  /*1d20*/  IADD3 R110, R110, 0x100, RZ ;  /* 0x000001006e6e7810 */ /* 0x000fc80007ffe0ff */
[----:B------:R3:W-:Y:S03]  /*1d30*/  STG.E.128 desc[UR4][R60.64], R44 ;  /* 0x0000002c3c007986 */ /* 0x0007e6000c101d04 */
.L_x_40635:
[----:B------:R-:W-:Y:S05]  /*1d40*/  BSYNC B0 ;  /* 0x0000000000007941 */ /* 0x000fea0003800000 */
.L_x_40634:
[----:B------:R-:W-:Y:S01]  /*1d50*/  ISETP.NE.AND P2, PT, R105, RZ, PT ;  /* 0x000000ff6900720c */ /* 0x000fe20003f45270 */
        /* <DEDUP_REMOVED lines=28> */
.L_x_40647:
[----:B------:R-:W-:Y:S05]  /*1f20*/  BSYNC B1 ;  /* 0x0000000000017941 */ /* 0x000fea0003800000 */
.L_x_40646:
[----:B------:R-:W-:Y:S04]  /*1f30*/  BSSY B1, `(.L_x_40648) ;  /* 0x0000004000017945 */ /* 0x000fe80003800000 */
[----:B------:R-:W-:Y:S05]  /*1f40*/  @!P3 BRA `(.L_x_40649) ;  /* 0x000000000008b947 */ /* 0x000fea0003800000 */
[----:B-----5:R-:W-:-:S04]  /*1f50*/  FMUL.FTZ R49, R33, UR7 ;  /* 0x0000000721317c20 */ /* 0x020fc80008410000 */
[----:B------:R-:W-:-:S07]  /*1f60*/  @P2 FADD.FTZ R49, R25, R49 ;  /* 0x0000003119312221 */ /* 0x000fce0000010000 */
.L_x_40649:
[----:B------:R-:W-:Y:S05]  /*1f70*/  BSYNC B1 ;  /* 0x0000000000017941 */ /* 0x000fea0003800000 */
.L_x_40648:
[----:B------:R-:W-:Y:S04]  /*1f80*/  BSSY B1, `(.L_x_40650) ;  /* 0x0000004000017945 */ /* 0x000fe80003800000 */
[----:B------:R-:W-:Y:S05]  /*1f90*/  @!P3 BRA `(.L_x_40651) ;  /* 0x000000000008b947 */ /* 0x000fea0003800000 */
[----:B-----5:R-:W-:-:S04]  /*1fa0*/  FMUL.FTZ R50, R34, UR7 ;  /* 0x0000000722327c20 */ /* 0x020fc80008410000 */
[----:B------:R-:W-:-:S07]  /*1fb0*/  @P2 FADD.FTZ R50, R26, R50 ;  /* 0x000000321a322221 */ /* 0x000fce0000010000 */
.L_x_40651:
[----:B------:R-:W-:Y:S05]  /*1fc0*/  BSYNC B1 ;  /* 0x0000000000017941 */ /* 0x000fea0003800000 */
.L_x_40650:
[----:B------:R-:W-:Y:S04]  /*1fd0*/  BSSY B1, `(.L_x_40652) ;  /* 0x0000004000017945 */ /* 0x000fe80003800000 */
[----:B------:R-:W-:Y:S05]  /*1fe0*/  @!P3 BRA `(.L_x_40653) ;  /* 0x000000000008b947 */ /* 0x000fea0003800000 */
[----:B-----5:R-:W-:-:S04]  /*1ff0*/  FMUL.FTZ R51, R35, UR7 ;  /* 0x0000000723337c20 */ /* 0x020fc80008410000 */
[----:B------:R-:W-:-:S07]  /*2000*/  @P2 FADD.FTZ R51, R27, R51 ;  /* 0x000000331b332221 */ /* 0x000fce0000010000 */
.L_x_40653:
[----:B------:R-:W-:Y:S05]  /*2010*/  BSYNC B1 ;  /* 0x0000000000017941 */ /* 0x000fea0003800000 */
.L_x_40652:
[----:B0-----:R-:W0:Y:S01]  /*2020*/  LDC.64 R60, c[0x0][0x238] ;  /* 0x00008e00ff3c7b82 */ /* 0x001e220000000a00 */
[----:B------:R-:W-:Y:S01]  /*2030*/  IADD3 R114, R114, 0x100, RZ ;  /* 0x0000010072727810 */ /* 0x000fe20007ffe0ff */
[C---:B0-----:R-:W-:Y:S01]  /*2040*/  IMAD.WIDE.U32 R60, R110.reuse, 0x10, R60 ;  /* 0x000000106e3c7825 */ /* 0x041fe200078e003c */
[----:B------:R-:W-:-:S04]  /*2050*/  IADD3 R110, R110, 0x100, RZ ;  /* 0x000001006e6e7810 */ /* 0x000fc80007ffe0ff */
[----:B------:R4:W-:Y:S03]  /*2060*/  STG.E.128 desc[UR4][R60.64], R48 ;  /* 0x000000303c007986 */ /* 0x0009e6000c101d04 */
.L_x_40645:
[----:B------:R-:W-:Y:S05]  /*2070*/  BSYNC B0 ;  /* 0x0000000000007941 */ /* 0x000fea0003800000 */
.L_x_40644:
[----:B------:R-:W-:Y:S01]  /*2080*/  ISETP.NE.AND P2, PT, R104, RZ, PT ;  /* 0x000000ff6800720c */ /* 0x000fe20003f45270 */
        /* <DEDUP_REMOVED lines=28> */
.L_x_40657:
[----:B------:R-:W-:Y:S05]  /*2250*/  BSYNC B1 ;  /* 0x0000000000017941 */ /* 0x000fea0003800000 */
.L_x_40656:
[----:B------:R-:W-:Y:S04]  /*2260*/  BSSY B1, `(.L_x_40658) ;  /* 0x0000004000017945 */ /* 0x000fe80003800000 */
[----:B------:R-:W-:Y:S05]  /*2270*/  @!P3 BRA `(.L_x_40659) ;  /* 0x000000000008b947 */ /* 0x000fea0003800000 */
[----:B-----5:R-:W-:-:S04]  /*2280*/  FMUL.FTZ R53, R33, UR7 ;  /* 0x0000000721357c20 */ /* 0x020fc80008410000 */
[----:B------:R-:W-:-:S07]  /*2290*/  @P2 FADD.FTZ R53, R25, R53 ;  /* 0x0000003519352221 */ /* 0x000fce0000010000 */
.L_x_40659:
[----:B------:R-:W-:Y:S05]  /*22a0*/  BSYNC B1 ;  /* 0x0000000000017941 */ /* 0x000fea0003800000 */
.L_x_40658:
[----:B------:R-:W-:Y:S04]  /*22b0*/  BSSY B1, `(.L_x_40660) ;  /* 0x0000004000017945 */ /* 0x000fe80003800000 */
[----:B------:R-:W-:Y:S05]  /*22c0*/  @!P3 BRA `(.L_x_40661) ;  /* 0x000000000008b947 */ /* 0x000fea0003800000 */
[----:B-----5:R-:W-:-:S04]  /*22d0*/  FMUL.FTZ R54, R34, UR7 ;  /* 0x0000000722367c20 */ /* 0x020fc80008410000 */
[----:B------:R-:W-:-:S07]  /*22e0*/  @P2 FADD.FTZ R54, R26, R54 ;  /* 0x000000361a362221 */ /* 0x000fce0000010000 */
.L_x_40661:
[----:B------:R-:W-:Y:S05]  /*22f0*/  BSYNC B1 ;  /* 0x0000000000017941 */ /* 0x000fea0003800000 */
.L_x_40660:
[----:B------:R-:W-:Y:S04]  /*2300*/  BSSY B1, `(.L_x_40662) ;  /* 0x0000004000017945 */ /* 0x000fe80003800000 */
[----:B------:R-:W-:Y:S05]  /*2310*/  @!P3 BRA `(.L_x_40663) ;  /* 0x000000000008b947 */ /* 0x000fea0003800000 */
[----:B-----5:R-:W-:-:S04]  /*2320*/  FMUL.FTZ R55, R35, UR7 ;  /* 0x0000000723377c20 */ /* 0x020fc80008410000 */
[----:B------:R-:W-:-:S07]  /*2330*/  @P2 FADD.FTZ R55, R27, R55 ;  /* 0x000000371b372221 */ /* 0x000fce0000010000 */
.L_x_40663:
[----:B------:R-:W-:Y:S05]  /*2340*/  BSYNC B1 ;  /* 0x0000000000017941 */ /* 0x000fea0003800000 */
.L_x_40662:
[----:B0-----:R-:W0:Y:S01]  /*2350*/  LDC.64 R60, c[0x0][0x238] ;  /* 0x00008e00ff3c7b82 */ /* 0x001e220000000a00 */
[----:B------:R-:W-:Y:S01]  /*2360*/  IADD3 R114, R114, 0x100, RZ ;  /* 0x0000010072727810 */ /* 0x000fe20007ffe0ff */
[C---:B0-----:R-:W-:Y:S01]  /*2370*/  IMAD.WIDE.U32 R60, R110.reuse, 0x10, R60 ;  /* 0x000000106e3c7825 */ /* 0x041fe200078e003c */
[----:B------:R-:W-:-:S04]  /*2380*/  IADD3 R110, R110, 0x100, RZ ;  /* 0x000001006e6e7810 */ /* 0x000fc80007ffe0ff */
[----:B------:R0:W-:Y:S03]  /*2390*/  STG.E.128 desc[UR4][R60.64], R52 ;  /* 0x000000343c007986 */ /* 0x0001e6000c101d04 */
.L_x_40655:
[----:B------:R-:W-:Y:S05]  /*23a0*/  BSYNC B0 ;  /* 0x0000000000007941 */ /* 0x000fea0003800000 */
.L_x_40654:
[----:B------:R-:W-:Y:S01]  /*23b0*/  ISETP.NE.AND P2, PT, R103, RZ, PT ;  /* 0x000000ff6700720c */ /* 0x000fe20003f45270 */
        /* <DEDUP_REMOVED lines=11> */
[----:B------:R-:W-:Y:S01]  /*2470*/  ISETP.GT.AND P2, PT, R62, RZ, PT ;  /* 0x000000ff3e00720c */ /* 0x000fe20003f44270 */
[----:B------:R-:W-:-:S12]  /*2480*/  BSSY B1, `(.L_x_40666) ;  /* 0x0000010000017945 */ /* 0x000fd80003800000 */
[----:B------:R-:W-:-:S04]  /*2490*/  @!P2 ISETP.NE.U32.AND P3, PT, R60, RZ, PT ;  /* 0x000000ff3c00a20c */ /* 0x000fc80003f65070 */
[----:B------:R-:W-:-:S04]  /*24a0*/  @!P2 ISETP.NE.AND.EX P3, PT, R61, RZ, PT, P3 ;  /* 0x000000ff3d00a20c */ /* 0x000fc80003f65330 */
[----:B--2---:R-:W-:Y:S02]  /*24b0*/  @!P2 FSEL R57, R25, RZ, P3 ;  /* 0x000000ff1939a208 */ /* 0x004fe40001800000 */
        /* <DEDUP_REMOVED lines=8> */
[----:B------:R-:W-:Y:S01]  /*2540*/  @!P2 FSEL R56, R24, RZ, P3 ;  /* 0x000000ff1838a208 */ /* 0x000fe20001800000 */
[----:B------:R-:W-:Y:S08]  /*2550*/  @!P2 BRA `(.L_x_40667) ;  /* 0x000000000008a947 */ /* 0x000ff00003800000 */
[----:B-----5:R-:W-:-:S04]  /*2560*/  FMUL.FTZ R56, R32, UR7 ;  /* 0x0000000720387c20 */ /* 0x020fc80008410000 */
[----:B------:R-:W-:-:S07]  /*2570*/  @P1 FADD.FTZ R56, R24, R56 ;  /* 0x0000003818381221 */ /* 0x000fce0000010000 */
.L_x_40667:
[----:B------:R-:W-:Y:S05]  /*2580*/  BSYNC B1 ;  /* 0x0000000000017941 */ /* 0x000fea0003800000 */
.L_x_40666:
[----:B------:R-:W-:Y:S04]  /*2590*/  BSSY B1, `(.L_x_40668) ;  /* 0x0000004000017945 */ /* 0x000fe80003800000 */
[----:B------:R-:W-:Y:S05]  /*25a0*/  @!P2 BRA `(.L_x_40669) ;  /* 0x000000000008a947 */ /* 0x000fea0003800000 */
[----:B-----5:R-:W-:-:S04]  /*25b0*/  FMUL.FTZ R57, R33, UR7 ;  /* 0x0000000721397c20 */ /* 0x020fc80008410000 */
[----:B------:R-:W-:-:S07]  /*25c0*/  @P1 FADD.FTZ R57, R25, R57 ;  /* 0x0000003919391221 */ /* 0x000fce0000010000 */
.L_x_40669:
[----:B------:R-:W-:Y:S05]  /*25d0*/  BSYNC B1 ;  /* 0x0000000000017941 */ /* 0x000fea0003800000 */
.L_x_40668:
[----:B------:R-:W-:Y:S04]  /*25e0*/  BSSY B1, `(.L_x_40670) ;  /* 0x0000004000017945 */ /* 0x000fe80003800000 */
[----:B------:R-:W-:Y:S05]  /*25f0*/  @!P2 BRA `(.L_x_40671) ;  /* 0x000000000008a947 */ /* 0x000fea0003800000 */
[----:B-----5:R-:W-:-:S04]  /*2600*/  FMUL.FTZ R58, R34, UR7 ;  /* 0x00000007223a7c20 */ /* 0x020fc80008410000 */
[----:B------:R-:W-:-:S07]  /*2610*/  @P1 FADD.FTZ R58, R26, R58 ;  /* 0x0000003a1a3a1221 */ /* 0x000fce0000010000 */
.L_x_40671:
[----:B------:R-:W-:Y:S05]  /*2620*/  BSYNC B1 ;  /* 0x0000000000017941 */ /* 0x000fea0003800000 */
.L_x_40670:
[----:B------:R-:W-:Y:S04]  /*2630*/  BSSY B1, `(.L_x_40672) ;  /* 0x0000004000017945 */ /* 0x000fe80003800000 */
[----:B------:R-:W-:Y:S05]  /*2640*/  @!P2 BRA `(.L_x_40673) ;  /* 0x000000000008a947 */ /* 0x000fea0003800000 */
[----:B-----5:R-:W-:-:S04]  /*2650*/  FMUL.FTZ R59, R35, UR7 ;  /* 0x00000007233b7c20 */ /* 0x020fc80008410000 */
[----:B------:R-:W-:-:S07]  /*2660*/  @P1 FADD.FTZ R59, R27, R59 ;  /* 0x0000003b1b3b1221 */ /* 0x000fce0000010000 */
.L_x_40673:
[----:B------:R-:W-:Y:S05]  /*2670*/  BSYNC B1 ;  /* 0x0000000000017941 */ /* 0x000fea0003800000 */
.L_x_40672:
[----:B------:R-:W0:Y:S02]  /*2680*/  LDC.64 R60, c[0x0][0x238] ;  /* 0x00008e00ff3c7b82 */ /* 0x000e240000000a00 */
[----:B0-----:R-:W-:-:S05]  /*2690*/  IMAD.WIDE.U32 R60, R110, 0x10, R60 ;  /* 0x000000106e3c7825 */ /* 0x001fca00078e003c */
[----:B------:R0:W-:Y:S02]  /*26a0*/  STG.E.128 desc[UR4][R60.64], R56 ;  /* 0x000000383c007986 */ /* 0x0001e4000c101d04 */
.L_x_40665:
[----:B------:R-:W-:Y:S05]  /*26b0*/  BSYNC B0 ;  /* 0x0000000000007941 */ /* 0x000fea0003800000 */
.L_x_40664:
[----:B01234-:R-:W-:Y:S01]  /*26c0*/  FADD.FTZ R60, RZ, R28 ;  /* 0x0000001cff3c7221 */ /* 0x01ffe20000010000 */
[C---:B------:R-:W-:Y:S01]  /*26d0*/  ISETP.GT.U32.AND P1, PT, R101.reuse, 0x1ff, PT ;  /* 0x000001ff6500780c */ /* 0x040fe20003f24070 */
[----:B------:R-:W-:Y:S01]  /*26e0*/  UMOV UR6, 0xffffffff ;  /* 0xffffffff00067882 */ /* 0x000fe20000000000 */
[----:B------:R-:W-:Y:S01]  /*26f0*/  ISETP.GT.U32.AND P2, PT, R101, 0x3ff, PT ;  /* 0x000003ff6500780c */ /* 0x000fe20003f44070 */
[----:B------:R-:W-:Y:S01]  /*2700*/  FADD.FTZ R61, R29, R60 ;  /* 0x0000003c1d3d7221 */ /* 0x000fe20000010000 */
[----:B------:R-:W-:Y:S02]  /*2710*/  P2R R117, PR, RZ, 0x2 ;  /* 0x00000002ff757803 */ /* 0x000fe40000000000 */
[C---:B------:R-:W-:Y:S01]  /*2720*/  ISETP.GT.U32.AND P3, PT, R101.reuse, 0x4ff, PT ;  /* 0x000004ff6500780c */ /* 0x040fe20003f64070 */
[----:B------:R-:W-:Y:S01]  /*2730*/  FADD.FTZ R60, R30, R61 ;  /* 0x0000003d1e3c7221 */ /* 0x000fe20000010000 */
[----:B------:R-:W-:Y:S02]  /*2740*/  ISETP.GT.U32.AND P4, PT, R101, 0x5ff, PT ;  /* 0x000005ff6500780c */ /* 0x000fe40003f84070 */
[----:B------:R-:W-:Y:S01]  /*2750*/  LOP3.LUT P5, RZ, R63, 0xff, RZ, 0xc0, !PT ;  /* 0x000000ff3fff7812 */ /* 0x000fe200078ac0ff */
[----:B------:R-:W-:Y:S01]  /*2760*/  FADD.FTZ R60, R31, R60 ;  /* 0x0000003c1f3c7221 */ /* 0x000fe20000010000 */
[----:B------:R-:W-:-:S02]  /*2770*/  SHF.R.U32.HI R114, RZ, 0x5, R96 ;  /* 0x00000005ff727819 */ /* 0x000fc40000011660 */
[----:B------:R-:W-:Y:S02]  /*2780*/  P2R R110, PR, RZ, 0x20 ;  /* 0x00000020ff6e7803 */ /* 0x000fe40000000000 */
[----:B------:R-:W-:Y:S02]  /*2790*/  FSEL R61, R60, RZ, P0 ;  /* 0x000000ff3c3d7208 */ /* 0x000fe40000000000 */
[----:B------:R-:W-:Y:S02]  /*27a0*/  LOP3.LUT R62, R114, 0x7fffff8, RZ, 0xc0, !PT ;  /* 0x07fffff8723e7812 */ /* 0x000fe400078ec0ff */
[----:B------:R-:W-:Y:S01]  /*27b0*/  LOP3.LUT P6, RZ, R96, 0x1f, RZ, 0xc0, !PT ;  /* 0x0000001f60ff7812 */ /* 0x000fe200078cc0ff */
[----:B------:R-:W-:Y:S02]  /*27c0*/  FADD.FTZ R60, R36, R61 ;  /* 0x0000003d243c7221 */ /* 0x000fe40000010000 */
[----:B------:R-:W-:Y:S02]  /*27d0*/  @!P5 IADD3 R62, R62, 0x8, RZ ;  /* 0x000000083e3ed810 */ /* 0x000fe40007ffe0ff */
[----:B------:R-:W-:Y:S01]  /*27e0*/  FADD.FTZ R115, R37, R60 ;  /* 0x0000003c25737221 */ /* 0x000fe20000010000 */
[----:B------:R-:W-:-:S03]  /*27f0*/  ISETP.GT.U32.AND P5, PT, R101, 0x6ff, PT ;  /* 0x000006ff6500780c */ /* 0x000fc60003fa4070 */
        /* <DEDUP_REMOVED lines=22> */
[----:B------:R-:W-:Y:S01]  /*2960*/  @P5 FADD.FTZ R61, R59, R60 ;  /* 0x0000003c3b3d5221 */ /* 0x000fe20000010000 */
[----:B------:R-:W-:Y:S01]  /*2970*/  P2R R60, PR, RZ, 0x40 ;  /* 0x00000040ff3c7803 */ /* 0x000fe20000000000 */
[----:B------:R-:W-:Y:S06]  /*2980*/  BRA.DIV UR6, `(.L_x_40674) ;  /* 0x0000001606007947 */ /* 0x000fec000b800000 */
[----:B------:R-:W0:Y:S01]  /*2990*/  SHFL.BFLY PT, R60, R61, 0x1, 0x1f ;  /* 0x0c201f003d3c7f89 */ /* 0x000e2200000e0000 */
[----:B------:R-:W-:Y:S01]  /*29a0*/  ISETP.NE.AND P6, PT, R117, RZ, PT ;  /* 0x000000ff7500720c */ /* 0x000fe20003fc5270 */
        /* <DEDUP_REMOVED lines=76> */
.L_x_40700:
[----:B------:R-:W-:Y:S01]  /*2e70*/  LOP3.LUT P1, RZ, R96, 0x1f, RZ, 0xc0, !PT ;  /* 0x0000001f60ff7812 */ /* 0x000fe2000782c0ff */
[----:B------:R-:W-:Y:S05]  /*2e80*/  WARPSYNC.ALL ;  /* 0x0000000000007948 */ /* 0x000fea0003800000 */
[----:B------:R-:W-:Y:S02]  /*2e90*/  LOP3.LUT R63, R114, 0x7, RZ, 0xc0, !PT ;  /* 0x00000007723f7812 */ /* 0x000fe400078ec0ff */
[----:B------:R-:W-:-:S05]  /*2ea0*/  LOP3.LUT R117, R96, 0x1f, RZ, 0xc0, !PT ;  /* 0x0000001f60757812 */ /* 0x000fca00078ec0ff */
[----:B------:R-:W2:Y:S01]  /*2eb0*/  @!P1 S2R R116, SR_CgaCtaId ;  /* 0x0000000000749919 */ /* 0x000ea20000008800 */
[----:B------:R-:W-:Y:S02]  /*2ec0*/  @!P1 MOV R61, 0x400 ;  /* 0x00000400003d9802 */ /* 0x000fe40000000f00 */
[----:B------:R-:W-:Y:S02]  /*2ed0*/  @!P1 IADD3 R114, R62, R63, RZ ;  /* 0x0000003f3e729210 */ /* 0x000fe40007ffe0ff */
[----:B--2---:R-:W-:Y:S01]  /*2ee0*/  @!P1 LEA R115, R116, R61, 0x18 ;  /* 0x0000003d74739211 */ /* 0x004fe200078ec0ff */
[----:B-1----:R-:W-:-:S03]  /*2ef0*/  FADD.FTZ R61, R119, R122 ;  /* 0x0000007a773d7221 */ /* 0x002fc60000010000 */
[----:B------:R-:W-:-:S05]  /*2f00*/  @!P1 LEA R114, R114, R115, 0x3 ;  /* 0x0000007372729211 */ /* 0x000fca00078e18ff */
[----:B------:R1:W-:Y:S01]  /*2f10*/  @!P1 STS.64 [R114], R60 ;  /* 0x0000003c72009388 */ /* 0x0003e20000000a00 */
[----:B------:R-:W-:Y:S01]  /*2f20*/  ISETP.GT.U32.AND P1, PT, R117, 0x7, PT ;  /* 0x000000077500780c */ /* 0x000fe20003f24070 */
[----:B------:R-:W-:Y:S01]  /*2f30*/  BAR.SYNC.DEFER_BLOCKING 0x0 ;  /* 0x0000000000007b1d */ /* 0x000fe20000010000 */
[----:B------:R-:W-:-:S11]  /*2f40*/  LOP3.LUT P2, RZ, R63, 0x1f, R96, 0xf8, !PT ;  /* 0x0000001f3fff7812 */ /* 0x000fd6000784f860 */
[----:B------:R-:W-:Y:S01]  /*2f50*/  @!P1 IADD3 R62, R62, R117, RZ ;  /* 0x000000753e3e9210 */ /* 0x000fe20007ffe0ff */
[----:B------:R-:W-:Y:S01]  /*2f60*/  HFMA2.MMA R117, -RZ, RZ, 0, 0 ;  /* 0x00000000ff757435 */ /* 0x000fe200000001ff */
[----:B------:R-:W-:Y:S01]  /*2f70*/  ISETP.NE.AND P4, PT, R109, RZ, PT ;  /* 0x000000ff6d00720c */ /* 0x000fe20003f85270 */
[----:B------:R-:W-:Y:S04]  /*2f80*/  BSSY B0, `(.L_x_40675) ;  /* 0x00000da000007945 */ /* 0x000fe80003800000 */
[----:B------:R-:W-:Y:S01]  /*2f90*/  @!P1 MOV R117, R98 ;  /* 0x0000006200759202 */ /* 0x000fe20000000f00 */
[----:B-1----:R-:W1:Y:S04]  /*2fa0*/  @!P2 LDC.64 R60, c[0x0][0x250] ;  /* 0x00009400ff3cab82 */ /* 0x002e680000000a00 */
[----:B------:R-:W0:Y:S01]  /*2fb0*/  SHFL.DOWN PT, R122, R117, 0x4, 0x1f ;  /* 0x08801f00757a7f89 */ /* 0x000e2200000e0000 */
[----:B------:R-:W-:-:S02]  /*2fc0*/  I2FP.F32.S32 R123, R117 ;  /* 0x00000075007b7245 */ /* 0x000fc40000201400 */
[C---:B-1----:R-:W-:Y:S02]  /*2fd0*/  @!P2 LEA R114, P3, R100.reuse, R60, 0x2 ;  /* 0x0000003c6472a211 */ /* 0x042fe400078610ff */
[----:B------:R-:W-:Y:S02]  /*2fe0*/  @!P1 MOV R60, 0x400 ;  /* 0x00000400003c9802 */ /* 0x000fe40000000f00 */
[----:B------:R-:W-:Y:S02]  /*2ff0*/  @!P2 LEA.HI.X R115, R100, R61, R112, 0x2, P3 ;  /* 0x0000003d6473a211 */ /* 0x000fe400018f1470 */
[----:B------:R-:W1:Y:S01]  /*3000*/  @!P1 S2R R61, SR_CgaCtaId ;  /* 0x00000000003d9919 */ /* 0x000e620000008800 */
[----:B0-----:R-:W-:Y:S02]  /*3010*/  IADD3 R119, R122, R117, RZ ;  /* 0x000000757a777210 */ /* 0x001fe40007ffe0ff */
[----:B------:R-:W-:Y:S02]  /*3020*/  I2FP.F32.S32 R121, R122 ;  /* 0x0000007a00797245 */ /* 0x000fe40000201400 */
[----:B-1----:R-:W-:-:S04]  /*3030*/  @!P1 LEA R61, R61, R60, 0x18 ;  /* 0x0000003c3d3d9211 */ /* 0x002fc800078ec0ff */
[----:B------:R-:W-:Y:S02]  /*3040*/  @!P1 LEA R116, R62, R61, 0x3 ;  /* 0x0000003d3e749211 */ /* 0x000fe400078e18ff */
[----:B------:R-:W-:Y:S01]  /*3050*/  CS2R R60, SRZ ;  /* 0x00000000003c7805 */ /* 0x000fe2000001ff00 */
[----:B------:R-:W0:Y:S05]  /*3060*/  @!P2 LDC.64 R62, c[0x0][0x258] ;  /* 0x00009600ff3eab82 */ /* 0x000e2a0000000a00 */
[----:B------:R-:W1:Y:S04]  /*3070*/  @!P1 LDS.64 R60, [R116] ;  /* 0x00000000743c9984 */ /* 0x000e680000000a00 */
[----:B------:R-:W-:Y:S01]  /*3080*/  SHFL.DOWN PT, R116, R119, 0x2, 0x1f ;  /* 0x08401f0077747f89 */ /* 0x000fe200000e0000 */
[----:B0-----:R-:W-:-:S04]  /*3090*/  @!P2 LEA R62, P1, R100, R62, 0x2 ;  /* 0x0000003e643ea211 */ /* 0x001fc800078210ff */
[----:B------:R-:W-:Y:S02]  /*30a0*/  @!P2 LEA.HI.X R63, R100, R63, R112, 0x2, P1 ;  /* 0x0000003f643fa211 */ /* 0x000fe400008f1470 */
[----:B------:R-:W-:Y:S02]  /*30b0*/  I2FP.F32.S32 R112, R119 ;  /* 0x0000007700707245 */ /* 0x000fe40000201400 */
[----:B-----5:R-:W-:Y:S02]  /*30c0*/  ISETP.GE.AND P1, PT, R113, 0x1, PT ;  /* 0x000000017100780c */ /* 0x020fe40003f26270 */
[----:B------:R-:W0:Y:S01]  /*30d0*/  MUFU.RCP R118, R112 ;  /* 0x0000007000767308 */ /* 0x000e220000001000 */
[----:B-1----:R-:W1:Y:S04]  /*30e0*/  SHFL.DOWN PT, R124, R60, 0x4, 0x1f ;  /* 0x08801f003c7c7f89 */ /* 0x002e6800000e0000 */
[----:B------:R-:W2:Y:S01]  /*30f0*/  SHFL.DOWN PT, R120, R61, 0x4, 0x1f ;  /* 0x08801f003d787f89 */ /* 0x000ea200000e0000 */
[C---:B-1----:R-:W-:Y:S01]  /*3100*/  FMUL.FTZ R122, R124.reuse, R121 ;  /* 0x000000797c7a7220 */ /* 0x042fe20000410000 */
[----:B------:R-:W-:-:S03]  /*3110*/  FADD.FTZ R124, -R124, R60 ;  /* 0x0000003c7c7c7221 */ /* 0x000fc60000010100 */
[----:B------:R-:W-:Y:S01]  /*3120*/  FFMA.FTZ R117, R123, R60, R122 ;  /* 0x0000003c7b757223 */ /* 0x000fe2000001007a */
[----:B------:R-:W-:-:S03]  /*3130*/  FMUL.FTZ R124, R124, R124 ;  /* 0x0000007c7c7c7220 */ /* 0x000fc60000410000 */
[----:B0-----:R-:W-:Y:S01]  /*3140*/  FMUL.FTZ R117, R118, R117 ;  /* 0x0000007576757220 */ /* 0x001fe20000410000 */
[----:B------:R-:W-:Y:S01]  /*3150*/  FMUL.FTZ R124, R124, R123 ;  /* 0x0000007b7c7c7220 */ /* 0x000fe20000410000 */
[----:B--2---:R-:W-:Y:S01]  /*3160*/  FADD.FTZ R123, R120, R61 ;  /* 0x0000003d787b7221 */ /* 0x004fe20000010000 */
[-C--:B------:R-:W-:Y:S02]  /*3170*/  IADD3 R61, R119, R116.reuse, RZ ;  /* 0x00000074773d7210 */ /* 0x080fe40007ffe0ff */
[----:B------:R-:W0:Y:S01]  /*3180*/  SHFL.DOWN PT, R60, R117, 0x2, 0x1f ;  /* 0x08401f00753c7f89 */ /* 0x000e2200000e0000 */
[----:B------:R-:W-:Y:S01]  /*3190*/  FMUL.FTZ R122, R124, R121 ;  /* 0x000000797c7a7220 */ /* 0x000fe20000410000 */
[----:B------:R-:W-:Y:S02]  /*31a0*/  I2FP.F32.S32 R121, R116 ;  /* 0x0000007400797245 */ /* 0x000fe40000201400 */
[----:B------:R-:W1:Y:S01]  /*31b0*/  SHFL.DOWN PT, R116, R61, 0x1, 0x1f ;  /* 0x08201f003d747f89 */ /* 0x000e6200000e0000 */
[----:B------:R-:W-:Y:S01]  /*31c0*/  FFMA.FTZ R122, R118, R122, R123 ;  /* 0x0000007a767a7223 */ /* 0x000fe2000001007b */
[----:B------:R-:W-:-:S04]  /*31d0*/  I2FP.F32.S32 R118, R61 ;  /* 0x0000003d00767245 */ /* 0x000fc80000201400 */
[----:B------:R-:W2:Y:S01]  /*31e0*/  MUFU.RCP R120, R118 ;  /* 0x0000007600787308 */ /* 0x000ea20000001000 */
[----:B------:R-:W3:Y:S01]  /*31f0*/  SHFL.DOWN PT, R119, R122, 0x2, 0x1f ;  /* 0x08401f007a777f89 */ /* 0x000ee200000e0000 */
[----:B0-----:R-:W-:Y:S01]  /*3200*/  FMUL.FTZ R123, R60, R121 ;  /* 0x000000793c7b7220 */ /* 0x001fe20000410000 */
[----:B------:R-:W-:-:S03]  /*3210*/  FADD.FTZ R60, R117, -R60 ;  /* 0x8000003c753c7221 */ /* 0x000fc60000010000 */
[----:B------:R-:W-:Y:S01]  /*3220*/  FFMA.FTZ R117, R112, R117, R123 ;  /* 0x0000007570757223 */ /* 0x000fe2000001007b */
[----:B------:R-:W-:Y:S01]  /*3230*/  FMUL.FTZ R123, R60, R60 ;  /* 0x0000003c3c7b7220 */ /* 0x000fe20000410000 */
[-C--:B-1----:R-:W-:Y:S02]  /*3240*/  IADD3 R61, R61, R116.reuse, RZ ;  /* 0x000000743d3d7210 */ /* 0x082fe40007ffe0ff */
[----:B--2---:R-:W-:Y:S01]  /*3250*/  FMUL.FTZ R117, R120, R117 ;  /* 0x0000007578757220 */ /* 0x004fe20000410000 */
[----:B------:R-:W-:Y:S01]  /*3260*/  FMUL.FTZ R112, R112, R123 ;  /* 0x0000007b70707220 */ /* 0x000fe20000410000 */
[----:B------:R-:W-:Y:S01]  /*3270*/  I2FP.F32.S32 R61, R61 ;  /* 0x0000003d003d7245 */ /* 0x000fe20000201400 */
[----:B---3--:R-:W-:Y:S02]  /*3280*/  FADD.FTZ R119, R122, R119 ;  /* 0x000000777a777221 */ /* 0x008fe40000010000 */
[----:B------:R-:W0:Y:S01]  /*3290*/  SHFL.DOWN PT, R60, R117, 0x1, 0x1f ;  /* 0x08201f00753c7f89 */ /* 0x000e2200000e0000 */
[----:B------:R-:W-:Y:S01]  /*32a0*/  FMUL.FTZ R112, R112, R121 ;  /* 0x0000007970707220 */ /* 0x000fe20000410000 */
[----:B------:R-:W-:Y:S01]  /*32b0*/  I2FP.F32.S32 R121, R116 ;  /* 0x0000007400797245 */ /* 0x000fe20000201400 */
[----:B------:R-:W1:Y:S01]  /*32c0*/  MUFU.RCP R61, R61 ;  /* 0x0000003d003d7308 */ /* 0x000e620000001000 */
[----:B------:R-:W2:Y:S01]  /*32d0*/  LDC R116, c[0x0][0x2d8] ;  /* 0x0000b600ff747b82 */ /* 0x000ea20000000800 */
[----:B------:R-:W-:-:S05]  /*32e0*/  FFMA.FTZ R120, R120, R112, R119 ;  /* 0x0000007078787223 */ /* 0x000fca0000010077 */
[----:B------:R-:W3:Y:S01]  /*32f0*/  SHFL.DOWN PT, R119, R120, 0x1, 0x1f ;  /* 0x08201f0078777f89 */ /* 0x000ee200000e0000 */
[----:B0-----:R-:W-:Y:S01]  /*3300*/  FADD.FTZ R112, R117, -R60 ;  /* 0x8000003c75707221 */ /* 0x001fe20000010000 */
[----:B------:R-:W-:-:S03]  /*3310*/  FMUL.FTZ R125, R60, R121 ;  /* 0x000000793c7d7220 */ /* 0x000fc60000410000 */
[----:B------:R-:W-:Y:S01]  /*3320*/  FMUL.FTZ R123, R112, R112 ;  /* 0x00000070707b7220 */ /* 0x000fe20000410000 */
[----:B------:R-:W-:-:S03]  /*3330*/  FFMA.FTZ R60, R118, R117, R125 ;  /* 0x00000075763c7223 */ /* 0x000fc6000001007d */
[----:B------:R-:W-:Y:S01]  /*3340*/  FMUL.FTZ R118, R118, R123 ;  /* 0x0000007b76767220 */ /* 0x000fe20000410000 */
[----:B-1----:R-:W-:Y:S01]  /*3350*/  FMUL.FTZ R117, R61, R60 ;  /* 0x0000003c3d757220 */ /* 0x002fe20000410000 */
[----:B---3--:R-:W-:Y:S02]  /*3360*/  FADD.FTZ R60, R120, R119 ;  /* 0x00000077783c7221 */ /* 0x008fe40000010000 */
[----:B------:R-:W-:-:S03]  /*3370*/  FMUL.FTZ R118, R118, R121 ;  /* 0x0000007976767220 */ /* 0x000fc60000410000 */
[----:B------:R-:W0:Y:S01]  /*3380*/  SHFL.IDX PT, R117, R117, RZ, 0x1f ;  /* 0x00001fff75757589 */ /* 0x000e2200000e0000 */
[----:B------:R-:W-:-:S05]  /*3390*/  FFMA.FTZ R60, R61, R118, R60 ;  /* 0x000000763d3c7223 */ /* 0x000fca000001003c */
[----:B------:R-:W2:Y:S01]  /*33a0*/  SHFL.IDX PT, R119, R60, RZ, 0x1f ;  /* 0x00001fff3c777589 */ /* 0x000ea200000e0000 */
[----:B0-----:R-:W-:-:S03]  /*33b0*/  FMUL.FTZ R61, R117, R117 ;  /* 0x00000075753d7220 */ /* 0x001fc60000410000 */
[----:B------:R0:W-:Y:S02]  /*33c0*/  @!P2 STG.E desc[UR4][R114.64], R117 ;  /* 0x000000757200a986 */ /* 0x0001e4000c101904 */
[----:B------:R-:W-:Y:S01]  /*33d0*/  FSEL R112, R61, RZ, P4 ;  /* 0x000000ff3d707208 */ /* 0x000fe20002000000 */
[----:B--2---:R-:W-:-:S04]  /*33e0*/  FFMA.FTZ R61, R119, UR8, R116 ;  /* 0x00000008773d7c23 */ /* 0x004fc80008010074 */
[----:B------:R-:W-:-:S06]  /*33f0*/  FADD.FTZ R112, R61, R112 ;  /* 0x000000703d707221 */ /* 0x000fcc0000010000 */
[----:B------:R-:W1:Y:S02]  /*3400*/  MUFU.RSQ R112, R112 ;  /* 0x0000007000707308 */ /* 0x000e640000001400 */
[----:B-1----:R0:W-:Y:S01]  /*3410*/  @!P2 STG.E desc[UR4][R62.64], R112 ;  /* 0x000000703e00a986 */ /* 0x0021e2000c101904 */
        /* <DEDUP_REMOVED lines=8> */
[----:B------:R-:W-:Y:S01]  /*34a0*/  LEA.HI.SX32 R113, R61, R102, 0x1e ;  /* 0x000000663d717211 */ /* 0x000fe200078ff2ff */
[----:B------:R-:W-:Y:S06]  /*34b0*/  @!P0 BRA `(.L_x_40678) ;  /* 0x0000000000408947 */ /* 0x000fec0003800000 */
[----:B0-----:R-:W0:Y:S01]  /*34c0*/  LDC.64 R114, c[0x0][0x2b8] ;  /* 0x0000ae00ff727b82 */ /* 0x001e220000000a00 */
        /* <DEDUP_REMOVED lines=15> */
.L_x_40678:
[----:B------:R-:W-:Y:S05]  /*35c0*/  BSYNC B1 ;  /* 0x0000000000017941 */ /* 0x000fea0003800000 */
.L_x_40677:
[----:B------:R-:W-:Y:S01]  /*35d0*/  ISETP.NE.AND P1, PT, R108, RZ, PT ;  /* 0x000000ff6c00720c */ /* 0x000fe20003f25270 */
[----:B------:R-:W-:-:S12]  /*35e0*/  BSSY B1, `(.L_x_40679) ;  /* 0x0000012000017945 */ /* 0x000fd80003800000 */
[----:B------:R-:W-:Y:S05]  /*35f0*/  @!P1 BRA `(.L_x_40680) ;  /* 0x0000000000409947 */ /* 0x000fea0003800000 */
[----:B01----:R-:W0:Y:S01]  /*3600*/  LDC.64 R114, c[0x0][0x2b8] ;  /* 0x0000ae00ff727b82 */ /* 0x003e220000000a00 */
        /* <DEDUP_REMOVED lines=15> */
.L_x_40680:
[----:B------:R-:W-:Y:S05]  /*3700*/  BSYNC B1 ;  /* 0x0000000000017941 */ /* 0x000fea0003800000 */
.L_x_40679:
[----:B------:R-:W-:Y:S01]  /*3710*/  ISETP.NE.AND P1, PT, R107, RZ, PT ;  /* 0x000000ff6b00720c */ /* 0x000fe20003f25270 */
[----:B------:R-:W-:-:S12]  /*3720*/  BSSY B1, `(.L_x_40681) ;  /* 0x0000012000017945 */ /* 0x000fd80003800000 */
[----:B------:R-:W-:Y:S05]  /*3730*/  @!P1 BRA `(.L_x_40682) ;  /* 0x0000000000409947 */ /* 0x000fea0003800000 */
[----:B012---:R-:W0:Y:S01]  /*3740*/  LDC.64 R114, c[0x0][0x2b8] ;  /* 0x0000ae00ff727b82 */ /* 0x007e220000000a00 */
        /* <DEDUP_REMOVED lines=15> */
.L_x_40682:
[----:B------:R-:W-:Y:S05]  /*3840*/  BSYNC B1 ;  /* 0x0000000000017941 */ /* 0x000fea0003800000 */
.L_x_40681:
[----:B------:R-:W-:Y:S01]  /*3850*/  ISETP.NE.AND P1, PT, R106, RZ, PT ;  /* 0x000000ff6a00720c */ /* 0x000fe20003f25270 */
[----:B------:R-:W-:-:S12]  /*3860*/  BSSY B1, `(.L_x_40683) ;  /* 0x0000012000017945 */ /* 0x000fd80003800000 */
[----:B------:R-:W-:Y:S05]  /*3870*/  @!P1 BRA `(.L_x_40684) ;  /* 0x0000000000409947 */ /* 0x000fea0003800000 */
[----:B0123--:R-:W0:Y:S01]  /*3880*/  LDC.64 R114, c[0x0][0x2b8] ;  /* 0x0000ae00ff727b82 */ /* 0x00fe220000000a00 */
        /* <DEDUP_REMOVED lines=15> */
.L_x_40684:
[----:B------:R-:W-:Y:S05]  /*3980*/  BSYNC B1 ;  /* 0x0000000000017941 */ /* 0x000fea0003800000 */
.L_x_40683:
[----:B------:R-:W-:Y:S01]  /*3990*/  ISETP.NE.AND P1, PT, R105, RZ, PT ;  /* 0x000000ff6900720c */ /* 0x000fe20003f25270 */
        /* <DEDUP_REMOVED lines=18> */
.L_x_40686:
[----:B------:R-:W-:Y:S05]  /*3ac0*/  BSYNC B1 ;  /* 0x0000000000017941 */ /* 0x000fea0003800000 */
.L_x_40685:
        /* <DEDUP_REMOVED lines=19> */
.L_x_40688:
[----:B------:R-:W-:Y:S05]  /*3c00*/  BSYNC B1 ;  /* 0x0000000000017941 */ /* 0x000fea0003800000 */
.L_x_40687:
[----:B------:R-:W-:-:S13]  /*3c10*/  ISETP.NE.AND P1, PT, R103, RZ, PT ;  /* 0x000000ff6700720c */ /* 0x000fda0003f25270 */
        /* <DEDUP_REMOVED lines=9> */
[----:B------:R-:W-:-:S03]  /*3cb0*/  FMUL.FTZ R111, R112, R111 ;  /* 0x0000006f706f7220 */ /* 0x000fc60000410000 */
[----:B------:R-:W-:Y:S01]  /*3cc0*/  FFMA.FTZ R62, R72, R62, R11 ;  /* 0x0000003e483e7223 */ /* 0x000fe2000001000b */
[----:B0-----:R-:W-:-:S04]  /*3cd0*/  IMAD.WIDE.U32 R112, R113, 0x10, R60 ;  /* 0x0000001071707825 */ /* 0x001fc800078e003c */
[----:B------:R-:W-:Y:S01]  /*3ce0*/  FFMA.FTZ R60, R69, R63, R10 ;  /* 0x0000003f453c7223 */ /* 0x000fe2000001000a */
[----:B------:R-:W-:Y:S01]  /*3cf0*/  FFMA.FTZ R61, R70, R115, R83 ;  /* 0x00000073463d7223 */ /* 0x000fe20000010053 */
[----:B------:R-:W-:-:S05]  /*3d00*/  FFMA.FTZ R63, R71, R111, R82 ;  /* 0x0000006f473f7223 */ /* 0x000fca0000010052 */
[----:B------:R0:W-:Y:S02]  /*3d10*/  STG.E.128 desc[UR4][R112.64], R60 ;  /* 0x0000003c70007986 */ /* 0x0001e4000c101d04 */
.L_x_40676:
[----:B------:R-:W-:Y:S05]  /*3d20*/  BSYNC B0 ;  /* 0x0000000000007941 */ /* 0x000fea0003800000 */
.L_x_40675:
[----:B------:R-:W-:Y:S02]  /*3d30*/  ISETP.NE.AND P1, PT, R110, RZ, PT ;  /* 0x000000ff6e00720c */ /* 0x000fe40003f25270 */
[----:B------:R-:W-:Y:S02]  /*3d40*/  IADD3 R100, R100, UR10, RZ ;  /* 0x0000000a64647c10 */ /* 0x000fe4000fffe0ff */
[----:B01234-:R-:W-:Y:S02]  /*3d50*/  SEL R63, RZ, 0x1, P1 ;  /* 0x00000001ff3f7807 */ /* 0x01ffe40000800000 */
[----:B------:R-:W-:-:S13]  /*3d60*/  ISETP.GE.AND P1, PT, R100, UR11, PT ;  /* 0x0000000b64007c0c */ /* 0x000fda000bf26270 */
[----:B------:R-:W-:Y:S05]  /*3d70*/  @!P1 BRA `(.L_x_40689) ;  /* 0xffffffd0007c9947 */ /* 0x000fea000383ffff */
[----:B------:R-:W-:Y:S05]  /*3d80*/  EXIT ;  /* 0x000000000000794d */ /* 0x000fea0003800000 */
.L_x_40674:
[----:B------:R-:W-:Y:S01]  /*3d90*/  HFMA2.MMA R63, -RZ, RZ, 0, 5.9604644775390625e-08 ;  /* 0x00000001ff3f7435 */ /* 0x000fe200000001ff */
[----:B------:R-:W-:Y:S02]  /*3da0*/  MOV R124, R61 ;  /* 0x0000003d007c7202 */ /* 0x000fe40000000f00 */
[----:B------:R-:W-:Y:S02]  /*3db0*/  MOV R116, 0x1f ;  /* 0x0000001f00747802 */ /* 0x000fe40000000f00 */
[----:B------:R-:W-:-:S07]  /*3dc0*/  MOV R115, 0xffffffff ;  /* 0xffffffff00737802 */ /* 0x000fce0000000f00 */
[----:B-----5:R-:W-:Y:S05]  /*3dd0*/  WARPSYNC.COLLECTIVE R115, `(.L_x_40690) ;  /* 0x0000000073087348 */ /* 0x020fea0003c00000 */
[----:B------:R0:W1:Y:S02]  /*3de0*/  SHFL.BFLY P6, R122, R124, R63, R116 ;  /* 0x0c00003f7c7a7389 */ /* 0x00006400000c0074 */
[----:B01---5:R-:W-:Y:S01]  /*3df0*/  ENDCOLLECTIVE ;  /* 0x000000000000791b */ /* 0x023fe20003800000 */
.L_x_40690:
[----:B------:R-:W-:Y:S01]  /*3e00*/  HFMA2.MMA R63, -RZ, RZ, 0, 1.1920928955078125e-07 ;  /* 0x00000002ff3f7435 */ /* 0x000fe200000001ff */
[----:B------:R-:W-:-:S05]  /*3e10*/  MOV R60, R122 ;  /* 0x0000007a003c7202 */ /* 0x000fca0000000f00 */
[----:B------:R-:W-:-:S05]  /*3e20*/  FADD.FTZ R118, R61, R60 ;  /* 0x0000003c3d767221 */ /* 0x000fca0000010000 */
[----:B------:R-:W-:-:S07]  /*3e30*/  MOV R124, R118 ;  /* 0x00000076007c7202 */ /* 0x000fce0000000f00 */
[----:B------:R-:W-:Y:S05]  /*3e40*/  WARPSYNC.COLLECTIVE R115, `(.L_x_40691) ;  /* 0x0000000073087348 */ /* 0x000fea0003c00000 */
[----:B------:R0:W1:Y:S02]  /*3e50*/  SHFL.BFLY P6, R122, R124, R63, R116 ;  /* 0x0c00003f7c7a7389 */ /* 0x00006400000c0074 */
[----:B01----:R-:W-:Y:S01]  /*3e60*/  ENDCOLLECTIVE ;  /* 0x000000000000791b */ /* 0x003fe20003800000 */
.L_x_40691:
[----:B------:R-:W-:Y:S01]  /*3e70*/  HFMA2.MMA R63, -RZ, RZ, 0, 2.384185791015625e-07 ;  /* 0x00000004ff3f7435 */ /* 0x000fe200000001ff */
[----:B------:R-:W-:-:S05]  /*3e80*/  MOV R119, R122 ;  /* 0x0000007a00777202 */ /* 0x000fca0000000f00 */
[----:B------:R-:W-:-:S05]  /*3e90*/  FADD.FTZ R119, R118, R119 ;  /* 0x0000007776777221 */ /* 0x000fca0000010000 */
[----:B------:R-:W-:-:S07]  /*3ea0*/  MOV R124, R119 ;  /* 0x00000077007c7202 */ /* 0x000fce0000000f00 */
[----:B------:R-:W-:Y:S05]  /*3eb0*/  WARPSYNC.COLLECTIVE R115, `(.L_x_40692) ;  /* 0x0000000073087348 */ /* 0x000fea0003c00000 */
[----:B------:R0:W1:Y:S02]  /*3ec0*/  SHFL.BFLY P6, R122, R124, R63, R116 ;  /* 0x0c00003f7c7a7389 */ /* 0x00006400000c0074 */
[----:B01----:R-:W-:Y:S01]  /*3ed0*/  ENDCOLLECTIVE ;  /* 0x000000000000791b */ /* 0x003fe20003800000 */
.L_x_40692:
[----:B------:R-:W-:Y:S01]  /*3ee0*/  HFMA2.MMA R63, -RZ, RZ, 0, 4.76837158203125e-07 ;  /* 0x00000008ff3f7435 */ /* 0x000fe200000001ff */
[----:B------:R-:W-:-:S05]  /*3ef0*/  MOV R60, R122 ;  /* 0x0000007a003c7202 */ /* 0x000fca0000000f00 */
[----:B------:R-:W-:-:S05]  /*3f00*/  FADD.FTZ R120, R119, R60 ;  /* 0x0000003c77787221 */ /* 0x000fca0000010000 */
[----:B------:R-:W-:-:S07]  /*3f10*/  MOV R124, R120 ;  /* 0x00000078007c7202 */ /* 0x000fce0000000f00 */
[----:B------:R-:W-:Y:S05]  /*3f20*/  WARPSYNC.COLLECTIVE R115, `(.L_x_40693) ;  /* 0x0000000073087348 */ /* 0x000fea0003c00000 */
[----:B------:R0:W1:Y:S02]  /*3f30*/  SHFL.BFLY P6, R122, R124, R63, R116 ;  /* 0x0c00003f7c7a7389 */ /* 0x00006400000c0074 */
[----:B01----:R-:W-:Y:S01]  /*3f40*/  ENDCOLLECTIVE ;  /* 0x000000000000791b */ /* 0x003fe20003800000 */
.L_x_40693:
[----:B------:R-:W-:Y:S01]  /*3f50*/  HFMA2.MMA R63, -RZ, RZ, 0, 9.5367431640625e-07 ;  /* 0x00000010ff3f7435 */ /* 0x000fe200000001ff */
[----:B------:R-:W-:-:S05]  /*3f60*/  MOV R121, R122 ;  /* 0x0000007a00797202 */ /* 0x000fca0000000f00 */
[----:B------:R-:W-:-:S05]  /*3f70*/  FADD.FTZ R121, R120, R121 ;  /* 0x0000007978797221 */ /* 0x000fca0000010000 */
[----:B------:R-:W-:-:S07]  /*3f80*/  MOV R124, R121 ;  /* 0x00000079007c7202 */ /* 0x000fce0000000f00 */
[----:B------:R-:W-:Y:S05]  /*3f90*/  WARPSYNC.COLLECTIVE R115, `(.L_x_40694) ;  /* 0x0000000073087348 */ /* 0x000fea0003c00000 */
[----:B------:R0:W1:Y:S02]  /*3fa0*/  SHFL.BFLY P6, R122, R124, R63, R116 ;  /* 0x0c00003f7c7a7389 */ /* 0x00006400000c0074 */
[----:B01----:R-:W-:Y:S01]  /*3fb0*/  ENDCOLLECTIVE ;  /* 0x000000000000791b */ /* 0x003fe20003800000 */
.L_x_40694:
[----:B------:R-:W-:Y:S02]  /*3fc0*/  MOV R60, R122 ;  /* 0x0000007a003c7202 */ /* 0x000fe40000000f00 */
[----:B------:R-:W-:-:S03]  /*3fd0*/  ISETP.NE.AND P6, PT, R117, RZ, PT ;  /* 0x000000ff7500720c */ /* 0x000fc60003fc5270 */
        /* <DEDUP_REMOVED lines=11> */
[----:B------:R-:W-:-:S05]  /*4090*/  FFMA.FTZ R61, R118, R118, R61 ;  /* 0x00000076763d7223 */ /* 0x000fca000001003d */
        /* <DEDUP_REMOVED lines=53> */
.L_x_40695:
[----:B------:R-:W-:Y:S01]  /*43f0*/  HFMA2.MMA R63, -RZ, RZ, 0, 1.1920928955078125e-07 ;  /* 0x00000002ff3f7435 */ /* 0x000fe200000001ff */
[----:B------:R-:W-:-:S05]  /*4400*/  MOV R118, R122 ;  /* 0x0000007a00767202 */ /* 0x000fca0000000f00 */
[----:B------:R-:W-:-:S05]  /*4410*/  FADD.FTZ R118, R61, R118 ;  /* 0x000000763d767221 */ /* 0x000fca0000010000 */
[----:B------:R-:W-:-:S07]  /*4420*/  MOV R124, R118 ;  /* 0x00000076007c7202 */ /* 0x000fce0000000f00 */
[----:B------:R-:W-:Y:S05]  /*4430*/  WARPSYNC.COLLECTIVE R115, `(.L_x_40696) ;  /* 0x0000000073087348 */ /* 0x000fea0003c00000 */
[----:B------:R0:W1:Y:S02]  /*4440*/  SHFL.BFLY P6, R122, R124, R63, R116 ;  /* 0x0c00003f7c7a7389 */ /* 0x00006400000c0074 */
[----:B01----:R-:W-:Y:S01]  /*4450*/  ENDCOLLECTIVE ;  /* 0x000000000000791b */ /* 0x003fe20003800000 */
.L_x_40696:
[----:B------:R-:W-:Y:S01]  /*4460*/  HFMA2.MMA R63, -RZ, RZ, 0, 2.384185791015625e-07 ;  /* 0x00000004ff3f7435 */ /* 0x000fe200000001ff */
[----:B------:R-:W-:-:S05]  /*4470*/  MOV R117, R122 ;  /* 0x0000007a00757202 */ /* 0x000fca0000000f00 */
[----:B------:R-:W-:-:S05]  /*4480*/  FADD.FTZ R117, R118, R117 ;  /* 0x0000007576757221 */ /* 0x000fca0000010000 */
[----:B------:R-:W-:-:S07]  /*4490*/  MOV R124, R117 ;  /* 0x00000075007c7202 */ /* 0x000fce0000000f00 */
[----:B------:R-:W-:Y:S05]  /*44a0*/  WARPSYNC.COLLECTIVE R115, `(.L_x_40697) ;  /* 0x0000000073087348 */ /* 0x000fea0003c00000 */
[----:B------:R0:W1:Y:S02]  /*44b0*/  SHFL.BFLY P6, R122, R124, R63, R116 ;  /* 0x0c00003f7c7a7389 */ /* 0x00006400000c0074 */
[----:B01----:R-:W-:Y:S01]  /*44c0*/  ENDCOLLECTIVE ;  /* 0x000000000000791b */ /* 0x003fe20003800000 */
.L_x_40697:
[----:B------:R-:W-:Y:S01]  /*44d0*/  HFMA2.MMA R63, -RZ, RZ, 0, 4.76837158203125e-07 ;  /* 0x00000008ff3f7435 */ /* 0x000fe200000001ff */
[----:B------:R-:W-:-:S05]  /*44e0*/  MOV R120, R122 ;  /* 0x0000007a00787202 */ /* 0x000fca0000000f00 */
[----:B------:R-:W-:-:S05]  /*44f0*/  FADD.FTZ R120, R117, R120 ;  /* 0x0000007875787221 */ /* 0x000fca0000010000 */
[----:B------:R-:W-:-:S07]  /*4500*/  MOV R124, R120 ;  /* 0x00000078007c7202 */ /* 0x000fce0000000f00 */
[----:B------:R-:W-:Y:S05]  /*4510*/  WARPSYNC.COLLECTIVE R115, `(.L_x_40698) ;  /* 0x0000000073087348 */ /* 0x000fea0003c00000 */
[----:B------:R0:W1:Y:S02]  /*4520*/  SHFL.BFLY P6, R122, R124, R63, R116 ;  /* 0x0c00003f7c7a7389 */ /* 0x00006400000c0074 */
[----:B01----:R-:W-:Y:S01]  /*4530*/  ENDCOLLECTIVE ;  /* 0x000000000000791b */ /* 0x003fe20003800000 */
.L_x_40698:
[----:B------:R-:W-:Y:S01]  /*4540*/  HFMA2.MMA R63, -RZ, RZ, 0, 9.5367431640625e-07 ;  /* 0x00000010ff3f7435 */ /* 0x000fe200000001ff */
[----:B------:R-:W-:-:S05]  /*4550*/  MOV R119, R122 ;  /* 0x0000007a00777202 */ /* 0x000fca0000000f00 */
[----:B------:R-:W-:-:S05]  /*4560*/  FADD.FTZ R119, R120, R119 ;  /* 0x0000007778777221 */ /* 0x000fca0000010000 */
[----:B------:R-:W-:-:S07]  /*4570*/  MOV R124, R119 ;  /* 0x00000077007c7202 */ /* 0x000fce0000000f00 */
[----:B------:R-:W-:Y:S05]  /*4580*/  WARPSYNC.COLLECTIVE R115, `(.L_x_40699) ;  /* 0x0000000073087348 */ /* 0x000fea0003c00000 */
[----:B------:R0:W1:Y:S02]  /*4590*/  SHFL.BFLY P6, R122, R124, R63, R116 ;  /* 0x0c00003f7c7a7389 */ /* 0x00006400000c0074 */
[----:B01----:R-:W-:Y:S01]  /*45a0*/  ENDCOLLECTIVE ;  /* 0x000000000000791b */ /* 0x003fe20003800000 */
.L_x_40699:
[----:B------:R-:W-:Y:S05]  /*45b0*/  BRA `(.L_x_40700) ;  /* 0xffffffe8002c7947 */ /* 0x000fea000383ffff */
.L_x_40701:
        /* <DEDUP_REMOVED lines=12> */
.L_x_46090:


//--------------------- .text._ZN10layer_norm13ln_fwd_kernelINS_13Kernel_traitsI6__halfffffjLj7168ELj1ELj1ELj8ELj16ENS_18Kernel_traits_baseILj7168ES2_ffffjLj256EEEEELb0ELb0ELb1ELb1EEEvNS_9FwdParamsE --------------------------
	.section	.text._ZN10layer_norm13ln_fwd_kernelINS_13Kernel_traitsI6__halfffffjLj7168ELj1ELj1ELj8ELj16ENS_18Kernel_traits_baseILj7168ES2_ffffjLj256EEEEELb0ELb0ELb1ELb1EEEvNS_9FwdParamsE,"ax",@progbits
	.align	128
        .global         _ZN10layer_norm13ln_fwd_kernelINS_13Kernel_traitsI6__halfffffjLj7168ELj1ELj1ELj8ELj16ENS_18Kernel_traits_baseILj7168ES2_ffffjLj256EEEEELb0ELb0ELb1ELb1EEEvNS_9FwdParamsE
        .type           _ZN10layer_norm13ln_fwd_kernelINS_13Kernel_traitsI6__halfffffjLj7168ELj1ELj1ELj8ELj16ENS_18Kernel_traits_baseILj7168ES2_ffffjLj256EEEEELb0ELb0ELb1ELb1EEEvNS_9FwdParamsE,@function
        .size           _ZN10layer_norm13ln_fwd_kernelINS_13Kernel_traitsI6__halfffffjLj7168ELj1ELj1ELj8ELj16ENS_18Kernel_traits_baseILj7168ES2_ffffjLj256EEEEELb0ELb0ELb1ELb1EEEvNS_9FwdParamsE,(.L_x_46091 - _ZN10layer_norm13ln_fwd_kernelINS_13Kernel_traitsI6__halfffffjLj7168ELj1ELj1ELj8ELj16ENS_18Kernel_traits_baseILj7168ES2_ffffjLj256EEEEELb0ELb0ELb1ELb1EEEvNS_9FwdParamsE)
        .other          _ZN10layer_norm13ln_fwd_kernelINS_13Kernel_traitsI6__halfffffjLj7168ELj1ELj1ELj8ELj16ENS_18Kernel_traits_baseILj7168ES2_ffffjLj256EEEEELb0ELb0ELb1ELb1EEEvNS_9FwdParamsE,@"STO_CUDA_ENTRY STV_DEFAULT"
_ZN10layer_norm13ln_fwd_kernelINS_13Kernel_traitsI6__halfffffjLj7168ELj1ELj1ELj8ELj16ENS_18Kernel_traits_baseILj7168ES2_ffffjLj256EEEEELb0ELb0ELb1ELb1EEEvNS_9FwdParamsE:
.text._ZN10layer_norm13ln_fwd_kernelINS_13Kernel_traitsI6__halfffffjLj7168ELj1ELj1ELj8ELj16ENS_18Kernel_traits_baseILj7168ES2_ffffjLj256EEEEELb0ELb0ELb1ELb1EEEvNS_9FwdParamsE:
        /* <DEDUP_REMOVED lines=15> */
[----:B------:R0:W5:Y:S04]  /*00f0*/  @P0 LDG.E.64 R6, desc[UR4][R4.64+0x1800] ;  /* 0x0018000404060981 */ /* 0x000168000c1e1b00 */
[----:B------:R0:W5:Y:S01]  /*0100*/  @P0 LDG.E.64 R20, desc[UR4][R4.64+0x2000] ;  /* 0x0020000404140981 */ /* 0x000162000c1e1b00 */
[----:B-1----:R-:W-:Y:S01]  /*0110*/  LEA.HI R98, R15, UR6, RZ, 0x18 ;  /* 0x000000060f627c11 */ /* 0x002fe2000f8fc0ff */
[----:B------:R-:W-:Y:S01]  /*0120*/  ULDC UR6, c[0x0][0x214] ;  /* 0x0000850000067ab9 */ /* 0x000fe20000000800 */
[----:B------:R-:W-:Y:S01]  /*0130*/  IADD3 R2, P2, R0, UR8, RZ ;  /* 0x0000000800027c10 */ /* 0x000fe2000ff5e0ff */
[----:B------:R0:W5:Y:S01]  /*0140*/  @P0 LDG.E.64 R18, desc[UR4][R4.64+0x2800] ;  /* 0x0028000404120981 */ /* 0x000162000c1e1b00 */
[----:B------:R-:W-:-:S02]  /*0150*/  ISETP.GE.AND P1, PT, R98, UR6, PT ;  /* 0x0000000662007c0c */ /* 0x000fc4000bf26270 */
[----:B------:R-:W-:Y:S01]  /*0160*/  IADD3.X R3, RZ, UR9, RZ, P2, !PT ;  /* 0x00000009ff037c10 */ /* 0x000fe200097fe4ff */
[----:B------:R0:W5:Y:S10]  /*0170*/  @P0 LDG.E.64 R16, desc[UR4][R4.64+0x3000] ;  /* 0x0030000404100981 */ /* 0x000174000c1e1b00 */
[----:B0-----:R-:W-:Y:S05]  /*0180*/  @P1 EXIT ;  /* 0x000000000000194d */ /* 0x001fea0003800000 */
        /* <DEDUP_REMOVED lines=25> */
[----:B------:R-:W-:Y:S01]  /*0320*/  HFMA2.MMA R104, -RZ, RZ, 0, 5.9604644775390625e-08 ;  /* 0x00000001ff687435 */ /* 0x000fe200000001ff */
[--C-:B------:R-:W-:Y:S01]  /*0330*/  SHF.R.U64 R69, R6, 0x10, R7.reuse ;  /* 0x0000001006457819 */ /* 0x100fe20000001207 */
[----:B------:R-:W-:Y:S01]  /*0340*/  HADD2.F32 R6, -RZ, R20.H0_H0 ;  /* 0x20000014ff067230 */ /* 0x000fe20000004100 */
[----:B------:R-:W-:Y:S01]  /*0350*/  SHF.R.U32.HI R70, RZ, 0x10, R7 ;  /* 0x00000010ff467819 */ /* 0x000fe20000011607 */
[----:B------:R-:W-:Y:S01]  /*0360*/  HADD2.F32 R4, -RZ, R18.H0_H0 ;  /* 0x20000012ff047230 */ /* 0x000fe20000004100 */
[--C-:B------:R-:W-:Y:S01]  /*0370*/  SHF.R.U64 R71, R20, 0x10, R21.reuse ;  /* 0x0000001014477819 */ /* 0x100fe20000001215 */
[----:B0-----:R-:W-:Y:S01]  /*0380*/  HADD2.F32 R3, -RZ, R19.H0_H0 ;  /* 0x20000013ff037230 */ /* 0x001fe20000004100 */
        /* <DEDUP_REMOVED lines=10> */
[----:B------:R-:W-:Y:S01]  /*0430*/  ULDC.U8 UR6, c[0x0][0x2a0] ;  /* 0x0000a80000067ab9 */ /* 0x000fe20000000000 */
[----:B------:R-:W-:Y:S01]  /*0440*/  HADD2.F32 R7, -RZ, R7.H0_H0 ;  /* 0x20000007ff077230 */ /* 0x000fe20000004100 */
[----:B------:R-:W-:Y:S01]  /*0450*/  LOP3.LUT R60, R15, 0xff, RZ, 0xc0, !PT ;  /* 0x000000ff0f3c7812 */ /* 0x000fe200078ec0ff */
[----:B------:R-:W-:Y:S01]  /*0460*/  HADD2.F32 R64, -RZ, R64.H0_H0 ;  /* 0x20000040ff407230 */ /* 0x000fe20000004100 */
[----:B------:R-:W-:Y:S01]  /*0470*/  ISETP.NE.AND P4, PT, RZ, UR6, PT ;  /* 0x00000006ff007c0c */ /* 0x000fe2000bf85270 */
[----:B------:R-:W-:Y:S01]  /*0480*/  HADD2.F32 R65, -RZ, R65.H0_H0 ;  /* 0x20000041ff417230 */ /* 0x000fe20000004100 */
[----:B------:R-:W-:Y:S01]  /*0490*/  ULDC UR7, c[0x0][0x29c] ;  /* 0x0000a70000077ab9 */ /* 0x000fe20000000800 */
[----:B------:R-:W-:Y:S01]  /*04a0*/  HADD2.F32 R66, -RZ, R66.H0_H0 ;  /* 0x20000042ff427230 */ /* 0x000fe20000004100 */
[----:B------:R-:W-:Y:S01]  /*04b0*/  ULDC UR6, c[0x0][0x290] ;  /* 0x0000a40000067ab9 */ /* 0x000fe20000000800 */
[----:B------:R-:W-:Y:S01]  /*04c0*/  HADD2.F32 R67, -RZ, R67.H0_H0 ;  /* 0x20000043ff437230 */ /* 0x000fe20000004100 */
[----:B------:R-:W-:Y:S01]  /*04d0*/  ULDC.64 UR8, c[0x0][0x210] ;  /* 0x0000840000087ab9 */ /* 0x000fe20000000a00 */
        /* <DEDUP_REMOVED lines=51> */
[----:B------:R-:W-:-:S07]  /*0810*/  HADD2.F32 R91, -RZ, R91.H0_H0 ;  /* 0x2000005bff5b7230 */ /* 0x000fce0000004100 */
.L_x_40761:
        /* <DEDUP_REMOVED lines=12> */
[----:B------:R-:W2:Y:S01]  /*08e0*/  LDC.64 R34, c[0x0][0x288] ;  /* 0x0000a200ff227b82 */ /* 0x000ea20000000a00 */
[----:B------:R-:W-:-:S05]  /*08f0*/  LEA.HI.SX32 R101, R101, R60, 0x1e ;  /* 0x0000003c65657211 */ /* 0x000fca00078ff2ff */
[----:B-1----:R-:W-:-:S05]  /*0900*/  @P0 IMAD.WIDE.U32 R36, R101, 0x10, R32 ;  /* 0x0000001065240825 */ /* 0x002fca00078e0020 */
[----:B------:R-:W4:Y:S01]  /*0910*/  @P0 LDG.E.128 R24, desc[UR4][R36.64] ;  /* 0x0000000424180981 */ /* 0x000f22000c1e1d00 */
[----:B------:R-:W-:Y:S01]  /*0920*/  MOV R105, RZ ;  /* 0x000000ff00697202 */ /* 0x000fe20000000f00 */
[----:B--2---:R-:W-:-:S05]  /*0930*/  IMAD.WIDE R34, R98, 0x4, R34 ;  /* 0x0000000462227825 */ /* 0x004fca00078e0222 */
[----:B-----5:R1:W5:Y:S01]  /*0940*/  LDG.E R102, desc[UR4][R34.64] ;  /* 0x0000000422667981 */ /* 0x020362000c1e1900 */
[C---:B------:R-:W-:Y:S01]  /*0950*/  IADD3 R47, R101.reuse, 0x100, RZ ;  /* 0x00000100652f7810 */ /* 0x040fe20007ffe0ff */
[----:B------:R-:W-:Y:S01]  /*0960*/  BSSY B0, `(.L_x_40702) ;  /* 0x000001d000007945 */ /* 0x000fe20003800000 */
[----:B0-----:R-:W-:Y:S01]  /*0970*/  IMAD.WIDE.U32 R42, R101, 0x10, R80 ;  /* 0x00000010652a7825 */ /* 0x001fe200078e0050 */
[C---:B---3--:R-:W-:Y:S02]  /*0980*/  ISETP.GE.AND P5, PT, R40.reuse, 0x1, PT ;  /* 0x000000012800780c */ /* 0x048fe40003fa6270 */
[----:B------:R-:W-:-:S11]  /*0990*/  ISETP.GT.AND P6, PT, R40, RZ, PT ;  /* 0x000000ff2800720c */ /* 0x000fd60003fc4270 */
[----:B------:R-:W1:Y:S01]  /*09a0*/  @P5 LDC.64 R32, c[0x0][0x220] ;  /* 0x00008800ff205b82 */ /* 0x000e620000000a00 */
[----:B------:R-:W-:Y:S02]  /*09b0*/  @P5 IADD3 R38, R40, -0x1, RZ ;  /* 0xffffffff28265810 */ /* 0x000fe40007ffe0ff */
[----:B------:R-:W-:-:S03]  /*09c0*/  @!P6 ISETP.NE.U32.AND P1, PT, R56, RZ, PT ;  /* 0x000000ff3800e20c */ /* 0x000fc60003f25070 */
[----:B------:R-:W-:Y:S01]  /*09d0*/  @P5 IMAD R38, R38, R103, RZ ;  /* 0x0000006726265224 */ /* 0x000fe200078e02ff */
[----:B------:R-:W-:Y:S01]  /*09e0*/  @!P6 ISETP.NE.AND.EX P2, PT, R57, RZ, PT, P1 ;  /* 0x000000ff3900e20c */ /* 0x000fe20003f45310 */
[----:B------:R-:W0:Y:S03]  /*09f0*/  @P0 LDC.64 R40, c[0x0][0x230] ;  /* 0x00008c00ff280b82 */ /* 0x000e260000000a00 */
[----:B------:R-:W-:-:S04]  /*0a00*/  @P5 SHF.R.S32.HI R39, RZ, 0x1f, R38 ;  /* 0x0000001fff275819 */ /* 0x000fc80000011426 */
[----:B------:R-:W-:-:S04]  /*0a10*/  @P5 LEA.HI R39, R39, R38, RZ, 0x2 ;  /* 0x0000002627275211 */ /* 0x000fc800078f10ff */
[----:B------:R-:W-:Y:S02]  /*0a20*/  @P5 LEA.HI.SX32 R105, R39, R60, 0x1e ;  /* 0x0000003c27695211 */ /* 0x000fe400078ff2ff */
[----:B------:R-:W-:-:S03]  /*0a30*/  @!P6 ISETP.NE.U32.AND P3, PT, R56, RZ, PT ;  /* 0x000000ff3800e20c */ /* 0x000fc60003f65070 */
[----:B-1----:R-:W-:Y:S01]  /*0a40*/  @P5 IMAD.WIDE.U32 R34, R105, 0x10, R32 ;  /* 0x0000001069225825 */ /* 0x002fe200078e0020 */
[----:B----4-:R-:W-:Y:S02]  /*0a50*/  @!P6 FSEL R33, R25, RZ, P2 ;  /* 0x000000ff1921e208 */ /* 0x010fe40001000000 */
[C---:B------:R-:W-:Y:S02]  /*0a60*/  @!P6 ISETP.NE.U32.AND P1, PT, R56.reuse, RZ, PT ;  /* 0x000000ff3800e20c */ /* 0x040fe40003f25070 */
[----:B------:R-:W-:Y:S01]  /*0a70*/  @!P6 ISETP.NE.U32.AND P2, PT, R56, RZ, PT ;  /* 0x000000ff3800e20c */ /* 0x000fe20003f45070 */
[----:B------:R1:W5:Y:S01]  /*0a80*/  @P5 LDG.E.128 R28, desc[UR4][R34.64] ;  /* 0x00000004221c5981 */ /* 0x000362000c1e1d00 */
[----:B------:R-:W-:Y:S01]  /*0a90*/  @!P6 ISETP.NE.AND.EX P3, PT, R57, RZ, PT, P3 ;  /* 0x000000ff3900e20c */ /* 0x000fe20003f65330 */
[----:B0-----:R-:W-:Y:S01]  /*0aa0*/  @P0 IMAD.WIDE.U32 R40, R47, 0x10, R40 ;  /* 0x000000102f280825 */ /* 0x001fe200078e0028 */
[C---:B------:R-:W-:Y:S02]  /*0ab0*/  @!P6 ISETP.NE.AND.EX P1, PT, R57.reuse, RZ, PT, P1 ;  /* 0x000000ff3900e20c */ /* 0x040fe40003f25310 */
[----:B------:R-:W-:-:S02]  /*0ac0*/  @!P6 ISETP.NE.AND.EX P2, PT, R57, RZ, PT, P2 ;  /* 0x000000ff3900e20c */ /* 0x000fc40003f45320 */
[----:B------:R-:W-:Y:S02]  /*0ad0*/  @!P6 FSEL R32, R24, RZ, P3 ;  /* 0x000000ff1820e208 */ /* 0x000fe40001800000 */
[----:B-1----:R-:W-:Y:S02]  /*0ae0*/  @!P6 FSEL R34, R26, RZ, P1 ;  /* 0x000000ff1a22e208 */ /* 0x002fe40000800000 */
[----:B------:R-:W-:Y:S01]  /*0af0*/  @!P6 FSEL R35, R27, RZ, P2 ;  /* 0x000000ff1b23e208 */ /* 0x000fe20001000000 */
[----:B------:R-:W-:Y:S06]  /*0b00*/  @!P6 BRA `(.L_x_40703) ;  /* 0x000000000008e947 */ /* 0x000fec0003800000 */
[----:B-----5:R-:W-:-:S04]  /*0b10*/  FMUL.FTZ R32, R28, UR7 ;  /* 0x000000071c207c20 */ /* 0x020fc80008410000 */
[----:B------:R-:W-:-:S07]  /*0b20*/  @P0 FADD.FTZ R32, R24, R32 ;  /* 0x0000002018200221 */ /* 0x000fce0000010000 */
.L_x_40703:
[----:B------:R-:W-:Y:S05]  /*0b30*/  BSYNC B0 ;  /* 0x0000000000007941 */ /* 0x000fea0003800000 */
.L_x_40702:
[----:B------:R-:W-:Y:S04]  /*0b40*/  BSSY B0, `(.L_x_40704) ;  /* 0x0000004000007945 */ /* 0x000fe80003800000 */
[----:B------:R-:W-:Y:S05]  /*0b50*/  @!P6 BRA `(.L_x_40705) ;  /* 0x000000000008e947 */ /* 0x000fea0003800000 */
[----:B-----5:R-:W-:-:S04]  /*0b60*/  FMUL.FTZ R33, R29, UR7 ;  /* 0x000000071d217c20 */ /* 0x020fc80008410000 */
[----:B------:R-:W-:-:S07]  /*0b70*/  @P0 FADD.FTZ R33, R25, R33 ;  /* 0x0000002119210221 */ /* 0x000fce0000010000 */
.L_x_40705:
[----:B------:R-:W-:Y:S05]  /*0b80*/  BSYNC B0 ;  /* 0x0000000000007941 */ /* 0x000fea0003800000 */
.L_x_40704:
[----:B------:R-:W-:Y:S04]  /*0b90*/  BSSY B0, `(.L_x_40706) ;  /* 0x0000004000007945 */ /* 0x000fe80003800000 */
[----:B------:R-:W-:Y:S05]  /*0ba0*/  @!P6 BRA `(.L_x_40707) ;  /* 0x000000000008e947 */ /* 0x000fea0003800000 */
[----:B-----5:R-:W-:-:S04]  /*0bb0*/  FMUL.FTZ R34, R30, UR7 ;  /* 0x000000071e227c20 */ /* 0x020fc80008410000 */
[----:B------:R-:W-:-:S07]  /*0bc0*/  @P0 FADD.FTZ R34, R26, R34 ;  /* 0x000000221a220221 */ /* 0x000fce0000010000 */
.L_x_40707:
[----:B------:R-:W-:Y:S05]  /*0bd0*/  BSYNC B0 ;  /* 0x0000000000007941 */ /* 0x000fea0003800000 */
.L_x_40706:
[----:B------:R-:W-:Y:S04]  /*0be0*/  BSSY B0, `(.L_x_40708) ;  /* 0x0000004000007945 */ /* 0x000fe80003800000 */
[----:B------:R-:W-:Y:S05]  /*0bf0*/  @!P6 BRA `(.L_x_40709) ;  /* 0x000000000008e947 */ /* 0x000fea0003800000 */
[----:B-----5:R-:W-:-:S04]  /*0c00*/  FMUL.FTZ R35, R31, UR7 ;  /* 0x000000071f237c20 */ /* 0x020fc80008410000 */
[----:B------:R-:W-:-:S07]  /*0c10*/  @P0 FADD.FTZ R35, R27, R35 ;  /* 0x000000231b230221 */ /* 0x000fce0000010000 */
.L_x_40709:
[----:B------:R-:W-:Y:S05]  /*0c20*/  BSYNC B0 ;  /* 0x0000000000007941 */ /* 0x000fea0003800000 */
.L_x_40708:
[----:B------:R0:W-:Y:S01]  /*0c30*/  STG.E.128 desc[UR4][R42.64], R32 ;  /* 0x000000202a007986 */ /* 0x0001e2000c101d04 */
[----:B------:R-:W1:Y:S03]  /*0c40*/  @P5 LDC.64 R36, c[0x0][0x220] ;  /* 0x00008800ff245b82 */ /* 0x000e660000000a00 */
[----:B------:R2:W3:Y:S01]  /*0c50*/  @P0 LDG.E.128 R24, desc[UR4][R40.64] ;  /* 0x0000000428180981 */ /* 0x0004e2000c1e1d00 */
[----:B------:R-:W-:Y:S02]  /*0c60*/  @!P6 ISETP.NE.U32.AND P1, PT, R56, RZ, PT ;  /* 0x000000ff3800e20c */ /* 0x000fe40003f25070 */
[----:B------:R-:W-:Y:S02]  /*0c70*/  @P5 IADD3 R39, R105, 0x100, RZ ;  /* 0x0000010069275810 */ /* 0x000fe40007ffe0ff */
[----:B------:R-:W4:Y:S01]  /*0c80*/  @P0 LDC.64 R44, c[0x0][0x230] ;  /* 0x00008c00ff2c0b82 */ /* 0x000f220000000a00 */
[----:B------:R-:W-:-:S02]  /*0c90*/  @!P6 ISETP.NE.AND.EX P2, PT, R57, RZ, PT, P1 ;  /* 0x000000ff3900e20c */ /* 0x000fc40003f45310 */
[C---:B------:R-:W-:Y:S02]  /*0ca0*/  @!P6 ISETP.NE.U32.AND P3, PT, R56.reuse, RZ, PT ;  /* 0x000000ff3800e20c */ /* 0x040fe40003f65070 */
[----:B------:R-:W-:Y:S02]  /*0cb0*/  @!P6 ISETP.NE.U32.AND P1, PT, R56, RZ, PT ;  /* 0x000000ff3800e20c */ /* 0x000fe40003f25070 */
[----:B------:R-:W-:Y:S01]  /*0cc0*/  IADD3 R49, R101, 0x200, RZ ;  /* 0x0000020065317810 */ /* 0x000fe20007ffe0ff */
[----:B------:R-:W-:Y:S01]  /*0cd0*/  BSSY B0, `(.L_x_40710) ;  /* 0x0000010000007945 */ /* 0x000fe20003800000 */
[----:B------:R-:W-:Y:S01]  /*0ce0*/  @!P6 ISETP.NE.AND.EX P3, PT, R57, RZ, PT, P3 ;  /* 0x000000ff3900e20c */ /* 0x000fe20003f65330 */
[----:B-1----:R-:W-:Y:S01]  /*0cf0*/  @P5 IMAD.WIDE.U32 R38, R39, 0x10, R36 ;  /* 0x0000001027265825 */ /* 0x002fe200078e0024 */
[----:B------:R-:W-:-:S03]  /*0d00*/  @!P6 ISETP.NE.AND.EX P1, PT, R57, RZ, PT, P1 ;  /* 0x000000ff3900e20c */ /* 0x000fc60003f25310 */
[----:B--2---:R-:W-:Y:S01]  /*0d10*/  IMAD.WIDE.U32 R40, R47, 0x10, R80 ;  /* 0x000000102f287825 */ /* 0x004fe200078e0050 */
[----:B-----5:R1:W5:Y:S03]  /*0d20*/  @P5 LDG.E.128 R28, desc[UR4][R38.64] ;  /* 0x00000004261c5981 */ /* 0x020366000c1e1d00 */
[----:B----4-:R-:W-:Y:S01]  /*0d30*/  @P0 IMAD.WIDE.U32 R44, R49, 0x10, R44 ;  /* 0x00000010312c0825 */ /* 0x010fe200078e002c */
[----:B---3--:R-:W-:Y:S02]  /*0d40*/  @!P6 FSEL R37, R25, RZ, P2 ;  /* 0x000000ff1925e208 */ /* 0x008fe40001000000 */
[----:B------:R-:W-:Y:S02]  /*0d50*/  @!P6 ISETP.NE.U32.AND P2, PT, R56, RZ, PT ;  /* 0x000000ff3800e20c */ /* 0x000fe40003f45070 */
[----:B-1----:R-:W-:Y:S02]  /*0d60*/  @!P6 FSEL R38, R26, RZ, P1 ;  /* 0x000000ff1a26e208 */ /* 0x002fe40000800000 */
[----:B------:R-:W-:-:S02]  /*0d70*/  @!P6 ISETP.NE.AND.EX P2, PT, R57, RZ, PT, P2 ;  /* 0x000000ff3900e20c */ /* 0x000fc40003f45320 */
[----:B------:R-:W-:Y:S02]  /*0d80*/  @!P6 FSEL R36, R24, RZ, P3 ;  /* 0x000000ff1824e208 */ /* 0x000fe40001800000 */
[----:B------:R-:W-:Y:S01]  /*0d90*/  @!P6 FSEL R39, R27, RZ, P2 ;  /* 0x000000ff1b27e208 */ /* 0x000fe20001000000 */
[----:B0-----:R-:W-:Y:S08]  /*0da0*/  @!P6 BRA `(.L_x_40711) ;  /* 0x000000000008e947 */ /* 0x001ff00003800000 */
[----:B-----5:R-:W-:-:S04]  /*0db0*/  FMUL.FTZ R36, R28, UR7 ;  /* 0x000000071c247c20 */ /* 0x020fc80008410000 */
[----:B------:R-:W-:-:S07]  /*0dc0*/  @P0 FADD.FTZ R36, R24, R36 ;  /* 0x0000002418240221 */ /* 0x000fce0000010000 */
.L_x_40711:
[----:B------:R-:W-:Y:S05]  /*0dd0*/  BSYNC B0 ;  /* 0x0000000000007941 */ /* 0x000fea0003800000 */
.L_x_40710:
[----:B------:R-:W-:Y:S04]  /*0de0*/  BSSY B0, `(.L_x_40712) ;  /* 0x0000004000007945 */ /* 0x000fe80003800000 */
[----:B------:R-:W-:Y:S05]  /*0df0*/  @!P6 BRA `(.L_x_40713) ;  /* 0x000000000008e947 */ /* 0x000fea0003800000 */
[----:B-----5:R-:W-:-:S04]  /*0e00*/  FMUL.FTZ R37, R29, UR7 ;  /* 0x000000071d257c20 */ /* 0x020fc80008410000 */
[----:B------:R-:W-:-:S07]  /*0e10*/  @P0 FADD.FTZ R37, R25, R37 ;  /* 0x0000002519250221 */ /* 0x000fce0000010000 */
.L_x_40713:
[----:B------:R-:W-:Y:S05]  /*0e20*/  BSYNC B0 ;  /* 0x0000000000007941 */ /* 0x000fea0003800000 */
.L_x_40712:
[----:B------:R-:W-:Y:S04]  /*0e30*/  BSSY B0, `(.L_x_40714) ;  /* 0x0000004000007945 */ /* 0x000fe80003800000 */
[----:B------:R-:W-:Y:S05]  /*0e40*/  @!P6 BRA `(.L_x_40715) ;  /* 0x000000000008e947 */ /* 0x000fea0003800000 */
[----:B-----5:R-:W-:-:S04]  /*0e50*/  FMUL.FTZ R38, R30, UR7 ;  /* 0x000000071e267c20 */ /* 0x020fc80008410000 */
[----:B------:R-:W-:-:S07]  /*0e60*/  @P0 FADD.FTZ R38, R26, R38 ;  /* 0x000000261a260221 */ /* 0x000fce0000010000 */
.L_x_40715:
[----:B------:R-:W-:Y:S05]  /*0e70*/  BSYNC B0 ;  /* 0x0000000000007941 */ /* 0x000fea0003800000 */
.L_x_40714:
[----:B------:R-:W-:Y:S04]  /*0e80*/  BSSY B0, `(.L_x_40716) ;  /* 0x0000004000007945 */ /* 0x000fe80003800000 */
[----:B------:R-:W-:Y:S05]  /*0e90*/  @!P6 BRA `(.L_x_40717) ;  /* 0x000000000008e947 */ /* 0x000fea0003800000 */
[----:B-----5:R-:W-:-:S04]  /*0ea0*/  FMUL.FTZ R39, R31, UR7 ;  /* 0x000000071f277c20 */ /* 0x020fc80008410000 */
[----:B------:R-:W-:-:S07]  /*0eb0*/  @P0 FADD.FTZ R39, R27, R39 ;  /* 0x000000271b270221 */ /* 0x000fce0000010000 */
.L_x_40717:
[----:B------:R-:W-:Y:S05]  /*0ec0*/  BSYNC B0 ;  /* 0x0000000000007941 */ /* 0x000fea0003800000 */
.L_x_40716:
[----:B------:R0:W-:Y:S01]  /*0ed0*/  STG.E.128 desc[UR4][R40.64], R36 ;  /* 0x0000002428007986 */ /* 0x0001e2000c101d04 */
[----:B------:R-:W1:Y:S03]  /*0ee0*/  @P5 LDC.64 R42, c[0x0][0x220] ;  /* 0x00008800ff2a5b82 */ /* 0x000e660000000a00 */
[----:B------:R2:W0:Y:S01]  /*0ef0*/  @P0 LDG.E.128 R24, desc[UR4][R44.64] ;  /* 0x000000042c180981 */ /* 0x000422000c1e1d00 */
[----:B------:R-:W-:Y:S02]  /*0f00*/  @P5 IADD3 R47, R105, 0x200, RZ ;  /* 0x00000200692f5810 */ /* 0x000fe40007ffe0ff */
[----:B------:R-:W-:-:S04]  /*0f10*/  @!P6 ISETP.NE.U32.AND P1, PT, R56, RZ, PT ;  /* 0x000000ff3800e20c */ /* 0x000fc80003f25070 */
[----:B------:R-:W-:Y:S01]  /*0f20*/  @!P6 ISETP.NE.AND.EX P2, PT, R57, RZ, PT, P1 ;  /* 0x000000ff3900e20c */ /* 0x000fe20003f45310 */
[----:B-1----:R-:W-:Y:S02]  /*0f30*/  @P5 IMAD.WIDE.U32 R42, R47, 0x10, R42 ;  /* 0x000000102f2a5825 */ /* 0x002fe400078e002a */
[----:B------:R-:W1:Y:S01]  /*0f40*/  @P0 LDC.64 R46, c[0x0][0x230] ;  /* 0x00008c00ff2e0b82 */ /* 0x000e620000000a00 */
[C---:B------:R-:W-:Y:S02]  /*0f50*/  @!P6 ISETP.NE.U32.AND P3, PT, R56.reuse, RZ, PT ;  /* 0x000000ff3800e20c */ /* 0x040fe40003f65070 */
[----:B------:R-:W-:Y:S02]  /*0f60*/  @!P6 ISETP.NE.U32.AND P1, PT, R56, RZ, PT ;  /* 0x000000ff3800e20c */ /* 0x000fe40003f25070 */
[----:B------:R-:W-:Y:S01]  /*0f70*/  IADD3 R53, R101, 0x300, RZ ;  /* 0x0000030065357810 */ /* 0x000fe20007ffe0ff */
[----:B------:R-:W-:Y:S01]  /*0f80*/  BSSY B0, `(.L_x_40718) ;  /* 0x000000f000007945 */ /* 0x000fe20003800000 */
[C---:B------:R-:W-:Y:S01]  /*0f90*/  @!P6 ISETP.NE.AND.EX P3, PT, R57.reuse, RZ, PT, P3 ;  /* 0x000000ff3900e20c */ /* 0x040fe20003f65330 */
[----:B-----5:R3:W5:Y:S01]  /*0fa0*/  @P5 LDG.E.128 R28, desc[UR4][R42.64] ;  /* 0x000000042a1c5981 */ /* 0x020762000c1e1d00 */
[----:B------:R-:W-:Y:S01]  /*0fb0*/  @!P6 ISETP.NE.AND.EX P1, PT, R57, RZ, PT, P1 ;  /* 0x000000ff3900e20c */ /* 0x000fe20003f25310 */
[----:B--2---:R-:W-:-:S04]  /*0fc0*/  IMAD.WIDE.U32 R44, R49, 0x10, R80 ;  /* 0x00000010312c7825 */ /* 0x004fc800078e0050 */
[----:B-1----:R-:W-:Y:S01]  /*0fd0*/  @P0 IMAD.WIDE.U32 R46, R53, 0x10, R46 ;  /* 0x00000010352e0825 */ /* 0x002fe200078e002e */
[----:B0-----:R-:W-:Y:S02]  /*0fe0*/  @!P6 FSEL R41, R25, RZ, P2 ;  /* 0x000000ff1929e208 */ /* 0x001fe40001000000 */
[----:B------:R-:W-:Y:S02]  /*0ff0*/  @!P6 ISETP.NE.U32.AND P2, PT, R56, RZ, PT ;  /* 0x000000ff3800e20c */ /* 0x000fe40003f45070 */
[----:B---3--:R-:W-:Y:S02]  /*1000*/  @!P6 FSEL R42, R26, RZ, P1 ;  /* 0x000000ff1a2ae208 */ /* 0x008fe40000800000 */
[----:B------:R-:W-:Y:S02]  /*1010*/  @!P6 ISETP.NE.AND.EX P2, PT, R57, RZ, PT, P2 ;  /* 0x000000ff3900e20c */ /* 0x000fe40003f45320 */
[----:B------:R-:W-:Y:S02]  /*1020*/  @!P6 FSEL R40, R24, RZ, P3 ;  /* 0x000000ff1828e208 */ /* 0x000fe40001800000 */
[----:B------:R-:W-:Y:S01]  /*1030*/  @!P6 FSEL R43, R27, RZ, P2 ;  /* 0x000000ff1b2be208 */ /* 0x000fe20001000000 */
[----:B------:R-:W-:Y:S08]  /*1040*/  @!P6 BRA `(.L_x_40719) ;  /* 0x000000000008e947 */ /* 0x000ff00003800000 */
[----:B-----5:R-:W-:-:S04]  /*1050*/  FMUL.FTZ R40, R28, UR7 ;  /* 0x000000071c287c20 */ /* 0x020fc80008410000 */
[----:B------:R-:W-:-:S07]  /*1060*/  @P0 FADD.FTZ R40, R24, R40 ;  /* 0x0000002818280221 */ /* 0x000fce0000010000 */
.L_x_40719:
[----:B------:R-:W-:Y:S05]  /*1070*/  BSYNC B0 ;  /* 0x0000000000007941 */ /* 0x000fea0003800000 */
.L_x_40718:
[----:B------:R-:W-:Y:S04]  /*1080*/  BSSY B0, `(.L_x_40720) ;  /* 0x0000004000007945 */ /* 0x000fe80003800000 */
[----:B------:R-:W-:Y:S05]  /*1090*/  @!P6 BRA `(.L_x_40721) ;  /* 0x000000000008e947 */ /* 0x000fea0003800000 */
[----:B-----5:R-:W-:-:S04]  /*10a0*/  FMUL.FTZ R41, R29, UR7 ;  /* 0x000000071d297c20 */ /* 0x020fc80008410000 */
[----:B------:R-:W-:-:S07]  /*10b0*/  @P0 FADD.FTZ R41, R25, R41 ;  /* 0x0000002919290221 */ /* 0x000fce0000010000 */
.L_x_40721:
[----:B------:R-:W-:Y:S05]  /*10c0*/  BSYNC B0 ;  /* 0x0000000000007941 */ /* 0x000fea0003800000 */
.L_x_40720:
[----:B------:R-:W-:Y:S04]  /*10d0*/  BSSY B0, `(.L_x_40722) ;  /* 0x0000004000007945 */ /* 0x000fe80003800000 */
[----:B------:R-:W-:Y:S05]  /*10e0*/  @!P6 BRA `(.L_x_40723) ;  /* 0x000000000008e947 */ /* 0x000fea0003800000 */
[----:B-----5:R-:W-:-:S04]  /*10f0*/  FMUL.FTZ R42, R30, UR7 ;  /* 0x000000071e2a7c20 */ /* 0x020fc80008410000 */
[----:B------:R-:W-:-:S07]  /*1100*/  @P0 FADD.FTZ R42, R26, R42 ;  /* 0x0000002a1a2a0221 */ /* 0x000fce0000010000 */
.L_x_40723:
[----:B------:R-:W-:Y:S05]  /*1110*/  BSYNC B0 ;  /* 0x0000000000007941 */ /* 0x000fea0003800000 */
.L_x_40722:
[----:B------:R-:W-:Y:S04]  /*1120*/  BSSY B0, `(.L_x_40724) ;  /* 0x0000004000007945 */ /* 0x000fe80003800000 */
[----:B------:R-:W-:Y:S05]  /*1130*/  @!P6 BRA `(.L_x_40725) ;  /* 0x000000000008e947 */ /* 0x000fea0003800000 */
[----:B-----5:R-:W-:-:S04]  /*1140*/  FMUL.FTZ R43, R31, UR7 ;  /* 0x000000071f2b7c20 */ /* 0x020fc80008410000 */
[----:B------:R-:W-:-:S07]  /*1150*/  @P0 FADD.FTZ R43, R27, R43 ;  /* 0x0000002b1b2b0221 */ /* 0x000fce0000010000 */
.L_x_40725:
[----:B------:R-:W-:Y:S05]  /*1160*/  BSYNC B0 ;  /* 0x0000000000007941 */ /* 0x000fea0003800000 */
.L_x_40724:
[----:B------:R0:W-:Y:S01]  /*1170*/  STG.E.128 desc[UR4][R44.64], R40 ;  /* 0x000000282c007986 */ /* 0x0001e2000c101d04 */
[----:B------:R-:W1:Y:S03]  /*1180*/  @P5 LDC.64 R48, c[0x0][0x220] ;  /* 0x00008800ff305b82 */ /* 0x000e660000000a00 */
[----:B------:R-:W0:Y:S01]  /*1190*/  @P0 LDG.E.128 R24, desc[UR4][R46.64] ;  /* 0x000000042e180981 */ /* 0x000e22000c1e1d00 */
        /* <DEDUP_REMOVED lines=16> */
[----:B------:R-:W-:Y:S02]  /*12a0*/  @!P6 FSEL R46, R26, RZ, P1 ;  /* 0x000000ff1a2ee208 */ /* 0x000fe40000800000 */
[----:B------:R-:W-:Y:S02]  /*12b0*/  @!P6 ISETP.NE.AND.EX P2, PT, R57, RZ, PT, P2 ;  /* 0x000000ff3900e20c */ /* 0x000fe40003f45320 */
[----:B------:R-:W-:Y:S02]  /*12c0*/  @!P6 FSEL R44, R24, RZ, P3 ;  /* 0x000000ff182ce208 */ /* 0x000fe40001800000 */
[----:B------:R-:W-:Y:S01]  /*12d0*/  @!P6 FSEL R47, R27, RZ, P2 ;  /* 0x000000ff1b2fe208 */ /* 0x000fe20001000000 */
[----:B------:R-:W-:Y:S08]  /*12e0*/  @!P6 BRA `(.L_x_40727) ;  /* 0x000000000008e947 */ /* 0x000ff00003800000 */
[----:B-----5:R-:W-:-:S04]  /*12f0*/  FMUL.FTZ R44, R28, UR7 ;  /* 0x000000071c2c7c20 */ /* 0x020fc80008410000 */
[----:B------:R-:W-:-:S07]  /*1300*/  @P0 FADD.FTZ R44, R24, R44 ;  /* 0x0000002c182c0221 */ /* 0x000fce0000010000 */
.L_x_40727:
[----:B------:R-:W-:Y:S05]  /*1310*/  BSYNC B0 ;  /* 0x0000000000007941 */ /* 0x000fea0003800000 */
.L_x_40726:
[----:B------:R-:W-:Y:S04]  /*1320*/  BSSY B0, `(.L_x_40728) ;  /* 0x0000004000007945 */ /* 0x000fe80003800000 */
[----:B------:R-:W-:Y:S05]  /*1330*/  @!P6 BRA `(.L_x_40729) ;  /* 0x000000000008e947 */ /* 0x000fea0003800000 */
[----:B-----5:R-:W-:-:S04]  /*1340*/  FMUL.FTZ R45, R29, UR7 ;  /* 0x000000071d2d7c20 */ /* 0x020fc80008410000 */
[----:B------:R-:W-:-:S07]  /*1350*/  @P0 FADD.FTZ R45, R25, R45 ;  /* 0x0000002d192d0221 */ /* 0x000fce0000010000 */
.L_x_40729:
[----:B------:R-:W-:Y:S05]  /*1360*/  BSYNC B0 ;  /* 0x0000000000007941 */ /* 0x000fea0003800000 */
.L_x_40728:
[----:B------:R-:W-:Y:S04]  /*1370*/  BSSY B0, `(.L_x_40730) ;  /* 0x0000004000007945 */ /* 0x000fe80003800000 */
[----:B------:R-:W-:Y:S05]  /*1380*/  @!P6 BRA `(.L_x_40731) ;  /* 0x000000000008e947 */ /* 0x000fea0003800000 */
[----:B-----5:R-:W-:-:S04]  /*1390*/  FMUL.FTZ R46, R30, UR7 ;  /* 0x000000071e2e7c20 */ /* 0x020fc80008410000 */
[----:B------:R-:W-:-:S07]  /*13a0*/  @P0 FADD.FTZ R46, R26, R46 ;  /* 0x0000002e1a2e0221 */ /* 0x000fce0000010000 */
.L_x_40731:
[----:B------:R-:W-:Y:S05]  /*13b0*/  BSYNC B0 ;  /* 0x0000000000007941 */ /* 0x000fea0003800000 */
.L_x_40730:
[----:B------:R-:W-:Y:S04]  /*13c0*/  BSSY B0, `(.L_x_40732) ;  /* 0x0000004000007945 */ /* 0x000fe80003800000 */
[----:B------:R-:W-:Y:S05]  /*13d0*/  @!P6 BRA `(.L_x_40733) ;  /* 0x000000000008e947 */ /* 0x000fea0003800000 */
[----:B-----5:R-:W-:-:S04]  /*13e0*/  FMUL.FTZ R47, R31, UR7 ;  /* 0x000000071f2f7c20 */ /* 0x020fc80008410000 */
[----:B------:R-:W-:-:S07]  /*13f0*/  @P0 FADD.FTZ R47, R27, R47 ;  /* 0x0000002f1b2f0221 */ /* 0x000fce0000010000 */
.L_x_40733:
[----:B------:R-:W-:Y:S05]  /*1400*/  BSYNC B0 ;  /* 0x0000000000007941 */ /* 0x000fea0003800000 */
.L_x_40732:
        /* <DEDUP_REMOVED lines=26> */
.L_x_40735:
[----:B------:R-:W-:Y:S05]  /*15b0*/  BSYNC B0 ;  /* 0x0000000000007941 */ /* 0x000fea0003800000 */
.L_x_40734:
[----:B------:R-:W-:Y:S04]  /*15c0*/  BSSY B0, `(.L_x_40736) ;  /* 0x0000004000007945 */ /* 0x000fe80003800000 */
[----:B------:R-:W-:Y:S05]  /*15d0*/  @!P6 BRA `(.L_x_40737) ;  /* 0x000000000008e947 */ /* 0x000fea0003800000 */
[----:B-----5:R-:W-:-:S04]  /*15e0*/  FMUL.FTZ R49, R29, UR7 ;  /* 0x000000071d317c20 */ /* 0x020fc80008410000 */
[----:B------:R-:W-:-:S07]  /*15f0*/  @P0 FADD.FTZ R49, R25, R49 ;  /* 0x0000003119310221 */ /* 0x000fce0000010000 */
.L_x_40737:
[----:B------:R-:W-:Y:S05]  /*1600*/  BSYNC B0 ;  /* 0x0000000000007941 */ /* 0x000fea0003800000 */
.L_x_40736:
[----:B------:R-:W-:Y:S04]  /*1610*/  BSSY B0, `(.L_x_40738) ;  /* 0x0000004000007945 */ /* 0x000fe80003800000 */
[----:B------:R-:W-:Y:S05]  /*1620*/  @!P6 BRA `(.L_x_40739) ;  /* 0x000000000008e947 */ /* 0x000fea0003800000 */
[----:B-----5:R-:W-:-:S04]  /*1630*/  FMUL.FTZ R50, R30, UR7 ;  /* 0x000000071e327c20 */ /* 0x020fc80008410000 */
[----:B------:R-:W-:-:S07]  /*1640*/  @P0 FADD.FTZ R50, R26, R50 ;  /* 0x000000321a320221 */ /* 0x000fce0000010000 */
.L_x_40739:
[----:B------:R-:W-:Y:S05]  /*1650*/  BSYNC B0 ;  /* 0x0000000000007941 */ /* 0x000fea0003800000 */
.L_x_40738:
[----:B------:R-:W-:Y:S04]  /*1660*/  BSSY B0, `(.L_x_40740) ;  /* 0x0000004000007945 */ /* 0x000fe80003800000 */
[----:B------:R-:W-:Y:S05]  /*1670*/  @!P6 BRA `(.L_x_40741) ;  /* 0x000000000008e947 */ /* 0x000fea0003800000 */
[----:B-----5:R-:W-:-:S04]  /*1680*/  FMUL.FTZ R51, R31, UR7 ;  /* 0x000000071f337c20 */ /* 0x020fc80008410000 */
[----:B------:R-:W-:-:S07]  /*1690*/  @P0 FADD.FTZ R51, R27, R51 ;  /* 0x000000331b330221 */ /* 0x000fce0000010000 */
.L_x_40741:
[----:B------:R-:W-:Y:S05]  /*16a0*/  BSYNC B0 ;  /* 0x0000000000007941 */ /* 0x000fea0003800000 */
.L_x_40740:
        /* <DEDUP_REMOVED lines=26> */
.L_x_40743:
[----:B------:R-:W-:Y:S05]  /*1850*/  BSYNC B0 ;  /* 0x0000000000007941 */ /* 0x000fea0003800000 */
.L_x_40742:
[----:B------:R-:W-:Y:S04]  /*1860*/  BSSY B0, `(.L_x_40744) ;  /* 0x0000004000007945 */ /* 0x000fe80003800000 */
[----:B------:R-:W-:Y:S05]  /*1870*/  @!P6 BRA `(.L_x_40745) ;  /* 0x000000000008e947 */ /* 0x000fea0003800000 */
[----:B-----5:R-:W-:-:S04]  /*1880*/  FMUL.FTZ R53, R29, UR7 ;  /* 0x000000071d357c20 */ /* 0x020fc80008410000 */
[----:B------:R-:W-:-:S07]  /*1890*/  @P0 FADD.FTZ R53, R25, R53 ;  /* 0x0000003519350221 */ /* 0x000fce0000010000 */
.L_x_40745:
[----:B------:R-:W-:Y:S05]  /*18a0*/  BSYNC B0 ;  /* 0x0000000000007941 */ /* 0x000fea0003800000 */
.L_x_40744:
[----:B------:R-:W-:Y:S04]  /*18b0*/  BSSY B0, `(.L_x_40746) ;  /* 0x0000004000007945 */ /* 0x000fe80003800000 */
[----:B------:R-:W-:Y:S05]  /*18c0*/  @!P6 BRA `(.L_x_40747) ;  /* 0x000000000008e947 */ /* 0x000fea0003800000 */
[----:B-----5:R-:W-:-:S04]  /*18d0*/  FMUL.FTZ R54, R30, UR7 ;  /* 0x000000071e367c20 */ /* 0x020fc80008410000 */
[----:B------:R-:W-:-:S07]  /*18e0*/  @P0 FADD.FTZ R54, R26, R54 ;  /* 0x000000361a360221 */ /* 0x000fce0000010000 */
.L_x_40747:
[----:B------:R-:W-:Y:S05]  /*18f0*/  BSYNC B0 ;  /* 0x0000000000007941 */ /* 0x000fea0003800000 */
.L_x_40746:
[----:B------:R-:W-:Y:S04]  /*1900*/  BSSY B0, `(.L_x_40748) ;  /* 0x0000004000007945 */ /* 0x000fe80003800000 */
[----:B------:R-:W-:Y:S05]  /*1910*/  @!P6 BRA `(.L_x_40749) ;  /* 0x000000000008e947 */ /* 0x000fea0003800000 */
[----:B-----5:R-:W-:-:S04]  /*1920*/  FMUL.FTZ R55, R31, UR7 ;  /* 0x000000071f377c20 */ /* 0x020fc80008410000 */
[----:B------:R-:W-:-:S07]  /*1930*/  @P0 FADD.FTZ R55, R27, R55 ;  /* 0x000000371b370221 */ /* 0x000fce0000010000 */
.L_x_40749:
[----:B------:R-:W-:Y:S05]  /*1940*/  BSYNC B0 ;  /* 0x0000000000007941 */ /* 0x000fea0003800000 */
.L_x_40748:
[----:B------:R0:W-:Y:S01]  /*1950*/  STG.E.128 desc[UR4][R82.64], R52 ;  /* 0x0000003452007986 */ /* 0x0001e2000c101d04 */
[----:B------:R-:W1:Y:S03]  /*1960*/  @P5 LDC.64 R100, c[0x0][0x220] ;  /* 0x00008800ff645b82 */ /* 0x000e660000000a00 */
[----:B------:R-:W2:Y:S01]  /*1970*/  @P0 LDG.E.128 R24, desc[UR4][R58.64] ;  /* 0x000000043a180981 */ /* 0x000ea2000c1e1d00 */
[----:B------:R-:W-:Y:S02]  /*1980*/  @P5 IADD3 R105, R105, 0x600, RZ ;  /* 0x0000060069695810 */ /* 0x000fe40007ffe0ff */
[C---:B------:R-:W-:Y:S02]  /*1990*/  @!P6 ISETP.NE.U32.AND P1, PT, R56.reuse, RZ, PT ;  /* 0x000000ff3800e20c */ /* 0x040fe40003f25070 */
[C---:B------:R-:W-:Y:S02]  /*19a0*/  @!P6 ISETP.NE.U32.AND P2, PT, R56.reuse, RZ, PT ;  /* 0x000000ff3800e20c */ /* 0x040fe40003f45070 */
[----:B------:R-:W-:Y:S01]  /*19b0*/  @!P6 ISETP.NE.U32.AND P3, PT, R56, RZ, PT ;  /* 0x000000ff3800e20c */ /* 0x000fe20003f65070 */
[----:B------:R-:W-:Y:S01]  /*19c0*/  BSSY B0, `(.L_x_40750) ;  /* 0x000000f000007945 */ /* 0x000fe20003800000 */
[----:B------:R-:W-:-:S02]  /*19d0*/  @!P6 ISETP.NE.AND.EX P1, PT, R57, RZ, PT, P1 ;  /* 0x000000ff3900e20c */ /* 0x000fc40003f25310 */
[----:B------:R-:W-:Y:S01]  /*19e0*/  @!P6 ISETP.NE.AND.EX P2, PT, R57, RZ, PT, P2 ;  /* 0x000000ff3900e20c */ /* 0x000fe20003f45320 */
[----:B-1----:R-:W-:-:S05]  /*19f0*/  @P5 IMAD.WIDE.U32 R100, R105, 0x10, R100 ;  /* 0x0000001069645825 */ /* 0x002fca00078e0064 */
[----:B-----5:R0:W5:Y:S01]  /*1a00*/  @P5 LDG.E.128 R28, desc[UR4][R100.64] ;  /* 0x00000004641c5981 */ /* 0x020162000c1e1d00 */
[----:B------:R-:W-:Y:S02]  /*1a10*/  @!P6 ISETP.NE.U32.AND P5, PT, R56, RZ, PT ;  /* 0x000000ff3800e20c */ /* 0x000fe40003fa5070 */
[C---:B------:R-:W-:Y:S02]  /*1a20*/  @!P6 ISETP.NE.AND.EX P3, PT, R57.reuse, RZ, PT, P3 ;  /* 0x000000ff3900e20c */ /* 0x040fe40003f65330 */
[----:B------:R-:W-:Y:S02]  /*1a30*/  @!P6 ISETP.NE.AND.EX P5, PT, R57, RZ, PT, P5 ;  /* 0x000000ff3900e20c */ /* 0x000fe40003fa5350 */
[----:B--2---:R-:W-:Y:S02]  /*1a40*/  @!P6 FSEL R57, R25, RZ, P1 ;  /* 0x000000ff1939e208 */ /* 0x004fe40000800000 */
[----:B------:R-:W-:Y:S02]  /*1a50*/  @!P6 FSEL R58, R26, RZ, P2 ;  /* 0x000000ff1a3ae208 */ /* 0x000fe40001000000 */
[----:B------:R-:W-:-:S02]  /*1a60*/  @!P6 FSEL R59, R27, RZ, P5 ;  /* 0x000000ff1b3be208 */ /* 0x000fc40002800000 */
[----:B------:R-:W-:Y:S01]  /*1a70*/  @!P6 FSEL R56, R24, RZ, P3 ;  /* 0x000000ff1838e208 */ /* 0x000fe20001800000 */
[----:B0-----:R-:W-:Y:S06]  /*1a80*/  @!P6 BRA `(.L_x_40751) ;  /* 0x000000000008e947 */ /* 0x001fec0003800000 */
[----:B-----5:R-:W-:-:S04]  /*1a90*/  FMUL.FTZ R56, R28, UR7 ;  /* 0x000000071c387c20 */ /* 0x020fc80008410000 */
[----:B------:R-:W-:-:S07]  /*1aa0*/  @P0 FADD.FTZ R56, R24, R56 ;  /* 0x0000003818380221 */ /* 0x000fce0000010000 */
.L_x_40751:
[----:B------:R-:W-:Y:S05]  /*1ab0*/  BSYNC B0 ;  /* 0x0000000000007941 */ /* 0x000fea0003800000 */
.L_x_40750:
[----:B------:R-:W-:Y:S04]  /*1ac0*/  BSSY B0, `(.L_x_40752) ;  /* 0x0000004000007945 */ /* 0x000fe80003800000 */
[----:B------:R-:W-:Y:S05]  /*1ad0*/  @!P6 BRA `(.L_x_40753) ;  /* 0x000000000008e947 */ /* 0x000fea0003800000 */
[----:B-----5:R-:W-:-:S04]  /*1ae0*/  FMUL.FTZ R57, R29, UR7 ;  /* 0x000000071d397c20 */ /* 0x020fc80008410000 */
[----:B------:R-:W-:-:S07]  /*1af0*/  @P0 FADD.FTZ R57, R25, R57 ;  /* 0x0000003919390221 */ /* 0x000fce0000010000 */
.L_x_40753:
[----:B------:R-:W-:Y:S05]  /*1b00*/  BSYNC B0 ;  /* 0x0000000000007941 */ /* 0x000fea0003800000 */
.L_x_40752:
[----:B------:R-:W-:Y:S04]  /*1b10*/  BSSY B0, `(.L_x_40754) ;  /* 0x0000004000007945 */ /* 0x000fe80003800000 */
[----:B------:R-:W-:Y:S05]  /*1b20*/  @!P6 BRA `(.L_x_40755) ;  /* 0x000000000008e947 */ /* 0x000fea0003800000 */
[----:B-----5:R-:W-:-:S04]  /*1b30*/  FMUL.FTZ R58, R30, UR7 ;  /* 0x000000071e3a7c20 */ /* 0x020fc80008410000 */
[----:B------:R-:W-:-:S07]  /*1b40*/  @P0 FADD.FTZ R58, R26, R58 ;  /* 0x0000003a1a3a0221 */ /* 0x000fce0000010000 */
.L_x_40755:
[----:B------:R-:W-:Y:S05]  /*1b50*/  BSYNC B0 ;  /* 0x0000000000007941 */ /* 0x000fea0003800000 */
.L_x_40754:
[----:B------:R-:W-:Y:S04]  /*1b60*/  BSSY B0, `(.L_x_40756) ;  /* 0x0000004000007945 */ /* 0x000fe80003800000 */
[----:B------:R-:W-:Y:S05]  /*1b70*/  @!P6 BRA `(.L_x_40757) ;  /* 0x000000000008e947 */ /* 0x000fea0003800000 */
[----:B-----5:R-:W-:-:S04]  /*1b80*/  FMUL.FTZ R59, R31, UR7 ;  /* 0x000000071f3b7c20 */ /* 0x020fc80008410000 */
[----:B------:R-:W-:-:S07]  /*1b90*/  @P0 FADD.FTZ R59, R27, R59 ;  /* 0x0000003b1b3b0221 */ /* 0x000fce0000010000 */
.L_x_40757:
[----:B------:R-:W-:Y:S05]  /*1ba0*/  BSYNC B0 ;  /* 0x0000000000007941 */ /* 0x000fea0003800000 */
.L_x_40756:
[----:B------:R-:W-:Y:S01]  /*1bb0*/  FADD.FTZ R82, RZ, R32 ;  /* 0x00000020ff527221 */ /* 0x000fe20000010000 */
[----:B------:R-:W-:Y:S01]  /*1bc0*/  IMAD.WIDE.U32 R80, R107, 0x10, R80 ;  /* 0x000000106b507825 */ /* 0x000fe200078e0050 */
[----:B------:R-:W-:Y:S01]  /*1bd0*/  LOP3.LUT P0, RZ, R104, 0xff, RZ, 0xc0, !PT ;  /* 0x000000ff68ff7812 */ /* 0x000fe2000780c0ff */
[----:B------:R-:W-:Y:S02]  /*1be0*/  UMOV UR10, 0xffffffff ;  /* 0xffffffff000a7882 */ /* 0x000fe40000000000 */
[----:B------:R-:W-:Y:S01]  /*1bf0*/  FADD.FTZ R83, R82, R33 ;  /* 0x0000002152537221 */ /* 0x000fe20000010000 */
[----:B------:R-:W-:Y:S01]  /*1c00*/  LOP3.LUT P1, RZ, R15, 0x1f, RZ, 0xc0, !PT ;  /* 0x0000001f0fff7812 */ /* 0x000fe2000782c0ff */
[----:B------:R0:W-:Y:S01]  /*1c10*/  STG.E.128 desc[UR4][R80.64], R56 ;  /* 0x0000003850007986 */ /* 0x0001e2000c101d04 */
[----:B------:R-:W-:Y:S01]  /*1c20*/  SHF.R.S32.HI R100, RZ, 0x1f, R98 ;  /* 0x0000001fff647819 */ /* 0x000fe20000011462 */
        /* <DEDUP_REMOVED lines=44> */
[----:B------:R-:W-:Y:S01]  /*1ef0*/  FADD.FTZ R106, -R80, R36 ;  /* 0x00000024506a7221 */ /* 0x000fe20000010100 */
[----:B------:R-:W-:-:S04]  /*1f00*/  FFMA.FTZ R81, R81, R81, RZ ;  /* 0x0000005151517223 */ /* 0x000fc800000100ff */
        /* <DEDUP_REMOVED lines=60> */
.L_x_40772:
[----:B------:R-:W2:Y:S01]  /*22d0*/  @!P1 S2R R104, SR_CgaCtaId ;  /* 0x0000000000689919 */ /* 0x000ea20000008800 */
[----:B------:R-:W-:Y:S01]  /*22e0*/  @!P1 MOV R81, 0x400 ;  /* 0x0000040000519802 */ /* 0x000fe20000000f00 */
[----:B------:R-:W-:Y:S05]  /*22f0*/  WARPSYNC.ALL ;  /* 0x0000000000007948 */ /* 0x000fea0003800000 */
[----:B------:R-:W-:-:S04]  /*2300*/  LOP3.LUT R83, R83, 0x7, RZ, 0xc0, !PT ;  /* 0x0000000753537812 */ /* 0x000fc800078ec0ff */
        /* <DEDUP_REMOVED lines=12> */
[----:B0-----:R-:W-:Y:S02]  /*23d0*/  @!P1 LEA R101, R81, R80, 0x18 ;  /* 0x0000005051659211 */ /* 0x001fe400078ec0ff */
[----:B------:R-:W-:Y:S02]  /*23e0*/  CS2R R80, SRZ ;  /* 0x0000000000507805 */ /* 0x000fe4000001ff00 */
[----:B------:R-:W-:Y:S01]  /*23f0*/  @!P1 LEA R104, R82, R101, 0x3 ;  /* 0x0000006552689211 */ /* 0x000fe200078e18ff */
[----:B------:R-:W-:-:S04]  /*2400*/  HFMA2.MMA R101, -RZ, RZ, 0, 0 ;  /* 0x00000000ff657435 */ /* 0x000fc800000001ff */
[----:B------:R0:W-:Y:S02]  /*2410*/  @!P1 LDS.64 R80, [R104] ;  /* 0x0000000068509984 */ /* 0x0001e40000000a00 */
[----:B------:R-:W-:Y:S02]  /*2420*/  @!P1 MOV R101, 0x380 ;  /* 0x0000038000659802 */ /* 0x000fe40000000f00 */
[----:B------:R-:W-:-:S03]  /*2430*/  LOP3.LUT P1, RZ, R83, 0x1f, R15, 0xf8, !PT ;  /* 0x0000001f53ff7812 */ /* 0x000fc6000782f80f */
[----:B------:R-:W1:Y:S01]  /*2440*/  SHFL.DOWN PT, R106, R101, 0x4, 0x1f ;  /* 0x08801f00656a7f89 */ /* 0x000e6200000e0000 */
[-C--:B0-----:R-:W-:Y:S02]  /*2450*/  I2FP.F32.S32 R104, R101.reuse ;  /* 0x0000006500687245 */ /* 0x081fe40000201400 */
[----:B-1----:R-:W-:Y:S02]  /*2460*/  IADD3 R107, R106, R101, RZ ;  /* 0x000000656a6b7210 */ /* 0x002fe40007ffe0ff */
        /* <DEDUP_REMOVED lines=9> */
[----:B------:R-:W-:-:S03]  /*2500*/  FADD.FTZ R105, -R105, R80 ;  /* 0x0000005069697221 */ /* 0x000fc60000010100 */
[----:B------:R-:W-:Y:S01]  /*2510*/  FFMA.FTZ R110, R104, R80, R111 ;  /* 0x00000050686e7223 */ /* 0x000fe2000001006f */
[----:B------:R-:W-:Y:S01]  /*2520*/  FMUL.FTZ R105, R105, R105 ;  /* 0x0000006969697220 */ /* 0x000fe20000410000 */
[----:B---3--:R-:W-:Y:S01]  /*2530*/  FADD.FTZ R108, R108, R81 ;  /* 0x000000516c6c7221 */ /* 0x008fe20000010000 */
[----:B------:R-:W-:Y:S01]  /*2540*/  I2FP.F32.S32 R80, R107 ;  /* 0x0000006b00507245 */ /* 0x000fe20000201400 */
[----:B-1----:R-:W-:Y:S01]  /*2550*/  FMUL.FTZ R101, R109, R110 ;  /* 0x0000006e6d657220 */ /* 0x002fe20000410000 */
[----:B------:R-:W-:Y:S02]  /*2560*/  FMUL.FTZ R105, R105, R104 ;  /* 0x0000006869697220 */ /* 0x000fe40000410000 */
[----:B------:R-:W0:Y:S02]  /*2570*/  MUFU.RCP R81, R80 ;  /* 0x0000005000517308 */ /* 0x000e240000001000 */
[----:B------:R-:W1:Y:S01]  /*2580*/  SHFL.DOWN PT, R110, R101, 0x2, 0x1f ;  /* 0x08401f00656e7f89 */ /* 0x000e6200000e0000 */
[----:B------:R-:W-:-:S04]  /*2590*/  FMUL.FTZ R105, R105, R106 ;  /* 0x0000006a69697220 */ /* 0x000fc80000410000 */
[----:B------:R-:W-:Y:S02]  /*25a0*/  FFMA.FTZ R105, R109, R105, R108 ;  /* 0x000000696d697223 */ /* 0x000fe4000001006c */
[----:B------:R-:W2:Y:S04]  /*25b0*/  SHFL.DOWN PT, R108, R107, 0x1, 0x1f ;  /* 0x08201f006b6c7f89 */ /* 0x000ea800000e0000 */
[----:B------:R-:W3:Y:S01]  /*25c0*/  SHFL.DOWN PT, R104, R105, 0x2, 0x1f ;  /* 0x08401f0069687f89 */ /* 0x000ee200000e0000 */
[----:B-1----:R-:W-:Y:S01]  /*25d0*/  FMUL.FTZ R109, R110, R112 ;  /* 0x000000706e6d7220 */ /* 0x002fe20000410000 */
[----:B------:R-:W-:-:S03]  /*25e0*/  FADD.FTZ R110, R101, -R110 ;  /* 0x8000006e656e7221 */ /* 0x000fc60000010000 */
[----:B------:R-:W-:Y:S01]  /*25f0*/  FFMA.FTZ R106, R82, R101, R109 ;  /* 0x00000065526a7223 */ /* 0x000fe2000001006d */
[----:B------:R-:W-:Y:S01]  /*2600*/  FMUL.FTZ R101, R110, R110 ;  /* 0x0000006e6e657220 */ /* 0x000fe20000410000 */
[----:B--2---:R-:W-:Y:S02]  /*2610*/  IADD3 R107, R107, R108, RZ ;  /* 0x0000006c6b6b7210 */ /* 0x004fe40007ffe0ff */
[----:B0-----:R-:W-:Y:S01]  /*2620*/  FMUL.FTZ R109, R81, R106 ;  /* 0x0000006a516d7220 */ /* 0x001fe20000410000 */
[----:B------:R-:W-:Y:S01]  /*2630*/  FMUL.FTZ R101, R82, R101 ;  /* 0x0000006552657220 */ /* 0x000fe20000410000 */
[----:B------:R-:W-:Y:S01]  /*2640*/  I2FP.F32.S32 R108, R108 ;  /* 0x0000006c006c7245 */ /* 0x000fe20000201400 */
[----:B---3--:R-:W-:Y:S01]  /*2650*/  FADD.FTZ R104, R105, R104 ;  /* 0x0000006869687221 */ /* 0x008fe20000010000 */
[----:B------:R-:W-:Y:S01]  /*2660*/  I2FP.F32.S32 R107, R107 ;  /* 0x0000006b006b7245 */ /* 0x000fe20000201400 */
[----:B------:R-:W0:Y:S01]  /*2670*/  SHFL.DOWN PT, R82, R109, 0x1, 0x1f ;  /* 0x08201f006d527f89 */ /* 0x000e2200000e0000 */
[----:B------:R-:W-:-:S04]  /*2680*/  FMUL.FTZ R101, R101, R112 ;  /* 0x0000007065657220 */ /* 0x000fc80000410000 */
[----:B------:R-:W-:Y:S01]  /*2690*/  FFMA.FTZ R101, R81, R101, R104 ;  /* 0x0000006551657223 */ /* 0x000fe20000010068 */
[----:B------:R-:W1:Y:S04]  /*26a0*/  MUFU.RCP R107, R107 ;  /* 0x0000006b006b7308 */ /* 0x000e680000001000 */
[----:B------:R-:W2:Y:S01]  /*26b0*/  SHFL.DOWN PT, R104, R101, 0x1, 0x1f ;  /* 0x08201f0065687f89 */ /* 0x000ea200000e0000 */
[----:B0-----:R-:W-:Y:S01]  /*26c0*/  FADD.FTZ R81, R109, -R82 ;  /* 0x800000526d517221 */ /* 0x001fe20000010000 */
[----:B------:R-:W-:-:S03]  /*26d0*/  FMUL.FTZ R105, R82, R108 ;  /* 0x0000006c52697220 */ /* 0x000fc60000410000 */
[----:B------:R-:W-:Y:S01]  /*26e0*/  FMUL.FTZ R81, R81, R81 ;  /* 0x0000005151517220 */ /* 0x000fe20000410000 */
[----:B------:R-:W-:-:S03]  /*26f0*/  FFMA.FTZ R82, R80, R109, R105 ;  /* 0x0000006d50527223 */ /* 0x000fc60000010069 */
[----:B------:R-:W-:Y:S01]  /*2700*/  FMUL.FTZ R81, R80, R81 ;  /* 0x0000005150517220 */ /* 0x000fe20000410000 */
[----:B-1----:R-:W-:Y:S01]  /*2710*/  FMUL.FTZ R105, R107, R82 ;  /* 0x000000526b697220 */ /* 0x002fe20000410000 */
        /* <DEDUP_REMOVED lines=8> */
[----:B0-----:R-:W-:Y:S01]  /*27a0*/  @!P1 LEA R82, P3, R98, R82, 0x2 ;  /* 0x0000005262529211 */ /* 0x001fe200078610ff */
[----:B-1----:R-:W-:-:S03]  /*27b0*/  FMUL.FTZ R101, R105, R105 ;  /* 0x0000006969657220 */ /* 0x002fc60000410000 */
[----:B------:R-:W-:Y:S02]  /*27c0*/  @!P1 LEA.HI.X R83, R98, R83, R100, 0x2, P3 ;  /* 0x0000005362539211 */ /* 0x000fe400018f1464 */
[----:B------:R-:W-:Y:S01]  /*27d0*/  FSEL R106, R101, RZ, P4 ;  /* 0x000000ff656a7208 */ /* 0x000fe20002000000 */
[----:B--2---:R-:W-:-:S04]  /*27e0*/  FFMA.FTZ R101, R104, UR6, R107 ;  /* 0x0000000668657c23 */ /* 0x004fc8000801006b */
[----:B------:R-:W-:Y:S01]  /*27f0*/  FADD.FTZ R101, R101, R106 ;  /* 0x0000006a65657221 */ /* 0x000fe20000010000 */
[----:B---3--:R-:W-:-:S04]  /*2800*/  @!P1 LEA R80, P2, R98, R80, 0x2 ;  /* 0x0000005062509211 */ /* 0x008fc800078410ff */
[----:B------:R-:W-:Y:S01]  /*2810*/  @!P1 LEA.HI.X R81, R98, R81, R100, 0x2, P2 ;  /* 0x0000005162519211 */ /* 0x000fe200010f1464 */
[----:B------:R-:W0:Y:S04]  /*2820*/  MUFU.RSQ R101, R101 ;  /* 0x0000006500657308 */ /* 0x000e280000001400 */
        /* <DEDUP_REMOVED lines=10> */
[----:B------:R-:W-:Y:S01]  /*28d0*/  SHF.R.S32.HI R52, RZ, 0x1f, R103 ;  /* 0x0000001fff347819 */ /* 0x000fe20000011467 */
[C---:B------:R-:W-:Y:S01]  /*28e0*/  FADD.FTZ R46, -R60.reuse, R53 ;  /* 0x000000353c2e7221 */ /* 0x040fe20000010100 */
[C---:B------:R-:W-:Y:S01]  /*28f0*/  FADD.FTZ R80, -R60.reuse, R33 ;  /* 0x000000213c507221 */ /* 0x040fe20000010100 */
[----:B------:R-:W-:Y:S01]  /*2900*/  FADD.FTZ R102, -R60, R36 ;  /* 0x000000243c667221 */ /* 0x000fe20000010100 */
[----:B------:R-:W-:Y:S01]  /*2910*/  LEA.HI R35, R52, R103, RZ, 0x2 ;  /* 0x0000006734237211 */ /* 0x000fe200078f10ff */
[C---:B------:R-:W-:Y:S01]  /*2920*/  FADD.FTZ R106, -R60.reuse, R40 ;  /* 0x000000283c6a7221 */ /* 0x040fe20000010100 */
        /* <DEDUP_REMOVED lines=22> */
[----:B------:R-:W-:Y:S01]  /*2a90*/  LOP3.LUT R60, R15, 0xff, RZ, 0xc0, !PT ;  /* 0x000000ff0f3c7812 */ /* 0x000fe200078ec0ff */
[C---:B------:R-:W-:Y:S01]  /*2aa0*/  FMUL.FTZ R41, R101.reuse, R102 ;  /* 0x0000006665297220 */ /* 0x040fe20000410000 */
[C---:B------:R-:W-:Y:S01]  /*2ab0*/  FMUL.FTZ R37, R101.reuse, R82 ;  /* 0x0000005265257220 */ /* 0x040fe20000410000 */
[C---:B------:R-:W-:Y:S01]  /*2ac0*/  FMUL.FTZ R45, R101.reuse, R104 ;  /* 0x00000068652d7220 */ /* 0x040fe20000410000 */
[C---:B------:R-:W-:Y:S01]  /*2ad0*/  FMUL.FTZ R55, R101.reuse, R38 ;  /* 0x0000002665377220 */ /* 0x040fe20000410000 */
[C---:B------:R-:W-:Y:S01]  /*2ae0*/  FMUL.FTZ R107, R101.reuse, R108 ;  /* 0x0000006c656b7220 */ /* 0x040fe20000410000 */
[----:B------:R-:W-:Y:S01]  /*2af0*/  FMUL.FTZ R103, R101, R42 ;  /* 0x0000002a65677220 */ /* 0x000fe20000410000 */
[----:B------:R-:W-:Y:S01]  /*2b00*/  LEA.HI.SX32 R57, R35, R60, 0x1e ;  /* 0x0000003c23397211 */ /* 0x000fe200078ff2ff */
        /* <DEDUP_REMOVED lines=23> */
[----:B------:R-:W-:Y:S01]  /*2c80*/  IADD3 R41, R57, 0x100, RZ ;  /* 0x0000010039297810 */ /* 0x000fe20007ffe0ff */
[----:B------:R-:W-:Y:S01]  /*2c90*/  FFMA.FTZ R35, R95, R37, R64 ;  /* 0x000000255f237223 */ /* 0x000fe20000010040 */
[----:B------:R-:W-:Y:S01]  /*2ca0*/  FFMA.FTZ R34, R96, R34, R13 ;  /* 0x0000002260227223 */ /* 0x000fe2000001000d */
[----:B------:R-:W-:Y:S01]  /*2cb0*/  FFMA.FTZ R33, R97, R80, R62 ;  /* 0x0000005061217223 */ /* 0x000fe2000001003e */
[----:B------:R-:W-:Y:S01]  /*2cc0*/  FFMA.FTZ R32, R99, R32, R14 ;  /* 0x0000002063207223 */ /* 0x000fe2000001000e */
[C---:B0-----:R-:W-:Y:S01]  /*2cd0*/  IMAD.WIDE.U32 R36, R57.reuse, 0x10, R52 ;  /* 0x0000001039247825 */ /* 0x041fe200078e0034 */
[----:B------:R-:W-:-:S03]  /*2ce0*/  IADD3 R81, R57, 0x200, RZ ;  /* 0x0000020039517810 */ /* 0x000fc60007ffe0ff */
[----:B------:R-:W-:Y:S01]  /*2cf0*/  FFMA.FTZ R47, R77, R47, R66 ;  /* 0x0000002f4d2f7223 */ /* 0x000fe20000010042 */
[----:B------:R-:W-:Y:S01]  /*2d00*/  FFMA.FTZ R46, R92, R55, R11 ;  /* 0x000000375c2e7223 */ /* 0x000fe2000001000b */
[----:B------:R-:W-:Y:S01]  /*2d10*/  FFMA.FTZ R45, R94, R45, R65 ;  /* 0x0000002d5e2d7223 */ /* 0x000fe20000010041 */
[----:B------:R-:W-:Y:S01]  /*2d20*/  IADD3 R59, R57, 0x300, RZ ;  /* 0x00000300393b7810 */ /* 0x000fe20007ffe0ff */
[--C-:B------:R-:W-:Y:S01]  /*2d30*/  IMAD.WIDE.U32 R40, R41, 0x10, R52.reuse ;  /* 0x0000001029287825 */ /* 0x100fe200078e0034 */
[C---:B------:R-:W-:Y:S01]  /*2d40*/  IADD3 R55, R57.reuse, 0x400, RZ ;  /* 0x0000040039377810 */ /* 0x040fe20007ffe0ff */
[----:B------:R0:W-:Y:S01]  /*2d50*/  STG.E.128 desc[UR4][R36.64], R32 ;  /* 0x0000002024007986 */ /* 0x0001e2000c101d04 */
[----:B------:R-:W-:Y:S01]  /*2d60*/  IADD3 R111, R57, 0x500, RZ ;  /* 0x00000500396f7810 */ /* 0x000fe20007ffe0ff */
[----:B------:R-:W-:Y:S01]  /*2d70*/  IMAD.WIDE.U32 R80, R81, 0x10, R52 ;  /* 0x0000001051507825 */ /* 0x000fe200078e0034 */
[----:B------:R-:W-:Y:S01]  /*2d80*/  IADD3 R113, R57, 0x600, RZ ;  /* 0x0000060039717810 */ /* 0x000fe20007ffe0ff */
[----:B------:R1:W-:Y:S02]  /*2d90*/  STG.E.128 desc[UR4][R40.64], R44 ;  /* 0x0000002c28007986 */ /* 0x0003e4000c101d04 */
        /* <DEDUP_REMOVED lines=21> */
[----:B------:R-:W-:Y:S01]  /*2ef0*/  FFMA.FTZ R44, R23, R51, R4 ;  /* 0x00000033172c7223 */ /* 0x000fe20000010004 */
[----:B------:R-:W-:-:S04]  /*2f00*/  IMAD.WIDE.U32 R52, R113, 0x10, R52 ;  /* 0x0000001071347825 */ /* 0x000fc800078e0034 */
[----:B------:R-:W-:Y:S01]  /*2f10*/  FFMA.FTZ R51, R91, R101, R76 ;  /* 0x000000655b337223 */ /* 0x000fe2000001004c */
[----:B------:R0:W-:Y:S04]  /*2f20*/  STG.E.128 desc[UR4][R80.64], R32 ;  /* 0x0000002050007986 */ /* 0x0001e8000c101d04 */
[----:B------:R0:W-:Y:S04]  /*2f30*/  STG.E.128 desc[UR4][R58.64], R36 ;  /* 0x000000243a007986 */ /* 0x0001e8000c101d04 */
[----:B------:R0:W-:Y:S04]  /*2f40*/  STG.E.128 desc[UR4][R56.64], R40 ;  /* 0x0000002838007986 */ /* 0x0001e8000c101d04 */
[----:B------:R0:W-:Y:S04]  /*2f50*/  STG.E.128 desc[UR4][R54.64], R44 ;  /* 0x0000002c36007986 */ /* 0x0001e8000c101d04 */
[----:B------:R0:W-:Y:S02]  /*2f60*/  STG.E.128 desc[UR4][R52.64], R48 ;  /* 0x0000003034007986 */ /* 0x0001e4000c101d04 */
.L_x_40760:
[----:B------:R-:W-:Y:S05]  /*2f70*/  BSYNC B0 ;  /* 0x0000000000007941 */ /* 0x000fea0003800000 */
.L_x_40759:
[----:B------:R-:W-:Y:S02]  /*2f80*/  IADD3 R98, R98, UR8, RZ ;  /* 0x0000000862627c10 */ /* 0x000fe4000fffe0ff */
[----:B------:R-:W-:Y:S02]  /*2f90*/  SEL R104, RZ, 0x1, P0 ;  /* 0x00000001ff687807 */ /* 0x000fe40000000000 */
[----:B------:R-:W-:-:S13]  /*2fa0*/  ISETP.GE.AND P1, PT, R98, UR9, PT ;  /* 0x0000000962007c0c */ /* 0x000fda000bf26270 */
[----:B------:R-:W-:Y:S05]  /*2fb0*/  @!P1 BRA `(.L_x_40761) ;  /* 0xffffffd800189947 */ /* 0x000fea000383ffff */
[----:B------:R-:W-:Y:S05]  /*2fc0*/  EXIT ;  /* 0x000000000000794d */ /* 0x000fea0003800000 */
.L_x_40758:
[----:B------:R-:W-:Y:S01]  /*2fd0*/  HFMA2.MMA R111, -RZ, RZ, 0, 5.9604644775390625e-08 ;  /* 0x00000001ff6f7435 */ /* 0x000fe200000001ff */
[----:B------:R-:W-:Y:S02]  /*2fe0*/  MOV R110, R104 ;  /* 0x00000068006e7202 */ /* 0x000fe40000000f00 */
[----:B------:R-:W-:Y:S02]  /*2ff0*/  MOV R112, 0x1f ;  /* 0x0000001f00707802 */ /* 0x000fe40000000f00 */
[----:B------:R-:W-:-:S07]  /*3000*/  MOV R109, 0xffffffff ;  /* 0xffffffff006d7802 */ /* 0x000fce0000000f00 */
[----:B-----5:R-:W-:Y:S05]  /*3010*/  WARPSYNC.COLLECTIVE R109, `(.L_x_40762) ;  /* 0x000000006d087348 */ /* 0x020fea0003c00000 */
[----:B------:R0:W1:Y:S02]  /*3020*/  SHFL.BFLY P2, R108, R110, R111, R112 ;  /* 0x0c00006f6e6c7389 */ /* 0x0000640000040070 */
[----:B01---5:R-:W-:Y:S01]  /*3030*/  ENDCOLLECTIVE ;  /* 0x000000000000791b */ /* 0x023fe20003800000 */
.L_x_40762:
[----:B------:R-:W-:Y:S01]  /*3040*/  HFMA2.MMA R111, -RZ, RZ, 0, 1.1920928955078125e-07 ;  /* 0x00000002ff6f7435 */ /* 0x000fe200000001ff */
[----:B------:R-:W-:-:S05]  /*3050*/  MOV R81, R108 ;  /* 0x0000006c00517202 */ /* 0x000fca0000000f00 */
[----:B------:R-:W-:-:S05]  /*3060*/  FADD.FTZ R101, R104, R81 ;  /* 0x0000005168657221 */ /* 0x000fca0000010000 */
[----:B------:R-:W-:-:S07]  /*3070*/  MOV R110, R101 ;  /* 0x00000065006e7202 */ /* 0x000fce0000000f00 */
[----:B------:R-:W-:Y:S05]  /*3080*/  WARPSYNC.COLLECTIVE R109, `(.L_x_40763) ;  /* 0x000000006d087348 */ /* 0x000fea0003c00000 */
[----:B------:R0:W1:Y:S02]  /*3090*/  SHFL.BFLY P2, R108, R110, R111, R112 ;  /* 0x0c00006f6e6c7389 */ /* 0x0000640000040070 */
[----:B01----:R-:W-:Y:S01]  /*30a0*/  ENDCOLLECTIVE ;  /* 0x000000000000791b */ /* 0x003fe20003800000 */
.L_x_40763:
[----:B------:R-:W-:Y:S01]  /*30b0*/  HFMA2.MMA R111, -RZ, RZ, 0, 2.384185791015625e-07 ;  /* 0x00000004ff6f7435 */ /* 0x000fe200000001ff */
[----:B------:R-:W-:-:S05]  /*30c0*/  MOV R80, R108 ;  /* 0x0000006c00507202 */ /* 0x000fca0000000f00 */
[----:B------:R-:W-:-:S05]  /*30d0*/  FADD.FTZ R105, R101, R80 ;  /* 0x0000005065697221 */ /* 0x000fca0000010000 */
[----:B------:R-:W-:-:S07]  /*30e0*/  MOV R110, R105 ;  /* 0x00000069006e7202 */ /* 0x000fce0000000f00 */
[----:B------:R-:W-:Y:S05]  /*30f0*/  WARPSYNC.COLLECTIVE R109, `(.L_x_40764) ;  /* 0x000000006d087348 */ /* 0x000fea0003c00000 */
[----:B------:R0:W1:Y:S02]  /*3100*/  SHFL.BFLY P2, R108, R110, R111, R112 ;  /* 0x0c00006f6e6c7389 */ /* 0x0000640000040070 */
[----:B01----:R-:W-:Y:S01]  /*3110*/  ENDCOLLECTIVE ;  /* 0x000000000000791b */ /* 0x003fe20003800000 */
.L_x_40764:
[----:B------:R-:W-:Y:S01]  /*3120*/  HFMA2.MMA R111, -RZ, RZ, 0, 4.76837158203125e-07 ;  /* 0x00000008ff6f7435 */ /* 0x000fe200000001ff */
[----:B------:R-:W-:-:S05]  /*3130*/  MOV R80, R108 ;  /* 0x0000006c00507202 */ /* 0x000fca0000000f00 */
[----:B------:R-:W-:-:S05]  /*3140*/  FADD.FTZ R106, R105, R80 ;  /* 0x00000050696a7221 */ /* 0x000fca0000010000 */
[----:B------:R-:W-:-:S07]  /*3150*/  MOV R110, R106 ;  /* 0x0000006a006e7202 */ /* 0x000fce0000000f00 */
[----:B------:R-:W-:Y:S05]  /*3160*/  WARPSYNC.COLLECTIVE R109, `(.L_x_40765) ;  /* 0x000000006d087348 */ /* 0x000fea0003c00000 */
[----:B------:R0:W1:Y:S02]  /*3170*/  SHFL.BFLY P2, R108, R110, R111, R112 ;  /* 0x0c00006f6e6c7389 */ /* 0x0000640000040070 */
[----:B01----:R-:W-:Y:S01]  /*3180*/  ENDCOLLECTIVE ;  /* 0x000000000000791b */ /* 0x003fe20003800000 */
.L_x_40765:
[----:B------:R-:W-:Y:S01]  /*3190*/  HFMA2.MMA R111, -RZ, RZ, 0, 9.5367431640625e-07 ;  /* 0x00000010ff6f7435 */ /* 0x000fe200000001ff */
[----:B------:R-:W-:-:S05]  /*31a0*/  MOV R81, R108 ;  /* 0x0000006c00517202 */ /* 0x000fca0000000f00 */
[----:B------:R-:W-:-:S05]  /*31b0*/  FADD.FTZ R107, R106, R81 ;  /* 0x000000516a6b7221 */ /* 0x000fca0000010000 */
[----:B------:R-:W-:-:S07]  /*31c0*/  MOV R110, R107 ;  /* 0x0000006b006e7202 */ /* 0x000fce0000000f00 */
[----:B------:R-:W-:Y:S05]  /*31d0*/  WARPSYNC.COLLECTIVE R109, `(.L_x_40766) ;  /* 0x000000006d087348 */ /* 0x000fea0003c00000 */
[----:B------:R0:W1:Y:S02]  /*31e0*/  SHFL.BFLY P2, R108, R110, R111, R112 ;  /* 0x0c00006f6e6c7389 */ /* 0x0000640000040070 */
[----:B01----:R-:W-:Y:S01]  /*31f0*/  ENDCOLLECTIVE ;  /* 0x000000000000791b */ /* 0x003fe20003800000 */
.L_x_40766:
        /* <DEDUP_REMOVED lines=64> */
.L_x_40767:
[----:B------:R-:W-:Y:S01]  /*3600*/  HFMA2.MMA R111, -RZ, RZ, 0, 1.1920928955078125e-07 ;  /* 0x00000002ff6f7435 */ /* 0x000fe200000001ff */
[----:B------:R-:W-:-:S05]  /*3610*/  MOV R104, R108 ;  /* 0x0000006c00687202 */ /* 0x000fca0000000f00 */
[----:B------:R-:W-:-:S05]  /*3620*/  FADD.FTZ R104, R81, R104 ;  /* 0x0000006851687221 */ /* 0x000fca0000010000 */
[----:B------:R-:W-:-:S07]  /*3630*/  MOV R110, R104 ;  /* 0x00000068006e7202 */ /* 0x000fce0000000f00 */
[----:B------:R-:W-:Y:S05]  /*3640*/  WARPSYNC.COLLECTIVE R109, `(.L_x_40768) ;  /* 0x000000006d087348 */ /* 0x000fea0003c00000 */
[----:B------:R0:W1:Y:S02]  /*3650*/  SHFL.BFLY P2, R108, R110, R111, R112 ;  /* 0x0c00006f6e6c7389 */ /* 0x0000640000040070 */
[----:B01----:R-:W-:Y:S01]  /*3660*/  ENDCOLLECTIVE ;  /* 0x000000000000791b */ /* 0x003fe20003800000 */
.L_x_40768:
[----:B------:R-:W-:Y:S01]  /*3670*/  HFMA2.MMA R111, -RZ, RZ, 0, 2.384185791015625e-07 ;  /* 0x00000004ff6f7435 */ /* 0x000fe200000001ff */
[----:B------:R-:W-:-:S05]  /*3680*/  MOV R101, R108 ;  /* 0x0000006c00657202 */ /* 0x000fca0000000f00 */
[----:B------:R-:W-:-:S05]  /*3690*/  FADD.FTZ R101, R104, R101 ;  /* 0x0000006568657221 */ /* 0x000fca0000010000 */
[----:B------:R-:W-:-:S07]  /*36a0*/  MOV R110, R101 ;  /* 0x00000065006e7202 */ /* 0x000fce0000000f00 */
[----:B------:R-:W-:Y:S05]  /*36b0*/  WARPSYNC.COLLECTIVE R109, `(.L_x_40769) ;  /* 0x000000006d087348 */ /* 0x000fea0003c00000 */
[----:B------:R0:W1:Y:S02]  /*36c0*/  SHFL.BFLY P2, R108, R110, R111, R112 ;  /* 0x0c00006f6e6c7389 */ /* 0x0000640000040070 */
[----:B01----:R-:W-:Y:S01]  /*36d0*/  ENDCOLLECTIVE ;  /* 0x000000000000791b */ /* 0x003fe20003800000 */
.L_x_40769:
[----:B------:R-:W-:Y:S01]  /*36e0*/  HFMA2.MMA R111, -RZ, RZ, 0, 4.76837158203125e-07 ;  /* 0x00000008ff6f7435 */ /* 0x000fe200000001ff */
[----:B------:R-:W-:-:S05]  /*36f0*/  MOV R106, R108 ;  /* 0x0000006c006a7202 */ /* 0x000fca0000000f00 */
[----:B------:R-:W-:-:S05]  /*3700*/  FADD.FTZ R106, R101, R106 ;  /* 0x0000006a656a7221 */ /* 0x000fca0000010000 */
[----:B------:R-:W-:-:S07]  /*3710*/  MOV R110, R106 ;  /* 0x0000006a006e7202 */ /* 0x000fce0000000f00 */
[----:B------:R-:W-:Y:S05]  /*3720*/  WARPSYNC.COLLECTIVE R109, `(.L_x_40770) ;  /* 0x000000006d087348 */ /* 0x000fea0003c00000 */
[----:B------:R0:W1:Y:S02]  /*3730*/  SHFL.BFLY P2, R108, R110, R111, R112 ;  /* 0x0c00006f6e6c7389 */ /* 0x0000640000040070 */
[----:B01----:R-:W-:Y:S01]  /*3740*/  ENDCOLLECTIVE ;  /* 0x000000000000791b */ /* 0x003fe20003800000 */
.L_x_40770:
[----:B------:R-:W-:Y:S01]  /*3750*/  HFMA2.MMA R111, -RZ, RZ, 0, 9.5367431640625e-07 ;  /* 0x00000010ff6f7435 */ /* 0x000fe200000001ff */
[----:B------:R-:W-:-:S05]  /*3760*/  MOV R105, R108 ;  /* 0x0000006c00697202 */ /* 0x000fca0000000f00 */
[----:B------:R-:W-:-:S05]  /*3770*/  FADD.FTZ R105, R106, R105 ;  /* 0x000000696a697221 */ /* 0x000fca0000010000 */
[----:B------:R-:W-:-:S07]  /*3780*/  MOV R110, R105 ;  /* 0x00000069006e7202 */ /* 0x000fce0000000f00 */
[----:B------:R-:W-:Y:S05]  /*3790*/  WARPSYNC.COLLECTIVE R109, `(.L_x_40771) ;  /* 0x000000006d087348 */ /* 0x000fea0003c00000 */
[----:B------:R0:W1:Y:S02]  /*37a0*/  SHFL.BFLY P2, R108, R110, R111, R112 ;  /* 0x0c00006f6e6c7389 */ /* 0x0000640000040070 */
[----:B01----:R-:W-:Y:S01]  /*37b0*/  ENDCOLLECTIVE ;  /* 0x000000000000791b */ /* 0x003fe20003800000 */
.L_x_40771:
[----:B------:R-:W-:Y:S05]  /*37c0*/  BRA `(.L_x_40772) ;  /* 0xffffffe800c07947 */ /* 0x000fea000383ffff */
.L_x_40773:
        /* <DEDUP_REMOVED lines=11> */
.L_x_46091:


//--------------------- .text._ZN10layer_norm13ln_fwd_kernelINS_13Kernel_traitsI6__halfffffjLj7168ELj1ELj1ELj8ELj16ENS_18Kernel_traits_baseILj7168ES2_ffffjLj256EEEEELb0ELb1ELb0ELb0EEEvNS_9FwdParamsE --------------------------
	.section	.text._ZN10layer_norm13ln_fwd_kernelINS_13Kernel_traitsI6__halfffffjLj7168ELj1ELj1ELj8ELj16ENS_18Kernel_traits_baseILj7168ES2_ffffjLj256EEEEELb0ELb1ELb0ELb0EEEvNS_9FwdParamsE,"ax",@progbits
	.align	128
        .global         _ZN10layer_norm13ln_fwd_kernelINS_13Kernel_traitsI6__halfffffjLj7168ELj1ELj1ELj8ELj16ENS_18Kernel_traits_baseILj7168ES2_ffffjLj256EEEEELb0ELb1ELb0ELb0EEEvNS_9FwdParamsE
        .type           _ZN10layer_norm13ln_fwd_kernelINS_13Kernel_traitsI6__halfffffjLj7168ELj1ELj1ELj8ELj16ENS_18Kernel_traits_baseILj7168ES2_ffffjLj256EEEEELb0ELb1ELb0ELb0EEEvNS_9FwdParamsE,@function
        .size           _ZN10layer_norm13ln_fwd_kernelINS_13Kernel_traitsI6__halfffffjLj7168ELj1ELj1ELj8ELj16ENS_18Kernel_traits_baseILj7168ES2_ffffjLj256EEEEELb0ELb1ELb0ELb0EEEvNS_9FwdParamsE,(.L_x_46092 - _ZN10layer_norm13ln_fwd_kernelINS_13Kernel_traitsI6__halfffffjLj7168ELj1ELj1ELj8ELj16ENS_18Kernel_traits_baseILj7168ES2_ffffjLj256EEEEELb0ELb1ELb0ELb0EEEvNS_9FwdParamsE)
        .other          _ZN10layer_norm13ln_fwd_kernelINS_13Kernel_traitsI6__halfffffjLj7168ELj1ELj1ELj8ELj16ENS_18Kernel_traits_baseILj7168ES2_ffffjLj256EEEEELb0ELb1ELb0ELb0EEEvNS_9FwdParamsE,@"STO_CUDA_ENTRY STV_DEFAULT"
_ZN10layer_norm13ln_fwd_kernelINS_13Kernel_traitsI6__halfffffjLj7168ELj1ELj1ELj8ELj16ENS_18Kernel_traits_baseILj7168ES2_ffffjLj256EEEEELb0ELb1ELb0ELb0EEEvNS_9FwdParamsE:
.text._ZN10layer_norm13ln_fwd_kernelINS_13Kernel_traitsI6__halfffffjLj7168ELj1ELj1ELj8ELj16ENS_18Kernel_traits_baseILj7168ES2_ffffjLj256EEEEELb0ELb1ELb0ELb0EEEvNS_9FwdParamsE:
        /* <DEDUP_REMOVED lines=29> */
[----:B------:R0:W5:Y:S02]  /*01d0*/  @P0 LDG.E.64 R40, desc[UR4][R6.64] ;  /* 0x0000000406280981 */ /* 0x000164000c1e1b00 */
[C---:B------:R-:W-:Y:S02]  /*01e0*/  LEA.HI.X R9, R35.reuse, UR7, RZ, 0x3, P2 ;  /* 0x0000000723097c11 */ /* 0x040fe400090f1cff */
[----:B------:R0:W5:Y:S04]  /*01f0*/  LDG.E.64 R10, desc[UR4][R4.64] ;  /* 0x00000004040a7981 */ /* 0x000168000c1e1b00 */
[----:B------:R0:W5:Y:S01]  /*0200*/  LDG.E.64 R12, desc[UR4][R8.64] ;  /* 0x00000004080c7981 */ /* 0x000162000c1e1b00 */
[----:B------:R-:W-:-:S02]  /*0210*/  LOP3.LUT R35, R35, 0x100, RZ, 0xfc, !PT ;  /* 0x0000010023237812 */ /* 0x000fc400078efcff */
[----:B0-----:R-:W-:-:S07]  /*0220*/  @!P0 CS2R R40, SRZ ;  /* 0x0000000000288805 */ /* 0x001fce000001ff00 */
.L_x_40775:
[----:B------:R-:W-:Y:S05]  /*0230*/  BSYNC B0 ;  /* 0x0000000000007941 */ /* 0x000fea0003800000 */
.L_x_40774:
        /* <DEDUP_REMOVED lines=15> */
[----:B------:R-:W-:-:S02]  /*0330*/  IADD3 R35, R35, 0x100, RZ ;  /* 0x0000010023237810 */ /* 0x000fc40007ffe0ff */
[----:B0-----:R-:W-:-:S07]  /*0340*/  @!P0 CS2R R42, SRZ ;  /* 0x00000000002a8805 */ /* 0x001fce000001ff00 */
.L_x_40777:
[----:B------:R-:W-:Y:S05]  /*0350*/  BSYNC B0 ;  /* 0x0000000000007941 */ /* 0x000fea0003800000 */
.L_x_40776:
        /* <DEDUP_REMOVED lines=17> */
.L_x_40779:
[----:B------:R-:W-:Y:S05]  /*0470*/  BSYNC B0 ;  /* 0x0000000000007941 */ /* 0x000fea0003800000 */
.L_x_40778:
        /* <DEDUP_REMOVED lines=17> */
.L_x_40781:
[----:B------:R-:W-:Y:S05]  /*0590*/  BSYNC B0 ;  /* 0x0000000000007941 */ /* 0x000fea0003800000 */
.L_x_40780:
        /* <DEDUP_REMOVED lines=17> */
.L_x_40783:
[----:B------:R-:W-:Y:S05]  /*06b0*/  BSYNC B0 ;  /* 0x0000000000007941 */ /* 0x000fea0003800000 */
.L_x_40782:
[----:B------:R-:W-:Y:S01]  /*06c0*/  ISETP.GE.U32.AND P0, PT, R3, 0x600, PT ;  /* 0x000006000300780c */ /* 0x000fe20003f06070 */
[----:B------:R-:W-:Y:S03]  /*06d0*/  BSSY B0, `(.L_x_40784) ;  /* 0x0000012000007945 */ /* 0x000fe60003800000 */
[----:B------:R-:W-:-:S09]  /*06e0*/  P2R R4, PR, RZ, 0x1 ;  /* 0x00000001ff047803 */ /* 0x000fd20000000000 */
[----:B------:R-:W-:Y:S05]  /*06f0*/  @!P0 BRA `(.L_x_40785) ;  /* 0x00000000003c8947 */ /* 0x000fea0003800000 */
[----:B------:R-:W-:Y:S01]  /*0700*/  ULDC.64 UR8, c[0x0][0x278] ;  /* 0x00009e0000087ab9 */ /* 0x000fe20000000a00 */
[----:B------:R-:W-:Y:S01]  /*0710*/  ULDC.64 UR6, c[0x0][0x2c8] ;  /* 0x0000b20000067ab9 */ /* 0x000fe20000000a00 */
[C---:B------:R-:W-:Y:S01]  /*0720*/  LEA R6, P0, R35.reuse, UR8, 0x3 ;  /* 0x0000000823067c11 */ /* 0x040fe2000f8018ff */
[----:B------:R-:W0:Y:S03]  /*0730*/  LDC.64 R8, c[0x0][0x260] ;  /* 0x00009800ff087b82 */ /* 0x000e260000000a00 */
[----:B------:R-:W-:Y:S02]  /*0740*/  LEA.HI.X R7, R35, UR9, RZ, 0x3, P0 ;  /* 0x0000000923077c11 */ /* 0x000fe400080f1cff */
[----:B------:R-:W-:-:S03]  /*0750*/  ISETP.NE.U32.AND P0, PT, RZ, UR6, PT ;  /* 0x00000006ff007c0c */ /* 0x000fc6000bf05070 */
[----:B------:R1:W5:Y:S01]  /*0760*/  LDG.E.64 R22, desc[UR4][R6.64] ;  /* 0x0000000406167981 */ /* 0x000362000c1e1b00 */
[----:B------:R-:W-:-:S13]  /*0770*/  ISETP.NE.AND.EX P0, PT, RZ, UR7, PT, P0 ;  /* 0x00000007ff007c0c */ /* 0x000fda000bf05300 */
[----:B------:R-:W-:-:S04]  /*0780*/  @P0 LEA R4, P2, R35, UR6, 0x3 ;  /* 0x0000000623040c11 */ /* 0x000fc8000f8418ff */
[C---:B------:R-:W-:Y:S01]  /*0790*/  @P0 LEA.HI.X R5, R35.reuse, UR7, RZ, 0x3, P2 ;  /* 0x0000000723050c11 */ /* 0x040fe200090f1cff */
[----:B0-----:R-:W-:-:S04]  /*07a0*/  IMAD.WIDE.U32 R8, R35, 0x8, R8 ;  /* 0x0000000823087825 */ /* 0x001fc800078e0008 */
[----:B------:R1:W5:Y:S04]  /*07b0*/  @P0 LDG.E.64 R50, desc[UR4][R4.64] ;  /* 0x0000000404320981 */ /* 0x000368000c1e1b00 */
[----:B------:R1:W5:Y:S01]  /*07c0*/  LDG.E.64 R32, desc[UR4][R8.64] ;  /* 0x0000000408207981 */ /* 0x000362000c1e1b00 */
[----:B------:R-:W-:Y:S02]  /*07d0*/  IADD3 R35, R35, 0x100, RZ ;  /* 0x0000010023237810 */ /* 0x000fe40007ffe0ff */
[----:B-1----:R-:W-:-:S07]  /*07e0*/  @!P0 CS2R R50, SRZ ;  /* 0x0000000000328805 */ /* 0x002fce000001ff00 */
.L_x_40785:
[----:B------:R-:W-:Y:S05]  /*07f0*/  BSYNC B0 ;  /* 0x0000000000007941 */ /* 0x000fea0003800000 */
.L_x_40784:
        /* <DEDUP_REMOVED lines=14> */
[----:B------:R-:W-:-:S03]  /*08e0*/  LEA.HI.X R9, R35, UR7, RZ, 0x3, P2 ;  /* 0x0000000723097c11 */ /* 0x000fc600090f1cff */
[----:B------:R-:W5:Y:S04]  /*08f0*/  LDG.E.64 R4, desc[UR4][R4.64] ;  /* 0x0000000404047981 */ /* 0x000f68000c1e1b00 */
[----:B------:R-:W5:Y:S01]  /*0900*/  LDG.E.64 R8, desc[UR4][R8.64] ;  /* 0x0000000408087981 */ /* 0x000f62000c1e1b00 */
[----:B0-----:R-:W-:-:S07]  /*0910*/  @!P0 CS2R R52, SRZ ;  /* 0x0000000000348805 */ /* 0x001fce000001ff00 */
.L_x_40787:
[----:B------:R-:W-:Y:S05]  /*0920*/  BSYNC B0 ;  /* 0x0000000000007941 */ /* 0x000fea0003800000 */
.L_x_40786:
[----:B------:R-:W0:Y:S02]  /*0930*/  S2UR UR6, SR_CTAID.X ;  /* 0x00000000000679c3 */ /* 0x000e240000002500 */
[----:B0-----:R-:W-:Y:S01]  /*0940*/  LEA.HI R54, R2, UR6, RZ, 0x18 ;  /* 0x0000000602367c11 */ /* 0x001fe2000f8fc0ff */
[----:B------:R-:W-:-:S03]  /*0950*/  ULDC UR6, c[0x0][0x214] ;  /* 0x0000850000067ab9 */ /* 0x000fc60000000800 */
[----:B------:R-:W-:-:S13]  /*0960*/  ISETP.GE.AND P0, PT, R54, UR6, PT ;  /* 0x0000000636007c0c */ /* 0x000fda000bf06270 */
[----:B------:R-:W-:Y:S05]  /*0970*/  @P0 EXIT ;  /* 0x000000000000094d */ /* 0x000fea0003800000 */
[----:B------:R-:W-:Y:S01]  /*0980*/  SHF.R.S32.HI R0, RZ, 0x2, R0 ;  /* 0x00000002ff007819 */ /* 0x000fe20000011400 */
[----:B------:R-:W-:Y:S01]  /*0990*/  ULDC.64 UR6, c[0x0][0x270] ;  /* 0x00009c0000067ab9 */ /* 0x000fe20000000a00 */
[----:B------:R-:W-:Y:S01]  /*09a0*/  LOP3.LUT R7, R2, 0xe0, RZ, 0xc0, !PT ;  /* 0x000000e002077812 */ /* 0x000fe200078ec0ff */
        /* <DEDUP_REMOVED lines=9> */
[----:B-----5:R-:W-:Y:S02]  /*0a40*/  MOV R79, R8 ;  /* 0x00000008004f7202 */ /* 0x020fe40000000f00 */
[----:B------:R-:W-:Y:S02]  /*0a50*/  IADD3 R7, R7, R0, RZ ;  /* 0x0000000007077210 */ /* 0x000fe40007ffe0ff */
[----:B------:R-:W-:Y:S01]  /*0a60*/  SHF.R.U64 R80, R8, 0x10, R9 ;  /* 0x0000001008507819 */ /* 0x000fe20000001209 */
[----:B------:R-:W-:Y:S01]  /*0a70*/  HADD2.F32 R79, -RZ, R79.H0_H0 ;  /* 0x2000004fff4f7230 */ /* 0x000fe20000004100 */
[----:B------:R-:W-:Y:S02]  /*0a80*/  SHF.L.U32 R8, R2, 0x5, RZ ;  /* 0x0000000502087819 */ /* 0x000fe400000006ff */
[----:B------:R-:W-:Y:S01]  /*0a90*/  SHF.L.U32 R7, R7, 0x2, RZ ;  /* 0x0000000207077819 */ /* 0x000fe200000006ff */
[----:B------:R-:W-:Y:S01]  /*0aa0*/  HADD2.F32 R80, -RZ, R80.H0_H0 ;  /* 0x20000050ff507230 */ /* 0x000fe20000004100 */
[----:B------:R-:W-:-:S02]  /*0ab0*/  MOV R81, R9 ;  /* 0x0000000900517202 */ /* 0x000fc40000000f00 */
[----:B------:R-:W-:Y:S02]  /*0ac0*/  SHF.R.U32.HI R82, RZ, 0x10, R9 ;  /* 0x00000010ff527819 */ /* 0x000fe40000011609 */
[----:B------:R-:W-:Y:S01]  /*0ad0*/  LOP3.LUT R9, R8, 0x3e0, RZ, 0xc0, !PT ;  /* 0x000003e008097812 */ /* 0x000fe200078ec0ff */
[----:B------:R-:W-:Y:S01]  /*0ae0*/  HADD2.F32 R81, -RZ, R81.H0_H0 ;  /* 0x20000051ff517230 */ /* 0x000fe20000004100 */
[----:B------:R-:W-:Y:S01]  /*0af0*/  I2FP.F32.U32 R7, R7 ;  /* 0x0000000700077245 */ /* 0x000fe20000201000 */
[----:B------:R-:W-:Y:S01]  /*0b00*/  HADD2.F32 R82, -RZ, R82.H0_H0 ;  /* 0x20000052ff527230 */ /* 0x000fe20000004100 */
[----:B------:R-:W-:Y:S02]  /*0b10*/  VIADDMNMX R9, R6, -R9, RZ, !PT ;  /* 0x8000000906097246 */ /* 0x000fe400078001ff */
[----:B------:R0:W1:Y:S01]  /*0b20*/  MUFU.RCP R124, R7 ;  /* 0x00000007007c7308 */ /* 0x0000620000001000 */
[----:B------:R-:W-:Y:S01]  /*0b30*/  ISETP.NE.U32.AND P0, PT, RZ, UR6, PT ;  /* 0x00000006ff007c0c */ /* 0x000fe2000bf05070 */
[----:B------:R-:W-:Y:S01]  /*0b40*/  ULDC.U8 UR6, c[0x0][0x2a0] ;  /* 0x0000a80000067ab9 */ /* 0x000fe20000000000 */
[----:B------:R-:W-:-:S02]  /*0b50*/  VIMNMX R9, R9, 0x20, PT ;  /* 0x0000002009097848 */ /* 0x000fc40003fe0100 */
[----:B------:R-:W-:Y:S02]  /*0b60*/  MOV R55, R12 ;  /* 0x0000000c00377202 */ /* 0x000fe40000000f00 */
[--C-:B------:R-:W-:Y:S02]  /*0b70*/  SHF.R.U64 R56, R12, 0x10, R13.reuse ;  /* 0x000000100c387819 */ /* 0x100fe4000000120d */
        /* <DEDUP_REMOVED lines=129> */
[----:B------:R-:W-:Y:S01]  /*1390*/  HFMA2.MMA R0, -RZ, RZ, 0, 5.9604644775390625e-08 ;  /* 0x00000001ff007435 */ /* 0x000fe200000001ff */
[----:B------:R-:W-:Y:S01]  /*13a0*/  ISETP.NE.AND P2, PT, RZ, UR6, PT ;  /* 0x00000006ff007c0c */ /* 0x000fe2000bf45270 */
[----:B------:R-:W-:Y:S01]  /*13b0*/  HADD2.F32 R110, -RZ, R110.H0_H0 ;  /* 0x2000006eff6e7230 */ /* 0x000fe20000004100 */
[----:B------:R-:W-:Y:S01]  /*13c0*/  SHF.L.U32 R125, R9, 0x2, RZ ;  /* 0x00000002097d7819 */ /* 0x000fe200000006ff */
[----:B------:R-:W-:Y:S01]  /*13d0*/  HADD2.F32 R109, -RZ, R109.H0_H0 ;  /* 0x2000006dff6d7230 */ /* 0x000fe20000004100 */
[----:B------:R-:W-:Y:S01]  /*13e0*/  P2R R130, PR, RZ, 0x4 ;  /* 0x00000004ff827803 */ /* 0x000fe20000000000 */
[----:B------:R-:W-:Y:S01]  /*13f0*/  HADD2.F32 R111, -RZ, R111.H0_H0 ;  /* 0x2000006fff6f7230 */ /* 0x000fe20000004100 */
[----:B------:R-:W-:Y:S01]  /*1400*/  ISETP.NE.AND.EX P0, PT, RZ, UR7, PT, P0 ;  /* 0x00000007ff007c0c */ /* 0x000fe2000bf05300 */
[----:B------:R-:W-:Y:S01]  /*1410*/  HADD2.F32 R112, -RZ, R112.H0_H0 ;  /* 0x20000070ff707230 */ /* 0x000fe20000004100 */
[----:B------:R-:W-:Y:S01]  /*1420*/  ULDC UR7, c[0x0][0x290] ;  /* 0x0000a40000077ab9 */ /* 0x000fe20000000800 */
        /* <DEDUP_REMOVED lines=12> */
.L_x_40817:
        /* <DEDUP_REMOVED lines=12> */
[----:B------:R-:W0:Y:S01]  /*15b0*/  LDC.64 R36, c[0x0][0x220] ;  /* 0x00008800ff247b82 */ /* 0x000e220000000a00 */
[----:B------:R-:W-:-:S04]  /*15c0*/  ISETP.NE.U32.AND P2, PT, RZ, UR8, PT ;  /* 0x00000008ff007c0c */ /* 0x000fc8000bf45070 */
[----:B------:R-:W-:-:S13]  /*15d0*/  ISETP.NE.AND.EX P2, PT, RZ, UR9, PT, P2 ;  /* 0x00000009ff007c0c */ /* 0x000fda000bf45320 */
[----:B------:R-:W-:-:S04]  /*15e0*/  @P2 LEA R38, P3, R127, UR8, 0x4 ;  /* 0x000000087f262c11 */ /* 0x000fc8000f8620ff */
[C---:B------:R-:W-:Y:S01]  /*15f0*/  @P2 LEA.HI.X R39, R127.reuse, UR9, RZ, 0x4, P3 ;  /* 0x000000097f272c11 */ /* 0x040fe200098f24ff */
[C---:B0-----:R-:W-:Y:S01]  /*1600*/  IMAD.WIDE.U32 R36, R127.reuse, 0x10, R36 ;  /* 0x000000107f247825 */ /* 0x041fe200078e0024 */
[----:B------:R-:W-:-:S03]  /*1610*/  LEA R128, P3, R127, UR10, 0x4 ;  /* 0x0000000a7f807c11 */ /* 0x000fc6000f8620ff */
[----:B------:R-:W2:Y:S04]  /*1620*/  @P2 LDG.E.128 R4, desc[UR4][R38.64] ;  /* 0x0000000426042981 */ /* 0x000ea8000c1e1d00 */
[----:B------:R-:W3:Y:S01]  /*1630*/  LDG.E.128 R8, desc[UR4][R36.64] ;  /* 0x0000000424087981 */ /* 0x000ee2000c1e1d00 */
[----:B------:R-:W-:Y:S02]  /*1640*/  ISETP.NE.U32.AND P2, PT, RZ, UR8, PT ;  /* 0x00000008ff007c0c */ /* 0x000fe4000bf45070 */
[C---:B------:R-:W-:Y:S02]  /*1650*/  LEA.HI.X R129, R127.reuse, UR11, RZ, 0x4, P3 ;  /* 0x0000000b7f817c11 */ /* 0x040fe400098f24ff */
[----:B------:R-:W-:Y:S02]  /*1660*/  ISETP.NE.AND.EX P2, PT, RZ, UR9, PT, P2 ;  /* 0x00000009ff007c0c */ /* 0x000fe4000bf45320 */
[----:B------:R-:W-:Y:S01]  /*1670*/  IADD3 R133, R127, 0x100, RZ ;  /* 0x000001007f857810 */ /* 0x000fe20007ffe0ff */
[-C--:B---3-5:R-:W-:Y:S01]  /*1680*/  FMUL.FTZ R8, R8, R131.reuse ;  /* 0x0000008308087220 */ /* 0x0a8fe20000410000 */
[-C--:B------:R-:W-:Y:S01]  /*1690*/  FMUL.FTZ R9, R9, R131.reuse ;  /* 0x0000008309097220 */ /* 0x080fe20000410000 */
[-C--:B------:R-:W-:Y:S01]  /*16a0*/  FMUL.FTZ R10, R10, R131.reuse ;  /* 0x000000830a0a7220 */ /* 0x080fe20000410000 */
[----:B------:R-:W-:Y:S01]  /*16b0*/  FMUL.FTZ R11, R11, R131 ;  /* 0x000000830b0b7220 */ /* 0x000fe20000410000 */
[----:B------:R-:W-:Y:S01]  /*16c0*/  FMUL.FTZ R8, R55, R8 ;  /* 0x0000000837087220 */ /* 0x000fe20000410000 */
[----:B------:R-:W-:Y:S01]  /*16d0*/  FMUL.FTZ R9, R56, R9 ;  /* 0x0000000938097220 */ /* 0x000fe20000410000 */
[----:B------:R-:W-:Y:S01]  /*16e0*/  FMUL.FTZ R10, R57, R10 ;  /* 0x0000000a390a7220 */ /* 0x000fe20000410000 */
[----:B------:R-:W-:-:S03]  /*16f0*/  FMUL.FTZ R11, R58, R11 ;  /* 0x0000000b3a0b7220 */ /* 0x000fc60000410000 */
[----:B--2---:R-:W-:Y:S01]  /*1700*/  @P2 FADD.FTZ R8, R4, R8 ;  /* 0x0000000804082221 */ /* 0x004fe20000010000 */
[----:B------:R-:W-:Y:S01]  /*1710*/  @P2 FADD.FTZ R9, R5, R9 ;  /* 0x0000000905092221 */ /* 0x000fe20000010000 */
[----:B------:R-:W-:Y:S01]  /*1720*/  @P2 FADD.FTZ R10, R6, R10 ;  /* 0x0000000a060a2221 */ /* 0x000fe20000010000 */
[----:B------:R-:W-:-:S05]  /*1730*/  @P2 FADD.FTZ R11, R7, R11 ;  /* 0x0000000b070b2221 */ /* 0x000fca0000010000 */
[----:B------:R0:W-:Y:S02]  /*1740*/  STG.E.128 desc[UR4][R128.64], R8 ;  /* 0x0000000880007986 */ /* 0x0001e4000c101d04 */
.L_x_40789:
[----:B------:R-:W-:Y:S05]  /*1750*/  BSYNC B0 ;  /* 0x0000000000007941 */ /* 0x000fea0003800000 */
.L_x_40788:
        /* <DEDUP_REMOVED lines=29> */
.L_x_40791:
[----:B------:R-:W-:Y:S05]  /*1930*/  BSYNC B0 ;  /* 0x0000000000007941 */ /* 0x000fea0003800000 */
.L_x_40790:
        /* <DEDUP_REMOVED lines=8> */
[C---:B01----:R-:W-:Y:S01]  /*19c0*/  IMAD.WIDE.U32 R128, R133.reuse, 0x10, R16 ;  /* 0x0000001085807825 */ /* 0x043fe200078e0010 */
        /* <DEDUP_REMOVED lines=20> */
.L_x_40793:
[----:B------:R-:W-:Y:S05]  /*1b10*/  BSYNC B0 ;  /* 0x0000000000007941 */ /* 0x000fea0003800000 */
.L_x_40792:
        /* <DEDUP_REMOVED lines=9> */
[----:B--2---:R-:W-:-:S03]  /*1bb0*/  LEA R38, P3, R133, UR10, 0x4 ;  /* 0x0000000a85267c11 */ /* 0x004fc6000f8620ff */
        /* <DEDUP_REMOVED lines=19> */
.L_x_40795:
[----:B------:R-:W-:Y:S05]  /*1cf0*/  BSYNC B0 ;  /* 0x0000000000007941 */ /* 0x000fea0003800000 */
.L_x_40794:
        /* <DEDUP_REMOVED lines=9> */
[----:B--23--:R-:W-:-:S03]  /*1d90*/  LEA R38, P3, R133, UR10, 0x4 ;  /* 0x0000000a85267c11 */ /* 0x00cfc6000f8620ff */
        /* <DEDUP_REMOVED lines=19> */
.L_x_40797:
[----:B------:R-:W-:Y:S05]  /*1ed0*/  BSYNC B0 ;  /* 0x0000000000007941 */ /* 0x000fea0003800000 */
.L_x_40796:
        /* <DEDUP_REMOVED lines=9> */
[----:B--234-:R-:W-:-:S03]  /*1f70*/  LEA R38, P3, R133, UR10, 0x4 ;  /* 0x0000000a85267c11 */ /* 0x01cfc6000f8620ff */
        /* <DEDUP_REMOVED lines=19> */
.L_x_40799:
[----:B------:R-:W-:Y:S05]  /*20b0*/  BSYNC B0 ;  /* 0x0000000000007941 */ /* 0x000fea0003800000 */
.L_x_40798:
[----:B------:R-:W-:Y:S01]  /*20c0*/  ISETP.GE.U32.AND P2, PT, R3, 0x700, PT ;  /* 0x000007000300780c */ /* 0x000fe20003f46070 */
[----:B------:R-:W-:-:S12]  /*20d0*/  BSSY B0, `(.L_x_40800) ;  /* 0x000001b000007945 */ /* 0x000fd80003800000 */
[----:B------:R-:W-:Y:S05]  /*20e0*/  @!P2 BRA `(.L_x_40801) ;  /* 0x000000000064a947 */ /* 0x000fea0003800000 */
[----:B------:R-:W1:Y:S01]  /*20f0*/  LDC.64 R36, c[0x0][0x220] ;  /* 0x00008800ff247b82 */ /* 0x000e620000000a00 */
[----:B------:R-:W-:-:S04]  /*2100*/  ISETP.NE.U32.AND P2, PT, RZ, UR8, PT ;  /* 0x00000008ff007c0c */ /* 0x000fc8000bf45070 */
[----:B------:R-:W-:-:S13]  /*2110*/  ISETP.NE.AND.EX P2, PT, RZ, UR9, PT, P2 ;  /* 0x00000009ff007c0c */ /* 0x000fda000bf45320 */
[----:B0-234-:R-:W-:-:S04]  /*2120*/  @P2 LEA R38, P3, R133, UR8, 0x4 ;  /* 0x0000000885262c11 */ /* 0x01dfc8000f8620ff */
[C---:B------:R-:W-:Y:S01]  /*2130*/  @P2 LEA.HI.X R39, R133.reuse, UR9, RZ, 0x4, P3 ;  /* 0x0000000985272c11 */ /* 0x040fe200098f24ff */
[C---:B-1----:R-:W-:Y:S01]  /*2140*/  IMAD.WIDE.U32 R36, R133.reuse, 0x10, R36 ;  /* 0x0000001085247825 */ /* 0x042fe200078e0024 */
[----:B------:R-:W-:-:S03]  /*2150*/  LEA R128, P3, R133, UR10, 0x4 ;  /* 0x0000000a85807c11 */ /* 0x000fc6000f8620ff */
[----:B------:R-:W2:Y:S04]  /*2160*/  @P2 LDG.E.128 R4, desc[UR4][R38.64] ;  /* 0x0000000426042981 */ /* 0x000ea8000c1e1d00 */
[----:B------:R-:W3:Y:S01]  /*2170*/  LDG.E.128 R32, desc[UR4][R36.64] ;  /* 0x0000000424207981 */ /* 0x000ee2000c1e1d00 */
[----:B------:R-:W-:Y:S02]  /*2180*/  ISETP.NE.U32.AND P2, PT, RZ, UR8, PT ;  /* 0x00000008ff007c0c */ /* 0x000fe4000bf45070 */
[----:B------:R-:W-:Y:S02]  /*2190*/  LEA.HI.X R129, R133, UR11, RZ, 0x4, P3 ;  /* 0x0000000b85817c11 */ /* 0x000fe400098f24ff */
[----:B------:R-:W-:Y:S01]  /*21a0*/  ISETP.NE.AND.EX P2, PT, RZ, UR9, PT, P2 ;  /* 0x00000009ff007c0c */ /* 0x000fe2000bf45320 */
[-C--:B---3-5:R-:W-:Y:S01]  /*21b0*/  FMUL.FTZ R32, R32, R131.reuse ;  /* 0x0000008320207220 */ /* 0x0a8fe20000410000 */
[-C--:B------:R-:W-:Y:S01]  /*21c0*/  FMUL.FTZ R33, R33, R131.reuse ;  /* 0x0000008321217220 */ /* 0x080fe20000410000 */
[-C--:B------:R-:W-:Y:S01]  /*21d0*/  FMUL.FTZ R34, R34, R131.reuse ;  /* 0x0000008322227220 */ /* 0x080fe20000410000 */
[----:B------:R-:W-:Y:S01]  /*21e0*/  FMUL.FTZ R35, R35, R131 ;  /* 0x0000008323237220 */ /* 0x000fe20000410000 */
[----:B------:R-:W-:Y:S01]  /*21f0*/  FMUL.FTZ R32, R79, R32 ;  /* 0x000000204f207220 */ /* 0x000fe20000410000 */
[----:B------:R-:W-:Y:S01]  /*2200*/  FMUL.FTZ R33, R80, R33 ;  /* 0x0000002150217220 */ /* 0x000fe20000410000 */
[----:B------:R-:W-:Y:S01]  /*2210*/  FMUL.FTZ R34, R81, R34 ;  /* 0x0000002251227220 */ /* 0x000fe20000410000 */
[----:B------:R-:W-:-:S05]  /*2220*/  FMUL.FTZ R35, R82, R35 ;  /* 0x0000002352237220 */ /* 0x000fca0000410000 */
[----:B--2---:R-:W-:Y:S01]  /*2230*/  @P2 FADD.FTZ R32, R4, R32 ;  /* 0x0000002004202221 */ /* 0x004fe20000010000 */
[----:B------:R-:W-:Y:S01]  /*2240*/  @P2 FADD.FTZ R33, R5, R33 ;  /* 0x0000002105212221 */ /* 0x000fe20000010000 */
[----:B------:R-:W-:Y:S01]  /*2250*/  @P2 FADD.FTZ R34, R6, R34 ;  /* 0x0000002206222221 */ /* 0x000fe20000010000 */
[----:B------:R-:W-:-:S05]  /*2260*/  @P2 FADD.FTZ R35, R7, R35 ;  /* 0x0000002307232221 */ /* 0x000fca0000010000 */
[----:B------:R0:W-:Y:S02]  /*2270*/  STG.E.128 desc[UR4][R128.64], R32 ;  /* 0x0000002080007986 */ /* 0x0001e4000c101d04 */
.L_x_40801:
[----:B------:R-:W-:Y:S05]  /*2280*/  BSYNC B0 ;  /* 0x0000000000007941 */ /* 0x000fea0003800000 */
.L_x_40800:
[----:B------:R-:W-:Y:S01]  /*2290*/  FADD.FTZ R36, RZ, R8 ;  /* 0x00000008ff247221 */ /* 0x000fe20000010000 */
[C---:B------:R-:W-:Y:S01]  /*22a0*/  ISETP.GT.U32.AND P2, PT, R3.reuse, 0x1ff, PT ;  /* 0x000001ff0300780c */ /* 0x040fe20003f44070 */
[----:B------:R-:W-:Y:S01]  /*22b0*/  UMOV UR6, 0xffffffff ;  /* 0xffffffff00067882 */ /* 0x000fe20000000000 */
[----:B------:R-:W-:Y:S01]  /*22c0*/  ISETP.GT.U32.AND P3, PT, R3, 0x4ff, PT ;  /* 0x000004ff0300780c */ /* 0x000fe20003f64070 */
[----:B------:R-:W-:Y:S01]  /*22d0*/  FADD.FTZ R37, R9, R36 ;  /* 0x0000002409257221 */ /* 0x000fe20000010000 */
[----:B------:R-:W-:Y:S02]  /*22e0*/  ISETP.GT.U32.AND P4, PT, R3, 0x5ff, PT ;  /* 0x000005ff0300780c */ /* 0x000fe40003f84070 */
[----:B------:R-:W-:Y:S01]  /*22f0*/  LOP3.LUT P5, RZ, R0, 0xff, RZ, 0xc0, !PT ;  /* 0x000000ff00ff7812 */ /* 0x000fe200078ac0ff */
[----:B------:R-:W-:Y:S01]  /*2300*/  FADD.FTZ R36, R10, R37 ;  /* 0x000000250a247221 */ /* 0x000fe20000010000 */
[----:B------:R-:W-:Y:S02]  /*2310*/  LOP3.LUT P6, RZ, R2, 0x1f, RZ, 0xc0, !PT ;  /* 0x0000001f02ff7812 */ /* 0x000fe400078cc0ff */
[----:B------:R-:W-:Y:S01]  /*2320*/  P2R R134, PR, RZ, 0x20 ;  /* 0x00000020ff867803 */ /* 0x000fe20000000000 */
[----:B------:R-:W-:-:S05]  /*2330*/  FADD.FTZ R36, R11, R36 ;  /* 0x000000240b247221 */ /* 0x000fca0000010000 */
[----:B0-234-:R-:W-:-:S05]  /*2340*/  FSEL R39, R36, RZ, P1 ;  /* 0x000000ff24277208 */ /* 0x01dfca0000800000 */
[----:B------:R-:W-:-:S04]  /*2350*/  FADD.FTZ R36, R12, R39 ;  /* 0x000000270c247221 */ /* 0x000fc80000010000 */
[----:B------:R-:W-:-:S04]  /*2360*/  FADD.FTZ R37, R13, R36 ;  /* 0x000000240d257221 */ /* 0x000fc80000010000 */
[----:B------:R-:W-:Y:S01]  /*2370*/  FADD.FTZ R36, R14, R37 ;  /* 0x000000250e247221 */ /* 0x000fe20000010000 */
[----:B------:R-:W-:-:S03]  /*2380*/  P2R R37, PR, RZ, 0x4 ;  /* 0x00000004ff257803 */ /* 0x000fc60000000000 */
        /* <DEDUP_REMOVED lines=22> */
[----:B------:R-:W-:Y:S01]  /*24f0*/  FADD.FTZ R36, R32, R39 ;  /* 0x0000002720247221 */ /* 0x000fe20000010000 */
[----:B------:R-:W-:Y:S02]  /*2500*/  @!P5 IADD3 R38, R38, 0x8, RZ ;  /* 0x000000082626d810 */ /* 0x000fe40007ffe0ff */
[----:B------:R-:W-:Y:S01]  /*2510*/  ISETP.GT.U32.AND P5, PT, R3, 0x6ff, PT ;  /* 0x000006ff0300780c */ /* 0x000fe20003fa4070 */
[----:B-1----:R-:W-:-:S04]  /*2520*/  FADD.FTZ R129, R33, R36 ;  /* 0x0000002421817221 */ /* 0x002fc80000010000 */
[----:B------:R-:W-:-:S08]  /*2530*/  FADD.FTZ R0, R34, R129 ;  /* 0x0000008122007221 */ /* 0x000fd00000010000 */
[----:B------:R-:W-:Y:S01]  /*2540*/  @P5 FADD.FTZ R39, R35, R0 ;  /* 0x0000000023275221 */ /* 0x000fe20000010000 */
[----:B------:R-:W-:Y:S01]  /*2550*/  P2R R0, PR, RZ, 0x40 ;  /* 0x00000040ff007803 */ /* 0x000fe20000000000 */
[----:B------:R-:W-:Y:S06]  /*2560*/  BRA.DIV UR6, `(.L_x_40802) ;  /* 0x0000001206dc7947 */ /* 0x000fec000b800000 */
[----:B------:R-:W0:Y:S01]  /*2570*/  SHFL.BFLY PT, R0, R39, 0x1, 0x1f ;  /* 0x0c201f0027007f89 */ /* 0x000e2200000e0000 */
[----:B------:R-:W-:Y:S01]  /*2580*/  ISETP.GT.U32.AND P6, PT, R3, 0x1ff, PT ;  /* 0x000001ff0300780c */ /* 0x000fe20003fc4070 */
[----:B0-----:R-:W-:-:S05]  /*2590*/  FADD.FTZ R128, R39, R0 ;  /* 0x0000000027807221 */ /* 0x001fca0000010000 */
[----:B------:R-:W0:Y:S02]  /*25a0*/  SHFL.BFLY PT, R129, R128, 0x2, 0x1f ;  /* 0x0c401f0080817f89 */ /* 0x000e2400000e0000 */
[----:B0-----:R-:W-:-:S05]  /*25b0*/  FADD.FTZ R129, R128, R129 ;  /* 0x0000008180817221 */ /* 0x001fca0000010000 */
[----:B------:R-:W0:Y:S02]  /*25c0*/  SHFL.BFLY PT, R0, R129, 0x4, 0x1f ;  /* 0x0c801f0081007f89 */ /* 0x000e2400000e0000 */
[----:B0----5:R-:W-:-:S05]  /*25d0*/  FADD.FTZ R131, R129, R0 ;  /* 0x0000000081837221 */ /* 0x021fca0000010000 */
        /* <DEDUP_REMOVED lines=72> */
.L_x_40828:
        /* <DEDUP_REMOVED lines=17> */
[----:B------:R-:W-:Y:S02]  /*2b70*/  ISETP.NE.AND P3, PT, R130, RZ, PT ;  /* 0x000000ff8200720c */ /* 0x000fe40003f65270 */
        /* <DEDUP_REMOVED lines=23> */
[----:B------:R-:W-:Y:S01]  /*2cf0*/  I2FP.F32.S32 R128, R131 ;  /* 0x0000008300807245 */ /* 0x000fe20000201400 */
[----:B------:R-:W-:Y:S01]  /*2d00*/  SHFL.DOWN PT, R136, R131, 0x1, 0x1f ;  /* 0x08201f0083887f89 */ /* 0x000fe200000e0000 */
[----:B------:R-:W-:Y:S01]  /*2d10*/  I2FP.F32.S32 R139, R139 ;  /* 0x0000008b008b7245 */ /* 0x000fe20000201400 */
[----:B------:R-:W-:Y:S02]  /*2d20*/  FMUL.FTZ R36, R36, R129 ;  /* 0x0000008124247220 */ /* 0x000fe40000410000 */
[----:B------:R-:W0:Y:S01]  /*2d30*/  SHFL.DOWN PT, R0, R137, 0x2, 0x1f ;  /* 0x08401f0089007f89 */ /* 0x000e2200000e0000 */
[----:B------:R-:W1:Y:S01]  /*2d40*/  MUFU.RCP R129, R128 ;  /* 0x0000008000817308 */ /* 0x000e620000001000 */
[----:B------:R-:W-:-:S04]  /*2d50*/  FMUL.FTZ R36, R36, R135 ;  /* 0x0000008724247220 */ /* 0x000fc80000410000 */
[----:B------:R-:W-:-:S05]  /*2d60*/  FFMA.FTZ R36, R133, R36, R38 ;  /* 0x0000002485247223 */ /* 0x000fca0000010026 */
[----:B------:R-:W2:Y:S01]  /*2d70*/  SHFL.DOWN PT, R37, R36, 0x2, 0x1f ;  /* 0x08401f0024257f89 */ /* 0x000ea200000e0000 */
[----:B0-----:R-:W-:Y:S01]  /*2d80*/  FMUL.FTZ R133, R0, R139 ;  /* 0x0000008b00857220 */ /* 0x001fe20000410000 */
[----:B------:R-:W-:-:S03]  /*2d90*/  FADD.FTZ R0, R137, -R0 ;  /* 0x8000000089007221 */ /* 0x000fc60000010000 */
[----:B------:R-:W-:Y:S01]  /*2da0*/  FFMA.FTZ R38, R132, R137, R133 ;  /* 0x0000008984267223 */ /* 0x000fe20000010085 */
[----:B------:R-:W-:Y:S01]  /*2db0*/  FMUL.FTZ R133, R0, R0 ;  /* 0x0000000000857220 */ /* 0x000fe20000410000 */
[----:B------:R-:W-:Y:S02]  /*2dc0*/  IADD3 R0, R131, R136, RZ ;  /* 0x0000008883007210 */ /* 0x000fe40007ffe0ff */
[----:B-1----:R-:W-:Y:S01]  /*2dd0*/  FMUL.FTZ R135, R129, R38 ;  /* 0x0000002681877220 */ /* 0x002fe20000410000 */
[----:B------:R-:W-:Y:S01]  /*2de0*/  FMUL.FTZ R133, R132, R133 ;  /* 0x0000008584857220 */ /* 0x000fe20000410000 */
[----:B------:R-:W-:Y:S01]  /*2df0*/  I2FP.F32.S32 R132, R0 ;  /* 0x0000000000847245 */ /* 0x000fe20000201400 */
[----:B--2---:R-:W-:Y:S01]  /*2e00*/  FADD.FTZ R0, R36, R37 ;  /* 0x0000002524007221 */ /* 0x004fe20000010000 */
[----:B------:R-:W-:Y:S01]  /*2e10*/  I2FP.F32.S32 R136, R136 ;  /* 0x0000008800887245 */ /* 0x000fe20000201400 */
[----:B------:R-:W0:Y:S01]  /*2e20*/  SHFL.DOWN PT, R38, R135, 0x1, 0x1f ;  /* 0x08201f0087267f89 */ /* 0x000e2200000e0000 */
[----:B------:R-:W-:-:S02]  /*2e30*/  FMUL.FTZ R133, R133, R139 ;  /* 0x0000008b85857220 */ /* 0x000fc40000410000 */
[----:B------:R-:W1:Y:S02]  /*2e40*/  MUFU.RCP R132, R132 ;  /* 0x0000008400847308 */ /* 0x000e640000001000 */
[----:B------:R-:W-:-:S05]  /*2e50*/  FFMA.FTZ R0, R129, R133, R0 ;  /* 0x0000008581007223 */ /* 0x000fca0000010000 */
[----:B------:R-:W2:Y:S01]  /*2e60*/  SHFL.DOWN PT, R37, R0, 0x1, 0x1f ;  /* 0x08201f0000257f89 */ /* 0x000ea200000e0000 */
[----:B0-----:R-:W-:Y:S01]  /*2e70*/  FMUL.FTZ R129, R38, R136 ;  /* 0x0000008826817220 */ /* 0x001fe20000410000 */
[----:B------:R-:W-:-:S03]  /*2e80*/  FADD.FTZ R38, R135, -R38 ;  /* 0x8000002687267221 */ /* 0x000fc60000010000 */
[----:B------:R-:W-:-:S04]  /*2e90*/  FFMA.FTZ R129, R128, R135, R129 ;  /* 0x0000008780817223 */ /* 0x000fc80000010081 */
[----:B-1----:R-:W-:Y:S01]  /*2ea0*/  FMUL.FTZ R131, R132, R129 ;  /* 0x0000008184837220 */ /* 0x002fe20000410000 */
[----:B------:R-:W-:Y:S01]  /*2eb0*/  FMUL.FTZ R129, R38, R38 ;  /* 0x0000002626817220 */ /* 0x000fe20000410000 */
[----:B--2---:R-:W-:Y:S01]  /*2ec0*/  FADD.FTZ R37, R0, R37 ;  /* 0x0000002500257221 */ /* 0x004fe20000010000 */
[----:B------:R-:W0:Y:S02]  /*2ed0*/  @!P2 LDC.64 R38, c[0x0][0x258] ;  /* 0x00009600ff26ab82 */ /* 0x000e240000000a00 */
[----:B------:R-:W-:Y:S01]  /*2ee0*/  FMUL.FTZ R129, R128, R129 ;  /* 0x0000008180817220 */ /* 0x000fe20000410000 */
[----:B------:R-:W1:Y:S03]  /*2ef0*/  SHFL.IDX PT, R133, R131, RZ, 0x1f ;  /* 0x00001fff83857589 */ /* 0x000e6600000e0000 */
[----:B------:R-:W-:Y:S02]  /*2f00*/  FMUL.FTZ R129, R129, R136 ;  /* 0x0000008881817220 */ /* 0x000fe40000410000 */
[----:B------:R-:W2:Y:S02]  /*2f10*/  LDC R128, c[0x0][0x2d8] ;  /* 0x0000b600ff807b82 */ /* 0x000ea40000000800 */
[----:B------:R-:W-:-:S06]  /*2f20*/  FFMA.FTZ R129, R132, R129, R37 ;  /* 0x0000008184817223 */ /* 0x000fcc0000010025 */
[----:B------:R-:W2:Y:S01]  /*2f30*/  SHFL.IDX PT, R129, R129, RZ, 0x1f ;  /* 0x00001fff81817589 */ /* 0x000ea200000e0000 */
[----:B------:R-:W3:Y:S01]  /*2f40*/  @!P2 LDC.64 R36, c[0x0][0x250] ;  /* 0x00009400ff24ab82 */ /* 0x000ee20000000a00 */
[----:B0-----:R-:W-:-:S04]  /*2f50*/  @!P2 IMAD.WIDE R38, R54, 0x4, R38 ;  /* 0x000000043626a825 */ /* 0x001fc800078e0226 */
[C---:B-1----:R-:W-:Y:S01]  /*2f60*/  FMUL.FTZ R0, R133.reuse, R133 ;  /* 0x0000008585007220 */ /* 0x042fe20000410000 */
[----:B------:R-:W-:-:S04]  /*2f70*/  FSEL R132, R133, RZ, !P3 ;  /* 0x000000ff85847208 */ /* 0x000fc80005800000 */
[----:B------:R-:W-:Y:S01]  /*2f80*/  FSEL R131, R0, RZ, P3 ;  /* 0x000000ff00837208 */ /* 0x000fe20001800000 */
[----:B--2---:R-:W-:Y:S01]  /*2f90*/  FFMA.FTZ R0, R129, UR7, R128 ;  /* 0x0000000781007c23 */ /* 0x004fe20008010080 */
[----:B---3--:R-:W-:-:S04]  /*2fa0*/  @!P2 IMAD.WIDE R36, R54, 0x4, R36 ;  /* 0x000000043624a825 */ /* 0x008fc800078e0224 */
        /* <DEDUP_REMOVED lines=18> */
[C---:B-1----:R-:W-:Y:S01]  /*30d0*/  IMAD.WIDE.U32 R128, R127.reuse, 0x10, R128 ;  /* 0x000000107f807825 */ /* 0x042fe200078e0080 */
[----:B------:R-:W-:-:S04]  /*30e0*/  IADD3 R127, R127, 0x100, RZ ;  /* 0x000001007f7f7810 */ /* 0x000fc80007ffe0ff */
[----:B------:R1:W-:Y:S03]  /*30f0*/  STG.E.128 desc[UR4][R128.64], R36 ;  /* 0x0000002480007986 */ /* 0x0003e6000c101d04 */
.L_x_40804:
[----:B------:R-:W-:Y:S05]  /*3100*/  BSYNC B0 ;  /* 0x0000000000007941 */ /* 0x000fea0003800000 */
.L_x_40803:
[----:B------:R-:W-:Y:S01]  /*3110*/  ISETP.GE.U32.AND P2, PT, R3, 0x200, PT ;  /* 0x000002000300780c */ /* 0x000fe20003f46070 */
        /* <DEDUP_REMOVED lines=15> */
[----:B------:R-:W-:Y:S01]  /*3210*/  FFMA.FTZ R39, R89, R131, R114 ;  /* 0x0000008359277223 */ /* 0x000fe20000010072 */
[----:B------:R-:W-:-:S04]  /*3220*/  IADD3 R127, R127, 0x100, RZ ;  /* 0x000001007f7f7810 */ /* 0x000fc80007ffe0ff */
[----:B------:R2:W-:Y:S03]  /*3230*/  STG.E.128 desc[UR4][R128.64], R36 ;  /* 0x0000002480007986 */ /* 0x0005e6000c101d04 */
.L_x_40806:
[----:B------:R-:W-:Y:S05]  /*3240*/  BSYNC B0 ;  /* 0x0000000000007941 */ /* 0x000fea0003800000 */
.L_x_40805:
[----:B------:R-:W-:Y:S01]  /*3250*/  ISETP.GE.U32.AND P2, PT, R3, 0x300, PT ;  /* 0x000003000300780c */ /* 0x000fe20003f46070 */
        /* <DEDUP_REMOVED lines=18> */
.L_x_40808:
[----:B------:R-:W-:Y:S05]  /*3380*/  BSYNC B0 ;  /* 0x0000000000007941 */ /* 0x000fea0003800000 */
.L_x_40807:
[----:B------:R-:W-:Y:S01]  /*3390*/  ISETP.GE.U32.AND P2, PT, R3, 0x400, PT ;  /* 0x000004000300780c */ /* 0x000fe20003f46070 */
        /* <DEDUP_REMOVED lines=18> */
.L_x_40810:
[----:B------:R-:W-:Y:S05]  /*34c0*/  BSYNC B0 ;  /* 0x0000000000007941 */ /* 0x000fea0003800000 */
.L_x_40809:
        /* <DEDUP_REMOVED lines=19> */
.L_x_40812:
[----:B------:R-:W-:Y:S05]  /*3600*/  BSYNC B0 ;  /* 0x0000000000007941 */ /* 0x000fea0003800000 */
.L_x_40811:
        /* <DEDUP_REMOVED lines=19> */
.L_x_40814:
[----:B------:R-:W-:Y:S05]  /*3740*/  BSYNC B0 ;  /* 0x0000000000007941 */ /* 0x000fea0003800000 */
.L_x_40813:
        /* <DEDUP_REMOVED lines=16> */
[----:B0-----:R-:W-:-:S05]  /*3850*/  IMAD.WIDE.U32 R128, R127, 0x10, R128 ;  /* 0x000000107f807825 */ /* 0x001fca00078e0080 */
[----:B------:R0:W-:Y:S02]  /*3860*/  STG.E.128 desc[UR4][R128.64], R36 ;  /* 0x0000002480007986 */ /* 0x0001e4000c101d04 */
.L_x_40816:
[----:B------:R-:W-:Y:S05]  /*3870*/  BSYNC B0 ;  /* 0x0000000000007941 */ /* 0x000fea0003800000 */
.L_x_40815:
[----:B------:R-:W-:Y:S02]  /*3880*/  ISETP.NE.AND P2, PT, R134, RZ, PT ;  /* 0x000000ff8600720c */ /* 0x000fe40003f45270 */
[----:B------:R-:W-:Y:S02]  /*3890*/  IADD3 R54, R54, UR12, RZ ;  /* 0x0000000c36367c10 */ /* 0x000fe4000fffe0ff */
[----:B------:R-:W-:Y:S02]  /*38a0*/  SEL R0, RZ, 0x1, P2 ;  /* 0x00000001ff007807 */ /* 0x000fe40001000000 */
[----:B------:R-:W-:-:S13]  /*38b0*/  ISETP.GE.AND P2, PT, R54, UR13, PT ;  /* 0x0000000d36007c0c */ /* 0x000fda000bf46270 */
[----:B------:R-:W-:Y:S05]  /*38c0*/  @!P2 BRA `(.L_x_40817) ;  /* 0xffffffdc0008a947 */ /* 0x000fea000383ffff */
[----:B------:R-:W-:Y:S05]  /*38d0*/  EXIT ;  /* 0x000000000000794d */ /* 0x000fea0003800000 */
.L_x_40802:
[----:B------:R-:W-:Y:S01]  /*38e0*/  HFMA2.MMA R137, -RZ, RZ, 0, 5.9604644775390625e-08 ;  /* 0x00000001ff897435 */ /* 0x000fe200000001ff */
[----:B------:R-:W-:Y:S02]  /*38f0*/  MOV R136, R39 ;  /* 0x0000002700887202 */ /* 0x000fe40000000f00 */
[----:B------:R-:W-:Y:S02]  /*3900*/  MOV R138, 0x1f ;  /* 0x0000001f008a7802 */ /* 0x000fe40000000f00 */
[----:B------:R-:W-:-:S07]  /*3910*/  MOV R135, 0xffffffff ;  /* 0xffffffff00877802 */ /* 0x000fce0000000f00 */
[----:B-----5:R-:W-:Y:S05]  /*3920*/  WARPSYNC.COLLECTIVE R135, `(.L_x_40818) ;  /* 0x0000000087087348 */ /* 0x020fea0003c00000 */
[----:B------:R0:W1:Y:S02]  /*3930*/  SHFL.BFLY P6, R133, R136, R137, R138 ;  /* 0x0c00008988857389 */ /* 0x00006400000c008a */
[----:B01---5:R-:W-:Y:S01]  /*3940*/  ENDCOLLECTIVE ;  /* 0x000000000000791b */ /* 0x023fe20003800000 */
.L_x_40818:
[----:B------:R-:W-:Y:S01]  /*3950*/  HFMA2.MMA R137, -RZ, RZ, 0, 1.1920928955078125e-07 ;  /* 0x00000002ff897435 */ /* 0x000fe200000001ff */
[----:B------:R-:W-:-:S05]  /*3960*/  MOV R0, R133 ;  /* 0x0000008500007202 */ /* 0x000fca0000000f00 */
[----:B------:R-:W-:-:S05]  /*3970*/  FADD.FTZ R128, R39, R0 ;  /* 0x0000000027807221 */ /* 0x000fca0000010000 */
[----:B------:R-:W-:-:S07]  /*3980*/  MOV R136, R128 ;  /* 0x0000008000887202 */ /* 0x000fce0000000f00 */
[----:B------:R-:W-:Y:S05]  /*3990*/  WARPSYNC.COLLECTIVE R135, `(.L_x_40819) ;  /* 0x0000000087087348 */ /* 0x000fea0003c00000 */
[----:B------:R0:W1:Y:S02]  /*39a0*/  SHFL.BFLY P6, R133, R136, R137, R138 ;  /* 0x0c00008988857389 */ /* 0x00006400000c008a */
[----:B01----:R-:W-:Y:S01]  /*39b0*/  ENDCOLLECTIVE ;  /* 0x000000000000791b */ /* 0x003fe20003800000 */
.L_x_40819:
[----:B------:R-:W-:Y:S01]  /*39c0*/  HFMA2.MMA R137, -RZ, RZ, 0, 2.384185791015625e-07 ;  /* 0x00000004ff897435 */ /* 0x000fe200000001ff */
[----:B------:R-:W-:-:S05]  /*39d0*/  MOV R129, R133 ;  /* 0x0000008500817202 */ /* 0x000fca0000000f00 */
[----:B------:R-:W-:-:S05]  /*39e0*/  FADD.FTZ R129, R128, R129 ;  /* 0x0000008180817221 */ /* 0x000fca0000010000 */
[----:B------:R-:W-:-:S07]  /*39f0*/  MOV R136, R129 ;  /* 0x0000008100887202 */ /* 0x000fce0000000f00 */
[----:B------:R-:W-:Y:S05]  /*3a00*/  WARPSYNC.COLLECTIVE R135, `(.L_x_40820) ;  /* 0x0000000087087348 */ /* 0x000fea0003c00000 */
[----:B------:R0:W1:Y:S02]  /*3a10*/  SHFL.BFLY P6, R133, R136, R137, R138 ;  /* 0x0c00008988857389 */ /* 0x00006400000c008a */
[----:B01----:R-:W-:Y:S01]  /*3a20*/  ENDCOLLECTIVE ;  /* 0x000000000000791b */ /* 0x003fe20003800000 */
.L_x_40820:
[----:B------:R-:W-:Y:S01]  /*3a30*/  HFMA2.MMA R137, -RZ, RZ, 0, 4.76837158203125e-07 ;  /* 0x00000008ff897435 */ /* 0x000fe200000001ff */
[----:B------:R-:W-:-:S05]  /*3a40*/  MOV R0, R133 ;  /* 0x0000008500007202 */ /* 0x000fca0000000f00 */
[----:B------:R-:W-:-:S05]  /*3a50*/  FADD.FTZ R131, R129, R0 ;  /* 0x0000000081837221 */ /* 0x000fca0000010000 */
[----:B------:R-:W-:-:S07]  /*3a60*/  MOV R136, R131 ;  /* 0x0000008300887202 */ /* 0x000fce0000000f00 */
[----:B------:R-:W-:Y:S05]  /*3a70*/  WARPSYNC.COLLECTIVE R135, `(.L_x_40821) ;  /* 0x0000000087087348 */ /* 0x000fea0003c00000 */
[----:B------:R0:W1:Y:S02]  /*3a80*/  SHFL.BFLY P6, R133, R136, R137, R138 ;  /* 0x0c00008988857389 */ /* 0x00006400000c008a */
[----:B01----:R-:W-:Y:S01]  /*3a90*/  ENDCOLLECTIVE ;  /* 0x000000000000791b */ /* 0x003fe20003800000 */
.L_x_40821:
[----:B------:R-:W-:Y:S01]  /*3aa0*/  HFMA2.MMA R137, -RZ, RZ, 0, 9.5367431640625e-07 ;  /* 0x00000010ff897435 */ /* 0x000fe200000001ff */
[----:B------:R-:W-:-:S05]  /*3ab0*/  MOV R0, R133 ;  /* 0x0000008500007202 */ /* 0x000fca0000000f00 */
[----:B------:R-:W-:-:S05]  /*3ac0*/  FADD.FTZ R132, R131, R0 ;  /* 0x0000000083847221 */ /* 0x000fca0000010000 */
[----:B------:R-:W-:-:S07]  /*3ad0*/  MOV R136, R132 ;  /* 0x0000008400887202 */ /* 0x000fce0000000f00 */
[----:B------:R-:W-:Y:S05]  /*3ae0*/  WARPSYNC.COLLECTIVE R135, `(.L_x_40822) ;  /* 0x0000000087087348 */ /* 0x000fea0003c00000 */
[----:B------:R0:W1:Y:S02]  /*3af0*/  SHFL.BFLY P6, R133, R136, R137, R138 ;  /* 0x0c00008988857389 */ /* 0x00006400000c008a */
[----:B01----:R-:W-:Y:S01]  /*3b00*/  ENDCOLLECTIVE ;  /* 0x000000000000791b */ /* 0x003fe20003800000 */
.L_x_40822:
        /* <DEDUP_REMOVED lines=66> */
.L_x_40823:
[----:B------:R-:W-:Y:S01]  /*3f30*/  HFMA2.MMA R137, -RZ, RZ, 0, 1.1920928955078125e-07 ;  /* 0x00000002ff897435 */ /* 0x000fe200000001ff */
[----:B------:R-:W-:-:S05]  /*3f40*/  MOV R39, R133 ;  /* 0x0000008500277202 */ /* 0x000fca0000000f00 */
[----:B------:R-:W-:-:S05]  /*3f50*/  FADD.FTZ R39, R0, R39 ;  /* 0x0000002700277221 */ /* 0x000fca0000010000 */
[----:B------:R-:W-:-:S07]  /*3f60*/  MOV R136, R39 ;  /* 0x0000002700887202 */ /* 0x000fce0000000f00 */
[----:B------:R-:W-:Y:S05]  /*3f70*/  WARPSYNC.COLLECTIVE R135, `(.L_x_40824) ;  /* 0x0000000087087348 */ /* 0x000fea0003c00000 */
[----:B------:R0:W1:Y:S02]  /*3f80*/  SHFL.BFLY P6, R133, R136, R137, R138 ;  /* 0x0c00008988857389 */ /* 0x00006400000c008a */
[----:B01----:R-:W-:Y:S01]  /*3f90*/  ENDCOLLECTIVE ;  /* 0x000000000000791b */ /* 0x003fe20003800000 */
.L_x_40824:
[----:B------:R-:W-:Y:S01]  /*3fa0*/  HFMA2.MMA R137, -RZ, RZ, 0, 2.384185791015625e-07 ;  /* 0x00000004ff897435 */ /* 0x000fe200000001ff */
[----:B------:R-:W-:-:S05]  /*3fb0*/  MOV R128, R133 ;  /* 0x0000008500807202 */ /* 0x000fca0000000f00 */
[----:B------:R-:W-:-:S05]  /*3fc0*/  FADD.FTZ R128, R39, R128 ;  /* 0x0000008027807221 */ /* 0x000fca0000010000 */
[----:B------:R-:W-:-:S07]  /*3fd0*/  MOV R136, R128 ;  /* 0x0000008000887202 */ /* 0x000fce0000000f00 */
[----:B------:R-:W-:Y:S05]  /*3fe0*/  WARPSYNC.COLLECTIVE R135, `(.L_x_40825) ;  /* 0x0000000087087348 */ /* 0x000fea0003c00000 */
[----:B------:R0:W1:Y:S02]  /*3ff0*/  SHFL.BFLY P6, R133, R136, R137, R138 ;  /* 0x0c00008988857389 */ /* 0x00006400000c008a */
[----:B01----:R-:W-:Y:S01]  /*4000*/  ENDCOLLECTIVE ;  /* 0x000000000000791b */ /* 0x003fe20003800000 */
.L_x_40825:
[----:B------:R-:W-:Y:S01]  /*4010*/  HFMA2.MMA R137, -RZ, RZ, 0, 4.76837158203125e-07 ;  /* 0x00000008ff897435 */ /* 0x000fe200000001ff */
[----:B------:R-:W-:-:S05]  /*4020*/  MOV R129, R133 ;  /* 0x0000008500817202 */ /* 0x000fca0000000f00 */
[----:B------:R-:W-:-:S05]  /*4030*/  FADD.FTZ R129, R128, R129 ;  /* 0x0000008180817221 */ /* 0x000fca0000010000 */
[----:B------:R-:W-:-:S07]  /*4040*/  MOV R136, R129 ;  /* 0x0000008100887202 */ /* 0x000fce0000000f00 */
[----:B------:R-:W-:Y:S05]  /*4050*/  WARPSYNC.COLLECTIVE R135, `(.L_x_40826) ;  /* 0x0000000087087348 */ /* 0x000fea0003c00000 */
[----:B------:R0:W1:Y:S02]  /*4060*/  SHFL.BFLY P6, R133, R136, R137, R138 ;  /* 0x0c00008988857389 */ /* 0x00006400000c008a */
[----:B01----:R-:W-:Y:S01]  /*4070*/  ENDCOLLECTIVE ;  /* 0x000000000000791b */ /* 0x003fe20003800000 */
.L_x_40826:
[----:B------:R-:W-:Y:S01]  /*4080*/  HFMA2.MMA R137, -RZ, RZ, 0, 9.5367431640625e-07 ;  /* 0x00000010ff897435 */ /* 0x000fe200000001ff */
[----:B------:R-:W-:-:S05]  /*4090*/  MOV R132, R133 ;  /* 0x0000008500847202 */ /* 0x000fca0000000f00 */
[----:B------:R-:W-:-:S05]  /*40a0*/  FADD.FTZ R132, R129, R132 ;  /* 0x0000008481847221 */ /* 0x000fca0000010000 */
[----:B------:R-:W-:-:S07]  /*40b0*/  MOV R136, R132 ;  /* 0x0000008400887202 */ /* 0x000fce0000000f00 */
[----:B------:R-:W-:Y:S05]  /*40c0*/  WARPSYNC.COLLECTIVE R135, `(.L_x_40827) ;  /* 0x0000000087087348 */ /* 0x000fea0003c00000 */
[----:B------:R0:W1:Y:S02]  /*40d0*/  SHFL.BFLY P6, R133, R136, R137, R138 ;  /* 0x0c00008988857389 */ /* 0x00006400000c008a */
[----:B01----:R-:W-:Y:S01]  /*40e0*/  ENDCOLLECTIVE ;  /* 0x000000000000791b */ /* 0x003fe20003800000 */
.L_x_40827:
[----:B------:R-:W-:Y:S01]  /*40f0*/  MOV R131, R133 ;  /* 0x0000008500837202 */ /* 0x000fe20000000f00 */
[----:B------:R-:W-:Y:S06]  /*4100*/  BRA `(.L_x_40828) ;  /* 0xffffffe800547947 */ /* 0x000fec000383ffff */
.L_x_40829:
        /* <DEDUP_REMOVED lines=15> */
.L_x_46092:


//--------------------- .text._ZN10layer_norm13ln_fwd_kernelINS_13Kernel_traitsI6__halfffffjLj7168ELj1ELj1ELj8ELj16ENS_18Kernel_traits_baseILj7168ES2_ffffjLj256EEEEELb0ELb1ELb0ELb1EEEvNS_9FwdParamsE --------------------------
	.section	.text._ZN10layer_norm13ln_fwd_kernelINS_13Kernel_traitsI6__halfffffjLj7168ELj1ELj1ELj8ELj16ENS_18Kernel_traits_baseILj7168ES2_ffffjLj256EEEEELb0ELb1ELb0ELb1EEEvNS_9FwdParamsE,"ax",@progbits
	.align	128
        .global         _ZN10layer_norm13ln_fwd_kernelINS_13Kernel_traitsI6__halfffffjLj7168ELj1ELj1ELj8ELj16ENS_18Kernel_traits_baseILj7168ES2_ffffjLj256EEEEELb0ELb1ELb0ELb1EEEvNS_9FwdParamsE
        .type           _ZN10layer_norm13ln_fwd_kernelINS_13Kernel_traitsI6__halfffffjLj7168ELj1ELj1ELj8ELj16ENS_18Kernel_traits_baseILj7168ES2_ffffjLj256EEEEELb0ELb1ELb0ELb1EEEvNS_9FwdParamsE,@function
        .size           _ZN10layer_norm13ln_fwd_kernelINS_13Kernel_traitsI6__halfffffjLj7168ELj1ELj1ELj8ELj16ENS_18Kernel_traits_baseILj7168ES2_ffffjLj256EEEEELb0ELb1ELb0ELb1EEEvNS_9FwdParamsE,(.L_x_46093 - _ZN10layer_norm13ln_fwd_kernelINS_13Kernel_traitsI6__halfffffjLj7168ELj1ELj1ELj8ELj16ENS_18Kernel_traits_baseILj7168ES2_ffffjLj256EEEEELb0ELb1ELb0ELb1EEEvNS_9FwdParamsE)
        .other          _ZN10layer_norm13ln_fwd_kernelINS_13Kernel_traitsI6__halfffffjLj7168ELj1ELj1ELj8ELj16ENS_18Kernel_traits_baseILj7168ES2_ffffjLj256EEEEELb0ELb1ELb0ELb1EEEvNS_9FwdParamsE,@"STO_CUDA_ENTRY STV_DEFAULT"
_ZN10layer_norm13ln_fwd_kernelINS_13Kernel_traitsI6__halfffffjLj7168ELj1ELj1ELj8ELj16ENS_18Kernel_traits_baseILj7168ES2_ffffjLj256EEEEELb0ELb1ELb0ELb1EEEvNS_9FwdParamsE:
.text._ZN10layer_norm13ln_fwd_kernelINS_13Kernel_traitsI6__halfffffjLj7168ELj1ELj1ELj8ELj16ENS_18Kernel_traits_baseILj7168ES2_ffffjLj256EEEEELb0ELb1ELb0ELb1EEEvNS_9FwdParamsE:
        /* <DEDUP_REMOVED lines=17> */
[----:B------:R-:W-:-:S02]  /*0110*/  IADD3 R2, P1, R0, UR8, RZ ;  /* 0x0000000800027c10 */ /* 0x000fc4000ff3e0ff */
[C---:B-1----:R-:W-:Y:S01]  /*0120*/  LEA.HI R83, R40.reuse, UR6, RZ, 0x18 ;  /* 0x0000000628537c11 */ /* 0x042fe2000f8fc0ff */
[----:B------:R0:W5:Y:S01]  /*0130*/  @P0 LDG.E.64 R10, desc[UR4][R4.64+0x2800] ;  /* 0x00280004040a0981 */ /* 0x000162000c1e1b00 */
[----:B------:R-:W-:Y:S01]  /*0140*/  ULDC UR6, c[0x0][0x214] ;  /* 0x0000850000067ab9 */ /* 0x000fe20000000800 */
[----:B------:R-:W-:Y:S02]  /*0150*/  IADD3.X R3, RZ, UR9, RZ, P1, !PT ;  /* 0x00000009ff037c10 */ /* 0x000fe40008ffe4ff */
[----:B------:R0:W5:Y:S01]  /*0160*/  @P0 LDG.E.64 R8, desc[UR4][R4.64+0x3000] ;  /* 0x0030000404080981 */ /* 0x000162000c1e1b00 */
[----:B------:R-:W-:Y:S01]  /*0170*/  ISETP.GE.AND P1, PT, R83, UR6, PT ;  /* 0x0000000653007c0c */ /* 0x000fe2000bf26270 */
[----:B------:R-:W-:Y:S01]  /*0180*/  ULDC.64 UR6, c[0x0][0x278] ;  /* 0x00009e0000067ab9 */ /* 0x000fe20000000a00 */
[----:B------:R-:W-:-:S04]  /*0190*/  LOP3.LUT R40, R40, 0xff, RZ, 0xc0, !PT ;  /* 0x000000ff28287812 */ /* 0x000fc800078ec0ff */
[----:B------:R-:W-:-:S04]  /*01a0*/  LEA R6, P2, R40, UR6, 0x3 ;  /* 0x0000000628067c11 */ /* 0x000fc8000f8418ff */
[----:B------:R-:W-:-:S03]  /*01b0*/  IADD3.X R7, RZ, UR7, RZ, P2, !PT ;  /* 0x00000007ff077c10 */ /* 0x000fc600097fe4ff */
[----:B0-----:R-:W-:Y:S06]  /*01c0*/  @P1 EXIT ;  /* 0x000000000000194d */ /* 0x001fec0003800000 */
[----:B------:R-:W2:Y:S04]  /*01d0*/  LDG.E.64 R56, desc[UR4][R2.64] ;  /* 0x0000000402387981 */ /* 0x000ea8000c1e1b00 */
[----:B------:R-:W3:Y:S04]  /*01e0*/  LDG.E.64 R58, desc[UR4][R2.64+0x800] ;  /* 0x00080004023a7981 */ /* 0x000ee8000c1e1b00 */
[----:B------:R-:W4:Y:S04]  /*01f0*/  LDG.E.64 R60, desc[UR4][R2.64+0x1000] ;  /* 0x00100004023c7981 */ /* 0x000f28000c1e1b00 */
        /* <DEDUP_REMOVED lines=10> */
[----:B------:R-:W4:Y:S01]  /*02a0*/  LDG.E.64 R32, desc[UR4][R6.64+0x3000] ;  /* 0x0030000406207981 */ /* 0x000f22000c1e1b00 */
        /* <DEDUP_REMOVED lines=8> */
[----:B------:R-:W-:Y:S01]  /*0330*/  ULDC.64 UR6, c[0x0][0x270] ;  /* 0x00009c0000067ab9 */ /* 0x000fe20000000a00 */
[----:B------:R-:W-:Y:S01]  /*0340*/  SHF.R.U32.HI R85, RZ, 0x10, R21 ;  /* 0x00000010ff557819 */ /* 0x000fe20000011615 */
[----:B------:R-:W-:Y:S01]  /*0350*/  HFMA2.MMA R0, -RZ, RZ, 0, 5.9604644775390625e-08 ;  /* 0x00000001ff007435 */ /* 0x000fe200000001ff */
        /* <DEDUP_REMOVED lines=24> */
[----:B------:R-:W-:Y:S01]  /*04e0*/  ISETP.NE.U32.AND P0, PT, RZ, UR6, PT ;  /* 0x00000006ff007c0c */ /* 0x000fe2000bf05070 */
[----:B------:R-:W-:Y:S01]  /*04f0*/  ULDC.U8 UR6, c[0x0][0x2a0] ;  /* 0x0000a80000067ab9 */ /* 0x000fe20000000000 */
[----:B------:R-:W-:Y:S01]  /*0500*/  HADD2.F32 R53, -RZ, R8.H0_H0 ;  /* 0x20000008ff357230 */ /* 0x000fe20000004100 */
[----:B------:R-:W-:Y:S01]  /*0510*/  ISETP.NE.AND P3, PT, RZ, UR6, PT ;  /* 0x00000006ff007c0c */ /* 0x000fe2000bf65270 */
[----:B------:R-:W-:Y:S01]  /*0520*/  HADD2.F32 R54, -RZ, R9.H0_H0 ;  /* 0x20000009ff367230 */ /* 0x000fe20000004100 */
[----:B------:R-:W-:Y:S01]  /*0530*/  ISETP.NE.AND.EX P0, PT, RZ, UR7, PT, P0 ;  /* 0x00000007ff007c0c */ /* 0x000fe2000bf05300 */
        /* <DEDUP_REMOVED lines=101> */
[----:B------:R-:W-:-:S07]  /*0b90*/  HADD2.F32 R125, -RZ, R125.H0_H0 ;  /* 0x2000007dff7d7230 */ /* 0x000fce0000004100 */
.L_x_40831:
[----:B------:R-:W-:Y:S01]  /*0ba0*/  ISETP.NE.U32.AND P2, PT, RZ, UR8, PT ;  /* 0x00000008ff007c0c */ /* 0x000fe2000bf45070 */
[----:B--2---:R-:W0:Y:S01]  /*0bb0*/  LDC.64 R36, c[0x0][0x220] ;  /* 0x00008800ff247b82 */ /* 0x004e220000000a00 */
[----:B------:R-:W-:Y:S01]  /*0bc0*/  IMAD R2, R83, UR7, RZ ;  /* 0x0000000753027c24 */ /* 0x000fe2000f8e02ff */
[----:B------:R-:W-:Y:S02]  /*0bd0*/  MOV R126, 0x3f800000 ;  /* 0x3f800000007e7802 */ /* 0x000fe40000000f00 */
[----:B------:R-:W-:Y:S02]  /*0be0*/  ISETP.NE.AND.EX P2, PT, RZ, UR9, PT, P2 ;  /* 0x00000009ff007c0c */ /* 0x000fe4000bf45320 */
[----:B------:R-:W-:Y:S02]  /*0bf0*/  SHF.R.S32.HI R3, RZ, 0x1f, R2 ;  /* 0x0000001fff037819 */ /* 0x000fe40000011402 */
[----:B------:R-:W1:Y:S02]  /*0c00*/  @P0 LDC.64 R12, c[0x0][0x270] ;  /* 0x00009c00ff0c0b82 */ /* 0x000e640000000a00 */
[----:B------:R-:W-:-:S04]  /*0c10*/  LEA.HI R3, R3, R2, RZ, 0x2 ;  /* 0x0000000203037211 */ /* 0x000fc800078f10ff */
[----:B------:R-:W-:Y:S02]  /*0c20*/  LEA.HI.SX32 R127, R3, R40, 0x1e ;  /* 0x00000028037f7211 */ /* 0x000fe400078ff2ff */
[----:B------:R-:W2:Y:S08]  /*0c30*/  LDC.64 R2, c[0x0][0x238] ;  /* 0x00008e00ff027b82 */ /* 0x000eb00000000a00 */
[----:B------:R-:W3:Y:S01]  /*0c40*/  @P2 LDC.64 R14, c[0x0][0x230] ;  /* 0x00008c00ff0e2b82 */ /* 0x000ee20000000a00 */
[----:B0-----:R-:W-:-:S06]  /*0c50*/  IMAD.WIDE.U32 R8, R127, 0x10, R36 ;  /* 0x000000107f087825 */ /* 0x001fcc00078e0024 */
[----:B------:R-:W4:Y:S01]  /*0c60*/  LDG.E.128 R8, desc[UR4][R8.64] ;  /* 0x0000000408087981 */ /* 0x000f22000c1e1d00 */
[----:B-1----:R-:W-:Y:S01]  /*0c70*/  @P0 IMAD.WIDE R12, R83, 0x4, R12 ;  /* 0x00000004530c0825 */ /* 0x002fe200078e020c */
[----:B------:R-:W-:Y:S01]  /*0c80*/  ISETP.NE.U32.AND P1, PT, RZ, UR8, PT ;  /* 0x00000008ff007c0c */ /* 0x000fe2000bf25070 */
[----:B------:R-:W0:Y:S03]  /*0c90*/  @P2 LDC.64 R22, c[0x0][0x230] ;  /* 0x00008c00ff162b82 */ /* 0x000e260000000a00 */
[----:B------:R-:W4:Y:S05]  /*0ca0*/  @P0 LDG.E R126, desc[UR4][R12.64] ;  /* 0x000000040c7e0981 */ /* 0x000f2a000c1e1900 */
[----:B------:R-:W1:Y:S01]  /*0cb0*/  @P2 LDC.64 R26, c[0x0][0x230] ;  /* 0x00008c00ff1a2b82 */ /* 0x000e620000000a00 */
[----:B---3--:R-:W-:-:S07]  /*0cc0*/  @P2 IMAD.WIDE.U32 R14, R127, 0x10, R14 ;  /* 0x000000107f0e2825 */ /* 0x008fce00078e000e */
[----:B------:R-:W3:Y:S01]  /*0cd0*/  @P2 LDC.64 R30, c[0x0][0x230] ;  /* 0x00008c00ff1e2b82 */ /* 0x000ee20000000a00 */
[----:B------:R-:W5:Y:S01]  /*0ce0*/  @P2 LDG.E.128 R4, desc[UR4][R14.64] ;  /* 0x000000040e042981 */ /* 0x000f62000c1e1d00 */
[----:B------:R-:W-:Y:S02]  /*0cf0*/  ISETP.NE.AND.EX P1, PT, RZ, UR9, PT, P1 ;  /* 0x00000009ff007c0c */ /* 0x000fe4000bf25310 */
[C---:B------:R-:W-:Y:S01]  /*0d00*/  IADD3 R129, R127.reuse, 0x100, RZ ;  /* 0x000001007f817810 */ /* 0x040fe20007ffe0ff */
[----:B--2---:R-:W-:-:S03]  /*0d10*/  IMAD.WIDE.U32 R20, R127, 0x10, R2 ;  /* 0x000000107f147825 */ /* 0x004fc600078e0002 */
[----:B------:R-:W2:Y:S01]  /*0d20*/  @P2 LDC.64 R34, c[0x0][0x230] ;  /* 0x00008c00ff222b82 */ /* 0x000ea20000000a00 */
[----:B0-----:R-:W-:-:S07]  /*0d30*/  @P2 IMAD.WIDE.U32 R22, R129, 0x10, R22 ;  /* 0x0000001081162825 */ /* 0x001fce00078e0016 */
[----:B------:R-:W0:Y:S08]  /*0d40*/  @P2 LDC.64 R140, c[0x0][0x230] ;  /* 0x00008c00ff8c2b82 */ /* 0x000e300000000a00 */
[----:B------:R-:W0:Y:S01]  /*0d50*/  @P2 LDC.64 R144, c[0x0][0x230] ;  /* 0x00008c00ff902b82 */ /* 0x000e220000000a00 */
[-C--:B----4-:R-:W-:Y:S01]  /*0d60*/  FMUL.FTZ R16, R8, R126.reuse ;  /* 0x0000007e08107220 */ /* 0x090fe20000410000 */
[-C--:B------:R-:W-:Y:S01]  /*0d70*/  FMUL.FTZ R17, R9, R126.reuse ;  /* 0x0000007e09117220 */ /* 0x080fe20000410000 */
[-C--:B------:R-:W-:Y:S01]  /*0d80*/  FMUL.FTZ R19, R10, R126.reuse ;  /* 0x0000007e0a137220 */ /* 0x080fe20000410000 */
[----:B------:R-:W-:Y:S01]  /*0d90*/  FMUL.FTZ R12, R11, R126 ;  /* 0x0000007e0b0c7220 */ /* 0x000fe20000410000 */
[----:B------:R-:W-:Y:S01]  /*0da0*/  FMUL.FTZ R8, R69, R16 ;  /* 0x0000001045087220 */ /* 0x000fe20000410000 */
[----:B------:R-:W-:Y:S01]  /*0db0*/  FMUL.FTZ R9, R112, R17 ;  /* 0x0000001170097220 */ /* 0x000fe20000410000 */
[----:B------:R-:W-:Y:S01]  /*0dc0*/  FMUL.FTZ R10, R70, R19 ;  /* 0x00000013460a7220 */ /* 0x000fe20000410000 */
[----:B------:R-:W-:Y:S01]  /*0dd0*/  FMUL.FTZ R11, R113, R12 ;  /* 0x0000000c710b7220 */ /* 0x000fe20000410000 */
[----:B------:R-:W-:-:S04]  /*0de0*/  IMAD.WIDE.U32 R12, R129, 0x10, R36 ;  /* 0x00000010810c7825 */ /* 0x000fc800078e0024 */
[----:B-----5:R-:W-:Y:S01]  /*0df0*/  @P1 FADD.FTZ R8, R4, R8 ;  /* 0x0000000804081221 */ /* 0x020fe20000010000 */
[----:B------:R-:W-:Y:S01]  /*0e00*/  @P1 FADD.FTZ R9, R5, R9 ;  /* 0x0000000905091221 */ /* 0x000fe20000010000 */
[----:B------:R-:W-:Y:S01]  /*0e10*/  @P1 FADD.FTZ R10, R6, R10 ;  /* 0x0000000a060a1221 */ /* 0x000fe20000010000 */
[----:B------:R-:W-:Y:S01]  /*0e20*/  @P1 FADD.FTZ R11, R7, R11 ;  /* 0x0000000b070b1221 */ /* 0x000fe20000010000 */
[----:B------:R-:W-:-:S04]  /*0e30*/  MOV R16, R4 ;  /* 0x0000000400107202 */ /* 0x000fc80000000f00 */
[----:B------:R4:W-:Y:S01]  /*0e40*/  STG.E.128 desc[UR4][R20.64], R8 ;  /* 0x0000000814007986 */ /* 0x0009e2000c101d04 */
[----:B------:R-:W-:-:S03]  /*0e50*/  MOV R17, R5 ;  /* 0x0000000500117202 */ /* 0x000fc60000000f00 */
[----:B------:R-:W5:Y:S01]  /*0e60*/  LDG.E.128 R12, desc[UR4][R12.64] ;  /* 0x000000040c0c7981 */ /* 0x000f62000c1e1d00 */
[----:B------:R-:W-:Y:S02]  /*0e70*/  MOV R18, R6 ;  /* 0x0000000600127202 */ /* 0x000fe40000000f00 */
[----:B------:R-:W-:-:S06]  /*0e80*/  MOV R19, R7 ;  /* 0x0000000700137202 */ /* 0x000fcc0000000f00 */
[----:B------:R-:W3:Y:S01]  /*0e90*/  @P2 LDG.E.128 R16, desc[UR4][R22.64] ;  /* 0x0000000416102981 */ /* 0x000ee2000c1e1d00 */
[----:B------:R-:W-:Y:S01]  /*0ea0*/  IADD3 R131, R127, 0x200, RZ ;  /* 0x000002007f837810 */ /* 0x000fe20007ffe0ff */
[----:B------:R-:W-:-:S04]  /*0eb0*/  IMAD.WIDE.U32 R24, R129, 0x10, R2 ;  /* 0x0000001081187825 */ /* 0x000fc800078e0002 */
[----:B-1----:R-:W-:-:S04]  /*0ec0*/  @P2 IMAD.WIDE.U32 R26, R131, 0x10, R26 ;  /* 0x00000010831a2825 */ /* 0x002fc800078e001a */
[-C--:B-----5:R-:W-:Y:S01]  /*0ed0*/  FMUL.FTZ R28, R12, R126.reuse ;  /* 0x0000007e0c1c7220 */ /* 0x0a0fe20000410000 */
[-C--:B------:R-:W-:Y:S01]  /*0ee0*/  FMUL.FTZ R29, R13, R126.reuse ;  /* 0x0000007e0d1d7220 */ /* 0x080fe20000410000 */
[-C--:B----4-:R-:W-:Y:S01]  /*0ef0*/  FMUL.FTZ R21, R14, R126.reuse ;  /* 0x0000007e0e157220 */ /* 0x090fe20000410000 */
        /* <DEDUP_REMOVED lines=9> */
[----:B------:R-:W-:-:S05]  /*0f90*/  @P1 FADD.FTZ R15, R19, R15 ;  /* 0x0000000f130f1221 */ /* 0x000fca0000010000 */
[----:B------:R1:W-:Y:S04]  /*0fa0*/  STG.E.128 desc[UR4][R24.64], R12 ;  /* 0x0000000c18007986 */ /* 0x0003e8000c101d04 */
[----:B------:R-:W3:Y:S01]  /*0fb0*/  LDG.E.128 R20, desc[UR4][R20.64] ;  /* 0x0000000414147981 */ /* 0x000ee2000c1e1d00 */
[----:B------:R-:W-:Y:S02]  /*0fc0*/  @P2 MOV R4, R16 ;  /* 0x0000001000042202 */ /* 0x000fe40000000f00 */
[----:B------:R-:W-:Y:S02]  /*0fd0*/  @P2 MOV R5, R17 ;  /* 0x0000001100052202 */ /* 0x000fe40000000f00 */
[----:B------:R-:W-:Y:S02]  /*0fe0*/  @P2 MOV R6, R18 ;  /* 0x0000001200062202 */ /* 0x000fe40000000f00 */
[----:B------:R-:W-:-:S02]  /*0ff0*/  @P2 MOV R7, R19 ;  /* 0x0000001300072202 */ /* 0x000fc40000000f00 */
[----:B------:R-:W4:Y:S01]  /*1000*/  @P2 LDG.E.128 R16, desc[UR4][R26.64] ;  /* 0x000000041a102981 */ /* 0x000f22000c1e1d00 */
[----:B------:R-:W-:Y:S01]  /*1010*/  IADD3 R133, R127, 0x300, RZ ;  /* 0x000003007f857810 */ /* 0x000fe20007ffe0ff */
[----:B------:R-:W-:-:S04]  /*1020*/  IMAD.WIDE.U32 R28, R131, 0x10, R2 ;  /* 0x00000010831c7825 */ /* 0x000fc800078e0002 */
[----:B------:R-:W-:-:S04]  /*1030*/  @P2 IMAD.WIDE.U32 R30, R133, 0x10, R30 ;  /* 0x00000010851e2825 */ /* 0x000fc800078e001e */
[-C--:B---3--:R-:W-:Y:S01]  /*1040*/  FMUL.FTZ R32, R20, R126.reuse ;  /* 0x0000007e14207220 */ /* 0x088fe20000410000 */
[-C--:B------:R-:W-:Y:S01]  /*1050*/  FMUL.FTZ R33, R21, R126.reuse ;  /* 0x0000007e15217220 */ /* 0x080fe20000410000 */
[-C--:B-1----:R-:W-:Y:S01]  /*1060*/  FMUL.FTZ R25, R22, R126.reuse ;  /* 0x0000007e16197220 */ /* 0x082fe20000410000 */
[----:B------:R-:W-:Y:S01]  /*1070*/  FMUL.FTZ R24, R23, R126 ;  /* 0x0000007e17187220 */ /* 0x000fe20000410000 */
[----:B------:R-:W-:Y:S01]  /*1080*/  FMUL.FTZ R20, R73, R32 ;  /* 0x0000002049147220 */ /* 0x000fe20000410000 */
[----:B------:R-:W-:Y:S01]  /*1090*/  FMUL.FTZ R21, R116, R33 ;  /* 0x0000002174157220 */ /* 0x000fe20000410000 */
[----:B------:R-:W-:Y:S01]  /*10a0*/  FMUL.FTZ R22, R74, R25 ;  /* 0x000000194a167220 */ /* 0x000fe20000410000 */
[----:B------:R-:W-:Y:S01]  /*10b0*/  FMUL.FTZ R23, R117, R24 ;  /* 0x0000001875177220 */ /* 0x000fe20000410000 */
[----:B------:R-:W-:-:S04]  /*10c0*/  IMAD.WIDE.U32 R24, R133, 0x10, R36 ;  /* 0x0000001085187825 */ /* 0x000fc800078e0024 */
[----:B----4-:R-:W-:Y:S01]  /*10d0*/  @P1 FADD.FTZ R20, R16, R20 ;  /* 0x0000001410141221 */ /* 0x010fe20000010000 */
        /* <DEDUP_REMOVED lines=12> */
[----:B--2---:R-:W-:-:S04]  /*11a0*/  @P2 IMAD.WIDE.U32 R34, R135, 0x10, R34 ;  /* 0x0000001087222825 */ /* 0x004fc800078e0022 */
        /* <DEDUP_REMOVED lines=14> */
[----:B------:R-:W2:Y:S01]  /*1290*/  LDG.E.128 R28, desc[UR4][R28.64] ;  /* 0x000000041c1c7981 */ /* 0x000ea2000c1e1d00 */
[----:B------:R-:W-:Y:S02]  /*12a0*/  @P2 MOV R4, R16 ;  /* 0x0000001000042202 */ /* 0x000fe40000000f00 */
[----:B------:R-:W-:Y:S02]  /*12b0*/  @P2 MOV R5, R17 ;  /* 0x0000001100052202 */ /* 0x000fe40000000f00 */
[----:B------:R-:W-:Y:S02]  /*12c0*/  @P2 MOV R6, R18 ;  /* 0x0000001200062202 */ /* 0x000fe40000000f00 */
[----:B------:R-:W-:-:S02]  /*12d0*/  @P2 MOV R7, R19 ;  /* 0x0000001300072202 */ /* 0x000fc40000000f00 */
[----:B------:R-:W3:Y:S01]  /*12e0*/  @P2 LDG.E.128 R16, desc[UR4][R34.64] ;  /* 0x0000000422102981 */ /* 0x000ee2000c1e1d00 */
[----:B------:R-:W-:Y:S01]  /*12f0*/  IADD3 R137, R127, 0x500, RZ ;  /* 0x000005007f897810 */ /* 0x000fe20007ffe0ff */
[----:B------:R-:W-:-:S04]  /*1300*/  IMAD.WIDE.U32 R38, R135, 0x10, R2 ;  /* 0x0000001087267825 */ /* 0x000fc800078e0002 */
[----:B0-----:R-:W-:-:S04]  /*1310*/  @P2 IMAD.WIDE.U32 R140, R137, 0x10, R140 ;  /* 0x00000010898c2825 */ /* 0x001fc800078e008c */
[-C--:B--2---:R-:W-:Y:S01]  /*1320*/  FMUL.FTZ R128, R28, R126.reuse ;  /* 0x0000007e1c807220 */ /* 0x084fe20000410000 */
        /* <DEDUP_REMOVED lines=21> */
[----:B------:R-:W-:-:S04]  /*1480*/  IMAD.WIDE.U32 R36, R139, 0x10, R36 ;  /* 0x000000108b247825 */ /* 0x000fc800078e0024 */
[----:B------:R-:W-:-:S04]  /*1490*/  @P2 IMAD.WIDE.U32 R144, R139, 0x10, R144 ;  /* 0x000000108b902825 */ /* 0x000fc800078e0090 */
[-C--:B--2---:R-:W-:Y:S01]  /*14a0*/  FMUL.FTZ R128, R32, R126.reuse ;  /* 0x0000007e20807220 */ /* 0x084fe20000410000 */
[-C--:B0-----:R-:W-:Y:S01]  /*14b0*/  FMUL.FTZ R39, R33, R126.reuse ;  /* 0x0000007e21277220 */ /* 0x081fe20000410000 */
[-C--:B------:R-:W-:Y:S01]  /*14c0*/  FMUL.FTZ R147, R34, R126.reuse ;  /* 0x0000007e22937220 */ /* 0x080fe20000410000 */
        /* <DEDUP_REMOVED lines=9> */
[----:B------:R-:W-:-:S02]  /*1560*/  @P2 MOV R4, R16 ;  /* 0x0000001000042202 */ /* 0x000fc40000000f00 */
[----:B------:R-:W-:Y:S02]  /*1570*/  @P2 MOV R5, R17 ;  /* 0x0000001100052202 */ /* 0x000fe40000000f00 */
[----:B------:R-:W-:Y:S02]  /*1580*/  @P2 MOV R6, R18 ;  /* 0x0000001200062202 */ /* 0x000fe40000000f00 */
[----:B------:R-:W-:Y:S01]  /*1590*/  @P2 MOV R7, R19 ;  /* 0x0000001300072202 */ /* 0x000fe20000000f00 */
[----:B------:R0:W-:Y:S04]  /*15a0*/  STG.E.128 desc[UR4][R142.64], R32 ;  /* 0x000000208e007986 */ /* 0x0001e8000c101d04 */
[----:B------:R-:W2:Y:S04]  /*15b0*/  LDG.E.128 R36, desc[UR4][R36.64] ;  /* 0x0000000424247981 */ /* 0x000ea8000c1e1d00 */
[----:B------:R-:W3:Y:S01]  /*15c0*/  @P2 LDG.E.128 R4, desc[UR4][R144.64] ;  /* 0x0000000490042981 */ /* 0x000ee2000c1e1d00 */
        /* <DEDUP_REMOVED lines=19> */
[----:B------:R-:W-:-:S04]  /*1700*/  FADD.FTZ R130, R30, R141 ;  /* 0x0000008d1e827221 */ /* 0x000fc80000010000 */
[----:B0-----:R-:W-:Y:S01]  /*1710*/  FADD.FTZ R143, R31, R130 ;  /* 0x000000821f8f7221 */ /* 0x001fe20000010000 */
[----:B------:R-:W-:Y:S01]  /*1720*/  UMOV UR6, 0xffffffff ;  /* 0xffffffff00067882 */ /* 0x000fe20000000000 */
[-C--:B--2---:R-:W-:Y:S01]  /*1730*/  FMUL.FTZ R36, R36, R126.reuse ;  /* 0x0000007e24247220 */ /* 0x084fe20000410000 */
[-C--:B------:R-:W-:Y:S01]  /*1740*/  FMUL.FTZ R37, R37, R126.reuse ;  /* 0x0000007e25257220 */ /* 0x080fe20000410000 */
[-C--:B------:R-:W-:Y:S01]  /*1750*/  FMUL.FTZ R141, R38, R126.reuse ;  /* 0x0000007e268d7220 */ /* 0x080fe20000410000 */
[----:B------:R-:W-:Y:S01]  /*1760*/  FMUL.FTZ R126, R39, R126 ;  /* 0x0000007e277e7220 */ /* 0x000fe20000410000 */
[----:B---3--:R-:W-:Y:S01]  /*1770*/  @P2 MOV R16, R4 ;  /* 0x0000000400102202 */ /* 0x008fe20000000f00 */
[----:B------:R-:W-:Y:S01]  /*1780*/  FMUL.FTZ R36, R81, R36 ;  /* 0x0000002451247220 */ /* 0x000fe20000410000 */
[----:B------:R-:W-:Y:S01]  /*1790*/  @P2 MOV R18, R6 ;  /* 0x0000000600122202 */ /* 0x000fe20000000f00 */
[----:B------:R-:W-:Y:S01]  /*17a0*/  FMUL.FTZ R38, R82, R141 ;  /* 0x0000008d52267220 */ /* 0x000fe20000410000 */
[----:B------:R-:W-:Y:S01]  /*17b0*/  @P2 MOV R19, R7 ;  /* 0x0000000700132202 */ /* 0x000fe20000000f00 */
[----:B------:R-:W-:Y:S01]  /*17c0*/  FMUL.FTZ R39, R125, R126 ;  /* 0x0000007e7d277220 */ /* 0x000fe20000410000 */
[----:B------:R-:W-:Y:S01]  /*17d0*/  @P2 MOV R17, R5 ;  /* 0x0000000500112202 */ /* 0x000fe20000000f00 */
[----:B------:R-:W-:Y:S01]  /*17e0*/  @P1 FADD.FTZ R36, R36, R16 ;  /* 0x0000001024241221 */ /* 0x000fe20000010000 */
[----:B------:R-:W-:Y:S01]  /*17f0*/  FMUL.FTZ R37, R124, R37 ;  /* 0x000000257c257220 */ /* 0x000fe20000410000 */
[----:B------:R-:W-:Y:S01]  /*1800*/  FADD.FTZ R16, R32, R143 ;  /* 0x0000008f20107221 */ /* 0x000fe20000010000 */
[----:B------:R-:W-:Y:S01]  /*1810*/  @P1 FADD.FTZ R38, R38, R18 ;  /* 0x0000001226261221 */ /* 0x000fe20000010000 */
[----:B------:R-:W-:Y:S01]  /*1820*/  @P1 FADD.FTZ R39, R39, R19 ;  /* 0x0000001327271221 */ /* 0x000fe20000010000 */
[----:B------:R-:W-:Y:S01]  /*1830*/  @P1 FADD.FTZ R37, R37, R17 ;  /* 0x0000001125251221 */ /* 0x000fe20000010000 */
[----:B------:R-:W-:-:S04]  /*1840*/  IMAD.WIDE.U32 R18, R139, 0x10, R2 ;  /* 0x000000108b127825 */ /* 0x000fc800078e0002 */
[----:B------:R-:W-:-:S04]  /*1850*/  FADD.FTZ R17, R33, R16 ;  /* 0x0000001021117221 */ /* 0x000fc80000010000 */
[----:B------:R-:W-:Y:S01]  /*1860*/  FADD.FTZ R2, R34, R17 ;  /* 0x0000001122027221 */ /* 0x000fe20000010000 */
[----:B------:R0:W-:Y:S03]  /*1870*/  STG.E.128 desc[UR4][R18.64], R36 ;  /* 0x0000002412007986 */ /* 0x0001e6000c101d04 */
[----:B------:R-:W-:Y:S01]  /*1880*/  FADD.FTZ R3, R35, R2 ;  /* 0x0000000223037221 */ /* 0x000fe20000010000 */
[----:B------:R-:W-:-:S03]  /*1890*/  LOP3.LUT P1, RZ, R0, 0xff, RZ, 0xc0, !PT ;  /* 0x000000ff00ff7812 */ /* 0x000fc6000782c0ff */
[----:B------:R-:W-:Y:S01]  /*18a0*/  FADD.FTZ R0, R36, R3 ;  /* 0x0000000324007221 */ /* 0x000fe20000010000 */
[----:B-1----:R-:W-:-:S03]  /*18b0*/  SHF.R.U32.HI R3, RZ, 0x5, R128 ;  /* 0x00000005ff037819 */ /* 0x002fc60000011680 */
        /* <DEDUP_REMOVED lines=83> */
.L_x_40842:
[----:B------:R-:W2:Y:S01]  /*1df0*/  @!P2 S2R R143, SR_CgaCtaId ;  /* 0x00000000008fa919 */ /* 0x000ea20000008800 */
[----:B------:R-:W-:Y:S01]  /*1e00*/  LOP3.LUT R17, R128, 0x1f, RZ, 0xc0, !PT ;  /* 0x0000001f80117812 */ /* 0x000fe200078ec0ff */
[----:B------:R-:W-:Y:S05]  /*1e10*/  WARPSYNC.ALL ;  /* 0x0000000000007948 */ /* 0x000fea0003800000 */
[----:B------:R-:W-:Y:S02]  /*1e20*/  ISETP.GT.U32.AND P4, PT, R17, 0x7, PT ;  /* 0x000000071100780c */ /* 0x000fe40003f84070 */
[----:B------:R-:W-:Y:S02]  /*1e30*/  @!P2 MOV R0, 0x400 ;  /* 0x000004000000a802 */ /* 0x000fe40000000f00 */
[----:B------:R-:W-:-:S09]  /*1e40*/  LOP3.LUT R19, R3, 0x7, RZ, 0xc0, !PT ;  /* 0x0000000703137812 */ /* 0x000fd200078ec0ff */
[----:B------:R-:W3:Y:S01]  /*1e50*/  @!P4 S2R R145, SR_CgaCtaId ;  /* 0x000000000091c919 */ /* 0x000ee20000008800 */
[----:B------:R-:W-:Y:S02]  /*1e60*/  @!P4 MOV R18, 0x400 ;  /* 0x000004000012c802 */ /* 0x000fe40000000f00 */
[----:B--2---:R-:W-:Y:S02]  /*1e70*/  @!P2 LEA R3, R143, R0, 0x18 ;  /* 0x000000008f03a211 */ /* 0x004fe400078ec0ff */
[C---:B------:R-:W-:Y:S02]  /*1e80*/  @!P2 IADD3 R0, R16.reuse, R19, RZ ;  /* 0x000000131000a210 */ /* 0x040fe40007ffe0ff */
[----:B------:R-:W-:Y:S02]  /*1e90*/  @!P4 IADD3 R16, R16, R17, RZ ;  /* 0x000000111010c210 */ /* 0x000fe40007ffe0ff */
[----:B------:R-:W-:Y:S01]  /*1ea0*/  @!P2 LEA R0, R0, R3, 0x3 ;  /* 0x000000030000a211 */ /* 0x000fe200078e18ff */
[----:B-1----:R-:W-:-:S05]  /*1eb0*/  FADD.FTZ R3, R126, R141 ;  /* 0x0000008d7e037221 */ /* 0x002fca0000010000 */
[----:B------:R-:W-:Y:S01]  /*1ec0*/  @!P2 STS.64 [R0], R2 ;  /* 0x000000020000a388 */ /* 0x000fe20000000a00 */
[----:B------:R-:W-:Y:S01]  /*1ed0*/  BAR.SYNC.DEFER_BLOCKING 0x0 ;  /* 0x0000000000007b1d */ /* 0x000fe20000010000 */
[----:B------:R-:W-:Y:S02]  /*1ee0*/  LOP3.LUT P2, RZ, R19, 0x1f, R128, 0xf8, !PT ;  /* 0x0000001f13ff7812 */ /* 0x000fe4000784f880 */
[----:B---3--:R-:W-:Y:S02]  /*1ef0*/  @!P4 LEA R145, R145, R18, 0x18 ;  /* 0x000000129191c211 */ /* 0x008fe400078ec0ff */
[----:B------:R-:W-:Y:S02]  /*1f00*/  MOV R18, RZ ;  /* 0x000000ff00127202 */ /* 0x000fe40000000f00 */
[----:B0-----:R-:W-:Y:S02]  /*1f10*/  @!P4 LEA R126, R16, R145, 0x3 ;  /* 0x00000091107ec211 */ /* 0x001fe400078e18ff */
[----:B------:R-:W-:-:S02]  /*1f20*/  CS2R R16, SRZ ;  /* 0x0000000000107805 */ /* 0x000fc4000001ff00 */
[----:B------:R-:W-:-:S05]  /*1f30*/  @!P4 MOV R18, 0x380 ;  /* 0x000003800012c802 */ /* 0x000fca0000000f00 */
[----:B------:R-:W0:Y:S04]  /*1f40*/  SHFL.DOWN PT, R141, R18, 0x4, 0x1f ;  /* 0x08801f00128d7f89 */ /* 0x000e2800000e0000 */
[----:B------:R-:W1:Y:S01]  /*1f50*/  @!P4 LDS.64 R16, [R126] ;  /* 0x000000007e10c984 */ /* 0x000e620000000a00 */
[----:B0-----:R-:W-:Y:S02]  /*1f60*/  IADD3 R2, R141, R18, RZ ;  /* 0x000000128d027210 */ /* 0x001fe40007ffe0ff */
[----:B------:R-:W-:Y:S02]  /*1f70*/  I2FP.F32.S32 R132, R141 ;  /* 0x0000008d00847245 */ /* 0x000fe40000201400 */
[----:B------:R-:W-:Y:S01]  /*1f80*/  I2FP.F32.S32 R3, R2 ;  /* 0x0000000200037245 */ /* 0x000fe20000201400 */
[----:B------:R-:W-:Y:S01]  /*1f90*/  SHFL.DOWN PT, R147, R2, 0x2, 0x1f ;  /* 0x08401f0002937f89 */ /* 0x000fe200000e0000 */
[----:B------:R-:W-:-:S02]  /*1fa0*/  I2FP.F32.S32 R141, R18 ;  /* 0x00000012008d7245 */ /* 0x000fc40000201400 */
[----:B------:R-:W0:Y:S01]  /*1fb0*/  MUFU.RCP R130, R3 ;  /* 0x0000000300827308 */ /* 0x000e220000001000 */
[----:B-1----:R-:W1:Y:S04]  /*1fc0*/  SHFL.DOWN PT, R143, R16, 0x4, 0x1f ;  /* 0x08801f00108f7f89 */ /* 0x002e6800000e0000 */
[----:B------:R-:W2:Y:S01]  /*1fd0*/  SHFL.DOWN PT, R0, R17, 0x4, 0x1f ;  /* 0x08801f0011007f89 */ /* 0x000ea200000e0000 */
[----:B-1----:R-:W-:-:S04]  /*1fe0*/  FMUL.FTZ R126, R143, R132 ;  /* 0x000000848f7e7220 */ /* 0x002fc80000410000 */
[----:B------:R-:W-:Y:S01]  /*1ff0*/  FFMA.FTZ R145, R141, R16, R126 ;  /* 0x000000108d917223 */ /* 0x000fe2000001007e */
[----:B------:R-:W-:Y:S01]  /*2000*/  FADD.FTZ R16, -R143, R16 ;  /* 0x000000108f107221 */ /* 0x000fe20000010100 */
[----:B------:R-:W-:Y:S02]  /*2010*/  IADD3 R126, R2, R147, RZ ;  /* 0x00000093027e7210 */ /* 0x000fe40007ffe0ff */
[----:B0-----:R-:W-:Y:S01]  /*2020*/  FMUL.FTZ R18, R130, R145 ;  /* 0x0000009182127220 */ /* 0x001fe20000410000 */
[----:B------:R-:W-:Y:S01]  /*2030*/  FMUL.FTZ R16, R16, R16 ;  /* 0x0000001010107220 */ /* 0x000fe20000410000 */
[----:B------:R-:W-:Y:S01]  /*2040*/  I2FP.F32.S32 R147, R147 ;  /* 0x0000009300937245 */ /* 0x000fe20000201400 */
[----:B------:R-:W-:Y:S02]  /*2050*/  SHFL.DOWN PT, R145, R126, 0x1, 0x1f ;  /* 0x08201f007e917f89 */ /* 0x000fe400000e0000 */
[----:B------:R-:W-:Y:S01]  /*2060*/  FMUL.FTZ R16, R16, R141 ;  /* 0x0000008d10107220 */ /* 0x000fe20000410000 */
[----:B--2---:R-:W-:Y:S01]  /*2070*/  FADD.FTZ R141, R0, R17 ;  /* 0x00000011008d7221 */ /* 0x004fe20000010000 */
[----:B------:R-:W0:Y:S01]  /*2080*/  SHFL.DOWN PT, R143, R18, 0x2, 0x1f ;  /* 0x08401f00128f7f89 */ /* 0x000e2200000e0000 */
[----:B------:R-:W-:Y:S01]  /*2090*/  I2FP.F32.S32 R0, R126 ;  /* 0x0000007e00007245 */ /* 0x000fe20000201400 */
[----:B------:R-:W-:-:S03]  /*20a0*/  FMUL.FTZ R16, R16, R132 ;  /* 0x0000008410107220 */ /* 0x000fc60000410000 */
[----:B------:R-:W1:Y:S01]  /*20b0*/  MUFU.RCP R2, R0 ;  /* 0x0000000000027308 */ /* 0x000e620000001000 */
[----:B------:R-:W-:-:S05]  /*20c0*/  FFMA.FTZ R16, R130, R16, R141 ;  /* 0x0000001082107223 */ /* 0x000fca000001008d */
[----:B------:R-:W2:Y:S01]  /*20d0*/  SHFL.DOWN PT, R17, R16, 0x2, 0x1f ;  /* 0x08401f0010117f89 */ /* 0x000ea200000e0000 */
[----:B0-----:R-:W-:-:S04]  /*20e0*/  FMUL.FTZ R130, R143, R147 ;  /* 0x000000938f827220 */ /* 0x001fc80000410000 */
[----:B------:R-:W-:Y:S01]  /*20f0*/  FFMA.FTZ R141, R3, R18, R130 ;  /* 0x00000012038d7223 */ /* 0x000fe20000010082 */
[----:B------:R-:W-:-:S03]  /*2100*/  FADD.FTZ R18, R18, -R143 ;  /* 0x8000008f12127221 */ /* 0x000fc60000010000 */
[----:B-1----:R-:W-:Y:S01]  /*2110*/  FMUL.FTZ R141, R2, R141 ;  /* 0x0000008d028d7220 */ /* 0x002fe20000410000 */
[----:B------:R-:W-:Y:S01]  /*2120*/  FMUL.FTZ R18, R18, R18 ;  /* 0x0000001212127220 */ /* 0x000fe20000410000 */
[----:B--2---:R-:W-:-:S03]  /*2130*/  FADD.FTZ R17, R16, R17 ;  /* 0x0000001110117221 */ /* 0x004fc60000010000 */
[----:B------:R-:W0:Y:S01]  /*2140*/  SHFL.DOWN PT, R130, R141, 0x1, 0x1f ;  /* 0x08201f008d827f89 */ /* 0x000e2200000e0000 */
[----:B------:R-:W-:Y:S01]  /*2150*/  FMUL.FTZ R18, R3, R18 ;  /* 0x0000001203127220 */ /* 0x000fe20000410000 */
[-C--:B------:R-:W-:Y:S02]  /*2160*/  IADD3 R3, R126, R145.reuse, RZ ;  /* 0x000000917e037210 */ /* 0x080fe40007ffe0ff */
[----:B------:R-:W-:Y:S01]  /*2170*/  I2FP.F32.S32 R145, R145 ;  /* 0x0000009100917245 */ /* 0x000fe20000201400 */
[----:B------:R-:W-:Y:S01]  /*2180*/  FMUL.FTZ R18, R18, R147 ;  /* 0x0000009312127220 */ /* 0x000fe20000410000 */
[----:B------:R-:W-:-:S03]  /*2190*/  I2FP.F32.S32 R3, R3 ;  /* 0x0000000300037245 */ /* 0x000fc60000201400 */
[----:B------:R-:W-:-:S03]  /*21a0*/  FFMA.FTZ R17, R2, R18, R17 ;  /* 0x0000001202117223 */ /* 0x000fc60000010011 */
[----:B------:R-:W1:Y:S02]  /*21b0*/  MUFU.RCP R3, R3 ;  /* 0x0000000300037308 */ /* 0x000e640000001000 */
        /* <DEDUP_REMOVED lines=8> */
[----:B------:R-:W1:Y:S01]  /*2240*/  SHFL.IDX PT, R143, R16, RZ, 0x1f ;  /* 0x00001fff108f7589 */ /* 0x000e6200000e0000 */
[----:B--2---:R-:W-:Y:S01]  /*2250*/  FADD.FTZ R2, R17, R2 ;  /* 0x0000000211027221 */ /* 0x004fe20000010000 */
[----:B------:R-:W-:-:S04]  /*2260*/  FMUL.FTZ R141, R141, R145 ;  /* 0x000000918d8d7220 */ /* 0x000fc80000410000 */
[----:B------:R-:W-:Y:S02]  /*2270*/  FFMA.FTZ R141, R3, R141, R2 ;  /* 0x0000008d038d7223 */ /* 0x000fe40000010002 */
[----:B------:R-:W2:Y:S04]  /*2280*/  @!P2 LDC.64 R2, c[0x0][0x250] ;  /* 0x00009400ff02ab82 */ /* 0x000ea80000000a00 */
        /* <DEDUP_REMOVED lines=9> */
[----:B0-----:R-:W-:Y:S01]  /*2320*/  FFMA.FTZ R0, R141, UR10, R0 ;  /* 0x0000000a8d007c23 */ /* 0x001fe20008010000 */
[----:B------:R-:W0:Y:S01]  /*2330*/  @!P2 LDC.64 R8, c[0x0][0x258] ;  /* 0x00009600ff08ab82 */ /* 0x000e220000000a00 */
[--C-:B------:R-:W-:Y:S01]  /*2340*/  FADD.FTZ R13, R13, -R17.reuse ;  /* 0x800000110d0d7221 */ /* 0x100fe20000010000 */
[----:B------:R-:W-:Y:S01]  /*2350*/  FADD.FTZ R14, R14, -R17 ;  /* 0x800000110e0e7221 */ /* 0x000fe20000010000 */
[----:B------:R-:W-:Y:S01]  /*2360*/  FADD.FTZ R0, R0, R11 ;  /* 0x0000000b00007221 */ /* 0x000fe20000010000 */
[----:B--2---:R-:W-:-:S04]  /*2370*/  @!P2 IMAD.WIDE R10, R83, 0x4, R2 ;  /* 0x00000004530aa825 */ /* 0x004fc800078e0202 */
[--C-:B------:R-:W-:Y:S01]  /*2380*/  FADD.FTZ R15, R15, -R17.reuse ;  /* 0x800000110f0f7221 */ /* 0x100fe20000010000 */
[--C-:B------:R-:W-:Y:S01]  /*2390*/  FADD.FTZ R20, R20, -R17.reuse ;  /* 0x8000001114147221 */ /* 0x100fe20000010000 */
[----:B------:R-:W1:Y:S01]  /*23a0*/  MUFU.RSQ R149, R0 ;  /* 0x0000000000957308 */ /* 0x000e620000001400 */
[----:B------:R-:W2:Y:S01]  /*23b0*/  LDC.64 R2, c[0x0][0x2b8] ;  /* 0x0000ae00ff027b82 */ /* 0x000ea20000000a00 */
        /* <DEDUP_REMOVED lines=19> */
[C---:B-1----:R-:W-:Y:S01]  /*24f0*/  FMUL.FTZ R18, R149.reuse, R18 ;  /* 0x0000001295127220 */ /* 0x042fe20000410000 */
        /* <DEDUP_REMOVED lines=8> */
[----:B------:R0:W-:Y:S01]  /*2580*/  @!P2 STG.E desc[UR4][R10.64], R143 ;  /* 0x0000008f0a00a986 */ /* 0x0001e2000c101904 */
[C---:B------:R-:W-:Y:S01]  /*2590*/  FMUL.FTZ R0, R149.reuse, R20 ;  /* 0x0000001495007220 */ /* 0x040fe20000410000 */
[C---:B------:R-:W-:Y:S01]  /*25a0*/  FMUL.FTZ R38, R149.reuse, R21 ;  /* 0x0000001595267220 */ /* 0x040fe20000410000 */
[----:B------:R-:W-:Y:S01]  /*25b0*/  FMUL.FTZ R147, R149, R17 ;  /* 0x0000001195937220 */ /* 0x000fe20000410000 */
[----:B--2---:R-:W-:-:S04]  /*25c0*/  IMAD.WIDE.U32 R16, R127, 0x10, R2 ;  /* 0x000000107f107825 */ /* 0x004fc800078e0002 */
[----:B------:R-:W-:Y:S01]  /*25d0*/  FFMA.FTZ R23, R98, R23, R85 ;  /* 0x0000001762177223 */ /* 0x000fe20000010055 */
[----:B------:R-:W-:Y:S01]  /*25e0*/  FFMA.FTZ R22, R55, R22, R42 ;  /* 0x0000001637167223 */ /* 0x000fe2000001002a */
[----:B------:R-:W-:Y:S01]  /*25f0*/  FFMA.FTZ R21, R99, R19, R84 ;  /* 0x0000001363157223 */ /* 0x000fe20000010054 */
[----:B------:R-:W-:Y:S01]  /*2600*/  FFMA.FTZ R20, R56, R18, R41 ;  /* 0x0000001238147223 */ /* 0x000fe20000010029 */
[C---:B------:R-:W-:Y:S01]  /*2610*/  FMUL.FTZ R39, R149.reuse, R24 ;  /* 0x0000001895277220 */ /* 0x040fe20000410000 */
[C---:B------:R-:W-:Y:S01]  /*2620*/  FMUL.FTZ R126, R149.reuse, R25 ;  /* 0x00000019957e7220 */ /* 0x040fe20000410000 */
[C---:B------:R-:W-:Y:S01]  /*2630*/  FMUL.FTZ R140, R149.reuse, R32 ;  /* 0x00000020958c7220 */ /* 0x040fe20000410000 */
        /* <DEDUP_REMOVED lines=15> */
[C---:B------:R-:W-:Y:S01]  /*2730*/  FMUL.FTZ R143, R149.reuse, R35 ;  /* 0x00000023958f7220 */ /* 0x040fe20000410000 */
[----:B------:R0:W-:Y:S01]  /*2740*/  @!P2 STG.E desc[UR4][R8.64], R149 ;  /* 0x000000950800a986 */ /* 0x0001e2000c101904 */
[C---:B------:R-:W-:Y:S01]  /*2750*/  FMUL.FTZ R144, R149.reuse, R36 ;  /* 0x0000002495907220 */ /* 0x040fe20000410000 */
[C---:B------:R-:W-:Y:S01]  /*2760*/  FMUL.FTZ R145, R149.reuse, R37 ;  /* 0x0000002595917220 */ /* 0x040fe20000410000 */
[----:B------:R-:W-:Y:S01]  /*2770*/  FMUL.FTZ R146, R149, R146 ;  /* 0x0000009295927220 */ /* 0x000fe20000410000 */
[----:B------:R-:W-:-:S04]  /*2780*/  IMAD.WIDE.U32 R28, R131, 0x10, R2 ;  /* 0x00000010831c7825 */ /* 0x000fc800078e0002 */
[----:B------:R-:W-:Y:S01]  /*2790*/  FFMA.FTZ R11, R102, R11, R89 ;  /* 0x0000000b660b7223 */ /* 0x000fe20000010059 */
[----:B------:R-:W-:Y:S01]  /*27a0*/  FFMA.FTZ R10, R59, R10, R46 ;  /* 0x0000000a3b0a7223 */ /* 0x000fe2000001002e */
[----:B------:R1:W-:Y:S01]  /*27b0*/  STG.E.128 desc[UR4][R16.64], R20 ;  /* 0x0000001410007986 */ /* 0x0003e2000c101d04 */
[----:B------:R-:W-:-:S04]  /*27c0*/  IMAD.WIDE.U32 R30, R133, 0x10, R2 ;  /* 0x00000010851e7825 */ /* 0x000fc800078e0002 */
[----:B------:R-:W-:Y:S01]  /*27d0*/  FFMA.FTZ R15, R104, R130, R91 ;  /* 0x00000082680f7223 */ /* 0x000fe2000001005b */
[----:B------:R-:W-:Y:S01]  /*27e0*/  FFMA.FTZ R14, R61, R128, R48 ;  /* 0x000000803d0e7223 */ /* 0x000fe20000010030 */
[----:B------:R-:W-:Y:S01]  /*27f0*/  FFMA.FTZ R13, R105, R126, R90 ;  /* 0x0000007e690d7223 */ /* 0x000fe2000001005a */
[----:B0-----:R-:W-:Y:S01]  /*2800*/  FFMA.FTZ R9, R103, R38, R88 ;  /* 0x0000002667097223 */ /* 0x001fe20000010058 */
[----:B------:R-:W-:Y:S01]  /*2810*/  FFMA.FTZ R8, R60, R0, R45 ;  /* 0x000000003c087223 */ /* 0x000fe2000001002d */
[----:B------:R-:W-:Y:S01]  /*2820*/  FFMA.FTZ R12, R62, R39, R47 ;  /* 0x000000273e0c7223 */ /* 0x000fe2000001002f */
[----:B------:R-:W-:-:S04]  /*2830*/  IMAD.WIDE.U32 R34, R135, 0x10, R2 ;  /* 0x0000001087227825 */ /* 0x000fc800078e0002 */
[----:B------:R-:W-:Y:S01]  /*2840*/  FFMA.FTZ R19, R106, R138, R93 ;  /* 0x0000008a6a137223 */ /* 0x000fe2000001005d */
[----:B------:R-:W-:Y:S01]  /*2850*/  FFMA.FTZ R18, R63, R136, R50 ;  /* 0x000000883f127223 */ /* 0x000fe20000010032 */
[----:B------:R0:W-:Y:S01]  /*2860*/  STG.E.128 desc[UR4][R32.64], R24 ;  /* 0x0000001820007986 */ /* 0x0001e2000c101d04 */
[--C-:B------:R-:W-:Y:S01]  /*2870*/  IMAD.WIDE.U32 R36, R137, 0x10, R2.reuse ;  /* 0x0000001089247825 */ /* 0x100fe200078e0002 */
[----:B------:R-:W-:Y:S02]  /*2880*/  IADD3 R83, R83, UR12, RZ ;  /* 0x0000000c53537c10 */ /* 0x000fe4000fffe0ff */
[----:B------:R2:W-:Y:S01]  /*2890*/  STG.E.128 desc[UR4][R28.64], R8 ;  /* 0x000000081c007986 */ /* 0x0005e2000c101d04 */
[----:B------:R-:W-:Y:S01]  /*28a0*/  IMAD.WIDE.U32 R2, R139, 0x10, R2 ;  /* 0x000000108b027825 */ /* 0x000fe200078e0002 */
[----:B------:R-:W-:-:S03]  /*28b0*/  ISETP.GE.AND P2, PT, R83, UR13, PT ;  /* 0x0000000d53007c0c */ /* 0x000fc6000bf46270 */
[----:B-1----:R-:W-:Y:S01]  /*28c0*/  FFMA.FTZ R17, R107, R134, R92 ;  /* 0x000000866b117223 */ /* 0x002fe2000001005c */
[----:B------:R-:W-:Y:S01]  /*28d0*/  FFMA.FTZ R16, R64, R132, R49 ;  /* 0x0000008440107223 */ /* 0x000fe20000010031 */
[----:B------:R-:W-:Y:S01]  /*28e0*/  FFMA.FTZ R23, R108, R143, R95 ;  /* 0x0000008f6c177223 */ /* 0x000fe2000001005f */
[----:B------:R-:W-:Y:S01]  /*28f0*/  FFMA.FTZ R22, R65, R142, R52 ;  /* 0x0000008e41167223 */ /* 0x000fe20000010034 */
[----:B------:R-:W-:Y:S01]  /*2900*/  FFMA.FTZ R21, R109, R141, R94 ;  /* 0x0000008d6d157223 */ /* 0x000fe2000001005e */
[----:B------:R-:W-:Y:S01]  /*2910*/  FFMA.FTZ R20, R66, R140, R51 ;  /* 0x0000008c42147223 */ /* 0x000fe20000010033 */
[----:B------:R2:W-:Y:S01]  /*2920*/  STG.E.128 desc[UR4][R30.64], R12 ;  /* 0x0000000c1e007986 */ /* 0x0005e2000c101d04 */
[----:B------:R-:W-:-:S03]  /*2930*/  SEL R0, RZ, 0x1, P1 ;  /* 0x00000001ff007807 */ /* 0x000fc60000800000 */
[----:B------:R2:W-:Y:S01]  /*2940*/  STG.E.128 desc[UR4][R34.64], R16 ;  /* 0x0000001022007986 */ /* 0x0005e2000c101d04 */
[----:B0-----:R-:W-:Y:S01]  /*2950*/  FFMA.FTZ R27, R110, R147, R97 ;  /* 0x000000936e1b7223 */ /* 0x001fe20000010061 */
[----:B------:R-:W-:Y:S01]  /*2960*/  FFMA.FTZ R26, R67, R146, R54 ;  /* 0x00000092431a7223 */ /* 0x000fe20000010036 */
[----:B------:R-:W-:Y:S01]  /*2970*/  FFMA.FTZ R25, R111, R145, R96 ;  /* 0x000000916f197223 */ /* 0x000fe20000010060 */
[----:B------:R-:W-:Y:S01]  /*2980*/  FFMA.FTZ R24, R68, R144, R53 ;  /* 0x0000009044187223 */ /* 0x000fe20000010035 */
[----:B------:R2:W-:Y:S04]  /*2990*/  STG.E.128 desc[UR4][R36.64], R20 ;  /* 0x0000001424007986 */ /* 0x0005e8000c101d04 */
[----:B------:R2:W-:Y:S01]  /*29a0*/  STG.E.128 desc[UR4][R2.64], R24 ;  /* 0x0000001802007986 */ /* 0x0005e2000c101d04 */
[----:B------:R-:W-:Y:S05]  /*29b0*/  @!P2 BRA `(.L_x_40831) ;  /* 0xffffffe00078a947 */ /* 0x000fea000383ffff */
[----:B------:R-:W-:Y:S05]  /*29c0*/  EXIT ;  /* 0x000000000000794d */ /* 0x000fea0003800000 */
.L_x_40830:
[----:B------:R-:W-:Y:S01]  /*29d0*/  HFMA2.MMA R132, -RZ, RZ, 0, 5.9604644775390625e-08 ;  /* 0x00000001ff847435 */ /* 0x000fe200000001ff */
[----:B------:R-:W-:Y:S02]  /*29e0*/  MOV R143, R0 ;  /* 0x00000000008f7202 */ /* 0x000fe40000000f00 */
[----:B------:R-:W-:Y:S02]  /*29f0*/  MOV R145, 0x1f ;  /* 0x0000001f00917802 */ /* 0x000fe40000000f00 */
[----:B------:R-:W-:-:S07]  /*2a00*/  MOV R130, 0xffffffff ;  /* 0xffffffff00827802 */ /* 0x000fce0000000f00 */
[----:B------:R-:W-:Y:S05]  /*2a10*/  WARPSYNC.COLLECTIVE R130, `(.L_x_40832) ;  /* 0x0000000082087348 */ /* 0x000fea0003c00000 */
[----:B------:R0:W1:Y:S02]  /*2a20*/  SHFL.BFLY P4, R141, R143, R132, R145 ;  /* 0x0c0000848f8d7389 */ /* 0x0000640000080091 */
[----:B01----:R-:W-:Y:S01]  /*2a30*/  ENDCOLLECTIVE ;  /* 0x000000000000791b */ /* 0x003fe20003800000 */
.L_x_40832:
[----:B------:R-:W-:Y:S01]  /*2a40*/  HFMA2.MMA R132, -RZ, RZ, 0, 1.1920928955078125e-07 ;  /* 0x00000002ff847435 */ /* 0x000fe200000001ff */
[----:B------:R-:W-:-:S05]  /*2a50*/  MOV R17, R141 ;  /* 0x0000008d00117202 */ /* 0x000fca0000000f00 */
[----:B------:R-:W-:-:S05]  /*2a60*/  FADD.FTZ R17, R0, R17 ;  /* 0x0000001100117221 */ /* 0x000fca0000010000 */
[----:B------:R-:W-:-:S07]  /*2a70*/  MOV R143, R17 ;  /* 0x00000011008f7202 */ /* 0x000fce0000000f00 */
[----:B------:R-:W-:Y:S05]  /*2a80*/  WARPSYNC.COLLECTIVE R130, `(.L_x_40833) ;  /* 0x0000000082087348 */ /* 0x000fea0003c00000 */
[----:B------:R0:W1:Y:S02]  /*2a90*/  SHFL.BFLY P4, R141, R143, R132, R145 ;  /* 0x0c0000848f8d7389 */ /* 0x0000640000080091 */
[----:B01----:R-:W-:Y:S01]  /*2aa0*/  ENDCOLLECTIVE ;  /* 0x000000000000791b */ /* 0x003fe20003800000 */
.L_x_40833:
[----:B------:R-:W-:Y:S01]  /*2ab0*/  HFMA2.MMA R132, -RZ, RZ, 0, 2.384185791015625e-07 ;  /* 0x00000004ff847435 */ /* 0x000fe200000001ff */
[----:B------:R-:W-:-:S05]  /*2ac0*/  MOV R2, R141 ;  /* 0x0000008d00027202 */ /* 0x000fca0000000f00 */
[----:B------:R-:W-:-:S05]  /*2ad0*/  FADD.FTZ R18, R17, R2 ;  /* 0x0000000211127221 */ /* 0x000fca0000010000 */
[----:B------:R-:W-:-:S07]  /*2ae0*/  MOV R143, R18 ;  /* 0x00000012008f7202 */ /* 0x000fce0000000f00 */
[----:B------:R-:W-:Y:S05]  /*2af0*/  WARPSYNC.COLLECTIVE R130, `(.L_x_40834) ;  /* 0x0000000082087348 */ /* 0x000fea0003c00000 */
[----:B------:R0:W1:Y:S02]  /*2b00*/  SHFL.BFLY P4, R141, R143, R132, R145 ;  /* 0x0c0000848f8d7389 */ /* 0x0000640000080091 */
[----:B01----:R-:W-:Y:S01]  /*2b10*/  ENDCOLLECTIVE ;  /* 0x000000000000791b */ /* 0x003fe20003800000 */
.L_x_40834:
[----:B------:R-:W-:Y:S01]  /*2b20*/  HFMA2.MMA R132, -RZ, RZ, 0, 4.76837158203125e-07 ;  /* 0x00000008ff847435 */ /* 0x000fe200000001ff */
[----:B------:R-:W-:-:S05]  /*2b30*/  MOV R19, R141 ;  /* 0x0000008d00137202 */ /* 0x000fca0000000f00 */
[----:B------:R-:W-:-:S05]  /*2b40*/  FADD.FTZ R19, R18, R19 ;  /* 0x0000001312137221 */ /* 0x000fca0000010000 */
[----:B------:R-:W-:-:S07]  /*2b50*/  MOV R143, R19 ;  /* 0x00000013008f7202 */ /* 0x000fce0000000f00 */
[----:B------:R-:W-:Y:S05]  /*2b60*/  WARPSYNC.COLLECTIVE R130, `(.L_x_40835) ;  /* 0x0000000082087348 */ /* 0x000fea0003c00000 */
[----:B------:R0:W1:Y:S02]  /*2b70*/  SHFL.BFLY P4, R141, R143, R132, R145 ;  /* 0x0c0000848f8d7389 */ /* 0x0000640000080091 */
[----:B01----:R-:W-:Y:S01]  /*2b80*/  ENDCOLLECTIVE ;  /* 0x000000000000791b */ /* 0x003fe20003800000 */
.L_x_40835:
[----:B------:R-:W-:Y:S01]  /*2b90*/  HFMA2.MMA R132, -RZ, RZ, 0, 9.5367431640625e-07 ;  /* 0x00000010ff847435 */ /* 0x000fe200000001ff */
[----:B------:R-:W-:-:S05]  /*2ba0*/  MOV R2, R141 ;  /* 0x0000008d00027202 */ /* 0x000fca0000000f00 */
[----:B------:R-:W-:-:S05]  /*2bb0*/  FADD.FTZ R126, R19, R2 ;  /* 0x00000002137e7221 */ /* 0x000fca0000010000 */
[----:B------:R-:W-:-:S07]  /*2bc0*/  MOV R143, R126 ;  /* 0x0000007e008f7202 */ /* 0x000fce0000000f00 */
[----:B------:R-:W-:Y:S05]  /*2bd0*/  WARPSYNC.COLLECTIVE R130, `(.L_x_40836) ;  /* 0x0000000082087348 */ /* 0x000fea0003c00000 */
[----:B------:R0:W1:Y:S02]  /*2be0*/  SHFL.BFLY P4, R141, R143, R132, R145 ;  /* 0x0c0000848f8d7389 */ /* 0x0000640000080091 */
[----:B01----:R-:W-:Y:S01]  /*2bf0*/  ENDCOLLECTIVE ;  /* 0x000000000000791b */ /* 0x003fe20003800000 */
.L_x_40836:
[----:B------:R-:W-:Y:S01]  /*2c00*/  HFMA2.MMA R132, -RZ, RZ, 0, 5.9604644775390625e-08 ;  /* 0x00000001ff847435 */ /* 0x000fe200000001ff */
[----:B------:R-:W-:-:S04]  /*2c10*/  FADD.FTZ R2, R126, R141 ;  /* 0x0000008d7e027221 */ /* 0x000fc80000010000 */
[----:B------:R-:W-:-:S04]  /*2c20*/  FMUL.FTZ R2, R2, 0.0011160714784637093544 ;  /* 0x3a92492502027820 */ /* 0x000fc80000410000 */
        /* <DEDUP_REMOVED lines=60> */
.L_x_40837:
[----:B------:R-:W-:Y:S01]  /*2ff0*/  HFMA2.MMA R132, -RZ, RZ, 0, 1.1920928955078125e-07 ;  /* 0x00000002ff847435 */ /* 0x000fe200000001ff */
[----:B------:R-:W-:-:S05]  /*3000*/  MOV R17, R141 ;  /* 0x0000008d00117202 */ /* 0x000fca0000000f00 */
[----:B------:R-:W-:-:S05]  /*3010*/  FADD.FTZ R17, R0, R17 ;  /* 0x0000001100117221 */ /* 0x000fca0000010000 */
[----:B------:R-:W-:-:S07]  /*3020*/  MOV R143, R17 ;  /* 0x00000011008f7202 */ /* 0x000fce0000000f00 */
[----:B------:R-:W-:Y:S05]  /*3030*/  WARPSYNC.COLLECTIVE R130, `(.L_x_40838) ;  /* 0x0000000082087348 */ /* 0x000fea0003c00000 */
[----:B------:R0:W1:Y:S02]  /*3040*/  SHFL.BFLY P4, R141, R143, R132, R145 ;  /* 0x0c0000848f8d7389 */ /* 0x0000640000080091 */
[----:B01----:R-:W-:Y:S01]  /*3050*/  ENDCOLLECTIVE ;  /* 0x000000000000791b */ /* 0x003fe20003800000 */
.L_x_40838:
[----:B------:R-:W-:Y:S01]  /*3060*/  HFMA2.MMA R132, -RZ, RZ, 0, 2.384185791015625e-07 ;  /* 0x00000004ff847435 */ /* 0x000fe200000001ff */
[----:B------:R-:W-:-:S05]  /*3070*/  MOV R18, R141 ;  /* 0x0000008d00127202 */ /* 0x000fca0000000f00 */
[----:B------:R-:W-:-:S05]  /*3080*/  FADD.FTZ R18, R17, R18 ;  /* 0x0000001211127221 */ /* 0x000fca0000010000 */
[----:B------:R-:W-:-:S07]  /*3090*/  MOV R143, R18 ;  /* 0x00000012008f7202 */ /* 0x000fce0000000f00 */
[----:B------:R-:W-:Y:S05]  /*30a0*/  WARPSYNC.COLLECTIVE R130, `(.L_x_40839) ;  /* 0x0000000082087348 */ /* 0x000fea0003c00000 */
[----:B------:R0:W1:Y:S02]  /*30b0*/  SHFL.BFLY P4, R141, R143, R132, R145 ;  /* 0x0c0000848f8d7389 */ /* 0x0000640000080091 */
[----:B01----:R-:W-:Y:S01]  /*30c0*/  ENDCOLLECTIVE ;  /* 0x000000000000791b */ /* 0x003fe20003800000 */
.L_x_40839:
[----:B------:R-:W-:Y:S01]  /*30d0*/  HFMA2.MMA R132, -RZ, RZ, 0, 4.76837158203125e-07 ;  /* 0x00000008ff847435 */ /* 0x000fe200000001ff */
[----:B------:R-:W-:-:S05]  /*30e0*/  MOV R19, R141 ;  /* 0x0000008d00137202 */ /* 0x000fca0000000f00 */
[----:B------:R-:W-:-:S05]  /*30f0*/  FADD.FTZ R19, R18, R19 ;  /* 0x0000001312137221 */ /* 0x000fca0000010000 */
[----:B------:R-:W-:-:S07]  /*3100*/  MOV R143, R19 ;  /* 0x00000013008f7202 */ /* 0x000fce0000000f00 */
[----:B------:R-:W-:Y:S05]  /*3110*/  WARPSYNC.COLLECTIVE R130, `(.L_x_40840) ;  /* 0x0000000082087348 */ /* 0x000fea0003c00000 */
[----:B------:R0:W1:Y:S02]  /*3120*/  SHFL.BFLY P4, R141, R143, R132, R145 ;  /* 0x0c0000848f8d7389 */ /* 0x0000640000080091 */
[----:B01----:R-:W-:Y:S01]  /*3130*/  ENDCOLLECTIVE ;  /* 0x000000000000791b */ /* 0x003fe20003800000 */
.L_x_40840:
[----:B------:R-:W-:Y:S01]  /*3140*/  HFMA2.MMA R132, -RZ, RZ, 0, 9.5367431640625e-07 ;  /* 0x00000010ff847435 */ /* 0x000fe200000001ff */
[----:B------:R-:W-:-:S05]  /*3150*/  MOV R126, R141 ;  /* 0x0000008d007e7202 */ /* 0x000fca0000000f00 */
[----:B------:R-:W-:-:S05]  /*3160*/  FADD.FTZ R126, R19, R126 ;  /* 0x0000007e137e7221 */ /* 0x000fca0000010000 */
[----:B------:R-:W-:-:S07]  /*3170*/  MOV R143, R126 ;  /* 0x0000007e008f7202 */ /* 0x000fce0000000f00 */
[----:B------:R-:W-:Y:S05]  /*3180*/  WARPSYNC.COLLECTIVE R130, `(.L_x_40841) ;  /* 0x0000000082087348 */ /* 0x000fea0003c00000 */
[----:B------:R0:W1:Y:S02]  /*3190*/  SHFL.BFLY P4, R141, R143, R132, R145 ;  /* 0x0c0000848f8d7389 */ /* 0x0000640000080091 */
[----:B01----:R-:W-:Y:S01]  /*31a0*/  ENDCOLLECTIVE ;  /* 0x000000000000791b */ /* 0x003fe20003800000 */
.L_x_40841:
[----:B------:R-:W-:Y:S05]  /*31b0*/  BRA `(.L_x_40842) ;  /* 0xffffffec000c7947 */ /* 0x000fea000383ffff */
.L_x_40843:
        /* <DEDUP_REMOVED lines=12> */
.L_x_46093:


//--------------------- .text._ZN10layer_norm13ln_fwd_kernelINS_13Kernel_traitsI6__halfffffjLj7168ELj1ELj1ELj8ELj16ENS_18Kernel_traits_baseILj7168ES2_ffffjLj256EEEEELb0ELb1ELb1ELb0EEEvNS_9FwdParamsE --------------------------
	.section	.text._ZN10layer_norm13ln_fwd_kernelINS_13Kernel_traitsI6__halfffffjLj7168ELj1ELj1ELj8ELj16ENS_18Kernel_traits_baseILj7168ES2_ffffjLj256EEEEELb0ELb1ELb1ELb0EEEvNS_9FwdParamsE,"ax",@progbits
	.align	128
        .global         _ZN10layer_norm13ln_fwd_kernelINS_13Kernel_traitsI6__halfffffjLj7168ELj1ELj1ELj8ELj16ENS_18Kernel_traits_baseILj7168ES2_ffffjLj256EEEEELb0ELb1ELb1ELb0EEEvNS_9FwdParamsE
        .type           _ZN10layer_norm13ln_fwd_kernelINS_13Kernel_traitsI6__halfffffjLj7168ELj1ELj1ELj8ELj16ENS_18Kernel_traits_baseILj7168ES2_ffffjLj256EEEEELb0ELb1ELb1ELb0EEEvNS_9FwdParamsE,@function
        .size           _ZN10layer_norm13ln_fwd_kernelINS_13Kernel_traitsI6__halfffffjLj7168ELj1ELj1ELj8ELj16ENS_18Kernel_traits_baseILj7168ES2_ffffjLj256EEEEELb0ELb1ELb1ELb0EEEvNS_9FwdParamsE,(.L_x_46094 - _ZN10layer_norm13ln_fwd_kernelINS_13Kernel_traitsI6__halfffffjLj7168ELj1ELj1ELj8ELj16ENS_18Kernel_traits_baseILj7168ES2_ffffjLj256EEEEELb0ELb1ELb1ELb0EEEvNS_9FwdParamsE)
        .other          _ZN10layer_norm13ln_fwd_kernelINS_13Kernel_traitsI6__halfffffjLj7168ELj1ELj1ELj8ELj16ENS_18Kernel_traits_baseILj7168ES2_ffffjLj256EEEEELb0ELb1ELb1ELb0EEEvNS_9FwdParamsE,@"STO_CUDA_ENTRY STV_DEFAULT"
_ZN10layer_norm13ln_fwd_kernelINS_13Kernel_traitsI6__halfffffjLj7168ELj1ELj1ELj8ELj16ENS_18Kernel_traits_baseILj7168ES2_ffffjLj256EEEEELb0ELb1ELb1ELb0EEEvNS_9FwdParamsE:
.text._ZN10layer_norm13ln_fwd_kernelINS_13Kernel_traitsI6__halfffffjLj7168ELj1ELj1ELj8ELj16ENS_18Kernel_traits_baseILj7168ES2_ffffjLj256EEEEELb0ELb1ELb1ELb0EEEvNS_9FwdParamsE:
        /* <DEDUP_REMOVED lines=36> */
.L_x_40845:
[----:B------:R-:W-:Y:S05]  /*0240*/  BSYNC B0 ;  /* 0x0000000000007941 */ /* 0x000fea0003800000 */
.L_x_40844:
        /* <DEDUP_REMOVED lines=17> */
.L_x_40847:
[----:B------:R-:W-:Y:S05]  /*0360*/  BSYNC B0 ;  /* 0x0000000000007941 */ /* 0x000fea0003800000 */
.L_x_40846:
        /* <DEDUP_REMOVED lines=17> */
.L_x_40849:
[----:B------:R-:W-:Y:S05]  /*0480*/  BSYNC B0 ;  /* 0x0000000000007941 */ /* 0x000fea0003800000 */
.L_x_40848:
        /* <DEDUP_REMOVED lines=17> */
.L_x_40851:
[----:B------:R-:W-:Y:S05]  /*05a0*/  BSYNC B0 ;  /* 0x0000000000007941 */ /* 0x000fea0003800000 */
.L_x_40850:
        /* <DEDUP_REMOVED lines=17> */
.L_x_40853:
[----:B------:R-:W-:Y:S05]  /*06c0*/  BSYNC B0 ;  /* 0x0000000000007941 */ /* 0x000fea0003800000 */
.L_x_40852:
        /* <DEDUP_REMOVED lines=19> */
.L_x_40855:
[----:B------:R-:W-:Y:S05]  /*0800*/  BSYNC B0 ;  /* 0x0000000000007941 */ /* 0x000fea0003800000 */
.L_x_40854:
        /* <DEDUP_REMOVED lines=18> */
.L_x_40857:
[----:B------:R-:W-:Y:S05]  /*0930*/  BSYNC B0 ;  /* 0x0000000000007941 */ /* 0x000fea0003800000 */
.L_x_40856:
        /* <DEDUP_REMOVED lines=8> */
[----:B-----5:R-:W-:Y:S01]  /*09c0*/  HADD2.F32 R41, -RZ, R12.H0_H0 ;  /* 0x2000000cff297230 */ /* 0x020fe20000004100 */
[----:B------:R-:W-:Y:S01]  /*09d0*/  LOP3.LUT R20, R0, 0xff, RZ, 0xc0, !PT ;  /* 0x000000ff00147812 */ /* 0x000fe200078ec0ff */
[----:B------:R-:W-:Y:S01]  /*09e0*/  HADD2.F32 R50, -RZ, R9.H0_H0 ;  /* 0x20000009ff327230 */ /* 0x000fe20000004100 */
[----:B------:R-:W-:Y:S01]  /*09f0*/  SHF.R.U32.HI R0, RZ, 0x3, R0 ;  /* 0x00000003ff007819 */ /* 0x000fe20000011600 */
[----:B------:R-:W-:Y:S01]  /*0a00*/  HADD2.F32 R51, -RZ, R4.H0_H0 ;  /* 0x20000004ff337230 */ /* 0x000fe20000004100 */
[----:B------:R-:W-:Y:S01]  /*0a10*/  VIADDMNMX R21, R20, -R21, RZ, !PT ;  /* 0x8000001514157246 */ /* 0x000fe200078001ff */
[----:B------:R-:W-:Y:S01]  /*0a20*/  HADD2.F32 R52, -RZ, R5.H0_H0 ;  /* 0x20000005ff347230 */ /* 0x000fe20000004100 */
[----:B------:R-:W-:Y:S01]  /*0a30*/  LOP3.LUT R0, R0, 0x1fffffe0, RZ, 0xc0, !PT ;  /* 0x1fffffe000007812 */ /* 0x000fe200078ec0ff */
[----:B------:R-:W-:Y:S01]  /*0a40*/  HADD2.F32 R53, -RZ, R6.H0_H0 ;  /* 0x20000006ff357230 */ /* 0x000fe20000004100 */
[----:B------:R-:W-:Y:S01]  /*0a50*/  VIMNMX R21, R21, 0x20, PT ;  /* 0x0000002015157848 */ /* 0x000fe20003fe0100 */
[----:B------:R-:W-:Y:S01]  /*0a60*/  HADD2.F32 R54, -RZ, R7.H0_H0 ;  /* 0x20000007ff367230 */ /* 0x000fe20000004100 */
[----:B------:R-:W-:Y:S01]  /*0a70*/  MOV R80, R22 ;  /* 0x0000001600507202 */ /* 0x000fe20000000f00 */
[----:B------:R-:W-:Y:S01]  /*0a80*/  ULDC UR7, c[0x0][0x29c] ;  /* 0x0000a70000077ab9 */ /* 0x000fe20000000800 */
[----:B------:R-:W-:Y:S01]  /*0a90*/  IADD3 R21, R21, R0, RZ ;  /* 0x0000000015157210 */ /* 0x000fe20007ffe0ff */
[----:B------:R-:W-:Y:S01]  /*0aa0*/  ULDC UR8, c[0x0][0x290] ;  /* 0x0000a40000087ab9 */ /* 0x000fe20000000800 */
[----:B------:R-:W-:Y:S01]  /*0ab0*/  SHF.R.U64 R81, R22, 0x10, R23 ;  /* 0x0000001016517819 */ /* 0x000fe20000001217 */
[----:B------:R-:W-:Y:S01]  /*0ac0*/  HADD2.F32 R80, -RZ, R80.H0_H0 ;  /* 0x20000050ff507230 */ /* 0x000fe20000004100 */
[----:B------:R-:W-:Y:S01]  /*0ad0*/  SHF.L.U32 R22, R2, 0x5, RZ ;  /* 0x0000000502167819 */ /* 0x000fe200000006ff */
[----:B------:R-:W-:Y:S01]  /*0ae0*/  ULDC.64 UR10, c[0x0][0x210] ;  /* 0x00008400000a7ab9 */ /* 0x000fe20000000a00 */
        /* <DEDUP_REMOVED lines=10> */
[----:B------:R-:W-:Y:S02]  /*0b90*/  MOV R56, R26 ;  /* 0x0000001a00387202 */ /* 0x000fe40000000f00 */
[----:B------:R-:W-:-:S02]  /*0ba0*/  VIMNMX R23, R23, 0x20, PT ;  /* 0x0000002017177848 */ /* 0x000fc40003fe0100 */
[--C-:B------:R-:W-:Y:S01]  /*0bb0*/  SHF.R.U64 R57, R26, 0x10, R27.reuse ;  /* 0x000000101a397819 */ /* 0x100fe2000000121b */
[----:B------:R-:W-:Y:S01]  /*0bc0*/  HADD2.F32 R56, -RZ, R56.H0_H0 ;  /* 0x20000038ff387230 */ /* 0x000fe20000004100 */
        /* <DEDUP_REMOVED lines=141> */
[----:B01----:R-:W-:-:S07]  /*14a0*/  HADD2.F32 R131, -RZ, R131.H0_H0 ;  /* 0x20000083ff837230 */ /* 0x003fce0000004100 */
.L_x_40943:
[----:B01234-:R-:W0:Y:S08]  /*14b0*/  LDC.64 R38, c[0x0][0x280] ;  /* 0x0000a000ff267b82 */ /* 0x01fe300000000a00 */
[----:B------:R-:W1:Y:S08]  /*14c0*/  LDC.64 R134, c[0x0][0x288] ;  /* 0x0000a200ff867b82 */ /* 0x000e700000000a00 */
[----:B------:R-:W2:Y:S01]  /*14d0*/  LDC R36, c[0x0][0x218] ;  /* 0x00008600ff247b82 */ /* 0x000ea20000000800 */
[----:B0-----:R-:W-:-:S06]  /*14e0*/  IMAD.WIDE R38, R55, 0x4, R38 ;  /* 0x0000000437267825 */ /* 0x001fcc00078e0226 */
[----:B------:R0:W3:Y:S01]  /*14f0*/  LDG.E R39, desc[UR4][R38.64] ;  /* 0x0000000426277981 */ /* 0x0000e2000c1e1900 */
[----:B-1----:R-:W-:-:S05]  /*1500*/  IMAD.WIDE R134, R55, 0x4, R134 ;  /* 0x0000000437867825 */ /* 0x002fca00078e0286 */
[----:B------:R1:W5:Y:S01]  /*1510*/  LDG.E R37, desc[UR4][R134.64] ;  /* 0x0000000486257981 */ /* 0x000362000c1e1900 */
[----:B------:R-:W-:Y:S01]  /*1520*/  BSSY B0, `(.L_x_40858) ;  /* 0x0000041000007945 */ /* 0x000fe20003800000 */
[----:B--2---:R-:W-:Y:S01]  /*1530*/  IMAD R132, R55, R36, RZ ;  /* 0x0000002437847224 */ /* 0x004fe200078e02ff */
[----:B0-----:R-:W-:-:S04]  /*1540*/  SHF.R.S32.HI R38, RZ, 0x1f, R55 ;  /* 0x0000001fff267819 */ /* 0x001fc80000011437 */
[----:B------:R-:W-:-:S04]  /*1550*/  SHF.R.S32.HI R137, RZ, 0x1f, R132 ;  /* 0x0000001fff897819 */ /* 0x000fc80000011484 */
[----:B------:R-:W-:-:S04]  /*1560*/  LEA.HI R132, R137, R132, RZ, 0x2 ;  /* 0x0000008489847211 */ /* 0x000fc800078f10ff */
[----:B------:R-:W-:Y:S02]  /*1570*/  LEA.HI.SX32 R132, R132, R3, 0x1e ;  /* 0x0000000384847211 */ /* 0x000fe400078ff2ff */
[----:B---3--:R-:W-:-:S13]  /*1580*/  ISETP.GE.AND P1, PT, R39, 0x1, PT ;  /* 0x000000012700780c */ /* 0x008fda0003f26270 */
[----:B------:R-:W-:-:S05]  /*1590*/  @P1 IADD3 R133, R39, -0x1, RZ ;  /* 0xffffffff27851810 */ /* 0x000fca0007ffe0ff */
[----:B------:R-:W-:-:S05]  /*15a0*/  @P1 IMAD R133, R133, R36, RZ ;  /* 0x0000002485851224 */ /* 0x000fca00078e02ff */
[----:B------:R-:W-:-:S04]  /*15b0*/  @P1 SHF.R.S32.HI R136, RZ, 0x1f, R133 ;  /* 0x0000001fff881819 */ /* 0x000fc80000011485 */
[----:B------:R-:W-:Y:S02]  /*15c0*/  @P1 LEA.HI R136, R136, R133, RZ, 0x2 ;  /* 0x0000008588881211 */ /* 0x000fe400078f10ff */
[----:B------:R-:W-:Y:S02]  /*15d0*/  MOV R133, RZ ;  /* 0x000000ff00857202 */ /* 0x000fe40000000f00 */
[----:B------:R-:W-:Y:S01]  /*15e0*/  @P1 LEA.HI.SX32 R133, R136, R3, 0x1e ;  /* 0x0000000388851211 */ /* 0x000fe200078ff2ff */
[----:B-1----:R-:W-:Y:S06]  /*15f0*/  @!P0 BRA `(.L_x_40859) ;  /* 0x0000000000cc8947 */ /* 0x002fec0003800000 */
[----:B------:R-:W0:Y:S02]  /*1600*/  LDC.64 R136, c[0x0][0x230] ;  /* 0x00008c00ff887b82 */ /* 0x000e240000000a00 */
[----:B0-----:R-:W-:-:S04]  /*1610*/  ISETP.NE.U32.AND P2, PT, R136, RZ, PT ;  /* 0x000000ff8800720c */ /* 0x001fc80003f45070 */
[----:B------:R-:W-:-:S13]  /*1620*/  ISETP.NE.AND.EX P2, PT, R137, RZ, PT, P2 ;  /* 0x000000ff8900720c */ /* 0x000fda0003f45320 */
[----:B------:R-:W0:Y:S02]  /*1630*/  @P2 LDC.64 R134, c[0x0][0x230] ;  /* 0x00008c00ff862b82 */ /* 0x000e240000000a00 */
[----:B0-----:R-:W-:-:S05]  /*1640*/  @P2 IMAD.WIDE.U32 R134, R132, 0x10, R134 ;  /* 0x0000001084862825 */ /* 0x001fca00078e0086 */
[----:B------:R0:W2:Y:S01]  /*1650*/  @P2 LDG.E.128 R4, desc[UR4][R134.64] ;  /* 0x0000000486042981 */ /* 0x0000a2000c1e1d00 */
[----:B------:R-:W-:Y:S01]  /*1660*/  ISETP.GT.AND P3, PT, R39, RZ, PT ;  /* 0x000000ff2700720c */ /* 0x000fe20003f64270 */
[----:B0-----:R-:W0:-:S12]  /*1670*/  @P1 LDC.64 R134, c[0x0][0x220] ;  /* 0x00008800ff861b82 */ /* 0x001e180000000a00 */
        /* <DEDUP_REMOVED lines=16> */
[----:B-----5:R-:W-:-:S04]  /*1780*/  FMUL.FTZ R135, R84, UR7 ;  /* 0x0000000754877c20 */ /* 0x020fc80008410000 */
[----:B------:R-:W-:-:S04]  /*1790*/  FMUL.FTZ R8, R56, R135 ;  /* 0x0000008738087220 */ /* 0x000fc80000410000 */
[----:B------:R-:W-:-:S07]  /*17a0*/  @P2 FADD.FTZ R8, R4, R8 ;  /* 0x0000000804082221 */ /* 0x000fce0000010000 */
.L_x_40861:
[----:B------:R-:W-:Y:S05]  /*17b0*/  BSYNC B1 ;  /* 0x0000000000017941 */ /* 0x000fea0003800000 */
.L_x_40860:
[----:B------:R-:W-:Y:S04]  /*17c0*/  BSSY B1, `(.L_x_40862) ;  /* 0x0000005000017945 */ /* 0x000fe80003800000 */
[----:B------:R-:W-:Y:S05]  /*17d0*/  @!P3 BRA `(.L_x_40863) ;  /* 0x00000000000cb947 */ /* 0x000fea0003800000 */
[----:B-----5:R-:W-:-:S04]  /*17e0*/  FMUL.FTZ R134, R85, UR7 ;  /* 0x0000000755867c20 */ /* 0x020fc80008410000 */
[----:B------:R-:W-:-:S04]  /*17f0*/  FMUL.FTZ R9, R57, R134 ;  /* 0x0000008639097220 */ /* 0x000fc80000410000 */
[----:B------:R-:W-:-:S07]  /*1800*/  @P2 FADD.FTZ R9, R5, R9 ;  /* 0x0000000905092221 */ /* 0x000fce0000010000 */
.L_x_40863:
[----:B------:R-:W-:Y:S05]  /*1810*/  BSYNC B1 ;  /* 0x0000000000017941 */ /* 0x000fea0003800000 */
.L_x_40862:
[----:B------:R-:W-:Y:S04]  /*1820*/  BSSY B1, `(.L_x_40864) ;  /* 0x0000005000017945 */ /* 0x000fe80003800000 */
[----:B------:R-:W-:Y:S05]  /*1830*/  @!P3 BRA `(.L_x_40865) ;  /* 0x00000000000cb947 */ /* 0x000fea0003800000 */
[----:B-----5:R-:W-:-:S04]  /*1840*/  FMUL.FTZ R135, R86, UR7 ;  /* 0x0000000756877c20 */ /* 0x020fc80008410000 */
[----:B------:R-:W-:-:S04]  /*1850*/  FMUL.FTZ R10, R58, R135 ;  /* 0x000000873a0a7220 */ /* 0x000fc80000410000 */
[----:B------:R-:W-:-:S07]  /*1860*/  @P2 FADD.FTZ R10, R6, R10 ;  /* 0x0000000a060a2221 */ /* 0x000fce0000010000 */
.L_x_40865:
[----:B------:R-:W-:Y:S05]  /*1870*/  BSYNC B1 ;  /* 0x0000000000017941 */ /* 0x000fea0003800000 */
.L_x_40864:
[----:B------:R-:W-:Y:S04]  /*1880*/  BSSY B1, `(.L_x_40866) ;  /* 0x0000005000017945 */ /* 0x000fe80003800000 */
[----:B------:R-:W-:Y:S05]  /*1890*/  @!P3 BRA `(.L_x_40867) ;  /* 0x00000000000cb947 */ /* 0x000fea0003800000 */
[----:B-----5:R-:W-:-:S04]  /*18a0*/  FMUL.FTZ R134, R87, UR7 ;  /* 0x0000000757867c20 */ /* 0x020fc80008410000 */
[----:B------:R-:W-:-:S04]  /*18b0*/  FMUL.FTZ R11, R59, R134 ;  /* 0x000000863b0b7220 */ /* 0x000fc80000410000 */
[----:B------:R-:W-:-:S07]  /*18c0*/  @P2 FADD.FTZ R11, R7, R11 ;  /* 0x0000000b070b2221 */ /* 0x000fce0000010000 */
.L_x_40867:
[----:B------:R-:W-:Y:S05]  /*18d0*/  BSYNC B1 ;  /* 0x0000000000017941 */ /* 0x000fea0003800000 */
.L_x_40866:
[----:B------:R-:W0:Y:S01]  /*18e0*/  LDC.64 R134, c[0x0][0x238] ;  /* 0x00008e00ff867b82 */ /* 0x000e220000000a00 */
[----:B------:R-:W-:Y:S01]  /*18f0*/  IADD3 R133, R133, 0x100, RZ ;  /* 0x0000010085857810 */ /* 0x000fe20007ffe0ff */
[C---:B0-----:R-:W-:Y:S01]  /*1900*/  IMAD.WIDE.U32 R134, R132.reuse, 0x10, R134 ;  /* 0x0000001084867825 */ /* 0x041fe200078e0086 */
[----:B------:R-:W-:-:S04]  /*1910*/  IADD3 R132, R132, 0x100, RZ ;  /* 0x0000010084847810 */ /* 0x000fc80007ffe0ff */
[----:B------:R0:W-:Y:S03]  /*1920*/  STG.E.128 desc[UR4][R134.64], R8 ;  /* 0x0000000886007986 */ /* 0x0001e6000c101d04 */
.L_x_40859:
[----:B------:R-:W-:Y:S05]  /*1930*/  BSYNC B0 ;  /* 0x0000000000007941 */ /* 0x000fea0003800000 */
.L_x_40858:
[----:B------:R-:W-:Y:S01]  /*1940*/  ISETP.NE.AND P2, PT, R140, RZ, PT ;  /* 0x000000ff8c00720c */ /* 0x000fe20003f45270 */
[----:B------:R-:W-:-:S12]  /*1950*/  BSSY B0, `(.L_x_40868) ;  /* 0x0000035000007945 */ /* 0x000fd80003800000 */
[----:B------:R-:W-:Y:S05]  /*1960*/  @!P2 BRA `(.L_x_40869) ;  /* 0x0000000000cca947 */ /* 0x000fea0003800000 */
[----:B------:R-:W1:Y:S02]  /*1970*/  LDC.64 R136, c[0x0][0x230] ;  /* 0x00008c00ff887b82 */ /* 0x000e640000000a00 */
[----:B-1----:R-:W-:-:S04]  /*1980*/  ISETP.NE.U32.AND P2, PT, R136, RZ, PT ;  /* 0x000000ff8800720c */ /* 0x002fc80003f45070 */
        /* <DEDUP_REMOVED lines=25> */
.L_x_40871:
[----:B------:R-:W-:Y:S05]  /*1b20*/  BSYNC B1 ;  /* 0x0000000000017941 */ /* 0x000fea0003800000 */
.L_x_40870:
[----:B------:R-:W-:Y:S04]  /*1b30*/  BSSY B1, `(.L_x_40872) ;  /* 0x0000005000017945 */ /* 0x000fe80003800000 */
[----:B------:R-:W-:Y:S05]  /*1b40*/  @!P3 BRA `(.L_x_40873) ;  /* 0x00000000000cb947 */ /* 0x000fea0003800000 */
[----:B-----5:R-:W-:-:S04]  /*1b50*/  FMUL.FTZ R134, R85, UR7 ;  /* 0x0000000755867c20 */ /* 0x020fc80008410000 */
[----:B------:R-:W-:-:S04]  /*1b60*/  FMUL.FTZ R13, R61, R134 ;  /* 0x000000863d0d7220 */ /* 0x000fc80000410000 */
[----:B------:R-:W-:-:S07]  /*1b70*/  @P2 FADD.FTZ R13, R5, R13 ;  /* 0x0000000d050d2221 */ /* 0x000fce0000010000 */
.L_x_40873:
[----:B------:R-:W-:Y:S05]  /*1b80*/  BSYNC B1 ;  /* 0x0000000000017941 */ /* 0x000fea0003800000 */
.L_x_40872:
[----:B------:R-:W-:Y:S04]  /*1b90*/  BSSY B1, `(.L_x_40874) ;  /* 0x0000005000017945 */ /* 0x000fe80003800000 */
[----:B------:R-:W-:Y:S05]  /*1ba0*/  @!P3 BRA `(.L_x_40875) ;  /* 0x00000000000cb947 */ /* 0x000fea0003800000 */
[----:B-----5:R-:W-:-:S04]  /*1bb0*/  FMUL.FTZ R135, R86, UR7 ;  /* 0x0000000756877c20 */ /* 0x020fc80008410000 */
[----:B------:R-:W-:-:S04]  /*1bc0*/  FMUL.FTZ R14, R62, R135 ;  /* 0x000000873e0e7220 */ /* 0x000fc80000410000 */
[----:B------:R-:W-:-:S07]  /*1bd0*/  @P2 FADD.FTZ R14, R6, R14 ;  /* 0x0000000e060e2221 */ /* 0x000fce0000010000 */
.L_x_40875:
[----:B------:R-:W-:Y:S05]  /*1be0*/  BSYNC B1 ;  /* 0x0000000000017941 */ /* 0x000fea0003800000 */
.L_x_40874:
[----:B------:R-:W-:Y:S04]  /*1bf0*/  BSSY B1, `(.L_x_40876) ;  /* 0x0000005000017945 */ /* 0x000fe80003800000 */
[----:B------:R-:W-:Y:S05]  /*1c00*/  @!P3 BRA `(.L_x_40877) ;  /* 0x00000000000cb947 */ /* 0x000fea0003800000 */
[----:B-----5:R-:W-:-:S04]  /*1c10*/  FMUL.FTZ R134, R87, UR7 ;  /* 0x0000000757867c20 */ /* 0x020fc80008410000 */
[----:B------:R-:W-:-:S04]  /*1c20*/  FMUL.FTZ R15, R63, R134 ;  /* 0x000000863f0f7220 */ /* 0x000fc80000410000 */
[----:B------:R-:W-:-:S07]  /*1c30*/  @P2 FADD.FTZ R15, R7, R15 ;  /* 0x0000000f070f2221 */ /* 0x000fce0000010000 */
.L_x_40877:
[----:B------:R-:W-:Y:S05]  /*1c40*/  BSYNC B1 ;  /* 0x0000000000017941 */ /* 0x000fea0003800000 */
.L_x_40876:
[----:B------:R-:W0:Y:S01]  /*1c50*/  LDC.64 R134, c[0x0][0x238] ;  /* 0x00008e00ff867b82 */ /* 0x000e220000000a00 */
[----:B------:R-:W-:Y:S01]  /*1c60*/  IADD3 R133, R133, 0x100, RZ ;  /* 0x0000010085857810 */ /* 0x000fe20007ffe0ff */
[C---:B0-----:R-:W-:Y:S01]  /*1c70*/  IMAD.WIDE.U32 R134, R132.reuse, 0x10, R134 ;  /* 0x0000001084867825 */ /* 0x041fe200078e0086 */
[----:B------:R-:W-:-:S04]  /*1c80*/  IADD3 R132, R132, 0x100, RZ ;  /* 0x0000010084847810 */ /* 0x000fc80007ffe0ff */
[----:B------:R1:W-:Y:S03]  /*1c90*/  STG.E.128 desc[UR4][R134.64], R12 ;  /* 0x0000000c86007986 */ /* 0x0003e6000c101d04 */
.L_x_40869:
[----:B------:R-:W-:Y:S05]  /*1ca0*/  BSYNC B0 ;  /* 0x0000000000007941 */ /* 0x000fea0003800000 */
.L_x_40868:
[----:B------:R-:W-:Y:S01]  /*1cb0*/  ISETP.NE.AND P2, PT, R141, RZ, PT ;  /* 0x000000ff8d00720c */ /* 0x000fe20003f45270 */
[----:B------:R-:W-:-:S12]  /*1cc0*/  BSSY B0, `(.L_x_40878) ;  /* 0x0000035000007945 */ /* 0x000fd80003800000 */
[----:B------:R-:W-:Y:S05]  /*1cd0*/  @!P2 BRA `(.L_x_40879) ;  /* 0x0000000000cca947 */ /* 0x000fea0003800000 */
[----:B------:R-:W2:Y:S02]  /*1ce0*/  LDC.64 R136, c[0x0][0x230] ;  /* 0x00008c00ff887b82 */ /* 0x000ea40000000a00 */
[----:B--2---:R-:W-:-:S04]  /*1cf0*/  ISETP.NE.U32.AND P2, PT, R136, RZ, PT ;  /* 0x000000ff8800720c */ /* 0x004fc80003f45070 */
[----:B------:R-:W-:-:S13]  /*1d00*/  ISETP.NE.AND.EX P2, PT, R137, RZ, PT, P2 ;  /* 0x000000ff8900720c */ /* 0x000fda0003f45320 */
[----:B------:R-:W0:Y:S02]  /*1d10*/  @P2 LDC.64 R16, c[0x0][0x230] ;  /* 0x00008c00ff102b82 */ /* 0x000e240000000a00 */
[----:B01----:R-:W-:-:S05]  /*1d20*/  @P2 IMAD.WIDE.U32 R134, R132, 0x10, R16 ;  /* 0x0000001084862825 */ /* 0x003fca00078e0010 */
        /* <DEDUP_REMOVED lines=22> */
.L_x_40881:
[----:B------:R-:W-:Y:S05]  /*1e90*/  BSYNC B1 ;  /* 0x0000000000017941 */ /* 0x000fea0003800000 */
.L_x_40880:
[----:B------:R-:W-:Y:S04]  /*1ea0*/  BSSY B1, `(.L_x_40882) ;  /* 0x0000005000017945 */ /* 0x000fe80003800000 */
[----:B------:R-:W-:Y:S05]  /*1eb0*/  @!P3 BRA `(.L_x_40883) ;  /* 0x00000000000cb947 */ /* 0x000fea0003800000 */
[----:B-----5:R-:W-:-:S04]  /*1ec0*/  FMUL.FTZ R134, R85, UR7 ;  /* 0x0000000755867c20 */ /* 0x020fc80008410000 */
[----:B------:R-:W-:-:S04]  /*1ed0*/  FMUL.FTZ R17, R65, R134 ;  /* 0x0000008641117220 */ /* 0x000fc80000410000 */
[----:B------:R-:W-:-:S07]  /*1ee0*/  @P2 FADD.FTZ R17, R5, R17 ;  /* 0x0000001105112221 */ /* 0x000fce0000010000 */
.L_x_40883:
[----:B------:R-:W-:Y:S05]  /*1ef0*/  BSYNC B1 ;  /* 0x0000000000017941 */ /* 0x000fea0003800000 */
.L_x_40882:
[----:B------:R-:W-:Y:S04]  /*1f00*/  BSSY B1, `(.L_x_40884) ;  /* 0x0000005000017945 */ /* 0x000fe80003800000 */
[----:B------:R-:W-:Y:S05]  /*1f10*/  @!P3 BRA `(.L_x_40885) ;  /* 0x00000000000cb947 */ /* 0x000fea0003800000 */
[----:B-----5:R-:W-:-:S04]  /*1f20*/  FMUL.FTZ R135, R86, UR7 ;  /* 0x0000000756877c20 */ /* 0x020fc80008410000 */
[----:B------:R-:W-:-:S04]  /*1f30*/  FMUL.FTZ R18, R66, R135 ;  /* 0x0000008742127220 */ /* 0x000fc80000410000 */
[----:B------:R-:W-:-:S07]  /*1f40*/  @P2 FADD.FTZ R18, R6, R18 ;  /* 0x0000001206122221 */ /* 0x000fce0000010000 */
.L_x_40885:
[----:B------:R-:W-:Y:S05]  /*1f50*/  BSYNC B1 ;  /* 0x0000000000017941 */ /* 0x000fea0003800000 */
.L_x_40884:
[----:B------:R-:W-:Y:S04]  /*1f60*/  BSSY B1, `(.L_x_40886) ;  /* 0x0000005000017945 */ /* 0x000fe80003800000 */
[----:B------:R-:W-:Y:S05]  /*1f70*/  @!P3 BRA `(.L_x_40887) ;  /* 0x00000000000cb947 */ /* 0x000fea0003800000 */
[----:B-----5:R-:W-:-:S04]  /*1f80*/  FMUL.FTZ R134, R87, UR7 ;  /* 0x0000000757867c20 */ /* 0x020fc80008410000 */
[----:B------:R-:W-:-:S04]  /*1f90*/  FMUL.FTZ R19, R67, R134 ;  /* 0x0000008643137220 */ /* 0x000fc80000410000 */
[----:B------:R-:W-:-:S07]  /*1fa0*/  @P2 FADD.FTZ R19, R7, R19 ;  /* 0x0000001307132221 */ /* 0x000fce0000010000 */
.L_x_40887:
[----:B------:R-:W-:Y:S05]  /*1fb0*/  BSYNC B1 ;  /* 0x0000000000017941 */ /* 0x000fea0003800000 */
.L_x_40886:
[----:B------:R-:W0:Y:S01]  /*1fc0*/  LDC.64 R134, c[0x0][0x238] ;  /* 0x00008e00ff867b82 */ /* 0x000e220000000a00 */
[----:B------:R-:W-:Y:S01]  /*1fd0*/  IADD3 R133, R133, 0x100, RZ ;  /* 0x0000010085857810 */ /* 0x000fe20007ffe0ff */
[C---:B0-----:R-:W-:Y:S01]  /*1fe0*/  IMAD.WIDE.U32 R134, R132.reuse, 0x10, R134 ;  /* 0x0000001084867825 */ /* 0x041fe200078e0086 */
[----:B------:R-:W-:-:S04]  /*1ff0*/  IADD3 R132, R132, 0x100, RZ ;  /* 0x0000010084847810 */ /* 0x000fc80007ffe0ff */
[----:B------:R2:W-:Y:S03]  /*2000*/  STG.E.128 desc[UR4][R134.64], R16 ;  /* 0x0000001086007986 */ /* 0x0005e6000c101d04 */
.L_x_40879:
[----:B------:R-:W-:Y:S05]  /*2010*/  BSYNC B0 ;  /* 0x0000000000007941 */ /* 0x000fea0003800000 */
.L_x_40878:
[----:B------:R-:W-:Y:S01]  /*2020*/  ISETP.NE.AND P2, PT, R139, RZ, PT ;  /* 0x000000ff8b00720c */ /* 0x000fe20003f45270 */
[----:B------:R-:W-:-:S12]  /*2030*/  BSSY B0, `(.L_x_40888) ;  /* 0x0000035000007945 */ /* 0x000fd80003800000 */
[----:B------:R-:W-:Y:S05]  /*2040*/  @!P2 BRA `(.L_x_40889) ;  /* 0x0000000000cca947 */ /* 0x000fea0003800000 */
[----:B------:R-:W3:Y:S02]  /*2050*/  LDC.64 R136, c[0x0][0x230] ;  /* 0x00008c00ff887b82 */ /* 0x000ee40000000a00 */
[----:B---3--:R-:W-:-:S04]  /*2060*/  ISETP.NE.U32.AND P2, PT, R136, RZ, PT ;  /* 0x000000ff8800720c */ /* 0x008fc80003f45070 */
[----:B------:R-:W-:-:S13]  /*2070*/  ISETP.NE.AND.EX P2, PT, R137, RZ, PT, P2 ;  /* 0x000000ff8900720c */ /* 0x000fda0003f45320 */
[----:B------:R-:W0:Y:S02]  /*2080*/  @P2 LDC.64 R20, c[0x0][0x230] ;  /* 0x00008c00ff142b82 */ /* 0x000e240000000a00 */
[----:B012---:R-:W-:-:S05]  /*2090*/  @P2 IMAD.WIDE.U32 R134, R132, 0x10, R20 ;  /* 0x0000001084862825 */ /* 0x007fca00078e0014 */
        /* <DEDUP_REMOVED lines=22> */
.L_x_40891:
[----:B------:R-:W-:Y:S05]  /*2200*/  BSYNC B1 ;  /* 0x0000000000017941 */ /* 0x000fea0003800000 */
.L_x_40890:
[----:B------:R-:W-:Y:S04]  /*2210*/  BSSY B1, `(.L_x_40892) ;  /* 0x0000005000017945 */ /* 0x000fe80003800000 */
[----:B------:R-:W-:Y:S05]  /*2220*/  @!P3 BRA `(.L_x_40893) ;  /* 0x00000000000cb947 */ /* 0x000fea0003800000 */
[----:B-----5:R-:W-:-:S04]  /*2230*/  FMUL.FTZ R134, R85, UR7 ;  /* 0x0000000755867c20 */ /* 0x020fc80008410000 */
[----:B------:R-:W-:-:S04]  /*2240*/  FMUL.FTZ R21, R69, R134 ;  /* 0x0000008645157220 */ /* 0x000fc80000410000 */
[----:B------:R-:W-:-:S07]  /*2250*/  @P2 FADD.FTZ R21, R5, R21 ;  /* 0x0000001505152221 */ /* 0x000fce0000010000 */
.L_x_40893:
[----:B------:R-:W-:Y:S05]  /*2260*/  BSYNC B1 ;  /* 0x0000000000017941 */ /* 0x000fea0003800000 */
.L_x_40892:
[----:B------:R-:W-:Y:S04]  /*2270*/  BSSY B1, `(.L_x_40894) ;  /* 0x0000005000017945 */ /* 0x000fe80003800000 */
[----:B------:R-:W-:Y:S05]  /*2280*/  @!P3 BRA `(.L_x_40895) ;  /* 0x00000000000cb947 */ /* 0x000fea0003800000 */
[----:B-----5:R-:W-:-:S04]  /*2290*/  FMUL.FTZ R135, R86, UR7 ;  /* 0x0000000756877c20 */ /* 0x020fc80008410000 */
[----:B------:R-:W-:-:S04]  /*22a0*/  FMUL.FTZ R22, R70, R135 ;  /* 0x0000008746167220 */ /* 0x000fc80000410000 */
[----:B------:R-:W-:-:S07]  /*22b0*/  @P2 FADD.FTZ R22, R6, R22 ;  /* 0x0000001606162221 */ /* 0x000fce0000010000 */
.L_x_40895:
[----:B------:R-:W-:Y:S05]  /*22c0*/  BSYNC B1 ;  /* 0x0000000000017941 */ /* 0x000fea0003800000 */
.L_x_40894:
[----:B------:R-:W-:Y:S04]  /*22d0*/  BSSY B1, `(.L_x_40896) ;  /* 0x0000005000017945 */ /* 0x000fe80003800000 */
[----:B------:R-:W-:Y:S05]  /*22e0*/  @!P3 BRA `(.L_x_40897) ;  /* 0x00000000000cb947 */ /* 0x000fea0003800000 */
[----:B-----5:R-:W-:-:S04]  /*22f0*/  FMUL.FTZ R134, R87, UR7 ;  /* 0x0000000757867c20 */ /* 0x020fc80008410000 */
[----:B------:R-:W-:-:S04]  /*2300*/  FMUL.FTZ R23, R71, R134 ;  /* 0x0000008647177220 */ /* 0x000fc80000410000 */
[----:B------:R-:W-:-:S07]  /*2310*/  @P2 FADD.FTZ R23, R7, R23 ;  /* 0x0000001707172221 */ /* 0x000fce0000010000 */
.L_x_40897:
[----:B------:R-:W-:Y:S05]  /*2320*/  BSYNC B1 ;  /* 0x0000000000017941 */ /* 0x000fea0003800000 */
.L_x_40896:
[----:B------:R-:W0:Y:S01]  /*2330*/  LDC.64 R134, c[0x0][0x238] ;  /* 0x00008e00ff867b82 */ /* 0x000e220000000a00 */
[----:B------:R-:W-:Y:S01]  /*2340*/  IADD3 R133, R133, 0x100, RZ ;  /* 0x0000010085857810 */ /* 0x000fe20007ffe0ff */
[C---:B0-----:R-:W-:Y:S01]  /*2350*/  IMAD.WIDE.U32 R134, R132.reuse, 0x10, R134 ;  /* 0x0000001084867825 */ /* 0x041fe200078e0086 */
[----:B------:R-:W-:-:S04]  /*2360*/  IADD3 R132, R132, 0x100, RZ ;  /* 0x0000010084847810 */ /* 0x000fc80007ffe0ff */
[----:B------:R3:W-:Y:S03]  /*2370*/  STG.E.128 desc[UR4][R134.64], R20 ;  /* 0x0000001486007986 */ /* 0x0007e6000c101d04 */
.L_x_40889:
[----:B------:R-:W-:Y:S05]  /*2380*/  BSYNC B0 ;  /* 0x0000000000007941 */ /* 0x000fea0003800000 */
.L_x_40888:
[----:B------:R-:W-:Y:S01]  /*2390*/  ISETP.NE.AND P2, PT, R138, RZ, PT ;  /* 0x000000ff8a00720c */ /* 0x000fe20003f45270 */
[----:B------:R-:W-:-:S12]  /*23a0*/  BSSY B0, `(.L_x_40898) ;  /* 0x0000035000007945 */ /* 0x000fd80003800000 */
[----:B------:R-:W-:Y:S05]  /*23b0*/  @!P2 BRA `(.L_x_40899) ;  /* 0x0000000000cca947 */ /* 0x000fea0003800000 */
[----:B------:R-:W4:Y:S02]  /*23c0*/  LDC.64 R136, c[0x0][0x230] ;  /* 0x00008c00ff887b82 */ /* 0x000f240000000a00 */
[----:B----4-:R-:W-:-:S04]  /*23d0*/  ISETP.NE.U32.AND P2, PT, R136, RZ, PT ;  /* 0x000000ff8800720c */ /* 0x010fc80003f45070 */
[----:B------:R-:W-:-:S13]  /*23e0*/  ISETP.NE.AND.EX P2, PT, R137, RZ, PT, P2 ;  /* 0x000000ff8900720c */ /* 0x000fda0003f45320 */
[----:B------:R-:W0:Y:S02]  /*23f0*/  @P2 LDC.64 R24, c[0x0][0x230] ;  /* 0x00008c00ff182b82 */ /* 0x000e240000000a00 */
[----:B0123--:R-:W-:-:S05]  /*2400*/  @P2 IMAD.WIDE.U32 R134, R132, 0x10, R24 ;  /* 0x0000001084862825 */ /* 0x00ffca00078e0018 */
        /* <DEDUP_REMOVED lines=22> */
.L_x_40901:
[----:B------:R-:W-:Y:S05]  /*2570*/  BSYNC B1 ;  /* 0x0000000000017941 */ /* 0x000fea0003800000 */
.L_x_40900:
[----:B------:R-:W-:Y:S04]  /*2580*/  BSSY B1, `(.L_x_40902) ;  /* 0x0000005000017945 */ /* 0x000fe80003800000 */
[----:B------:R-:W-:Y:S05]  /*2590*/  @!P3 BRA `(.L_x_40903) ;  /* 0x00000000000cb947 */ /* 0x000fea0003800000 */
[----:B-----5:R-:W-:-:S04]  /*25a0*/  FMUL.FTZ R134, R85, UR7 ;  /* 0x0000000755867c20 */ /* 0x020fc80008410000 */
[----:B------:R-:W-:-:S04]  /*25b0*/  FMUL.FTZ R25, R73, R134 ;  /* 0x0000008649197220 */ /* 0x000fc80000410000 */
[----:B------:R-:W-:-:S07]  /*25c0*/  @P2 FADD.FTZ R25, R5, R25 ;  /* 0x0000001905192221 */ /* 0x000fce0000010000 */
.L_x_40903:
[----:B------:R-:W-:Y:S05]  /*25d0*/  BSYNC B1 ;  /* 0x0000000000017941 */ /* 0x000fea0003800000 */
.L_x_40902:
[----:B------:R-:W-:Y:S04]  /*25e0*/  BSSY B1, `(.L_x_40904) ;  /* 0x0000005000017945 */ /* 0x000fe80003800000 */
[----:B------:R-:W-:Y:S05]  /*25f0*/  @!P3 BRA `(.L_x_40905) ;  /* 0x00000000000cb947 */ /* 0x000fea0003800000 */
[----:B-----5:R-:W-:-:S04]  /*2600*/  FMUL.FTZ R135, R86, UR7 ;  /* 0x0000000756877c20 */ /* 0x020fc80008410000 */
[----:B------:R-:W-:-:S04]  /*2610*/  FMUL.FTZ R26, R74, R135 ;  /* 0x000000874a1a7220 */ /* 0x000fc80000410000 */
[----:B------:R-:W-:-:S07]  /*2620*/  @P2 FADD.FTZ R26, R6, R26 ;  /* 0x0000001a061a2221 */ /* 0x000fce0000010000 */
.L_x_40905:
[----:B------:R-:W-:Y:S05]  /*2630*/  BSYNC B1 ;  /* 0x0000000000017941 */ /* 0x000fea0003800000 */
.L_x_40904:
[----:B------:R-:W-:Y:S04]  /*2640*/  BSSY B1, `(.L_x_40906) ;  /* 0x0000005000017945 */ /* 0x000fe80003800000 */
[----:B------:R-:W-:Y:S05]  /*2650*/  @!P3 BRA `(.L_x_40907) ;  /* 0x00000000000cb947 */ /* 0x000fea0003800000 */
[----:B-----5:R-:W-:-:S04]  /*2660*/  FMUL.FTZ R134, R87, UR7 ;  /* 0x0000000757867c20 */ /* 0x020fc80008410000 */
[----:B------:R-:W-:-:S04]  /*2670*/  FMUL.FTZ R27, R75, R134 ;  /* 0x000000864b1b7220 */ /* 0x000fc80000410000 */
[----:B------:R-:W-:-:S07]  /*2680*/  @P2 FADD.FTZ R27, R7, R27 ;  /* 0x0000001b071b2221 */ /* 0x000fce0000010000 */
.L_x_40907:
[----:B------:R-:W-:Y:S05]  /*2690*/  BSYNC B1 ;  /* 0x0000000000017941 */ /* 0x000fea0003800000 */
.L_x_40906:
[----:B------:R-:W0:Y:S01]  /*26a0*/  LDC.64 R134, c[0x0][0x238] ;  /* 0x00008e00ff867b82 */ /* 0x000e220000000a00 */
[----:B------:R-:W-:Y:S01]  /*26b0*/  IADD3 R133, R133, 0x100, RZ ;  /* 0x0000010085857810 */ /* 0x000fe20007ffe0ff */
[C---:B0-----:R-:W-:Y:S01]  /*26c0*/  IMAD.WIDE.U32 R134, R132.reuse, 0x10, R134 ;  /* 0x0000001084867825 */ /* 0x041fe200078e0086 */
[----:B------:R-:W-:-:S04]  /*26d0*/  IADD3 R132, R132, 0x100, RZ ;  /* 0x0000010084847810 */ /* 0x000fc80007ffe0ff */
[----:B------:R4:W-:Y:S03]  /*26e0*/  STG.E.128 desc[UR4][R134.64], R24 ;  /* 0x0000001886007986 */ /* 0x0009e6000c101d04 */
.L_x_40899:
[----:B------:R-:W-:Y:S05]  /*26f0*/  BSYNC B0 ;  /* 0x0000000000007941 */ /* 0x000fea0003800000 */
.L_x_40898:
[----:B------:R-:W-:Y:S01]  /*2700*/  ISETP.NE.AND P2, PT, R142, RZ, PT ;  /* 0x000000ff8e00720c */ /* 0x000fe20003f45270 */
[----:B------:R-:W-:-:S12]  /*2710*/  BSSY B0, `(.L_x_40908) ;  /* 0x0000035000007945 */ /* 0x000fd80003800000 */
[----:B------:R-:W-:Y:S05]  /*2720*/  @!P2 BRA `(.L_x_40909) ;  /* 0x0000000000cca947 */ /* 0x000fea0003800000 */
[----:B------:R-:W0:Y:S02]  /*2730*/  LDC.64 R136, c[0x0][0x230] ;  /* 0x00008c00ff887b82 */ /* 0x000e240000000a00 */
[----:B0-----:R-:W-:-:S04]  /*2740*/  ISETP.NE.U32.AND P2, PT, R136, RZ, PT ;  /* 0x000000ff8800720c */ /* 0x001fc80003f45070 */
[----:B------:R-:W-:-:S13]  /*2750*/  ISETP.NE.AND.EX P2, PT, R137, RZ, PT, P2 ;  /* 0x000000ff8900720c */ /* 0x000fda0003f45320 */
[----:B------:R-:W1:Y:S02]  /*2760*/  @P2 LDC.64 R28, c[0x0][0x230] ;  /* 0x00008c00ff1c2b82 */ /* 0x000e640000000a00 */
[----:B-1234-:R-:W-:-:S05]  /*2770*/  @P2 IMAD.WIDE.U32 R134, R132, 0x10, R28 ;  /* 0x0000001084862825 */ /* 0x01efca00078e001c */
        /* <DEDUP_REMOVED lines=22> */
.L_x_40911:
[----:B------:R-:W-:Y:S05]  /*28e0*/  BSYNC B1 ;  /* 0x0000000000017941 */ /* 0x000fea0003800000 */
.L_x_40910:
[----:B------:R-:W-:Y:S04]  /*28f0*/  BSSY B1, `(.L_x_40912) ;  /* 0x0000005000017945 */ /* 0x000fe80003800000 */
[----:B------:R-:W-:Y:S05]  /*2900*/  @!P3 BRA `(.L_x_40913) ;  /* 0x00000000000cb947 */ /* 0x000fea0003800000 */
[----:B-----5:R-:W-:-:S04]  /*2910*/  FMUL.FTZ R134, R85, UR7 ;  /* 0x0000000755867c20 */ /* 0x020fc80008410000 */
[----:B------:R-:W-:-:S04]  /*2920*/  FMUL.FTZ R29, R77, R134 ;  /* 0x000000864d1d7220 */ /* 0x000fc80000410000 */
[----:B------:R-:W-:-:S07]  /*2930*/  @P2 FADD.FTZ R29, R5, R29 ;  /* 0x0000001d051d2221 */ /* 0x000fce0000010000 */
.L_x_40913:
[----:B------:R-:W-:Y:S05]  /*2940*/  BSYNC B1 ;  /* 0x0000000000017941 */ /* 0x000fea0003800000 */
.L_x_40912:
[----:B------:R-:W-:Y:S04]  /*2950*/  BSSY B1, `(.L_x_40914) ;  /* 0x0000005000017945 */ /* 0x000fe80003800000 */
[----:B------:R-:W-:Y:S05]  /*2960*/  @!P3 BRA `(.L_x_40915) ;  /* 0x00000000000cb947 */ /* 0x000fea0003800000 */
[----:B-----5:R-:W-:-:S04]  /*2970*/  FMUL.FTZ R135, R86, UR7 ;  /* 0x0000000756877c20 */ /* 0x020fc80008410000 */
[----:B------:R-:W-:-:S04]  /*2980*/  FMUL.FTZ R30, R78, R135 ;  /* 0x000000874e1e7220 */ /* 0x000fc80000410000 */
[----:B------:R-:W-:-:S07]  /*2990*/  @P2 FADD.FTZ R30, R6, R30 ;  /* 0x0000001e061e2221 */ /* 0x000fce0000010000 */
.L_x_40915:
[----:B------:R-:W-:Y:S05]  /*29a0*/  BSYNC B1 ;  /* 0x0000000000017941 */ /* 0x000fea0003800000 */
.L_x_40914:
[----:B------:R-:W-:Y:S04]  /*29b0*/  BSSY B1, `(.L_x_40916) ;  /* 0x0000005000017945 */ /* 0x000fe80003800000 */
[----:B------:R-:W-:Y:S05]  /*29c0*/  @!P3 BRA `(.L_x_40917) ;  /* 0x00000000000cb947 */ /* 0x000fea0003800000 */
[----:B-----5:R-:W-:-:S04]  /*29d0*/  FMUL.FTZ R134, R87, UR7 ;  /* 0x0000000757867c20 */ /* 0x020fc80008410000 */
[----:B------:R-:W-:-:S04]  /*29e0*/  FMUL.FTZ R31, R79, R134 ;  /* 0x000000864f1f7220 */ /* 0x000fc80000410000 */
[----:B------:R-:W-:-:S07]  /*29f0*/  @P2 FADD.FTZ R31, R7, R31 ;  /* 0x0000001f071f2221 */ /* 0x000fce0000010000 */
.L_x_40917:
[----:B------:R-:W-:Y:S05]  /*2a00*/  BSYNC B1 ;  /* 0x0000000000017941 */ /* 0x000fea0003800000 */
.L_x_40916:
[----:B------:R-:W0:Y:S01]  /*2a10*/  LDC.64 R134, c[0x0][0x238] ;  /* 0x00008e00ff867b82 */ /* 0x000e220000000a00 */
[----:B------:R-:W-:Y:S01]  /*2a20*/  IADD3 R133, R133, 0x100, RZ ;  /* 0x0000010085857810 */ /* 0x000fe20007ffe0ff */
[C---:B0-----:R-:W-:Y:S01]  /*2a30*/  IMAD.WIDE.U32 R134, R132.reuse, 0x10, R134 ;  /* 0x0000001084867825 */ /* 0x041fe200078e0086 */
[----:B------:R-:W-:-:S04]  /*2a40*/  IADD3 R132, R132, 0x100, RZ ;  /* 0x0000010084847810 */ /* 0x000fc80007ffe0ff */
[----:B------:R0:W-:Y:S03]  /*2a50*/  STG.E.128 desc[UR4][R134.64], R28 ;  /* 0x0000001c86007986 */ /* 0x0001e6000c101d04 */
.L_x_40909:
[----:B------:R-:W-:Y:S05]  /*2a60*/  BSYNC B0 ;  /* 0x0000000000007941 */ /* 0x000fea0003800000 */
.L_x_40908:
[----:B------:R-:W-:Y:S01]  /*2a70*/  ISETP.NE.AND P2, PT, R143, RZ, PT ;  /* 0x000000ff8f00720c */ /* 0x000fe20003f45270 */
        /* <DEDUP_REMOVED lines=27> */
[----:B------:R-:W-:-:S04]  /*2c30*/  FMUL.FTZ R32, R80, R39 ;  /* 0x0000002750207220 */ /* 0x000fc80000410000 */
[----:B------:R-:W-:-:S07]  /*2c40*/  @P1 FADD.FTZ R32, R4, R32 ;  /* 0x0000002004201221 */ /* 0x000fce0000010000 */
.L_x_40921:
[----:B------:R-:W-:Y:S05]  /*2c50*/  BSYNC B1 ;  /* 0x0000000000017941 */ /* 0x000fea0003800000 */
.L_x_40920:
[----:B------:R-:W-:Y:S04]  /*2c60*/  BSSY B1, `(.L_x_40922) ;  /* 0x0000005000017945 */ /* 0x000fe80003800000 */
[----:B------:R-:W-:Y:S05]  /*2c70*/  @!P2 BRA `(.L_x_40923) ;  /* 0x00000000000ca947 */ /* 0x000fea0003800000 */
[----:B-----5:R-:W-:-:S04]  /*2c80*/  FMUL.FTZ R134, R85, UR7 ;  /* 0x0000000755867c20 */ /* 0x020fc80008410000 */
[----:B------:R-:W-:-:S04]  /*2c90*/  FMUL.FTZ R33, R81, R134 ;  /* 0x0000008651217220 */ /* 0x000fc80000410000 */
[----:B------:R-:W-:-:S07]  /*2ca0*/  @P1 FADD.FTZ R33, R5, R33 ;  /* 0x0000002105211221 */ /* 0x000fce0000010000 */
.L_x_40923:
[----:B------:R-:W-:Y:S05]  /*2cb0*/  BSYNC B1 ;  /* 0x0000000000017941 */ /* 0x000fea0003800000 */
.L_x_40922:
[----:B------:R-:W-:Y:S04]  /*2cc0*/  BSSY B1, `(.L_x_40924) ;  /* 0x0000005000017945 */ /* 0x000fe80003800000 */
[----:B------:R-:W-:Y:S05]  /*2cd0*/  @!P2 BRA `(.L_x_40925) ;  /* 0x00000000000ca947 */ /* 0x000fea0003800000 */
[----:B-----5:R-:W-:-:S04]  /*2ce0*/  FMUL.FTZ R39, R86, UR7 ;  /* 0x0000000756277c20 */ /* 0x020fc80008410000 */
[----:B------:R-:W-:-:S04]  /*2cf0*/  FMUL.FTZ R34, R82, R39 ;  /* 0x0000002752227220 */ /* 0x000fc80000410000 */
[----:B------:R-:W-:-:S07]  /*2d00*/  @P1 FADD.FTZ R34, R6, R34 ;  /* 0x0000002206221221 */ /* 0x000fce0000010000 */
.L_x_40925:
[----:B------:R-:W-:Y:S05]  /*2d10*/  BSYNC B1 ;  /* 0x0000000000017941 */ /* 0x000fea0003800000 */
.L_x_40924:
[----:B------:R-:W-:Y:S04]  /*2d20*/  BSSY B1, `(.L_x_40926) ;  /* 0x0000005000017945 */ /* 0x000fe80003800000 */
[----:B------:R-:W-:Y:S05]  /*2d30*/  @!P2 BRA `(.L_x_40927) ;  /* 0x00000000000ca947 */ /* 0x000fea0003800000 */
[----:B-----5:R-:W-:-:S04]  /*2d40*/  FMUL.FTZ R134, R87, UR7 ;  /* 0x0000000757867c20 */ /* 0x020fc80008410000 */
[----:B------:R-:W-:-:S04]  /*2d50*/  FMUL.FTZ R35, R83, R134 ;  /* 0x0000008653237220 */ /* 0x000fc80000410000 */
[----:B------:R-:W-:-:S07]  /*2d60*/  @P1 FADD.FTZ R35, R7, R35 ;  /* 0x0000002307231221 */ /* 0x000fce0000010000 */
.L_x_40927:
[----:B------:R-:W-:Y:S05]  /*2d70*/  BSYNC B1 ;  /* 0x0000000000017941 */ /* 0x000fea0003800000 */
.L_x_40926:
[----:B------:R-:W0:Y:S02]  /*2d80*/  LDC.64 R134, c[0x0][0x238] ;  /* 0x00008e00ff867b82 */ /* 0x000e240000000a00 */
[----:B0-----:R-:W-:-:S05]  /*2d90*/  IMAD.WIDE.U32 R132, R132, 0x10, R134 ;  /* 0x0000001084847825 */ /* 0x001fca00078e0086 */
[----:B------:R0:W-:Y:S02]  /*2da0*/  STG.E.128 desc[UR4][R132.64], R32 ;  /* 0x0000002084007986 */ /* 0x0001e4000c101d04 */
.L_x_40919:
[----:B------:R-:W-:Y:S05]  /*2db0*/  BSYNC B0 ;  /* 0x0000000000007941 */ /* 0x000fea0003800000 */
.L_x_40918:
[----:B0-----:R-:W-:Y:S01]  /*2dc0*/  FADD.FTZ R132, RZ, R8 ;  /* 0x00000008ff847221 */ /* 0x001fe20000010000 */
[C---:B------:R-:W-:Y:S01]  /*2dd0*/  ISETP.GT.U32.AND P1, PT, R40.reuse, 0x1ff, PT ;  /* 0x000001ff2800780c */ /* 0x040fe20003f24070 */
[----:B------:R-:W-:Y:S01]  /*2de0*/  UMOV UR6, 0xffffffff ;  /* 0xffffffff00067882 */ /* 0x000fe20000000000 */
[C---:B------:R-:W-:Y:S01]  /*2df0*/  ISETP.GT.U32.AND P2, PT, R40.reuse, 0x3ff, PT ;  /* 0x000003ff2800780c */ /* 0x040fe20003f44070 */
[----:B------:R-:W-:Y:S01]  /*2e00*/  FADD.FTZ R39, R9, R132 ;  /* 0x0000008409277221 */ /* 0x000fe20000010000 */
[----:B------:R-:W-:Y:S02]  /*2e10*/  P2R R151, PR, RZ, 0x2 ;  /* 0x00000002ff977803 */ /* 0x000fe40000000000 */
[----:B------:R-:W-:Y:S01]  /*2e20*/  ISETP.GT.U32.AND P3, PT, R40, 0x4ff, PT ;  /* 0x000004ff2800780c */ /* 0x000fe20003f64070 */
[----:B------:R-:W-:Y:S01]  /*2e30*/  FADD.FTZ R132, R10, R39 ;  /* 0x000000270a847221 */ /* 0x000fe20000010000 */
[----:B------:R-:W-:Y:S02]  /*2e40*/  ISETP.GT.U32.AND P4, PT, R40, 0x5ff, PT ;  /* 0x000005ff2800780c */ /* 0x000fe40003f84070 */
[----:B------:R-:W-:Y:S01]  /*2e50*/  LOP3.LUT P5, RZ, R0, 0xff, RZ, 0xc0, !PT ;  /* 0x000000ff00ff7812 */ /* 0x000fe200078ac0ff */
[----:B------:R-:W-:Y:S01]  /*2e60*/  FADD.FTZ R132, R11, R132 ;  /* 0x000000840b847221 */ /* 0x000fe20000010000 */
[----:B------:R-:W-:-:S02]  /*2e70*/  SHF.R.U32.HI R133, RZ, 0x5, R2 ;  /* 0x00000005ff857819 */ /* 0x000fc40000011602 */
[----:B------:R-:W-:Y:S02]  /*2e80*/  P2R R146, PR, RZ, 0x20 ;  /* 0x00000020ff927803 */ /* 0x000fe40000000000 */
[----:B-1234-:R-:W-:Y:S02]  /*2e90*/  FSEL R135, R132, RZ, P0 ;  /* 0x000000ff84877208 */ /* 0x01efe40000000000 */
[----:B------:R-:W-:-:S03]  /*2ea0*/  LOP3.LUT P6, RZ, R2, 0x1f, RZ, 0xc0, !PT ;  /* 0x0000001f02ff7812 */ /* 0x000fc600078cc0ff */
        /* <DEDUP_REMOVED lines=20> */
[----:B------:R-:W-:-:S03]  /*2ff0*/  LOP3.LUT R39, R133, 0x7fffff8, RZ, 0xc0, !PT ;  /* 0x07fffff885277812 */ /* 0x000fc600078ec0ff */
[----:B------:R-:W-:Y:S01]  /*3000*/  @P4 FADD.FTZ R135, R31, R132 ;  /* 0x000000841f874221 */ /* 0x000fe20000010000 */
[----:B------:R-:W-:Y:S02]  /*3010*/  @!P5 IADD3 R39, R39, 0x8, RZ ;  /* 0x000000082727d810 */ /* 0x000fe40007ffe0ff */
[----:B------:R-:W-:Y:S01]  /*3020*/  ISETP.GT.U32.AND P5, PT, R40, 0x6ff, PT ;  /* 0x000006ff2800780c */ /* 0x000fe20003fa4070 */
        /* <DEDUP_REMOVED lines=84> */
.L_x_40954:
[----:B------:R-:W-:Y:S01]  /*3570*/  LOP3.LUT P1, RZ, R2, 0x1f, RZ, 0xc0, !PT ;  /* 0x0000001f02ff7812 */ /* 0x000fe2000782c0ff */
[----:B------:R-:W-:Y:S05]  /*3580*/  WARPSYNC.ALL ;  /* 0x0000000000007948 */ /* 0x000fea0003800000 */
[----:B------:R-:W-:Y:S01]  /*3590*/  LOP3.LUT R0, R133, 0x7, RZ, 0xc0, !PT ;  /* 0x0000000785007812 */ /* 0x000fe200078ec0ff */
[----:B-1----:R-:W-:Y:S01]  /*35a0*/  FADD.FTZ R133, R136, R145 ;  /* 0x0000009188857221 */ /* 0x002fe20000010000 */
[----:B0-----:R-:W-:-:S05]  /*35b0*/  LOP3.LUT R136, R2, 0x1f, RZ, 0xc0, !PT ;  /* 0x0000001f02887812 */ /* 0x001fca00078ec0ff */
[----:B------:R-:W0:Y:S01]  /*35c0*/  @!P1 S2R R135, SR_CgaCtaId ;  /* 0x0000000000879919 */ /* 0x000e220000008800 */
[----:B------:R-:W-:-:S04]  /*35d0*/  @!P1 MOV R134, 0x400 ;  /* 0x0000040000869802 */ /* 0x000fc80000000f00 */
[----:B0-----:R-:W-:Y:S02]  /*35e0*/  @!P1 LEA R135, R135, R134, 0x18 ;  /* 0x0000008687879211 */ /* 0x001fe400078ec0ff */
[----:B------:R-:W-:-:S04]  /*35f0*/  @!P1 IADD3 R134, R39, R0, RZ ;  /* 0x0000000027869210 */ /* 0x000fc80007ffe0ff */
[----:B------:R-:W-:-:S05]  /*3600*/  @!P1 LEA R134, R134, R135, 0x3 ;  /* 0x0000008786869211 */ /* 0x000fca00078e18ff */
[----:B------:R0:W-:Y:S01]  /*3610*/  @!P1 STS.64 [R134], R132 ;  /* 0x0000008486009388 */ /* 0x0001e20000000a00 */
[----:B------:R-:W-:-:S13]  /*3620*/  ISETP.GT.U32.AND P1, PT, R136, 0x7, PT ;  /* 0x000000078800780c */ /* 0x000fda0003f24070 */
[----:B------:R-:W1:Y:S01]  /*3630*/  @!P1 S2R R135, SR_CgaCtaId ;  /* 0x0000000000879919 */ /* 0x000e620000008800 */
[----:B------:R-:W-:Y:S01]  /*3640*/  BAR.SYNC.DEFER_BLOCKING 0x0 ;  /* 0x0000000000007b1d */ /* 0x000fe20000010000 */
[----:B------:R-:W-:Y:S02]  /*3650*/  LOP3.LUT P2, RZ, R0, 0x1f, R2, 0xf8, !PT ;  /* 0x0000001f00ff7812 */ /* 0x000fe4000784f802 */
[----:B------:R-:W-:Y:S02]  /*3660*/  @!P1 MOV R0, 0x400 ;  /* 0x0000040000009802 */ /* 0x000fe40000000f00 */
[----:B------:R-:W-:Y:S02]  /*3670*/  @!P1 IADD3 R39, R39, R136, RZ ;  /* 0x0000008827279210 */ /* 0x000fe40007ffe0ff */
[----:B------:R-:W-:Y:S02]  /*3680*/  CS2R R136, SRZ ;  /* 0x0000000000887805 */ /* 0x000fe4000001ff00 */
[----:B------:R-:W-:Y:S01]  /*3690*/  ISETP.NE.AND P4, PT, R144, RZ, PT ;  /* 0x000000ff9000720c */ /* 0x000fe20003f85270 */
[----:B------:R-:W-:Y:S04]  /*36a0*/  BSSY B0, `(.L_x_40929) ;  /* 0x00000d8000007945 */ /* 0x000fe80003800000 */
[----:B0-----:R-:W0:Y:S01]  /*36b0*/  @!P2 LDC.64 R132, c[0x0][0x250] ;  /* 0x00009400ff84ab82 */ /* 0x001e220000000a00 */
[----:B-1----:R-:W-:Y:S01]  /*36c0*/  @!P1 LEA R134, R135, R0, 0x18 ;  /* 0x0000000087869211 */ /* 0x002fe200078ec0ff */
[----:B------:R-:W-:-:S03]  /*36d0*/  HFMA2.MMA R0, -RZ, RZ, 0, 0 ;  /* 0x00000000ff007435 */ /* 0x000fc600000001ff */
[----:B------:R-:W-:-:S03]  /*36e0*/  @!P1 LEA R39, R39, R134, 0x3 ;  /* 0x0000008627279211 */ /* 0x000fc600078e18ff */
[----:B------:R-:W1:Y:S01]  /*36f0*/  @!P2 LDC.64 R134, c[0x0][0x258] ;  /* 0x00009600ff86ab82 */ /* 0x000e620000000a00 */
[----:B------:R-:W-:Y:S01]  /*3700*/  @!P1 MOV R0, R130 ;  /* 0x0000008200009202 */ /* 0x000fe20000000f00 */
[----:B------:R2:W-:Y:S01]  /*3710*/  @!P1 LDS.64 R136, [R39] ;  /* 0x0000000027889984 */ /* 0x0005e20000000a00 */
[----:B0-----:R-:W-:-:S03]  /*3720*/  @!P2 LEA R132, P3, R55, R132, 0x2 ;  /* 0x000000843784a211 */ /* 0x001fc600078610ff */
[----:B------:R-:W0:Y:S01]  /*3730*/  SHFL.DOWN PT, R145, R0, 0x4, 0x1f ;  /* 0x08801f0000917f89 */ /* 0x000e2200000e0000 */
[C---:B------:R-:W-:Y:S02]  /*3740*/  @!P2 LEA.HI.X R133, R55.reuse, R133, R38, 0x2, P3 ;  /* 0x000000853785a211 */ /* 0x040fe400018f1426 */
[----:B--2---:R-:W-:Y:S02]  /*3750*/  I2FP.F32.S32 R39, R0 ;  /* 0x0000000000277245 */ /* 0x004fe40000201400 */
[----:B-1----:R-:W-:-:S04]  /*3760*/  @!P2 LEA R134, P1, R55, R134, 0x2 ;  /* 0x000000863786a211 */ /* 0x002fc800078210ff */
[----:B------:R-:W-:Y:S02]  /*3770*/  @!P2 LEA.HI.X R135, R55, R135, R38, 0x2, P1 ;  /* 0x000000873787a211 */ /* 0x000fe400008f1426 */
[----:B-----5:R-:W-:Y:S02]  /*3780*/  ISETP.GE.AND P1, PT, R37, 0x1, PT ;  /* 0x000000012500780c */ /* 0x020fe40003f26270 */
        /* <DEDUP_REMOVED lines=8> */
[----:B------:R-:W-:-:S03]  /*3810*/  I2FP.F32.S32 R151, R151 ;  /* 0x0000009700977245 */ /* 0x000fc60000201400 */
[----:B------:R-:W0:Y:S01]  /*3820*/  SHFL.DOWN PT, R153, R148, 0x1, 0x1f ;  /* 0x08201f0094997f89 */ /* 0x000e2200000e0000 */
[C---:B--2---:R-:W-:Y:S01]  /*3830*/  FMUL.FTZ R154, R147.reuse, R152 ;  /* 0x00000098939a7220 */ /* 0x044fe20000410000 */
[----:B------:R-:W-:-:S03]  /*3840*/  FADD.FTZ R147, -R147, R136 ;  /* 0x0000008893937221 */ /* 0x000fc60000010100 */
[----:B------:R-:W-:Y:S01]  /*3850*/  FFMA.FTZ R145, R39, R136, R154 ;  /* 0x0000008827917223 */ /* 0x000fe2000001009a */
[----:B------:R-:W-:Y:S01]  /*3860*/  FMUL.FTZ R147, R147, R147 ;  /* 0x0000009393937220 */ /* 0x000fe20000410000 */
[----:B---3--:R-:W-:Y:S02]  /*3870*/  FADD.FTZ R137, R38, R137 ;  /* 0x0000008926897221 */ /* 0x008fe40000010000 */
[----:B-1----:R-:W-:Y:S01]  /*3880*/  FMUL.FTZ R0, R150, R145 ;  /* 0x0000009196007220 */ /* 0x002fe20000410000 */
[----:B------:R-:W-:Y:S01]  /*3890*/  FMUL.FTZ R147, R147, R39 ;  /* 0x0000002793937220 */ /* 0x000fe20000410000 */
[----:B------:R-:W-:-:S03]  /*38a0*/  I2FP.F32.S32 R39, R148 ;  /* 0x0000009400277245 */ /* 0x000fc60000201400 */
[----:B------:R-:W1:Y:S01]  /*38b0*/  SHFL.DOWN PT, R145, R0, 0x2, 0x1f ;  /* 0x08401f0000917f89 */ /* 0x000e6200000e0000 */
[----:B------:R-:W-:Y:S01]  /*38c0*/  FMUL.FTZ R147, R147, R152 ;  /* 0x0000009893937220 */ /* 0x000fe20000410000 */
[----:B------:R-:W2:Y:S03]  /*38d0*/  MUFU.RCP R136, R39 ;  /* 0x0000002700887308 */ /* 0x000ea60000001000 */
[----:B------:R-:W-:-:S05]  /*38e0*/  FFMA.FTZ R137, R150, R147, R137 ;  /* 0x0000009396897223 */ /* 0x000fca0000010089 */
[----:B------:R-:W3:Y:S01]  /*38f0*/  SHFL.DOWN PT, R38, R137, 0x2, 0x1f ;  /* 0x08401f0089267f89 */ /* 0x000ee200000e0000 */
[-C--:B0-----:R-:W-:Y:S02]  /*3900*/  IADD3 R148, R148, R153.reuse, RZ ;  /* 0x0000009994947210 */ /* 0x081fe40007ffe0ff */
[----:B------:R-:W-:Y:S02]  /*3910*/  I2FP.F32.S32 R153, R153 ;  /* 0x0000009900997245 */ /* 0x000fe40000201400 */
[----:B------:R-:W-:-:S06]  /*3920*/  I2FP.F32.S32 R148, R148 ;  /* 0x0000009400947245 */ /* 0x000fcc0000201400 */
[----:B------:R-:W0:Y:S01]  /*3930*/  MUFU.RCP R148, R148 ;  /* 0x0000009400947308 */ /* 0x000e220000001000 */
[----:B-1----:R-:W-:Y:S01]  /*3940*/  FMUL.FTZ R150, R145, R151 ;  /* 0x0000009791967220 */ /* 0x002fe20000410000 */
[----:B------:R-:W-:-:S03]  /*3950*/  FADD.FTZ R145, R0, -R145 ;  /* 0x8000009100917221 */ /* 0x000fc60000010000 */
[----:B------:R-:W-:Y:S01]  /*3960*/  FFMA.FTZ R147, R149, R0, R150 ;  /* 0x0000000095937223 */ /* 0x000fe20000010096 */
[----:B------:R-:W-:-:S03]  /*3970*/  FMUL.FTZ R0, R145, R145 ;  /* 0x0000009191007220 */ /* 0x000fc60000410000 */
[----:B--2---:R-:W-:Y:S01]  /*3980*/  FMUL.FTZ R150, R136, R147 ;  /* 0x0000009388967220 */ /* 0x004fe20000410000 */
[----:B------:R-:W-:Y:S01]  /*3990*/  FMUL.FTZ R0, R149, R0 ;  /* 0x0000000095007220 */ /* 0x000fe20000410000 */
[----:B---3--:R-:W-:-:S03]  /*39a0*/  FADD.FTZ R137, R137, R38 ;  /* 0x0000002689897221 */ /* 0x008fc60000010000 */
        /* <DEDUP_REMOVED lines=12> */
[----:B------:R-:W-:-:S03]  /*3a70*/  FMUL.FTZ R38, R38, R153 ;  /* 0x0000009926267220 */ /* 0x000fc60000410000 */
[----:B------:R-:W0:Y:S01]  /*3a80*/  SHFL.IDX PT, R145, R145, RZ, 0x1f ;  /* 0x00001fff91917589 */ /* 0x000e2200000e0000 */
[----:B------:R-:W-:-:S05]  /*3a90*/  FFMA.FTZ R38, R148, R38, R137 ;  /* 0x0000002694267223 */ /* 0x000fca0000010089 */
        /* <DEDUP_REMOVED lines=11> */
[----:B------:R-:W-:Y:S02]  /*3b50*/  LOP3.LUT R3, R2, 0xff, RZ, 0xc0, !PT ;  /* 0x000000ff02037812 */ /* 0x000fe400078ec0ff */
[----:B------:R-:W-:Y:S01]  /*3b60*/  FSEL R136, R145, RZ, !P4 ;  /* 0x000000ff91887208 */ /* 0x000fe20006000000 */
[----:B------:R-:W-:-:S05]  /*3b70*/  IMAD R37, R37, R36, RZ ;  /* 0x0000002425257224 */ /* 0x000fca00078e02ff */
[----:B------:R-:W-:-:S04]  /*3b80*/  SHF.R.S32.HI R0, RZ, 0x1f, R37 ;  /* 0x0000001fff007819 */ /* 0x000fc80000011425 */
[----:B------:R-:W-:-:S04]  /*3b90*/  LEA.HI R0, R0, R37, RZ, 0x2 ;  /* 0x0000002500007211 */ /* 0x000fc800078f10ff */
[----:B0-----:R-:W-:Y:S01]  /*3ba0*/  LEA.HI.SX32 R135, R0, R3, 0x1e ;  /* 0x0000000300877211 */ /* 0x001fe200078ff2ff */
[----:B------:R-:W-:Y:S06]  /*3bb0*/  @!P0 BRA `(.L_x_40932) ;  /* 0x0000000000408947 */ /* 0x000fec0003800000 */
[----:B------:R-:W0:Y:S01]  /*3bc0*/  LDC.64 R36, c[0x0][0x2b8] ;  /* 0x0000ae00ff247b82 */ /* 0x000e220000000a00 */
        /* <DEDUP_REMOVED lines=15> */
.L_x_40932:
[----:B------:R-:W-:Y:S05]  /*3cc0*/  BSYNC B1 ;  /* 0x0000000000017941 */ /* 0x000fea0003800000 */
.L_x_40931:
[----:B------:R-:W-:Y:S01]  /*3cd0*/  ISETP.NE.AND P1, PT, R140, RZ, PT ;  /* 0x000000ff8c00720c */ /* 0x000fe20003f25270 */
[----:B------:R-:W-:-:S12]  /*3ce0*/  BSSY B1, `(.L_x_40933) ;  /* 0x0000012000017945 */ /* 0x000fd80003800000 */
[----:B------:R-:W-:Y:S05]  /*3cf0*/  @!P1 BRA `(.L_x_40934) ;  /* 0x0000000000409947 */ /* 0x000fea0003800000 */
        /* <DEDUP_REMOVED lines=16> */
.L_x_40934:
[----:B------:R-:W-:Y:S05]  /*3e00*/  BSYNC B1 ;  /* 0x0000000000017941 */ /* 0x000fea0003800000 */
.L_x_40933:
        /* <DEDUP_REMOVED lines=19> */
.L_x_40936:
[----:B------:R-:W-:Y:S05]  /*3f40*/  BSYNC B1 ;  /* 0x0000000000017941 */ /* 0x000fea0003800000 */
.L_x_40935:
        /* <DEDUP_REMOVED lines=19> */
.L_x_40938:
[----:B------:R-:W-:Y:S05]  /*4080*/  BSYNC B1 ;  /* 0x0000000000017941 */ /* 0x000fea0003800000 */
.L_x_40937:
        /* <DEDUP_REMOVED lines=19> */
.L_x_40940:
[----:B------:R-:W-:Y:S05]  /*41c0*/  BSYNC B1 ;  /* 0x0000000000017941 */ /* 0x000fea0003800000 */
.L_x_40939:
        /* <DEDUP_REMOVED lines=19> */
.L_x_40942:
[----:B------:R-:W-:Y:S05]  /*4300*/  BSYNC B1 ;  /* 0x0000000000017941 */ /* 0x000fea0003800000 */
.L_x_40941:
        /* <DEDUP_REMOVED lines=10> */
[----:B------:R-:W-:-:S04]  /*43b0*/  FMUL.FTZ R39, R137, R136 ;  /* 0x0000008889277220 */ /* 0x000fc80000410000 */
[----:B------:R-:W-:Y:S01]  /*43c0*/  FFMA.FTZ R39, R114, R39, R131 ;  /* 0x0000002772277223 */ /* 0x000fe20000010083 */
[----:B0-----:R-:W-:-:S04]  /*43d0*/  IMAD.WIDE.U32 R132, R135, 0x10, R36 ;  /* 0x0000001087847825 */ /* 0x001fc800078e0024 */
[----:B------:R-:W-:Y:S01]  /*43e0*/  FFMA.FTZ R37, R113, R38, R128 ;  /* 0x0000002671257223 */ /* 0x000fe20000010080 */
[----:B------:R-:W-:Y:S01]  /*43f0*/  FFMA.FTZ R36, R112, R0, R53 ;  /* 0x0000000070247223 */ /* 0x000fe20000010035 */
[----:B------:R-:W-:-:S05]  /*4400*/  FFMA.FTZ R38, R115, R134, R54 ;  /* 0x0000008673267223 */ /* 0x000fca0000010036 */
[----:B------:R0:W-:Y:S02]  /*4410*/  STG.E.128 desc[UR4][R132.64], R36 ;  /* 0x0000002484007986 */ /* 0x0001e4000c101d04 */
.L_x_40930:
[----:B------:R-:W-:Y:S05]  /*4420*/  BSYNC B0 ;  /* 0x0000000000007941 */ /* 0x000fea0003800000 */
.L_x_40929:
[----:B------:R-:W-:Y:S02]  /*4430*/  ISETP.NE.AND P1, PT, R146, RZ, PT ;  /* 0x000000ff9200720c */ /* 0x000fe40003f25270 */
[----:B------:R-:W-:Y:S02]  /*4440*/  IADD3 R55, R55, UR10, RZ ;  /* 0x0000000a37377c10 */ /* 0x000fe4000fffe0ff */
[----:B------:R-:W-:Y:S02]  /*4450*/  SEL R0, RZ, 0x1, P1 ;  /* 0x00000001ff007807 */ /* 0x000fe40000800000 */
[----:B------:R-:W-:-:S13]  /*4460*/  ISETP.GE.AND P1, PT, R55, UR11, PT ;  /* 0x0000000b37007c0c */ /* 0x000fda000bf26270 */
[----:B------:R-:W-:Y:S05]  /*4470*/  @!P1 BRA `(.L_x_40943) ;  /* 0xffffffd0000c9947 */ /* 0x000fea000383ffff */
[----:B------:R-:W-:Y:S05]  /*4480*/  EXIT ;  /* 0x000000000000794d */ /* 0x000fea0003800000 */
.L_x_40928:
[----:B------:R-:W-:Y:S01]  /*4490*/  HFMA2.MMA R149, -RZ, RZ, 0, 5.9604644775390625e-08 ;  /* 0x00000001ff957435 */ /* 0x000fe200000001ff */
[----:B------:R-:W-:Y:S02]  /*44a0*/  MOV R150, R135 ;  /* 0x0000008700967202 */ /* 0x000fe40000000f00 */
[----:B------:R-:W-:Y:S02]  /*44b0*/  MOV R152, 0x1f ;  /* 0x0000001f00987802 */ /* 0x000fe40000000f00 */
[----:B------:R-:W-:-:S07]  /*44c0*/  MOV R147, 0xffffffff ;  /* 0xffffffff00937802 */ /* 0x000fce0000000f00 */
[----:B-----5:R-:W-:Y:S05]  /*44d0*/  WARPSYNC.COLLECTIVE R147, `(.L_x_40944) ;  /* 0x0000000093087348 */ /* 0x020fea0003c00000 */
[----:B------:R0:W1:Y:S02]  /*44e0*/  SHFL.BFLY P6, R148, R150, R149, R152 ;  /* 0x0c00009596947389 */ /* 0x00006400000c0098 */
[----:B01---5:R-:W-:Y:S01]  /*44f0*/  ENDCOLLECTIVE ;  /* 0x000000000000791b */ /* 0x023fe20003800000 */
.L_x_40944:
[----:B------:R-:W-:Y:S01]  /*4500*/  HFMA2.MMA R149, -RZ, RZ, 0, 1.1920928955078125e-07 ;  /* 0x00000002ff957435 */ /* 0x000fe200000001ff */
[----:B------:R-:W-:-:S05]  /*4510*/  MOV R0, R148 ;  /* 0x0000009400007202 */ /* 0x000fca0000000f00 */
[----:B------:R-:W-:-:S05]  /*4520*/  FADD.FTZ R134, R135, R0 ;  /* 0x0000000087867221 */ /* 0x000fca0000010000 */
[----:B------:R-:W-:-:S07]  /*4530*/  MOV R150, R134 ;  /* 0x0000008600967202 */ /* 0x000fce0000000f00 */
[----:B------:R-:W-:Y:S05]  /*4540*/  WARPSYNC.COLLECTIVE R147, `(.L_x_40945) ;  /* 0x0000000093087348 */ /* 0x000fea0003c00000 */
[----:B------:R0:W1:Y:S02]  /*4550*/  SHFL.BFLY P6, R148, R150, R149, R152 ;  /* 0x0c00009596947389 */ /* 0x00006400000c0098 */
[----:B01----:R-:W-:Y:S01]  /*4560*/  ENDCOLLECTIVE ;  /* 0x000000000000791b */ /* 0x003fe20003800000 */
.L_x_40945:
[----:B------:R-:W-:Y:S01]  /*4570*/  HFMA2.MMA R149, -RZ, RZ, 0, 2.384185791015625e-07 ;  /* 0x00000004ff957435 */ /* 0x000fe200000001ff */
[----:B------:R-:W-:-:S05]  /*4580*/  MOV R137, R148 ;  /* 0x0000009400897202 */ /* 0x000fca0000000f00 */
[----:B------:R-:W-:-:S05]  /*4590*/  FADD.FTZ R137, R134, R137 ;  /* 0x0000008986897221 */ /* 0x000fca0000010000 */
[----:B------:R-:W-:-:S07]  /*45a0*/  MOV R150, R137 ;  /* 0x0000008900967202 */ /* 0x000fce0000000f00 */
[----:B------:R-:W-:Y:S05]  /*45b0*/  WARPSYNC.COLLECTIVE R147, `(.L_x_40946) ;  /* 0x0000000093087348 */ /* 0x000fea0003c00000 */
[----:B------:R0:W1:Y:S02]  /*45c0*/  SHFL.BFLY P6, R148, R150, R149, R152 ;  /* 0x0c00009596947389 */ /* 0x00006400000c0098 */
[----:B01----:R-:W-:Y:S01]  /*45d0*/  ENDCOLLECTIVE ;  /* 0x000000000000791b */ /* 0x003fe20003800000 */
.L_x_40946:
[----:B------:R-:W-:Y:S01]  /*45e0*/  HFMA2.MMA R149, -RZ, RZ, 0, 4.76837158203125e-07 ;  /* 0x00000008ff957435 */ /* 0x000fe200000001ff */
[----:B------:R-:W-:-:S05]  /*45f0*/  MOV R0, R148 ;  /* 0x0000009400007202 */ /* 0x000fca0000000f00 */
[----:B------:R-:W-:-:S05]  /*4600*/  FADD.FTZ R136, R137, R0 ;  /* 0x0000000089887221 */ /* 0x000fca0000010000 */
[----:B------:R-:W-:-:S07]  /*4610*/  MOV R150, R136 ;  /* 0x0000008800967202 */ /* 0x000fce0000000f00 */
[----:B------:R-:W-:Y:S05]  /*4620*/  WARPSYNC.COLLECTIVE R147, `(.L_x_40947) ;  /* 0x0000000093087348 */ /* 0x000fea0003c00000 */
[----:B------:R0:W1:Y:S02]  /*4630*/  SHFL.BFLY P6, R148, R150, R149, R152 ;  /* 0x0c00009596947389 */ /* 0x00006400000c0098 */
[----:B01----:R-:W-:Y:S01]  /*4640*/  ENDCOLLECTIVE ;  /* 0x000000000000791b */ /* 0x003fe20003800000 */
.L_x_40947:
[----:B------:R-:W-:Y:S01]  /*4650*/  HFMA2.MMA R149, -RZ, RZ, 0, 9.5367431640625e-07 ;  /* 0x00000010ff957435 */ /* 0x000fe200000001ff */
[----:B------:R-:W-:-:S05]  /*4660*/  MOV R145, R148 ;  /* 0x0000009400917202 */ /* 0x000fca0000000f00 */
[----:B------:R-:W-:-:S05]  /*4670*/  FADD.FTZ R145, R136, R145 ;  /* 0x0000009188917221 */ /* 0x000fca0000010000 */
[----:B------:R-:W-:-:S07]  /*4680*/  MOV R150, R145 ;  /* 0x0000009100967202 */ /* 0x000fce0000000f00 */
[----:B------:R-:W-:Y:S05]  /*4690*/  WARPSYNC.COLLECTIVE R147, `(.L_x_40948) ;  /* 0x0000000093087348 */ /* 0x000fea0003c00000 */
[----:B------:R0:W1:Y:S02]  /*46a0*/  SHFL.BFLY P6, R148, R150, R149, R152 ;  /* 0x0c00009596947389 */ /* 0x00006400000c0098 */
[----:B01----:R-:W-:Y:S01]  /*46b0*/  ENDCOLLECTIVE ;  /* 0x000000000000791b */ /* 0x003fe20003800000 */
.L_x_40948:
[----:B------:R-:W-:Y:S01]  /*46c0*/  HFMA2.MMA R149, -RZ, RZ, 0, 5.9604644775390625e-08 ;  /* 0x00000001ff957435 */ /* 0x000fe200000001ff */
[----:B------:R-:W-:Y:S02]  /*46d0*/  MOV R0, R148 ;  /* 0x0000009400007202 */ /* 0x000fe40000000f00 */
[----:B------:R-:W-:-:S03]  /*46e0*/  ISETP.NE.AND P6, PT, R151, RZ, PT ;  /* 0x000000ff9700720c */ /* 0x000fc60003fc5270 */
        /* <DEDUP_REMOVED lines=63> */
.L_x_40949:
[----:B------:R-:W-:Y:S01]  /*4ae0*/  HFMA2.MMA R149, -RZ, RZ, 0, 1.1920928955078125e-07 ;  /* 0x00000002ff957435 */ /* 0x000fe200000001ff */
[----:B------:R-:W-:-:S05]  /*4af0*/  MOV R135, R148 ;  /* 0x0000009400877202 */ /* 0x000fca0000000f00 */
[----:B------:R-:W-:-:S05]  /*4b00*/  FADD.FTZ R135, R0, R135 ;  /* 0x0000008700877221 */ /* 0x000fca0000010000 */
[----:B------:R-:W-:-:S07]  /*4b10*/  MOV R150, R135 ;  /* 0x0000008700967202 */ /* 0x000fce0000000f00 */
[----:B------:R-:W-:Y:S05]  /*4b20*/  WARPSYNC.COLLECTIVE R147, `(.L_x_40950) ;  /* 0x0000000093087348 */ /* 0x000fea0003c00000 */
[----:B------:R0:W1:Y:S02]  /*4b30*/  SHFL.BFLY P6, R148, R150, R149, R152 ;  /* 0x0c00009596947389 */ /* 0x00006400000c0098 */
[----:B01----:R-:W-:Y:S01]  /*4b40*/  ENDCOLLECTIVE ;  /* 0x000000000000791b */ /* 0x003fe20003800000 */
.L_x_40950:
[----:B------:R-:W-:Y:S01]  /*4b50*/  HFMA2.MMA R149, -RZ, RZ, 0, 2.384185791015625e-07 ;  /* 0x00000004ff957435 */ /* 0x000fe200000001ff */
[----:B------:R-:W-:-:S05]  /*4b60*/  MOV R134, R148 ;  /* 0x0000009400867202 */ /* 0x000fca0000000f00 */
[----:B------:R-:W-:-:S05]  /*4b70*/  FADD.FTZ R134, R135, R134 ;  /* 0x0000008687867221 */ /* 0x000fca0000010000 */
[----:B------:R-:W-:-:S07]  /*4b80*/  MOV R150, R134 ;  /* 0x0000008600967202 */ /* 0x000fce0000000f00 */
[----:B------:R-:W-:Y:S05]  /*4b90*/  WARPSYNC.COLLECTIVE R147, `(.L_x_40951) ;  /* 0x0000000093087348 */ /* 0x000fea0003c00000 */
[----:B------:R0:W1:Y:S02]  /*4ba0*/  SHFL.BFLY P6, R148, R150, R149, R152 ;  /* 0x0c00009596947389 */ /* 0x00006400000c0098 */
[----:B01----:R-:W-:Y:S01]  /*4bb0*/  ENDCOLLECTIVE ;  /* 0x000000000000791b */ /* 0x003fe20003800000 */
.L_x_40951:
[----:B------:R-:W-:Y:S01]  /*4bc0*/  HFMA2.MMA R149, -RZ, RZ, 0, 4.76837158203125e-07 ;  /* 0x00000008ff957435 */ /* 0x000fe200000001ff */
[----:B------:R-:W-:-:S05]  /*4bd0*/  MOV R137, R148 ;  /* 0x0000009400897202 */ /* 0x000fca0000000f00 */
[----:B------:R-:W-:-:S05]  /*4be0*/  FADD.FTZ R137, R134, R137 ;  /* 0x0000008986897221 */ /* 0x000fca0000010000 */
[----:B------:R-:W-:-:S07]  /*4bf0*/  MOV R150, R137 ;  /* 0x0000008900967202 */ /* 0x000fce0000000f00 */
[----:B------:R-:W-:Y:S05]  /*4c00*/  WARPSYNC.COLLECTIVE R147, `(.L_x_40952) ;  /* 0x0000000093087348 */ /* 0x000fea0003c00000 */
[----:B------:R0:W1:Y:S02]  /*4c10*/  SHFL.BFLY P6, R148, R150, R149, R152 ;  /* 0x0c00009596947389 */ /* 0x00006400000c0098 */
[----:B01----:R-:W-:Y:S01]  /*4c20*/  ENDCOLLECTIVE ;  /* 0x000000000000791b */ /* 0x003fe20003800000 */
.L_x_40952:
[----:B------:R-:W-:Y:S01]  /*4c30*/  HFMA2.MMA R149, -RZ, RZ, 0, 9.5367431640625e-07 ;  /* 0x00000010ff957435 */ /* 0x000fe200000001ff */
[----:B------:R-:W-:-:S05]  /*4c40*/  MOV R136, R148 ;  /* 0x0000009400887202 */ /* 0x000fca0000000f00 */
[----:B------:R-:W-:-:S05]  /*4c50*/  FADD.FTZ R136, R137, R136 ;  /* 0x0000008889887221 */ /* 0x000fca0000010000 */
[----:B------:R-:W-:-:S07]  /*4c60*/  MOV R150, R136 ;  /* 0x0000008800967202 */ /* 0x000fce0000000f00 */
[----:B------:R-:W-:Y:S05]  /*4c70*/  WARPSYNC.COLLECTIVE R147, `(.L_x_40953) ;  /* 0x0000000093087348 */ /* 0x000fea0003c00000 */
[----:B------:R0:W1:Y:S02]  /*4c80*/  SHFL.BFLY P6, R148, R150, R149, R152 ;  /* 0x0c00009596947389 */ /* 0x00006400000c0098 */
[----:B01----:R-:W-:Y:S01]  /*4c90*/  ENDCOLLECTIVE ;  /* 0x000000000000791b */ /* 0x003fe20003800000 */
.L_x_40953:
[----:B------:R-:W-:Y:S01]  /*4ca0*/  MOV R145, R148 ;  /* 0x0000009400917202 */ /* 0x000fe20000000f00 */
[----:B------:R-:W-:Y:S06]  /*4cb0*/  BRA `(.L_x_40954) ;  /* 0xffffffe8002c7947 */ /* 0x000fec000383ffff */
.L_x_40955:
        /* <DEDUP_REMOVED lines=12> */
.L_x_46094:


//--------------------- .text._ZN10layer_norm13ln_fwd_kernelINS_13Kernel_traitsI6__halfffffjLj7168ELj1ELj1ELj8ELj16ENS_18Kernel_traits_baseILj7168ES2_ffffjLj256EEEEELb0ELb1ELb1ELb1EEEvNS_9FwdParamsE --------------------------
	.section	.text._ZN10layer_norm13ln_fwd_kernelINS_13Kernel_traitsI6__halfffffjLj7168ELj1ELj1ELj8ELj16ENS_18Kernel_traits_baseILj7168ES2_ffffjLj256EEEEELb0ELb1ELb1ELb1EEEvNS_9FwdParamsE,"ax",@progbits
	.align	128
        .global         _ZN10layer_norm13ln_fwd_kernelINS_13Kernel_traitsI6__halfffffjLj7168ELj1ELj1ELj8ELj16ENS_18Kernel_traits_baseILj7168ES2_ffffjLj256EEEEELb0ELb1ELb1ELb1EEEvNS_9FwdParamsE
        .type           _ZN10layer_norm13ln_fwd_kernelINS_13Kernel_traitsI6__halfffffjLj7168ELj1ELj1ELj8ELj16ENS_18Kernel_traits_baseILj7168ES2_ffffjLj256EEEEELb0ELb1ELb1ELb1EEEvNS_9FwdParamsE,@function
        .size           _ZN10layer_norm13ln_fwd_kernelINS_13Kernel_traitsI6__halfffffjLj7168ELj1ELj1ELj8ELj16ENS_18Kernel_traits_baseILj7168ES2_ffffjLj256EEEEELb0ELb1ELb1ELb1EEEvNS_9FwdParamsE,(.L_x_46095 - _ZN10layer_norm13ln_fwd_kernelINS_13Kernel_traitsI6__halfffffjLj7168ELj1ELj1ELj8ELj16ENS_18Kernel_traits_baseILj7168ES2_ffffjLj256EEEEELb0ELb1ELb1ELb1EEEvNS_9FwdParamsE)
        .other          _ZN10layer_norm13ln_fwd_kernelINS_13Kernel_traitsI6__halfffffjLj7168ELj1ELj1ELj8ELj16ENS_18Kernel_traits_baseILj7168ES2_ffffjLj256EEEEELb0ELb1ELb1ELb1EEEvNS_9FwdParamsE,@"STO_CUDA_ENTRY STV_DEFAULT"
_ZN10layer_norm13ln_fwd_kernelINS_13Kernel_traitsI6__halfffffjLj7168ELj1ELj1ELj8ELj16ENS_18Kernel_traits_baseILj7168ES2_ffffjLj256EEEEELb0ELb1ELb1ELb1EEEvNS_9FwdParamsE:
.text._ZN10layer_norm13ln_fwd_kernelINS_13Kernel_traitsI6__halfffffjLj7168ELj1ELj1ELj8ELj16ENS_18Kernel_traits_baseILj7168ES2_ffffjLj256EEEEELb0ELb1ELb1ELb1EEEvNS_9FwdParamsE:
[----:B------:R-:W-:Y:S01]  /*0000*/  LDC R1, c[0x0][0x28] ;  /* 0x00000a00ff017b82 */ /* 0x000fe20000000800 */
[----:B------:R-:W0:Y:S01]  /*0010*/  S2R R40, SR_TID.X ;  /* 0x0000000000287919 */ /* 0x000e220000002100 */
[----:B------:R-:W-:-:S06]  /*0020*/  ULDC.64 UR4, c[0x0][0x2c8] ;  /* 0x0000b20000047ab9 */ /* 0x000fcc0000000a00 */
[----:B------:R-:W1:Y:S01]  /*0030*/  S2UR UR6, SR_CTAID.X ;  /* 0x00000000000679c3 */ /* 0x000e620000002500 */
[----:B------:R-:W-:Y:S01]  /*0040*/  ISETP.NE.U32.AND P0, PT, RZ, UR4, PT ;  /* 0x00000004ff007c0c */ /* 0x000fe2000bf05070 */
[----:B------:R-:W-:Y:S01]  /*0050*/  ULDC UR7, c[0x0][0x214] ;  /* 0x0000850000077ab9 */ /* 0x000fe20000000800 */
[----:B------:R-:W-:Y:S02]  /*0060*/  ULDC.64 UR8, c[0x0][0x260] ;  /* 0x0000980000087ab9 */ /* 0x000fe40000000a00 */
        /* <DEDUP_REMOVED lines=11> */
[----:B-1----:R-:W-:-:S02]  /*0120*/  LEA.HI R83, R40, UR6, RZ, 0x18 ;  /* 0x0000000628537c11 */ /* 0x002fc4000f8fc0ff */
[----:B------:R-:W-:Y:S01]  /*0130*/  IADD3 R2, P2, R0, UR8, RZ ;  /* 0x0000000800027c10 */ /* 0x000fe2000ff5e0ff */
[----:B------:R0:W5:Y:S04]  /*0140*/  @P0 LDG.E.64 R10, desc[UR4][R4.64+0x2800] ;  /* 0x00280004040a0981 */ /* 0x000168000c1e1b00 */
[----:B------:R0:W5:Y:S01]  /*0150*/  @P0 LDG.E.64 R8, desc[UR4][R4.64+0x3000] ;  /* 0x0030000404080981 */ /* 0x000162000c1e1b00 */
[----:B------:R-:W-:Y:S01]  /*0160*/  ISETP.GE.AND P1, PT, R83, UR7, PT ;  /* 0x0000000753007c0c */ /* 0x000fe2000bf26270 */
[----:B------:R-:W-:Y:S01]  /*0170*/  ULDC.64 UR6, c[0x0][0x278] ;  /* 0x00009e0000067ab9 */ /* 0x000fe20000000a00 */
[----:B------:R-:W-:Y:S02]  /*0180*/  LOP3.LUT R40, R40, 0xff, RZ, 0xc0, !PT ;  /* 0x000000ff28287812 */ /* 0x000fe400078ec0ff */
[----:B------:R-:W-:-:S02]  /*0190*/  IADD3.X R3, RZ, UR9, RZ, P2, !PT ;  /* 0x00000009ff037c10 */ /* 0x000fc400097fe4ff */
        /* <DEDUP_REMOVED lines=156> */
.L_x_41015:
[----:B0-----:R-:W0:Y:S08]  /*0b60*/  LDC.64 R2, c[0x0][0x280] ;  /* 0x0000a000ff027b82 */ /* 0x001e300000000a00 */
[----:B------:R-:W1:Y:S08]  /*0b70*/  LDC.64 R36, c[0x0][0x230] ;  /* 0x00008c00ff247b82 */ /* 0x000e700000000a00 */
[----:B------:R-:W2:Y:S01]  /*0b80*/  LDC R126, c[0x0][0x218] ;  /* 0x00008600ff7e7b82 */ /* 0x000ea20000000800 */
[----:B0-----:R-:W-:-:S05]  /*0b90*/  IMAD.WIDE R2, R83, 0x4, R2 ;  /* 0x0000000453027825 */ /* 0x001fca00078e0202 */
[----:B------:R-:W3:Y:S01]  /*0ba0*/  LDG.E R18, desc[UR4][R2.64] ;  /* 0x0000000402127981 */ /* 0x000ee2000c1e1900 */
[----:B-1----:R-:W-:-:S04]  /*0bb0*/  ISETP.NE.U32.AND P0, PT, R36, RZ, PT ;  /* 0x000000ff2400720c */ /* 0x002fc80003f05070 */
[----:B------:R-:W-:Y:S01]  /*0bc0*/  ISETP.NE.AND.EX P0, PT, R37, RZ, PT, P0 ;  /* 0x000000ff2500720c */ /* 0x000fe20003f05300 */
[----:B--2---:R-:W-:-:S05]  /*0bd0*/  IMAD R12, R83, R126, RZ ;  /* 0x0000007e530c7224 */ /* 0x004fca00078e02ff */
[----:B------:R-:W-:-:S07]  /*0be0*/  SHF.R.S32.HI R13, RZ, 0x1f, R12 ;  /* 0x0000001fff0d7819 */ /* 0x000fce000001140c */
[----:B------:R-:W0:Y:S01]  /*0bf0*/  @P0 LDC.64 R14, c[0x0][0x230] ;  /* 0x00008c00ff0e0b82 */ /* 0x000e220000000a00 */
[----:B------:R-:W-:-:S04]  /*0c00*/  LEA.HI R17, R13, R12, RZ, 0x2 ;  /* 0x0000000c0d117211 */ /* 0x000fc800078f10ff */
[----:B------:R-:W-:-:S03]  /*0c10*/  LEA.HI.SX32 R135, R17, R40, 0x1e ;  /* 0x0000002811877211 */ /* 0x000fc600078ff2ff */
[----:B------:R-:W1:Y:S08]  /*0c20*/  LDC.64 R12, c[0x0][0x288] ;  /* 0x0000a200ff0c7b82 */ /* 0x000e700000000a00 */
[----:B------:R-:W2:Y:S01]  /*0c30*/  @P0 LDC.64 R20, c[0x0][0x230] ;  /* 0x00008c00ff140b82 */ /* 0x000ea20000000a00 */
[----:B0-----:R-:W-:-:S05]  /*0c40*/  @P0 IMAD.WIDE.U32 R14, R135, 0x10, R14 ;  /* 0x00000010870e0825 */ /* 0x001fca00078e000e */
[----:B------:R0:W4:Y:S01]  /*0c50*/  @P0 LDG.E.128 R4, desc[UR4][R14.64] ;  /* 0x000000040e040981 */ /* 0x000122000c1e1d00 */
[----:B-1----:R-:W-:Y:S01]  /*0c60*/  IMAD.WIDE R12, R83, 0x4, R12 ;  /* 0x00000004530c7825 */ /* 0x002fe200078e020c */
[----:B------:R-:W-:-:S04]  /*0c70*/  MOV R133, RZ ;  /* 0x000000ff00857202 */ /* 0x000fc80000000f00 */
[----:B-----5:R4:W5:Y:S01]  /*0c80*/  LDG.E R127, desc[UR4][R12.64] ;  /* 0x000000040c7f7981 */ /* 0x020962000c1e1900 */
[----:B------:R-:W-:Y:S01]  /*0c90*/  IADD3 R27, R135, 0x100, RZ ;  /* 0x00000100871b7810 */ /* 0x000fe20007ffe0ff */
[----:B------:R-:W-:Y:S04]  /*0ca0*/  BSSY B0, `(.L_x_40956) ;  /* 0x000001e000007945 */ /* 0x000fe80003800000 */
[----:B--2---:R-:W-:Y:S01]  /*0cb0*/  @P0 IMAD.WIDE.U32 R20, R27, 0x10, R20 ;  /* 0x000000101b140825 */ /* 0x004fe200078e0014 */
[C---:B---3--:R-:W-:Y:S02]  /*0cc0*/  ISETP.GE.AND P5, PT, R18.reuse, 0x1, PT ;  /* 0x000000011200780c */ /* 0x048fe40003fa6270 */
[----:B------:R-:W-:-:S11]  /*0cd0*/  ISETP.GT.AND P6, PT, R18, RZ, PT ;  /* 0x000000ff1200720c */ /* 0x000fd60003fc4270 */
[----:B------:R-:W-:Y:S01]  /*0ce0*/  @P5 IADD3 R3, R18, -0x1, RZ ;  /* 0xffffffff12035810 */ /* 0x000fe20007ffe0ff */
[----:B------:R-:W0:Y:S01]  /*0cf0*/  @P5 LDC.64 R16, c[0x0][0x220] ;  /* 0x00008800ff105b82 */ /* 0x000e220000000a00 */
[----:B------:R-:W-:-:S03]  /*0d00*/  @!P6 ISETP.NE.U32.AND P1, PT, R36, RZ, PT ;  /* 0x000000ff2400e20c */ /* 0x000fc60003f25070 */
[----:B------:R-:W-:Y:S01]  /*0d10*/  @P5 IMAD R3, R3, R126, RZ ;  /* 0x0000007e03035224 */ /* 0x000fe200078e02ff */
[----:B------:R-:W-:-:S04]  /*0d20*/  @!P6 ISETP.NE.AND.EX P2, PT, R37, RZ, PT, P1 ;  /* 0x000000ff2500e20c */ /* 0x000fc80003f45310 */
[----:B------:R-:W-:-:S04]  /*0d30*/  @P5 SHF.R.S32.HI R2, RZ, 0x1f, R3 ;  /* 0x0000001fff025819 */ /* 0x000fc80000011403 */
[----:B------:R-:W-:Y:S02]  /*0d40*/  @P5 LEA.HI R19, R2, R3, RZ, 0x2 ;  /* 0x0000000302135211 */ /* 0x000fe400078f10ff */
[----:B------:R-:W1:Y:S02]  /*0d50*/  LDC.64 R2, c[0x0][0x238] ;  /* 0x00008e00ff027b82 */ /* 0x000e640000000a00 */
[----:B------:R-:W-:Y:S02]  /*0d60*/  @P5 LEA.HI.SX32 R133, R19, R40, 0x1e ;  /* 0x0000002813855211 */ /* 0x000fe400078ff2ff */
[C---:B------:R-:W-:Y:S02]  /*0d70*/  @!P6 ISETP.NE.U32.AND P3, PT, R36.reuse, RZ, PT ;  /* 0x000000ff2400e20c */ /* 0x040fe40003f65070 */
[----:B------:R-:W-:Y:S01]  /*0d80*/  @!P6 ISETP.NE.U32.AND P1, PT, R36, RZ, PT ;  /* 0x000000ff2400e20c */ /* 0x000fe20003f25070 */
[----:B0-----:R-:W-:Y:S01]  /*0d90*/  @P5 IMAD.WIDE.U32 R14, R133, 0x10, R16 ;  /* 0x00000010850e5825 */ /* 0x001fe200078e0010 */
[----:B------:R-:W-:-:S02]  /*0da0*/  @!P6 ISETP.NE.AND.EX P3, PT, R37, RZ, PT, P3 ;  /* 0x000000ff2500e20c */ /* 0x000fc40003f65330 */
[----:B------:R-:W-:Y:S02]  /*0db0*/  @!P6 ISETP.NE.AND.EX P1, PT, R37, RZ, PT, P1 ;  /* 0x000000ff2500e20c */ /* 0x000fe40003f25310 */
[----:B------:R0:W5:Y:S01]  /*0dc0*/  @P5 LDG.E.128 R8, desc[UR4][R14.64] ;  /* 0x000000040e085981 */ /* 0x000162000c1e1d00 */
[----:B----4-:R-:W-:Y:S02]  /*0dd0*/  @!P6 FSEL R13, R5, RZ, P2 ;  /* 0x000000ff050de208 */ /* 0x010fe40001000000 */
[----:B------:R-:W-:Y:S01]  /*0de0*/  @!P6 ISETP.NE.U32.AND P2, PT, R36, RZ, PT ;  /* 0x000000ff2400e20c */ /* 0x000fe20003f45070 */
[----:B-1----:R-:W-:Y:S01]  /*0df0*/  IMAD.WIDE.U32 R16, R135, 0x10, R2 ;  /* 0x0000001087107825 */ /* 0x002fe200078e0002 */
[----:B0-----:R-:W-:Y:S02]  /*0e00*/  @!P6 FSEL R14, R6, RZ, P1 ;  /* 0x000000ff060ee208 */ /* 0x001fe40000800000 */
[----:B------:R-:W-:Y:S02]  /*0e10*/  @!P6 ISETP.NE.AND.EX P2, PT, R37, RZ, PT, P2 ;  /* 0x000000ff2500e20c */ /* 0x000fe40003f45320 */
[----:B------:R-:W-:-:S02]  /*0e20*/  @!P6 FSEL R12, R4, RZ, P3 ;  /* 0x000000ff040ce208 */ /* 0x000fc40001800000 */
[----:B------:R-:W-:Y:S01]  /*0e30*/  @!P6 FSEL R15, R7, RZ, P2 ;  /* 0x000000ff070fe208 */ /* 0x000fe20001000000 */
[----:B------:R-:W-:Y:S08]  /*0e40*/  @!P6 BRA `(.L_x_40957) ;  /* 0x00000000000ce947 */ /* 0x000ff00003800000 */
[----:B-----5:R-:W-:-:S04]  /*0e50*/  FMUL.FTZ R12, R8, UR7 ;  /* 0x00000007080c7c20 */ /* 0x020fc80008410000 */
[----:B------:R-:W-:-:S04]  /*0e60*/  FMUL.FTZ R12, R69, R12 ;  /* 0x0000000c450c7220 */ /* 0x000fc80000410000 */
[----:B------:R-:W-:-:S07]  /*0e70*/  @P0 FADD.FTZ R12, R4, R12 ;  /* 0x0000000c040c0221 */ /* 0x000fce0000010000 */
.L_x_40957:
[----:B------:R-:W-:Y:S05]  /*0e80*/  BSYNC B0 ;  /* 0x0000000000007941 */ /* 0x000fea0003800000 */
.L_x_40956:
[----:B------:R-:W-:Y:S04]  /*0e90*/  BSSY B0, `(.L_x_40958) ;  /* 0x0000005000007945 */ /* 0x000fe80003800000 */
[----:B------:R-:W-:Y:S05]  /*0ea0*/  @!P6 BRA `(.L_x_40959) ;  /* 0x00000000000ce947 */ /* 0x000fea0003800000 */
[----:B-----5:R-:W-:-:S04]  /*0eb0*/  FMUL.FTZ R13, R9, UR7 ;  /* 0x00000007090d7c20 */ /* 0x020fc80008410000 */
[----:B------:R-:W-:-:S04]  /*0ec0*/  FMUL.FTZ R13, R112, R13 ;  /* 0x0000000d700d7220 */ /* 0x000fc80000410000 */
[----:B------:R-:W-:-:S07]  /*0ed0*/  @P0 FADD.FTZ R13, R5, R13 ;  /* 0x0000000d050d0221 */ /* 0x000fce0000010000 */
.L_x_40959:
[----:B------:R-:W-:Y:S05]  /*0ee0*/  BSYNC B0 ;  /* 0x0000000000007941 */ /* 0x000fea0003800000 */
.L_x_40958:
[----:B------:R-:W-:Y:S04]  /*0ef0*/  BSSY B0, `(.L_x_40960) ;  /* 0x0000005000007945 */ /* 0x000fe80003800000 */
[----:B------:R-:W-:Y:S05]  /*0f00*/  @!P6 BRA `(.L_x_40961) ;  /* 0x00000000000ce947 */ /* 0x000fea0003800000 */
[----:B-----5:R-:W-:-:S04]  /*0f10*/  FMUL.FTZ R19, R10, UR7 ;  /* 0x000000070a137c20 */ /* 0x020fc80008410000 */
[----:B------:R-:W-:-:S04]  /*0f20*/  FMUL.FTZ R14, R70, R19 ;  /* 0x00000013460e7220 */ /* 0x000fc80000410000 */
[----:B------:R-:W-:-:S07]  /*0f30*/  @P0 FADD.FTZ R14, R6, R14 ;  /* 0x0000000e060e0221 */ /* 0x000fce0000010000 */
.L_x_40961:
[----:B------:R-:W-:Y:S05]  /*0f40*/  BSYNC B0 ;  /* 0x0000000000007941 */ /* 0x000fea0003800000 */
.L_x_40960:
[----:B------:R-:W-:Y:S04]  /*0f50*/  BSSY B0, `(.L_x_40962) ;  /* 0x0000005000007945 */ /* 0x000fe80003800000 */
[----:B------:R-:W-:Y:S05]  /*0f60*/  @!P6 BRA `(.L_x_40963) ;  /* 0x00000000000ce947 */ /* 0x000fea0003800000 */
[----:B-----5:R-:W-:-:S04]  /*0f70*/  FMUL.FTZ R18, R11, UR7 ;  /* 0x000000070b127c20 */ /* 0x020fc80008410000 */
[----:B------:R-:W-:-:S04]  /*0f80*/  FMUL.FTZ R15, R113, R18 ;  /* 0x00000012710f7220 */ /* 0x000fc80000410000 */
[----:B------:R-:W-:-:S07]  /*0f90*/  @P0 FADD.FTZ R15, R7, R15 ;  /* 0x0000000f070f0221 */ /* 0x000fce0000010000 */
.L_x_40963:
[----:B------:R-:W-:Y:S05]  /*0fa0*/  BSYNC B0 ;  /* 0x0000000000007941 */ /* 0x000fea0003800000 */
.L_x_40962:
[----:B------:R0:W-:Y:S01]  /*0fb0*/  STG.E.128 desc[UR4][R16.64], R12 ;  /* 0x0000000c10007986 */ /* 0x0001e2000c101d04 */
[----:B------:R-:W1:Y:S03]  /*0fc0*/  @P5 LDC.64 R18, c[0x0][0x220] ;  /* 0x00008800ff125b82 */ /* 0x000e660000000a00 */
[----:B------:R2:W0:Y:S01]  /*0fd0*/  @P0 LDG.E.128 R4, desc[UR4][R20.64] ;  /* 0x0000000414040981 */ /* 0x000422000c1e1d00 */
[----:B------:R-:W-:Y:S02]  /*0fe0*/  @!P6 ISETP.NE.U32.AND P1, PT, R36, RZ, PT ;  /* 0x000000ff2400e20c */ /* 0x000fe40003f25070 */
[----:B------:R-:W-:Y:S02]  /*0ff0*/  @P5 IADD3 R23, R133, 0x100, RZ ;  /* 0x0000010085175810 */ /* 0x000fe40007ffe0ff */
[----:B------:R-:W3:Y:S01]  /*1000*/  @P0 LDC.64 R24, c[0x0][0x230] ;  /* 0x00008c00ff180b82 */ /* 0x000ee20000000a00 */
[----:B------:R-:W-:-:S02]  /*1010*/  @!P6 ISETP.NE.AND.EX P2, PT, R37, RZ, PT, P1 ;  /* 0x000000ff2500e20c */ /* 0x000fc40003f45310 */
[C---:B------:R-:W-:Y:S02]  /*1020*/  @!P6 ISETP.NE.U32.AND P3, PT, R36.reuse, RZ, PT ;  /* 0x000000ff2400e20c */ /* 0x040fe40003f65070 */
[----:B------:R-:W-:Y:S02]  /*1030*/  @!P6 ISETP.NE.U32.AND P1, PT, R36, RZ, PT ;  /* 0x000000ff2400e20c */ /* 0x000fe40003f25070 */
[----:B------:R-:W-:Y:S01]  /*1040*/  IADD3 R31, R135, 0x200, RZ ;  /* 0x00000200871f7810 */ /* 0x000fe20007ffe0ff */
[----:B------:R-:W-:Y:S01]  /*1050*/  BSSY B0, `(.L_x_40964) ;  /* 0x0000011000007945 */ /* 0x000fe20003800000 */
[C---:B------:R-:W-:Y:S02]  /*1060*/  @!P6 ISETP.NE.AND.EX P3, PT, R37.reuse, RZ, PT, P3 ;  /* 0x000000ff2500e20c */ /* 0x040fe40003f65330 */
[----:B------:R-:W-:Y:S01]  /*1070*/  @!P6 ISETP.NE.AND.EX P1, PT, R37, RZ, PT, P1 ;  /* 0x000000ff2500e20c */ /* 0x000fe20003f25310 */
[----:B-1----:R-:W-:-:S04]  /*1080*/  @P5 IMAD.WIDE.U32 R18, R23, 0x10, R18 ;  /* 0x0000001017125825 */ /* 0x002fc800078e0012 */
[----:B--2---:R-:W-:Y:S01]  /*1090*/  IMAD.WIDE.U32 R20, R27, 0x10, R2 ;  /* 0x000000101b147825 */ /* 0x004fe200078e0002 */
[----:B-----5:R1:W5:Y:S03]  /*10a0*/  @P5 LDG.E.128 R8, desc[UR4][R18.64] ;  /* 0x0000000412085981 */ /* 0x020366000c1e1d00 */
[----:B---3--:R-:W-:Y:S01]  /*10b0*/  @P0 IMAD.WIDE.U32 R24, R31, 0x10, R24 ;  /* 0x000000101f180825 */ /* 0x008fe200078e0018 */
[----:B0-----:R-:W-:Y:S02]  /*10c0*/  @!P6 FSEL R17, R5, RZ, P2 ;  /* 0x000000ff0511e208 */ /* 0x001fe40001000000 */
[----:B------:R-:W-:Y:S02]  /*10d0*/  @!P6 ISETP.NE.U32.AND P2, PT, R36, RZ, PT ;  /* 0x000000ff2400e20c */ /* 0x000fe40003f45070 */
[----:B-1----:R-:W-:Y:S02]  /*10e0*/  @!P6 FSEL R18, R6, RZ, P1 ;  /* 0x000000ff0612e208 */ /* 0x002fe40000800000 */
[----:B------:R-:W-:-:S02]  /*10f0*/  @!P6 ISETP.NE.AND.EX P2, PT, R37, RZ, PT, P2 ;  /* 0x000000ff2500e20c */ /* 0x000fc40003f45320 */
[----:B------:R-:W-:Y:S02]  /*1100*/  @!P6 FSEL R16, R4, RZ, P3 ;  /* 0x000000ff0410e208 */ /* 0x000fe40001800000 */
[----:B------:R-:W-:Y:S01]  /*1110*/  @!P6 FSEL R19, R7, RZ, P2 ;  /* 0x000000ff0713e208 */ /* 0x000fe20001000000 */
[----:B------:R-:W-:Y:S08]  /*1120*/  @!P6 BRA `(.L_x_40965) ;  /* 0x00000000000ce947 */ /* 0x000ff00003800000 */
[----:B-----5:R-:W-:-:S04]  /*1130*/  FMUL.FTZ R16, R8, UR7 ;  /* 0x0000000708107c20 */ /* 0x020fc80008410000 */
[----:B------:R-:W-:-:S04]  /*1140*/  FMUL.FTZ R16, R71, R16 ;  /* 0x0000001047107220 */ /* 0x000fc80000410000 */
[----:B------:R-:W-:-:S07]  /*1150*/  @P0 FADD.FTZ R16, R4, R16 ;  /* 0x0000001004100221 */ /* 0x000fce0000010000 */
.L_x_40965:
[----:B------:R-:W-:Y:S05]  /*1160*/  BSYNC B0 ;  /* 0x0000000000007941 */ /* 0x000fea0003800000 */
.L_x_40964:
[----:B------:R-:W-:Y:S04]  /*1170*/  BSSY B0, `(.L_x_40966) ;  /* 0x0000005000007945 */ /* 0x000fe80003800000 */
[----:B------:R-:W-:Y:S05]  /*1180*/  @!P6 BRA `(.L_x_40967) ;  /* 0x00000000000ce947 */ /* 0x000fea0003800000 */
[----:B-----5:R-:W-:-:S04]  /*1190*/  FMUL.FTZ R17, R9, UR7 ;  /* 0x0000000709117c20 */ /* 0x020fc80008410000 */
[----:B------:R-:W-:-:S04]  /*11a0*/  FMUL.FTZ R17, R114, R17 ;  /* 0x0000001172117220 */ /* 0x000fc80000410000 */
[----:B------:R-:W-:-:S07]  /*11b0*/  @P0 FADD.FTZ R17, R5, R17 ;  /* 0x0000001105110221 */ /* 0x000fce0000010000 */
.L_x_40967:
[----:B------:R-:W-:Y:S05]  /*11c0*/  BSYNC B0 ;  /* 0x0000000000007941 */ /* 0x000fea0003800000 */
.L_x_40966:
[----:B------:R-:W-:Y:S04]  /*11d0*/  BSSY B0, `(.L_x_40968) ;  /* 0x0000005000007945 */ /* 0x000fe80003800000 */
[----:B------:R-:W-:Y:S05]  /*11e0*/  @!P6 BRA `(.L_x_40969) ;  /* 0x00000000000ce947 */ /* 0x000fea0003800000 */
[----:B-----5:R-:W-:-:S04]  /*11f0*/  FMUL.FTZ R23, R10, UR7 ;  /* 0x000000070a177c20 */ /* 0x020fc80008410000 */
[----:B------:R-:W-:-:S04]  /*1200*/  FMUL.FTZ R18, R72, R23 ;  /* 0x0000001748127220 */ /* 0x000fc80000410000 */
[----:B------:R-:W-:-:S07]  /*1210*/  @P0 FADD.FTZ R18, R6, R18 ;  /* 0x0000001206120221 */ /* 0x000fce0000010000 */
.L_x_40969:
[----:B------:R-:W-:Y:S05]  /*1220*/  BSYNC B0 ;  /* 0x0000000000007941 */ /* 0x000fea0003800000 */
.L_x_40968:
[----:B------:R-:W-:Y:S04]  /*1230*/  BSSY B0, `(.L_x_40970) ;  /* 0x0000005000007945 */ /* 0x000fe80003800000 */
[----:B------:R-:W-:Y:S05]  /*1240*/  @!P6 BRA `(.L_x_40971) ;  /* 0x00000000000ce947 */ /* 0x000fea0003800000 */
[----:B-----5:R-:W-:-:S04]  /*1250*/  FMUL.FTZ R22, R11, UR7 ;  /* 0x000000070b167c20 */ /* 0x020fc80008410000 */
[----:B------:R-:W-:-:S04]  /*1260*/  FMUL.FTZ R19, R115, R22 ;  /* 0x0000001673137220 */ /* 0x000fc80000410000 */
[----:B------:R-:W-:-:S07]  /*1270*/  @P0 FADD.FTZ R19, R7, R19 ;  /* 0x0000001307130221 */ /* 0x000fce0000010000 */
.L_x_40971:
[----:B------:R-:W-:Y:S05]  /*1280*/  BSYNC B0 ;  /* 0x0000000000007941 */ /* 0x000fea0003800000 */
.L_x_40970:
[----:B------:R0:W-:Y:S01]  /*1290*/  STG.E.128 desc[UR4][R20.64], R16 ;  /* 0x0000001014007986 */ /* 0x0001e2000c101d04 */
[----:B------:R-:W1:Y:S03]  /*12a0*/  @P5 LDC.64 R22, c[0x0][0x220] ;  /* 0x00008800ff165b82 */ /* 0x000e660000000a00 */
[----:B------:R2:W0:Y:S01]  /*12b0*/  @P0 LDG.E.128 R4, desc[UR4][R24.64] ;  /* 0x0000000418040981 */ /* 0x000422000c1e1d00 */
[----:B------:R-:W-:-:S04]  /*12c0*/  @P5 IADD3 R27, R133, 0x200, RZ ;  /* 0x00000200851b5810 */ /* 0x000fc80007ffe0ff */
[----:B------:R-:W3:Y:S01]  /*12d0*/  @P0 LDC.64 R28, c[0x0][0x230] ;  /* 0x00008c00ff1c0b82 */ /* 0x000ee20000000a00 */
[----:B------:R-:W-:-:S04]  /*12e0*/  @!P6 ISETP.NE.U32.AND P1, PT, R36, RZ, PT ;  /* 0x000000ff2400e20c */ /* 0x000fc80003f25070 */
[----:B------:R-:W-:Y:S02]  /*12f0*/  @!P6 ISETP.NE.AND.EX P2, PT, R37, RZ, PT, P1 ;  /* 0x000000ff2500e20c */ /* 0x000fe40003f45310 */
        /* <DEDUP_REMOVED lines=20> */
.L_x_40973:
[----:B------:R-:W-:Y:S05]  /*1440*/  BSYNC B0 ;  /* 0x0000000000007941 */ /* 0x000fea0003800000 */
.L_x_40972:
[----:B------:R-:W-:Y:S04]  /*1450*/  BSSY B0, `(.L_x_40974) ;  /* 0x0000005000007945 */ /* 0x000fe80003800000 */
[----:B------:R-:W-:Y:S05]  /*1460*/  @!P6 BRA `(.L_x_40975) ;  /* 0x00000000000ce947 */ /* 0x000fea0003800000 */
[----:B-----5:R-:W-:-:S04]  /*1470*/  FMUL.FTZ R21, R9, UR7 ;  /* 0x0000000709157c20 */ /* 0x020fc80008410000 */
[----:B------:R-:W-:-:S04]  /*1480*/  FMUL.FTZ R21, R116, R21 ;  /* 0x0000001574157220 */ /* 0x000fc80000410000 */
[----:B------:R-:W-:-:S07]  /*1490*/  @P0 FADD.FTZ R21, R5, R21 ;  /* 0x0000001505150221 */ /* 0x000fce0000010000 */
.L_x_40975:
[----:B------:R-:W-:Y:S05]  /*14a0*/  BSYNC B0 ;  /* 0x0000000000007941 */ /* 0x000fea0003800000 */
.L_x_40974:
[----:B------:R-:W-:Y:S04]  /*14b0*/  BSSY B0, `(.L_x_40976) ;  /* 0x0000005000007945 */ /* 0x000fe80003800000 */
[----:B------:R-:W-:Y:S05]  /*14c0*/  @!P6 BRA `(.L_x_40977) ;  /* 0x00000000000ce947 */ /* 0x000fea0003800000 */
[----:B-----5:R-:W-:-:S04]  /*14d0*/  FMUL.FTZ R27, R10, UR7 ;  /* 0x000000070a1b7c20 */ /* 0x020fc80008410000 */
[----:B------:R-:W-:-:S04]  /*14e0*/  FMUL.FTZ R22, R74, R27 ;  /* 0x0000001b4a167220 */ /* 0x000fc80000410000 */
[----:B------:R-:W-:-:S07]  /*14f0*/  @P0 FADD.FTZ R22, R6, R22 ;  /* 0x0000001606160221 */ /* 0x000fce0000010000 */
.L_x_40977:
[----:B------:R-:W-:Y:S05]  /*1500*/  BSYNC B0 ;  /* 0x0000000000007941 */ /* 0x000fea0003800000 */
.L_x_40976:
[----:B------:R-:W-:Y:S04]  /*1510*/  BSSY B0, `(.L_x_40978) ;  /* 0x0000005000007945 */ /* 0x000fe80003800000 */
[----:B------:R-:W-:Y:S05]  /*1520*/  @!P6 BRA `(.L_x_40979) ;  /* 0x00000000000ce947 */ /* 0x000fea0003800000 */
[----:B-----5:R-:W-:-:S04]  /*1530*/  FMUL.FTZ R26, R11, UR7 ;  /* 0x000000070b1a7c20 */ /* 0x020fc80008410000 */
[----:B------:R-:W-:-:S04]  /*1540*/  FMUL.FTZ R23, R117, R26 ;  /* 0x0000001a75177220 */ /* 0x000fc80000410000 */
[----:B------:R-:W-:-:S07]  /*1550*/  @P0 FADD.FTZ R23, R7, R23 ;  /* 0x0000001707170221 */ /* 0x000fce0000010000 */
.L_x_40979:
[----:B------:R-:W-:Y:S05]  /*1560*/  BSYNC B0 ;  /* 0x0000000000007941 */ /* 0x000fea0003800000 */
.L_x_40978:
        /* <DEDUP_REMOVED lines=27> */
.L_x_40981:
[----:B------:R-:W-:Y:S05]  /*1720*/  BSYNC B0 ;  /* 0x0000000000007941 */ /* 0x000fea0003800000 */
.L_x_40980:
[----:B------:R-:W-:Y:S04]  /*1730*/  BSSY B0, `(.L_x_40982) ;  /* 0x0000005000007945 */ /* 0x000fe80003800000 */
[----:B------:R-:W-:Y:S05]  /*1740*/  @!P6 BRA `(.L_x_40983) ;  /* 0x00000000000ce947 */ /* 0x000fea0003800000 */
[----:B-----5:R-:W-:-:S04]  /*1750*/  FMUL.FTZ R25, R9, UR7 ;  /* 0x0000000709197c20 */ /* 0x020fc80008410000 */
[----:B------:R-:W-:-:S04]  /*1760*/  FMUL.FTZ R25, R118, R25 ;  /* 0x0000001976197220 */ /* 0x000fc80000410000 */
[----:B------:R-:W-:-:S07]  /*1770*/  @P0 FADD.FTZ R25, R5, R25 ;  /* 0x0000001905190221 */ /* 0x000fce0000010000 */
.L_x_40983:
[----:B------:R-:W-:Y:S05]  /*1780*/  BSYNC B0 ;  /* 0x0000000000007941 */ /* 0x000fea0003800000 */
.L_x_40982:
[----:B------:R-:W-:Y:S04]  /*1790*/  BSSY B0, `(.L_x_40984) ;  /* 0x0000005000007945 */ /* 0x000fe80003800000 */
[----:B------:R-:W-:Y:S05]  /*17a0*/  @!P6 BRA `(.L_x_40985) ;  /* 0x00000000000ce947 */ /* 0x000fea0003800000 */
[----:B-----5:R-:W-:-:S04]  /*17b0*/  FMUL.FTZ R31, R10, UR7 ;  /* 0x000000070a1f7c20 */ /* 0x020fc80008410000 */
[----:B------:R-:W-:-:S04]  /*17c0*/  FMUL.FTZ R26, R76, R31 ;  /* 0x0000001f4c1a7220 */ /* 0x000fc80000410000 */
[----:B------:R-:W-:-:S07]  /*17d0*/  @P0 FADD.FTZ R26, R6, R26 ;  /* 0x0000001a061a0221 */ /* 0x000fce0000010000 */
.L_x_40985:
[----:B------:R-:W-:Y:S05]  /*17e0*/  BSYNC B0 ;  /* 0x0000000000007941 */ /* 0x000fea0003800000 */
.L_x_40984:
[----:B------:R-:W-:Y:S04]  /*17f0*/  BSSY B0, `(.L_x_40986) ;  /* 0x0000005000007945 */ /* 0x000fe80003800000 */
[----:B------:R-:W-:Y:S05]  /*1800*/  @!P6 BRA `(.L_x_40987) ;  /* 0x00000000000ce947 */ /* 0x000fea0003800000 */
[----:B-----5:R-:W-:-:S04]  /*1810*/  FMUL.FTZ R30, R11, UR7 ;  /* 0x000000070b1e7c20 */ /* 0x020fc80008410000 */
[----:B------:R-:W-:-:S04]  /*1820*/  FMUL.FTZ R27, R119, R30 ;  /* 0x0000001e771b7220 */ /* 0x000fc80000410000 */
[----:B------:R-:W-:-:S07]  /*1830*/  @P0 FADD.FTZ R27, R7, R27 ;  /* 0x0000001b071b0221 */ /* 0x000fce0000010000 */
.L_x_40987:
[----:B------:R-:W-:Y:S05]  /*1840*/  BSYNC B0 ;  /* 0x0000000000007941 */ /* 0x000fea0003800000 */
.L_x_40986:
        /* <DEDUP_REMOVED lines=27> */
.L_x_40989:
[----:B------:R-:W-:Y:S05]  /*1a00*/  BSYNC B0 ;  /* 0x0000000000007941 */ /* 0x000fea0003800000 */
.L_x_40988:
[----:B------:R-:W-:Y:S04]  /*1a10*/  BSSY B0, `(.L_x_40990) ;  /* 0x0000005000007945 */ /* 0x000fe80003800000 */
[----:B------:R-:W-:Y:S05]  /*1a20*/  @!P6 BRA `(.L_x_40991) ;  /* 0x00000000000ce947 */ /* 0x000fea0003800000 */
[----:B-----5:R-:W-:-:S04]  /*1a30*/  FMUL.FTZ R29, R9, UR7 ;  /* 0x00000007091d7c20 */ /* 0x020fc80008410000 */
[----:B------:R-:W-:-:S04]  /*1a40*/  FMUL.FTZ R29, R120, R29 ;  /* 0x0000001d781d7220 */ /* 0x000fc80000410000 */
[----:B------:R-:W-:-:S07]  /*1a50*/  @P0 FADD.FTZ R29, R5, R29 ;  /* 0x0000001d051d0221 */ /* 0x000fce0000010000 */
.L_x_40991:
[----:B------:R-:W-:Y:S05]  /*1a60*/  BSYNC B0 ;  /* 0x0000000000007941 */ /* 0x000fea0003800000 */
.L_x_40990:
[----:B------:R-:W-:Y:S04]  /*1a70*/  BSSY B0, `(.L_x_40992) ;  /* 0x0000005000007945 */ /* 0x000fe80003800000 */
[----:B------:R-:W-:Y:S05]  /*1a80*/  @!P6 BRA `(.L_x_40993) ;  /* 0x00000000000ce947 */ /* 0x000fea0003800000 */
[----:B-----5:R-:W-:-:S04]  /*1a90*/  FMUL.FTZ R35, R10, UR7 ;  /* 0x000000070a237c20 */ /* 0x020fc80008410000 */
[----:B------:R-:W-:-:S04]  /*1aa0*/  FMUL.FTZ R30, R78, R35 ;  /* 0x000000234e1e7220 */ /* 0x000fc80000410000 */
[----:B------:R-:W-:-:S07]  /*1ab0*/  @P0 FADD.FTZ R30, R6, R30 ;  /* 0x0000001e061e0221 */ /* 0x000fce0000010000 */
.L_x_40993:
[----:B------:R-:W-:Y:S05]  /*1ac0*/  BSYNC B0 ;  /* 0x0000000000007941 */ /* 0x000fea0003800000 */
.L_x_40992:
[----:B------:R-:W-:Y:S04]  /*1ad0*/  BSSY B0, `(.L_x_40994) ;  /* 0x0000005000007945 */ /* 0x000fe80003800000 */
[----:B------:R-:W-:Y:S05]  /*1ae0*/  @!P6 BRA `(.L_x_40995) ;  /* 0x00000000000ce947 */ /* 0x000fea0003800000 */
[----:B-----5:R-:W-:-:S04]  /*1af0*/  FMUL.FTZ R34, R11, UR7 ;  /* 0x000000070b227c20 */ /* 0x020fc80008410000 */
[----:B------:R-:W-:-:S04]  /*1b00*/  FMUL.FTZ R31, R121, R34 ;  /* 0x00000022791f7220 */ /* 0x000fc80000410000 */
[----:B------:R-:W-:-:S07]  /*1b10*/  @P0 FADD.FTZ R31, R7, R31 ;  /* 0x0000001f071f0221 */ /* 0x000fce0000010000 */
.L_x_40995:
[----:B------:R-:W-:Y:S05]  /*1b20*/  BSYNC B0 ;  /* 0x0000000000007941 */ /* 0x000fea0003800000 */
.L_x_40994:
        /* <DEDUP_REMOVED lines=27> */
.L_x_40997:
[----:B------:R-:W-:Y:S05]  /*1ce0*/  BSYNC B0 ;  /* 0x0000000000007941 */ /* 0x000fea0003800000 */
.L_x_40996:
[----:B------:R-:W-:Y:S04]  /*1cf0*/  BSSY B0, `(.L_x_40998) ;  /* 0x0000005000007945 */ /* 0x000fe80003800000 */
[----:B------:R-:W-:Y:S05]  /*1d00*/  @!P6 BRA `(.L_x_40999) ;  /* 0x00000000000ce947 */ /* 0x000fea0003800000 */
[----:B-----5:R-:W-:-:S04]  /*1d10*/  FMUL.FTZ R33, R9, UR7 ;  /* 0x0000000709217c20 */ /* 0x020fc80008410000 */
[----:B------:R-:W-:-:S04]  /*1d20*/  FMUL.FTZ R33, R122, R33 ;  /* 0x000000217a217220 */ /* 0x000fc80000410000 */
[----:B------:R-:W-:-:S07]  /*1d30*/  @P0 FADD.FTZ R33, R5, R33 ;  /* 0x0000002105210221 */ /* 0x000fce0000010000 */
.L_x_40999:
[----:B------:R-:W-:Y:S05]  /*1d40*/  BSYNC B0 ;  /* 0x0000000000007941 */ /* 0x000fea0003800000 */
.L_x_40998:
[----:B------:R-:W-:Y:S04]  /*1d50*/  BSSY B0, `(.L_x_41000) ;  /* 0x0000005000007945 */ /* 0x000fe80003800000 */
[----:B------:R-:W-:Y:S05]  /*1d60*/  @!P6 BRA `(.L_x_41001) ;  /* 0x00000000000ce947 */ /* 0x000fea0003800000 */
[----:B-----5:R-:W-:-:S04]  /*1d70*/  FMUL.FTZ R129, R10, UR7 ;  /* 0x000000070a817c20 */ /* 0x020fc80008410000 */
[----:B------:R-:W-:-:S04]  /*1d80*/  FMUL.FTZ R34, R80, R129 ;  /* 0x0000008150227220 */ /* 0x000fc80000410000 */
[----:B------:R-:W-:-:S07]  /*1d90*/  @P0 FADD.FTZ R34, R6, R34 ;  /* 0x0000002206220221 */ /* 0x000fce0000010000 */
.L_x_41001:
[----:B------:R-:W-:Y:S05]  /*1da0*/  BSYNC B0 ;  /* 0x0000000000007941 */ /* 0x000fea0003800000 */
.L_x_41000:
[----:B------:R-:W-:Y:S04]  /*1db0*/  BSSY B0, `(.L_x_41002) ;  /* 0x0000005000007945 */ /* 0x000fe80003800000 */
[----:B------:R-:W-:Y:S05]  /*1dc0*/  @!P6 BRA `(.L_x_41003) ;  /* 0x00000000000ce947 */ /* 0x000fea0003800000 */
[----:B-----5:R-:W-:-:S04]  /*1dd0*/  FMUL.FTZ R128, R11, UR7 ;  /* 0x000000070b807c20 */ /* 0x020fc80008410000 */
[----:B------:R-:W-:-:S04]  /*1de0*/  FMUL.FTZ R35, R123, R128 ;  /* 0x000000807b237220 */ /* 0x000fc80000410000 */
[----:B------:R-:W-:-:S07]  /*1df0*/  @P0 FADD.FTZ R35, R7, R35 ;  /* 0x0000002307230221 */ /* 0x000fce0000010000 */
.L_x_41003:
[----:B------:R-:W-:Y:S05]  /*1e00*/  BSYNC B0 ;  /* 0x0000000000007941 */ /* 0x000fea0003800000 */
.L_x_41002:
        /* <DEDUP_REMOVED lines=16> */
[----:B0-----:R-:W-:Y:S02]  /*1f10*/  @!P6 FSEL R38, R6, RZ, P2 ;  /* 0x000000ff0626e208 */ /* 0x001fe40001000000 */
[----:B------:R-:W-:-:S02]  /*1f20*/  @!P6 FSEL R39, R7, RZ, P5 ;  /* 0x000000ff0727e208 */ /* 0x000fc40002800000 */
[----:B------:R-:W-:Y:S01]  /*1f30*/  @!P6 FSEL R36, R4, RZ, P3 ;  /* 0x000000ff0424e208 */ /* 0x000fe20001800000 */
[----:B-1----:R-:W-:Y:S06]  /*1f40*/  @!P6 BRA `(.L_x_41005) ;  /* 0x00000000000ce947 */ /* 0x002fec0003800000 */
[----:B-----5:R-:W-:-:S04]  /*1f50*/  FMUL.FTZ R36, R8, UR7 ;  /* 0x0000000708247c20 */ /* 0x020fc80008410000 */
[----:B------:R-:W-:-:S04]  /*1f60*/  FMUL.FTZ R36, R81, R36 ;  /* 0x0000002451247220 */ /* 0x000fc80000410000 */
[----:B------:R-:W-:-:S07]  /*1f70*/  @P0 FADD.FTZ R36, R4, R36 ;  /* 0x0000002404240221 */ /* 0x000fce0000010000 */
.L_x_41005:
[----:B------:R-:W-:Y:S05]  /*1f80*/  BSYNC B0 ;  /* 0x0000000000007941 */ /* 0x000fea0003800000 */
.L_x_41004:
[----:B------:R-:W-:Y:S04]  /*1f90*/  BSSY B0, `(.L_x_41006) ;  /* 0x0000005000007945 */ /* 0x000fe80003800000 */
[----:B------:R-:W-:Y:S05]  /*1fa0*/  @!P6 BRA `(.L_x_41007) ;  /* 0x00000000000ce947 */ /* 0x000fea0003800000 */
[----:B-----5:R-:W-:-:S04]  /*1fb0*/  FMUL.FTZ R37, R9, UR7 ;  /* 0x0000000709257c20 */ /* 0x020fc80008410000 */
[----:B------:R-:W-:-:S04]  /*1fc0*/  FMUL.FTZ R37, R124, R37 ;  /* 0x000000257c257220 */ /* 0x000fc80000410000 */
[----:B------:R-:W-:-:S07]  /*1fd0*/  @P0 FADD.FTZ R37, R5, R37 ;  /* 0x0000002505250221 */ /* 0x000fce0000010000 */
.L_x_41007:
[----:B------:R-:W-:Y:S05]  /*1fe0*/  BSYNC B0 ;  /* 0x0000000000007941 */ /* 0x000fea0003800000 */
.L_x_41006:
[----:B------:R-:W-:Y:S04]  /*1ff0*/  BSSY B0, `(.L_x_41008) ;  /* 0x0000005000007945 */ /* 0x000fe80003800000 */
[----:B------:R-:W-:Y:S05]  /*2000*/  @!P6 BRA `(.L_x_41009) ;  /* 0x00000000000ce947 */ /* 0x000fea0003800000 */
[----:B-----5:R-:W-:-:S04]  /*2010*/  FMUL.FTZ R129, R10, UR7 ;  /* 0x000000070a817c20 */ /* 0x020fc80008410000 */
[----:B------:R-:W-:-:S04]  /*2020*/  FMUL.FTZ R38, R82, R129 ;  /* 0x0000008152267220 */ /* 0x000fc80000410000 */
[----:B------:R-:W-:-:S07]  /*2030*/  @P0 FADD.FTZ R38, R6, R38 ;  /* 0x0000002606260221 */ /* 0x000fce0000010000 */
.L_x_41009:
[----:B------:R-:W-:Y:S05]  /*2040*/  BSYNC B0 ;  /* 0x0000000000007941 */ /* 0x000fea0003800000 */
.L_x_41008:
[----:B------:R-:W-:Y:S04]  /*2050*/  BSSY B0, `(.L_x_41010) ;  /* 0x0000005000007945 */ /* 0x000fe80003800000 */
[----:B------:R-:W-:Y:S05]  /*2060*/  @!P6 BRA `(.L_x_41011) ;  /* 0x00000000000ce947 */ /* 0x000fea0003800000 */
[----:B-----5:R-:W-:-:S04]  /*2070*/  FMUL.FTZ R128, R11, UR7 ;  /* 0x000000070b807c20 */ /* 0x020fc80008410000 */
[----:B------:R-:W-:-:S04]  /*2080*/  FMUL.FTZ R39, R125, R128 ;  /* 0x000000807d277220 */ /* 0x000fc80000410000 */
[----:B------:R-:W-:-:S07]  /*2090*/  @P0 FADD.FTZ R39, R7, R39 ;  /* 0x0000002707270221 */ /* 0x000fce0000010000 */
.L_x_41011:
[----:B------:R-:W-:Y:S05]  /*20a0*/  BSYNC B0 ;  /* 0x0000000000007941 */ /* 0x000fea0003800000 */
.L_x_41010:
[----:B------:R-:W-:Y:S01]  /*20b0*/  FADD.FTZ R128, RZ, R12 ;  /* 0x0000000cff807221 */ /* 0x000fe20000010000 */
[----:B------:R-:W-:Y:S01]  /*20c0*/  IMAD.WIDE.U32 R132, R135, 0x10, R2 ;  /* 0x0000001087847825 */ /* 0x000fe200078e0002 */
[----:B------:R-:W-:Y:S01]  /*20d0*/  LOP3.LUT P0, RZ, R0, 0xff, RZ, 0xc0, !PT ;  /* 0x000000ff00ff7812 */ /* 0x000fe2000780c0ff */
[----:B------:R-:W-:Y:S02]  /*20e0*/  UMOV UR10, 0xffffffff ;  /* 0xffffffff000a7882 */ /* 0x000fe40000000000 */
        /* <DEDUP_REMOVED lines=18> */
[----:B------:R-:W-:-:S04]  /*2210*/  FADD.FTZ R129, R130, R29 ;  /* 0x0000001d82817221 */ /* 0x000fc80000010000 */
[----:B------:R-:W-:-:S04]  /*2220*/  FADD.FTZ R130, R129, R30 ;  /* 0x0000001e81827221 */ /* 0x000fc80000010000 */
[----:B------:R-:W-:-:S04]  /*2230*/  FADD.FTZ R129, R130, R31 ;  /* 0x0000001f82817221 */ /* 0x000fc80000010000 */
[----:B------:R-:W-:-:S04]  /*2240*/  FADD.FTZ R130, R129, R32 ;  /* 0x0000002081827221 */ /* 0x000fc80000010000 */
[----:B------:R-:W-:Y:S01]  /*2250*/  FADD.FTZ R129, R130, R33 ;  /* 0x0000002182817221 */ /* 0x000fe20000010000 */
[----:B------:R-:W-:-:S03]  /*2260*/  SHF.R.S32.HI R130, RZ, 0x1f, R83 ;  /* 0x0000001fff827819 */ /* 0x000fc60000011453 */
[----:B------:R-:W-:-:S04]  /*2270*/  FADD.FTZ R2, R129, R34 ;  /* 0x0000002281027221 */ /* 0x000fc80000010000 */
[----:B------:R-:W-:Y:S01]  /*2280*/  FADD.FTZ R3, R2, R35 ;  /* 0x0000002302037221 */ /* 0x000fe20000010000 */
[----:B-1----:R-:W-:-:S03]  /*2290*/  LOP3.LUT P1, RZ, R128, 0x1f, RZ, 0xc0, !PT ;  /* 0x0000001f80ff7812 */ /* 0x002fc6000782c0ff */
        /* <DEDUP_REMOVED lines=84> */
.L_x_41026:
[----:B------:R-:W2:Y:S01]  /*27e0*/  @!P1 S2R R132, SR_CgaCtaId ;  /* 0x0000000000849919 */ /* 0x000ea20000008800 */
[----:B------:R-:W-:Y:S01]  /*27f0*/  @!P1 MOV R131, 0x400 ;  /* 0x0000040000839802 */ /* 0x000fe20000000f00 */
[----:B------:R-:W-:Y:S05]  /*2800*/  WARPSYNC.ALL ;  /* 0x0000000000007948 */ /* 0x000fea0003800000 */
[----:B------:R-:W-:Y:S01]  /*2810*/  LOP3.LUT R0, R3, 0x7, RZ, 0xc0, !PT ;  /* 0x0000000703007812 */ /* 0x000fe200078ec0ff */
[----:B-1----:R-:W-:Y:S01]  /*2820*/  FADD.FTZ R3, R134, R135 ;  /* 0x0000008786037221 */ /* 0x002fe20000010000 */
[----:B--2---:R-:W-:Y:S02]  /*2830*/  @!P1 LEA R132, R132, R131, 0x18 ;  /* 0x0000008384849211 */ /* 0x004fe400078ec0ff */
        /* <DEDUP_REMOVED lines=24> */
[----:B------:R-:W3:Y:S04]  /*29c0*/  SHFL.DOWN PT, R133, R2, 0x4, 0x1f ;  /* 0x08801f0002857f89 */ /* 0x000ee800000e0000 */
[----:B0-----:R-:W0:Y:S01]  /*29d0*/  SHFL.DOWN PT, R134, R3, 0x4, 0x1f ;  /* 0x08801f0003867f89 */ /* 0x001e2200000e0000 */
[----:B-1----:R-:W-:-:S02]  /*29e0*/  IADD3 R135, R135, R140, RZ ;  /* 0x0000008c87877210 */ /* 0x002fc40007ffe0ff */
[----:B------:R-:W-:Y:S01]  /*29f0*/  I2FP.F32.S32 R140, R140 ;  /* 0x0000008c008c7245 */ /* 0x000fe20000201400 */
[C---:B---3--:R-:W-:Y:S01]  /*2a00*/  FMUL.FTZ R138, R133.reuse, R132 ;  /* 0x00000084858a7220 */ /* 0x048fe20000410000 */
[----:B------:R-:W-:-:S03]  /*2a10*/  FADD.FTZ R133, -R133, R2 ;  /* 0x0000000285857221 */ /* 0x000fc60000010100 */
[----:B------:R-:W-:Y:S01]  /*2a20*/  FFMA.FTZ R138, R131, R2, R138 ;  /* 0x00000002838a7223 */ /* 0x000fe2000001008a */
[----:B------:R-:W-:Y:S01]  /*2a30*/  FMUL.FTZ R133, R133, R133 ;  /* 0x0000008585857220 */ /* 0x000fe20000410000 */
[----:B0-----:R-:W-:Y:S01]  /*2a40*/  FADD.FTZ R134, R134, R3 ;  /* 0x0000000386867221 */ /* 0x001fe20000010000 */
[----:B------:R-:W-:Y:S01]  /*2a50*/  I2FP.F32.S32 R3, R135 ;  /* 0x0000008700037245 */ /* 0x000fe20000201400 */
[----:B--2---:R-:W-:Y:S01]  /*2a60*/  FMUL.FTZ R129, R137, R138 ;  /* 0x0000008a89817220 */ /* 0x004fe20000410000 */
[----:B------:R-:W-:Y:S01]  /*2a70*/  FMUL.FTZ R133, R133, R131 ;  /* 0x0000008385857220 */ /* 0x000fe20000410000 */
[----:B------:R-:W0:Y:S01]  /*2a80*/  SHFL.DOWN PT, R138, R135, 0x1, 0x1f ;  /* 0x08201f00878a7f89 */ /* 0x000e2200000e0000 */
[----:B------:R-:W1:Y:S02]  /*2a90*/  MUFU.RCP R131, R3 ;  /* 0x0000000300837308 */ /* 0x000e640000001000 */
[----:B------:R-:W-:Y:S01]  /*2aa0*/  FMUL.FTZ R133, R133, R132 ;  /* 0x0000008485857220 */ /* 0x000fe20000410000 */
[----:B------:R-:W2:Y:S03]  /*2ab0*/  SHFL.DOWN PT, R2, R129, 0x2, 0x1f ;  /* 0x08401f0081027f89 */ /* 0x000ea600000e0000 */
[----:B------:R-:W-:-:S05]  /*2ac0*/  FFMA.FTZ R133, R137, R133, R134 ;  /* 0x0000008589857223 */ /* 0x000fca0000010086 */
[----:B------:R-:W3:Y:S01]  /*2ad0*/  SHFL.DOWN PT, R132, R133, 0x2, 0x1f ;  /* 0x08401f0085847f89 */ /* 0x000ee200000e0000 */
[-C--:B0-----:R-:W-:Y:S02]  /*2ae0*/  IADD3 R135, R135, R138.reuse, RZ ;  /* 0x0000008a87877210 */ /* 0x081fe40007ffe0ff */
[----:B------:R-:W-:Y:S01]  /*2af0*/  I2FP.F32.S32 R138, R138 ;  /* 0x0000008a008a7245 */ /* 0x000fe20000201400 */
[----:B--2---:R-:W-:Y:S01]  /*2b00*/  FMUL.FTZ R137, R2, R140 ;  /* 0x0000008c02897220 */ /* 0x004fe20000410000 */
[----:B------:R-:W-:Y:S01]  /*2b10*/  FADD.FTZ R2, R129, -R2 ;  /* 0x8000000281027221 */ /* 0x000fe20000010000 */
[----:B------:R-:W-:Y:S02]  /*2b20*/  I2FP.F32.S32 R135, R135 ;  /* 0x0000008700877245 */ /* 0x000fe40000201400 */
[----:B------:R-:W-:Y:S01]  /*2b30*/  FFMA.FTZ R134, R136, R129, R137 ;  /* 0x0000008188867223 */ /* 0x000fe20000010089 */
[----:B------:R-:W-:-:S03]  /*2b40*/  FMUL.FTZ R129, R2, R2 ;  /* 0x0000000202817220 */ /* 0x000fc60000410000 */
[----:B-1----:R-:W-:Y:S01]  /*2b50*/  FMUL.FTZ R134, R131, R134 ;  /* 0x0000008683867220 */ /* 0x002fe20000410000 */
[----:B------:R-:W-:Y:S01]  /*2b60*/  FMUL.FTZ R129, R136, R129 ;  /* 0x0000008188817220 */ /* 0x000fe20000410000 */
[----:B---3--:R-:W-:Y:S01]  /*2b70*/  FADD.FTZ R132, R133, R132 ;  /* 0x0000008485847221 */ /* 0x008fe20000010000 */
[----:B------:R-:W0:Y:S02]  /*2b80*/  MUFU.RCP R135, R135 ;  /* 0x0000008700877308 */ /* 0x000e240000001000 */
        /* <DEDUP_REMOVED lines=18> */
[----:B-1----:R-:W-:-:S05]  /*2cb0*/  FMUL.FTZ R0, R131, R131 ;  /* 0x0000008383007220 */ /* 0x002fca0000410000 */
[----:B------:R-:W-:Y:S01]  /*2cc0*/  FSEL R3, R0, RZ, P4 ;  /* 0x000000ff00037208 */ /* 0x000fe20002000000 */
[----:B--2---:R-:W-:Y:S01]  /*2cd0*/  FFMA.FTZ R0, R133, UR6, R2 ;  /* 0x0000000685007c23 */ /* 0x004fe20008010002 */
[----:B0-----:R-:W-:-:S03]  /*2ce0*/  @!P1 LEA R2, P2, R83, R128, 0x2 ;  /* 0x0000008053029211 */ /* 0x001fc600078410ff */
[----:B------:R-:W-:Y:S01]  /*2cf0*/  FADD.FTZ R0, R0, R3 ;  /* 0x0000000300007221 */ /* 0x000fe20000010000 */
[C-C-:B------:R-:W-:Y:S02]  /*2d00*/  @!P1 LEA.HI.X R3, R83.reuse, R129, R130.reuse, 0x2, P2 ;  /* 0x0000008153039211 */ /* 0x140fe400010f1482 */
[C---:B---3--:R-:W-:Y:S01]  /*2d10*/  @!P1 LEA R128, P3, R83.reuse, R134, 0x2 ;  /* 0x0000008653809211 */ /* 0x048fe200078610ff */
[----:B------:R-:W0:Y:S02]  /*2d20*/  MUFU.RSQ R139, R0 ;  /* 0x00000000008b7308 */ /* 0x000e240000001400 */
[----:B------:R1:W-:Y:S01]  /*2d30*/  @!P1 STG.E desc[UR4][R2.64], R131 ;  /* 0x0000008302009986 */ /* 0x0003e2000c101904 */
[----:B------:R-:W-:-:S05]  /*2d40*/  @!P1 LEA.HI.X R129, R83, R135, R130, 0x2, P3 ;  /* 0x0000008753819211 */ /* 0x000fca00018f1482 */
        /* <DEDUP_REMOVED lines=34> */
[----:B------:R-:W-:Y:S01]  /*2f70*/  SHF.R.S32.HI R0, RZ, 0x1f, R127 ;  /* 0x0000001fff007819 */ /* 0x000fe2000001147f */
[----:B------:R-:W0:Y:S01]  /*2f80*/  LDC.64 R2, c[0x0][0x2b8] ;  /* 0x0000ae00ff027b82 */ /* 0x000e220000000a00 */
[C---:B------:R-:W-:Y:S01]  /*2f90*/  FMUL.FTZ R12, R139.reuse, R12 ;  /* 0x0000000c8b0c7220 */ /* 0x040fe20000410000 */
[C---:B------:R-:W-:Y:S01]  /*2fa0*/  FMUL.FTZ R13, R139.reuse, R13 ;  /* 0x0000000d8b0d7220 */ /* 0x040fe20000410000 */
[----:B------:R-:W-:Y:S01]  /*2fb0*/  LEA.HI R127, R0, R127, RZ, 0x2 ;  /* 0x0000007f007f7211 */ /* 0x000fe200078f10ff */
[C---:B------:R-:W-:Y:S01]  /*2fc0*/  FMUL.FTZ R14, R139.reuse, R14 ;  /* 0x0000000e8b0e7220 */ /* 0x040fe20000410000 */
[C---:B------:R-:W-:Y:S01]  /*2fd0*/  FMUL.FTZ R15, R139.reuse, R15 ;  /* 0x0000000f8b0f7220 */ /* 0x040fe20000410000 */
[----:B------:R-:W-:Y:S01]  /*2fe0*/  FMUL.FTZ R22, R139, R21 ;  /* 0x000000158b167220 */ /* 0x000fe20000410000 */
[----:B------:R-:W-:Y:S01]  /*2ff0*/  LEA.HI.SX32 R127, R127, R40, 0x1e ;  /* 0x000000287f7f7211 */ /* 0x000fe200078ff2ff */
[C---:B------:R-:W-:Y:S01]  /*3000*/  FMUL.FTZ R24, R139.reuse, R16 ;  /* 0x000000108b187220 */ /* 0x040fe20000410000 */
[C---:B------:R-:W-:Y:S01]  /*3010*/  FMUL.FTZ R25, R139.reuse, R17 ;  /* 0x000000118b197220 */ /* 0x040fe20000410000 */
[----:B------:R-:W-:Y:S01]  /*3020*/  FMUL.FTZ R18, R139, R18 ;  /* 0x000000128b127220 */ /* 0x000fe20000410000 */
[----:B------:R-:W-:Y:S01]  /*3030*/  IADD3 R21, R127, 0x100, RZ ;  /* 0x000001007f157810 */ /* 0x000fe20007ffe0ff */
        /* <DEDUP_REMOVED lines=9> */
[----:B------:R-:W-:Y:S01]  /*30d0*/  FMUL.FTZ R135, R139, R35 ;  /* 0x000000238b877220 */ /* 0x000fe20000410000 */
[----:B------:R-:W-:Y:S01]  /*30e0*/  IADD3 R33, R127, 0x200, RZ ;  /* 0x000002007f217810 */ /* 0x000fe20007ffe0ff */
[----:B------:R-:W-:Y:S01]  /*30f0*/  FMUL.FTZ R126, R139, R126 ;  /* 0x0000007e8b7e7220 */ /* 0x000fe20000410000 */
[----:B0-----:R-:W-:-:S04]  /*3100*/  IMAD.WIDE.U32 R16, R127, 0x10, R2 ;  /* 0x000000107f107825 */ /* 0x001fc800078e0002 */
        /* <DEDUP_REMOVED lines=16> */
[----:B------:R-:W-:Y:S01]  /*3210*/  IADD3 R35, R127, 0x300, RZ ;  /* 0x000003007f237810 */ /* 0x000fe20007ffe0ff */
[----:B------:R-:W-:-:S04]  /*3220*/  IMAD.WIDE.U32 R20, R21, 0x10, R2 ;  /* 0x0000001015147825 */ /* 0x000fc800078e0002 */
[----:B------:R-:W-:Y:S01]  /*3230*/  FMUL.FTZ R139, R139, R39 ;  /* 0x000000278b8b7220 */ /* 0x000fe20000410000 */
        /* <DEDUP_REMOVED lines=12> */
[----:B------:R-:W-:-:S04]  /*3300*/  IMAD.WIDE.U32 R38, R39, 0x10, R2 ;  /* 0x0000001027267825 */ /* 0x000fc800078e0002 */
        /* <DEDUP_REMOVED lines=17> */
[----:B------:R0:W-:Y:S04]  /*3420*/  STG.E.128 desc[UR4][R32.64], R12 ;  /* 0x0000000c20007986 */ /* 0x0001e8000c101d04 */
[----:B------:R0:W-:Y:S04]  /*3430*/  STG.E.128 desc[UR4][R34.64], R16 ;  /* 0x0000001022007986 */ /* 0x0001e8000c101d04 */
[----:B------:R0:W-:Y:S04]  /*3440*/  STG.E.128 desc[UR4][R36.64], R20 ;  /* 0x0000001424007986 */ /* 0x0001e8000c101d04 */
[----:B------:R0:W-:Y:S04]  /*3450*/  STG.E.128 desc[UR4][R38.64], R24 ;  /* 0x0000001826007986 */ /* 0x0001e8000c101d04 */
[----:B------:R0:W-:Y:S02]  /*3460*/  STG.E.128 desc[UR4][R2.64], R28 ;  /* 0x0000001c02007986 */ /* 0x0001e4000c101d04 */
.L_x_41014:
[----:B------:R-:W-:Y:S05]  /*3470*/  BSYNC B0 ;  /* 0x0000000000007941 */ /* 0x000fea0003800000 */
.L_x_41013:
[----:B------:R-:W-:Y:S02]  /*3480*/  IADD3 R83, R83, UR8, RZ ;  /* 0x0000000853537c10 */ /* 0x000fe4000fffe0ff */
[----:B------:R-:W-:Y:S02]  /*3490*/  SEL R0, RZ, 0x1, P0 ;  /* 0x00000001ff007807 */ /* 0x000fe40000000000 */
[----:B------:R-:W-:-:S13]  /*34a0*/  ISETP.GE.AND P1, PT, R83, UR9, PT ;  /* 0x0000000953007c0c */ /* 0x000fda000bf26270 */
[----:B------:R-:W-:Y:S05]  /*34b0*/  @!P1 BRA `(.L_x_41015) ;  /* 0xffffffd400a89947 */ /* 0x000fea000383ffff */
[----:B------:R-:W-:Y:S05]  /*34c0*/  EXIT ;  /* 0x000000000000794d */ /* 0x000fea0003800000 */
.L_x_41012:
[----:B------:R-:W-:Y:S01]  /*34d0*/  HFMA2.MMA R138, -RZ, RZ, 0, 5.9604644775390625e-08 ;  /* 0x00000001ff8a7435 */ /* 0x000fe200000001ff */
[----:B------:R-:W-:Y:S02]  /*34e0*/  MOV R137, R0 ;  /* 0x0000000000897202 */ /* 0x000fe40000000f00 */
[----:B------:R-:W-:Y:S02]  /*34f0*/  MOV R139, 0x1f ;  /* 0x0000001f008b7802 */ /* 0x000fe40000000f00 */
[----:B------:R-:W-:-:S07]  /*3500*/  MOV R136, 0xffffffff ;  /* 0xffffffff00887802 */ /* 0x000fce0000000f00 */
[----:B-----5:R-:W-:Y:S05]  /*3510*/  WARPSYNC.COLLECTIVE R136, `(.L_x_41016) ;  /* 0x0000000088087348 */ /* 0x020fea0003c00000 */
[----:B------:R0:W1:Y:S02]  /*3520*/  SHFL.BFLY P2, R135, R137, R138, R139 ;  /* 0x0c00008a89877389 */ /* 0x000064000004008b */
[----:B01---5:R-:W-:Y:S01]  /*3530*/  ENDCOLLECTIVE ;  /* 0x000000000000791b */ /* 0x023fe20003800000 */
.L_x_41016:
[----:B------:R-:W-:Y:S01]  /*3540*/  HFMA2.MMA R138, -RZ, RZ, 0, 1.1920928955078125e-07 ;  /* 0x00000002ff8a7435 */ /* 0x000fe200000001ff */
[----:B------:R-:W-:-:S05]  /*3550*/  MOV R131, R135 ;  /* 0x0000008700837202 */ /* 0x000fca0000000f00 */
[----:B------:R-:W-:-:S05]  /*3560*/  FADD.FTZ R131, R0, R131 ;  /* 0x0000008300837221 */ /* 0x000fca0000010000 */
[----:B------:R-:W-:-:S07]  /*3570*/  MOV R137, R131 ;  /* 0x0000008300897202 */ /* 0x000fce0000000f00 */
[----:B------:R-:W-:Y:S05]  /*3580*/  WARPSYNC.COLLECTIVE R136, `(.L_x_41017) ;  /* 0x0000000088087348 */ /* 0x000fea0003c00000 */
[----:B------:R0:W1:Y:S02]  /*3590*/  SHFL.BFLY P2, R135, R137, R138, R139 ;  /* 0x0c00008a89877389 */ /* 0x000064000004008b */
[----:B01----:R-:W-:Y:S01]  /*35a0*/  ENDCOLLECTIVE ;  /* 0x000000000000791b */ /* 0x003fe20003800000 */
.L_x_41017:
[----:B------:R-:W-:Y:S01]  /*35b0*/  HFMA2.MMA R138, -RZ, RZ, 0, 2.384185791015625e-07 ;  /* 0x00000004ff8a7435 */ /* 0x000fe200000001ff */
[----:B------:R-:W-:-:S05]  /*35c0*/  MOV R2, R135 ;  /* 0x0000008700027202 */ /* 0x000fca0000000f00 */
[----:B------:R-:W-:-:S05]  /*35d0*/  FADD.FTZ R132, R131, R2 ;  /* 0x0000000283847221 */ /* 0x000fca0000010000 */
[----:B------:R-:W-:-:S07]  /*35e0*/  MOV R137, R132 ;  /* 0x0000008400897202 */ /* 0x000fce0000000f00 */
[----:B------:R-:W-:Y:S05]  /*35f0*/  WARPSYNC.COLLECTIVE R136, `(.L_x_41018) ;  /* 0x0000000088087348 */ /* 0x000fea0003c00000 */
[----:B------:R0:W1:Y:S02]  /*3600*/  SHFL.BFLY P2, R135, R137, R138, R139 ;  /* 0x0c00008a89877389 */ /* 0x000064000004008b */
[----:B01----:R-:W-:Y:S01]  /*3610*/  ENDCOLLECTIVE ;  /* 0x000000000000791b */ /* 0x003fe20003800000 */
.L_x_41018:
[----:B------:R-:W-:Y:S01]  /*3620*/  HFMA2.MMA R138, -RZ, RZ, 0, 4.76837158203125e-07 ;  /* 0x00000008ff8a7435 */ /* 0x000fe200000001ff */
[----:B------:R-:W-:-:S05]  /*3630*/  MOV R133, R135 ;  /* 0x0000008700857202 */ /* 0x000fca0000000f00 */
[----:B------:R-:W-:-:S05]  /*3640*/  FADD.FTZ R133, R132, R133 ;  /* 0x0000008584857221 */ /* 0x000fca0000010000 */
[----:B------:R-:W-:-:S07]  /*3650*/  MOV R137, R133 ;  /* 0x0000008500897202 */ /* 0x000fce0000000f00 */
[----:B------:R-:W-:Y:S05]  /*3660*/  WARPSYNC.COLLECTIVE R136, `(.L_x_41019) ;  /* 0x0000000088087348 */ /* 0x000fea0003c00000 */
[----:B------:R0:W1:Y:S02]  /*3670*/  SHFL.BFLY P2, R135, R137, R138, R139 ;  /* 0x0c00008a89877389 */ /* 0x000064000004008b */
[----:B01----:R-:W-:Y:S01]  /*3680*/  ENDCOLLECTIVE ;  /* 0x000000000000791b */ /* 0x003fe20003800000 */
.L_x_41019:
[----:B------:R-:W-:Y:S01]  /*3690*/  HFMA2.MMA R138, -RZ, RZ, 0, 9.5367431640625e-07 ;  /* 0x00000010ff8a7435 */ /* 0x000fe200000001ff */
[----:B------:R-:W-:-:S05]  /*36a0*/  MOV R2, R135 ;  /* 0x0000008700027202 */ /* 0x000fca0000000f00 */
[----:B------:R-:W-:-:S05]  /*36b0*/  FADD.FTZ R134, R133, R2 ;  /* 0x0000000285867221 */ /* 0x000fca0000010000 */
[----:B------:R-:W-:-:S07]  /*36c0*/  MOV R137, R134 ;  /* 0x0000008600897202 */ /* 0x000fce0000000f00 */
[----:B------:R-:W-:Y:S05]  /*36d0*/  WARPSYNC.COLLECTIVE R136, `(.L_x_41020) ;  /* 0x0000000088087348 */ /* 0x000fea0003c00000 */
[----:B------:R0:W1:Y:S02]  /*36e0*/  SHFL.BFLY P2, R135, R137, R138, R139 ;  /* 0x0c00008a89877389 */ /* 0x000064000004008b */
[----:B01----:R-:W-:Y:S01]  /*36f0*/  ENDCOLLECTIVE ;  /* 0x000000000000791b */ /* 0x003fe20003800000 */
.L_x_41020:
[----:B------:R-:W-:Y:S01]  /*3700*/  HFMA2.MMA R138, -RZ, RZ, 0, 5.9604644775390625e-08 ;  /* 0x00000001ff8a7435 */ /* 0x000fe200000001ff */
        /* <DEDUP_REMOVED lines=62> */
.L_x_41021:
[----:B------:R-:W-:Y:S01]  /*3af0*/  HFMA2.MMA R138, -RZ, RZ, 0, 1.1920928955078125e-07 ;  /* 0x00000002ff8a7435 */ /* 0x000fe200000001ff */
[----:B------:R-:W-:-:S05]  /*3b00*/  MOV R131, R135 ;  /* 0x0000008700837202 */ /* 0x000fca0000000f00 */
[----:B------:R-:W-:-:S05]  /*3b10*/  FADD.FTZ R131, R0, R131 ;  /* 0x0000008300837221 */ /* 0x000fca0000010000 */
[----:B------:R-:W-:-:S07]  /*3b20*/  MOV R137, R131 ;  /* 0x0000008300897202 */ /* 0x000fce0000000f00 */
[----:B------:R-:W-:Y:S05]  /*3b30*/  WARPSYNC.COLLECTIVE R136, `(.L_x_41022) ;  /* 0x0000000088087348 */ /* 0x000fea0003c00000 */
[----:B------:R0:W1:Y:S02]  /*3b40*/  SHFL.BFLY P2, R135, R137, R138, R139 ;  /* 0x0c00008a89877389 */ /* 0x000064000004008b */
[----:B01----:R-:W-:Y:S01]  /*3b50*/  ENDCOLLECTIVE ;  /* 0x000000000000791b */ /* 0x003fe20003800000 */
.L_x_41022:
[----:B------:R-:W-:Y:S01]  /*3b60*/  HFMA2.MMA R138, -RZ, RZ, 0, 2.384185791015625e-07 ;  /* 0x00000004ff8a7435 */ /* 0x000fe200000001ff */
[----:B------:R-:W-:-:S05]  /*3b70*/  MOV R132, R135 ;  /* 0x0000008700847202 */ /* 0x000fca0000000f00 */
[----:B------:R-:W-:-:S05]  /*3b80*/  FADD.FTZ R132, R131, R132 ;  /* 0x0000008483847221 */ /* 0x000fca0000010000 */
[----:B------:R-:W-:-:S07]  /*3b90*/  MOV R137, R132 ;  /* 0x0000008400897202 */ /* 0x000fce0000000f00 */
[----:B------:R-:W-:Y:S05]  /*3ba0*/  WARPSYNC.COLLECTIVE R136, `(.L_x_41023) ;  /* 0x0000000088087348 */ /* 0x000fea0003c00000 */
[----:B------:R0:W1:Y:S02]  /*3bb0*/  SHFL.BFLY P2, R135, R137, R138, R139 ;  /* 0x0c00008a89877389 */ /* 0x000064000004008b */
[----:B01----:R-:W-:Y:S01]  /*3bc0*/  ENDCOLLECTIVE ;  /* 0x000000000000791b */ /* 0x003fe20003800000 */
.L_x_41023:
[----:B------:R-:W-:Y:S01]  /*3bd0*/  HFMA2.MMA R138, -RZ, RZ, 0, 4.76837158203125e-07 ;  /* 0x00000008ff8a7435 */ /* 0x000fe200000001ff */
[----:B------:R-:W-:-:S05]  /*3be0*/  MOV R133, R135 ;  /* 0x0000008700857202 */ /* 0x000fca0000000f00 */
[----:B------:R-:W-:-:S05]  /*3bf0*/  FADD.FTZ R133, R132, R133 ;  /* 0x0000008584857221 */ /* 0x000fca0000010000 */
[----:B------:R-:W-:-:S07]  /*3c00*/  MOV R137, R133 ;  /* 0x0000008500897202 */ /* 0x000fce0000000f00 */
[----:B------:R-:W-:Y:S05]  /*3c10*/  WARPSYNC.COLLECTIVE R136, `(.L_x_41024) ;  /* 0x0000000088087348 */ /* 0x000fea0003c00000 */
[----:B------:R0:W1:Y:S02]  /*3c20*/  SHFL.BFLY P2, R135, R137, R138, R139 ;  /* 0x0c00008a89877389 */ /* 0x000064000004008b */
[----:B01----:R-:W-:Y:S01]  /*3c30*/  ENDCOLLECTIVE ;  /* 0x000000000000791b */ /* 0x003fe20003800000 */
.L_x_41024:
[----:B------:R-:W-:Y:S01]  /*3c40*/  HFMA2.MMA R138, -RZ, RZ, 0, 9.5367431640625e-07 ;  /* 0x00000010ff8a7435 */ /* 0x000fe200000001ff */
[----:B------:R-:W-:-:S05]  /*3c50*/  MOV R134, R135 ;  /* 0x0000008700867202 */ /* 0x000fca0000000f00 */
[----:B------:R-:W-:-:S05]  /*3c60*/  FADD.FTZ R134, R133, R134 ;  /* 0x0000008685867221 */ /* 0x000fca0000010000 */
[----:B------:R-:W-:-:S07]  /*3c70*/  MOV R137, R134 ;  /* 0x0000008600897202 */ /* 0x000fce0000000f00 */
[----:B------:R-:W-:Y:S05]  /*3c80*/  WARPSYNC.COLLECTIVE R136, `(.L_x_41025) ;  /* 0x0000000088087348 */ /* 0x000fea0003c00000 */
[----:B------:R0:W1:Y:S02]  /*3c90*/  SHFL.BFLY P2, R135, R137, R138, R139 ;  /* 0x0c00008a89877389 */ /* 0x000064000004008b */
[----:B01----:R-:W-:Y:S01]  /*3ca0*/  ENDCOLLECTIVE ;  /* 0x000000000000791b */ /* 0x003fe20003800000 */
.L_x_41025:
[----:B------:R-:W-:Y:S05]  /*3cb0*/  BRA `(.L_x_41026) ;  /* 0xffffffe800c87947 */ /* 0x000fea000383ffff */
.L_x_41027:
        /* <DEDUP_REMOVED lines=12> */
.L_x_46095:


//--------------------- .text._ZN10layer_norm13ln_fwd_kernelINS_13Kernel_traitsI6__halfffffjLj7168ELj1ELj1ELj8ELj16ENS_18Kernel_traits_baseILj7168ES2_ffffjLj256EEEEELb1ELb0ELb0ELb0EEEvNS_9FwdParamsE --------------------------
	.section	.text._ZN10layer_norm13ln_fwd_kernelINS_13Kernel_traitsI6__halfffffjLj7168ELj1ELj1ELj8ELj16ENS_18Kernel_traits_baseILj7168ES2_ffffjLj256EEEEELb1ELb0ELb0ELb0EEEvNS_9FwdParamsE,"ax",@progbits
	.align	128
        .global         _ZN10layer_norm13ln_fwd_kernelINS_13Kernel_traitsI6__halfffffjLj7168ELj1ELj1ELj8ELj16ENS_18Kernel_traits_baseILj7168ES2_ffffjLj256EEEEELb1ELb0ELb0ELb0EEEvNS_9FwdParamsE
        .type           _ZN10layer_norm13ln_fwd_kernelINS_13Kernel_traitsI6__halfffffjLj7168ELj1ELj1ELj8ELj16ENS_18Kernel_traits_baseILj7168ES2_ffffjLj256EEEEELb1ELb0ELb0ELb0EEEvNS_9FwdParamsE,@function
        .size           _ZN10layer_norm13ln_fwd_kernelINS_13Kernel_traitsI6__halfffffjLj7168ELj1ELj1ELj8ELj16ENS_18Kernel_traits_baseILj7168ES2_ffffjLj256EEEEELb1ELb0ELb0ELb0EEEvNS_9FwdParamsE,(.L_x_46096 - _ZN10layer_norm13ln_fwd_kernelINS_13Kernel_traitsI6__halfffffjLj7168ELj1ELj1ELj8ELj16ENS_18Kernel_traits_baseILj7168ES2_ffffjLj256EEEEELb1ELb0ELb0ELb0EEEvNS_9FwdParamsE)
        .other          _ZN10layer_norm13ln_fwd_kernelINS_13Kernel_traitsI6__halfffffjLj7168ELj1ELj1ELj8ELj16ENS_18Kernel_traits_baseILj7168ES2_ffffjLj256EEEEELb1ELb0ELb0ELb0EEEvNS_9FwdParamsE,@"STO_CUDA_ENTRY STV_DEFAULT"
_ZN10layer_norm13ln_fwd_kernelINS_13Kernel_traitsI6__halfffffjLj7168ELj1ELj1ELj8ELj16ENS_18Kernel_traits_baseILj7168ES2_ffffjLj256EEEEELb1ELb0ELb0ELb0EEEvNS_9FwdParamsE:
.text._ZN10layer_norm13ln_fwd_kernelINS_13Kernel_traitsI6__halfffffjLj7168ELj1ELj1ELj8ELj16ENS_18Kernel_traits_baseILj7168ES2_ffffjLj256EEEEELb1ELb0ELb0ELb0EEEvNS_9FwdParamsE:
[----:B------:R-:W-:Y:S08]  /*0000*/  LDC R1, c[0x0][0x28] ;  /* 0x00000a00ff017b82 */ /* 0x000ff00000000800 */
[----:B------:R-:W0:Y:S01]  /*0010*/  LDC R107, c[0x0][0x2e8] ;  /* 0x0000ba00ff6b7b82 */ /* 0x000e220000000800 */
[----:B------:R-:W-:Y:S01]  /*0020*/  ULDC.U8 UR4, c[0x0][0x2f4] ;  /* 0x0000bd0000047ab9 */ /* 0x000fe20000000000 */
[----:B------:R-:W-:Y:S01]  /*0030*/  ULDC.64 UR6, c[0x0][0x2e0] ;  /* 0x0000b80000067ab9 */ /* 0x000fe20000000a00 */
[----:B------:R-:W-:Y:S01]  /*0040*/  ISETP.NE.AND P0, PT, RZ, UR4, PT ;  /* 0x00000004ff007c0c */ /* 0x000fe2000bf05270 */
[----:B------:R-:W-:Y:S01]  /*0050*/  ULDC.64 UR4, c[0x0][0x208] ;  /* 0x0000820000047ab9 */ /* 0x000fe20000000a00 */
[----:B------:R-:W-:-:S02]  /*0060*/  IMAD.U32 R4, RZ, RZ, UR6 ;  /* 0x00000006ff047e24 */ /* 0x000fc4000f8e00ff */
        /* <DEDUP_REMOVED lines=12> */
[C---:B------:R-:W-:Y:S01]  /*0130*/  LOP3.LUT R23, R2.reuse, 0xff, RZ, 0xc0, !PT ;  /* 0x000000ff02177812 */ /* 0x040fe200078ec0ff */
[----:B------:R-:W-:Y:S01]  /*0140*/  BSSY B0, `(.L_x_41028) ;  /* 0x000004e000007945 */ /* 0x000fe20003800000 */
[----:B------:R-:W-:-:S02]  /*0150*/  LEA.HI R43, R2, UR8, RZ, 0x18 ;  /* 0x00000008022b7c11 */ /* 0x000fc4000f8fc0ff */
        /* <DEDUP_REMOVED lines=31> */
[----:B-1----:R-:W-:Y:S02]  /*0350*/  SHF.R.S32.HI R0, RZ, 0x1f, R13 ;  /* 0x0000001fff007819 */ /* 0x002fe4000001140d */
[----:B------:R-:W-:Y:S01]  /*0360*/  IMAD.WIDE.U32 R4, R4, -0x2daee0ad, RZ ;  /* 0xd2511f5304047825 */ /* 0x000fe200078e00ff */
[----:B------:R-:W-:Y:S02]  /*0370*/  LOP3.LUT R9, R7, UR23, R10, 0x96, !PT ;  /* 0x0000001707097c12 */ /* 0x000fe4000f8e960a */
[----:B------:R-:W-:Y:S02]  /*0380*/  LEA.HI R24, R0, R13, RZ, 0x2 ;  /* 0x0000000d00187211 */ /* 0x000fe400078f10ff */
[----:B------:R-:W-:-:S02]  /*0390*/  LOP3.LUT R10, R5, UR24, R8, 0x96, !PT ;  /* 0x00000018050a7c12 */ /* 0x000fc4000f8e9608 */
[----:B------:R-:W-:Y:S01]  /*03a0*/  LOP3.LUT R5, R23, 0xff, RZ, 0x3c, !PT ;  /* 0x000000ff17057812 */ /* 0x000fe200078e3cff */
[----:B------:R-:W-:-:S03]  /*03b0*/  UIADD3 UR25, UR6, 0x1715609d, URZ ;  /* 0x1715609d06197890 */ /* 0x000fc6000fffe03f */
[----:B------:R-:W-:Y:S01]  /*03c0*/  LEA.HI.SX32 R42, R24, R5, 0x1e ;  /* 0x00000005182a7211 */ /* 0x000fe200078ff2ff */
[----:B------:R-:W-:Y:S01]  /*03d0*/  UIADD3 UR26, UR7, -0x56f99767, URZ ;  /* 0xa9066899071a7890 */ /* 0x000fe2000fffe03f */
[----:B------:R-:W-:Y:S02]  /*03e0*/  IMAD.WIDE.U32 R8, R9, -0x2daee0ad, RZ ;  /* 0xd2511f5309087825 */ /* 0x000fe400078e00ff */
[----:B------:R-:W-:Y:S02]  /*03f0*/  LOP3.LUT P0, RZ, R42, 0xffffff00, RZ, 0xc0, !PT ;  /* 0xffffff002aff7812 */ /* 0x000fe4000780c0ff */
[----:B------:R-:W-:Y:S01]  /*0400*/  IMAD.WIDE.U32 R10, R10, -0x326172a9, RZ ;  /* 0xcd9e8d570a0a7825 */ /* 0x000fe200078e00ff */
[----:B------:R-:W-:-:S04]  /*0410*/  LOP3.LUT R12, R9, UR26, R4, 0x96, !PT ;  /* 0x0000001a090c7c12 */ /* 0x000fc8000f8e9604 */
[----:B------:R-:W-:Y:S01]  /*0420*/  LOP3.LUT R6, R11, UR25, R6, 0x96, !PT ;  /* 0x000000190b067c12 */ /* 0x000fe2000f8e9606 */
[----:B------:R-:W-:Y:S01]  /*0430*/  UIADD3 UR27, UR6, -0x4ab325aa, URZ ;  /* 0xb54cda56061b7890 */ /* 0x000fe2000fffe03f */
[----:B------:R-:W-:Y:S01]  /*0440*/  IMAD.WIDE.U32 R12, R12, -0x326172a9, RZ ;  /* 0xcd9e8d570c0c7825 */ /* 0x000fe200078e00ff */
[----:B------:R-:W-:Y:S01]  /*0450*/  UIADD3 UR28, UR7, 0x646e171e, URZ ;  /* 0x646e171e071c7890 */ /* 0x000fe2000fffe03f */
[----:B------:R-:W-:Y:S02]  /*0460*/  ISETP.GE.U32.AND P6, PT, R42, 0x200, PT ;  /* 0x000002002a00780c */ /* 0x000fe40003fc6070 */
[----:B------:R-:W-:Y:S01]  /*0470*/  IMAD.WIDE.U32 R6, R6, -0x2daee0ad, RZ ;  /* 0xd2511f5306067825 */ /* 0x000fe200078e00ff */
[C---:B------:R-:W-:Y:S01]  /*0480*/  ISETP.GE.U32.AND P5, PT, R42.reuse, 0x300, PT ;  /* 0x000003002a00780c */ /* 0x040fe20003fa6070 */
[----:B------:R-:W-:Y:S01]  /*0490*/  UIADD3 UR29, UR6, 0x5384540f, URZ ;  /* 0x5384540f061d7890 */ /* 0x000fe2000fffe03f */
[C---:B------:R-:W-:Y:S01]  /*04a0*/  ISETP.GE.U32.AND P4, PT, R42.reuse, 0x400, PT ;  /* 0x000004002a00780c */ /* 0x040fe20003f86070 */
[----:B------:R-:W-:Y:S01]  /*04b0*/  UIADD3 UR30, UR7, 0x1fd5c5a3, URZ ;  /* 0x1fd5c5a3071e7890 */ /* 0x000fe2000fffe03f */
[----:B------:R-:W-:Y:S01]  /*04c0*/  ISETP.GE.U32.AND P3, PT, R42, 0x500, PT ;  /* 0x000005002a00780c */ /* 0x000fe20003f66070 */
[----:B------:R-:W-:-:S02]  /*04d0*/  UIADD3 UR31, UR6, -0xe443238, URZ ;  /* 0xf1bbcdc8061f7890 */ /* 0x000fc4000fffe03f */
[----:B------:R-:W-:Y:S02]  /*04e0*/  UIADD3 UR32, UR7, -0x24c28bd8, URZ ;  /* 0xdb3d742807207890 */ /* 0x000fe4000fffe03f */
[----:B------:R-:W-:Y:S01]  /*04f0*/  UIADD3 UR33, UR6, -0x700cb87f, URZ ;  /* 0x8ff3478106217890 */ /* 0x000fe2000fffe03f */
[----:B------:R-:W-:Y:S02]  /*0500*/  P2R R114, PR, RZ, 0x40 ;  /* 0x00000040ff727803 */ /* 0x000fe40000000000 */
[----:B------:R-:W-:Y:S02]  /*0510*/  P2R R113, PR, RZ, 0x20 ;  /* 0x00000020ff717803 */ /* 0x000fe40000000000 */
[----:B------:R-:W-:Y:S02]  /*0520*/  P2R R112, PR, RZ, 0x10 ;  /* 0x00000010ff707803 */ /* 0x000fe40000000000 */
[----:B------:R-:W-:Y:S02]  /*0530*/  LOP3.LUT R0, R13, UR27, R10, 0x96, !PT ;  /* 0x0000001b0d007c12 */ /* 0x000fe4000f8e960a */
[----:B------:R-:W-:-:S02]  /*0540*/  P2R R115, PR, RZ, 0x8 ;  /* 0x00000008ff737803 */ /* 0x000fc40000000000 */
        /* <DEDUP_REMOVED lines=13> */
.L_x_41029:
[----:B------:R-:W-:Y:S05]  /*0620*/  BSYNC B0 ;  /* 0x0000000000007941 */ /* 0x000fea0003800000 */
.L_x_41028:
        /* <DEDUP_REMOVED lines=13> */
.L_x_41031:
[----:B------:R-:W-:Y:S05]  /*0700*/  BSYNC B0 ;  /* 0x0000000000007941 */ /* 0x000fea0003800000 */
.L_x_41030:
        /* <DEDUP_REMOVED lines=11> */
[----:B------:R-:W-:Y:S01]  /*07c0*/  VIADD R23, R23, 0x100 ;  /* 0x0000010017177836 */ /* 0x000fe20000000000 */
[----:B0-----:R-:W-:-:S07]  /*07d0*/  @!P1 CS2R R48, SRZ ;  /* 0x0000000000309805 */ /* 0x001fce000001ff00 */
.L_x_41033:
[----:B------:R-:W-:Y:S05]  /*07e0*/  BSYNC B0 ;  /* 0x0000000000007941 */ /* 0x000fea0003800000 */
.L_x_41032:
        /* <DEDUP_REMOVED lines=13> */
.L_x_41035:
[----:B------:R-:W-:Y:S05]  /*08c0*/  BSYNC B0 ;  /* 0x0000000000007941 */ /* 0x000fea0003800000 */
.L_x_41034:
        /* <DEDUP_REMOVED lines=13> */
.L_x_41037:
[----:B------:R-:W-:Y:S05]  /*09a0*/  BSYNC B0 ;  /* 0x0000000000007941 */ /* 0x000fea0003800000 */
.L_x_41036:
[----:B------:R-:W-:Y:S01]  /*09b0*/  ISETP.GE.U32.AND P1, PT, R42, 0x600, PT ;  /* 0x000006002a00780c */ /* 0x000fe20003f26070 */
[----:B------:R-:W-:Y:S01]  /*09c0*/  IMAD.WIDE.U32 R8, R0, -0x2daee0ad, RZ ;  /* 0xd2511f5300087825 */ /* 0x000fe200078e00ff */
[----:B------:R-:W-:Y:S02]  /*09d0*/  BSSY B0, `(.L_x_41038) ;  /* 0x0000011000007945 */ /* 0x000fe40003800000 */
[----:B------:R-:W-:Y:S01]  /*09e0*/  P2R R116, PR, RZ, 0x2 ;  /* 0x00000002ff747803 */ /* 0x000fe20000000000 */
[----:B------:R-:W-:Y:S01]  /*09f0*/  IMAD.WIDE.U32 R4, R22, -0x326172a9, RZ ;  /* 0xcd9e8d5716047825 */ /* 0x000fe200078e00ff */
[----:B------:R-:W-:-:S04]  /*0a00*/  LOP3.LUT R26, R9, UR30, R6, 0x96, !PT ;  /* 0x0000001e091a7c12 */ /* 0x000fc8000f8e9606 */
[----:B------:R-:W-:-:S03]  /*0a10*/  LOP3.LUT R22, R5, UR29, R12, 0x96, !PT ;  /* 0x0000001d05167c12 */ /* 0x000fc6000f8e960c */
        /* <DEDUP_REMOVED lines=10> */
[----:B------:R-:W-:Y:S01]  /*0ac0*/  VIADD R23, R23, 0x100 ;  /* 0x0000010017177836 */ /* 0x000fe20000000000 */
[----:B0-----:R-:W-:-:S07]  /*0ad0*/  @!P1 CS2R R54, SRZ ;  /* 0x0000000000369805 */ /* 0x001fce000001ff00 */
.L_x_41039:
[----:B------:R-:W-:Y:S05]  /*0ae0*/  BSYNC B0 ;  /* 0x0000000000007941 */ /* 0x000fea0003800000 */
.L_x_41038:
[----:B------:R-:W-:Y:S01]  /*0af0*/  ISETP.GE.U32.AND P1, PT, R42, 0x700, PT ;  /* 0x000007002a00780c */ /* 0x000fe20003f26070 */
[----:B------:R-:W-:Y:S01]  /*0b00*/  IMAD.HI.U32 R5, R26, -0x326172a9, RZ ;  /* 0xcd9e8d571a057827 */ /* 0x000fe200078e00ff */
[----:B------:R-:W-:Y:S01]  /*0b10*/  UIADD3 UR34, UR7, -0x695add53, URZ ;  /* 0x96a522ad07227890 */ /* 0x000fe2000fffe03f */
[----:B------:R-:W-:Y:S01]  /*0b20*/  BSSY B0, `(.L_x_41040) ;  /* 0x000000f000007945 */ /* 0x000fe20003800000 */
[----:B------:R-:W-:Y:S01]  /*0b30*/  P2R R117, PR, RZ, 0x2 ;  /* 0x00000002ff757803 */ /* 0x000fe20000000000 */
[----:B------:R-:W-:Y:S01]  /*0b40*/  IMAD.HI.U32 R25, R22, -0x2daee0ad, RZ ;  /* 0xd2511f5316197827 */ /* 0x000fe200078e00ff */
[----:B------:R-:W-:-:S07]  /*0b50*/  LOP3.LUT R108, R5, UR31, R4, 0x96, !PT ;  /* 0x0000001f056c7c12 */ /* 0x000fce000f8e9604 */
        /* <DEDUP_REMOVED lines=11> */
.L_x_41041:
[----:B------:R-:W-:Y:S05]  /*0c10*/  BSYNC B0 ;  /* 0x0000000000007941 */ /* 0x000fea0003800000 */
.L_x_41040:
[----:B------:R-:W-:Y:S01]  /*0c20*/  ULDC UR8, c[0x0][0x214] ;  /* 0x0000850000087ab9 */ /* 0x000fe20000000800 */
[----:B------:R-:W-:Y:S02]  /*0c30*/  LOP3.LUT R25, R25, UR32, R8, 0x96, !PT ;  /* 0x0000002019197c12 */ /* 0x000fe4000f8e9608 */
[----:B------:R-:W-:-:S13]  /*0c40*/  ISETP.GE.AND P1, PT, R43, UR8, PT ;  /* 0x000000082b007c0c */ /* 0x000fda000bf26270 */
[----:B------:R-:W-:Y:S05]  /*0c50*/  @P1 EXIT ;  /* 0x000000000000194d */ /* 0x000fea0003800000 */
[----:B------:R-:W-:Y:S01]  /*0c60*/  SHF.R.S32.HI R24, RZ, 0x2, R24 ;  /* 0x00000002ff187819 */ /* 0x000fe20000011418 */
[C---:B------:R-:W-:Y:S01]  /*0c70*/  IMAD.SHL.U32 R6, R2.reuse, 0x20, RZ ;  /* 0x0000002002067824 */ /* 0x040fe200078e00ff */
[----:B------:R-:W-:Y:S01]  /*0c80*/  LOP3.LUT R7, R2, 0xe0, RZ, 0xc0, !PT ;  /* 0x000000e002077812 */ /* 0x000fe200078ec0ff */
[----:B-----5:R-:W-:Y:S01]  /*0c90*/  IMAD.MOV.U32 R86, RZ, RZ, R5 ;  /* 0x000000ffff567224 */ /* 0x020fe200078e0005 */
[----:B------:R-:W-:Y:S01]  /*0ca0*/  LOP3.LUT R0, R24, 0xff, RZ, 0xc0, !PT ;  /* 0x000000ff18007812 */ /* 0x000fe200078ec0ff */
[----:B------:R-:W-:Y:S01]  /*0cb0*/  IMAD.HI.U32 R105, R108, -0x2daee0ad, RZ ;  /* 0xd2511f536c697827 */ /* 0x000fe200078e00ff */
[----:B------:R-:W-:Y:S01]  /*0cc0*/  SHF.R.U32.HI R24, RZ, 0x3, R24 ;  /* 0x00000003ff187819 */ /* 0x000fe20000011618 */
[----:B------:R-:W-:Y:S01]  /*0cd0*/  ULDC.64 UR8, c[0x0][0x270] ;  /* 0x00009c0000087ab9 */ /* 0x000fe20000000a00 */
[----:B------:R-:W-:Y:S01]  /*0ce0*/  VIADDMNMX R7, R0, -R7, RZ, !PT ;  /* 0x8000000700077246 */ /* 0x000fe200078001ff */
[----:B------:R-:W-:Y:S01]  /*0cf0*/  IMAD.MOV.U32 R59, RZ, RZ, R10 ;  /* 0x000000ffff3b7224 */ /* 0x000fe200078e000a */
[----:B------:R-:W-:Y:S01]  /*0d00*/  LOP3.LUT R24, R24, 0x1fffffe0, RZ, 0xc0, !PT ;  /* 0x1fffffe018187812 */ /* 0x000fe200078ec0ff */
[----:B------:R-:W-:Y:S01]  /*0d10*/  IMAD.MOV.U32 R63, RZ, RZ, R14 ;  /* 0x000000ffff3f7224 */ /* 0x000fe200078e000e */
[----:B------:R-:W-:Y:S01]  /*0d20*/  VIMNMX R7, R7, 0x20, PT ;  /* 0x0000002007077848 */ /* 0x000fe20003fe0100 */
[----:B------:R-:W-:Y:S01]  /*0d30*/  IMAD.MOV.U32 R66, RZ, RZ, R15 ;  /* 0x000000ffff427224 */ /* 0x000fe200078e000f */
[----:B------:R-:W-:Y:S01]  /*0d40*/  LOP3.LUT R9, R6, 0x3e0, RZ, 0xc0, !PT ;  /* 0x000003e006097812 */ /* 0x000fe200078ec0ff */
[----:B------:R-:W-:Y:S01]  /*0d50*/  IMAD.MOV.U32 R70, RZ, RZ, R17 ;  /* 0x000000ffff467224 */ /* 0x000fe200078e0011 */
[--C-:B------:R-:W-:Y:S01]  /*0d60*/  SHF.R.U64 R84, R4, 0x10, R5.reuse ;  /* 0x0000001004547819 */ /* 0x100fe20000001205 */
[----:B------:R-:W-:Y:S01]  /*0d70*/  IMAD.IADD R7, R7, 0x1, R24 ;  /* 0x0000000107077824 */ /* 0x000fe200078e0218 */
[----:B------:R-:W-:Y:S01]  /*0d80*/  VIADDMNMX R9, R0, -R9, RZ, !PT ;  /* 0x8000000900097246 */ /* 0x000fe200078001ff */
[----:B------:R-:W-:Y:S01]  /*0d90*/  IMAD R0, R22, -0x2daee0ad, RZ ;  /* 0xd2511f5316007824 */ /* 0x000fe200078e02ff */
[----:B------:R-:W-:Y:S01]  /*0da0*/  SHF.R.U32.HI R85, RZ, 0x10, R5 ;  /* 0x00000010ff557819 */ /* 0x000fe20000011605 */
[----:B------:R-:W-:Y:S01]  /*0db0*/  IMAD.MOV.U32 R71, RZ, RZ, R18 ;  /* 0x000000ffff477224 */ /* 0x000fe200078e0012 */
[----:B------:R-:W-:Y:S01]  /*0dc0*/  SHF.L.U32 R7, R7, 0x2, RZ ;  /* 0x0000000207077819 */ /* 0x000fe200000006ff */
[----:B------:R-:W-:Y:S01]  /*0dd0*/  IMAD.MOV.U32 R75, RZ, RZ, R20 ;  /* 0x000000ffff4b7224 */ /* 0x000fe200078e0014 */
[----:B------:R-:W-:Y:S01]  /*0de0*/  VIMNMX R9, R9, 0x20, PT ;  /* 0x0000002009097848 */ /* 0x000fe20003fe0100 */
[----:B------:R-:W-:Y:S01]  /*0df0*/  IMAD.MOV.U32 R78, RZ, RZ, R21 ;  /* 0x000000ffff4e7224 */ /* 0x000fe200078e0015 */
[----:B------:R-:W-:Y:S01]  /*0e00*/  I2FP.F32.U32 R7, R7 ;  /* 0x0000000700077245 */ /* 0x000fe20000201000 */
[----:B------:R-:W-:Y:S01]  /*0e10*/  IMAD.MOV.U32 R82, RZ, RZ, R13 ;  /* 0x000000ffff527224 */ /* 0x000fe200078e000d */
[--C-:B------:R-:W-:Y:S01]  /*0e20*/  SHF.R.U64 R60, R10, 0x10, R11.reuse ;  /* 0x000000100a3c7819 */ /* 0x100fe2000000120b */
[----:B------:R-:W-:Y:S01]  /*0e30*/  IMAD R5, R26, -0x326172a9, RZ ;  /* 0xcd9e8d571a057824 */ /* 0x000fe200078e02ff */
[----:B------:R0:W1:Y:S01]  /*0e40*/  MUFU.RCP R93, R7 ;  /* 0x00000007005d7308 */ /* 0x0000620000001000 */
[----:B------:R-:W-:Y:S01]  /*0e50*/  MOV R62, R11 ;  /* 0x0000000b003e7202 */ /* 0x000fe20000000f00 */
[C---:B------:R-:W-:Y:S01]  /*0e60*/  IMAD.HI.U32 R104, R25.reuse, -0x326172a9, RZ ;  /* 0xcd9e8d5719687827 */ /* 0x040fe200078e00ff */
[----:B------:R-:W-:Y:S01]  /*0e70*/  SHF.R.U32.HI R61, RZ, 0x10, R11 ;  /* 0x00000010ff3d7819 */ /* 0x000fe2000001160b */
[----:B------:R-:W-:Y:S01]  /*0e80*/  UISETP.NE.U32.AND UP0, UPT, UR8, URZ, UPT ;  /* 0x0000003f0800728c */ /* 0x000fe2000bf05070 */
[--C-:B------:R-:W-:Y:S01]  /*0e90*/  SHF.R.U64 R64, R14, 0x10, R15.reuse ;  /* 0x000000100e407819 */ /* 0x100fe2000000120f */
[----:B------:R-:W-:Y:S01]  /*0ea0*/  IMAD R106, R25, -0x326172a9, RZ ;  /* 0xcd9e8d57196a7824 */ /* 0x000fe200078e02ff */
[----:B------:R-:W-:Y:S01]  /*0eb0*/  SHF.R.U32.HI R65, RZ, 0x10, R15 ;  /* 0x00000010ff417819 */ /* 0x000fe2000001160f */
[----:B------:R-:W-:Y:S01]  /*0ec0*/  IMAD R108, R108, -0x2daee0ad, RZ ;  /* 0xd2511f536c6c7824 */ /* 0x000fe200078e02ff */
[----:B------:R-:W-:Y:S01]  /*0ed0*/  MOV R67, R16 ;  /* 0x0000001000437202 */ /* 0x000fe20000000f00 */
[----:B------:R-:W-:Y:S01]  /*0ee0*/  IMAD.MOV.U32 R58, RZ, RZ, RZ ;  /* 0x000000ffff3a7224 */ /* 0x000fe200078e00ff */
[--C-:B------:R-:W-:Y:S01]  /*0ef0*/  SHF.R.U64 R68, R16, 0x10, R17.reuse ;  /* 0x0000001010447819 */ /* 0x100fe20000001211 */
[----:B------:R-:W-:Y:S01]  /*0f00*/  HADD2.F32 R59, -RZ, R59.H0_H0 ;  /* 0x2000003bff3b7230 */ /* 0x000fe20000004100 */
[----:B------:R-:W-:Y:S01]  /*0f10*/  SHF.R.U32.HI R69, RZ, 0x10, R17 ;  /* 0x00000010ff457819 */ /* 0x000fe20000011611 */
        /* <DEDUP_REMOVED lines=11> */
[----:B------:R-:W-:Y:S01]  /*0fd0*/  MOV R79, R12 ;  /* 0x0000000c004f7202 */ /* 0x000fe20000000f00 */
[----:B------:R-:W-:Y:S01]  /*0fe0*/  HADD2.F32 R65, -RZ, R65.H0_H0 ;  /* 0x20000041ff417230 */ /* 0x000fe20000004100 */
[--C-:B------:R-:W-:Y:S01]  /*0ff0*/  SHF.R.U64 R80, R12, 0x10, R13.reuse ;  /* 0x000000100c507819 */ /* 0x100fe2000000120d */
[----:B------:R-:W-:Y:S01]  /*1000*/  HADD2.F32 R67, -RZ, R67.H0_H0 ;  /* 0x20000043ff437230 */ /* 0x000fe20000004100 */
[----:B------:R-:W-:Y:S01]  /*1010*/  SHF.R.U32.HI R81, RZ, 0x10, R13 ;  /* 0x00000010ff517819 */ /* 0x000fe2000001160d */
[----:B------:R-:W-:Y:S01]  /*1020*/  HADD2.F32 R68, -RZ, R68.H0_H0 ;  /* 0x20000044ff447230 */ /* 0x000fe20000004100 */
[----:B------:R-:W-:Y:S01]  /*1030*/  MOV R83, R4 ;  /* 0x0000000400537202 */ /* 0x000fe20000000f00 */
[----:B------:R-:W-:Y:S01]  /*1040*/  HADD2.F32 R70, -RZ, R70.H0_H0 ;  /* 0x20000046ff467230 */ /* 0x000fe20000004100 */
[----:B------:R-:W-:Y:S01]  /*1050*/  IADD3 R9, R24, R9, RZ ;  /* 0x0000000918097210 */ /* 0x000fe20007ffe0ff */
        /* <DEDUP_REMOVED lines=29> */
[----:B------:R-:W-:Y:S01]  /*1230*/  LOP3.LUT R105, R105, UR34, R0, 0x96, !PT ;  /* 0x0000002269697c12 */ /* 0x000fe2000f8e9600 */
[----:B------:R-:W-:Y:S01]  /*1240*/  IMAD.MOV.U32 R0, RZ, RZ, 0x1 ;  /* 0x00000001ff007424 */ /* 0x000fe200078e00ff */
[----:B------:R-:W-:Y:S01]  /*1250*/  LOP3.LUT R104, R104, UR33, R5, 0x96, !PT ;  /* 0x0000002168687c12 */ /* 0x000fe2000f8e9605 */
[----:B------:R-:W-:Y:S01]  /*1260*/  HADD2.F32 R71, -RZ, R71.H0_H0 ;  /* 0x20000047ff477230 */ /* 0x000fe20000004100 */
[----:B------:R-:W-:Y:S01]  /*1270*/  LOP3.LUT R107, R107, 0x3, RZ, 0xc0, !PT ;  /* 0x000000036b6b7812 */ /* 0x000fe200078ec0ff */
[----:B------:R-:W-:Y:S01]  /*1280*/  HADD2.F32 R72, -RZ, R72.H0_H0 ;  /* 0x20000048ff487230 */ /* 0x000fe20000004100 */
[----:B------:R-:W-:Y:S01]  /*1290*/  ULDC.U8 UR8, c[0x0][0x2a0] ;  /* 0x0000a80000087ab9 */ /* 0x000fe20000000000 */
[----:B------:R-:W-:Y:S01]  /*12a0*/  HADD2.F32 R74, -RZ, R74.H0_H0 ;  /* 0x2000004aff4a7230 */ /* 0x000fe20000004100 */
[----:B------:R-:W-:Y:S01]  /*12b0*/  UISETP.NE.AND.EX UP0, UPT, UR9, URZ, UPT, UP0 ;  /* 0x0000003f0900728c */ /* 0x000fe2000bf05300 */
[----:B------:R-:W-:Y:S01]  /*12c0*/  HADD2.F32 R73, -RZ, R73.H0_H0 ;  /* 0x20000049ff497230 */ /* 0x000fe20000004100 */
[----:B------:R-:W-:Y:S01]  /*12d0*/  ULDC UR35, c[0x0][0x218] ;  /* 0x0000860000237ab9 */ /* 0x000fe20000000800 */
[----:B------:R-:W-:Y:S01]  /*12e0*/  HADD2.F32 R75, -RZ, R75.H0_H0 ;  /* 0x2000004bff4b7230 */ /* 0x000fe20000004100 */
[----:B------:R-:W-:Y:S01]  /*12f0*/  ULDC UR14, c[0x0][0x290] ;  /* 0x0000a400000e7ab9 */ /* 0x000fe20000000800 */
[----:B------:R-:W-:Y:S01]  /*1300*/  HADD2.F32 R76, -RZ, R76.H0_H0 ;  /* 0x2000004cff4c7230 */ /* 0x000fe20000004100 */
[----:B------:R-:W-:Y:S01]  /*1310*/  ULDC.64 UR10, c[0x0][0x238] ;  /* 0x00008e00000a7ab9 */ /* 0x000fe20000000a00 */
[----:B------:R-:W-:Y:S01]  /*1320*/  HADD2.F32 R78, -RZ, R78.H0_H0 ;  /* 0x2000004eff4e7230 */ /* 0x000fe20000004100 */
[----:B------:R-:W-:Y:S01]  /*1330*/  UISETP.NE.AND UP1, UPT, UR8, URZ, UPT ;  /* 0x0000003f0800728c */ /* 0x000fe2000bf25270 */
        /* <DEDUP_REMOVED lines=25> */
[----:B01----:R-:W-:-:S07]  /*14d0*/  IMAD.SHL.U32 R102, R9, 0x4, RZ ;  /* 0x0000000409667824 */ /* 0x003fce00078e00ff */
.L_x_41267:
[----:B------:R-:W-:Y:S01]  /*14e0*/  PLOP3.LUT P1, PT, PT, PT, UP0, 0x80, 0x0 ;  /* 0x000000000000781c */ /* 0x000fe20003f2f008 */
[----:B01234-:R-:W-:Y:S01]  /*14f0*/  IMAD.MOV.U32 R38, RZ, RZ, 0x4 ;  /* 0x00000004ff267424 */ /* 0x01ffe200078e00ff */
[----:B------:R-:W-:Y:S01]  /*1500*/  @UP0 ULDC.64 UR8, c[0x0][0x270] ;  /* 0x00009c0000080ab9 */ /* 0x000fe20000000a00 */
[----:B------:R-:W-:-:S10]  /*1510*/  HFMA2.MMA R36, -RZ, RZ, 1.875, 0 ;  /* 0x3f800000ff247435 */ /* 0x000fd400000001ff */
[----:B------:R-:W-:Y:S01]  /*1520*/  @P1 IMAD.WIDE R38, R43, R38, UR8 ;  /* 0x000000082b261e25 */ /* 0x000fe2000f8e0226 */
[----:B------:R-:W-:-:S13]  /*1530*/  PLOP3.LUT P1, PT, PT, PT, UP0, 0x80, 0x0 ;  /* 0x000000000000781c */ /* 0x000fda0003f2f008 */
[----:B------:R0:W5:Y:S01]  /*1540*/  @P1 LDG.E R36, desc[UR4][R38.64] ;  /* 0x0000000426241981 */ /* 0x000162000c1e1900 */
[----:B------:R-:W-:Y:S01]  /*1550*/  IMAD R37, R43, UR35, RZ ;  /* 0x000000232b257c24 */ /* 0x000fe2000f8e02ff */
[----:B------:R-:W-:Y:S01]  /*1560*/  LOP3.LUT R103, R2, 0xff, RZ, 0xc0, !PT ;  /* 0x000000ff02677812 */ /* 0x000fe200078ec0ff */
[----:B------:R-:W-:Y:S03]  /*1570*/  BSSY B0, `(.L_x_41042) ;  /* 0x000016c000007945 */ /* 0x000fe60003800000 */
[----:B------:R-:W-:-:S04]  /*1580*/  SHF.R.S32.HI R110, RZ, 0x1f, R37 ;  /* 0x0000001fff6e7819 */ /* 0x000fc80000011425 */
[----:B------:R-:W-:-:S04]  /*1590*/  LEA.HI R110, R110, R37, RZ, 0x2 ;  /* 0x000000256e6e7211 */ /* 0x000fc800078f10ff */
[----:B------:R-:W-:-:S05]  /*15a0*/  LEA.HI.SX32 R103, R110, R103, 0x1e ;  /* 0x000000676e677211 */ /* 0x000fca00078ff2ff */
[----:B------:R-:W-:Y:S01]  /*15b0*/  IMAD.MOV.U32 R37, RZ, RZ, R103 ;  /* 0x000000ffff257224 */ /* 0x000fe200078e0067 */
[----:B0-----:R-:W-:Y:S06]  /*15c0*/  @!P0 BRA `(.L_x_41043) ;  /* 0x0000001400988947 */ /* 0x001fec0003800000 */
        /* <DEDUP_REMOVED lines=21> */
.L_x_41045:
[----:B------:R-:W-:-:S07]  /*1720*/  MOV R120, R106 ;  /* 0x0000006a00787202 */ /* 0x000fce0000000f00 */
.L_x_41046:
[----:B------:R-:W-:Y:S05]  /*1730*/  BSYNC B1 ;  /* 0x0000000000017941 */ /* 0x000fea0003800000 */
.L_x_41044:
        /* <DEDUP_REMOVED lines=16> */
.L_x_41050:
[----:B------:R-:W-:Y:S05]  /*1840*/  BSYNC B2 ;  /* 0x0000000000027941 */ /* 0x000fea0003800000 */
.L_x_41049:
        /* <DEDUP_REMOVED lines=41> */
[----:B------:R-:W-:Y:S01]  /*1ae0*/  MOV R108, R118 ;  /* 0x00000076006c7202 */ /* 0x000fe20000000f00 */
[----:B------:R-:W-:-:S07]  /*1af0*/  IMAD.MOV.U32 R118, RZ, RZ, RZ ;  /* 0x000000ffff767224 */ /* 0x000fce00078e00ff */
.L_x_41048:
[----:B------:R-:W-:Y:S05]  /*1b00*/  BSYNC B1 ;  /* 0x0000000000017941 */ /* 0x000fea0003800000 */
.L_x_41047:
[----:B------:R-:W0:Y:S01]  /*1b10*/  LDC R109, c[0x0][0x298] ;  /* 0x0000a600ff6d7b82 */ /* 0x000e220000000800 */
[----:B------:R-:W-:Y:S01]  /*1b20*/  HFMA2.MMA R110, -RZ, RZ, 0.1171875, 0 ;  /* 0x2f800000ff6e7435 */ /* 0x000fe200000001ff */
[----:B------:R-:W-:Y:S01]  /*1b30*/  I2FP.F32.U32 R107, R120 ;  /* 0x00000078006b7245 */ /* 0x000fe20000201000 */
[----:B-----5:R-:W-:Y:S01]  /*1b40*/  FMUL.FTZ R120, R8, R36 ;  /* 0x0000002408787220 */ /* 0x020fe20000410000 */
[----:B------:R-:W-:Y:S01]  /*1b50*/  ISETP.NE.U32.AND P1, PT, R38, RZ, PT ;  /* 0x000000ff2600720c */ /* 0x000fe20003f25070 */
[----:B------:R-:W-:Y:S01]  /*1b60*/  BSSY B1, `(.L_x_41051) ;  /* 0x0000014000017945 */ /* 0x000fe20003800000 */
[C---:B------:R-:W-:Y:S02]  /*1b70*/  ISETP.NE.AND P3, PT, R118.reuse, 0x1, PT ;  /* 0x000000017600780c */ /* 0x040fe40003f65270 */
[----:B------:R-:W1:Y:S01]  /*1b80*/  LDC R37, c[0x0][0x294] ;  /* 0x0000a500ff257b82 */ /* 0x000e620000000800 */
[----:B------:R-:W-:Y:S02]  /*1b90*/  ISETP.NE.AND.EX P1, PT, R39, RZ, PT, P1 ;  /* 0x000000ff2700720c */ /* 0x000fe40003f25310 */
[----:B------:R-:W-:Y:S01]  /*1ba0*/  FFMA.FTZ R8, R107, R110, 1.1641532182693481445e-10 ;  /* 0x2f0000006b087423 */ /* 0x000fe2000001006e */
[----:B------:R-:W-:-:S02]  /*1bb0*/  VIADD R107, R118, 0x1 ;  /* 0x00000001766b7836 */ /* 0x000fc40000000000 */
[----:B0-----:R-:W-:Y:S02]  /*1bc0*/  FMUL.FTZ R120, R120, R109 ;  /* 0x0000006d78787220 */ /* 0x001fe40000410000 */
[----:B-1----:R-:W-:-:S04]  /*1bd0*/  FSETP.GTU.FTZ.AND P2, PT, R8, R37, PT ;  /* 0x000000250800720b */ /* 0x002fc80003f5c000 */
        /* <DEDUP_REMOVED lines=11> */
.L_x_41052:
[----:B------:R-:W-:-:S07]  /*1c90*/  IMAD.MOV.U32 R111, RZ, RZ, R106 ;  /* 0x000000ffff6f7224 */ /* 0x000fce00078e006a */
.L_x_41053:
[----:B------:R-:W-:Y:S05]  /*1ca0*/  BSYNC B1 ;  /* 0x0000000000017941 */ /* 0x000fea0003800000 */
.L_x_41051:
        /* <DEDUP_REMOVED lines=16> */
.L_x_41057:
[----:B------:R-:W-:Y:S05]  /*1db0*/  BSYNC B2 ;  /* 0x0000000000027941 */ /* 0x000fea0003800000 */
.L_x_41056:
        /* <DEDUP_REMOVED lines=44> */
.L_x_41055:
[----:B------:R-:W-:Y:S05]  /*2080*/  BSYNC B1 ;  /* 0x0000000000017941 */ /* 0x000fea0003800000 */
.L_x_41054:
[----:B------:R-:W-:Y:S01]  /*2090*/  I2FP.F32.U32 R39, R111 ;  /* 0x0000006f00277245 */ /* 0x000fe20000201000 */
[----:B------:R-:W-:Y:S01]  /*20a0*/  FMUL.FTZ R118, R9, R36 ;  /* 0x0000002409767220 */ /* 0x000fe20000410000 */
[----:B------:R-:W-:Y:S01]  /*20b0*/  ISETP.NE.AND P4, PT, R107, 0x1, PT ;  /* 0x000000016b00780c */ /* 0x000fe20003f85270 */
[----:B------:R-:W-:Y:S02]  /*20c0*/  BSSY B1, `(.L_x_41058) ;  /* 0x0000011000017945 */ /* 0x000fe40003800000 */
[----:B------:R-:W-:Y:S01]  /*20d0*/  FFMA.FTZ R38, R39, R110, 1.1641532182693481445e-10 ;  /* 0x2f00000027267423 */ /* 0x000fe2000001006e */
[----:B------:R-:W-:-:S04]  /*20e0*/  FMUL.FTZ R118, R118, R109 ;  /* 0x0000006d76767220 */ /* 0x000fc80000410000 */
        /* <DEDUP_REMOVED lines=13> */
.L_x_41059:
[----:B------:R-:W-:-:S07]  /*21c0*/  MOV R111, R106 ;  /* 0x0000006a006f7202 */ /* 0x000fce0000000f00 */
.L_x_41060:
[----:B------:R-:W-:Y:S05]  /*21d0*/  BSYNC B1 ;  /* 0x0000000000017941 */ /* 0x000fea0003800000 */
.L_x_41058:
        /* <DEDUP_REMOVED lines=16> */
.L_x_41064:
[----:B------:R-:W-:Y:S05]  /*22e0*/  BSYNC B2 ;  /* 0x0000000000027941 */ /* 0x000fea0003800000 */
.L_x_41063:
        /* <DEDUP_REMOVED lines=44> */
.L_x_41062:
[----:B------:R-:W-:Y:S05]  /*25b0*/  BSYNC B1 ;  /* 0x0000000000017941 */ /* 0x000fea0003800000 */
.L_x_41061:
[----:B------:R-:W-:Y:S01]  /*25c0*/  I2FP.F32.U32 R39, R111 ;  /* 0x0000006f00277245 */ /* 0x000fe20000201000 */
[----:B------:R-:W-:Y:S01]  /*25d0*/  FMUL.FTZ R38, R10, R36 ;  /* 0x000000240a267220 */ /* 0x000fe20000410000 */
[C---:B------:R-:W-:Y:S01]  /*25e0*/  ISETP.NE.AND P5, PT, R118.reuse, 0x1, PT ;  /* 0x000000017600780c */ /* 0x040fe20003fa5270 */
[----:B------:R-:W-:Y:S01]  /*25f0*/  BSSY B1, `(.L_x_41065) ;  /* 0x0000011000017945 */ /* 0x000fe20003800000 */
[----:B------:R-:W-:Y:S02]  /*2600*/  VIADD R107, R118, 0x1 ;  /* 0x00000001766b7836 */ /* 0x000fe40000000000 */
[----:B------:R-:W-:Y:S01]  /*2610*/  FFMA.FTZ R10, R39, R110, 1.1641532182693481445e-10 ;  /* 0x2f000000270a7423 */ /* 0x000fe2000001006e */
[----:B------:R-:W-:-:S04]  /*2620*/  FMUL.FTZ R38, R38, R109 ;  /* 0x0000006d26267220 */ /* 0x000fc80000410000 */
        /* <DEDUP_REMOVED lines=12> */
.L_x_41066:
[----:B------:R-:W-:-:S07]  /*26f0*/  IMAD.MOV.U32 R111, RZ, RZ, R106 ;  /* 0x000000ffff6f7224 */ /* 0x000fce00078e006a */
.L_x_41067:
[----:B------:R-:W-:Y:S05]  /*2700*/  BSYNC B1 ;  /* 0x0000000000017941 */ /* 0x000fea0003800000 */
.L_x_41065:
        /* <DEDUP_REMOVED lines=16> */
.L_x_41071:
[----:B------:R-:W-:Y:S05]  /*2810*/  BSYNC B2 ;  /* 0x0000000000027941 */ /* 0x000fea0003800000 */
.L_x_41070:
        /* <DEDUP_REMOVED lines=44> */
.L_x_41069:
[----:B------:R-:W-:Y:S05]  /*2ae0*/  BSYNC B1 ;  /* 0x0000000000017941 */ /* 0x000fea0003800000 */
.L_x_41068:
[----:B------:R-:W-:Y:S01]  /*2af0*/  I2FP.F32.U32 R111, R111 ;  /* 0x0000006f006f7245 */ /* 0x000fe20000201000 */
[----:B------:R-:W-:Y:S01]  /*2b00*/  FMUL.FTZ R118, R11, R36 ;  /* 0x000000240b767220 */ /* 0x000fe20000410000 */
[----:B------:R-:W-:Y:S02]  /*2b10*/  SEL R122, RZ, 0x1, P2 ;  /* 0x00000001ff7a7807 */ /* 0x000fe40001000000 */
[----:B------:R-:W-:Y:S01]  /*2b20*/  LEA R38, P2, R103, UR10, 0x4 ;  /* 0x0000000a67267c11 */ /* 0x000fe2000f8420ff */
[----:B------:R-:W-:Y:S01]  /*2b30*/  FFMA.FTZ R110, R111, R110, 1.1641532182693481445e-10 ;  /* 0x2f0000006f6e7423 */ /* 0x000fe2000001006e */
[----:B------:R-:W-:Y:S01]  /*2b40*/  FMUL.FTZ R118, R118, R109 ;  /* 0x0000006d76767220 */ /* 0x000fe20000410000 */
[----:B------:R-:W-:Y:S02]  /*2b50*/  SEL R120, RZ, 0x10000, P4 ;  /* 0x00010000ff787807 */ /* 0x000fe40002000000 */
[----:B------:R-:W-:Y:S02]  /*2b60*/  LEA.HI.X R39, R103, UR11, RZ, 0x4, P2 ;  /* 0x0000000b67277c11 */ /* 0x000fe400090f24ff */
[----:B------:R-:W-:-:S02]  /*2b70*/  FSETP.GTU.FTZ.AND P2, PT, R110, R37, PT ;  /* 0x000000256e00720b */ /* 0x000fc40003f5c000 */
[----:B------:R-:W-:Y:S02]  /*2b80*/  SEL R119, RZ, 0x100, P3 ;  /* 0x00000100ff777807 */ /* 0x000fe40001800000 */
[----:B------:R-:W-:Y:S02]  /*2b90*/  SEL R37, RZ, 0x1000000, P2 ;  /* 0x01000000ff257807 */ /* 0x000fe40001000000 */
[----:B------:R-:W-:Y:S02]  /*2ba0*/  FSEL R11, R118, RZ, !P2 ;  /* 0x000000ff760b7208 */ /* 0x000fe40005000000 */
[----:B------:R-:W-:Y:S02]  /*2bb0*/  LEA R110, P2, R103, UR12, 0x2 ;  /* 0x0000000c676e7c11 */ /* 0x000fe4000f8410ff */
[----:B------:R-:W-:Y:S01]  /*2bc0*/  IADD3 R37, R119, R37, R120 ;  /* 0x0000002577257210 */ /* 0x000fe20007ffe078 */
[----:B------:R-:W-:Y:S01]  /*2bd0*/  @P1 FADD.FTZ R11, R7, R11 ;  /* 0x0000000b070b1221 */ /* 0x000fe20000010000 */
[----:B------:R-:W-:-:S02]  /*2be0*/  LEA.HI.X R111, R103, UR13, RZ, 0x2, P2 ;  /* 0x0000000d676f7c11 */ /* 0x000fc400090f14ff */
[----:B------:R-:W-:Y:S01]  /*2bf0*/  IADD3 R109, R37, R122, RZ ;  /* 0x0000007a256d7210 */ /* 0x000fe20007ffe0ff */
[----:B------:R-:W-:Y:S01]  /*2c00*/  VIADD R37, R103, 0x100 ;  /* 0x0000010067257836 */ /* 0x000fe20000000000 */
[----:B------:R0:W-:Y:S04]  /*2c10*/  STG.E.128 desc[UR4][R38.64], R8 ;  /* 0x0000000826007986 */ /* 0x0001e8000c101d04 */
[----:B------:R0:W-:Y:S02]  /*2c20*/  STG.E desc[UR4][R110.64], R109 ;  /* 0x0000006d6e007986 */ /* 0x0001e4000c101904 */
.L_x_41043:
[----:B------:R-:W-:Y:S05]  /*2c30*/  BSYNC B0 ;  /* 0x0000000000007941 */ /* 0x000fea0003800000 */
.L_x_41042:
[----:B------:R-:W-:Y:S01]  /*2c40*/  ISETP.NE.AND P1, PT, R114, RZ, PT ;  /* 0x000000ff7200720c */ /* 0x000fe20003f25270 */
[----:B------:R-:W-:-:S12]  /*2c50*/  BSSY B0, `(.L_x_41072) ;  /* 0x0000168000007945 */ /* 0x000fd80003800000 */
[----:B------:R-:W-:Y:S05]  /*2c60*/  @!P1 BRA `(.L_x_41073) ;  /* 0x0000001400989947 */ /* 0x000fea0003800000 */
[----:B------:R-:W1:Y:S08]  /*2c70*/  LDC.64 R12, c[0x0][0x220] ;  /* 0x00008800ff0c7b82 */ /* 0x000e700000000a00 */
[----:B0-----:R-:W0:Y:S01]  /*2c80*/  LDC.64 R38, c[0x0][0x230] ;  /* 0x00008c00ff267b82 */ /* 0x001e220000000a00 */
[----:B-1----:R-:W-:-:S06]  /*2c90*/  IMAD.WIDE.U32 R12, R37, 0x10, R12 ;  /* 0x00000010250c7825 */ /* 0x002fcc00078e000c */
[----:B------:R-:W5:Y:S01]  /*2ca0*/  LDG.E.128 R12, desc[UR4][R12.64] ;  /* 0x000000040c0c7981 */ /* 0x000f62000c1e1d00 */
[----:B0-----:R-:W-:-:S04]  /*2cb0*/  ISETP.NE.U32.AND P1, PT, R38, RZ, PT ;  /* 0x000000ff2600720c */ /* 0x001fc80003f25070 */
[----:B------:R-:W-:-:S13]  /*2cc0*/  ISETP.NE.AND.EX P1, PT, R39, RZ, PT, P1 ;  /* 0x000000ff2700720c */ /* 0x000fda0003f25310 */
[----:B------:R-:W-:-:S04]  /*2cd0*/  @P1 LEA R110, P2, R37, R38, 0x4 ;  /* 0x00000026256e1211 */ /* 0x000fc800078420ff */
[----:B------:R-:W-:-:S05]  /*2ce0*/  @P1 LEA.HI.X R111, R37, R39, RZ, 0x4, P2 ;  /* 0x00000027256f1211 */ /* 0x000fca00010f24ff */
        /* <DEDUP_REMOVED lines=13> */
.L_x_41075:
[----:B------:R-:W-:-:S07]  /*2dc0*/  MOV R120, R106 ;  /* 0x0000006a00787202 */ /* 0x000fce0000000f00 */
.L_x_41076:
[----:B------:R-:W-:Y:S05]  /*2dd0*/  BSYNC B1 ;  /* 0x0000000000017941 */ /* 0x000fea0003800000 */
.L_x_41074:
        /* <DEDUP_REMOVED lines=16> */
.L_x_41080:
[----:B------:R-:W-:Y:S05]  /*2ee0*/  BSYNC B2 ;  /* 0x0000000000027941 */ /* 0x000fea0003800000 */
.L_x_41079:
        /* <DEDUP_REMOVED lines=43> */
.L_x_41078:
[----:B------:R-:W-:Y:S05]  /*31a0*/  BSYNC B1 ;  /* 0x0000000000017941 */ /* 0x000fea0003800000 */
.L_x_41077:
        /* <DEDUP_REMOVED lines=8> */
[----:B------:R-:W-:Y:S01]  /*3230*/  ISETP.NE.AND.EX P1, PT, R39, RZ, PT, P1 ;  /* 0x000000ff2700720c */ /* 0x000fe20003f25310 */
[----:B------:R-:W-:-:S02]  /*3240*/  VIADD R39, R118, 0x1 ;  /* 0x0000000176277836 */ /* 0x000fc40000000000 */
[----:B------:R-:W-:Y:S01]  /*3250*/  FFMA.FTZ R120, R120, R111, 1.1641532182693481445e-10 ;  /* 0x2f00000078787423 */ /* 0x000fe2000001006f */
[----:B0-----:R-:W-:-:S04]  /*3260*/  FMUL.FTZ R107, R107, R110 ;  /* 0x0000006e6b6b7220 */ /* 0x001fc80000410000 */
        /* <DEDUP_REMOVED lines=12> */
.L_x_41082:
[----:B------:R-:W-:-:S07]  /*3330*/  IMAD.MOV.U32 R122, RZ, RZ, R106 ;  /* 0x000000ffff7a7224 */ /* 0x000fce00078e006a */
.L_x_41083:
[----:B------:R-:W-:Y:S05]  /*3340*/  BSYNC B1 ;  /* 0x0000000000017941 */ /* 0x000fea0003800000 */
.L_x_41081:
        /* <DEDUP_REMOVED lines=16> */
.L_x_41087:
[----:B------:R-:W-:Y:S05]  /*3450*/  BSYNC B2 ;  /* 0x0000000000027941 */ /* 0x000fea0003800000 */
.L_x_41086:
        /* <DEDUP_REMOVED lines=44> */
.L_x_41085:
[----:B------:R-:W-:Y:S05]  /*3720*/  BSYNC B1 ;  /* 0x0000000000017941 */ /* 0x000fea0003800000 */
.L_x_41084:
[----:B------:R-:W-:Y:S01]  /*3730*/  I2FP.F32.U32 R38, R122 ;  /* 0x0000007a00267245 */ /* 0x000fe20000201000 */
[----:B------:R-:W-:Y:S01]  /*3740*/  FMUL.FTZ R13, R13, R36 ;  /* 0x000000240d0d7220 */ /* 0x000fe20000410000 */
[C---:B------:R-:W-:Y:S01]  /*3750*/  ISETP.NE.AND P4, PT, R39.reuse, 0x1, PT ;  /* 0x000000012700780c */ /* 0x040fe20003f85270 */
[----:B------:R-:W-:Y:S01]  /*3760*/  BSSY B1, `(.L_x_41088) ;  /* 0x0000011000017945 */ /* 0x000fe20003800000 */
[----:B------:R-:W-:Y:S01]  /*3770*/  IADD3 R118, R39, 0x1, RZ ;  /* 0x0000000127767810 */ /* 0x000fe20007ffe0ff */
[----:B------:R-:W-:Y:S01]  /*3780*/  FFMA.FTZ R38, R38, R111, 1.1641532182693481445e-10 ;  /* 0x2f00000026267423 */ /* 0x000fe2000001006f */
[----:B------:R-:W-:-:S04]  /*3790*/  FMUL.FTZ R13, R13, R110 ;  /* 0x0000006e0d0d7220 */ /* 0x000fc80000410000 */
        /* <DEDUP_REMOVED lines=12> */
.L_x_41089:
[----:B------:R-:W-:-:S07]  /*3860*/  MOV R122, R106 ;  /* 0x0000006a007a7202 */ /* 0x000fce0000000f00 */
.L_x_41090:
[----:B------:R-:W-:Y:S05]  /*3870*/  BSYNC B1 ;  /* 0x0000000000017941 */ /* 0x000fea0003800000 */
.L_x_41088:
        /* <DEDUP_REMOVED lines=16> */
.L_x_41094:
[----:B------:R-:W-:Y:S05]  /*3980*/  BSYNC B2 ;  /* 0x0000000000027941 */ /* 0x000fea0003800000 */
.L_x_41093:
        /* <DEDUP_REMOVED lines=44> */
.L_x_41092:
[----:B------:R-:W-:Y:S05]  /*3c50*/  BSYNC B1 ;  /* 0x0000000000017941 */ /* 0x000fea0003800000 */
.L_x_41091:
        /* <DEDUP_REMOVED lines=19> */
.L_x_41096:
[----:B------:R-:W-:-:S07]  /*3d90*/  IMAD.MOV.U32 R122, RZ, RZ, R106 ;  /* 0x000000ffff7a7224 */ /* 0x000fce00078e006a */
.L_x_41097:
[----:B------:R-:W-:Y:S05]  /*3da0*/  BSYNC B1 ;  /* 0x0000000000017941 */ /* 0x000fea0003800000 */
.L_x_41095:
        /* <DEDUP_REMOVED lines=16> */
.L_x_41101:
[----:B------:R-:W-:Y:S05]  /*3eb0*/  BSYNC B2 ;  /* 0x0000000000027941 */ /* 0x000fea0003800000 */
.L_x_41100:
        /* <DEDUP_REMOVED lines=44> */
.L_x_41099:
[----:B------:R-:W-:Y:S05]  /*4180*/  BSYNC B1 ;  /* 0x0000000000017941 */ /* 0x000fea0003800000 */
.L_x_41098:
        /* <DEDUP_REMOVED lines=10> */
[----:B------:R-:W-:Y:S02]  /*4230*/  FSEL R15, R15, RZ, !P2 ;  /* 0x000000ff0f0f7208 */ /* 0x000fe40005000000 */
[----:B------:R-:W-:-:S03]  /*4240*/  SEL R109, RZ, 0x1000000, P2 ;  /* 0x01000000ff6d7807 */ /* 0x000fc60001000000 */
[----:B------:R-:W-:Y:S01]  /*4250*/  @P1 FADD.FTZ R15, R7, R15 ;  /* 0x0000000f070f1221 */ /* 0x000fe20000010000 */
[----:B------:R-:W-:Y:S02]  /*4260*/  LEA R110, P1, R37, UR12, 0x2 ;  /* 0x0000000c256e7c11 */ /* 0x000fe4000f8210ff */
[----:B------:R-:W-:Y:S02]  /*4270*/  IADD3 R109, R119, R109, R120 ;  /* 0x0000006d776d7210 */ /* 0x000fe40007ffe078 */
[----:B------:R-:W-:Y:S01]  /*4280*/  LEA.HI.X R111, R37, UR13, RZ, 0x2, P1 ;  /* 0x0000000d256f7c11 */ /* 0x000fe200088f14ff */
[----:B------:R1:W-:Y:S01]  /*4290*/  STG.E.128 desc[UR4][R38.64], R12 ;  /* 0x0000000c26007986 */ /* 0x0003e2000c101d04 */
[----:B------:R-:W-:Y:S01]  /*42a0*/  IADD3 R109, R109, R124, RZ ;  /* 0x0000007c6d6d7210 */ /* 0x000fe20007ffe0ff */
[----:B------:R-:W-:-:S04]  /*42b0*/  VIADD R37, R37, 0x100 ;  /* 0x0000010025257836 */ /* 0x000fc80000000000 */
[----:B------:R1:W-:Y:S03]  /*42c0*/  STG.E desc[UR4][R110.64], R109 ;  /* 0x0000006d6e007986 */ /* 0x0003e6000c101904 */
.L_x_41073:
[----:B------:R-:W-:Y:S05]  /*42d0*/  BSYNC B0 ;  /* 0x0000000000007941 */ /* 0x000fea0003800000 */
.L_x_41072:
[----:B------:R-:W-:Y:S01]  /*42e0*/  ISETP.NE.AND P1, PT, R113, RZ, PT ;  /* 0x000000ff7100720c */ /* 0x000fe20003f25270 */
[----:B------:R-:W-:-:S12]  /*42f0*/  BSSY B0, `(.L_x_41102) ;  /* 0x0000168000007945 */ /* 0x000fd80003800000 */
[----:B------:R-:W-:Y:S05]  /*4300*/  @!P1 BRA `(.L_x_41103) ;  /* 0x0000001400989947 */ /* 0x000fea0003800000 */
[----:B------:R-:W2:Y:S08]  /*4310*/  LDC.64 R16, c[0x0][0x220] ;  /* 0x00008800ff107b82 */ /* 0x000eb00000000a00 */
[----:B01----:R-:W0:Y:S01]  /*4320*/  LDC.64 R38, c[0x0][0x230] ;  /* 0x00008c00ff267b82 */ /* 0x003e220000000a00 */
[----:B--2---:R-:W-:-:S06]  /*4330*/  IMAD.WIDE.U32 R16, R37, 0x10, R16 ;  /* 0x0000001025107825 */ /* 0x004fcc00078e0010 */
        /* <DEDUP_REMOVED lines=18> */
.L_x_41105:
[----:B------:R-:W-:-:S07]  /*4460*/  MOV R120, R106 ;  /* 0x0000006a00787202 */ /* 0x000fce0000000f00 */
.L_x_41106:
[----:B------:R-:W-:Y:S05]  /*4470*/  BSYNC B1 ;  /* 0x0000000000017941 */ /* 0x000fea0003800000 */
.L_x_41104:
        /* <DEDUP_REMOVED lines=16> */
.L_x_41110:
[----:B------:R-:W-:Y:S05]  /*4580*/  BSYNC B2 ;  /* 0x0000000000027941 */ /* 0x000fea0003800000 */
.L_x_41109:
        /* <DEDUP_REMOVED lines=43> */
.L_x_41108:
[----:B------:R-:W-:Y:S05]  /*4840*/  BSYNC B1 ;  /* 0x0000000000017941 */ /* 0x000fea0003800000 */
.L_x_41107:
        /* <DEDUP_REMOVED lines=24> */
.L_x_41112:
[----:B------:R-:W-:-:S07]  /*49d0*/  IMAD.MOV.U32 R122, RZ, RZ, R106 ;  /* 0x000000ffff7a7224 */ /* 0x000fce00078e006a */
.L_x_41113:
[----:B------:R-:W-:Y:S05]  /*49e0*/  BSYNC B1 ;  /* 0x0000000000017941 */ /* 0x000fea0003800000 */
.L_x_41111:
        /* <DEDUP_REMOVED lines=16> */
.L_x_41117:
[----:B------:R-:W-:Y:S05]  /*4af0*/  BSYNC B2 ;  /* 0x0000000000027941 */ /* 0x000fea0003800000 */
.L_x_41116:
        /* <DEDUP_REMOVED lines=44> */
.L_x_41115:
[----:B------:R-:W-:Y:S05]  /*4dc0*/  BSYNC B1 ;  /* 0x0000000000017941 */ /* 0x000fea0003800000 */
.L_x_41114:
        /* <DEDUP_REMOVED lines=19> */
.L_x_41119:
[----:B------:R-:W-:-:S07]  /*4f00*/  MOV R122, R106 ;  /* 0x0000006a007a7202 */ /* 0x000fce0000000f00 */
.L_x_41120:
[----:B------:R-:W-:Y:S05]  /*4f10*/  BSYNC B1 ;  /* 0x0000000000017941 */ /* 0x000fea0003800000 */
.L_x_41118:
        /* <DEDUP_REMOVED lines=16> */
.L_x_41124:
[----:B------:R-:W-:Y:S05]  /*5020*/  BSYNC B2 ;  /* 0x0000000000027941 */ /* 0x000fea0003800000 */
.L_x_41123:
        /* <DEDUP_REMOVED lines=44> */
.L_x_41122:
[----:B------:R-:W-:Y:S05]  /*52f0*/  BSYNC B1 ;  /* 0x0000000000017941 */ /* 0x000fea0003800000 */
.L_x_41121:
        /* <DEDUP_REMOVED lines=19> */
.L_x_41126:
[----:B------:R-:W-:-:S07]  /*5430*/  IMAD.MOV.U32 R122, RZ, RZ, R106 ;  /* 0x000000ffff7a7224 */ /* 0x000fce00078e006a */
.L_x_41127:
[----:B------:R-:W-:Y:S05]  /*5440*/  BSYNC B1 ;  /* 0x0000000000017941 */ /* 0x000fea0003800000 */
.L_x_41125:
        /* <DEDUP_REMOVED lines=16> */
.L_x_41131:
[----:B------:R-:W-:Y:S05]  /*5550*/  BSYNC B2 ;  /* 0x0000000000027941 */ /* 0x000fea0003800000 */
.L_x_41130:
        /* <DEDUP_REMOVED lines=44> */
.L_x_41129:
[----:B------:R-:W-:Y:S05]  /*5820*/  BSYNC B1 ;  /* 0x0000000000017941 */ /* 0x000fea0003800000 */
.L_x_41128:
        /* <DEDUP_REMOVED lines=20> */
.L_x_41103:
[----:B------:R-:W-:Y:S05]  /*5970*/  BSYNC B0 ;  /* 0x0000000000007941 */ /* 0x000fea0003800000 */
.L_x_41102:
[----:B------:R-:W-:Y:S01]  /*5980*/  ISETP.NE.AND P1, PT, R112, RZ, PT ;  /* 0x000000ff7000720c */ /* 0x000fe20003f25270 */
[----:B------:R-:W-:-:S12]  /*5990*/  BSSY B0, `(.L_x_41132) ;  /* 0x0000168000007945 */ /* 0x000fd80003800000 */
[----:B------:R-:W-:Y:S05]  /*59a0*/  @!P1 BRA `(.L_x_41133) ;  /* 0x0000001400989947 */ /* 0x000fea0003800000 */
[----:B------:R-:W3:Y:S08]  /*59b0*/  LDC.64 R20, c[0x0][0x220] ;  /* 0x00008800ff147b82 */ /* 0x000ef00000000a00 */
[----:B012---:R-:W0:Y:S01]  /*59c0*/  LDC.64 R38, c[0x0][0x230] ;  /* 0x00008c00ff267b82 */ /* 0x007e220000000a00 */
[----:B---3--:R-:W-:-:S06]  /*59d0*/  IMAD.WIDE.U32 R20, R37, 0x10, R20 ;  /* 0x0000001025147825 */ /* 0x008fcc00078e0014 */
        /* <DEDUP_REMOVED lines=18> */
.L_x_41135:
[----:B------:R-:W-:-:S07]  /*5b00*/  MOV R120, R106 ;  /* 0x0000006a00787202 */ /* 0x000fce0000000f00 */
.L_x_41136:
[----:B------:R-:W-:Y:S05]  /*5b10*/  BSYNC B1 ;  /* 0x0000000000017941 */ /* 0x000fea0003800000 */
.L_x_41134:
        /* <DEDUP_REMOVED lines=16> */
.L_x_41140:
[----:B------:R-:W-:Y:S05]  /*5c20*/  BSYNC B2 ;  /* 0x0000000000027941 */ /* 0x000fea0003800000 */
.L_x_41139:
        /* <DEDUP_REMOVED lines=43> */
.L_x_41138:
[----:B------:R-:W-:Y:S05]  /*5ee0*/  BSYNC B1 ;  /* 0x0000000000017941 */ /* 0x000fea0003800000 */
.L_x_41137:
        /* <DEDUP_REMOVED lines=24> */
.L_x_41142:
[----:B------:R-:W-:-:S07]  /*6070*/  IMAD.MOV.U32 R122, RZ, RZ, R106 ;  /* 0x000000ffff7a7224 */ /* 0x000fce00078e006a */
.L_x_41143:
[----:B------:R-:W-:Y:S05]  /*6080*/  BSYNC B1 ;  /* 0x0000000000017941 */ /* 0x000fea0003800000 */
.L_x_41141:
        /* <DEDUP_REMOVED lines=16> */
.L_x_41147:
[----:B------:R-:W-:Y:S05]  /*6190*/  BSYNC B2 ;  /* 0x0000000000027941 */ /* 0x000fea0003800000 */
.L_x_41146:
        /* <DEDUP_REMOVED lines=44> */
.L_x_41145:
[----:B------:R-:W-:Y:S05]  /*6460*/  BSYNC B1 ;  /* 0x0000000000017941 */ /* 0x000fea0003800000 */
.L_x_41144:
        /* <DEDUP_REMOVED lines=19> */
.L_x_41149:
[----:B------:R-:W-:-:S07]  /*65a0*/  MOV R122, R106 ;  /* 0x0000006a007a7202 */ /* 0x000fce0000000f00 */
.L_x_41150:
[----:B------:R-:W-:Y:S05]  /*65b0*/  BSYNC B1 ;  /* 0x0000000000017941 */ /* 0x000fea0003800000 */
.L_x_41148:
        /* <DEDUP_REMOVED lines=16> */
.L_x_41154:
[----:B------:R-:W-:Y:S05]  /*66c0*/  BSYNC B2 ;  /* 0x0000000000027941 */ /* 0x000fea0003800000 */
.L_x_41153:
        /* <DEDUP_REMOVED lines=44> */
.L_x_41152:
[----:B------:R-:W-:Y:S05]  /*6990*/  BSYNC B1 ;  /* 0x0000000000017941 */ /* 0x000fea0003800000 */
.L_x_41151:
        /* <DEDUP_REMOVED lines=19> */
.L_x_41156:
[----:B------:R-:W-:-:S07]  /*6ad0*/  IMAD.MOV.U32 R122, RZ, RZ, R106 ;  /* 0x000000ffff7a7224 */ /* 0x000fce00078e006a */
.L_x_41157:
[----:B------:R-:W-:Y:S05]  /*6ae0*/  BSYNC B1 ;  /* 0x0000000000017941 */ /* 0x000fea0003800000 */
.L_x_41155:
        /* <DEDUP_REMOVED lines=16> */
.L_x_41161:
[----:B------:R-:W-:Y:S05]  /*6bf0*/  BSYNC B2 ;  /* 0x0000000000027941 */ /* 0x000fea0003800000 */
.L_x_41160:
        /* <DEDUP_REMOVED lines=44> */
.L_x_41159:
[----:B------:R-:W-:Y:S05]  /*6ec0*/  BSYNC B1 ;  /* 0x0000000000017941 */ /* 0x000fea0003800000 */
.L_x_41158:
        /* <DEDUP_REMOVED lines=20> */
.L_x_41133:
[----:B------:R-:W-:Y:S05]  /*7010*/  BSYNC B0 ;  /* 0x0000000000007941 */ /* 0x000fea0003800000 */
.L_x_41132:
[----:B------:R-:W-:Y:S01]  /*7020*/  ISETP.NE.AND P1, PT, R115, RZ, PT ;  /* 0x000000ff7300720c */ /* 0x000fe20003f25270 */
[----:B------:R-:W-:-:S12]  /*7030*/  BSSY B0, `(.L_x_41162) ;  /* 0x0000168000007945 */ /* 0x000fd80003800000 */
[----:B------:R-:W-:Y:S05]  /*7040*/  @!P1 BRA `(.L_x_41163) ;  /* 0x0000001400989947 */ /* 0x000fea0003800000 */
[----:B------:R-:W4:Y:S08]  /*7050*/  LDC.64 R24, c[0x0][0x220] ;  /* 0x00008800ff187b82 */ /* 0x000f300000000a00 */
[----:B0123--:R-:W0:Y:S01]  /*7060*/  LDC.64 R38, c[0x0][0x230] ;  /* 0x00008c00ff267b82 */ /* 0x00fe220000000a00 */
[----:B----4-:R-:W-:-:S06]  /*7070*/  IMAD.WIDE.U32 R24, R37, 0x10, R24 ;  /* 0x0000001025187825 */ /* 0x010fcc00078e0018 */
        /* <DEDUP_REMOVED lines=18> */
.L_x_41165:
[----:B------:R-:W-:-:S07]  /*71a0*/  MOV R120, R106 ;  /* 0x0000006a00787202 */ /* 0x000fce0000000f00 */
.L_x_41166:
[----:B------:R-:W-:Y:S05]  /*71b0*/  BSYNC B1 ;  /* 0x0000000000017941 */ /* 0x000fea0003800000 */
.L_x_41164:
        /* <DEDUP_REMOVED lines=16> */
.L_x_41170:
[----:B------:R-:W-:Y:S05]  /*72c0*/  BSYNC B2 ;  /* 0x0000000000027941 */ /* 0x000fea0003800000 */
.L_x_41169:
        /* <DEDUP_REMOVED lines=43> */
.L_x_41168:
[----:B------:R-:W-:Y:S05]  /*7580*/  BSYNC B1 ;  /* 0x0000000000017941 */ /* 0x000fea0003800000 */
.L_x_41167:
        /* <DEDUP_REMOVED lines=24> */
.L_x_41172:
[----:B------:R-:W-:-:S07]  /*7710*/  IMAD.MOV.U32 R122, RZ, RZ, R106 ;  /* 0x000000ffff7a7224 */ /* 0x000fce00078e006a */
.L_x_41173:
[----:B------:R-:W-:Y:S05]  /*7720*/  BSYNC B1 ;  /* 0x0000000000017941 */ /* 0x000fea0003800000 */
.L_x_41171:
        /* <DEDUP_REMOVED lines=16> */
.L_x_41177:
[----:B------:R-:W-:Y:S05]  /*7830*/  BSYNC B2 ;  /* 0x0000000000027941 */ /* 0x000fea0003800000 */
.L_x_41176:
        /* <DEDUP_REMOVED lines=44> */
.L_x_41175:
[----:B------:R-:W-:Y:S05]  /*7b00*/  BSYNC B1 ;  /* 0x0000000000017941 */ /* 0x000fea0003800000 */
.L_x_41174:
        /* <DEDUP_REMOVED lines=19> */
.L_x_41179:
[----:B------:R-:W-:-:S07]  /*7c40*/  MOV R122, R106 ;  /* 0x0000006a007a7202 */ /* 0x000fce0000000f00 */
.L_x_41180:
[----:B------:R-:W-:Y:S05]  /*7c50*/  BSYNC B1 ;  /* 0x0000000000017941 */ /* 0x000fea0003800000 */
.L_x_41178:
        /* <DEDUP_REMOVED lines=16> */
.L_x_41184:
[----:B------:R-:W-:Y:S05]  /*7d60*/  BSYNC B2 ;  /* 0x0000000000027941 */ /* 0x000fea0003800000 */
.L_x_41183:
        /* <DEDUP_REMOVED lines=44> */
.L_x_41182:
[----:B------:R-:W-:Y:S05]  /*8030*/  BSYNC B1 ;  /* 0x0000000000017941 */ /* 0x000fea0003800000 */
.L_x_41181:
        /* <DEDUP_REMOVED lines=19> */
.L_x_41186:
[----:B------:R-:W-:-:S07]  /*8170*/  IMAD.MOV.U32 R122, RZ, RZ, R106 ;  /* 0x000000ffff7a7224 */ /* 0x000fce00078e006a */
.L_x_41187:
[----:B------:R-:W-:Y:S05]  /*8180*/  BSYNC B1 ;  /* 0x0000000000017941 */ /* 0x000fea0003800000 */
.L_x_41185:
        /* <DEDUP_REMOVED lines=16> */
.L_x_41191:
[----:B------:R-:W-:Y:S05]  /*8290*/  BSYNC B2 ;  /* 0x0000000000027941 */ /* 0x000fea0003800000 */
.L_x_41190:
        /* <DEDUP_REMOVED lines=44> */
.L_x_41189:
[----:B------:R-:W-:Y:S05]  /*8560*/  BSYNC B1 ;  /* 0x0000000000017941 */ /* 0x000fea0003800000 */
.L_x_41188:
        /* <DEDUP_REMOVED lines=20> */
.L_x_41163:
[----:B------:R-:W-:Y:S05]  /*86b0*/  BSYNC B0 ;  /* 0x0000000000007941 */ /* 0x000fea0003800000 */
.L_x_41162:
[----:B------:R-:W-:Y:S01]  /*86c0*/  ISETP.NE.AND P1, PT, R116, RZ, PT ;  /* 0x000000ff7400720c */ /* 0x000fe20003f25270 */
[----:B------:R-:W-:-:S12]  /*86d0*/  BSSY B0, `(.L_x_41192) ;  /* 0x0000168000007945 */ /* 0x000fd80003800000 */
[----:B------:R-:W-:Y:S05]  /*86e0*/  @!P1 BRA `(.L_x_41193) ;  /* 0x0000001400989947 */ /* 0x000fea0003800000 */
[----:B------:R-:W0:Y:S08]  /*86f0*/  LDC.64 R28, c[0x0][0x220] ;  /* 0x00008800ff1c7b82 */ /* 0x000e300000000a00 */
[----:B01234-:R-:W0:Y:S01]  /*8700*/  LDC.64 R38, c[0x0][0x230] ;  /* 0x00008c00ff267b82 */ /* 0x01fe220000000a00 */
[----:B------:R-:W-:-:S06]  /*8710*/  IMAD.WIDE.U32 R28, R37, 0x10, R28 ;  /* 0x00000010251c7825 */ /* 0x000fcc00078e001c */
        /* <DEDUP_REMOVED lines=18> */
.L_x_41195:
[----:B------:R-:W-:-:S07]  /*8840*/  MOV R120, R106 ;  /* 0x0000006a00787202 */ /* 0x000fce0000000f00 */
.L_x_41196:
[----:B------:R-:W-:Y:S05]  /*8850*/  BSYNC B1 ;  /* 0x0000000000017941 */ /* 0x000fea0003800000 */
.L_x_41194:
        /* <DEDUP_REMOVED lines=16> */
.L_x_41200:
[----:B------:R-:W-:Y:S05]  /*8960*/  BSYNC B2 ;  /* 0x0000000000027941 */ /* 0x000fea0003800000 */
.L_x_41199:
        /* <DEDUP_REMOVED lines=43> */
.L_x_41198:
[----:B------:R-:W-:Y:S05]  /*8c20*/  BSYNC B1 ;  /* 0x0000000000017941 */ /* 0x000fea0003800000 */
.L_x_41197:
        /* <DEDUP_REMOVED lines=24> */
.L_x_41202:
[----:B------:R-:W-:-:S07]  /*8db0*/  IMAD.MOV.U32 R122, RZ, RZ, R106 ;  /* 0x000000ffff7a7224 */ /* 0x000fce00078e006a */
.L_x_41203:
[----:B------:R-:W-:Y:S05]  /*8dc0*/  BSYNC B1 ;  /* 0x0000000000017941 */ /* 0x000fea0003800000 */
.L_x_41201:
        /* <DEDUP_REMOVED lines=16> */
.L_x_41207:
[----:B------:R-:W-:Y:S05]  /*8ed0*/  BSYNC B2 ;  /* 0x0000000000027941 */ /* 0x000fea0003800000 */
.L_x_41206:
        /* <DEDUP_REMOVED lines=44> */
.L_x_41205:
[----:B------:R-:W-:Y:S05]  /*91a0*/  BSYNC B1 ;  /* 0x0000000000017941 */ /* 0x000fea0003800000 */
.L_x_41204:
        /* <DEDUP_REMOVED lines=19> */
.L_x_41209:
[----:B------:R-:W-:-:S07]  /*92e0*/  MOV R122, R106 ;  /* 0x0000006a007a7202 */ /* 0x000fce0000000f00 */
.L_x_41210:
[----:B------:R-:W-:Y:S05]  /*92f0*/  BSYNC B1 ;  /* 0x0000000000017941 */ /* 0x000fea0003800000 */
.L_x_41208:
        /* <DEDUP_REMOVED lines=16> */
.L_x_41214:
[----:B------:R-:W-:Y:S05]  /*9400*/  BSYNC B2 ;  /* 0x0000000000027941 */ /* 0x000fea0003800000 */
.L_x_41213:
        /* <DEDUP_REMOVED lines=44> */
.L_x_41212:
[----:B------:R-:W-:Y:S05]  /*96d0*/  BSYNC B1 ;  /* 0x0000000000017941 */ /* 0x000fea0003800000 */
.L_x_41211:
        /* <DEDUP_REMOVED lines=19> */
.L_x_41216:
[----:B------:R-:W-:-:S07]  /*9810*/  IMAD.MOV.U32 R122, RZ, RZ, R106 ;  /* 0x000000ffff7a7224 */ /* 0x000fce00078e006a */
.L_x_41217:
[----:B------:R-:W-:Y:S05]  /*9820*/  BSYNC B1 ;  /* 0x0000000000017941 */ /* 0x000fea0003800000 */
.L_x_41215:
        /* <DEDUP_REMOVED lines=16> */
.L_x_41221:
[----:B------:R-:W-:Y:S05]  /*9930*/  BSYNC B2 ;  /* 0x0000000000027941 */ /* 0x000fea0003800000 */
.L_x_41220:
        /* <DEDUP_REMOVED lines=44> */
.L_x_41219:
[----:B------:R-:W-:Y:S05]  /*9c00*/  BSYNC B1 ;  /* 0x0000000000017941 */ /* 0x000fea0003800000 */
.L_x_41218:
        /* <DEDUP_REMOVED lines=20> */
.L_x_41193:
[----:B------:R-:W-:Y:S05]  /*9d50*/  BSYNC B0 ;  /* 0x0000000000007941 */ /* 0x000fea0003800000 */
.L_x_41192:
        /* <DEDUP_REMOVED lines=24> */
.L_x_41225:
[----:B------:R-:W-:-:S07]  /*9ee0*/  MOV R120, R106 ;  /* 0x0000006a00787202 */ /* 0x000fce0000000f00 */
.L_x_41226:
[----:B------:R-:W-:Y:S05]  /*9ef0*/  BSYNC B1 ;  /* 0x0000000000017941 */ /* 0x000fea0003800000 */
.L_x_41224:
        /* <DEDUP_REMOVED lines=16> */
.L_x_41230:
[----:B------:R-:W-:Y:S05]  /*a000*/  BSYNC B2 ;  /* 0x0000000000027941 */ /* 0x000fea0003800000 */
.L_x_41229:
        /* <DEDUP_REMOVED lines=43> */
.L_x_41228:
[----:B------:R-:W-:Y:S05]  /*a2c0*/  BSYNC B1 ;  /* 0x0000000000017941 */ /* 0x000fea0003800000 */
.L_x_41227:
        /* <DEDUP_REMOVED lines=24> */
.L_x_41232:
[----:B------:R-:W-:-:S07]  /*a450*/  IMAD.MOV.U32 R122, RZ, RZ, R106 ;  /* 0x000000ffff7a7224 */ /* 0x000fce00078e006a */
.L_x_41233:
[----:B------:R-:W-:Y:S05]  /*a460*/  BSYNC B1 ;  /* 0x0000000000017941 */ /* 0x000fea0003800000 */
.L_x_41231:
        /* <DEDUP_REMOVED lines=16> */
.L_x_41237:
[----:B------:R-:W-:Y:S05]  /*a570*/  BSYNC B2 ;  /* 0x0000000000027941 */ /* 0x000fea0003800000 */
.L_x_41236:
        /* <DEDUP_REMOVED lines=44> */
.L_x_41235:
[----:B------:R-:W-:Y:S05]  /*a840*/  BSYNC B1 ;  /* 0x0000000000017941 */ /* 0x000fea0003800000 */
.L_x_41234:
        /* <DEDUP_REMOVED lines=19> */
.L_x_41239:
[----:B------:R-:W-:-:S07]  /*a980*/  MOV R122, R106 ;  /* 0x0000006a007a7202 */ /* 0x000fce0000000f00 */
.L_x_41240:
[----:B------:R-:W-:Y:S05]  /*a990*/  BSYNC B1 ;  /* 0x0000000000017941 */ /* 0x000fea0003800000 */
.L_x_41238:
        /* <DEDUP_REMOVED lines=16> */
.L_x_41244:
[----:B------:R-:W-:Y:S05]  /*aaa0*/  BSYNC B2 ;  /* 0x0000000000027941 */ /* 0x000fea0003800000 */
.L_x_41243:
        /* <DEDUP_REMOVED lines=44> */
.L_x_41242:
[----:B------:R-:W-:Y:S05]  /*ad70*/  BSYNC B1 ;  /* 0x0000000000017941 */ /* 0x000fea0003800000 */
.L_x_41241:
        /* <DEDUP_REMOVED lines=19> */
.L_x_41246:
[----:B------:R-:W-:-:S07]  /*aeb0*/  IMAD.MOV.U32 R122, RZ, RZ, R106 ;  /* 0x000000ffff7a7224 */ /* 0x000fce00078e006a */
.L_x_41247:
[----:B------:R-:W-:Y:S05]  /*aec0*/  BSYNC B1 ;  /* 0x0000000000017941 */ /* 0x000fea0003800000 */
.L_x_41245:
        /* <DEDUP_REMOVED lines=16> */
.L_x_41251:
[----:B------:R-:W-:Y:S05]  /*afd0*/  BSYNC B2 ;  /* 0x0000000000027941 */ /* 0x000fea0003800000 */
.L_x_41250:
        /* <DEDUP_REMOVED lines=44> */
.L_x_41249:
[----:B------:R-:W-:Y:S05]  /*b2a0*/  BSYNC B1 ;  /* 0x0000000000017941 */ /* 0x000fea0003800000 */
.L_x_41248:
        /* <DEDUP_REMOVED lines=16> */
[----:B------:R-:W-:Y:S02]  /*b3b0*/  IADD3 R109, R109, R124, RZ ;  /* 0x0000007c6d6d7210 */ /* 0x000fe40007ffe0ff */
[----:B------:R0:W-:Y:S04]  /*b3c0*/  STG.E.128 desc[UR4][R38.64], R32 ;  /* 0x0000002026007986 */ /* 0x0001e8000c101d04 */
[----:B------:R0:W-:Y:S02]  /*b3d0*/  STG.E desc[UR4][R36.64], R109 ;  /* 0x0000006d24007986 */ /* 0x0001e4000c101904 */
.L_x_41223:
[----:B------:R-:W-:Y:S05]  /*b3e0*/  BSYNC B0 ;  /* 0x0000000000007941 */ /* 0x000fea0003800000 */
.L_x_41222:
[----:B0----5:R-:W-:Y:S01]  /*b3f0*/  FADD.FTZ R36, RZ, R8 ;  /* 0x00000008ff247221 */ /* 0x021fe20000010000 */
        /* <DEDUP_REMOVED lines=10> */
[----:B------:R-:W-:-:S02]  /*b4a0*/  LOP3.LUT P6, RZ, R2, 0x1f, RZ, 0xc0, !PT ;  /* 0x0000001f02ff7812 */ /* 0x000fc400078cc0ff */
[----:B------:R-:W-:Y:S02]  /*b4b0*/  P2R R120, PR, RZ, 0x20 ;  /* 0x00000020ff787803 */ /* 0x000fe40000000000 */
[----:B-1234-:R-:W-:-:S05]  /*b4c0*/  FSEL R39, R36, RZ, P0 ;  /* 0x000000ff24277208 */ /* 0x01efca0000000000 */
        /* <DEDUP_REMOVED lines=23> */
[----:B------:R-:W-:Y:S02]  /*b640*/  FADD.FTZ R36, R32, R39 ;  /* 0x0000002720247221 */ /* 0x000fe40000010000 */
[----:B------:R-:W-:Y:S01]  /*b650*/  @!P5 VIADD R38, R38, 0x8 ;  /* 0x000000082626d836 */ /* 0x000fe20000000000 */
[----:B------:R-:W-:Y:S01]  /*b660*/  ISETP.GT.U32.AND P5, PT, R42, 0x6ff, PT ;  /* 0x000006ff2a00780c */ /* 0x000fe20003fa4070 */
[----:B------:R-:W-:-:S04]  /*b670*/  FADD.FTZ R109, R33, R36 ;  /* 0x00000024216d7221 */ /* 0x000fc80000010000 */
[----:B------:R-:W-:-:S08]  /*b680*/  FADD.FTZ R0, R34, R109 ;  /* 0x0000006d22007221 */ /* 0x000fd00000010000 */
        /* <DEDUP_REMOVED lines=81> */
.L_x_41278:
        /* <DEDUP_REMOVED lines=19> */
[----:B------:R-:W-:Y:S02]  /*bcd0*/  HFMA2.MMA R0, -RZ, RZ, 0, 0 ;  /* 0x00000000ff007435 */ /* 0x000fe400000001ff */
[----:B------:R-:W-:-:S04]  /*bce0*/  @!P1 IMAD R38, R38, 0x8, R109 ;  /* 0x0000000826269824 */ /* 0x000fc800078e026d */
[----:B------:R-:W-:Y:S01]  /*bcf0*/  @!P1 IMAD.MOV.U32 R0, RZ, RZ, R102 ;  /* 0x000000ffff009224 */ /* 0x000fe200078e0066 */
[----:B------:R-:W-:Y:S01]  /*bd00*/  @!P1 LDS.64 R36, [R38] ;  /* 0x0000000026249984 */ /* 0x000fe20000000a00 */
[----:B------:R-:W-:-:S03]  /*bd10*/  PLOP3.LUT P1, PT, PT, PT, UP1, 0x40, 0x0 ;  /* 0x000000000000781c */ /* 0x000fc60003f2e818 */
[----:B------:R-:W1:Y:S02]  /*bd20*/  SHFL.DOWN PT, R109, R0, 0x4, 0x1f ;  /* 0x08801f00006d7f89 */ /* 0x000e6400000e0000 */
[----:B-1----:R-:W-:Y:S02]  /*bd30*/  IADD3 R110, R109, R0, RZ ;  /* 0x000000006d6e7210 */ /* 0x002fe40007ffe0ff */
[----:B------:R-:W-:Y:S02]  /*bd40*/  I2FP.F32.S32 R121, R109 ;  /* 0x0000006d00797245 */ /* 0x000fe40000201400 */
[----:B0-----:R-:W-:Y:S01]  /*bd50*/  I2FP.F32.S32 R118, R110 ;  /* 0x0000006e00767245 */ /* 0x001fe20000201400 */
[----:B------:R-:W0:Y:S01]  /*bd60*/  SHFL.DOWN PT, R125, R110, 0x2, 0x1f ;  /* 0x08401f006e7d7f89 */ /* 0x000e2200000e0000 */
[----:B------:R-:W-:Y:S02]  /*bd70*/  I2FP.F32.S32 R109, R0 ;  /* 0x00000000006d7245 */ /* 0x000fe40000201400 */
[----:B------:R-:W1:Y:S01]  /*bd80*/  MUFU.RCP R119, R118 ;  /* 0x0000007600777308 */ /* 0x000e620000001000 */
[----:B------:R-:W2:Y:S01]  /*bd90*/  SHFL.DOWN PT, R111, R36, 0x4, 0x1f ;  /* 0x08801f00246f7f89 */ /* 0x000ea200000e0000 */
[----:B0-----:R-:W-:Y:S01]  /*bda0*/  IMAD.IADD R0, R110, 0x1, R125 ;  /* 0x000000016e007824 */ /* 0x001fe200078e027d */
[----:B------:R-:W-:-:S04]  /*bdb0*/  I2FP.F32.S32 R125, R125 ;  /* 0x0000007d007d7245 */ /* 0x000fc80000201400 */
[----:B------:R-:W-:Y:S01]  /*bdc0*/  I2FP.F32.S32 R122, R0 ;  /* 0x00000000007a7245 */ /* 0x000fe20000201400 */
[----:B------:R-:W0:Y:S01]  /*bdd0*/  SHFL.DOWN PT, R129, R0, 0x1, 0x1f ;  /* 0x08201f0000817f89 */ /* 0x000e2200000e0000 */
[----:B--2---:R-:W-:Y:S02]  /*bde0*/  FMUL.FTZ R38, R111, R121 ;  /* 0x000000796f267220 */ /* 0x004fe40000410000 */
[----:B------:R-:W2:Y:S02]  /*bdf0*/  MUFU.RCP R124, R122 ;  /* 0x0000007a007c7308 */ /* 0x000ea40000001000 */
[----:B------:R-:W-:Y:S01]  /*be00*/  FFMA.FTZ R38, R109, R36, R38 ;  /* 0x000000246d267223 */ /* 0x000fe20000010026 */
[----:B------:R-:W-:-:S03]  /*be10*/  FADD.FTZ R36, -R111, R36 ;  /* 0x000000246f247221 */ /* 0x000fc60000010100 */
[----:B-1----:R-:W-:Y:S01]  /*be20*/  FMUL.FTZ R123, R119, R38 ;  /* 0x00000026777b7220 */ /* 0x002fe20000410000 */
[----:B------:R-:W-:-:S04]  /*be30*/  FMUL.FTZ R36, R36, R36 ;  /* 0x0000002424247220 */ /* 0x000fc80000410000 */
[----:B------:R-:W-:Y:S01]  /*be40*/  FMUL.FTZ R36, R36, R109 ;  /* 0x0000006d24247220 */ /* 0x000fe20000410000 */
[----:B------:R-:W1:Y:S03]  /*be50*/  SHFL.DOWN PT, R38, R123, 0x2, 0x1f ;  /* 0x08401f007b267f89 */ /* 0x000e6600000e0000 */
[----:B------:R-:W-:Y:S02]  /*be60*/  FMUL.FTZ R121, R36, R121 ;  /* 0x0000007924797220 */ /* 0x000fe40000410000 */
        /* <DEDUP_REMOVED lines=8> */
[----:B---3--:R-:W-:Y:S01]  /*bef0*/  FADD.FTZ R36, R36, R37 ;  /* 0x0000002524247221 */ /* 0x008fe20000010000 */
[----:B------:R-:W-:Y:S02]  /*bf00*/  FMUL.FTZ R111, R38, R38 ;  /* 0x00000026266f7220 */ /* 0x000fe40000410000 */
[----:B--2---:R-:W-:Y:S01]  /*bf10*/  FMUL.FTZ R127, R124, R127 ;  /* 0x0000007f7c7f7220 */ /* 0x004fe20000410000 */
[----:B------:R-:W-:Y:S01]  /*bf20*/  FFMA.FTZ R36, R119, R121, R36 ;  /* 0x0000007977247223 */ /* 0x000fe20000010024 */
[----:B------:R-:W-:-:S03]  /*bf30*/  FMUL.FTZ R111, R118, R111 ;  /* 0x0000006f766f7220 */ /* 0x000fc60000410000 */
[----:B------:R-:W1:Y:S01]  /*bf40*/  SHFL.DOWN PT, R110, R127, 0x1, 0x1f ;  /* 0x08201f007f6e7f89 */ /* 0x000e6200000e0000 */
[----:B------:R-:W-:-:S03]  /*bf50*/  FMUL.FTZ R111, R111, R125 ;  /* 0x0000007d6f6f7220 */ /* 0x000fc60000410000 */
[----:B------:R-:W2:Y:S01]  /*bf60*/  SHFL.DOWN PT, R109, R36, 0x2, 0x1f ;  /* 0x08401f00246d7f89 */ /* 0x000ea200000e0000 */
[----:B-1----:R-:W-:Y:S01]  /*bf70*/  FMUL.FTZ R131, R110, R129 ;  /* 0x000000816e837220 */ /* 0x002fe20000410000 */
[----:B------:R-:W-:Y:S01]  /*bf80*/  FADD.FTZ R110, R127, -R110 ;  /* 0x8000006e7f6e7221 */ /* 0x000fe20000010000 */
[----:B--2---:R-:W-:Y:S02]  /*bf90*/  FADD.FTZ R109, R36, R109 ;  /* 0x0000006d246d7221 */ /* 0x004fe40000010000 */
[----:B------:R-:W-:Y:S01]  /*bfa0*/  FFMA.FTZ R131, R122, R127, R131 ;  /* 0x0000007f7a837223 */ /* 0x000fe20000010083 */
[----:B------:R-:W-:Y:S01]  /*bfb0*/  FMUL.FTZ R37, R110, R110 ;  /* 0x0000006e6e257220 */ /* 0x000fe20000410000 */
[----:B------:R-:W-:Y:S02]  /*bfc0*/  FFMA.FTZ R109, R124, R111, R109 ;  /* 0x0000006f7c6d7223 */ /* 0x000fe4000001006d */
[----:B0-----:R-:W-:Y:S01]  /*bfd0*/  FMUL.FTZ R131, R126, R131 ;  /* 0x000000837e837220 */ /* 0x001fe20000410000 */
[----:B------:R-:W-:Y:S01]  /*bfe0*/  FMUL.FTZ R122, R122, R37 ;  /* 0x000000257a7a7220 */ /* 0x000fe20000410000 */
[----:B------:R-:W0:Y:S01]  /*bff0*/  LDC R110, c[0x0][0x2d8] ;  /* 0x0000b600ff6e7b82 */ /* 0x000e220000000800 */
[----:B------:R-:W1:Y:S02]  /*c000*/  SHFL.DOWN PT, R38, R109, 0x1, 0x1f ;  /* 0x08201f006d267f89 */ /* 0x000e6400000e0000 */
[----:B------:R-:W-:-:S02]  /*c010*/  FMUL.FTZ R122, R122, R129 ;  /* 0x000000817a7a7220 */ /* 0x000fc40000410000 */
[----:B------:R-:W2:Y:S01]  /*c020*/  SHFL.IDX PT, R131, R131, RZ, 0x1f ;  /* 0x00001fff83837589 */ /* 0x000ea200000e0000 */
[----:B-1----:R-:W-:Y:S01]  /*c030*/  FADD.FTZ R37, R109, R38 ;  /* 0x000000266d257221 */ /* 0x002fe20000010000 */
[----:B--2---:R-:W-:-:S03]  /*c040*/  FMUL.FTZ R0, R131, R131 ;  /* 0x0000008383007220 */ /* 0x004fc60000410000 */
[----:B------:R-:W-:Y:S02]  /*c050*/  FFMA.FTZ R122, R126, R122, R37 ;  /* 0x0000007a7e7a7223 */ /* 0x000fe40000010025 */
[----:B------:R-:W-:-:S03]  /*c060*/  FSEL R128, R0, RZ, !P1 ;  /* 0x000000ff00807208 */ /* 0x000fc60004800000 */
[----:B------:R-:W0:Y:S01]  /*c070*/  SHFL.IDX PT, R111, R122, RZ, 0x1f ;  /* 0x00001fff7a6f7589 */ /* 0x000e2200000e0000 */
[----:B------:R-:W-:-:S04]  /*c080*/  PLOP3.LUT P1, PT, PT, PT, UP1, 0x40, 0x0 ;  /* 0x000000000000781c */ /* 0x000fc80003f2e818 */
[----:B------:R-:W-:Y:S02]  /*c090*/  FSEL R0, R131, RZ, P1 ;  /* 0x000000ff83007208 */ /* 0x000fe40000800000 */
[----:B------:R-:W-:-:S13]  /*c0a0*/  LOP3.LUT P1, RZ, R39, 0x1f, R2, 0xf8, !PT ;  /* 0x0000001f27ff7812 */ /* 0x000fda000782f802 */
[----:B------:R-:W1:Y:S01]  /*c0b0*/  @!P1 LDC.64 R36, c[0x0][0x250] ;  /* 0x00009400ff249b82 */ /* 0x000e620000000a00 */
[----:B0-----:R-:W-:-:S07]  /*c0c0*/  FFMA.FTZ R109, R111, UR14, R110 ;  /* 0x0000000e6f6d7c23 */ /* 0x001fce000801006e */
[----:B------:R-:W0:Y:S01]  /*c0d0*/  @!P1 LDC.64 R38, c[0x0][0x258] ;  /* 0x00009600ff269b82 */ /* 0x000e220000000a00 */
[----:B------:R-:W-:-:S04]  /*c0e0*/  FADD.FTZ R109, R109, R128 ;  /* 0x000000806d6d7221 */ /* 0x000fc80000010000 */
[----:B------:R-:W2:Y:S01]  /*c0f0*/  MUFU.RSQ R119, R109 ;  /* 0x0000006d00777308 */ /* 0x000ea20000001400 */
[----:B-1----:R-:W-:-:S05]  /*c100*/  @!P1 IMAD.WIDE R36, R43, 0x4, R36 ;  /* 0x000000042b249825 */ /* 0x002fca00078e0224 */
[----:B------:R1:W-:Y:S01]  /*c110*/  @!P1 STG.E desc[UR4][R36.64], R131 ;  /* 0x0000008324009986 */ /* 0x0003e2000c101904 */
[----:B0-----:R-:W-:-:S05]  /*c120*/  @!P1 IMAD.WIDE R38, R43, 0x4, R38 ;  /* 0x000000042b269825 */ /* 0x001fca00078e0226 */
[----:B--2---:R1:W-:Y:S01]  /*c130*/  @!P1 STG.E desc[UR4][R38.64], R119 ;  /* 0x0000007726009986 */ /* 0x0043e2000c101904 */
        /* <DEDUP_REMOVED lines=14> */
[----:B0-----:R-:W-:-:S04]  /*c220*/  IMAD.WIDE.U32 R110, R103, 0x10, R110 ;  /* 0x00000010676e7825 */ /* 0x001fc800078e006e */
[----:B------:R-:W-:Y:S01]  /*c230*/  VIADD R103, R103, 0x100 ;  /* 0x0000010067677836 */ /* 0x000fe20000000000 */
[----:B------:R0:W-:Y:S06]  /*c240*/  STG.E.128 desc[UR4][R110.64], R36 ;  /* 0x000000246e007986 */ /* 0x0001ec000c101d04 */
.L_x_41254:
[----:B------:R-:W-:Y:S05]  /*c250*/  BSYNC B0 ;  /* 0x0000000000007941 */ /* 0x000fea0003800000 */
.L_x_41253:
        /* <DEDUP_REMOVED lines=19> */
.L_x_41256:
[----:B------:R-:W-:Y:S05]  /*c390*/  BSYNC B0 ;  /* 0x0000000000007941 */ /* 0x000fea0003800000 */
.L_x_41255:
        /* <DEDUP_REMOVED lines=17> */
[----:B------:R-:W-:-:S04]  /*c4b0*/  VIADD R103, R103, 0x100 ;  /* 0x0000010067677836 */ /* 0x000fc80000000000 */
[----:B------:R3:W-:Y:S03]  /*c4c0*/  STG.E.128 desc[UR4][R110.64], R36 ;  /* 0x000000246e007986 */ /* 0x0007e6000c101d04 */
.L_x_41258:
[----:B------:R-:W-:Y:S05]  /*c4d0*/  BSYNC B0 ;  /* 0x0000000000007941 */ /* 0x000fea0003800000 */
.L_x_41257:
        /* <DEDUP_REMOVED lines=19> */
.L_x_41260:
[----:B------:R-:W-:Y:S05]  /*c610*/  BSYNC B0 ;  /* 0x0000000000007941 */ /* 0x000fea0003800000 */
.L_x_41259:
        /* <DEDUP_REMOVED lines=19> */
.L_x_41262:
[----:B------:R-:W-:Y:S05]  /*c750*/  BSYNC B0 ;  /* 0x0000000000007941 */ /* 0x000fea0003800000 */
.L_x_41261:
        /* <DEDUP_REMOVED lines=19> */
.L_x_41264:
[----:B------:R-:W-:Y:S05]  /*c890*/  BSYNC B0 ;  /* 0x0000000000007941 */ /* 0x000fea0003800000 */
.L_x_41263:
[----:B------:R-:W-:Y:S01]  /*c8a0*/  ISETP.NE.AND P1, PT, R117, RZ, PT ;  /* 0x000000ff7500720c */ /* 0x000fe20003f25270 */
        /* <DEDUP_REMOVED lines=17> */
.L_x_41266:
[----:B------:R-:W-:Y:S05]  /*c9c0*/  BSYNC B0 ;  /* 0x0000000000007941 */ /* 0x000fea0003800000 */
.L_x_41265:
[----:B------:R-:W-:Y:S01]  /*c9d0*/  ISETP.NE.AND P1, PT, R120, RZ, PT ;  /* 0x000000ff7800720c */ /* 0x000fe20003f25270 */
[----:B------:R-:W-:-:S03]  /*c9e0*/  VIADD R43, R43, UR16 ;  /* 0x000000102b2b7c36 */ /* 0x000fc60008000000 */
[----:B------:R-:W-:Y:S02]  /*c9f0*/  SEL R0, RZ, 0x1, P1 ;  /* 0x00000001ff007807 */ /* 0x000fe40000800000 */
[----:B------:R-:W-:-:S13]  /*ca00*/  ISETP.GE.AND P1, PT, R43, UR17, PT ;  /* 0x000000112b007c0c */ /* 0x000fda000bf26270 */
[----:B------:R-:W-:Y:S05]  /*ca10*/  @!P1 BRA `(.L_x_41267) ;  /* 0xffffff4800b09947 */ /* 0x000fea000383ffff */
[----:B------:R-:W-:Y:S05]  /*ca20*/  EXIT ;  /* 0x000000000000794d */ /* 0x000fea0003800000 */
.L_x_41252:
[----:B------:R-:W-:Y:S01]  /*ca30*/  HFMA2.MMA R124, -RZ, RZ, 0, 1.847743988037109375e-06 ;  /* 0x0000001fff7c7435 */ /* 0x000fe200000001ff */
[----:B------:R-:W-:Y:S01]  /*ca40*/  MOV R122, R39 ;  /* 0x00000027007a7202 */ /* 0x000fe20000000f00 */
[----:B------:R-:W-:Y:S02]  /*ca50*/  IMAD.MOV.U32 R123, RZ, RZ, 0x1 ;  /* 0x00000001ff7b7424 */ /* 0x000fe400078e00ff */
[----:B------:R-:W-:-:S07]  /*ca60*/  IMAD.MOV.U32 R121, RZ, RZ, -0x1 ;  /* 0xffffffffff797424 */ /* 0x000fce00078e00ff */
[----:B------:R-:W-:Y:S05]  /*ca70*/  WARPSYNC.COLLECTIVE R121, `(.L_x_41268) ;  /* 0x0000000079087348 */ /* 0x000fea0003c00000 */
[----:B------:R0:W1:Y:S02]  /*ca80*/  SHFL.BFLY P6, R119, R122, R123, R124 ;  /* 0x0c00007b7a777389 */ /* 0x00006400000c007c */
[----:B01----:R-:W-:Y:S01]  /*ca90*/  ENDCOLLECTIVE ;  /* 0x000000000000791b */ /* 0x003fe20003800000 */
.L_x_41268:
[----:B------:R-:W-:Y:S01]  /*caa0*/  HFMA2.MMA R123, -RZ, RZ, 0, 1.1920928955078125e-07 ;  /* 0x00000002ff7b7435 */ /* 0x000fe200000001ff */
[----:B------:R-:W-:-:S05]  /*cab0*/  MOV R0, R119 ;  /* 0x0000007700007202 */ /* 0x000fca0000000f00 */
[----:B------:R-:W-:-:S04]  /*cac0*/  FADD.FTZ R109, R39, R0 ;  /* 0x00000000276d7221 */ /* 0x000fc80000010000 */
[----:B------:R-:W-:-:S07]  /*cad0*/  IMAD.MOV.U32 R122, RZ, RZ, R109 ;  /* 0x000000ffff7a7224 */ /* 0x000fce00078e006d */
[----:B------:R-:W-:Y:S05]  /*cae0*/  WARPSYNC.COLLECTIVE R121, `(.L_x_41269) ;  /* 0x0000000079087348 */ /* 0x000fea0003c00000 */
[----:B------:R0:W1:Y:S02]  /*caf0*/  SHFL.BFLY P6, R119, R122, R123, R124 ;  /* 0x0c00007b7a777389 */ /* 0x00006400000c007c */
[----:B01----:R-:W-:Y:S01]  /*cb00*/  ENDCOLLECTIVE ;  /* 0x000000000000791b */ /* 0x003fe20003800000 */
.L_x_41269:
[----:B------:R-:W-:Y:S02]  /*cb10*/  IMAD.MOV.U32 R123, RZ, RZ, 0x4 ;  /* 0x00000004ff7b7424 */ /* 0x000fe400078e00ff */
[----:B------:R-:W-:-:S04]  /*cb20*/  IMAD.MOV.U32 R0, RZ, RZ, R119 ;  /* 0x000000ffff007224 */ /* 0x000fc800078e0077 */
[----:B------:R-:W-:-:S05]  /*cb30*/  FADD.FTZ R110, R109, R0 ;  /* 0x000000006d6e7221 */ /* 0x000fca0000010000 */
[----:B------:R-:W-:-:S07]  /*cb40*/  MOV R122, R110 ;  /* 0x0000006e007a7202 */ /* 0x000fce0000000f00 */
[----:B------:R-:W-:Y:S05]  /*cb50*/  WARPSYNC.COLLECTIVE R121, `(.L_x_41270) ;  /* 0x0000000079087348 */ /* 0x000fea0003c00000 */
[----:B------:R0:W1:Y:S02]  /*cb60*/  SHFL.BFLY P6, R119, R122, R123, R124 ;  /* 0x0c00007b7a777389 */ /* 0x00006400000c007c */
[----:B01----:R-:W-:Y:S01]  /*cb70*/  ENDCOLLECTIVE ;  /* 0x000000000000791b */ /* 0x003fe20003800000 */
.L_x_41270:
[----:B------:R-:W-:Y:S01]  /*cb80*/  HFMA2.MMA R123, -RZ, RZ, 0, 4.76837158203125e-07 ;  /* 0x00000008ff7b7435 */ /* 0x000fe200000001ff */
[----:B------:R-:W-:-:S05]  /*cb90*/  MOV R111, R119 ;  /* 0x00000077006f7202 */ /* 0x000fca0000000f00 */
[----:B------:R-:W-:-:S04]  /*cba0*/  FADD.FTZ R111, R110, R111 ;  /* 0x0000006f6e6f7221 */ /* 0x000fc80000010000 */
[----:B------:R-:W-:-:S07]  /*cbb0*/  IMAD.MOV.U32 R122, RZ, RZ, R111 ;  /* 0x000000ffff7a7224 */ /* 0x000fce00078e006f */
[----:B------:R-:W-:Y:S05]  /*cbc0*/  WARPSYNC.COLLECTIVE R121, `(.L_x_41271) ;  /* 0x0000000079087348 */ /* 0x000fea0003c00000 */
[----:B------:R0:W1:Y:S02]  /*cbd0*/  SHFL.BFLY P6, R119, R122, R123, R124 ;  /* 0x0c00007b7a777389 */ /* 0x00006400000c007c */
[----:B01----:R-:W-:Y:S01]  /*cbe0*/  ENDCOLLECTIVE ;  /* 0x000000000000791b */ /* 0x003fe20003800000 */
.L_x_41271:
[----:B------:R-:W-:Y:S02]  /*cbf0*/  IMAD.MOV.U32 R123, RZ, RZ, 0x10 ;  /* 0x00000010ff7b7424 */ /* 0x000fe400078e00ff */
[----:B------:R-:W-:-:S04]  /*cc00*/  IMAD.MOV.U32 R0, RZ, RZ, R119 ;  /* 0x000000ffff007224 */ /* 0x000fc800078e0077 */
[----:B------:R-:W-:-:S05]  /*cc10*/  FADD.FTZ R118, R111, R0 ;  /* 0x000000006f767221 */ /* 0x000fca0000010000 */
[----:B------:R-:W-:-:S07]  /*cc20*/  MOV R122, R118 ;  /* 0x00000076007a7202 */ /* 0x000fce0000000f00 */
[----:B------:R-:W-:Y:S05]  /*cc30*/  WARPSYNC.COLLECTIVE R121, `(.L_x_41272) ;  /* 0x0000000079087348 */ /* 0x000fea0003c00000 */
[----:B------:R0:W1:Y:S02]  /*cc40*/  SHFL.BFLY P6, R119, R122, R123, R124 ;  /* 0x0c00007b7a777389 */ /* 0x00006400000c007c */
[----:B01----:R-:W-:Y:S01]  /*cc50*/  ENDCOLLECTIVE ;  /* 0x000000000000791b */ /* 0x003fe20003800000 */
.L_x_41272:
[----:B------:R-:W-:Y:S02]  /*cc60*/  IMAD.MOV.U32 R123, RZ, RZ, 0x1 ;  /* 0x00000001ff7b7424 */ /* 0x000fe400078e00ff */
[----:B------:R-:W-:Y:S01]  /*cc70*/  FADD.FTZ R36, R118, R119 ;  /* 0x0000007776247221 */ /* 0x000fe20000010000 */
[----:B------:R-:W-:-:S03]  /*cc80*/  ISETP.NE.AND P6, PT, R125, RZ, PT ;  /* 0x000000ff7d00720c */ /* 0x000fc60003fc5270 */
        /* <DEDUP_REMOVED lines=62> */
.L_x_41273:
[----:B------:R-:W-:Y:S01]  /*d070*/  HFMA2.MMA R123, -RZ, RZ, 0, 1.1920928955078125e-07 ;  /* 0x00000002ff7b7435 */ /* 0x000fe200000001ff */
[----:B------:R-:W-:-:S05]  /*d080*/  MOV R39, R119 ;  /* 0x0000007700277202 */ /* 0x000fca0000000f00 */
[----:B------:R-:W-:-:S04]  /*d090*/  FADD.FTZ R39, R0, R39 ;  /* 0x0000002700277221 */ /* 0x000fc80000010000 */
[----:B------:R-:W-:-:S07]  /*d0a0*/  IMAD.MOV.U32 R122, RZ, RZ, R39 ;  /* 0x000000ffff7a7224 */ /* 0x000fce00078e0027 */
[----:B------:R-:W-:Y:S05]  /*d0b0*/  WARPSYNC.COLLECTIVE R121, `(.L_x_41274) ;  /* 0x0000000079087348 */ /* 0x000fea0003c00000 */
[----:B------:R0:W1:Y:S02]  /*d0c0*/  SHFL.BFLY P6, R119, R122, R123, R124 ;  /* 0x0c00007b7a777389 */ /* 0x00006400000c007c */
[----:B01----:R-:W-:Y:S01]  /*d0d0*/  ENDCOLLECTIVE ;  /* 0x000000000000791b */ /* 0x003fe20003800000 */
.L_x_41274:
[----:B------:R-:W-:Y:S02]  /*d0e0*/  IMAD.MOV.U32 R123, RZ, RZ, 0x4 ;  /* 0x00000004ff7b7424 */ /* 0x000fe400078e00ff */
[----:B------:R-:W-:-:S04]  /*d0f0*/  IMAD.MOV.U32 R110, RZ, RZ, R119 ;  /* 0x000000ffff6e7224 */ /* 0x000fc800078e0077 */
[----:B------:R-:W-:-:S05]  /*d100*/  FADD.FTZ R110, R39, R110 ;  /* 0x0000006e276e7221 */ /* 0x000fca0000010000 */
[----:B------:R-:W-:-:S07]  /*d110*/  MOV R122, R110 ;  /* 0x0000006e007a7202 */ /* 0x000fce0000000f00 */
[----:B------:R-:W-:Y:S05]  /*d120*/  WARPSYNC.COLLECTIVE R121, `(.L_x_41275) ;  /* 0x0000000079087348 */ /* 0x000fea0003c00000 */
[----:B------:R0:W1:Y:S02]  /*d130*/  SHFL.BFLY P6, R119, R122, R123, R124 ;  /* 0x0c00007b7a777389 */ /* 0x00006400000c007c */
[----:B01----:R-:W-:Y:S01]  /*d140*/  ENDCOLLECTIVE ;  /* 0x000000000000791b */ /* 0x003fe20003800000 */
.L_x_41275:
[----:B------:R-:W-:Y:S01]  /*d150*/  HFMA2.MMA R123, -RZ, RZ, 0, 4.76837158203125e-07 ;  /* 0x00000008ff7b7435 */ /* 0x000fe200000001ff */
[----:B------:R-:W-:-:S05]  /*d160*/  MOV R109, R119 ;  /* 0x00000077006d7202 */ /* 0x000fca0000000f00 */
[----:B------:R-:W-:-:S04]  /*d170*/  FADD.FTZ R109, R110, R109 ;  /* 0x0000006d6e6d7221 */ /* 0x000fc80000010000 */
[----:B------:R-:W-:-:S07]  /*d180*/  IMAD.MOV.U32 R122, RZ, RZ, R109 ;  /* 0x000000ffff7a7224 */ /* 0x000fce00078e006d */
[----:B------:R-:W-:Y:S05]  /*d190*/  WARPSYNC.COLLECTIVE R121, `(.L_x_41276) ;  /* 0x0000000079087348 */ /* 0x000fea0003c00000 */
[----:B------:R0:W1:Y:S02]  /*d1a0*/  SHFL.BFLY P6, R119, R122, R123, R124 ;  /* 0x0c00007b7a777389 */ /* 0x00006400000c007c */
[----:B01----:R-:W-:Y:S01]  /*d1b0*/  ENDCOLLECTIVE ;  /* 0x000000000000791b */ /* 0x003fe20003800000 */
.L_x_41276:
[----:B------:R-:W-:Y:S02]  /*d1c0*/  IMAD.MOV.U32 R123, RZ, RZ, 0x10 ;  /* 0x00000010ff7b7424 */ /* 0x000fe400078e00ff */
[----:B------:R-:W-:-:S04]  /*d1d0*/  IMAD.MOV.U32 R118, RZ, RZ, R119 ;  /* 0x000000ffff767224 */ /* 0x000fc800078e0077 */
[----:B------:R-:W-:-:S05]  /*d1e0*/  FADD.FTZ R118, R109, R118 ;  /* 0x000000766d767221 */ /* 0x000fca0000010000 */
[----:B------:R-:W-:-:S07]  /*d1f0*/  MOV R122, R118 ;  /* 0x00000076007a7202 */ /* 0x000fce0000000f00 */
[----:B------:R-:W-:Y:S05]  /*d200*/  WARPSYNC.COLLECTIVE R121, `(.L_x_41277) ;  /* 0x0000000079087348 */ /* 0x000fea0003c00000 */
[----:B------:R0:W1:Y:S02]  /*d210*/  SHFL.BFLY P6, R119, R122, R123, R124 ;  /* 0x0c00007b7a777389 */ /* 0x00006400000c007c */
[----:B01----:R-:W-:Y:S01]  /*d220*/  ENDCOLLECTIVE ;  /* 0x000000000000791b */ /* 0x003fe20003800000 */
.L_x_41277:
[----:B------:R-:W-:Y:S01]  /*d230*/  MOV R111, R119 ;  /* 0x00000077006f7202 */ /* 0x000fe20000000f00 */
[----:B------:R-:W-:Y:S06]  /*d240*/  BRA `(.L_x_41278) ;  /* 0xffffffe800547947 */ /* 0x000fec000383ffff */
.L_x_41279:
        /* <DEDUP_REMOVED lines=11> */
.L_x_46096:


//--------------------- .text._ZN10layer_norm13ln_fwd_kernelINS_13Kernel_traitsI6__halfffffjLj7168ELj1ELj1ELj8ELj16ENS_18Kernel_traits_baseILj7168ES2_ffffjLj256EEEEELb1ELb0ELb0ELb1EEEvNS_9FwdParamsE --------------------------
	.section	.text._ZN10layer_norm13ln_fwd_kernelINS_13Kernel_traitsI6__halfffffjLj7168ELj1ELj1ELj8ELj16ENS_18Kernel_traits_baseILj7168ES2_ffffjLj256EEEEELb1ELb0ELb0ELb1EEEvNS_9FwdParamsE,"ax",@progbits
	.align	128
        .global         _ZN10layer_norm13ln_fwd_kernelINS_13Kernel_traitsI6__halfffffjLj7168ELj1ELj1ELj8ELj16ENS_18Kernel_traits_baseILj7168ES2_ffffjLj256EEEEELb1ELb0ELb0ELb1EEEvNS_9FwdParamsE
        .type           _ZN10layer_norm13ln_fwd_kernelINS_13Kernel_traitsI6__halfffffjLj7168ELj1ELj1ELj8ELj16ENS_18Kernel_traits_baseILj7168ES2_ffffjLj256EEEEELb1ELb0ELb0ELb1EEEvNS_9FwdParamsE,@function
        .size           _ZN10layer_norm13ln_fwd_kernelINS_13Kernel_traitsI6__halfffffjLj7168ELj1ELj1ELj8ELj16ENS_18Kernel_traits_baseILj7168ES2_ffffjLj256EEEEELb1ELb0ELb0ELb1EEEvNS_9FwdParamsE,(.L_x_46097 - _ZN10layer_norm13ln_fwd_kernelINS_13Kernel_traitsI6__halfffffjLj7168ELj1ELj1ELj8ELj16ENS_18Kernel_traits_baseILj7168ES2_ffffjLj256EEEEELb1ELb0ELb0ELb1EEEvNS_9FwdParamsE)
        .other          _ZN10layer_norm13ln_fwd_kernelINS_13Kernel_traitsI6__halfffffjLj7168ELj1ELj1ELj8ELj16ENS_18Kernel_traits_baseILj7168ES2_ffffjLj256EEEEELb1ELb0ELb0ELb1EEEvNS_9FwdParamsE,@"STO_CUDA_ENTRY STV_DEFAULT"
_ZN10layer_norm13ln_fwd_kernelINS_13Kernel_traitsI6__halfffffjLj7168ELj1ELj1ELj8ELj16ENS_18Kernel_traits_baseILj7168ES2_ffffjLj256EEEEELb1ELb0ELb0ELb1EEEvNS_9FwdParamsE:
.text._ZN10layer_norm13ln_fwd_kernelINS_13Kernel_traitsI6__halfffffjLj7168ELj1ELj1ELj8ELj16ENS_18Kernel_traits_baseILj7168ES2_ffffjLj256EEEEELb1ELb0ELb0ELb1EEEvNS_9FwdParamsE:
        /* <DEDUP_REMOVED lines=13> */
[----:B0-----:R-:W-:Y:S01]  /*00d0*/  @P0 MOV R4, R20 ;  /* 0x0000001400040202 */ /* 0x001fe20000000f00 */
[----:B-1----:R-:W-:-:S06]  /*00e0*/  @P0 IMAD.MOV.U32 R5, RZ, RZ, R21 ;  /* 0x000000ffff050224 */ /* 0x002fcc00078e0015 */
[----:B------:R-:W4:Y:S01]  /*00f0*/  @P0 LDG.E.64 R4, desc[UR4][R4.64] ;  /* 0x0000000404040981 */ /* 0x000f22000c1e1b00 */
[----:B------:R-:W2:Y:S08]  /*0100*/  S2UR UR8, SR_CTAID.X ;  /* 0x00000000000879c3 */ /* 0x000eb00000002500 */
[----:B------:R-:W2:Y:S02]  /*0110*/  LDC R99, c[0x0][RZ] ;  /* 0x00000000ff637b82 */ /* 0x000ea40000000800 */
[----:B--2---:R-:W-:-:S02]  /*0120*/  IMAD R99, R99, UR8, R18 ;  /* 0x0000000863637c24 */ /* 0x004fc4000f8e0212 */
[----:B------:R-:W-:-:S05]  /*0130*/  IMAD.SHL.U32 R0, R18, 0x8, RZ ;  /* 0x0000000812007824 */ /* 0x000fca00078e00ff */
[----:B------:R-:W-:Y:S02]  /*0140*/  LOP3.LUT R0, R0, 0x7f8, RZ, 0xc0, !PT ;  /* 0x000007f800007812 */ /* 0x000fe400078ec0ff */
[----:B---3--:R-:W-:Y:S02]  /*0150*/  @P0 R2UR UR6, R2 ;  /* 0x00000000020602ca */ /* 0x008fe400000e0000 */
[----:B------:R-:W-:Y:S02]  /*0160*/  @P0 R2UR UR7, R3 ;  /* 0x00000000030702ca */ /* 0x000fe400000e0000 */
        /* <DEDUP_REMOVED lines=21> */
[----:B------:R-:W-:Y:S01]  /*02c0*/  UIADD3 UR18, UR6, -0x255992d5, URZ ;  /* 0xdaa66d2b06127890 */ /* 0x000fe2000fffe03f */
[----:B------:R-:W-:Y:S01]  /*02d0*/  ISETP.NE.U32.AND P0, PT, RZ, UR10, PT ;  /* 0x0000000aff007c0c */ /* 0x000fe2000bf05070 */
[----:B------:R-:W-:-:S04]  /*02e0*/  IMAD.WIDE.U32 R6, R7, -0x2daee0ad, RZ ;  /* 0xd2511f5307067825 */ /* 0x000fc800078e00ff */
[----:B------:R-:W-:Y:S01]  /*02f0*/  IMAD.WIDE.U32 R8, R8, -0x326172a9, RZ ;  /* 0xcd9e8d5708087825 */ /* 0x000fe200078e00ff */
[----:B------:R-:W-:Y:S02]  /*0300*/  ISETP.NE.AND.EX P0, PT, RZ, UR11, PT, P0 ;  /* 0x0000000bff007c0c */ /* 0x000fe4000bf05300 */
[----:B------:R-:W-:Y:S02]  /*0310*/  LOP3.LUT R10, R7, UR19, R2, 0x96, !PT ;  /* 0x00000013070a7c12 */ /* 0x000fe4000f8e9602 */
[----:B------:R-:W-:Y:S02]  /*0320*/  LOP3.LUT R2, R9, UR18, R4, 0x96, !PT ;  /* 0x0000001209027c12 */ /* 0x000fe4000f8e9604 */
[----:B------:R-:W-:Y:S01]  /*0330*/  IADD3 R4, P1, R0, UR10, RZ ;  /* 0x0000000a00047c10 */ /* 0x000fe2000ff3e0ff */
[----:B------:R-:W-:Y:S01]  /*0340*/  UIADD3 UR20, UR6, 0x78dde6e4, URZ ;  /* 0x78dde6e406147890 */ /* 0x000fe2000fffe03f */
[----:B------:R-:W-:Y:S01]  /*0350*/  IMAD.WIDE.U32 R10, R10, -0x326172a9, RZ ;  /* 0xcd9e8d570a0a7825 */ /* 0x000fe200078e00ff */
[----:B------:R-:W-:Y:S01]  /*0360*/  UIADD3 UR21, UR7, -0x126145ec, URZ ;  /* 0xed9eba1407157890 */ /* 0x000fe2000fffe03f */
[----:B------:R-:W-:Y:S01]  /*0370*/  IADD3.X R5, RZ, UR11, RZ, P1, !PT ;  /* 0x0000000bff057c10 */ /* 0x000fe20008ffe4ff */
[----:B------:R-:W-:Y:S01]  /*0380*/  UIADD3 UR23, UR7, -0x56f99767, URZ ;  /* 0xa906689907177890 */ /* 0x000fe2000fffe03f */
[----:B------:R-:W-:Y:S01]  /*0390*/  IMAD.WIDE.U32 R2, R2, -0x2daee0ad, RZ ;  /* 0xd2511f5302027825 */ /* 0x000fe200078e00ff */
[----:B------:R-:W-:-:S02]  /*03a0*/  UIADD3 UR22, UR6, 0x1715609d, URZ ;  /* 0x1715609d06167890 */ /* 0x000fc4000fffe03f */
[----:B------:R0:W5:Y:S01]  /*03b0*/  @P0 LDG.E.64 R12, desc[UR4][R4.64] ;  /* 0x00000004040c0981 */ /* 0x000162000c1e1b00 */
[----:B------:R-:W-:Y:S02]  /*03c0*/  UIADD3 UR24, UR6, -0x4ab325aa, URZ ;  /* 0xb54cda5606187890 */ /* 0x000fe4000fffe03f */
[----:B------:R-:W-:Y:S01]  /*03d0*/  UIADD3 UR25, UR7, 0x646e171e, URZ ;  /* 0x646e171e07197890 */ /* 0x000fe2000fffe03f */
[----:B------:R0:W5:Y:S01]  /*03e0*/  @P0 LDG.E.64 R38, desc[UR4][R4.64+0x800] ;  /* 0x0008000404260981 */ /* 0x000162000c1e1b00 */
[----:B------:R-:W-:Y:S01]  /*03f0*/  LEA.HI R100, R18, UR8, RZ, 0x18 ;  /* 0x0000000812647c11 */ /* 0x000fe2000f8fc0ff */
[----:B------:R-:W-:Y:S01]  /*0400*/  ULDC UR10, c[0x0][0x214] ;  /* 0x00008500000a7ab9 */ /* 0x000fe20000000800 */
[----:B------:R-:W-:Y:S01]  /*0410*/  LOP3.LUT R7, R11, UR20, R8, 0x96, !PT ;  /* 0x000000140b077c12 */ /* 0x000fe2000f8e9608 */
[----:B------:R0:W5:Y:S04]  /*0420*/  @P0 LDG.E.64 R36, desc[UR4][R4.64+0x1000] ;  /* 0x0010000404240981 */ /* 0x000168000c1e1b00 */
[----:B------:R0:W5:Y:S04]  /*0430*/  @P0 LDG.E.64 R34, desc[UR4][R4.64+0x1800] ;  /* 0x0018000404220981 */ /* 0x000168000c1e1b00 */
[----:B------:R0:W5:Y:S04]  /*0440*/  @P0 LDG.E.64 R32, desc[UR4][R4.64+0x2000] ;  /* 0x0020000404200981 */ /* 0x000168000c1e1b00 */
[----:B------:R0:W5:Y:S04]  /*0450*/  @P0 LDG.E.64 R26, desc[UR4][R4.64+0x2800] ;  /* 0x00280004041a0981 */ /* 0x000168000c1e1b00 */
[----:B------:R0:W5:Y:S01]  /*0460*/  @P0 LDG.E.64 R22, desc[UR4][R4.64+0x3000] ;  /* 0x0030000404160981 */ /* 0x000162000c1e1b00 */
[----:B------:R-:W-:Y:S01]  /*0470*/  LOP3.LUT R8, R3, UR21, R6, 0x96, !PT ;  /* 0x0000001503087c12 */ /* 0x000fe2000f8e9606 */
[----:B------:R-:W-:Y:S01]  /*0480*/  IMAD.WIDE.U32 R6, R7, -0x2daee0ad, RZ ;  /* 0xd2511f5307067825 */ /* 0x000fe200078e00ff */
[----:B------:R-:W-:-:S02]  /*0490*/  UIADD3 UR27, UR7, 0x1fd5c5a3, URZ ;  /* 0x1fd5c5a3071b7890 */ /* 0x000fc4000fffe03f */
[----:B------:R-:W-:Y:S01]  /*04a0*/  UIADD3 UR26, UR6, 0x5384540f, URZ ;  /* 0x5384540f061a7890 */ /* 0x000fe2000fffe03f */
[----:B------:R-:W-:Y:S01]  /*04b0*/  IMAD.WIDE.U32 R8, R8, -0x326172a9, RZ ;  /* 0xcd9e8d5708087825 */ /* 0x000fe200078e00ff */
[----:B------:R-:W-:Y:S01]  /*04c0*/  LOP3.LUT R11, R7, UR23, R2, 0x96, !PT ;  /* 0x00000017070b7c12 */ /* 0x000fe2000f8e9602 */
[----:B------:R-:W-:-:S03]  /*04d0*/  ULDC.64 UR8, c[0x0][0x260] ;  /* 0x0000980000087ab9 */ /* 0x000fc60000000a00 */
[----:B------:R-:W-:Y:S01]  /*04e0*/  LOP3.LUT R2, R9, UR22, R10, 0x96, !PT ;  /* 0x0000001609027c12 */ /* 0x000fe2000f8e960a */
[----:B------:R-:W-:-:S04]  /*04f0*/  IMAD.WIDE.U32 R10, R11, -0x326172a9, RZ ;  /* 0xcd9e8d570b0a7825 */ /* 0x000fc800078e00ff */
[----:B------:R-:W-:Y:S01]  /*0500*/  IMAD.WIDE.U32 R2, R2, -0x2daee0ad, RZ ;  /* 0xd2511f5302027825 */ /* 0x000fe200078e00ff */
[----:B------:R-:W-:-:S04]  /*0510*/  LOP3.LUT R7, R11, UR24, R8, 0x96, !PT ;  /* 0x000000180b077c12 */ /* 0x000fc8000f8e9608 */
[----:B------:R-:W-:Y:S01]  /*0520*/  LOP3.LUT R8, R3, UR25, R6, 0x96, !PT ;  /* 0x0000001903087c12 */ /* 0x000fe2000f8e9606 */
[----:B------:R-:W-:Y:S01]  /*0530*/  IMAD.WIDE.U32 R6, R7, -0x2daee0ad, RZ ;  /* 0xd2511f5307067825 */ /* 0x000fe200078e00ff */
[----:B------:R-:W-:-:S03]  /*0540*/  ISETP.GE.AND P1, PT, R100, UR10, PT ;  /* 0x0000000a64007c0c */ /* 0x000fc6000bf26270 */
[----:B------:R-:W-:Y:S01]  /*0550*/  IMAD.WIDE.U32 R8, R8, -0x326172a9, RZ ;  /* 0xcd9e8d5708087825 */ /* 0x000fe200078e00ff */
[----:B------:R-:W-:Y:S02]  /*0560*/  LOP3.LUT R11, R7, UR27, R2, 0x96, !PT ;  /* 0x0000001b070b7c12 */ /* 0x000fe4000f8e9602 */
[----:B------:R-:W-:Y:S02]  /*0570*/  IADD3 R2, P2, R0, UR8, RZ ;  /* 0x0000000800027c10 */ /* 0x000fe4000ff5e0ff */
[----:B------:R-:W-:Y:S01]  /*0580*/  LOP3.LUT R10, R9, UR26, R10, 0x96, !PT ;  /* 0x0000001a090a7c12 */ /* 0x000fe2000f8e960a */
[----:B------:R-:W-:Y:S01]  /*0590*/  UIADD3 UR28, UR6, -0xe443238, URZ ;  /* 0xf1bbcdc8061c7890 */ /* 0x000fe2000fffe03f */
[----:B------:R-:W-:Y:S01]  /*05a0*/  IMAD.HI.U32 R9, R11, -0x326172a9, RZ ;  /* 0xcd9e8d570b097827 */ /* 0x000fe200078e00ff */
[----:B------:R-:W-:-:S03]  /*05b0*/  UIADD3 UR29, UR7, -0x24c28bd8, URZ ;  /* 0xdb3d7428071d7890 */ /* 0x000fc6000fffe03f */
[----:B------:R-:W-:Y:S01]  /*05c0*/  IMAD.HI.U32 R7, R10, -0x2daee0ad, RZ ;  /* 0xd2511f530a077827 */ /* 0x000fe200078e00ff */
[----:B------:R-:W-:-:S03]  /*05d0*/  LOP3.LUT R9, R9, UR28, R8, 0x96, !PT ;  /* 0x0000001c09097c12 */ /* 0x000fc6000f8e9608 */
[----:B------:R-:W-:Y:S01]  /*05e0*/  IMAD.X R3, RZ, RZ, UR9, P2 ;  /* 0x00000009ff037e24 */ /* 0x000fe200090e06ff */
[----:B------:R-:W-:Y:S01]  /*05f0*/  LOP3.LUT R21, R7, UR29, R6, 0x96, !PT ;  /* 0x0000001d07157c12 */ /* 0x000fe2000f8e9606 */
[----:B0-----:R-:W-:Y:S06]  /*0600*/  @P1 EXIT ;  /* 0x000000000000194d */ /* 0x001fec0003800000 */
[----:B------:R-:W2:Y:S04]  /*0610*/  LDG.E.64 R24, desc[UR4][R2.64] ;  /* 0x0000000402187981 */ /* 0x000ea8000c1e1b00 */
[----:B------:R-:W3:Y:S04]  /*0620*/  LDG.E.64 R92, desc[UR4][R2.64+0x800] ;  /* 0x00080004025c7981 */ /* 0x000ee8000c1e1b00 */
[----:B------:R-:W4:Y:S04]  /*0630*/  LDG.E.64 R88, desc[UR4][R2.64+0x1000] ;  /* 0x0010000402587981 */ /* 0x000f28000c1e1b00 */
[----:B------:R-:W4:Y:S04]  /*0640*/  LDG.E.64 R84, desc[UR4][R2.64+0x1800] ;  /* 0x0018000402547981 */ /* 0x000f28000c1e1b00 */
[----:B------:R-:W4:Y:S04]  /*0650*/  LDG.E.64 R80, desc[UR4][R2.64+0x2000] ;  /* 0x0020000402507981 */ /* 0x000f28000c1e1b00 */
[----:B------:R-:W4:Y:S04]  /*0660*/  LDG.E.64 R74, desc[UR4][R2.64+0x2800] ;  /* 0x00280004024a7981 */ /* 0x000f28000c1e1b00 */
[----:B------:R0:W4:Y:S01]  /*0670*/  LDG.E.64 R70, desc[UR4][R2.64+0x3000] ;  /* 0x0030000402467981 */ /* 0x000122000c1e1b00 */
[----:B------:R-:W-:Y:S01]  /*0680*/  IMAD.WIDE.U32 R4, R9, -0x2daee0ad, RZ ;  /* 0xd2511f5309047825 */ /* 0x000fe200078e00ff */
[----:B-----5:R-:W-:-:S02]  /*0690*/  @!P0 CS2R R26, SRZ ;  /* 0x00000000001a8805 */ /* 0x020fc4000001ff00 */
[----:B------:R-:W-:Y:S02]  /*06a0*/  @!P0 CS2R R12, SRZ ;  /* 0x00000000000c8805 */ /* 0x000fe4000001ff00 */
[----:B------:R-:W-:Y:S02]  /*06b0*/  @!P0 CS2R R38, SRZ ;  /* 0x0000000000268805 */ /* 0x000fe4000001ff00 */
[----:B------:R-:W-:Y:S02]  /*06c0*/  @!P0 CS2R R36, SRZ ;  /* 0x0000000000248805 */ /* 0x000fe4000001ff00 */
[----:B------:R-:W-:Y:S02]  /*06d0*/  @!P0 CS2R R34, SRZ ;  /* 0x0000000000228805 */ /* 0x000fe4000001ff00 */
[----:B------:R-:W-:Y:S02]  /*06e0*/  @!P0 CS2R R32, SRZ ;  /* 0x0000000000208805 */ /* 0x000fe4000001ff00 */
[----:B------:R-:W-:Y:S01]  /*06f0*/  @!P0 CS2R R22, SRZ ;  /* 0x0000000000168805 */ /* 0x000fe2000001ff00 */
[----:B------:R-:W-:Y:S01]  /*0700*/  UIADD3 UR30, UR6, -0x700cb87f, URZ ;  /* 0x8ff34781061e7890 */ /* 0x000fe2000fffe03f */
[----:B------:R-:W-:Y:S01]  /*0710*/  IMAD R0, R11, -0x326172a9, RZ ;  /* 0xcd9e8d570b007824 */ /* 0x000fe200078e02ff */
[----:B------:R-:W-:Y:S01]  /*0720*/  UIADD3 UR31, UR7, -0x695add53, URZ ;  /* 0x96a522ad071f7890 */ /* 0x000fe2000fffe03f */
[C---:B------:R-:W-:Y:S01]  /*0730*/  IMAD.HI.U32 R17, R21.reuse, -0x326172a9, RZ ;  /* 0xcd9e8d5715117827 */ /* 0x040fe200078e00ff */
[----:B------:R-:W-:Y:S01]  /*0740*/  MOV R15, R4 ;  /* 0x00000004000f7202 */ /* 0x000fe20000000f00 */
[----:B------:R-:W-:Y:S01]  /*0750*/  ULDC.64 UR8, c[0x0][0x270] ;  /* 0x00009c0000087ab9 */ /* 0x000fe20000000a00 */
[--C-:B------:R-:W-:Y:S01]  /*0760*/  SHF.R.U64 R64, R26, 0x10, R27.reuse ;  /* 0x000000101a407819 */ /* 0x100fe2000000121b */
[----:B------:R-:W-:Y:S01]  /*0770*/  IMAD R7, R10, -0x2daee0ad, RZ ;  /* 0xd2511f530a077824 */ /* 0x000fe200078e02ff */
[----:B------:R-:W-:Y:S01]  /*0780*/  SHF.R.U32.HI R65, RZ, 0x10, R27 ;  /* 0x00000010ff417819 */ /* 0x000fe2000001161b */
[----:B------:R-:W-:Y:S01]  /*0790*/  HADD2.F32 R4, -RZ, R26.H0_H0 ;  /* 0x2000001aff047230 */ /* 0x000fe20000004100 */
[--C-:B------:R-:W-:Y:S01]  /*07a0*/  SHF.R.U64 R31, R12, 0x10, R13.reuse ;  /* 0x000000100c1f7819 */ /* 0x100fe2000000120d */
[----:B0-----:R-:W-:Y:S01]  /*07b0*/  HADD2.F32 R3, -RZ, R27.H0_H0 ;  /* 0x2000001bff037230 */ /* 0x001fe20000004100 */
[----:B------:R-:W-:Y:S01]  /*07c0*/  SHF.R.U32.HI R29, RZ, 0x10, R13 ;  /* 0x00000010ff1d7819 */ /* 0x000fe2000001160d */
[----:B------:R-:W-:Y:S01]  /*07d0*/  HADD2.F32 R14, -RZ, R12.H0_H0 ;  /* 0x2000000cff0e7230 */ /* 0x000fe20000004100 */
[--C-:B------:R-:W-:Y:S01]  /*07e0*/  SHF.R.U64 R56, R38, 0x10, R39.reuse ;  /* 0x0000001026387819 */ /* 0x100fe20000001227 */
[----:B------:R-:W-:Y:S01]  /*07f0*/  UISETP.NE.U32.AND UP0, UPT, UR8, URZ, UPT ;  /* 0x0000003f0800728c */ /* 0x000fe2000bf05070 */
        /* <DEDUP_REMOVED lines=17> */
[----:B------:R-:W-:Y:S01]  /*0910*/  IMAD.MOV.U32 R78, RZ, RZ, 0x1 ;  /* 0x00000001ff4e7424 */ /* 0x000fe200078e00ff */
[----:B------:R-:W-:Y:S01]  /*0920*/  LOP3.LUT R101, R20, 0x3, RZ, 0xc0, !PT ;  /* 0x0000000314657812 */ /* 0x000fe200078ec0ff */
[----:B------:R-:W-:Y:S01]  /*0930*/  IMAD R20, R21, -0x326172a9, RZ ;  /* 0xcd9e8d5715147824 */ /* 0x000fe200078e02ff */
[----:B------:R-:W-:Y:S01]  /*0940*/  LOP3.LUT R17, R17, UR30, R0, 0x96, !PT ;  /* 0x0000001e11117c12 */ /* 0x000fe2000f8e9600 */
[----:B------:R-:W-:Y:S01]  /*0950*/  HFMA2.MMA R21, -RZ, RZ, 0, 0 ;  /* 0x00000000ff157435 */ /* 0x000fe200000001ff */
[----:B------:R-:W-:Y:S01]  /*0960*/  LOP3.LUT R16, R5, UR31, R7, 0x96, !PT ;  /* 0x0000001f05107c12 */ /* 0x000fe2000f8e9607 */
[----:B------:R-:W-:Y:S01]  /*0970*/  HADD2.F32 R0, -RZ, R23.H0_H0 ;  /* 0x20000017ff007230 */ /* 0x000fe20000004100 */
[----:B------:R-:W-:Y:S01]  /*0980*/  ULDC.U8 UR8, c[0x0][0x2a0] ;  /* 0x0000a80000087ab9 */ /* 0x000fe20000000000 */
[----:B------:R-:W-:Y:S01]  /*0990*/  HADD2.F32 R7, -RZ, R35.H0_H0 ;  /* 0x20000023ff077230 */ /* 0x000fe20000004100 */
[----:B------:R-:W-:Y:S01]  /*09a0*/  UISETP.NE.AND.EX UP0, UPT, UR9, URZ, UPT, UP0 ;  /* 0x0000003f0900728c */ /* 0x000fe2000bf05300 */
[----:B------:R-:W-:Y:S01]  /*09b0*/  HADD2.F32 R5, -RZ, R33.H0_H0 ;  /* 0x20000021ff057230 */ /* 0x000fe20000004100 */
[----:B------:R-:W-:Y:S01]  /*09c0*/  ULDC UR10, c[0x0][0x218] ;  /* 0x00008600000a7ab9 */ /* 0x000fe20000000800 */
[----:B------:R-:W-:Y:S01]  /*09d0*/  HADD2.F32 R22, -RZ, R31.H0_H0 ;  /* 0x2000001fff167230 */ /* 0x000fe20000004100 */
[----:B------:R-:W-:Y:S01]  /*09e0*/  UISETP.NE.AND UP1, UPT, UR8, URZ, UPT ;  /* 0x0000003f0800728c */ /* 0x000fe2000bf25270 */
        /* <DEDUP_REMOVED lines=57> */
.L_x_41477:
[----:B0-----:R-:W0:Y:S01]  /*0d80*/  LDC.64 R28, c[0x0][0x230] ;  /* 0x00008c00ff1c7b82 */ /* 0x001e220000000a00 */
[----:B------:R-:W-:Y:S01]  /*0d90*/  IMAD R26, R100, UR10, RZ ;  /* 0x0000000a641a7c24 */ /* 0x000fe2000f8e02ff */
[----:B------:R-:W-:Y:S01]  /*0da0*/  PLOP3.LUT P1, PT, PT, PT, UP0, 0x80, 0x0 ;  /* 0x000000000000781c */ /* 0x000fe20003f2f008 */
[----:B------:R-:W-:Y:S01]  /*0db0*/  @UP0 ULDC.64 UR8, c[0x0][0x270] ;  /* 0x00009c0000080ab9 */ /* 0x000fe20000000a00 */
[----:B------:R-:W-:Y:S01]  /*0dc0*/  LOP3.LUT R102, R18, 0xff, RZ, 0xc0, !PT ;  /* 0x000000ff12667812 */ /* 0x000fe200078ec0ff */
[----:B------:R-:W-:Y:S01]  /*0dd0*/  IMAD.U32 R30, RZ, RZ, UR8 ;  /* 0x00000008ff1e7e24 */ /* 0x000fe2000f8e00ff */
[----:B------:R-:W-:Y:S01]  /*0de0*/  SHF.R.S32.HI R27, RZ, 0x1f, R26 ;  /* 0x0000001fff1b7819 */ /* 0x000fe2000001141a */
[----:B------:R-:W-:Y:S01]  /*0df0*/  IMAD.MOV.U32 R105, RZ, RZ, 0x3f800000 ;  /* 0x3f800000ff697424 */ /* 0x000fe200078e00ff */
[----:B------:R-:W1:Y:S01]  /*0e00*/  LDC.64 R52, c[0x0][0x220] ;  /* 0x00008800ff347b82 */ /* 0x000e620000000a00 */
[----:B------:R-:W-:Y:S02]  /*0e10*/  PLOP3.LUT P2, PT, PT, PT, UP0, 0x80, 0x0 ;  /* 0x000000000000781c */ /* 0x000fe40003f4f008 */
[----:B------:R-:W-:-:S02]  /*0e20*/  LEA.HI R27, R27, R26, RZ, 0x2 ;  /* 0x0000001a1b1b7211 */ /* 0x000fc400078f10ff */
[----:B------:R-:W-:Y:S02]  /*0e30*/  MOV R31, UR9 ;  /* 0x00000009001f7c02 */ /* 0x000fe40008000f00 */
[----:B------:R-:W-:Y:S01]  /*0e40*/  LEA.HI.SX32 R102, R27, R102, 0x1e ;  /* 0x000000661b667211 */ /* 0x000fe200078ff2ff */
[----:B------:R-:W-:-:S06]  /*0e50*/  @P1 IMAD.WIDE R30, R100, 0x4, R30 ;  /* 0x00000004641e1825 */ /* 0x000fcc00078e021e */
[----:B------:R2:W5:Y:S01]  /*0e60*/  @P2 LDG.E R105, desc[UR4][R30.64] ;  /* 0x000000041e692981 */ /* 0x000562000c1e1900 */
[----:B0-----:R-:W-:-:S04]  /*0e70*/  ISETP.NE.U32.AND P0, PT, R28, RZ, PT ;  /* 0x000000ff1c00720c */ /* 0x001fc80003f05070 */
[----:B------:R-:W-:Y:S01]  /*0e80*/  ISETP.NE.AND.EX P0, PT, R29, RZ, PT, P0 ;  /* 0x000000ff1d00720c */ /* 0x000fe20003f05300 */
[----:B-1----:R-:W-:-:S12]  /*0e90*/  IMAD.WIDE.U32 R26, R102, 0x10, R52 ;  /* 0x00000010661a7825 */ /* 0x002fd800078e0034 */
[----:B------:R-:W0:Y:S02]  /*0ea0*/  @P0 LDC.64 R24, c[0x0][0x230] ;  /* 0x00008c00ff180b82 */ /* 0x000e240000000a00 */
[----:B0-----:R-:W-:-:S05]  /*0eb0*/  @P0 IMAD.WIDE.U32 R24, R102, 0x10, R24 ;  /* 0x0000001066180825 */ /* 0x001fca00078e0018 */
[----:B------:R2:W5:Y:S04]  /*0ec0*/  @P0 LDG.E.128 R48, desc[UR4][R24.64] ;  /* 0x0000000418300981 */ /* 0x000568000c1e1d00 */
[----:B------:R-:W5:Y:S01]  /*0ed0*/  LDG.E.128 R24, desc[UR4][R26.64] ;  /* 0x000000041a187981 */ /* 0x000f62000c1e1d00 */
[C---:B------:R-:W-:Y:S01]  /*0ee0*/  ISETP.NE.AND P1, PT, R101.reuse, 0x1, PT ;  /* 0x000000016500780c */ /* 0x040fe20003f25270 */
[----:B------:R-:W-:Y:S01]  /*0ef0*/  BSSY B0, `(.L_x_41280) ;  /* 0x000000c000007945 */ /* 0x000fe20003800000 */
[----:B------:R-:W-:-:S11]  /*0f00*/  IADD3 R32, R101, 0x1, RZ ;  /* 0x0000000165207810 */ /* 0x000fd60007ffe0ff */
        /* <DEDUP_REMOVED lines=9> */
.L_x_41281:
[----:B------:R-:W-:-:S07]  /*0fa0*/  MOV R36, R20 ;  /* 0x0000001400247202 */ /* 0x000fce0000000f00 */
.L_x_41282:
[----:B------:R-:W-:Y:S05]  /*0fb0*/  BSYNC B0 ;  /* 0x0000000000007941 */ /* 0x000fea0003800000 */
.L_x_41280:
        /* <DEDUP_REMOVED lines=16> */
.L_x_41286:
[----:B------:R-:W-:Y:S05]  /*10c0*/  BSYNC B1 ;  /* 0x0000000000017941 */ /* 0x000fea0003800000 */
.L_x_41285:
        /* <DEDUP_REMOVED lines=44> */
.L_x_41284:
[----:B------:R-:W-:Y:S05]  /*1390*/  BSYNC B0 ;  /* 0x0000000000007941 */ /* 0x000fea0003800000 */
.L_x_41283:
[----:B------:R-:W0:Y:S01]  /*13a0*/  LDC R79, c[0x0][0x298] ;  /* 0x0000a600ff4f7b82 */ /* 0x000e220000000800 */
[----:B------:R-:W-:Y:S01]  /*13b0*/  I2FP.F32.U32 R31, R36 ;  /* 0x00000024001f7245 */ /* 0x000fe20000201000 */
[----:B------:R-:W-:Y:S01]  /*13c0*/  IMAD.MOV.U32 R104, RZ, RZ, 0x2f800000 ;  /* 0x2f800000ff687424 */ /* 0x000fe200078e00ff */
[----:B------:R-:W-:Y:S01]  /*13d0*/  ISETP.NE.U32.AND P1, PT, R28, RZ, PT ;  /* 0x000000ff1c00720c */ /* 0x000fe20003f25070 */
[----:B-----5:R-:W-:Y:S01]  /*13e0*/  FMUL.FTZ R28, R24, R105 ;  /* 0x00000069181c7220 */ /* 0x020fe20000410000 */
[C---:B------:R-:W-:Y:S01]  /*13f0*/  ISETP.NE.AND P3, PT, R32.reuse, 0x1, PT ;  /* 0x000000012000780c */ /* 0x040fe20003f65270 */
[----:B------:R-:W-:Y:S01]  /*1400*/  FFMA.FTZ R24, R31, R104, 1.1641532182693481445e-10 ;  /* 0x2f0000001f187423 */ /* 0x000fe20000010068 */
[----:B------:R-:W-:Y:S01]  /*1410*/  ISETP.NE.AND.EX P1, PT, R29, RZ, PT, P1 ;  /* 0x000000ff1d00720c */ /* 0x000fe20003f25310 */
[----:B------:R-:W1:Y:S01]  /*1420*/  LDC R103, c[0x0][0x294] ;  /* 0x0000a500ff677b82 */ /* 0x000e620000000800 */
[----:B------:R-:W-:Y:S01]  /*1430*/  BSSY B0, `(.L_x_41287) ;  /* 0x0000010000007945 */ /* 0x000fe20003800000 */
[----:B------:R-:W-:Y:S01]  /*1440*/  IADD3 R30, R32, 0x1, RZ ;  /* 0x00000001201e7810 */ /* 0x000fe20007ffe0ff */
[----:B0-----:R-:W-:Y:S01]  /*1450*/  FMUL.FTZ R28, R28, R79 ;  /* 0x0000004f1c1c7220 */ /* 0x001fe20000410000 */
[----:B-1----:R-:W-:-:S04]  /*1460*/  FSETP.GTU.FTZ.AND P2, PT, R24, R103, PT ;  /* 0x000000671800720b */ /* 0x002fc80003f5c000 */
        /* <DEDUP_REMOVED lines=11> */
.L_x_41288:
[----:B------:R-:W-:-:S07]  /*1520*/  MOV R24, R20 ;  /* 0x0000001400187202 */ /* 0x000fce0000000f00 */
.L_x_41289:
[----:B------:R-:W-:Y:S05]  /*1530*/  BSYNC B0 ;  /* 0x0000000000007941 */ /* 0x000fea0003800000 */
.L_x_41287:
        /* <DEDUP_REMOVED lines=16> */
.L_x_41293:
[----:B------:R-:W-:Y:S05]  /*1640*/  BSYNC B1 ;  /* 0x0000000000017941 */ /* 0x000fea0003800000 */
.L_x_41292:
        /* <DEDUP_REMOVED lines=44> */
.L_x_41291:
[----:B------:R-:W-:Y:S05]  /*1910*/  BSYNC B0 ;  /* 0x0000000000007941 */ /* 0x000fea0003800000 */
.L_x_41290:
[----:B------:R-:W-:Y:S01]  /*1920*/  I2FP.F32.U32 R29, R24 ;  /* 0x00000018001d7245 */ /* 0x000fe20000201000 */
[----:B------:R-:W-:Y:S01]  /*1930*/  FMUL.FTZ R28, R25, R105 ;  /* 0x00000069191c7220 */ /* 0x000fe20000410000 */
[----:B------:R-:W-:Y:S01]  /*1940*/  ISETP.NE.AND P4, PT, R30, 0x1, PT ;  /* 0x000000011e00780c */ /* 0x000fe20003f85270 */
[----:B------:R-:W-:Y:S02]  /*1950*/  BSSY B0, `(.L_x_41294) ;  /* 0x0000011000007945 */ /* 0x000fe40003800000 */
[----:B------:R-:W-:Y:S01]  /*1960*/  FFMA.FTZ R24, R29, R104, 1.1641532182693481445e-10 ;  /* 0x2f0000001d187423 */ /* 0x000fe20000010068 */
[----:B------:R-:W-:-:S04]  /*1970*/  FMUL.FTZ R28, R28, R79 ;  /* 0x0000004f1c1c7220 */ /* 0x000fc80000410000 */
        /* <DEDUP_REMOVED lines=13> */
.L_x_41295:
[----:B------:R-:W-:-:S07]  /*1a50*/  IMAD.MOV.U32 R32, RZ, RZ, R20 ;  /* 0x000000ffff207224 */ /* 0x000fce00078e0014 */
.L_x_41296:
[----:B------:R-:W-:Y:S05]  /*1a60*/  BSYNC B0 ;  /* 0x0000000000007941 */ /* 0x000fea0003800000 */
.L_x_41294:
        /* <DEDUP_REMOVED lines=16> */
.L_x_41300:
[----:B------:R-:W-:Y:S05]  /*1b70*/  BSYNC B1 ;  /* 0x0000000000017941 */ /* 0x000fea0003800000 */
.L_x_41299:
        /* <DEDUP_REMOVED lines=44> */
.L_x_41298:
[----:B------:R-:W-:Y:S05]  /*1e40*/  BSYNC B0 ;  /* 0x0000000000007941 */ /* 0x000fea0003800000 */
.L_x_41297:
        /* <DEDUP_REMOVED lines=19> */
.L_x_41302:
[----:B------:R-:W-:-:S07]  /*1f80*/  MOV R26, R20 ;  /* 0x00000014001a7202 */ /* 0x000fce0000000f00 */
.L_x_41303:
[----:B------:R-:W-:Y:S05]  /*1f90*/  BSYNC B0 ;  /* 0x0000000000007941 */ /* 0x000fea0003800000 */
.L_x_41301:
        /* <DEDUP_REMOVED lines=16> */
.L_x_41307:
[----:B------:R-:W-:Y:S05]  /*20a0*/  BSYNC B1 ;  /* 0x0000000000017941 */ /* 0x000fea0003800000 */
.L_x_41306:
        /* <DEDUP_REMOVED lines=44> */
.L_x_41305:
[----:B------:R-:W-:Y:S05]  /*2370*/  BSYNC B0 ;  /* 0x0000000000007941 */ /* 0x000fea0003800000 */
.L_x_41304:
[----:B------:R-:W-:Y:S01]  /*2380*/  I2FP.F32.U32 R29, R26 ;  /* 0x0000001a001d7245 */ /* 0x000fe20000201000 */
[----:B------:R-:W0:Y:S01]  /*2390*/  LDC.64 R114, c[0x0][0x238] ;  /* 0x00008e00ff727b82 */ /* 0x000e220000000a00 */
[----:B------:R-:W-:Y:S02]  /*23a0*/  SEL R28, RZ, 0x10000, P4 ;  /* 0x00010000ff1c7807 */ /* 0x000fe40002000000 */
[----:B------:R-:W-:Y:S01]  /*23b0*/  IADD3 R32, R102, 0x100, RZ ;  /* 0x0000010066207810 */ /* 0x000fe20007ffe0ff */
[----:B------:R-:W-:Y:S01]  /*23c0*/  FFMA.FTZ R26, R29, R104, 1.1641532182693481445e-10 ;  /* 0x2f0000001d1a7423 */ /* 0x000fe20000010068 */
[----:B------:R-:W-:-:S03]  /*23d0*/  SEL R29, RZ, 0x100, P3 ;  /* 0x00000100ff1d7807 */ /* 0x000fc60001800000 */
[----:B------:R-:W1:Y:S01]  /*23e0*/  LDC.64 R112, c[0x0][0x240] ;  /* 0x00009000ff707b82 */ /* 0x000e620000000a00 */
[----:B------:R-:W-:Y:S01]  /*23f0*/  FSETP.GTU.FTZ.AND P5, PT, R26, R103, PT ;  /* 0x000000671a00720b */ /* 0x000fe20003fbc000 */
[----:B------:R-:W-:Y:S01]  /*2400*/  FMUL.FTZ R26, R27, R105 ;  /* 0x000000691b1a7220 */ /* 0x000fe20000410000 */
[----:B------:R-:W-:Y:S02]  /*2410*/  IMAD.WIDE.U32 R30, R32, 0x10, R52 ;  /* 0x00000010201e7825 */ /* 0x000fe400078e0034 */
[----:B------:R-:W-:Y:S02]  /*2420*/  SEL R27, RZ, 0x1000000, P5 ;  /* 0x01000000ff1b7807 */ /* 0x000fe40002800000 */
[----:B------:R-:W-:Y:S01]  /*2430*/  FMUL.FTZ R26, R26, R79 ;  /* 0x0000004f1a1a7220 */ /* 0x000fe20000410000 */
[----:B------:R-:W2:Y:S01]  /*2440*/  @P0 LDC.64 R24, c[0x0][0x230] ;  /* 0x00008c00ff180b82 */ /* 0x000ea20000000a00 */
[----:B------:R-:W-:Y:S02]  /*2450*/  IADD3 R27, R29, R27, R28 ;  /* 0x0000001b1d1b7210 */ /* 0x000fe40007ffe01c */
[----:B------:R-:W-:-:S02]  /*2460*/  SEL R28, RZ, 0x1, P2 ;  /* 0x00000001ff1c7807 */ /* 0x000fc40001000000 */
[----:B------:R-:W-:Y:S02]  /*2470*/  FSEL R47, R26, RZ, !P5 ;  /* 0x000000ff1a2f7208 */ /* 0x000fe40006800000 */
[----:B------:R-:W-:Y:S01]  /*2480*/  IADD3 R33, R27, R28, RZ ;  /* 0x0000001c1b217210 */ /* 0x000fe20007ffe0ff */
[----:B0-----:R-:W-:-:S04]  /*2490*/  IMAD.WIDE.U32 R28, R102, 0x10, R114 ;  /* 0x00000010661c7825 */ /* 0x001fc800078e0072 */
[----:B------:R-:W-:-:S05]  /*24a0*/  @P1 FADD.FTZ R47, R51, R47 ;  /* 0x0000002f332f1221 */ /* 0x000fca0000010000 */
[----:B------:R-:W-:Y:S01]  /*24b0*/  STG.E.128 desc[UR4][R28.64], R44 ;  /* 0x0000002c1c007986 */ /* 0x000fe2000c101d04 */
[----:B-1----:R-:W-:-:S05]  /*24c0*/  IMAD.WIDE.U32 R26, R102, 0x4, R112 ;  /* 0x00000004661a7825 */ /* 0x002fca00078e0070 */
[----:B------:R0:W-:Y:S01]  /*24d0*/  STG.E desc[UR4][R26.64], R33 ;  /* 0x000000211a007986 */ /* 0x0001e2000c101904 */
[----:B--2---:R-:W-:-:S05]  /*24e0*/  @P0 IMAD.WIDE.U32 R24, R32, 0x10, R24 ;  /* 0x0000001020180825 */ /* 0x004fca00078e0018 */
        /* <DEDUP_REMOVED lines=14> */
.L_x_41309:
[----:B------:R-:W-:-:S07]  /*25d0*/  MOV R33, R20 ;  /* 0x0000001400217202 */ /* 0x000fce0000000f00 */
.L_x_41310:
[----:B------:R-:W-:Y:S05]  /*25e0*/  BSYNC B0 ;  /* 0x0000000000007941 */ /* 0x000fea0003800000 */
.L_x_41308:
        /* <DEDUP_REMOVED lines=16> */
.L_x_41314:
[----:B------:R-:W-:Y:S05]  /*26f0*/  BSYNC B1 ;  /* 0x0000000000017941 */ /* 0x000fea0003800000 */
.L_x_41313:
        /* <DEDUP_REMOVED lines=42> */
[----:B------:R-:W-:Y:S02]  /*29a0*/  LOP3.LUT R16, R29, UR31, R16, 0x96, !PT ;  /* 0x0000001f1d107c12 */ /* 0x000fe4000f8e9610 */
[----:B------:R-:W-:-:S07]  /*29b0*/  MOV R15, R28 ;  /* 0x0000001c000f7202 */ /* 0x000fce0000000f00 */
.L_x_41312:
[----:B------:R-:W-:Y:S05]  /*29c0*/  BSYNC B0 ;  /* 0x0000000000007941 */ /* 0x000fea0003800000 */
.L_x_41311:
[----:B------:R-:W-:Y:S01]  /*29d0*/  I2FP.F32.U32 R29, R33 ;  /* 0x00000021001d7245 */ /* 0x000fe20000201000 */
[----:B-----5:R-:W-:Y:S01]  /*29e0*/  FMUL.FTZ R28, R24, R105 ;  /* 0x00000069181c7220 */ /* 0x020fe20000410000 */
        /* <DEDUP_REMOVED lines=17> */
.L_x_41316:
[----:B------:R-:W-:-:S07]  /*2b00*/  MOV R24, R20 ;  /* 0x0000001400187202 */ /* 0x000fce0000000f00 */
.L_x_41317:
[----:B------:R-:W-:Y:S05]  /*2b10*/  BSYNC B0 ;  /* 0x0000000000007941 */ /* 0x000fea0003800000 */
.L_x_41315:
        /* <DEDUP_REMOVED lines=16> */
.L_x_41321:
[----:B------:R-:W-:Y:S05]  /*2c20*/  BSYNC B1 ;  /* 0x0000000000017941 */ /* 0x000fea0003800000 */
.L_x_41320:
        /* <DEDUP_REMOVED lines=42> */
[----:B------:R-:W-:Y:S02]  /*2ed0*/  LOP3.LUT R16, R29, UR31, R16, 0x96, !PT ;  /* 0x0000001f1d107c12 */ /* 0x000fe4000f8e9610 */
[----:B------:R-:W-:-:S08]  /*2ee0*/  MOV R15, R28 ;  /* 0x0000001c000f7202 */ /* 0x000fd00000000f00 */
.L_x_41319:
[----:B------:R-:W-:Y:S05]  /*2ef0*/  BSYNC B0 ;  /* 0x0000000000007941 */ /* 0x000fea0003800000 */
.L_x_41318:
        /* <DEDUP_REMOVED lines=19> */
.L_x_41323:
[----:B------:R-:W-:-:S07]  /*3030*/  MOV R33, R20 ;  /* 0x0000001400217202 */ /* 0x000fce0000000f00 */
.L_x_41324:
[----:B------:R-:W-:Y:S05]  /*3040*/  BSYNC B0 ;  /* 0x0000000000007941 */ /* 0x000fea0003800000 */
.L_x_41322:
        /* <DEDUP_REMOVED lines=16> */
.L_x_41328:
[----:B------:R-:W-:Y:S05]  /*3150*/  BSYNC B1 ;  /* 0x0000000000017941 */ /* 0x000fea0003800000 */
.L_x_41327:
        /* <DEDUP_REMOVED lines=44> */
.L_x_41326:
[----:B------:R-:W-:Y:S05]  /*3420*/  BSYNC B0 ;  /* 0x0000000000007941 */ /* 0x000fea0003800000 */
.L_x_41325:
        /* <DEDUP_REMOVED lines=19> */
.L_x_41330:
[----:B------:R-:W-:-:S07]  /*3560*/  MOV R26, R20 ;  /* 0x00000014001a7202 */ /* 0x000fce0000000f00 */
.L_x_41331:
[----:B------:R-:W-:Y:S05]  /*3570*/  BSYNC B0 ;  /* 0x0000000000007941 */ /* 0x000fea0003800000 */
.L_x_41329:
        /* <DEDUP_REMOVED lines=16> */
.L_x_41335:
[----:B------:R-:W-:Y:S05]  /*3680*/  BSYNC B1 ;  /* 0x0000000000017941 */ /* 0x000fea0003800000 */
.L_x_41334:
        /* <DEDUP_REMOVED lines=44> */
.L_x_41333:
[----:B------:R-:W-:Y:S05]  /*3950*/  BSYNC B0 ;  /* 0x0000000000007941 */ /* 0x000fea0003800000 */
.L_x_41332:
[----:B------:R-:W-:Y:S01]  /*3960*/  I2FP.F32.U32 R29, R26 ;  /* 0x0000001a001d7245 */ /* 0x000fe20000201000 */
[----:B------:R-:W0:Y:S01]  /*3970*/  @P0 LDC.64 R24, c[0x0][0x230] ;  /* 0x00008c00ff180b82 */ /* 0x000e220000000a00 */
[----:B------:R-:W-:Y:S01]  /*3980*/  SEL R28, RZ, 0x10000, P4 ;  /* 0x00010000ff1c7807 */ /* 0x000fe20002000000 */
[----:B------:R-:W-:Y:S02]  /*3990*/  VIADD R107, R102, 0x200 ;  /* 0x00000200666b7836 */ /* 0x000fe40000000000 */
[----:B------:R-:W-:Y:S01]  /*39a0*/  FFMA.FTZ R26, R29, R104, 1.1641532182693481445e-10 ;  /* 0x2f0000001d1a7423 */ /* 0x000fe20000010068 */
[----:B------:R-:W-:Y:S01]  /*39b0*/  SEL R29, RZ, 0x100, P3 ;  /* 0x00000100ff1d7807 */ /* 0x000fe20001800000 */
[----:B------:R-:W-:-:S03]  /*39c0*/  IMAD.WIDE.U32 R30, R107, 0x10, R52 ;  /* 0x000000106b1e7825 */ /* 0x000fc600078e0034 */
[----:B------:R-:W-:Y:S01]  /*39d0*/  FSETP.GTU.FTZ.AND P5, PT, R26, R103, PT ;  /* 0x000000671a00720b */ /* 0x000fe20003fbc000 */
[----:B------:R-:W-:-:S03]  /*39e0*/  FMUL.FTZ R26, R27, R105 ;  /* 0x000000691b1a7220 */ /* 0x000fc60000410000 */
[----:B------:R-:W-:Y:S01]  /*39f0*/  SEL R27, RZ, 0x1000000, P5 ;  /* 0x01000000ff1b7807 */ /* 0x000fe20002800000 */
[----:B------:R-:W-:-:S03]  /*3a00*/  FMUL.FTZ R26, R26, R79 ;  /* 0x0000004f1a1a7220 */ /* 0x000fc60000410000 */
[----:B------:R-:W-:Y:S02]  /*3a10*/  IADD3 R27, R29, R27, R28 ;  /* 0x0000001b1d1b7210 */ /* 0x000fe40007ffe01c */
[----:B------:R-:W-:Y:S02]  /*3a20*/  SEL R28, RZ, 0x1, P2 ;  /* 0x00000001ff1c7807 */ /* 0x000fe40001000000 */
[----:B------:R-:W-:Y:S02]  /*3a30*/  FSEL R43, R26, RZ, !P5 ;  /* 0x000000ff1a2b7208 */ /* 0x000fe40006800000 */
[----:B------:R-:W-:Y:S01]  /*3a40*/  IADD3 R33, R27, R28, RZ ;  /* 0x0000001c1b217210 */ /* 0x000fe20007ffe0ff */
[----:B------:R-:W-:-:S04]  /*3a50*/  IMAD.WIDE.U32 R28, R32, 0x10, R114 ;  /* 0x00000010201c7825 */ /* 0x000fc800078e0072 */
[----:B------:R-:W-:Y:S01]  /*3a60*/  @P1 FADD.FTZ R43, R51, R43 ;  /* 0x0000002b332b1221 */ /* 0x000fe20000010000 */
[----:B------:R-:W-:-:S04]  /*3a70*/  IMAD.WIDE.U32 R26, R32, 0x4, R112 ;  /* 0x00000004201a7825 */ /* 0x000fc800078e0070 */
[----:B------:R-:W-:Y:S01]  /*3a80*/  STG.E.128 desc[UR4][R28.64], R40 ;  /* 0x000000281c007986 */ /* 0x000fe2000c101d04 */
[----:B0-----:R-:W-:-:S03]  /*3a90*/  @P0 IMAD.WIDE.U32 R24, R107, 0x10, R24 ;  /* 0x000000106b180825 */ /* 0x001fc600078e0018 */
[----:B------:R0:W-:Y:S04]  /*3aa0*/  STG.E desc[UR4][R26.64], R33 ;  /* 0x000000211a007986 */ /* 0x0001e8000c101904 */
        /* <DEDUP_REMOVED lines=14> */
.L_x_41337:
[----:B------:R-:W-:-:S07]  /*3b90*/  IMAD.MOV.U32 R34, RZ, RZ, R20 ;  /* 0x000000ffff227224 */ /* 0x000fce00078e0014 */
.L_x_41338:
[----:B------:R-:W-:Y:S05]  /*3ba0*/  BSYNC B0 ;  /* 0x0000000000007941 */ /* 0x000fea0003800000 */
.L_x_41336:
        /* <DEDUP_REMOVED lines=16> */
.L_x_41342:
[----:B------:R-:W-:Y:S05]  /*3cb0*/  BSYNC B1 ;  /* 0x0000000000017941 */ /* 0x000fea0003800000 */
.L_x_41341:
        /* <DEDUP_REMOVED lines=44> */
.L_x_41340:
[----:B------:R-:W-:Y:S05]  /*3f80*/  BSYNC B0 ;  /* 0x0000000000007941 */ /* 0x000fea0003800000 */
.L_x_41339:
[----:B------:R-:W-:Y:S01]  /*3f90*/  I2FP.F32.U32 R29, R34 ;  /* 0x00000022001d7245 */ /* 0x000fe20000201000 */
[----:B-----5:R-:W-:Y:S01]  /*3fa0*/  FMUL.FTZ R28, R24, R105 ;  /* 0x00000069181c7220 */ /* 0x020fe20000410000 */
        /* <DEDUP_REMOVED lines=17> */
.L_x_41344:
[----:B------:R-:W-:-:S07]  /*40c0*/  IMAD.MOV.U32 R24, RZ, RZ, R20 ;  /* 0x000000ffff187224 */ /* 0x000fce00078e0014 */
.L_x_41345:
[----:B------:R-:W-:Y:S05]  /*40d0*/  BSYNC B0 ;  /* 0x0000000000007941 */ /* 0x000fea0003800000 */
.L_x_41343:
        /* <DEDUP_REMOVED lines=16> */
.L_x_41349:
[----:B------:R-:W-:Y:S05]  /*41e0*/  BSYNC B1 ;  /* 0x0000000000017941 */ /* 0x000fea0003800000 */
.L_x_41348:
        /* <DEDUP_REMOVED lines=44> */
.L_x_41347:
[----:B------:R-:W-:Y:S05]  /*44b0*/  BSYNC B0 ;  /* 0x0000000000007941 */ /* 0x000fea0003800000 */
.L_x_41346:
        /* <DEDUP_REMOVED lines=19> */
.L_x_41351:
[----:B------:R-:W-:-:S07]  /*45f0*/  IMAD.MOV.U32 R32, RZ, RZ, R20 ;  /* 0x000000ffff207224 */ /* 0x000fce00078e0014 */
.L_x_41352:
[----:B------:R-:W-:Y:S05]  /*4600*/  BSYNC B0 ;  /* 0x0000000000007941 */ /* 0x000fea0003800000 */
.L_x_41350:
        /* <DEDUP_REMOVED lines=16> */
.L_x_41356:
[----:B------:R-:W-:Y:S05]  /*4710*/  BSYNC B1 ;  /* 0x0000000000017941 */ /* 0x000fea0003800000 */
.L_x_41355:
        /* <DEDUP_REMOVED lines=44> */
.L_x_41354:
[----:B------:R-:W-:Y:S05]  /*49e0*/  BSYNC B0 ;  /* 0x0000000000007941 */ /* 0x000fea0003800000 */
.L_x_41353:
        /* <DEDUP_REMOVED lines=19> */
.L_x_41358:
[----:B------:R-:W-:-:S07]  /*4b20*/  IMAD.MOV.U32 R26, RZ, RZ, R20 ;  /* 0x000000ffff1a7224 */ /* 0x000fce00078e0014 */
.L_x_41359:
[----:B------:R-:W-:Y:S05]  /*4b30*/  BSYNC B0 ;  /* 0x0000000000007941 */ /* 0x000fea0003800000 */
.L_x_41357:
        /* <DEDUP_REMOVED lines=16> */
.L_x_41363:
[----:B------:R-:W-:Y:S05]  /*4c40*/  BSYNC B1 ;  /* 0x0000000000017941 */ /* 0x000fea0003800000 */
.L_x_41362:
        /* <DEDUP_REMOVED lines=44> */
.L_x_41361:
[----:B------:R-:W-:Y:S05]  /*4f10*/  BSYNC B0 ;  /* 0x0000000000007941 */ /* 0x000fea0003800000 */
.L_x_41360:
[----:B------:R-:W-:Y:S01]  /*4f20*/  I2FP.F32.U32 R29, R26 ;  /* 0x0000001a001d7245 */ /* 0x000fe20000201000 */
[----:B------:R-:W0:Y:S01]  /*4f30*/  @P0 LDC.64 R24, c[0x0][0x230] ;  /* 0x00008c00ff180b82 */ /* 0x000e220000000a00 */
[----:B------:R-:W-:Y:S02]  /*4f40*/  SEL R28, RZ, 0x10000, P4 ;  /* 0x00010000ff1c7807 */ /* 0x000fe40002000000 */
[----:B------:R-:W-:Y:S01]  /*4f50*/  IADD3 R109, R102, 0x300, RZ ;  /* 0x00000300666d7810 */ /* 0x000fe20007ffe0ff */
[----:B------:R-:W-:Y:S01]  /*4f60*/  FFMA.FTZ R26, R29, R104, 1.1641532182693481445e-10 ;  /* 0x2f0000001d1a7423 */ /* 0x000fe20000010068 */
[----:B------:R-:W-:-:S03]  /*4f70*/  SEL R29, RZ, 0x100, P3 ;  /* 0x00000100ff1d7807 */ /* 0x000fc60001800000 */
[----:B------:R-:W-:Y:S01]  /*4f80*/  IMAD.WIDE.U32 R30, R109, 0x10, R52 ;  /* 0x000000106d1e7825 */ /* 0x000fe200078e0034 */
[----:B------:R-:W-:-:S03]  /*4f90*/  FSETP.GTU.FTZ.AND P5, PT, R26, R103, PT ;  /* 0x000000671a00720b */ /* 0x000fc60003fbc000 */
[----:B------:R-:W-:Y:S01]  /*4fa0*/  FMUL.FTZ R26, R27, R105 ;  /* 0x000000691b1a7220 */ /* 0x000fe20000410000 */
[----:B------:R-:W-:-:S03]  /*4fb0*/  SEL R27, RZ, 0x1000000, P5 ;  /* 0x01000000ff1b7807 */ /* 0x000fc60002800000 */
[----:B------:R-:W-:Y:S01]  /*4fc0*/  FMUL.FTZ R26, R26, R79 ;  /* 0x0000004f1a1a7220 */ /* 0x000fe20000410000 */
[----:B------:R-:W-:Y:S02]  /*4fd0*/  IADD3 R27, R29, R27, R28 ;  /* 0x0000001b1d1b7210 */ /* 0x000fe40007ffe01c */
[----:B------:R-:W-:Y:S02]  /*4fe0*/  SEL R28, RZ, 0x1, P2 ;  /* 0x00000001ff1c7807 */ /* 0x000fe40001000000 */
[----:B------:R-:W-:-:S03]  /*4ff0*/  FSEL R39, R26, RZ, !P5 ;  /* 0x000000ff1a277208 */ /* 0x000fc60006800000 */
[----:B------:R-:W-:Y:S02]  /*5000*/  IMAD.IADD R33, R27, 0x1, R28 ;  /* 0x000000011b217824 */ /* 0x000fe400078e021c */
        /* <DEDUP_REMOVED lines=20> */
.L_x_41365:
[----:B------:R-:W-:-:S07]  /*5150*/  MOV R34, R20 ;  /* 0x0000001400227202 */ /* 0x000fce0000000f00 */
.L_x_41366:
[----:B------:R-:W-:Y:S05]  /*5160*/  BSYNC B0 ;  /* 0x0000000000007941 */ /* 0x000fea0003800000 */
.L_x_41364:
        /* <DEDUP_REMOVED lines=16> */
.L_x_41370:
[----:B------:R-:W-:Y:S05]  /*5270*/  BSYNC B1 ;  /* 0x0000000000017941 */ /* 0x000fea0003800000 */
.L_x_41369:
        /* <DEDUP_REMOVED lines=44> */
.L_x_41368:
[----:B------:R-:W-:Y:S05]  /*5540*/  BSYNC B0 ;  /* 0x0000000000007941 */ /* 0x000fea0003800000 */
.L_x_41367:
        /* <DEDUP_REMOVED lines=19> */
.L_x_41372:
[----:B------:R-:W-:-:S07]  /*5680*/  MOV R24, R20 ;  /* 0x0000001400187202 */ /* 0x000fce0000000f00 */
.L_x_41373:
[----:B------:R-:W-:Y:S05]  /*5690*/  BSYNC B0 ;  /* 0x0000000000007941 */ /* 0x000fea0003800000 */
.L_x_41371:
        /* <DEDUP_REMOVED lines=16> */
.L_x_41377:
[----:B------:R-:W-:Y:S05]  /*57a0*/  BSYNC B1 ;  /* 0x0000000000017941 */ /* 0x000fea0003800000 */
.L_x_41376:
        /* <DEDUP_REMOVED lines=42> */
[----:B------:R-:W-:Y:S02]  /*5a50*/  LOP3.LUT R16, R29, UR31, R16, 0x96, !PT ;  /* 0x0000001f1d107c12 */ /* 0x000fe4000f8e9610 */
[----:B------:R-:W-:-:S07]  /*5a60*/  MOV R15, R28 ;  /* 0x0000001c000f7202 */ /* 0x000fce0000000f00 */
.L_x_41375:
[----:B------:R-:W-:Y:S05]  /*5a70*/  BSYNC B0 ;  /* 0x0000000000007941 */ /* 0x000fea0003800000 */
.L_x_41374:
        /* <DEDUP_REMOVED lines=19> */
.L_x_41379:
[----:B------:R-:W-:-:S07]  /*5bb0*/  MOV R34, R20 ;  /* 0x0000001400227202 */ /* 0x000fce0000000f00 */
.L_x_41380:
[----:B------:R-:W-:Y:S05]  /*5bc0*/  BSYNC B0 ;  /* 0x0000000000007941 */ /* 0x000fea0003800000 */
.L_x_41378:
        /* <DEDUP_REMOVED lines=16> */
.L_x_41384:
[----:B------:R-:W-:Y:S05]  /*5cd0*/  BSYNC B1 ;  /* 0x0000000000017941 */ /* 0x000fea0003800000 */
.L_x_41383:
        /* <DEDUP_REMOVED lines=44> */
.L_x_41382:
[----:B------:R-:W-:Y:S05]  /*5fa0*/  BSYNC B0 ;  /* 0x0000000000007941 */ /* 0x000fea0003800000 */
.L_x_41381:
        /* <DEDUP_REMOVED lines=19> */
.L_x_41386:
[----:B------:R-:W-:-:S07]  /*60e0*/  MOV R26, R20 ;  /* 0x00000014001a7202 */ /* 0x000fce0000000f00 */
.L_x_41387:
[----:B------:R-:W-:Y:S05]  /*60f0*/  BSYNC B0 ;  /* 0x0000000000007941 */ /* 0x000fea0003800000 */
.L_x_41385:
        /* <DEDUP_REMOVED lines=16> */
.L_x_41391:
[----:B------:R-:W-:Y:S05]  /*6200*/  BSYNC B1 ;  /* 0x0000000000017941 */ /* 0x000fea0003800000 */
.L_x_41390:
        /* <DEDUP_REMOVED lines=44> */
.L_x_41389:
[----:B------:R-:W-:Y:S05]  /*64d0*/  BSYNC B0 ;  /* 0x0000000000007941 */ /* 0x000fea0003800000 */
.L_x_41388:
        /* <DEDUP_REMOVED lines=35> */
.L_x_41393:
[----:B------:R-:W-:-:S07]  /*6710*/  MOV R101, R20 ;  /* 0x0000001400657202 */ /* 0x000fce0000000f00 */
.L_x_41394:
[----:B------:R-:W-:Y:S05]  /*6720*/  BSYNC B0 ;  /* 0x0000000000007941 */ /* 0x000fea0003800000 */
.L_x_41392:
        /* <DEDUP_REMOVED lines=16> */
.L_x_41398:
[----:B------:R-:W-:Y:S05]  /*6830*/  BSYNC B1 ;  /* 0x0000000000017941 */ /* 0x000fea0003800000 */
.L_x_41397:
        /* <DEDUP_REMOVED lines=44> */
.L_x_41396:
[----:B------:R-:W-:Y:S05]  /*6b00*/  BSYNC B0 ;  /* 0x0000000000007941 */ /* 0x000fea0003800000 */
.L_x_41395:
        /* <DEDUP_REMOVED lines=19> */
.L_x_41400:
[----:B------:R-:W-:-:S07]  /*6c40*/  MOV R24, R20 ;  /* 0x0000001400187202 */ /* 0x000fce0000000f00 */
.L_x_41401:
[----:B------:R-:W-:Y:S05]  /*6c50*/  BSYNC B0 ;  /* 0x0000000000007941 */ /* 0x000fea0003800000 */
.L_x_41399:
        /* <DEDUP_REMOVED lines=16> */
.L_x_41405:
[----:B------:R-:W-:Y:S05]  /*6d60*/  BSYNC B1 ;  /* 0x0000000000017941 */ /* 0x000fea0003800000 */
.L_x_41404:
        /* <DEDUP_REMOVED lines=44> */
.L_x_41403:
[----:B------:R-:W-:Y:S05]  /*7030*/  BSYNC B0 ;  /* 0x0000000000007941 */ /* 0x000fea0003800000 */
.L_x_41402:
        /* <DEDUP_REMOVED lines=19> */
.L_x_41407:
[----:B------:R-:W-:-:S07]  /*7170*/  MOV R101, R20 ;  /* 0x0000001400657202 */ /* 0x000fce0000000f00 */
.L_x_41408:
[----:B------:R-:W-:Y:S05]  /*7180*/  BSYNC B0 ;  /* 0x0000000000007941 */ /* 0x000fea0003800000 */
.L_x_41406:
        /* <DEDUP_REMOVED lines=16> */
.L_x_41412:
[----:B------:R-:W-:Y:S05]  /*7290*/  BSYNC B1 ;  /* 0x0000000000017941 */ /* 0x000fea0003800000 */
.L_x_41411:
        /* <DEDUP_REMOVED lines=44> */
.L_x_41410:
[----:B------:R-:W-:Y:S05]  /*7560*/  BSYNC B0 ;  /* 0x0000000000007941 */ /* 0x000fea0003800000 */
.L_x_41409:
        /* <DEDUP_REMOVED lines=19> */
.L_x_41414:
[----:B------:R-:W-:-:S07]  /*76a0*/  MOV R26, R20 ;  /* 0x00000014001a7202 */ /* 0x000fce0000000f00 */
.L_x_41415:
[----:B------:R-:W-:Y:S05]  /*76b0*/  BSYNC B0 ;  /* 0x0000000000007941 */ /* 0x000fea0003800000 */
.L_x_41413:
        /* <DEDUP_REMOVED lines=16> */
.L_x_41419:
[----:B------:R-:W-:Y:S05]  /*77c0*/  BSYNC B1 ;  /* 0x0000000000017941 */ /* 0x000fea0003800000 */
.L_x_41418:
        /* <DEDUP_REMOVED lines=44> */
.L_x_41417:
[----:B------:R-:W-:Y:S05]  /*7a90*/  BSYNC B0 ;  /* 0x0000000000007941 */ /* 0x000fea0003800000 */
.L_x_41416:
[----:B------:R-:W-:Y:S01]  /*7aa0*/  I2FP.F32.U32 R31, R26 ;  /* 0x0000001a001f7245 */ /* 0x000fe20000201000 */
[----:B------:R-:W0:Y:S01]  /*7ab0*/  @P0 LDC.64 R24, c[0x0][0x230] ;  /* 0x00008c00ff180b82 */ /* 0x000e220000000a00 */
[----:B------:R-:W-:Y:S01]  /*7ac0*/  FMUL.FTZ R54, R27, R105 ;  /* 0x000000691b367220 */ /* 0x000fe20000410000 */
[----:B------:R-:W-:Y:S01]  /*7ad0*/  SEL R55, RZ, 0x10000, P4 ;  /* 0x00010000ff377807 */ /* 0x000fe20002000000 */
[----:B------:R-:W-:Y:S02]  /*7ae0*/  VIADD R108, R102, 0x500 ;  /* 0x00000500666c7836 */ /* 0x000fe40000000000 */
[----:B------:R-:W-:Y:S01]  /*7af0*/  FFMA.FTZ R26, R31, R104, 1.1641532182693481445e-10 ;  /* 0x2f0000001f1a7423 */ /* 0x000fe20000010068 */
[----:B------:R-:W-:Y:S01]  /*7b00*/  FMUL.FTZ R54, R54, R79 ;  /* 0x0000004f36367220 */ /* 0x000fe20000410000 */
[----:B------:R-:W-:-:S03]  /*7b10*/  SEL R101, RZ, 0x100, P3 ;  /* 0x00000100ff657807 */ /* 0x000fc60001800000 */
[----:B------:R-:W-:Y:S01]  /*7b20*/  FSETP.GTU.FTZ.AND P5, PT, R26, R103, PT ;  /* 0x000000671a00720b */ /* 0x000fe20003fbc000 */
[----:B------:R-:W-:-:S03]  /*7b30*/  IMAD.WIDE.U32 R26, R106, 0x10, R114 ;  /* 0x000000106a1a7825 */ /* 0x000fc600078e0072 */
[----:B------:R-:W-:Y:S02]  /*7b40*/  FSEL R31, R54, RZ, !P5 ;  /* 0x000000ff361f7208 */ /* 0x000fe40006800000 */
[----:B------:R-:W-:-:S03]  /*7b50*/  SEL R54, RZ, 0x1000000, P5 ;  /* 0x01000000ff367807 */ /* 0x000fc60002800000 */
[----:B------:R-:W-:Y:S01]  /*7b60*/  @P1 FADD.FTZ R31, R51, R31 ;  /* 0x0000001f331f1221 */ /* 0x000fe20000010000 */
[----:B------:R-:W-:Y:S02]  /*7b70*/  IADD3 R54, R101, R54, R55 ;  /* 0x0000003665367210 */ /* 0x000fe40007ffe037 */
[----:B------:R-:W-:Y:S02]  /*7b80*/  SEL R55, RZ, 0x1, P2 ;  /* 0x00000001ff377807 */ /* 0x000fe40001000000 */
[----:B------:R1:W-:Y:S01]  /*7b90*/  STG.E.128 desc[UR4][R26.64], R28 ;  /* 0x0000001c1a007986 */ /* 0x0003e2000c101d04 */
[----:B0-----:R-:W-:Y:S01]  /*7ba0*/  @P0 IMAD.WIDE.U32 R24, R108, 0x10, R24 ;  /* 0x000000106c180825 */ /* 0x001fe200078e0018 */
[----:B------:R-:W-:-:S03]  /*7bb0*/  IADD3 R101, R54, R55, RZ ;  /* 0x0000003736657210 */ /* 0x000fc60007ffe0ff */
[----:B------:R-:W-:-:S04]  /*7bc0*/  IMAD.WIDE.U32 R54, R108, 0x10, R52 ;  /* 0x000000106c367825 */ /* 0x000fc800078e0034 */
[----:B-1----:R-:W-:-:S05]  /*7bd0*/  IMAD.WIDE.U32 R26, R106, 0x4, R112 ;  /* 0x000000046a1a7825 */ /* 0x002fca00078e0070 */
        /* <DEDUP_REMOVED lines=15> */
.L_x_41421:
[----:B------:R-:W-:-:S07]  /*7cd0*/  IMAD.MOV.U32 R101, RZ, RZ, R20 ;  /* 0x000000ffff657224 */ /* 0x000fce00078e0014 */
.L_x_41422:
[----:B------:R-:W-:Y:S05]  /*7ce0*/  BSYNC B0 ;  /* 0x0000000000007941 */ /* 0x000fea0003800000 */
.L_x_41420:
        /* <DEDUP_REMOVED lines=16> */
.L_x_41426:
[----:B------:R-:W-:Y:S05]  /*7df0*/  BSYNC B1 ;  /* 0x0000000000017941 */ /* 0x000fea0003800000 */
.L_x_41425:
        /* <DEDUP_REMOVED lines=44> */
.L_x_41424:
[----:B------:R-:W-:Y:S05]  /*80c0*/  BSYNC B0 ;  /* 0x0000000000007941 */ /* 0x000fea0003800000 */
.L_x_41423:
        /* <DEDUP_REMOVED lines=19> */
.L_x_41428:
[----:B------:R-:W-:-:S07]  /*8200*/  IMAD.MOV.U32 R101, RZ, RZ, R20 ;  /* 0x000000ffff657224 */ /* 0x000fce00078e0014 */
.L_x_41429:
[----:B------:R-:W-:Y:S05]  /*8210*/  BSYNC B0 ;  /* 0x0000000000007941 */ /* 0x000fea0003800000 */
.L_x_41427:
        /* <DEDUP_REMOVED lines=16> */
.L_x_41433:
[----:B------:R-:W-:Y:S05]  /*8320*/  BSYNC B1 ;  /* 0x0000000000017941 */ /* 0x000fea0003800000 */
.L_x_41432:
        /* <DEDUP_REMOVED lines=44> */
.L_x_41431:
[----:B------:R-:W-:Y:S05]  /*85f0*/  BSYNC B0 ;  /* 0x0000000000007941 */ /* 0x000fea0003800000 */
.L_x_41430:
        /* <DEDUP_REMOVED lines=19> */
.L_x_41435:
[----:B------:R-:W-:-:S07]  /*8730*/  IMAD.MOV.U32 R101, RZ, RZ, R20 ;  /* 0x000000ffff657224 */ /* 0x000fce00078e0014 */
.L_x_41436:
[----:B------:R-:W-:Y:S05]  /*8740*/  BSYNC B0 ;  /* 0x0000000000007941 */ /* 0x000fea0003800000 */
.L_x_41434:
        /* <DEDUP_REMOVED lines=16> */
.L_x_41440:
[----:B------:R-:W-:Y:S05]  /*8850*/  BSYNC B1 ;  /* 0x0000000000017941 */ /* 0x000fea0003800000 */
.L_x_41439:
        /* <DEDUP_REMOVED lines=44> */
.L_x_41438:
[----:B------:R-:W-:Y:S05]  /*8b20*/  BSYNC B0 ;  /* 0x0000000000007941 */ /* 0x000fea0003800000 */
.L_x_41437:
        /* <DEDUP_REMOVED lines=19> */
.L_x_41442:
[----:B------:R-:W-:-:S07]  /*8c60*/  IMAD.MOV.U32 R118, RZ, RZ, R20 ;  /* 0x000000ffff767224 */ /* 0x000fce00078e0014 */
.L_x_41443:
[----:B------:R-:W-:Y:S05]  /*8c70*/  BSYNC B0 ;  /* 0x0000000000007941 */ /* 0x000fea0003800000 */
.L_x_41441:
        /* <DEDUP_REMOVED lines=16> */
.L_x_41447:
[----:B------:R-:W-:Y:S05]  /*8d80*/  BSYNC B1 ;  /* 0x0000000000017941 */ /* 0x000fea0003800000 */
.L_x_41446:
        /* <DEDUP_REMOVED lines=44> */
.L_x_41445:
[----:B------:R-:W-:Y:S05]  /*9050*/  BSYNC B0 ;  /* 0x0000000000007941 */ /* 0x000fea0003800000 */
.L_x_41444:
[----:B------:R-:W-:Y:S01]  /*9060*/  I2FP.F32.U32 R55, R118 ;  /* 0x0000007600377245 */ /* 0x000fe20000201000 */
[----:B------:R-:W-:Y:S01]  /*9070*/  FMUL.FTZ R110, R27, R105 ;  /* 0x000000691b6e7220 */ /* 0x000fe20000410000 */
[----:B------:R-:W-:Y:S02]  /*9080*/  SEL R111, RZ, 0x100, P3 ;  /* 0x00000100ff6f7807 */ /* 0x000fe40001800000 */
[----:B------:R-:W-:Y:S01]  /*9090*/  SEL R117, RZ, 0x1, P2 ;  /* 0x00000001ff757807 */ /* 0x000fe20001000000 */
[----:B------:R-:W-:Y:S01]  /*90a0*/  FFMA.FTZ R54, R55, R104, 1.1641532182693481445e-10 ;  /* 0x2f00000037367423 */ /* 0x000fe20000010068 */
[----:B------:R-:W-:Y:S01]  /*90b0*/  SEL R55, RZ, 0x10000, P4 ;  /* 0x00010000ff377807 */ /* 0x000fe20002000000 */
[----:B------:R-:W-:-:S03]  /*90c0*/  FMUL.FTZ R110, R110, R79 ;  /* 0x0000004f6e6e7220 */ /* 0x000fc60000410000 */
[----:B------:R-:W-:-:S04]  /*90d0*/  FSETP.GTU.FTZ.AND P5, PT, R54, R103, PT ;  /* 0x000000673600720b */ /* 0x000fc80003fbc000 */
[----:B------:R-:W-:Y:S02]  /*90e0*/  SEL R54, RZ, 0x1000000, P5 ;  /* 0x01000000ff367807 */ /* 0x000fe40002800000 */
[----:B------:R-:W-:Y:S02]  /*90f0*/  FSEL R27, R110, RZ, !P5 ;  /* 0x000000ff6e1b7208 */ /* 0x000fe40006800000 */
[----:B------:R-:W-:Y:S01]  /*9100*/  IADD3 R116, R111, R54, R55 ;  /* 0x000000366f747210 */ /* 0x000fe20007ffe037 */
[----:B------:R-:W-:Y:S01]  /*9110*/  IMAD.WIDE.U32 R110, R108, 0x10, R114 ;  /* 0x000000106c6e7825 */ /* 0x000fe200078e0072 */
[----:B------:R-:W0:Y:S03]  /*9120*/  @P0 LDC.64 R54, c[0x0][0x230] ;  /* 0x00008c00ff360b82 */ /* 0x000e260000000a00 */
[----:B------:R-:W-:Y:S01]  /*9130*/  @P1 FADD.FTZ R27, R51, R27 ;  /* 0x0000001b331b1221 */ /* 0x000fe20000010000 */
[----:B------:R-:W-:-:S04]  /*9140*/  IADD3 R117, R116, R117, RZ ;  /* 0x0000007574757210 */ /* 0x000fc80007ffe0ff */
[----:B------:R1:W-:Y:S02]  /*9150*/  STG.E.128 desc[UR4][R110.64], R24 ;  /* 0x000000186e007986 */ /* 0x0003e4000c101d04 */
[----:B-1----:R-:W-:-:S05]  /*9160*/  IMAD.WIDE.U32 R110, R108, 0x4, R112 ;  /* 0x000000046c6e7825 */ /* 0x002fca00078e0070 */
[----:B------:R1:W-:Y:S02]  /*9170*/  STG.E desc[UR4][R110.64], R117 ;  /* 0x000000756e007986 */ /* 0x0003e4000c101904 */
[----:B-1----:R-:W-:-:S04]  /*9180*/  VIADD R110, R102, 0x600 ;  /* 0x00000600666e7836 */ /* 0x002fc80000000000 */
[----:B0-----:R-:W-:-:S04]  /*9190*/  @P0 IMAD.WIDE.U32 R54, R110, 0x10, R54 ;  /* 0x000000106e360825 */ /* 0x001fc800078e0036 */
[----:B------:R-:W-:Y:S01]  /*91a0*/  IMAD.WIDE.U32 R52, R110, 0x10, R52 ;  /* 0x000000106e347825 */ /* 0x000fe200078e0034 */
[----:B------:R0:W5:Y:S05]  /*91b0*/  @P0 LDG.E.128 R48, desc[UR4][R54.64] ;  /* 0x0000000436300981 */ /* 0x00016a000c1e1d00 */
        /* <DEDUP_REMOVED lines=13> */
.L_x_41449:
[----:B------:R-:W-:-:S07]  /*9290*/  MOV R111, R20 ;  /* 0x00000014006f7202 */ /* 0x000fce0000000f00 */
.L_x_41450:
[----:B------:R-:W-:Y:S05]  /*92a0*/  BSYNC B0 ;  /* 0x0000000000007941 */ /* 0x000fea0003800000 */
.L_x_41448:
        /* <DEDUP_REMOVED lines=16> */
.L_x_41454:
[----:B------:R-:W-:Y:S05]  /*93b0*/  BSYNC B1 ;  /* 0x0000000000017941 */ /* 0x000fea0003800000 */
.L_x_41453:
[----:B------:R-:W-:Y:S01]  /*93c0*/  LOP3.LUT R116, R16, UR7, R21, 0x96, !PT ;  /* 0x0000000710747c12 */ /* 0x000fe2000f8e9615 */
[----:B------:R-:W-:-:S04]  /*93d0*/  IMAD.HI.U32 R16, R99, -0x326172a9, RZ ;  /* 0xcd9e8d5763107827 */ /* 0x000fc800078e00ff */
        /* <DEDUP_REMOVED lines=42> */
.L_x_41452:
[----:B------:R-:W-:Y:S05]  /*9680*/  BSYNC B0 ;  /* 0x0000000000007941 */ /* 0x000fea0003800000 */
.L_x_41451:
        /* <DEDUP_REMOVED lines=19> */
.L_x_41456:
[----:B------:R-:W-:-:S07]  /*97c0*/  MOV R101, R20 ;  /* 0x0000001400657202 */ /* 0x000fce0000000f00 */
.L_x_41457:
[----:B------:R-:W-:Y:S05]  /*97d0*/  BSYNC B0 ;  /* 0x0000000000007941 */ /* 0x000fea0003800000 */
.L_x_41455:
        /* <DEDUP_REMOVED lines=16> */
.L_x_41461:
[----:B------:R-:W-:Y:S05]  /*98e0*/  BSYNC B1 ;  /* 0x0000000000017941 */ /* 0x000fea0003800000 */
.L_x_41460:
        /* <DEDUP_REMOVED lines=44> */
.L_x_41459:
[----:B------:R-:W-:Y:S05]  /*9bb0*/  BSYNC B0 ;  /* 0x0000000000007941 */ /* 0x000fea0003800000 */
.L_x_41458:
        /* <DEDUP_REMOVED lines=19> */
.L_x_41463:
[----:B------:R-:W-:-:S07]  /*9cf0*/  MOV R101, R20 ;  /* 0x0000001400657202 */ /* 0x000fce0000000f00 */
.L_x_41464:
[----:B------:R-:W-:Y:S05]  /*9d00*/  BSYNC B0 ;  /* 0x0000000000007941 */ /* 0x000fea0003800000 */
.L_x_41462:
        /* <DEDUP_REMOVED lines=16> */
.L_x_41468:
[----:B------:R-:W-:Y:S05]  /*9e10*/  BSYNC B1 ;  /* 0x0000000000017941 */ /* 0x000fea0003800000 */
.L_x_41467:
        /* <DEDUP_REMOVED lines=44> */
.L_x_41466:
[----:B------:R-:W-:Y:S05]  /*a0e0*/  BSYNC B0 ;  /* 0x0000000000007941 */ /* 0x000fea0003800000 */
.L_x_41465:
[----:B------:R-:W-:Y:S01]  /*a0f0*/  I2FP.F32.U32 R101, R101 ;  /* 0x0000006500657245 */ /* 0x000fe20000201000 */
[----:B------:R-:W-:Y:S01]  /*a100*/  FMUL.FTZ R54, R54, R105 ;  /* 0x0000006936367220 */ /* 0x000fe20000410000 */
[----:B------:R-:W-:Y:S01]  /*a110*/  ISETP.NE.AND P4, PT, R117, 0x1, PT ;  /* 0x000000017500780c */ /* 0x000fe20003f85270 */
[----:B------:R-:W-:Y:S02]  /*a120*/  BSSY B0, `(.L_x_41469) ;  /* 0x0000011000007945 */ /* 0x000fe40003800000 */
[----:B------:R-:W-:Y:S01]  /*a130*/  FFMA.FTZ R116, R101, R104, 1.1641532182693481445e-10 ;  /* 0x2f00000065747423 */ /* 0x000fe20000010068 */
[----:B------:R-:W-:Y:S01]  /*a140*/  FMUL.FTZ R54, R54, R79 ;  /* 0x0000004f36367220 */ /* 0x000fe20000410000 */
[----:B------:R-:W-:-:S03]  /*a150*/  IADD3 R101, R117, 0x1, RZ ;  /* 0x0000000175657810 */ /* 0x000fc60007ffe0ff */
        /* <DEDUP_REMOVED lines=12> */
.L_x_41470:
[----:B------:R-:W-:-:S07]  /*a220*/  MOV R111, R20 ;  /* 0x00000014006f7202 */ /* 0x000fce0000000f00 */
.L_x_41471:
[----:B------:R-:W-:Y:S05]  /*a230*/  BSYNC B0 ;  /* 0x0000000000007941 */ /* 0x000fea0003800000 */
.L_x_41469:
        /* <DEDUP_REMOVED lines=16> */
.L_x_41475:
[----:B------:R-:W-:Y:S05]  /*a340*/  BSYNC B1 ;  /* 0x0000000000017941 */ /* 0x000fea0003800000 */
.L_x_41474:
        /* <DEDUP_REMOVED lines=44> */
.L_x_41473:
[----:B------:R-:W-:Y:S05]  /*a610*/  BSYNC B0 ;  /* 0x0000000000007941 */ /* 0x000fea0003800000 */
.L_x_41472:
[----:B------:R-:W-:Y:S01]  /*a620*/  FADD.FTZ R116, RZ, R44 ;  /* 0x0000002cff747221 */ /* 0x000fe20000010000 */
[----:B------:R-:W-:Y:S01]  /*a630*/  IMAD.WIDE.U32 R114, R110, 0x10, R114 ;  /* 0x000000106e727825 */ /* 0x000fe200078e0072 */
[----:B------:R-:W-:-:S03]  /*a640*/  UMOV UR8, 0xffffffff ;  /* 0xffffffff00087882 */ /* 0x000fc60000000000 */
[----:B------:R-:W-:Y:S01]  /*a650*/  FADD.FTZ R117, R45, R116 ;  /* 0x000000742d757221 */ /* 0x000fe20000010000 */
        /* <DEDUP_REMOVED lines=13> */
[----:B------:R-:W-:Y:S01]  /*a730*/  FMUL.FTZ R116, R55, R105 ;  /* 0x0000006937747220 */ /* 0x000fe20000410000 */
[----:B------:R-:W-:Y:S02]  /*a740*/  I2FP.F32.U32 R55, R111 ;  /* 0x0000006f00377245 */ /* 0x000fe40000201000 */
[----:B------:R-:W-:Y:S01]  /*a750*/  FADD.FTZ R118, R34, R117 ;  /* 0x0000007522767221 */ /* 0x000fe20000010000 */
[----:B------:R-:W-:Y:S01]  /*a760*/  FMUL.FTZ R116, R116, R79 ;  /* 0x0000004f74747220 */ /* 0x000fe20000410000 */
[----:B------:R-:W-:Y:S01]  /*a770*/  SEL R79, RZ, 0x100, P2 ;  /* 0x00000100ff4f7807 */ /* 0x000fe20001000000 */
[----:B------:R-:W-:Y:S01]  /*a780*/  FFMA.FTZ R104, R55, R104, 1.1641532182693481445e-10 ;  /* 0x2f00000037687423 */ /* 0x000fe20000010068 */
[----:B------:R-:W-:-:S04]  /*a790*/  FADD.FTZ R105, R35, R118 ;  /* 0x0000007623697221 */ /* 0x000fc80000010000 */
[----:B------:R-:W-:Y:S01]  /*a7a0*/  FADD.FTZ R118, R28, R105 ;  /* 0x000000691c767221 */ /* 0x000fe20000010000 */
[----:B------:R-:W-:Y:S02]  /*a7b0*/  FSETP.GTU.FTZ.AND P4, PT, R104, R103, PT ;  /* 0x000000676800720b */ /* 0x000fe40003f9c000 */
[----:B------:R-:W-:Y:S01]  /*a7c0*/  SEL R104, RZ, 0x10000, P3 ;  /* 0x00010000ff687807 */ /* 0x000fe20001800000 */
[----:B------:R-:W-:-:S04]  /*a7d0*/  FADD.FTZ R55, R29, R118 ;  /* 0x000000761d377221 */ /* 0x000fc80000010000 */
[----:B------:R-:W-:Y:S01]  /*a7e0*/  FADD.FTZ R118, R30, R55 ;  /* 0x000000371e767221 */ /* 0x000fe20000010000 */
[----:B------:R-:W-:-:S03]  /*a7f0*/  SEL R55, RZ, 0x1000000, P4 ;  /* 0x01000000ff377807 */ /* 0x000fc60002000000 */
[----:B------:R-:W-:Y:S01]  /*a800*/  FADD.FTZ R103, R31, R118 ;  /* 0x000000761f677221 */ /* 0x000fe20000010000 */
[----:B------:R-:W-:Y:S02]  /*a810*/  IADD3 R79, R79, R55, R104 ;  /* 0x000000374f4f7210 */ /* 0x000fe40007ffe068 */
[----:B------:R-:W-:Y:S01]  /*a820*/  FSEL R55, R116, RZ, !P4 ;  /* 0x000000ff74377208 */ /* 0x000fe20006000000 */
[----:B------:R-:W-:Y:S01]  /*a830*/  FADD.FTZ R116, R24, R103 ;  /* 0x0000006718747221 */ /* 0x000fe20000010000 */
[----:B------:R-:W-:Y:S02]  /*a840*/  SEL R104, RZ, 0x1, P0 ;  /* 0x00000001ff687807 */ /* 0x000fe40000000000 */
[----:B------:R-:W-:Y:S01]  /*a850*/  LOP3.LUT P0, RZ, R78, 0xff, RZ, 0xc0, !PT ;  /* 0x000000ff4eff7812 */ /* 0x000fe2000780c0ff */
[----:B------:R-:W-:Y:S01]  /*a860*/  @P1 FADD.FTZ R55, R51, R55 ;  /* 0x0000003733371221 */ /* 0x000fe20000010000 */
[----:B------:R-:W-:Y:S01]  /*a870*/  IADD3 R79, R79, R104, RZ ;  /* 0x000000684f4f7210 */ /* 0x000fe20007ffe0ff */
[----:B------:R-:W-:Y:S01]  /*a880*/  FADD.FTZ R103, R25, R116 ;  /* 0x0000007419677221 */ /* 0x000fe20000010000 */
[----:B------:R-:W-:-:S02]  /*a890*/  LOP3.LUT P1, RZ, R18, 0x1f, RZ, 0xc0, !PT ;  /* 0x0000001f12ff7812 */ /* 0x000fc4000782c0ff */
[----:B------:R0:W-:Y:S01]  /*a8a0*/  STG.E.128 desc[UR4][R114.64], R52 ;  /* 0x0000003472007986 */ /* 0x0001e2000c101d04 */
[----:B------:R-:W-:-:S03]  /*a8b0*/  FADD.FTZ R104, R26, R103 ;  /* 0x000000671a687221 */ /* 0x000fc60000010000 */
[----:B------:R0:W-:Y:S01]  /*a8c0*/  STG.E desc[UR4][R112.64], R79 ;  /* 0x0000004f70007986 */ /* 0x0001e2000c101904 */
        /* <DEDUP_REMOVED lines=85> */
.L_x_41488:
[----:B------:R-:W2:Y:S01]  /*ae20*/  @!P1 S2R R112, SR_CgaCtaId ;  /* 0x0000000000709919 */ /* 0x000ea20000008800 */
[----:B------:R-:W-:Y:S01]  /*ae30*/  LOP3.LUT R114, R18, 0x1f, RZ, 0xc0, !PT ;  /* 0x0000001f12727812 */ /* 0x000fe200078ec0ff */
[----:B------:R-:W-:Y:S05]  /*ae40*/  WARPSYNC.ALL ;  /* 0x0000000000007948 */ /* 0x000fea0003800000 */
[----:B------:R-:W-:Y:S01]  /*ae50*/  ISETP.GT.U32.AND P2, PT, R114, 0x7, PT ;  /* 0x000000077200780c */ /* 0x000fe20003f44070 */
[----:B------:R-:W-:Y:S01]  /*ae60*/  HFMA2.MMA R113, -RZ, RZ, 0, 0 ;  /* 0x00000000ff717435 */ /* 0x000fe200000001ff */
[----:B------:R-:W-:Y:S02]  /*ae70*/  LOP3.LUT R104, R104, 0x7, RZ, 0xc0, !PT ;  /* 0x0000000768687812 */ /* 0x000fe400078ec0ff */
[----:B------:R-:W-:-:S03]  /*ae80*/  @!P1 MOV R79, 0x400 ;  /* 0x00000400004f9802 */ /* 0x000fc60000000f00 */
[----:B------:R-:W-:-:S06]  /*ae90*/  @!P1 IMAD.IADD R105, R103, 0x1, R104 ;  /* 0x0000000167699824 */ /* 0x000fcc00078e0268 */
[----:B------:R-:W3:Y:S01]  /*aea0*/  @!P2 S2R R118, SR_CgaCtaId ;  /* 0x000000000076a919 */ /* 0x000ee20000008800 */
[----:B------:R-:W-:Y:S02]  /*aeb0*/  @!P2 IADD3 R103, R103, R114, RZ ;  /* 0x000000726767a210 */ /* 0x000fe40007ffe0ff */
[----:B------:R-:W-:Y:S02]  /*aec0*/  @!P2 MOV R113, 0x380 ;  /* 0x000003800071a802 */ /* 0x000fe40000000f00 */
[----:B--2---:R-:W-:Y:S01]  /*aed0*/  @!P1 LEA R112, R112, R79, 0x18 ;  /* 0x0000004f70709211 */ /* 0x004fe200078ec0ff */
[----:B-1----:R-:W-:Y:S01]  /*aee0*/  FADD.FTZ R79, R111, R116 ;  /* 0x000000746f4f7221 */ /* 0x002fe20000010000 */
[----:B0-----:R-:W-:Y:S01]  /*aef0*/  @!P2 MOV R111, 0x400 ;  /* 0x00000400006fa802 */ /* 0x001fe20000000f00 */
[----:B------:R-:W0:Y:S01]  /*af00*/  SHFL.DOWN PT, R116, R113, 0x4, 0x1f ;  /* 0x08801f0071747f89 */ /* 0x000e2200000e0000 */
[----:B------:R-:W-:-:S05]  /*af10*/  @!P1 LEA R105, R105, R112, 0x3 ;  /* 0x0000007069699211 */ /* 0x000fca00078e18ff */
[----:B------:R1:W-:Y:S01]  /*af20*/  @!P1 STS.64 [R105], R78 ;  /* 0x0000004e69009388 */ /* 0x0003e20000000a00 */
[----:B------:R-:W-:Y:S01]  /*af30*/  BAR.SYNC.DEFER_BLOCKING 0x0 ;  /* 0x0000000000007b1d */ /* 0x000fe20000010000 */
[----:B------:R-:W-:Y:S02]  /*af40*/  LOP3.LUT P1, RZ, R104, 0x1f, R18, 0xf8, !PT ;  /* 0x0000001f68ff7812 */ /* 0x000fe4000782f812 */
[----:B---3--:R-:W-:Y:S02]  /*af50*/  @!P2 LEA R114, R118, R111, 0x18 ;  /* 0x0000006f7672a211 */ /* 0x008fe400078ec0ff */
[----:B-1----:R-:W-:-:S03]  /*af60*/  CS2R R78, SRZ ;  /* 0x00000000004e7805 */ /* 0x002fc6000001ff00 */
[----:B------:R-:W-:Y:S02]  /*af70*/  @!P2 IMAD R114, R103, 0x8, R114 ;  /* 0x000000086772a824 */ /* 0x000fe400078e0272 */
[----:B0-----:R-:W-:Y:S01]  /*af80*/  IMAD.IADD R112, R116, 0x1, R113 ;  /* 0x0000000174707824 */ /* 0x001fe200078e0271 */
[----:B------:R-:W-:-:S04]  /*af90*/  I2FP.F32.S32 R118, R116 ;  /* 0x0000007400767245 */ /* 0x000fc80000201400 */
[----:B------:R-:W-:Y:S01]  /*afa0*/  I2FP.F32.S32 R103, R112 ;  /* 0x0000007000677245 */ /* 0x000fe20000201400 */
[----:B------:R-:W0:Y:S03]  /*afb0*/  SHFL.DOWN PT, R105, R112, 0x2, 0x1f ;  /* 0x08401f0070697f89 */ /* 0x000e2600000e0000 */
[----:B------:R-:W1:Y:S01]  /*afc0*/  MUFU.RCP R111, R103 ;  /* 0x00000067006f7308 */ /* 0x000e620000001000 */
[----:B------:R2:W3:Y:S01]  /*afd0*/  @!P2 LDS.64 R78, [R114] ;  /* 0x00000000724ea984 */ /* 0x0004e20000000a00 */
[----:B------:R-:W-:Y:S02]  /*afe0*/  PLOP3.LUT P2, PT, PT, PT, UP1, 0x40, 0x0 ;  /* 0x000000000000781c */ /* 0x000fe40003f4e818 */
[----:B--2---:R-:W-:Y:S02]  /*aff0*/  I2FP.F32.S32 R114, R113 ;  /* 0x0000007100727245 */ /* 0x004fe40000201400 */
[----:B0-----:R-:W-:-:S02]  /*b000*/  IADD3 R112, R112, R105, RZ ;  /* 0x0000006970707210 */ /* 0x001fc40007ffe0ff */
[----:B------:R-:W-:Y:S01]  /*b010*/  I2FP.F32.S32 R105, R105 ;  /* 0x0000006900697245 */ /* 0x000fe20000201400 */
[----:B---3--:R-:W0:Y:S04]  /*b020*/  SHFL.DOWN PT, R115, R78, 0x4, 0x1f ;  /* 0x08801f004e737f89 */ /* 0x008e2800000e0000 */
[----:B------:R-:W2:Y:S01]  /*b030*/  SHFL.DOWN PT, R116, R79, 0x4, 0x1f ;  /* 0x08801f004f747f89 */ /* 0x000ea200000e0000 */
[C---:B0-----:R-:W-:Y:S01]  /*b040*/  FMUL.FTZ R117, R115.reuse, R118 ;  /* 0x0000007673757220 */ /* 0x041fe20000410000 */
[----:B------:R-:W-:-:S03]  /*b050*/  FADD.FTZ R115, -R115, R78 ;  /* 0x0000004e73737221 */ /* 0x000fc60000010100 */
[----:B------:R-:W-:Y:S01]  /*b060*/  FFMA.FTZ R120, R114, R78, R117 ;  /* 0x0000004e72787223 */ /* 0x000fe20000010075 */
[----:B------:R-:W-:Y:S01]  /*b070*/  FMUL.FTZ R115, R115, R115 ;  /* 0x0000007373737220 */ /* 0x000fe20000410000 */
[----:B--2---:R-:W-:Y:S02]  /*b080*/  FADD.FTZ R116, R116, R79 ;  /* 0x0000004f74747221 */ /* 0x004fe40000010000 */
[----:B-1----:R-:W-:Y:S01]  /*b090*/  FMUL.FTZ R78, R111, R120 ;  /* 0x000000786f4e7220 */ /* 0x002fe20000410000 */
[----:B------:R-:W-:Y:S01]  /*b0a0*/  FMUL.FTZ R115, R115, R114 ;  /* 0x0000007273737220 */ /* 0x000fe20000410000 */
[----:B------:R-:W-:Y:S03]  /*b0b0*/  SHFL.DOWN PT, R79, R112, 0x1, 0x1f ;  /* 0x08201f00704f7f89 */ /* 0x000fe600000e0000 */
[----:B------:R-:W-:Y:S01]  /*b0c0*/  FMUL.FTZ R115, R115, R118 ;  /* 0x0000007673737220 */ /* 0x000fe20000410000 */
[----:B------:R-:W0:Y:S03]  /*b0d0*/  SHFL.DOWN PT, R113, R78, 0x2, 0x1f ;  /* 0x08401f004e717f89 */ /* 0x000e2600000e0000 */
[----:B------:R-:W-:Y:S01]  /*b0e0*/  FFMA.FTZ R115, R111, R115, R116 ;  /* 0x000000736f737223 */ /* 0x000fe20000010074 */
[----:B------:R-:W-:-:S04]  /*b0f0*/  I2FP.F32.S32 R111, R112 ;  /* 0x00000070006f7245 */ /* 0x000fc80000201400 */
[----:B------:R-:W1:Y:S01]  /*b100*/  MUFU.RCP R114, R111 ;  /* 0x0000006f00727308 */ /* 0x000e620000001000 */
        /* <DEDUP_REMOVED lines=8> */
[----:B------:R-:W-:-:S03]  /*b190*/  I2FP.F32.S32 R113, R113 ;  /* 0x0000007100717245 */ /* 0x000fc60000201400 */
[----:B------:R-:W0:Y:S01]  /*b1a0*/  SHFL.DOWN PT, R103, R78, 0x1, 0x1f ;  /* 0x08201f004e677f89 */ /* 0x000e2200000e0000 */
[----:B------:R-:W-:Y:S01]  /*b1b0*/  FMUL.FTZ R118, R118, R105 ;  /* 0x0000006976767220 */ /* 0x000fe20000410000 */
[----:B--2---:R-:W-:Y:S01]  /*b1c0*/  FADD.FTZ R105, R115, R116 ;  /* 0x0000007473697221 */ /* 0x004fe20000010000 */
[----:B------:R-:W1:Y:S03]  /*b1d0*/  MUFU.RCP R113, R113 ;  /* 0x0000007100717308 */ /* 0x000e660000001000 */
[----:B------:R-:W-:Y:S01]  /*b1e0*/  FFMA.FTZ R105, R114, R118, R105 ;  /* 0x0000007672697223 */ /* 0x000fe20000010069 */
[----:B------:R-:W-:Y:S01]  /*b1f0*/  I2FP.F32.S32 R114, R79 ;  /* 0x0000004f00727245 */ /* 0x000fe20000201400 */
[----:B------:R-:W2:Y:S03]  /*b200*/  @!P1 LDC.64 R118, c[0x0][0x258] ;  /* 0x00009600ff769b82 */ /* 0x000ea60000000a00 */
[----:B------:R-:W3:Y:S01]  /*b210*/  SHFL.DOWN PT, R112, R105, 0x1, 0x1f ;  /* 0x08201f0069707f89 */ /* 0x000ee200000e0000 */
[----:B0-----:R-:W-:-:S04]  /*b220*/  FMUL.FTZ R116, R103, R114 ;  /* 0x0000007267747220 */ /* 0x001fc80000410000 */
[----:B------:R-:W-:Y:S01]  /*b230*/  FFMA.FTZ R116, R111, R78, R116 ;  /* 0x0000004e6f747223 */ /* 0x000fe20000010074 */
[----:B------:R-:W-:-:S03]  /*b240*/  FADD.FTZ R78, R78, -R103 ;  /* 0x800000674e4e7221 */ /* 0x000fc60000010000 */
[----:B-1----:R-:W-:Y:S01]  /*b250*/  FMUL.FTZ R79, R113, R116 ;  /* 0x00000074714f7220 */ /* 0x002fe20000410000 */
[----:B------:R-:W-:Y:S01]  /*b260*/  FMUL.FTZ R78, R78, R78 ;  /* 0x0000004e4e4e7220 */ /* 0x000fe20000410000 */
[----:B--2---:R-:W-:-:S04]  /*b270*/  @!P1 IMAD.WIDE R118, R100, 0x4, R118 ;  /* 0x0000000464769825 */ /* 0x004fc800078e0276 */
[----:B---3--:R-:W-:Y:S01]  /*b280*/  FADD.FTZ R112, R105, R112 ;  /* 0x0000007069707221 */ /* 0x008fe20000010000 */
[----:B------:R-:W-:Y:S01]  /*b290*/  FMUL.FTZ R78, R111, R78 ;  /* 0x0000004e6f4e7220 */ /* 0x000fe20000410000 */
[----:B------:R-:W0:Y:S01]  /*b2a0*/  SHFL.IDX PT, R79, R79, RZ, 0x1f ;  /* 0x00001fff4f4f7589 */ /* 0x000e2200000e0000 */
[----:B------:R-:W1:Y:S02]  /*b2b0*/  LDC R105, c[0x0][0x2d8] ;  /* 0x0000b600ff697b82 */ /* 0x000e640000000800 */
[----:B------:R-:W-:-:S04]  /*b2c0*/  FMUL.FTZ R78, R78, R114 ;  /* 0x000000724e4e7220 */ /* 0x000fc80000410000 */
[----:B------:R-:W-:Y:S02]  /*b2d0*/  FFMA.FTZ R103, R113, R78, R112 ;  /* 0x0000004e71677223 */ /* 0x000fe40000010070 */
[----:B------:R-:W2:Y:S03]  /*b2e0*/  @!P1 LDC.64 R112, c[0x0][0x250] ;  /* 0x00009400ff709b82 */ /* 0x000ea60000000a00 */
[----:B------:R-:W1:Y:S01]  /*b2f0*/  SHFL.IDX PT, R114, R103, RZ, 0x1f ;  /* 0x00001fff67727589 */ /* 0x000e6200000e0000 */
[C---:B0-----:R-:W-:Y:S01]  /*b300*/  FSEL R78, R79.reuse, RZ, P2 ;  /* 0x000000ff4f4e7208 */ /* 0x041fe20001000000 */
[----:B------:R-:W-:Y:S01]  /*b310*/  FMUL.FTZ R104, R79, R79 ;  /* 0x0000004f4f687220 */ /* 0x000fe20000410000 */
[----:B------:R-:W-:-:S03]  /*b320*/  PLOP3.LUT P2, PT, PT, PT, UP1, 0x40, 0x0 ;  /* 0x000000000000781c */ /* 0x000fc60003f4e818 */
[--C-:B------:R-:W-:Y:S01]  /*b330*/  FADD.FTZ R44, R44, -R78.reuse ;  /* 0x8000004e2c2c7221 */ /* 0x100fe20000010000 */
[----:B------:R-:W-:Y:S01]  /*b340*/  FSEL R104, R104, RZ, !P2 ;  /* 0x000000ff68687208 */ /* 0x000fe20005000000 */
[--C-:B------:R-:W-:Y:S01]  /*b350*/  FADD.FTZ R45, R45, -R78.reuse ;  /* 0x8000004e2d2d7221 */ /* 0x100fe20000010000 */
[----:B------:R-:W-:Y:S01]  /*b360*/  FADD.FTZ R46, R46, -R78 ;  /* 0x8000004e2e2e7221 */ /* 0x000fe20000010000 */
[----:B--2---:R-:W-:-:S04]  /*b370*/  @!P1 IMAD.WIDE R112, R100, 0x4, R112 ;  /* 0x0000000464709825 */ /* 0x004fc800078e0270 */
[--C-:B------:R-:W-:Y:S01]  /*b380*/  FADD.FTZ R47, R47, -R78.reuse ;  /* 0x8000004e2f2f7221 */ /* 0x100fe20000010000 */
[--C-:B------:R-:W-:Y:S01]  /*b390*/  FADD.FTZ R40, R40, -R78.reuse ;  /* 0x8000004e28287221 */ /* 0x100fe20000010000 */
[----:B-1----:R-:W-:Y:S01]  /*b3a0*/  FFMA.FTZ R103, R114, UR11, R105 ;  /* 0x0000000b72677c23 */ /* 0x002fe20008010069 */
[--C-:B------:R-:W-:Y:S01]  /*b3b0*/  FADD.FTZ R105, R28, -R78.reuse ;  /* 0x8000004e1c697221 */ /* 0x100fe20000010000 */
[--C-:B------:R-:W-:Y:S01]  /*b3c0*/  FADD.FTZ R41, R41, -R78.reuse ;  /* 0x8000004e29297221 */ /* 0x100fe20000010000 */
[----:B------:R-:W-:Y:S01]  /*b3d0*/  FADD.FTZ R42, R42, -R78 ;  /* 0x8000004e2a2a7221 */ /* 0x000fe20000010000 */
[----:B------:R-:W-:Y:S01]  /*b3e0*/  FADD.FTZ R111, R103, R104 ;  /* 0x00000068676f7221 */ /* 0x000fe20000010000 */
[--C-:B------:R-:W-:Y:S01]  /*b3f0*/  FADD.FTZ R103, R32, -R78.reuse ;  /* 0x8000004e20677221 */ /* 0x100fe20000010000 */
[--C-:B------:R-:W-:Y:S01]  /*b400*/  FADD.FTZ R104, R33, -R78.reuse ;  /* 0x8000004e21687221 */ /* 0x100fe20000010000 */
[--C-:B------:R-:W-:Y:S01]  /*b410*/  FADD.FTZ R43, R43, -R78.reuse ;  /* 0x8000004e2b2b7221 */ /* 0x100fe20000010000 */
[----:B------:R-:W0:Y:S01]  /*b420*/  LDC.64 R32, c[0x0][0x2b8] ;  /* 0x0000ae00ff207b82 */ /* 0x000e220000000a00 */
[----:B------:R-:W1:Y:S01]  /*b430*/  MUFU.RSQ R28, R111 ;  /* 0x0000006f001c7308 */ /* 0x000e620000001400 */
        /* <DEDUP_REMOVED lines=20> */
[C---:B--2---:R-:W-:Y:S01]  /*b580*/  FMUL.FTZ R79, R28.reuse, R45 ;  /* 0x0000002d1c4f7220 */ /* 0x044fe20000410000 */
        /* <DEDUP_REMOVED lines=26> */
[----:B------:R1:W-:Y:S01]  /*b730*/  @!P1 STG.E desc[UR4][R118.64], R28 ;  /* 0x0000001c76009986 */ /* 0x0003e2000c101904 */
[----:B0-----:R-:W-:-:S04]  /*b740*/  IMAD.WIDE.U32 R122, R102, 0x10, R32 ;  /* 0x00000010667a7825 */ /* 0x001fc800078e0020 */
        /* <DEDUP_REMOVED lines=8> */
[----:B------:R0:W-:Y:S01]  /*b7d0*/  STG.E.128 desc[UR4][R122.64], R24 ;  /* 0x000000187a007986 */ /* 0x0001e2000c101d04 */
[----:B------:R-:W-:-:S04]  /*b7e0*/  IMAD.WIDE.U32 R120, R109, 0x10, R32 ;  /* 0x000000106d787825 */ /* 0x000fc800078e0020 */
[----:B-1----:R-:W-:Y:S01]  /*b7f0*/  FFMA.FTZ R28, R92, R40, R12 ;  /* 0x000000285c1c7223 */ /* 0x002fe2000001000c */
[----:B------:R-:W-:Y:S01]  /*b800*/  FFMA.FTZ R35, R75, R35, R63 ;  /* 0x000000234b237223 */ /* 0x000fe2000001003f */
[----:B------:R-:W-:Y:S01]  /*b810*/  FFMA.FTZ R37, R73, R37, R64 ;  /* 0x0000002549257223 */ /* 0x000fe20000010040 */
[----:B------:R-:W-:-:S04]  /*b820*/  IMAD.WIDE.U32 R118, R107, 0x10, R32 ;  /* 0x000000106b767825 */ /* 0x000fc800078e0020 */
[----:B------:R-:W-:Y:S01]  /*b830*/  FFMA.FTZ R40, R70, R52, R2 ;  /* 0x0000003446287223 */ /* 0x000fe20000010002 */
[----:B------:R1:W-:Y:S01]  /*b840*/  STG.E.128 desc[UR4][R124.64], R28 ;  /* 0x0000001c7c007986 */ /* 0x0003e2000c101d04 */
[----:B------:R-:W-:Y:S01]  /*b850*/  IADD3 R100, R100, UR12, RZ ;  /* 0x0000000c64647c10 */ /* 0x000fe2000fffe0ff */
[--C-:B------:R-:W-:Y:S01]  /*b860*/  IMAD.WIDE.U32 R106, R106, 0x10, R32.reuse ;  /* 0x000000106a6a7825 */ /* 0x100fe200078e0020 */
[----:B------:R-:W-:Y:S02]  /*b870*/  SEL R78, RZ, 0x1, P0 ;  /* 0x00000001ff4e7807 */ /* 0x000fe40000000000 */
[----:B------:R-:W-:Y:S01]  /*b880*/  ISETP.GE.AND P1, PT, R100, UR13, PT ;  /* 0x0000000d64007c0c */ /* 0x000fe2000bf26270 */
        /* <DEDUP_REMOVED lines=19> */
[----:B------:R0:W-:Y:S04]  /*b9c0*/  STG.E.128 desc[UR4][R118.64], R24 ;  /* 0x0000001876007986 */ /* 0x0001e8000c101d04 */
[----:B------:R0:W-:Y:S04]  /*b9d0*/  STG.E.128 desc[UR4][R120.64], R28 ;  /* 0x0000001c78007986 */ /* 0x0001e8000c101d04 */
[----:B------:R0:W-:Y:S04]  /*b9e0*/  STG.E.128 desc[UR4][R106.64], R32 ;  /* 0x000000206a007986 */ /* 0x0001e8000c101d04 */
[----:B------:R0:W-:Y:S04]  /*b9f0*/  STG.E.128 desc[UR4][R108.64], R36 ;  /* 0x000000246c007986 */ /* 0x0001e8000c101d04 */
[----:B------:R0:W-:Y:S01]  /*ba00*/  STG.E.128 desc[UR4][R110.64], R40 ;  /* 0x000000286e007986 */ /* 0x0001e2000c101d04 */
[----:B------:R-:W-:Y:S05]  /*ba10*/  @!P1 BRA `(.L_x_41477) ;  /* 0xffffff5000d89947 */ /* 0x000fea000383ffff */
[----:B------:R-:W-:Y:S05]  /*ba20*/  EXIT ;  /* 0x000000000000794d */ /* 0x000fea0003800000 */
.L_x_41476:
[----:B------:R-:W-:Y:S01]  /*ba30*/  HFMA2.MMA R120, -RZ, RZ, 0, 1.847743988037109375e-06 ;  /* 0x0000001fff787435 */ /* 0x000fe200000001ff */
[----:B------:R-:W-:Y:S01]  /*ba40*/  MOV R118, R105 ;  /* 0x0000006900767202 */ /* 0x000fe20000000f00 */
[----:B------:R-:W-:Y:S01]  /*ba50*/  IMAD.MOV.U32 R117, RZ, RZ, 0x1 ;  /* 0x00000001ff757424 */ /* 0x000fe200078e00ff */
[----:B------:R-:W-:-:S08]  /*ba60*/  MOV R115, 0xffffffff ;  /* 0xffffffff00737802 */ /* 0x000fd00000000f00 */
[----:B------:R-:W-:Y:S05]  /*ba70*/  WARPSYNC.COLLECTIVE R115, `(.L_x_41478) ;  /* 0x0000000073087348 */ /* 0x000fea0003c00000 */
[----:B------:R0:W1:Y:S02]  /*ba80*/  SHFL.BFLY P2, R116, R118, R117, R120 ;  /* 0x0c00007576747389 */ /* 0x0000640000040078 */
[----:B01----:R-:W-:Y:S01]  /*ba90*/  ENDCOLLECTIVE ;  /* 0x000000000000791b */ /* 0x003fe20003800000 */
.L_x_41478:
[----:B------:R-:W-:Y:S01]  /*baa0*/  HFMA2.MMA R117, -RZ, RZ, 0, 1.1920928955078125e-07 ;  /* 0x00000002ff757435 */ /* 0x000fe200000001ff */
[----:B------:R-:W-:-:S04]  /*bab0*/  IMAD.MOV.U32 R78, RZ, RZ, R116 ;  /* 0x000000ffff4e7224 */ /* 0x000fc800078e0074 */
[----:B------:R-:W-:-:S05]  /*bac0*/  FADD.FTZ R111, R105, R78 ;  /* 0x0000004e696f7221 */ /* 0x000fca0000010000 */
[----:B------:R-:W-:-:S07]  /*bad0*/  MOV R118, R111 ;  /* 0x0000006f00767202 */ /* 0x000fce0000000f00 */
[----:B------:R-:W-:Y:S05]  /*bae0*/  WARPSYNC.COLLECTIVE R115, `(.L_x_41479) ;  /* 0x0000000073087348 */ /* 0x000fea0003c00000 */
[----:B------:R0:W1:Y:S02]  /*baf0*/  SHFL.BFLY P2, R116, R118, R117, R120 ;  /* 0x0c00007576747389 */ /* 0x0000640000040078 */
[----:B01----:R-:W-:Y:S01]  /*bb00*/  ENDCOLLECTIVE ;  /* 0x000000000000791b */ /* 0x003fe20003800000 */
.L_x_41479:
[----:B------:R-:W-:Y:S01]  /*bb10*/  HFMA2.MMA R117, -RZ, RZ, 0, 2.384185791015625e-07 ;  /* 0x00000004ff757435 */ /* 0x000fe200000001ff */
[----:B------:R-:W-:-:S04]  /*bb20*/  IMAD.MOV.U32 R78, RZ, RZ, R116 ;  /* 0x000000ffff4e7224 */ /* 0x000fc800078e0074 */
[----:B------:R-:W-:-:S05]  /*bb30*/  FADD.FTZ R112, R111, R78 ;  /* 0x0000004e6f707221 */ /* 0x000fca0000010000 */
[----:B------:R-:W-:-:S07]  /*bb40*/  MOV R118, R112 ;  /* 0x0000007000767202 */ /* 0x000fce0000000f00 */
[----:B------:R-:W-:Y:S05]  /*bb50*/  WARPSYNC.COLLECTIVE R115, `(.L_x_41480) ;  /* 0x0000000073087348 */ /* 0x000fea0003c00000 */
[----:B------:R0:W1:Y:S02]  /*bb60*/  SHFL.BFLY P2, R116, R118, R117, R120 ;  /* 0x0c00007576747389 */ /* 0x0000640000040078 */
[----:B01----:R-:W-:Y:S01]  /*bb70*/  ENDCOLLECTIVE ;  /* 0x000000000000791b */ /* 0x003fe20003800000 */
.L_x_41480:
[----:B------:R-:W-:Y:S01]  /*bb80*/  HFMA2.MMA R117, -RZ, RZ, 0, 4.76837158203125e-07 ;  /* 0x00000008ff757435 */ /* 0x000fe200000001ff */
[----:B------:R-:W-:-:S04]  /*bb90*/  IMAD.MOV.U32 R79, RZ, RZ, R116 ;  /* 0x000000ffff4f7224 */ /* 0x000fc800078e0074 */
[----:B------:R-:W-:-:S05]  /*bba0*/  FADD.FTZ R113, R112, R79 ;  /* 0x0000004f70717221 */ /* 0x000fca0000010000 */
[----:B------:R-:W-:-:S07]  /*bbb0*/  MOV R118, R113 ;  /* 0x0000007100767202 */ /* 0x000fce0000000f00 */
[----:B------:R-:W-:Y:S05]  /*bbc0*/  WARPSYNC.COLLECTIVE R115, `(.L_x_41481) ;  /* 0x0000000073087348 */ /* 0x000fea0003c00000 */
[----:B------:R0:W1:Y:S02]  /*bbd0*/  SHFL.BFLY P2, R116, R118, R117, R120 ;  /* 0x0c00007576747389 */ /* 0x0000640000040078 */
[----:B01----:R-:W-:Y:S01]  /*bbe0*/  ENDCOLLECTIVE ;  /* 0x000000000000791b */ /* 0x003fe20003800000 */
.L_x_41481:
[----:B------:R-:W-:Y:S01]  /*bbf0*/  HFMA2.MMA R117, -RZ, RZ, 0, 9.5367431640625e-07 ;  /* 0x00000010ff757435 */ /* 0x000fe200000001ff */
[----:B------:R-:W-:-:S04]  /*bc00*/  IMAD.MOV.U32 R78, RZ, RZ, R116 ;  /* 0x000000ffff4e7224 */ /* 0x000fc800078e0074 */
[----:B------:R-:W-:-:S05]  /*bc10*/  FADD.FTZ R114, R113, R78 ;  /* 0x0000004e71727221 */ /* 0x000fca0000010000 */
[----:B------:R-:W-:-:S07]  /*bc20*/  MOV R118, R114 ;  /* 0x0000007200767202 */ /* 0x000fce0000000f00 */
[----:B------:R-:W-:Y:S05]  /*bc30*/  WARPSYNC.COLLECTIVE R115, `(.L_x_41482) ;  /* 0x0000000073087348 */ /* 0x000fea0003c00000 */
[----:B------:R0:W1:Y:S02]  /*bc40*/  SHFL.BFLY P2, R116, R118, R117, R120 ;  /* 0x0c00007576747389 */ /* 0x0000640000040078 */
[----:B01----:R-:W-:Y:S01]  /*bc50*/  ENDCOLLECTIVE ;  /* 0x000000000000791b */ /* 0x003fe20003800000 */
.L_x_41482:
[----:B------:R-:W-:Y:S01]  /*bc60*/  HFMA2.MMA R117, -RZ, RZ, 0, 5.9604644775390625e-08 ;  /* 0x00000001ff757435 */ /* 0x000fe200000001ff */
[----:B------:R-:W-:-:S04]  /*bc70*/  IMAD.MOV.U32 R79, RZ, RZ, R116 ;  /* 0x000000ffff4f7224 */ /* 0x000fc800078e0074 */
        /* <DEDUP_REMOVED lines=62> */
.L_x_41483:
[----:B------:R-:W-:Y:S01]  /*c060*/  HFMA2.MMA R117, -RZ, RZ, 0, 1.1920928955078125e-07 ;  /* 0x00000002ff757435 */ /* 0x000fe200000001ff */
[----:B------:R-:W-:-:S04]  /*c070*/  IMAD.MOV.U32 R112, RZ, RZ, R116 ;  /* 0x000000ffff707224 */ /* 0x000fc800078e0074 */
[----:B------:R-:W-:-:S05]  /*c080*/  FADD.FTZ R112, R79, R112 ;  /* 0x000000704f707221 */ /* 0x000fca0000010000 */
[----:B------:R-:W-:-:S07]  /*c090*/  MOV R118, R112 ;  /* 0x0000007000767202 */ /* 0x000fce0000000f00 */
[----:B------:R-:W-:Y:S05]  /*c0a0*/  WARPSYNC.COLLECTIVE R115, `(.L_x_41484) ;  /* 0x0000000073087348 */ /* 0x000fea0003c00000 */
[----:B------:R0:W1:Y:S02]  /*c0b0*/  SHFL.BFLY P2, R116, R118, R117, R120 ;  /* 0x0c00007576747389 */ /* 0x0000640000040078 */
[----:B01----:R-:W-:Y:S01]  /*c0c0*/  ENDCOLLECTIVE ;  /* 0x000000000000791b */ /* 0x003fe20003800000 */
.L_x_41484:
[----:B------:R-:W-:Y:S01]  /*c0d0*/  HFMA2.MMA R117, -RZ, RZ, 0, 2.384185791015625e-07 ;  /* 0x00000004ff757435 */ /* 0x000fe200000001ff */
[----:B------:R-:W-:-:S04]  /*c0e0*/  IMAD.MOV.U32 R105, RZ, RZ, R116 ;  /* 0x000000ffff697224 */ /* 0x000fc800078e0074 */
[----:B------:R-:W-:-:S05]  /*c0f0*/  FADD.FTZ R105, R112, R105 ;  /* 0x0000006970697221 */ /* 0x000fca0000010000 */
[----:B------:R-:W-:-:S07]  /*c100*/  MOV R118, R105 ;  /* 0x0000006900767202 */ /* 0x000fce0000000f00 */
[----:B------:R-:W-:Y:S05]  /*c110*/  WARPSYNC.COLLECTIVE R115, `(.L_x_41485) ;  /* 0x0000000073087348 */ /* 0x000fea0003c00000 */
[----:B------:R0:W1:Y:S02]  /*c120*/  SHFL.BFLY P2, R116, R118, R117, R120 ;  /* 0x0c00007576747389 */ /* 0x0000640000040078 */
[----:B01----:R-:W-:Y:S01]  /*c130*/  ENDCOLLECTIVE ;  /* 0x000000000000791b */ /* 0x003fe20003800000 */
.L_x_41485:
[----:B------:R-:W-:Y:S01]  /*c140*/  HFMA2.MMA R117, -RZ, RZ, 0, 4.76837158203125e-07 ;  /* 0x00000008ff757435 */ /* 0x000fe200000001ff */
[----:B------:R-:W-:-:S04]  /*c150*/  IMAD.MOV.U32 R114, RZ, RZ, R116 ;  /* 0x000000ffff727224 */ /* 0x000fc800078e0074 */
[----:B------:R-:W-:-:S05]  /*c160*/  FADD.FTZ R114, R105, R114 ;  /* 0x0000007269727221 */ /* 0x000fca0000010000 */
[----:B------:R-:W-:-:S07]  /*c170*/  MOV R118, R114 ;  /* 0x0000007200767202 */ /* 0x000fce0000000f00 */
[----:B------:R-:W-:Y:S05]  /*c180*/  WARPSYNC.COLLECTIVE R115, `(.L_x_41486) ;  /* 0x0000000073087348 */ /* 0x000fea0003c00000 */
[----:B------:R0:W1:Y:S02]  /*c190*/  SHFL.BFLY P2, R116, R118, R117, R120 ;  /* 0x0c00007576747389 */ /* 0x0000640000040078 */
[----:B01----:R-:W-:Y:S01]  /*c1a0*/  ENDCOLLECTIVE ;  /* 0x000000000000791b */ /* 0x003fe20003800000 */
.L_x_41486:
[----:B------:R-:W-:Y:S01]  /*c1b0*/  HFMA2.MMA R117, -RZ, RZ, 0, 9.5367431640625e-07 ;  /* 0x00000010ff757435 */ /* 0x000fe200000001ff */
[----:B------:R-:W-:-:S04]  /*c1c0*/  IMAD.MOV.U32 R111, RZ, RZ, R116 ;  /* 0x000000ffff6f7224 */ /* 0x000fc800078e0074 */
[----:B------:R-:W-:-:S05]  /*c1d0*/  FADD.FTZ R111, R114, R111 ;  /* 0x0000006f726f7221 */ /* 0x000fca0000010000 */
[----:B------:R-:W-:-:S07]  /*c1e0*/  MOV R118, R111 ;  /* 0x0000006f00767202 */ /* 0x000fce0000000f00 */
[----:B------:R-:W-:Y:S05]  /*c1f0*/  WARPSYNC.COLLECTIVE R115, `(.L_x_41487) ;  /* 0x0000000073087348 */ /* 0x000fea0003c00000 */
[----:B------:R0:W1:Y:S02]  /*c200*/  SHFL.BFLY P2, R116, R118, R117, R120 ;  /* 0x0c00007576747389 */ /* 0x0000640000040078 */
[----:B01----:R-:W-:Y:S01]  /*c210*/  ENDCOLLECTIVE ;  /* 0x000000000000791b */ /* 0x003fe20003800000 */
.L_x_41487:
[----:B------:R-:W-:Y:S05]  /*c220*/  BRA `(.L_x_41488) ;  /* 0xffffffe800fc7947 */ /* 0x000fea000383ffff */
.L_x_41489:
        /* <DEDUP_REMOVED lines=13> */
.L_x_46097:


//--------------------- .text._ZN10layer_norm13ln_fwd_kernelINS_13Kernel_traitsI6__halfffffjLj7168ELj1ELj1ELj8ELj16ENS_18Kernel_traits_baseILj7168ES2_ffffjLj256EEEEELb1ELb0ELb1ELb0EEEvNS_9FwdParamsE --------------------------
	.section	.text._ZN10layer_norm13ln_fwd_kernelINS_13Kernel_traitsI6__halfffffjLj7168ELj1ELj1ELj8ELj16ENS_18Kernel_traits_baseILj7168ES2_ffffjLj256EEEEELb1ELb0ELb1ELb0EEEvNS_9FwdParamsE,"ax",@progbits
	.align	128
        .global         _ZN10layer_norm13ln_fwd_kernelINS_13Kernel_traitsI6__halfffffjLj7168ELj1ELj1ELj8ELj16ENS_18Kernel_traits_baseILj7168ES2_ffffjLj256EEEEELb1ELb0ELb1ELb0EEEvNS_9FwdParamsE
        .type           _ZN10layer_norm13ln_fwd_kernelINS_13Kernel_traitsI6__halfffffjLj7168ELj1ELj1ELj8ELj16ENS_18Kernel_traits_baseILj7168ES2_ffffjLj256EEEEELb1ELb0ELb1ELb0EEEvNS_9FwdParamsE,@function
        .size           _ZN10layer_norm13ln_fwd_kernelINS_13Kernel_traitsI6__halfffffjLj7168ELj1ELj1ELj8ELj16ENS_18Kernel_traits_baseILj7168ES2_ffffjLj256EEEEELb1ELb0ELb1ELb0EEEvNS_9FwdParamsE,(.L_x_46098 - _ZN10layer_norm13ln_fwd_kernelINS_13Kernel_traitsI6__halfffffjLj7168ELj1ELj1ELj8ELj16ENS_18Kernel_traits_baseILj7168ES2_ffffjLj256EEEEELb1ELb0ELb1ELb0EEEvNS_9FwdParamsE)
        .other          _ZN10layer_norm13ln_fwd_kernelINS_13Kernel_traitsI6__halfffffjLj7168ELj1ELj1ELj8ELj16ENS_18Kernel_traits_baseILj7168ES2_ffffjLj256EEEEELb1ELb0ELb1ELb0EEEvNS_9FwdParamsE,@"STO_CUDA_ENTRY STV_DEFAULT"
_ZN10layer_norm13ln_fwd_kernelINS_13Kernel_traitsI6__halfffffjLj7168ELj1ELj1ELj8ELj16ENS_18Kernel_traits_baseILj7168ES2_ffffjLj256EEEEELb1ELb0ELb1ELb0EEEvNS_9FwdParamsE:
.text._ZN10layer_norm13ln_fwd_kernelINS_13Kernel_traitsI6__halfffffjLj7168ELj1ELj1ELj8ELj16ENS_18Kernel_traits_baseILj7168ES2_ffffjLj256EEEEELb1ELb0ELb1ELb0EEEvNS_9FwdParamsE:
        /* <DEDUP_REMOVED lines=17> */
[----:B------:R-:W0:Y:S01]  /*0110*/  LDC R9, c[0x0][RZ] ;  /* 0x00000000ff097b82 */ /* 0x000e220000000800 */
[----:B------:R-:W-:Y:S01]  /*0120*/  BSSY B0, `(.L_x_41490) ;  /* 0x0000052000007945 */ /* 0x000fe20003800000 */
[----:B--2---:R-:W-:Y:S01]  /*0130*/  @P0 R2UR UR4, R2 ;  /* 0x00000000020402ca */ /* 0x004fe200000e0000 */
[----:B0-----:R-:W-:Y:S01]  /*0140*/  IMAD R2, R9, UR8, R0 ;  /* 0x0000000809027c24 */ /* 0x001fe2000f8e0200 */
[----:B------:R-:W-:-:S03]  /*0150*/  @P0 R2UR UR5, R3 ;  /* 0x00000000030502ca */ /* 0x000fc600000e0000 */
[----:B------:R-:W-:Y:S01]  /*0160*/  IMAD.WIDE.U32 R8, R2, -0x326172a9, RZ ;  /* 0xcd9e8d5702087825 */ /* 0x000fe200078e00ff */
[----:B---3--:R-:W-:-:S04]  /*0170*/  @P0 IADD3 R14, P1, R4, R11, RZ ;  /* 0x0000000b040e0210 */ /* 0x008fc80007f3e0ff */
[----:B------:R-:W-:-:S04]  /*0180*/  @P0 IADD3.X R15, RZ, R5, RZ, P1, !PT ;  /* 0x00000005ff0f0210 */ /* 0x000fc80000ffe4ff */
        /* <DEDUP_REMOVED lines=30> */
[----:B------:R-:W-:Y:S01]  /*0370*/  UIADD3 UR24, UR5, -0x56f99767, URZ ;  /* 0xa906689905187890 */ /* 0x000fe2000fffe03f */
[----:B0-----:R-:W-:Y:S01]  /*0380*/  SHF.R.S32.HI R8, RZ, 0x1f, R15 ;  /* 0x0000001fff087819 */ /* 0x001fe2000001140f */
[----:B------:R-:W-:Y:S01]  /*0390*/  IMAD.MOV.U32 R9, RZ, RZ, R5 ;  /* 0x000000ffff097224 */ /* 0x000fe200078e0005 */
[----:B------:R-:W-:Y:S01]  /*03a0*/  LOP3.LUT R12, R7, UR22, R10, 0x96, !PT ;  /* 0x00000016070c7c12 */ /* 0x000fe2000f8e960a */
[----:B------:R-:W-:Y:S01]  /*03b0*/  IMAD.WIDE.U32 R10, R11, -0x2daee0ad, RZ ;  /* 0xd2511f530b0a7825 */ /* 0x000fe200078e00ff */
[----:B------:R-:W-:-:S02]  /*03c0*/  LEA.HI R8, R8, R15, RZ, 0x2 ;  /* 0x0000000f08087211 */ /* 0x000fc400078f10ff */
[----:B------:R-:W-:Y:S02]  /*03d0*/  LOP3.LUT R7, R9, 0xff, RZ, 0x3c, !PT ;  /* 0x000000ff09077812 */ /* 0x000fe400078e3cff */
[----:B------:R-:W-:Y:S02]  /*03e0*/  LOP3.LUT R28, R11, UR24, R6, 0x96, !PT ;  /* 0x000000180b1c7c12 */ /* 0x000fe4000f8e9606 */
[----:B------:R-:W-:Y:S01]  /*03f0*/  LEA.HI.SX32 R6, R8, R7, 0x1e ;  /* 0x0000000708067211 */ /* 0x000fe200078ff2ff */
[----:B------:R-:W-:Y:S01]  /*0400*/  UIADD3 UR23, UR4, 0x1715609d, URZ ;  /* 0x1715609d04177890 */ /* 0x000fe2000fffe03f */
[----:B------:R-:W-:Y:S02]  /*0410*/  IMAD.WIDE.U32 R12, R12, -0x326172a9, RZ ;  /* 0xcd9e8d570c0c7825 */ /* 0x000fe400078e00ff */
[----:B------:R-:W-:-:S03]  /*0420*/  LOP3.LUT P0, RZ, R6, 0xffffff00, RZ, 0xc0, !PT ;  /* 0xffffff0006ff7812 */ /* 0x000fc6000780c0ff */
        /* <DEDUP_REMOVED lines=11> */
[----:B------:R-:W-:Y:S01]  /*04e0*/  UIADD3 UR29, UR4, -0xe443238, URZ ;  /* 0xf1bbcdc8041d7890 */ /* 0x000fe2000fffe03f */
[----:B------:R-:W-:Y:S01]  /*04f0*/  LEA.HI R7, R0, UR8, RZ, 0x18 ;  /* 0x0000000800077c11 */ /* 0x000fe2000f8fc0ff */
[----:B------:R-:W-:-:S02]  /*0500*/  UIADD3 UR30, UR5, -0x24c28bd8, URZ ;  /* 0xdb3d7428051e7890 */ /* 0x000fc4000fffe03f */
[----:B------:R-:W-:Y:S01]  /*0510*/  UIADD3 UR31, UR4, -0x700cb87f, URZ ;  /* 0x8ff34781041f7890 */ /* 0x000fe2000fffe03f */
[----:B------:R-:W-:Y:S02]  /*0520*/  P2R R72, PR, RZ, 0x40 ;  /* 0x00000040ff487803 */ /* 0x000fe40000000000 */
[----:B------:R-:W-:Y:S02]  /*0530*/  P2R R73, PR, RZ, 0x20 ;  /* 0x00000020ff497803 */ /* 0x000fe40000000000 */
[----:B------:R-:W-:Y:S02]  /*0540*/  P2R R74, PR, RZ, 0x10 ;  /* 0x00000010ff4a7803 */ /* 0x000fe40000000000 */
[----:B------:R-:W-:Y:S02]  /*0550*/  LOP3.LUT R30, R29, UR25, R12, 0x96, !PT ;  /* 0x000000191d1e7c12 */ /* 0x000fe4000f8e960c */
[----:B------:R-:W-:Y:S02]  /*0560*/  P2R R75, PR, RZ, 0x8 ;  /* 0x00000008ff4b7803 */ /* 0x000fe40000000000 */
        /* <DEDUP_REMOVED lines=11> */
[----:B------:R-:W-:Y:S02]  /*0620*/  LOP3.LUT R9, R9, 0x100, RZ, 0xfc, !PT ;  /* 0x0000010009097812 */ /* 0x000fe400078efcff */
[----:B0-----:R-:W-:-:S07]  /*0630*/  @!P1 CS2R R120, SRZ ;  /* 0x0000000000789805 */ /* 0x001fce000001ff00 */
.L_x_41491:
[----:B------:R-:W-:Y:S05]  /*0640*/  BSYNC B0 ;  /* 0x0000000000007941 */ /* 0x000fea0003800000 */
.L_x_41490:
        /* <DEDUP_REMOVED lines=13> */
.L_x_41493:
[----:B------:R-:W-:Y:S05]  /*0720*/  BSYNC B0 ;  /* 0x0000000000007941 */ /* 0x000fea0003800000 */
.L_x_41492:
        /* <DEDUP_REMOVED lines=13> */
.L_x_41495:
[----:B------:R-:W-:Y:S05]  /*0800*/  BSYNC B0 ;  /* 0x0000000000007941 */ /* 0x000fea0003800000 */
.L_x_41494:
        /* <DEDUP_REMOVED lines=13> */
.L_x_41497:
[----:B------:R-:W-:Y:S05]  /*08e0*/  BSYNC B0 ;  /* 0x0000000000007941 */ /* 0x000fea0003800000 */
.L_x_41496:
        /* <DEDUP_REMOVED lines=13> */
.L_x_41499:
[----:B------:R-:W-:Y:S05]  /*09c0*/  BSYNC B0 ;  /* 0x0000000000007941 */ /* 0x000fea0003800000 */
.L_x_41498:
        /* <DEDUP_REMOVED lines=19> */
.L_x_41501:
[----:B------:R-:W-:Y:S05]  /*0b00*/  BSYNC B0 ;  /* 0x0000000000007941 */ /* 0x000fea0003800000 */
.L_x_41500:
        /* <DEDUP_REMOVED lines=18> */
.L_x_41503:
[----:B------:R-:W-:Y:S05]  /*0c30*/  BSYNC B0 ;  /* 0x0000000000007941 */ /* 0x000fea0003800000 */
.L_x_41502:
[----:B------:R-:W-:Y:S01]  /*0c40*/  ULDC UR8, c[0x0][0x214] ;  /* 0x0000850000087ab9 */ /* 0x000fe20000000800 */
[----:B------:R-:W-:Y:S02]  /*0c50*/  LOP3.LUT R38, R35, UR30, R30, 0x96, !PT ;  /* 0x0000001e23267c12 */ /* 0x000fe4000f8e961e */
[----:B------:R-:W-:-:S13]  /*0c60*/  ISETP.GE.AND P1, PT, R7, UR8, PT ;  /* 0x0000000807007c0c */ /* 0x000fda000bf26270 */
[----:B------:R-:W-:Y:S05]  /*0c70*/  @P1 EXIT ;  /* 0x000000000000194d */ /* 0x000fea0003800000 */
[----:B-----5:R-:W-:Y:S01]  /*0c80*/  IMAD.MOV.U32 R110, RZ, RZ, R22 ;  /* 0x000000ffff6e7224 */ /* 0x020fe200078e0016 */
[----:B------:R-:W-:Y:S01]  /*0c90*/  SHF.R.U64 R108, R22, 0x10, R23 ;  /* 0x00000010166c7819 */ /* 0x000fe20000001217 */
[----:B------:R-:W-:Y:S01]  /*0ca0*/  IMAD.SHL.U32 R22, R0, 0x20, RZ ;  /* 0x0000002000167824 */ /* 0x000fe200078e00ff */
[----:B------:R-:W-:Y:S01]  /*0cb0*/  SHF.R.S32.HI R8, RZ, 0x2, R8 ;  /* 0x00000002ff087819 */ /* 0x000fe20000011408 */
[----:B------:R-:W-:Y:S01]  /*0cc0*/  IMAD.MOV.U32 R35, RZ, RZ, R26 ;  /* 0x000000ffff237224 */ /* 0x000fe200078e001a */
[----:B------:R-:W-:Y:S01]  /*0cd0*/  MOV R118, R24 ;  /* 0x0000001800767202 */ /* 0x000fe20000000f00 */
[----:B------:R-:W-:Y:S01]  /*0ce0*/  IMAD.MOV.U32 R31, RZ, RZ, R27 ;  /* 0x000000ffff1f7224 */ /* 0x000fe200078e001b */
[----:B------:R-:W-:Y:S01]  /*0cf0*/  SHF.R.U64 R116, R24, 0x10, R25 ;  /* 0x0000001018747819 */ /* 0x000fe20000001219 */
[----:B------:R-:W-:Y:S01]  /*0d00*/  IMAD.MOV.U32 R98, RZ, RZ, R19 ;  /* 0x000000ffff627224 */ /* 0x000fe200078e0013 */
[----:B------:R-:W-:Y:S01]  /*0d10*/  LOP3.LUT R9, R8, 0xff, RZ, 0xc0, !PT ;  /* 0x000000ff08097812 */ /* 0x000fe200078ec0ff */
[----:B------:R-:W-:Y:S01]  /*0d20*/  IMAD.MOV.U32 R84, RZ, RZ, R32 ;  /* 0x000000ffff547224 */ /* 0x000fe200078e0020 */
[----:B------:R-:W-:Y:S01]  /*0d30*/  LOP3.LUT R24, R22, 0x3e0, RZ, 0xc0, !PT ;  /* 0x000003e016187812 */ /* 0x000fe200078ec0ff */
[----:B------:R-:W-:Y:S01]  /*0d40*/  IMAD.MOV.U32 R29, RZ, RZ, R25 ;  /* 0x000000ffff1d7224 */ /* 0x000fe200078e0019 */
[----:B------:R-:W-:Y:S01]  /*0d50*/  MOV R94, R16 ;  /* 0x00000010005e7202 */ /* 0x000fe20000000f00 */
[----:B------:R-:W-:Y:S01]  /*0d60*/  IMAD.MOV.U32 R102, RZ, RZ, R18 ;  /* 0x000000ffff667224 */ /* 0x000fe200078e0012 */
[--C-:B------:R-:W-:Y:S01]  /*0d70*/  SHF.R.U64 R92, R16, 0x10, R17.reuse ;  /* 0x00000010105c7819 */ /* 0x100fe20000001211 */
[----:B------:R-:W-:Y:S01]  /*0d80*/  IMAD.MOV.U32 R90, RZ, RZ, R17 ;  /* 0x000000ffff5a7224 */ /* 0x000fe200078e0011 */
[----:B------:R-:W-:Y:S01]  /*0d90*/  LOP3.LUT R16, R0, 0xe0, RZ, 0xc0, !PT ;  /* 0x000000e000107812 */ /* 0x000fe200078ec0ff */
[----:B------:R-:W-:Y:S01]  /*0da0*/  HADD2.F32 R83, -RZ, R10.H0_H0 ;  /* 0x2000000aff537230 */ /* 0x000fe20000004100 */
[--C-:B------:R-:W-:Y:S01]  /*0db0*/  SHF.R.U64 R125, R26, 0x10, R27.reuse ;  /* 0x000000101a7d7819 */ /* 0x100fe2000000121b */
[----:B------:R-:W-:Y:S01]  /*0dc0*/  HFMA2.MMA R60, -RZ, RZ, 0, 5.9604644775390625e-08 ;  /* 0x00000001ff3c7435 */ /* 0x000fe200000001ff */
[C---:B------:R-:W-:Y:S01]  /*0dd0*/  VIADDMNMX R24, R9.reuse, -R24, RZ, !PT ;  /* 0x8000001809187246 */ /* 0x040fe200078001ff */
[----:B------:R-:W-:Y:S01]  /*0de0*/  HADD2.F32 R117, -RZ, R112.H0_H0 ;  /* 0x20000070ff757230 */ /* 0x000fe20000004100 */
[----:B------:R-:W-:Y:S01]  /*0df0*/  SHF.R.U32.HI R8, RZ, 0x3, R8 ;  /* 0x00000003ff087819 */ /* 0x000fe20000011608 */
[----:B------:R-:W-:Y:S01]  /*0e00*/  HADD2.F32 R109, -RZ, R104.H0_H0 ;  /* 0x20000068ff6d7230 */ /* 0x000fe20000004100 */
[----:B------:R-:W-:Y:S01]  /*0e10*/  SHF.R.U32.HI R34, RZ, 0x10, R27 ;  /* 0x00000010ff227819 */ /* 0x000fe2000001161b */
[----:B------:R-:W-:Y:S01]  /*0e20*/  HADD2.F32 R101, -RZ, R96.H0_H0 ;  /* 0x20000060ff657230 */ /* 0x000fe20000004100 */
[--C-:B------:R-:W-:Y:S01]  /*0e30*/  SHF.R.U64 R100, R18, 0x10, R19.reuse ;  /* 0x0000001012647819 */ /* 0x100fe20000001213 */
[----:B------:R-:W-:Y:S01]  /*0e40*/  HADD2.F32 R93, -RZ, R88.H0_H0 ;  /* 0x20000058ff5d7230 */ /* 0x000fe20000004100 */
[----:B------:R-:W-:Y:S01]  /*0e50*/  SHF.R.U32.HI R26, RZ, 0x10, R19 ;  /* 0x00000010ff1a7819 */ /* 0x000fe20000011613 */
[----:B------:R-:W-:Y:S01]  /*0e60*/  IMAD.MOV.U32 R19, RZ, RZ, R20 ;  /* 0x000000ffff137224 */ /* 0x000fe200078e0014 */
[----:B------:R-:W-:Y:S01]  /*0e70*/  MOV R27, R23 ;  /* 0x00000017001b7202 */ /* 0x000fe20000000f00 */
[----:B------:R-:W-:Y:S01]  /*0e80*/  HADD2.F32 R125, -RZ, R125.H0_H0 ;  /* 0x2000007dff7d7230 */ /* 0x000fe20000004100 */
[----:B------:R-:W-:Y:S01]  /*0e90*/  SHF.R.U32.HI R28, RZ, 0x10, R23 ;  /* 0x00000010ff1c7819 */ /* 0x000fe20000011617 */
[----:B------:R-:W-:Y:S01]  /*0ea0*/  HADD2.F32 R122, -RZ, R31.H0_H0 ;  /* 0x2000001fff7a7230 */ /* 0x000fe20000004100 */
[----:B------:R-:W-:Y:S01]  /*0eb0*/  VIADDMNMX R16, R9, -R16, RZ, !PT ;  /* 0x8000001009107246 */ /* 0x000fe200078001ff */
[C---:B------:R-:W-:Y:S01]  /*0ec0*/  IMAD.HI.U32 R9, R15.reuse, -0x2daee0ad, RZ ;  /* 0xd2511f530f097827 */ /* 0x040fe200078e00ff */
[--C-:B------:R-:W-:Y:S01]  /*0ed0*/  SHF.R.U64 R20, R20, 0x10, R21.reuse ;  /* 0x0000001014147819 */ /* 0x100fe20000001215 */
[----:B------:R-:W-:Y:S01]  /*0ee0*/  ULDC.U8 UR8, c[0x0][0x2a0] ;  /* 0x0000a80000087ab9 */ /* 0x000fe20000000000 */
[----:B------:R-:W-:Y:S01]  /*0ef0*/  MOV R22, R21 ;  /* 0x0000001500167202 */ /* 0x000fe20000000f00 */
[----:B------:R-:W-:Y:S01]  /*0f00*/  IMAD R15, R15, -0x2daee0ad, RZ ;  /* 0xd2511f530f0f7824 */ /* 0x000fe200078e02ff */
[----:B------:R-:W-:Y:S01]  /*0f10*/  SHF.R.U32.HI R23, RZ, 0x10, R21 ;  /* 0x00000010ff177819 */ /* 0x000fe20000011615 */
[----:B------:R-:W-:Y:S01]  /*0f20*/  HADD2.F32 R118, -RZ, R118.H0_H0 ;  /* 0x20000076ff767230 */ /* 0x000fe20000004100 */
[----:B------:R-:W-:Y:S01]  /*0f30*/  SHF.R.U64 R82, R32, 0x10, R33 ;  /* 0x0000001020527819 */ /* 0x000fe20000001221 */
[----:B------:R-:W-:Y:S01]  /*0f40*/  IMAD R32, R36, -0x2daee0ad, RZ ;  /* 0xd2511f5324207824 */ /* 0x000fe200078e02ff */
[----:B------:R-:W-:Y:S01]  /*0f50*/  LOP3.LUT R21, R8, 0x1fffffe0, RZ, 0xc0, !PT ;  /* 0x1fffffe008157812 */ /* 0x000fe200078ec0ff */
[----:B------:R-:W-:Y:S01]  /*0f60*/  IMAD R36, R37, -0x326172a9, RZ ;  /* 0xcd9e8d5725247824 */ /* 0x000fe200078e02ff */
[----:B------:R-:W-:Y:S01]  /*0f70*/  VIMNMX R24, R24, 0x20, PT ;  /* 0x0000002018187848 */ /* 0x000fe20003fe0100 */
[----:B------:R-:W-:Y:S01]  /*0f80*/  HADD2.F32 R116, -RZ, R116.H0_H0 ;  /* 0x20000074ff747230 */ /* 0x000fe20000004100 */
[----:B------:R-:W-:Y:S01]  /*0f90*/  VIMNMX R16, R16, 0x20, PT ;  /* 0x0000002010107848 */ /* 0x000fe20003fe0100 */
[----:B------:R-:W-:Y:S01]  /*0fa0*/  HADD2.F32 R114, -RZ, R29.H0_H0 ;  /* 0x2000001dff727230 */ /* 0x000fe20000004100 */
[----:B------:R-:W-:Y:S01]  /*0fb0*/  LOP3.LUT R9, R9, UR32, R32, 0x96, !PT ;  /* 0x0000002009097c12 */ /* 0x000fe2000f8e9620 */
[----:B------:R-:W-:Y:S01]  /*0fc0*/  IMAD.IADD R24, R21, 0x1, R24 ;  /* 0x0000000115187824 */ /* 0x000fe200078e0218 */
[----:B------:R-:W-:Y:S01]  /*0fd0*/  SHF.R.U32.HI R30, RZ, 0x10, R25 ;  /* 0x00000010ff1e7819 */ /* 0x000fe20000011619 */
[----:B------:R-:W-:Y:S01]  /*0fe0*/  IMAD.IADD R32, R16, 0x1, R21 ;  /* 0x0000000110207824 */ /* 0x000fe200078e0215 */
[----:B------:R-:W-:Y:S01]  /*0ff0*/  SHF.R.U32.HI R25, RZ, 0x10, R17 ;  /* 0x00000010ff197819 */ /* 0x000fe20000011611 */
[----:B------:R-:W-:Y:S01]  /*1000*/  HADD2.F32 R16, -RZ, R120.H0_H0 ;  /* 0x20000078ff107230 */ /* 0x000fe20000004100 */
[----:B------:R-:W-:Y:S01]  /*1010*/  SHF.L.U32 R24, R24, 0x2, RZ ;  /* 0x0000000218187819 */ /* 0x000fe200000006ff */
[----:B------:R-:W-:Y:S01]  /*1020*/  HADD2.F32 R21, -RZ, R35.H0_H0 ;  /* 0x20000023ff157230 */ /* 0x000fe20000004100 */
[----:B------:R-:W-:Y:S01]  /*1030*/  MOV R17, R33 ;  /* 0x0000002100117202 */ /* 0x000fe20000000f00 */
[----:B------:R-:W-:Y:S01]  /*1040*/  IMAD.SHL.U32 R32, R32, 0x4, RZ ;  /* 0x0000000420207824 */ /* 0x000fe200078e00ff */
[----:B------:R0:W-:Y:S01]  /*1050*/  STL [R1], R16 ;  /* 0x0000001001007387 */ /* 0x0001e20000100800 */
[----:B------:R-:W-:Y:S01]  /*1060*/  SHF.R.U32.HI R18, RZ, 0x10, R33 ;  /* 0x00000010ff127819 */ /* 0x000fe20000011621 */
[----:B------:R-:W-:Y:S01]  /*1070*/  IMAD.HI.U32 R33, R38, -0x326172a9, RZ ;  /* 0xcd9e8d5726217827 */ /* 0x000fe200078e00ff */
[--C-:B------:R-:W-:Y:S01]  /*1080*/  SHF.R.U64 R124, R120, 0x10, R121.reuse ;  /* 0x00000010787c7819 */ /* 0x100fe20000001279 */
[----:B------:R1:W-:Y:S01]  /*1090*/  STL [R1+0x4], R21 ;  /* 0x0000041501007387 */ /* 0x0003e20000100800 */
[----:B------:R-:W-:Y:S01]  /*10a0*/  SHF.R.U32.HI R119, RZ, 0x10, R121 ;  /* 0x00000010ff777819 */ /* 0x000fe20000011679 */
[----:B------:R-:W-:Y:S01]  /*10b0*/  HADD2.F32 R121, -RZ, R121.H0_H0 ;  /* 0x20000079ff797230 */ /* 0x000fe20000004100 */
[--C-:B------:R-:W-:Y:S01]  /*10c0*/  SHF.R.U64 R115, R112, 0x10, R113.reuse ;  /* 0x0000001070737819 */ /* 0x100fe20000001271 */
[----:B------:R2:W-:Y:S01]  /*10d0*/  STL [R1+0x8], R24 ;  /* 0x0000081801007387 */ /* 0x0005e20000100800 */
[----:B------:R-:W-:Y:S01]  /*10e0*/  SHF.R.U32.HI R111, RZ, 0x10, R113 ;  /* 0x00000010ff6f7819 */ /* 0x000fe20000011671 */
[----:B------:R-:W-:Y:S01]  /*10f0*/  HADD2.F32 R113, -RZ, R113.H0_H0 ;  /* 0x20000071ff717230 */ /* 0x000fe20000004100 */
[--C-:B------:R-:W-:Y:S01]  /*1100*/  SHF.R.U64 R107, R104, 0x10, R105.reuse ;  /* 0x00000010686b7819 */ /* 0x100fe20000001269 */
[----:B0-----:R-:W-:Y:S01]  /*1110*/  IMAD.MOV.U32 R16, RZ, RZ, RZ ;  /* 0x000000ffff107224 */ /* 0x001fe200078e00ff */
[----:B------:R-:W-:Y:S01]  /*1120*/  SHF.R.U32.HI R103, RZ, 0x10, R105 ;  /* 0x00000010ff677819 */ /* 0x000fe20000011669 */
[----:B-1----:R-:W-:Y:S01]  /*1130*/  HADD2.F32 R21, -RZ, R22.H0_H0 ;  /* 0x20000016ff157230 */ /* 0x002fe20000004100 */
[--C-:B------:R-:W-:Y:S01]  /*1140*/  SHF.R.U64 R99, R96, 0x10, R97.reuse ;  /* 0x0000001060637819 */ /* 0x100fe20000001261 */
[----:B------:R-:W-:Y:S01]  /*1150*/  HADD2.F32 R22, -RZ, R23.H0_H0 ;  /* 0x20000017ff167230 */ /* 0x000fe20000004100 */
[----:B------:R-:W-:Y:S01]  /*1160*/  I2FP.F32.U32 R23, R32 ;  /* 0x0000002000177245 */ /* 0x000fe20000201000 */
[----:B------:R-:W-:Y:S01]  /*1170*/  HADD2.F32 R105, -RZ, R105.H0_H0 ;  /* 0x20000069ff697230 */ /* 0x000fe20000004100 */
[----:B------:R-:W-:Y:S01]  /*1180*/  SHF.R.U32.HI R95, RZ, 0x10, R97 ;  /* 0x00000010ff5f7819 */ /* 0x000fe20000011661 */
[----:B------:R-:W-:Y:S01]  /*1190*/  HADD2.F32 R97, -RZ, R97.H0_H0 ;  /* 0x20000061ff617230 */ /* 0x000fe20000004100 */
[--C-:B------:R-:W-:Y:S01]  /*11a0*/  SHF.R.U64 R91, R88, 0x10, R89.reuse ;  /* 0x00000010585b7819 */ /* 0x100fe20000001259 */
[----:B------:R-:W-:Y:S01]  /*11b0*/  HADD2.F32 R120, -RZ, R34.H0_H0 ;  /* 0x20000022ff787230 */ /* 0x000fe20000004100 */
[----:B------:R-:W0:Y:S01]  /*11c0*/  MUFU.RCP R23, R23 ;  /* 0x0000001700177308 */ /* 0x000e220000001000 */
        /* <DEDUP_REMOVED lines=10> */
[----:B------:R-:W-:Y:S01]  /*1270*/  LOP3.LUT R13, R14, 0x3, RZ, 0xc0, !PT ;  /* 0x000000030e0d7812 */ /* 0x000fe200078ec0ff */
[----:B------:R-:W-:Y:S01]  /*1280*/  IMAD R14, R38, -0x326172a9, RZ ;  /* 0xcd9e8d57260e7824 */ /* 0x000fe200078e02ff */
[----:B------:R-:W-:Y:S01]  /*1290*/  LOP3.LUT R8, R33, UR31, R36, 0x96, !PT ;  /* 0x0000001f21087c12 */ /* 0x000fe2000f8e9624 */
[----:B------:R-:W-:Y:S01]  /*12a0*/  HADD2.F32 R110, -RZ, R110.H0_H0 ;  /* 0x2000006eff6e7230 */ /* 0x000fe20000004100 */
[----:B------:R-:W-:Y:S01]  /*12b0*/  ULDC UR9, c[0x0][0x294] ;  /* 0x0000a50000097ab9 */ /* 0x000fe20000000800 */
[----:B------:R-:W-:Y:S01]  /*12c0*/  HADD2.F32 R108, -RZ, R108.H0_H0 ;  /* 0x2000006cff6c7230 */ /* 0x000fe20000004100 */
[----:B------:R-:W-:Y:S01]  /*12d0*/  ULDC UR12, c[0x0][0x290] ;  /* 0x0000a400000c7ab9 */ /* 0x000fe20000000800 */
        /* <DEDUP_REMOVED lines=32> */
[----:B0-2---:R-:W-:-:S07]  /*14e0*/  HADD2.F32 R67, -RZ, R67.H0_H0 ;  /* 0x20000043ff437230 */ /* 0x005fce0000004100 */
.L_x_41797:
[----:B0-----:R-:W0:Y:S08]  /*14f0*/  LDC.64 R62, c[0x0][0x280] ;  /* 0x0000a000ff3e7b82 */ /* 0x001e300000000a00 */
[----:B------:R-:W1:Y:S01]  /*1500*/  LDC R80, c[0x0][0x218] ;  /* 0x00008600ff507b82 */ /* 0x000e620000000800 */
[----:B0-----:R-:W-:-:S05]  /*1510*/  IMAD.WIDE R62, R7, 0x4, R62 ;  /* 0x00000004073e7825 */ /* 0x001fca00078e023e */
[----:B------:R0:W2:Y:S02]  /*1520*/  LDG.E R61, desc[UR6][R62.64] ;  /* 0x000000063e3d7981 */ /* 0x0000a4000c1e1900 */
[----:B0-----:R-:W0:Y:S01]  /*1530*/  LDC.64 R62, c[0x0][0x288] ;  /* 0x0000a200ff3e7b82 */ /* 0x001e220000000a00 */
[C---:B-1----:R-:W-:Y:S01]  /*1540*/  IMAD R79, R7.reuse, R80, RZ ;  /* 0x00000050074f7224 */ /* 0x042fe200078e02ff */
[----:B------:R-:W-:Y:S01]  /*1550*/  BSSY B0, `(.L_x_41504) ;  /* 0x0000199000007945 */ /* 0x000fe20003800000 */
[----:B0-----:R-:W-:-:S06]  /*1560*/  IMAD.WIDE R62, R7, 0x4, R62 ;  /* 0x00000004073e7825 */ /* 0x001fcc00078e023e */
[----:B------:R0:W5:Y:S01]  /*1570*/  LDG.E R62, desc[UR6][R62.64] ;  /* 0x000000063e3e7981 */ /* 0x000162000c1e1900 */
[----:B--2---:R-:W-:-:S13]  /*1580*/  ISETP.GE.AND P1, PT, R61, 0x1, PT ;  /* 0x000000013d00780c */ /* 0x004fda0003f26270 */
[----:B------:R-:W-:-:S04]  /*1590*/  @P1 VIADD R78, R61, 0xffffffff ;  /* 0xffffffff3d4e1836 */ /* 0x000fc80000000000 */
[----:B------:R-:W-:Y:S01]  /*15a0*/  @P1 IMAD R78, R78, R80, RZ ;  /* 0x000000504e4e1224 */ /* 0x000fe200078e02ff */
[----:B------:R-:W-:-:S04]  /*15b0*/  SHF.R.S32.HI R80, RZ, 0x1f, R79 ;  /* 0x0000001fff507819 */ /* 0x000fc8000001144f */
[----:B------:R-:W-:Y:S02]  /*15c0*/  LEA.HI R80, R80, R79, RZ, 0x2 ;  /* 0x0000004f50507211 */ /* 0x000fe400078f10ff */
[----:B------:R-:W-:Y:S02]  /*15d0*/  @P1 SHF.R.S32.HI R79, RZ, 0x1f, R78 ;  /* 0x0000001fff4f1819 */ /* 0x000fe4000001144e */
[----:B0-----:R-:W-:Y:S02]  /*15e0*/  LEA.HI.SX32 R63, R80, R5, 0x1e ;  /* 0x00000005503f7211 */ /* 0x001fe400078ff2ff */
[----:B------:R-:W-:Y:S01]  /*15f0*/  @P1 LEA.HI R86, R79, R78, RZ, 0x2 ;  /* 0x0000004e4f561211 */ /* 0x000fe200078f10ff */
[----:B------:R-:W-:Y:S01]  /*1600*/  IMAD.MOV.U32 R78, RZ, RZ, RZ ;  /* 0x000000ffff4e7224 */ /* 0x000fe200078e00ff */
[----:B------:R-:W-:Y:S02]  /*1610*/  @P1 LOP3.LUT R5, R0, 0xff, RZ, 0xc0, !PT ;  /* 0x000000ff00051812 */ /* 0x000fe400078ec0ff */
[----:B------:R-:W-:-:S02]  /*1620*/  SHF.R.S32.HI R79, RZ, 0x1f, R7 ;  /* 0x0000001fff4f7819 */ /* 0x000fc40000011407 */
[----:B------:R-:W-:Y:S01]  /*1630*/  @P1 LEA.HI.SX32 R78, R86, R5, 0x1e ;  /* 0x00000005564e1211 */ /* 0x000fe200078ff2ff */
[----:B------:R-:W-:Y:S06]  /*1640*/  @!P0 BRA `(.L_x_41505) ;  /* 0x0000001800248947 */ /* 0x000fec0003800000 */
[----:B------:R-:W0:Y:S08]  /*1650*/  LDC.64 R80, c[0x0][0x230] ;  /* 0x00008c00ff507b82 */ /* 0x000e300000000a00 */
[----:B------:R-:W1:Y:S01]  /*1660*/  @P1 LDC.64 R30, c[0x0][0x220] ;  /* 0x00008800ff1e1b82 */ /* 0x000e620000000a00 */
[----:B0-----:R-:W-:-:S04]  /*1670*/  ISETP.NE.U32.AND P2, PT, R80, RZ, PT ;  /* 0x000000ff5000720c */ /* 0x001fc80003f45070 */
[----:B------:R-:W-:-:S13]  /*1680*/  ISETP.NE.AND.EX P2, PT, R81, RZ, PT, P2 ;  /* 0x000000ff5100720c */ /* 0x000fda0003f45320 */
[----:B------:R-:W0:Y:S02]  /*1690*/  @P2 LDC.64 R28, c[0x0][0x230] ;  /* 0x00008c00ff1c2b82 */ /* 0x000e240000000a00 */
[----:B0-----:R-:W-:-:S05]  /*16a0*/  @P2 IMAD.WIDE.U32 R28, R63, 0x10, R28 ;  /* 0x000000103f1c2825 */ /* 0x001fca00078e001c */
[----:B------:R-:W2:Y:S01]  /*16b0*/  @P2 LDG.E.128 R24, desc[UR6][R28.64] ;  /* 0x000000061c182981 */ /* 0x000ea2000c1e1d00 */
[----:B------:R-:W-:Y:S01]  /*16c0*/  ISETP.GT.AND P3, PT, R61, RZ, PT ;  /* 0x000000ff3d00720c */ /* 0x000fe20003f64270 */
[----:B-1----:R-:W-:Y:S01]  /*16d0*/  @P1 IMAD.WIDE.U32 R30, R78, 0x10, R30 ;  /* 0x000000104e1e1825 */ /* 0x002fe200078e001e */
[----:B------:R-:W-:Y:S04]  /*16e0*/  BSSY B1, `(.L_x_41506) ;  /* 0x000005b000017945 */ /* 0x000fe80003800000 */
[----:B------:R0:W5:Y:S07]  /*16f0*/  @P1 LDG.E.128 R32, desc[UR6][R30.64] ;  /* 0x000000061e201981 */ /* 0x00016e000c1e1d00 */
[----:B------:R-:W-:-:S04]  /*1700*/  @!P3 ISETP.NE.U32.AND P4, PT, R80, RZ, PT ;  /* 0x000000ff5000b20c */ /* 0x000fc80003f85070 */
[----:B------:R-:W-:Y:S02]  /*1710*/  @!P3 ISETP.NE.AND.EX P4, PT, R81, RZ, PT, P4 ;  /* 0x000000ff5100b20c */ /* 0x000fe40003f85340 */
[----:B0-----:R-:W-:Y:S02]  /*1720*/  @!P3 MOV R30, R13 ;  /* 0x0000000d001eb202 */ /* 0x001fe40000000f00 */
[----:B--2---:R-:W-:Y:S01]  /*1730*/  @!P3 FSEL R28, R24, RZ, P4 ;  /* 0x000000ff181cb208 */ /* 0x004fe20002000000 */
        /* <DEDUP_REMOVED lines=13> */
.L_x_41509:
[----:B------:R-:W-:-:S07]  /*1810*/  IMAD.MOV.U32 R68, RZ, RZ, R14 ;  /* 0x000000ffff447224 */ /* 0x000fce00078e000e */
.L_x_41510:
[----:B------:R-:W-:Y:S05]  /*1820*/  BSYNC B2 ;  /* 0x0000000000027941 */ /* 0x000fea0003800000 */
.L_x_41508:
        /* <DEDUP_REMOVED lines=16> */
.L_x_41514:
[----:B------:R-:W-:Y:S05]  /*1930*/  BSYNC B3 ;  /* 0x0000000000037941 */ /* 0x000fea0003800000 */
.L_x_41513:
        /* <DEDUP_REMOVED lines=41> */
[----:B------:R-:W-:Y:S01]  /*1bd0*/  LOP3.LUT R9, R29, UR32, R30, 0x96, !PT ;  /* 0x000000201d097c12 */ /* 0x000fe2000f8e961e */
[----:B------:R-:W-:-:S07]  /*1be0*/  IMAD.MOV.U32 R30, RZ, RZ, RZ ;  /* 0x000000ffff1e7224 */ /* 0x000fce00078e00ff */
.L_x_41512:
[----:B------:R-:W-:Y:S05]  /*1bf0*/  BSYNC B2 ;  /* 0x0000000000027941 */ /* 0x000fea0003800000 */
.L_x_41511:
[----:B------:R-:W-:Y:S01]  /*1c00*/  HFMA2.MMA R28, -RZ, RZ, 0.1171875, 0 ;  /* 0x2f800000ff1c7435 */ /* 0x000fe200000001ff */
[----:B------:R-:W-:-:S09]  /*1c10*/  I2FP.F32.U32 R13, R68 ;  /* 0x00000044000d7245 */ /* 0x000fd20000201000 */
[----:B------:R-:W-:Y:S01]  /*1c20*/  FFMA.FTZ R13, R13, R28, 1.1641532182693481445e-10 ;  /* 0x2f0000000d0d7423 */ /* 0x000fe2000001001c */
[----:B-----5:R-:W-:-:S04]  /*1c30*/  FMUL.FTZ R28, R32, UR11 ;  /* 0x0000000b201c7c20 */ /* 0x020fc80008410000 */
[----:B------:R-:W-:Y:S01]  /*1c40*/  FMUL.FTZ R28, R28, UR10 ;  /* 0x0000000a1c1c7c20 */ /* 0x000fe20008410000 */
[----:B------:R-:W-:-:S04]  /*1c50*/  FSETP.GTU.FTZ.AND P4, PT, R13, UR9, PT ;  /* 0x000000090d007c0b */ /* 0x000fc8000bf9c000 */
[----:B------:R-:W-:Y:S02]  /*1c60*/  FSEL R28, R28, RZ, !P4 ;  /* 0x000000ff1c1c7208 */ /* 0x000fe40006000000 */
[----:B------:R-:W-:-:S03]  /*1c70*/  SEL R68, RZ, 0x1, P4 ;  /* 0x00000001ff447807 */ /* 0x000fc60002000000 */
[----:B------:R-:W-:-:S07]  /*1c80*/  @P2 FADD.FTZ R28, R24, R28 ;  /* 0x0000001c181c2221 */ /* 0x000fce0000010000 */
.L_x_41507:
[----:B------:R-:W-:Y:S05]  /*1c90*/  BSYNC B1 ;  /* 0x0000000000017941 */ /* 0x000fea0003800000 */
.L_x_41506:
        /* <DEDUP_REMOVED lines=18> */
.L_x_41518:
[----:B------:R-:W-:-:S07]  /*1dc0*/  MOV R13, R14 ;  /* 0x0000000e000d7202 */ /* 0x000fce0000000f00 */
.L_x_41519:
[----:B------:R-:W-:Y:S05]  /*1dd0*/  BSYNC B2 ;  /* 0x0000000000027941 */ /* 0x000fea0003800000 */
.L_x_41517:
        /* <DEDUP_REMOVED lines=16> */
.L_x_41523:
[----:B------:R-:W-:Y:S05]  /*1ee0*/  BSYNC B3 ;  /* 0x0000000000037941 */ /* 0x000fea0003800000 */
.L_x_41522:
        /* <DEDUP_REMOVED lines=42> */
[----:B------:R-:W-:-:S11]  /*2190*/  HFMA2.MMA R31, -RZ, RZ, 0, 0 ;  /* 0x00000000ff1f7435 */ /* 0x000fd600000001ff */
.L_x_41521:
[----:B------:R-:W-:Y:S05]  /*21a0*/  BSYNC B2 ;  /* 0x0000000000027941 */ /* 0x000fea0003800000 */
.L_x_41520:
[----:B------:R-:W-:Y:S01]  /*21b0*/  I2FP.F32.U32 R13, R13 ;  /* 0x0000000d000d7245 */ /* 0x000fe20000201000 */
[----:B------:R-:W-:Y:S02]  /*21c0*/  IMAD.MOV.U32 R30, RZ, RZ, 0x2f800000 ;  /* 0x2f800000ff1e7424 */ /* 0x000fe400078e00ff */
[----:B-----5:R-:W-:Y:S02]  /*21d0*/  FMUL.FTZ R29, R33, UR11 ;  /* 0x0000000b211d7c20 */ /* 0x020fe40008410000 */
[----:B------:R-:W-:Y:S02]  /*21e0*/  FFMA.FTZ R13, R13, R30, 1.1641532182693481445e-10 ;  /* 0x2f0000000d0d7423 */ /* 0x000fe4000001001e */
[----:B------:R-:W-:-:S03]  /*21f0*/  FMUL.FTZ R29, R29, UR10 ;  /* 0x0000000a1d1d7c20 */ /* 0x000fc60008410000 */
[----:B------:R-:W-:-:S04]  /*2200*/  FSETP.GTU.FTZ.AND P4, PT, R13, UR9, PT ;  /* 0x000000090d007c0b */ /* 0x000fc8000bf9c000 */
[----:B------:R-:W-:Y:S02]  /*2210*/  FSEL R29, R29, RZ, !P4 ;  /* 0x000000ff1d1d7208 */ /* 0x000fe40006000000 */
[----:B------:R-:W-:-:S03]  /*2220*/  SEL R69, RZ, 0x1, P4 ;  /* 0x00000001ff457807 */ /* 0x000fc60002000000 */
[----:B------:R-:W-:-:S07]  /*2230*/  @P2 FADD.FTZ R29, R25, R29 ;  /* 0x0000001d191d2221 */ /* 0x000fce0000010000 */
.L_x_41516:
[----:B------:R-:W-:Y:S05]  /*2240*/  BSYNC B1 ;  /* 0x0000000000017941 */ /* 0x000fea0003800000 */
.L_x_41515:
        /* <DEDUP_REMOVED lines=18> */
.L_x_41527:
[----:B------:R-:W-:-:S07]  /*2370*/  IMAD.MOV.U32 R13, RZ, RZ, R14 ;  /* 0x000000ffff0d7224 */ /* 0x000fce00078e000e */
.L_x_41528:
[----:B------:R-:W-:Y:S05]  /*2380*/  BSYNC B2 ;  /* 0x0000000000027941 */ /* 0x000fea0003800000 */
.L_x_41526:
        /* <DEDUP_REMOVED lines=16> */
.L_x_41532:
[----:B------:R-:W-:Y:S05]  /*2490*/  BSYNC B3 ;  /* 0x0000000000037941 */ /* 0x000fea0003800000 */
.L_x_41531:
        /* <DEDUP_REMOVED lines=41> */
[----:B------:R-:W-:Y:S01]  /*2730*/  IMAD.MOV.U32 R86, RZ, RZ, RZ ;  /* 0x000000ffff567224 */ /* 0x000fe200078e00ff */
[----:B------:R-:W-:-:S07]  /*2740*/  MOV R15, R30 ;  /* 0x0000001e000f7202 */ /* 0x000fce0000000f00 */
.L_x_41530:
[----:B------:R-:W-:Y:S05]  /*2750*/  BSYNC B2 ;  /* 0x0000000000027941 */ /* 0x000fea0003800000 */
.L_x_41529:
[----:B------:R-:W-:Y:S01]  /*2760*/  I2FP.F32.U32 R13, R13 ;  /* 0x0000000d000d7245 */ /* 0x000fe20000201000 */
[----:B------:R-:W-:-:S04]  /*2770*/  IMAD.MOV.U32 R30, RZ, RZ, 0x2f800000 ;  /* 0x2f800000ff1e7424 */ /* 0x000fc800078e00ff */
[----:B------:R-:W-:Y:S01]  /*2780*/  FFMA.FTZ R13, R13, R30, 1.1641532182693481445e-10 ;  /* 0x2f0000000d0d7423 */ /* 0x000fe2000001001e */
[----:B-----5:R-:W-:-:S04]  /*2790*/  FMUL.FTZ R30, R34, UR11 ;  /* 0x0000000b221e7c20 */ /* 0x020fc80008410000 */
[----:B------:R-:W-:Y:S01]  /*27a0*/  FMUL.FTZ R30, R30, UR10 ;  /* 0x0000000a1e1e7c20 */ /* 0x000fe20008410000 */
[----:B------:R-:W-:-:S04]  /*27b0*/  FSETP.GTU.FTZ.AND P4, PT, R13, UR9, PT ;  /* 0x000000090d007c0b */ /* 0x000fc8000bf9c000 */
[----:B------:R-:W-:Y:S02]  /*27c0*/  FSEL R30, R30, RZ, !P4 ;  /* 0x000000ff1e1e7208 */ /* 0x000fe40006000000 */
[----:B------:R-:W-:-:S03]  /*27d0*/  SEL R70, RZ, 0x1, P4 ;  /* 0x00000001ff467807 */ /* 0x000fc60002000000 */
[----:B------:R-:W-:-:S07]  /*27e0*/  @P2 FADD.FTZ R30, R26, R30 ;  /* 0x0000001e1a1e2221 */ /* 0x000fce0000010000 */
.L_x_41525:
[----:B------:R-:W-:Y:S05]  /*27f0*/  BSYNC B1 ;  /* 0x0000000000017941 */ /* 0x000fea0003800000 */
.L_x_41524:
        /* <DEDUP_REMOVED lines=18> */
.L_x_41536:
[----:B------:R-:W-:-:S07]  /*2920*/  IMAD.MOV.U32 R31, RZ, RZ, R14 ;  /* 0x000000ffff1f7224 */ /* 0x000fce00078e000e */
.L_x_41537:
[----:B------:R-:W-:Y:S05]  /*2930*/  BSYNC B2 ;  /* 0x0000000000027941 */ /* 0x000fea0003800000 */
.L_x_41535:
        /* <DEDUP_REMOVED lines=16> */
.L_x_41541:
[----:B------:R-:W-:Y:S05]  /*2a40*/  BSYNC B3 ;  /* 0x0000000000037941 */ /* 0x000fea0003800000 */
.L_x_41540:
        /* <DEDUP_REMOVED lines=43> */
.L_x_41539:
[----:B------:R-:W-:Y:S05]  /*2d00*/  BSYNC B2 ;  /* 0x0000000000027941 */ /* 0x000fea0003800000 */
.L_x_41538:
[----:B------:R-:W-:Y:S01]  /*2d10*/  HFMA2.MMA R80, -RZ, RZ, 0.1171875, 0 ;  /* 0x2f800000ff507435 */ /* 0x000fe200000001ff */
[----:B------:R-:W-:Y:S01]  /*2d20*/  I2FP.F32.U32 R31, R31 ;  /* 0x0000001f001f7245 */ /* 0x000fe20000201000 */
[----:B-----5:R-:W-:-:S04]  /*2d30*/  FMUL.FTZ R71, R35, UR11 ;  /* 0x0000000b23477c20 */ /* 0x020fc80008410000 */
[----:B------:R-:W-:-:S04]  /*2d40*/  FMUL.FTZ R71, R71, UR10 ;  /* 0x0000000a47477c20 */ /* 0x000fc80008410000 */
[----:B------:R-:W-:-:S05]  /*2d50*/  FFMA.FTZ R31, R31, R80, 1.1641532182693481445e-10 ;  /* 0x2f0000001f1f7423 */ /* 0x000fca0000010050 */
[----:B------:R-:W-:-:S04]  /*2d60*/  FSETP.GTU.FTZ.AND P3, PT, R31, UR9, PT ;  /* 0x000000091f007c0b */ /* 0x000fc8000bf7c000 */
[----:B------:R-:W-:Y:S02]  /*2d70*/  FSEL R31, R71, RZ, !P3 ;  /* 0x000000ff471f7208 */ /* 0x000fe40005800000 */
[----:B------:R-:W-:-:S03]  /*2d80*/  SEL R71, RZ, 0x1, P3 ;  /* 0x00000001ff477807 */ /* 0x000fc60001800000 */
[----:B------:R-:W-:-:S07]  /*2d90*/  @P2 FADD.FTZ R31, R27, R31 ;  /* 0x0000001f1b1f2221 */ /* 0x000fce0000010000 */
.L_x_41534:
[----:B------:R-:W-:Y:S05]  /*2da0*/  BSYNC B1 ;  /* 0x0000000000017941 */ /* 0x000fea0003800000 */
.L_x_41533:
[----:B------:R-:W0:Y:S01]  /*2db0*/  LDC.64 R80, c[0x0][0x238] ;  /* 0x00008e00ff507b82 */ /* 0x000e220000000a00 */
[----:B------:R-:W-:Y:S01]  /*2dc0*/  BSSY B1, `(.L_x_41542) ;  /* 0x000000f000017945 */ /* 0x000fe20003800000 */
[----:B0-----:R-:W-:-:S05]  /*2dd0*/  IMAD.WIDE.U32 R80, R63, 0x10, R80 ;  /* 0x000000103f507825 */ /* 0x001fca00078e0050 */
[----:B------:R0:W-:Y:S01]  /*2de0*/  STG.E.128 desc[UR6][R80.64], R28 ;  /* 0x0000001c50007986 */ /* 0x0001e2000c101d06 */
[----:B------:R-:W-:Y:S05]  /*2df0*/  @!P1 BRA `(.L_x_41543) ;  /* 0x00000000002c9947 */ /* 0x000fea0003800000 */
[----:B0-----:R-:W-:Y:S01]  /*2e00*/  IMAD.U32 R80, R70, 0x10000, RZ ;  /* 0x0001000046507824 */ /* 0x001fe200078e00ff */
[----:B------:R-:W-:Y:S02]  /*2e10*/  LOP3.LUT R81, R71, 0xffff, RZ, 0xc0, !PT ;  /* 0x0000ffff47517812 */ /* 0x000fe400078ec0ff */
[----:B------:R-:W-:Y:S02]  /*2e20*/  LOP3.LUT R86, R68, 0xff, RZ, 0xc0, !PT ;  /* 0x000000ff44567812 */ /* 0x000fe400078ec0ff */
[----:B------:R-:W-:-:S05]  /*2e30*/  LOP3.LUT R80, R80, 0xff0000, RZ, 0xc0, !PT ;  /* 0x00ff000050507812 */ /* 0x000fca00078ec0ff */
[----:B------:R-:W-:Y:S01]  /*2e40*/  IMAD R80, R81, 0x1000000, R80 ;  /* 0x0100000051507824 */ /* 0x000fe200078e0250 */
[----:B------:R-:W-:-:S04]  /*2e50*/  LOP3.LUT R81, R69, 0xff, RZ, 0xc0, !PT ;  /* 0x000000ff45517812 */ /* 0x000fc800078ec0ff */
[----:B------:R-:W-:-:S05]  /*2e60*/  LEA R80, R81, R80, 0x8 ;  /* 0x0000005051507211 */ /* 0x000fca00078e40ff */
[----:B------:R-:W-:Y:S02]  /*2e70*/  IMAD.IADD R86, R80, 0x1, R86 ;  /* 0x0000000150567824 */ /* 0x000fe400078e0256 */
[----:B------:R-:W0:Y:S02]  /*2e80*/  LDC.64 R80, c[0x0][0x240] ;  /* 0x00009000ff507b82 */ /* 0x000e240000000a00 */
[----:B0-----:R-:W-:-:S05]  /*2e90*/  IMAD.WIDE.U32 R80, R78, 0x4, R80 ;  /* 0x000000044e507825 */ /* 0x001fca00078e0050 */
[----:B------:R1:W-:Y:S02]  /*2ea0*/  STG.E desc[UR6][R80.64], R86 ;  /* 0x0000005650007986 */ /* 0x0003e4000c101906 */
.L_x_41543:
[----:B------:R-:W-:Y:S05]  /*2eb0*/  BSYNC B1 ;  /* 0x0000000000017941 */ /* 0x000fea0003800000 */
.L_x_41542:
[----:B------:R-:W-:Y:S01]  /*2ec0*/  VIADD R63, R63, 0x100 ;  /* 0x000001003f3f7836 */ /* 0x000fe20000000000 */
[----:B------:R-:W-:-:S07]  /*2ed0*/  IADD3 R78, R78, 0x100, RZ ;  /* 0x000001004e4e7810 */ /* 0x000fce0007ffe0ff */
.L_x_41505:
[----:B------:R-:W-:Y:S05]  /*2ee0*/  BSYNC B0 ;  /* 0x0000000000007941 */ /* 0x000fea0003800000 */
.L_x_41504:
[----:B------:R-:W-:Y:S01]  /*2ef0*/  ISETP.NE.AND P2, PT, R72, RZ, PT ;  /* 0x000000ff4800720c */ /* 0x000fe20003f45270 */
[----:B------:R-:W-:-:S12]  /*2f00*/  BSSY B0, `(.L_x_41544) ;  /* 0x000018b000007945 */ /* 0x000fd80003800000 */
[----:B------:R-:W-:Y:S05]  /*2f10*/  @!P2 BRA `(.L_x_41545) ;  /* 0x000000180024a947 */ /* 0x000fea0003800000 */
[----:B01----:R-:W0:Y:S08]  /*2f20*/  LDC.64 R80, c[0x0][0x230] ;  /* 0x00008c00ff507b82 */ /* 0x003e300000000a00 */
        /* <DEDUP_REMOVED lines=9> */
[----:B-----5:R0:W5:Y:S07]  /*2fc0*/  @P1 LDG.E.128 R32, desc[UR6][R38.64] ;  /* 0x0000000626201981 */ /* 0x02016e000c1e1d00 */
[----:B------:R-:W-:-:S04]  /*2fd0*/  @!P3 ISETP.NE.U32.AND P4, PT, R80, RZ, PT ;  /* 0x000000ff5000b20c */ /* 0x000fc80003f85070 */
[----:B------:R-:W-:Y:S01]  /*2fe0*/  @!P3 ISETP.NE.AND.EX P4, PT, R81, RZ, PT, P4 ;  /* 0x000000ff5100b20c */ /* 0x000fe20003f85340 */
[----:B0-----:R-:W-:-:S03]  /*2ff0*/  @!P3 IMAD.MOV.U32 R38, RZ, RZ, R13 ;  /* 0x000000ffff26b224 */ /* 0x001fc600078e000d */
        /* <DEDUP_REMOVED lines=14> */
.L_x_41549:
[----:B------:R-:W-:-:S07]  /*30e0*/  MOV R68, R14 ;  /* 0x0000000e00447202 */ /* 0x000fce0000000f00 */
.L_x_41550:
[----:B------:R-:W-:Y:S05]  /*30f0*/  BSYNC B2 ;  /* 0x0000000000027941 */ /* 0x000fea0003800000 */
.L_x_41548:
        /* <DEDUP_REMOVED lines=16> */
.L_x_41554:
[----:B------:R-:W-:Y:S05]  /*3200*/  BSYNC B3 ;  /* 0x0000000000037941 */ /* 0x000fea0003800000 */
.L_x_41553:
        /* <DEDUP_REMOVED lines=43> */
.L_x_41552:
[----:B------:R-:W-:Y:S05]  /*34c0*/  BSYNC B2 ;  /* 0x0000000000027941 */ /* 0x000fea0003800000 */
.L_x_41551:
        /* <DEDUP_REMOVED lines=9> */
.L_x_41547:
[----:B------:R-:W-:Y:S05]  /*3560*/  BSYNC B1 ;  /* 0x0000000000017941 */ /* 0x000fea0003800000 */
.L_x_41546:
        /* <DEDUP_REMOVED lines=18> */
.L_x_41558:
[----:B------:R-:W-:-:S07]  /*3690*/  IMAD.MOV.U32 R13, RZ, RZ, R14 ;  /* 0x000000ffff0d7224 */ /* 0x000fce00078e000e */
.L_x_41559:
[----:B------:R-:W-:Y:S05]  /*36a0*/  BSYNC B2 ;  /* 0x0000000000027941 */ /* 0x000fea0003800000 */
.L_x_41557:
        /* <DEDUP_REMOVED lines=16> */
.L_x_41563:
[----:B------:R-:W-:Y:S05]  /*37b0*/  BSYNC B3 ;  /* 0x0000000000037941 */ /* 0x000fea0003800000 */
.L_x_41562:
        /* <DEDUP_REMOVED lines=43> */
.L_x_41561:
[----:B------:R-:W-:Y:S05]  /*3a70*/  BSYNC B2 ;  /* 0x0000000000027941 */ /* 0x000fea0003800000 */
.L_x_41560:
        /* <DEDUP_REMOVED lines=9> */
.L_x_41556:
[----:B------:R-:W-:Y:S05]  /*3b10*/  BSYNC B1 ;  /* 0x0000000000017941 */ /* 0x000fea0003800000 */
.L_x_41555:
        /* <DEDUP_REMOVED lines=18> */
.L_x_41567:
[----:B------:R-:W-:-:S07]  /*3c40*/  IMAD.MOV.U32 R13, RZ, RZ, R14 ;  /* 0x000000ffff0d7224 */ /* 0x000fce00078e000e */
.L_x_41568:
[----:B------:R-:W-:Y:S05]  /*3c50*/  BSYNC B2 ;  /* 0x0000000000027941 */ /* 0x000fea0003800000 */
.L_x_41566:
        /* <DEDUP_REMOVED lines=16> */
.L_x_41572:
[----:B------:R-:W-:Y:S05]  /*3d60*/  BSYNC B3 ;  /* 0x0000000000037941 */ /* 0x000fea0003800000 */
.L_x_41571:
        /* <DEDUP_REMOVED lines=43> */
.L_x_41570:
[----:B------:R-:W-:Y:S05]  /*4020*/  BSYNC B2 ;  /* 0x0000000000027941 */ /* 0x000fea0003800000 */
.L_x_41569:
        /* <DEDUP_REMOVED lines=9> */
.L_x_41565:
[----:B------:R-:W-:Y:S05]  /*40c0*/  BSYNC B1 ;  /* 0x0000000000017941 */ /* 0x000fea0003800000 */
.L_x_41564:
        /* <DEDUP_REMOVED lines=18> */
.L_x_41576:
[----:B------:R-:W-:-:S07]  /*41f0*/  MOV R39, R14 ;  /* 0x0000000e00277202 */ /* 0x000fce0000000f00 */
.L_x_41577:
[----:B------:R-:W-:Y:S05]  /*4200*/  BSYNC B2 ;  /* 0x0000000000027941 */ /* 0x000fea0003800000 */
.L_x_41575:
        /* <DEDUP_REMOVED lines=16> */
.L_x_41581:
[----:B------:R-:W-:Y:S05]  /*4310*/  BSYNC B3 ;  /* 0x0000000000037941 */ /* 0x000fea0003800000 */
.L_x_41580:
        /* <DEDUP_REMOVED lines=10> */
[----:B------:R-:W-:Y:S01]  /*43c0*/  HFMA2.MMA R13, -RZ, RZ, 0, 0 ;  /* 0x00000000ff0d7435 */ /* 0x000fe200000001ff */
        /* <DEDUP_REMOVED lines=32> */
.L_x_41579:
[----:B------:R-:W-:Y:S05]  /*45d0*/  BSYNC B2 ;  /* 0x0000000000027941 */ /* 0x000fea0003800000 */
.L_x_41578:
        /* <DEDUP_REMOVED lines=9> */
.L_x_41574:
[----:B------:R-:W-:Y:S05]  /*4670*/  BSYNC B1 ;  /* 0x0000000000017941 */ /* 0x000fea0003800000 */
.L_x_41573:
        /* <DEDUP_REMOVED lines=8> */
[----:B------:R-:W-:-:S04]  /*4700*/  LOP3.LUT R80, R80, 0xff0000, RZ, 0xc0, !PT ;  /* 0x00ff000050507812 */ /* 0x000fc800078ec0ff */
[----:B------:R-:W-:Y:S02]  /*4710*/  LEA R80, R81, R80, 0x18 ;  /* 0x0000005051507211 */ /* 0x000fe400078ec0ff */
[----:B------:R-:W-:-:S05]  /*4720*/  LOP3.LUT R81, R69, 0xff, RZ, 0xc0, !PT ;  /* 0x000000ff45517812 */ /* 0x000fca00078ec0ff */
[----:B------:R-:W-:-:S04]  /*4730*/  IMAD R80, R81, 0x100, R80 ;  /* 0x0000010051507824 */ /* 0x000fc800078e0250 */
[----:B------:R-:W-:Y:S02]  /*4740*/  IMAD.IADD R86, R80, 0x1, R86 ;  /* 0x0000000150567824 */ /* 0x000fe400078e0256 */
[----:B------:R-:W0:Y:S02]  /*4750*/  LDC.64 R80, c[0x0][0x240] ;  /* 0x00009000ff507b82 */ /* 0x000e240000000a00 */
[----:B0-----:R-:W-:-:S05]  /*4760*/  IMAD.WIDE.U32 R80, R78, 0x4, R80 ;  /* 0x000000044e507825 */ /* 0x001fca00078e0050 */
[----:B------:R1:W-:Y:S02]  /*4770*/  STG.E desc[UR6][R80.64], R86 ;  /* 0x0000005650007986 */ /* 0x0003e4000c101906 */
.L_x_41583:
[----:B------:R-:W-:Y:S05]  /*4780*/  BSYNC B1 ;  /* 0x0000000000017941 */ /* 0x000fea0003800000 */
.L_x_41582:
[----:B------:R-:W-:Y:S01]  /*4790*/  IADD3 R63, R63, 0x100, RZ ;  /* 0x000001003f3f7810 */ /* 0x000fe20007ffe0ff */
[----:B------:R-:W-:-:S07]  /*47a0*/  VIADD R78, R78, 0x100 ;  /* 0x000001004e4e7836 */ /* 0x000fce0000000000 */
.L_x_41545:
[----:B------:R-:W-:Y:S05]  /*47b0*/  BSYNC B0 ;  /* 0x0000000000007941 */ /* 0x000fea0003800000 */
.L_x_41544:
        /* <DEDUP_REMOVED lines=31> */
.L_x_41589:
[----:B------:R-:W-:-:S07]  /*49b0*/  IMAD.MOV.U32 R68, RZ, RZ, R14 ;  /* 0x000000ffff447224 */ /* 0x000fce00078e000e */
.L_x_41590:
[----:B------:R-:W-:Y:S05]  /*49c0*/  BSYNC B2 ;  /* 0x0000000000027941 */ /* 0x000fea0003800000 */
.L_x_41588:
        /* <DEDUP_REMOVED lines=16> */
.L_x_41594:
[----:B------:R-:W-:Y:S05]  /*4ad0*/  BSYNC B3 ;  /* 0x0000000000037941 */ /* 0x000fea0003800000 */
.L_x_41593:
        /* <DEDUP_REMOVED lines=43> */
.L_x_41592:
[----:B------:R-:W-:Y:S05]  /*4d90*/  BSYNC B2 ;  /* 0x0000000000027941 */ /* 0x000fea0003800000 */
.L_x_41591:
        /* <DEDUP_REMOVED lines=9> */
.L_x_41587:
[----:B------:R-:W-:Y:S05]  /*4e30*/  BSYNC B1 ;  /* 0x0000000000017941 */ /* 0x000fea0003800000 */
.L_x_41586:
        /* <DEDUP_REMOVED lines=18> */
.L_x_41598:
[----:B------:R-:W-:-:S07]  /*4f60*/  IMAD.MOV.U32 R13, RZ, RZ, R14 ;  /* 0x000000ffff0d7224 */ /* 0x000fce00078e000e */
.L_x_41599:
[----:B------:R-:W-:Y:S05]  /*4f70*/  BSYNC B2 ;  /* 0x0000000000027941 */ /* 0x000fea0003800000 */
.L_x_41597:
        /* <DEDUP_REMOVED lines=16> */
.L_x_41603:
[----:B------:R-:W-:Y:S05]  /*5080*/  BSYNC B3 ;  /* 0x0000000000037941 */ /* 0x000fea0003800000 */
.L_x_41602:
        /* <DEDUP_REMOVED lines=43> */
.L_x_41601:
[----:B------:R-:W-:Y:S05]  /*5340*/  BSYNC B2 ;  /* 0x0000000000027941 */ /* 0x000fea0003800000 */
.L_x_41600:
        /* <DEDUP_REMOVED lines=9> */
.L_x_41596:
[----:B------:R-:W-:Y:S05]  /*53e0*/  BSYNC B1 ;  /* 0x0000000000017941 */ /* 0x000fea0003800000 */
.L_x_41595:
        /* <DEDUP_REMOVED lines=18> */
.L_x_41607:
[----:B------:R-:W-:-:S07]  /*5510*/  IMAD.MOV.U32 R13, RZ, RZ, R14 ;  /* 0x000000ffff0d7224 */ /* 0x000fce00078e000e */
.L_x_41608:
[----:B------:R-:W-:Y:S05]  /*5520*/  BSYNC B2 ;  /* 0x0000000000027941 */ /* 0x000fea0003800000 */
.L_x_41606:
        /* <DEDUP_REMOVED lines=16> */
.L_x_41612:
[----:B------:R-:W-:Y:S05]  /*5630*/  BSYNC B3 ;  /* 0x0000000000037941 */ /* 0x000fea0003800000 */
.L_x_41611:
        /* <DEDUP_REMOVED lines=43> */
.L_x_41610:
[----:B------:R-:W-:Y:S05]  /*58f0*/  BSYNC B2 ;  /* 0x0000000000027941 */ /* 0x000fea0003800000 */
.L_x_41609:
        /* <DEDUP_REMOVED lines=9> */
.L_x_41605:
[----:B------:R-:W-:Y:S05]  /*5990*/  BSYNC B1 ;  /* 0x0000000000017941 */ /* 0x000fea0003800000 */
.L_x_41604:
        /* <DEDUP_REMOVED lines=18> */
.L_x_41616:
[----:B------:R-:W-:-:S07]  /*5ac0*/  IMAD.MOV.U32 R43, RZ, RZ, R14 ;  /* 0x000000ffff2b7224 */ /* 0x000fce00078e000e */
.L_x_41617:
[----:B------:R-:W-:Y:S05]  /*5ad0*/  BSYNC B2 ;  /* 0x0000000000027941 */ /* 0x000fea0003800000 */
.L_x_41615:
        /* <DEDUP_REMOVED lines=16> */
.L_x_41621:
[----:B------:R-:W-:Y:S05]  /*5be0*/  BSYNC B3 ;  /* 0x0000000000037941 */ /* 0x000fea0003800000 */
.L_x_41620:
        /* <DEDUP_REMOVED lines=43> */
.L_x_41619:
[----:B------:R-:W-:Y:S05]  /*5ea0*/  BSYNC B2 ;  /* 0x0000000000027941 */ /* 0x000fea0003800000 */
.L_x_41618:
        /* <DEDUP_REMOVED lines=9> */
.L_x_41614:
[----:B------:R-:W-:Y:S05]  /*5f40*/  BSYNC B1 ;  /* 0x0000000000017941 */ /* 0x000fea0003800000 */
.L_x_41613:
[----:B------:R-:W0:Y:S01]  /*5f50*/  LDC.64 R80, c[0x0][0x238] ;  /* 0x00008e00ff507b82 */ /* 0x000e220000000a00 */
[----:B------:R-:W-:Y:S01]  /*5f60*/  BSSY B1, `(.L_x_41622) ;  /* 0x000000f000017945 */ /* 0x000fe20003800000 */
[----:B0-----:R-:W-:-:S05]  /*5f70*/  IMAD.WIDE.U32 R80, R63, 0x10, R80 ;  /* 0x000000103f507825 */ /* 0x001fca00078e0050 */
[----:B------:R0:W-:Y:S01]  /*5f80*/  STG.E.128 desc[UR6][R80.64], R40 ;  /* 0x0000002850007986 */ /* 0x0001e2000c101d06 */
[----:B------:R-:W-:Y:S05]  /*5f90*/  @!P1 BRA `(.L_x_41623) ;  /* 0x00000000002c9947 */ /* 0x000fea0003800000 */
[----:B0-----:R-:W-:Y:S02]  /*5fa0*/  SHF.L.U32 R80, R70, 0x10, RZ ;  /* 0x0000001046507819 */ /* 0x001fe400000006ff */
[----:B------:R-:W-:Y:S02]  /*5fb0*/  LOP3.LUT R81, R71, 0xffff, RZ, 0xc0, !PT ;  /* 0x0000ffff47517812 */ /* 0x000fe400078ec0ff */
[----:B------:R-:W-:Y:S02]  /*5fc0*/  LOP3.LUT R80, R80, 0xff0000, RZ, 0xc0, !PT ;  /* 0x00ff000050507812 */ /* 0x000fe400078ec0ff */
[----:B------:R-:W-:-:S03]  /*5fd0*/  LOP3.LUT R86, R68, 0xff, RZ, 0xc0, !PT ;  /* 0x000000ff44567812 */ /* 0x000fc600078ec0ff */
[----:B------:R-:W-:Y:S01]  /*5fe0*/  IMAD R80, R81, 0x1000000, R80 ;  /* 0x0100000051507824 */ /* 0x000fe200078e0250 */
[----:B------:R-:W-:-:S04]  /*5ff0*/  LOP3.LUT R81, R69, 0xff, RZ, 0xc0, !PT ;  /* 0x000000ff45517812 */ /* 0x000fc800078ec0ff */
[----:B------:R-:W-:-:S05]  /*6000*/  LEA R80, R81, R80, 0x8 ;  /* 0x0000005051507211 */ /* 0x000fca00078e40ff */
[----:B------:R-:W-:Y:S02]  /*6010*/  IMAD.IADD R86, R80, 0x1, R86 ;  /* 0x0000000150567824 */ /* 0x000fe400078e0256 */
[----:B------:R-:W0:Y:S02]  /*6020*/  LDC.64 R80, c[0x0][0x240] ;  /* 0x00009000ff507b82 */ /* 0x000e240000000a00 */
[----:B0-----:R-:W-:-:S05]  /*6030*/  IMAD.WIDE.U32 R80, R78, 0x4, R80 ;  /* 0x000000044e507825 */ /* 0x001fca00078e0050 */
[----:B------:R1:W-:Y:S02]  /*6040*/  STG.E desc[UR6][R80.64], R86 ;  /* 0x0000005650007986 */ /* 0x0003e4000c101906 */
.L_x_41623:
[----:B------:R-:W-:Y:S05]  /*6050*/  BSYNC B1 ;  /* 0x0000000000017941 */ /* 0x000fea0003800000 */
.L_x_41622:
[----:B------:R-:W-:Y:S01]  /*6060*/  IADD3 R63, R63, 0x100, RZ ;  /* 0x000001003f3f7810 */ /* 0x000fe20007ffe0ff */
[----:B------:R-:W-:-:S07]  /*6070*/  VIADD R78, R78, 0x100 ;  /* 0x000001004e4e7836 */ /* 0x000fce0000000000 */
.L_x_41585:
[----:B------:R-:W-:Y:S05]  /*6080*/  BSYNC B0 ;  /* 0x0000000000007941 */ /* 0x000fea0003800000 */
.L_x_41584:
        /* <DEDUP_REMOVED lines=31> */
.L_x_41629:
[----:B------:R-:W-:-:S07]  /*6280*/  IMAD.MOV.U32 R68, RZ, RZ, R14 ;  /* 0x000000ffff447224 */ /* 0x000fce00078e000e */
.L_x_41630:
[----:B------:R-:W-:Y:S05]  /*6290*/  BSYNC B2 ;  /* 0x0000000000027941 */ /* 0x000fea0003800000 */
.L_x_41628:
        /* <DEDUP_REMOVED lines=16> */
.L_x_41634:
[----:B------:R-:W-:Y:S05]  /*63a0*/  BSYNC B3 ;  /* 0x0000000000037941 */ /* 0x000fea0003800000 */
.L_x_41633:
        /* <DEDUP_REMOVED lines=43> */
.L_x_41632:
[----:B------:R-:W-:Y:S05]  /*6660*/  BSYNC B2 ;  /* 0x0000000000027941 */ /* 0x000fea0003800000 */
.L_x_41631:
        /* <DEDUP_REMOVED lines=9> */
.L_x_41627:
[----:B------:R-:W-:Y:S05]  /*6700*/  BSYNC B1 ;  /* 0x0000000000017941 */ /* 0x000fea0003800000 */
.L_x_41626:
        /* <DEDUP_REMOVED lines=18> */
.L_x_41638:
[----:B------:R-:W-:-:S07]  /*6830*/  IMAD.MOV.U32 R13, RZ, RZ, R14 ;  /* 0x000000ffff0d7224 */ /* 0x000fce00078e000e */
.L_x_41639:
[----:B------:R-:W-:Y:S05]  /*6840*/  BSYNC B2 ;  /* 0x0000000000027941 */ /* 0x000fea0003800000 */
.L_x_41637:
        /* <DEDUP_REMOVED lines=16> */
.L_x_41643:
[----:B------:R-:W-:Y:S05]  /*6950*/  BSYNC B3 ;  /* 0x0000000000037941 */ /* 0x000fea0003800000 */
.L_x_41642:
        /* <DEDUP_REMOVED lines=43> */
.L_x_41641:
[----:B------:R-:W-:Y:S05]  /*6c10*/  BSYNC B2 ;  /* 0x0000000000027941 */ /* 0x000fea0003800000 */
.L_x_41640:
        /* <DEDUP_REMOVED lines=9> */
.L_x_41636:
[----:B------:R-:W-:Y:S05]  /*6cb0*/  BSYNC B1 ;  /* 0x0000000000017941 */ /* 0x000fea0003800000 */
.L_x_41635:
        /* <DEDUP_REMOVED lines=18> */
.L_x_41647:
[----:B------:R-:W-:-:S07]  /*6de0*/  IMAD.MOV.U32 R13, RZ, RZ, R14 ;  /* 0x000000ffff0d7224 */ /* 0x000fce00078e000e */
.L_x_41648:
[----:B------:R-:W-:Y:S05]  /*6df0*/  BSYNC B2 ;  /* 0x0000000000027941 */ /* 0x000fea0003800000 */
.L_x_41646:
        /* <DEDUP_REMOVED lines=16> */
.L_x_41652:
[----:B------:R-:W-:Y:S05]  /*6f00*/  BSYNC B3 ;  /* 0x0000000000037941 */ /* 0x000fea0003800000 */
.L_x_41651:
        /* <DEDUP_REMOVED lines=43> */
.L_x_41650:
[----:B------:R-:W-:Y:S05]  /*71c0*/  BSYNC B2 ;  /* 0x0000000000027941 */ /* 0x000fea0003800000 */
.L_x_41649:
        /* <DEDUP_REMOVED lines=9> */
.L_x_41645:
[----:B------:R-:W-:Y:S05]  /*7260*/  BSYNC B1 ;  /* 0x0000000000017941 */ /* 0x000fea0003800000 */
.L_x_41644:
        /* <DEDUP_REMOVED lines=18> */
.L_x_41656:
[----:B------:R-:W-:-:S07]  /*7390*/  IMAD.MOV.U32 R47, RZ, RZ, R14 ;  /* 0x000000ffff2f7224 */ /* 0x000fce00078e000e */
.L_x_41657:
[----:B------:R-:W-:Y:S05]  /*73a0*/  BSYNC B2 ;  /* 0x0000000000027941 */ /* 0x000fea0003800000 */
.L_x_41655:
        /* <DEDUP_REMOVED lines=16> */
.L_x_41661:
[----:B------:R-:W-:Y:S05]  /*74b0*/  BSYNC B3 ;  /* 0x0000000000037941 */ /* 0x000fea0003800000 */
.L_x_41660:
        /* <DEDUP_REMOVED lines=43> */
.L_x_41659:
[----:B------:R-:W-:Y:S05]  /*7770*/  BSYNC B2 ;  /* 0x0000000000027941 */ /* 0x000fea0003800000 */
.L_x_41658:
        /* <DEDUP_REMOVED lines=9> */
.L_x_41654:
[----:B------:R-:W-:Y:S05]  /*7810*/  BSYNC B1 ;  /* 0x0000000000017941 */ /* 0x000fea0003800000 */
.L_x_41653:
        /* <DEDUP_REMOVED lines=16> */
.L_x_41663:
[----:B------:R-:W-:Y:S05]  /*7920*/  BSYNC B1 ;  /* 0x0000000000017941 */ /* 0x000fea0003800000 */
.L_x_41662:
[----:B------:R-:W-:Y:S01]  /*7930*/  IADD3 R63, R63, 0x100, RZ ;  /* 0x000001003f3f7810 */ /* 0x000fe20007ffe0ff */
[----:B------:R-:W-:-:S07]  /*7940*/  VIADD R78, R78, 0x100 ;  /* 0x000001004e4e7836 */ /* 0x000fce0000000000 */
.L_x_41625:
[----:B------:R-:W-:Y:S05]  /*7950*/  BSYNC B0 ;  /* 0x0000000000007941 */ /* 0x000fea0003800000 */
.L_x_41624:
        /* <DEDUP_REMOVED lines=31> */
.L_x_41669:
[----:B------:R-:W-:-:S07]  /*7b50*/  IMAD.MOV.U32 R68, RZ, RZ, R14 ;  /* 0x000000ffff447224 */ /* 0x000fce00078e000e */
.L_x_41670:
[----:B------:R-:W-:Y:S05]  /*7b60*/  BSYNC B2 ;  /* 0x0000000000027941 */ /* 0x000fea0003800000 */
.L_x_41668:
        /* <DEDUP_REMOVED lines=16> */
.L_x_41674:
[----:B------:R-:W-:Y:S05]  /*7c70*/  BSYNC B3 ;  /* 0x0000000000037941 */ /* 0x000fea0003800000 */
.L_x_41673:
        /* <DEDUP_REMOVED lines=43> */
.L_x_41672:
[----:B------:R-:W-:Y:S05]  /*7f30*/  BSYNC B2 ;  /* 0x0000000000027941 */ /* 0x000fea0003800000 */
.L_x_41671:
        /* <DEDUP_REMOVED lines=9> */
.L_x_41667:
[----:B------:R-:W-:Y:S05]  /*7fd0*/  BSYNC B1 ;  /* 0x0000000000017941 */ /* 0x000fea0003800000 */
.L_x_41666:
        /* <DEDUP_REMOVED lines=18> */
.L_x_41678:
[----:B------:R-:W-:-:S07]  /*8100*/  IMAD.MOV.U32 R13, RZ, RZ, R14 ;  /* 0x000000ffff0d7224 */ /* 0x000fce00078e000e */
.L_x_41679:
[----:B------:R-:W-:Y:S05]  /*8110*/  BSYNC B2 ;  /* 0x0000000000027941 */ /* 0x000fea0003800000 */
.L_x_41677:
        /* <DEDUP_REMOVED lines=16> */
.L_x_41683:
[----:B------:R-:W-:Y:S05]  /*8220*/  BSYNC B3 ;  /* 0x0000000000037941 */ /* 0x000fea0003800000 */
.L_x_41682:
        /* <DEDUP_REMOVED lines=43> */
.L_x_41681:
[----:B------:R-:W-:Y:S05]  /*84e0*/  BSYNC B2 ;  /* 0x0000000000027941 */ /* 0x000fea0003800000 */
.L_x_41680:
        /* <DEDUP_REMOVED lines=9> */
.L_x_41676:
[----:B------:R-:W-:Y:S05]  /*8580*/  BSYNC B1 ;  /* 0x0000000000017941 */ /* 0x000fea0003800000 */
.L_x_41675:
        /* <DEDUP_REMOVED lines=18> */
.L_x_41687:
[----:B------:R-:W-:-:S07]  /*86b0*/  IMAD.MOV.U32 R13, RZ, RZ, R14 ;  /* 0x000000ffff0d7224 */ /* 0x000fce00078e000e */
.L_x_41688:
[----:B------:R-:W-:Y:S05]  /*86c0*/  BSYNC B2 ;  /* 0x0000000000027941 */ /* 0x000fea0003800000 */
.L_x_41686:
        /* <DEDUP_REMOVED lines=16> */
.L_x_41692:
[----:B------:R-:W-:Y:S05]  /*87d0*/  BSYNC B3 ;  /* 0x0000000000037941 */ /* 0x000fea0003800000 */
.L_x_41691:
        /* <DEDUP_REMOVED lines=43> */
.L_x_41690:
[----:B------:R-:W-:Y:S05]  /*8a90*/  BSYNC B2 ;  /* 0x0000000000027941 */ /* 0x000fea0003800000 */
.L_x_41689:
        /* <DEDUP_REMOVED lines=9> */
.L_x_41685:
[----:B------:R-:W-:Y:S05]  /*8b30*/  BSYNC B1 ;  /* 0x0000000000017941 */ /* 0x000fea0003800000 */
.L_x_41684:
        /* <DEDUP_REMOVED lines=18> */
.L_x_41696:
[----:B------:R-:W-:-:S07]  /*8c60*/  IMAD.MOV.U32 R51, RZ, RZ, R14 ;  /* 0x000000ffff337224 */ /* 0x000fce00078e000e */
.L_x_41697:
[----:B------:R-:W-:Y:S05]  /*8c70*/  BSYNC B2 ;  /* 0x0000000000027941 */ /* 0x000fea0003800000 */
.L_x_41695:
        /* <DEDUP_REMOVED lines=16> */
.L_x_41701:
[----:B------:R-:W-:Y:S05]  /*8d80*/  BSYNC B3 ;  /* 0x0000000000037941 */ /* 0x000fea0003800000 */
.L_x_41700:
        /* <DEDUP_REMOVED lines=43> */
.L_x_41699:
[----:B------:R-:W-:Y:S05]  /*9040*/  BSYNC B2 ;  /* 0x0000000000027941 */ /* 0x000fea0003800000 */
.L_x_41698:
        /* <DEDUP_REMOVED lines=9> */
.L_x_41694:
[----:B------:R-:W-:Y:S05]  /*90e0*/  BSYNC B1 ;  /* 0x0000000000017941 */ /* 0x000fea0003800000 */
.L_x_41693:
        /* <DEDUP_REMOVED lines=16> */
.L_x_41703:
[----:B------:R-:W-:Y:S05]  /*91f0*/  BSYNC B1 ;  /* 0x0000000000017941 */ /* 0x000fea0003800000 */
.L_x_41702:
[----:B------:R-:W-:Y:S01]  /*9200*/  IADD3 R63, R63, 0x100, RZ ;  /* 0x000001003f3f7810 */ /* 0x000fe20007ffe0ff */
[----:B------:R-:W-:-:S07]  /*9210*/  VIADD R78, R78, 0x100 ;  /* 0x000001004e4e7836 */ /* 0x000fce0000000000 */
.L_x_41665:
[----:B------:R-:W-:Y:S05]  /*9220*/  BSYNC B0 ;  /* 0x0000000000007941 */ /* 0x000fea0003800000 */
.L_x_41664:
        /* <DEDUP_REMOVED lines=31> */
.L_x_41709:
[----:B------:R-:W-:-:S07]  /*9420*/  IMAD.MOV.U32 R68, RZ, RZ, R14 ;  /* 0x000000ffff447224 */ /* 0x000fce00078e000e */
.L_x_41710:
[----:B------:R-:W-:Y:S05]  /*9430*/  BSYNC B2 ;  /* 0x0000000000027941 */ /* 0x000fea0003800000 */
.L_x_41708:
        /* <DEDUP_REMOVED lines=16> */
.L_x_41714:
[----:B------:R-:W-:Y:S05]  /*9540*/  BSYNC B3 ;  /* 0x0000000000037941 */ /* 0x000fea0003800000 */
.L_x_41713:
        /* <DEDUP_REMOVED lines=43> */
.L_x_41712:
[----:B------:R-:W-:Y:S05]  /*9800*/  BSYNC B2 ;  /* 0x0000000000027941 */ /* 0x000fea0003800000 */
.L_x_41711:
        /* <DEDUP_REMOVED lines=9> */
.L_x_41707:
[----:B------:R-:W-:Y:S05]  /*98a0*/  BSYNC B1 ;  /* 0x0000000000017941 */ /* 0x000fea0003800000 */
.L_x_41706:
        /* <DEDUP_REMOVED lines=18> */
.L_x_41718:
[----:B------:R-:W-:-:S07]  /*99d0*/  IMAD.MOV.U32 R13, RZ, RZ, R14 ;  /* 0x000000ffff0d7224 */ /* 0x000fce00078e000e */
.L_x_41719:
[----:B------:R-:W-:Y:S05]  /*99e0*/  BSYNC B2 ;  /* 0x0000000000027941 */ /* 0x000fea0003800000 */
.L_x_41717:
        /* <DEDUP_REMOVED lines=16> */
.L_x_41723:
[----:B------:R-:W-:Y:S05]  /*9af0*/  BSYNC B3 ;  /* 0x0000000000037941 */ /* 0x000fea0003800000 */
.L_x_41722:
        /* <DEDUP_REMOVED lines=43> */
.L_x_41721:
[----:B------:R-:W-:Y:S05]  /*9db0*/  BSYNC B2 ;  /* 0x0000000000027941 */ /* 0x000fea0003800000 */
.L_x_41720:
        /* <DEDUP_REMOVED lines=9> */
.L_x_41716:
[----:B------:R-:W-:Y:S05]  /*9e50*/  BSYNC B1 ;  /* 0x0000000000017941 */ /* 0x000fea0003800000 */
.L_x_41715:
        /* <DEDUP_REMOVED lines=18> */
.L_x_41727:
[----:B------:R-:W-:-:S07]  /*9f80*/  IMAD.MOV.U32 R13, RZ, RZ, R14 ;  /* 0x000000ffff0d7224 */ /* 0x000fce00078e000e */
.L_x_41728:
[----:B------:R-:W-:Y:S05]  /*9f90*/  BSYNC B2 ;  /* 0x0000000000027941 */ /* 0x000fea0003800000 */
.L_x_41726:
        /* <DEDUP_REMOVED lines=16> */
.L_x_41732:
[----:B------:R-:W-:Y:S05]  /*a0a0*/  BSYNC B3 ;  /* 0x0000000000037941 */ /* 0x000fea0003800000 */
.L_x_41731:
        /* <DEDUP_REMOVED lines=43> */
.L_x_41730:
[----:B------:R-:W-:Y:S05]  /*a360*/  BSYNC B2 ;  /* 0x0000000000027941 */ /* 0x000fea0003800000 */
.L_x_41729:
        /* <DEDUP_REMOVED lines=9> */
.L_x_41725:
[----:B------:R-:W-:Y:S05]  /*a400*/  BSYNC B1 ;  /* 0x0000000000017941 */ /* 0x000fea0003800000 */
.L_x_41724:
        /* <DEDUP_REMOVED lines=18> */
.L_x_41736:
[----:B------:R-:W-:-:S07]  /*a530*/  IMAD.MOV.U32 R55, RZ, RZ, R14 ;  /* 0x000000ffff377224 */ /* 0x000fce00078e000e */
.L_x_41737:
[----:B------:R-:W-:Y:S05]  /*a540*/  BSYNC B2 ;  /* 0x0000000000027941 */ /* 0x000fea0003800000 */
.L_x_41735:
        /* <DEDUP_REMOVED lines=16> */
.L_x_41741:
[----:B------:R-:W-:Y:S05]  /*a650*/  BSYNC B3 ;  /* 0x0000000000037941 */ /* 0x000fea0003800000 */
.L_x_41740:
        /* <DEDUP_REMOVED lines=43> */
.L_x_41739:
[----:B------:R-:W-:Y:S05]  /*a910*/  BSYNC B2 ;  /* 0x0000000000027941 */ /* 0x000fea0003800000 */
.L_x_41738:
        /* <DEDUP_REMOVED lines=9> */
.L_x_41734:
[----:B------:R-:W-:Y:S05]  /*a9b0*/  BSYNC B1 ;  /* 0x0000000000017941 */ /* 0x000fea0003800000 */
.L_x_41733:
        /* <DEDUP_REMOVED lines=16> */
.L_x_41743:
[----:B------:R-:W-:Y:S05]  /*aac0*/  BSYNC B1 ;  /* 0x0000000000017941 */ /* 0x000fea0003800000 */
.L_x_41742:
[----:B------:R-:W-:Y:S01]  /*aad0*/  IADD3 R63, R63, 0x100, RZ ;  /* 0x000001003f3f7810 */ /* 0x000fe20007ffe0ff */
[----:B------:R-:W-:-:S07]  /*aae0*/  VIADD R78, R78, 0x100 ;  /* 0x000001004e4e7836 */ /* 0x000fce0000000000 */
.L_x_41705:
[----:B------:R-:W-:Y:S05]  /*aaf0*/  BSYNC B0 ;  /* 0x0000000000007941 */ /* 0x000fea0003800000 */
.L_x_41704:
        /* <DEDUP_REMOVED lines=31> */
.L_x_41749:
[----:B------:R-:W-:-:S07]  /*acf0*/  IMAD.MOV.U32 R61, RZ, RZ, R14 ;  /* 0x000000ffff3d7224 */ /* 0x000fce00078e000e */
.L_x_41750:
[----:B------:R-:W-:Y:S05]  /*ad00*/  BSYNC B2 ;  /* 0x0000000000027941 */ /* 0x000fea0003800000 */
.L_x_41748:
        /* <DEDUP_REMOVED lines=16> */
.L_x_41754:
[----:B------:R-:W-:Y:S05]  /*ae10*/  BSYNC B3 ;  /* 0x0000000000037941 */ /* 0x000fea0003800000 */
.L_x_41753:
        /* <DEDUP_REMOVED lines=43> */
.L_x_41752:
[----:B------:R-:W-:Y:S05]  /*b0d0*/  BSYNC B2 ;  /* 0x0000000000027941 */ /* 0x000fea0003800000 */
.L_x_41751:
        /* <DEDUP_REMOVED lines=9> */
.L_x_41747:
[----:B------:R-:W-:Y:S05]  /*b170*/  BSYNC B1 ;  /* 0x0000000000017941 */ /* 0x000fea0003800000 */
.L_x_41746:
        /* <DEDUP_REMOVED lines=18> */
.L_x_41758:
[----:B------:R-:W-:-:S07]  /*b2a0*/  IMAD.MOV.U32 R13, RZ, RZ, R14 ;  /* 0x000000ffff0d7224 */ /* 0x000fce00078e000e */
.L_x_41759:
[----:B------:R-:W-:Y:S05]  /*b2b0*/  BSYNC B2 ;  /* 0x0000000000027941 */ /* 0x000fea0003800000 */
.L_x_41757:
        /* <DEDUP_REMOVED lines=16> */
.L_x_41763:
[----:B------:R-:W-:Y:S05]  /*b3c0*/  BSYNC B3 ;  /* 0x0000000000037941 */ /* 0x000fea0003800000 */
.L_x_41762:
        /* <DEDUP_REMOVED lines=43> */
.L_x_41761:
[----:B------:R-:W-:Y:S05]  /*b680*/  BSYNC B2 ;  /* 0x0000000000027941 */ /* 0x000fea0003800000 */
.L_x_41760:
        /* <DEDUP_REMOVED lines=9> */
.L_x_41756:
[----:B------:R-:W-:Y:S05]  /*b720*/  BSYNC B1 ;  /* 0x0000000000017941 */ /* 0x000fea0003800000 */
.L_x_41755:
        /* <DEDUP_REMOVED lines=18> */
.L_x_41767:
[----:B------:R-:W-:-:S07]  /*b850*/  IMAD.MOV.U32 R13, RZ, RZ, R14 ;  /* 0x000000ffff0d7224 */ /* 0x000fce00078e000e */
.L_x_41768:
[----:B------:R-:W-:Y:S05]  /*b860*/  BSYNC B2 ;  /* 0x0000000000027941 */ /* 0x000fea0003800000 */
.L_x_41766:
        /* <DEDUP_REMOVED lines=16> */
.L_x_41772:
[----:B------:R-:W-:Y:S05]  /*b970*/  BSYNC B3 ;  /* 0x0000000000037941 */ /* 0x000fea0003800000 */
.L_x_41771:
        /* <DEDUP_REMOVED lines=43> */
.L_x_41770:
[----:B------:R-:W-:Y:S05]  /*bc30*/  BSYNC B2 ;  /* 0x0000000000027941 */ /* 0x000fea0003800000 */
.L_x_41769:
        /* <DEDUP_REMOVED lines=9> */
.L_x_41765:
[----:B------:R-:W-:Y:S05]  /*bcd0*/  BSYNC B1 ;  /* 0x0000000000017941 */ /* 0x000fea0003800000 */
.L_x_41764:
        /* <DEDUP_REMOVED lines=18> */
.L_x_41776:
[----:B------:R-:W-:-:S07]  /*be00*/  IMAD.MOV.U32 R59, RZ, RZ, R14 ;  /* 0x000000ffff3b7224 */ /* 0x000fce00078e000e */
.L_x_41777:
[----:B------:R-:W-:Y:S05]  /*be10*/  BSYNC B2 ;  /* 0x0000000000027941 */ /* 0x000fea0003800000 */
.L_x_41775:
        /* <DEDUP_REMOVED lines=16> */
.L_x_41781:
[----:B------:R-:W-:Y:S05]  /*bf20*/  BSYNC B3 ;  /* 0x0000000000037941 */ /* 0x000fea0003800000 */
.L_x_41780:
        /* <DEDUP_REMOVED lines=8> */
[----:B------:R-:W-:Y:S01]  /*bfb0*/  IMAD.WIDE.U32 R80, R13, -0x2daee0ad, RZ ;  /* 0xd2511f530d507825 */ /* 0x000fe200078e00ff */
[----:B------:R-:W-:Y:S02]  /*bfc0*/  HFMA2.MMA R13, -RZ, RZ, 0, 0 ;  /* 0x00000000ff0d7435 */ /* 0x000fe400000001ff */
        /* <DEDUP_REMOVED lines=33> */
.L_x_41779:
[----:B------:R-:W-:Y:S05]  /*c1e0*/  BSYNC B2 ;  /* 0x0000000000027941 */ /* 0x000fea0003800000 */
.L_x_41778:
        /* <DEDUP_REMOVED lines=9> */
.L_x_41774:
[----:B------:R-:W-:Y:S05]  /*c280*/  BSYNC B1 ;  /* 0x0000000000017941 */ /* 0x000fea0003800000 */
.L_x_41773:
[----:B------:R-:W0:Y:S02]  /*c290*/  LDC.64 R80, c[0x0][0x238] ;  /* 0x00008e00ff507b82 */ /* 0x000e240000000a00 */
[----:B0-----:R-:W-:-:S05]  /*c2a0*/  IMAD.WIDE.U32 R80, R63, 0x10, R80 ;  /* 0x000000103f507825 */ /* 0x001fca00078e0050 */
[----:B------:R2:W-:Y:S01]  /*c2b0*/  STG.E.128 desc[UR6][R80.64], R56 ;  /* 0x0000003850007986 */ /* 0x0005e2000c101d06 */
[----:B------:R-:W-:Y:S05]  /*c2c0*/  @!P1 BRA `(.L_x_41745) ;  /* 0x00000000002c9947 */ /* 0x000fea0003800000 */
[----:B--2---:R-:W0:Y:S01]  /*c2d0*/  LDC.64 R80, c[0x0][0x240] ;  /* 0x00009000ff507b82 */ /* 0x004e220000000a00 */
[----:B------:R-:W-:Y:S01]  /*c2e0*/  SHF.L.U32 R61, R70, 0x10, RZ ;  /* 0x00000010463d7819 */ /* 0x000fe200000006ff */
[----:B0-----:R-:W-:-:S03]  /*c2f0*/  IMAD.WIDE.U32 R80, R78, 0x4, R80 ;  /* 0x000000044e507825 */ /* 0x001fc600078e0050 */
[----:B------:R-:W-:Y:S02]  /*c300*/  LOP3.LUT R78, R61, 0xff0000, RZ, 0xc0, !PT ;  /* 0x00ff00003d4e7812 */ /* 0x000fe400078ec0ff */
[----:B------:R-:W-:-:S05]  /*c310*/  LOP3.LUT R61, R71, 0xffff, RZ, 0xc0, !PT ;  /* 0x0000ffff473d7812 */ /* 0x000fca00078ec0ff */
[----:B------:R-:W-:Y:S01]  /*c320*/  IMAD R61, R61, 0x1000000, R78 ;  /* 0x010000003d3d7824 */ /* 0x000fe200078e024e */
[----:B------:R-:W-:-:S04]  /*c330*/  LOP3.LUT R78, R69, 0xff, RZ, 0xc0, !PT ;  /* 0x000000ff454e7812 */ /* 0x000fc800078ec0ff */
[----:B------:R-:W-:Y:S02]  /*c340*/  LEA R61, R78, R61, 0x8 ;  /* 0x0000003d4e3d7211 */ /* 0x000fe400078e40ff */
[----:B------:R-:W-:-:S05]  /*c350*/  LOP3.LUT R78, R68, 0xff, RZ, 0xc0, !PT ;  /* 0x000000ff444e7812 */ /* 0x000fca00078ec0ff */
[----:B------:R-:W-:-:S05]  /*c360*/  IMAD.IADD R61, R61, 0x1, R78 ;  /* 0x000000013d3d7824 */ /* 0x000fca00078e024e */
[----:B------:R3:W-:Y:S02]  /*c370*/  STG.E desc[UR6][R80.64], R61 ;  /* 0x0000003d50007986 */ /* 0x0007e4000c101906 */
.L_x_41745:
[----:B------:R-:W-:Y:S05]  /*c380*/  BSYNC B0 ;  /* 0x0000000000007941 */ /* 0x000fea0003800000 */
.L_x_41744:
[----:B------:R-:W-:Y:S01]  /*c390*/  FADD.FTZ R78, RZ, R28 ;  /* 0x0000001cff4e7221 */ /* 0x000fe20000010000 */
[C---:B------:R-:W-:Y:S01]  /*c3a0*/  ISETP.GT.U32.AND P1, PT, R6.reuse, 0x1ff, PT ;  /* 0x000001ff0600780c */ /* 0x040fe20003f24070 */
[----:B------:R-:W-:Y:S01]  /*c3b0*/  UMOV UR8, 0xffffffff ;  /* 0xffffffff00087882 */ /* 0x000fe20000000000 */
[C---:B------:R-:W-:Y:S01]  /*c3c0*/  ISETP.GT.U32.AND P2, PT, R6.reuse, 0x3ff, PT ;  /* 0x000003ff0600780c */ /* 0x040fe20003f44070 */
[----:B---3--:R-:W-:Y:S01]  /*c3d0*/  FADD.FTZ R61, R29, R78 ;  /* 0x0000004e1d3d7221 */ /* 0x008fe20000010000 */
[----:B012---:R-:W-:Y:S02]  /*c3e0*/  P2R R80, PR, RZ, 0x2 ;  /* 0x00000002ff507803 */ /* 0x007fe40000000000 */
[----:B------:R-:W-:Y:S01]  /*c3f0*/  ISETP.GT.U32.AND P3, PT, R6, 0x4ff, PT ;  /* 0x000004ff0600780c */ /* 0x000fe20003f64070 */
[----:B------:R-:W-:Y:S01]  /*c400*/  FADD.FTZ R78, R30, R61 ;  /* 0x0000003d1e4e7221 */ /* 0x000fe20000010000 */
[C---:B------:R-:W-:Y:S02]  /*c410*/  ISETP.GT.U32.AND P4, PT, R6.reuse, 0x5ff, PT ;  /* 0x000005ff0600780c */ /* 0x040fe40003f84070 */
[----:B------:R-:W-:Y:S01]  /*c420*/  ISETP.GT.U32.AND P5, PT, R6, 0x6ff, PT ;  /* 0x000006ff0600780c */ /* 0x000fe20003fa4070 */
[----:B------:R-:W-:Y:S01]  /*c430*/  FADD.FTZ R78, R31, R78 ;  /* 0x0000004e1f4e7221 */ /* 0x000fe20000010000 */
[----:B------:R-:W-:-:S02]  /*c440*/  LOP3.LUT P6, RZ, R60, 0xff, RZ, 0xc0, !PT ;  /* 0x000000ff3cff7812 */ /* 0x000fc400078cc0ff */
[----:B------:R-:W-:Y:S02]  /*c450*/  SHF.R.U32.HI R81, RZ, 0x5, R0 ;  /* 0x00000005ff517819 */ /* 0x000fe40000011600 */
[----:B------:R-:W-:Y:S02]  /*c460*/  FSEL R123, R78, RZ, P0 ;  /* 0x000000ff4e7b7208 */ /* 0x000fe40000000000 */
[----:B------:R-:W-:-:S03]  /*c470*/  LOP3.LUT R63, R81, 0x7fffff8, RZ, 0xc0, !PT ;  /* 0x07fffff8513f7812 */ /* 0x000fc600078ec0ff */
[----:B------:R-:W-:-:S04]  /*c480*/  FADD.FTZ R78, R36, R123 ;  /* 0x0000007b244e7221 */ /* 0x000fc80000010000 */
[----:B------:R-:W-:Y:S01]  /*c490*/  FADD.FTZ R61, R37, R78 ;  /* 0x0000004e253d7221 */ /* 0x000fe20000010000 */
[----:B------:R-:W-:-:S03]  /*c4a0*/  @!P6 IADD3 R63, R63, 0x8, RZ ;  /* 0x000000083f3fe810 */ /* 0x000fc60007ffe0ff */
        /* <DEDUP_REMOVED lines=23> */
[----:B------:R-:W-:Y:S02]  /*c620*/  P2R R78, PR, RZ, 0x40 ;  /* 0x00000040ff4e7803 */ /* 0x000fe40000000000 */
[----:B------:R-:W-:Y:S01]  /*c630*/  LOP3.LUT P6, RZ, R0, 0x1f, RZ, 0xc0, !PT ;  /* 0x0000001f00ff7812 */ /* 0x000fe200078cc0ff */
[----:B------:R-:W-:-:S12]  /*c640*/  BRA.DIV UR8, `(.L_x_41782) ;  /* 0x0000001608187947 */ /* 0x000fd8000b800000 */
        /* <DEDUP_REMOVED lines=20> */
[----:B------:R-:W-:-:S05]  /*c790*/  FFMA.FTZ R61, R80, R80, R61 ;  /* 0x00000050503d7223 */ /* 0x000fca000001003d */
[----:B------:R-:W-:Y:S01]  /*c7a0*/  FSEL R80, R61, RZ, P0 ;  /* 0x000000ff3d507208 */ /* 0x000fe20000000000 */
[----:B------:R-:W-:-:S04]  /*c7b0*/  FADD.FTZ R61, R36, -R60 ;  /* 0x8000003c243d7221 */ /* 0x000fc80000010000 */
        /* <DEDUP_REMOVED lines=55> */
.L_x_41808:
        /* <DEDUP_REMOVED lines=8> */
[----:B------:R-:W-:Y:S02]  /*cbb0*/  @!P1 LEA R80, R86, R80, 0x3 ;  /* 0x0000005056509211 */ /* 0x000fe400078e18ff */
[----:B------:R-:W-:-:S03]  /*cbc0*/  LOP3.LUT R86, R0, 0x1f, RZ, 0xc0, !PT ;  /* 0x0000001f00567812 */ /* 0x000fc600078ec0ff */
[----:B------:R0:W-:Y:S01]  /*cbd0*/  @!P1 STS.64 [R80], R60 ;  /* 0x0000003c50009388 */ /* 0x0001e20000000a00 */
[----:B------:R-:W-:-:S03]  /*cbe0*/  ISETP.GT.U32.AND P1, PT, R86, 0x7, PT ;  /* 0x000000075600780c */ /* 0x000fc60003f24070 */
[----:B------:R-:W2:Y:S10]  /*cbf0*/  LDL R87, [R1+0x8] ;  /* 0x0000080001577983 */ /* 0x000eb40000100800 */
[----:B0-----:R-:W-:Y:S01]  /*cc00*/  @!P1 MOV R61, 0x400 ;  /* 0x00000400003d9802 */ /* 0x001fe20000000f00 */
[----:B------:R-:W-:Y:S01]  /*cc10*/  @!P1 IMAD.IADD R63, R63, 0x1, R86 ;  /* 0x000000013f3f9824 */ /* 0x000fe200078e0256 */
[----:B------:R-:W-:Y:S01]  /*cc20*/  BSSY B0, `(.L_x_41783) ;  /* 0x00000e2000007945 */ /* 0x000fe20003800000 */
[----:B------:R-:W0:Y:S01]  /*cc30*/  @!P1 S2R R60, SR_CgaCtaId ;  /* 0x00000000003c9919 */ /* 0x000e220000008800 */
[----:B------:R-:W-:Y:S01]  /*cc40*/  IMAD.MOV.U32 R86, RZ, RZ, RZ ;  /* 0x000000ffff567224 */ /* 0x000fe200078e00ff */
        /* <DEDUP_REMOVED lines=9> */
[----:B------:R-:W-:Y:S02]  /*cce0*/  LOP3.LUT P1, RZ, R81, 0x1f, R0, 0xf8, !PT ;  /* 0x0000001f51ff7812 */ /* 0x000fe4000782f800 */
[----:B------:R-:W-:Y:S01]  /*ccf0*/  I2FP.F32.S32 R87, R86 ;  /* 0x0000005600577245 */ /* 0x000fe20000201400 */
[----:B------:R-:W0:Y:S04]  /*cd00*/  SHFL.DOWN PT, R123, R86, 0x4, 0x1f ;  /* 0x08801f00567b7f89 */ /* 0x000e2800000e0000 */
[----:B------:R-:W-:Y:S01]  /*cd10*/  FMUL.FTZ R80, R80, R87 ;  /* 0x0000005750507220 */ /* 0x000fe20000410000 */
[----:B0-----:R-:W-:Y:S01]  /*cd20*/  IMAD.IADD R86, R123, 0x1, R86 ;  /* 0x000000017b567824 */ /* 0x001fe200078e0256 */
[----:B------:R-:W-:-:S05]  /*cd30*/  I2FP.F32.S32 R123, R123 ;  /* 0x0000007b007b7245 */ /* 0x000fca0000201400 */
[-C--:B------:R-:W-:Y:S01]  /*cd40*/  FMUL.FTZ R63, R63, R123.reuse ;  /* 0x0000007b3f3f7220 */ /* 0x080fe20000410000 */
[----:B------:R-:W-:Y:S02]  /*cd50*/  FMUL.FTZ R80, R80, R123 ;  /* 0x0000007b50507220 */ /* 0x000fe40000410000 */
[----:B------:R-:W-:Y:S01]  /*cd60*/  SHFL.DOWN PT, R123, R86, 0x2, 0x1f ;  /* 0x08401f00567b7f89 */ /* 0x000fe200000e0000 */
[----:B------:R-:W-:-:S03]  /*cd70*/  FFMA.FTZ R63, R87, R60, R63 ;  /* 0x0000003c573f7223 */ /* 0x000fc6000001003f */
[----:B------:R-:W0:Y:S02]  /*cd80*/  SHFL.DOWN PT, R60, R61, 0x4, 0x1f ;  /* 0x08801f003d3c7f89 */ /* 0x000e2400000e0000 */
[----:B0-----:R-:W-:Y:S01]  /*cd90*/  FADD.FTZ R60, R60, R61 ;  /* 0x0000003d3c3c7221 */ /* 0x001fe20000010000 */
[----:B------:R-:W-:Y:S02]  /*cda0*/  I2FP.F32.S32 R61, R86 ;  /* 0x00000056003d7245 */ /* 0x000fe40000201400 */
[-C--:B------:R-:W-:Y:S02]  /*cdb0*/  IADD3 R86, R86, R123.reuse, RZ ;  /* 0x0000007b56567210 */ /* 0x080fe40007ffe0ff */
[----:B------:R-:W0:Y:S01]  /*cdc0*/  MUFU.RCP R87, R61 ;  /* 0x0000003d00577308 */ /* 0x000e220000001000 */
[----:B------:R-:W-:Y:S01]  /*cdd0*/  I2FP.F32.S32 R123, R123 ;  /* 0x0000007b007b7245 */ /* 0x000fe20000201400 */
[C---:B0-----:R-:W-:Y:S01]  /*cde0*/  FMUL.FTZ R63, R87.reuse, R63 ;  /* 0x0000003f573f7220 */ /* 0x041fe20000410000 */
[----:B------:R-:W-:-:S04]  /*cdf0*/  FFMA.FTZ R60, R87, R80, R60 ;  /* 0x00000050573c7223 */ /* 0x000fc8000001003c */
[----:B------:R-:W0:Y:S02]  /*ce00*/  SHFL.DOWN PT, R87, R63, 0x2, 0x1f ;  /* 0x08401f003f577f89 */ /* 0x000e2400000e0000 */
[----:B0-----:R-:W-:Y:S01]  /*ce10*/  FADD.FTZ R80, R63, -R87 ;  /* 0x800000573f507221 */ /* 0x001fe20000010000 */
[----:B------:R-:W-:-:S03]  /*ce20*/  FMUL.FTZ R87, R87, R123 ;  /* 0x0000007b57577220 */ /* 0x000fc60000410000 */
[----:B------:R-:W-:Y:S01]  /*ce30*/  FMUL.FTZ R80, R80, R80 ;  /* 0x0000005050507220 */ /* 0x000fe20000410000 */
[----:B------:R-:W-:-:S03]  /*ce40*/  FFMA.FTZ R63, R61, R63, R87 ;  /* 0x0000003f3d3f7223 */ /* 0x000fc60000010057 */
[----:B------:R-:W-:Y:S02]  /*ce50*/  FMUL.FTZ R80, R61, R80 ;  /* 0x000000503d507220 */ /* 0x000fe40000410000 */
[----:B------:R-:W0:Y:S02]  /*ce60*/  SHFL.DOWN PT, R61, R60, 0x2, 0x1f ;  /* 0x08401f003c3d7f89 */ /* 0x000e2400000e0000 */
[----:B------:R-:W-:Y:S01]  /*ce70*/  FMUL.FTZ R80, R80, R123 ;  /* 0x0000007b50507220 */ /* 0x000fe20000410000 */
        /* <DEDUP_REMOVED lines=16> */
[----:B------:R-:W1:Y:S02]  /*cf80*/  @!P1 LDC.64 R60, c[0x0][0x250] ;  /* 0x00009400ff3c9b82 */ /* 0x000e640000000a00 */
[----:B------:R-:W-:Y:S02]  /*cf90*/  FMUL.FTZ R87, R123, R87 ;  /* 0x000000577b577220 */ /* 0x000fe40000410000 */
[----:B------:R-:W2:Y:S01]  /*cfa0*/  SHFL.DOWN PT, R123, R80, 0x1, 0x1f ;  /* 0x08201f00507b7f89 */ /* 0x000ea200000e0000 */
[----:B-1----:R-:W-:Y:S01]  /*cfb0*/  @!P1 LEA R60, P2, R7, R60, 0x2 ;  /* 0x0000003c073c9211 */ /* 0x002fe200078410ff */
[----:B--2---:R-:W-:-:S03]  /*cfc0*/  FADD.FTZ R123, R80, R123 ;  /* 0x0000007b507b7221 */ /* 0x004fc60000010000 */
[----:B------:R-:W-:Y:S01]  /*cfd0*/  @!P1 LEA.HI.X R61, R7, R61, R79, 0x2, P2 ;  /* 0x0000003d073d9211 */ /* 0x000fe200010f144f */
[----:B------:R-:W1:Y:S01]  /*cfe0*/  @!P1 LDC.64 R80, c[0x0][0x258] ;  /* 0x00009600ff509b82 */ /* 0x000e620000000a00 */
[C---:B0-----:R-:W-:Y:S01]  /*cff0*/  FFMA.FTZ R87, R86.reuse, R87, R123 ;  /* 0x0000005756577223 */ /* 0x041fe2000001007b */
[----:B------:R-:W-:-:S05]  /*d000*/  FMUL.FTZ R86, R86, R63 ;  /* 0x0000003f56567220 */ /* 0x000fca0000410000 */
[----:B------:R-:W-:Y:S04]  /*d010*/  SHFL.IDX PT, R87, R87, RZ, 0x1f ;  /* 0x00001fff57577589 */ /* 0x000fe800000e0000 */
[----:B------:R-:W0:Y:S01]  /*d020*/  SHFL.IDX PT, R86, R86, RZ, 0x1f ;  /* 0x00001fff56567589 */ /* 0x000e2200000e0000 */
[----:B-1----:R-:W-:-:S04]  /*d030*/  @!P1 LEA R80, P2, R7, R80, 0x2 ;  /* 0x0000005007509211 */ /* 0x002fc800078410ff */
[----:B------:R-:W-:Y:S02]  /*d040*/  @!P1 LEA.HI.X R81, R7, R81, R79, 0x2, P2 ;  /* 0x0000005107519211 */ /* 0x000fe400010f144f */
[----:B------:R-:W1:Y:S01]  /*d050*/  LDC R79, c[0x0][0x2d8] ;  /* 0x0000b600ff4f7b82 */ /* 0x000e620000000800 */
[----:B------:R-:W-:Y:S01]  /*d060*/  PLOP3.LUT P2, PT, PT, PT, UP0, 0x40, 0x0 ;  /* 0x000000000000781c */ /* 0x000fe20003f4e808 */
[----:B0-----:R-:W-:Y:S01]  /*d070*/  FMUL.FTZ R63, R86, R86 ;  /* 0x00000056563f7220 */ /* 0x001fe20000410000 */
[----:B------:R0:W-:Y:S04]  /*d080*/  @!P1 STG.E desc[UR6][R60.64], R86 ;  /* 0x000000563c009986 */ /* 0x0001e8000c101906 */
[----:B------:R-:W-:Y:S01]  /*d090*/  FSEL R63, R63, RZ, !P2 ;  /* 0x000000ff3f3f7208 */ /* 0x000fe20005000000 */
[----:B-1----:R-:W-:-:S04]  /*d0a0*/  FFMA.FTZ R87, R87, UR12, R79 ;  /* 0x0000000c57577c23 */ /* 0x002fc8000801004f */
[----:B------:R-:W-:-:S04]  /*d0b0*/  FADD.FTZ R63, R87, R63 ;  /* 0x0000003f573f7221 */ /* 0x000fc80000010000 */
[----:B------:R-:W1:Y:S02]  /*d0c0*/  MUFU.RSQ R79, R63 ;  /* 0x0000003f004f7308 */ /* 0x000e640000001400 */
[----:B-1----:R0:W-:Y:S01]  /*d0d0*/  @!P1 STG.E desc[UR6][R80.64], R79 ;  /* 0x0000004f50009986 */ /* 0x0021e2000c101906 */
        /* <DEDUP_REMOVED lines=13> */
[----:B------:R-:W2:Y:S01]  /*d1b0*/  LDL R0, [R1] ;  /* 0x0000000001007983 */ /* 0x000ea20000100800 */
[----:B------:R-:W0:Y:S03]  /*d1c0*/  LDC.64 R80, c[0x0][0x2b8] ;  /* 0x0000ae00ff507b82 */ /* 0x000e260000000a00 */
[----:B------:R-:W2:Y:S01]  /*d1d0*/  LDL R123, [R1+0x4] ;  /* 0x00000400017b7983 */ /* 0x000ea20000100800 */
[--C-:B------:R-:W-:Y:S01]  /*d1e0*/  FADD.FTZ R60, R28, -R86.reuse ;  /* 0x800000561c3c7221 */ /* 0x100fe20000010000 */
[--C-:B------:R-:W-:Y:S01]  /*d1f0*/  FADD.FTZ R61, R29, -R86.reuse ;  /* 0x800000561d3d7221 */ /* 0x100fe20000010000 */
[--C-:B------:R-:W-:Y:S01]  /*d200*/  FADD.FTZ R62, R30, -R86.reuse ;  /* 0x800000561e3e7221 */ /* 0x100fe20000010000 */
[----:B------:R-:W-:Y:S01]  /*d210*/  FADD.FTZ R63, R31, -R86 ;  /* 0x800000561f3f7221 */ /* 0x000fe20000010000 */
[C---:B------:R-:W-:Y:S01]  /*d220*/  FMUL.FTZ R60, R79.reuse, R60 ;  /* 0x0000003c4f3c7220 */ /* 0x040fe20000410000 */
[C---:B------:R-:W-:Y:S01]  /*d230*/  FMUL.FTZ R61, R79.reuse, R61 ;  /* 0x0000003d4f3d7220 */ /* 0x040fe20000410000 */
[C---:B------:R-:W-:Y:S01]  /*d240*/  FMUL.FTZ R62, R79.reuse, R62 ;  /* 0x0000003e4f3e7220 */ /* 0x040fe20000410000 */
[----:B------:R-:W-:-:S02]  /*d250*/  FMUL.FTZ R63, R79, R63 ;  /* 0x0000003f4f3f7220 */ /* 0x000fc40000410000 */
[----:B------:R-:W-:Y:S01]  /*d260*/  FFMA.FTZ R61, R125, R61, R124 ;  /* 0x0000003d7d3d7223 */ /* 0x000fe2000001007c */
[----:B------:R-:W-:Y:S01]  /*d270*/  FFMA.FTZ R62, R122, R62, R121 ;  /* 0x0000003e7a3e7223 */ /* 0x000fe20000010079 */
[----:B------:R-:W-:Y:S01]  /*d280*/  FFMA.FTZ R63, R120, R63, R119 ;  /* 0x0000003f783f7223 */ /* 0x000fe20000010077 */
[----:B0-----:R-:W-:-:S04]  /*d290*/  IMAD.WIDE.U32 R80, R87, 0x10, R80 ;  /* 0x0000001057507825 */ /* 0x001fc800078e0050 */
[----:B------:R-:W-:Y:S02]  /*d2a0*/  VIADD R87, R87, 0x100 ;  /* 0x0000010057577836 */ /* 0x000fe40000000000 */
[----:B--2---:R-:W-:Y:S02]  /*d2b0*/  FFMA.FTZ R60, R123, R60, R0 ;  /* 0x0000003c7b3c7223 */ /* 0x004fe40000010000 */
[----:B------:R-:W0:Y:S03]  /*d2c0*/  S2R R0, SR_TID.X ;  /* 0x0000000000007919 */ /* 0x000e260000002100 */
[----:B------:R1:W-:Y:S02]  /*d2d0*/  STG.E.128 desc[UR6][R80.64], R60 ;  /* 0x0000003c50007986 */ /* 0x0003e4000c101d06 */
.L_x_41786:
[----:B------:R-:W-:Y:S05]  /*d2e0*/  BSYNC B1 ;  /* 0x0000000000017941 */ /* 0x000fea0003800000 */
.L_x_41785:
[----:B------:R-:W-:Y:S01]  /*d2f0*/  ISETP.NE.AND P1, PT, R72, RZ, PT ;  /* 0x000000ff4800720c */ /* 0x000fe20003f25270 */
[----:B------:R-:W-:-:S12]  /*d300*/  BSSY B1, `(.L_x_41787) ;  /* 0x0000012000017945 */ /* 0x000fd80003800000 */
[----:B------:R-:W-:Y:S05]  /*d310*/  @!P1 BRA `(.L_x_41788) ;  /* 0x0000000000409947 */ /* 0x000fea0003800000 */
[----:B-1----:R-:W1:Y:S01]  /*d320*/  LDC.64 R80, c[0x0][0x2b8] ;  /* 0x0000ae00ff507b82 */ /* 0x002e620000000a00 */
        /* <DEDUP_REMOVED lines=15> */
.L_x_41788:
[----:B------:R-:W-:Y:S05]  /*d420*/  BSYNC B1 ;  /* 0x0000000000017941 */ /* 0x000fea0003800000 */
.L_x_41787:
[----:B------:R-:W-:Y:S01]  /*d430*/  ISETP.NE.AND P1, PT, R73, RZ, PT ;  /* 0x000000ff4900720c */ /* 0x000fe20003f25270 */
[----:B------:R-:W-:-:S12]  /*d440*/  BSSY B1, `(.L_x_41789) ;  /* 0x0000012000017945 */ /* 0x000fd80003800000 */
[----:B------:R-:W-:Y:S05]  /*d450*/  @!P1 BRA `(.L_x_41790) ;  /* 0x0000000000409947 */ /* 0x000fea0003800000 */
[----:B-12---:R-:W1:Y:S01]  /*d460*/  LDC.64 R80, c[0x0][0x2b8] ;  /* 0x0000ae00ff507b82 */ /* 0x006e620000000a00 */
        /* <DEDUP_REMOVED lines=12> */
[----:B-1----:R-:W-:-:S04]  /*d530*/  IMAD.WIDE.U32 R80, R87, 0x10, R80 ;  /* 0x0000001057507825 */ /* 0x002fc800078e0050 */
[----:B------:R-:W-:Y:S01]  /*d540*/  VIADD R87, R87, 0x100 ;  /* 0x0000010057577836 */ /* 0x000fe20000000000 */
[----:B------:R3:W-:Y:S06]  /*d550*/  STG.E.128 desc[UR6][R80.64], R60 ;  /* 0x0000003c50007986 */ /* 0x0007ec000c101d06 */
.L_x_41790:
[----:B------:R-:W-:Y:S05]  /*d560*/  BSYNC B1 ;  /* 0x0000000000017941 */ /* 0x000fea0003800000 */
.L_x_41789:
[----:B------:R-:W-:Y:S01]  /*d570*/  ISETP.NE.AND P1, PT, R74, RZ, PT ;  /* 0x000000ff4a00720c */ /* 0x000fe20003f25270 */
[----:B------:R-:W-:-:S12]  /*d580*/  BSSY B1, `(.L_x_41791) ;  /* 0x0000012000017945 */ /* 0x000fd80003800000 */
[----:B------:R-:W-:Y:S05]  /*d590*/  @!P1 BRA `(.L_x_41792) ;  /* 0x0000000000409947 */ /* 0x000fea0003800000 */
[----:B-123--:R-:W1:Y:S01]  /*d5a0*/  LDC.64 R80, c[0x0][0x2b8] ;  /* 0x0000ae00ff507b82 */ /* 0x00ee620000000a00 */
        /* <DEDUP_REMOVED lines=15> */
.L_x_41792:
[----:B------:R-:W-:Y:S05]  /*d6a0*/  BSYNC B1 ;  /* 0x0000000000017941 */ /* 0x000fea0003800000 */
.L_x_41791:
[----:B------:R-:W-:Y:S01]  /*d6b0*/  ISETP.NE.AND P1, PT, R75, RZ, PT ;  /* 0x000000ff4b00720c */ /* 0x000fe20003f25270 */
[----:B------:R-:W-:-:S12]  /*d6c0*/  BSSY B1, `(.L_x_41793) ;  /* 0x0000012000017945 */ /* 0x000fd80003800000 */
[----:B------:R-:W-:Y:S05]  /*d6d0*/  @!P1 BRA `(.L_x_41794) ;  /* 0x0000000000409947 */ /* 0x000fea0003800000 */
[----:B-1234-:R-:W1:Y:S01]  /*d6e0*/  LDC.64 R80, c[0x0][0x2b8] ;  /* 0x0000ae00ff507b82 */ /* 0x01ee620000000a00 */
        /* <DEDUP_REMOVED lines=15> */
.L_x_41794:
[----:B------:R-:W-:Y:S05]  /*d7e0*/  BSYNC B1 ;  /* 0x0000000000017941 */ /* 0x000fea0003800000 */
.L_x_41793:
        /* <DEDUP_REMOVED lines=19> */
.L_x_41796:
[----:B------:R-:W-:Y:S05]  /*d920*/  BSYNC B1 ;  /* 0x0000000000017941 */ /* 0x000fea0003800000 */
.L_x_41795:
[----:B------:R-:W-:-:S13]  /*d930*/  ISETP.NE.AND P1, PT, R77, RZ, PT ;  /* 0x000000ff4d00720c */ /* 0x000fda0003f25270 */
        /* <DEDUP_REMOVED lines=14> */
[----:B-1----:R-:W-:-:S05]  /*da20*/  IMAD.WIDE.U32 R80, R87, 0x10, R80 ;  /* 0x0000001057507825 */ /* 0x002fca00078e0050 */
[----:B------:R1:W-:Y:S02]  /*da30*/  STG.E.128 desc[UR6][R80.64], R60 ;  /* 0x0000003c50007986 */ /* 0x0003e4000c101d06 */
.L_x_41784:
[----:B------:R-:W-:Y:S05]  /*da40*/  BSYNC B0 ;  /* 0x0000000000007941 */ /* 0x000fea0003800000 */
.L_x_41783:
[----:B------:R-:W-:Y:S01]  /*da50*/  ISETP.NE.AND P1, PT, R78, RZ, PT ;  /* 0x000000ff4e00720c */ /* 0x000fe20003f25270 */
[----:B------:R-:W-:-:S03]  /*da60*/  VIADD R7, R7, UR14 ;  /* 0x0000000e07077c36 */ /* 0x000fc60008000000 */
[----:B-1234-:R-:W-:Y:S02]  /*da70*/  SEL R60, RZ, 0x1, P1 ;  /* 0x00000001ff3c7807 */ /* 0x01efe40000800000 */
[----:B------:R-:W-:-:S13]  /*da80*/  ISETP.GE.AND P1, PT, R7, UR15, PT ;  /* 0x0000000f07007c0c */ /* 0x000fda000bf26270 */
[----:B------:R-:W-:Y:S05]  /*da90*/  @!P1 BRA `(.L_x_41797) ;  /* 0xffffff3800949947 */ /* 0x000fea000383ffff */
[----:B------:R-:W-:Y:S05]  /*daa0*/  EXIT ;  /* 0x000000000000794d */ /* 0x000fea0003800000 */
.L_x_41782:
[----:B------:R-:W-:Y:S01]  /*dab0*/  HFMA2.MMA R61, -RZ, RZ, 0, 5.9604644775390625e-08 ;  /* 0x00000001ff3d7435 */ /* 0x000fe200000001ff */
[----:B------:R-:W-:Y:S01]  /*dac0*/  IMAD.MOV.U32 R86, RZ, RZ, 0x1f ;  /* 0x0000001fff567424 */ /* 0x000fe200078e00ff */
[----:B------:R-:W-:-:S09]  /*dad0*/  MOV R87, 0xffffffff ;  /* 0xffffffff00577802 */ /* 0x000fd20000000f00 */
[----:B-----5:R-:W-:Y:S05]  /*dae0*/  WARPSYNC.COLLECTIVE R87, `(.L_x_41798) ;  /* 0x0000000057087348 */ /* 0x020fea0003c00000 */
[----:B------:R0:W1:Y:S02]  /*daf0*/  SHFL.BFLY P6, R61, R123, R61, R86 ;  /* 0x0c00003d7b3d7389 */ /* 0x00006400000c0056 */
[----:B01---5:R-:W-:Y:S01]  /*db00*/  ENDCOLLECTIVE ;  /* 0x000000000000791b */ /* 0x023fe20003800000 */
.L_x_41798:
[----:B------:R-:W-:Y:S01]  /*db10*/  FADD.FTZ R123, R123, R61 ;  /* 0x0000003d7b7b7221 */ /* 0x000fe20000010000 */
[----:B------:R-:W-:-:S07]  /*db20*/  IMAD.MOV.U32 R61, RZ, RZ, 0x2 ;  /* 0x00000002ff3d7424 */ /* 0x000fce00078e00ff */
[----:B------:R-:W-:Y:S05]  /*db30*/  WARPSYNC.COLLECTIVE R87, `(.L_x_41799) ;  /* 0x0000000057087348 */ /* 0x000fea0003c00000 */
[----:B------:R0:W1:Y:S02]  /*db40*/  SHFL.BFLY P6, R61, R123, R61, R86 ;  /* 0x0c00003d7b3d7389 */ /* 0x00006400000c0056 */
[----:B01----:R-:W-:Y:S01]  /*db50*/  ENDCOLLECTIVE ;  /* 0x000000000000791b */ /* 0x003fe20003800000 */
.L_x_41799:
[----:B------:R-:W-:Y:S01]  /*db60*/  FADD.FTZ R123, R123, R61 ;  /* 0x0000003d7b7b7221 */ /* 0x000fe20000010000 */
[----:B------:R-:W-:-:S11]  /*db70*/  HFMA2.MMA R61, -RZ, RZ, 0, 2.384185791015625e-07 ;  /* 0x00000004ff3d7435 */ /* 0x000fd600000001ff */
[----:B------:R-:W-:Y:S05]  /*db80*/  WARPSYNC.COLLECTIVE R87, `(.L_x_41800) ;  /* 0x0000000057087348 */ /* 0x000fea0003c00000 */
[----:B------:R0:W1:Y:S02]  /*db90*/  SHFL.BFLY P6, R61, R123, R61, R86 ;  /* 0x0c00003d7b3d7389 */ /* 0x00006400000c0056 */
[----:B01----:R-:W-:Y:S01]  /*dba0*/  ENDCOLLECTIVE ;  /* 0x000000000000791b */ /* 0x003fe20003800000 */
.L_x_41800:
[----:B------:R-:W-:Y:S01]  /*dbb0*/  FADD.FTZ R123, R123, R61 ;  /* 0x0000003d7b7b7221 */ /* 0x000fe20000010000 */
[----:B------:R-:W-:-:S07]  /*dbc0*/  IMAD.MOV.U32 R61, RZ, RZ, 0x8 ;  /* 0x00000008ff3d7424 */ /* 0x000fce00078e00ff */
[----:B------:R-:W-:Y:S05]  /*dbd0*/  WARPSYNC.COLLECTIVE R87, `(.L_x_41801) ;  /* 0x0000000057087348 */ /* 0x000fea0003c00000 */
[----:B------:R0:W1:Y:S02]  /*dbe0*/  SHFL.BFLY P6, R61, R123, R61, R86 ;  /* 0x0c00003d7b3d7389 */ /* 0x00006400000c0056 */
[----:B01----:R-:W-:Y:S01]  /*dbf0*/  ENDCOLLECTIVE ;  /* 0x000000000000791b */ /* 0x003fe20003800000 */
.L_x_41801:
[----:B------:R-:W-:Y:S01]  /*dc00*/  FADD.FTZ R123, R123, R61 ;  /* 0x0000003d7b7b7221 */ /* 0x000fe20000010000 */
[----:B------:R-:W-:-:S07]  /*dc10*/  MOV R61, 0x10 ;  /* 0x00000010003d7802 */ /* 0x000fce0000000f00 */
[----:B------:R-:W-:Y:S05]  /*dc20*/  WARPSYNC.COLLECTIVE R87, `(.L_x_41802) ;  /* 0x0000000057087348 */ /* 0x000fea0003c00000 */
[----:B------:R0:W1:Y:S02]  /*dc30*/  SHFL.BFLY P6, R61, R123, R61, R86 ;  /* 0x0c00003d7b3d7389 */ /* 0x00006400000c0056 */
[----:B01----:R-:W-:Y:S01]  /*dc40*/  ENDCOLLECTIVE ;  /* 0x000000000000791b */ /* 0x003fe20003800000 */
.L_x_41802:
[----:B------:R-:W-:Y:S01]  /*dc50*/  IMAD.MOV.U32 R60, RZ, RZ, R61 ;  /* 0x000000ffff3c7224 */ /* 0x000fe200078e003d */
[----:B------:R-:W-:-:S03]  /*dc60*/  ISETP.NE.AND P6, PT, R80, RZ, PT ;  /* 0x000000ff5000720c */ /* 0x000fc60003fc5270 */
[----:B------:R-:W-:-:S04]  /*dc70*/  FADD.FTZ R60, R123, R60 ;  /* 0x0000003c7b3c7221 */ /* 0x000fc80000010000 */
        /* <DEDUP_REMOVED lines=64> */
.L_x_41803:
[----:B------:R-:W-:Y:S01]  /*e080*/  FADD.FTZ R80, R80, R61 ;  /* 0x0000003d50507221 */ /* 0x000fe20000010000 */
[----:B------:R-:W-:-:S03]  /*e090*/  MOV R61, 0x2 ;  /* 0x00000002003d7802 */ /* 0x000fc60000000f00 */
[----:B------:R-:W-:-:S07]  /*e0a0*/  IMAD.MOV.U32 R123, RZ, RZ, R80 ;  /* 0x000000ffff7b7224 */ /* 0x000fce00078e0050 */
[----:B------:R-:W-:Y:S05]  /*e0b0*/  WARPSYNC.COLLECTIVE R87, `(.L_x_41804) ;  /* 0x0000000057087348 */ /* 0x000fea0003c00000 */
[----:B------:R0:W1:Y:S02]  /*e0c0*/  SHFL.BFLY P6, R61, R123, R61, R86 ;  /* 0x0c00003d7b3d7389 */ /* 0x00006400000c0056 */
[----:B01----:R-:W-:Y:S01]  /*e0d0*/  ENDCOLLECTIVE ;  /* 0x000000000000791b */ /* 0x003fe20003800000 */
.L_x_41804:
[----:B------:R-:W-:Y:S01]  /*e0e0*/  FADD.FTZ R80, R80, R61 ;  /* 0x0000003d50507221 */ /* 0x000fe20000010000 */
[----:B------:R-:W-:-:S03]  /*e0f0*/  HFMA2.MMA R61, -RZ, RZ, 0, 2.384185791015625e-07 ;  /* 0x00000004ff3d7435 */ /* 0x000fc600000001ff */
[----:B------:R-:W-:-:S08]  /*e100*/  IMAD.MOV.U32 R123, RZ, RZ, R80 ;  /* 0x000000ffff7b7224 */ /* 0x000fd000078e0050 */
[----:B------:R-:W-:Y:S05]  /*e110*/  WARPSYNC.COLLECTIVE R87, `(.L_x_41805) ;  /* 0x0000000057087348 */ /* 0x000fea0003c00000 */
[----:B------:R0:W1:Y:S02]  /*e120*/  SHFL.BFLY P6, R61, R123, R61, R86 ;  /* 0x0c00003d7b3d7389 */ /* 0x00006400000c0056 */
[----:B01----:R-:W-:Y:S01]  /*e130*/  ENDCOLLECTIVE ;  /* 0x000000000000791b */ /* 0x003fe20003800000 */
.L_x_41805:
[----:B------:R-:W-:Y:S01]  /*e140*/  FADD.FTZ R80, R80, R61 ;  /* 0x0000003d50507221 */ /* 0x000fe20000010000 */
[----:B------:R-:W-:-:S03]  /*e150*/  MOV R61, 0x8 ;  /* 0x00000008003d7802 */ /* 0x000fc60000000f00 */
[----:B------:R-:W-:-:S07]  /*e160*/  IMAD.MOV.U32 R123, RZ, RZ, R80 ;  /* 0x000000ffff7b7224 */ /* 0x000fce00078e0050 */
[----:B------:R-:W-:Y:S05]  /*e170*/  WARPSYNC.COLLECTIVE R87, `(.L_x_41806) ;  /* 0x0000000057087348 */ /* 0x000fea0003c00000 */
[----:B------:R0:W1:Y:S02]  /*e180*/  SHFL.BFLY P6, R61, R123, R61, R86 ;  /* 0x0c00003d7b3d7389 */ /* 0x00006400000c0056 */
[----:B01----:R-:W-:Y:S01]  /*e190*/  ENDCOLLECTIVE ;  /* 0x000000000000791b */ /* 0x003fe20003800000 */
.L_x_41806:
[----:B------:R-:W-:Y:S01]  /*e1a0*/  FADD.FTZ R80, R80, R61 ;  /* 0x0000003d50507221 */ /* 0x000fe20000010000 */
[----:B------:R-:W-:-:S03]  /*e1b0*/  HFMA2.MMA R61, -RZ, RZ, 0, 9.5367431640625e-07 ;  /* 0x00000010ff3d7435 */ /* 0x000fc600000001ff */
[----:B------:R-:W-:-:S08]  /*e1c0*/  IMAD.MOV.U32 R123, RZ, RZ, R80 ;  /* 0x000000ffff7b7224 */ /* 0x000fd000078e0050 */
[----:B------:R-:W-:Y:S05]  /*e1d0*/  WARPSYNC.COLLECTIVE R87, `(.L_x_41807) ;  /* 0x0000000057087348 */ /* 0x000fea0003c00000 */
[----:B------:R0:W1:Y:S02]  /*e1e0*/  SHFL.BFLY P6, R61, R123, R61, R86 ;  /* 0x0c00003d7b3d7389 */ /* 0x00006400000c0056 */
[----:B01----:R-:W-:Y:S01]  /*e1f0*/  ENDCOLLECTIVE ;  /* 0x000000000000791b */ /* 0x003fe20003800000 */
.L_x_41807:
[----:B------:R-:W-:Y:S05]  /*e200*/  BRA `(.L_x_41808) ;  /* 0xffffffe800487947 */ /* 0x000fea000383ffff */
.L_x_41809:
        /* <DEDUP_REMOVED lines=15> */
.L_x_46098:


//--------------------- .text._ZN10layer_norm13ln_fwd_kernelINS_13Kernel_traitsI6__halfffffjLj7168ELj1ELj1ELj8ELj16ENS_18Kernel_traits_baseILj7168ES2_ffffjLj256EEEEELb1ELb0ELb1ELb1EEEvNS_9FwdParamsE --------------------------
	.section	.text._ZN10layer_norm13ln_fwd_kernelINS_13Kernel_traitsI6__halfffffjLj7168ELj1ELj1ELj8ELj16ENS_18Kernel_traits_baseILj7168ES2_ffffjLj256EEEEELb1ELb0ELb1ELb1EEEvNS_9FwdParamsE,"ax",@progbits
	.align	128
        .global         _ZN10layer_norm13ln_fwd_kernelINS_13Kernel_traitsI6__halfffffjLj7168ELj1ELj1ELj8ELj16ENS_18Kernel_traits_baseILj7168ES2_ffffjLj256EEEEELb1ELb0ELb1ELb1EEEvNS_9FwdParamsE
        .type           _ZN10layer_norm13ln_fwd_kernelINS_13Kernel_traitsI6__halfffffjLj7168ELj1ELj1ELj8ELj16ENS_18Kernel_traits_baseILj7168ES2_ffffjLj256EEEEELb1ELb0ELb1ELb1EEEvNS_9FwdParamsE,@function
        .size           _ZN10layer_norm13ln_fwd_kernelINS_13Kernel_traitsI6__halfffffjLj7168ELj1ELj1ELj8ELj16ENS_18Kernel_traits_baseILj7168ES2_ffffjLj256EEEEELb1ELb0ELb1ELb1EEEvNS_9FwdParamsE,(.L_x_46099 - _ZN10layer_norm13ln_fwd_kernelINS_13Kernel_traitsI6__halfffffjLj7168ELj1ELj1ELj8ELj16ENS_18Kernel_traits_baseILj7168ES2_ffffjLj256EEEEELb1ELb0ELb1ELb1EEEvNS_9FwdParamsE)
        .other          _ZN10layer_norm13ln_fwd_kernelINS_13Kernel_traitsI6__halfffffjLj7168ELj1ELj1ELj8ELj16ENS_18Kernel_traits_baseILj7168ES2_ffffjLj256EEEEELb1ELb0ELb1ELb1EEEvNS_9FwdParamsE,@"STO_CUDA_ENTRY STV_DEFAULT"
_ZN10layer_norm13ln_fwd_kernelINS_13Kernel_traitsI6__halfffffjLj7168ELj1ELj1ELj8ELj16ENS_18Kernel_traits_baseILj7168ES2_ffffjLj256EEEEELb1ELb0ELb1ELb1EEEvNS_9FwdParamsE:
.text._ZN10layer_norm13ln_fwd_kernelINS_13Kernel_traitsI6__halfffffjLj7168ELj1ELj1ELj8ELj16ENS_18Kernel_traits_baseILj7168ES2_ffffjLj256EEEEELb1ELb0ELb1ELb1EEEvNS_9FwdParamsE:
        /* <DEDUP_REMOVED lines=10> */
[----:B------:R-:W-:-:S04]  /*00a0*/  ULDC.64 UR10, c[0x0][0x2c8] ;  /* 0x0000b200000a7ab9 */ /* 0x000fc80000000a00 */
        /* <DEDUP_REMOVED lines=34> */
[----:B------:R-:W-:Y:S01]  /*02d0*/  ISETP.NE.U32.AND P0, PT, RZ, UR10, PT ;  /* 0x0000000aff007c0c */ /* 0x000fe2000bf05070 */
[----:B------:R-:W-:Y:S02]  /*02e0*/  UIADD3 UR19, UR4, -0x255992d5, URZ ;  /* 0xdaa66d2b04137890 */ /* 0x000fe4000fffe03f */
[----:B------:R-:W-:Y:S01]  /*02f0*/  IMAD.WIDE.U32 R8, R8, -0x326172a9, RZ ;  /* 0xcd9e8d5708087825 */ /* 0x000fe200078e00ff */
[----:B------:R-:W-:Y:S02]  /*0300*/  ISETP.NE.AND.EX P0, PT, RZ, UR11, PT, P0 ;  /* 0x0000000bff007c0c */ /* 0x000fe4000bf05300 */
[----:B------:R-:W-:Y:S02]  /*0310*/  LOP3.LUT R10, R7, UR20, R2, 0x96, !PT ;  /* 0x00000014070a7c12 */ /* 0x000fe4000f8e9602 */
[----:B------:R-:W-:-:S02]  /*0320*/  LOP3.LUT R2, R9, UR19, R4, 0x96, !PT ;  /* 0x0000001309027c12 */ /* 0x000fc4000f8e9604 */
[----:B------:R-:W-:Y:S01]  /*0330*/  IADD3 R4, P1, R0, UR10, RZ ;  /* 0x0000000a00047c10 */ /* 0x000fe2000ff3e0ff */
[----:B------:R-:W-:Y:S01]  /*0340*/  UIADD3 UR21, UR4, 0x78dde6e4, URZ ;  /* 0x78dde6e404157890 */ /* 0x000fe2000fffe03f */
[----:B------:R-:W-:Y:S01]  /*0350*/  IMAD.WIDE.U32 R10, R10, -0x326172a9, RZ ;  /* 0xcd9e8d570a0a7825 */ /* 0x000fe200078e00ff */
[----:B------:R-:W-:Y:S01]  /*0360*/  UIADD3 UR22, UR5, -0x126145ec, URZ ;  /* 0xed9eba1405167890 */ /* 0x000fe2000fffe03f */
[----:B------:R-:W-:Y:S01]  /*0370*/  IADD3.X R5, RZ, UR11, RZ, P1, !PT ;  /* 0x0000000bff057c10 */ /* 0x000fe20008ffe4ff */
[----:B------:R-:W-:Y:S01]  /*0380*/  UIADD3 UR24, UR5, -0x56f99767, URZ ;  /* 0xa906689905187890 */ /* 0x000fe2000fffe03f */
[----:B------:R-:W-:Y:S01]  /*0390*/  IMAD.WIDE.U32 R2, R2, -0x2daee0ad, RZ ;  /* 0xd2511f5302027825 */ /* 0x000fe200078e00ff */
[----:B------:R-:W-:Y:S02]  /*03a0*/  UIADD3 UR23, UR4, 0x1715609d, URZ ;  /* 0x1715609d04177890 */ /* 0x000fe4000fffe03f */
[----:B------:R0:W5:Y:S01]  /*03b0*/  @P0 LDG.E.64 R12, desc[UR6][R4.64] ;  /* 0x00000006040c0981 */ /* 0x000162000c1e1b00 */
[----:B------:R-:W-:-:S02]  /*03c0*/  UIADD3 UR25, UR4, -0x4ab325aa, URZ ;  /* 0xb54cda5604197890 */ /* 0x000fc4000fffe03f */
        /* <DEDUP_REMOVED lines=53> */
[----:B------:R-:W-:Y:S01]  /*0720*/  IMAD.HI.U32 R17, R62, -0x326172a9, RZ ;  /* 0xcd9e8d573e117827 */ /* 0x000fe200078e00ff */
[--C-:B------:R-:W-:Y:S01]  /*0730*/  SHF.R.U64 R64, R12, 0x10, R13.reuse ;  /* 0x000000100c407819 */ /* 0x100fe2000000120d */
[----:B------:R-:W-:Y:S01]  /*0740*/  ULDC.U8 UR8, c[0x0][0x2a0] ;  /* 0x0000a80000087ab9 */ /* 0x000fe20000000000 */
[----:B------:R-:W-:Y:S01]  /*0750*/  SHF.R.U32.HI R65, RZ, 0x10, R13 ;  /* 0x00000010ff417819 */ /* 0x000fe2000001160d */
[----:B------:R-:W-:Y:S01]  /*0760*/  IMAD R15, R10, -0x2daee0ad, RZ ;  /* 0xd2511f530a0f7824 */ /* 0x000fe200078e02ff */
[--C-:B------:R-:W-:Y:S01]  /*0770*/  SHF.R.U64 R66, R44, 0x10, R45.reuse ;  /* 0x000000102c427819 */ /* 0x100fe2000000122d */
[----:B------:R-:W-:Y:S01]  /*0780*/  IMAD.WIDE.U32 R4, R9, -0x2daee0ad, RZ ;  /* 0xd2511f5309047825 */ /* 0x000fe200078e00ff */
[----:B------:R-:W-:Y:S01]  /*0790*/  SHF.R.U32.HI R67, RZ, 0x10, R45 ;  /* 0x00000010ff437819 */ /* 0x000fe2000001162d */
[----:B------:R-:W-:Y:S01]  /*07a0*/  HFMA2.MMA R61, -RZ, RZ, 0, 0 ;  /* 0x00000000ff3d7435 */ /* 0x000fe200000001ff */
        /* <DEDUP_REMOVED lines=19> */
[----:B0-----:R-:W-:Y:S01]  /*08e0*/  HADD2.F32 R3, -RZ, R37.H0_H0 ;  /* 0x20000025ff037230 */ /* 0x001fe20000004100 */
[----:B------:R-:W-:Y:S01]  /*08f0*/  LOP3.LUT R17, R17, UR31, R0, 0x96, !PT ;  /* 0x0000001f11117c12 */ /* 0x000fe2000f8e9600 */
[----:B------:R-:W-:Y:S01]  /*0900*/  HADD2.F32 R2, -RZ, R32.H0_H0 ;  /* 0x20000020ff027230 */ /* 0x000fe20000004100 */
[----:B------:R-:W-:Y:S01]  /*0910*/  LOP3.LUT R15, R5, UR32, R15, 0x96, !PT ;  /* 0x00000020050f7c12 */ /* 0x000fe2000f8e960f */
[----:B------:R-:W-:Y:S01]  /*0920*/  HADD2.F32 R5, -RZ, R39.H0_H0 ;  /* 0x20000027ff057230 */ /* 0x000fe20000004100 */
[----:B------:R-:W-:Y:S01]  /*0930*/  MOV R16, R4 ;  /* 0x0000000400107202 */ /* 0x000fe20000000f00 */
[----:B------:R-:W-:Y:S01]  /*0940*/  HADD2.F32 R4, -RZ, R36.H0_H0 ;  /* 0x20000024ff047230 */ /* 0x000fe20000004100 */
[----:B------:R-:W-:Y:S01]  /*0950*/  LOP3.LUT R60, R60, 0x3, RZ, 0xc0, !PT ;  /* 0x000000033c3c7812 */ /* 0x000fe200078ec0ff */
[----:B------:R-:W-:Y:S01]  /*0960*/  HADD2.F32 R0, -RZ, R33.H0_H0 ;  /* 0x20000021ff007230 */ /* 0x000fe20000004100 */
[----:B------:R-:W-:Y:S01]  /*0970*/  LOP3.LUT R63, R18, 0xff, RZ, 0xc0, !PT ;  /* 0x000000ff123f7812 */ /* 0x000fe200078ec0ff */
[----:B------:R-:W-:Y:S01]  /*0980*/  IMAD R62, R62, -0x326172a9, RZ ;  /* 0xcd9e8d573e3e7824 */ /* 0x000fe200078e02ff */
[----:B------:R-:W-:Y:S01]  /*0990*/  ISETP.NE.AND P2, PT, RZ, UR8, PT ;  /* 0x00000008ff007c0c */ /* 0x000fe2000bf45270 */
[----:B------:R-:W-:Y:S01]  /*09a0*/  IMAD.MOV.U32 R113, RZ, RZ, 0x1 ;  /* 0x00000001ff717424 */ /* 0x000fe200078e00ff */
        /* <DEDUP_REMOVED lines=60> */
.L_x_42079:
        /* <DEDUP_REMOVED lines=10> */
[----:B---3--:R-:W-:-:S04]  /*0e10*/  SHF.R.S32.HI R39, RZ, 0x1f, R40 ;  /* 0x0000001fff277819 */ /* 0x008fc80000011428 */
[----:B------:R-:W-:-:S03]  /*0e20*/  LEA.HI R40, R39, R40, RZ, 0x2 ;  /* 0x0000002827287211 */ /* 0x000fc600078f10ff */
[----:B------:R-:W1:Y:S01]  /*0e30*/  @P0 LDC.64 R32, c[0x0][0x230] ;  /* 0x00008c00ff200b82 */ /* 0x000e620000000a00 */
[----:B------:R-:W-:Y:S01]  /*0e40*/  LEA.HI.SX32 R119, R40, R63, 0x1e ;  /* 0x0000003f28777211 */ /* 0x000fe200078ff2ff */
[----:B0-----:R-:W-:-:S05]  /*0e50*/  IMAD.WIDE R36, R112, 0x4, R36 ;  /* 0x0000000470247825 */ /* 0x001fca00078e0224 */
[----:B-----5:R0:W5:Y:S01]  /*0e60*/  LDG.E R114, desc[UR6][R36.64] ;  /* 0x0000000624727981 */ /* 0x020162000c1e1900 */
[----:B-1----:R-:W-:-:S05]  /*0e70*/  @P0 IMAD.WIDE.U32 R32, R119, 0x10, R32 ;  /* 0x0000001077200825 */ /* 0x002fca00078e0020 */
[----:B------:R-:W2:Y:S01]  /*0e80*/  @P0 LDG.E.128 R24, desc[UR6][R32.64] ;  /* 0x0000000620180981 */ /* 0x000ea2000c1e1d00 */
        /* <DEDUP_REMOVED lines=30> */
.L_x_41813:
[----:B------:R-:W-:-:S07]  /*1070*/  MOV R38, R62 ;  /* 0x0000003e00267202 */ /* 0x000fce0000000f00 */
.L_x_41814:
[----:B------:R-:W-:Y:S05]  /*1080*/  BSYNC B1 ;  /* 0x0000000000017941 */ /* 0x000fea0003800000 */
.L_x_41812:
        /* <DEDUP_REMOVED lines=16> */
.L_x_41818:
[----:B------:R-:W-:Y:S05]  /*1190*/  BSYNC B2 ;  /* 0x0000000000027941 */ /* 0x000fea0003800000 */
.L_x_41817:
        /* <DEDUP_REMOVED lines=43> */
[----:B------:R-:W-:-:S07]  /*1450*/  IMAD.MOV.U32 R16, RZ, RZ, R32 ;  /* 0x000000ffff107224 */ /* 0x000fce00078e0020 */
.L_x_41816:
[----:B------:R-:W-:Y:S05]  /*1460*/  BSYNC B1 ;  /* 0x0000000000017941 */ /* 0x000fea0003800000 */
.L_x_41815:
        /* <DEDUP_REMOVED lines=9> */
.L_x_41811:
[----:B------:R-:W-:Y:S05]  /*1500*/  BSYNC B0 ;  /* 0x0000000000007941 */ /* 0x000fea0003800000 */
.L_x_41810:
        /* <DEDUP_REMOVED lines=18> */
.L_x_41822:
[----:B------:R-:W-:-:S07]  /*1630*/  IMAD.MOV.U32 R38, RZ, RZ, R62 ;  /* 0x000000ffff267224 */ /* 0x000fce00078e003e */
.L_x_41823:
[----:B------:R-:W-:Y:S05]  /*1640*/  BSYNC B1 ;  /* 0x0000000000017941 */ /* 0x000fea0003800000 */
.L_x_41821:
        /* <DEDUP_REMOVED lines=16> */
.L_x_41827:
[----:B------:R-:W-:Y:S05]  /*1750*/  BSYNC B2 ;  /* 0x0000000000027941 */ /* 0x000fea0003800000 */
.L_x_41826:
        /* <DEDUP_REMOVED lines=42> */
[----:B------:R-:W-:Y:S01]  /*1a00*/  MOV R16, R32 ;  /* 0x0000002000107202 */ /* 0x000fe20000000f00 */
[----:B------:R-:W-:-:S07]  /*1a10*/  IMAD.MOV.U32 R32, RZ, RZ, RZ ;  /* 0x000000ffff207224 */ /* 0x000fce00078e00ff */
.L_x_41825:
[----:B------:R-:W-:Y:S05]  /*1a20*/  BSYNC B1 ;  /* 0x0000000000017941 */ /* 0x000fea0003800000 */
.L_x_41824:
        /* <DEDUP_REMOVED lines=9> */
.L_x_41820:
[----:B------:R-:W-:Y:S05]  /*1ac0*/  BSYNC B0 ;  /* 0x0000000000007941 */ /* 0x000fea0003800000 */
.L_x_41819:
        /* <DEDUP_REMOVED lines=18> */
.L_x_41831:
[----:B------:R-:W-:-:S07]  /*1bf0*/  MOV R38, R62 ;  /* 0x0000003e00267202 */ /* 0x000fce0000000f00 */
.L_x_41832:
[----:B------:R-:W-:Y:S05]  /*1c00*/  BSYNC B1 ;  /* 0x0000000000017941 */ /* 0x000fea0003800000 */
.L_x_41830:
        /* <DEDUP_REMOVED lines=16> */
.L_x_41836:
[----:B------:R-:W-:Y:S05]  /*1d10*/  BSYNC B2 ;  /* 0x0000000000027941 */ /* 0x000fea0003800000 */
.L_x_41835:
        /* <DEDUP_REMOVED lines=42> */
[----:B------:R-:W-:Y:S01]  /*1fc0*/  HFMA2.MMA R33, -RZ, RZ, 0, 0 ;  /* 0x00000000ff217435 */ /* 0x000fe200000001ff */
[----:B------:R-:W-:-:S10]  /*1fd0*/  IMAD.MOV.U32 R16, RZ, RZ, R32 ;  /* 0x000000ffff107224 */ /* 0x000fd400078e0020 */
.L_x_41834:
[----:B------:R-:W-:Y:S05]  /*1fe0*/  BSYNC B1 ;  /* 0x0000000000017941 */ /* 0x000fea0003800000 */
.L_x_41833:
        /* <DEDUP_REMOVED lines=9> */
.L_x_41829:
[----:B------:R-:W-:Y:S05]  /*2080*/  BSYNC B0 ;  /* 0x0000000000007941 */ /* 0x000fea0003800000 */
.L_x_41828:
        /* <DEDUP_REMOVED lines=18> */
.L_x_41840:
[----:B------:R-:W-:-:S07]  /*21b0*/  IMAD.MOV.U32 R38, RZ, RZ, R62 ;  /* 0x000000ffff267224 */ /* 0x000fce00078e003e */
.L_x_41841:
[----:B------:R-:W-:Y:S05]  /*21c0*/  BSYNC B1 ;  /* 0x0000000000017941 */ /* 0x000fea0003800000 */
.L_x_41839:
        /* <DEDUP_REMOVED lines=16> */
.L_x_41845:
[----:B------:R-:W-:Y:S05]  /*22d0*/  BSYNC B2 ;  /* 0x0000000000027941 */ /* 0x000fea0003800000 */
.L_x_41844:
        /* <DEDUP_REMOVED lines=44> */
.L_x_41843:
[----:B------:R-:W-:Y:S05]  /*25a0*/  BSYNC B1 ;  /* 0x0000000000017941 */ /* 0x000fea0003800000 */
.L_x_41842:
        /* <DEDUP_REMOVED lines=9> */
.L_x_41838:
[----:B------:R-:W-:Y:S05]  /*2640*/  BSYNC B0 ;  /* 0x0000000000007941 */ /* 0x000fea0003800000 */
.L_x_41837:
        /* <DEDUP_REMOVED lines=8> */
[----:B-1----:R-:W-:Y:S01]  /*26d0*/  @P0 IMAD.WIDE.U32 R32, R41, 0x10, R32 ;  /* 0x0000001029200825 */ /* 0x002fe200078e0020 */
[----:B------:R-:W-:Y:S06]  /*26e0*/  @!P3 BRA `(.L_x_41847) ;  /* 0x00000000002cb947 */ /* 0x000fec0003800000 */
[----:B0-----:R-:W0:Y:S01]  /*26f0*/  LDC.64 R36, c[0x0][0x240] ;  /* 0x00009000ff247b82 */ /* 0x001e220000000a00 */
[----:B------:R-:W-:Y:S01]  /*2700*/  IMAD.U32 R40, R90, 0x10000, RZ ;  /* 0x000100005a287824 */ /* 0x000fe200078e00ff */
[----:B------:R-:W-:Y:S02]  /*2710*/  LOP3.LUT R38, R91, 0xffff, RZ, 0xc0, !PT ;  /* 0x0000ffff5b267812 */ /* 0x000fe400078ec0ff */
[----:B------:R-:W-:Y:S02]  /*2720*/  LOP3.LUT R47, R89, 0xff, RZ, 0xc0, !PT ;  /* 0x000000ff592f7812 */ /* 0x000fe400078ec0ff */
[----:B------:R-:W-:-:S04]  /*2730*/  LOP3.LUT R45, R40, 0xff0000, RZ, 0xc0, !PT ;  /* 0x00ff0000282d7812 */ /* 0x000fc800078ec0ff */
[----:B------:R-:W-:Y:S02]  /*2740*/  LEA R38, R38, R45, 0x18 ;  /* 0x0000002d26267211 */ /* 0x000fe400078ec0ff */
[----:B------:R-:W-:-:S03]  /*2750*/  LOP3.LUT R45, R88, 0xff, RZ, 0xc0, !PT ;  /* 0x000000ff582d7812 */ /* 0x000fc600078ec0ff */
[----:B------:R-:W-:-:S05]  /*2760*/  IMAD R38, R47, 0x100, R38 ;  /* 0x000001002f267824 */ /* 0x000fca00078e0226 */
[----:B------:R-:W-:Y:S01]  /*2770*/  IADD3 R45, R38, R45, RZ ;  /* 0x0000002d262d7210 */ /* 0x000fe20007ffe0ff */
[----:B0-----:R-:W-:-:S05]  /*2780*/  IMAD.WIDE.U32 R36, R117, 0x4, R36 ;  /* 0x0000000475247825 */ /* 0x001fca00078e0024 */
[----:B------:R1:W-:Y:S02]  /*2790*/  STG.E desc[UR6][R36.64], R45 ;  /* 0x0000002d24007986 */ /* 0x0003e4000c101906 */
.L_x_41847:
[----:B------:R-:W-:Y:S05]  /*27a0*/  BSYNC B0 ;  /* 0x0000000000007941 */ /* 0x000fea0003800000 */
.L_x_41846:
[----:B--2---:R-:W-:Y:S01]  /*27b0*/  @P3 IMAD.WIDE.U32 R34, R43, 0x10, R34 ;  /* 0x000000102b223825 */ /* 0x004fe200078e0022 */
[----:B------:R-:W2:Y:S04]  /*27c0*/  @P0 LDG.E.128 R24, desc[UR6][R32.64] ;  /* 0x0000000620180981 */ /* 0x000ea8000c1e1d00 */
[----:B-----5:R3:W5:Y:S01]  /*27d0*/  @P3 LDG.E.128 R28, desc[UR6][R34.64] ;  /* 0x00000006221c3981 */ /* 0x020762000c1e1d00 */
[----:B------:R-:W-:Y:S01]  /*27e0*/  @!P4 ISETP.NE.U32.AND P1, PT, R80, RZ, PT ;  /* 0x000000ff5000c20c */ /* 0x000fe20003f25070 */
[----:B------:R-:W-:Y:S01]  /*27f0*/  BSSY B0, `(.L_x_41848) ;  /* 0x000005a000007945 */ /* 0x000fe20003800000 */
[----:B01----:R-:W-:Y:S02]  /*2800*/  @!P4 IMAD.MOV.U32 R36, RZ, RZ, R39 ;  /* 0x000000ffff24c224 */ /* 0x003fe400078e0027 */
[----:B------:R-:W-:-:S04]  /*2810*/  @!P4 ISETP.NE.AND.EX P1, PT, R81, RZ, PT, P1 ;  /* 0x000000ff5100c20c */ /* 0x000fc80003f25310 */
[----:B--2---:R-:W-:Y:S01]  /*2820*/  @!P4 FSEL R52, R24, RZ, P1 ;  /* 0x000000ff1834c208 */ /* 0x004fe20000800000 */
[----:B---3--:R-:W-:Y:S08]  /*2830*/  @!P4 BRA `(.L_x_41849) ;  /* 0x000000040054c947 */ /* 0x008ff00003800000 */
        /* <DEDUP_REMOVED lines=12> */
.L_x_41851:
[----:B------:R-:W-:-:S07]  /*2900*/  MOV R38, R62 ;  /* 0x0000003e00267202 */ /* 0x000fce0000000f00 */
.L_x_41852:
[----:B------:R-:W-:Y:S05]  /*2910*/  BSYNC B1 ;  /* 0x0000000000017941 */ /* 0x000fea0003800000 */
.L_x_41850:
        /* <DEDUP_REMOVED lines=16> */
.L_x_41856:
[----:B------:R-:W-:Y:S05]  /*2a20*/  BSYNC B2 ;  /* 0x0000000000027941 */ /* 0x000fea0003800000 */
.L_x_41855:
        /* <DEDUP_REMOVED lines=42> */
[----:B------:R-:W-:Y:S01]  /*2cd0*/  LOP3.LUT R15, R33, UR32, R16, 0x96, !PT ;  /* 0x00000020210f7c12 */ /* 0x000fe2000f8e9610 */
[----:B------:R-:W-:-:S07]  /*2ce0*/  IMAD.MOV.U32 R16, RZ, RZ, R32 ;  /* 0x000000ffff107224 */ /* 0x000fce00078e0020 */
.L_x_41854:
[----:B------:R-:W-:Y:S05]  /*2cf0*/  BSYNC B1 ;  /* 0x0000000000017941 */ /* 0x000fea0003800000 */
.L_x_41853:
        /* <DEDUP_REMOVED lines=9> */
.L_x_41849:
[----:B------:R-:W-:Y:S05]  /*2d90*/  BSYNC B0 ;  /* 0x0000000000007941 */ /* 0x000fea0003800000 */
.L_x_41848:
        /* <DEDUP_REMOVED lines=18> */
.L_x_41860:
[----:B------:R-:W-:-:S07]  /*2ec0*/  IMAD.MOV.U32 R38, RZ, RZ, R62 ;  /* 0x000000ffff267224 */ /* 0x000fce00078e003e */
.L_x_41861:
[----:B------:R-:W-:Y:S05]  /*2ed0*/  BSYNC B1 ;  /* 0x0000000000017941 */ /* 0x000fea0003800000 */
.L_x_41859:
        /* <DEDUP_REMOVED lines=16> */
.L_x_41865:
[----:B------:R-:W-:Y:S05]  /*2fe0*/  BSYNC B2 ;  /* 0x0000000000027941 */ /* 0x000fea0003800000 */
.L_x_41864:
        /* <DEDUP_REMOVED lines=44> */
.L_x_41863:
[----:B------:R-:W-:Y:S05]  /*32b0*/  BSYNC B1 ;  /* 0x0000000000017941 */ /* 0x000fea0003800000 */
.L_x_41862:
        /* <DEDUP_REMOVED lines=9> */
.L_x_41858:
[----:B------:R-:W-:Y:S05]  /*3350*/  BSYNC B0 ;  /* 0x0000000000007941 */ /* 0x000fea0003800000 */
.L_x_41857:
        /* <DEDUP_REMOVED lines=18> */
.L_x_41869:
[----:B------:R-:W-:-:S07]  /*3480*/  MOV R38, R62 ;  /* 0x0000003e00267202 */ /* 0x000fce0000000f00 */
.L_x_41870:
[----:B------:R-:W-:Y:S05]  /*3490*/  BSYNC B1 ;  /* 0x0000000000017941 */ /* 0x000fea0003800000 */
.L_x_41868:
        /* <DEDUP_REMOVED lines=16> */
.L_x_41874:
[----:B------:R-:W-:Y:S05]  /*35a0*/  BSYNC B2 ;  /* 0x0000000000027941 */ /* 0x000fea0003800000 */
.L_x_41873:
        /* <DEDUP_REMOVED lines=44> */
.L_x_41872:
[----:B------:R-:W-:Y:S05]  /*3870*/  BSYNC B1 ;  /* 0x0000000000017941 */ /* 0x000fea0003800000 */
.L_x_41871:
        /* <DEDUP_REMOVED lines=9> */
.L_x_41867:
[----:B------:R-:W-:Y:S05]  /*3910*/  BSYNC B0 ;  /* 0x0000000000007941 */ /* 0x000fea0003800000 */
.L_x_41866:
        /* <DEDUP_REMOVED lines=18> */
.L_x_41878:
[----:B------:R-:W-:-:S07]  /*3a40*/  IMAD.MOV.U32 R38, RZ, RZ, R62 ;  /* 0x000000ffff267224 */ /* 0x000fce00078e003e */
.L_x_41879:
[----:B------:R-:W-:Y:S05]  /*3a50*/  BSYNC B1 ;  /* 0x0000000000017941 */ /* 0x000fea0003800000 */
.L_x_41877:
        /* <DEDUP_REMOVED lines=16> */
.L_x_41883:
[----:B------:R-:W-:Y:S05]  /*3b60*/  BSYNC B2 ;  /* 0x0000000000027941 */ /* 0x000fea0003800000 */
.L_x_41882:
        /* <DEDUP_REMOVED lines=44> */
.L_x_41881:
[----:B------:R-:W-:Y:S05]  /*3e30*/  BSYNC B1 ;  /* 0x0000000000017941 */ /* 0x000fea0003800000 */
.L_x_41880:
        /* <DEDUP_REMOVED lines=9> */
.L_x_41876:
[----:B------:R-:W-:Y:S05]  /*3ed0*/  BSYNC B0 ;  /* 0x0000000000007941 */ /* 0x000fea0003800000 */
.L_x_41875:
[----:B------:R-:W-:Y:S01]  /*3ee0*/  IMAD.WIDE.U32 R36, R41, 0x10, R82 ;  /* 0x0000001029247825 */ /* 0x000fe200078e0052 */
[----:B------:R-:W0:Y:S01]  /*3ef0*/  @P0 LDC.64 R32, c[0x0][0x230] ;  /* 0x00008c00ff200b82 */ /* 0x000e220000000a00 */
[----:B------:R-:W-:Y:S01]  /*3f00*/  BSSY B0, `(.L_x_41884) ;  /* 0x0000012000007945 */ /* 0x000fe20003800000 */
[----:B------:R-:W-:Y:S01]  /*3f10*/  IADD3 R41, R117, 0x200, RZ ;  /* 0x0000020075297810 */ /* 0x000fe20007ffe0ff */
[----:B------:R-:W-:Y:S01]  /*3f20*/  VIADD R39, R119, 0x200 ;  /* 0x0000020077277836 */ /* 0x000fe20000000000 */
[----:B------:R1:W-:Y:S04]  /*3f30*/  STG.E.128 desc[UR6][R36.64], R52 ;  /* 0x0000003424007986 */ /* 0x0003e8000c101d06 */
[----:B------:R-:W2:Y:S01]  /*3f40*/  @P3 LDC.64 R34, c[0x0][0x220] ;  /* 0x00008800ff223b82 */ /* 0x000ea20000000a00 */
[----:B0-----:R-:W-:Y:S01]  /*3f50*/  @P0 IMAD.WIDE.U32 R32, R39, 0x10, R32 ;  /* 0x0000001027200825 */ /* 0x001fe200078e0020 */
[----:B-1----:R-:W-:Y:S06]  /*3f60*/  @!P3 BRA `(.L_x_41885) ;  /* 0x00000000002cb947 */ /* 0x002fec0003800000 */
[----:B------:R-:W0:Y:S01]  /*3f70*/  LDC.64 R36, c[0x0][0x240] ;  /* 0x00009000ff247b82 */ /* 0x000e220000000a00 */
        /* <DEDUP_REMOVED lines=10> */
.L_x_41885:
[----:B------:R-:W-:Y:S05]  /*4020*/  BSYNC B0 ;  /* 0x0000000000007941 */ /* 0x000fea0003800000 */
.L_x_41884:
[----:B--2---:R-:W-:Y:S01]  /*4030*/  @P3 IMAD.WIDE.U32 R34, R41, 0x10, R34 ;  /* 0x0000001029223825 */ /* 0x004fe200078e0022 */
[----:B------:R-:W2:Y:S04]  /*4040*/  @P0 LDG.E.128 R24, desc[UR6][R32.64] ;  /* 0x0000000620180981 */ /* 0x000ea8000c1e1d00 */
[----:B-----5:R1:W5:Y:S01]  /*4050*/  @P3 LDG.E.128 R28, desc[UR6][R34.64] ;  /* 0x00000006221c3981 */ /* 0x020362000c1e1d00 */
[----:B------:R-:W-:Y:S01]  /*4060*/  @!P4 ISETP.NE.U32.AND P1, PT, R80, RZ, PT ;  /* 0x000000ff5000c20c */ /* 0x000fe20003f25070 */
[----:B------:R-:W-:Y:S01]  /*4070*/  BSSY B0, `(.L_x_41886) ;  /* 0x000005a000007945 */ /* 0x000fe20003800000 */
[----:B0-----:R-:W-:Y:S02]  /*4080*/  @!P4 IMAD.MOV.U32 R36, RZ, RZ, R40 ;  /* 0x000000ffff24c224 */ /* 0x001fe400078e0028 */
        /* <DEDUP_REMOVED lines=15> */
.L_x_41889:
[----:B------:R-:W-:-:S07]  /*4180*/  MOV R38, R62 ;  /* 0x0000003e00267202 */ /* 0x000fce0000000f00 */
.L_x_41890:
[----:B------:R-:W-:Y:S05]  /*4190*/  BSYNC B1 ;  /* 0x0000000000017941 */ /* 0x000fea0003800000 */
.L_x_41888:
        /* <DEDUP_REMOVED lines=16> */
.L_x_41894:
[----:B------:R-:W-:Y:S05]  /*42a0*/  BSYNC B2 ;  /* 0x0000000000027941 */ /* 0x000fea0003800000 */
.L_x_41893:
        /* <DEDUP_REMOVED lines=44> */
.L_x_41892:
[----:B------:R-:W-:Y:S05]  /*4570*/  BSYNC B1 ;  /* 0x0000000000017941 */ /* 0x000fea0003800000 */
.L_x_41891:
        /* <DEDUP_REMOVED lines=9> */
.L_x_41887:
[----:B------:R-:W-:Y:S05]  /*4610*/  BSYNC B0 ;  /* 0x0000000000007941 */ /* 0x000fea0003800000 */
.L_x_41886:
        /* <DEDUP_REMOVED lines=18> */
.L_x_41898:
[----:B------:R-:W-:-:S07]  /*4740*/  IMAD.MOV.U32 R38, RZ, RZ, R62 ;  /* 0x000000ffff267224 */ /* 0x000fce00078e003e */
.L_x_41899:
[----:B------:R-:W-:Y:S05]  /*4750*/  BSYNC B1 ;  /* 0x0000000000017941 */ /* 0x000fea0003800000 */
.L_x_41897:
        /* <DEDUP_REMOVED lines=16> */
.L_x_41903:
[----:B------:R-:W-:Y:S05]  /*4860*/  BSYNC B2 ;  /* 0x0000000000027941 */ /* 0x000fea0003800000 */
.L_x_41902:
        /* <DEDUP_REMOVED lines=44> */
.L_x_41901:
[----:B------:R-:W-:Y:S05]  /*4b30*/  BSYNC B1 ;  /* 0x0000000000017941 */ /* 0x000fea0003800000 */
.L_x_41900:
        /* <DEDUP_REMOVED lines=9> */
.L_x_41896:
[----:B------:R-:W-:Y:S05]  /*4bd0*/  BSYNC B0 ;  /* 0x0000000000007941 */ /* 0x000fea0003800000 */
.L_x_41895:
        /* <DEDUP_REMOVED lines=18> */
.L_x_41907:
[----:B------:R-:W-:-:S07]  /*4d00*/  MOV R38, R62 ;  /* 0x0000003e00267202 */ /* 0x000fce0000000f00 */
.L_x_41908:
[----:B------:R-:W-:Y:S05]  /*4d10*/  BSYNC B1 ;  /* 0x0000000000017941 */ /* 0x000fea0003800000 */
.L_x_41906:
        /* <DEDUP_REMOVED lines=16> */
.L_x_41912:
[----:B------:R-:W-:Y:S05]  /*4e20*/  BSYNC B2 ;  /* 0x0000000000027941 */ /* 0x000fea0003800000 */
.L_x_41911:
        /* <DEDUP_REMOVED lines=44> */
.L_x_41910:
[----:B------:R-:W-:Y:S05]  /*50f0*/  BSYNC B1 ;  /* 0x0000000000017941 */ /* 0x000fea0003800000 */
.L_x_41909:
        /* <DEDUP_REMOVED lines=9> */
.L_x_41905:
[----:B------:R-:W-:Y:S05]  /*5190*/  BSYNC B0 ;  /* 0x0000000000007941 */ /* 0x000fea0003800000 */
.L_x_41904:
        /* <DEDUP_REMOVED lines=18> */
.L_x_41916:
[----:B------:R-:W-:-:S07]  /*52c0*/  IMAD.MOV.U32 R38, RZ, RZ, R62 ;  /* 0x000000ffff267224 */ /* 0x000fce00078e003e */
.L_x_41917:
[----:B------:R-:W-:Y:S05]  /*52d0*/  BSYNC B1 ;  /* 0x0000000000017941 */ /* 0x000fea0003800000 */
.L_x_41915:
        /* <DEDUP_REMOVED lines=16> */
.L_x_41921:
[----:B------:R-:W-:Y:S05]  /*53e0*/  BSYNC B2 ;  /* 0x0000000000027941 */ /* 0x000fea0003800000 */
.L_x_41920:
        /* <DEDUP_REMOVED lines=44> */
.L_x_41919:
[----:B------:R-:W-:Y:S05]  /*56b0*/  BSYNC B1 ;  /* 0x0000000000017941 */ /* 0x000fea0003800000 */
.L_x_41918:
        /* <DEDUP_REMOVED lines=9> */
.L_x_41914:
[----:B------:R-:W-:Y:S05]  /*5750*/  BSYNC B0 ;  /* 0x0000000000007941 */ /* 0x000fea0003800000 */
.L_x_41913:
        /* <DEDUP_REMOVED lines=11> */
[----:B------:R-:W-:-:S04]  /*5810*/  LOP3.LUT R36, R91, 0xffff, RZ, 0xc0, !PT ;  /* 0x0000ffff5b247812 */ /* 0x000fc800078ec0ff */
[----:B------:R-:W-:-:S04]  /*5820*/  LOP3.LUT R37, R37, 0xff0000, RZ, 0xc0, !PT ;  /* 0x00ff000025257812 */ /* 0x000fc800078ec0ff */
[----:B------:R-:W-:Y:S02]  /*5830*/  LEA R36, R36, R37, 0x18 ;  /* 0x0000002524247211 */ /* 0x000fe400078ec0ff */
[----:B------:R-:W-:-:S05]  /*5840*/  LOP3.LUT R37, R89, 0xff, RZ, 0xc0, !PT ;  /* 0x000000ff59257812 */ /* 0x000fca00078ec0ff */
[----:B------:R-:W-:Y:S01]  /*5850*/  IMAD R36, R37, 0x100, R36 ;  /* 0x0000010025247824 */ /* 0x000fe200078e0224 */
[----:B------:R-:W-:-:S04]  /*5860*/  LOP3.LUT R37, R88, 0xff, RZ, 0xc0, !PT ;  /* 0x000000ff58257812 */ /* 0x000fc800078ec0ff */
[----:B------:R-:W-:Y:S01]  /*5870*/  IADD3 R37, R36, R37, RZ ;  /* 0x0000002524257210 */ /* 0x000fe20007ffe0ff */
[----:B0-----:R-:W-:-:S05]  /*5880*/  IMAD.WIDE.U32 R32, R41, 0x4, R32 ;  /* 0x0000000429207825 */ /* 0x001fca00078e0020 */
[----:B------:R0:W-:Y:S02]  /*5890*/  STG.E desc[UR6][R32.64], R37 ;  /* 0x0000002520007986 */ /* 0x0001e4000c101906 */
.L_x_41923:
[----:B------:R-:W-:Y:S05]  /*58a0*/  BSYNC B0 ;  /* 0x0000000000007941 */ /* 0x000fea0003800000 */
.L_x_41922:
[----:B--2---:R-:W-:Y:S01]  /*58b0*/  @P3 IMAD.WIDE.U32 R34, R43, 0x10, R34 ;  /* 0x000000102b223825 */ /* 0x004fe200078e0022 */
[----:B------:R-:W0:Y:S04]  /*58c0*/  @P0 LDG.E.128 R24, desc[UR6][R38.64] ;  /* 0x0000000626180981 */ /* 0x000e28000c1e1d00 */
[----:B-----5:R1:W5:Y:S01]  /*58d0*/  @P3 LDG.E.128 R28, desc[UR6][R34.64] ;  /* 0x00000006221c3981 */ /* 0x020362000c1e1d00 */
[----:B------:R-:W-:Y:S01]  /*58e0*/  @!P4 ISETP.NE.U32.AND P1, PT, R80, RZ, PT ;  /* 0x000000ff5000c20c */ /* 0x000fe20003f25070 */
[----:B------:R-:W-:Y:S01]  /*58f0*/  BSSY B0, `(.L_x_41924) ;  /* 0x000005a000007945 */ /* 0x000fe20003800000 */
[----:B------:R-:W-:Y:S02]  /*5900*/  @!P4 IMAD.MOV.U32 R36, RZ, RZ, R40 ;  /* 0x000000ffff24c224 */ /* 0x000fe400078e0028 */
[----:B------:R-:W-:-:S04]  /*5910*/  @!P4 ISETP.NE.AND.EX P1, PT, R81, RZ, PT, P1 ;  /* 0x000000ff5100c20c */ /* 0x000fc80003f25310 */
[----:B0-----:R-:W-:Y:S01]  /*5920*/  @!P4 FSEL R32, R24, RZ, P1 ;  /* 0x000000ff1820c208 */ /* 0x001fe20000800000 */
        /* <DEDUP_REMOVED lines=13> */
.L_x_41927:
[----:B------:R-:W-:-:S07]  /*5a00*/  MOV R38, R62 ;  /* 0x0000003e00267202 */ /* 0x000fce0000000f00 */
.L_x_41928:
[----:B------:R-:W-:Y:S05]  /*5a10*/  BSYNC B1 ;  /* 0x0000000000017941 */ /* 0x000fea0003800000 */
.L_x_41926:
        /* <DEDUP_REMOVED lines=16> */
.L_x_41932:
[----:B------:R-:W-:Y:S05]  /*5b20*/  BSYNC B2 ;  /* 0x0000000000027941 */ /* 0x000fea0003800000 */
.L_x_41931:
        /* <DEDUP_REMOVED lines=44> */
.L_x_41930:
[----:B------:R-:W-:Y:S05]  /*5df0*/  BSYNC B1 ;  /* 0x0000000000017941 */ /* 0x000fea0003800000 */
.L_x_41929:
        /* <DEDUP_REMOVED lines=9> */
.L_x_41925:
[----:B------:R-:W-:Y:S05]  /*5e90*/  BSYNC B0 ;  /* 0x0000000000007941 */ /* 0x000fea0003800000 */
.L_x_41924:
        /* <DEDUP_REMOVED lines=18> */
.L_x_41936:
[----:B------:R-:W-:-:S07]  /*5fc0*/  IMAD.MOV.U32 R33, RZ, RZ, R62 ;  /* 0x000000ffff217224 */ /* 0x000fce00078e003e */
.L_x_41937:
[----:B------:R-:W-:Y:S05]  /*5fd0*/  BSYNC B1 ;  /* 0x0000000000017941 */ /* 0x000fea0003800000 */
.L_x_41935:
        /* <DEDUP_REMOVED lines=16> */
.L_x_41941:
[----:B------:R-:W-:Y:S05]  /*60e0*/  BSYNC B2 ;  /* 0x0000000000027941 */ /* 0x000fea0003800000 */
.L_x_41940:
        /* <DEDUP_REMOVED lines=44> */
.L_x_41939:
[----:B------:R-:W-:Y:S05]  /*63b0*/  BSYNC B1 ;  /* 0x0000000000017941 */ /* 0x000fea0003800000 */
.L_x_41938:
        /* <DEDUP_REMOVED lines=9> */
.L_x_41934:
[----:B------:R-:W-:Y:S05]  /*6450*/  BSYNC B0 ;  /* 0x0000000000007941 */ /* 0x000fea0003800000 */
.L_x_41933:
        /* <DEDUP_REMOVED lines=18> */
.L_x_41945:
[----:B------:R-:W-:-:S07]  /*6580*/  MOV R40, R62 ;  /* 0x0000003e00287202 */ /* 0x000fce0000000f00 */
.L_x_41946:
[----:B------:R-:W-:Y:S05]  /*6590*/  BSYNC B1 ;  /* 0x0000000000017941 */ /* 0x000fea0003800000 */
.L_x_41944:
        /* <DEDUP_REMOVED lines=16> */
.L_x_41950:
[----:B------:R-:W-:Y:S05]  /*66a0*/  BSYNC B2 ;  /* 0x0000000000027941 */ /* 0x000fea0003800000 */
.L_x_41949:
        /* <DEDUP_REMOVED lines=42> */
[----:B------:R-:W-:Y:S01]  /*6950*/  LOP3.LUT R15, R35, UR32, R16, 0x96, !PT ;  /* 0x00000020230f7c12 */ /* 0x000fe2000f8e9610 */
[----:B------:R-:W-:-:S07]  /*6960*/  IMAD.MOV.U32 R16, RZ, RZ, R34 ;  /* 0x000000ffff107224 */ /* 0x000fce00078e0022 */
.L_x_41948:
[----:B------:R-:W-:Y:S05]  /*6970*/  BSYNC B1 ;  /* 0x0000000000017941 */ /* 0x000fea0003800000 */
.L_x_41947:
        /* <DEDUP_REMOVED lines=9> */
.L_x_41943:
[----:B------:R-:W-:Y:S05]  /*6a10*/  BSYNC B0 ;  /* 0x0000000000007941 */ /* 0x000fea0003800000 */
.L_x_41942:
        /* <DEDUP_REMOVED lines=18> */
.L_x_41954:
[----:B------:R-:W-:-:S07]  /*6b40*/  IMAD.MOV.U32 R35, RZ, RZ, R62 ;  /* 0x000000ffff237224 */ /* 0x000fce00078e003e */
.L_x_41955:
[----:B------:R-:W-:Y:S05]  /*6b50*/  BSYNC B1 ;  /* 0x0000000000017941 */ /* 0x000fea0003800000 */
.L_x_41953:
        /* <DEDUP_REMOVED lines=16> */
.L_x_41959:
[----:B------:R-:W-:Y:S05]  /*6c60*/  BSYNC B2 ;  /* 0x0000000000027941 */ /* 0x000fea0003800000 */
.L_x_41958:
        /* <DEDUP_REMOVED lines=44> */
.L_x_41957:
[----:B------:R-:W-:Y:S05]  /*6f30*/  BSYNC B1 ;  /* 0x0000000000017941 */ /* 0x000fea0003800000 */
.L_x_41956:
        /* <DEDUP_REMOVED lines=9> */
.L_x_41952:
[----:B------:R-:W-:Y:S05]  /*6fd0*/  BSYNC B0 ;  /* 0x0000000000007941 */ /* 0x000fea0003800000 */
.L_x_41951:
        /* <DEDUP_REMOVED lines=10> */
[----:B------:R-:W-:Y:S02]  /*7080*/  IMAD.U32 R42, R90, 0x10000, RZ ;  /* 0x000100005a2a7824 */ /* 0x000fe400078e00ff */
[----:B0-----:R-:W-:-:S03]  /*7090*/  IMAD.WIDE.U32 R38, R43, 0x4, R38 ;  /* 0x000000042b267825 */ /* 0x001fc600078e0026 */
[----:B------:R-:W-:Y:S02]  /*70a0*/  LOP3.LUT R43, R42, 0xff0000, RZ, 0xc0, !PT ;  /* 0x00ff00002a2b7812 */ /* 0x000fe400078ec0ff */
[----:B------:R-:W-:-:S04]  /*70b0*/  LOP3.LUT R42, R91, 0xffff, RZ, 0xc0, !PT ;  /* 0x0000ffff5b2a7812 */ /* 0x000fc800078ec0ff */
[----:B------:R-:W-:Y:S02]  /*70c0*/  LEA R42, R42, R43, 0x18 ;  /* 0x0000002b2a2a7211 */ /* 0x000fe400078ec0ff */
[----:B------:R-:W-:-:S05]  /*70d0*/  LOP3.LUT R43, R89, 0xff, RZ, 0xc0, !PT ;  /* 0x000000ff592b7812 */ /* 0x000fca00078ec0ff */
[----:B------:R-:W-:Y:S01]  /*70e0*/  IMAD R42, R43, 0x100, R42 ;  /* 0x000001002b2a7824 */ /* 0x000fe200078e022a */
[----:B------:R-:W-:-:S04]  /*70f0*/  LOP3.LUT R43, R88, 0xff, RZ, 0xc0, !PT ;  /* 0x000000ff582b7812 */ /* 0x000fc800078ec0ff */
[----:B------:R-:W-:-:S05]  /*7100*/  IADD3 R43, R42, R43, RZ ;  /* 0x0000002b2a2b7210 */ /* 0x000fca0007ffe0ff */
[----:B------:R0:W-:Y:S02]  /*7110*/  STG.E desc[UR6][R38.64], R43 ;  /* 0x0000002b26007986 */ /* 0x0001e4000c101906 */
.L_x_41961:
[----:B------:R-:W-:Y:S05]  /*7120*/  BSYNC B0 ;  /* 0x0000000000007941 */ /* 0x000fea0003800000 */
.L_x_41960:
        /* <DEDUP_REMOVED lines=21> */
.L_x_41965:
[----:B------:R-:W-:-:S07]  /*7280*/  MOV R42, R62 ;  /* 0x0000003e002a7202 */ /* 0x000fce0000000f00 */
.L_x_41966:
[----:B------:R-:W-:Y:S05]  /*7290*/  BSYNC B1 ;  /* 0x0000000000017941 */ /* 0x000fea0003800000 */
.L_x_41964:
        /* <DEDUP_REMOVED lines=16> */
.L_x_41970:
[----:B------:R-:W-:Y:S05]  /*73a0*/  BSYNC B2 ;  /* 0x0000000000027941 */ /* 0x000fea0003800000 */
.L_x_41969:
        /* <DEDUP_REMOVED lines=44> */
.L_x_41968:
[----:B------:R-:W-:Y:S05]  /*7670*/  BSYNC B1 ;  /* 0x0000000000017941 */ /* 0x000fea0003800000 */
.L_x_41967:
        /* <DEDUP_REMOVED lines=9> */
.L_x_41963:
[----:B------:R-:W-:Y:S05]  /*7710*/  BSYNC B0 ;  /* 0x0000000000007941 */ /* 0x000fea0003800000 */
.L_x_41962:
        /* <DEDUP_REMOVED lines=18> */
.L_x_41974:
[----:B------:R-:W-:-:S07]  /*7840*/  IMAD.MOV.U32 R42, RZ, RZ, R62 ;  /* 0x000000ffff2a7224 */ /* 0x000fce00078e003e */
.L_x_41975:
[----:B------:R-:W-:Y:S05]  /*7850*/  BSYNC B1 ;  /* 0x0000000000017941 */ /* 0x000fea0003800000 */
.L_x_41973:
        /* <DEDUP_REMOVED lines=16> */
.L_x_41979:
[----:B------:R-:W-:Y:S05]  /*7960*/  BSYNC B2 ;  /* 0x0000000000027941 */ /* 0x000fea0003800000 */
.L_x_41978:
        /* <DEDUP_REMOVED lines=44> */
.L_x_41977:
[----:B------:R-:W-:Y:S05]  /*7c30*/  BSYNC B1 ;  /* 0x0000000000017941 */ /* 0x000fea0003800000 */
.L_x_41976:
        /* <DEDUP_REMOVED lines=9> */
.L_x_41972:
[----:B------:R-:W-:Y:S05]  /*7cd0*/  BSYNC B0 ;  /* 0x0000000000007941 */ /* 0x000fea0003800000 */
.L_x_41971:
        /* <DEDUP_REMOVED lines=18> */
.L_x_41983:
[----:B------:R-:W-:-:S07]  /*7e00*/  MOV R42, R62 ;  /* 0x0000003e002a7202 */ /* 0x000fce0000000f00 */
.L_x_41984:
[----:B------:R-:W-:Y:S05]  /*7e10*/  BSYNC B1 ;  /* 0x0000000000017941 */ /* 0x000fea0003800000 */
.L_x_41982:
        /* <DEDUP_REMOVED lines=16> */
.L_x_41988:
[----:B------:R-:W-:Y:S05]  /*7f20*/  BSYNC B2 ;  /* 0x0000000000027941 */ /* 0x000fea0003800000 */
.L_x_41987:
        /* <DEDUP_REMOVED lines=44> */
.L_x_41986:
[----:B------:R-:W-:Y:S05]  /*81f0*/  BSYNC B1 ;  /* 0x0000000000017941 */ /* 0x000fea0003800000 */
.L_x_41985:
        /* <DEDUP_REMOVED lines=9> */
.L_x_41981:
[----:B------:R-:W-:Y:S05]  /*8290*/  BSYNC B0 ;  /* 0x0000000000007941 */ /* 0x000fea0003800000 */
.L_x_41980:
        /* <DEDUP_REMOVED lines=18> */
.L_x_41992:
[----:B------:R-:W-:-:S07]  /*83c0*/  IMAD.MOV.U32 R42, RZ, RZ, R62 ;  /* 0x000000ffff2a7224 */ /* 0x000fce00078e003e */
.L_x_41993:
[----:B------:R-:W-:Y:S05]  /*83d0*/  BSYNC B1 ;  /* 0x0000000000017941 */ /* 0x000fea0003800000 */
.L_x_41991:
        /* <DEDUP_REMOVED lines=16> */
.L_x_41997:
[----:B------:R-:W-:Y:S05]  /*84e0*/  BSYNC B2 ;  /* 0x0000000000027941 */ /* 0x000fea0003800000 */
.L_x_41996:
        /* <DEDUP_REMOVED lines=44> */
.L_x_41995:
[----:B------:R-:W-:Y:S05]  /*87b0*/  BSYNC B1 ;  /* 0x0000000000017941 */ /* 0x000fea0003800000 */
.L_x_41994:
        /* <DEDUP_REMOVED lines=9> */
.L_x_41990:
[----:B------:R-:W-:Y:S05]  /*8850*/  BSYNC B0 ;  /* 0x0000000000007941 */ /* 0x000fea0003800000 */
.L_x_41989:
[----:B------:R-:W-:Y:S01]  /*8860*/  IMAD.WIDE.U32 R38, R121, 0x10, R82 ;  /* 0x0000001079267825 */ /* 0x000fe200078e0052 */
[----:B------:R-:W0:Y:S01]  /*8870*/  @P0 LDC.64 R42, c[0x0][0x230] ;  /* 0x00008c00ff2a0b82 */ /* 0x000e220000000a00 */
[----:B------:R-:W-:Y:S02]  /*8880*/  BSSY B0, `(.L_x_41998) ;  /* 0x0000011000007945 */ /* 0x000fe40003800000 */
[----:B------:R-:W-:Y:S01]  /*8890*/  VIADD R121, R119, 0x500 ;  /* 0x0000050077797836 */ /* 0x000fe20000000000 */
[----:B------:R1:W-:Y:S04]  /*88a0*/  STG.E.128 desc[UR6][R38.64], R44 ;  /* 0x0000002c26007986 */ /* 0x0003e8000c101d06 */
[----:B------:R-:W2:Y:S01]  /*88b0*/  @P3 LDC.64 R36, c[0x0][0x220] ;  /* 0x00008800ff243b82 */ /* 0x000ea20000000a00 */
[----:B0-----:R-:W-:Y:S01]  /*88c0*/  @P0 IMAD.WIDE.U32 R42, R121, 0x10, R42 ;  /* 0x00000010792a0825 */ /* 0x001fe200078e002a */
[----:B-1----:R-:W-:Y:S06]  /*88d0*/  @!P3 BRA `(.L_x_41999) ;  /* 0x00000000002cb947 */ /* 0x002fec0003800000 */
[----:B------:R-:W0:Y:S01]  /*88e0*/  LDC.64 R38, c[0x0][0x240] ;  /* 0x00009000ff267b82 */ /* 0x000e220000000a00 */
        /* <DEDUP_REMOVED lines=10> */
.L_x_41999:
[----:B------:R-:W-:Y:S05]  /*8990*/  BSYNC B0 ;  /* 0x0000000000007941 */ /* 0x000fea0003800000 */
.L_x_41998:
[----:B0-----:R-:W-:Y:S01]  /*89a0*/  IADD3 R39, R117, 0x500, RZ ;  /* 0x0000050075277810 */ /* 0x001fe20007ffe0ff */
[----:B------:R-:W3:Y:S04]  /*89b0*/  @P0 LDG.E.128 R24, desc[UR6][R42.64] ;  /* 0x000000062a180981 */ /* 0x000ee8000c1e1d00 */
[----:B--2---:R-:W-:-:S05]  /*89c0*/  @P3 IMAD.WIDE.U32 R36, R39, 0x10, R36 ;  /* 0x0000001027243825 */ /* 0x004fca00078e0024 */
[----:B-----5:R0:W5:Y:S01]  /*89d0*/  @P3 LDG.E.128 R28, desc[UR6][R36.64] ;  /* 0x00000006241c3981 */ /* 0x020162000c1e1d00 */
[----:B------:R-:W-:Y:S01]  /*89e0*/  @!P4 ISETP.NE.U32.AND P1, PT, R80, RZ, PT ;  /* 0x000000ff5000c20c */ /* 0x000fe20003f25070 */
[----:B------:R-:W-:Y:S01]  /*89f0*/  BSSY B0, `(.L_x_42000) ;  /* 0x000005a000007945 */ /* 0x000fe20003800000 */
[----:B------:R-:W-:Y:S02]  /*8a00*/  @!P4 IMAD.MOV.U32 R60, RZ, RZ, R41 ;  /* 0x000000ffff3cc224 */ /* 0x000fe400078e0029 */
[----:B------:R-:W-:-:S04]  /*8a10*/  @!P4 ISETP.NE.AND.EX P1, PT, R81, RZ, PT, P1 ;  /* 0x000000ff5100c20c */ /* 0x000fc80003f25310 */
[----:B---3--:R-:W-:Y:S01]  /*8a20*/  @!P4 FSEL R40, R24, RZ, P1 ;  /* 0x000000ff1828c208 */ /* 0x008fe20000800000 */
        /* <DEDUP_REMOVED lines=13> */
.L_x_42003:
[----:B------:R-:W-:-:S07]  /*8b00*/  MOV R38, R62 ;  /* 0x0000003e00267202 */ /* 0x000fce0000000f00 */
.L_x_42004:
[----:B------:R-:W-:Y:S05]  /*8b10*/  BSYNC B1 ;  /* 0x0000000000017941 */ /* 0x000fea0003800000 */
.L_x_42002:
        /* <DEDUP_REMOVED lines=16> */
.L_x_42008:
[----:B------:R-:W-:Y:S05]  /*8c20*/  BSYNC B2 ;  /* 0x0000000000027941 */ /* 0x000fea0003800000 */
.L_x_42007:
        /* <DEDUP_REMOVED lines=44> */
.L_x_42006:
[----:B------:R-:W-:Y:S05]  /*8ef0*/  BSYNC B1 ;  /* 0x0000000000017941 */ /* 0x000fea0003800000 */
.L_x_42005:
        /* <DEDUP_REMOVED lines=9> */
.L_x_42001:
[----:B------:R-:W-:Y:S05]  /*8f90*/  BSYNC B0 ;  /* 0x0000000000007941 */ /* 0x000fea0003800000 */
.L_x_42000:
        /* <DEDUP_REMOVED lines=18> */
.L_x_42012:
[----:B------:R-:W-:-:S07]  /*90c0*/  IMAD.MOV.U32 R38, RZ, RZ, R62 ;  /* 0x000000ffff267224 */ /* 0x000fce00078e003e */
.L_x_42013:
[----:B------:R-:W-:Y:S05]  /*90d0*/  BSYNC B1 ;  /* 0x0000000000017941 */ /* 0x000fea0003800000 */
.L_x_42011:
        /* <DEDUP_REMOVED lines=16> */
.L_x_42017:
[----:B------:R-:W-:Y:S05]  /*91e0*/  BSYNC B2 ;  /* 0x0000000000027941 */ /* 0x000fea0003800000 */
.L_x_42016:
        /* <DEDUP_REMOVED lines=44> */
.L_x_42015:
[----:B------:R-:W-:Y:S05]  /*94b0*/  BSYNC B1 ;  /* 0x0000000000017941 */ /* 0x000fea0003800000 */
.L_x_42014:
        /* <DEDUP_REMOVED lines=9> */
.L_x_42010:
[----:B------:R-:W-:Y:S05]  /*9550*/  BSYNC B0 ;  /* 0x0000000000007941 */ /* 0x000fea0003800000 */
.L_x_42009:
        /* <DEDUP_REMOVED lines=18> */
.L_x_42021:
[----:B------:R-:W-:-:S07]  /*9680*/  MOV R38, R62 ;  /* 0x0000003e00267202 */ /* 0x000fce0000000f00 */
.L_x_42022:
[----:B------:R-:W-:Y:S05]  /*9690*/  BSYNC B1 ;  /* 0x0000000000017941 */ /* 0x000fea0003800000 */
.L_x_42020:
        /* <DEDUP_REMOVED lines=16> */
.L_x_42026:
[----:B------:R-:W-:Y:S05]  /*97a0*/  BSYNC B2 ;  /* 0x0000000000027941 */ /* 0x000fea0003800000 */
.L_x_42025:
        /* <DEDUP_REMOVED lines=42> */
[----:B------:R-:W-:Y:S01]  /*9a50*/  IMAD.MOV.U32 R16, RZ, RZ, R36 ;  /* 0x000000ffff107224 */ /* 0x000fe200078e0024 */
[----:B------:R-:W-:-:S11]  /*9a60*/  HFMA2.MMA R36, -RZ, RZ, 0, 0 ;  /* 0x00000000ff247435 */ /* 0x000fd600000001ff */
.L_x_42024:
[----:B------:R-:W-:Y:S05]  /*9a70*/  BSYNC B1 ;  /* 0x0000000000017941 */ /* 0x000fea0003800000 */
.L_x_42023:
[----:B------:R-:W-:Y:S01]  /*9a80*/  I2FP.F32.U32 R37, R38 ;  /* 0x0000002600257245 */ /* 0x000fe20000201000 */
[----:B------:R-:W-:-:S04]  /*9a90*/  IMAD.MOV.U32 R38, RZ, RZ, 0x2f800000 ;  /* 0x2f800000ff267424 */ /* 0x000fc800078e00ff */
[----:B------:R-:W-:-:S05]  /*9aa0*/  FFMA.FTZ R37, R37, R38, 1.1641532182693481445e-10 ;  /* 0x2f00000025257423 */ /* 0x000fca0000010026 */
[----:B------:R-:W-:Y:S01]  /*9ab0*/  FSETP.GTU.FTZ.AND P1, PT, R37, UR9, PT ;  /* 0x0000000925007c0b */ /* 0x000fe2000bf3c000 */
[----:B-----5:R-:W-:-:S03]  /*9ac0*/  FMUL.FTZ R37, R30, UR11 ;  /* 0x0000000b1e257c20 */ /* 0x020fc60008410000 */
[----:B------:R-:W-:Y:S01]  /*9ad0*/  SEL R90, RZ, 0x1, P1 ;  /* 0x00000001ff5a7807 */ /* 0x000fe20000800000 */
[----:B------:R-:W-:-:S05]  /*9ae0*/  FMUL.FTZ R37, R37, UR10 ;  /* 0x0000000a25257c20 */ /* 0x000fca0008410000 */
[----:B------:R-:W-:-:S05]  /*9af0*/  FSEL R42, R37, RZ, !P1 ;  /* 0x000000ff252a7208 */ /* 0x000fca0004800000 */
[----:B------:R-:W-:-:S07]  /*9b00*/  @P0 FADD.FTZ R42, R26, R42 ;  /* 0x0000002a1a2a0221 */ /* 0x000fce0000010000 */
.L_x_42019:
[----:B------:R-:W-:Y:S05]  /*9b10*/  BSYNC B0 ;  /* 0x0000000000007941 */ /* 0x000fea0003800000 */
.L_x_42018:
        /* <DEDUP_REMOVED lines=18> */
.L_x_42030:
[----:B------:R-:W-:-:S07]  /*9c40*/  IMAD.MOV.U32 R38, RZ, RZ, R62 ;  /* 0x000000ffff267224 */ /* 0x000fce00078e003e */
.L_x_42031:
[----:B------:R-:W-:Y:S05]  /*9c50*/  BSYNC B1 ;  /* 0x0000000000017941 */ /* 0x000fea0003800000 */
.L_x_42029:
        /* <DEDUP_REMOVED lines=16> */
.L_x_42035:
[----:B------:R-:W-:Y:S05]  /*9d60*/  BSYNC B2 ;  /* 0x0000000000027941 */ /* 0x000fea0003800000 */
.L_x_42034:
        /* <DEDUP_REMOVED lines=44> */
.L_x_42033:
[----:B------:R-:W-:Y:S05]  /*a030*/  BSYNC B1 ;  /* 0x0000000000017941 */ /* 0x000fea0003800000 */
.L_x_42032:
[----:B------:R-:W-:Y:S01]  /*a040*/  HFMA2.MMA R37, -RZ, RZ, 0.1171875, 0 ;  /* 0x2f800000ff257435 */ /* 0x000fe200000001ff */
[----:B------:R-:W-:-:S09]  /*a050*/  I2FP.F32.U32 R36, R38 ;  /* 0x0000002600247245 */ /* 0x000fd20000201000 */
[----:B------:R-:W-:-:S05]  /*a060*/  FFMA.FTZ R36, R36, R37, 1.1641532182693481445e-10 ;  /* 0x2f00000024247423 */ /* 0x000fca0000010025 */
[----:B------:R-:W-:Y:S01]  /*a070*/  FSETP.GTU.FTZ.AND P1, PT, R36, UR9, PT ;  /* 0x0000000924007c0b */ /* 0x000fe2000bf3c000 */
[----:B-----5:R-:W-:-:S03]  /*a080*/  FMUL.FTZ R36, R31, UR11 ;  /* 0x0000000b1f247c20 */ /* 0x020fc60008410000 */
[----:B------:R-:W-:Y:S01]  /*a090*/  SEL R91, RZ, 0x1, P1 ;  /* 0x00000001ff5b7807 */ /* 0x000fe20000800000 */
[----:B------:R-:W-:-:S05]  /*a0a0*/  FMUL.FTZ R36, R36, UR10 ;  /* 0x0000000a24247c20 */ /* 0x000fca0008410000 */
[----:B------:R-:W-:-:S05]  /*a0b0*/  FSEL R43, R36, RZ, !P1 ;  /* 0x000000ff242b7208 */ /* 0x000fca0004800000 */
[----:B------:R-:W-:-:S07]  /*a0c0*/  @P0 FADD.FTZ R43, R27, R43 ;  /* 0x0000002b1b2b0221 */ /* 0x000fce0000010000 */
.L_x_42028:
[----:B------:R-:W-:Y:S05]  /*a0d0*/  BSYNC B0 ;  /* 0x0000000000007941 */ /* 0x000fea0003800000 */
.L_x_42027:
[----:B------:R-:W-:Y:S01]  /*a0e0*/  IMAD.WIDE.U32 R36, R121, 0x10, R82 ;  /* 0x0000001079247825 */ /* 0x000fe200078e0052 */
[----:B------:R-:W-:Y:S04]  /*a0f0*/  BSSY B0, `(.L_x_42036) ;  /* 0x000000e000007945 */ /* 0x000fe80003800000 */
[----:B------:R0:W-:Y:S01]  /*a100*/  STG.E.128 desc[UR6][R36.64], R40 ;  /* 0x0000002824007986 */ /* 0x0001e2000c101d06 */
[----:B------:R-:W-:Y:S05]  /*a110*/  @!P3 BRA `(.L_x_42037) ;  /* 0x00000000002cb947 */ /* 0x000fea0003800000 */
[----:B0-----:R-:W0:Y:S01]  /*a120*/  LDC.64 R36, c[0x0][0x240] ;  /* 0x00009000ff247b82 */ /* 0x001e220000000a00 */
        /* <DEDUP_REMOVED lines=10> */
.L_x_42037:
[----:B------:R-:W-:Y:S05]  /*a1d0*/  BSYNC B0 ;  /* 0x0000000000007941 */ /* 0x000fea0003800000 */
.L_x_42036:
[----:B01----:R-:W0:Y:S01]  /*a1e0*/  @P0 LDC.64 R36, c[0x0][0x230] ;  /* 0x00008c00ff240b82 */ /* 0x003e220000000a00 */
[----:B------:R-:W-:-:S07]  /*a1f0*/  VIADD R121, R119, 0x600 ;  /* 0x0000060077797836 */ /* 0x000fce0000000000 */
[----:B------:R-:W1:Y:S01]  /*a200*/  @P3 LDC.64 R38, c[0x0][0x220] ;  /* 0x00008800ff263b82 */ /* 0x000e620000000a00 */
[----:B------:R-:W-:Y:S01]  /*a210*/  IADD3 R117, R117, 0x600, RZ ;  /* 0x0000060075757810 */ /* 0x000fe20007ffe0ff */
[----:B0-----:R-:W-:-:S05]  /*a220*/  @P0 IMAD.WIDE.U32 R118, R121, 0x10, R36 ;  /* 0x0000001079760825 */ /* 0x001fca00078e0024 */
[----:B------:R-:W2:Y:S01]  /*a230*/  @P0 LDG.E.128 R24, desc[UR6][R118.64] ;  /* 0x0000000676180981 */ /* 0x000ea2000c1e1d00 */
[----:B-1----:R-:W-:-:S05]  /*a240*/  @P3 IMAD.WIDE.U32 R38, R117, 0x10, R38 ;  /* 0x0000001075263825 */ /* 0x002fca00078e0026 */
[----:B-----5:R0:W5:Y:S01]  /*a250*/  @P3 LDG.E.128 R28, desc[UR6][R38.64] ;  /* 0x00000006261c3981 */ /* 0x020162000c1e1d00 */
        /* <DEDUP_REMOVED lines=18> */
.L_x_42041:
[----:B------:R-:W-:-:S07]  /*a380*/  MOV R88, R62 ;  /* 0x0000003e00587202 */ /* 0x000fce0000000f00 */
.L_x_42042:
[----:B------:R-:W-:Y:S05]  /*a390*/  BSYNC B1 ;  /* 0x0000000000017941 */ /* 0x000fea0003800000 */
.L_x_42040:
        /* <DEDUP_REMOVED lines=16> */
.L_x_42046:
[----:B------:R-:W-:Y:S05]  /*a4a0*/  BSYNC B2 ;  /* 0x0000000000027941 */ /* 0x000fea0003800000 */
.L_x_42045:
        /* <DEDUP_REMOVED lines=43> */
[----:B------:R-:W-:-:S07]  /*a760*/  IMAD.MOV.U32 R16, RZ, RZ, R36 ;  /* 0x000000ffff107224 */ /* 0x000fce00078e0024 */
.L_x_42044:
[----:B------:R-:W-:Y:S05]  /*a770*/  BSYNC B1 ;  /* 0x0000000000017941 */ /* 0x000fea0003800000 */
.L_x_42043:
        /* <DEDUP_REMOVED lines=9> */
.L_x_42039:
[----:B------:R-:W-:Y:S05]  /*a810*/  BSYNC B0 ;  /* 0x0000000000007941 */ /* 0x000fea0003800000 */
.L_x_42038:
        /* <DEDUP_REMOVED lines=18> */
.L_x_42050:
[----:B------:R-:W-:-:S07]  /*a940*/  IMAD.MOV.U32 R37, RZ, RZ, R62 ;  /* 0x000000ffff257224 */ /* 0x000fce00078e003e */
.L_x_42051:
[----:B------:R-:W-:Y:S05]  /*a950*/  BSYNC B1 ;  /* 0x0000000000017941 */ /* 0x000fea0003800000 */
.L_x_42049:
        /* <DEDUP_REMOVED lines=16> */
.L_x_42055:
[----:B------:R-:W-:Y:S05]  /*aa60*/  BSYNC B2 ;  /* 0x0000000000027941 */ /* 0x000fea0003800000 */
.L_x_42054:
        /* <DEDUP_REMOVED lines=44> */
.L_x_42053:
[----:B------:R-:W-:Y:S05]  /*ad30*/  BSYNC B1 ;  /* 0x0000000000017941 */ /* 0x000fea0003800000 */
.L_x_42052:
        /* <DEDUP_REMOVED lines=9> */
.L_x_42048:
[----:B------:R-:W-:Y:S05]  /*add0*/  BSYNC B0 ;  /* 0x0000000000007941 */ /* 0x000fea0003800000 */
.L_x_42047:
        /* <DEDUP_REMOVED lines=18> */
.L_x_42059:
[----:B------:R-:W-:-:S07]  /*af00*/  MOV R60, R62 ;  /* 0x0000003e003c7202 */ /* 0x000fce0000000f00 */
.L_x_42060:
[----:B------:R-:W-:Y:S05]  /*af10*/  BSYNC B1 ;  /* 0x0000000000017941 */ /* 0x000fea0003800000 */
.L_x_42058:
        /* <DEDUP_REMOVED lines=14> */
[----:B------:R-:W-:-:S05]  /*b000*/  @P5 IMAD.MOV R15, RZ, RZ, R61 ;  /* 0x000000ffff0f5224 */ /* 0x000fca00078e023d */
[----:B------:R-:W-:-:S07]  /*b010*/  @!P1 MOV R61, R15 ;  /* 0x0000000f003d9202 */ /* 0x000fce0000000f00 */
.L_x_42064:
[----:B------:R-:W-:Y:S05]  /*b020*/  BSYNC B2 ;  /* 0x0000000000027941 */ /* 0x000fea0003800000 */
.L_x_42063:
        /* <DEDUP_REMOVED lines=44> */
.L_x_42062:
[----:B------:R-:W-:Y:S05]  /*b2f0*/  BSYNC B1 ;  /* 0x0000000000017941 */ /* 0x000fea0003800000 */
.L_x_42061:
        /* <DEDUP_REMOVED lines=9> */
.L_x_42057:
[----:B------:R-:W-:Y:S05]  /*b390*/  BSYNC B0 ;  /* 0x0000000000007941 */ /* 0x000fea0003800000 */
.L_x_42056:
        /* <DEDUP_REMOVED lines=18> */
.L_x_42068:
[----:B------:R-:W-:-:S07]  /*b4c0*/  IMAD.MOV.U32 R39, RZ, RZ, R62 ;  /* 0x000000ffff277224 */ /* 0x000fce00078e003e */
.L_x_42069:
[----:B------:R-:W-:Y:S05]  /*b4d0*/  BSYNC B1 ;  /* 0x0000000000017941 */ /* 0x000fea0003800000 */
.L_x_42067:
        /* <DEDUP_REMOVED lines=16> */
.L_x_42073:
[----:B------:R-:W-:Y:S05]  /*b5e0*/  BSYNC B2 ;  /* 0x0000000000027941 */ /* 0x000fea0003800000 */
.L_x_42072:
        /* <DEDUP_REMOVED lines=44> */
.L_x_42071:
[----:B------:R-:W-:Y:S05]  /*b8b0*/  BSYNC B1 ;  /* 0x0000000000017941 */ /* 0x000fea0003800000 */
.L_x_42070:
[----:B------:R-:W-:Y:S02]  /*b8c0*/  I2FP.F32.U32 R39, R39 ;  /* 0x0000002700277245 */ /* 0x000fe40000201000 */
[----:B------:R-:W-:-:S05]  /*b8d0*/  MOV R80, 0x2f800000 ;  /* 0x2f80000000507802 */ /* 0x000fca0000000f00 */
[----:B------:R-:W-:-:S05]  /*b8e0*/  FFMA.FTZ R39, R39, R80, 1.1641532182693481445e-10 ;  /* 0x2f00000027277423 */ /* 0x000fca0000010050 */
[----:B------:R-:W-:Y:S01]  /*b8f0*/  FSETP.GTU.FTZ.AND P1, PT, R39, UR9, PT ;  /* 0x0000000927007c0b */ /* 0x000fe2000bf3c000 */
[----:B-----5:R-:W-:-:S03]  /*b900*/  FMUL.FTZ R39, R31, UR11 ;  /* 0x0000000b1f277c20 */ /* 0x020fc60008410000 */
[----:B------:R-:W-:Y:S01]  /*b910*/  SEL R91, RZ, 0x1, P1 ;  /* 0x00000001ff5b7807 */ /* 0x000fe20000800000 */
[----:B------:R-:W-:-:S05]  /*b920*/  FMUL.FTZ R39, R39, UR10 ;  /* 0x0000000a27277c20 */ /* 0x000fca0008410000 */
[----:B------:R-:W-:-:S05]  /*b930*/  FSEL R39, R39, RZ, !P1 ;  /* 0x000000ff27277208 */ /* 0x000fca0004800000 */
[----:B------:R-:W-:-:S07]  /*b940*/  @P0 FADD.FTZ R39, R27, R39 ;  /* 0x000000271b270221 */ /* 0x000fce0000010000 */
.L_x_42066:
[----:B------:R-:W-:Y:S05]  /*b950*/  BSYNC B0 ;  /* 0x0000000000007941 */ /* 0x000fea0003800000 */
.L_x_42065:
[----:B------:R-:W-:Y:S01]  /*b960*/  FADD.FTZ R80, RZ, R56 ;  /* 0x00000038ff507221 */ /* 0x000fe20000010000 */
[----:B------:R-:W-:Y:S01]  /*b970*/  IMAD.WIDE.U32 R82, R121, 0x10, R82 ;  /* 0x0000001079527825 */ /* 0x000fe200078e0052 */
[----:B------:R-:W-:Y:S01]  /*b980*/  BSSY B0, `(.L_x_42074) ;  /* 0x0000027000007945 */ /* 0x000fe20003800000 */
[----:B------:R-:W-:Y:S02]  /*b990*/  LOP3.LUT P0, RZ, R113, 0xff, RZ, 0xc0, !PT ;  /* 0x000000ff71ff7812 */ /* 0x000fe4000780c0ff */
        /* <DEDUP_REMOVED lines=25> */
[----:B------:R-:W-:Y:S06]  /*bb30*/  @!P3 BRA `(.L_x_42075) ;  /* 0x00000000002cb947 */ /* 0x000fec0003800000 */
[----:B------:R-:W0:Y:S01]  /*bb40*/  LDC.64 R80, c[0x0][0x240] ;  /* 0x00009000ff507b82 */ /* 0x000e220000000a00 */
[----:B------:R-:W-:-:S05]  /*bb50*/  IMAD.U32 R83, R90, 0x10000, RZ ;  /* 0x000100005a537824 */ /* 0x000fca00078e00ff */
[----:B------:R-:W-:Y:S02]  /*bb60*/  LOP3.LUT R118, R83, 0xff0000, RZ, 0xc0, !PT ;  /* 0x00ff000053767812 */ /* 0x000fe400078ec0ff */
[----:B------:R-:W-:-:S04]  /*bb70*/  LOP3.LUT R83, R91, 0xffff, RZ, 0xc0, !PT ;  /* 0x0000ffff5b537812 */ /* 0x000fc800078ec0ff */
[----:B------:R-:W-:Y:S02]  /*bb80*/  LEA R83, R83, R118, 0x18 ;  /* 0x0000007653537211 */ /* 0x000fe400078ec0ff */
[----:B------:R-:W-:-:S04]  /*bb90*/  LOP3.LUT R118, R89, 0xff, RZ, 0xc0, !PT ;  /* 0x000000ff59767812 */ /* 0x000fc800078ec0ff */
[----:B------:R-:W-:Y:S02]  /*bba0*/  LEA R83, R118, R83, 0x8 ;  /* 0x0000005376537211 */ /* 0x000fe400078e40ff */
[----:B------:R-:W-:Y:S01]  /*bbb0*/  LOP3.LUT R118, R88, 0xff, RZ, 0xc0, !PT ;  /* 0x000000ff58767812 */ /* 0x000fe200078ec0ff */
[----:B0-----:R-:W-:-:S04]  /*bbc0*/  IMAD.WIDE.U32 R80, R117, 0x4, R80 ;  /* 0x0000000475507825 */ /* 0x001fc800078e0050 */
[----:B------:R-:W-:-:S05]  /*bbd0*/  IMAD.IADD R83, R83, 0x1, R118 ;  /* 0x0000000153537824 */ /* 0x000fca00078e0276 */
[----:B------:R0:W-:Y:S02]  /*bbe0*/  STG.E desc[UR6][R80.64], R83 ;  /* 0x0000005350007986 */ /* 0x0001e4000c101906 */
.L_x_42075:
[----:B------:R-:W-:Y:S05]  /*bbf0*/  BSYNC B0 ;  /* 0x0000000000007941 */ /* 0x000fea0003800000 */
.L_x_42074:
[----:B0-----:R-:W-:Y:S01]  /*bc00*/  SHF.R.U32.HI R83, RZ, 0x5, R18 ;  /* 0x00000005ff537819 */ /* 0x001fe20000011612 */
[----:B------:R-:W-:Y:S01]  /*bc10*/  FADD.FTZ R81, R82, R37 ;  /* 0x0000002552517221 */ /* 0x000fe20000010000 */
[----:B------:R-:W-:Y:S01]  /*bc20*/  UMOV UR8, 0xffffffff ;  /* 0xffffffff00087882 */ /* 0x000fe20000000000 */
[----:B------:R-:W-:Y:S02]  /*bc30*/  LOP3.LUT P1, RZ, R18, 0x1f, RZ, 0xc0, !PT ;  /* 0x0000001f12ff7812 */ /* 0x000fe4000782c0ff */
[----:B------:R-:W-:Y:S01]  /*bc40*/  LOP3.LUT R82, R83, 0x7fffff8, RZ, 0xc0, !PT ;  /* 0x07fffff853527812 */ /* 0x000fe200078ec0ff */
[----:B------:R-:W-:-:S03]  /*bc50*/  FADD.FTZ R80, R81, R38 ;  /* 0x0000002651507221 */ /* 0x000fc60000010000 */
[----:B------:R-:W-:Y:S01]  /*bc60*/  @!P0 IADD3 R82, R82, 0x8, RZ ;  /* 0x0000000852528810 */ /* 0x000fe20007ffe0ff */
        /* <DEDUP_REMOVED lines=78> */
.L_x_42090:
[----:B------:R-:W2:Y:S01]  /*c150*/  @!P1 S2R R118, SR_CgaCtaId ;  /* 0x0000000000769919 */ /* 0x000ea20000008800 */
[----:B------:R-:W-:Y:S01]  /*c160*/  @!P1 MOV R113, 0x400 ;  /* 0x0000040000719802 */ /* 0x000fe20000000f00 */
[----:B-1----:R-:W-:Y:S01]  /*c170*/  FADD.FTZ R81, R121, R124 ;  /* 0x0000007c79517221 */ /* 0x002fe20000010000 */
[----:B------:R-:W-:Y:S01]  /*c180*/  LOP3.LUT R83, R83, 0x7, RZ, 0xc0, !PT ;  /* 0x0000000753537812 */ /* 0x000fe200078ec0ff */
[----:B------:R-:W-:Y:S05]  /*c190*/  WARPSYNC.ALL ;  /* 0x0000000000007948 */ /* 0x000fea0003800000 */
[----:B------:R-:W-:Y:S02]  /*c1a0*/  LOP3.LUT R117, R18, 0x1f, RZ, 0xc0, !PT ;  /* 0x0000001f12757812 */ /* 0x000fe400078ec0ff */
[----:B--2---:R-:W-:-:S02]  /*c1b0*/  @!P1 LEA R118, R118, R113, 0x18 ;  /* 0x0000007176769211 */ /* 0x004fc400078ec0ff */
[----:B------:R-:W-:-:S05]  /*c1c0*/  @!P1 IADD3 R113, R82, R83, RZ ;  /* 0x0000005352719210 */ /* 0x000fca0007ffe0ff */
[----:B------:R-:W-:-:S05]  /*c1d0*/  @!P1 IMAD R113, R113, 0x8, R118 ;  /* 0x0000000871719824 */ /* 0x000fca00078e0276 */
[----:B------:R1:W-:Y:S01]  /*c1e0*/  @!P1 STS.64 [R113], R80 ;  /* 0x0000005071009388 */ /* 0x0003e20000000a00 */
[----:B------:R-:W-:-:S13]  /*c1f0*/  ISETP.GT.U32.AND P1, PT, R117, 0x7, PT ;  /* 0x000000077500780c */ /* 0x000fda0003f24070 */
[----:B-1----:R-:W1:Y:S01]  /*c200*/  @!P1 S2R R81, SR_CgaCtaId ;  /* 0x0000000000519919 */ /* 0x002e620000008800 */
[----:B------:R-:W-:Y:S01]  /*c210*/  @!P1 MOV R80, 0x400 ;  /* 0x0000040000509802 */ /* 0x000fe20000000f00 */
[----:B------:R-:W-:Y:S01]  /*c220*/  IMAD.MOV.U32 R119, RZ, RZ, RZ ;  /* 0x000000ffff777224 */ /* 0x000fe200078e00ff */
[----:B------:R-:W-:Y:S01]  /*c230*/  @!P1 IADD3 R82, R82, R117, RZ ;  /* 0x0000007552529210 */ /* 0x000fe20007ffe0ff */
[----:B------:R-:W-:Y:S01]  /*c240*/  BAR.SYNC.DEFER_BLOCKING 0x0 ;  /* 0x0000000000007b1d */ /* 0x000fe20000010000 */
[----:B------:R-:W-:-:S04]  /*c250*/  @!P1 MOV R119, 0x380 ;  /* 0x0000038000779802 */ /* 0x000fc80000000f00 */
[----:B------:R-:W-:Y:S01]  /*c260*/  I2FP.F32.S32 R123, R119 ;  /* 0x00000077007b7245 */ /* 0x000fe20000201400 */
[----:B------:R-:W-:Y:S01]  /*c270*/  BSSY B0, `(.L_x_42077) ;  /* 0x00000b8000007945 */ /* 0x000fe20003800000 */
        /* <DEDUP_REMOVED lines=8> */
[----:B------:R-:W-:-:S02]  /*c300*/  LOP3.LUT P1, RZ, R83, 0x1f, R18, 0xf8, !PT ;  /* 0x0000001f53ff7812 */ /* 0x000fc4000782f812 */
[----:B------:R-:W1:Y:S01]  /*c310*/  MUFU.RCP R117, R82 ;  /* 0x0000005200757308 */ /* 0x000e620000001000 */
[----:B0-----:R-:W0:Y:S02]  /*c320*/  SHFL.DOWN PT, R121, R80, 0x4, 0x1f ;  /* 0x08801f0050797f89 */ /* 0x001e2400000e0000 */
[C---:B0-----:R-:W-:Y:S01]  /*c330*/  FADD.FTZ R122, -R121.reuse, R80 ;  /* 0x00000050797a7221 */ /* 0x041fe20000010100 */
[----:B------:R-:W-:-:S03]  /*c340*/  FMUL.FTZ R120, R121, R118 ;  /* 0x0000007679787220 */ /* 0x000fc60000410000 */
[----:B------:R-:W-:Y:S01]  /*c350*/  FMUL.FTZ R122, R122, R122 ;  /* 0x0000007a7a7a7220 */ /* 0x000fe20000410000 */
[----:B------:R-:W-:Y:S02]  /*c360*/  FFMA.FTZ R120, R123, R80, R120 ;  /* 0x000000507b787223 */ /* 0x000fe40000010078 */
[----:B------:R-:W0:Y:S01]  /*c370*/  SHFL.DOWN PT, R80, R81, 0x4, 0x1f ;  /* 0x08801f0051507f89 */ /* 0x000e2200000e0000 */
[----:B------:R-:W-:Y:S01]  /*c380*/  FMUL.FTZ R121, R122, R123 ;  /* 0x0000007b7a797220 */ /* 0x000fe20000410000 */
[----:B-1----:R-:W-:-:S03]  /*c390*/  FMUL.FTZ R119, R117, R120 ;  /* 0x0000007875777220 */ /* 0x002fc60000410000 */
[----:B------:R-:W-:Y:S02]  /*c3a0*/  FMUL.FTZ R121, R121, R118 ;  /* 0x0000007679797220 */ /* 0x000fe40000410000 */
[----:B------:R-:W1:Y:S04]  /*c3b0*/  SHFL.DOWN PT, R118, R113, 0x2, 0x1f ;  /* 0x08401f0071767f89 */ /* 0x000e6800000e0000 */
[----:B------:R-:W2:Y:S01]  /*c3c0*/  SHFL.DOWN PT, R120, R119, 0x2, 0x1f ;  /* 0x08401f0077787f89 */ /* 0x000ea200000e0000 */
[----:B0-----:R-:W-:-:S04]  /*c3d0*/  FADD.FTZ R80, R80, R81 ;  /* 0x0000005150507221 */ /* 0x001fc80000010000 */
[----:B------:R-:W-:Y:S01]  /*c3e0*/  FFMA.FTZ R117, R117, R121, R80 ;  /* 0x0000007975757223 */ /* 0x000fe20000010050 */
[----:B-1----:R-:W-:Y:S01]  /*c3f0*/  I2FP.F32.S32 R80, R118 ;  /* 0x0000007600507245 */ /* 0x002fe20000201400 */
[----:B------:R-:W-:-:S03]  /*c400*/  IMAD.IADD R118, R113, 0x1, R118 ;  /* 0x0000000171767824 */ /* 0x000fc600078e0276 */
[----:B------:R-:W0:Y:S01]  /*c410*/  SHFL.DOWN PT, R122, R117, 0x2, 0x1f ;  /* 0x08401f00757a7f89 */ /* 0x000e2200000e0000 */
[----:B--2---:R-:W-:Y:S01]  /*c420*/  FADD.FTZ R121, R119, -R120 ;  /* 0x8000007877797221 */ /* 0x004fe20000010000 */
[----:B------:R-:W-:Y:S01]  /*c430*/  FMUL.FTZ R123, R120, R80 ;  /* 0x00000050787b7220 */ /* 0x000fe20000410000 */
[----:B------:R-:W-:Y:S01]  /*c440*/  I2FP.F32.S32 R81, R118 ;  /* 0x0000007600517245 */ /* 0x000fe20000201400 */
[----:B------:R-:W1:Y:S01]  /*c450*/  SHFL.DOWN PT, R113, R118, 0x1, 0x1f ;  /* 0x08201f0076717f89 */ /* 0x000e6200000e0000 */
[----:B------:R-:W-:Y:S01]  /*c460*/  FMUL.FTZ R121, R121, R121 ;  /* 0x0000007979797220 */ /* 0x000fe20000410000 */
[C---:B------:R-:W-:Y:S01]  /*c470*/  FFMA.FTZ R123, R82.reuse, R119, R123 ;  /* 0x00000077527b7223 */ /* 0x040fe2000001007b */
[----:B------:R-:W2:Y:S02]  /*c480*/  MUFU.RCP R120, R81 ;  /* 0x0000005100787308 */ /* 0x000ea40000001000 */
[----:B------:R-:W-:-:S04]  /*c490*/  FMUL.FTZ R121, R82, R121 ;  /* 0x0000007952797220 */ /* 0x000fc80000410000 */
[----:B------:R-:W-:Y:S01]  /*c4a0*/  FMUL.FTZ R80, R121, R80 ;  /* 0x0000005079507220 */ /* 0x000fe20000410000 */
[----:B0-----:R-:W-:Y:S01]  /*c4b0*/  FADD.FTZ R121, R117, R122 ;  /* 0x0000007a75797221 */ /* 0x001fe20000010000 */
[----:B--2---:R-:W-:-:S03]  /*c4c0*/  FMUL.FTZ R82, R120, R123 ;  /* 0x0000007b78527220 */ /* 0x004fc60000410000 */
[----:B------:R-:W-:Y:S01]  /*c4d0*/  FFMA.FTZ R120, R120, R80, R121 ;  /* 0x0000005078787223 */ /* 0x000fe20000010079 */
[-C--:B-1----:R-:W-:Y:S01]  /*c4e0*/  IADD3 R80, R118, R113.reuse, RZ ;  /* 0x0000007176507210 */ /* 0x082fe20007ffe0ff */
[----:B------:R-:W0:Y:S01]  /*c4f0*/  SHFL.DOWN PT, R119, R82, 0x1, 0x1f ;  /* 0x08201f0052777f89 */ /* 0x000e2200000e0000 */
[----:B------:R-:W-:Y:S02]  /*c500*/  I2FP.F32.S32 R117, R113 ;  /* 0x0000007100757245 */ /* 0x000fe40000201400 */
[----:B------:R-:W-:Y:S01]  /*c510*/  I2FP.F32.S32 R80, R80 ;  /* 0x0000005000507245 */ /* 0x000fe20000201400 */
[----:B------:R-:W1:Y:S05]  /*c520*/  SHFL.DOWN PT, R121, R120, 0x1, 0x1f ;  /* 0x08201f0078797f89 */ /* 0x000e6a00000e0000 */
[----:B------:R-:W2:Y:S01]  /*c530*/  MUFU.RCP R80, R80 ;  /* 0x0000005000507308 */ /* 0x000ea20000001000 */
[----:B0-----:R-:W-:Y:S01]  /*c540*/  FADD.FTZ R113, R82, -R119 ;  /* 0x8000007752717221 */ /* 0x001fe20000010000 */
[----:B------:R-:W-:-:S03]  /*c550*/  FMUL.FTZ R122, R119, R117 ;  /* 0x00000075777a7220 */ /* 0x000fc60000410000 */
[----:B------:R-:W-:Y:S01]  /*c560*/  FMUL.FTZ R118, R113, R113 ;  /* 0x0000007171767220 */ /* 0x000fe20000410000 */
[----:B-1----:R-:W-:Y:S01]  /*c570*/  FADD.FTZ R121, R120, R121 ;  /* 0x0000007978797221 */ /* 0x002fe20000010000 */
[----:B------:R-:W0:Y:S02]  /*c580*/  LDC R113, c[0x0][0x2d8] ;  /* 0x0000b600ff717b82 */ /* 0x000e240000000800 */
[C---:B------:R-:W-:Y:S01]  /*c590*/  FMUL.FTZ R118, R81.reuse, R118 ;  /* 0x0000007651767220 */ /* 0x040fe20000410000 */
[----:B------:R-:W-:-:S03]  /*c5a0*/  FFMA.FTZ R81, R81, R82, R122 ;  /* 0x0000005251517223 */ /* 0x000fc6000001007a */
[----:B------:R-:W-:Y:S01]  /*c5b0*/  FMUL.FTZ R118, R118, R117 ;  /* 0x0000007576767220 */ /* 0x000fe20000410000 */
[C---:B--2---:R-:W-:Y:S01]  /*c5c0*/  FMUL.FTZ R117, R80.reuse, R81 ;  /* 0x0000005150757220 */ /* 0x044fe20000410000 */
[----:B------:R-:W1:Y:S02]  /*c5d0*/  @!P1 LDC.64 R82, c[0x0][0x258] ;  /* 0x00009600ff529b82 */ /* 0x000e640000000a00 */
[----:B------:R-:W-:-:S03]  /*c5e0*/  FFMA.FTZ R118, R80, R118, R121 ;  /* 0x0000007650767223 */ /* 0x000fc60000010079 */
[----:B------:R-:W2:Y:S03]  /*c5f0*/  SHFL.IDX PT, R117, R117, RZ, 0x1f ;  /* 0x00001fff75757589 */ /* 0x000ea600000e0000 */
[----:B------:R-:W3:Y:S01]  /*c600*/  @!P1 LDC.64 R80, c[0x0][0x250] ;  /* 0x00009400ff509b82 */ /* 0x000ee20000000a00 */
[----:B------:R-:W0:Y:S01]  /*c610*/  SHFL.IDX PT, R118, R118, RZ, 0x1f ;  /* 0x00001fff76767589 */ /* 0x000e2200000e0000 */
[----:B-1----:R-:W-:-:S04]  /*c620*/  @!P1 LEA R82, P4, R112, R82, 0x2 ;  /* 0x0000005270529211 */ /* 0x002fc800078810ff */
[C---:B------:R-:W-:Y:S01]  /*c630*/  @!P1 LEA.HI.X R83, R112.reuse, R83, R116, 0x2, P4 ;  /* 0x0000005370539211 */ /* 0x040fe200020f1474 */
[----:B--2---:R-:W-:Y:S01]  /*c640*/  FMUL.FTZ R119, R117, R117 ;  /* 0x0000007575777220 */ /* 0x004fe20000410000 */
[----:B---3--:R-:W-:Y:S01]  /*c650*/  @!P1 LEA R80, P3, R112, R80, 0x2 ;  /* 0x0000005070509211 */ /* 0x008fe200078610ff */
[----:B0-----:R-:W-:-:S03]  /*c660*/  FFMA.FTZ R113, R118, UR12, R113 ;  /* 0x0000000c76717c23 */ /* 0x001fc60008010071 */
[----:B------:R-:W-:Y:S02]  /*c670*/  FSEL R120, R119, RZ, P2 ;  /* 0x000000ff77787208 */ /* 0x000fe40001000000 */
[----:B------:R-:W-:-:S03]  /*c680*/  @!P1 LEA.HI.X R81, R112, R81, R116, 0x2, P3 ;  /* 0x0000005170519211 */ /* 0x000fc600018f1474 */
[----:B------:R-:W-:Y:S02]  /*c690*/  FADD.FTZ R113, R113, R120 ;  /* 0x0000007871717221 */ /* 0x000fe40000010000 */
[----:B------:R0:W-:Y:S04]  /*c6a0*/  @!P1 STG.E desc[UR6][R80.64], R117 ;  /* 0x0000007550009986 */ /* 0x0001e8000c101906 */
[----:B------:R-:W1:Y:S02]  /*c6b0*/  MUFU.RSQ R113, R113 ;  /* 0x0000007100717308 */ /* 0x000e640000001400 */
[----:B-1----:R0:W-:Y:S01]  /*c6c0*/  @!P1 STG.E desc[UR6][R82.64], R113 ;  /* 0x0000007152009986 */ /* 0x0021e2000c101906 */
[----:B------:R-:W-:-:S13]  /*c6d0*/  ISETP.GE.AND P1, PT, R114, 0x1, PT ;  /* 0x000000017200780c */ /* 0x000fda0003f26270 */
[----:B0-----:R-:W-:Y:S05]  /*c6e0*/  @!P1 BRA `(.L_x_42078) ;  /* 0x0000000400c09947 */ /* 0x001fea0003800000 */
[----:B------:R-:W-:Y:S01]  /*c6f0*/  IADD3 R114, R114, -0x1, RZ ;  /* 0xffffffff72727810 */ /* 0x000fe20007ffe0ff */
[----:B------:R-:W0:Y:S01]  /*c700*/  LDC.64 R80, c[0x0][0x2b8] ;  /* 0x0000ae00ff507b82 */ /* 0x000e220000000a00 */
[----:B------:R-:W-:-:S03]  /*c710*/  FSEL R82, R117, RZ, !P2 ;  /* 0x000000ff75527208 */ /* 0x000fc60005000000 */
[----:B------:R-:W-:Y:S02]  /*c720*/  IMAD R114, R114, R115, RZ ;  /* 0x0000007372727224 */ /* 0x000fe400078e02ff */
[C---:B------:R-:W-:Y:S01]  /*c730*/  FADD.FTZ R56, -R82.reuse, R56 ;  /* 0x0000003852387221 */ /* 0x040fe20000010100 */
[C---:B------:R-:W-:Y:S01]  /*c740*/  FADD.FTZ R116, -R82.reuse, R57 ;  /* 0x0000003952747221 */ /* 0x040fe20000010100 */
[C---:B------:R-:W-:Y:S01]  /*c750*/  FADD.FTZ R58, -R82.reuse, R58 ;  /* 0x0000003a523a7221 */ /* 0x040fe20000010100 */
[----:B------:R-:W-:Y:S01]  /*c760*/  SHF.R.S32.HI R63, RZ, 0x1f, R114 ;  /* 0x0000001fff3f7819 */ /* 0x000fe20000011472 */
[----:B------:R-:W-:Y:S01]  /*c770*/  FADD.FTZ R118, -R82, R59 ;  /* 0x0000003b52767221 */ /* 0x000fe20000010100 */
[C---:B------:R-:W-:Y:S01]  /*c780*/  FMUL.FTZ R56, R113.reuse, R56 ;  /* 0x0000003871387220 */ /* 0x040fe20000410000 */
[----:B------:R-:W-:Y:S01]  /*c790*/  FMUL.FTZ R58, R113, R58 ;  /* 0x0000003a713a7220 */ /* 0x000fe20000410000 */
[----:B------:R-:W-:Y:S01]  /*c7a0*/  LEA.HI R114, R63, R114, RZ, 0x2 ;  /* 0x000000723f727211 */ /* 0x000fe200078f10ff */
[C---:B------:R-:W-:Y:S01]  /*c7b0*/  FMUL.FTZ R59, R113.reuse, R118 ;  /* 0x00000076713b7220 */ /* 0x040fe20000410000 */
[----:B------:R-:W-:Y:S01]  /*c7c0*/  LOP3.LUT R63, R18, 0xff, RZ, 0xc0, !PT ;  /* 0x000000ff123f7812 */ /* 0x000fe200078ec0ff */
[----:B------:R-:W-:Y:S01]  /*c7d0*/  FMUL.FTZ R57, R113, R116 ;  /* 0x0000007471397220 */ /* 0x000fe20000410000 */
[----:B------:R-:W-:Y:S01]  /*c7e0*/  FFMA.FTZ R58, R106, R58, R13 ;  /* 0x0000003a6a3a7223 */ /* 0x000fe2000001000d */
[----:B------:R-:W-:Y:S01]  /*c7f0*/  FFMA.FTZ R59, R104, R59, R65 ;  /* 0x0000003b683b7223 */ /* 0x000fe20000010041 */
[----:B------:R-:W-:Y:S01]  /*c800*/  LEA.HI.SX32 R83, R114, R63, 0x1e ;  /* 0x0000003f72537211 */ /* 0x000fe200078ff2ff */
[----:B------:R-:W-:Y:S01]  /*c810*/  FFMA.FTZ R57, R107, R57, R64 ;  /* 0x000000396b397223 */ /* 0x000fe20000010040 */
[----:B------:R-:W-:Y:S01]  /*c820*/  FFMA.FTZ R56, R109, R56, R14 ;  /* 0x000000386d387223 */ /* 0x000fe2000001000e */
[C---:B------:R-:W-:Y:S01]  /*c830*/  FADD.FTZ R50, -R82.reuse, R50 ;  /* 0x0000003252327221 */ /* 0x040fe20000010100 */
[----:B------:R-:W-:Y:S01]  /*c840*/  FADD.FTZ R122, -R82, R33 ;  /* 0x00000021527a7221 */ /* 0x000fe20000010100 */
        /* <DEDUP_REMOVED lines=23> */
[C---:B0-----:R-:W-:Y:S01]  /*c9c0*/  FADD.FTZ R56, -R82.reuse, R35 ;  /* 0x0000002352387221 */ /* 0x041fe20000010100 */
[C---:B------:R-:W-:Y:S01]  /*c9d0*/  FADD.FTZ R58, -R82.reuse, R45 ;  /* 0x0000002d523a7221 */ /* 0x040fe20000010100 */
[C---:B------:R-:W-:Y:S01]  /*c9e0*/  FADD.FTZ R124, -R82.reuse, R47 ;  /* 0x0000002f527c7221 */ /* 0x040fe20000010100 */
[----:B------:R-:W-:Y:S01]  /*c9f0*/  FADD.FTZ R82, -R82, R39 ;  /* 0x0000002752527221 */ /* 0x000fe20000010100 */
[C---:B------:R-:W-:Y:S01]  /*ca00*/  FMUL.FTZ R39, R113.reuse, R50 ;  /* 0x0000003271277220 */ /* 0x040fe20000410000 */
[C---:B------:R-:W-:Y:S01]  /*ca10*/  FMUL.FTZ R50, R113.reuse, R41 ;  /* 0x0000002971327220 */ /* 0x040fe20000410000 */
[----:B------:R-:W-:Y:S01]  /*ca20*/  FMUL.FTZ R35, R113, R116 ;  /* 0x0000007471237220 */ /* 0x000fe20000410000 */
[----:B------:R-:W-:-:S02]  /*ca30*/  VIADD R41, R83, 0x100 ;  /* 0x0000010053297836 */ /* 0x000fc40000000000 */
        /* <DEDUP_REMOVED lines=8> */
[----:B------:R-:W-:-:S04]  /*cac0*/  IMAD.WIDE.U32 R40, R41, 0x10, R80 ;  /* 0x0000001029287825 */ /* 0x000fc800078e0050 */
[----:B------:R-:W-:Y:S01]  /*cad0*/  FMUL.FTZ R55, R113, R43 ;  /* 0x0000002b71377220 */ /* 0x000fe20000410000 */
[----:B------:R-:W-:Y:S01]  /*cae0*/  IADD3 R123, R83, 0x200, RZ ;  /* 0x00000200537b7810 */ /* 0x000fe20007ffe0ff */
[C---:B------:R-:W-:Y:S01]  /*caf0*/  FMUL.FTZ R48, R113.reuse, R48 ;  /* 0x0000003071307220 */ /* 0x040fe20000410000 */
[C---:B------:R-:W-:Y:S01]  /*cb00*/  FMUL.FTZ R118, R113.reuse, R118 ;  /* 0x0000007671767220 */ /* 0x040fe20000410000 */
[----:B------:R-:W-:Y:S01]  /*cb10*/  FMUL.FTZ R120, R113, R120 ;  /* 0x0000007871787220 */ /* 0x000fe20000410000 */
[----:B------:R-:W-:Y:S01]  /*cb20*/  IADD3 R117, R83, 0x300, RZ ;  /* 0x0000030053757810 */ /* 0x000fe20007ffe0ff */
[----:B------:R-:W-:Y:S01]  /*cb30*/  FMUL.FTZ R37, R113, R122 ;  /* 0x0000007a71257220 */ /* 0x000fe20000410000 */
[----:B------:R-:W-:Y:S01]  /*cb40*/  IADD3 R43, R83, 0x500, RZ ;  /* 0x00000500532b7810 */ /* 0x000fe20007ffe0ff */
[C---:B------:R-:W-:Y:S01]  /*cb50*/  FMUL.FTZ R56, R113.reuse, R56 ;  /* 0x0000003871387220 */ /* 0x040fe20000410000 */
[C---:B------:R-:W-:Y:S01]  /*cb60*/  FMUL.FTZ R44, R113.reuse, R44 ;  /* 0x0000002c712c7220 */ /* 0x040fe20000410000 */
[C---:B------:R-:W-:Y:S01]  /*cb70*/  FMUL.FTZ R58, R113.reuse, R58 ;  /* 0x0000003a713a7220 */ /* 0x040fe20000410000 */
[C---:B------:R-:W-:Y:S01]  /*cb80*/  FMUL.FTZ R46, R113.reuse, R46 ;  /* 0x0000002e712e7220 */ /* 0x040fe20000410000 */
[----:B------:R-:W-:Y:S01]  /*cb90*/  FMUL.FTZ R124, R113, R124 ;  /* 0x0000007c717c7220 */ /* 0x000fe20000410000 */
[----:B------:R-:W-:-:S02]  /*cba0*/  VIADD R115, R83, 0x400 ;  /* 0x0000040053737836 */ /* 0x000fc40000000000 */
[C---:B------:R-:W-:Y:S01]  /*cbb0*/  FMUL.FTZ R52, R113.reuse, R36 ;  /* 0x0000002471347220 */ /* 0x040fe20000410000 */
[C---:B------:R-:W-:Y:S01]  /*cbc0*/  FMUL.FTZ R53, R113.reuse, R42 ;  /* 0x0000002a71357220 */ /* 0x040fe20000410000 */
[----:B------:R-:W-:Y:S01]  /*cbd0*/  FMUL.FTZ R54, R113, R38 ;  /* 0x0000002671367220 */ /* 0x000fe20000410000 */
[----:B------:R0:W-:Y:S01]  /*cbe0*/  STG.E.128 desc[UR6][R40.64], R32 ;  /* 0x0000002028007986 */ /* 0x0001e2000c101d06 */
[----:B------:R-:W-:Y:S01]  /*cbf0*/  IADD3 R57, R83, 0x600, RZ ;  /* 0x0000060053397810 */ /* 0x000fe20007ffe0ff */
[----:B------:R-:W-:Y:S01]  /*cc00*/  FMUL.FTZ R113, R113, R82 ;  /* 0x0000005271717220 */ /* 0x000fe20000410000 */
        /* <DEDUP_REMOVED lines=30> */
.L_x_42078:
[----:B------:R-:W-:Y:S05]  /*cdf0*/  BSYNC B0 ;  /* 0x0000000000007941 */ /* 0x000fea0003800000 */
.L_x_42077:
[----:B------:R-:W-:Y:S01]  /*ce00*/  VIADD R112, R112, UR14 ;  /* 0x0000000e70707c36 */ /* 0x000fe20008000000 */
[----:B------:R-:W-:-:S04]  /*ce10*/  SEL R113, RZ, 0x1, P0 ;  /* 0x00000001ff717807 */ /* 0x000fc80000000000 */
[----:B------:R-:W-:-:S13]  /*ce20*/  ISETP.GE.AND P1, PT, R112, UR15, PT ;  /* 0x0000000f70007c0c */ /* 0x000fda000bf26270 */
[----:B------:R-:W-:Y:S05]  /*ce30*/  @!P1 BRA `(.L_x_42079) ;  /* 0xffffff3c00cc9947 */ /* 0x000fea000383ffff */
[----:B------:R-:W-:Y:S05]  /*ce40*/  EXIT ;  /* 0x000000000000794d */ /* 0x000fea0003800000 */
.L_x_42076:
[----:B------:R-:W-:Y:S01]  /*ce50*/  HFMA2.MMA R117, -RZ, RZ, 0, 5.9604644775390625e-08 ;  /* 0x00000001ff757435 */ /* 0x000fe200000001ff */
[----:B------:R-:W-:Y:S01]  /*ce60*/  MOV R125, R81 ;  /* 0x00000051007d7202 */ /* 0x000fe20000000f00 */
[----:B------:R-:W-:Y:S01]  /*ce70*/  IMAD.MOV.U32 R118, RZ, RZ, 0x1f ;  /* 0x0000001fff767424 */ /* 0x000fe200078e00ff */
[----:B------:R-:W-:-:S08]  /*ce80*/  MOV R113, 0xffffffff ;  /* 0xffffffff00717802 */ /* 0x000fd00000000f00 */
[----:B-----5:R-:W-:Y:S05]  /*ce90*/  WARPSYNC.COLLECTIVE R113, `(.L_x_42080) ;  /* 0x0000000071087348 */ /* 0x020fea0003c00000 */
[----:B------:R0:W1:Y:S02]  /*cea0*/  SHFL.BFLY P3, R123, R125, R117, R118 ;  /* 0x0c0000757d7b7389 */ /* 0x0000640000060076 */
[----:B01---5:R-:W-:Y:S01]  /*ceb0*/  ENDCOLLECTIVE ;  /* 0x000000000000791b */ /* 0x023fe20003800000 */
.L_x_42080:
[----:B------:R-:W-:Y:S01]  /*cec0*/  HFMA2.MMA R117, -RZ, RZ, 0, 1.1920928955078125e-07 ;  /* 0x00000002ff757435 */ /* 0x000fe200000001ff */
[----:B------:R-:W-:-:S05]  /*ced0*/  MOV R80, R123 ;  /* 0x0000007b00507202 */ /* 0x000fca0000000f00 */
[----:B------:R-:W-:-:S04]  /*cee0*/  FADD.FTZ R119, R81, R80 ;  /* 0x0000005051777221 */ /* 0x000fc80000010000 */
[----:B------:R-:W-:-:S07]  /*cef0*/  IMAD.MOV.U32 R125, RZ, RZ, R119 ;  /* 0x000000ffff7d7224 */ /* 0x000fce00078e0077 */
[----:B------:R-:W-:Y:S05]  /*cf00*/  WARPSYNC.COLLECTIVE R113, `(.L_x_42081) ;  /* 0x0000000071087348 */ /* 0x000fea0003c00000 */
[----:B------:R0:W1:Y:S02]  /*cf10*/  SHFL.BFLY P3, R123, R125, R117, R118 ;  /* 0x0c0000757d7b7389 */ /* 0x0000640000060076 */
[----:B01----:R-:W-:Y:S01]  /*cf20*/  ENDCOLLECTIVE ;  /* 0x000000000000791b */ /* 0x003fe20003800000 */
.L_x_42081:
[----:B------:R-:W-:Y:S01]  /*cf30*/  HFMA2.MMA R117, -RZ, RZ, 0, 2.384185791015625e-07 ;  /* 0x00000004ff757435 */ /* 0x000fe200000001ff */
[----:B------:R-:W-:-:S05]  /*cf40*/  MOV R80, R123 ;  /* 0x0000007b00507202 */ /* 0x000fca0000000f00 */
[----:B------:R-:W-:-:S04]  /*cf50*/  FADD.FTZ R120, R119, R80 ;  /* 0x0000005077787221 */ /* 0x000fc80000010000 */
[----:B------:R-:W-:-:S07]  /*cf60*/  IMAD.MOV.U32 R125, RZ, RZ, R120 ;  /* 0x000000ffff7d7224 */ /* 0x000fce00078e0078 */
[----:B------:R-:W-:Y:S05]  /*cf70*/  WARPSYNC.COLLECTIVE R113, `(.L_x_42082) ;  /* 0x0000000071087348 */ /* 0x000fea0003c00000 */
[----:B------:R0:W1:Y:S02]  /*cf80*/  SHFL.BFLY P3, R123, R125, R117, R118 ;  /* 0x0c0000757d7b7389 */ /* 0x0000640000060076 */
[----:B01----:R-:W-:Y:S01]  /*cf90*/  ENDCOLLECTIVE ;  /* 0x000000000000791b */ /* 0x003fe20003800000 */
.L_x_42082:
[----:B------:R-:W-:Y:S01]  /*cfa0*/  HFMA2.MMA R117, -RZ, RZ, 0, 4.76837158203125e-07 ;  /* 0x00000008ff757435 */ /* 0x000fe200000001ff */
[----:B------:R-:W-:-:S05]  /*cfb0*/  MOV R121, R123 ;  /* 0x0000007b00797202 */ /* 0x000fca0000000f00 */
[----:B------:R-:W-:-:S04]  /*cfc0*/  FADD.FTZ R121, R120, R121 ;  /* 0x0000007978797221 */ /* 0x000fc80000010000 */
[----:B------:R-:W-:-:S07]  /*cfd0*/  IMAD.MOV.U32 R125, RZ, RZ, R121 ;  /* 0x000000ffff7d7224 */ /* 0x000fce00078e0079 */
[----:B------:R-:W-:Y:S05]  /*cfe0*/  WARPSYNC.COLLECTIVE R113, `(.L_x_42083) ;  /* 0x0000000071087348 */ /* 0x000fea0003c00000 */
[----:B------:R0:W1:Y:S02]  /*cff0*/  SHFL.BFLY P3, R123, R125, R117, R118 ;  /* 0x0c0000757d7b7389 */ /* 0x0000640000060076 */
[----:B01----:R-:W-:Y:S01]  /*d000*/  ENDCOLLECTIVE ;  /* 0x000000000000791b */ /* 0x003fe20003800000 */
.L_x_42083:
[----:B------:R-:W-:Y:S01]  /*d010*/  HFMA2.MMA R117, -RZ, RZ, 0, 9.5367431640625e-07 ;  /* 0x00000010ff757435 */ /* 0x000fe200000001ff */
[----:B------:R-:W-:-:S05]  /*d020*/  MOV R80, R123 ;  /* 0x0000007b00507202 */ /* 0x000fca0000000f00 */
[----:B------:R-:W-:-:S04]  /*d030*/  FADD.FTZ R122, R121, R80 ;  /* 0x00000050797a7221 */ /* 0x000fc80000010000 */
[----:B------:R-:W-:-:S07]  /*d040*/  IMAD.MOV.U32 R125, RZ, RZ, R122 ;  /* 0x000000ffff7d7224 */ /* 0x000fce00078e007a */
[----:B------:R-:W-:Y:S05]  /*d050*/  WARPSYNC.COLLECTIVE R113, `(.L_x_42084) ;  /* 0x0000000071087348 */ /* 0x000fea0003c00000 */
[----:B------:R0:W1:Y:S02]  /*d060*/  SHFL.BFLY P3, R123, R125, R117, R118 ;  /* 0x0c0000757d7b7389 */ /* 0x0000640000060076 */
[----:B01----:R-:W-:Y:S01]  /*d070*/  ENDCOLLECTIVE ;  /* 0x000000000000791b */ /* 0x003fe20003800000 */
.L_x_42084:
[----:B------:R-:W-:Y:S02]  /*d080*/  IMAD.MOV.U32 R117, RZ, RZ, 0x1 ;  /* 0x00000001ff757424 */ /* 0x000fe400078e00ff */
[----:B------:R-:W-:-:S04]  /*d090*/  FADD.FTZ R80, R122, R123 ;  /* 0x0000007b7a507221 */ /* 0x000fc80000010000 */
[----:B------:R-:W-:-:S04]  /*d0a0*/  FMUL.FTZ R80, R80, 0.0011160714784637093544 ;  /* 0x3a92492550507820 */ /* 0x000fc80000410000 */
        /* <DEDUP_REMOVED lines=56> */
[----:B------:R-:W-:-:S04]  /*d430*/  HFMA2.MMA R118, -RZ, RZ, 0, 1.847743988037109375e-06 ;  /* 0x0000001fff767435 */ /* 0x000fc800000001ff */
[----:B------:R-:W-:-:S07]  /*d440*/  MOV R125, R81 ;  /* 0x00000051007d7202 */ /* 0x000fce0000000f00 */
[----:B------:R-:W-:Y:S05]  /*d450*/  WARPSYNC.COLLECTIVE R113, `(.L_x_42085) ;  /* 0x0000000071087348 */ /* 0x000fea0003c00000 */
[----:B------:R0:W1:Y:S02]  /*d460*/  SHFL.BFLY P3, R123, R125, R117, R118 ;  /* 0x0c0000757d7b7389 */ /* 0x0000640000060076 */
[----:B01----:R-:W-:Y:S01]  /*d470*/  ENDCOLLECTIVE ;  /* 0x000000000000791b */ /* 0x003fe20003800000 */
.L_x_42085:
[----:B------:R-:W-:Y:S01]  /*d480*/  HFMA2.MMA R117, -RZ, RZ, 0, 1.1920928955078125e-07 ;  /* 0x00000002ff757435 */ /* 0x000fe200000001ff */
[----:B------:R-:W-:-:S05]  /*d490*/  MOV R120, R123 ;  /* 0x0000007b00787202 */ /* 0x000fca0000000f00 */
[----:B------:R-:W-:-:S04]  /*d4a0*/  FADD.FTZ R120, R81, R120 ;  /* 0x0000007851787221 */ /* 0x000fc80000010000 */
[----:B------:R-:W-:-:S07]  /*d4b0*/  IMAD.MOV.U32 R125, RZ, RZ, R120 ;  /* 0x000000ffff7d7224 */ /* 0x000fce00078e0078 */
[----:B------:R-:W-:Y:S05]  /*d4c0*/  WARPSYNC.COLLECTIVE R113, `(.L_x_42086) ;  /* 0x0000000071087348 */ /* 0x000fea0003c00000 */
[----:B------:R0:W1:Y:S02]  /*d4d0*/  SHFL.BFLY P3, R123, R125, R117, R118 ;  /* 0x0c0000757d7b7389 */ /* 0x0000640000060076 */
[----:B01----:R-:W-:Y:S01]  /*d4e0*/  ENDCOLLECTIVE ;  /* 0x000000000000791b */ /* 0x003fe20003800000 */
.L_x_42086:
[----:B------:R-:W-:Y:S01]  /*d4f0*/  HFMA2.MMA R117, -RZ, RZ, 0, 2.384185791015625e-07 ;  /* 0x00000004ff757435 */ /* 0x000fe200000001ff */
[----:B------:R-:W-:-:S05]  /*d500*/  MOV R119, R123 ;  /* 0x0000007b00777202 */ /* 0x000fca0000000f00 */
[----:B------:R-:W-:-:S04]  /*d510*/  FADD.FTZ R119, R120, R119 ;  /* 0x0000007778777221 */ /* 0x000fc80000010000 */
[----:B------:R-:W-:-:S07]  /*d520*/  IMAD.MOV.U32 R125, RZ, RZ, R119 ;  /* 0x000000ffff7d7224 */ /* 0x000fce00078e0077 */
[----:B------:R-:W-:Y:S05]  /*d530*/  WARPSYNC.COLLECTIVE R113, `(.L_x_42087) ;  /* 0x0000000071087348 */ /* 0x000fea0003c00000 */
[----:B------:R0:W1:Y:S02]  /*d540*/  SHFL.BFLY P3, R123, R125, R117, R118 ;  /* 0x0c0000757d7b7389 */ /* 0x0000640000060076 */
[----:B01----:R-:W-:Y:S01]  /*d550*/  ENDCOLLECTIVE ;  /* 0x000000000000791b */ /* 0x003fe20003800000 */
.L_x_42087:
[----:B------:R-:W-:Y:S01]  /*d560*/  HFMA2.MMA R117, -RZ, RZ, 0, 4.76837158203125e-07 ;  /* 0x00000008ff757435 */ /* 0x000fe200000001ff */
[----:B------:R-:W-:-:S05]  /*d570*/  MOV R122, R123 ;  /* 0x0000007b007a7202 */ /* 0x000fca0000000f00 */
[----:B------:R-:W-:-:S04]  /*d580*/  FADD.FTZ R122, R119, R122 ;  /* 0x0000007a777a7221 */ /* 0x000fc80000010000 */
[----:B------:R-:W-:-:S07]  /*d590*/  IMAD.MOV.U32 R125, RZ, RZ, R122 ;  /* 0x000000ffff7d7224 */ /* 0x000fce00078e007a */
[----:B------:R-:W-:Y:S05]  /*d5a0*/  WARPSYNC.COLLECTIVE R113, `(.L_x_42088) ;  /* 0x0000000071087348 */ /* 0x000fea0003c00000 */
[----:B------:R0:W1:Y:S02]  /*d5b0*/  SHFL.BFLY P3, R123, R125, R117, R118 ;  /* 0x0c0000757d7b7389 */ /* 0x0000640000060076 */
[----:B01----:R-:W-:Y:S01]  /*d5c0*/  ENDCOLLECTIVE ;  /* 0x000000000000791b */ /* 0x003fe20003800000 */
.L_x_42088:
[----:B------:R-:W-:Y:S01]  /*d5d0*/  HFMA2.MMA R117, -RZ, RZ, 0, 9.5367431640625e-07 ;  /* 0x00000010ff757435 */ /* 0x000fe200000001ff */
[----:B------:R-:W-:-:S05]  /*d5e0*/  MOV R121, R123 ;  /* 0x0000007b00797202 */ /* 0x000fca0000000f00 */
[----:B------:R-:W-:-:S04]  /*d5f0*/  FADD.FTZ R121, R122, R121 ;  /* 0x000000797a797221 */ /* 0x000fc80000010000 */
[----:B------:R-:W-:-:S07]  /*d600*/  IMAD.MOV.U32 R125, RZ, RZ, R121 ;  /* 0x000000ffff7d7224 */ /* 0x000fce00078e0079 */
[----:B------:R-:W-:Y:S05]  /*d610*/  WARPSYNC.COLLECTIVE R113, `(.L_x_42089) ;  /* 0x0000000071087348 */ /* 0x000fea0003c00000 */
[----:B------:R0:W1:Y:S02]  /*d620*/  SHFL.BFLY P3, R123, R125, R117, R118 ;  /* 0x0c0000757d7b7389 */ /* 0x0000640000060076 */
[----:B01----:R-:W-:Y:S01]  /*d630*/  ENDCOLLECTIVE ;  /* 0x000000000000791b */ /* 0x003fe20003800000 */
.L_x_42089:
[----:B------:R-:W-:Y:S01]  /*d640*/  MOV R124, R123 ;  /* 0x0000007b007c7202 */ /* 0x000fe20000000f00 */
[----:B------:R-:W-:Y:S06]  /*d650*/  BRA `(.L_x_42090) ;  /* 0xffffffe800bc7947 */ /* 0x000fec000383ffff */
.L_x_42091:
        /* <DEDUP_REMOVED lines=10> */
.L_x_46099:


//--------------------- .text._ZN10layer_norm13ln_fwd_kernelINS_13Kernel_traitsI6__halfffffjLj7168ELj1ELj1ELj8ELj16ENS_18Kernel_traits_baseILj7168ES2_ffffjLj256EEEEELb1ELb1ELb0ELb0EEEvNS_9FwdParamsE --------------------------
	.section	.text._ZN10layer_norm13ln_fwd_kernelINS_13Kernel_traitsI6__halfffffjLj7168ELj1ELj1ELj8ELj16ENS_18Kernel_traits_baseILj7168ES2_ffffjLj256EEEEELb1ELb1ELb0ELb0EEEvNS_9FwdParamsE,"ax",@progbits
	.align	128
        .global         _ZN10layer_norm13ln_fwd_kernelINS_13Kernel_traitsI6__halfffffjLj7168ELj1ELj1ELj8ELj16ENS_18Kernel_traits_baseILj7168ES2_ffffjLj256EEEEELb1ELb1ELb0ELb0EEEvNS_9FwdParamsE
        .type           _ZN10layer_norm13ln_fwd_kernelINS_13Kernel_traitsI6__halfffffjLj7168ELj1ELj1ELj8ELj16ENS_18Kernel_traits_baseILj7168ES2_ffffjLj256EEEEELb1ELb1ELb0ELb0EEEvNS_9FwdParamsE,@function
        .size           _ZN10layer_norm13ln_fwd_kernelINS_13Kernel_traitsI6__halfffffjLj7168ELj1ELj1ELj8ELj16ENS_18Kernel_traits_baseILj7168ES2_ffffjLj256EEEEELb1ELb1ELb0ELb0EEEvNS_9FwdParamsE,(.L_x_46100 - _ZN10layer_norm13ln_fwd_kernelINS_13Kernel_traitsI6__halfffffjLj7168ELj1ELj1ELj8ELj16ENS_18Kernel_traits_baseILj7168ES2_ffffjLj256EEEEELb1ELb1ELb0ELb0EEEvNS_9FwdParamsE)
        .other          _ZN10layer_norm13ln_fwd_kernelINS_13Kernel_traitsI6__halfffffjLj7168ELj1ELj1ELj8ELj16ENS_18Kernel_traits_baseILj7168ES2_ffffjLj256EEEEELb1ELb1ELb0ELb0EEEvNS_9FwdParamsE,@"STO_CUDA_ENTRY STV_DEFAULT"
_ZN10layer_norm13ln_fwd_kernelINS_13Kernel_traitsI6__halfffffjLj7168ELj1ELj1ELj8ELj16ENS_18Kernel_traits_baseILj7168ES2_ffffjLj256EEEEELb1ELb1ELb0ELb0EEEvNS_9FwdParamsE:
.text._ZN10layer_norm13ln_fwd_kernelINS_13Kernel_traitsI6__halfffffjLj7168ELj1ELj1ELj8ELj16ENS_18Kernel_traits_baseILj7168ES2_ffffjLj256EEEEELb1ELb1ELb0ELb0EEEvNS_9FwdParamsE:
        /* <DEDUP_REMOVED lines=13> */
[----:B------:R-:W2:Y:S01]  /*00d0*/  LDC R7, c[0x0][RZ] ;  /* 0x00000000ff077b82 */ /* 0x000ea20000000800 */
[----:B-1----:R-:W-:-:S07]  /*00e0*/  @P0 IMAD.MOV.U32 R5, RZ, RZ, R43 ;  /* 0x000000ffff050224 */ /* 0x002fce00078e002b */
[----:B------:R-:W0:Y:S01]  /*00f0*/  LDC R72, c[0x0][0x218] ;  /* 0x00008600ff487b82 */ /* 0x000e220000000800 */
[----:B------:R4:W3:Y:S07]  /*0100*/  @P0 LDG.E.64 R2, desc[UR4][R4.64] ;  /* 0x0000000404020981 */ /* 0x0008ee000c1e1b00 */
[----:B------:R-:W2:Y:S01]  /*0110*/  S2UR UR6, SR_CTAID.X ;  /* 0x00000000000679c3 */ /* 0x000ea20000002500 */
[----:B------:R-:W-:Y:S01]  /*0120*/  BSSY B0, `(.L_x_42092) ;  /* 0x000004c000007945 */ /* 0x000fe20003800000 */
[----:B----4-:R-:W-:Y:S01]  /*0130*/  VIADD R5, R119, 0xbb67ae85 ;  /* 0xbb67ae8577057836 */ /* 0x010fe20000000000 */
[----:B---3--:R-:W-:Y:S01]  /*0140*/  @P0 IADD3 R42, P1, R2, R9, RZ ;  /* 0x00000009022a0210 */ /* 0x008fe20007f3e0ff */
[----:B--2---:R-:W-:-:S03]  /*0150*/  IMAD R2, R7, UR6, R0 ;  /* 0x0000000607027c24 */ /* 0x004fc6000f8e0200 */
[----:B------:R-:W-:Y:S01]  /*0160*/  @P0 IADD3.X R43, RZ, R3, RZ, P1, !PT ;  /* 0x00000003ff2b0210 */ /* 0x000fe20000ffe4ff */
[----:B------:R-:W-:-:S03]  /*0170*/  IMAD.WIDE.U32 R8, R2, -0x326172a9, RZ ;  /* 0xcd9e8d5702087825 */ /* 0x000fc600078e00ff */
[--C-:B------:R-:W-:Y:S02]  /*0180*/  SHF.R.U64 R3, R42, 0x2, R43.reuse ;  /* 0x000000022a037819 */ /* 0x100fe4000000122b */
[----:B------:R-:W-:-:S03]  /*0190*/  SHF.R.U32.HI R4, RZ, 0x2, R43 ;  /* 0x00000002ff047819 */ /* 0x000fc6000001162b */
[----:B------:R-:W-:Y:S01]  /*01a0*/  IMAD.WIDE.U32 R6, R3, -0x2daee0ad, RZ ;  /* 0xd2511f5303067825 */ /* 0x000fe200078e00ff */
[----:B------:R-:W-:-:S04]  /*01b0*/  LOP3.LUT R10, R9, R4, R118, 0x96, !PT ;  /* 0x00000004090a7212 */ /* 0x000fc800078e9676 */
[----:B------:R-:W-:Y:S01]  /*01c0*/  LOP3.LUT R12, R7, R119, RZ, 0x3c, !PT ;  /* 0x00000077070c7212 */ /* 0x000fe200078e3cff */
[----:B------:R-:W-:-:S04]  /*01d0*/  IMAD.WIDE.U32 R10, R10, -0x2daee0ad, RZ ;  /* 0xd2511f530a0a7825 */ /* 0x000fc800078e00ff */
[----:B------:R-:W-:Y:S01]  /*01e0*/  IMAD.WIDE.U32 R12, R12, -0x326172a9, RZ ;  /* 0xcd9e8d570c0c7825 */ /* 0x000fe200078e00ff */
[----:B------:R-:W-:Y:S02]  /*01f0*/  LOP3.LUT R14, R11, R6, R5, 0x96, !PT ;  /* 0x000000060b0e7212 */ /* 0x000fe400078e9605 */
[C---:B------:R-:W-:Y:S01]  /*0200*/  IADD3 R6, R118.reuse, -0x61c88647, RZ ;  /* 0x9e3779b976067810 */ /* 0x040fe20007ffe0ff */
[----:B------:R-:W-:Y:S02]  /*0210*/  VIADD R7, R118, 0x3c6ef372 ;  /* 0x3c6ef37276077836 */ /* 0x000fe40000000000 */
[----:B------:R-:W-:Y:S01]  /*0220*/  IMAD.WIDE.U32 R14, R14, -0x326172a9, RZ ;  /* 0xcd9e8d570e0e7825 */ /* 0x000fe200078e00ff */
[----:B------:R-:W-:Y:S02]  /*0230*/  LOP3.LUT R13, R13, R6, R8, 0x96, !PT ;  /* 0x000000060d0d7212 */ /* 0x000fe400078e9608 */
[----:B------:R-:W-:Y:S02]  /*0240*/  IADD3 R8, R119, 0x76cf5d0a, RZ ;  /* 0x76cf5d0a77087810 */ /* 0x000fe40007ffe0ff */
[----:B------:R-:W-:Y:S01]  /*0250*/  LOP3.LUT R16, R15, R12, R7, 0x96, !PT ;  /* 0x0000000c0f107212 */ /* 0x000fe200078e9607 */
[----:B------:R-:W-:-:S04]  /*0260*/  IMAD.WIDE.U32 R12, R13, -0x2daee0ad, RZ ;  /* 0xd2511f530d0c7825 */ /* 0x000fc800078e00ff */
[----:B------:R-:W-:Y:S01]  /*0270*/  IMAD.WIDE.U32 R16, R16, -0x2daee0ad, RZ ;  /* 0xd2511f5310107825 */ /* 0x000fe200078e00ff */
[----:B------:R-:W-:-:S03]  /*0280*/  LOP3.LUT R13, R13, R10, R8, 0x96, !PT ;  /* 0x0000000a0d0d7212 */ /* 0x000fc600078e9608 */
[----:B------:R-:W-:Y:S01]  /*0290*/  VIADD R9, R119, 0x32370b8f ;  /* 0x32370b8f77097836 */ /* 0x000fe20000000000 */
[----:B------:R-:W-:-:S04]  /*02a0*/  IADD3 R10, R118, -0x255992d5, RZ ;  /* 0xdaa66d2b760a7810 */ /* 0x000fc80007ffe0ff */
[----:B------:R-:W-:Y:S01]  /*02b0*/  LOP3.LUT R20, R17, R12, R9, 0x96, !PT ;  /* 0x0000000c11147212 */ /* 0x000fe200078e9609 */
[----:B------:R-:W-:Y:S01]  /*02c0*/  IMAD.WIDE.U32 R12, R13, -0x326172a9, RZ ;  /* 0xcd9e8d570d0c7825 */ /* 0x000fe200078e00ff */
[----:B------:R-:W-:-:S03]  /*02d0*/  LOP3.LUT R43, R0, 0xff, RZ, 0xc0, !PT ;  /* 0x000000ff002b7812 */ /* 0x000fc600078ec0ff */
[----:B------:R-:W-:Y:S01]  /*02e0*/  IMAD.WIDE.U32 R20, R20, -0x326172a9, RZ ;  /* 0xcd9e8d5714147825 */ /* 0x000fe200078e00ff */
[----:B------:R-:W-:-:S03]  /*02f0*/  LOP3.LUT R18, R13, R14, R10, 0x96, !PT ;  /* 0x0000000e0d127212 */ /* 0x000fc600078e960a */
[----:B------:R-:W-:Y:S01]  /*0300*/  VIADD R11, R118, 0x78dde6e4 ;  /* 0x78dde6e4760b7836 */ /* 0x000fe20000000000 */
[----:B0-----:R-:W-:Y:S02]  /*0310*/  SHF.R.S32.HI R13, RZ, 0x1f, R72 ;  /* 0x0000001fff0d7819 */ /* 0x001fe40000011448 */
[----:B------:R-:W-:Y:S02]  /*0320*/  LOP3.LUT R15, R43, 0xff, RZ, 0x3c, !PT ;  /* 0x000000ff2b0f7812 */ /* 0x000fe400078e3cff */
[----:B------:R-:W-:Y:S02]  /*0330*/  LOP3.LUT R22, R21, R12, R11, 0x96, !PT ;  /* 0x0000000c15167212 */ /* 0x000fe400078e960b */
[----:B------:R-:W-:Y:S01]  /*0340*/  LEA.HI R72, R13, R72, RZ, 0x2 ;  /* 0x000000480d487211 */ /* 0x000fe200078f10ff */
[----:B------:R-:W-:Y:S01]  /*0350*/  IMAD.WIDE.U32 R18, R18, -0x2daee0ad, RZ ;  /* 0xd2511f5312127825 */ /* 0x000fe200078e00ff */
[----:B------:R-:W-:Y:S02]  /*0360*/  IADD3 R12, R119, -0x126145ec, RZ ;  /* 0xed9eba14770c7810 */ /* 0x000fe40007ffe0ff */
[----:B------:R-:W-:Y:S01]  /*0370*/  LEA.HI.SX32 R14, R72, R15, 0x1e ;  /* 0x0000000f480e7211 */ /* 0x000fe200078ff2ff */
[----:B------:R-:W-:-:S04]  /*0380*/  IMAD.WIDE.U32 R22, R22, -0x2daee0ad, RZ ;  /* 0xd2511f5316167825 */ /* 0x000fc800078e00ff */
[----:B------:R-:W-:Y:S01]  /*0390*/  VIADD R13, R119, 0xa9066899 ;  /* 0xa9066899770d7836 */ /* 0x000fe20000000000 */
[----:B------:R-:W-:Y:S02]  /*03a0*/  LOP3.LUT R19, R19, R16, R12, 0x96, !PT ;  /* 0x0000001013137212 */ /* 0x000fe400078e960c */
[----:B------:R-:W-:Y:S02]  /*03b0*/  LOP3.LUT P0, RZ, R14, 0xffffff00, RZ, 0xc0, !PT ;  /* 0xffffff000eff7812 */ /* 0x000fe4000780c0ff */
[----:B------:R-:W-:Y:S01]  /*03c0*/  LOP3.LUT R26, R23, R18, R13, 0x96, !PT ;  /* 0x00000012171a7212 */ /* 0x000fe200078e960d */
[----:B------:R-:W-:Y:S01]  /*03d0*/  IMAD.WIDE.U32 R18, R19, -0x326172a9, RZ ;  /* 0xcd9e8d5713127825 */ /* 0x000fe200078e00ff */
[----:B------:R-:W-:-:S03]  /*03e0*/  IADD3 R15, R118, 0x1715609d, RZ ;  /* 0x1715609d760f7810 */ /* 0x000fc60007ffe0ff */
[----:B------:R-:W-:Y:S02]  /*03f0*/  VIADD R16, R118, 0xb54cda56 ;  /* 0xb54cda5676107836 */ /* 0x000fe40000000000 */
[----:B------:R-:W-:Y:S01]  /*0400*/  IMAD.WIDE.U32 R26, R26, -0x326172a9, RZ ;  /* 0xcd9e8d571a1a7825 */ /* 0x000fe200078e00ff */
[----:B------:R-:W-:Y:S02]  /*0410*/  LOP3.LUT R24, R19, R20, R15, 0x96, !PT ;  /* 0x0000001413187212 */ /* 0x000fe400078e960f */
[C---:B------:R-:W-:Y:S02]  /*0420*/  ISETP.GE.U32.AND P6, PT, R14.reuse, 0x200, PT ;  /* 0x000002000e00780c */ /* 0x040fe40003fc6070 */
[C---:B------:R-:W-:Y:S02]  /*0430*/  ISETP.GE.U32.AND P5, PT, R14.reuse, 0x300, PT ;  /* 0x000003000e00780c */ /* 0x040fe40003fa6070 */
[C---:B------:R-:W-:Y:S02]  /*0440*/  ISETP.GE.U32.AND P4, PT, R14.reuse, 0x400, PT ;  /* 0x000004000e00780c */ /* 0x040fe40003f86070 */
[----:B------:R-:W-:-:S02]  /*0450*/  ISETP.GE.U32.AND P3, PT, R14, 0x500, PT ;  /* 0x000005000e00780c */ /* 0x000fc40003f66070 */
[----:B------:R-:W-:Y:S02]  /*0460*/  LOP3.LUT R44, R27, R18, R16, 0x96, !PT ;  /* 0x000000121b2c7212 */ /* 0x000fe400078e9610 */
[----:B------:R-:W-:Y:S01]  /*0470*/  LEA.HI R18, R0, UR6, RZ, 0x18 ;  /* 0x0000000600127c11 */ /* 0x000fe2000f8fc0ff */
[----:B------:R-:W-:Y:S01]  /*0480*/  IMAD.WIDE.U32 R24, R24, -0x2daee0ad, RZ ;  /* 0xd2511f5318187825 */ /* 0x000fe200078e00ff */
[----:B------:R-:W-:Y:S02]  /*0490*/  P2R R157, PR, RZ, 0x40 ;  /* 0x00000040ff9d7803 */ /* 0x000fe40000000000 */
[----:B------:R-:W-:Y:S02]  /*04a0*/  P2R R158, PR, RZ, 0x20 ;  /* 0x00000020ff9e7803 */ /* 0x000fe40000000000 */
[----:B------:R-:W-:Y:S02]  /*04b0*/  P2R R159, PR, RZ, 0x10 ;  /* 0x00000010ff9f7803 */ /* 0x000fe40000000000 */
[----:B------:R-:W-:-:S02]  /*04c0*/  IADD3 R17, R119, 0x646e171e, RZ ;  /* 0x646e171e77117810 */ /* 0x000fc40007ffe0ff */
        /* <DEDUP_REMOVED lines=17> */
.L_x_42093:
[----:B------:R-:W-:Y:S05]  /*05e0*/  BSYNC B0 ;  /* 0x0000000000007941 */ /* 0x000fea0003800000 */
.L_x_42092:
        /* <DEDUP_REMOVED lines=15> */
[----:B------:R-:W-:Y:S01]  /*06e0*/  VIADD R43, R43, 0x100 ;  /* 0x000001002b2b7836 */ /* 0x000fe20000000000 */
[----:B0-----:R-:W-:-:S07]  /*06f0*/  @!P1 CS2R R30, SRZ ;  /* 0x00000000001e9805 */ /* 0x001fce000001ff00 */
.L_x_42095:
[----:B------:R-:W-:Y:S05]  /*0700*/  BSYNC B0 ;  /* 0x0000000000007941 */ /* 0x000fea0003800000 */
.L_x_42094:
        /* <DEDUP_REMOVED lines=17> */
.L_x_42097:
[----:B------:R-:W-:Y:S05]  /*0820*/  BSYNC B0 ;  /* 0x0000000000007941 */ /* 0x000fea0003800000 */
.L_x_42096:
        /* <DEDUP_REMOVED lines=17> */
.L_x_42099:
[----:B------:R-:W-:Y:S05]  /*0940*/  BSYNC B0 ;  /* 0x0000000000007941 */ /* 0x000fea0003800000 */
.L_x_42098:
        /* <DEDUP_REMOVED lines=17> */
.L_x_42101:
[----:B------:R-:W-:Y:S05]  /*0a60*/  BSYNC B0 ;  /* 0x0000000000007941 */ /* 0x000fea0003800000 */
.L_x_42100:
[----:B------:R-:W-:Y:S01]  /*0a70*/  ISETP.GE.U32.AND P1, PT, R14, 0x600, PT ;  /* 0x000006000e00780c */ /* 0x000fe20003f26070 */
[----:B------:R-:W-:Y:S01]  /*0a80*/  IMAD.WIDE.U32 R44, R44, -0x2daee0ad, RZ ;  /* 0xd2511f532c2c7825 */ /* 0x000fe200078e00ff */
[----:B------:R-:W-:Y:S01]  /*0a90*/  LOP3.LUT R22, R25, R22, R17, 0x96, !PT ;  /* 0x0000001619167212 */ /* 0x000fe200078e9611 */
[----:B------:R-:W-:Y:S01]  /*0aa0*/  BSSY B0, `(.L_x_42102) ;  /* 0x0000016000007945 */ /* 0x000fe20003800000 */
[----:B------:R-:W-:Y:S01]  /*0ab0*/  P2R R161, PR, RZ, 0x2 ;  /* 0x00000002ffa17803 */ /* 0x000fe20000000000 */
[----:B------:R-:W-:Y:S01]  /*0ac0*/  VIADD R19, R119, 0x1fd5c5a3 ;  /* 0x1fd5c5a377137836 */ /* 0x000fe20000000000 */
[----:B------:R-:W-:Y:S01]  /*0ad0*/  IADD3 R20, R118, 0x5384540f, RZ ;  /* 0x5384540f76147810 */ /* 0x000fe20007ffe0ff */
[----:B------:R-:W-:-:S03]  /*0ae0*/  IMAD.WIDE.U32 R22, R22, -0x326172a9, RZ ;  /* 0xcd9e8d5716167825 */ /* 0x000fc600078e00ff */
[----:B------:R-:W-:-:S03]  /*0af0*/  LOP3.LUT R79, R45, R24, R19, 0x96, !PT ;  /* 0x000000182d4f7212 */ /* 0x000fc600078e9613 */
        /* <DEDUP_REMOVED lines=14> */
[----:B------:R-:W-:Y:S01]  /*0be0*/  VIADD R43, R43, 0x100 ;  /* 0x000001002b2b7836 */ /* 0x000fe20000000000 */
[----:B-1----:R-:W-:-:S07]  /*0bf0*/  @!P1 CS2R R38, SRZ ;  /* 0x0000000000269805 */ /* 0x002fce000001ff00 */
.L_x_42103:
[----:B------:R-:W-:Y:S05]  /*0c00*/  BSYNC B0 ;  /* 0x0000000000007941 */ /* 0x000fea0003800000 */
.L_x_42102:
[----:B------:R-:W-:Y:S01]  /*0c10*/  ISETP.GE.U32.AND P1, PT, R14, 0x700, PT ;  /* 0x000007000e00780c */ /* 0x000fe20003f26070 */
[----:B------:R-:W-:Y:S01]  /*0c20*/  IMAD.HI.U32 R24, R79, -0x326172a9, RZ ;  /* 0xcd9e8d574f187827 */ /* 0x000fe200078e00ff */
[----:B------:R-:W-:Y:S01]  /*0c30*/  IADD3 R21, R118, -0xe443238, RZ ;  /* 0xf1bbcdc876157810 */ /* 0x000fe20007ffe0ff */
[----:B------:R-:W-:Y:S01]  /*0c40*/  BSSY B0, `(.L_x_42104) ;  /* 0x0000015000007945 */ /* 0x000fe20003800000 */
[----:B------:R-:W-:Y:S02]  /*0c50*/  LOP3.LUT R78, R23, R26, R20, 0x96, !PT ;  /* 0x0000001a174e7212 */ /* 0x000fe400078e9614 */
[----:B------:R-:W-:Y:S01]  /*0c60*/  LOP3.LUT R80, R24, R22, R21, 0x96, !PT ;  /* 0x0000001618507212 */ /* 0x000fe200078e9615 */
[----:B------:R-:W-:Y:S01]  /*0c70*/  VIADD R22, R119, 0xdb3d7428 ;  /* 0xdb3d742877167836 */ /* 0x000fe20000000000 */
[----:B------:R-:W-:Y:S01]  /*0c80*/  P2R R162, PR, RZ, 0x2 ;  /* 0x00000002ffa27803 */ /* 0x000fe20000000000 */
[----:B------:R-:W-:-:S04]  /*0c90*/  IMAD.HI.U32 R23, R78, -0x2daee0ad, RZ ;  /* 0xd2511f534e177827 */ /* 0x000fc800078e00ff */
        /* <DEDUP_REMOVED lines=15> */
.L_x_42105:
[----:B------:R-:W-:Y:S05]  /*0d90*/  BSYNC B0 ;  /* 0x0000000000007941 */ /* 0x000fea0003800000 */
.L_x_42104:
[----:B------:R-:W-:Y:S01]  /*0da0*/  ULDC UR6, c[0x0][0x214] ;  /* 0x0000850000067ab9 */ /* 0x000fe20000000800 */
[----:B------:R-:W-:Y:S02]  /*0db0*/  LOP3.LUT R81, R23, R44, R22, 0x96, !PT ;  /* 0x0000002c17517212 */ /* 0x000fe400078e9616 */
[----:B------:R-:W-:-:S13]  /*0dc0*/  ISETP.GE.AND P1, PT, R18, UR6, PT ;  /* 0x0000000612007c0c */ /* 0x000fda000bf26270 */
[----:B------:R-:W-:Y:S05]  /*0dd0*/  @P1 EXIT ;  /* 0x000000000000194d */ /* 0x000fea0003800000 */
[----:B------:R-:W-:Y:S01]  /*0de0*/  SHF.R.S32.HI R72, RZ, 0x2, R72 ;  /* 0x00000002ff487819 */ /* 0x000fe20000011448 */
[----:B-----5:R-:W-:Y:S01]  /*0df0*/  IMAD.MOV.U32 R136, RZ, RZ, R24 ;  /* 0x000000ffff887224 */ /* 0x020fe200078e0018 */
[----:B------:R-:W-:Y:S01]  /*0e00*/  LOP3.LUT R26, R0, 0xe0, RZ, 0xc0, !PT ;  /* 0x000000e0001a7812 */ /* 0x000fe200078ec0ff */
[----:B------:R-:W-:Y:S01]  /*0e10*/  ULDC.64 UR6, c[0x0][0x270] ;  /* 0x00009c0000067ab9 */ /* 0x000fe20000000a00 */
[----:B------:R-:W-:Y:S01]  /*0e20*/  LOP3.LUT R23, R72, 0xff, RZ, 0xc0, !PT ;  /* 0x000000ff48177812 */ /* 0x000fe200078ec0ff */
[----:B------:R-:W-:Y:S01]  /*0e30*/  IMAD.MOV.U32 R73, RZ, RZ, R51 ;  /* 0x000000ffff497224 */ /* 0x000fe200078e0033 */
[----:B------:R-:W-:Y:S01]  /*0e40*/  SHF.L.U32 R27, R0, 0x5, RZ ;  /* 0x00000005001b7819 */ /* 0x000fe200000006ff */
[----:B------:R-:W-:Y:S01]  /*0e50*/  IMAD.MOV.U32 R115, RZ, RZ, R47 ;  /* 0x000000ffff737224 */ /* 0x000fe200078e002f */
[----:B------:R-:W-:Y:S01]  /*0e60*/  VIADDMNMX R26, R23, -R26, RZ, !PT ;  /* 0x8000001a171a7246 */ /* 0x000fe200078001ff */
[----:B------:R-:W-:Y:S01]  /*0e70*/  IMAD R44, R78, -0x2daee0ad, RZ ;  /* 0xd2511f534e2c7824 */ /* 0x000fe200078e02ff */
[----:B------:R-:W-:Y:S01]  /*0e80*/  SHF.R.U32.HI R72, RZ, 0x3, R72 ;  /* 0x00000003ff487819 */ /* 0x000fe20000011648 */
[----:B------:R-:W-:Y:S01]  /*0e90*/  IMAD.MOV.U32 R74, RZ, RZ, R55 ;  /* 0x000000ffff4a7224 */ /* 0x000fe200078e0037 */
[----:B------:R-:W-:Y:S01]  /*0ea0*/  SHF.R.U64 R135, R24, 0x10, R25 ;  /* 0x0000001018877819 */ /* 0x000fe20000001219 */
[----:B------:R-:W-:Y:S01]  /*0eb0*/  IMAD.MOV.U32 R95, RZ, RZ, R57 ;  /* 0x000000ffff5f7224 */ /* 0x000fe200078e0039 */
[----:B------:R-:W-:Y:S01]  /*0ec0*/  LOP3.LUT R24, R27, 0x3e0, RZ, 0xc0, !PT ;  /* 0x000003e01b187812 */ /* 0x000fe200078ec0ff */
[----:B------:R-:W-:Y:S01]  /*0ed0*/  IMAD.MOV.U32 R99, RZ, RZ, R59 ;  /* 0x000000ffff637224 */ /* 0x000fe200078e003b */
[----:B------:R-:W-:Y:S01]  /*0ee0*/  LOP3.LUT R72, R72, 0x1fffffe0, RZ, 0xc0, !PT ;  /* 0x1fffffe048487812 */ /* 0x000fe200078ec0ff */
[----:B------:R-:W-:Y:S01]  /*0ef0*/  IMAD.MOV.U32 R103, RZ, RZ, R49 ;  /* 0x000000ffff677224 */ /* 0x000fe200078e0031 */
[----:B------:R-:W-:Y:S01]  /*0f00*/  VIMNMX R27, R26, 0x20, PT ;  /* 0x000000201a1b7848 */ /* 0x000fe20003fe0100 */
[----:B------:R-:W-:Y:S01]  /*0f10*/  IMAD.MOV.U32 R107, RZ, RZ, R61 ;  /* 0x000000ffff6b7224 */ /* 0x000fe200078e003d */
[----:B------:R-:W-:Y:S01]  /*0f20*/  MOV R93, R56 ;  /* 0x00000038005d7202 */ /* 0x000fe20000000f00 */
[----:B------:R-:W-:Y:S01]  /*0f30*/  IMAD.MOV.U32 R111, RZ, RZ, R63 ;  /* 0x000000ffff6f7224 */ /* 0x000fe200078e003f */
[----:B------:R-:W-:Y:S01]  /*0f40*/  SHF.R.U64 R94, R56, 0x10, R57 ;  /* 0x00000010385e7819 */ /* 0x000fe20000001239 */
[----:B------:R-:W-:Y:S01]  /*0f50*/  IMAD.IADD R56, R27, 0x1, R72 ;  /* 0x000000011b387824 */ /* 0x000fe200078e0248 */
[--C-:B------:R-:W-:Y:S01]  /*0f60*/  SHF.R.U64 R140, R28, 0x10, R29.reuse ;  /* 0x000000101c8c7819 */ /* 0x100fe2000000121d */
[----:B------:R-:W-:Y:S01]  /*0f70*/  HADD2.F32 R27, -RZ, R28.H0_H0 ;  /* 0x2000001cff1b7230 */ /* 0x000fe20000004100 */
[----:B------:R-:W-:Y:S01]  /*0f80*/  SHF.R.U32.HI R139, RZ, 0x10, R29 ;  /* 0x00000010ff8b7819 */ /* 0x000fe2000001161d */
[----:B------:R-:W-:Y:S01]  /*0f90*/  IMAD.SHL.U32 R56, R56, 0x4, RZ ;  /* 0x0000000438387824 */ /* 0x000fe200078e00ff */
[----:B------:R-:W-:Y:S01]  /*0fa0*/  MOV R137, R25 ;  /* 0x0000001900897202 */ /* 0x000fe20000000f00 */
[----:B------:R-:W-:Y:S01]  /*0fb0*/  HADD2.F32 R28, -RZ, R29.H0_H0 ;  /* 0x2000001dff1c7230 */ /* 0x000fe20000004100 */
[----:B------:R-:W-:Y:S01]  /*0fc0*/  SHF.R.U32.HI R138, RZ, 0x10, R25 ;  /* 0x00000010ff8a7819 */ /* 0x000fe20000011619 */
[----:B------:R-:W-:Y:S01]  /*0fd0*/  HADD2.F32 R29, -RZ, R30.H0_H0 ;  /* 0x2000001eff1d7230 */ /* 0x000fe20000004100 */
[----:B------:R-:W-:Y:S01]  /*0fe0*/  I2FP.F32.U32 R56, R56 ;  /* 0x0000003800387245 */ /* 0x000fe20000201000 */
[----:B------:R-:W-:Y:S01]  /*0ff0*/  IMAD.MOV.U32 R121, RZ, RZ, R65 ;  /* 0x000000ffff797224 */ /* 0x000fe200078e0041 */
[--C-:B------:R-:W-:Y:S01]  /*1000*/  SHF.R.U64 R142, R30, 0x10, R31.reuse ;  /* 0x000000101e8e7819 */ /* 0x100fe2000000121f */
[----:B------:R-:W-:Y:S01]  /*1010*/  HADD2.F32 R30, -RZ, R31.H0_H0 ;  /* 0x2000001fff1e7230 */ /* 0x000fe20000004100 */
[----:B------:R-:W-:Y:S01]  /*1020*/  ISETP.NE.U32.AND P1, PT, RZ, UR6, PT ;  /* 0x00000006ff007c0c */ /* 0x000fe2000bf25070 */
[----:B------:R0:W1:Y:S01]  /*1030*/  MUFU.RCP R151, R56 ;  /* 0x0000003800977308 */ /* 0x0000620000001000 */
[----:B------:R-:W-:Y:S01]  /*1040*/  VIADDMNMX R25, R23, -R24, RZ, !PT ;  /* 0x8000001817197246 */ /* 0x000fe200078001ff */
[----:B------:R-:W-:Y:S01]  /*1050*/  VIADD R23, R118, 0x8ff34781 ;  /* 0x8ff3478176177836 */ /* 0x000fe20000000000 */
[----:B------:R-:W-:Y:S01]  /*1060*/  SHF.R.U32.HI R141, RZ, 0x10, R31 ;  /* 0x00000010ff8d7819 */ /* 0x000fe2000001161f */
[----:B------:R-:W-:Y:S01]  /*1070*/  HADD2.F32 R31, -RZ, R32.H0_H0 ;  /* 0x20000020ff1f7230 */ /* 0x000fe20000004100 */
[--C-:B------:R-:W-:Y:S01]  /*1080*/  SHF.R.U64 R144, R32, 0x10, R33.reuse ;  /* 0x0000001020907819 */ /* 0x100fe20000001221 */
[----:B------:R-:W-:Y:S01]  /*1090*/  HADD2.F32 R32, -RZ, R33.H0_H0 ;  /* 0x20000021ff207230 */ /* 0x000fe20000004100 */
[----:B------:R-:W-:Y:S01]  /*10a0*/  SHF.R.U32.HI R143, RZ, 0x10, R33 ;  /* 0x00000010ff8f7819 */ /* 0x000fe20000011621 */
[----:B------:R-:W-:Y:S01]  /*10b0*/  HADD2.F32 R33, -RZ, R34.H0_H0 ;  /* 0x20000022ff217230 */ /* 0x000fe20000004100 */
[----:B------:R-:W-:Y:S01]  /*10c0*/  MOV R45, R50 ;  /* 0x00000032002d7202 */ /* 0x000fe20000000f00 */
[----:B------:R-:W-:Y:S01]  /*10d0*/  ULDC.U8 UR6, c[0x0][0x2a0] ;  /* 0x0000a80000067ab9 */ /* 0x000fe20000000000 */
[----:B------:R-:W-:Y:S01]  /*10e0*/  SHF.R.U64 R77, R50, 0x10, R51 ;  /* 0x00000010324d7819 */ /* 0x000fe20000001233 */
[----:B------:R-:W-:Y:S01]  /*10f0*/  IMAD.MOV.U32 R125, RZ, RZ, R67 ;  /* 0x000000ffff7d7224 */ /* 0x000fe200078e0043 */
[----:B------:R-:W-:Y:S01]  /*1100*/  SHF.R.U64 R146, R34, 0x10, R35 ;  /* 0x0000001022927819 */ /* 0x000fe20000001223 */
[----:B------:R-:W-:Y:S01]  /*1110*/  HADD2.F32 R34, -RZ, R35.H0_H0 ;  /* 0x20000023ff227230 */ /* 0x000fe20000004100 */
[----:B------:R-:W-:Y:S01]  /*1120*/  ISETP.NE.AND.EX P1, PT, RZ, UR7, PT, P1 ;  /* 0x00000007ff007c0c */ /* 0x000fe2000bf25310 */
[----:B------:R-:W-:Y:S01]  /*1130*/  IMAD.MOV.U32 R129, RZ, RZ, R69 ;  /* 0x000000ffff817224 */ /* 0x000fe200078e0045 */
[----:B------:R-:W-:Y:S01]  /*1140*/  SHF.R.U32.HI R75, RZ, 0x10, R51 ;  /* 0x00000010ff4b7819 */ /* 0x000fe20000011633 */
[----:B------:R-:W-:Y:S01]  /*1150*/  IMAD.MOV.U32 R51, RZ, RZ, R53 ;  /* 0x000000ffff337224 */ /* 0x000fe200078e0035 */
[----:B------:R-:W-:Y:S01]  /*1160*/  MOV R50, R52 ;  /* 0x0000003400327202 */ /* 0x000fe20000000f00 */
[----:B------:R-:W-:Y:S01]  /*1170*/  IMAD.MOV.U32 R133, RZ, RZ, R71 ;  /* 0x000000ffff857224 */ /* 0x000fe200078e0047 */
[----:B------:R-:W-:Y:S01]  /*1180*/  SHF.R.U64 R76, R52, 0x10, R53 ;  /* 0x00000010344c7819 */ /* 0x000fe20000001235 */
[----:B------:R-:W-:Y:S01]  /*1190*/  IMAD.MOV.U32 R166, RZ, RZ, 0x1 ;  /* 0x00000001ffa67424 */ /* 0x000fe200078e00ff */
[----:B------:R-:W-:Y:S01]  /*11a0*/  VIMNMX R43, R25, 0x20, PT ;  /* 0x00000020192b7848 */ /* 0x000fe20003fe0100 */
[----:B------:R-:W-:Y:S01]  /*11b0*/  HADD2.F32 R45, -RZ, R45.H0_H0 ;  /* 0x2000002dff2d7230 */ /* 0x000fe20000004100 */
[----:B------:R-:W-:Y:S01]  /*11c0*/  SHF.R.U32.HI R145, RZ, 0x10, R35 ;  /* 0x00000010ff917819 */ /* 0x000fe20000011623 */
[----:B------:R-:W-:Y:S01]  /*11d0*/  HADD2.F32 R35, -RZ, R36.H0_H0 ;  /* 0x20000024ff237230 */ /* 0x000fe20000004100 */
[----:B------:R-:W-:Y:S01]  /*11e0*/  SHF.R.U32.HI R52, RZ, 0x10, R53 ;  /* 0x00000010ff347819 */ /* 0x000fe20000011635 */
[----:B------:R-:W-:Y:S01]  /*11f0*/  HADD2.F32 R51, -RZ, R51.H0_H0 ;  /* 0x20000033ff337230 */ /* 0x000fe20000004100 */
[----:B------:R-:W-:Y:S01]  /*1200*/  MOV R102, R48 ;  /* 0x0000003000667202 */ /* 0x000fe20000000f00 */
[----:B------:R-:W-:Y:S01]  /*1210*/  HADD2.F32 R93, -RZ, R93.H0_H0 ;  /* 0x2000005dff5d7230 */ /* 0x000fe20000004100 */
[----:B------:R-:W-:Y:S01]  /*1220*/  SHF.R.U64 R101, R48, 0x10, R49 ;  /* 0x0000001030657819 */ /* 0x000fe20000001231 */
[----:B------:R-:W-:Y:S01]  /*1230*/  IMAD R48, R79, -0x326172a9, RZ ;  /* 0xcd9e8d574f307824 */ /* 0x000fe200078e02ff */
[----:B------:R-:W-:Y:S01]  /*1240*/  MOV R113, R46 ;  /* 0x0000002e00717202 */ /* 0x000fe20000000f00 */
[----:B------:R-:W-:Y:S01]  /*1250*/  HADD2.F32 R52, -RZ, R52.H0_H0 ;  /* 0x20000034ff347230 */ /* 0x000fe20000004100 */
[--C-:B------:R-:W-:Y:S01]  /*1260*/  SHF.R.U64 R114, R46, 0x10, R47.reuse ;  /* 0x000000102e727819 */ /* 0x100fe2000000122f */
[----:B------:R-:W-:Y:S01]  /*1270*/  IMAD.HI.U32 R46, R81, -0x326172a9, RZ ;  /* 0xcd9e8d57512e7827 */ /* 0x000fe200078e00ff */
[----:B------:R-:W-:Y:S01]  /*1280*/  SHF.R.U32.HI R116, RZ, 0x10, R47 ;  /* 0x00000010ff747819 */ /* 0x000fe2000001162f */
[----:B------:R-:W-:Y:S01]  /*1290*/  ULDC UR14, c[0x0][0x218] ;  /* 0x00008600000e7ab9 */ /* 0x000fe20000000800 */
[--C-:B------:R-:W-:Y:S01]  /*12a0*/  SHF.R.U64 R148, R36, 0x10, R37.reuse ;  /* 0x0000001024947819 */ /* 0x100fe20000001225 */
[----:B------:R-:W-:Y:S01]  /*12b0*/  IMAD.HI.U32 R47, R80, -0x2daee0ad, RZ ;  /* 0xd2511f53502f7827 */ /* 0x000fe200078e00ff */
[----:B------:R-:W-:Y:S01]  /*12c0*/  MOV R53, R54 ;  /* 0x0000003600357202 */ /* 0x000fe20000000f00 */
[----:B------:R-:W-:Y:S01]  /*12d0*/  ULDC UR7, c[0x0][0x290] ;  /* 0x0000a40000077ab9 */ /* 0x000fe20000000800 */
[----:B------:R-:W-:Y:S01]  /*12e0*/  SHF.R.U32.HI R147, RZ, 0x10, R37 ;  /* 0x00000010ff937819 */ /* 0x000fe20000011625 */
[----:B------:R-:W-:Y:S01]  /*12f0*/  HADD2.F32 R36, -RZ, R37.H0_H0 ;  /* 0x20000025ff247230 */ /* 0x000fe20000004100 */
[--C-:B------:R-:W-:Y:S01]  /*1300*/  SHF.R.U64 R54, R54, 0x10, R55.reuse ;  /* 0x0000001036367819 */ /* 0x100fe20000001237 */
[----:B------:R-:W-:Y:S01]  /*1310*/  HADD2.F32 R37, -RZ, R38.H0_H0 ;  /* 0x20000026ff257230 */ /* 0x000fe20000004100 */
[----:B------:R-:W-:Y:S01]  /*1320*/  SHF.R.U32.HI R92, RZ, 0x10, R55 ;  /* 0x00000010ff5c7819 */ /* 0x000fe20000011637 */
        /* <DEDUP_REMOVED lines=47> */
[----:B------:R-:W-:Y:S01]  /*1620*/  IADD3 R24, R119, -0x695add53, RZ ;  /* 0x96a522ad77187810 */ /* 0x000fe20007ffe0ff */
        /* <DEDUP_REMOVED lines=9> */
[----:B------:R-:W-:Y:S01]  /*16c0*/  P2R R155, PR, RZ, 0x2 ;  /* 0x00000002ff9b7803 */ /* 0x000fe20000000000 */
[----:B------:R-:W-:Y:S01]  /*16d0*/  HADD2.F32 R114, -RZ, R114.H0_H0 ;  /* 0x20000072ff727230 */ /* 0x000fe20000004100 */
[----:B------:R-:W-:Y:S01]  /*16e0*/  IADD3 R154, R72, R43, RZ ;  /* 0x0000002b489a7210 */ /* 0x000fe20007ffe0ff */
[----:B------:R-:W-:Y:S01]  /*16f0*/  HFMA2.MMA R43, -RZ, RZ, 0, 0 ;  /* 0x00000000ff2b7435 */ /* 0x000fe200000001ff */
[----:B------:R-:W-:Y:S01]  /*1700*/  ISETP.NE.AND P1, PT, RZ, UR6, PT ;  /* 0x00000006ff007c0c */ /* 0x000fe2000bf25270 */
[----:B------:R-:W-:Y:S01]  /*1710*/  HADD2.F32 R115, -RZ, R115.H0_H0 ;  /* 0x20000073ff737230 */ /* 0x000fe20000004100 */
[----:B------:R-:W-:Y:S01]  /*1720*/  LOP3.LUT R25, R46, R48, R23, 0x96, !PT ;  /* 0x000000302e197212 */ /* 0x000fe200078e9617 */
[----:B------:R-:W-:Y:S01]  /*1730*/  HADD2.F32 R46, -RZ, R77.H0_H0 ;  /* 0x2000004dff2e7230 */ /* 0x000fe20000004100 */
[----:B------:R-:W-:Y:S01]  /*1740*/  LOP3.LUT R26, R47, R44, R24, 0x96, !PT ;  /* 0x0000002c2f1a7212 */ /* 0x000fe200078e9618 */
[----:B------:R-:W-:Y:S01]  /*1750*/  IMAD R44, R80, -0x2daee0ad, RZ ;  /* 0xd2511f53502c7824 */ /* 0x000fe200078e02ff */
[----:B------:R-:W-:Y:S01]  /*1760*/  LOP3.LUT R41, R42, 0x3, RZ, 0xc0, !PT ;  /* 0x000000032a297812 */ /* 0x000fe200078ec0ff */
[----:B------:R-:W-:Y:S01]  /*1770*/  IMAD R42, R81, -0x326172a9, RZ ;  /* 0xcd9e8d57512a7824 */ /* 0x000fe200078e02ff */
[----:B------:R-:W-:Y:S01]  /*1780*/  SHF.L.U32 R154, R154, 0x2, RZ ;  /* 0x000000029a9a7819 */ /* 0x000fe200000006ff */
[----:B------:R-:W-:Y:S01]  /*1790*/  HADD2.F32 R47, -RZ, R73.H0_H0 ;  /* 0x20000049ff2f7230 */ /* 0x000fe20000004100 */
[----:B------:R-:W-:Y:S01]  /*17a0*/  P2R R156, PR, RZ, 0x2 ;  /* 0x00000002ff9c7803 */ /* 0x000fe20000000000 */
        /* <DEDUP_REMOVED lines=39> */
.L_x_42331:
[----:B------:R-:W-:Y:S01]  /*1a20*/  ISETP.NE.AND P1, PT, R155, RZ, PT ;  /* 0x000000ff9b00720c */ /* 0x000fe20003f25270 */
[----:B0-----:R-:W-:-:S12]  /*1a30*/  IMAD.MOV.U32 R167, RZ, RZ, 0x3f800000 ;  /* 0x3f800000ffa77424 */ /* 0x001fd800078e00ff */
[----:B-1234-:R-:W0:Y:S02]  /*1a40*/  @P1 LDC.64 R88, c[0x0][0x270] ;  /* 0x00009c00ff581b82 */ /* 0x01ee240000000a00 */
[----:B0-----:R-:W-:-:S05]  /*1a50*/  @P1 IMAD.WIDE R88, R18, 0x4, R88 ;  /* 0x0000000412581825 */ /* 0x001fca00078e0258 */
[----:B------:R0:W5:Y:S01]  /*1a60*/  @P1 LDG.E R167, desc[UR4][R88.64] ;  /* 0x0000000458a71981 */ /* 0x000162000c1e1900 */
[----:B------:R-:W-:Y:S01]  /*1a70*/  IMAD R90, R18, UR14, RZ ;  /* 0x0000000e125a7c24 */ /* 0x000fe2000f8e02ff */
[----:B------:R-:W-:Y:S04]  /*1a80*/  BSSY B0, `(.L_x_42106) ;  /* 0x0000172000007945 */ /* 0x000fe80003800000 */
[----:B------:R-:W-:-:S04]  /*1a90*/  SHF.R.S32.HI R91, RZ, 0x1f, R90 ;  /* 0x0000001fff5b7819 */ /* 0x000fc8000001145a */
[----:B------:R-:W-:Y:S02]  /*1aa0*/  LEA.HI R91, R91, R90, RZ, 0x2 ;  /* 0x0000005a5b5b7211 */ /* 0x000fe400078f10ff */
[----:B------:R-:W-:-:S04]  /*1ab0*/  LOP3.LUT R90, R0, 0xff, RZ, 0xc0, !PT ;  /* 0x000000ff005a7812 */ /* 0x000fc800078ec0ff */
[----:B------:R-:W-:-:S04]  /*1ac0*/  LEA.HI.SX32 R163, R91, R90, 0x1e ;  /* 0x0000005a5ba37211 */ /* 0x000fc800078ff2ff */
[----:B------:R-:W-:Y:S01]  /*1ad0*/  MOV R168, R163 ;  /* 0x000000a300a87202 */ /* 0x000fe20000000f00 */
        /* <DEDUP_REMOVED lines=22> */
.L_x_42109:
[----:B------:R-:W-:-:S07]  /*1c40*/  IMAD.MOV.U32 R170, RZ, RZ, R42 ;  /* 0x000000ffffaa7224 */ /* 0x000fce00078e002a */
.L_x_42110:
[----:B------:R-:W-:Y:S05]  /*1c50*/  BSYNC B1 ;  /* 0x0000000000017941 */ /* 0x000fea0003800000 */
.L_x_42108:
        /* <DEDUP_REMOVED lines=16> */
.L_x_42114:
[----:B------:R-:W-:Y:S05]  /*1d60*/  BSYNC B2 ;  /* 0x0000000000027941 */ /* 0x000fea0003800000 */
.L_x_42113:
[----:B------:R-:W-:Y:S01]  /*1d70*/  LOP3.LUT R90, R25, R43, R119, 0x96, !PT ;  /* 0x0000002b195a7212 */ /* 0x000fe200078e9677 */
[----:B------:R-:W-:-:S04]  /*1d80*/  IMAD.HI.U32 R25, R2, -0x326172a9, RZ ;  /* 0xcd9e8d5702197827 */ /* 0x000fc800078e00ff */
        /* <DEDUP_REMOVED lines=35> */
[----:B------:R-:W-:-:S04]  /*1fc0*/  IMAD.WIDE.U32 R90, R91, -0x326172a9, RZ ;  /* 0xcd9e8d575b5a7825 */ /* 0x000fc800078e00ff */
[----:B------:R-:W-:Y:S01]  /*1fd0*/  IMAD.MOV.U32 R42, RZ, RZ, R90 ;  /* 0x000000ffff2a7224 */ /* 0x000fe200078e005a */
[----:B------:R-:W-:Y:S01]  /*1fe0*/  LOP3.LUT R25, R91, R168, R23, 0x96, !PT ;  /* 0x000000a85b197212 */ /* 0x000fe200078e9617 */
[----:B------:R-:W-:-:S05]  /*1ff0*/  IMAD.WIDE.U32 R90, R26, -0x2daee0ad, RZ ;  /* 0xd2511f531a5a7825 */ /* 0x000fca00078e00ff */
[----:B------:R-:W-:Y:S01]  /*2000*/  LOP3.LUT R26, R91, R164, R24, 0x96, !PT ;  /* 0x000000a45b1a7212 */ /* 0x000fe200078e9618 */
[----:B------:R-:W-:Y:S01]  /*2010*/  IMAD.MOV.U32 R164, RZ, RZ, RZ ;  /* 0x000000ffffa47224 */ /* 0x000fe200078e00ff */
[----:B------:R-:W-:-:S07]  /*2020*/  MOV R44, R90 ;  /* 0x0000005a002c7202 */ /* 0x000fce0000000f00 */
.L_x_42112:
[----:B------:R-:W-:Y:S05]  /*2030*/  BSYNC B1 ;  /* 0x0000000000017941 */ /* 0x000fea0003800000 */
.L_x_42111:
[----:B------:R-:W0:Y:S01]  /*2040*/  LDC R168, c[0x0][0x298] ;  /* 0x0000a600ffa87b82 */ /* 0x000e220000000800 */
[----:B------:R-:W-:Y:S01]  /*2050*/  I2FP.F32.U32 R41, R170 ;  /* 0x000000aa00297245 */ /* 0x000fe20000201000 */
[----:B------:R-:W-:Y:S01]  /*2060*/  HFMA2.MMA R170, -RZ, RZ, 0.1171875, 0 ;  /* 0x2f800000ffaa7435 */ /* 0x000fe200000001ff */
        /* <DEDUP_REMOVED lines=22> */
.L_x_42116:
[----:B------:R-:W-:-:S07]  /*21d0*/  IMAD.MOV.U32 R41, RZ, RZ, R42 ;  /* 0x000000ffff297224 */ /* 0x000fce00078e002a */
.L_x_42117:
[----:B------:R-:W-:Y:S05]  /*21e0*/  BSYNC B1 ;  /* 0x0000000000017941 */ /* 0x000fea0003800000 */
.L_x_42115:
        /* <DEDUP_REMOVED lines=16> */
.L_x_42121:
[----:B------:R-:W-:Y:S05]  /*22f0*/  BSYNC B2 ;  /* 0x0000000000027941 */ /* 0x000fea0003800000 */
.L_x_42120:
        /* <DEDUP_REMOVED lines=44> */
.L_x_42119:
[----:B------:R-:W-:Y:S05]  /*25c0*/  BSYNC B1 ;  /* 0x0000000000017941 */ /* 0x000fea0003800000 */
.L_x_42118:
[----:B------:R-:W-:Y:S01]  /*25d0*/  I2FP.F32.U32 R41, R41 ;  /* 0x0000002900297245 */ /* 0x000fe20000201000 */
[----:B------:R-:W-:Y:S01]  /*25e0*/  FMUL.FTZ R61, R61, R167 ;  /* 0x000000a73d3d7220 */ /* 0x000fe20000410000 */
[----:B------:R-:W-:Y:S01]  /*25f0*/  ISETP.NE.AND P4, PT, R89, 0x1, PT ;  /* 0x000000015900780c */ /* 0x000fe20003f85270 */
[----:B------:R-:W-:Y:S02]  /*2600*/  BSSY B1, `(.L_x_42122) ;  /* 0x0000012000017945 */ /* 0x000fe40003800000 */
[----:B------:R-:W-:Y:S01]  /*2610*/  FFMA.FTZ R88, R41, R170, 1.1641532182693481445e-10 ;  /* 0x2f00000029587423 */ /* 0x000fe200000100aa */
[----:B------:R-:W-:-:S04]  /*2620*/  FMUL.FTZ R61, R61, R168 ;  /* 0x000000a83d3d7220 */ /* 0x000fc80000410000 */
        /* <DEDUP_REMOVED lines=14> */
.L_x_42123:
[----:B------:R-:W-:-:S07]  /*2710*/  MOV R41, R42 ;  /* 0x0000002a00297202 */ /* 0x000fce0000000f00 */
.L_x_42124:
[----:B------:R-:W-:Y:S05]  /*2720*/  BSYNC B1 ;  /* 0x0000000000017941 */ /* 0x000fea0003800000 */
.L_x_42122:
        /* <DEDUP_REMOVED lines=16> */
.L_x_42128:
[----:B------:R-:W-:Y:S05]  /*2830*/  BSYNC B2 ;  /* 0x0000000000027941 */ /* 0x000fea0003800000 */
.L_x_42127:
        /* <DEDUP_REMOVED lines=38> */
[----:B------:R-:W-:Y:S02]  /*2aa0*/  LOP3.LUT R25, R89, R164, R23, 0x96, !PT ;  /* 0x000000a459197212 */ /* 0x000fe400078e9617 */
[----:B------:R-:W-:Y:S01]  /*2ab0*/  MOV R42, R88 ;  /* 0x00000058002a7202 */ /* 0x000fe20000000f00 */
[----:B------:R-:W-:-:S04]  /*2ac0*/  IMAD.WIDE.U32 R88, R26, -0x2daee0ad, RZ ;  /* 0xd2511f531a587825 */ /* 0x000fc800078e00ff */
[----:B------:R-:W-:Y:S01]  /*2ad0*/  IMAD.MOV.U32 R44, RZ, RZ, R88 ;  /* 0x000000ffff2c7224 */ /* 0x000fe200078e0058 */
[----:B------:R-:W-:Y:S01]  /*2ae0*/  HFMA2.MMA R88, -RZ, RZ, 0, 0 ;  /* 0x00000000ff587435 */ /* 0x000fe200000001ff */
[----:B------:R-:W-:-:S10]  /*2af0*/  LOP3.LUT R26, R89, R90, R24, 0x96, !PT ;  /* 0x0000005a591a7212 */ /* 0x000fd400078e9618 */
.L_x_42126:
[----:B------:R-:W-:Y:S05]  /*2b00*/  BSYNC B1 ;  /* 0x0000000000017941 */ /* 0x000fea0003800000 */
.L_x_42125:
[----:B------:R-:W-:Y:S01]  /*2b10*/  I2FP.F32.U32 R41, R41 ;  /* 0x0000002900297245 */ /* 0x000fe20000201000 */
[----:B------:R-:W-:Y:S01]  /*2b20*/  FMUL.FTZ R89, R62, R167 ;  /* 0x000000a73e597220 */ /* 0x000fe20000410000 */
[C---:B------:R-:W-:Y:S01]  /*2b30*/  ISETP.NE.AND P5, PT, R88.reuse, 0x1, PT ;  /* 0x000000015800780c */ /* 0x040fe20003fa5270 */
[----:B------:R-:W-:Y:S02]  /*2b40*/  BSSY B1, `(.L_x_42129) ;  /* 0x0000012000017945 */ /* 0x000fe40003800000 */
[----:B------:R-:W-:Y:S01]  /*2b50*/  FFMA.FTZ R62, R41, R170, 1.1641532182693481445e-10 ;  /* 0x2f000000293e7423 */ /* 0x000fe200000100aa */
[----:B------:R-:W-:Y:S01]  /*2b60*/  FMUL.FTZ R89, R89, R168 ;  /* 0x000000a859597220 */ /* 0x000fe20000410000 */
[----:B------:R-:W-:-:S03]  /*2b70*/  VIADD R41, R88, 0x1 ;  /* 0x0000000158297836 */ /* 0x000fc60000000000 */
        /* <DEDUP_REMOVED lines=13> */
.L_x_42130:
[----:B------:R-:W-:-:S07]  /*2c50*/  IMAD.MOV.U32 R171, RZ, RZ, R42 ;  /* 0x000000ffffab7224 */ /* 0x000fce00078e002a */
.L_x_42131:
[----:B------:R-:W-:Y:S05]  /*2c60*/  BSYNC B1 ;  /* 0x0000000000017941 */ /* 0x000fea0003800000 */
.L_x_42129:
        /* <DEDUP_REMOVED lines=16> */
.L_x_42135:
[----:B------:R-:W-:Y:S05]  /*2d70*/  BSYNC B2 ;  /* 0x0000000000027941 */ /* 0x000fea0003800000 */
.L_x_42134:
        /* <DEDUP_REMOVED lines=42> */
[----:B------:R-:W-:Y:S02]  /*3020*/  LOP3.LUT R26, R89, R90, R24, 0x96, !PT ;  /* 0x0000005a591a7212 */ /* 0x000fe400078e9618 */
[----:B------:R-:W-:-:S07]  /*3030*/  MOV R44, R88 ;  /* 0x00000058002c7202 */ /* 0x000fce0000000f00 */
.L_x_42133:
[----:B------:R-:W-:Y:S05]  /*3040*/  BSYNC B1 ;  /* 0x0000000000017941 */ /* 0x000fea0003800000 */
.L_x_42132:
[----:B------:R-:W-:Y:S01]  /*3050*/  I2FP.F32.U32 R89, R171 ;  /* 0x000000ab00597245 */ /* 0x000fe20000201000 */
[----:B------:R-:W-:Y:S01]  /*3060*/  FMUL.FTZ R63, R63, R167 ;  /* 0x000000a73f3f7220 */ /* 0x000fe20000410000 */
[----:B------:R-:W-:Y:S02]  /*3070*/  SEL R164, RZ, 0x100, P3 ;  /* 0x00000100ffa47807 */ /* 0x000fe40001800000 */
[----:B------:R-:W-:Y:S01]  /*3080*/  SEL R165, RZ, 0x1, P2 ;  /* 0x00000001ffa57807 */ /* 0x000fe20001000000 */
[----:B------:R-:W-:Y:S01]  /*3090*/  FFMA.FTZ R170, R89, R170, 1.1641532182693481445e-10 ;  /* 0x2f00000059aa7423 */ /* 0x000fe200000100aa */
[----:B------:R-:W-:Y:S01]  /*30a0*/  FMUL.FTZ R63, R63, R168 ;  /* 0x000000a83f3f7220 */ /* 0x000fe20000410000 */
[----:B------:R-:W-:Y:S01]  /*30b0*/  SEL R89, RZ, 0x10000, P4 ;  /* 0x00010000ff597807 */ /* 0x000fe20002000000 */
[----:B------:R-:W-:Y:S02]  /*30c0*/  VIADD R168, R163, 0x100 ;  /* 0x00000100a3a87836 */ /* 0x000fe40000000000 */
[----:B------:R-:W-:-:S04]  /*30d0*/  FSETP.GTU.FTZ.AND P5, PT, R170, R169, PT ;  /* 0x000000a9aa00720b */ /* 0x000fc80003fbc000 */
[----:B------:R-:W-:Y:S02]  /*30e0*/  FSEL R63, R63, RZ, !P5 ;  /* 0x000000ff3f3f7208 */ /* 0x000fe40006800000 */
[----:B------:R-:W-:-:S03]  /*30f0*/  SEL R88, RZ, 0x1000000, P5 ;  /* 0x01000000ff587807 */ /* 0x000fc60002800000 */
[----:B------:R-:W-:Y:S01]  /*3100*/  FMUL.FTZ R63, R48, R63 ;  /* 0x0000003f303f7220 */ /* 0x000fe20000410000 */
[----:B------:R-:W-:-:S03]  /*3110*/  IADD3 R164, R164, R88, R89 ;  /* 0x00000058a4a47210 */ /* 0x000fc60007ffe059 */
[----:B------:R-:W-:Y:S01]  /*3120*/  @P1 FADD.FTZ R63, R59, R63 ;  /* 0x0000003f3b3f1221 */ /* 0x000fe20000010000 */
[C---:B------:R-:W-:Y:S02]  /*3130*/  LEA R90, P1, R163.reuse, UR8, 0x4 ;  /* 0x00000008a35a7c11 */ /* 0x040fe4000f8220ff */
[----:B------:R-:W-:Y:S02]  /*3140*/  IADD3 R165, R164, R165, RZ ;  /* 0x000000a5a4a57210 */ /* 0x000fe40007ffe0ff */
[C---:B------:R-:W-:Y:S02]  /*3150*/  LEA.HI.X R91, R163.reuse, UR9, RZ, 0x4, P1 ;  /* 0x00000009a35b7c11 */ /* 0x040fe400088f24ff */
[----:B------:R-:W-:-:S03]  /*3160*/  LEA R88, P1, R163, UR10, 0x2 ;  /* 0x0000000aa3587c11 */ /* 0x000fc6000f8210ff */
[----:B------:R0:W-:Y:S01]  /*3170*/  STG.E.128 desc[UR4][R90.64], R60 ;  /* 0x0000003c5a007986 */ /* 0x0001e2000c101d04 */
[----:B------:R-:W-:-:S05]  /*3180*/  LEA.HI.X R89, R163, UR11, RZ, 0x2, P1 ;  /* 0x0000000ba3597c11 */ /* 0x000fca00088f14ff */
[----:B------:R0:W-:Y:S04]  /*3190*/  STG.E desc[UR4][R88.64], R165 ;  /* 0x000000a558007986 */ /* 0x0001e8000c101904 */
.L_x_42107:
[----:B------:R-:W-:Y:S05]  /*31a0*/  BSYNC B0 ;  /* 0x0000000000007941 */ /* 0x000fea0003800000 */
.L_x_42106:
        /* <DEDUP_REMOVED lines=24> */
.L_x_42139:
[----:B------:R-:W-:-:S07]  /*3330*/  MOV R172, R42 ;  /* 0x0000002a00ac7202 */ /* 0x000fce0000000f00 */
.L_x_42140:
[----:B------:R-:W-:Y:S05]  /*3340*/  BSYNC B1 ;  /* 0x0000000000017941 */ /* 0x000fea0003800000 */
.L_x_42138:
        /* <DEDUP_REMOVED lines=16> */
.L_x_42144:
[----:B------:R-:W-:Y:S05]  /*3450*/  BSYNC B2 ;  /* 0x0000000000027941 */ /* 0x000fea0003800000 */
.L_x_42143:
        /* <DEDUP_REMOVED lines=42> */
[----:B------:R-:W-:Y:S01]  /*3700*/  LOP3.LUT R26, R91, R164, R24, 0x96, !PT ;  /* 0x000000a45b1a7212 */ /* 0x000fe200078e9618 */
[----:B------:R-:W-:-:S11]  /*3710*/  HFMA2.MMA R164, -RZ, RZ, 0, 0 ;  /* 0x00000000ffa47435 */ /* 0x000fd600000001ff */
.L_x_42142:
[----:B------:R-:W-:Y:S05]  /*3720*/  BSYNC B1 ;  /* 0x0000000000017941 */ /* 0x000fea0003800000 */
.L_x_42141:
[----:B------:R-:W0:Y:S01]  /*3730*/  LDC R169, c[0x0][0x298] ;  /* 0x0000a600ffa97b82 */ /* 0x000e220000000800 */
[----:B------:R-:W-:Y:S01]  /*3740*/  I2FP.F32.U32 R90, R172 ;  /* 0x000000ac005a7245 */ /* 0x000fe20000201000 */
[----:B------:R-:W-:Y:S02]  /*3750*/  IMAD.MOV.U32 R171, RZ, RZ, 0x2f800000 ;  /* 0x2f800000ffab7424 */ /* 0x000fe400078e00ff */
[----:B-----5:R-:W-:Y:S01]  /*3760*/  FMUL.FTZ R64, R64, R167 ;  /* 0x000000a740407220 */ /* 0x020fe20000410000 */
[----:B------:R-:W-:Y:S01]  /*3770*/  ISETP.NE.U32.AND P1, PT, R88, RZ, PT ;  /* 0x000000ff5800720c */ /* 0x000fe20003f25070 */
[----:B------:R-:W-:Y:S01]  /*3780*/  BSSY B1, `(.L_x_42145) ;  /* 0x0000015000017945 */ /* 0x000fe20003800000 */
[----:B------:R-:W-:Y:S01]  /*3790*/  FFMA.FTZ R41, R90, R171, 1.1641532182693481445e-10 ;  /* 0x2f0000005a297423 */ /* 0x000fe200000100ab */
[----:B------:R-:W-:Y:S01]  /*37a0*/  ISETP.NE.AND P3, PT, R164, 0x1, PT ;  /* 0x00000001a400780c */ /* 0x000fe20003f65270 */
[----:B------:R-:W1:Y:S01]  /*37b0*/  LDC R170, c[0x0][0x294] ;  /* 0x0000a500ffaa7b82 */ /* 0x000e620000000800 */
[----:B------:R-:W-:-:S02]  /*37c0*/  ISETP.NE.AND.EX P1, PT, R89, RZ, PT, P1 ;  /* 0x000000ff5900720c */ /* 0x000fc40003f25310 */
[----:B------:R-:W-:Y:S01]  /*37d0*/  IADD3 R89, R164, 0x1, RZ ;  /* 0x00000001a4597810 */ /* 0x000fe20007ffe0ff */
[----:B0-----:R-:W-:Y:S01]  /*37e0*/  FMUL.FTZ R64, R64, R169 ;  /* 0x000000a940407220 */ /* 0x001fe20000410000 */
[----:B-1----:R-:W-:-:S04]  /*37f0*/  FSETP.GTU.FTZ.AND P2, PT, R41, R170, PT ;  /* 0x000000aa2900720b */ /* 0x002fc80003f5c000 */
        /* <DEDUP_REMOVED lines=12> */
.L_x_42146:
[----:B------:R-:W-:-:S07]  /*38c0*/  MOV R41, R42 ;  /* 0x0000002a00297202 */ /* 0x000fce0000000f00 */
.L_x_42147:
[----:B------:R-:W-:Y:S05]  /*38d0*/  BSYNC B1 ;  /* 0x0000000000017941 */ /* 0x000fea0003800000 */
.L_x_42145:
        /* <DEDUP_REMOVED lines=16> */
.L_x_42151:
[----:B------:R-:W-:Y:S05]  /*39e0*/  BSYNC B2 ;  /* 0x0000000000027941 */ /* 0x000fea0003800000 */
.L_x_42150:
        /* <DEDUP_REMOVED lines=12> */
[----:B------:R-:W-:-:S05]  /*3ab0*/  LOP3.LUT R88, R165, R88, R7, 0x96, !PT ;  /* 0x00000058a5587212 */ /* 0x000fca00078e9607 */
[----:B------:R-:W-:-:S05]  /*3ac0*/  IMAD.WIDE.U32 R88, R88, -0x2daee0ad, RZ ;  /* 0xd2511f5358587825 */ /* 0x000fca00078e00ff */
        /* <DEDUP_REMOVED lines=23> */
[----:B------:R-:W-:-:S04]  /*3c40*/  IMAD.WIDE.U32 R88, R88, -0x2daee0ad, RZ ;  /* 0xd2511f5358587825 */ /* 0x000fc800078e00ff */
[----:B------:R-:W-:Y:S01]  /*3c50*/  IMAD.MOV.U32 R44, RZ, RZ, R88 ;  /* 0x000000ffff2c7224 */ /* 0x000fe200078e0058 */
[----:B------:R-:W-:Y:S01]  /*3c60*/  LOP3.LUT R26, R89, R90, R24, 0x96, !PT ;  /* 0x0000005a591a7212 */ /* 0x000fe200078e9618 */
[----:B------:R-:W-:Y:S01]  /*3c70*/  IMAD.WIDE.U32 R90, R91, -0x326172a9, RZ ;  /* 0xcd9e8d575b5a7825 */ /* 0x000fe200078e00ff */
[----:B------:R-:W-:-:S04]  /*3c80*/  HFMA2.MMA R89, -RZ, RZ, 0, 0 ;  /* 0x00000000ff597435 */ /* 0x000fc800000001ff */
[----:B------:R-:W-:Y:S02]  /*3c90*/  LOP3.LUT R25, R91, R164, R23, 0x96, !PT ;  /* 0x000000a45b197212 */ /* 0x000fe400078e9617 */
[----:B------:R-:W-:-:S07]  /*3ca0*/  MOV R42, R90 ;  /* 0x0000005a002a7202 */ /* 0x000fce0000000f00 */
.L_x_42149:
[----:B------:R-:W-:Y:S05]  /*3cb0*/  BSYNC B1 ;  /* 0x0000000000017941 */ /* 0x000fea0003800000 */
.L_x_42148:
        /* <DEDUP_REMOVED lines=20> */
.L_x_42153:
[----:B------:R-:W-:-:S07]  /*3e00*/  IMAD.MOV.U32 R41, RZ, RZ, R42 ;  /* 0x000000ffff297224 */ /* 0x000fce00078e002a */
.L_x_42154:
[----:B------:R-:W-:Y:S05]  /*3e10*/  BSYNC B1 ;  /* 0x0000000000017941 */ /* 0x000fea0003800000 */
.L_x_42152:
        /* <DEDUP_REMOVED lines=16> */
.L_x_42158:
[----:B------:R-:W-:Y:S05]  /*3f20*/  BSYNC B2 ;  /* 0x0000000000027941 */ /* 0x000fea0003800000 */
.L_x_42157:
        /* <DEDUP_REMOVED lines=39> */
[----:B------:R-:W-:Y:S01]  /*41a0*/  IMAD.WIDE.U32 R90, R91, -0x326172a9, RZ ;  /* 0xcd9e8d575b5a7825 */ /* 0x000fe200078e00ff */
[----:B------:R-:W-:-:S03]  /*41b0*/  MOV R44, R88 ;  /* 0x00000058002c7202 */ /* 0x000fc60000000f00 */
[----:B------:R-:W-:Y:S01]  /*41c0*/  IMAD.MOV.U32 R42, RZ, RZ, R90 ;  /* 0x000000ffff2a7224 */ /* 0x000fe200078e005a */
[----:B------:R-:W-:Y:S01]  /*41d0*/  LOP3.LUT R25, R91, R164, R23, 0x96, !PT ;  /* 0x000000a45b197212 */ /* 0x000fe200078e9617 */
[----:B------:R-:W-:-:S07]  /*41e0*/  IMAD.MOV.U32 R90, RZ, RZ, RZ ;  /* 0x000000ffff5a7224 */ /* 0x000fce00078e00ff */
.L_x_42156:
[----:B------:R-:W-:Y:S05]  /*41f0*/  BSYNC B1 ;  /* 0x0000000000017941 */ /* 0x000fea0003800000 */
.L_x_42155:
        /* <DEDUP_REMOVED lines=20> */
.L_x_42160:
[----:B------:R-:W-:-:S07]  /*4340*/  MOV R172, R42 ;  /* 0x0000002a00ac7202 */ /* 0x000fce0000000f00 */
.L_x_42161:
[----:B------:R-:W-:Y:S05]  /*4350*/  BSYNC B1 ;  /* 0x0000000000017941 */ /* 0x000fea0003800000 */
.L_x_42159:
        /* <DEDUP_REMOVED lines=16> */
.L_x_42165:
[----:B------:R-:W-:Y:S05]  /*4460*/  BSYNC B2 ;  /* 0x0000000000027941 */ /* 0x000fea0003800000 */
.L_x_42164:
        /* <DEDUP_REMOVED lines=41> */
[----:B------:R-:W-:-:S05]  /*4700*/  IMAD.WIDE.U32 R90, R91, -0x326172a9, RZ ;  /* 0xcd9e8d575b5a7825 */ /* 0x000fca00078e00ff */
[----:B------:R-:W-:Y:S02]  /*4710*/  LOP3.LUT R25, R91, R164, R23, 0x96, !PT ;  /* 0x000000a45b197212 */ /* 0x000fe400078e9617 */
[----:B------:R-:W-:-:S07]  /*4720*/  MOV R42, R90 ;  /* 0x0000005a002a7202 */ /* 0x000fce0000000f00 */
.L_x_42163:
[----:B------:R-:W-:Y:S05]  /*4730*/  BSYNC B1 ;  /* 0x0000000000017941 */ /* 0x000fea0003800000 */
.L_x_42162:
[----:B------:R-:W-:Y:S02]  /*4740*/  I2FP.F32.U32 R88, R172 ;  /* 0x000000ac00587245 */ /* 0x000fe40000201000 */
[----:B------:R-:W-:Y:S02]  /*4750*/  SEL R89, RZ, 0x10000, P4 ;  /* 0x00010000ff597807 */ /* 0x000fe40002000000 */
[----:B------:R-:W-:Y:S01]  /*4760*/  SEL R164, RZ, 0x100, P3 ;  /* 0x00000100ffa47807 */ /* 0x000fe20001800000 */
[----:B------:R-:W-:Y:S01]  /*4770*/  FFMA.FTZ R171, R88, R171, 1.1641532182693481445e-10 ;  /* 0x2f00000058ab7423 */ /* 0x000fe200000100ab */
[----:B------:R-:W-:Y:S01]  /*4780*/  FMUL.FTZ R88, R67, R167 ;  /* 0x000000a743587220 */ /* 0x000fe20000410000 */
[----:B------:R-:W-:-:S03]  /*4790*/  SEL R165, RZ, 0x1, P2 ;  /* 0x00000001ffa57807 */ /* 0x000fc60001000000 */
[----:B------:R-:W-:Y:S01]  /*47a0*/  FMUL.FTZ R88, R88, R169 ;  /* 0x000000a958587220 */ /* 0x000fe20000410000 */
[----:B------:R-:W-:-:S04]  /*47b0*/  FSETP.GTU.FTZ.AND P5, PT, R171, R170, PT ;  /* 0x000000aaab00720b */ /* 0x000fc80003fbc000 */
[----:B------:R-:W-:Y:S02]  /*47c0*/  FSEL R67, R88, RZ, !P5 ;  /* 0x000000ff58437208 */ /* 0x000fe40006800000 */
[----:B------:R-:W-:-:S03]  /*47d0*/  SEL R88, RZ, 0x1000000, P5 ;  /* 0x01000000ff587807 */ /* 0x000fc60002800000 */
[----:B------:R-:W-:Y:S01]  /*47e0*/  FMUL.FTZ R67, R52, R67 ;  /* 0x0000004334437220 */ /* 0x000fe20000410000 */
[----:B------:R-:W-:-:S03]  /*47f0*/  IADD3 R164, R164, R88, R89 ;  /* 0x00000058a4a47210 */ /* 0x000fc60007ffe059 */
[----:B------:R-:W-:Y:S01]  /*4800*/  @P1 FADD.FTZ R67, R59, R67 ;  /* 0x000000433b431221 */ /* 0x000fe20000010000 */
[----:B------:R-:W-:Y:S01]  /*4810*/  LEA R90, P1, R168, UR8, 0x4 ;  /* 0x00000008a85a7c11 */ /* 0x000fe2000f8220ff */
[----:B------:R-:W-:-:S03]  /*4820*/  IMAD.IADD R165, R164, 0x1, R165 ;  /* 0x00000001a4a57824 */ /* 0x000fc600078e02a5 */
[C---:B------:R-:W-:Y:S02]  /*4830*/  LEA.HI.X R91, R168.reuse, UR9, RZ, 0x4, P1 ;  /* 0x00000009a85b7c11 */ /* 0x040fe400088f24ff */
[----:B------:R-:W-:-:S03]  /*4840*/  LEA R88, P1, R168, UR10, 0x2 ;  /* 0x0000000aa8587c11 */ /* 0x000fc6000f8210ff */
[----:B------:R1:W-:Y:S01]  /*4850*/  STG.E.128 desc[UR4][R90.64], R64 ;  /* 0x000000405a007986 */ /* 0x0003e2000c101d04 */
[C---:B------:R-:W-:Y:S02]  /*4860*/  LEA.HI.X R89, R168.reuse, UR11, RZ, 0x2, P1 ;  /* 0x0000000ba8597c11 */ /* 0x040fe400088f14ff */
[----:B------:R-:W-:-:S03]  /*4870*/  IADD3 R168, R168, 0x100, RZ ;  /* 0x00000100a8a87810 */ /* 0x000fc60007ffe0ff */
[----:B------:R1:W-:Y:S04]  /*4880*/  STG.E desc[UR4][R88.64], R165 ;  /* 0x000000a558007986 */ /* 0x0003e8000c101904 */
.L_x_42137:
[----:B------:R-:W-:Y:S05]  /*4890*/  BSYNC B0 ;  /* 0x0000000000007941 */ /* 0x000fea0003800000 */
.L_x_42136:
        /* <DEDUP_REMOVED lines=24> */
.L_x_42169:
[----:B------:R-:W-:-:S07]  /*4a20*/  IMAD.MOV.U32 R172, RZ, RZ, R42 ;  /* 0x000000ffffac7224 */ /* 0x000fce00078e002a */
.L_x_42170:
[----:B------:R-:W-:Y:S05]  /*4a30*/  BSYNC B1 ;  /* 0x0000000000017941 */ /* 0x000fea0003800000 */
.L_x_42168:
        /* <DEDUP_REMOVED lines=16> */
.L_x_42174:
[----:B------:R-:W-:Y:S05]  /*4b40*/  BSYNC B2 ;  /* 0x0000000000027941 */ /* 0x000fea0003800000 */
.L_x_42173:
        /* <DEDUP_REMOVED lines=44> */
.L_x_42172:
[----:B------:R-:W-:Y:S05]  /*4e10*/  BSYNC B1 ;  /* 0x0000000000017941 */ /* 0x000fea0003800000 */
.L_x_42171:
        /* <DEDUP_REMOVED lines=25> */
.L_x_42176:
[----:B------:R-:W-:-:S07]  /*4fb0*/  IMAD.MOV.U32 R41, RZ, RZ, R42 ;  /* 0x000000ffff297224 */ /* 0x000fce00078e002a */
.L_x_42177:
[----:B------:R-:W-:Y:S05]  /*4fc0*/  BSYNC B1 ;  /* 0x0000000000017941 */ /* 0x000fea0003800000 */
.L_x_42175:
        /* <DEDUP_REMOVED lines=16> */
.L_x_42181:
[----:B------:R-:W-:Y:S05]  /*50d0*/  BSYNC B2 ;  /* 0x0000000000027941 */ /* 0x000fea0003800000 */
.L_x_42180:
        /* <DEDUP_REMOVED lines=44> */
.L_x_42179:
[----:B------:R-:W-:Y:S05]  /*53a0*/  BSYNC B1 ;  /* 0x0000000000017941 */ /* 0x000fea0003800000 */
.L_x_42178:
        /* <DEDUP_REMOVED lines=20> */
.L_x_42183:
[----:B------:R-:W-:-:S07]  /*54f0*/  MOV R41, R42 ;  /* 0x0000002a00297202 */ /* 0x000fce0000000f00 */
.L_x_42184:
[----:B------:R-:W-:Y:S05]  /*5500*/  BSYNC B1 ;  /* 0x0000000000017941 */ /* 0x000fea0003800000 */
.L_x_42182:
        /* <DEDUP_REMOVED lines=16> */
.L_x_42188:
[----:B------:R-:W-:Y:S05]  /*5610*/  BSYNC B2 ;  /* 0x0000000000027941 */ /* 0x000fea0003800000 */
.L_x_42187:
        /* <DEDUP_REMOVED lines=40> */
[----:B------:R-:W-:-:S03]  /*58a0*/  IMAD.WIDE.U32 R90, R91, -0x326172a9, RZ ;  /* 0xcd9e8d575b5a7825 */ /* 0x000fc600078e00ff */
[----:B------:R-:W-:Y:S01]  /*58b0*/  MOV R42, R90 ;  /* 0x0000005a002a7202 */ /* 0x000fe20000000f00 */
[----:B------:R-:W-:Y:S01]  /*58c0*/  HFMA2.MMA R90, -RZ, RZ, 0, 0 ;  /* 0x00000000ff5a7435 */ /* 0x000fe200000001ff */
[----:B------:R-:W-:-:S10]  /*58d0*/  LOP3.LUT R25, R91, R164, R23, 0x96, !PT ;  /* 0x000000a45b197212 */ /* 0x000fd400078e9617 */
.L_x_42186:
[----:B------:R-:W-:Y:S05]  /*58e0*/  BSYNC B1 ;  /* 0x0000000000017941 */ /* 0x000fea0003800000 */
.L_x_42185:
[----:B------:R-:W-:Y:S01]  /*58f0*/  I2FP.F32.U32 R88, R41 ;  /* 0x0000002900587245 */ /* 0x000fe20000201000 */
[----:B------:R-:W-:Y:S01]  /*5900*/  FMUL.FTZ R70, R70, R167 ;  /* 0x000000a746467220 */ /* 0x000fe20000410000 */
[----:B------:R-:W-:Y:S01]  /*5910*/  ISETP.NE.AND P5, PT, R90, 0x1, PT ;  /* 0x000000015a00780c */ /* 0x000fe20003fa5270 */
[----:B------:R-:W-:Y:S02]  /*5920*/  BSSY B1, `(.L_x_42189) ;  /* 0x0000012000017945 */ /* 0x000fe40003800000 */
[----:B------:R-:W-:Y:S01]  /*5930*/  FFMA.FTZ R41, R88, R171, 1.1641532182693481445e-10 ;  /* 0x2f00000058297423 */ /* 0x000fe200000100ab */
[----:B------:R-:W-:-:S04]  /*5940*/  FMUL.FTZ R70, R70, R169 ;  /* 0x000000a946467220 */ /* 0x000fc80000410000 */
        /* <DEDUP_REMOVED lines=14> */
.L_x_42190:
[----:B------:R-:W-:-:S07]  /*5a30*/  IMAD.MOV.U32 R172, RZ, RZ, R42 ;  /* 0x000000ffffac7224 */ /* 0x000fce00078e002a */
.L_x_42191:
[----:B------:R-:W-:Y:S05]  /*5a40*/  BSYNC B1 ;  /* 0x0000000000017941 */ /* 0x000fea0003800000 */
.L_x_42189:
        /* <DEDUP_REMOVED lines=16> */
.L_x_42195:
[----:B------:R-:W-:Y:S05]  /*5b50*/  BSYNC B2 ;  /* 0x0000000000027941 */ /* 0x000fea0003800000 */
.L_x_42194:
        /* <DEDUP_REMOVED lines=43> */
[----:B------:R-:W-:-:S07]  /*5e10*/  LOP3.LUT R25, R91, R164, R23, 0x96, !PT ;  /* 0x000000a45b197212 */ /* 0x000fce00078e9617 */
.L_x_42193:
[----:B------:R-:W-:Y:S05]  /*5e20*/  BSYNC B1 ;  /* 0x0000000000017941 */ /* 0x000fea0003800000 */
.L_x_42192:
        /* <DEDUP_REMOVED lines=13> */
[----:B------:R-:W-:Y:S02]  /*5f00*/  LEA R88, P1, R168, UR8, 0x4 ;  /* 0x00000008a8587c11 */ /* 0x000fe4000f8220ff */
[----:B------:R-:W-:Y:S02]  /*5f10*/  IADD3 R165, R164, R165, RZ ;  /* 0x000000a5a4a57210 */ /* 0x000fe40007ffe0ff */
[C---:B------:R-:W-:Y:S02]  /*5f20*/  LEA.HI.X R89, R168.reuse, UR9, RZ, 0x4, P1 ;  /* 0x00000009a8597c11 */ /* 0x040fe400088f24ff */
[----:B------:R-:W-:-:S03]  /*5f30*/  LEA R90, P1, R168, UR10, 0x2 ;  /* 0x0000000aa85a7c11 */ /* 0x000fc6000f8210ff */
[----:B------:R2:W-:Y:S01]  /*5f40*/  STG.E.128 desc[UR4][R88.64], R68 ;  /* 0x0000004458007986 */ /* 0x0005e2000c101d04 */
[C---:B------:R-:W-:Y:S01]  /*5f50*/  LEA.HI.X R91, R168.reuse, UR11, RZ, 0x2, P1 ;  /* 0x0000000ba85b7c11 */ /* 0x040fe200088f14ff */
[----:B------:R-:W-:-:S04]  /*5f60*/  VIADD R168, R168, 0x100 ;  /* 0x00000100a8a87836 */ /* 0x000fc80000000000 */
[----:B------:R2:W-:Y:S04]  /*5f70*/  STG.E desc[UR4][R90.64], R165 ;  /* 0x000000a55a007986 */ /* 0x0005e8000c101904 */
.L_x_42167:
[----:B------:R-:W-:Y:S05]  /*5f80*/  BSYNC B0 ;  /* 0x0000000000007941 */ /* 0x000fea0003800000 */
.L_x_42166:
        /* <DEDUP_REMOVED lines=24> */
.L_x_42199:
[----:B------:R-:W-:-:S07]  /*6110*/  MOV R172, R42 ;  /* 0x0000002a00ac7202 */ /* 0x000fce0000000f00 */
.L_x_42200:
[----:B------:R-:W-:Y:S05]  /*6120*/  BSYNC B1 ;  /* 0x0000000000017941 */ /* 0x000fea0003800000 */
.L_x_42198:
        /* <DEDUP_REMOVED lines=16> */
.L_x_42204:
[----:B------:R-:W-:Y:S05]  /*6230*/  BSYNC B2 ;  /* 0x0000000000027941 */ /* 0x000fea0003800000 */
.L_x_42203:
        /* <DEDUP_REMOVED lines=44> */
.L_x_42202:
[----:B------:R-:W-:Y:S05]  /*6500*/  BSYNC B1 ;  /* 0x0000000000017941 */ /* 0x000fea0003800000 */
.L_x_42201:
        /* <DEDUP_REMOVED lines=25> */
.L_x_42206:
[----:B------:R-:W-:-:S07]  /*66a0*/  MOV R41, R42 ;  /* 0x0000002a00297202 */ /* 0x000fce0000000f00 */
.L_x_42207:
[----:B------:R-:W-:Y:S05]  /*66b0*/  BSYNC B1 ;  /* 0x0000000000017941 */ /* 0x000fea0003800000 */
.L_x_42205:
        /* <DEDUP_REMOVED lines=16> */
.L_x_42211:
[----:B------:R-:W-:Y:S05]  /*67c0*/  BSYNC B2 ;  /* 0x0000000000027941 */ /* 0x000fea0003800000 */
.L_x_42210:
        /* <DEDUP_REMOVED lines=44> */
.L_x_42209:
[----:B------:R-:W-:Y:S05]  /*6a90*/  BSYNC B1 ;  /* 0x0000000000017941 */ /* 0x000fea0003800000 */
.L_x_42208:
        /* <DEDUP_REMOVED lines=20> */
.L_x_42213:
[----:B------:R-:W-:-:S07]  /*6be0*/  IMAD.MOV.U32 R41, RZ, RZ, R42 ;  /* 0x000000ffff297224 */ /* 0x000fce00078e002a */
.L_x_42214:
[----:B------:R-:W-:Y:S05]  /*6bf0*/  BSYNC B1 ;  /* 0x0000000000017941 */ /* 0x000fea0003800000 */
.L_x_42212:
        /* <DEDUP_REMOVED lines=16> */
.L_x_42218:
[----:B------:R-:W-:Y:S05]  /*6d00*/  BSYNC B2 ;  /* 0x0000000000027941 */ /* 0x000fea0003800000 */
.L_x_42217:
        /* <DEDUP_REMOVED lines=44> */
.L_x_42216:
[----:B------:R-:W-:Y:S05]  /*6fd0*/  BSYNC B1 ;  /* 0x0000000000017941 */ /* 0x000fea0003800000 */
.L_x_42215:
        /* <DEDUP_REMOVED lines=20> */
.L_x_42220:
[----:B------:R-:W-:-:S07]  /*7120*/  MOV R172, R42 ;  /* 0x0000002a00ac7202 */ /* 0x000fce0000000f00 */
.L_x_42221:
[----:B------:R-:W-:Y:S05]  /*7130*/  BSYNC B1 ;  /* 0x0000000000017941 */ /* 0x000fea0003800000 */
.L_x_42219:
        /* <DEDUP_REMOVED lines=16> */
.L_x_42225:
[----:B------:R-:W-:Y:S05]  /*7240*/  BSYNC B2 ;  /* 0x0000000000027941 */ /* 0x000fea0003800000 */
.L_x_42224:
        /* <DEDUP_REMOVED lines=44> */
.L_x_42223:
[----:B------:R-:W-:Y:S05]  /*7510*/  BSYNC B1 ;  /* 0x0000000000017941 */ /* 0x000fea0003800000 */
.L_x_42222:
        /* <DEDUP_REMOVED lines=21> */
.L_x_42197:
[----:B------:R-:W-:Y:S05]  /*7670*/  BSYNC B0 ;  /* 0x0000000000007941 */ /* 0x000fea0003800000 */
.L_x_42196:
        /* <DEDUP_REMOVED lines=24> */
.L_x_42229:
[----:B------:R-:W-:-:S07]  /*7800*/  IMAD.MOV.U32 R172, RZ, RZ, R42 ;  /* 0x000000ffffac7224 */ /* 0x000fce00078e002a */
.L_x_42230:
[----:B------:R-:W-:Y:S05]  /*7810*/  BSYNC B1 ;  /* 0x0000000000017941 */ /* 0x000fea0003800000 */
.L_x_42228:
        /* <DEDUP_REMOVED lines=16> */
.L_x_42234:
[----:B------:R-:W-:Y:S05]  /*7920*/  BSYNC B2 ;  /* 0x0000000000027941 */ /* 0x000fea0003800000 */
.L_x_42233:
        /* <DEDUP_REMOVED lines=44> */
.L_x_42232:
[----:B------:R-:W-:Y:S05]  /*7bf0*/  BSYNC B1 ;  /* 0x0000000000017941 */ /* 0x000fea0003800000 */
.L_x_42231:
        /* <DEDUP_REMOVED lines=25> */
.L_x_42236:
[----:B------:R-:W-:-:S07]  /*7d90*/  IMAD.MOV.U32 R41, RZ, RZ, R42 ;  /* 0x000000ffff297224 */ /* 0x000fce00078e002a */
.L_x_42237:
[----:B------:R-:W-:Y:S05]  /*7da0*/  BSYNC B1 ;  /* 0x0000000000017941 */ /* 0x000fea0003800000 */
.L_x_42235:
        /* <DEDUP_REMOVED lines=16> */
.L_x_42241:
[----:B------:R-:W-:Y:S05]  /*7eb0*/  BSYNC B2 ;  /* 0x0000000000027941 */ /* 0x000fea0003800000 */
.L_x_42240:
        /* <DEDUP_REMOVED lines=44> */
.L_x_42239:
[----:B------:R-:W-:Y:S05]  /*8180*/  BSYNC B1 ;  /* 0x0000000000017941 */ /* 0x000fea0003800000 */
.L_x_42238:
        /* <DEDUP_REMOVED lines=20> */
.L_x_42243:
[----:B------:R-:W-:-:S07]  /*82d0*/  MOV R41, R42 ;  /* 0x0000002a00297202 */ /* 0x000fce0000000f00 */
.L_x_42244:
[----:B------:R-:W-:Y:S05]  /*82e0*/  BSYNC B1 ;  /* 0x0000000000017941 */ /* 0x000fea0003800000 */
.L_x_42242:
        /* <DEDUP_REMOVED lines=16> */
.L_x_42248:
[----:B------:R-:W-:Y:S05]  /*83f0*/  BSYNC B2 ;  /* 0x0000000000027941 */ /* 0x000fea0003800000 */
.L_x_42247:
        /* <DEDUP_REMOVED lines=44> */
.L_x_42246:
[----:B------:R-:W-:Y:S05]  /*86c0*/  BSYNC B1 ;  /* 0x0000000000017941 */ /* 0x000fea0003800000 */
.L_x_42245:
        /* <DEDUP_REMOVED lines=20> */
.L_x_42250:
[----:B------:R-:W-:-:S07]  /*8810*/  IMAD.MOV.U32 R172, RZ, RZ, R42 ;  /* 0x000000ffffac7224 */ /* 0x000fce00078e002a */
.L_x_42251:
[----:B------:R-:W-:Y:S05]  /*8820*/  BSYNC B1 ;  /* 0x0000000000017941 */ /* 0x000fea0003800000 */
.L_x_42249:
        /* <DEDUP_REMOVED lines=16> */
.L_x_42255:
[----:B------:R-:W-:Y:S05]  /*8930*/  BSYNC B2 ;  /* 0x0000000000027941 */ /* 0x000fea0003800000 */
.L_x_42254:
        /* <DEDUP_REMOVED lines=44> */
.L_x_42253:
[----:B------:R-:W-:Y:S05]  /*8c00*/  BSYNC B1 ;  /* 0x0000000000017941 */ /* 0x000fea0003800000 */
.L_x_42252:
        /* <DEDUP_REMOVED lines=21> */
.L_x_42227:
[----:B------:R-:W-:Y:S05]  /*8d60*/  BSYNC B0 ;  /* 0x0000000000007941 */ /* 0x000fea0003800000 */
.L_x_42226:
        /* <DEDUP_REMOVED lines=24> */
.L_x_42259:
[----:B------:R-:W-:-:S07]  /*8ef0*/  MOV R172, R42 ;  /* 0x0000002a00ac7202 */ /* 0x000fce0000000f00 */
.L_x_42260:
[----:B------:R-:W-:Y:S05]  /*8f00*/  BSYNC B1 ;  /* 0x0000000000017941 */ /* 0x000fea0003800000 */
.L_x_42258:
        /* <DEDUP_REMOVED lines=16> */
.L_x_42264:
[----:B------:R-:W-:Y:S05]  /*9010*/  BSYNC B2 ;  /* 0x0000000000027941 */ /* 0x000fea0003800000 */
.L_x_42263:
        /* <DEDUP_REMOVED lines=44> */
.L_x_42262:
[----:B------:R-:W-:Y:S05]  /*92e0*/  BSYNC B1 ;  /* 0x0000000000017941 */ /* 0x000fea0003800000 */
.L_x_42261:
        /* <DEDUP_REMOVED lines=25> */
.L_x_42266:
[----:B------:R-:W-:-:S07]  /*9480*/  MOV R41, R42 ;  /* 0x0000002a00297202 */ /* 0x000fce0000000f00 */
.L_x_42267:
[----:B------:R-:W-:Y:S05]  /*9490*/  BSYNC B1 ;  /* 0x0000000000017941 */ /* 0x000fea0003800000 */
.L_x_42265:
        /* <DEDUP_REMOVED lines=16> */
.L_x_42271:
[----:B------:R-:W-:Y:S05]  /*95a0*/  BSYNC B2 ;  /* 0x0000000000027941 */ /* 0x000fea0003800000 */
.L_x_42270:
        /* <DEDUP_REMOVED lines=44> */
.L_x_42269:
[----:B------:R-:W-:Y:S05]  /*9870*/  BSYNC B1 ;  /* 0x0000000000017941 */ /* 0x000fea0003800000 */
.L_x_42268:
        /* <DEDUP_REMOVED lines=20> */
.L_x_42273:
[----:B------:R-:W-:-:S07]  /*99c0*/  IMAD.MOV.U32 R41, RZ, RZ, R42 ;  /* 0x000000ffff297224 */ /* 0x000fce00078e002a */
.L_x_42274:
[----:B------:R-:W-:Y:S05]  /*99d0*/  BSYNC B1 ;  /* 0x0000000000017941 */ /* 0x000fea0003800000 */
.L_x_42272:
        /* <DEDUP_REMOVED lines=16> */
.L_x_42278:
[----:B------:R-:W-:Y:S05]  /*9ae0*/  BSYNC B2 ;  /* 0x0000000000027941 */ /* 0x000fea0003800000 */
.L_x_42277:
        /* <DEDUP_REMOVED lines=44> */
.L_x_42276:
[----:B------:R-:W-:Y:S05]  /*9db0*/  BSYNC B1 ;  /* 0x0000000000017941 */ /* 0x000fea0003800000 */
.L_x_42275:
        /* <DEDUP_REMOVED lines=20> */
.L_x_42280:
[----:B------:R-:W-:-:S07]  /*9f00*/  MOV R172, R42 ;  /* 0x0000002a00ac7202 */ /* 0x000fce0000000f00 */
.L_x_42281:
[----:B------:R-:W-:Y:S05]  /*9f10*/  BSYNC B1 ;  /* 0x0000000000017941 */ /* 0x000fea0003800000 */
.L_x_42279:
        /* <DEDUP_REMOVED lines=16> */
.L_x_42285:
[----:B------:R-:W-:Y:S05]  /*a020*/  BSYNC B2 ;  /* 0x0000000000027941 */ /* 0x000fea0003800000 */
.L_x_42284:
        /* <DEDUP_REMOVED lines=44> */
.L_x_42283:
[----:B------:R-:W-:Y:S05]  /*a2f0*/  BSYNC B1 ;  /* 0x0000000000017941 */ /* 0x000fea0003800000 */
.L_x_42282:
        /* <DEDUP_REMOVED lines=21> */
.L_x_42257:
[----:B------:R-:W-:Y:S05]  /*a450*/  BSYNC B0 ;  /* 0x0000000000007941 */ /* 0x000fea0003800000 */
.L_x_42256:
        /* <DEDUP_REMOVED lines=24> */
.L_x_42289:
[----:B------:R-:W-:-:S07]  /*a5e0*/  IMAD.MOV.U32 R172, RZ, RZ, R42 ;  /* 0x000000ffffac7224 */ /* 0x000fce00078e002a */
.L_x_42290:
[----:B------:R-:W-:Y:S05]  /*a5f0*/  BSYNC B1 ;  /* 0x0000000000017941 */ /* 0x000fea0003800000 */
.L_x_42288:
        /* <DEDUP_REMOVED lines=16> */
.L_x_42294:
[----:B------:R-:W-:Y:S05]  /*a700*/  BSYNC B2 ;  /* 0x0000000000027941 */ /* 0x000fea0003800000 */
.L_x_42293:
        /* <DEDUP_REMOVED lines=44> */
.L_x_42292:
[----:B------:R-:W-:Y:S05]  /*a9d0*/  BSYNC B1 ;  /* 0x0000000000017941 */ /* 0x000fea0003800000 */
.L_x_42291:
        /* <DEDUP_REMOVED lines=25> */
.L_x_42296:
[----:B------:R-:W-:-:S07]  /*ab70*/  IMAD.MOV.U32 R41, RZ, RZ, R42 ;  /* 0x000000ffff297224 */ /* 0x000fce00078e002a */
.L_x_42297:
[----:B------:R-:W-:Y:S05]  /*ab80*/  BSYNC B1 ;  /* 0x0000000000017941 */ /* 0x000fea0003800000 */
.L_x_42295:
        /* <DEDUP_REMOVED lines=16> */
.L_x_42301:
[----:B------:R-:W-:Y:S05]  /*ac90*/  BSYNC B2 ;  /* 0x0000000000027941 */ /* 0x000fea0003800000 */
.L_x_42300:
        /* <DEDUP_REMOVED lines=44> */
.L_x_42299:
[----:B------:R-:W-:Y:S05]  /*af60*/  BSYNC B1 ;  /* 0x0000000000017941 */ /* 0x000fea0003800000 */
.L_x_42298:
        /* <DEDUP_REMOVED lines=20> */
.L_x_42303:
[----:B------:R-:W-:-:S07]  /*b0b0*/  MOV R41, R42 ;  /* 0x0000002a00297202 */ /* 0x000fce0000000f00 */
.L_x_42304:
[----:B------:R-:W-:Y:S05]  /*b0c0*/  BSYNC B1 ;  /* 0x0000000000017941 */ /* 0x000fea0003800000 */
.L_x_42302:
        /* <DEDUP_REMOVED lines=16> */
.L_x_42308:
[----:B------:R-:W-:Y:S05]  /*b1d0*/  BSYNC B2 ;  /* 0x0000000000027941 */ /* 0x000fea0003800000 */
.L_x_42307:
        /* <DEDUP_REMOVED lines=44> */
.L_x_42306:
[----:B------:R-:W-:Y:S05]  /*b4a0*/  BSYNC B1 ;  /* 0x0000000000017941 */ /* 0x000fea0003800000 */
.L_x_42305:
        /* <DEDUP_REMOVED lines=20> */
.L_x_42310:
[----:B------:R-:W-:-:S07]  /*b5f0*/  IMAD.MOV.U32 R172, RZ, RZ, R42 ;  /* 0x000000ffffac7224 */ /* 0x000fce00078e002a */
.L_x_42311:
[----:B------:R-:W-:Y:S05]  /*b600*/  BSYNC B1 ;  /* 0x0000000000017941 */ /* 0x000fea0003800000 */
.L_x_42309:
        /* <DEDUP_REMOVED lines=16> */
.L_x_42315:
[----:B------:R-:W-:Y:S05]  /*b710*/  BSYNC B2 ;  /* 0x0000000000027941 */ /* 0x000fea0003800000 */
.L_x_42314:
        /* <DEDUP_REMOVED lines=44> */
.L_x_42313:
[----:B------:R-:W-:Y:S05]  /*b9e0*/  BSYNC B1 ;  /* 0x0000000000017941 */ /* 0x000fea0003800000 */
.L_x_42312:
        /* <DEDUP_REMOVED lines=9> */
[----:B------:R-:W-:Y:S02]  /*ba80*/  LEA R90, P5, R168, UR10, 0x2 ;  /* 0x0000000aa85a7c11 */ /* 0x000fe4000f8a10ff */
[----:B------:R-:W-:Y:S02]  /*ba90*/  FSEL R87, R174, RZ, !P3 ;  /* 0x000000ffae577208 */ /* 0x000fe40005800000 */
[----:B------:R-:W-:Y:S02]  /*baa0*/  SEL R164, RZ, 0x1000000, P3 ;  /* 0x01000000ffa47807 */ /* 0x000fe40001800000 */
[----:B------:R-:W-:Y:S01]  /*bab0*/  SEL R169, RZ, 0x1, P2 ;  /* 0x00000001ffa97807 */ /* 0x000fe20001000000 */
[----:B------:R-:W-:Y:S01]  /*bac0*/  FMUL.FTZ R87, R116, R87 ;  /* 0x0000005774577220 */ /* 0x000fe20000410000 */
[----:B------:R-:W-:Y:S02]  /*bad0*/  IADD3 R164, R167, R164, R165 ;  /* 0x000000a4a7a47210 */ /* 0x000fe40007ffe0a5 */
[----:B------:R-:W-:Y:S01]  /*bae0*/  LEA.HI.X R91, R168, UR11, RZ, 0x2, P5 ;  /* 0x0000000ba85b7c11 */ /* 0x000fe2000a8f14ff */
[----:B------:R-:W-:Y:S01]  /*baf0*/  @P1 FADD.FTZ R87, R59, R87 ;  /* 0x000000573b571221 */ /* 0x000fe20000010000 */
[----:B------:R-:W-:-:S04]  /*bb00*/  IADD3 R169, R164, R169, RZ ;  /* 0x000000a9a4a97210 */ /* 0x000fc80007ffe0ff */
[----:B------:R0:W-:Y:S04]  /*bb10*/  STG.E.128 desc[UR4][R88.64], R84 ;  /* 0x0000005458007986 */ /* 0x0001e8000c101d04 */
[----:B------:R0:W-:Y:S02]  /*bb20*/  STG.E desc[UR4][R90.64], R169 ;  /* 0x000000a95a007986 */ /* 0x0001e4000c101904 */
.L_x_42287:
[----:B------:R-:W-:Y:S05]  /*bb30*/  BSYNC B0 ;  /* 0x0000000000007941 */ /* 0x000fea0003800000 */
.L_x_42286:
[----:B01234-:R-:W-:Y:S01]  /*bb40*/  FADD.FTZ R88, RZ, R60 ;  /* 0x0000003cff587221 */ /* 0x01ffe20000010000 */
        /* <DEDUP_REMOVED lines=10> */
[----:B------:R-:W-:-:S02]  /*bbf0*/  ISETP.GT.U32.AND P5, PT, R14, 0x6ff, PT ;  /* 0x000006ff0e00780c */ /* 0x000fc40003fa4070 */
[----:B------:R-:W-:Y:S02]  /*bc00*/  P2R R168, PR, RZ, 0x40 ;  /* 0x00000040ffa87803 */ /* 0x000fe40000000000 */
        /* <DEDUP_REMOVED lines=27> */
[----:B------:R-:W-:-:S05]  /*bdc0*/  LOP3.LUT R90, R91, 0x7fffff8, RZ, 0xc0, !PT ;  /* 0x07fffff85b5a7812 */ /* 0x000fca00078ec0ff */
[----:B------:R-:W-:Y:S01]  /*bdd0*/  @!P6 VIADD R90, R90, 0x8 ;  /* 0x000000085a5ae836 */ /* 0x000fe20000000000 */
[----:B------:R-:W-:-:S04]  /*bde0*/  LOP3.LUT P6, RZ, R0, 0x1f, RZ, 0xc0, !PT ;  /* 0x0000001f00ff7812 */ /* 0x000fc800078cc0ff */
[----:B------:R-:W-:Y:S01]  /*bdf0*/  P2R R88, PR, RZ, 0x40 ;  /* 0x00000040ff587803 */ /* 0x000fe20000000000 */
[----:B------:R-:W-:Y:S08]  /*be00*/  BRA.DIV UR6, `(.L_x_42316) ;  /* 0x0000001206d87947 */ /* 0x000ff0000b800000 */
[----:B------:R-:W0:Y:S01]  /*be10*/  SHFL.BFLY PT, R88, R89, 0x1, 0x1f ;  /* 0x0c201f0059587f89 */ /* 0x000e2200000e0000 */
[----:B------:R-:W-:Y:S01]  /*be20*/  ISETP.NE.AND P6, PT, R173, RZ, PT ;  /* 0x000000ffad00720c */ /* 0x000fe20003fc5270 */
[----:B0-----:R-:W-:-:S05]  /*be30*/  FADD.FTZ R164, R89, R88 ;  /* 0x0000005859a47221 */ /* 0x001fca0000010000 */
[----:B------:R-:W0:Y:S02]  /*be40*/  SHFL.BFLY PT, R165, R164, 0x2, 0x1f ;  /* 0x0c401f00a4a57f89 */ /* 0x000e2400000e0000 */
[----:B0-----:R-:W-:-:S05]  /*be50*/  FADD.FTZ R165, R164, R165 ;  /* 0x000000a5a4a57221 */ /* 0x001fca0000010000 */
[----:B------:R-:W0:Y:S02]  /*be60*/  SHFL.BFLY PT, R88, R165, 0x4, 0x1f ;  /* 0x0c801f00a5587f89 */ /* 0x000e2400000e0000 */
[----:B0-----:R-:W-:-:S05]  /*be70*/  FADD.FTZ R166, R165, R88 ;  /* 0x00000058a5a67221 */ /* 0x001fca0000010000 */
[----:B-----5:R-:W0:Y:S02]  /*be80*/  SHFL.BFLY PT, R167, R166, 0x8, 0x1f ;  /* 0x0d001f00a6a77f89 */ /* 0x020e2400000e0000 */
        /* <DEDUP_REMOVED lines=70> */
.L_x_42342:
        /* <DEDUP_REMOVED lines=18> */
[----:B-1----:R-:W-:-:S05]  /*c410*/  @!P1 LEA R89, R89, R88, 0x18 ;  /* 0x0000005859599211 */ /* 0x002fca00078ec0ff */
[----:B------:R-:W-:Y:S01]  /*c420*/  @!P1 IMAD R164, R90, 0x8, R89 ;  /* 0x000000085aa49824 */ /* 0x000fe200078e0259 */
[----:B------:R-:W-:Y:S01]  /*c430*/  CS2R R88, SRZ ;  /* 0x0000000000587805 */ /* 0x000fe2000001ff00 */
[----:B------:R-:W-:-:S05]  /*c440*/  HFMA2.MMA R90, -RZ, RZ, 0, 0 ;  /* 0x00000000ff5a7435 */ /* 0x000fca00000001ff */
[----:B------:R-:W-:Y:S01]  /*c450*/  @!P1 LDS.64 R88, [R164] ;  /* 0x00000000a4589984 */ /* 0x000fe20000000a00 */
[----:B------:R-:W-:Y:S01]  /*c460*/  @!P1 IMAD.MOV.U32 R90, RZ, RZ, R154 ;  /* 0x000000ffff5a9224 */ /* 0x000fe200078e009a */
[----:B------:R-:W-:-:S04]  /*c470*/  LOP3.LUT P1, RZ, R91, 0x1f, R0, 0xf8, !PT ;  /* 0x0000001f5bff7812 */ /* 0x000fc8000782f800 */
[----:B------:R-:W1:Y:S01]  /*c480*/  SHFL.DOWN PT, R165, R90, 0x4, 0x1f ;  /* 0x08801f005aa57f89 */ /* 0x000e6200000e0000 */
[-C--:B------:R-:W-:Y:S02]  /*c490*/  I2FP.F32.S32 R169, R90.reuse ;  /* 0x0000005a00a97245 */ /* 0x080fe40000201400 */
[----:B-1----:R-:W-:Y:S02]  /*c4a0*/  I2FP.F32.S32 R170, R165 ;  /* 0x000000a500aa7245 */ /* 0x002fe40000201400 */
[----:B------:R-:W-:-:S04]  /*c4b0*/  IADD3 R165, R165, R90, RZ ;  /* 0x0000005aa5a57210 */ /* 0x000fc80007ffe0ff */
[----:B------:R-:W-:Y:S01]  /*c4c0*/  I2FP.F32.S32 R90, R165 ;  /* 0x000000a5005a7245 */ /* 0x000fe20000201400 */
[----:B0-----:R-:W0:Y:S04]  /*c4d0*/  SHFL.DOWN PT, R167, R88, 0x4, 0x1f ;  /* 0x08801f0058a77f89 */ /* 0x001e2800000e0000 */
[----:B------:R-:W1:Y:S01]  /*c4e0*/  SHFL.DOWN PT, R164, R89, 0x4, 0x1f ;  /* 0x08801f0059a47f89 */ /* 0x000e6200000e0000 */
[C---:B0-----:R-:W-:Y:S01]  /*c4f0*/  FMUL.FTZ R172, R167.reuse, R170 ;  /* 0x000000aaa7ac7220 */ /* 0x041fe20000410000 */
[----:B------:R-:W-:-:S03]  /*c500*/  FADD.FTZ R166, -R167, R88 ;  /* 0x00000058a7a67221 */ /* 0x000fc60000010100 */
[----:B------:R-:W-:Y:S01]  /*c510*/  FFMA.FTZ R171, R169, R88, R172 ;  /* 0x00000058a9ab7223 */ /* 0x000fe200000100ac */
[----:B------:R-:W-:Y:S01]  /*c520*/  FMUL.FTZ R166, R166, R166 ;  /* 0x000000a6a6a67220 */ /* 0x000fe20000410000 */
[----:B------:R-:W0:Y:S01]  /*c530*/  MUFU.RCP R88, R90 ;  /* 0x0000005a00587308 */ /* 0x000e220000001000 */
[----:B-1----:R-:W-:Y:S02]  /*c540*/  FADD.FTZ R167, R164, R89 ;  /* 0x00000059a4a77221 */ /* 0x002fe40000010000 */
[----:B------:R-:W-:Y:S01]  /*c550*/  FMUL.FTZ R166, R166, R169 ;  /* 0x000000a9a6a67220 */ /* 0x000fe20000410000 */
[----:B------:R-:W1:Y:S03]  /*c560*/  SHFL.DOWN PT, R164, R165, 0x2, 0x1f ;  /* 0x08401f00a5a47f89 */ /* 0x000e6600000e0000 */
[----:B------:R-:W-:Y:S01]  /*c570*/  FMUL.FTZ R166, R166, R170 ;  /* 0x000000aaa6a67220 */ /* 0x000fe20000410000 */
[----:B0-----:R-:W-:-:S03]  /*c580*/  FMUL.FTZ R171, R88, R171 ;  /* 0x000000ab58ab7220 */ /* 0x001fc60000410000 */
[----:B------:R-:W-:Y:S02]  /*c590*/  FFMA.FTZ R166, R88, R166, R167 ;  /* 0x000000a658a67223 */ /* 0x000fe400000100a7 */
[----:B------:R-:W0:Y:S01]  /*c5a0*/  SHFL.DOWN PT, R170, R171, 0x2, 0x1f ;  /* 0x08401f00abaa7f89 */ /* 0x000e2200000e0000 */
[----:B-1----:R-:W-:Y:S01]  /*c5b0*/  I2FP.F32.S32 R169, R164 ;  /* 0x000000a400a97245 */ /* 0x002fe20000201400 */
[----:B------:R-:W-:-:S05]  /*c5c0*/  IMAD.IADD R88, R165, 0x1, R164 ;  /* 0x00000001a5587824 */ /* 0x000fca00078e02a4 */
[----:B------:R-:W1:Y:S01]  /*c5d0*/  SHFL.DOWN PT, R165, R88, 0x1, 0x1f ;  /* 0x08201f0058a57f89 */ /* 0x000e6200000e0000 */
[----:B0-----:R-:W-:Y:S01]  /*c5e0*/  FADD.FTZ R89, R171, -R170 ;  /* 0x800000aaab597221 */ /* 0x001fe20000010000 */
[----:B------:R-:W-:-:S03]  /*c5f0*/  FMUL.FTZ R167, R170, R169 ;  /* 0x000000a9aaa77220 */ /* 0x000fc60000410000 */
[----:B------:R-:W-:Y:S01]  /*c600*/  FMUL.FTZ R89, R89, R89 ;  /* 0x0000005959597220 */ /* 0x000fe20000410000 */
[----:B------:R-:W-:-:S03]  /*c610*/  FFMA.FTZ R173, R90, R171, R167 ;  /* 0x000000ab5aad7223 */ /* 0x000fc600000100a7 */
[----:B------:R-:W-:Y:S01]  /*c620*/  FMUL.FTZ R167, R90, R89 ;  /* 0x000000595aa77220 */ /* 0x000fe20000410000 */
[----:B------:R-:W-:Y:S01]  /*c630*/  I2FP.F32.S32 R90, R88 ;  /* 0x00000058005a7245 */ /* 0x000fe20000201400 */
[----:B------:R-:W0:Y:S02]  /*c640*/  SHFL.DOWN PT, R89, R166, 0x2, 0x1f ;  /* 0x08401f00a6597f89 */ /* 0x000e2400000e0000 */
[----:B------:R-:W-:Y:S01]  /*c650*/  FMUL.FTZ R167, R167, R169 ;  /* 0x000000a9a7a77220 */ /* 0x000fe20000410000 */
[----:B------:R-:W2:Y:S01]  /*c660*/  MUFU.RCP R164, R90 ;  /* 0x0000005a00a47308 */ /* 0x000ea20000001000 */
[----:B-1----:R-:W-:Y:S01]  /*c670*/  I2FP.F32.S32 R169, R165 ;  /* 0x000000a500a97245 */ /* 0x002fe20000201400 */
[----:B--2---:R-:W-:Y:S01]  /*c680*/  FMUL.FTZ R173, R164, R173 ;  /* 0x000000ada4ad7220 */ /* 0x004fe20000410000 */
[----:B0-----:R-:W-:-:S04]  /*c690*/  FADD.FTZ R89, R166, R89 ;  /* 0x00000059a6597221 */ /* 0x001fc80000010000 */
[----:B------:R-:W0:Y:S01]  /*c6a0*/  SHFL.DOWN PT, R170, R173, 0x1, 0x1f ;  /* 0x08201f00adaa7f89 */ /* 0x000e2200000e0000 */
[----:B------:R-:W-:Y:S01]  /*c6b0*/  FFMA.FTZ R89, R164, R167, R89 ;  /* 0x000000a7a4597223 */ /* 0x000fe20000010059 */
[----:B------:R-:W-:-:S04]  /*c6c0*/  IADD3 R167, R88, R165, RZ ;  /* 0x000000a558a77210 */ /* 0x000fc80007ffe0ff */
[----:B------:R-:W1:Y:S01]  /*c6d0*/  SHFL.DOWN PT, R164, R89, 0x1, 0x1f ;  /* 0x08201f0059a47f89 */ /* 0x000e6200000e0000 */
[----:B------:R-:W-:-:S06]  /*c6e0*/  I2FP.F32.S32 R167, R167 ;  /* 0x000000a700a77245 */ /* 0x000fcc0000201400 */
[----:B------:R-:W2:Y:S01]  /*c6f0*/  MUFU.RCP R167, R167 ;  /* 0x000000a700a77308 */ /* 0x000ea20000001000 */
[----:B0-----:R-:W-:Y:S01]  /*c700*/  FADD.FTZ R166, R173, -R170 ;  /* 0x800000aaada67221 */ /* 0x001fe20000010000 */
[----:B------:R-:W-:-:S03]  /*c710*/  FMUL.FTZ R171, R170, R169 ;  /* 0x000000a9aaab7220 */ /* 0x000fc60000410000 */
[----:B------:R-:W-:Y:S02]  /*c720*/  FMUL.FTZ R165, R166, R166 ;  /* 0x000000a6a6a57220 */ /* 0x000fe40000410000 */
[----:B------:R-:W0:Y:S02]  /*c730*/  LDC R166, c[0x0][0x2d8] ;  /* 0x0000b600ffa67b82 */ /* 0x000e240000000800 */
[C---:B------:R-:W-:Y:S01]  /*c740*/  FMUL.FTZ R165, R90.reuse, R165 ;  /* 0x000000a55aa57220 */ /* 0x040fe20000410000 */
[----:B-1----:R-:W-:Y:S01]  /*c750*/  FADD.FTZ R164, R89, R164 ;  /* 0x000000a459a47221 */ /* 0x002fe20000010000 */
[----:B------:R-:W-:Y:S02]  /*c760*/  FFMA.FTZ R90, R90, R173, R171 ;  /* 0x000000ad5a5a7223 */ /* 0x000fe400000100ab */
[----:B------:R-:W-:-:S04]  /*c770*/  FMUL.FTZ R165, R165, R169 ;  /* 0x000000a9a5a57220 */ /* 0x000fc80000410000 */
[C---:B--2---:R-:W-:Y:S01]  /*c780*/  FFMA.FTZ R164, R167.reuse, R165, R164 ;  /* 0x000000a5a7a47223 */ /* 0x044fe200000100a4 */
[----:B------:R-:W-:Y:S02]  /*c790*/  FMUL.FTZ R165, R167, R90 ;  /* 0x0000005aa7a57220 */ /* 0x000fe40000410000 */
[----:B------:R-:W1:Y:S02]  /*c7a0*/  @!P1 LDC.64 R90, c[0x0][0x250] ;  /* 0x00009400ff5a9b82 */ /* 0x000e640000000a00 */
[----:B------:R-:W0:Y:S04]  /*c7b0*/  SHFL.IDX PT, R89, R164, RZ, 0x1f ;  /* 0x00001fffa4597589 */ /* 0x000e2800000e0000 */
[----:B------:R-:W2:Y:S01]  /*c7c0*/  SHFL.IDX PT, R165, R165, RZ, 0x1f ;  /* 0x00001fffa5a57589 */ /* 0x000ea200000e0000 */
[----:B-1----:R-:W-:-:S04]  /*c7d0*/  @!P1 IMAD.WIDE R90, R18, 0x4, R90 ;  /* 0x00000004125a9825 */ /* 0x002fc800078e025a */
[----:B0-----:R-:W-:Y:S01]  /*c7e0*/  FFMA.FTZ R166, R89, UR7, R166 ;  /* 0x0000000759a67c23 */ /* 0x001fe200080100a6 */
[C---:B--2---:R-:W-:Y:S01]  /*c7f0*/  FMUL.FTZ R88, R165.reuse, R165 ;  /* 0x000000a5a5587220 */ /* 0x044fe20000410000 */
[----:B------:R0:W-:Y:S04]  /*c800*/  @!P1 STG.E desc[UR4][R90.64], R165 ;  /* 0x000000a55a009986 */ /* 0x0001e8000c101904 */
[----:B------:R-:W-:Y:S02]  /*c810*/  FSEL R167, R88, RZ, P2 ;  /* 0x000000ff58a77208 */ /* 0x000fe40001000000 */
[----:B------:R-:W1:Y:S03]  /*c820*/  @!P1 LDC.64 R88, c[0x0][0x258] ;  /* 0x00009600ff589b82 */ /* 0x000e660000000a00 */
[----:B------:R-:W-:Y:S01]  /*c830*/  FADD.FTZ R167, R166, R167 ;  /* 0x000000a7a6a77221 */ /* 0x000fe20000010000 */
[----:B------:R-:W-:-:S05]  /*c840*/  FSEL R166, R165, RZ, !P2 ;  /* 0x000000ffa5a67208 */ /* 0x000fca0005000000 */
[----:B------:R-:W2:Y:S01]  /*c850*/  MUFU.RSQ R167, R167 ;  /* 0x000000a700a77308 */ /* 0x000ea20000001400 */
[----:B-1----:R-:W-:-:S05]  /*c860*/  @!P1 IMAD.WIDE R88, R18, 0x4, R88 ;  /* 0x0000000412589825 */ /* 0x002fca00078e0258 */
[----:B--2---:R0:W-:Y:S01]  /*c870*/  @!P1 STG.E desc[UR4][R88.64], R167 ;  /* 0x000000a758009986 */ /* 0x0041e2000c101904 */
        /* <DEDUP_REMOVED lines=17> */
.L_x_42318:
[----:B------:R-:W-:Y:S05]  /*c990*/  BSYNC B0 ;  /* 0x0000000000007941 */ /* 0x000fea0003800000 */
.L_x_42317:
        /* <DEDUP_REMOVED lines=19> */
.L_x_42320:
[----:B------:R-:W-:Y:S05]  /*cad0*/  BSYNC B0 ;  /* 0x0000000000007941 */ /* 0x000fea0003800000 */
.L_x_42319:
        /* <DEDUP_REMOVED lines=19> */
.L_x_42322:
[----:B------:R-:W-:Y:S05]  /*cc10*/  BSYNC B0 ;  /* 0x0000000000007941 */ /* 0x000fea0003800000 */
.L_x_42321:
        /* <DEDUP_REMOVED lines=19> */
.L_x_42324:
[----:B------:R-:W-:Y:S05]  /*cd50*/  BSYNC B0 ;  /* 0x0000000000007941 */ /* 0x000fea0003800000 */
.L_x_42323:
        /* <DEDUP_REMOVED lines=19> */
.L_x_42326:
[----:B------:R-:W-:Y:S05]  /*ce90*/  BSYNC B0 ;  /* 0x0000000000007941 */ /* 0x000fea0003800000 */
.L_x_42325:
        /* <DEDUP_REMOVED lines=19> */
.L_x_42328:
[----:B------:R-:W-:Y:S05]  /*cfd0*/  BSYNC B0 ;  /* 0x0000000000007941 */ /* 0x000fea0003800000 */
.L_x_42327:
        /* <DEDUP_REMOVED lines=18> */
.L_x_42330:
[----:B------:R-:W-:Y:S05]  /*d100*/  BSYNC B0 ;  /* 0x0000000000007941 */ /* 0x000fea0003800000 */
.L_x_42329:
[----:B------:R-:W-:Y:S01]  /*d110*/  ISETP.NE.AND P1, PT, R168, RZ, PT ;  /* 0x000000ffa800720c */ /* 0x000fe20003f25270 */
[----:B------:R-:W-:-:S03]  /*d120*/  VIADD R18, R18, UR12 ;  /* 0x0000000c12127c36 */ /* 0x000fc60008000000 */
[----:B------:R-:W-:Y:S02]  /*d130*/  SEL R166, RZ, 0x1, P1 ;  /* 0x00000001ffa67807 */ /* 0x000fe40000800000 */
[----:B------:R-:W-:-:S13]  /*d140*/  ISETP.GE.AND P1, PT, R18, UR13, PT ;  /* 0x0000000d12007c0c */ /* 0x000fda000bf26270 */
[----:B------:R-:W-:Y:S05]  /*d150*/  @!P1 BRA `(.L_x_42331) ;  /* 0xffffff4800309947 */ /* 0x000fea000383ffff */
[----:B------:R-:W-:Y:S05]  /*d160*/  EXIT ;  /* 0x000000000000794d */ /* 0x000fea0003800000 */
.L_x_42316:
[----:B------:R-:W-:Y:S01]  /*d170*/  HFMA2.MMA R174, -RZ, RZ, 0, 1.847743988037109375e-06 ;  /* 0x0000001fffae7435 */ /* 0x000fe200000001ff */
[----:B------:R-:W-:Y:S01]  /*d180*/  MOV R172, R89 ;  /* 0x0000005900ac7202 */ /* 0x000fe20000000f00 */
[----:B------:R-:W-:Y:S02]  /*d190*/  IMAD.MOV.U32 R171, RZ, RZ, 0x1 ;  /* 0x00000001ffab7424 */ /* 0x000fe400078e00ff */
[----:B------:R-:W-:-:S07]  /*d1a0*/  IMAD.MOV.U32 R169, RZ, RZ, -0x1 ;  /* 0xffffffffffa97424 */ /* 0x000fce00078e00ff */
[----:B-----5:R-:W-:Y:S05]  /*d1b0*/  WARPSYNC.COLLECTIVE R169, `(.L_x_42332) ;  /* 0x00000000a9087348 */ /* 0x020fea0003c00000 */
[----:B------:R0:W1:Y:S02]  /*d1c0*/  SHFL.BFLY P6, R170, R172, R171, R174 ;  /* 0x0c0000abacaa7389 */ /* 0x00006400000c00ae */
[----:B01---5:R-:W-:Y:S01]  /*d1d0*/  ENDCOLLECTIVE ;  /* 0x000000000000791b */ /* 0x023fe20003800000 */
.L_x_42332:
[----:B------:R-:W-:Y:S01]  /*d1e0*/  HFMA2.MMA R171, -RZ, RZ, 0, 1.1920928955078125e-07 ;  /* 0x00000002ffab7435 */ /* 0x000fe200000001ff */
[----:B------:R-:W-:-:S05]  /*d1f0*/  MOV R88, R170 ;  /* 0x000000aa00587202 */ /* 0x000fca0000000f00 */
[----:B------:R-:W-:-:S04]  /*d200*/  FADD.FTZ R164, R89, R88 ;  /* 0x0000005859a47221 */ /* 0x000fc80000010000 */
[----:B------:R-:W-:-:S07]  /*d210*/  IMAD.MOV.U32 R172, RZ, RZ, R164 ;  /* 0x000000ffffac7224 */ /* 0x000fce00078e00a4 */
[----:B------:R-:W-:Y:S05]  /*d220*/  WARPSYNC.COLLECTIVE R169, `(.L_x_42333) ;  /* 0x00000000a9087348 */ /* 0x000fea0003c00000 */
[----:B------:R0:W1:Y:S02]  /*d230*/  SHFL.BFLY P6, R170, R172, R171, R174 ;  /* 0x0c0000abacaa7389 */ /* 0x00006400000c00ae */
[----:B01----:R-:W-:Y:S01]  /*d240*/  ENDCOLLECTIVE ;  /* 0x000000000000791b */ /* 0x003fe20003800000 */
.L_x_42333:
[----:B------:R-:W-:Y:S01]  /*d250*/  HFMA2.MMA R171, -RZ, RZ, 0, 2.384185791015625e-07 ;  /* 0x00000004ffab7435 */ /* 0x000fe200000001ff */
[----:B------:R-:W-:-:S04]  /*d260*/  IMAD.MOV.U32 R165, RZ, RZ, R170 ;  /* 0x000000ffffa57224 */ /* 0x000fc800078e00aa */
[----:B------:R-:W-:-:S05]  /*d270*/  FADD.FTZ R165, R164, R165 ;  /* 0x000000a5a4a57221 */ /* 0x000fca0000010000 */
[----:B------:R-:W-:-:S07]  /*d280*/  MOV R172, R165 ;  /* 0x000000a500ac7202 */ /* 0x000fce0000000f00 */
[----:B------:R-:W-:Y:S05]  /*d290*/  WARPSYNC.COLLECTIVE R169, `(.L_x_42334) ;  /* 0x00000000a9087348 */ /* 0x000fea0003c00000 */
[----:B------:R0:W1:Y:S02]  /*d2a0*/  SHFL.BFLY P6, R170, R172, R171, R174 ;  /* 0x0c0000abacaa7389 */ /* 0x00006400000c00ae */
[----:B01----:R-:W-:Y:S01]  /*d2b0*/  ENDCOLLECTIVE ;  /* 0x000000000000791b */ /* 0x003fe20003800000 */
.L_x_42334:
[----:B------:R-:W-:Y:S01]  /*d2c0*/  HFMA2.MMA R171, -RZ, RZ, 0, 4.76837158203125e-07 ;  /* 0x00000008ffab7435 */ /* 0x000fe200000001ff */
[----:B------:R-:W-:-:S04]  /*d2d0*/  IMAD.MOV.U32 R88, RZ, RZ, R170 ;  /* 0x000000ffff587224 */ /* 0x000fc800078e00aa */
[----:B------:R-:W-:-:S05]  /*d2e0*/  FADD.FTZ R166, R165, R88 ;  /* 0x00000058a5a67221 */ /* 0x000fca0000010000 */
[----:B------:R-:W-:-:S07]  /*d2f0*/  MOV R172, R166 ;  /* 0x000000a600ac7202 */ /* 0x000fce0000000f00 */
[----:B------:R-:W-:Y:S05]  /*d300*/  WARPSYNC.COLLECTIVE R169, `(.L_x_42335) ;  /* 0x00000000a9087348 */ /* 0x000fea0003c00000 */
[----:B------:R0:W1:Y:S02]  /*d310*/  SHFL.BFLY P6, R170, R172, R171, R174 ;  /* 0x0c0000abacaa7389 */ /* 0x00006400000c00ae */
[----:B01----:R-:W-:Y:S01]  /*d320*/  ENDCOLLECTIVE ;  /* 0x000000000000791b */ /* 0x003fe20003800000 */
.L_x_42335:
[----:B------:R-:W-:Y:S01]  /*d330*/  HFMA2.MMA R171, -RZ, RZ, 0, 9.5367431640625e-07 ;  /* 0x00000010ffab7435 */ /* 0x000fe200000001ff */
[----:B------:R-:W-:-:S04]  /*d340*/  IMAD.MOV.U32 R167, RZ, RZ, R170 ;  /* 0x000000ffffa77224 */ /* 0x000fc800078e00aa */
[----:B------:R-:W-:-:S05]  /*d350*/  FADD.FTZ R167, R166, R167 ;  /* 0x000000a7a6a77221 */ /* 0x000fca0000010000 */
[----:B------:R-:W-:-:S07]  /*d360*/  MOV R172, R167 ;  /* 0x000000a700ac7202 */ /* 0x000fce0000000f00 */
[----:B------:R-:W-:Y:S05]  /*d370*/  WARPSYNC.COLLECTIVE R169, `(.L_x_42336) ;  /* 0x00000000a9087348 */ /* 0x000fea0003c00000 */
[----:B------:R0:W1:Y:S02]  /*d380*/  SHFL.BFLY P6, R170, R172, R171, R174 ;  /* 0x0c0000abacaa7389 */ /* 0x00006400000c00ae */
[----:B01----:R-:W-:Y:S01]  /*d390*/  ENDCOLLECTIVE ;  /* 0x000000000000791b */ /* 0x003fe20003800000 */
.L_x_42336:
[----:B------:R-:W-:Y:S01]  /*d3a0*/  HFMA2.MMA R171, -RZ, RZ, 0, 5.9604644775390625e-08 ;  /* 0x00000001ffab7435 */ /* 0x000fe200000001ff */
[----:B------:R-:W-:Y:S01]  /*d3b0*/  IMAD.MOV.U32 R88, RZ, RZ, R170 ;  /* 0x000000ffff587224 */ /* 0x000fe200078e00aa */
        /* <DEDUP_REMOVED lines=64> */
.L_x_42337:
[----:B------:R-:W-:Y:S01]  /*d7c0*/  HFMA2.MMA R171, -RZ, RZ, 0, 1.1920928955078125e-07 ;  /* 0x00000002ffab7435 */ /* 0x000fe200000001ff */
[----:B------:R-:W-:-:S04]  /*d7d0*/  IMAD.MOV.U32 R164, RZ, RZ, R170 ;  /* 0x000000ffffa47224 */ /* 0x000fc800078e00aa */
[----:B------:R-:W-:-:S05]  /*d7e0*/  FADD.FTZ R164, R89, R164 ;  /* 0x000000a459a47221 */ /* 0x000fca0000010000 */
[----:B------:R-:W-:-:S07]  /*d7f0*/  MOV R172, R164 ;  /* 0x000000a400ac7202 */ /* 0x000fce0000000f00 */
[----:B------:R-:W-:Y:S05]  /*d800*/  WARPSYNC.COLLECTIVE R169, `(.L_x_42338) ;  /* 0x00000000a9087348 */ /* 0x000fea0003c00000 */
[----:B------:R0:W1:Y:S02]  /*d810*/  SHFL.BFLY P6, R170, R172, R171, R174 ;  /* 0x0c0000abacaa7389 */ /* 0x00006400000c00ae */
[----:B01----:R-:W-:Y:S01]  /*d820*/  ENDCOLLECTIVE ;  /* 0x000000000000791b */ /* 0x003fe20003800000 */
.L_x_42338:
[----:B------:R-:W-:Y:S01]  /*d830*/  HFMA2.MMA R171, -RZ, RZ, 0, 2.384185791015625e-07 ;  /* 0x00000004ffab7435 */ /* 0x000fe200000001ff */
[----:B------:R-:W-:-:S04]  /*d840*/  IMAD.MOV.U32 R165, RZ, RZ, R170 ;  /* 0x000000ffffa57224 */ /* 0x000fc800078e00aa */
[----:B------:R-:W-:-:S05]  /*d850*/  FADD.FTZ R165, R164, R165 ;  /* 0x000000a5a4a57221 */ /* 0x000fca0000010000 */
[----:B------:R-:W-:-:S07]  /*d860*/  MOV R172, R165 ;  /* 0x000000a500ac7202 */ /* 0x000fce0000000f00 */
[----:B------:R-:W-:Y:S05]  /*d870*/  WARPSYNC.COLLECTIVE R169, `(.L_x_42339) ;  /* 0x00000000a9087348 */ /* 0x000fea0003c00000 */
[----:B------:R0:W1:Y:S02]  /*d880*/  SHFL.BFLY P6, R170, R172, R171, R174 ;  /* 0x0c0000abacaa7389 */ /* 0x00006400000c00ae */
[----:B01----:R-:W-:Y:S01]  /*d890*/  ENDCOLLECTIVE ;  /* 0x000000000000791b */ /* 0x003fe20003800000 */
.L_x_42339:
[----:B------:R-:W-:Y:S01]  /*d8a0*/  HFMA2.MMA R171, -RZ, RZ, 0, 4.76837158203125e-07 ;  /* 0x00000008ffab7435 */ /* 0x000fe200000001ff */
[----:B------:R-:W-:-:S04]  /*d8b0*/  IMAD.MOV.U32 R166, RZ, RZ, R170 ;  /* 0x000000ffffa67224 */ /* 0x000fc800078e00aa */
[----:B------:R-:W-:-:S05]  /*d8c0*/  FADD.FTZ R166, R165, R166 ;  /* 0x000000a6a5a67221 */ /* 0x000fca0000010000 */
[----:B------:R-:W-:-:S07]  /*d8d0*/  MOV R172, R166 ;  /* 0x000000a600ac7202 */ /* 0x000fce0000000f00 */
[----:B------:R-:W-:Y:S05]  /*d8e0*/  WARPSYNC.COLLECTIVE R169, `(.L_x_42340) ;  /* 0x00000000a9087348 */ /* 0x000fea0003c00000 */
[----:B------:R0:W1:Y:S02]  /*d8f0*/  SHFL.BFLY P6, R170, R172, R171, R174 ;  /* 0x0c0000abacaa7389 */ /* 0x00006400000c00ae */
[----:B01----:R-:W-:Y:S01]  /*d900*/  ENDCOLLECTIVE ;  /* 0x000000000000791b */ /* 0x003fe20003800000 */
.L_x_42340:
[----:B------:R-:W-:Y:S01]  /*d910*/  HFMA2.MMA R171, -RZ, RZ, 0, 9.5367431640625e-07 ;  /* 0x00000010ffab7435 */ /* 0x000fe200000001ff */
[----:B------:R-:W-:-:S04]  /*d920*/  IMAD.MOV.U32 R167, RZ, RZ, R170 ;  /* 0x000000ffffa77224 */ /* 0x000fc800078e00aa */
[----:B------:R-:W-:-:S05]  /*d930*/  FADD.FTZ R167, R166, R167 ;  /* 0x000000a7a6a77221 */ /* 0x000fca0000010000 */
[----:B------:R-:W-:-:S07]  /*d940*/  MOV R172, R167 ;  /* 0x000000a700ac7202 */ /* 0x000fce0000000f00 */
[----:B------:R-:W-:Y:S05]  /*d950*/  WARPSYNC.COLLECTIVE R169, `(.L_x_42341) ;  /* 0x00000000a9087348 */ /* 0x000fea0003c00000 */
[----:B------:R0:W1:Y:S02]  /*d960*/  SHFL.BFLY P6, R170, R172, R171, R174 ;  /* 0x0c0000abacaa7389 */ /* 0x00006400000c00ae */
[----:B01----:R-:W-:Y:S01]  /*d970*/  ENDCOLLECTIVE ;  /* 0x000000000000791b */ /* 0x003fe20003800000 */
.L_x_42341:
[----:B------:R-:W-:Y:S05]  /*d980*/  BRA `(.L_x_42342) ;  /* 0xffffffe800587947 */ /* 0x000fea000383ffff */
.L_x_42343:
        /* <DEDUP_REMOVED lines=15> */
.L_x_46100:


//--------------------- .text._ZN10layer_norm13ln_fwd_kernelINS_13Kernel_traitsI6__halfffffjLj7168ELj1ELj1ELj8ELj16ENS_18Kernel_traits_baseILj7168ES2_ffffjLj256EEEEELb1ELb1ELb0ELb1EEEvNS_9FwdParamsE --------------------------
	.section	.text._ZN10layer_norm13ln_fwd_kernelINS_13Kernel_traitsI6__halfffffjLj7168ELj1ELj1ELj8ELj16ENS_18Kernel_traits_baseILj7168ES2_ffffjLj256EEEEELb1ELb1ELb0ELb1EEEvNS_9FwdParamsE,"ax",@progbits
	.align	128
        .global         _ZN10layer_norm13ln_fwd_kernelINS_13Kernel_traitsI6__halfffffjLj7168ELj1ELj1ELj8ELj16ENS_18Kernel_traits_baseILj7168ES2_ffffjLj256EEEEELb1ELb1ELb0ELb1EEEvNS_9FwdParamsE
        .type           _ZN10layer_norm13ln_fwd_kernelINS_13Kernel_traitsI6__halfffffjLj7168ELj1ELj1ELj8ELj16ENS_18Kernel_traits_baseILj7168ES2_ffffjLj256EEEEELb1ELb1ELb0ELb1EEEvNS_9FwdParamsE,@function
        .size           _ZN10layer_norm13ln_fwd_kernelINS_13Kernel_traitsI6__halfffffjLj7168ELj1ELj1ELj8ELj16ENS_18Kernel_traits_baseILj7168ES2_ffffjLj256EEEEELb1ELb1ELb0ELb1EEEvNS_9FwdParamsE,(.L_x_46101 - _ZN10layer_norm13ln_fwd_kernelINS_13Kernel_traitsI6__halfffffjLj7168ELj1ELj1ELj8ELj16ENS_18Kernel_traits_baseILj7168ES2_ffffjLj256EEEEELb1ELb1ELb0ELb1EEEvNS_9FwdParamsE)
        .other          _ZN10layer_norm13ln_fwd_kernelINS_13Kernel_traitsI6__halfffffjLj7168ELj1ELj1ELj8ELj16ENS_18Kernel_traits_baseILj7168ES2_ffffjLj256EEEEELb1ELb1ELb0ELb1EEEvNS_9FwdParamsE,@"STO_CUDA_ENTRY STV_DEFAULT"
_ZN10layer_norm13ln_fwd_kernelINS_13Kernel_traitsI6__halfffffjLj7168ELj1ELj1ELj8ELj16ENS_18Kernel_traits_baseILj7168ES2_ffffjLj256EEEEELb1ELb1ELb0ELb1EEEvNS_9FwdParamsE:
.text._ZN10layer_norm13ln_fwd_kernelINS_13Kernel_traitsI6__halfffffjLj7168ELj1ELj1ELj8ELj16ENS_18Kernel_traits_baseILj7168ES2_ffffjLj256EEEEELb1ELb1ELb0ELb1EEEvNS_9FwdParamsE:
[----:B------:R-:W-:Y:S01]  /*0000*/  LDC R1, c[0x0][0x28] ;  /* 0x00000a00ff017b82 */ /* 0x000fe20000000800 */
[----:B------:R-:W0:Y:S07]  /*0010*/  S2R R94, SR_TID.X ;  /* 0x00000000005e7919 */ /* 0x000e2e0000002100 */
[----:B------:R-:W1:Y:S08]  /*0020*/  LDC R140, c[0x0][0x2e8] ;  /* 0x0000ba00ff8c7b82 */ /* 0x000e700000000800 */
[----:B------:R-:W2:Y:S01]  /*0030*/  LDC R141, c[0x0][0x2ec] ;  /* 0x0000bb00ff8d7b82 */ /* 0x000ea20000000800 */
[----:B------:R-:W-:Y:S01]  /*0040*/  ULDC.64 UR6, c[0x0][0x2e0] ;  /* 0x0000b80000067ab9 */ /* 0x000fe20000000a00 */
[----:B------:R-:W-:Y:S01]  /*0050*/  ULDC.U8 UR4, c[0x0][0x2f4] ;  /* 0x0000bd0000047ab9 */ /* 0x000fe20000000000 */
[----:B------:R-:W-:Y:S01]  /*0060*/  IMAD.U32 R114, RZ, RZ, UR6 ;  /* 0x00000006ff727e24 */ /* 0x000fe2000f8e00ff */
[----:B------:R-:W-:Y:S01]  /*0070*/  MOV R115, UR7 ;  /* 0x0000000700737c02 */ /* 0x000fe20008000f00 */
[----:B------:R-:W-:Y:S01]  /*0080*/  ULDC.64 UR6, c[0x0][0x2c8] ;  /* 0x0000b20000067ab9 */ /* 0x000fe20000000a00 */
[----:B------:R-:W-:Y:S01]  /*0090*/  ISETP.NE.AND P1, PT, RZ, UR4, PT ;  /* 0x00000004ff007c0c */ /* 0x000fe2000bf25270 */
[----:B------:R-:W-:Y:S01]  /*00a0*/  ULDC.64 UR4, c[0x0][0x208] ;  /* 0x0000820000047ab9 */ /* 0x000fe20000000a00 */
[----:B------:R-:W-:Y:S01]  /*00b0*/  ISETP.NE.U32.AND P0, PT, RZ, UR6, PT ;  /* 0x00000006ff007c0c */ /* 0x000fe2000bf05070 */
[----:B------:R-:W3:Y:S01]  /*00c0*/  LDC R9, c[0x0][RZ] ;  /* 0x00000000ff097b82 */ /* 0x000ee20000000800 */
[----:B------:R-:W-:-:S02]  /*00d0*/  ULDC.64 UR8, c[0x0][0x260] ;  /* 0x0000980000087ab9 */ /* 0x000fc40000000a00 */
[----:B------:R-:W-:-:S07]  /*00e0*/  ISETP.NE.AND.EX P0, PT, RZ, UR7, PT, P0 ;  /* 0x00000007ff007c0c */ /* 0x000fce000bf05300 */
[----:B-1----:R-:W-:Y:S01]  /*00f0*/  @P1 MOV R2, R140 ;  /* 0x0000008c00021202 */ /* 0x002fe20000000f00 */
[----:B------:R-:W5:Y:S01]  /*0100*/  @P1 LDG.E.64 R114, desc[UR4][R114.64] ;  /* 0x0000000472721981 */ /* 0x000f62000c1e1b00 */
[----:B0-----:R-:W-:Y:S02]  /*0110*/  SHF.L.U32 R0, R94, 0x3, RZ ;  /* 0x000000035e007819 */ /* 0x001fe400000006ff */
[----:B--2---:R-:W-:Y:S02]  /*0120*/  @P1 MOV R3, R141 ;  /* 0x0000008d00031202 */ /* 0x004fe40000000f00 */
[----:B------:R-:W-:-:S04]  /*0130*/  LOP3.LUT R0, R0, 0x7f8, RZ, 0xc0, !PT ;  /* 0x000007f800007812 */ /* 0x000fc800078ec0ff */
[----:B------:R-:W-:Y:S01]  /*0140*/  IADD3 R6, P2, R0, UR6, RZ ;  /* 0x0000000600067c10 */ /* 0x000fe2000ff5e0ff */
[----:B------:R-:W5:Y:S04]  /*0150*/  @P1 LDG.E.64 R2, desc[UR4][R2.64] ;  /* 0x0000000402021981 */ /* 0x000f68000c1e1b00 */
[----:B------:R-:W-:Y:S01]  /*0160*/  IMAD.X R7, RZ, RZ, UR7, P2 ;  /* 0x00000007ff077e24 */ /* 0x000fe200090e06ff */
[----:B------:R-:W0:Y:S01]  /*0170*/  S2UR UR6, SR_CTAID.X ;  /* 0x00000000000679c3 */ /* 0x000e220000002500 */
[----:B------:R-:W-:-:S03]  /*0180*/  ULDC UR7, c[0x0][0x214] ;  /* 0x0000850000077ab9 */ /* 0x000fc60000000800 */
[----:B------:R1:W5:Y:S04]  /*0190*/  @P0 LDG.E.64 R60, desc[UR4][R6.64] ;  /* 0x00000004063c0981 */ /* 0x000368000c1e1b00 */
[----:B------:R1:W5:Y:S04]  /*01a0*/  @P0 LDG.E.64 R58, desc[UR4][R6.64+0x800] ;  /* 0x00080004063a0981 */ /* 0x000368000c1e1b00 */
[----:B------:R1:W5:Y:S04]  /*01b0*/  @P0 LDG.E.64 R34, desc[UR4][R6.64+0x1000] ;  /* 0x0010000406220981 */ /* 0x000368000c1e1b00 */
[----:B------:R1:W5:Y:S04]  /*01c0*/  @P0 LDG.E.64 R26, desc[UR4][R6.64+0x1800] ;  /* 0x00180004061a0981 */ /* 0x000368000c1e1b00 */
[----:B------:R1:W5:Y:S04]  /*01d0*/  @P0 LDG.E.64 R28, desc[UR4][R6.64+0x2000] ;  /* 0x00200004061c0981 */ /* 0x000368000c1e1b00 */
[----:B------:R1:W5:Y:S04]  /*01e0*/  @P0 LDG.E.64 R30, desc[UR4][R6.64+0x2800] ;  /* 0x00280004061e0981 */ /* 0x000368000c1e1b00 */
[----:B------:R1:W5:Y:S01]  /*01f0*/  @P0 LDG.E.64 R32, desc[UR4][R6.64+0x3000] ;  /* 0x0030000406200981 */ /* 0x000362000c1e1b00 */
[----:B------:R-:W-:-:S02]  /*0200*/  IADD3 R4, P2, R0, UR8, RZ ;  /* 0x0000000800047c10 */ /* 0x000fc4000ff5e0ff */
[----:B0-----:R-:W-:Y:S02]  /*0210*/  LEA.HI R0, R94, UR6, RZ, 0x18 ;  /* 0x000000065e007c11 */ /* 0x001fe4000f8fc0ff */
[----:B------:R-:W-:Y:S01]  /*0220*/  IADD3.X R5, RZ, UR9, RZ, P2, !PT ;  /* 0x00000009ff057c10 */ /* 0x000fe200097fe4ff */
[----:B------:R-:W-:Y:S01]  /*0230*/  ULDC.64 UR8, c[0x0][0x278] ;  /* 0x00009e0000087ab9 */ /* 0x000fe20000000a00 */
[----:B------:R-:W-:Y:S02]  /*0240*/  ISETP.GE.AND P2, PT, R0, UR7, PT ;  /* 0x0000000700007c0c */ /* 0x000fe4000bf46270 */
[----:B------:R-:W-:Y:S01]  /*0250*/  LOP3.LUT R156, R94, 0xff, RZ, 0xc0, !PT ;  /* 0x000000ff5e9c7812 */ /* 0x000fe200078ec0ff */
[----:B---3--:R-:W-:-:S03]  /*0260*/  IMAD R94, R9, UR6, R94 ;  /* 0x00000006095e7c24 */ /* 0x008fc6000f8e025e */
[----:B------:R-:W-:-:S04]  /*0270*/  LEA R8, P3, R156, UR8, 0x3 ;  /* 0x000000089c087c11 */ /* 0x000fc8000f8618ff */
[----:B------:R-:W-:-:S03]  /*0280*/  IADD3.X R9, RZ, UR9, RZ, P3, !PT ;  /* 0x00000009ff097c10 */ /* 0x000fc60009ffe4ff */
[----:B-1----:R-:W-:Y:S06]  /*0290*/  @P2 EXIT ;  /* 0x000000000000294d */ /* 0x002fec0003800000 */
[----:B------:R-:W2:Y:S01]  /*02a0*/  LDG.E.64 R36, desc[UR4][R4.64] ;  /* 0x0000000404247981 */ /* 0x000ea2000c1e1b00 */
[----:B------:R-:W0:Y:S01]  /*02b0*/  @P1 LDC R7, c[0x0][0x2f0] ;  /* 0x0000bc00ff071b82 */ /* 0x000e220000000800 */
[----:B------:R-:W-:Y:S02]  /*02c0*/  ULDC.64 UR6, c[0x0][0x270] ;  /* 0x00009c0000067ab9 */ /* 0x000fe40000000a00 */
[----:B------:R-:W3:Y:S04]  /*02d0*/  LDG.E.64 R38, desc[UR4][R4.64+0x800] ;  /* 0x0008000404267981 */ /* 0x000ee8000c1e1b00 */
[----:B------:R-:W4:Y:S04]  /*02e0*/  LDG.E.64 R40, desc[UR4][R4.64+0x1000] ;  /* 0x0010000404287981 */ /* 0x000f28000c1e1b00 */
[----:B------:R-:W4:Y:S04]  /*02f0*/  LDG.E.64 R42, desc[UR4][R4.64+0x1800] ;  /* 0x00180004042a7981 */ /* 0x000f28000c1e1b00 */
[----:B------:R-:W4:Y:S04]  /*0300*/  LDG.E.64 R44, desc[UR4][R4.64+0x2000] ;  /* 0x00200004042c7981 */ /* 0x000f28000c1e1b00 */
[----:B------:R-:W4:Y:S04]  /*0310*/  LDG.E.64 R46, desc[UR4][R4.64+0x2800] ;  /* 0x00280004042e7981 */ /* 0x000f28000c1e1b00 */
[----:B------:R1:W4:Y:S04]  /*0320*/  LDG.E.64 R56, desc[UR4][R4.64+0x3000] ;  /* 0x0030000404387981 */ /* 0x000328000c1e1b00 */
[----:B------:R-:W4:Y:S04]  /*0330*/  LDG.E.64 R48, desc[UR4][R8.64] ;  /* 0x0000000408307981 */ /* 0x000f28000c1e1b00 */
[----:B------:R-:W4:Y:S04]  /*0340*/  LDG.E.64 R50, desc[UR4][R8.64+0x800] ;  /* 0x0008000408327981 */ /* 0x000f28000c1e1b00 */
[----:B------:R-:W4:Y:S04]  /*0350*/  LDG.E.64 R52, desc[UR4][R8.64+0x1000] ;  /* 0x0010000408347981 */ /* 0x000f28000c1e1b00 */
[----:B------:R-:W4:Y:S04]  /*0360*/  LDG.E.64 R54, desc[UR4][R8.64+0x1800] ;  /* 0x0018000408367981 */ /* 0x000f28000c1e1b00 */
[----:B------:R-:W4:Y:S04]  /*0370*/  LDG.E.64 R88, desc[UR4][R8.64+0x2000] ;  /* 0x0020000408587981 */ /* 0x000f28000c1e1b00 */
[----:B------:R-:W4:Y:S04]  /*0380*/  LDG.E.64 R90, desc[UR4][R8.64+0x2800] ;  /* 0x00280004085a7981 */ /* 0x000f28000c1e1b00 */
[----:B------:R1:W4:Y:S01]  /*0390*/  LDG.E.64 R92, desc[UR4][R8.64+0x3000] ;  /* 0x00300004085c7981 */ /* 0x000322000c1e1b00 */
[----:B0----5:R-:W-:Y:S01]  /*03a0*/  @P1 IADD3 R140, P2, R2, R7, RZ ;  /* 0x00000007028c1210 */ /* 0x021fe20007f5e0ff */
[----:B------:R-:W-:Y:S01]  /*03b0*/  IMAD.WIDE.U32 R6, R94, -0x326172a9, RZ ;  /* 0xcd9e8d575e067825 */ /* 0x000fe200078e00ff */
[----:B------:R-:W-:-:S02]  /*03c0*/  IADD3 R2, R115, -0x4498517b, RZ ;  /* 0xbb67ae8573027810 */ /* 0x000fc40007ffe0ff */
[----:B------:R-:W-:Y:S02]  /*03d0*/  @!P0 CS2R R60, SRZ ;  /* 0x00000000003c8805 */ /* 0x000fe4000001ff00 */
[----:B------:R-:W-:Y:S01]  /*03e0*/  @!P0 CS2R R58, SRZ ;  /* 0x00000000003a8805 */ /* 0x000fe2000001ff00 */
[----:B------:R-:W-:Y:S01]  /*03f0*/  @P1 IMAD.X R141, RZ, RZ, R3, P2 ;  /* 0x000000ffff8d1224 */ /* 0x000fe200010e0603 */
[----:B------:R-:W-:Y:S02]  /*0400*/  @!P0 CS2R R34, SRZ ;  /* 0x0000000000228805 */ /* 0x000fe4000001ff00 */
[----:B------:R-:W-:Y:S02]  /*0410*/  @!P0 CS2R R26, SRZ ;  /* 0x00000000001a8805 */ /* 0x000fe4000001ff00 */
[----:B------:R-:W-:Y:S02]  /*0420*/  @!P0 CS2R R28, SRZ ;  /* 0x00000000001c8805 */ /* 0x000fe4000001ff00 */
[----:B------:R-:W-:-:S02]  /*0430*/  @!P0 CS2R R30, SRZ ;  /* 0x00000000001e8805 */ /* 0x000fc4000001ff00 */
[--C-:B------:R-:W-:Y:S02]  /*0440*/  SHF.R.U64 R95, R140, 0x2, R141.reuse ;  /* 0x000000028c5f7819 */ /* 0x100fe4000000128d */
[----:B------:R-:W-:Y:S02]  /*0450*/  @!P0 CS2R R32, SRZ ;  /* 0x0000000000208805 */ /* 0x000fe4000001ff00 */
[----:B------:R-:W-:Y:S01]  /*0460*/  SHF.R.U32.HI R96, RZ, 0x2, R141 ;  /* 0x00000002ff607819 */ /* 0x000fe2000001168d */
[----:B------:R-:W-:Y:S01]  /*0470*/  HFMA2.MMA R158, -RZ, RZ, 0, 5.9604644775390625e-08 ;  /* 0x00000001ff9e7435 */ /* 0x000fe200000001ff */
[----:B------:R-:W-:Y:S01]  /*0480*/  ISETP.NE.U32.AND P0, PT, RZ, UR6, PT ;  /* 0x00000006ff007c0c */ /* 0x000fe2000bf05070 */
[----:B-1----:R-:W-:Y:S01]  /*0490*/  IMAD.WIDE.U32 R4, R95, -0x2daee0ad, RZ ;  /* 0xd2511f535f047825 */ /* 0x002fe200078e00ff */
[----:B------:R-:W-:Y:S01]  /*04a0*/  LOP3.LUT R10, R7, R96, R114, 0x96, !PT ;  /* 0x00000060070a7212 */ /* 0x000fe200078e9672 */
[----:B------:R-:W-:Y:S01]  /*04b0*/  ULDC.U8 UR6, c[0x0][0x2a0] ;  /* 0x0000a80000067ab9 */ /* 0x000fe20000000000 */
[----:B------:R-:W-:Y:S01]  /*04c0*/  ISETP.NE.AND.EX P0, PT, RZ, UR7, PT, P0 ;  /* 0x00000007ff007c0c */ /* 0x000fe2000bf05300 */
[----:B------:R-:W-:Y:S01]  /*04d0*/  VIADD R7, R114, 0xdaa66d2b ;  /* 0xdaa66d2b72077836 */ /* 0x000fe20000000000 */
[----:B------:R-:W-:Y:S01]  /*04e0*/  LOP3.LUT R3, R5, R115, RZ, 0x3c, !PT ;  /* 0x0000007305037212 */ /* 0x000fe200078e3cff */
[----:B------:R-:W-:Y:S01]  /*04f0*/  IMAD.WIDE.U32 R10, R10, -0x2daee0ad, RZ ;  /* 0xd2511f530a0a7825 */ /* 0x000fe200078e00ff */
[----:B------:R-:W-:Y:S01]  /*0500*/  IADD3 R5, R115, 0x76cf5d0a, RZ ;  /* 0x76cf5d0a73057810 */ /* 0x000fe20007ffe0ff */
[----:B------:R-:W-:Y:S01]  /*0510*/  ULDC UR7, c[0x0][0x218] ;  /* 0x0000860000077ab9 */ /* 0x000fe20000000800 */
[----:B------:R-:W-:Y:S01]  /*0520*/  SHF.R.U64 R102, R34, 0x10, R35 ;  /* 0x0000001022667819 */ /* 0x000fe20000001223 */
[----:B------:R-:W-:Y:S01]  /*0530*/  IMAD.WIDE.U32 R8, R3, -0x326172a9, RZ ;  /* 0xcd9e8d5703087825 */ /* 0x000fe200078e00ff */
[C---:B------:R-:W-:Y:S01]  /*0540*/  IADD3 R3, R114.reuse, -0x61c88647, RZ ;  /* 0x9e3779b972037810 */ /* 0x040fe20007ffe0ff */
[----:B------:R-:W-:Y:S01]  /*0550*/  ULDC.64 UR8, c[0x0][0x210] ;  /* 0x0000840000087ab9 */ /* 0x000fe20000000a00 */
[----:B------:R-:W-:Y:S01]  /*0560*/  LOP3.LUT R14, R11, R4, R2, 0x96, !PT ;  /* 0x000000040b0e7212 */ /* 0x000fe200078e9602 */
[----:B------:R-:W-:Y:S01]  /*0570*/  VIADD R4, R114, 0x3c6ef372 ;  /* 0x3c6ef37272047836 */ /* 0x000fe20000000000 */
[----:B------:R-:W-:Y:S01]  /*0580*/  LOP3.LUT R12, R9, R3, R6, 0x96, !PT ;  /* 0x00000003090c7212 */ /* 0x000fe200078e9606 */
[----:B------:R-:W-:Y:S01]  /*0590*/  HADD2.F32 R102, -RZ, R102.H0_H0 ;  /* 0x20000066ff667230 */ /* 0x000fe20000004100 */
[C---:B------:R-:W-:Y:S01]  /*05a0*/  IADD3 R6, R115.reuse, 0x32370b8f, RZ ;  /* 0x32370b8f73067810 */ /* 0x040fe20007ffe0ff */
[----:B------:R-:W-:Y:S01]  /*05b0*/  IMAD.WIDE.U32 R14, R14, -0x326172a9, RZ ;  /* 0xcd9e8d570e0e7825 */ /* 0x000fe200078e00ff */
[----:B------:R-:W-:-:S02]  /*05c0*/  IADD3 R9, R115, -0x126145ec, RZ ;  /* 0xed9eba1473097810 */ /* 0x000fc40007ffe0ff */
[----:B------:R-:W-:Y:S01]  /*05d0*/  SHF.R.U32.HI R103, RZ, 0x10, R35 ;  /* 0x00000010ff677819 */ /* 0x000fe20000011623 */
[----:B------:R-:W-:Y:S01]  /*05e0*/  IMAD.WIDE.U32 R12, R12, -0x2daee0ad, RZ ;  /* 0xd2511f530c0c7825 */ /* 0x000fe200078e00ff */
[----:B------:R-:W-:Y:S02]  /*05f0*/  LOP3.LUT R11, R15, R8, R4, 0x96, !PT ;  /* 0x000000080f0b7212 */ /* 0x000fe400078e9604 */
[----:B------:R-:W-:Y:S01]  /*0600*/  IADD3 R8, R114, 0x78dde6e4, RZ ;  /* 0x78dde6e472087810 */ /* 0x000fe20007ffe0ff */
[----:B------:R-:W-:Y:S01]  /*0610*/  HADD2.F32 R103, -RZ, R103.H0_H0 ;  /* 0x20000067ff677230 */ /* 0x000fe20000004100 */
[----:B------:R-:W-:Y:S01]  /*0620*/  LOP3.LUT R16, R13, R10, R5, 0x96, !PT ;  /* 0x0000000a0d107212 */ /* 0x000fe200078e9605 */
[----:B------:R-:W-:Y:S01]  /*0630*/  IMAD.WIDE.U32 R10, R11, -0x2daee0ad, RZ ;  /* 0xd2511f530b0a7825 */ /* 0x000fe200078e00ff */
[--C-:B------:R-:W-:Y:S02]  /*0640*/  SHF.R.U64 R98, R60, 0x10, R61.reuse ;  /* 0x000000103c627819 */ /* 0x100fe4000000123d */
[----:B------:R-:W-:Y:S01]  /*0650*/  SHF.R.U32.HI R99, RZ, 0x10, R61 ;  /* 0x00000010ff637819 */ /* 0x000fe2000001163d */
[----:B------:R-:W-:Y:S01]  /*0660*/  IMAD.WIDE.U32 R16, R16, -0x326172a9, RZ ;  /* 0xcd9e8d5710107825 */ /* 0x000fe200078e00ff */
[----:B------:R-:W-:-:S02]  /*0670*/  LOP3.LUT R15, R11, R12, R6, 0x96, !PT ;  /* 0x0000000c0b0f7212 */ /* 0x000fc400078e9606 */
[----:B------:R-:W-:Y:S01]  /*0680*/  IADD3 R11, R114, 0x1715609d, RZ ;  /* 0x1715609d720b7810 */ /* 0x000fe20007ffe0ff */
[----:B------:R-:W-:Y:S01]  /*0690*/  HADD2.F32 R98, -RZ, R98.H0_H0 ;  /* 0x20000062ff627230 */ /* 0x000fe20000004100 */
[----:B------:R-:W-:Y:S01]  /*06a0*/  LOP3.LUT R12, R17, R14, R7, 0x96, !PT ;  /* 0x0000000e110c7212 */ /* 0x000fe200078e9607 */
[----:B------:R-:W-:Y:S01]  /*06b0*/  IMAD.WIDE.U32 R14, R15, -0x326172a9, RZ ;  /* 0xcd9e8d570f0e7825 */ /* 0x000fe200078e00ff */
[--C-:B------:R-:W-:Y:S02]  /*06c0*/  SHF.R.U64 R100, R58, 0x10, R59.reuse ;  /* 0x000000103a647819 */ /* 0x100fe4000000123b */
[----:B------:R-:W-:Y:S01]  /*06d0*/  SHF.R.U32.HI R101, RZ, 0x10, R59 ;  /* 0x00000010ff657819 */ /* 0x000fe2000001163b */
[----:B------:R-:W-:Y:S01]  /*06e0*/  IMAD.WIDE.U32 R12, R12, -0x2daee0ad, RZ ;  /* 0xd2511f530c0c7825 */ /* 0x000fe200078e00ff */
[----:B------:R-:W-:Y:S02]  /*06f0*/  LOP3.LUT R16, R15, R16, R8, 0x96, !PT ;  /* 0x000000100f107212 */ /* 0x000fe400078e9608 */
[----:B------:R-:W-:Y:S01]  /*0700*/  IADD3 R15, R114, 0x5384540f, RZ ;  /* 0x5384540f720f7810 */ /* 0x000fe20007ffe0ff */
[----:B------:R-:W-:Y:S01]  /*0710*/  HADD2.F32 R99, -RZ, R99.H0_H0 ;  /* 0x20000063ff637230 */ /* 0x000fe20000004100 */
[----:B------:R-:W-:Y:S01]  /*0720*/  LOP3.LUT R18, R13, R10, R9, 0x96, !PT ;  /* 0x0000000a0d127212 */ /* 0x000fe200078e9609 */
[----:B------:R-:W-:Y:S01]  /*0730*/  IMAD.WIDE.U32 R16, R16, -0x2daee0ad, RZ ;  /* 0xd2511f5310107825 */ /* 0x000fe200078e00ff */
[----:B------:R-:W-:-:S02]  /*0740*/  SHF.R.U64 R104, R26, 0x10, R27 ;  /* 0x000000101a687819 */ /* 0x000fc4000000121b */
[----:B------:R-:W-:Y:S01]  /*0750*/  SHF.R.U32.HI R105, RZ, 0x10, R27 ;  /* 0x00000010ff697819 */ /* 0x000fe2000001161b */
[----:B------:R-:W-:Y:S01]  /*0760*/  VIADD R10, R115, 0xa9066899 ;  /* 0xa9066899730a7836 */ /* 0x000fe20000000000 */
[--C-:B------:R-:W-:Y:S01]  /*0770*/  SHF.R.U64 R106, R28, 0x10, R29.reuse ;  /* 0x000000101c6a7819 */ /* 0x100fe2000000121d */
[----:B------:R-:W-:Y:S01]  /*0780*/  IMAD.WIDE.U32 R18, R18, -0x326172a9, RZ ;  /* 0xcd9e8d5712127825 */ /* 0x000fe200078e00ff */
[----:B------:R-:W-:Y:S02]  /*0790*/  SHF.R.U32.HI R107, RZ, 0x10, R29 ;  /* 0x00000010ff6b7819 */ /* 0x000fe4000001161d */
[----:B------:R-:W-:Y:S01]  /*07a0*/  LOP3.LUT R22, R17, R12, R10, 0x96, !PT ;  /* 0x0000000c11167212 */ /* 0x000fe200078e960a */
[----:B------:R-:W-:Y:S01]  /*07b0*/  VIADD R13, R115, 0x646e171e ;  /* 0x646e171e730d7836 */ /* 0x000fe20000000000 */
[----:B------:R-:W-:Y:S01]  /*07c0*/  LOP3.LUT R20, R19, R14, R11, 0x96, !PT ;  /* 0x0000000e13147212 */ /* 0x000fe200078e960b */
[----:B------:R-:W-:Y:S01]  /*07d0*/  HADD2.F32 R26, -RZ, R26.H0_H0 ;  /* 0x2000001aff1a7230 */ /* 0x000fe20000004100 */
[----:B------:R-:W-:Y:S01]  /*07e0*/  IADD3 R12, R114, -0x4ab325aa, RZ ;  /* 0xb54cda56720c7810 */ /* 0x000fe20007ffe0ff */
[----:B------:R-:W-:Y:S01]  /*07f0*/  IMAD.WIDE.U32 R22, R22, -0x326172a9, RZ ;  /* 0xcd9e8d5716167825 */ /* 0x000fe200078e00ff */
[----:B------:R-:W-:-:S02]  /*0800*/  IADD3 R14, R115, 0x1fd5c5a3, RZ ;  /* 0x1fd5c5a3730e7810 */ /* 0x000fc40007ffe0ff */
[----:B------:R-:W-:Y:S01]  /*0810*/  IADD3 R17, R115, -0x24c28bd8, RZ ;  /* 0xdb3d742873117810 */ /* 0x000fe20007ffe0ff */
[----:B------:R-:W-:Y:S01]  /*0820*/  IMAD.WIDE.U32 R20, R20, -0x2daee0ad, RZ ;  /* 0xd2511f5314147825 */ /* 0x000fe200078e00ff */
[----:B------:R-:W-:Y:S02]  /*0830*/  LOP3.LUT R18, R23, R18, R12, 0x96, !PT ;  /* 0x0000001217127212 */ /* 0x000fe400078e960c */
[----:B------:R-:W-:Y:S01]  /*0840*/  SHF.R.U64 R108, R30, 0x10, R31 ;  /* 0x000000101e6c7819 */ /* 0x000fe2000000121f */
[----:B------:R-:W-:Y:S01]  /*0850*/  HADD2.F32 R23, -RZ, R59.H0_H0 ;  /* 0x2000003bff177230 */ /* 0x000fe20000004100 */
[----:B------:R-:W-:Y:S01]  /*0860*/  LOP3.LUT R24, R21, R16, R13, 0x96, !PT ;  /* 0x0000001015187212 */ /* 0x000fe200078e960d */
[----:B------:R-:W-:Y:S01]  /*0870*/  IMAD.WIDE.U32 R18, R18, -0x2daee0ad, RZ ;  /* 0xd2511f5312127825 */ /* 0x000fe200078e00ff */
[----:B------:R-:W-:Y:S02]  /*0880*/  SHF.R.U32.HI R109, RZ, 0x10, R31 ;  /* 0x00000010ff6d7819 */ /* 0x000fe4000001161f */
[----:B------:R-:W-:Y:S01]  /*0890*/  SHF.R.U64 R110, R32, 0x10, R33 ;  /* 0x00000010206e7819 */ /* 0x000fe20000001221 */
[----:B------:R-:W-:Y:S01]  /*08a0*/  IMAD.WIDE.U32 R24, R24, -0x326172a9, RZ ;  /* 0xcd9e8d5718187825 */ /* 0x000fe200078e00ff */
[----:B------:R-:W-:-:S02]  /*08b0*/  LOP3.LUT R20, R19, R20, R14, 0x96, !PT ;  /* 0x0000001413147212 */ /* 0x000fc400078e960e */
[----:B------:R-:W-:Y:S01]  /*08c0*/  SHF.R.U32.HI R111, RZ, 0x10, R33 ;  /* 0x00000010ff6f7819 */ /* 0x000fe20000011621 */
[----:B------:R-:W-:Y:S01]  /*08d0*/  VIADD R16, R114, 0xf1bbcdc8 ;  /* 0xf1bbcdc872107836 */ /* 0x000fe20000000000 */
[----:B------:R-:W-:Y:S01]  /*08e0*/  LOP3.LUT R22, R25, R22, R15, 0x96, !PT ;  /* 0x0000001619167212 */ /* 0x000fe200078e960f */
[----:B------:R-:W-:Y:S01]  /*08f0*/  IMAD.HI.U32 R21, R20, -0x326172a9, RZ ;  /* 0xcd9e8d5714157827 */ /* 0x000fe200078e00ff */
[----:B------:R-:W-:Y:S02]  /*0900*/  P2R R154, PR, RZ, 0x1 ;  /* 0x00000001ff9a7803 */ /* 0x000fe40000000000 */
[----:B------:R-:W-:Y:S01]  /*0910*/  ISETP.NE.AND P0, PT, RZ, UR6, PT ;  /* 0x00000006ff007c0c */ /* 0x000fe2000bf05270 */
[----:B------:R-:W-:Y:S01]  /*0920*/  IMAD.HI.U32 R19, R22, -0x2daee0ad, RZ ;  /* 0xd2511f5316137827 */ /* 0x000fe200078e00ff */
[----:B------:R-:W-:Y:S01]  /*0930*/  LOP3.LUT R166, R21, R24, R16, 0x96, !PT ;  /* 0x0000001815a67212 */ /* 0x000fe200078e9610 */
[----:B------:R-:W-:Y:S01]  /*0940*/  ULDC UR6, c[0x0][0x290] ;  /* 0x0000a40000067ab9 */ /* 0x000fe20000000800 */
[----:B------:R-:W-:Y:S01]  /*0950*/  LOP3.LUT R140, R140, 0x3, RZ, 0xc0, !PT ;  /* 0x000000038c8c7812 */ /* 0x000fe200078ec0ff */
[----:B------:R-:W-:Y:S01]  /*0960*/  IMAD R147, R20, -0x326172a9, RZ ;  /* 0xcd9e8d5714937824 */ /* 0x000fe200078e02ff */
[----:B------:R-:W-:Y:S01]  /*0970*/  LOP3.LUT R164, R19, R18, R17, 0x96, !PT ;  /* 0x0000001213a47212 */ /* 0x000fe200078e9611 */
[----:B------:R-:W-:Y:S01]  /*0980*/  HADD2.F32 R24, -RZ, R34.H0_H0 ;  /* 0x20000022ff187230 */ /* 0x000fe20000004100 */
[----:B------:R-:W-:Y:S01]  /*0990*/  IADD3 R18, R115, -0x695add53, RZ ;  /* 0x96a522ad73127810 */ /* 0x000fe20007ffe0ff */
[----:B------:R-:W-:Y:S01]  /*09a0*/  HADD2.F32 R25, -RZ, R35.H0_H0 ;  /* 0x20000023ff197230 */ /* 0x000fe20000004100 */
[----:B------:R-:W-:Y:S01]  /*09b0*/  MOV R97, RZ ;  /* 0x000000ff00617202 */ /* 0x000fe20000000f00 */
[----:B------:R-:W-:Y:S01]  /*09c0*/  IMAD R21, R22, -0x2daee0ad, RZ ;  /* 0xd2511f5316157824 */ /* 0x000fe200078e02ff */
[----:B------:R-:W-:Y:S01]  /*09d0*/  P2R R155, PR, RZ, 0x1 ;  /* 0x00000001ff9b7803 */ /* 0x000fe20000000000 */
[----:B------:R-:W-:-:S04]  /*09e0*/  IMAD.WIDE.U32 R166, R166, -0x2daee0ad, RZ ;  /* 0xd2511f53a6a67825 */ /* 0x000fc800078e00ff */
[----:B------:R-:W-:Y:S01]  /*09f0*/  VIADD R19, R114, 0x8ff34781 ;  /* 0x8ff3478172137836 */ /* 0x000fe20000000000 */
[----:B------:R-:W-:Y:S01]  /*0a00*/  LOP3.LUT R146, R167, R21, R18, 0x96, !PT ;  /* 0x00000015a7927212 */ /* 0x000fe200078e9612 */
[----:B------:R-:W-:-:S04]  /*0a10*/  IMAD.HI.U32 R20, R164, -0x326172a9, RZ ;  /* 0xcd9e8d57a4147827 */ /* 0x000fc800078e00ff */
[----:B------:R-:W-:Y:S01]  /*0a20*/  HADD2.F32 R21, -RZ, R61.H0_H0 ;  /* 0x2000003dff157230 */ /* 0x000fe20000004100 */
[----:B------:R-:W-:Y:S01]  /*0a30*/  LOP3.LUT R147, R20, R147, R19, 0x96, !PT ;  /* 0x0000009314937212 */ /* 0x000fe200078e9613 */
        /* <DEDUP_REMOVED lines=19> */
[----:B------:R-:W-:Y:S01]  /*0b70*/  IMAD R164, R164, -0x326172a9, RZ ;  /* 0xcd9e8d57a4a47824 */ /* 0x000fe200078e02ff */
        /* <DEDUP_REMOVED lines=84> */
.L_x_42541:
[----:B--2---:R-:W0:Y:S01]  /*10c0*/  LDC.64 R60, c[0x0][0x230] ;  /* 0x00008c00ff3c7b82 */ /* 0x004e220000000a00 */
[----:B------:R-:W-:Y:S01]  /*10d0*/  IMAD R58, R0, UR7, RZ ;  /* 0x00000007003a7c24 */ /* 0x000fe2000f8e02ff */
[----:B------:R-:W-:Y:S01]  /*10e0*/  ISETP.NE.AND P0, PT, R154, RZ, PT ;  /* 0x000000ff9a00720c */ /* 0x000fe20003f05270 */
[----:B------:R-:W-:-:S03]  /*10f0*/  IMAD.MOV.U32 R163, RZ, RZ, 0x3f800000 ;  /* 0x3f800000ffa37424 */ /* 0x000fc600078e00ff */
[----:B------:R-:W-:Y:S02]  /*1100*/  SHF.R.S32.HI R59, RZ, 0x1f, R58 ;  /* 0x0000001fff3b7819 */ /* 0x000fe4000001143a */
[----:B------:R-:W1:Y:S02]  /*1110*/  LDC.64 R84, c[0x0][0x220] ;  /* 0x00008800ff547b82 */ /* 0x000e640000000a00 */
[----:B------:R-:W-:-:S04]  /*1120*/  LEA.HI R59, R59, R58, RZ, 0x2 ;  /* 0x0000003a3b3b7211 */ /* 0x000fc800078f10ff */
[----:B------:R-:W-:Y:S02]  /*1130*/  LEA.HI.SX32 R157, R59, R156, 0x1e ;  /* 0x0000009c3b9d7211 */ /* 0x000fe400078ff2ff */
[----:B------:R-:W2:Y:S01]  /*1140*/  @P0 LDC.64 R62, c[0x0][0x270] ;  /* 0x00009c00ff3e0b82 */ /* 0x000ea20000000a00 */
[----:B0-----:R-:W-:-:S04]  /*1150*/  ISETP.NE.U32.AND P1, PT, R60, RZ, PT ;  /* 0x000000ff3c00720c */ /* 0x001fc80003f25070 */
[----:B------:R-:W-:Y:S01]  /*1160*/  ISETP.NE.AND.EX P1, PT, R61, RZ, PT, P1 ;  /* 0x000000ff3d00720c */ /* 0x000fe20003f25310 */
[----:B--2---:R-:W-:-:S12]  /*1170*/  @P0 IMAD.WIDE R62, R0, 0x4, R62 ;  /* 0x00000004003e0825 */ /* 0x004fd800078e023e */
[----:B------:R-:W0:Y:S01]  /*1180*/  @P1 LDC.64 R56, c[0x0][0x230] ;  /* 0x00008c00ff381b82 */ /* 0x000e220000000a00 */
[----:B------:R2:W5:Y:S01]  /*1190*/  @P0 LDG.E R163, desc[UR4][R62.64] ;  /* 0x000000043ea30981 */ /* 0x000562000c1e1900 */
[----:B0-----:R-:W-:-:S04]  /*11a0*/  @P1 IMAD.WIDE.U32 R64, R157, 0x10, R56 ;  /* 0x000000109d401825 */ /* 0x001fc800078e0038 */
[----:B-1----:R-:W-:Y:S01]  /*11b0*/  IMAD.WIDE.U32 R56, R157, 0x10, R84 ;  /* 0x000000109d387825 */ /* 0x002fe200078e0054 */
[----:B------:R2:W5:Y:S05]  /*11c0*/  @P1 LDG.E.128 R80, desc[UR4][R64.64] ;  /* 0x0000000440501981 */ /* 0x00056a000c1e1d00 */
[----:B------:R-:W5:Y:S01]  /*11d0*/  LDG.E.128 R56, desc[UR4][R56.64] ;  /* 0x0000000438387981 */ /* 0x000f62000c1e1d00 */
[C---:B------:R-:W-:Y:S01]  /*11e0*/  ISETP.NE.AND P0, PT, R140.reuse, 0x1, PT ;  /* 0x000000018c00780c */ /* 0x040fe20003f05270 */
[----:B------:R-:W-:Y:S01]  /*11f0*/  BSSY B0, `(.L_x_42344) ;  /* 0x000000c000007945 */ /* 0x000fe20003800000 */
[----:B------:R-:W-:-:S11]  /*1200*/  IADD3 R66, R140, 0x1, RZ ;  /* 0x000000018c427810 */ /* 0x000fd60007ffe0ff */
        /* <DEDUP_REMOVED lines=9> */
.L_x_42345:
[----:B------:R-:W-:-:S07]  /*12a0*/  MOV R70, R164 ;  /* 0x000000a400467202 */ /* 0x000fce0000000f00 */
.L_x_42346:
[----:B------:R-:W-:Y:S05]  /*12b0*/  BSYNC B0 ;  /* 0x0000000000007941 */ /* 0x000fea0003800000 */
.L_x_42344:
        /* <DEDUP_REMOVED lines=16> */
.L_x_42350:
[----:B------:R-:W-:Y:S05]  /*13c0*/  BSYNC B1 ;  /* 0x0000000000017941 */ /* 0x000fea0003800000 */
.L_x_42349:
        /* <DEDUP_REMOVED lines=42> */
.L_x_42348:
[----:B------:R-:W-:Y:S05]  /*1670*/  BSYNC B0 ;  /* 0x0000000000007941 */ /* 0x000fea0003800000 */
.L_x_42347:
[----:B------:R-:W0:Y:S01]  /*1680*/  LDC R162, c[0x0][0x298] ;  /* 0x0000a600ffa27b82 */ /* 0x000e220000000800 */
[----:B------:R-:W-:Y:S01]  /*1690*/  I2FP.F32.U32 R63, R70 ;  /* 0x00000046003f7245 */ /* 0x000fe20000201000 */
[----:B-----5:R-:W-:Y:S01]  /*16a0*/  FMUL.FTZ R65, R56, R163 ;  /* 0x000000a338417220 */ /* 0x020fe20000410000 */
[----:B------:R-:W-:Y:S01]  /*16b0*/  MOV R160, 0x2f800000 ;  /* 0x2f80000000a07802 */ /* 0x000fe20000000f00 */
[----:B------:R-:W-:Y:S01]  /*16c0*/  BSSY B0, `(.L_x_42351) ;  /* 0x0000016000007945 */ /* 0x000fe20003800000 */
[----:B------:R-:W-:Y:S01]  /*16d0*/  ISETP.NE.U32.AND P0, PT, R60, RZ, PT ;  /* 0x000000ff3c00720c */ /* 0x000fe20003f05070 */
[C---:B------:R-:W-:Y:S01]  /*16e0*/  VIADD R60, R66.reuse, 0x1 ;  /* 0x00000001423c7836 */ /* 0x040fe20000000000 */
[----:B------:R-:W-:Y:S01]  /*16f0*/  ISETP.NE.AND P3, PT, R66, 0x1, PT ;  /* 0x000000014200780c */ /* 0x000fe20003f65270 */
[----:B------:R-:W1:Y:S01]  /*1700*/  LDC R161, c[0x0][0x294] ;  /* 0x0000a500ffa17b82 */ /* 0x000e620000000800 */
[----:B------:R-:W-:Y:S01]  /*1710*/  FFMA.FTZ R56, R63, R160, 1.1641532182693481445e-10 ;  /* 0x2f0000003f387423 */ /* 0x000fe200000100a0 */
[----:B------:R-:W-:Y:S01]  /*1720*/  ISETP.NE.AND.EX P0, PT, R61, RZ, PT, P0 ;  /* 0x000000ff3d00720c */ /* 0x000fe20003f05300 */
[----:B0-----:R-:W-:-:S03]  /*1730*/  FMUL.FTZ R65, R65, R162 ;  /* 0x000000a241417220 */ /* 0x001fc60000410000 */
        /* <DEDUP_REMOVED lines=13> */
.L_x_42352:
[----:B------:R-:W-:-:S07]  /*1810*/  MOV R56, R164 ;  /* 0x000000a400387202 */ /* 0x000fce0000000f00 */
.L_x_42353:
[----:B------:R-:W-:Y:S05]  /*1820*/  BSYNC B0 ;  /* 0x0000000000007941 */ /* 0x000fea0003800000 */
.L_x_42351:
        /* <DEDUP_REMOVED lines=16> */
.L_x_42357:
[----:B------:R-:W-:Y:S05]  /*1930*/  BSYNC B1 ;  /* 0x0000000000017941 */ /* 0x000fea0003800000 */
.L_x_42356:
        /* <DEDUP_REMOVED lines=42> */
.L_x_42355:
[----:B------:R-:W-:Y:S05]  /*1be0*/  BSYNC B0 ;  /* 0x0000000000007941 */ /* 0x000fea0003800000 */
.L_x_42354:
        /* <DEDUP_REMOVED lines=20> */
.L_x_42359:
[----:B------:R-:W-:-:S07]  /*1d30*/  MOV R66, R164 ;  /* 0x000000a400427202 */ /* 0x000fce0000000f00 */
.L_x_42360:
[----:B------:R-:W-:Y:S05]  /*1d40*/  BSYNC B0 ;  /* 0x0000000000007941 */ /* 0x000fea0003800000 */
.L_x_42358:
        /* <DEDUP_REMOVED lines=16> */
.L_x_42364:
[----:B------:R-:W-:Y:S05]  /*1e50*/  BSYNC B1 ;  /* 0x0000000000017941 */ /* 0x000fea0003800000 */
.L_x_42363:
        /* <DEDUP_REMOVED lines=42> */
.L_x_42362:
[----:B------:R-:W-:Y:S05]  /*2100*/  BSYNC B0 ;  /* 0x0000000000007941 */ /* 0x000fea0003800000 */
.L_x_42361:
        /* <DEDUP_REMOVED lines=20> */
.L_x_42366:
[----:B------:R-:W-:-:S07]  /*2250*/  IMAD.MOV.U32 R58, RZ, RZ, R164 ;  /* 0x000000ffff3a7224 */ /* 0x000fce00078e00a4 */
.L_x_42367:
[----:B------:R-:W-:Y:S05]  /*2260*/  BSYNC B0 ;  /* 0x0000000000007941 */ /* 0x000fea0003800000 */
.L_x_42365:
        /* <DEDUP_REMOVED lines=16> */
.L_x_42371:
[----:B------:R-:W-:Y:S05]  /*2370*/  BSYNC B1 ;  /* 0x0000000000017941 */ /* 0x000fea0003800000 */
.L_x_42370:
        /* <DEDUP_REMOVED lines=42> */
.L_x_42369:
[----:B------:R-:W-:Y:S05]  /*2620*/  BSYNC B0 ;  /* 0x0000000000007941 */ /* 0x000fea0003800000 */
.L_x_42368:
[----:B------:R-:W0:Y:S01]  /*2630*/  LDC.64 R128, c[0x0][0x238] ;  /* 0x00008e00ff807b82 */ /* 0x000e220000000a00 */
[----:B------:R-:W-:Y:S01]  /*2640*/  I2FP.F32.U32 R61, R58 ;  /* 0x0000003a003d7245 */ /* 0x000fe20000201000 */
[----:B------:R-:W-:Y:S01]  /*2650*/  FMUL.FTZ R59, R59, R163 ;  /* 0x000000a33b3b7220 */ /* 0x000fe20000410000 */
[----:B------:R-:W-:Y:S01]  /*2660*/  SEL R62, RZ, 0x100, P3 ;  /* 0x00000100ff3e7807 */ /* 0x000fe20001800000 */
[----:B------:R-:W-:Y:S02]  /*2670*/  VIADD R69, R157, 0x100 ;  /* 0x000001009d457836 */ /* 0x000fe40000000000 */
[----:B------:R-:W-:Y:S01]  /*2680*/  FFMA.FTZ R58, R61, R160, 1.1641532182693481445e-10 ;  /* 0x2f0000003d3a7423 */ /* 0x000fe200000100a0 */
[----:B------:R-:W-:Y:S01]  /*2690*/  SEL R61, RZ, 0x10000, P4 ;  /* 0x00010000ff3d7807 */ /* 0x000fe20002000000 */
[----:B------:R-:W1:Y:S01]  /*26a0*/  @P1 LDC.64 R56, c[0x0][0x230] ;  /* 0x00008c00ff381b82 */ /* 0x000e620000000a00 */
[----:B------:R-:W-:Y:S02]  /*26b0*/  FMUL.FTZ R59, R59, R162 ;  /* 0x000000a23b3b7220 */ /* 0x000fe40000410000 */
[----:B------:R-:W-:-:S04]  /*26c0*/  FSETP.GTU.FTZ.AND P4, PT, R58, R161, PT ;  /* 0x000000a13a00720b */ /* 0x000fc80003f9c000 */
[----:B------:R-:W-:Y:S01]  /*26d0*/  FSEL R58, R59, RZ, !P4 ;  /* 0x000000ff3b3a7208 */ /* 0x000fe20006000000 */
[----:B------:R-:W2:Y:S01]  /*26e0*/  LDC.64 R130, c[0x0][0x240] ;  /* 0x00009000ff827b82 */ /* 0x000ea20000000a00 */
[----:B------:R-:W-:Y:S02]  /*26f0*/  SEL R60, RZ, 0x1000000, P4 ;  /* 0x01000000ff3c7807 */ /* 0x000fe40002000000 */
[----:B------:R-:W-:Y:S01]  /*2700*/  SEL R59, RZ, 0x1, P2 ;  /* 0x00000001ff3b7807 */ /* 0x000fe20001000000 */
[----:B------:R-:W-:Y:S01]  /*2710*/  FMUL.FTZ R79, R133, R58 ;  /* 0x0000003a854f7220 */ /* 0x000fe20000410000 */
[----:B------:R-:W-:Y:S01]  /*2720*/  IADD3 R60, R62, R60, R61 ;  /* 0x0000003c3e3c7210 */ /* 0x000fe20007ffe03d */
[----:B0-----:R-:W-:-:S03]  /*2730*/  IMAD.WIDE.U32 R62, R157, 0x10, R128 ;  /* 0x000000109d3e7825 */ /* 0x001fc600078e0080 */
[----:B------:R-:W-:Y:S01]  /*2740*/  IADD3 R67, R60, R59, RZ ;  /* 0x0000003b3c437210 */ /* 0x000fe20007ffe0ff */
[----:B------:R-:W-:-:S05]  /*2750*/  @P0 FADD.FTZ R79, R83, R79 ;  /* 0x0000004f534f0221 */ /* 0x000fca0000010000 */
[----:B------:R0:W-:Y:S01]  /*2760*/  STG.E.128 desc[UR4][R62.64], R76 ;  /* 0x0000004c3e007986 */ /* 0x0001e2000c101d04 */
[----:B-1----:R-:W-:-:S04]  /*2770*/  @P1 IMAD.WIDE.U32 R64, R69, 0x10, R56 ;  /* 0x0000001045401825 */ /* 0x002fc800078e0038 */
[----:B------:R-:W-:-:S04]  /*2780*/  IMAD.WIDE.U32 R56, R69, 0x10, R84 ;  /* 0x0000001045387825 */ /* 0x000fc800078e0054 */
[----:B--2---:R-:W-:-:S05]  /*2790*/  IMAD.WIDE.U32 R60, R157, 0x4, R130 ;  /* 0x000000049d3c7825 */ /* 0x004fca00078e0082 */
[----:B------:R0:W-:Y:S04]  /*27a0*/  STG.E desc[UR4][R60.64], R67 ;  /* 0x000000433c007986 */ /* 0x0001e8000c101904 */
[----:B------:R0:W5:Y:S04]  /*27b0*/  @P1 LDG.E.128 R80, desc[UR4][R64.64] ;  /* 0x0000000440501981 */ /* 0x000168000c1e1d00 */
[----:B------:R-:W5:Y:S01]  /*27c0*/  LDG.E.128 R56, desc[UR4][R56.64] ;  /* 0x0000000438387981 */ /* 0x000f62000c1e1d00 */
[C---:B------:R-:W-:Y:S01]  /*27d0*/  ISETP.NE.AND P2, PT, R70.reuse, 0x1, PT ;  /* 0x000000014600780c */ /* 0x040fe20003f45270 */
[----:B------:R-:W-:Y:S01]  /*27e0*/  BSSY B0, `(.L_x_42372) ;  /* 0x000000e000007945 */ /* 0x000fe20003800000 */
[----:B------:R-:W-:Y:S01]  /*27f0*/  IADD3 R66, R70, 0x1, RZ ;  /* 0x0000000146427810 */ /* 0x000fe20007ffe0ff */
[----:B------:R-:W1:Y:S02]  /*2800*/  S2R R159, SR_TID.X ;  /* 0x00000000009f7919 */ /* 0x000e640000002100 */
[----:B-1----:R-:W-:-:S08]  /*2810*/  LOP3.LUT R156, R159, 0xff, RZ, 0xc0, !PT ;  /* 0x000000ff9f9c7812 */ /* 0x002fd000078ec0ff */
        /* <DEDUP_REMOVED lines=9> */
.L_x_42373:
[----:B------:R-:W-:-:S07]  /*28b0*/  IMAD.MOV.U32 R68, RZ, RZ, R164 ;  /* 0x000000ffff447224 */ /* 0x000fce00078e00a4 */
.L_x_42374:
[----:B------:R-:W-:Y:S05]  /*28c0*/  BSYNC B0 ;  /* 0x0000000000007941 */ /* 0x000fea0003800000 */
.L_x_42372:
        /* <DEDUP_REMOVED lines=16> */
.L_x_42378:
[----:B------:R-:W-:Y:S05]  /*29d0*/  BSYNC B1 ;  /* 0x0000000000017941 */ /* 0x000fea0003800000 */
.L_x_42377:
        /* <DEDUP_REMOVED lines=37> */
[----:B------:R-:W-:Y:S01]  /*2c30*/  LOP3.LUT R166, R61, R62, R16, 0x96, !PT ;  /* 0x0000003e3da67212 */ /* 0x000fe200078e9610 */
[----:B------:R-:W-:-:S04]  /*2c40*/  IMAD.WIDE.U32 R164, R164, -0x326172a9, RZ ;  /* 0xcd9e8d57a4a47825 */ /* 0x000fc800078e00ff */
[----:B------:R-:W-:Y:S01]  /*2c50*/  IMAD.WIDE.U32 R166, R166, -0x2daee0ad, RZ ;  /* 0xd2511f53a6a67825 */ /* 0x000fe200078e00ff */
[----:B------:R-:W-:-:S04]  /*2c60*/  LOP3.LUT R147, R165, R60, R19, 0x96, !PT ;  /* 0x0000003ca5937212 */ /* 0x000fc800078e9613 */
[----:B------:R-:W-:-:S07]  /*2c70*/  LOP3.LUT R146, R167, R146, R18, 0x96, !PT ;  /* 0x00000092a7927212 */ /* 0x000fce00078e9612 */
.L_x_42376:
[----:B------:R-:W-:Y:S05]  /*2c80*/  BSYNC B0 ;  /* 0x0000000000007941 */ /* 0x000fea0003800000 */
.L_x_42375:
        /* <DEDUP_REMOVED lines=20> */
.L_x_42380:
[----:B------:R-:W-:-:S07]  /*2dd0*/  MOV R56, R164 ;  /* 0x000000a400387202 */ /* 0x000fce0000000f00 */
.L_x_42381:
[----:B------:R-:W-:Y:S05]  /*2de0*/  BSYNC B0 ;  /* 0x0000000000007941 */ /* 0x000fea0003800000 */
.L_x_42379:
        /* <DEDUP_REMOVED lines=16> */
.L_x_42385:
[----:B------:R-:W-:Y:S05]  /*2ef0*/  BSYNC B1 ;  /* 0x0000000000017941 */ /* 0x000fea0003800000 */
.L_x_42384:
        /* <DEDUP_REMOVED lines=42> */
.L_x_42383:
[----:B------:R-:W-:Y:S05]  /*31a0*/  BSYNC B0 ;  /* 0x0000000000007941 */ /* 0x000fea0003800000 */
.L_x_42382:
        /* <DEDUP_REMOVED lines=20> */
.L_x_42387:
[----:B------:R-:W-:-:S07]  /*32f0*/  MOV R66, R164 ;  /* 0x000000a400427202 */ /* 0x000fce0000000f00 */
.L_x_42388:
[----:B------:R-:W-:Y:S05]  /*3300*/  BSYNC B0 ;  /* 0x0000000000007941 */ /* 0x000fea0003800000 */
.L_x_42386:
        /* <DEDUP_REMOVED lines=16> */
.L_x_42392:
[----:B------:R-:W-:Y:S05]  /*3410*/  BSYNC B1 ;  /* 0x0000000000017941 */ /* 0x000fea0003800000 */
.L_x_42391:
        /* <DEDUP_REMOVED lines=42> */
.L_x_42390:
[----:B------:R-:W-:Y:S05]  /*36c0*/  BSYNC B0 ;  /* 0x0000000000007941 */ /* 0x000fea0003800000 */
.L_x_42389:
        /* <DEDUP_REMOVED lines=20> */
.L_x_42394:
[----:B------:R-:W-:-:S07]  /*3810*/  IMAD.MOV.U32 R58, RZ, RZ, R164 ;  /* 0x000000ffff3a7224 */ /* 0x000fce00078e00a4 */
.L_x_42395:
[----:B------:R-:W-:Y:S05]  /*3820*/  BSYNC B0 ;  /* 0x0000000000007941 */ /* 0x000fea0003800000 */
.L_x_42393:
        /* <DEDUP_REMOVED lines=16> */
.L_x_42399:
[----:B------:R-:W-:Y:S05]  /*3930*/  BSYNC B1 ;  /* 0x0000000000017941 */ /* 0x000fea0003800000 */
.L_x_42398:
        /* <DEDUP_REMOVED lines=42> */
.L_x_42397:
[----:B------:R-:W-:Y:S05]  /*3be0*/  BSYNC B0 ;  /* 0x0000000000007941 */ /* 0x000fea0003800000 */
.L_x_42396:
[----:B------:R-:W0:Y:S01]  /*3bf0*/  @P1 LDC.64 R56, c[0x0][0x230] ;  /* 0x00008c00ff381b82 */ /* 0x000e220000000a00 */
[----:B------:R-:W-:Y:S01]  /*3c00*/  I2FP.F32.U32 R61, R58 ;  /* 0x0000003a003d7245 */ /* 0x000fe20000201000 */
[----:B------:R-:W-:Y:S01]  /*3c10*/  FMUL.FTZ R59, R59, R163 ;  /* 0x000000a33b3b7220 */ /* 0x000fe20000410000 */
[----:B------:R-:W-:Y:S01]  /*3c20*/  SEL R62, RZ, 0x100, P3 ;  /* 0x00000100ff3e7807 */ /* 0x000fe20001800000 */
[----:B------:R-:W-:Y:S02]  /*3c30*/  VIADD R165, R157, 0x200 ;  /* 0x000002009da57836 */ /* 0x000fe40000000000 */
[----:B------:R-:W-:Y:S01]  /*3c40*/  FFMA.FTZ R58, R61, R160, 1.1641532182693481445e-10 ;  /* 0x2f0000003d3a7423 */ /* 0x000fe200000100a0 */
[----:B------:R-:W-:Y:S01]  /*3c50*/  SEL R61, RZ, 0x10000, P4 ;  /* 0x00010000ff3d7807 */ /* 0x000fe20002000000 */
[----:B------:R-:W-:-:S03]  /*3c60*/  FMUL.FTZ R59, R59, R162 ;  /* 0x000000a23b3b7220 */ /* 0x000fc60000410000 */
[----:B------:R-:W-:-:S04]  /*3c70*/  FSETP.GTU.FTZ.AND P4, PT, R58, R161, PT ;  /* 0x000000a13a00720b */ /* 0x000fc80003f9c000 */
[----:B------:R-:W-:Y:S02]  /*3c80*/  FSEL R58, R59, RZ, !P4 ;  /* 0x000000ff3b3a7208 */ /* 0x000fe40006000000 */
[----:B------:R-:W-:Y:S02]  /*3c90*/  SEL R60, RZ, 0x1000000, P4 ;  /* 0x01000000ff3c7807 */ /* 0x000fe40002000000 */
[----:B------:R-:W-:Y:S01]  /*3ca0*/  SEL R59, RZ, 0x1, P2 ;  /* 0x00000001ff3b7807 */ /* 0x000fe20001000000 */
[----:B------:R-:W-:Y:S01]  /*3cb0*/  FMUL.FTZ R75, R135, R58 ;  /* 0x0000003a874b7220 */ /* 0x000fe20000410000 */
[----:B------:R-:W-:Y:S01]  /*3cc0*/  IADD3 R60, R62, R60, R61 ;  /* 0x0000003c3e3c7210 */ /* 0x000fe20007ffe03d */
[----:B------:R-:W-:-:S04]  /*3cd0*/  IMAD.WIDE.U32 R62, R69, 0x10, R128 ;  /* 0x00000010453e7825 */ /* 0x000fc800078e0080 */
[----:B------:R-:W-:Y:S01]  /*3ce0*/  @P0 FADD.FTZ R75, R83, R75 ;  /* 0x0000004b534b0221 */ /* 0x000fe20000010000 */
[----:B------:R-:W-:Y:S01]  /*3cf0*/  IADD3 R67, R60, R59, RZ ;  /* 0x0000003b3c437210 */ /* 0x000fe20007ffe0ff */
[----:B0-----:R-:W-:-:S03]  /*3d00*/  @P1 IMAD.WIDE.U32 R64, R165, 0x10, R56 ;  /* 0x00000010a5401825 */ /* 0x001fc600078e0038 */
[----:B------:R0:W-:Y:S01]  /*3d10*/  STG.E.128 desc[UR4][R62.64], R72 ;  /* 0x000000483e007986 */ /* 0x0001e2000c101d04 */
[----:B------:R-:W-:-:S04]  /*3d20*/  IMAD.WIDE.U32 R60, R69, 0x4, R130 ;  /* 0x00000004453c7825 */ /* 0x000fc800078e0082 */
[----:B------:R-:W-:Y:S01]  /*3d30*/  IMAD.WIDE.U32 R56, R165, 0x10, R84 ;  /* 0x00000010a5387825 */ /* 0x000fe200078e0054 */
[----:B------:R0:W-:Y:S04]  /*3d40*/  STG.E desc[UR4][R60.64], R67 ;  /* 0x000000433c007986 */ /* 0x0001e8000c101904 */
        /* <DEDUP_REMOVED lines=14> */
.L_x_42401:
[----:B------:R-:W-:-:S07]  /*3e30*/  IMAD.MOV.U32 R68, RZ, RZ, R164 ;  /* 0x000000ffff447224 */ /* 0x000fce00078e00a4 */
.L_x_42402:
[----:B------:R-:W-:Y:S05]  /*3e40*/  BSYNC B0 ;  /* 0x0000000000007941 */ /* 0x000fea0003800000 */
.L_x_42400:
        /* <DEDUP_REMOVED lines=16> */
.L_x_42406:
[----:B------:R-:W-:Y:S05]  /*3f50*/  BSYNC B1 ;  /* 0x0000000000017941 */ /* 0x000fea0003800000 */
.L_x_42405:
        /* <DEDUP_REMOVED lines=43> */
.L_x_42404:
[----:B------:R-:W-:Y:S05]  /*4210*/  BSYNC B0 ;  /* 0x0000000000007941 */ /* 0x000fea0003800000 */
.L_x_42403:
        /* <DEDUP_REMOVED lines=20> */
.L_x_42408:
[----:B------:R-:W-:-:S07]  /*4360*/  MOV R56, R164 ;  /* 0x000000a400387202 */ /* 0x000fce0000000f00 */
.L_x_42409:
[----:B------:R-:W-:Y:S05]  /*4370*/  BSYNC B0 ;  /* 0x0000000000007941 */ /* 0x000fea0003800000 */
.L_x_42407:
        /* <DEDUP_REMOVED lines=16> */
.L_x_42413:
[----:B------:R-:W-:Y:S05]  /*4480*/  BSYNC B1 ;  /* 0x0000000000017941 */ /* 0x000fea0003800000 */
.L_x_42412:
        /* <DEDUP_REMOVED lines=43> */
.L_x_42411:
[----:B------:R-:W-:Y:S05]  /*4740*/  BSYNC B0 ;  /* 0x0000000000007941 */ /* 0x000fea0003800000 */
.L_x_42410:
        /* <DEDUP_REMOVED lines=20> */
.L_x_42415:
[----:B------:R-:W-:-:S07]  /*4890*/  MOV R66, R164 ;  /* 0x000000a400427202 */ /* 0x000fce0000000f00 */
.L_x_42416:
[----:B------:R-:W-:Y:S05]  /*48a0*/  BSYNC B0 ;  /* 0x0000000000007941 */ /* 0x000fea0003800000 */
.L_x_42414:
        /* <DEDUP_REMOVED lines=16> */
.L_x_42420:
[----:B------:R-:W-:Y:S05]  /*49b0*/  BSYNC B1 ;  /* 0x0000000000017941 */ /* 0x000fea0003800000 */
.L_x_42419:
        /* <DEDUP_REMOVED lines=43> */
.L_x_42418:
[----:B------:R-:W-:Y:S05]  /*4c70*/  BSYNC B0 ;  /* 0x0000000000007941 */ /* 0x000fea0003800000 */
.L_x_42417:
        /* <DEDUP_REMOVED lines=20> */
.L_x_42422:
[----:B------:R-:W-:-:S07]  /*4dc0*/  IMAD.MOV.U32 R58, RZ, RZ, R164 ;  /* 0x000000ffff3a7224 */ /* 0x000fce00078e00a4 */
.L_x_42423:
[----:B------:R-:W-:Y:S05]  /*4dd0*/  BSYNC B0 ;  /* 0x0000000000007941 */ /* 0x000fea0003800000 */
.L_x_42421:
        /* <DEDUP_REMOVED lines=16> */
.L_x_42427:
[----:B------:R-:W-:Y:S05]  /*4ee0*/  BSYNC B1 ;  /* 0x0000000000017941 */ /* 0x000fea0003800000 */
.L_x_42426:
        /* <DEDUP_REMOVED lines=43> */
.L_x_42425:
[----:B------:R-:W-:Y:S05]  /*51a0*/  BSYNC B0 ;  /* 0x0000000000007941 */ /* 0x000fea0003800000 */
.L_x_42424:
[----:B------:R-:W-:Y:S01]  /*51b0*/  I2FP.F32.U32 R61, R58 ;  /* 0x0000003a003d7245 */ /* 0x000fe20000201000 */
[----:B------:R-:W0:Y:S01]  /*51c0*/  @P1 LDC.64 R56, c[0x0][0x230] ;  /* 0x00008c00ff381b82 */ /* 0x000e220000000a00 */
[----:B------:R-:W-:Y:S01]  /*51d0*/  FMUL.FTZ R59, R59, R163 ;  /* 0x000000a33b3b7220 */ /* 0x000fe20000410000 */
[----:B------:R-:W-:Y:S02]  /*51e0*/  SEL R62, RZ, 0x100, P3 ;  /* 0x00000100ff3e7807 */ /* 0x000fe40001800000 */
[----:B------:R-:W-:Y:S01]  /*51f0*/  FFMA.FTZ R58, R61, R160, 1.1641532182693481445e-10 ;  /* 0x2f0000003d3a7423 */ /* 0x000fe200000100a0 */
[----:B------:R-:W-:Y:S01]  /*5200*/  SEL R61, RZ, 0x10000, P4 ;  /* 0x00010000ff3d7807 */ /* 0x000fe20002000000 */
[----:B------:R-:W-:Y:S01]  /*5210*/  FMUL.FTZ R59, R59, R162 ;  /* 0x000000a23b3b7220 */ /* 0x000fe20000410000 */
[----:B------:R-:W-:Y:S02]  /*5220*/  IADD3 R169, R157, 0x300, RZ ;  /* 0x000003009da97810 */ /* 0x000fe40007ffe0ff */
[----:B------:R-:W-:-:S04]  /*5230*/  FSETP.GTU.FTZ.AND P4, PT, R58, R161, PT ;  /* 0x000000a13a00720b */ /* 0x000fc80003f9c000 */
[----:B------:R-:W-:Y:S02]  /*5240*/  SEL R60, RZ, 0x1000000, P4 ;  /* 0x01000000ff3c7807 */ /* 0x000fe40002000000 */
[----:B------:R-:W-:Y:S02]  /*5250*/  FSEL R58, R59, RZ, !P4 ;  /* 0x000000ff3b3a7208 */ /* 0x000fe40006000000 */
[----:B------:R-:W-:Y:S02]  /*5260*/  IADD3 R60, R62, R60, R61 ;  /* 0x0000003c3e3c7210 */ /* 0x000fe40007ffe03d */
[----:B------:R-:W-:Y:S01]  /*5270*/  IADD3 R61, R157, 0x200, RZ ;  /* 0x000002009d3d7810 */ /* 0x000fe20007ffe0ff */
[----:B------:R-:W-:Y:S01]  /*5280*/  FMUL.FTZ R71, R137, R58 ;  /* 0x0000003a89477220 */ /* 0x000fe20000410000 */
[----:B------:R-:W-:-:S03]  /*5290*/  SEL R59, RZ, 0x1, P2 ;  /* 0x00000001ff3b7807 */ /* 0x000fc60001000000 */
[----:B------:R-:W-:-:S04]  /*52a0*/  IMAD.WIDE.U32 R62, R61, 0x10, R128 ;  /* 0x000000103d3e7825 */ /* 0x000fc800078e0080 */
[----:B------:R-:W-:Y:S01]  /*52b0*/  @P0 FADD.FTZ R71, R83, R71 ;  /* 0x0000004753470221 */ /* 0x000fe20000010000 */
[----:B------:R-:W-:Y:S02]  /*52c0*/  IMAD.IADD R67, R60, 0x1, R59 ;  /* 0x000000013c437824 */ /* 0x000fe400078e023b */
[----:B0-----:R-:W-:Y:S02]  /*52d0*/  @P1 IMAD.WIDE.U32 R64, R169, 0x10, R56 ;  /* 0x00000010a9401825 */ /* 0x001fe400078e0038 */
[----:B------:R0:W-:Y:S02]  /*52e0*/  STG.E.128 desc[UR4][R62.64], R68 ;  /* 0x000000443e007986 */ /* 0x0001e4000c101d04 */
        /* <DEDUP_REMOVED lines=17> */
.L_x_42429:
[----:B------:R-:W-:-:S07]  /*5400*/  MOV R86, R164 ;  /* 0x000000a400567202 */ /* 0x000fce0000000f00 */
.L_x_42430:
[----:B------:R-:W-:Y:S05]  /*5410*/  BSYNC B0 ;  /* 0x0000000000007941 */ /* 0x000fea0003800000 */
.L_x_42428:
        /* <DEDUP_REMOVED lines=16> */
.L_x_42434:
[----:B------:R-:W-:Y:S05]  /*5520*/  BSYNC B1 ;  /* 0x0000000000017941 */ /* 0x000fea0003800000 */
.L_x_42433:
        /* <DEDUP_REMOVED lines=43> */
.L_x_42432:
[----:B------:R-:W-:Y:S05]  /*57e0*/  BSYNC B0 ;  /* 0x0000000000007941 */ /* 0x000fea0003800000 */
.L_x_42431:
        /* <DEDUP_REMOVED lines=20> */
.L_x_42436:
[----:B------:R-:W-:-:S07]  /*5930*/  MOV R56, R164 ;  /* 0x000000a400387202 */ /* 0x000fce0000000f00 */
.L_x_42437:
[----:B------:R-:W-:Y:S05]  /*5940*/  BSYNC B0 ;  /* 0x0000000000007941 */ /* 0x000fea0003800000 */
.L_x_42435:
        /* <DEDUP_REMOVED lines=16> */
.L_x_42441:
[----:B------:R-:W-:Y:S05]  /*5a50*/  BSYNC B1 ;  /* 0x0000000000017941 */ /* 0x000fea0003800000 */
.L_x_42440:
        /* <DEDUP_REMOVED lines=43> */
.L_x_42439:
[----:B------:R-:W-:Y:S05]  /*5d10*/  BSYNC B0 ;  /* 0x0000000000007941 */ /* 0x000fea0003800000 */
.L_x_42438:
        /* <DEDUP_REMOVED lines=20> */
.L_x_42443:
[----:B------:R-:W-:-:S07]  /*5e60*/  IMAD.MOV.U32 R86, RZ, RZ, R164 ;  /* 0x000000ffff567224 */ /* 0x000fce00078e00a4 */
.L_x_42444:
[----:B------:R-:W-:Y:S05]  /*5e70*/  BSYNC B0 ;  /* 0x0000000000007941 */ /* 0x000fea0003800000 */
.L_x_42442:
        /* <DEDUP_REMOVED lines=16> */
.L_x_42448:
[----:B------:R-:W-:Y:S05]  /*5f80*/  BSYNC B1 ;  /* 0x0000000000017941 */ /* 0x000fea0003800000 */
.L_x_42447:
        /* <DEDUP_REMOVED lines=43> */
.L_x_42446:
[----:B------:R-:W-:Y:S05]  /*6240*/  BSYNC B0 ;  /* 0x0000000000007941 */ /* 0x000fea0003800000 */
.L_x_42445:
        /* <DEDUP_REMOVED lines=20> */
.L_x_42450:
[----:B------:R-:W-:-:S07]  /*6390*/  MOV R58, R164 ;  /* 0x000000a4003a7202 */ /* 0x000fce0000000f00 */
.L_x_42451:
[----:B------:R-:W-:Y:S05]  /*63a0*/  BSYNC B0 ;  /* 0x0000000000007941 */ /* 0x000fea0003800000 */
.L_x_42449:
        /* <DEDUP_REMOVED lines=16> */
.L_x_42455:
[----:B------:R-:W-:Y:S05]  /*64b0*/  BSYNC B1 ;  /* 0x0000000000017941 */ /* 0x000fea0003800000 */
.L_x_42454:
        /* <DEDUP_REMOVED lines=43> */
.L_x_42453:
[----:B------:R-:W-:Y:S05]  /*6770*/  BSYNC B0 ;  /* 0x0000000000007941 */ /* 0x000fea0003800000 */
.L_x_42452:
[----:B------:R-:W0:Y:S01]  /*6780*/  @P1 LDC.64 R56, c[0x0][0x230] ;  /* 0x00008c00ff381b82 */ /* 0x000e220000000a00 */
[----:B------:R-:W-:Y:S01]  /*6790*/  I2FP.F32.U32 R61, R58 ;  /* 0x0000003a003d7245 */ /* 0x000fe20000201000 */
[----:B------:R-:W-:Y:S01]  /*67a0*/  FMUL.FTZ R59, R59, R163 ;  /* 0x000000a33b3b7220 */ /* 0x000fe20000410000 */
[----:B------:R-:W-:Y:S02]  /*67b0*/  SEL R62, RZ, 0x100, P3 ;  /* 0x00000100ff3e7807 */ /* 0x000fe40001800000 */
[----:B------:R-:W-:Y:S01]  /*67c0*/  IADD3 R167, R157, 0x400, RZ ;  /* 0x000004009da77810 */ /* 0x000fe20007ffe0ff */
[----:B------:R-:W-:Y:S01]  /*67d0*/  FFMA.FTZ R58, R61, R160, 1.1641532182693481445e-10 ;  /* 0x2f0000003d3a7423 */ /* 0x000fe200000100a0 */
[----:B------:R-:W-:Y:S01]  /*67e0*/  SEL R61, RZ, 0x10000, P4 ;  /* 0x00010000ff3d7807 */ /* 0x000fe20002000000 */
[----:B------:R-:W-:-:S03]  /*67f0*/  FMUL.FTZ R59, R59, R162 ;  /* 0x000000a23b3b7220 */ /* 0x000fc60000410000 */
[----:B------:R-:W-:-:S04]  /*6800*/  FSETP.GTU.FTZ.AND P4, PT, R58, R161, PT ;  /* 0x000000a13a00720b */ /* 0x000fc80003f9c000 */
[----:B------:R-:W-:Y:S02]  /*6810*/  SEL R60, RZ, 0x1000000, P4 ;  /* 0x01000000ff3c7807 */ /* 0x000fe40002000000 */
[----:B------:R-:W-:Y:S02]  /*6820*/  FSEL R58, R59, RZ, !P4 ;  /* 0x000000ff3b3a7208 */ /* 0x000fe40006000000 */
[----:B------:R-:W-:Y:S01]  /*6830*/  IADD3 R60, R62, R60, R61 ;  /* 0x0000003c3e3c7210 */ /* 0x000fe20007ffe03d */
[----:B------:R-:W-:Y:S01]  /*6840*/  VIADD R61, R157, 0x300 ;  /* 0x000003009d3d7836 */ /* 0x000fe20000000000 */
[----:B------:R-:W-:Y:S01]  /*6850*/  SEL R59, RZ, 0x1, P2 ;  /* 0x00000001ff3b7807 */ /* 0x000fe20001000000 */
[----:B------:R-:W-:Y:S02]  /*6860*/  FMUL.FTZ R67, R139, R58 ;  /* 0x0000003a8b437220 */ /* 0x000fe40000410000 */
[----:B------:R-:W-:Y:S01]  /*6870*/  IMAD.WIDE.U32 R62, R61, 0x10, R128 ;  /* 0x000000103d3e7825 */ /* 0x000fe200078e0080 */
[----:B------:R-:W-:-:S03]  /*6880*/  IADD3 R141, R60, R59, RZ ;  /* 0x0000003b3c8d7210 */ /* 0x000fc60007ffe0ff */
[----:B------:R-:W-:Y:S01]  /*6890*/  @P0 FADD.FTZ R67, R83, R67 ;  /* 0x0000004353430221 */ /* 0x000fe20000010000 */
[----:B0-----:R-:W-:-:S04]  /*68a0*/  @P1 IMAD.WIDE.U32 R86, R167, 0x10, R56 ;  /* 0x00000010a7561825 */ /* 0x001fc800078e0038 */
        /* <DEDUP_REMOVED lines=18> */
.L_x_42457:
[----:B------:R-:W-:-:S07]  /*69d0*/  MOV R142, R164 ;  /* 0x000000a4008e7202 */ /* 0x000fce0000000f00 */
.L_x_42458:
[----:B------:R-:W-:Y:S05]  /*69e0*/  BSYNC B0 ;  /* 0x0000000000007941 */ /* 0x000fea0003800000 */
.L_x_42456:
        /* <DEDUP_REMOVED lines=16> */
.L_x_42462:
[----:B------:R-:W-:Y:S05]  /*6af0*/  BSYNC B1 ;  /* 0x0000000000017941 */ /* 0x000fea0003800000 */
.L_x_42461:
        /* <DEDUP_REMOVED lines=44> */
.L_x_42460:
[----:B------:R-:W-:Y:S05]  /*6dc0*/  BSYNC B0 ;  /* 0x0000000000007941 */ /* 0x000fea0003800000 */
.L_x_42459:
        /* <DEDUP_REMOVED lines=20> */
.L_x_42464:
[----:B------:R-:W-:-:S07]  /*6f10*/  MOV R56, R164 ;  /* 0x000000a400387202 */ /* 0x000fce0000000f00 */
.L_x_42465:
[----:B------:R-:W-:Y:S05]  /*6f20*/  BSYNC B0 ;  /* 0x0000000000007941 */ /* 0x000fea0003800000 */
.L_x_42463:
        /* <DEDUP_REMOVED lines=16> */
.L_x_42469:
[----:B------:R-:W-:Y:S05]  /*7030*/  BSYNC B1 ;  /* 0x0000000000017941 */ /* 0x000fea0003800000 */
.L_x_42468:
        /* <DEDUP_REMOVED lines=44> */
.L_x_42467:
[----:B------:R-:W-:Y:S05]  /*7300*/  BSYNC B0 ;  /* 0x0000000000007941 */ /* 0x000fea0003800000 */
.L_x_42466:
        /* <DEDUP_REMOVED lines=20> */
.L_x_42471:
[----:B------:R-:W-:-:S07]  /*7450*/  MOV R142, R164 ;  /* 0x000000a4008e7202 */ /* 0x000fce0000000f00 */
.L_x_42472:
[----:B------:R-:W-:Y:S05]  /*7460*/  BSYNC B0 ;  /* 0x0000000000007941 */ /* 0x000fea0003800000 */
.L_x_42470:
        /* <DEDUP_REMOVED lines=16> */
.L_x_42476:
[----:B------:R-:W-:Y:S05]  /*7570*/  BSYNC B1 ;  /* 0x0000000000017941 */ /* 0x000fea0003800000 */
.L_x_42475:
        /* <DEDUP_REMOVED lines=44> */
.L_x_42474:
[----:B------:R-:W-:Y:S05]  /*7840*/  BSYNC B0 ;  /* 0x0000000000007941 */ /* 0x000fea0003800000 */
.L_x_42473:
        /* <DEDUP_REMOVED lines=20> */
.L_x_42478:
[----:B------:R-:W-:-:S07]  /*7990*/  MOV R58, R164 ;  /* 0x000000a4003a7202 */ /* 0x000fce0000000f00 */
.L_x_42479:
[----:B------:R-:W-:Y:S05]  /*79a0*/  BSYNC B0 ;  /* 0x0000000000007941 */ /* 0x000fea0003800000 */
.L_x_42477:
        /* <DEDUP_REMOVED lines=16> */
.L_x_42483:
[----:B------:R-:W-:Y:S05]  /*7ab0*/  BSYNC B1 ;  /* 0x0000000000017941 */ /* 0x000fea0003800000 */
.L_x_42482:
        /* <DEDUP_REMOVED lines=44> */
.L_x_42481:
[----:B------:R-:W-:Y:S05]  /*7d80*/  BSYNC B0 ;  /* 0x0000000000007941 */ /* 0x000fea0003800000 */
.L_x_42480:
[----:B------:R-:W0:Y:S01]  /*7d90*/  @P1 LDC.64 R56, c[0x0][0x230] ;  /* 0x00008c00ff381b82 */ /* 0x000e220000000a00 */
[----:B------:R-:W-:Y:S01]  /*7da0*/  I2FP.F32.U32 R63, R58 ;  /* 0x0000003a003f7245 */ /* 0x000fe20000201000 */
[----:B------:R-:W-:Y:S01]  /*7db0*/  FMUL.FTZ R59, R59, R163 ;  /* 0x000000a33b3b7220 */ /* 0x000fe20000410000 */
[----:B------:R-:W-:Y:S02]  /*7dc0*/  SEL R86, RZ, 0x10000, P4 ;  /* 0x00010000ff567807 */ /* 0x000fe40002000000 */
[----:B------:R-:W-:Y:S01]  /*7dd0*/  SEL R87, RZ, 0x100, P3 ;  /* 0x00000100ff577807 */ /* 0x000fe20001800000 */
[----:B------:R-:W-:Y:S01]  /*7de0*/  FFMA.FTZ R58, R63, R160, 1.1641532182693481445e-10 ;  /* 0x2f0000003f3a7423 */ /* 0x000fe200000100a0 */
[----:B------:R-:W-:Y:S01]  /*7df0*/  FMUL.FTZ R59, R59, R162 ;  /* 0x000000a23b3b7220 */ /* 0x000fe20000410000 */
[----:B------:R-:W-:-:S03]  /*7e00*/  IADD3 R171, R157, 0x500, RZ ;  /* 0x000005009dab7810 */ /* 0x000fc60007ffe0ff */
        /* <DEDUP_REMOVED lines=29> */
.L_x_42485:
[----:B------:R-:W-:-:S07]  /*7fe0*/  MOV R168, R164 ;  /* 0x000000a400a87202 */ /* 0x000fce0000000f00 */
.L_x_42486:
[----:B------:R-:W-:Y:S05]  /*7ff0*/  BSYNC B0 ;  /* 0x0000000000007941 */ /* 0x000fea0003800000 */
.L_x_42484:
        /* <DEDUP_REMOVED lines=16> */
.L_x_42490:
[----:B------:R-:W-:Y:S05]  /*8100*/  BSYNC B1 ;  /* 0x0000000000017941 */ /* 0x000fea0003800000 */
.L_x_42489:
        /* <DEDUP_REMOVED lines=44> */
.L_x_42488:
[----:B------:R-:W-:Y:S05]  /*83d0*/  BSYNC B0 ;  /* 0x0000000000007941 */ /* 0x000fea0003800000 */
.L_x_42487:
        /* <DEDUP_REMOVED lines=20> */
.L_x_42492:
[----:B------:R-:W-:-:S07]  /*8520*/  MOV R168, R164 ;  /* 0x000000a400a87202 */ /* 0x000fce0000000f00 */
.L_x_42493:
[----:B------:R-:W-:Y:S05]  /*8530*/  BSYNC B0 ;  /* 0x0000000000007941 */ /* 0x000fea0003800000 */
.L_x_42491:
        /* <DEDUP_REMOVED lines=16> */
.L_x_42497:
[----:B------:R-:W-:Y:S05]  /*8640*/  BSYNC B1 ;  /* 0x0000000000017941 */ /* 0x000fea0003800000 */
.L_x_42496:
        /* <DEDUP_REMOVED lines=44> */
.L_x_42495:
[----:B------:R-:W-:Y:S05]  /*8910*/  BSYNC B0 ;  /* 0x0000000000007941 */ /* 0x000fea0003800000 */
.L_x_42494:
        /* <DEDUP_REMOVED lines=20> */
.L_x_42499:
[----:B------:R-:W-:-:S07]  /*8a60*/  MOV R168, R164 ;  /* 0x000000a400a87202 */ /* 0x000fce0000000f00 */
.L_x_42500:
[----:B------:R-:W-:Y:S05]  /*8a70*/  BSYNC B0 ;  /* 0x0000000000007941 */ /* 0x000fea0003800000 */
.L_x_42498:
        /* <DEDUP_REMOVED lines=16> */
.L_x_42504:
[----:B------:R-:W-:Y:S05]  /*8b80*/  BSYNC B1 ;  /* 0x0000000000017941 */ /* 0x000fea0003800000 */
.L_x_42503:
        /* <DEDUP_REMOVED lines=44> */
.L_x_42502:
[----:B------:R-:W-:Y:S05]  /*8e50*/  BSYNC B0 ;  /* 0x0000000000007941 */ /* 0x000fea0003800000 */
.L_x_42501:
        /* <DEDUP_REMOVED lines=20> */
.L_x_42506:
[----:B------:R-:W-:-:S07]  /*8fa0*/  MOV R168, R164 ;  /* 0x000000a400a87202 */ /* 0x000fce0000000f00 */
.L_x_42507:
[----:B------:R-:W-:Y:S05]  /*8fb0*/  BSYNC B0 ;  /* 0x0000000000007941 */ /* 0x000fea0003800000 */
.L_x_42505:
        /* <DEDUP_REMOVED lines=16> */
.L_x_42511:
[----:B------:R-:W-:Y:S05]  /*90c0*/  BSYNC B1 ;  /* 0x0000000000017941 */ /* 0x000fea0003800000 */
.L_x_42510:
        /* <DEDUP_REMOVED lines=44> */
.L_x_42509:
[----:B------:R-:W-:Y:S05]  /*9390*/  BSYNC B0 ;  /* 0x0000000000007941 */ /* 0x000fea0003800000 */
.L_x_42508:
[----:B------:R-:W-:Y:S01]  /*93a0*/  I2FP.F32.U32 R141, R168 ;  /* 0x000000a8008d7245 */ /* 0x000fe20000201000 */
[----:B------:R-:W0:Y:S01]  /*93b0*/  @P1 LDC.64 R86, c[0x0][0x230] ;  /* 0x00008c00ff561b82 */ /* 0x000e220000000a00 */
[----:B------:R-:W-:Y:S01]  /*93c0*/  FMUL.FTZ R59, R59, R163 ;  /* 0x000000a33b3b7220 */ /* 0x000fe20000410000 */
[----:B------:R-:W-:Y:S01]  /*93d0*/  SEL R142, RZ, 0x10000, P4 ;  /* 0x00010000ff8e7807 */ /* 0x000fe20002000000 */
[----:B------:R-:W-:Y:S02]  /*93e0*/  VIADD R145, R157, 0x500 ;  /* 0x000005009d917836 */ /* 0x000fe40000000000 */
[----:B------:R-:W-:Y:S01]  /*93f0*/  FFMA.FTZ R140, R141, R160, 1.1641532182693481445e-10 ;  /* 0x2f0000008d8c7423 */ /* 0x000fe200000100a0 */
[----:B------:R-:W-:Y:S01]  /*9400*/  FMUL.FTZ R59, R59, R162 ;  /* 0x000000a23b3b7220 */ /* 0x000fe20000410000 */
[----:B------:R-:W-:Y:S02]  /*9410*/  SEL R143, RZ, 0x100, P3 ;  /* 0x00000100ff8f7807 */ /* 0x000fe40001800000 */
[----:B------:R-:W-:-:S02]  /*9420*/  IADD3 R173, R157, 0x600, RZ ;  /* 0x000006009dad7810 */ /* 0x000fc40007ffe0ff */
[----:B------:R-:W-:-:S03]  /*9430*/  FSETP.GTU.FTZ.AND P4, PT, R140, R161, PT ;  /* 0x000000a18c00720b */ /* 0x000fc60003f9c000 */
[----:B------:R-:W-:Y:S01]  /*9440*/  IMAD.WIDE.U32 R84, R173, 0x10, R84 ;  /* 0x00000010ad547825 */ /* 0x000fe200078e0054 */
[----:B------:R-:W-:Y:S02]  /*9450*/  SEL R141, RZ, 0x1000000, P4 ;  /* 0x01000000ff8d7807 */ /* 0x000fe40002000000 */
[----:B------:R-:W-:Y:S02]  /*9460*/  FSEL R140, R59, RZ, !P4 ;  /* 0x000000ff3b8c7208 */ /* 0x000fe40006000000 */
[----:B------:R-:W-:Y:S02]  /*9470*/  IADD3 R141, R143, R141, R142 ;  /* 0x0000008d8f8d7210 */ /* 0x000fe40007ffe08e */
[----:B------:R-:W-:Y:S01]  /*9480*/  SEL R142, RZ, 0x1, P2 ;  /* 0x00000001ff8e7807 */ /* 0x000fe20001000000 */
[----:B------:R-:W-:-:S03]  /*9490*/  FMUL.FTZ R59, R151, R140 ;  /* 0x0000008c973b7220 */ /* 0x000fc60000410000 */
[----:B------:R-:W-:Y:S01]  /*94a0*/  IADD3 R175, R141, R142, RZ ;  /* 0x0000008e8daf7210 */ /* 0x000fe20007ffe0ff */
[----:B------:R-:W-:-:S04]  /*94b0*/  IMAD.WIDE.U32 R142, R145, 0x10, R128 ;  /* 0x00000010918e7825 */ /* 0x000fc800078e0080 */
[----:B------:R-:W-:Y:S01]  /*94c0*/  @P0 FADD.FTZ R59, R83, R59 ;  /* 0x0000003b533b0221 */ /* 0x000fe20000010000 */
[----:B------:R-:W-:-:S04]  /*94d0*/  IMAD.WIDE.U32 R140, R145, 0x4, R130 ;  /* 0x00000004918c7825 */ /* 0x000fc800078e0082 */
[----:B------:R1:W-:Y:S01]  /*94e0*/  STG.E.128 desc[UR4][R142.64], R56 ;  /* 0x000000388e007986 */ /* 0x0003e2000c101d04 */
[----:B0-----:R-:W-:-:S03]  /*94f0*/  @P1 IMAD.WIDE.U32 R144, R173, 0x10, R86 ;  /* 0x00000010ad901825 */ /* 0x001fc600078e0056 */
[----:B------:R1:W-:Y:S04]  /*9500*/  STG.E desc[UR4][R140.64], R175 ;  /* 0x000000af8c007986 */ /* 0x0003e8000c101904 */
[----:B------:R-:W5:Y:S04]  /*9510*/  LDG.E.128 R84, desc[UR4][R84.64] ;  /* 0x0000000454547981 */ /* 0x000f68000c1e1d00 */
        /* <DEDUP_REMOVED lines=13> */
.L_x_42513:
[----:B------:R-:W-:-:S07]  /*95f0*/  IMAD.MOV.U32 R170, RZ, RZ, R164 ;  /* 0x000000ffffaa7224 */ /* 0x000fce00078e00a4 */
.L_x_42514:
[----:B------:R-:W-:Y:S05]  /*9600*/  BSYNC B0 ;  /* 0x0000000000007941 */ /* 0x000fea0003800000 */
.L_x_42512:
        /* <DEDUP_REMOVED lines=16> */
.L_x_42518:
[----:B------:R-:W-:Y:S05]  /*9710*/  BSYNC B1 ;  /* 0x0000000000017941 */ /* 0x000fea0003800000 */
.L_x_42517:
        /* <DEDUP_REMOVED lines=44> */
.L_x_42516:
[----:B------:R-:W-:Y:S05]  /*99e0*/  BSYNC B0 ;  /* 0x0000000000007941 */ /* 0x000fea0003800000 */
.L_x_42515:
        /* <DEDUP_REMOVED lines=20> */
.L_x_42520:
[----:B------:R-:W-:-:S07]  /*9b30*/  MOV R170, R164 ;  /* 0x000000a400aa7202 */ /* 0x000fce0000000f00 */
.L_x_42521:
[----:B------:R-:W-:Y:S05]  /*9b40*/  BSYNC B0 ;  /* 0x0000000000007941 */ /* 0x000fea0003800000 */
.L_x_42519:
        /* <DEDUP_REMOVED lines=16> */
.L_x_42525:
[----:B------:R-:W-:Y:S05]  /*9c50*/  BSYNC B1 ;  /* 0x0000000000017941 */ /* 0x000fea0003800000 */
.L_x_42524:
        /* <DEDUP_REMOVED lines=44> */
.L_x_42523:
[----:B------:R-:W-:Y:S05]  /*9f20*/  BSYNC B0 ;  /* 0x0000000000007941 */ /* 0x000fea0003800000 */
.L_x_42522:
        /* <DEDUP_REMOVED lines=20> */
.L_x_42527:
[----:B------:R-:W-:-:S07]  /*a070*/  MOV R168, R164 ;  /* 0x000000a400a87202 */ /* 0x000fce0000000f00 */
.L_x_42528:
[----:B------:R-:W-:Y:S05]  /*a080*/  BSYNC B0 ;  /* 0x0000000000007941 */ /* 0x000fea0003800000 */
.L_x_42526:
        /* <DEDUP_REMOVED lines=16> */
.L_x_42532:
[----:B------:R-:W-:Y:S05]  /*a190*/  BSYNC B1 ;  /* 0x0000000000017941 */ /* 0x000fea0003800000 */
.L_x_42531:
        /* <DEDUP_REMOVED lines=42> */
[----:B------:R-:W-:Y:S02]  /*a440*/  LOP3.LUT R146, R143, R146, R18, 0x96, !PT ;  /* 0x000000928f927212 */ /* 0x000fe400078e9612 */
[----:B------:R-:W-:-:S07]  /*a450*/  MOV R166, R142 ;  /* 0x0000008e00a67202 */ /* 0x000fce0000000f00 */
.L_x_42530:
[----:B------:R-:W-:Y:S05]  /*a460*/  BSYNC B0 ;  /* 0x0000000000007941 */ /* 0x000fea0003800000 */
.L_x_42529:
        /* <DEDUP_REMOVED lines=20> */
.L_x_42534:
[----:B------:R-:W-:-:S07]  /*a5b0*/  MOV R168, R164 ;  /* 0x000000a400a87202 */ /* 0x000fce0000000f00 */
.L_x_42535:
[----:B------:R-:W-:Y:S05]  /*a5c0*/  BSYNC B0 ;  /* 0x0000000000007941 */ /* 0x000fea0003800000 */
.L_x_42533:
        /* <DEDUP_REMOVED lines=16> */
.L_x_42539:
[----:B------:R-:W-:Y:S05]  /*a6d0*/  BSYNC B1 ;  /* 0x0000000000017941 */ /* 0x000fea0003800000 */
.L_x_42538:
        /* <DEDUP_REMOVED lines=44> */
.L_x_42537:
[----:B------:R-:W-:Y:S05]  /*a9a0*/  BSYNC B0 ;  /* 0x0000000000007941 */ /* 0x000fea0003800000 */
.L_x_42536:
[----:B------:R-:W-:Y:S01]  /*a9b0*/  FADD.FTZ R142, RZ, R76 ;  /* 0x0000004cff8e7221 */ /* 0x000fe20000010000 */
[----:B------:R-:W-:Y:S01]  /*a9c0*/  FMUL.FTZ R87, R87, R163 ;  /* 0x000000a357577220 */ /* 0x000fe20000410000 */
[----:B------:R-:W-:Y:S01]  /*a9d0*/  SEL R144, RZ, 0x10000, P3 ;  /* 0x00010000ff907807 */ /* 0x000fe20001800000 */
[----:B------:R-:W-:-:S04]  /*a9e0*/  IMAD.WIDE.U32 R128, R173, 0x10, R128 ;  /* 0x00000010ad807825 */ /* 0x000fc800078e0080 */
[----:B------:R-:W-:Y:S01]  /*a9f0*/  FADD.FTZ R141, R77, R142 ;  /* 0x0000008e4d8d7221 */ /* 0x000fe20000010000 */
[----:B------:R-:W-:Y:S01]  /*aa00*/  FMUL.FTZ R87, R87, R162 ;  /* 0x000000a257577220 */ /* 0x000fe20000410000 */
        /* <DEDUP_REMOVED lines=21> */
[----:B------:R-:W-:-:S03]  /*ab60*/  FADD.FTZ R141, R61, R142 ;  /* 0x0000008e3d8d7221 */ /* 0x000fc60000010000 */
[----:B------:R-:W-:Y:S01]  /*ab70*/  FSEL R142, R87, RZ, !P4 ;  /* 0x000000ff578e7208 */ /* 0x000fe20006000000 */
[----:B------:R-:W-:Y:S01]  /*ab80*/  FADD.FTZ R160, R62, R141 ;  /* 0x0000008d3ea07221 */ /* 0x000fe20000010000 */
[----:B------:R-:W-:-:S03]  /*ab90*/  SEL R141, RZ, 0x1000000, P4 ;  /* 0x01000000ff8d7807 */ /* 0x000fc60002000000 */
[----:B------:R-:W-:Y:S01]  /*aba0*/  FADD.FTZ R87, R63, R160 ;  /* 0x000000a03f577221 */ /* 0x000fe20000010000 */
[----:B------:R-:W-:Y:S02]  /*abb0*/  IADD3 R141, R143, R141, R144 ;  /* 0x0000008d8f8d7210 */ /* 0x000fe40007ffe090 */
[----:B------:R-:W-:Y:S01]  /*abc0*/  SEL R144, RZ, 0x1, P1 ;  /* 0x00000001ff907807 */ /* 0x000fe20000800000 */
[----:B------:R-:W-:Y:S01]  /*abd0*/  FADD.FTZ R160, R56, R87 ;  /* 0x0000005738a07221 */ /* 0x000fe20000010000 */
[----:B------:R-:W-:Y:S01]  /*abe0*/  FMUL.FTZ R87, R153, R142 ;  /* 0x0000008e99577220 */ /* 0x000fe20000410000 */
[----:B------:R-:W-:Y:S02]  /*abf0*/  LOP3.LUT P1, RZ, R159, 0x1f, RZ, 0xc0, !PT ;  /* 0x0000001f9fff7812 */ /* 0x000fe4000782c0ff */
[----:B------:R-:W-:Y:S02]  /*ac00*/  IMAD.IADD R143, R141, 0x1, R144 ;  /* 0x000000018d8f7824 */ /* 0x000fe400078e0290 */
[----:B------:R-:W-:Y:S01]  /*ac10*/  @P0 FADD.FTZ R87, R83, R87 ;  /* 0x0000005753570221 */ /* 0x000fe20000010000 */
[----:B------:R-:W-:Y:S01]  /*ac20*/  FADD.FTZ R141, R57, R160 ;  /* 0x000000a0398d7221 */ /* 0x000fe20000010000 */
[----:B------:R-:W-:-:S03]  /*ac30*/  LOP3.LUT P0, RZ, R158, 0xff, RZ, 0xc0, !PT ;  /* 0x000000ff9eff7812 */ /* 0x000fc6000780c0ff */
        /* <DEDUP_REMOVED lines=88> */
.L_x_42552:
[----:B------:R-:W2:Y:S01]  /*b1c0*/  @!P1 S2R R130, SR_CgaCtaId ;  /* 0x0000000000829919 */ /* 0x000ea20000008800 */
[----:B------:R-:W-:Y:S01]  /*b1d0*/  LOP3.LUT R160, R159, 0x1f, RZ, 0xc0, !PT ;  /* 0x0000001f9fa07812 */ /* 0x000fe200078ec0ff */
[----:B------:R-:W-:Y:S05]  /*b1e0*/  WARPSYNC.ALL ;  /* 0x0000000000007948 */ /* 0x000fea0003800000 */
[----:B------:R-:W-:Y:S02]  /*b1f0*/  ISETP.GT.U32.AND P2, PT, R160, 0x7, PT ;  /* 0x00000007a000780c */ /* 0x000fe40003f44070 */
[----:B------:R-:W-:Y:S02]  /*b200*/  @!P1 MOV R129, 0x400 ;  /* 0x0000040000819802 */ /* 0x000fe40000000f00 */
[----:B------:R-:W-:-:S02]  /*b210*/  LOP3.LUT R142, R142, 0x7, RZ, 0xc0, !PT ;  /* 0x000000078e8e7812 */ /* 0x000fc400078ec0ff */
[----:B------:R-:W-:-:S07]  /*b220*/  ISETP.NE.AND P3, PT, R155, RZ, PT ;  /* 0x000000ff9b00720c */ /* 0x000fce0003f65270 */
        /* <DEDUP_REMOVED lines=14> */
[----:B------:R-:W-:-:S04]  /*b310*/  @!P2 MOV R141, 0x380 ;  /* 0x00000380008da802 */ /* 0x000fc80000000f00 */
[----:B------:R-:W-:Y:S01]  /*b320*/  I2FP.F32.S32 R161, R141 ;  /* 0x0000008d00a17245 */ /* 0x000fe20000201400 */
[----:B------:R-:W0:Y:S04]  /*b330*/  SHFL.DOWN PT, R158, R141, 0x4, 0x1f ;  /* 0x08801f008d9e7f89 */ /* 0x000e2800000e0000 */
[----:B------:R-:W1:Y:S01]  /*b340*/  @!P2 LDS.64 R130, [R143] ;  /* 0x000000008f82a984 */ /* 0x000e620000000a00 */
[----:B0-----:R-:W-:Y:S01]  /*b350*/  IMAD.IADD R129, R158, 0x1, R141 ;  /* 0x000000019e817824 */ /* 0x001fe200078e028d */
[----:B------:R-:W-:-:S04]  /*b360*/  I2FP.F32.S32 R158, R158 ;  /* 0x0000009e009e7245 */ /* 0x000fc80000201400 */
[----:B------:R-:W-:Y:S01]  /*b370*/  I2FP.F32.S32 R144, R129 ;  /* 0x0000008100907245 */ /* 0x000fe20000201400 */
[----:B------:R-:W0:Y:S03]  /*b380*/  SHFL.DOWN PT, R168, R129, 0x2, 0x1f ;  /* 0x08401f0081a87f89 */ /* 0x000e2600000e0000 */
[----:B------:R-:W2:Y:S01]  /*b390*/  MUFU.RCP R160, R144 ;  /* 0x0000009000a07308 */ /* 0x000ea20000001000 */
[----:B-1----:R-:W1:Y:S04]  /*b3a0*/  SHFL.DOWN PT, R145, R130, 0x4, 0x1f ;  /* 0x08801f0082917f89 */ /* 0x002e6800000e0000 */
[----:B------:R-:W3:Y:S01]  /*b3b0*/  SHFL.DOWN PT, R128, R131, 0x4, 0x1f ;  /* 0x08801f0083807f89 */ /* 0x000ee200000e0000 */
[----:B0-----:R-:W-:-:S02]  /*b3c0*/  IADD3 R141, R129, R168, RZ ;  /* 0x000000a8818d7210 */ /* 0x001fc40007ffe0ff */
[----:B------:R-:W-:Y:S01]  /*b3d0*/  I2FP.F32.S32 R168, R168 ;  /* 0x000000a800a87245 */ /* 0x000fe20000201400 */
[----:B-1----:R-:W-:-:S04]  /*b3e0*/  FMUL.FTZ R162, R145, R158 ;  /* 0x0000009e91a27220 */ /* 0x002fc80000410000 */
[----:B------:R-:W-:Y:S01]  /*b3f0*/  FFMA.FTZ R143, R161, R130, R162 ;  /* 0x00000082a18f7223 */ /* 0x000fe200000100a2 */
[----:B------:R-:W-:Y:S01]  /*b400*/  FADD.FTZ R130, -R145, R130 ;  /* 0x0000008291827221 */ /* 0x000fe20000010100 */
[----:B------:R-:W-:Y:S01]  /*b410*/  I2FP.F32.S32 R145, R141 ;  /* 0x0000008d00917245 */ /* 0x000fe20000201400 */
[----:B---3--:R-:W-:Y:S01]  /*b420*/  FADD.FTZ R129, R128, R131 ;  /* 0x0000008380817221 */ /* 0x008fe20000010000 */
[----:B--2---:R-:W-:Y:S01]  /*b430*/  FMUL.FTZ R143, R160, R143 ;  /* 0x0000008fa08f7220 */ /* 0x004fe20000410000 */
[----:B------:R-:W-:Y:S01]  /*b440*/  FMUL.FTZ R130, R130, R130 ;  /* 0x0000008282827220 */ /* 0x000fe20000410000 */
[----:B------:R-:W0:Y:S03]  /*b450*/  MUFU.RCP R131, R145 ;  /* 0x0000009100837308 */ /* 0x000e260000001000 */
[----:B------:R-:W1:Y:S01]  /*b460*/  SHFL.DOWN PT, R162, R143, 0x2, 0x1f ;  /* 0x08401f008fa27f89 */ /* 0x000e6200000e0000 */
[----:B------:R-:W-:-:S04]  /*b470*/  FMUL.FTZ R130, R130, R161 ;  /* 0x000000a182827220 */ /* 0x000fc80000410000 */
[----:B------:R-:W-:Y:S02]  /*b480*/  FMUL.FTZ R130, R130, R158 ;  /* 0x0000009e82827220 */ /* 0x000fe40000410000 */
[----:B------:R-:W2:Y:S02]  /*b490*/  SHFL.DOWN PT, R158, R141, 0x1, 0x1f ;  /* 0x08201f008d9e7f89 */ /* 0x000ea400000e0000 */
[----:B------:R-:W-:-:S05]  /*b4a0*/  FFMA.FTZ R129, R160, R130, R129 ;  /* 0x00000082a0817223 */ /* 0x000fca0000010081 */
[----:B------:R-:W3:Y:S01]  /*b4b0*/  SHFL.DOWN PT, R128, R129, 0x2, 0x1f ;  /* 0x08401f0081807f89 */ /* 0x000ee200000e0000 */
[----:B-1----:R-:W-:-:S04]  /*b4c0*/  FMUL.FTZ R161, R162, R168 ;  /* 0x000000a8a2a17220 */ /* 0x002fc80000410000 */
[----:B------:R-:W-:Y:S01]  /*b4d0*/  FFMA.FTZ R130, R144, R143, R161 ;  /* 0x0000008f90827223 */ /* 0x000fe200000100a1 */
[----:B------:R-:W-:-:S03]  /*b4e0*/  FADD.FTZ R143, R143, -R162 ;  /* 0x800000a28f8f7221 */ /* 0x000fc60000010000 */
[----:B0-----:R-:W-:Y:S01]  /*b4f0*/  FMUL.FTZ R130, R131, R130 ;  /* 0x0000008283827220 */ /* 0x001fe20000410000 */
[----:B------:R-:W-:-:S04]  /*b500*/  FMUL.FTZ R143, R143, R143 ;  /* 0x0000008f8f8f7220 */ /* 0x000fc80000410000 */
[----:B------:R-:W0:Y:S01]  /*b510*/  SHFL.DOWN PT, R161, R130, 0x1, 0x1f ;  /* 0x08201f0082a17f89 */ /* 0x000e2200000e0000 */
[----:B------:R-:W-:Y:S01]  /*b520*/  FMUL.FTZ R143, R144, R143 ;  /* 0x0000008f908f7220 */ /* 0x000fe20000410000 */
[-C--:B--2---:R-:W-:Y:S01]  /*b530*/  IADD3 R144, R141, R158.reuse, RZ ;  /* 0x0000009e8d907210 */ /* 0x084fe20007ffe0ff */
[----:B---3--:R-:W-:Y:S01]  /*b540*/  FADD.FTZ R128, R129, R128 ;  /* 0x0000008081807221 */ /* 0x008fe20000010000 */
[----:B------:R-:W-:Y:S01]  /*b550*/  I2FP.F32.S32 R158, R158 ;  /* 0x0000009e009e7245 */ /* 0x000fe20000201400 */
[----:B------:R-:W-:Y:S01]  /*b560*/  FMUL.FTZ R143, R143, R168 ;  /* 0x000000a88f8f7220 */ /* 0x000fe20000410000 */
[----:B------:R-:W-:-:S03]  /*b570*/  I2FP.F32.S32 R144, R144 ;  /* 0x0000009000907245 */ /* 0x000fc60000201400 */
[----:B------:R-:W-:-:S03]  /*b580*/  FFMA.FTZ R128, R131, R143, R128 ;  /* 0x0000008f83807223 */ /* 0x000fc60000010080 */
[----:B------:R-:W1:Y:S02]  /*b590*/  MUFU.RCP R144, R144 ;  /* 0x0000009000907308 */ /* 0x000e640000001000 */
[----:B------:R-:W2:Y:S01]  /*b5a0*/  SHFL.DOWN PT, R129, R128, 0x1, 0x1f ;  /* 0x08201f0080817f89 */ /* 0x000ea200000e0000 */
[----:B0-----:R-:W-:-:S04]  /*b5b0*/  FMUL.FTZ R160, R161, R158 ;  /* 0x0000009ea1a07220 */ /* 0x001fc80000410000 */
[----:B------:R-:W-:Y:S01]  /*b5c0*/  FFMA.FTZ R131, R145, R130, R160 ;  /* 0x0000008291837223 */ /* 0x000fe200000100a0 */
[----:B------:R-:W-:-:S03]  /*b5d0*/  FADD.FTZ R130, R130, -R161 ;  /* 0x800000a182827221 */ /* 0x000fc60000010000 */
[----:B-1----:R-:W-:Y:S01]  /*b5e0*/  FMUL.FTZ R131, R144, R131 ;  /* 0x0000008390837220 */ /* 0x002fe20000410000 */
[----:B------:R-:W-:-:S04]  /*b5f0*/  FMUL.FTZ R130, R130, R130 ;  /* 0x0000008282827220 */ /* 0x000fc80000410000 */
[----:B------:R-:W-:Y:S01]  /*b600*/  FMUL.FTZ R130, R145, R130 ;  /* 0x0000008291827220 */ /* 0x000fe20000410000 */
[----:B------:R-:W0:Y:S01]  /*b610*/  SHFL.IDX PT, R177, R131, RZ, 0x1f ;  /* 0x00001fff83b17589 */ /* 0x000e2200000e0000 */
[----:B--2---:R-:W-:Y:S02]  /*b620*/  FADD.FTZ R129, R128, R129 ;  /* 0x0000008180817221 */ /* 0x004fe40000010000 */
[----:B------:R-:W-:Y:S02]  /*b630*/  FMUL.FTZ R130, R130, R158 ;  /* 0x0000009e82827220 */ /* 0x000fe40000410000 */
[----:B------:R-:W1:Y:S02]  /*b640*/  LDC R158, c[0x0][0x2d8] ;  /* 0x0000b600ff9e7b82 */ /* 0x000e640000000800 */
[----:B------:R-:W-:-:S06]  /*b650*/  FFMA.FTZ R129, R144, R130, R129 ;  /* 0x0000008290817223 */ /* 0x000fcc0000010081 */
[----:B------:R-:W1:Y:S01]  /*b660*/  SHFL.IDX PT, R129, R129, RZ, 0x1f ;  /* 0x00001fff81817589 */ /* 0x000e6200000e0000 */
[----:B0-----:R-:W-:-:S05]  /*b670*/  FSEL R128, R177, RZ, !P3 ;  /* 0x000000ffb1807208 */ /* 0x001fca0005800000 */
[--C-:B------:R-:W-:Y:S01]  /*b680*/  FADD.FTZ R131, R78, -R128.reuse ;  /* 0x800000804e837221 */ /* 0x100fe20000010000 */
[----:B------:R-:W-:Y:S01]  /*b690*/  FMUL.FTZ R78, R177, R177 ;  /* 0x000000b1b14e7220 */ /* 0x000fe20000410000 */
[--C-:B------:R-:W-:Y:S01]  /*b6a0*/  FADD.FTZ R130, R76, -R128.reuse ;  /* 0x800000804c827221 */ /* 0x100fe20000010000 */
[--C-:B------:R-:W-:Y:S01]  /*b6b0*/  FADD.FTZ R141, R77, -R128.reuse ;  /* 0x800000804d8d7221 */ /* 0x100fe20000010000 */
[--C-:B------:R-:W-:Y:S01]  /*b6c0*/  FADD.FTZ R145, R75, -R128.reuse ;  /* 0x800000804b917221 */ /* 0x100fe20000010000 */
[----:B------:R-:W0:Y:S01]  /*b6d0*/  @!P1 LDC.64 R76, c[0x0][0x250] ;  /* 0x00009400ff4c9b82 */ /* 0x000e220000000a00 */
[--C-:B------:R-:W-:Y:S01]  /*b6e0*/  FADD.FTZ R142, R72, -R128.reuse ;  /* 0x80000080488e7221 */ /* 0x100fe20000010000 */
[--C-:B------:R-:W-:Y:S01]  /*b6f0*/  FADD.FTZ R143, R73, -R128.reuse ;  /* 0x80000080498f7221 */ /* 0x100fe20000010000 */
[----:B------:R-:W-:Y:S01]  /*b700*/  FADD.FTZ R144, R74, -R128 ;  /* 0x800000804a907221 */ /* 0x000fe20000010000 */
[----:B------:R-:W-:Y:S01]  /*b710*/  FSEL R75, R78, RZ, P3 ;  /* 0x000000ff4e4b7208 */ /* 0x000fe20001800000 */
[----:B-1----:R-:W-:Y:S01]  /*b720*/  FFMA.FTZ R74, R129, UR6, R158 ;  /* 0x00000006814a7c23 */ /* 0x002fe2000801009e */
[--C-:B------:R-:W-:Y:S01]  /*b730*/  FADD.FTZ R79, R79, -R128.reuse ;  /* 0x800000804f4f7221 */ /* 0x100fe20000010000 */
[--C-:B------:R-:W-:Y:S01]  /*b740*/  FADD.FTZ R78, R68, -R128.reuse ;  /* 0x80000080444e7221 */ /* 0x100fe20000010000 */
[----:B------:R-:W1:Y:S01]  /*b750*/  @!P1 LDC.64 R72, c[0x0][0x258] ;  /* 0x00009600ff489b82 */ /* 0x000e620000000a00 */
[--C-:B------:R-:W-:Y:S01]  /*b760*/  FADD.FTZ R158, R69, -R128.reuse ;  /* 0x80000080459e7221 */ /* 0x100fe20000010000 */
[--C-:B------:R-:W-:Y:S01]  /*b770*/  FADD.FTZ R159, R70, -R128.reuse ;  /* 0x80000080469f7221 */ /* 0x100fe20000010000 */
[--C-:B------:R-:W-:Y:S01]  /*b780*/  FADD.FTZ R160, R71, -R128.reuse ;  /* 0x8000008047a07221 */ /* 0x100fe20000010000 */
[----:B------:R-:W-:Y:S01]  /*b790*/  FADD.FTZ R74, R74, R75 ;  /* 0x0000004b4a4a7221 */ /* 0x000fe20000010000 */
        /* <DEDUP_REMOVED lines=16> */
[----:B------:R-:W2:Y:S01]  /*b8a0*/  MUFU.RSQ R179, R74 ;  /* 0x0000004a00b37308 */ /* 0x000ea20000001400 */
[----:B------:R-:W3:Y:S01]  /*b8b0*/  LDC.64 R128, c[0x0][0x2b8] ;  /* 0x0000ae00ff807b82 */ /* 0x000ee20000000a00 */
[----:B0-----:R-:W-:Y:S01]  /*b8c0*/  @!P1 IMAD.WIDE R76, R0, 0x4, R76 ;  /* 0x00000004004c9825 */ /* 0x001fe200078e024c */
[----:B------:R-:W-:-:S03]  /*b8d0*/  IADD3 R65, R157, 0x100, RZ ;  /* 0x000001009d417810 */ /* 0x000fc60007ffe0ff */
[C---:B-1----:R-:W-:Y:S01]  /*b8e0*/  @!P1 IMAD.WIDE R72, R0.reuse, 0x4, R72 ;  /* 0x0000000400489825 */ /* 0x042fe200078e0248 */
[----:B------:R-:W-:Y:S03]  /*b8f0*/  @!P1 STG.E desc[UR4][R76.64], R177 ;  /* 0x000000b14c009986 */ /* 0x000fe6000c101904 */
[----:B------:R-:W-:Y:S02]  /*b900*/  VIADD R0, R0, UR8 ;  /* 0x0000000800007c36 */ /* 0x000fe40008000000 */
[C---:B--2---:R-:W-:Y:S01]  /*b910*/  FMUL.FTZ R68, R179.reuse, R130 ;  /* 0x00000082b3447220 */ /* 0x044fe20000410000 */
        /* <DEDUP_REMOVED lines=9> */
[----:B---3--:R-:W-:-:S04]  /*b9b0*/  IMAD.WIDE.U32 R130, R157, 0x10, R128 ;  /* 0x000000109d827825 */ /* 0x008fc800078e0080 */
        /* <DEDUP_REMOVED lines=8> */
[----:B------:R-:W-:-:S04]  /*ba40*/  IMAD.WIDE.U32 R64, R65, 0x10, R128 ;  /* 0x0000001041407825 */ /* 0x000fc800078e0080 */
[----:B------:R-:W-:Y:S01]  /*ba50*/  FFMA.FTZ R75, R116, R75, R101 ;  /* 0x0000004b744b7223 */ /* 0x000fe20000010065 */
[----:B------:R-:W-:Y:S01]  /*ba60*/  FFMA.FTZ R74, R36, R74, R23 ;  /* 0x0000004a244a7223 */ /* 0x000fe20000010017 */
[----:B0-----:R-:W-:Y:S01]  /*ba70*/  FFMA.FTZ R73, R117, R143, R100 ;  /* 0x0000008f75497223 */ /* 0x001fe20000010064 */
        /* <DEDUP_REMOVED lines=16> */
[----:B------:R-:W-:Y:S01]  /*bb80*/  IMAD.WIDE.U32 R76, R165, 0x10, R128 ;  /* 0x00000010a54c7825 */ /* 0x000fe200078e0080 */
[----:B------:R0:W-:Y:S03]  /*bb90*/  STG.E.128 desc[UR4][R130.64], R68 ;  /* 0x0000004482007986 */ /* 0x0001e6000c101d04 */
[----:B------:R-:W-:Y:S01]  /*bba0*/  FFMA.FTZ R59, R118, R59, R103 ;  /* 0x0000003b763b7223 */ /* 0x000fe20000010067 */
[----:B------:R-:W-:Y:S01]  /*bbb0*/  FFMA.FTZ R58, R38, R58, R25 ;  /* 0x0000003a263a7223 */ /* 0x000fe20000010019 */
[----:B------:R-:W-:Y:S01]  /*bbc0*/  FFMA.FTZ R57, R119, R57, R102 ;  /* 0x0000003977397223 */ /* 0x000fe20000010066 */
[----:B------:R-:W-:Y:S01]  /*bbd0*/  FFMA.FTZ R56, R39, R56, R24 ;  /* 0x0000003827387223 */ /* 0x000fe20000010018 */
[----:B------:R-:W-:Y:S01]  /*bbe0*/  IMAD.WIDE.U32 R78, R169, 0x10, R128 ;  /* 0x00000010a94e7825 */ /* 0x000fe200078e0080 */
[----:B------:R1:W-:Y:S03]  /*bbf0*/  STG.E.128 desc[UR4][R64.64], R72 ;  /* 0x0000004840007986 */ /* 0x0003e6000c101d04 */
[----:B------:R-:W-:Y:S01]  /*bc00*/  FFMA.FTZ R63, R120, R63, R105 ;  /* 0x0000003f783f7223 */ /* 0x000fe20000010069 */
[----:B------:R-:W-:Y:S01]  /*bc10*/  FFMA.FTZ R62, R40, R62, R27 ;  /* 0x0000003e283e7223 */ /* 0x000fe2000001001b */
[----:B------:R-:W-:Y:S01]  /*bc20*/  FFMA.FTZ R61, R121, R61, R104 ;  /* 0x0000003d793d7223 */ /* 0x000fe20000010068 */
[----:B------:R-:W-:Y:S01]  /*bc30*/  FFMA.FTZ R60, R41, R60, R26 ;  /* 0x0000003c293c7223 */ /* 0x000fe2000001001a */
[----:B------:R-:W-:-:S04]  /*bc40*/  IMAD.WIDE.U32 R84, R167, 0x10, R128 ;  /* 0x00000010a7547825 */ /* 0x000fc800078e0080 */
[----:B------:R-:W-:Y:S01]  /*bc50*/  FFMA.FTZ R67, R122, R67, R107 ;  /* 0x000000437a437223 */ /* 0x000fe2000001006b */
[----:B------:R-:W-:Y:S01]  /*bc60*/  FFMA.FTZ R66, R42, R66, R29 ;  /* 0x000000422a427223 */ /* 0x000fe2000001001d */
[----:B------:R2:W-:Y:S01]  /*bc70*/  STG.E.128 desc[UR4][R76.64], R56 ;  /* 0x000000384c007986 */ /* 0x0005e2000c101d04 */
[----:B------:R-:W-:Y:S01]  /*bc80*/  IMAD.WIDE.U32 R86, R171, 0x10, R128 ;  /* 0x00000010ab567825 */ /* 0x000fe200078e0080 */
[----:B------:R-:W-:-:S03]  /*bc90*/  ISETP.GE.AND P1, PT, R0, UR9, PT ;  /* 0x0000000900007c0c */ /* 0x000fc6000bf26270 */
[----:B0-----:R-:W-:Y:S01]  /*bca0*/  FFMA.FTZ R71, R124, R176, R109 ;  /* 0x000000b07c477223 */ /* 0x001fe2000001006d */
[----:B------:R-:W-:Y:S01]  /*bcb0*/  FFMA.FTZ R70, R44, R175, R31 ;  /* 0x000000af2c467223 */ /* 0x000fe2000001001f */
[----:B------:R-:W-:Y:S01]  /*bcc0*/  FFMA.FTZ R69, R125, R174, R108 ;  /* 0x000000ae7d457223 */ /* 0x000fe2000001006c */
[----:B------:R-:W-:Y:S01]  /*bcd0*/  FFMA.FTZ R68, R45, R172, R30 ;  /* 0x000000ac2d447223 */ /* 0x000fe2000001001e */
[----:B------:R-:W-:Y:S01]  /*bce0*/  IMAD.WIDE.U32 R128, R173, 0x10, R128 ;  /* 0x00000010ad807825 */ /* 0x000fe200078e0080 */
[----:B------:R2:W-:Y:S03]  /*bcf0*/  STG.E.128 desc[UR4][R78.64], R60 ;  /* 0x0000003c4e007986 */ /* 0x0005e6000c101d04 */
        /* <DEDUP_REMOVED lines=8> */
[----:B------:R2:W-:Y:S04]  /*bd80*/  STG.E.128 desc[UR4][R86.64], R68 ;  /* 0x0000004456007986 */ /* 0x0005e8000c101d04 */
[----:B------:R2:W-:Y:S01]  /*bd90*/  STG.E.128 desc[UR4][R128.64], R72 ;  /* 0x0000004880007986 */ /* 0x0005e2000c101d04 */
[----:B------:R-:W-:Y:S05]  /*bda0*/  @!P1 BRA `(.L_x_42541) ;  /* 0xffffff5000c49947 */ /* 0x000fea000383ffff */
[----:B------:R-:W-:Y:S05]  /*bdb0*/  EXIT ;  /* 0x000000000000794d */ /* 0x000fea0003800000 */
.L_x_42540:
[----:B------:R-:W-:Y:S01]  /*bdc0*/  HFMA2.MMA R162, -RZ, RZ, 0, 5.9604644775390625e-08 ;  /* 0x00000001ffa27435 */ /* 0x000fe200000001ff */
[----:B------:R-:W-:Y:S01]  /*bdd0*/  MOV R161, R144 ;  /* 0x0000009000a17202 */ /* 0x000fe20000000f00 */
[----:B------:R-:W-:Y:S01]  /*bde0*/  IMAD.MOV.U32 R160, RZ, RZ, -0x1 ;  /* 0xffffffffffa07424 */ /* 0x000fe200078e00ff */
[----:B------:R-:W-:-:S08]  /*bdf0*/  MOV R163, 0x1f ;  /* 0x0000001f00a37802 */ /* 0x000fd00000000f00 */
[----:B------:R-:W-:Y:S05]  /*be00*/  WARPSYNC.COLLECTIVE R160, `(.L_x_42542) ;  /* 0x00000000a0087348 */ /* 0x000fea0003c00000 */
[----:B------:R0:W1:Y:S02]  /*be10*/  SHFL.BFLY P2, R158, R161, R162, R163 ;  /* 0x0c0000a2a19e7389 */ /* 0x00006400000400a3 */
[----:B01----:R-:W-:Y:S01]  /*be20*/  ENDCOLLECTIVE ;  /* 0x000000000000791b */ /* 0x003fe20003800000 */
.L_x_42542:
[----:B------:R-:W-:Y:S01]  /*be30*/  HFMA2.MMA R162, -RZ, RZ, 0, 1.1920928955078125e-07 ;  /* 0x00000002ffa27435 */ /* 0x000fe200000001ff */
[----:B------:R-:W-:-:S05]  /*be40*/  MOV R129, R158 ;  /* 0x0000009e00817202 */ /* 0x000fca0000000f00 */
[----:B------:R-:W-:-:S05]  /*be50*/  FADD.FTZ R130, R144, R129 ;  /* 0x0000008190827221 */ /* 0x000fca0000010000 */
[----:B------:R-:W-:-:S07]  /*be60*/  MOV R161, R130 ;  /* 0x0000008200a17202 */ /* 0x000fce0000000f00 */
[----:B------:R-:W-:Y:S05]  /*be70*/  WARPSYNC.COLLECTIVE R160, `(.L_x_42543) ;  /* 0x00000000a0087348 */ /* 0x000fea0003c00000 */
[----:B------:R0:W1:Y:S02]  /*be80*/  SHFL.BFLY P2, R158, R161, R162, R163 ;  /* 0x0c0000a2a19e7389 */ /* 0x00006400000400a3 */
[----:B01----:R-:W-:Y:S01]  /*be90*/  ENDCOLLECTIVE ;  /* 0x000000000000791b */ /* 0x003fe20003800000 */
.L_x_42543:
[----:B------:R-:W-:Y:S01]  /*bea0*/  HFMA2.MMA R162, -RZ, RZ, 0, 2.384185791015625e-07 ;  /* 0x00000004ffa27435 */ /* 0x000fe200000001ff */
[----:B------:R-:W-:-:S04]  /*beb0*/  IMAD.MOV.U32 R129, RZ, RZ, R158 ;  /* 0x000000ffff817224 */ /* 0x000fc800078e009e */
[----:B------:R-:W-:-:S05]  /*bec0*/  FADD.FTZ R131, R130, R129 ;  /* 0x0000008182837221 */ /* 0x000fca0000010000 */
[----:B------:R-:W-:-:S07]  /*bed0*/  MOV R161, R131 ;  /* 0x0000008300a17202 */ /* 0x000fce0000000f00 */
[----:B------:R-:W-:Y:S05]  /*bee0*/  WARPSYNC.COLLECTIVE R160, `(.L_x_42544) ;  /* 0x00000000a0087348 */ /* 0x000fea0003c00000 */
[----:B------:R0:W1:Y:S02]  /*bef0*/  SHFL.BFLY P2, R158, R161, R162, R163 ;  /* 0x0c0000a2a19e7389 */ /* 0x00006400000400a3 */
[----:B01----:R-:W-:Y:S01]  /*bf00*/  ENDCOLLECTIVE ;  /* 0x000000000000791b */ /* 0x003fe20003800000 */
.L_x_42544:
[----:B------:R-:W-:Y:S01]  /*bf10*/  HFMA2.MMA R162, -RZ, RZ, 0, 4.76837158203125e-07 ;  /* 0x00000008ffa27435 */ /* 0x000fe200000001ff */
[----:B------:R-:W-:-:S05]  /*bf20*/  MOV R128, R158 ;  /* 0x0000009e00807202 */ /* 0x000fca0000000f00 */
[----:B------:R-:W-:-:S04]  /*bf30*/  FADD.FTZ R143, R131, R128 ;  /* 0x00000080838f7221 */ /* 0x000fc80000010000 */
[----:B------:R-:W-:-:S07]  /*bf40*/  IMAD.MOV.U32 R161, RZ, RZ, R143 ;  /* 0x000000ffffa17224 */ /* 0x000fce00078e008f */
[----:B------:R-:W-:Y:S05]  /*bf50*/  WARPSYNC.COLLECTIVE R160, `(.L_x_42545) ;  /* 0x00000000a0087348 */ /* 0x000fea0003c00000 */
[----:B------:R0:W1:Y:S02]  /*bf60*/  SHFL.BFLY P2, R158, R161, R162, R163 ;  /* 0x0c0000a2a19e7389 */ /* 0x00006400000400a3 */
[----:B01----:R-:W-:Y:S01]  /*bf70*/  ENDCOLLECTIVE ;  /* 0x000000000000791b */ /* 0x003fe20003800000 */
.L_x_42545:
[----:B------:R-:W-:Y:S01]  /*bf80*/  IMAD.MOV.U32 R162, RZ, RZ, 0x10 ;  /* 0x00000010ffa27424 */ /* 0x000fe200078e00ff */
[----:B------:R-:W-:-:S05]  /*bf90*/  MOV R128, R158 ;  /* 0x0000009e00807202 */ /* 0x000fca0000000f00 */
[----:B------:R-:W-:-:S05]  /*bfa0*/  FADD.FTZ R145, R143, R128 ;  /* 0x000000808f917221 */ /* 0x000fca0000010000 */
[----:B------:R-:W-:-:S07]  /*bfb0*/  MOV R161, R145 ;  /* 0x0000009100a17202 */ /* 0x000fce0000000f00 */
[----:B------:R-:W-:Y:S05]  /*bfc0*/  WARPSYNC.COLLECTIVE R160, `(.L_x_42546) ;  /* 0x00000000a0087348 */ /* 0x000fea0003c00000 */
[----:B------:R0:W1:Y:S02]  /*bfd0*/  SHFL.BFLY P2, R158, R161, R162, R163 ;  /* 0x0c0000a2a19e7389 */ /* 0x00006400000400a3 */
[----:B01----:R-:W-:Y:S01]  /*bfe0*/  ENDCOLLECTIVE ;  /* 0x000000000000791b */ /* 0x003fe20003800000 */
.L_x_42546:
[----:B------:R-:W-:Y:S01]  /*bff0*/  HFMA2.MMA R162, -RZ, RZ, 0, 5.9604644775390625e-08 ;  /* 0x00000001ffa27435 */ /* 0x000fe200000001ff */
[----:B------:R-:W-:-:S05]  /*c000*/  MOV R128, R158 ;  /* 0x0000009e00807202 */ /* 0x000fca0000000f00 */
[----:B------:R-:W-:-:S04]  /*c010*/  FADD.FTZ R128, R145, R128 ;  /* 0x0000008091807221 */ /* 0x000fc80000010000 */
        /* <DEDUP_REMOVED lines=61> */
.L_x_42547:
[----:B------:R-:W-:Y:S01]  /*c3f0*/  HFMA2.MMA R162, -RZ, RZ, 0, 1.1920928955078125e-07 ;  /* 0x00000002ffa27435 */ /* 0x000fe200000001ff */
[----:B------:R-:W-:-:S04]  /*c400*/  IMAD.MOV.U32 R130, RZ, RZ, R158 ;  /* 0x000000ffff827224 */ /* 0x000fc800078e009e */
[----:B------:R-:W-:-:S05]  /*c410*/  FADD.FTZ R130, R129, R130 ;  /* 0x0000008281827221 */ /* 0x000fca0000010000 */
[----:B------:R-:W-:-:S07]  /*c420*/  MOV R161, R130 ;  /* 0x0000008200a17202 */ /* 0x000fce0000000f00 */
[----:B------:R-:W-:Y:S05]  /*c430*/  WARPSYNC.COLLECTIVE R160, `(.L_x_42548) ;  /* 0x00000000a0087348 */ /* 0x000fea0003c00000 */
[----:B------:R0:W1:Y:S02]  /*c440*/  SHFL.BFLY P2, R158, R161, R162, R163 ;  /* 0x0c0000a2a19e7389 */ /* 0x00006400000400a3 */
[----:B01----:R-:W-:Y:S01]  /*c450*/  ENDCOLLECTIVE ;  /* 0x000000000000791b */ /* 0x003fe20003800000 */
.L_x_42548:
[----:B------:R-:W-:Y:S01]  /*c460*/  HFMA2.MMA R162, -RZ, RZ, 0, 2.384185791015625e-07 ;  /* 0x00000004ffa27435 */ /* 0x000fe200000001ff */
[----:B------:R-:W-:-:S05]  /*c470*/  MOV R131, R158 ;  /* 0x0000009e00837202 */ /* 0x000fca0000000f00 */
[----:B------:R-:W-:-:S04]  /*c480*/  FADD.FTZ R131, R130, R131 ;  /* 0x0000008382837221 */ /* 0x000fc80000010000 */
[----:B------:R-:W-:-:S07]  /*c490*/  IMAD.MOV.U32 R161, RZ, RZ, R131 ;  /* 0x000000ffffa17224 */ /* 0x000fce00078e0083 */
[----:B------:R-:W-:Y:S05]  /*c4a0*/  WARPSYNC.COLLECTIVE R160, `(.L_x_42549) ;  /* 0x00000000a0087348 */ /* 0x000fea0003c00000 */
[----:B------:R0:W1:Y:S02]  /*c4b0*/  SHFL.BFLY P2, R158, R161, R162, R163 ;  /* 0x0c0000a2a19e7389 */ /* 0x00006400000400a3 */
[----:B01----:R-:W-:Y:S01]  /*c4c0*/  ENDCOLLECTIVE ;  /* 0x000000000000791b */ /* 0x003fe20003800000 */
.L_x_42549:
[----:B------:R-:W-:Y:S01]  /*c4d0*/  IMAD.MOV.U32 R162, RZ, RZ, 0x8 ;  /* 0x00000008ffa27424 */ /* 0x000fe200078e00ff */
[----:B------:R-:W-:-:S05]  /*c4e0*/  MOV R144, R158 ;  /* 0x0000009e00907202 */ /* 0x000fca0000000f00 */
[----:B------:R-:W-:-:S05]  /*c4f0*/  FADD.FTZ R144, R131, R144 ;  /* 0x0000009083907221 */ /* 0x000fca0000010000 */
[----:B------:R-:W-:-:S07]  /*c500*/  MOV R161, R144 ;  /* 0x0000009000a17202 */ /* 0x000fce0000000f00 */
[----:B------:R-:W-:Y:S05]  /*c510*/  WARPSYNC.COLLECTIVE R160, `(.L_x_42550) ;  /* 0x00000000a0087348 */ /* 0x000fea0003c00000 */
[----:B------:R0:W1:Y:S02]  /*c520*/  SHFL.BFLY P2, R158, R161, R162, R163 ;  /* 0x0c0000a2a19e7389 */ /* 0x00006400000400a3 */
[----:B01----:R-:W-:Y:S01]  /*c530*/  ENDCOLLECTIVE ;  /* 0x000000000000791b */ /* 0x003fe20003800000 */
.L_x_42550:
[----:B------:R-:W-:Y:S01]  /*c540*/  HFMA2.MMA R162, -RZ, RZ, 0, 9.5367431640625e-07 ;  /* 0x00000010ffa27435 */ /* 0x000fe200000001ff */
[----:B------:R-:W-:-:S05]  /*c550*/  MOV R143, R158 ;  /* 0x0000009e008f7202 */ /* 0x000fca0000000f00 */
[----:B------:R-:W-:-:S05]  /*c560*/  FADD.FTZ R143, R144, R143 ;  /* 0x0000008f908f7221 */ /* 0x000fca0000010000 */
[----:B------:R-:W-:-:S07]  /*c570*/  MOV R161, R143 ;  /* 0x0000008f00a17202 */ /* 0x000fce0000000f00 */
[----:B------:R-:W-:Y:S05]  /*c580*/  WARPSYNC.COLLECTIVE R160, `(.L_x_42551) ;  /* 0x00000000a0087348 */ /* 0x000fea0003c00000 */
[----:B------:R0:W1:Y:S02]  /*c590*/  SHFL.BFLY P2, R158, R161, R162, R163 ;  /* 0x0c0000a2a19e7389 */ /* 0x00006400000400a3 */
[----:B01----:R-:W-:Y:S01]  /*c5a0*/  ENDCOLLECTIVE ;  /* 0x000000000000791b */ /* 0x003fe20003800000 */
.L_x_42551:
[----:B------:R-:W-:Y:S05]  /*c5b0*/  BRA `(.L_x_42552) ;  /* 0xffffffec00007947 */ /* 0x000fea000383ffff */
.L_x_42553:
        /* <DEDUP_REMOVED lines=12> */
.L_x_46101:


//--------------------- .text._ZN10layer_norm13ln_fwd_kernelINS_13Kernel_traitsI6__halfffffjLj7168ELj1ELj1ELj8ELj16ENS_18Kernel_traits_baseILj7168ES2_ffffjLj256EEEEELb1ELb1ELb1ELb0EEEvNS_9FwdParamsE --------------------------
	.section	.text._ZN10layer_norm13ln_fwd_kernelINS_13Kernel_traitsI6__halfffffjLj7168ELj1ELj1ELj8ELj16ENS_18Kernel_traits_baseILj7168ES2_ffffjLj256EEEEELb1ELb1ELb1ELb0EEEvNS_9FwdParamsE,"ax",@progbits
	.align	128
        .global         _ZN10layer_norm13ln_fwd_kernelINS_13Kernel_traitsI6__halfffffjLj7168ELj1ELj1ELj8ELj16ENS_18Kernel_traits_baseILj7168ES2_ffffjLj256EEEEELb1ELb1ELb1ELb0EEEvNS_9FwdParamsE
        .type           _ZN10layer_norm13ln_fwd_kernelINS_13Kernel_traitsI6__halfffffjLj7168ELj1ELj1ELj8ELj16ENS_18Kernel_traits_baseILj7168ES2_ffffjLj256EEEEELb1ELb1ELb1ELb0EEEvNS_9FwdParamsE,@function
        .size           _ZN10layer_norm13ln_fwd_kernelINS_13Kernel_traitsI6__halfffffjLj7168ELj1ELj1ELj8ELj16ENS_18Kernel_traits_baseILj7168ES2_ffffjLj256EEEEELb1ELb1ELb1ELb0EEEvNS_9FwdParamsE,(.L_x_46102 - _ZN10layer_norm13ln_fwd_kernelINS_13Kernel_traitsI6__halfffffjLj7168ELj1ELj1ELj8ELj16ENS_18Kernel_traits_baseILj7168ES2_ffffjLj256EEEEELb1ELb1ELb1ELb0EEEvNS_9FwdParamsE)
        .other          _ZN10layer_norm13ln_fwd_kernelINS_13Kernel_traitsI6__halfffffjLj7168ELj1ELj1ELj8ELj16ENS_18Kernel_traits_baseILj7168ES2_ffffjLj256EEEEELb1ELb1ELb1ELb0EEEvNS_9FwdParamsE,@"STO_CUDA_ENTRY STV_DEFAULT"
_ZN10layer_norm13ln_fwd_kernelINS_13Kernel_traitsI6__halfffffjLj7168ELj1ELj1ELj8ELj16ENS_18Kernel_traits_baseILj7168ES2_ffffjLj256EEEEELb1ELb1ELb1ELb0EEEvNS_9FwdParamsE:
.text._ZN10layer_norm13ln_fwd_kernelINS_13Kernel_traitsI6__halfffffjLj7168ELj1ELj1ELj8ELj16ENS_18Kernel_traits_baseILj7168ES2_ffffjLj256EEEEELb1ELb1ELb1ELb0EEEvNS_9FwdParamsE:
        /* <DEDUP_REMOVED lines=10> */
[----:B------:R-:W2:Y:S01]  /*00a0*/  LDC R7, c[0x0][RZ] ;  /* 0x00000000ff077b82 */ /* 0x000ea20000000800 */
[----:B-1----:R-:W-:-:S07]  /*00b0*/  @P0 IMAD.MOV.U32 R5, RZ, RZ, R43 ;  /* 0x000000ffff050224 */ /* 0x002fce00078e002b */
[----:B------:R-:W0:Y:S01]  /*00c0*/  LDC R24, c[0x0][0x218] ;  /* 0x00008600ff187b82 */ /* 0x000e220000000800 */
[----:B------:R-:W3:Y:S01]  /*00d0*/  @P0 LDG.E.64 R2, desc[UR4][R4.64] ;  /* 0x0000000404020981 */ /* 0x000ee2000c1e1b00 */
[----:B------:R-:W-:Y:S01]  /*00e0*/  MOV R134, UR6 ;  /* 0x0000000600867c02 */ /* 0x000fe20008000f00 */
[----:B------:R-:W-:-:S06]  /*00f0*/  IMAD.U32 R135, RZ, RZ, UR7 ;  /* 0x00000007ff877e24 */ /* 0x000fcc000f8e00ff */
[----:B------:R-:W4:Y:S01]  /*0100*/  @P0 LDG.E.64 R134, desc[UR4][R134.64] ;  /* 0x0000000486860981 */ /* 0x000f22000c1e1b00 */
[----:B------:R-:W2:Y:S01]  /*0110*/  S2UR UR6, SR_CTAID.X ;  /* 0x00000000000679c3 */ /* 0x000ea20000002500 */
[----:B------:R-:W-:Y:S01]  /*0120*/  BSSY B0, `(.L_x_42554) ;  /* 0x000004d000007945 */ /* 0x000fe20003800000 */
[----:B---3--:R-:W-:Y:S01]  /*0130*/  @P0 IADD3 R42, P1, R2, R9, RZ ;  /* 0x00000009022a0210 */ /* 0x008fe20007f3e0ff */
[----:B--2---:R-:W-:-:S04]  /*0140*/  IMAD R2, R7, UR6, R0 ;  /* 0x0000000607027c24 */ /* 0x004fc8000f8e0200 */
[----:B------:R-:W-:Y:S02]  /*0150*/  @P0 IMAD.X R43, RZ, RZ, R3, P1 ;  /* 0x000000ffff2b0224 */ /* 0x000fe400008e0603 */
[----:B------:R-:W-:Y:S01]  /*0160*/  IMAD.WIDE.U32 R10, R2, -0x326172a9, RZ ;  /* 0xcd9e8d57020a7825 */ /* 0x000fe200078e00ff */
[----:B----4-:R-:W-:Y:S02]  /*0170*/  IADD3 R5, R135, -0x4498517b, RZ ;  /* 0xbb67ae8587057810 */ /* 0x010fe40007ffe0ff */
[--C-:B------:R-:W-:Y:S01]  /*0180*/  SHF.R.U64 R3, R42, 0x2, R43.reuse ;  /* 0x000000022a037819 */ /* 0x100fe2000000122b */
[C---:B------:R-:W-:Y:S01]  /*0190*/  VIADD R6, R134.reuse, 0x9e3779b9 ;  /* 0x9e3779b986067836 */ /* 0x040fe20000000000 */
[----:B------:R-:W-:Y:S01]  /*01a0*/  SHF.R.U32.HI R4, RZ, 0x2, R43 ;  /* 0x00000002ff047819 */ /* 0x000fe2000001162b */
[----:B------:R-:W-:Y:S02]  /*01b0*/  VIADD R7, R134, 0x3c6ef372 ;  /* 0x3c6ef37286077836 */ /* 0x000fe40000000000 */
[----:B------:R-:W-:Y:S01]  /*01c0*/  IMAD.WIDE.U32 R8, R3, -0x2daee0ad, RZ ;  /* 0xd2511f5303087825 */ /* 0x000fe200078e00ff */
[----:B------:R-:W-:-:S02]  /*01d0*/  LOP3.LUT R12, R11, R4, R134, 0x96, !PT ;  /* 0x000000040b0c7212 */ /* 0x000fc400078e9686 */
[----:B------:R-:W-:Y:S02]  /*01e0*/  LOP3.LUT R11, R0, 0xff, RZ, 0xc0, !PT ;  /* 0x000000ff000b7812 */ /* 0x000fe400078ec0ff */
[----:B------:R-:W-:Y:S01]  /*01f0*/  LOP3.LUT R14, R9, R135, RZ, 0x3c, !PT ;  /* 0x00000087090e7212 */ /* 0x000fe200078e3cff */
[----:B------:R-:W-:-:S04]  /*0200*/  IMAD.WIDE.U32 R12, R12, -0x2daee0ad, RZ ;  /* 0xd2511f530c0c7825 */ /* 0x000fc800078e00ff */
[----:B------:R-:W-:Y:S01]  /*0210*/  IMAD.WIDE.U32 R14, R14, -0x326172a9, RZ ;  /* 0xcd9e8d570e0e7825 */ /* 0x000fe200078e00ff */
[----:B------:R-:W-:Y:S02]  /*0220*/  LOP3.LUT R18, R13, R8, R5, 0x96, !PT ;  /* 0x000000080d127212 */ /* 0x000fe400078e9605 */
[C---:B------:R-:W-:Y:S01]  /*0230*/  IADD3 R8, R135.reuse, 0x76cf5d0a, RZ ;  /* 0x76cf5d0a87087810 */ /* 0x040fe20007ffe0ff */
[----:B------:R-:W-:Y:S01]  /*0240*/  VIADD R9, R135, 0x32370b8f ;  /* 0x32370b8f87097836 */ /* 0x000fe20000000000 */
[----:B------:R-:W-:Y:S01]  /*0250*/  LOP3.LUT R16, R15, R6, R10, 0x96, !PT ;  /* 0x000000060f107212 */ /* 0x000fe200078e960a */
[----:B------:R-:W-:Y:S01]  /*0260*/  IMAD.WIDE.U32 R18, R18, -0x326172a9, RZ ;  /* 0xcd9e8d5712127825 */ /* 0x000fe200078e00ff */
[----:B0-----:R-:W-:-:S03]  /*0270*/  SHF.R.S32.HI R13, RZ, 0x1f, R24 ;  /* 0x0000001fff0d7819 */ /* 0x001fc60000011418 */
[----:B------:R-:W-:Y:S01]  /*0280*/  IMAD.WIDE.U32 R16, R16, -0x2daee0ad, RZ ;  /* 0xd2511f5310107825 */ /* 0x000fe200078e00ff */
[----:B------:R-:W-:Y:S02]  /*0290*/  LOP3.LUT R20, R19, R14, R7, 0x96, !PT ;  /* 0x0000000e13147212 */ /* 0x000fe400078e9607 */
[----:B------:R-:W-:Y:S01]  /*02a0*/  LEA.HI R73, R13, R24, RZ, 0x2 ;  /* 0x000000180d497211 */ /* 0x000fe200078f10ff */
[----:B------:R-:W-:Y:S01]  /*02b0*/  VIADD R10, R134, 0xdaa66d2b ;  /* 0xdaa66d2b860a7836 */ /* 0x000fe20000000000 */
[----:B------:R-:W-:Y:S01]  /*02c0*/  LOP3.LUT R14, R17, R12, R8, 0x96, !PT ;  /* 0x0000000c110e7212 */ /* 0x000fe200078e9608 */
[----:B------:R-:W-:Y:S01]  /*02d0*/  IMAD.WIDE.U32 R20, R20, -0x2daee0ad, RZ ;  /* 0xd2511f5314147825 */ /* 0x000fe200078e00ff */
[----:B------:R-:W-:-:S03]  /*02e0*/  IADD3 R12, R134, 0x78dde6e4, RZ ;  /* 0x78dde6e4860c7810 */ /* 0x000fc60007ffe0ff */
[----:B------:R-:W-:Y:S01]  /*02f0*/  IMAD.WIDE.U32 R14, R14, -0x326172a9, RZ ;  /* 0xcd9e8d570e0e7825 */ /* 0x000fe200078e00ff */
[----:B------:R-:W-:-:S03]  /*0300*/  LOP3.LUT R19, R21, R16, R9, 0x96, !PT ;  /* 0x0000001015137212 */ /* 0x000fc600078e9609 */
[----:B------:R-:W-:Y:S01]  /*0310*/  IMAD.MOV.U32 R43, RZ, RZ, R11 ;  /* 0x000000ffff2b7224 */ /* 0x000fe200078e000b */
[----:B------:R-:W-:Y:S01]  /*0320*/  LOP3.LUT R16, R15, R18, R10, 0x96, !PT ;  /* 0x000000120f107212 */ /* 0x000fe200078e960a */
[----:B------:R-:W-:-:S03]  /*0330*/  IMAD.WIDE.U32 R18, R19, -0x326172a9, RZ ;  /* 0xcd9e8d5713127825 */ /* 0x000fc600078e00ff */
[----:B------:R-:W-:Y:S01]  /*0340*/  LOP3.LUT R24, R43, 0xff, RZ, 0x3c, !PT ;  /* 0x000000ff2b187812 */ /* 0x000fe200078e3cff */
[----:B------:R-:W-:Y:S01]  /*0350*/  IMAD.WIDE.U32 R16, R16, -0x2daee0ad, RZ ;  /* 0xd2511f5310107825 */ /* 0x000fe200078e00ff */
[----:B------:R-:W-:Y:S02]  /*0360*/  LOP3.LUT R22, R19, R14, R12, 0x96, !PT ;  /* 0x0000000e13167212 */ /* 0x000fe400078e960c */
[----:B------:R-:W-:Y:S01]  /*0370*/  LEA.HI.SX32 R15, R73, R24, 0x1e ;  /* 0x00000018490f7211 */ /* 0x000fe200078ff2ff */
[C---:B------:R-:W-:Y:S01]  /*0380*/  VIADD R13, R135.reuse, 0xed9eba14 ;  /* 0xed9eba14870d7836 */ /* 0x040fe20000000000 */
[----:B------:R-:W-:Y:S01]  /*0390*/  IADD3 R14, R135, -0x56f99767, RZ ;  /* 0xa9066899870e7810 */ /* 0x000fe20007ffe0ff */
[----:B------:R-:W-:Y:S01]  /*03a0*/  IMAD.WIDE.U32 R22, R22, -0x2daee0ad, RZ ;  /* 0xd2511f5316167825 */ /* 0x000fe200078e00ff */
[----:B------:R-:W-:Y:S02]  /*03b0*/  LOP3.LUT P0, RZ, R15, 0xffffff00, RZ, 0xc0, !PT ;  /* 0xffffff000fff7812 */ /* 0x000fe4000780c0ff */
[----:B------:R-:W-:Y:S01]  /*03c0*/  LOP3.LUT R20, R17, R20, R13, 0x96, !PT ;  /* 0x0000001411147212 */ /* 0x000fe200078e960d */
[C---:B------:R-:W-:Y:S01]  /*03d0*/  VIADD R17, R134.reuse, 0xb54cda56 ;  /* 0xb54cda5686117836 */ /* 0x040fe20000000000 */
[----:B------:R-:W-:Y:S01]  /*03e0*/  LOP3.LUT R26, R23, R16, R14, 0x96, !PT ;  /* 0x00000010171a7212 */ /* 0x000fe200078e960e */
[----:B------:R-:W-:Y:S01]  /*03f0*/  VIADD R16, R134, 0x1715609d ;  /* 0x1715609d86107836 */ /* 0x000fe20000000000 */
[C---:B------:R-:W-:Y:S01]  /*0400*/  ISETP.GE.U32.AND P6, PT, R15.reuse, 0x200, PT ;  /* 0x000002000f00780c */ /* 0x040fe20003fc6070 */
[----:B------:R-:W-:Y:S01]  /*0410*/  IMAD.WIDE.U32 R20, R20, -0x326172a9, RZ ;  /* 0xcd9e8d5714147825 */ /* 0x000fe200078e00ff */
[----:B------:R-:W-:-:S02]  /*0420*/  ISETP.GE.U32.AND P5, PT, R15, 0x300, PT ;  /* 0x000003000f00780c */ /* 0x000fc40003fa6070 */
[----:B------:R-:W-:Y:S01]  /*0430*/  ISETP.GE.U32.AND P4, PT, R15, 0x400, PT ;  /* 0x000004000f00780c */ /* 0x000fe20003f86070 */
[----:B------:R-:W-:Y:S01]  /*0440*/  IMAD.WIDE.U32 R26, R26, -0x326172a9, RZ ;  /* 0xcd9e8d571a1a7825 */ /* 0x000fe200078e00ff */
[----:B------:R-:W-:Y:S02]  /*0450*/  LOP3.LUT R24, R21, R18, R16, 0x96, !PT ;  /* 0x0000001215187212 */ /* 0x000fe400078e9610 */
[----:B------:R-:W-:Y:S02]  /*0460*/  ISETP.GE.U32.AND P3, PT, R15, 0x500, PT ;  /* 0x000005000f00780c */ /* 0x000fe40003f66070 */
[----:B------:R-:W-:Y:S01]  /*0470*/  LEA.HI R19, R0, UR6, RZ, 0x18 ;  /* 0x0000000600137c11 */ /* 0x000fe2000f8fc0ff */
[----:B------:R-:W-:Y:S01]  /*0480*/  IMAD.WIDE.U32 R24, R24, -0x2daee0ad, RZ ;  /* 0xd2511f5318187825 */ /* 0x000fe200078e00ff */
[----:B------:R-:W-:Y:S02]  /*0490*/  P2R R164, PR, RZ, 0x40 ;  /* 0x00000040ffa47803 */ /* 0x000fe40000000000 */
[----:B------:R-:W-:-:S02]  /*04a0*/  P2R R165, PR, RZ, 0x20 ;  /* 0x00000020ffa57803 */ /* 0x000fc40000000000 */
[----:B------:R-:W-:Y:S02]  /*04b0*/  P2R R166, PR, RZ, 0x10 ;  /* 0x00000010ffa67803 */ /* 0x000fe40000000000 */
[----:B------:R-:W-:Y:S02]  /*04c0*/  LOP3.LUT R44, R27, R20, R17, 0x96, !PT ;  /* 0x000000141b2c7212 */ /* 0x000fe400078e9611 */
[----:B------:R-:W-:Y:S02]  /*04d0*/  IADD3 R18, R135, 0x646e171e, RZ ;  /* 0x646e171e87127810 */ /* 0x000fe40007ffe0ff */
        /* <DEDUP_REMOVED lines=17> */
.L_x_42555:
[----:B------:R-:W-:Y:S05]  /*05f0*/  BSYNC B0 ;  /* 0x0000000000007941 */ /* 0x000fea0003800000 */
.L_x_42554:
        /* <DEDUP_REMOVED lines=17> */
.L_x_42557:
[----:B------:R-:W-:Y:S05]  /*0710*/  BSYNC B0 ;  /* 0x0000000000007941 */ /* 0x000fea0003800000 */
.L_x_42556:
        /* <DEDUP_REMOVED lines=17> */
.L_x_42559:
[----:B------:R-:W-:Y:S05]  /*0830*/  BSYNC B0 ;  /* 0x0000000000007941 */ /* 0x000fea0003800000 */
.L_x_42558:
        /* <DEDUP_REMOVED lines=17> */
.L_x_42561:
[----:B------:R-:W-:Y:S05]  /*0950*/  BSYNC B0 ;  /* 0x0000000000007941 */ /* 0x000fea0003800000 */
.L_x_42560:
        /* <DEDUP_REMOVED lines=17> */
.L_x_42563:
[----:B------:R-:W-:Y:S05]  /*0a70*/  BSYNC B0 ;  /* 0x0000000000007941 */ /* 0x000fea0003800000 */
.L_x_42562:
[----:B------:R-:W-:Y:S01]  /*0a80*/  ISETP.GE.U32.AND P1, PT, R15, 0x600, PT ;  /* 0x000006000f00780c */ /* 0x000fe20003f26070 */
[----:B------:R-:W-:Y:S01]  /*0a90*/  IMAD.WIDE.U32 R44, R44, -0x2daee0ad, RZ ;  /* 0xd2511f532c2c7825 */ /* 0x000fe200078e00ff */
[----:B------:R-:W-:Y:S01]  /*0aa0*/  LOP3.LUT R25, R25, R22, R18, 0x96, !PT ;  /* 0x0000001619197212 */ /* 0x000fe200078e9612 */
[----:B------:R-:W-:Y:S01]  /*0ab0*/  BSSY B0, `(.L_x_42564) ;  /* 0x0000016000007945 */ /* 0x000fe20003800000 */
[----:B------:R-:W-:Y:S01]  /*0ac0*/  P2R R168, PR, RZ, 0x2 ;  /* 0x00000002ffa87803 */ /* 0x000fe20000000000 */
[----:B------:R-:W-:Y:S01]  /*0ad0*/  VIADD R20, R135, 0x1fd5c5a3 ;  /* 0x1fd5c5a387147836 */ /* 0x000fe20000000000 */
[----:B------:R-:W-:-:S04]  /*0ae0*/  IADD3 R21, R134, 0x5384540f, RZ ;  /* 0x5384540f86157810 */ /* 0x000fc80007ffe0ff */
[----:B------:R-:W-:Y:S01]  /*0af0*/  LOP3.LUT R80, R45, R24, R20, 0x96, !PT ;  /* 0x000000182d507212 */ /* 0x000fe200078e9614 */
[----:B------:R-:W-:Y:S02]  /*0b00*/  IMAD.WIDE.U32 R24, R25, -0x326172a9, RZ ;  /* 0xcd9e8d5719187825 */ /* 0x000fe400078e00ff */
        /* <DEDUP_REMOVED lines=16> */
.L_x_42565:
[----:B------:R-:W-:Y:S05]  /*0c10*/  BSYNC B0 ;  /* 0x0000000000007941 */ /* 0x000fea0003800000 */
.L_x_42564:
[----:B------:R-:W-:Y:S01]  /*0c20*/  ISETP.GE.U32.AND P1, PT, R15, 0x700, PT ;  /* 0x000007000f00780c */ /* 0x000fe20003f26070 */
[----:B------:R-:W-:Y:S01]  /*0c30*/  IMAD.HI.U32 R23, R80, -0x326172a9, RZ ;  /* 0xcd9e8d5750177827 */ /* 0x000fe200078e00ff */
[----:B------:R-:W-:Y:S01]  /*0c40*/  LOP3.LUT R79, R25, R26, R21, 0x96, !PT ;  /* 0x0000001a194f7212 */ /* 0x000fe200078e9615 */
[----:B------:R-:W-:Y:S01]  /*0c50*/  BSSY B0, `(.L_x_42566) ;  /* 0x0000015000007945 */ /* 0x000fe20003800000 */
[----:B------:R-:W-:Y:S01]  /*0c60*/  P2R R169, PR, RZ, 0x2 ;  /* 0x00000002ffa97803 */ /* 0x000fe20000000000 */
[----:B------:R-:W-:Y:S02]  /*0c70*/  VIADD R22, R134, 0xf1bbcdc8 ;  /* 0xf1bbcdc886167836 */ /* 0x000fe40000000000 */
[----:B------:R-:W-:-:S03]  /*0c80*/  IMAD.HI.U32 R72, R79, -0x2daee0ad, RZ ;  /* 0xd2511f534f487827 */ /* 0x000fc600078e00ff */
[----:B------:R-:W-:Y:S02]  /*0c90*/  LOP3.LUT R81, R23, R24, R22, 0x96, !PT ;  /* 0x0000001817517212 */ /* 0x000fe400078e9616 */
[----:B------:R-:W-:Y:S01]  /*0ca0*/  IADD3 R23, R135, -0x24c28bd8, RZ ;  /* 0xdb3d742887177810 */ /* 0x000fe20007ffe0ff */
        /* <DEDUP_REMOVED lines=15> */
.L_x_42567:
[----:B------:R-:W-:Y:S05]  /*0da0*/  BSYNC B0 ;  /* 0x0000000000007941 */ /* 0x000fea0003800000 */
.L_x_42566:
[----:B------:R-:W-:Y:S01]  /*0db0*/  ULDC UR6, c[0x0][0x214] ;  /* 0x0000850000067ab9 */ /* 0x000fe20000000800 */
[----:B------:R-:W-:Y:S02]  /*0dc0*/  LOP3.LUT R82, R72, R44, R23, 0x96, !PT ;  /* 0x0000002c48527212 */ /* 0x000fe400078e9617 */
[----:B------:R-:W-:-:S13]  /*0dd0*/  ISETP.GE.AND P1, PT, R19, UR6, PT ;  /* 0x0000000613007c0c */ /* 0x000fda000bf26270 */
[----:B------:R-:W-:Y:S05]  /*0de0*/  @P1 EXIT ;  /* 0x000000000000194d */ /* 0x000fea0003800000 */
[----:B------:R-:W-:Y:S01]  /*0df0*/  SHF.R.S32.HI R73, RZ, 0x2, R73 ;  /* 0x00000002ff497819 */ /* 0x000fe20000011449 */
[----:B-----5:R-:W-:Y:S01]  /*0e00*/  IMAD.MOV.U32 R141, RZ, RZ, R24 ;  /* 0x000000ffff8d7224 */ /* 0x020fe200078e0018 */
[----:B------:R-:W-:Y:S01]  /*0e10*/  SHF.L.U32 R26, R0, 0x5, RZ ;  /* 0x00000005001a7819 */ /* 0x000fe200000006ff */
[----:B------:R-:W-:Y:S01]  /*0e20*/  IMAD.MOV.U32 R98, RZ, RZ, R56 ;  /* 0x000000ffff627224 */ /* 0x000fe200078e0038 */
[----:B------:R-:W-:Y:S01]  /*0e30*/  SHF.R.U64 R140, R24, 0x10, R25 ;  /* 0x00000010188c7819 */ /* 0x000fe20000001219 */
[----:B------:R-:W-:Y:S01]  /*0e40*/  IMAD.MOV.U32 R111, RZ, RZ, R48 ;  /* 0x000000ffff6f7224 */ /* 0x000fe200078e0030 */
[----:B------:R-:W-:Y:S01]  /*0e50*/  LOP3.LUT R27, R0, 0xe0, RZ, 0xc0, !PT ;  /* 0x000000e0001b7812 */ /* 0x000fe200078ec0ff */
[----:B------:R-:W-:Y:S01]  /*0e60*/  IMAD.MOV.U32 R112, RZ, RZ, R49 ;  /* 0x000000ffff707224 */ /* 0x000fe200078e0031 */
[----:B------:R-:W-:Y:S01]  /*0e70*/  LOP3.LUT R24, R73, 0xff, RZ, 0xc0, !PT ;  /* 0x000000ff49187812 */ /* 0x000fe200078ec0ff */
[----:B------:R-:W-:Y:S01]  /*0e80*/  IMAD.MOV.U32 R72, RZ, RZ, R50 ;  /* 0x000000ffff487224 */ /* 0x000fe200078e0032 */
[----:B------:R-:W-:Y:S01]  /*0e90*/  LOP3.LUT R43, R26, 0x3e0, RZ, 0xc0, !PT ;  /* 0x000003e01a2b7812 */ /* 0x000fe200078ec0ff */
[----:B------:R-:W-:Y:S01]  /*0ea0*/  IMAD.MOV.U32 R75, RZ, RZ, R51 ;  /* 0x000000ffff4b7224 */ /* 0x000fe200078e0033 */
[C---:B------:R-:W-:Y:S01]  /*0eb0*/  VIADDMNMX R27, R24.reuse, -R27, RZ, !PT ;  /* 0x8000001b181b7246 */ /* 0x040fe200078001ff */
[----:B------:R-:W-:Y:S01]  /*0ec0*/  IMAD.MOV.U32 R116, RZ, RZ, R47 ;  /* 0x000000ffff747224 */ /* 0x000fe200078e002f */
[----:B------:R-:W-:Y:S01]  /*0ed0*/  SHF.R.U32.HI R73, RZ, 0x3, R73 ;  /* 0x00000003ff497819 */ /* 0x000fe20000011649 */
[----:B------:R-:W-:Y:S01]  /*0ee0*/  IMAD.MOV.U32 R142, RZ, RZ, R25 ;  /* 0x000000ffff8e7224 */ /* 0x000fe200078e0019 */
[----:B------:R-:W-:Y:S01]  /*0ef0*/  VIADDMNMX R26, R24, -R43, RZ, !PT ;  /* 0x8000002b181a7246 */ /* 0x000fe200078001ff */
[----:B------:R-:W-:Y:S01]  /*0f00*/  IMAD.MOV.U32 R76, RZ, RZ, R53 ;  /* 0x000000ffff4c7224 */ /* 0x000fe200078e0035 */
[----:B------:R-:W-:Y:S01]  /*0f10*/  LOP3.LUT R44, R73, 0x1fffffe0, RZ, 0xc0, !PT ;  /* 0x1fffffe0492c7812 */ /* 0x000fe200078ec0ff */
[----:B------:R-:W-:Y:S01]  /*0f20*/  ULDC.U8 UR6, c[0x0][0x2a0] ;  /* 0x0000a80000067ab9 */ /* 0x000fe20000000000 */
[----:B------:R-:W-:Y:S01]  /*0f30*/  VIMNMX R43, R27, 0x20, PT ;  /* 0x000000201b2b7848 */ /* 0x000fe20003fe0100 */
[----:B------:R-:W-:Y:S01]  /*0f40*/  IMAD.MOV.U32 R74, RZ, RZ, R54 ;  /* 0x000000ffff4a7224 */ /* 0x000fe200078e0036 */
[--C-:B------:R-:W-:Y:S01]  /*0f50*/  SHF.R.U64 R99, R56, 0x10, R57.reuse ;  /* 0x0000001038637819 */ /* 0x100fe20000001239 */
[----:B------:R-:W-:Y:S01]  /*0f60*/  IMAD.MOV.U32 R100, RZ, RZ, R57 ;  /* 0x000000ffff647224 */ /* 0x000fe200078e0039 */
[--C-:B------:R-:W-:Y:S01]  /*0f70*/  SHF.R.U64 R110, R48, 0x10, R49.reuse ;  /* 0x00000010306e7819 */ /* 0x100fe20000001231 */
[----:B------:R-:W-:Y:S01]  /*0f80*/  IMAD.IADD R56, R43, 0x1, R44 ;  /* 0x000000012b387824 */ /* 0x000fe200078e022c */
[----:B------:R-:W-:Y:S01]  /*0f90*/  SHF.R.U32.HI R113, RZ, 0x10, R49 ;  /* 0x00000010ff717819 */ /* 0x000fe20000011631 */
[----:B------:R-:W-:Y:S01]  /*0fa0*/  IMAD R48, R80, -0x326172a9, RZ ;  /* 0xcd9e8d5750307824 */ /* 0x000fe200078e02ff */
[----:B------:R-:W-:Y:S01]  /*0fb0*/  VIMNMX R45, R26, 0x20, PT ;  /* 0x000000201a2d7848 */ /* 0x000fe20003fe0100 */
[----:B------:R-:W-:Y:S01]  /*0fc0*/  IMAD.HI.U32 R49, R82, -0x326172a9, RZ ;  /* 0xcd9e8d5752317827 */ /* 0x000fe200078e00ff */
[----:B------:R-:W-:Y:S01]  /*0fd0*/  SHF.L.U32 R56, R56, 0x2, RZ ;  /* 0x0000000238387819 */ /* 0x000fe200000006ff */
[----:B------:R-:W-:Y:S01]  /*0fe0*/  ULDC UR7, c[0x0][0x294] ;  /* 0x0000a50000077ab9 */ /* 0x000fe20000000800 */
[----:B------:R-:W-:Y:S01]  /*0ff0*/  SHF.R.U64 R78, R50, 0x10, R51 ;  /* 0x00000010324e7819 */ /* 0x000fe20000001233 */
[----:B------:R-:W-:Y:S01]  /*1000*/  IMAD.MOV.U32 R104, RZ, RZ, R59 ;  /* 0x000000ffff687224 */ /* 0x000fe200078e003b */
[----:B------:R-:W-:Y:S01]  /*1010*/  I2FP.F32.U32 R56, R56 ;  /* 0x0000003800387245 */ /* 0x000fe20000201000 */
[----:B------:R-:W-:Y:S01]  /*1020*/  IMAD.MOV.U32 R106, RZ, RZ, R60 ;  /* 0x000000ffff6a7224 */ /* 0x000fe200078e003c */
[----:B------:R-:W-:Y:S01]  /*1030*/  SHF.R.U32.HI R51, RZ, 0x10, R51 ;  /* 0x00000010ff337819 */ /* 0x000fe20000011633 */
[----:B------:R-:W-:Y:S01]  /*1040*/  IMAD.MOV.U32 R119, RZ, RZ, R62 ;  /* 0x000000ffff777224 */ /* 0x000fe200078e003e */
[----:B------:R0:W1:Y:S01]  /*1050*/  MUFU.RCP R156, R56 ;  /* 0x00000038009c7308 */ /* 0x0000620000001000 */
[----:B------:R-:W-:Y:S01]  /*1060*/  MOV R50, R52 ;  /* 0x0000003400327202 */ /* 0x000fe20000000f00 */
[----:B------:R-:W-:Y:S01]  /*1070*/  IMAD.MOV.U32 R123, RZ, RZ, R64 ;  /* 0x000000ffff7b7224 */ /* 0x000fe200078e0040 */
[----:B------:R-:W-:Y:S01]  /*1080*/  MOV R114, R46 ;  /* 0x0000002e00727202 */ /* 0x000fe20000000f00 */
[----:B------:R-:W-:Y:S01]  /*1090*/  IMAD.MOV.U32 R124, RZ, RZ, R65 ;  /* 0x000000ffff7c7224 */ /* 0x000fe200078e0041 */
[--C-:B------:R-:W-:Y:S01]  /*10a0*/  SHF.R.U64 R115, R46, 0x10, R47.reuse ;  /* 0x000000102e737819 */ /* 0x100fe2000000122f */
[----:B------:R-:W-:Y:S01]  /*10b0*/  IMAD.HI.U32 R46, R81, -0x2daee0ad, RZ ;  /* 0xd2511f53512e7827 */ /* 0x000fe200078e00ff */
[----:B------:R-:W-:Y:S01]  /*10c0*/  SHF.R.U32.HI R117, RZ, 0x10, R47 ;  /* 0x00000010ff757819 */ /* 0x000fe2000001162f */
[----:B------:R-:W-:Y:S01]  /*10d0*/  ULDC UR10, c[0x0][0x290] ;  /* 0x0000a400000a7ab9 */ /* 0x000fe20000000800 */
[----:B------:R-:W-:Y:S01]  /*10e0*/  SHF.R.U32.HI R143, RZ, 0x10, R25 ;  /* 0x00000010ff8f7819 */ /* 0x000fe20000011619 */
[----:B------:R-:W-:Y:S01]  /*10f0*/  VIADD R25, R135, 0x96a522ad ;  /* 0x96a522ad87197836 */ /* 0x000fe20000000000 */
[----:B------:R-:W-:Y:S01]  /*1100*/  IADD3 R24, R134, -0x700cb87f, RZ ;  /* 0x8ff3478186187810 */ /* 0x000fe20007ffe0ff */
[----:B------:R-:W-:Y:S01]  /*1110*/  IMAD R47, R79, -0x2daee0ad, RZ ;  /* 0xd2511f534f2f7824 */ /* 0x000fe200078e02ff */
[----:B------:R-:W-:Y:S01]  /*1120*/  SHF.R.U64 R52, R52, 0x10, R53 ;  /* 0x0000001034347819 */ /* 0x000fe20000001235 */
[----:B------:R-:W-:Y:S01]  /*1130*/  IMAD.MOV.U32 R128, RZ, RZ, R67 ;  /* 0x000000ffff807224 */ /* 0x000fe200078e0043 */
[----:B------:R-:W-:Y:S01]  /*1140*/  SHF.R.U32.HI R53, RZ, 0x10, R53 ;  /* 0x00000010ff357819 */ /* 0x000fe20000011635 */
[----:B------:R-:W-:Y:S01]  /*1150*/  IMAD.MOV.U32 R131, RZ, RZ, R68 ;  /* 0x000000ffff837224 */ /* 0x000fe200078e0044 */
[----:B------:R-:W-:Y:S01]  /*1160*/  SHF.R.U64 R77, R54, 0x10, R55 ;  /* 0x00000010364d7819 */ /* 0x000fe20000001237 */
[----:B------:R-:W-:Y:S01]  /*1170*/  IMAD.MOV.U32 R137, RZ, RZ, R70 ;  /* 0x000000ffff897224 */ /* 0x000fe200078e0046 */
[----:B------:R-:W-:Y:S01]  /*1180*/  MOV R96, R55 ;  /* 0x0000003700607202 */ /* 0x000fe20000000f00 */
[----:B------:R-:W-:Y:S01]  /*1190*/  IMAD.MOV.U32 R138, RZ, RZ, R71 ;  /* 0x000000ffff8a7224 */ /* 0x000fe200078e0047 */
[----:B------:R-:W-:Y:S01]  /*11a0*/  SHF.R.U32.HI R97, RZ, 0x10, R55 ;  /* 0x00000010ff617819 */ /* 0x000fe20000011637 */
[----:B------:R-:W-:Y:S01]  /*11b0*/  IMAD.MOV.U32 R94, RZ, RZ, 0x1 ;  /* 0x00000001ff5e7424 */ /* 0x000fe200078e00ff */
[----:B------:R-:W-:Y:S01]  /*11c0*/  SHF.R.U32.HI R101, RZ, 0x10, R57 ;  /* 0x00000010ff657819 */ /* 0x000fe20000011639 */
[----:B------:R-:W-:Y:S01]  /*11d0*/  IMAD.MOV.U32 R43, RZ, RZ, RZ ;  /* 0x000000ffff2b7224 */ /* 0x000fe200078e00ff */
[----:B------:R-:W-:Y:S01]  /*11e0*/  MOV R102, R58 ;  /* 0x0000003a00667202 */ /* 0x000fe20000000f00 */
[----:B------:R-:W-:Y:S01]  /*11f0*/  HADD2.F32 R50, -RZ, R50.H0_H0 ;  /* 0x20000032ff327230 */ /* 0x000fe20000004100 */
        /* <DEDUP_REMOVED lines=37> */
[----:B------:R-:W-:Y:S01]  /*1450*/  IMAD R44, R82, -0x326172a9, RZ ;  /* 0xcd9e8d57522c7824 */ /* 0x000fe200078e02ff */
        /* <DEDUP_REMOVED lines=28> */
[----:B------:R-:W-:Y:S01]  /*1620*/  ISETP.NE.AND P1, PT, RZ, UR6, PT ;  /* 0x00000006ff007c0c */ /* 0x000fe2000bf25270 */
[----:B------:R-:W-:Y:S01]  /*1630*/  HADD2.F32 R45, -RZ, R72.H0_H0 ;  /* 0x20000048ff2d7230 */ /* 0x000fe20000004100 */
[----:B------:R-:W-:Y:S01]  /*1640*/  LOP3.LUT R26, R49, R48, R24, 0x96, !PT ;  /* 0x00000030311a7212 */ /* 0x000fe200078e9618 */
[----:B------:R-:W-:Y:S01]  /*1650*/  HADD2.F32 R49, -RZ, R51.H0_H0 ;  /* 0x20000033ff317230 */ /* 0x000fe20000004100 */
[----:B------:R-:W-:Y:S01]  /*1660*/  LOP3.LUT R27, R46, R47, R25, 0x96, !PT ;  /* 0x0000002f2e1b7212 */ /* 0x000fe200078e9619 */
[----:B------:R-:W-:Y:S01]  /*1670*/  HADD2.F32 R51, -RZ, R52.H0_H0 ;  /* 0x20000034ff337230 */ /* 0x000fe20000004100 */
[----:B------:R-:W-:Y:S01]  /*1680*/  LOP3.LUT R42, R42, 0x3, RZ, 0xc0, !PT ;  /* 0x000000032a2a7812 */ /* 0x000fe200078ec0ff */
[----:B------:R-:W-:Y:S01]  /*1690*/  IMAD R46, R81, -0x2daee0ad, RZ ;  /* 0xd2511f53512e7824 */ /* 0x000fe200078e02ff */
[----:B------:R-:W-:Y:S01]  /*16a0*/  P2R R170, PR, RZ, 0x2 ;  /* 0x00000002ffaa7803 */ /* 0x000fe20000000000 */
        /* <DEDUP_REMOVED lines=50> */
[----:B01----:R-:W-:-:S07]  /*19d0*/  IMAD.SHL.U32 R159, R159, 0x4, RZ ;  /* 0x000000049f9f7824 */ /* 0x003fce00078e00ff */
.L_x_42861:
[----:B------:R-:W0:Y:S08]  /*19e0*/  LDC.64 R92, c[0x0][0x280] ;  /* 0x0000a000ff5c7b82 */ /* 0x000e300000000a00 */
[----:B------:R-:W1:Y:S01]  /*19f0*/  LDC R172, c[0x0][0x218] ;  /* 0x00008600ffac7b82 */ /* 0x000e620000000800 */
[----:B0-----:R-:W-:-:S07]  /*1a00*/  IMAD.WIDE R174, R19, 0x4, R92 ;  /* 0x0000000413ae7825 */ /* 0x001fce00078e025c */
[----:B------:R-:W0:Y:S01]  /*1a10*/  LDC.64 R92, c[0x0][0x288] ;  /* 0x0000a200ff5c7b82 */ /* 0x000e220000000a00 */
[----:B------:R2:W3:Y:S01]  /*1a20*/  LDG.E R95, desc[UR4][R174.64] ;  /* 0x00000004ae5f7981 */ /* 0x0004e2000c1e1900 */
[----:B0-----:R-:W-:-:S05]  /*1a30*/  IMAD.WIDE R92, R19, 0x4, R92 ;  /* 0x00000004135c7825 */ /* 0x001fca00078e025c */
[----:B------:R0:W5:Y:S01]  /*1a40*/  LDG.E R171, desc[UR4][R92.64] ;  /* 0x000000045cab7981 */ /* 0x000162000c1e1900 */
[----:B-1----:R-:W-:Y:S01]  /*1a50*/  IMAD R173, R19, R172, RZ ;  /* 0x000000ac13ad7224 */ /* 0x002fe200078e02ff */
[----:B------:R-:W-:Y:S01]  /*1a60*/  BSSY B0, `(.L_x_42568) ;  /* 0x000019f000007945 */ /* 0x000fe20003800000 */
[----:B--2---:R-:W-:-:S03]  /*1a70*/  SHF.R.S32.HI R174, RZ, 0x1f, R19 ;  /* 0x0000001fffae7819 */ /* 0x004fc60000011413 */
[----:B------:R-:W-:-:S04]  /*1a80*/  SHF.R.S32.HI R176, RZ, 0x1f, R173 ;  /* 0x0000001fffb07819 */ /* 0x000fc800000114ad */
[----:B------:R-:W-:Y:S01]  /*1a90*/  LEA.HI R176, R176, R173, RZ, 0x2 ;  /* 0x000000adb0b07211 */ /* 0x000fe200078f10ff */
[----:B------:R-:W-:-:S03]  /*1aa0*/  HFMA2.MMA R173, -RZ, RZ, 0, 0 ;  /* 0x00000000ffad7435 */ /* 0x000fc600000001ff */
[----:B------:R-:W-:Y:S02]  /*1ab0*/  LEA.HI.SX32 R175, R176, R11, 0x1e ;  /* 0x0000000bb0af7211 */ /* 0x000fe400078ff2ff */
[----:B---3--:R-:W-:-:S13]  /*1ac0*/  ISETP.GE.AND P1, PT, R95, 0x1, PT ;  /* 0x000000015f00780c */ /* 0x008fda0003f26270 */
        /* <DEDUP_REMOVED lines=16> */
[----:B------:R-:W-:Y:S01]  /*1bd0*/  ISETP.GT.AND P3, PT, R95, RZ, PT ;  /* 0x000000ff5f00720c */ /* 0x000fe20003f64270 */
[----:B------:R-:W-:-:S12]  /*1be0*/  BSSY B1, `(.L_x_42570) ;  /* 0x000005c000017945 */ /* 0x000fd80003800000 */
        /* <DEDUP_REMOVED lines=17> */
.L_x_42573:
[----:B------:R-:W-:-:S07]  /*1d00*/  MOV R160, R44 ;  /* 0x0000002c00a07202 */ /* 0x000fce0000000f00 */
.L_x_42574:
[----:B------:R-:W-:Y:S05]  /*1d10*/  BSYNC B2 ;  /* 0x0000000000027941 */ /* 0x000fea0003800000 */
.L_x_42572:
        /* <DEDUP_REMOVED lines=16> */
.L_x_42578:
[----:B------:R-:W-:Y:S05]  /*1e20*/  BSYNC B3 ;  /* 0x0000000000037941 */ /* 0x000fea0003800000 */
.L_x_42577:
        /* <DEDUP_REMOVED lines=44> */
.L_x_42576:
[----:B------:R-:W-:Y:S05]  /*20f0*/  BSYNC B2 ;  /* 0x0000000000027941 */ /* 0x000fea0003800000 */
.L_x_42575:
        /* <DEDUP_REMOVED lines=8> */
[----:B------:R-:W-:-:S04]  /*2180*/  FMUL.FTZ R60, R45, R60 ;  /* 0x0000003c2d3c7220 */ /* 0x000fc80000410000 */
[----:B------:R-:W-:-:S07]  /*2190*/  @P2 FADD.FTZ R60, R56, R60 ;  /* 0x0000003c383c2221 */ /* 0x000fce0000010000 */
.L_x_42571:
[----:B------:R-:W-:Y:S05]  /*21a0*/  BSYNC B1 ;  /* 0x0000000000017941 */ /* 0x000fea0003800000 */
.L_x_42570:
        /* <DEDUP_REMOVED lines=18> */
.L_x_42582:
[----:B------:R-:W-:-:S07]  /*22d0*/  IMAD.MOV.U32 R61, RZ, RZ, R44 ;  /* 0x000000ffff3d7224 */ /* 0x000fce00078e002c */
.L_x_42583:
[----:B------:R-:W-:Y:S05]  /*22e0*/  BSYNC B2 ;  /* 0x0000000000027941 */ /* 0x000fea0003800000 */
.L_x_42581:
        /* <DEDUP_REMOVED lines=16> */
.L_x_42587:
[----:B------:R-:W-:Y:S05]  /*23f0*/  BSYNC B3 ;  /* 0x0000000000037941 */ /* 0x000fea0003800000 */
.L_x_42586:
        /* <DEDUP_REMOVED lines=44> */
.L_x_42585:
[----:B------:R-:W-:Y:S05]  /*26c0*/  BSYNC B2 ;  /* 0x0000000000027941 */ /* 0x000fea0003800000 */
.L_x_42584:
        /* <DEDUP_REMOVED lines=10> */
.L_x_42580:
[----:B------:R-:W-:Y:S05]  /*2770*/  BSYNC B1 ;  /* 0x0000000000017941 */ /* 0x000fea0003800000 */
.L_x_42579:
        /* <DEDUP_REMOVED lines=18> */
.L_x_42591:
[----:B------:R-:W-:-:S07]  /*28a0*/  IMAD.MOV.U32 R162, RZ, RZ, R44 ;  /* 0x000000ffffa27224 */ /* 0x000fce00078e002c */
.L_x_42592:
[----:B------:R-:W-:Y:S05]  /*28b0*/  BSYNC B2 ;  /* 0x0000000000027941 */ /* 0x000fea0003800000 */
.L_x_42590:
        /* <DEDUP_REMOVED lines=16> */
.L_x_42596:
[----:B------:R-:W-:Y:S05]  /*29c0*/  BSYNC B3 ;  /* 0x0000000000037941 */ /* 0x000fea0003800000 */
.L_x_42595:
        /* <DEDUP_REMOVED lines=44> */
.L_x_42594:
[----:B------:R-:W-:Y:S05]  /*2c90*/  BSYNC B2 ;  /* 0x0000000000027941 */ /* 0x000fea0003800000 */
.L_x_42593:
        /* <DEDUP_REMOVED lines=8> */
[----:B------:R-:W-:-:S04]  /*2d20*/  FMUL.FTZ R62, R48, R63 ;  /* 0x0000003f303e7220 */ /* 0x000fc80000410000 */
[----:B------:R-:W-:-:S07]  /*2d30*/  @P2 FADD.FTZ R62, R58, R62 ;  /* 0x0000003e3a3e2221 */ /* 0x000fce0000010000 */
.L_x_42589:
[----:B------:R-:W-:Y:S05]  /*2d40*/  BSYNC B1 ;  /* 0x0000000000017941 */ /* 0x000fea0003800000 */
.L_x_42588:
        /* <DEDUP_REMOVED lines=18> */
.L_x_42600:
[----:B------:R-:W-:-:S07]  /*2e70*/  MOV R63, R44 ;  /* 0x0000002c003f7202 */ /* 0x000fce0000000f00 */
.L_x_42601:
[----:B------:R-:W-:Y:S05]  /*2e80*/  BSYNC B2 ;  /* 0x0000000000027941 */ /* 0x000fea0003800000 */
.L_x_42599:
        /* <DEDUP_REMOVED lines=16> */
.L_x_42605:
[----:B------:R-:W-:Y:S05]  /*2f90*/  BSYNC B3 ;  /* 0x0000000000037941 */ /* 0x000fea0003800000 */
.L_x_42604:
        /* <DEDUP_REMOVED lines=44> */
.L_x_42603:
[----:B------:R-:W-:Y:S05]  /*3260*/  BSYNC B2 ;  /* 0x0000000000027941 */ /* 0x000fea0003800000 */
.L_x_42602:
        /* <DEDUP_REMOVED lines=10> */
.L_x_42598:
[----:B------:R-:W-:Y:S05]  /*3310*/  BSYNC B1 ;  /* 0x0000000000017941 */ /* 0x000fea0003800000 */
.L_x_42597:
[----:B------:R-:W0:Y:S01]  /*3320*/  LDC.64 R92, c[0x0][0x238] ;  /* 0x00008e00ff5c7b82 */ /* 0x000e220000000a00 */
[----:B------:R-:W-:Y:S01]  /*3330*/  BSSY B1, `(.L_x_42606) ;  /* 0x000000f000017945 */ /* 0x000fe20003800000 */
[----:B0-----:R-:W-:-:S05]  /*3340*/  IMAD.WIDE.U32 R92, R175, 0x10, R92 ;  /* 0x00000010af5c7825 */ /* 0x001fca00078e005c */
[----:B------:R0:W-:Y:S01]  /*3350*/  STG.E.128 desc[UR4][R92.64], R60 ;  /* 0x0000003c5c007986 */ /* 0x0001e2000c101d04 */
[----:B------:R-:W-:Y:S05]  /*3360*/  @!P1 BRA `(.L_x_42607) ;  /* 0x00000000002c9947 */ /* 0x000fea0003800000 */
[----:B0-----:R-:W0:Y:S01]  /*3370*/  LDC.64 R92, c[0x0][0x240] ;  /* 0x00009000ff5c7b82 */ /* 0x001e220000000a00 */
[----:B------:R-:W-:Y:S02]  /*3380*/  SHF.L.U32 R177, R162, 0x10, RZ ;  /* 0x00000010a2b17819 */ /* 0x000fe400000006ff */
[----:B------:R-:W-:Y:S02]  /*3390*/  LOP3.LUT R176, R163, 0xffff, RZ, 0xc0, !PT ;  /* 0x0000ffffa3b07812 */ /* 0x000fe400078ec0ff */
[----:B------:R-:W-:Y:S02]  /*33a0*/  LOP3.LUT R177, R177, 0xff0000, RZ, 0xc0, !PT ;  /* 0x00ff0000b1b17812 */ /* 0x000fe400078ec0ff */
[----:B------:R-:W-:-:S03]  /*33b0*/  LOP3.LUT R179, R161, 0xff, RZ, 0xc0, !PT ;  /* 0x000000ffa1b37812 */ /* 0x000fc600078ec0ff */
[----:B------:R-:W-:Y:S01]  /*33c0*/  IMAD R176, R176, 0x1000000, R177 ;  /* 0x01000000b0b07824 */ /* 0x000fe200078e02b1 */
[----:B------:R-:W-:-:S04]  /*33d0*/  LOP3.LUT R177, R160, 0xff, RZ, 0xc0, !PT ;  /* 0x000000ffa0b17812 */ /* 0x000fc800078ec0ff */
[----:B------:R-:W-:-:S05]  /*33e0*/  LEA R176, R179, R176, 0x8 ;  /* 0x000000b0b3b07211 */ /* 0x000fca00078e40ff */
[----:B------:R-:W-:Y:S02]  /*33f0*/  IMAD.IADD R177, R176, 0x1, R177 ;  /* 0x00000001b0b17824 */ /* 0x000fe400078e02b1 */
[----:B0-----:R-:W-:-:S05]  /*3400*/  IMAD.WIDE.U32 R92, R173, 0x4, R92 ;  /* 0x00000004ad5c7825 */ /* 0x001fca00078e005c */
[----:B------:R1:W-:Y:S02]  /*3410*/  STG.E desc[UR4][R92.64], R177 ;  /* 0x000000b15c007986 */ /* 0x0003e4000c101904 */
.L_x_42607:
[----:B------:R-:W-:Y:S05]  /*3420*/  BSYNC B1 ;  /* 0x0000000000017941 */ /* 0x000fea0003800000 */
.L_x_42606:
[----:B------:R-:W-:Y:S01]  /*3430*/  IADD3 R175, R175, 0x100, RZ ;  /* 0x00000100afaf7810 */ /* 0x000fe20007ffe0ff */
[----:B------:R-:W-:-:S07]  /*3440*/  VIADD R173, R173, 0x100 ;  /* 0x00000100adad7836 */ /* 0x000fce0000000000 */
.L_x_42569:
[----:B------:R-:W-:Y:S05]  /*3450*/  BSYNC B0 ;  /* 0x0000000000007941 */ /* 0x000fea0003800000 */
.L_x_42568:
[----:B------:R-:W-:Y:S01]  /*3460*/  ISETP.NE.AND P2, PT, R164, RZ, PT ;  /* 0x000000ffa400720c */ /* 0x000fe20003f45270 */
        /* <DEDUP_REMOVED lines=8> */
[----:B-----5:R1:W5:Y:S01]  /*34f0*/  @P1 LDG.E.128 R64, desc[UR4][R70.64] ;  /* 0x0000000446401981 */ /* 0x020362000c1e1d00 */
[----:B0-----:R-:W-:-:S05]  /*3500*/  @P2 IMAD.WIDE.U32 R176, R175, 0x10, R176 ;  /* 0x00000010afb02825 */ /* 0x001fca00078e00b0 */
[----:B------:R-:W2:Y:S01]  /*3510*/  @P2 LDG.E.128 R56, desc[UR4][R176.64] ;  /* 0x00000004b0382981 */ /* 0x000ea2000c1e1d00 */
[----:B------:R-:W-:Y:S01]  /*3520*/  ISETP.GT.AND P3, PT, R95, RZ, PT ;  /* 0x000000ff5f00720c */ /* 0x000fe20003f64270 */
[----:B------:R-:W-:-:S12]  /*3530*/  BSSY B1, `(.L_x_42610) ;  /* 0x000005c000017945 */ /* 0x000fd80003800000 */
        /* <DEDUP_REMOVED lines=17> */
.L_x_42613:
[----:B------:R-:W-:-:S07]  /*3650*/  IMAD.MOV.U32 R160, RZ, RZ, R44 ;  /* 0x000000ffffa07224 */ /* 0x000fce00078e002c */
.L_x_42614:
[----:B------:R-:W-:Y:S05]  /*3660*/  BSYNC B2 ;  /* 0x0000000000027941 */ /* 0x000fea0003800000 */
.L_x_42612:
        /* <DEDUP_REMOVED lines=16> */
.L_x_42618:
[----:B------:R-:W-:Y:S05]  /*3770*/  BSYNC B3 ;  /* 0x0000000000037941 */ /* 0x000fea0003800000 */
.L_x_42617:
        /* <DEDUP_REMOVED lines=44> */
.L_x_42616:
[----:B------:R-:W-:Y:S05]  /*3a40*/  BSYNC B2 ;  /* 0x0000000000027941 */ /* 0x000fea0003800000 */
.L_x_42615:
        /* <DEDUP_REMOVED lines=10> */
.L_x_42611:
[----:B------:R-:W-:Y:S05]  /*3af0*/  BSYNC B1 ;  /* 0x0000000000017941 */ /* 0x000fea0003800000 */
.L_x_42610:
        /* <DEDUP_REMOVED lines=18> */
.L_x_42622:
[----:B------:R-:W-:-:S07]  /*3c20*/  MOV R69, R44 ;  /* 0x0000002c00457202 */ /* 0x000fce0000000f00 */
.L_x_42623:
[----:B------:R-:W-:Y:S05]  /*3c30*/  BSYNC B2 ;  /* 0x0000000000027941 */ /* 0x000fea0003800000 */
.L_x_42621:
        /* <DEDUP_REMOVED lines=16> */
.L_x_42627:
[----:B------:R-:W-:Y:S05]  /*3d40*/  BSYNC B3 ;  /* 0x0000000000037941 */ /* 0x000fea0003800000 */
.L_x_42626:
        /* <DEDUP_REMOVED lines=44> */
.L_x_42625:
[----:B------:R-:W-:Y:S05]  /*4010*/  BSYNC B2 ;  /* 0x0000000000027941 */ /* 0x000fea0003800000 */
.L_x_42624:
        /* <DEDUP_REMOVED lines=10> */
.L_x_42620:
[----:B------:R-:W-:Y:S05]  /*40c0*/  BSYNC B1 ;  /* 0x0000000000017941 */ /* 0x000fea0003800000 */
.L_x_42619:
        /* <DEDUP_REMOVED lines=18> */
.L_x_42631:
[----:B------:R-:W-:-:S07]  /*41f0*/  IMAD.MOV.U32 R162, RZ, RZ, R44 ;  /* 0x000000ffffa27224 */ /* 0x000fce00078e002c */
.L_x_42632:
[----:B------:R-:W-:Y:S05]  /*4200*/  BSYNC B2 ;  /* 0x0000000000027941 */ /* 0x000fea0003800000 */
.L_x_42630:
        /* <DEDUP_REMOVED lines=16> */
.L_x_42636:
[----:B------:R-:W-:Y:S05]  /*4310*/  BSYNC B3 ;  /* 0x0000000000037941 */ /* 0x000fea0003800000 */
.L_x_42635:
        /* <DEDUP_REMOVED lines=44> */
.L_x_42634:
[----:B------:R-:W-:Y:S05]  /*45e0*/  BSYNC B2 ;  /* 0x0000000000027941 */ /* 0x000fea0003800000 */
.L_x_42633:
        /* <DEDUP_REMOVED lines=10> */
.L_x_42629:
[----:B------:R-:W-:Y:S05]  /*4690*/  BSYNC B1 ;  /* 0x0000000000017941 */ /* 0x000fea0003800000 */
.L_x_42628:
        /* <DEDUP_REMOVED lines=18> */
.L_x_42640:
[----:B------:R-:W-:-:S07]  /*47c0*/  MOV R71, R44 ;  /* 0x0000002c00477202 */ /* 0x000fce0000000f00 */
.L_x_42641:
[----:B------:R-:W-:Y:S05]  /*47d0*/  BSYNC B2 ;  /* 0x0000000000027941 */ /* 0x000fea0003800000 */
.L_x_42639:
        /* <DEDUP_REMOVED lines=16> */
.L_x_42645:
[----:B------:R-:W-:Y:S05]  /*48e0*/  BSYNC B3 ;  /* 0x0000000000037941 */ /* 0x000fea0003800000 */
.L_x_42644:
        /* <DEDUP_REMOVED lines=44> */
.L_x_42643:
[----:B------:R-:W-:Y:S05]  /*4bb0*/  BSYNC B2 ;  /* 0x0000000000027941 */ /* 0x000fea0003800000 */
.L_x_42642:
        /* <DEDUP_REMOVED lines=10> */
.L_x_42638:
[----:B------:R-:W-:Y:S05]  /*4c60*/  BSYNC B1 ;  /* 0x0000000000017941 */ /* 0x000fea0003800000 */
.L_x_42637:
        /* <DEDUP_REMOVED lines=16> */
.L_x_42647:
[----:B------:R-:W-:Y:S05]  /*4d70*/  BSYNC B1 ;  /* 0x0000000000017941 */ /* 0x000fea0003800000 */
.L_x_42646:
[----:B------:R-:W-:Y:S01]  /*4d80*/  IADD3 R175, R175, 0x100, RZ ;  /* 0x00000100afaf7810 */ /* 0x000fe20007ffe0ff */
[----:B------:R-:W-:-:S07]  /*4d90*/  VIADD R173, R173, 0x100 ;  /* 0x00000100adad7836 */ /* 0x000fce0000000000 */
.L_x_42609:
[----:B------:R-:W-:Y:S05]  /*4da0*/  BSYNC B0 ;  /* 0x0000000000007941 */ /* 0x000fea0003800000 */
.L_x_42608:
        /* <DEDUP_REMOVED lines=31> */
.L_x_42653:
[----:B------:R-:W-:-:S07]  /*4fa0*/  IMAD.MOV.U32 R160, RZ, RZ, R44 ;  /* 0x000000ffffa07224 */ /* 0x000fce00078e002c */
.L_x_42654:
[----:B------:R-:W-:Y:S05]  /*4fb0*/  BSYNC B2 ;  /* 0x0000000000027941 */ /* 0x000fea0003800000 */
.L_x_42652:
        /* <DEDUP_REMOVED lines=16> */
.L_x_42658:
[----:B------:R-:W-:Y:S05]  /*50c0*/  BSYNC B3 ;  /* 0x0000000000037941 */ /* 0x000fea0003800000 */
.L_x_42657:
        /* <DEDUP_REMOVED lines=44> */
.L_x_42656:
[----:B------:R-:W-:Y:S05]  /*5390*/  BSYNC B2 ;  /* 0x0000000000027941 */ /* 0x000fea0003800000 */
.L_x_42655:
        /* <DEDUP_REMOVED lines=10> */
.L_x_42651:
[----:B------:R-:W-:Y:S05]  /*5440*/  BSYNC B1 ;  /* 0x0000000000017941 */ /* 0x000fea0003800000 */
.L_x_42650:
        /* <DEDUP_REMOVED lines=18> */
.L_x_42662:
[----:B------:R-:W-:-:S07]  /*5570*/  MOV R73, R44 ;  /* 0x0000002c00497202 */ /* 0x000fce0000000f00 */
.L_x_42663:
[----:B------:R-:W-:Y:S05]  /*5580*/  BSYNC B2 ;  /* 0x0000000000027941 */ /* 0x000fea0003800000 */
.L_x_42661:
        /* <DEDUP_REMOVED lines=16> */
.L_x_42667:
[----:B------:R-:W-:Y:S05]  /*5690*/  BSYNC B3 ;  /* 0x0000000000037941 */ /* 0x000fea0003800000 */
.L_x_42666:
        /* <DEDUP_REMOVED lines=44> */
.L_x_42665:
[----:B------:R-:W-:Y:S05]  /*5960*/  BSYNC B2 ;  /* 0x0000000000027941 */ /* 0x000fea0003800000 */
.L_x_42664:
        /* <DEDUP_REMOVED lines=10> */
.L_x_42660:
[----:B------:R-:W-:Y:S05]  /*5a10*/  BSYNC B1 ;  /* 0x0000000000017941 */ /* 0x000fea0003800000 */
.L_x_42659:
        /* <DEDUP_REMOVED lines=18> */
.L_x_42671:
[----:B------:R-:W-:-:S07]  /*5b40*/  IMAD.MOV.U32 R162, RZ, RZ, R44 ;  /* 0x000000ffffa27224 */ /* 0x000fce00078e002c */
.L_x_42672:
[----:B------:R-:W-:Y:S05]  /*5b50*/  BSYNC B2 ;  /* 0x0000000000027941 */ /* 0x000fea0003800000 */
.L_x_42670:
        /* <DEDUP_REMOVED lines=16> */
.L_x_42676:
[----:B------:R-:W-:Y:S05]  /*5c60*/  BSYNC B3 ;  /* 0x0000000000037941 */ /* 0x000fea0003800000 */
.L_x_42675:
        /* <DEDUP_REMOVED lines=44> */
.L_x_42674:
[----:B------:R-:W-:Y:S05]  /*5f30*/  BSYNC B2 ;  /* 0x0000000000027941 */ /* 0x000fea0003800000 */
.L_x_42673:
        /* <DEDUP_REMOVED lines=10> */
.L_x_42669:
[----:B------:R-:W-:Y:S05]  /*5fe0*/  BSYNC B1 ;  /* 0x0000000000017941 */ /* 0x000fea0003800000 */
.L_x_42668:
        /* <DEDUP_REMOVED lines=18> */
.L_x_42680:
[----:B------:R-:W-:-:S07]  /*6110*/  MOV R75, R44 ;  /* 0x0000002c004b7202 */ /* 0x000fce0000000f00 */
.L_x_42681:
[----:B------:R-:W-:Y:S05]  /*6120*/  BSYNC B2 ;  /* 0x0000000000027941 */ /* 0x000fea0003800000 */
.L_x_42679:
        /* <DEDUP_REMOVED lines=16> */
.L_x_42685:
[----:B------:R-:W-:Y:S05]  /*6230*/  BSYNC B3 ;  /* 0x0000000000037941 */ /* 0x000fea0003800000 */
.L_x_42684:
        /* <DEDUP_REMOVED lines=44> */
.L_x_42683:
[----:B------:R-:W-:Y:S05]  /*6500*/  BSYNC B2 ;  /* 0x0000000000027941 */ /* 0x000fea0003800000 */
.L_x_42682:
        /* <DEDUP_REMOVED lines=10> */
.L_x_42678:
[----:B------:R-:W-:Y:S05]  /*65b0*/  BSYNC B1 ;  /* 0x0000000000017941 */ /* 0x000fea0003800000 */
.L_x_42677:
        /* <DEDUP_REMOVED lines=16> */
.L_x_42687:
[----:B------:R-:W-:Y:S05]  /*66c0*/  BSYNC B1 ;  /* 0x0000000000017941 */ /* 0x000fea0003800000 */
.L_x_42686:
[----:B------:R-:W-:Y:S01]  /*66d0*/  IADD3 R175, R175, 0x100, RZ ;  /* 0x00000100afaf7810 */ /* 0x000fe20007ffe0ff */
[----:B------:R-:W-:-:S07]  /*66e0*/  VIADD R173, R173, 0x100 ;  /* 0x00000100adad7836 */ /* 0x000fce0000000000 */
.L_x_42649:
[----:B------:R-:W-:Y:S05]  /*66f0*/  BSYNC B0 ;  /* 0x0000000000007941 */ /* 0x000fea0003800000 */
.L_x_42648:
        /* <DEDUP_REMOVED lines=31> */
.L_x_42693:
[----:B------:R-:W-:-:S07]  /*68f0*/  IMAD.MOV.U32 R160, RZ, RZ, R44 ;  /* 0x000000ffffa07224 */ /* 0x000fce00078e002c */
.L_x_42694:
[----:B------:R-:W-:Y:S05]  /*6900*/  BSYNC B2 ;  /* 0x0000000000027941 */ /* 0x000fea0003800000 */
.L_x_42692:
        /* <DEDUP_REMOVED lines=16> */
.L_x_42698:
[----:B------:R-:W-:Y:S05]  /*6a10*/  BSYNC B3 ;  /* 0x0000000000037941 */ /* 0x000fea0003800000 */
.L_x_42697:
        /* <DEDUP_REMOVED lines=44> */
.L_x_42696:
[----:B------:R-:W-:Y:S05]  /*6ce0*/  BSYNC B2 ;  /* 0x0000000000027941 */ /* 0x000fea0003800000 */
.L_x_42695:
        /* <DEDUP_REMOVED lines=10> */
.L_x_42691:
[----:B------:R-:W-:Y:S05]  /*6d90*/  BSYNC B1 ;  /* 0x0000000000017941 */ /* 0x000fea0003800000 */
.L_x_42690:
        /* <DEDUP_REMOVED lines=18> */
.L_x_42702:
[----:B------:R-:W-:-:S07]  /*6ec0*/  MOV R77, R44 ;  /* 0x0000002c004d7202 */ /* 0x000fce0000000f00 */
.L_x_42703:
[----:B------:R-:W-:Y:S05]  /*6ed0*/  BSYNC B2 ;  /* 0x0000000000027941 */ /* 0x000fea0003800000 */
.L_x_42701:
        /* <DEDUP_REMOVED lines=16> */
.L_x_42707:
[----:B------:R-:W-:Y:S05]  /*6fe0*/  BSYNC B3 ;  /* 0x0000000000037941 */ /* 0x000fea0003800000 */
.L_x_42706:
        /* <DEDUP_REMOVED lines=44> */
.L_x_42705:
[----:B------:R-:W-:Y:S05]  /*72b0*/  BSYNC B2 ;  /* 0x0000000000027941 */ /* 0x000fea0003800000 */
.L_x_42704:
        /* <DEDUP_REMOVED lines=10> */
.L_x_42700:
[----:B------:R-:W-:Y:S05]  /*7360*/  BSYNC B1 ;  /* 0x0000000000017941 */ /* 0x000fea0003800000 */
.L_x_42699:
        /* <DEDUP_REMOVED lines=18> */
.L_x_42711:
[----:B------:R-:W-:-:S07]  /*7490*/  IMAD.MOV.U32 R162, RZ, RZ, R44 ;  /* 0x000000ffffa27224 */ /* 0x000fce00078e002c */
.L_x_42712:
[----:B------:R-:W-:Y:S05]  /*74a0*/  BSYNC B2 ;  /* 0x0000000000027941 */ /* 0x000fea0003800000 */
.L_x_42710:
        /* <DEDUP_REMOVED lines=16> */
.L_x_42716:
[----:B------:R-:W-:Y:S05]  /*75b0*/  BSYNC B3 ;  /* 0x0000000000037941 */ /* 0x000fea0003800000 */
.L_x_42715:
        /* <DEDUP_REMOVED lines=44> */
.L_x_42714:
[----:B------:R-:W-:Y:S05]  /*7880*/  BSYNC B2 ;  /* 0x0000000000027941 */ /* 0x000fea0003800000 */
.L_x_42713:
        /* <DEDUP_REMOVED lines=10> */
.L_x_42709:
[----:B------:R-:W-:Y:S05]  /*7930*/  BSYNC B1 ;  /* 0x0000000000017941 */ /* 0x000fea0003800000 */
.L_x_42708:
        /* <DEDUP_REMOVED lines=18> */
.L_x_42720:
[----:B------:R-:W-:-:S07]  /*7a60*/  MOV R79, R44 ;  /* 0x0000002c004f7202 */ /* 0x000fce0000000f00 */
.L_x_42721:
[----:B------:R-:W-:Y:S05]  /*7a70*/  BSYNC B2 ;  /* 0x0000000000027941 */ /* 0x000fea0003800000 */
.L_x_42719:
        /* <DEDUP_REMOVED lines=16> */
.L_x_42725:
[----:B------:R-:W-:Y:S05]  /*7b80*/  BSYNC B3 ;  /* 0x0000000000037941 */ /* 0x000fea0003800000 */
.L_x_42724:
        /* <DEDUP_REMOVED lines=44> */
.L_x_42723:
[----:B------:R-:W-:Y:S05]  /*7e50*/  BSYNC B2 ;  /* 0x0000000000027941 */ /* 0x000fea0003800000 */
.L_x_42722:
        /* <DEDUP_REMOVED lines=10> */
.L_x_42718:
[----:B------:R-:W-:Y:S05]  /*7f00*/  BSYNC B1 ;  /* 0x0000000000017941 */ /* 0x000fea0003800000 */
.L_x_42717:
        /* <DEDUP_REMOVED lines=16> */
.L_x_42727:
[----:B------:R-:W-:Y:S05]  /*8010*/  BSYNC B1 ;  /* 0x0000000000017941 */ /* 0x000fea0003800000 */
.L_x_42726:
[----:B------:R-:W-:Y:S01]  /*8020*/  IADD3 R175, R175, 0x100, RZ ;  /* 0x00000100afaf7810 */ /* 0x000fe20007ffe0ff */
[----:B------:R-:W-:-:S07]  /*8030*/  VIADD R173, R173, 0x100 ;  /* 0x00000100adad7836 */ /* 0x000fce0000000000 */
.L_x_42689:
[----:B------:R-:W-:Y:S05]  /*8040*/  BSYNC B0 ;  /* 0x0000000000007941 */ /* 0x000fea0003800000 */
.L_x_42688:
        /* <DEDUP_REMOVED lines=31> */
.L_x_42733:
[----:B------:R-:W-:-:S07]  /*8240*/  IMAD.MOV.U32 R160, RZ, RZ, R44 ;  /* 0x000000ffffa07224 */ /* 0x000fce00078e002c */
.L_x_42734:
[----:B------:R-:W-:Y:S05]  /*8250*/  BSYNC B2 ;  /* 0x0000000000027941 */ /* 0x000fea0003800000 */
.L_x_42732:
        /* <DEDUP_REMOVED lines=16> */
.L_x_42738:
[----:B------:R-:W-:Y:S05]  /*8360*/  BSYNC B3 ;  /* 0x0000000000037941 */ /* 0x000fea0003800000 */
.L_x_42737:
        /* <DEDUP_REMOVED lines=44> */
.L_x_42736:
[----:B------:R-:W-:Y:S05]  /*8630*/  BSYNC B2 ;  /* 0x0000000000027941 */ /* 0x000fea0003800000 */
.L_x_42735:
        /* <DEDUP_REMOVED lines=10> */
.L_x_42731:
[----:B------:R-:W-:Y:S05]  /*86e0*/  BSYNC B1 ;  /* 0x0000000000017941 */ /* 0x000fea0003800000 */
.L_x_42730:
        /* <DEDUP_REMOVED lines=18> */
.L_x_42742:
[----:B------:R-:W-:-:S07]  /*8810*/  MOV R81, R44 ;  /* 0x0000002c00517202 */ /* 0x000fce0000000f00 */
.L_x_42743:
[----:B------:R-:W-:Y:S05]  /*8820*/  BSYNC B2 ;  /* 0x0000000000027941 */ /* 0x000fea0003800000 */
.L_x_42741:
        /* <DEDUP_REMOVED lines=16> */
.L_x_42747:
[----:B------:R-:W-:Y:S05]  /*8930*/  BSYNC B3 ;  /* 0x0000000000037941 */ /* 0x000fea0003800000 */
.L_x_42746:
        /* <DEDUP_REMOVED lines=44> */
.L_x_42745:
[----:B------:R-:W-:Y:S05]  /*8c00*/  BSYNC B2 ;  /* 0x0000000000027941 */ /* 0x000fea0003800000 */
.L_x_42744:
        /* <DEDUP_REMOVED lines=10> */
.L_x_42740:
[----:B------:R-:W-:Y:S05]  /*8cb0*/  BSYNC B1 ;  /* 0x0000000000017941 */ /* 0x000fea0003800000 */
.L_x_42739:
        /* <DEDUP_REMOVED lines=18> */
.L_x_42751:
[----:B------:R-:W-:-:S07]  /*8de0*/  IMAD.MOV.U32 R162, RZ, RZ, R44 ;  /* 0x000000ffffa27224 */ /* 0x000fce00078e002c */
.L_x_42752:
[----:B------:R-:W-:Y:S05]  /*8df0*/  BSYNC B2 ;  /* 0x0000000000027941 */ /* 0x000fea0003800000 */
.L_x_42750:
        /* <DEDUP_REMOVED lines=16> */
.L_x_42756:
[----:B------:R-:W-:Y:S05]  /*8f00*/  BSYNC B3 ;  /* 0x0000000000037941 */ /* 0x000fea0003800000 */
.L_x_42755:
        /* <DEDUP_REMOVED lines=44> */
.L_x_42754:
[----:B------:R-:W-:Y:S05]  /*91d0*/  BSYNC B2 ;  /* 0x0000000000027941 */ /* 0x000fea0003800000 */
.L_x_42753:
        /* <DEDUP_REMOVED lines=10> */
.L_x_42749:
[----:B------:R-:W-:Y:S05]  /*9280*/  BSYNC B1 ;  /* 0x0000000000017941 */ /* 0x000fea0003800000 */
.L_x_42748:
        /* <DEDUP_REMOVED lines=18> */
.L_x_42760:
[----:B------:R-:W-:-:S07]  /*93b0*/  MOV R83, R44 ;  /* 0x0000002c00537202 */ /* 0x000fce0000000f00 */
.L_x_42761:
[----:B------:R-:W-:Y:S05]  /*93c0*/  BSYNC B2 ;  /* 0x0000000000027941 */ /* 0x000fea0003800000 */
.L_x_42759:
        /* <DEDUP_REMOVED lines=16> */
.L_x_42765:
[----:B------:R-:W-:Y:S05]  /*94d0*/  BSYNC B3 ;  /* 0x0000000000037941 */ /* 0x000fea0003800000 */
.L_x_42764:
        /* <DEDUP_REMOVED lines=44> */
.L_x_42763:
[----:B------:R-:W-:Y:S05]  /*97a0*/  BSYNC B2 ;  /* 0x0000000000027941 */ /* 0x000fea0003800000 */
.L_x_42762:
        /* <DEDUP_REMOVED lines=10> */
.L_x_42758:
[----:B------:R-:W-:Y:S05]  /*9850*/  BSYNC B1 ;  /* 0x0000000000017941 */ /* 0x000fea0003800000 */
.L_x_42757:
        /* <DEDUP_REMOVED lines=16> */
.L_x_42767:
[----:B------:R-:W-:Y:S05]  /*9960*/  BSYNC B1 ;  /* 0x0000000000017941 */ /* 0x000fea0003800000 */
.L_x_42766:
[----:B------:R-:W-:Y:S01]  /*9970*/  IADD3 R175, R175, 0x100, RZ ;  /* 0x00000100afaf7810 */ /* 0x000fe20007ffe0ff */
[----:B------:R-:W-:-:S07]  /*9980*/  VIADD R173, R173, 0x100 ;  /* 0x00000100adad7836 */ /* 0x000fce0000000000 */
.L_x_42729:
[----:B------:R-:W-:Y:S05]  /*9990*/  BSYNC B0 ;  /* 0x0000000000007941 */ /* 0x000fea0003800000 */
.L_x_42728:
        /* <DEDUP_REMOVED lines=31> */
.L_x_42773:
[----:B------:R-:W-:-:S07]  /*9b90*/  IMAD.MOV.U32 R160, RZ, RZ, R44 ;  /* 0x000000ffffa07224 */ /* 0x000fce00078e002c */
.L_x_42774:
[----:B------:R-:W-:Y:S05]  /*9ba0*/  BSYNC B2 ;  /* 0x0000000000027941 */ /* 0x000fea0003800000 */
.L_x_42772:
        /* <DEDUP_REMOVED lines=16> */
.L_x_42778:
[----:B------:R-:W-:Y:S05]  /*9cb0*/  BSYNC B3 ;  /* 0x0000000000037941 */ /* 0x000fea0003800000 */
.L_x_42777:
        /* <DEDUP_REMOVED lines=44> */
.L_x_42776:
[----:B------:R-:W-:Y:S05]  /*9f80*/  BSYNC B2 ;  /* 0x0000000000027941 */ /* 0x000fea0003800000 */
.L_x_42775:
        /* <DEDUP_REMOVED lines=10> */
.L_x_42771:
[----:B------:R-:W-:Y:S05]  /*a030*/  BSYNC B1 ;  /* 0x0000000000017941 */ /* 0x000fea0003800000 */
.L_x_42770:
        /* <DEDUP_REMOVED lines=18> */
.L_x_42782:
[----:B------:R-:W-:-:S07]  /*a160*/  MOV R85, R44 ;  /* 0x0000002c00557202 */ /* 0x000fce0000000f00 */
.L_x_42783:
[----:B------:R-:W-:Y:S05]  /*a170*/  BSYNC B2 ;  /* 0x0000000000027941 */ /* 0x000fea0003800000 */
.L_x_42781:
        /* <DEDUP_REMOVED lines=16> */
.L_x_42787:
[----:B------:R-:W-:Y:S05]  /*a280*/  BSYNC B3 ;  /* 0x0000000000037941 */ /* 0x000fea0003800000 */
.L_x_42786:
        /* <DEDUP_REMOVED lines=44> */
.L_x_42785:
[----:B------:R-:W-:Y:S05]  /*a550*/  BSYNC B2 ;  /* 0x0000000000027941 */ /* 0x000fea0003800000 */
.L_x_42784:
        /* <DEDUP_REMOVED lines=10> */
.L_x_42780:
[----:B------:R-:W-:Y:S05]  /*a600*/  BSYNC B1 ;  /* 0x0000000000017941 */ /* 0x000fea0003800000 */
.L_x_42779:
        /* <DEDUP_REMOVED lines=18> */
.L_x_42791:
[----:B------:R-:W-:-:S07]  /*a730*/  IMAD.MOV.U32 R162, RZ, RZ, R44 ;  /* 0x000000ffffa27224 */ /* 0x000fce00078e002c */
.L_x_42792:
[----:B------:R-:W-:Y:S05]  /*a740*/  BSYNC B2 ;  /* 0x0000000000027941 */ /* 0x000fea0003800000 */
.L_x_42790:
        /* <DEDUP_REMOVED lines=16> */
.L_x_42796:
[----:B------:R-:W-:Y:S05]  /*a850*/  BSYNC B3 ;  /* 0x0000000000037941 */ /* 0x000fea0003800000 */
.L_x_42795:
        /* <DEDUP_REMOVED lines=44> */
.L_x_42794:
[----:B------:R-:W-:Y:S05]  /*ab20*/  BSYNC B2 ;  /* 0x0000000000027941 */ /* 0x000fea0003800000 */
.L_x_42793:
        /* <DEDUP_REMOVED lines=10> */
.L_x_42789:
[----:B------:R-:W-:Y:S05]  /*abd0*/  BSYNC B1 ;  /* 0x0000000000017941 */ /* 0x000fea0003800000 */
.L_x_42788:
        /* <DEDUP_REMOVED lines=18> */
.L_x_42800:
[----:B------:R-:W-:-:S07]  /*ad00*/  MOV R87, R44 ;  /* 0x0000002c00577202 */ /* 0x000fce0000000f00 */
.L_x_42801:
[----:B------:R-:W-:Y:S05]  /*ad10*/  BSYNC B2 ;  /* 0x0000000000027941 */ /* 0x000fea0003800000 */
.L_x_42799:
        /* <DEDUP_REMOVED lines=16> */
.L_x_42805:
[----:B------:R-:W-:Y:S05]  /*ae20*/  BSYNC B3 ;  /* 0x0000000000037941 */ /* 0x000fea0003800000 */
.L_x_42804:
        /* <DEDUP_REMOVED lines=44> */
.L_x_42803:
[----:B------:R-:W-:Y:S05]  /*b0f0*/  BSYNC B2 ;  /* 0x0000000000027941 */ /* 0x000fea0003800000 */
.L_x_42802:
        /* <DEDUP_REMOVED lines=10> */
.L_x_42798:
[----:B------:R-:W-:Y:S05]  /*b1a0*/  BSYNC B1 ;  /* 0x0000000000017941 */ /* 0x000fea0003800000 */
.L_x_42797:
        /* <DEDUP_REMOVED lines=16> */
.L_x_42807:
[----:B------:R-:W-:Y:S05]  /*b2b0*/  BSYNC B1 ;  /* 0x0000000000017941 */ /* 0x000fea0003800000 */
.L_x_42806:
[----:B------:R-:W-:Y:S01]  /*b2c0*/  IADD3 R175, R175, 0x100, RZ ;  /* 0x00000100afaf7810 */ /* 0x000fe20007ffe0ff */
[----:B------:R-:W-:-:S07]  /*b2d0*/  VIADD R173, R173, 0x100 ;  /* 0x00000100adad7836 */ /* 0x000fce0000000000 */
.L_x_42769:
[----:B------:R-:W-:Y:S05]  /*b2e0*/  BSYNC B0 ;  /* 0x0000000000007941 */ /* 0x000fea0003800000 */
.L_x_42768:
        /* <DEDUP_REMOVED lines=31> */
.L_x_42813:
[----:B------:R-:W-:-:S07]  /*b4e0*/  IMAD.MOV.U32 R160, RZ, RZ, R44 ;  /* 0x000000ffffa07224 */ /* 0x000fce00078e002c */
.L_x_42814:
[----:B------:R-:W-:Y:S05]  /*b4f0*/  BSYNC B2 ;  /* 0x0000000000027941 */ /* 0x000fea0003800000 */
.L_x_42812:
        /* <DEDUP_REMOVED lines=16> */
.L_x_42818:
[----:B------:R-:W-:Y:S05]  /*b600*/  BSYNC B3 ;  /* 0x0000000000037941 */ /* 0x000fea0003800000 */
.L_x_42817:
        /* <DEDUP_REMOVED lines=44> */
.L_x_42816:
[----:B------:R-:W-:Y:S05]  /*b8d0*/  BSYNC B2 ;  /* 0x0000000000027941 */ /* 0x000fea0003800000 */
.L_x_42815:
        /* <DEDUP_REMOVED lines=10> */
.L_x_42811:
[----:B------:R-:W-:Y:S05]  /*b980*/  BSYNC B1 ;  /* 0x0000000000017941 */ /* 0x000fea0003800000 */
.L_x_42810:
        /* <DEDUP_REMOVED lines=18> */
.L_x_42822:
[----:B------:R-:W-:-:S07]  /*bab0*/  MOV R89, R44 ;  /* 0x0000002c00597202 */ /* 0x000fce0000000f00 */
.L_x_42823:
[----:B------:R-:W-:Y:S05]  /*bac0*/  BSYNC B2 ;  /* 0x0000000000027941 */ /* 0x000fea0003800000 */
.L_x_42821:
        /* <DEDUP_REMOVED lines=16> */
.L_x_42827:
[----:B------:R-:W-:Y:S05]  /*bbd0*/  BSYNC B3 ;  /* 0x0000000000037941 */ /* 0x000fea0003800000 */
.L_x_42826:
        /* <DEDUP_REMOVED lines=44> */
.L_x_42825:
[----:B------:R-:W-:Y:S05]  /*bea0*/  BSYNC B2 ;  /* 0x0000000000027941 */ /* 0x000fea0003800000 */
.L_x_42824:
        /* <DEDUP_REMOVED lines=10> */
.L_x_42820:
[----:B------:R-:W-:Y:S05]  /*bf50*/  BSYNC B1 ;  /* 0x0000000000017941 */ /* 0x000fea0003800000 */
.L_x_42819:
        /* <DEDUP_REMOVED lines=18> */
.L_x_42831:
[----:B------:R-:W-:-:S07]  /*c080*/  IMAD.MOV.U32 R162, RZ, RZ, R44 ;  /* 0x000000ffffa27224 */ /* 0x000fce00078e002c */
.L_x_42832:
[----:B------:R-:W-:Y:S05]  /*c090*/  BSYNC B2 ;  /* 0x0000000000027941 */ /* 0x000fea0003800000 */
.L_x_42830:
        /* <DEDUP_REMOVED lines=16> */
.L_x_42836:
[----:B------:R-:W-:Y:S05]  /*c1a0*/  BSYNC B3 ;  /* 0x0000000000037941 */ /* 0x000fea0003800000 */
.L_x_42835:
        /* <DEDUP_REMOVED lines=44> */
.L_x_42834:
[----:B------:R-:W-:Y:S05]  /*c470*/  BSYNC B2 ;  /* 0x0000000000027941 */ /* 0x000fea0003800000 */
.L_x_42833:
        /* <DEDUP_REMOVED lines=10> */
.L_x_42829:
[----:B------:R-:W-:Y:S05]  /*c520*/  BSYNC B1 ;  /* 0x0000000000017941 */ /* 0x000fea0003800000 */
.L_x_42828:
        /* <DEDUP_REMOVED lines=18> */
.L_x_42840:
[----:B------:R-:W-:-:S07]  /*c650*/  MOV R91, R44 ;  /* 0x0000002c005b7202 */ /* 0x000fce0000000f00 */
.L_x_42841:
[----:B------:R-:W-:Y:S05]  /*c660*/  BSYNC B2 ;  /* 0x0000000000027941 */ /* 0x000fea0003800000 */
.L_x_42839:
        /* <DEDUP_REMOVED lines=16> */
.L_x_42845:
[----:B------:R-:W-:Y:S05]  /*c770*/  BSYNC B3 ;  /* 0x0000000000037941 */ /* 0x000fea0003800000 */
.L_x_42844:
        /* <DEDUP_REMOVED lines=44> */
.L_x_42843:
[----:B------:R-:W-:Y:S05]  /*ca40*/  BSYNC B2 ;  /* 0x0000000000027941 */ /* 0x000fea0003800000 */
.L_x_42842:
        /* <DEDUP_REMOVED lines=10> */
.L_x_42838:
[----:B------:R-:W-:Y:S05]  /*caf0*/  BSYNC B1 ;  /* 0x0000000000017941 */ /* 0x000fea0003800000 */
.L_x_42837:
[----:B------:R-:W0:Y:S02]  /*cb00*/  LDC.64 R92, c[0x0][0x238] ;  /* 0x00008e00ff5c7b82 */ /* 0x000e240000000a00 */
[----:B0-----:R-:W-:-:S05]  /*cb10*/  IMAD.WIDE.U32 R92, R175, 0x10, R92 ;  /* 0x00000010af5c7825 */ /* 0x001fca00078e005c */
[----:B------:R2:W-:Y:S01]  /*cb20*/  STG.E.128 desc[UR4][R92.64], R88 ;  /* 0x000000585c007986 */ /* 0x0005e2000c101d04 */
[----:B------:R-:W-:Y:S05]  /*cb30*/  @!P1 BRA `(.L_x_42809) ;  /* 0x00000000002c9947 */ /* 0x000fea0003800000 */
[----:B--2---:R-:W0:Y:S01]  /*cb40*/  LDC.64 R92, c[0x0][0x240] ;  /* 0x00009000ff5c7b82 */ /* 0x004e220000000a00 */
        /* <DEDUP_REMOVED lines=10> */
.L_x_42809:
[----:B------:R-:W-:Y:S05]  /*cbf0*/  BSYNC B0 ;  /* 0x0000000000007941 */ /* 0x000fea0003800000 */
.L_x_42808:
[----:B0123--:R-:W-:Y:S01]  /*cc00*/  FADD.FTZ R92, RZ, R60 ;  /* 0x0000003cff5c7221 */ /* 0x00ffe20000010000 */
        /* <DEDUP_REMOVED lines=122> */
.L_x_42872:
        /* <DEDUP_REMOVED lines=16> */
[----:B------:R-:W-:Y:S01]  /*d4b0*/  ISETP.NE.AND P4, PT, R170, RZ, PT ;  /* 0x000000ffaa00720c */ /* 0x000fe20003f85270 */
[----:B------:R-:W-:Y:S04]  /*d4c0*/  BSSY B0, `(.L_x_42847) ;  /* 0x00000da000007945 */ /* 0x000fe80003800000 */
[----:B------:R-:W-:Y:S01]  /*d4d0*/  @!P1 MOV R173, R159 ;  /* 0x0000009f00ad9202 */ /* 0x000fe20000000f00 */
[----:B-1----:R-:W1:Y:S02]  /*d4e0*/  @!P2 LDC.64 R92, c[0x0][0x250] ;  /* 0x00009400ff5cab82 */ /* 0x002e640000000a00 */
[----:B-1----:R-:W-:-:S02]  /*d4f0*/  @!P2 LEA R176, P3, R19, R92, 0x2 ;  /* 0x0000005c13b0a211 */ /* 0x002fc400078610ff */
[----:B------:R-:W-:Y:S02]  /*d500*/  @!P1 MOV R92, 0x400 ;  /* 0x00000400005c9802 */ /* 0x000fe40000000f00 */
[----:B0-----:R-:W-:Y:S02]  /*d510*/  @!P2 LEA.HI.X R177, R19, R93, R174, 0x2, P3 ;  /* 0x0000005d13b1a211 */ /* 0x001fe400018f14ae */
[----:B------:R-:W0:Y:S02]  /*d520*/  @!P1 S2R R93, SR_CgaCtaId ;  /* 0x00000000005d9919 */ /* 0x000e240000008800 */
[----:B0-----:R-:W-:-:S05]  /*d530*/  @!P1 LEA R92, R93, R92, 0x18 ;  /* 0x0000005c5d5c9211 */ /* 0x001fca00078ec0ff */
[----:B------:R-:W-:Y:S01]  /*d540*/  @!P1 IMAD R175, R95, 0x8, R92 ;  /* 0x000000085faf9824 */ /* 0x000fe200078e025c */
[----:B------:R-:W-:Y:S01]  /*d550*/  CS2R R92, SRZ ;  /* 0x00000000005c7805 */ /* 0x000fe2000001ff00 */
[----:B------:R-:W0:Y:S05]  /*d560*/  @!P2 LDC.64 R94, c[0x0][0x258] ;  /* 0x00009600ff5eab82 */ /* 0x000e2a0000000a00 */
[----:B------:R-:W1:Y:S01]  /*d570*/  @!P1 LDS.64 R92, [R175] ;  /* 0x00000000af5c9984 */ /* 0x000e620000000a00 */
[----:B0-----:R-:W-:-:S04]  /*d580*/  @!P2 LEA R94, P1, R19, R94, 0x2 ;  /* 0x0000005e135ea211 */ /* 0x001fc800078210ff */
[----:B------:R-:W-:Y:S02]  /*d590*/  @!P2 LEA.HI.X R95, R19, R95, R174, 0x2, P1 ;  /* 0x0000005f135fa211 */ /* 0x000fe400008f14ae */
[----:B------:R-:W0:Y:S01]  /*d5a0*/  SHFL.DOWN PT, R174, R173, 0x4, 0x1f ;  /* 0x08801f00adae7f89 */ /* 0x000e2200000e0000 */
[----:B-----5:R-:W-:-:S03]  /*d5b0*/  ISETP.GE.AND P1, PT, R171, 0x1, PT ;  /* 0x00000001ab00780c */ /* 0x020fc60003f26270 */
[----:B-1----:R-:W1:Y:S04]  /*d5c0*/  SHFL.DOWN PT, R179, R92, 0x4, 0x1f ;  /* 0x08801f005cb37f89 */ /* 0x002e6800000e0000 */
[----:B------:R-:W2:Y:S01]  /*d5d0*/  SHFL.DOWN PT, R180, R93, 0x4, 0x1f ;  /* 0x08801f005db47f89 */ /* 0x000ea200000e0000 */
[----:B0-----:R-:W-:Y:S01]  /*d5e0*/  IMAD.IADD R181, R174, 0x1, R173 ;  /* 0x00000001aeb57824 */ /* 0x001fe200078e02ad */
[----:B------:R-:W-:Y:S02]  /*d5f0*/  I2FP.F32.S32 R184, R174 ;  /* 0x000000ae00b87245 */ /* 0x000fe40000201400 */
[----:B------:R-:W-:Y:S02]  /*d600*/  I2FP.F32.S32 R174, R173 ;  /* 0x000000ad00ae7245 */ /* 0x000fe40000201400 */
[----:B------:R-:W-:Y:S01]  /*d610*/  I2FP.F32.S32 R182, R181 ;  /* 0x000000b500b67245 */ /* 0x000fe20000201400 */
[----:B------:R-:W0:Y:S03]  /*d620*/  SHFL.DOWN PT, R188, R181, 0x2, 0x1f ;  /* 0x08401f00b5bc7f89 */ /* 0x000e2600000e0000 */
[----:B------:R-:W3:Y:S01]  /*d630*/  MUFU.RCP R183, R182 ;  /* 0x000000b600b77308 */ /* 0x000ee20000001000 */
[C---:B-1----:R-:W-:Y:S01]  /*d640*/  FMUL.FTZ R175, R179.reuse, R184 ;  /* 0x000000b8b3af7220 */ /* 0x042fe20000410000 */
[----:B------:R-:W-:-:S03]  /*d650*/  FADD.FTZ R179, -R179, R92 ;  /* 0x0000005cb3b37221 */ /* 0x000fc60000010100 */
[----:B------:R-:W-:Y:S01]  /*d660*/  FFMA.FTZ R186, R174, R92, R175 ;  /* 0x0000005caeba7223 */ /* 0x000fe200000100af */
[----:B------:R-:W-:Y:S01]  /*d670*/  FMUL.FTZ R179, R179, R179 ;  /* 0x000000b3b3b37220 */ /* 0x000fe20000410000 */
[----:B--2---:R-:W-:-:S03]  /*d680*/  FADD.FTZ R180, R180, R93 ;  /* 0x0000005db4b47221 */ /* 0x004fc60000010000 */
[----:B------:R-:W-:Y:S01]  /*d690*/  FMUL.FTZ R179, R179, R174 ;  /* 0x000000aeb3b37220 */ /* 0x000fe20000410000 */
[----:B---3--:R-:W-:-:S03]  /*d6a0*/  FMUL.FTZ R173, R183, R186 ;  /* 0x000000bab7ad7220 */ /* 0x008fc60000410000 */
[----:B------:R-:W-:Y:S01]  /*d6b0*/  FMUL.FTZ R179, R179, R184 ;  /* 0x000000b8b3b37220 */ /* 0x000fe20000410000 */
[-C--:B0-----:R-:W-:Y:S01]  /*d6c0*/  IADD3 R181, R181, R188.reuse, RZ ;  /* 0x000000bcb5b57210 */ /* 0x081fe20007ffe0ff */
[----:B------:R-:W0:Y:S02]  /*d6d0*/  SHFL.DOWN PT, R92, R173, 0x2, 0x1f ;  /* 0x08401f00ad5c7f89 */ /* 0x000e2400000e0000 */
[----:B------:R-:W-:Y:S01]  /*d6e0*/  FFMA.FTZ R179, R183, R179, R180 ;  /* 0x000000b3b7b37223 */ /* 0x000fe200000100b4 */
[----:B------:R-:W-:Y:S02]  /*d6f0*/  I2FP.F32.S32 R188, R188 ;  /* 0x000000bc00bc7245 */ /* 0x000fe40000201400 */
[----:B------:R-:W-:Y:S01]  /*d700*/  I2FP.F32.S32 R93, R181 ;  /* 0x000000b5005d7245 */ /* 0x000fe20000201400 */
[----:B------:R-:W1:Y:S03]  /*d710*/  SHFL.DOWN PT, R184, R181, 0x1, 0x1f ;  /* 0x08201f00b5b87f89 */ /* 0x000e6600000e0000 */
[----:B------:R-:W2:Y:S01]  /*d720*/  MUFU.RCP R175, R93 ;  /* 0x0000005d00af7308 */ /* 0x000ea20000001000 */
[----:B------:R-:W3:Y:S01]  /*d730*/  SHFL.DOWN PT, R174, R179, 0x2, 0x1f ;  /* 0x08401f00b3ae7f89 */ /* 0x000ee200000e0000 */
[----:B0-----:R-:W-:Y:S01]  /*d740*/  FMUL.FTZ R183, R92, R188 ;  /* 0x000000bc5cb77220 */ /* 0x001fe20000410000 */
[----:B------:R-:W-:-:S03]  /*d750*/  FADD.FTZ R92, R173, -R92 ;  /* 0x8000005cad5c7221 */ /* 0x000fc60000010000 */
[----:B------:R-:W-:Y:S01]  /*d760*/  FFMA.FTZ R180, R182, R173, R183 ;  /* 0x000000adb6b47223 */ /* 0x000fe200000100b7 */
[----:B------:R-:W-:Y:S01]  /*d770*/  FMUL.FTZ R173, R92, R92 ;  /* 0x0000005c5cad7220 */ /* 0x000fe20000410000 */
[----:B-1----:R-:W-:Y:S01]  /*d780*/  IMAD.IADD R181, R181, 0x1, R184 ;  /* 0x00000001b5b57824 */ /* 0x002fe200078e02b8 */
[----:B------:R-:W-:Y:S01]  /*d790*/  I2FP.F32.S32 R184, R184 ;  /* 0x000000b800b87245 */ /* 0x000fe20000201400 */
[----:B--2---:R-:W-:Y:S01]  /*d7a0*/  FMUL.FTZ R180, R175, R180 ;  /* 0x000000b4afb47220 */ /* 0x004fe20000410000 */
[----:B------:R-:W-:Y:S01]  /*d7b0*/  FMUL.FTZ R173, R182, R173 ;  /* 0x000000adb6ad7220 */ /* 0x000fe20000410000 */
[----:B---3--:R-:W-:Y:S01]  /*d7c0*/  FADD.FTZ R174, R179, R174 ;  /* 0x000000aeb3ae7221 */ /* 0x008fe20000010000 */
[----:B------:R-:W-:Y:S02]  /*d7d0*/  I2FP.F32.S32 R181, R181 ;  /* 0x000000b500b57245 */ /* 0x000fe40000201400 */
[----:B------:R-:W0:Y:S01]  /*d7e0*/  SHFL.DOWN PT, R183, R180, 0x1, 0x1f ;  /* 0x08201f00b4b77f89 */ /* 0x000e2200000e0000 */
[----:B------:R-:W-:-:S03]  /*d7f0*/  FMUL.FTZ R173, R173, R188 ;  /* 0x000000bcadad7220 */ /* 0x000fc60000410000 */
[----:B------:R-:W1:Y:S01]  /*d800*/  MUFU.RCP R181, R181 ;  /* 0x000000b500b57308 */ /* 0x000e620000001000 */
        /* <DEDUP_REMOVED lines=10> */
[----:B------:R-:W0:Y:S01]  /*d8b0*/  LDC R173, c[0x0][0x2d8] ;  /* 0x0000b600ffad7b82 */ /* 0x000e220000000800 */
        /* <DEDUP_REMOVED lines=14> */
[----:B------:R-:W-:-:S05]  /*d9a0*/  IMAD R171, R171, R172, RZ ;  /* 0x000000acabab7224 */ /* 0x000fca00078e02ff */
[----:B------:R-:W-:-:S04]  /*d9b0*/  SHF.R.S32.HI R92, RZ, 0x1f, R171 ;  /* 0x0000001fff5c7819 */ /* 0x000fc800000114ab */
[----:B------:R-:W-:Y:S02]  /*d9c0*/  LEA.HI R92, R92, R171, RZ, 0x2 ;  /* 0x000000ab5c5c7211 */ /* 0x000fe400078f10ff */
[----:B------:R-:W-:Y:S02]  /*d9d0*/  FSEL R171, R179, RZ, !P4 ;  /* 0x000000ffb3ab7208 */ /* 0x000fe40006000000 */
[----:B-1----:R-:W-:Y:S01]  /*d9e0*/  LEA.HI.SX32 R177, R92, R11, 0x1e ;  /* 0x0000000b5cb17211 */ /* 0x002fe200078ff2ff */
        /* <DEDUP_REMOVED lines=17> */
.L_x_42850:
[----:B------:R-:W-:Y:S05]  /*db00*/  BSYNC B1 ;  /* 0x0000000000017941 */ /* 0x000fea0003800000 */
.L_x_42849:
        /* <DEDUP_REMOVED lines=19> */
.L_x_42852:
[----:B------:R-:W-:Y:S05]  /*dc40*/  BSYNC B1 ;  /* 0x0000000000017941 */ /* 0x000fea0003800000 */
.L_x_42851:
        /* <DEDUP_REMOVED lines=19> */
.L_x_42854:
[----:B------:R-:W-:Y:S05]  /*dd80*/  BSYNC B1 ;  /* 0x0000000000017941 */ /* 0x000fea0003800000 */
.L_x_42853:
        /* <DEDUP_REMOVED lines=19> */
.L_x_42856:
[----:B------:R-:W-:Y:S05]  /*dec0*/  BSYNC B1 ;  /* 0x0000000000017941 */ /* 0x000fea0003800000 */
.L_x_42855:
        /* <DEDUP_REMOVED lines=19> */
.L_x_42858:
[----:B------:R-:W-:Y:S05]  /*e000*/  BSYNC B1 ;  /* 0x0000000000017941 */ /* 0x000fea0003800000 */
.L_x_42857:
        /* <DEDUP_REMOVED lines=19> */
.L_x_42860:
[----:B------:R-:W-:Y:S05]  /*e140*/  BSYNC B1 ;  /* 0x0000000000017941 */ /* 0x000fea0003800000 */
.L_x_42859:
        /* <DEDUP_REMOVED lines=17> */
.L_x_42848:
[----:B------:R-:W-:Y:S05]  /*e260*/  BSYNC B0 ;  /* 0x0000000000007941 */ /* 0x000fea0003800000 */
.L_x_42847:
[----:B------:R-:W-:Y:S01]  /*e270*/  ISETP.NE.AND P1, PT, R178, RZ, PT ;  /* 0x000000ffb200720c */ /* 0x000fe20003f25270 */
[----:B------:R-:W-:-:S03]  /*e280*/  VIADD R19, R19, UR12 ;  /* 0x0000000c13137c36 */ /* 0x000fc60008000000 */
[----:B01234-:R-:W-:Y:S02]  /*e290*/  SEL R94, RZ, 0x1, P1 ;  /* 0x00000001ff5e7807 */ /* 0x01ffe40000800000 */
[----:B------:R-:W-:-:S13]  /*e2a0*/  ISETP.GE.AND P1, PT, R19, UR13, PT ;  /* 0x0000000d13007c0c */ /* 0x000fda000bf26270 */
[----:B------:R-:W-:Y:S05]  /*e2b0*/  @!P1 BRA `(.L_x_42861) ;  /* 0xffffff3400c89947 */ /* 0x000fea000383ffff */
[----:B------:R-:W-:Y:S05]  /*e2c0*/  EXIT ;  /* 0x000000000000794d */ /* 0x000fea0003800000 */
.L_x_42846:
[----:B------:R-:W-:Y:S01]  /*e2d0*/  HFMA2.MMA R184, -RZ, RZ, 0, 1.847743988037109375e-06 ;  /* 0x0000001fffb87435 */ /* 0x000fe200000001ff */
[----:B------:R-:W-:Y:S01]  /*e2e0*/  MOV R182, R93 ;  /* 0x0000005d00b67202 */ /* 0x000fe20000000f00 */
[----:B------:R-:W-:Y:S02]  /*e2f0*/  IMAD.MOV.U32 R181, RZ, RZ, 0x1 ;  /* 0x00000001ffb57424 */ /* 0x000fe400078e00ff */
[----:B------:R-:W-:-:S07]  /*e300*/  IMAD.MOV.U32 R179, RZ, RZ, -0x1 ;  /* 0xffffffffffb37424 */ /* 0x000fce00078e00ff */
[----:B-----5:R-:W-:Y:S05]  /*e310*/  WARPSYNC.COLLECTIVE R179, `(.L_x_42862) ;  /* 0x00000000b3087348 */ /* 0x020fea0003c00000 */
[----:B------:R0:W1:Y:S02]  /*e320*/  SHFL.BFLY P6, R180, R182, R181, R184 ;  /* 0x0c0000b5b6b47389 */ /* 0x00006400000c00b8 */
[----:B01---5:R-:W-:Y:S01]  /*e330*/  ENDCOLLECTIVE ;  /* 0x000000000000791b */ /* 0x023fe20003800000 */
.L_x_42862:
[----:B------:R-:W-:Y:S01]  /*e340*/  HFMA2.MMA R181, -RZ, RZ, 0, 1.1920928955078125e-07 ;  /* 0x00000002ffb57435 */ /* 0x000fe200000001ff */
[----:B------:R-:W-:-:S05]  /*e350*/  MOV R92, R180 ;  /* 0x000000b4005c7202 */ /* 0x000fca0000000f00 */
[----:B------:R-:W-:-:S04]  /*e360*/  FADD.FTZ R94, R93, R92 ;  /* 0x0000005c5d5e7221 */ /* 0x000fc80000010000 */
[----:B------:R-:W-:-:S07]  /*e370*/  IMAD.MOV.U32 R182, RZ, RZ, R94 ;  /* 0x000000ffffb67224 */ /* 0x000fce00078e005e */
[----:B------:R-:W-:Y:S05]  /*e380*/  WARPSYNC.COLLECTIVE R179, `(.L_x_42863) ;  /* 0x00000000b3087348 */ /* 0x000fea0003c00000 */
[----:B------:R0:W1:Y:S02]  /*e390*/  SHFL.BFLY P6, R180, R182, R181, R184 ;  /* 0x0c0000b5b6b47389 */ /* 0x00006400000c00b8 */
[----:B01----:R-:W-:Y:S01]  /*e3a0*/  ENDCOLLECTIVE ;  /* 0x000000000000791b */ /* 0x003fe20003800000 */
.L_x_42863:
[----:B------:R-:W-:Y:S02]  /*e3b0*/  IMAD.MOV.U32 R181, RZ, RZ, 0x4 ;  /* 0x00000004ffb57424 */ /* 0x000fe400078e00ff */
[----:B------:R-:W-:-:S04]  /*e3c0*/  IMAD.MOV.U32 R175, RZ, RZ, R180 ;  /* 0x000000ffffaf7224 */ /* 0x000fc800078e00b4 */
[----:B------:R-:W-:-:S05]  /*e3d0*/  FADD.FTZ R175, R94, R175 ;  /* 0x000000af5eaf7221 */ /* 0x000fca0000010000 */
[----:B------:R-:W-:-:S07]  /*e3e0*/  MOV R182, R175 ;  /* 0x000000af00b67202 */ /* 0x000fce0000000f00 */
[----:B------:R-:W-:Y:S05]  /*e3f0*/  WARPSYNC.COLLECTIVE R179, `(.L_x_42864) ;  /* 0x00000000b3087348 */ /* 0x000fea0003c00000 */
[----:B------:R0:W1:Y:S02]  /*e400*/  SHFL.BFLY P6, R180, R182, R181, R184 ;  /* 0x0c0000b5b6b47389 */ /* 0x00006400000c00b8 */
[----:B01----:R-:W-:Y:S01]  /*e410*/  ENDCOLLECTIVE ;  /* 0x000000000000791b */ /* 0x003fe20003800000 */
.L_x_42864:
[----:B------:R-:W-:Y:S01]  /*e420*/  HFMA2.MMA R181, -RZ, RZ, 0, 4.76837158203125e-07 ;  /* 0x00000008ffb57435 */ /* 0x000fe200000001ff */
[----:B------:R-:W-:-:S05]  /*e430*/  MOV R92, R180 ;  /* 0x000000b4005c7202 */ /* 0x000fca0000000f00 */
[----:B------:R-:W-:-:S04]  /*e440*/  FADD.FTZ R176, R175, R92 ;  /* 0x0000005cafb07221 */ /* 0x000fc80000010000 */
[----:B------:R-:W-:-:S07]  /*e450*/  IMAD.MOV.U32 R182, RZ, RZ, R176 ;  /* 0x000000ffffb67224 */ /* 0x000fce00078e00b0 */
[----:B------:R-:W-:Y:S05]  /*e460*/  WARPSYNC.COLLECTIVE R179, `(.L_x_42865) ;  /* 0x00000000b3087348 */ /* 0x000fea0003c00000 */
[----:B------:R0:W1:Y:S02]  /*e470*/  SHFL.BFLY P6, R180, R182, R181, R184 ;  /* 0x0c0000b5b6b47389 */ /* 0x00006400000c00b8 */
[----:B01----:R-:W-:Y:S01]  /*e480*/  ENDCOLLECTIVE ;  /* 0x000000000000791b */ /* 0x003fe20003800000 */
.L_x_42865:
[----:B------:R-:W-:Y:S02]  /*e490*/  IMAD.MOV.U32 R181, RZ, RZ, 0x10 ;  /* 0x00000010ffb57424 */ /* 0x000fe400078e00ff */
[----:B------:R-:W-:-:S04]  /*e4a0*/  IMAD.MOV.U32 R177, RZ, RZ, R180 ;  /* 0x000000ffffb17224 */ /* 0x000fc800078e00b4 */
[----:B------:R-:W-:-:S05]  /*e4b0*/  FADD.FTZ R177, R176, R177 ;  /* 0x000000b1b0b17221 */ /* 0x000fca0000010000 */
[----:B------:R-:W-:-:S07]  /*e4c0*/  MOV R182, R177 ;  /* 0x000000b100b67202 */ /* 0x000fce0000000f00 */
[----:B------:R-:W-:Y:S05]  /*e4d0*/  WARPSYNC.COLLECTIVE R179, `(.L_x_42866) ;  /* 0x00000000b3087348 */ /* 0x000fea0003c00000 */
[----:B------:R0:W1:Y:S02]  /*e4e0*/  SHFL.BFLY P6, R180, R182, R181, R184 ;  /* 0x0c0000b5b6b47389 */ /* 0x00006400000c00b8 */
[----:B01----:R-:W-:Y:S01]  /*e4f0*/  ENDCOLLECTIVE ;  /* 0x000000000000791b */ /* 0x003fe20003800000 */
.L_x_42866:
[----:B------:R-:W-:Y:S01]  /*e500*/  HFMA2.MMA R181, -RZ, RZ, 0, 5.9604644775390625e-08 ;  /* 0x00000001ffb57435 */ /* 0x000fe200000001ff */
[----:B------:R-:W-:Y:S02]  /*e510*/  MOV R92, R180 ;  /* 0x000000b4005c7202 */ /* 0x000fe40000000f00 */
[----:B------:R-:W-:-:S03]  /*e520*/  ISETP.NE.AND P6, PT, R183, RZ, PT ;  /* 0x000000ffb700720c */ /* 0x000fc60003fc5270 */
        /* <DEDUP_REMOVED lines=63> */
.L_x_42867:
[----:B------:R-:W-:Y:S02]  /*e920*/  IMAD.MOV.U32 R181, RZ, RZ, 0x2 ;  /* 0x00000002ffb57424 */ /* 0x000fe400078e00ff */
[----:B------:R-:W-:-:S04]  /*e930*/  IMAD.MOV.U32 R94, RZ, RZ, R180 ;  /* 0x000000ffff5e7224 */ /* 0x000fc800078e00b4 */
[----:B------:R-:W-:-:S05]  /*e940*/  FADD.FTZ R94, R93, R94 ;  /* 0x0000005e5d5e7221 */ /* 0x000fca0000010000 */
[----:B------:R-:W-:-:S07]  /*e950*/  MOV R182, R94 ;  /* 0x0000005e00b67202 */ /* 0x000fce0000000f00 */
[----:B------:R-:W-:Y:S05]  /*e960*/  WARPSYNC.COLLECTIVE R179, `(.L_x_42868) ;  /* 0x00000000b3087348 */ /* 0x000fea0003c00000 */
[----:B------:R0:W1:Y:S02]  /*e970*/  SHFL.BFLY P6, R180, R182, R181, R184 ;  /* 0x0c0000b5b6b47389 */ /* 0x00006400000c00b8 */
[----:B01----:R-:W-:Y:S01]  /*e980*/  ENDCOLLECTIVE ;  /* 0x000000000000791b */ /* 0x003fe20003800000 */
.L_x_42868:
[----:B------:R-:W-:Y:S01]  /*e990*/  HFMA2.MMA R181, -RZ, RZ, 0, 2.384185791015625e-07 ;  /* 0x00000004ffb57435 */ /* 0x000fe200000001ff */
[----:B------:R-:W-:-:S05]  /*e9a0*/  MOV R175, R180 ;  /* 0x000000b400af7202 */ /* 0x000fca0000000f00 */
[----:B------:R-:W-:-:S04]  /*e9b0*/  FADD.FTZ R175, R94, R175 ;  /* 0x000000af5eaf7221 */ /* 0x000fc80000010000 */
[----:B------:R-:W-:-:S07]  /*e9c0*/  IMAD.MOV.U32 R182, RZ, RZ, R175 ;  /* 0x000000ffffb67224 */ /* 0x000fce00078e00af */
[----:B------:R-:W-:Y:S05]  /*e9d0*/  WARPSYNC.COLLECTIVE R179, `(.L_x_42869) ;  /* 0x00000000b3087348 */ /* 0x000fea0003c00000 */
[----:B------:R0:W1:Y:S02]  /*e9e0*/  SHFL.BFLY P6, R180, R182, R181, R184 ;  /* 0x0c0000b5b6b47389 */ /* 0x00006400000c00b8 */
[----:B01----:R-:W-:Y:S01]  /*e9f0*/  ENDCOLLECTIVE ;  /* 0x000000000000791b */ /* 0x003fe20003800000 */
.L_x_42869:
[----:B------:R-:W-:Y:S02]  /*ea00*/  IMAD.MOV.U32 R181, RZ, RZ, 0x8 ;  /* 0x00000008ffb57424 */ /* 0x000fe400078e00ff */
[----:B------:R-:W-:-:S04]  /*ea10*/  IMAD.MOV.U32 R176, RZ, RZ, R180 ;  /* 0x000000ffffb07224 */ /* 0x000fc800078e00b4 */
[----:B------:R-:W-:-:S05]  /*ea20*/  FADD.FTZ R176, R175, R176 ;  /* 0x000000b0afb07221 */ /* 0x000fca0000010000 */
[----:B------:R-:W-:-:S07]  /*ea30*/  MOV R182, R176 ;  /* 0x000000b000b67202 */ /* 0x000fce0000000f00 */
[----:B------:R-:W-:Y:S05]  /*ea40*/  WARPSYNC.COLLECTIVE R179, `(.L_x_42870) ;  /* 0x00000000b3087348 */ /* 0x000fea0003c00000 */
[----:B------:R0:W1:Y:S02]  /*ea50*/  SHFL.BFLY P6, R180, R182, R181, R184 ;  /* 0x0c0000b5b6b47389 */ /* 0x00006400000c00b8 */
[----:B01----:R-:W-:Y:S01]  /*ea60*/  ENDCOLLECTIVE ;  /* 0x000000000000791b */ /* 0x003fe20003800000 */
.L_x_42870:
[----:B------:R-:W-:Y:S01]  /*ea70*/  HFMA2.MMA R181, -RZ, RZ, 0, 9.5367431640625e-07 ;  /* 0x00000010ffb57435 */ /* 0x000fe200000001ff */
[----:B------:R-:W-:-:S05]  /*ea80*/  MOV R177, R180 ;  /* 0x000000b400b17202 */ /* 0x000fca0000000f00 */
[----:B------:R-:W-:-:S04]  /*ea90*/  FADD.FTZ R177, R176, R177 ;  /* 0x000000b1b0b17221 */ /* 0x000fc80000010000 */
[----:B------:R-:W-:-:S07]  /*eaa0*/  IMAD.MOV.U32 R182, RZ, RZ, R177 ;  /* 0x000000ffffb67224 */ /* 0x000fce00078e00b1 */
[----:B------:R-:W-:Y:S05]  /*eab0*/  WARPSYNC.COLLECTIVE R179, `(.L_x_42871) ;  /* 0x00000000b3087348 */ /* 0x000fea0003c00000 */
[----:B------:R0:W1:Y:S02]  /*eac0*/  SHFL.BFLY P6, R180, R182, R181, R184 ;  /* 0x0c0000b5b6b47389 */ /* 0x00006400000c00b8 */
[----:B01----:R-:W-:Y:S01]  /*ead0*/  ENDCOLLECTIVE ;  /* 0x000000000000791b */ /* 0x003fe20003800000 */
.L_x_42871:
[----:B------:R-:W-:Y:S05]  /*eae0*/  BRA `(.L_x_42872) ;  /* 0xffffffe800307947 */ /* 0x000fea000383ffff */
.L_x_42873:
        /* <DEDUP_REMOVED lines=9> */
.L_x_46102:


//--------------------- .text._ZN10layer_norm13ln_fwd_kernelINS_13Kernel_traitsI6__halfffffjLj7168ELj1ELj1ELj8ELj16ENS_18Kernel_traits_baseILj7168ES2_ffffjLj256EEEEELb1ELb1ELb1ELb1EEEvNS_9FwdParamsE --------------------------
	.section	.text._ZN10layer_norm13ln_fwd_kernelINS_13Kernel_traitsI6__halfffffjLj7168ELj1ELj1ELj8ELj16ENS_18Kernel_traits_baseILj7168ES2_ffffjLj256EEEEELb1ELb1ELb1ELb1EEEvNS_9FwdParamsE,"ax",@progbits
	.align	128
        .global         _ZN10layer_norm13ln_fwd_kernelINS_13Kernel_traitsI6__halfffffjLj7168ELj1ELj1ELj8ELj16ENS_18Kernel_traits_baseILj7168ES2_ffffjLj256EEEEELb1ELb1ELb1ELb1EEEvNS_9FwdParamsE
        .type           _ZN10layer_norm13ln_fwd_kernelINS_13Kernel_traitsI6__halfffffjLj7168ELj1ELj1ELj8ELj16ENS_18Kernel_traits_baseILj7168ES2_ffffjLj256EEEEELb1ELb1ELb1ELb1EEEvNS_9FwdParamsE,@function
        .size           _ZN10layer_norm13ln_fwd_kernelINS_13Kernel_traitsI6__halfffffjLj7168ELj1ELj1ELj8ELj16ENS_18Kernel_traits_baseILj7168ES2_ffffjLj256EEEEELb1ELb1ELb1ELb1EEEvNS_9FwdParamsE,(.L_x_46103 - _ZN10layer_norm13ln_fwd_kernelINS_13Kernel_traitsI6__halfffffjLj7168ELj1ELj1ELj8ELj16ENS_18Kernel_traits_baseILj7168ES2_ffffjLj256EEEEELb1ELb1ELb1ELb1EEEvNS_9FwdParamsE)
        .other          _ZN10layer_norm13ln_fwd_kernelINS_13Kernel_traitsI6__halfffffjLj7168ELj1ELj1ELj8ELj16ENS_18Kernel_traits_baseILj7168ES2_ffffjLj256EEEEELb1ELb1ELb1ELb1EEEvNS_9FwdParamsE,@"STO_CUDA_ENTRY STV_DEFAULT"
_ZN10layer_norm13ln_fwd_kernelINS_13Kernel_traitsI6__halfffffjLj7168ELj1ELj1ELj8ELj16ENS_18Kernel_traits_baseILj7168ES2_ffffjLj256EEEEELb1ELb1ELb1ELb1EEEvNS_9FwdParamsE:
.text._ZN10layer_norm13ln_fwd_kernelINS_13Kernel_traitsI6__halfffffjLj7168ELj1ELj1ELj8ELj16ENS_18Kernel_traits_baseILj7168ES2_ffffjLj256EEEEELb1ELb1ELb1ELb1EEEvNS_9FwdParamsE:
[----:B------:R-:W-:Y:S01]  /*0000*/  LDC R1, c[0x0][0x28] ;  /* 0x00000a00ff017b82 */ /* 0x000fe20000000800 */
[----:B------:R-:W0:Y:S01]  /*0010*/  S2R R99, SR_TID.X ;  /* 0x0000000000637919 */ /* 0x000e220000002100 */
        /* <DEDUP_REMOVED lines=8> */
[----:B------:R-:W1:Y:S01]  /*00a0*/  LDC R148, c[0x0][0x2e8] ;  /* 0x0000ba00ff947b82 */ /* 0x000e620000000800 */
[----:B------:R-:W-:Y:S01]  /*00b0*/  ULDC.64 UR8, c[0x0][0x260] ;  /* 0x0000980000087ab9 */ /* 0x000fe20000000a00 */
[----:B------:R-:W-:Y:S01]  /*00c0*/  ULDC.64 UR10, c[0x0][0x278] ;  /* 0x00009e00000a7ab9 */ /* 0x000fe20000000a00 */
[----:B------:R-:W-:-:S05]  /*00d0*/  ISETP.NE.AND.EX P0, PT, RZ, UR7, PT, P0 ;  /* 0x00000007ff007c0c */ /* 0x000fca000bf05300 */
[----:B------:R-:W2:Y:S02]  /*00e0*/  LDC R3, c[0x0][0x2ec] ;  /* 0x0000bb00ff037b82 */ /* 0x000ea40000000800 */
[----:B------:R-:W5:Y:S01]  /*00f0*/  @P1 LDG.E.64 R130, desc[UR4][R130.64] ;  /* 0x0000000482821981 */ /* 0x000f62000c1e1b00 */
[----:B0-----:R-:W-:-:S05]  /*0100*/  IMAD.SHL.U32 R0, R99, 0x8, RZ ;  /* 0x0000000863007824 */ /* 0x001fca00078e00ff */
[----:B------:R-:W0:Y:S01]  /*0110*/  LDC R12, c[0x0][RZ] ;  /* 0x00000000ff0c7b82 */ /* 0x000e220000000800 */
[----:B-1----:R-:W-:Y:S02]  /*0120*/  @P1 MOV R2, R148 ;  /* 0x0000009400021202 */ /* 0x002fe40000000f00 */
[----:B------:R-:W-:-:S04]  /*0130*/  LOP3.LUT R6, R0, 0x7f8, RZ, 0xc0, !PT ;  /* 0x000007f800067812 */ /* 0x000fc800078ec0ff */
[----:B------:R-:W-:Y:S01]  /*0140*/  IADD3 R8, P2, R6, UR6, RZ ;  /* 0x0000000606087c10 */ /* 0x000fe2000ff5e0ff */
[----:B--2---:R1:W5:Y:S03]  /*0150*/  @P1 LDG.E.64 R4, desc[UR4][R2.64] ;  /* 0x0000000402041981 */ /* 0x004366000c1e1b00 */
[----:B------:R-:W-:Y:S01]  /*0160*/  IADD3.X R9, RZ, UR7, RZ, P2, !PT ;  /* 0x00000007ff097c10 */ /* 0x000fe200097fe4ff */
[----:B------:R-:W2:Y:S01]  /*0170*/  S2UR UR6, SR_CTAID.X ;  /* 0x00000000000679c3 */ /* 0x000ea20000002500 */
        /* <DEDUP_REMOVED lines=8> */
[----:B--2---:R-:W-:-:S02]  /*0200*/  LEA.HI R0, R99, UR6, RZ, 0x18 ;  /* 0x0000000663007c11 */ /* 0x004fc4000f8fc0ff */
[----:B------:R-:W-:Y:S02]  /*0210*/  IADD3 R6, P3, R6, UR8, RZ ;  /* 0x0000000806067c10 */ /* 0x000fe4000ff7e0ff */
[----:B------:R-:W-:Y:S02]  /*0220*/  ISETP.GE.AND P2, PT, R0, UR7, PT ;  /* 0x0000000700007c0c */ /* 0x000fe4000bf46270 */
[----:B-1----:R-:W-:Y:S01]  /*0230*/  LOP3.LUT R2, R99, 0xff, RZ, 0xc0, !PT ;  /* 0x000000ff63027812 */ /* 0x002fe200078ec0ff */
[----:B------:R-:W-:-:S03]  /*0240*/  IMAD.X R7, RZ, RZ, UR9, P3 ;  /* 0x00000009ff077e24 */ /* 0x000fc600098e06ff */
[----:B------:R-:W-:Y:S01]  /*0250*/  LEA R10, P3, R2, UR10, 0x3 ;  /* 0x0000000a020a7c11 */ /* 0x000fe2000f8618ff */
[----:B0-----:R-:W-:-:S03]  /*0260*/  IMAD R99, R12, UR6, R99 ;  /* 0x000000060c637c24 */ /* 0x001fc6000f8e0263 */
[----:B------:R-:W-:-:S03]  /*0270*/  IADD3.X R11, RZ, UR11, RZ, P3, !PT ;  /* 0x0000000bff0b7c10 */ /* 0x000fc60009ffe4ff */
[----:B---3--:R-:W-:Y:S06]  /*0280*/  @P2 EXIT ;  /* 0x000000000000294d */ /* 0x008fec0003800000 */
[----:B------:R-:W2:Y:S01]  /*0290*/  LDG.E.64 R38, desc[UR4][R6.64+0x800] ;  /* 0x0008000406267981 */ /* 0x000ea2000c1e1b00 */
[----:B------:R-:W0:Y:S03]  /*02a0*/  @P1 LDC R9, c[0x0][0x2f0] ;  /* 0x0000bc00ff091b82 */ /* 0x000e260000000800 */
[----:B------:R-:W3:Y:S04]  /*02b0*/  LDG.E.64 R40, desc[UR4][R6.64+0x1000] ;  /* 0x0010000406287981 */ /* 0x000ee8000c1e1b00 */
[----:B------:R-:W4:Y:S04]  /*02c0*/  LDG.E.64 R42, desc[UR4][R6.64+0x1800] ;  /* 0x00180004062a7981 */ /* 0x000f28000c1e1b00 */
        /* <DEDUP_REMOVED lines=10> */
[----:B------:R1:W4:Y:S01]  /*0370*/  LDG.E.64 R56, desc[UR4][R10.64+0x3000] ;  /* 0x003000040a387981 */ /* 0x000322000c1e1b00 */
[----:B0----5:R-:W-:-:S02]  /*0380*/  @P1 IADD3 R148, P2, R4, R9, RZ ;  /* 0x0000000904941210 */ /* 0x021fc40007f5e0ff */
[----:B------:R-:W-:Y:S02]  /*0390*/  @!P0 CS2R R36, SRZ ;  /* 0x0000000000248805 */ /* 0x000fe4000001ff00 */
[----:B------:R-:W-:Y:S02]  /*03a0*/  @!P0 CS2R R28, SRZ ;  /* 0x00000000001c8805 */ /* 0x000fe4000001ff00 */
[----:B------:R-:W-:Y:S02]  /*03b0*/  @!P0 CS2R R30, SRZ ;  /* 0x00000000001e8805 */ /* 0x000fe4000001ff00 */
[----:B------:R-:W-:Y:S01]  /*03c0*/  @!P0 CS2R R66, SRZ ;  /* 0x0000000000428805 */ /* 0x000fe2000001ff00 */
[----:B------:R-:W-:Y:S01]  /*03d0*/  @P1 IMAD.X R3, RZ, RZ, R5, P2 ;  /* 0x000000ffff031224 */ /* 0x000fe200010e0605 */
[----:B------:R-:W-:Y:S01]  /*03e0*/  @!P0 CS2R R64, SRZ ;  /* 0x0000000000408805 */ /* 0x000fe2000001ff00 */
[----:B------:R-:W-:Y:S01]  /*03f0*/  IMAD.WIDE.U32 R8, R99, -0x326172a9, RZ ;  /* 0xcd9e8d5763087825 */ /* 0x000fe200078e00ff */
[----:B------:R-:W-:-:S02]  /*0400*/  @!P0 CS2R R32, SRZ ;  /* 0x0000000000208805 */ /* 0x000fc4000001ff00 */
[----:B------:R-:W-:Y:S02]  /*0410*/  @!P0 CS2R R34, SRZ ;  /* 0x0000000000228805 */ /* 0x000fe4000001ff00 */
[--C-:B------:R-:W-:Y:S01]  /*0420*/  SHF.R.U64 R100, R148, 0x2, R3.reuse ;  /* 0x0000000294647819 */ /* 0x100fe20000001203 */
[----:B------:R-:W-:Y:S01]  /*0430*/  ULDC.U8 UR6, c[0x0][0x2a0] ;  /* 0x0000a80000067ab9 */ /* 0x000fe20000000000 */
[----:B------:R-:W-:Y:S01]  /*0440*/  SHF.R.U32.HI R101, RZ, 0x2, R3 ;  /* 0x00000002ff657819 */ /* 0x000fe20000011603 */
[----:B------:R-:W-:Y:S01]  /*0450*/  HFMA2.MMA R162, -RZ, RZ, 0, 5.9604644775390625e-08 ;  /* 0x00000001ffa27435 */ /* 0x000fe200000001ff */
[----:B------:R-:W-:Y:S01]  /*0460*/  IMAD.MOV.U32 R102, RZ, RZ, RZ ;  /* 0x000000ffff667224 */ /* 0x000fe200078e00ff */
[----:B------:R-:W-:Y:S01]  /*0470*/  ULDC UR7, c[0x0][0x294] ;  /* 0x0000a50000077ab9 */ /* 0x000fe20000000800 */
[----:B-1----:R-:W-:Y:S01]  /*0480*/  IMAD.WIDE.U32 R6, R100, -0x2daee0ad, RZ ;  /* 0xd2511f5364067825 */ /* 0x002fe200078e00ff */
[----:B------:R-:W-:Y:S01]  /*0490*/  LOP3.LUT R12, R9, R101, R130, 0x96, !PT ;  /* 0x00000065090c7212 */ /* 0x000fe200078e9682 */
[----:B------:R-:W-:Y:S01]  /*04a0*/  ULDC UR10, c[0x0][0x290] ;  /* 0x0000a400000a7ab9 */ /* 0x000fe20000000800 */
[----:B------:R-:W-:Y:S01]  /*04b0*/  ULDC.64 UR8, c[0x0][0x298] ;  /* 0x0000a60000087ab9 */ /* 0x000fe20000000a00 */
[----:B------:R-:W-:Y:S01]  /*04c0*/  ULDC.64 UR12, c[0x0][0x210] ;  /* 0x00008400000c7ab9 */ /* 0x000fe20000000a00 */
[----:B------:R-:W-:Y:S01]  /*04d0*/  LOP3.LUT R4, R7, R131, RZ, 0x3c, !PT ;  /* 0x0000008307047212 */ /* 0x000fe200078e3cff */
[----:B------:R-:W-:Y:S01]  /*04e0*/  IMAD.WIDE.U32 R12, R12, -0x2daee0ad, RZ ;  /* 0xd2511f530c0c7825 */ /* 0x000fe200078e00ff */
[----:B------:R-:W-:-:S03]  /*04f0*/  IADD3 R3, R131, -0x4498517b, RZ ;  /* 0xbb67ae8583037810 */ /* 0x000fc60007ffe0ff */
[----:B------:R-:W-:Y:S01]  /*0500*/  IMAD.WIDE.U32 R10, R4, -0x326172a9, RZ ;  /* 0xcd9e8d57040a7825 */ /* 0x000fe200078e00ff */
[----:B------:R-:W-:-:S03]  /*0510*/  LOP3.LUT R16, R13, R6, R3, 0x96, !PT ;  /* 0x000000060d107212 */ /* 0x000fc600078e9603 */
[C---:B------:R-:W-:Y:S01]  /*0520*/  VIADD R4, R130.reuse, 0x9e3779b9 ;  /* 0x9e3779b982047836 */ /* 0x040fe20000000000 */
[----:B------:R-:W-:Y:S01]  /*0530*/  IADD3 R5, R130, 0x3c6ef372, RZ ;  /* 0x3c6ef37282057810 */ /* 0x000fe20007ffe0ff */
[----:B------:R-:W-:-:S03]  /*0540*/  IMAD.WIDE.U32 R16, R16, -0x326172a9, RZ ;  /* 0xcd9e8d5710107825 */ /* 0x000fc600078e00ff */
[----:B------:R-:W-:Y:S01]  /*0550*/  LOP3.LUT R14, R11, R4, R8, 0x96, !PT ;  /* 0x000000040b0e7212 */ /* 0x000fe200078e9608 */
[----:B------:R-:W-:Y:S01]  /*0560*/  VIADD R6, R131, 0x76cf5d0a ;  /* 0x76cf5d0a83067836 */ /* 0x000fe20000000000 */
[----:B------:R-:W-:-:S03]  /*0570*/  LOP3.LUT R13, R17, R10, R5, 0x96, !PT ;  /* 0x0000000a110d7212 */ /* 0x000fc600078e9605 */
[----:B------:R-:W-:Y:S01]  /*0580*/  IMAD.WIDE.U32 R14, R14, -0x2daee0ad, RZ ;  /* 0xd2511f530e0e7825 */ /* 0x000fe200078e00ff */
[----:B------:R-:W-:-:S04]  /*0590*/  IADD3 R7, R131, 0x32370b8f, RZ ;  /* 0x32370b8f83077810 */ /* 0x000fc80007ffe0ff */
[----:B------:R-:W-:Y:S01]  /*05a0*/  LOP3.LUT R18, R15, R12, R6, 0x96, !PT ;  /* 0x0000000c0f127212 */ /* 0x000fe200078e9606 */
[----:B------:R-:W-:-:S04]  /*05b0*/  IMAD.WIDE.U32 R12, R13, -0x2daee0ad, RZ ;  /* 0xd2511f530d0c7825 */ /* 0x000fc800078e00ff */
[----:B------:R-:W-:Y:S01]  /*05c0*/  IMAD.WIDE.U32 R18, R18, -0x326172a9, RZ ;  /* 0xcd9e8d5712127825 */ /* 0x000fe200078e00ff */
[----:B------:R-:W-:-:S03]  /*05d0*/  LOP3.LUT R17, R13, R14, R7, 0x96, !PT ;  /* 0x0000000e0d117212 */ /* 0x000fc600078e9607 */
[C---:B------:R-:W-:Y:S01]  /*05e0*/  VIADD R8, R130.reuse, 0xdaa66d2b ;  /* 0xdaa66d2b82087836 */ /* 0x040fe20000000000 */
[----:B------:R-:W-:-:S04]  /*05f0*/  IADD3 R9, R130, 0x78dde6e4, RZ ;  /* 0x78dde6e482097810 */ /* 0x000fc80007ffe0ff */
[----:B------:R-:W-:Y:S01]  /*0600*/  LOP3.LUT R14, R19, R16, R8, 0x96, !PT ;  /* 0x00000010130e7212 */ /* 0x000fe200078e9608 */
[----:B------:R-:W-:-:S04]  /*0610*/  IMAD.WIDE.U32 R16, R17, -0x326172a9, RZ ;  /* 0xcd9e8d5711107825 */ /* 0x000fc800078e00ff */
[----:B------:R-:W-:Y:S01]  /*0620*/  IMAD.WIDE.U32 R14, R14, -0x2daee0ad, RZ ;  /* 0xd2511f530e0e7825 */ /* 0x000fe200078e00ff */
[----:B------:R-:W-:-:S03]  /*0630*/  LOP3.LUT R18, R17, R18, R9, 0x96, !PT ;  /* 0x0000001211127212 */ /* 0x000fc600078e9609 */
[C---:B------:R-:W-:Y:S01]  /*0640*/  VIADD R10, R131.reuse, 0xed9eba14 ;  /* 0xed9eba14830a7836 */ /* 0x040fe20000000000 */
[----:B------:R-:W-:Y:S01]  /*0650*/  IADD3 R11, R131, -0x56f99767, RZ ;  /* 0xa9066899830b7810 */ /* 0x000fe20007ffe0ff */
[----:B------:R-:W-:-:S03]  /*0660*/  IMAD.WIDE.U32 R18, R18, -0x2daee0ad, RZ ;  /* 0xd2511f5312127825 */ /* 0x000fc600078e00ff */
[----:B------:R-:W-:Y:S01]  /*0670*/  LOP3.LUT R20, R15, R12, R10, 0x96, !PT ;  /* 0x0000000c0f147212 */ /* 0x000fe200078e960a */
[----:B------:R-:W-:Y:S01]  /*0680*/  VIADD R12, R130, 0x1715609d ;  /* 0x1715609d820c7836 */ /* 0x000fe20000000000 */
[----:B------:R-:W-:-:S03]  /*0690*/  LOP3.LUT R24, R19, R14, R11, 0x96, !PT ;  /* 0x0000000e13187212 */ /* 0x000fc600078e960b */
[----:B------:R-:W-:Y:S01]  /*06a0*/  IMAD.WIDE.U32 R20, R20, -0x326172a9, RZ ;  /* 0xcd9e8d5714147825 */ /* 0x000fe200078e00ff */
[----:B------:R-:W-:-:S04]  /*06b0*/  IADD3 R13, R130, -0x4ab325aa, RZ ;  /* 0xb54cda56820d7810 */ /* 0x000fc80007ffe0ff */
[----:B------:R-:W-:Y:S01]  /*06c0*/  LOP3.LUT R22, R21, R16, R12, 0x96, !PT ;  /* 0x0000001015167212 */ /* 0x000fe200078e960c */
[----:B------:R-:W-:-:S04]  /*06d0*/  IMAD.WIDE.U32 R24, R24, -0x326172a9, RZ ;  /* 0xcd9e8d5718187825 */ /* 0x000fc800078e00ff */
        /* <DEDUP_REMOVED lines=9> */
[----:B------:R-:W-:-:S04]  /*0770*/  IADD3 R17, R130, -0xe443238, RZ ;  /* 0xf1bbcdc882117810 */ /* 0x000fc80007ffe0ff */
[----:B------:R-:W-:Y:S01]  /*0780*/  LOP3.LUT R24, R27, R24, R16, 0x96, !PT ;  /* 0x000000181b187212 */ /* 0x000fe200078e9610 */
[----:B------:R-:W-:Y:S01]  /*0790*/  IMAD.HI.U32 R21, R22, -0x326172a9, RZ ;  /* 0xcd9e8d5716157827 */ /* 0x000fe200078e00ff */
[----:B------:R-:W-:-:S03]  /*07a0*/  SHF.R.U64 R107, R36, 0x10, R37 ;  /* 0x00000010246b7819 */ /* 0x000fc60000001225 */
[----:B------:R-:W-:Y:S01]  /*07b0*/  IMAD.HI.U32 R19, R24, -0x2daee0ad, RZ ;  /* 0xd2511f5318137827 */ /* 0x000fe200078e00ff */
[----:B------:R-:W-:-:S03]  /*07c0*/  LOP3.LUT R21, R21, R26, R17, 0x96, !PT ;  /* 0x0000001a15157212 */ /* 0x000fc600078e9611 */
[----:B------:R-:W-:Y:S01]  /*07d0*/  VIADD R18, R131, 0xdb3d7428 ;  /* 0xdb3d742883127836 */ /* 0x000fe20000000000 */
[----:B------:R-:W-:Y:S01]  /*07e0*/  SHF.R.U32.HI R108, RZ, 0x10, R37 ;  /* 0x00000010ff6c7819 */ /* 0x000fe20000011625 */
[----:B------:R-:W-:-:S03]  /*07f0*/  HADD2.F32 R26, -RZ, R37.H0_H0 ;  /* 0x20000025ff1a7230 */ /* 0x000fc60000004100 */
[----:B------:R-:W-:Y:S01]  /*0800*/  LOP3.LUT R166, R19, R20, R18, 0x96, !PT ;  /* 0x0000001413a67212 */ /* 0x000fe200078e9612 */
[----:B------:R-:W-:Y:S01]  /*0810*/  HADD2.F32 R27, -RZ, R28.H0_H0 ;  /* 0x2000001cff1b7230 */ /* 0x000fe20000004100 */
[--C-:B------:R-:W-:Y:S01]  /*0820*/  SHF.R.U64 R109, R28, 0x10, R29.reuse ;  /* 0x000000101c6d7819 */ /* 0x100fe2000000121d */
[----:B------:R-:W-:Y:S01]  /*0830*/  IMAD.WIDE.U32 R164, R21, -0x2daee0ad, RZ ;  /* 0xd2511f5315a47825 */ /* 0x000fe200078e00ff */
[----:B------:R-:W-:Y:S02]  /*0840*/  SHF.R.U32.HI R110, RZ, 0x10, R29 ;  /* 0x00000010ff6e7819 */ /* 0x000fe4000001161d */
[----:B------:R-:W-:Y:S01]  /*0850*/  SHF.R.U64 R111, R30, 0x10, R31 ;  /* 0x000000101e6f7819 */ /* 0x000fe2000000121f */
[----:B------:R-:W-:Y:S01]  /*0860*/  HADD2.F32 R28, -RZ, R29.H0_H0 ;  /* 0x2000001dff1c7230 */ /* 0x000fe20000004100 */
[--C-:B------:R-:W-:Y:S01]  /*0870*/  SHF.R.U64 R103, R66, 0x10, R67.reuse ;  /* 0x0000001042677819 */ /* 0x100fe20000001243 */
[----:B------:R-:W-:Y:S01]  /*0880*/  VIADD R20, R130, 0x8ff34781 ;  /* 0x8ff3478182147836 */ /* 0x000fe20000000000 */
[----:B------:R-:W-:Y:S01]  /*0890*/  SHF.R.U32.HI R104, RZ, 0x10, R67 ;  /* 0x00000010ff687819 */ /* 0x000fe20000011643 */
[----:B------:R-:W-:Y:S01]  /*08a0*/  IMAD R146, R22, -0x326172a9, RZ ;  /* 0xcd9e8d5716927824 */ /* 0x000fe200078e02ff */
[--C-:B------:R-:W-:Y:S01]  /*08b0*/  SHF.R.U64 R105, R64, 0x10, R65.reuse ;  /* 0x0000001040697819 */ /* 0x100fe20000001241 */
[----:B------:R-:W-:Y:S01]  /*08c0*/  IMAD.HI.U32 R21, R166, -0x326172a9, RZ ;  /* 0xcd9e8d57a6157827 */ /* 0x000fe200078e00ff */
[----:B------:R-:W-:-:S02]  /*08d0*/  SHF.R.U32.HI R106, RZ, 0x10, R65 ;  /* 0x00000010ff6a7819 */ /* 0x000fc40000011641 */
[----:B------:R-:W-:Y:S01]  /*08e0*/  SHF.R.U32.HI R112, RZ, 0x10, R31 ;  /* 0x00000010ff707819 */ /* 0x000fe2000001161f */
[----:B------:R-:W-:Y:S01]  /*08f0*/  HADD2.F32 R29, -RZ, R30.H0_H0 ;  /* 0x2000001eff1d7230 */ /* 0x000fe20000004100 */
[--C-:B------:R-:W-:Y:S01]  /*0900*/  SHF.R.U64 R113, R32, 0x10, R33.reuse ;  /* 0x0000001020717819 */ /* 0x100fe20000001221 */
[----:B------:R-:W-:Y:S01]  /*0910*/  IMAD R147, R24, -0x2daee0ad, RZ ;  /* 0xd2511f5318937824 */ /* 0x000fe200078e02ff */
[----:B------:R-:W-:Y:S01]  /*0920*/  SHF.R.U32.HI R114, RZ, 0x10, R33 ;  /* 0x00000010ff727819 */ /* 0x000fe20000011621 */
[----:B------:R-:W-:Y:S01]  /*0930*/  HADD2.F32 R30, -RZ, R31.H0_H0 ;  /* 0x2000001fff1e7230 */ /* 0x000fe20000004100 */
[--C-:B------:R-:W-:Y:S01]  /*0940*/  SHF.R.U64 R115, R34, 0x10, R35.reuse ;  /* 0x0000001022737819 */ /* 0x100fe20000001223 */
[----:B------:R-:W-:Y:S01]  /*0950*/  HADD2.F32 R31, -RZ, R32.H0_H0 ;  /* 0x20000020ff1f7230 */ /* 0x000fe20000004100 */
[----:B------:R-:W-:Y:S01]  /*0960*/  SHF.R.U32.HI R116, RZ, 0x10, R35 ;  /* 0x00000010ff747819 */ /* 0x000fe20000011623 */
[----:B------:R-:W-:Y:S01]  /*0970*/  HADD2.F32 R32, -RZ, R33.H0_H0 ;  /* 0x20000021ff207230 */ /* 0x000fe20000004100 */
[----:B------:R-:W-:Y:S01]  /*0980*/  IADD3 R19, R131, -0x695add53, RZ ;  /* 0x96a522ad83137810 */ /* 0x000fe20007ffe0ff */
[----:B------:R-:W-:Y:S01]  /*0990*/  HADD2.F32 R33, -RZ, R34.H0_H0 ;  /* 0x20000022ff217230 */ /* 0x000fe20000004100 */
[----:B------:R-:W-:Y:S01]  /*09a0*/  LOP3.LUT R146, R21, R146, R20, 0x96, !PT ;  /* 0x0000009215927212 */ /* 0x000fe200078e9614 */
[----:B------:R-:W-:Y:S01]  /*09b0*/  HADD2.F32 R25, -RZ, R36.H0_H0 ;  /* 0x20000024ff197230 */ /* 0x000fe20000004100 */
[----:B------:R-:W-:Y:S01]  /*09c0*/  LOP3.LUT R147, R165, R147, R19, 0x96, !PT ;  /* 0x00000093a5937212 */ /* 0x000fe200078e9613 */
[----:B------:R-:W-:Y:S01]  /*09d0*/  HADD2.F32 R34, -RZ, R35.H0_H0 ;  /* 0x20000023ff227230 */ /* 0x000fe20000004100 */
[----:B------:R-:W-:Y:S01]  /*09e0*/  LOP3.LUT R148, R148, 0x3, RZ, 0xc0, !PT ;  /* 0x0000000394947812 */ /* 0x000fe200078ec0ff */
[----:B------:R-:W-:Y:S01]  /*09f0*/  HADD2.F32 R21, -RZ, R66.H0_H0 ;  /* 0x20000042ff157230 */ /* 0x000fe20000004100 */
[----:B------:R-:W-:Y:S01]  /*0a00*/  ISETP.NE.AND P2, PT, RZ, UR6, PT ;  /* 0x00000006ff007c0c */ /* 0x000fe2000bf45270 */
        /* <DEDUP_REMOVED lines=17> */
[----:B------:R-:W-:Y:S01]  /*0b20*/  IMAD R166, R166, -0x326172a9, RZ ;  /* 0xcd9e8d57a6a67824 */ /* 0x000fe200078e02ff */
[--C-:B--2---:R-:W-:Y:S01]  /*0b30*/  SHF.R.U64 R120, R38, 0x10, R39.reuse ;  /* 0x0000001026787819 */ /* 0x104fe20000001227 */
[----:B------:R-:W-:Y:S01]  /*0b40*/  HADD2.F32 R37, -RZ, R39.H0_H0 ;  /* 0x20000027ff257230 */ /* 0x000fe20000004100 */
[----:B------:R-:W-:-:S02]  /*0b50*/  SHF.R.U32.HI R119, RZ, 0x10, R39 ;  /* 0x00000010ff777819 */ /* 0x000fc40000011627 */
[--C-:B---3--:R-:W-:Y:S01]  /*0b60*/  SHF.R.U64 R122, R40, 0x10, R41.reuse ;  /* 0x00000010287a7819 */ /* 0x108fe20000001229 */
[----:B------:R-:W-:Y:S01]  /*0b70*/  HADD2.F32 R39, -RZ, R41.H0_H0 ;  /* 0x20000029ff277230 */ /* 0x000fe20000004100 */
[----:B------:R-:W-:Y:S02]  /*0b80*/  SHF.R.U32.HI R121, RZ, 0x10, R41 ;  /* 0x00000010ff797819 */ /* 0x000fe40000011629 */
[--C-:B----4-:R-:W-:Y:S01]  /*0b90*/  SHF.R.U64 R124, R42, 0x10, R43.reuse ;  /* 0x000000102a7c7819 */ /* 0x110fe2000000122b */
[----:B------:R-:W-:Y:S01]  /*0ba0*/  HADD2.F32 R41, -RZ, R43.H0_H0 ;  /* 0x2000002bff297230 */ /* 0x000fe20000004100 */
[----:B------:R-:W-:Y:S02]  /*0bb0*/  SHF.R.U32.HI R123, RZ, 0x10, R43 ;  /* 0x00000010ff7b7819 */ /* 0x000fe4000001162b */
[--C-:B------:R-:W-:Y:S01]  /*0bc0*/  SHF.R.U64 R126, R44, 0x10, R45.reuse ;  /* 0x000000102c7e7819 */ /* 0x100fe2000000122d */
[----:B------:R-:W-:Y:S01]  /*0bd0*/  HADD2.F32 R43, -RZ, R45.H0_H0 ;  /* 0x2000002dff2b7230 */ /* 0x000fe20000004100 */
[----:B------:R-:W-:-:S02]  /*0be0*/  SHF.R.U32.HI R125, RZ, 0x10, R45 ;  /* 0x00000010ff7d7819 */ /* 0x000fc4000001162d */
[--C-:B------:R-:W-:Y:S01]  /*0bf0*/  SHF.R.U64 R128, R46, 0x10, R47.reuse ;  /* 0x000000102e807819 */ /* 0x100fe2000000122f */
[----:B------:R-:W-:Y:S01]  /*0c00*/  HADD2.F32 R45, -RZ, R47.H0_H0 ;  /* 0x2000002fff2d7230 */ /* 0x000fe20000004100 */
[----:B------:R-:W-:Y:S02]  /*0c10*/  SHF.R.U32.HI R127, RZ, 0x10, R47 ;  /* 0x00000010ff7f7819 */ /* 0x000fe4000001162f */
[--C-:B------:R-:W-:Y:S01]  /*0c20*/  SHF.R.U64 R132, R48, 0x10, R49.reuse ;  /* 0x0000001030847819 */ /* 0x100fe20000001231 */
[----:B------:R-:W-:Y:S01]  /*0c30*/  HADD2.F32 R47, -RZ, R49.H0_H0 ;  /* 0x20000031ff2f7230 */ /* 0x000fe20000004100 */
[----:B------:R-:W-:Y:S02]  /*0c40*/  SHF.R.U32.HI R129, RZ, 0x10, R49 ;  /* 0x00000010ff817819 */ /* 0x000fe40000011631 */
[--C-:B------:R-:W-:Y:S01]  /*0c50*/  SHF.R.U64 R133, R50, 0x10, R51.reuse ;  /* 0x0000001032857819 */ /* 0x100fe20000001233 */
[----:B------:R-:W-:Y:S01]  /*0c60*/  HADD2.F32 R49, -RZ, R50.H0_H0 ;  /* 0x20000032ff317230 */ /* 0x000fe20000004100 */
[----:B------:R-:W-:Y:S01]  /*0c70*/  SHF.R.U32.HI R134, RZ, 0x10, R51 ;  /* 0x00000010ff867819 */ /* 0x000fe20000011633 */
[----:B------:R-:W-:Y:S01]  /*0c80*/  HADD2.F32 R50, -RZ, R51.H0_H0 ;  /* 0x20000033ff327230 */ /* 0x000fe20000004100 */
[----:B------:R-:W-:-:S02]  /*0c90*/  SHF.R.U64 R118, R68, 0x10, R69 ;  /* 0x0000001044767819 */ /* 0x000fc40000001245 */
[----:B------:R-:W-:Y:S02]  /*0ca0*/  SHF.R.U32.HI R117, RZ, 0x10, R69 ;  /* 0x00000010ff757819 */ /* 0x000fe40000011645 */
[--C-:B------:R-:W-:Y:S01]  /*0cb0*/  SHF.R.U64 R135, R52, 0x10, R53.reuse ;  /* 0x0000001034877819 */ /* 0x100fe20000001235 */
[----:B------:R-:W-:Y:S01]  /*0cc0*/  HADD2.F32 R51, -RZ, R52.H0_H0 ;  /* 0x20000034ff337230 */ /* 0x000fe20000004100 */
[----:B------:R-:W-:Y:S02]  /*0cd0*/  SHF.R.U32.HI R136, RZ, 0x10, R53 ;  /* 0x00000010ff887819 */ /* 0x000fe40000011635 */
[--C-:B------:R-:W-:Y:S02]  /*0ce0*/  SHF.R.U64 R137, R54, 0x10, R55.reuse ;  /* 0x0000001036897819 */ /* 0x100fe40000001237 */
[----:B------:R-:W-:Y:S02]  /*0cf0*/  SHF.R.U32.HI R138, RZ, 0x10, R55 ;  /* 0x00000010ff8a7819 */ /* 0x000fe40000011637 */
[----:B------:R-:W-:-:S02]  /*0d00*/  SHF.R.U64 R139, R62, 0x10, R63 ;  /* 0x000000103e8b7819 */ /* 0x000fc4000000123f */
[----:B------:R-:W-:Y:S02]  /*0d10*/  SHF.R.U32.HI R140, RZ, 0x10, R63 ;  /* 0x00000010ff8c7819 */ /* 0x000fe4000001163f */
[--C-:B------:R-:W-:Y:S02]  /*0d20*/  SHF.R.U64 R141, R60, 0x10, R61.reuse ;  /* 0x000000103c8d7819 */ /* 0x100fe4000000123d */
[----:B------:R-:W-:Y:S02]  /*0d30*/  SHF.R.U32.HI R150, RZ, 0x10, R61 ;  /* 0x00000010ff967819 */ /* 0x000fe4000001163d */
[--C-:B------:R-:W-:Y:S02]  /*0d40*/  SHF.R.U64 R151, R58, 0x10, R59.reuse ;  /* 0x000000103a977819 */ /* 0x100fe4000000123b */
[----:B------:R-:W-:Y:S02]  /*0d50*/  SHF.R.U32.HI R152, RZ, 0x10, R59 ;  /* 0x00000010ff987819 */ /* 0x000fe4000001163b */
[----:B------:R-:W-:-:S02]  /*0d60*/  SHF.R.U64 R153, R56, 0x10, R57 ;  /* 0x0000001038997819 */ /* 0x000fc40000001239 */
[----:B------:R-:W-:Y:S01]  /*0d70*/  SHF.R.U32.HI R154, RZ, 0x10, R57 ;  /* 0x00000010ff9a7819 */ /* 0x000fe20000011639 */
        /* <DEDUP_REMOVED lines=46> */
[----:B------:R-:W-:-:S07]  /*1060*/  HADD2.F32 R154, -RZ, R154.H0_H0 ;  /* 0x2000009aff9a7230 */ /* 0x000fce0000004100 */
.L_x_43143:
[----:B-1----:R-:W0:Y:S08]  /*1070*/  LDC.64 R70, c[0x0][0x280] ;  /* 0x0000a000ff467b82 */ /* 0x002e300000000a00 */
        /* <DEDUP_REMOVED lines=11> */
[----:B------:R-:W-:-:S04]  /*1130*/  LEA.HI R71, R71, R72, RZ, 0x2 ;  /* 0x0000004847477211 */ /* 0x000fc800078f10ff */
[----:B------:R-:W-:Y:S01]  /*1140*/  LEA.HI.SX32 R165, R71, R2, 0x1e ;  /* 0x0000000247a57211 */ /* 0x000fe200078ff2ff */
[----:B0-----:R-:W-:-:S05]  /*1150*/  IMAD.WIDE R68, R0, 0x4, R68 ;  /* 0x0000000400447825 */ /* 0x001fca00078e0244 */
[----:B-----5:R0:W5:Y:S01]  /*1160*/  LDG.E R158, desc[UR4][R68.64] ;  /* 0x00000004449e7981 */ /* 0x020162000c1e1900 */
[----:B-1----:R-:W-:-:S05]  /*1170*/  @P0 IMAD.WIDE.U32 R64, R165, 0x10, R64 ;  /* 0x00000010a5400825 */ /* 0x002fca00078e0040 */
[----:B------:R-:W2:Y:S01]  /*1180*/  @P0 LDG.E.128 R56, desc[UR4][R64.64] ;  /* 0x0000000440380981 */ /* 0x000ea2000c1e1d00 */
[----:B----4-:R-:W-:-:S13]  /*1190*/  ISETP.GE.AND P3, PT, R70, 0x1, PT ;  /* 0x000000014600780c */ /* 0x010fda0003f66270 */
[----:B------:R-:W1:Y:S01]  /*11a0*/  @P3 LDC.64 R66, c[0x0][0x220] ;  /* 0x00008800ff423b82 */ /* 0x000e620000000a00 */
[----:B------:R-:W-:-:S05]  /*11b0*/  @P3 IADD3 R74, R70, -0x1, RZ ;  /* 0xffffffff464a3810 */ /* 0x000fca0007ffe0ff */
        /* <DEDUP_REMOVED lines=26> */
.L_x_42877:
[----:B------:R-:W-:-:S07]  /*1360*/  IMAD.MOV.U32 R72, RZ, RZ, R166 ;  /* 0x000000ffff487224 */ /* 0x000fce00078e00a6 */
.L_x_42878:
[----:B------:R-:W-:Y:S05]  /*1370*/  BSYNC B1 ;  /* 0x0000000000017941 */ /* 0x000fea0003800000 */
.L_x_42876:
        /* <DEDUP_REMOVED lines=16> */
.L_x_42882:
[----:B------:R-:W-:Y:S05]  /*1480*/  BSYNC B2 ;  /* 0x0000000000027941 */ /* 0x000fea0003800000 */
.L_x_42881:
        /* <DEDUP_REMOVED lines=43> */
.L_x_42880:
[----:B------:R-:W-:Y:S05]  /*1740*/  BSYNC B1 ;  /* 0x0000000000017941 */ /* 0x000fea0003800000 */
.L_x_42879:
        /* <DEDUP_REMOVED lines=10> */
.L_x_42875:
[----:B------:R-:W-:Y:S05]  /*17f0*/  BSYNC B0 ;  /* 0x0000000000007941 */ /* 0x000fea0003800000 */
.L_x_42874:
        /* <DEDUP_REMOVED lines=18> */
.L_x_42886:
[----:B------:R-:W-:-:S07]  /*1920*/  IMAD.MOV.U32 R72, RZ, RZ, R166 ;  /* 0x000000ffff487224 */ /* 0x000fce00078e00a6 */
.L_x_42887:
[----:B------:R-:W-:Y:S05]  /*1930*/  BSYNC B1 ;  /* 0x0000000000017941 */ /* 0x000fea0003800000 */
.L_x_42885:
        /* <DEDUP_REMOVED lines=16> */
.L_x_42891:
[----:B------:R-:W-:Y:S05]  /*1a40*/  BSYNC B2 ;  /* 0x0000000000027941 */ /* 0x000fea0003800000 */
.L_x_42890:
        /* <DEDUP_REMOVED lines=43> */
.L_x_42889:
[----:B------:R-:W-:Y:S05]  /*1d00*/  BSYNC B1 ;  /* 0x0000000000017941 */ /* 0x000fea0003800000 */
.L_x_42888:
        /* <DEDUP_REMOVED lines=10> */
.L_x_42884:
[----:B------:R-:W-:Y:S05]  /*1db0*/  BSYNC B0 ;  /* 0x0000000000007941 */ /* 0x000fea0003800000 */
.L_x_42883:
        /* <DEDUP_REMOVED lines=18> */
.L_x_42895:
[----:B------:R-:W-:-:S07]  /*1ee0*/  IMAD.MOV.U32 R72, RZ, RZ, R166 ;  /* 0x000000ffff487224 */ /* 0x000fce00078e00a6 */
.L_x_42896:
[----:B------:R-:W-:Y:S05]  /*1ef0*/  BSYNC B1 ;  /* 0x0000000000017941 */ /* 0x000fea0003800000 */
.L_x_42894:
        /* <DEDUP_REMOVED lines=16> */
.L_x_42900:
[----:B------:R-:W-:Y:S05]  /*2000*/  BSYNC B2 ;  /* 0x0000000000027941 */ /* 0x000fea0003800000 */
.L_x_42899:
        /* <DEDUP_REMOVED lines=43> */
.L_x_42898:
[----:B------:R-:W-:Y:S05]  /*22c0*/  BSYNC B1 ;  /* 0x0000000000017941 */ /* 0x000fea0003800000 */
.L_x_42897:
        /* <DEDUP_REMOVED lines=10> */
.L_x_42893:
[----:B------:R-:W-:Y:S05]  /*2370*/  BSYNC B0 ;  /* 0x0000000000007941 */ /* 0x000fea0003800000 */
.L_x_42892:
        /* <DEDUP_REMOVED lines=18> */
.L_x_42904:
[----:B------:R-:W-:-:S07]  /*24a0*/  IMAD.MOV.U32 R72, RZ, RZ, R166 ;  /* 0x000000ffff487224 */ /* 0x000fce00078e00a6 */
.L_x_42905:
[----:B------:R-:W-:Y:S05]  /*24b0*/  BSYNC B1 ;  /* 0x0000000000017941 */ /* 0x000fea0003800000 */
.L_x_42903:
        /* <DEDUP_REMOVED lines=16> */
.L_x_42909:
[----:B------:R-:W-:Y:S05]  /*25c0*/  BSYNC B2 ;  /* 0x0000000000027941 */ /* 0x000fea0003800000 */
.L_x_42908:
        /* <DEDUP_REMOVED lines=43> */
.L_x_42907:
[----:B------:R-:W-:Y:S05]  /*2880*/  BSYNC B1 ;  /* 0x0000000000017941 */ /* 0x000fea0003800000 */
.L_x_42906:
        /* <DEDUP_REMOVED lines=10> */
.L_x_42902:
[----:B------:R-:W-:Y:S05]  /*2930*/  BSYNC B0 ;  /* 0x0000000000007941 */ /* 0x000fea0003800000 */
.L_x_42901:
        /* <DEDUP_REMOVED lines=8> */
[----:B-1----:R-:W-:Y:S01]  /*29c0*/  @P0 IMAD.WIDE.U32 R64, R73, 0x10, R64 ;  /* 0x0000001049400825 */ /* 0x002fe200078e0040 */
[----:B------:R-:W-:Y:S06]  /*29d0*/  @!P3 BRA `(.L_x_42911) ;  /* 0x00000000002cb947 */ /* 0x000fec0003800000 */
[----:B0-----:R-:W0:Y:S01]  /*29e0*/  LDC.64 R68, c[0x0][0x240] ;  /* 0x00009000ff447b82 */ /* 0x001e220000000a00 */
[----:B------:R-:W-:-:S04]  /*29f0*/  SHF.L.U32 R71, R161, 0x10, RZ ;  /* 0x00000010a1477819 */ /* 0x000fc800000006ff */
[----:B------:R-:W-:Y:S02]  /*2a00*/  LOP3.LUT R72, R71, 0xff0000, RZ, 0xc0, !PT ;  /* 0x00ff000047487812 */ /* 0x000fe400078ec0ff */
[----:B------:R-:W-:-:S05]  /*2a10*/  LOP3.LUT R71, R160, 0xffff, RZ, 0xc0, !PT ;  /* 0x0000ffffa0477812 */ /* 0x000fca00078ec0ff */
[----:B------:R-:W-:Y:S01]  /*2a20*/  IMAD R71, R71, 0x1000000, R72 ;  /* 0x0100000047477824 */ /* 0x000fe200078e0248 */
[----:B------:R-:W-:-:S04]  /*2a30*/  LOP3.LUT R72, R156, 0xff, RZ, 0xc0, !PT ;  /* 0x000000ff9c487812 */ /* 0x000fc800078ec0ff */
[----:B------:R-:W-:Y:S02]  /*2a40*/  LEA R71, R72, R71, 0x8 ;  /* 0x0000004748477211 */ /* 0x000fe400078e40ff */
[----:B------:R-:W-:-:S05]  /*2a50*/  LOP3.LUT R72, R155, 0xff, RZ, 0xc0, !PT ;  /* 0x000000ff9b487812 */ /* 0x000fca00078ec0ff */
[----:B------:R-:W-:Y:S02]  /*2a60*/  IMAD.IADD R71, R71, 0x1, R72 ;  /* 0x0000000147477824 */ /* 0x000fe400078e0248 */
[----:B0-----:R-:W-:-:S05]  /*2a70*/  IMAD.WIDE.U32 R68, R163, 0x4, R68 ;  /* 0x00000004a3447825 */ /* 0x001fca00078e0044 */
[----:B------:R1:W-:Y:S02]  /*2a80*/  STG.E desc[UR4][R68.64], R71 ;  /* 0x0000004744007986 */ /* 0x0003e4000c101904 */
.L_x_42911:
[----:B------:R-:W-:Y:S05]  /*2a90*/  BSYNC B0 ;  /* 0x0000000000007941 */ /* 0x000fea0003800000 */
.L_x_42910:
[----:B--2---:R-:W-:Y:S01]  /*2aa0*/  @P3 IMAD.WIDE.U32 R66, R75, 0x10, R66 ;  /* 0x000000104b423825 */ /* 0x004fe200078e0042 */
[----:B------:R-:W2:Y:S04]  /*2ab0*/  @P0 LDG.E.128 R56, desc[UR4][R64.64] ;  /* 0x0000000440380981 */ /* 0x000ea8000c1e1d00 */
[----:B-----5:R3:W5:Y:S01]  /*2ac0*/  @P3 LDG.E.128 R60, desc[UR4][R66.64] ;  /* 0x00000004423c3981 */ /* 0x020762000c1e1d00 */
[----:B------:R-:W-:Y:S01]  /*2ad0*/  @!P4 ISETP.NE.U32.AND P1, PT, R144, RZ, PT ;  /* 0x000000ff9000c20c */ /* 0x000fe20003f25070 */
[----:B------:R-:W-:Y:S01]  /*2ae0*/  BSSY B0, `(.L_x_42912) ;  /* 0x000005a000007945 */ /* 0x000fe20003800000 */
[----:B01----:R-:W-:Y:S02]  /*2af0*/  @!P4 MOV R68, R70 ;  /* 0x000000460044c202 */ /* 0x003fe40000000f00 */
        /* <DEDUP_REMOVED lines=15> */
.L_x_42915:
[----:B------:R-:W-:-:S07]  /*2bf0*/  IMAD.MOV.U32 R72, RZ, RZ, R166 ;  /* 0x000000ffff487224 */ /* 0x000fce00078e00a6 */
.L_x_42916:
[----:B------:R-:W-:Y:S05]  /*2c00*/  BSYNC B1 ;  /* 0x0000000000017941 */ /* 0x000fea0003800000 */
.L_x_42914:
        /* <DEDUP_REMOVED lines=16> */
.L_x_42920:
[----:B------:R-:W-:Y:S05]  /*2d10*/  BSYNC B2 ;  /* 0x0000000000027941 */ /* 0x000fea0003800000 */
.L_x_42919:
        /* <DEDUP_REMOVED lines=43> */
.L_x_42918:
[----:B------:R-:W-:Y:S05]  /*2fd0*/  BSYNC B1 ;  /* 0x0000000000017941 */ /* 0x000fea0003800000 */
.L_x_42917:
        /* <DEDUP_REMOVED lines=10> */
.L_x_42913:
[----:B------:R-:W-:Y:S05]  /*3080*/  BSYNC B0 ;  /* 0x0000000000007941 */ /* 0x000fea0003800000 */
.L_x_42912:
        /* <DEDUP_REMOVED lines=18> */
.L_x_42924:
[----:B------:R-:W-:-:S07]  /*31b0*/  IMAD.MOV.U32 R72, RZ, RZ, R166 ;  /* 0x000000ffff487224 */ /* 0x000fce00078e00a6 */
.L_x_42925:
[----:B------:R-:W-:Y:S05]  /*31c0*/  BSYNC B1 ;  /* 0x0000000000017941 */ /* 0x000fea0003800000 */
.L_x_42923:
        /* <DEDUP_REMOVED lines=16> */
.L_x_42929:
[----:B------:R-:W-:Y:S05]  /*32d0*/  BSYNC B2 ;  /* 0x0000000000027941 */ /* 0x000fea0003800000 */
.L_x_42928:
        /* <DEDUP_REMOVED lines=43> */
.L_x_42927:
[----:B------:R-:W-:Y:S05]  /*3590*/  BSYNC B1 ;  /* 0x0000000000017941 */ /* 0x000fea0003800000 */
.L_x_42926:
        /* <DEDUP_REMOVED lines=10> */
.L_x_42922:
[----:B------:R-:W-:Y:S05]  /*3640*/  BSYNC B0 ;  /* 0x0000000000007941 */ /* 0x000fea0003800000 */
.L_x_42921:
        /* <DEDUP_REMOVED lines=18> */
.L_x_42933:
[----:B------:R-:W-:-:S07]  /*3770*/  IMAD.MOV.U32 R72, RZ, RZ, R166 ;  /* 0x000000ffff487224 */ /* 0x000fce00078e00a6 */
.L_x_42934:
[----:B------:R-:W-:Y:S05]  /*3780*/  BSYNC B1 ;  /* 0x0000000000017941 */ /* 0x000fea0003800000 */
.L_x_42932:
        /* <DEDUP_REMOVED lines=16> */
.L_x_42938:
[----:B------:R-:W-:Y:S05]  /*3890*/  BSYNC B2 ;  /* 0x0000000000027941 */ /* 0x000fea0003800000 */
.L_x_42937:
        /* <DEDUP_REMOVED lines=43> */
.L_x_42936:
[----:B------:R-:W-:Y:S05]  /*3b50*/  BSYNC B1 ;  /* 0x0000000000017941 */ /* 0x000fea0003800000 */
.L_x_42935:
        /* <DEDUP_REMOVED lines=10> */
.L_x_42931:
[----:B------:R-:W-:Y:S05]  /*3c00*/  BSYNC B0 ;  /* 0x0000000000007941 */ /* 0x000fea0003800000 */
.L_x_42930:
        /* <DEDUP_REMOVED lines=18> */
.L_x_42942:
[----:B------:R-:W-:-:S07]  /*3d30*/  IMAD.MOV.U32 R72, RZ, RZ, R166 ;  /* 0x000000ffff487224 */ /* 0x000fce00078e00a6 */
.L_x_42943:
[----:B------:R-:W-:Y:S05]  /*3d40*/  BSYNC B1 ;  /* 0x0000000000017941 */ /* 0x000fea0003800000 */
.L_x_42941:
        /* <DEDUP_REMOVED lines=16> */
.L_x_42947:
[----:B------:R-:W-:Y:S05]  /*3e50*/  BSYNC B2 ;  /* 0x0000000000027941 */ /* 0x000fea0003800000 */
.L_x_42946:
        /* <DEDUP_REMOVED lines=43> */
.L_x_42945:
[----:B------:R-:W-:Y:S05]  /*4110*/  BSYNC B1 ;  /* 0x0000000000017941 */ /* 0x000fea0003800000 */
.L_x_42944:
        /* <DEDUP_REMOVED lines=10> */
.L_x_42940:
[----:B------:R-:W-:Y:S05]  /*41c0*/  BSYNC B0 ;  /* 0x0000000000007941 */ /* 0x000fea0003800000 */
.L_x_42939:
[----:B------:R-:W-:Y:S01]  /*41d0*/  IMAD.WIDE.U32 R66, R73, 0x10, R142 ;  /* 0x0000001049427825 */ /* 0x000fe200078e008e */
[----:B------:R-:W0:Y:S01]  /*41e0*/  @P0 LDC.64 R68, c[0x0][0x230] ;  /* 0x00008c00ff440b82 */ /* 0x000e220000000a00 */
[----:B------:R-:W-:Y:S01]  /*41f0*/  IADD3 R73, R165, 0x200, RZ ;  /* 0x00000200a5497810 */ /* 0x000fe20007ffe0ff */
[----:B------:R-:W-:Y:S02]  /*4200*/  BSSY B0, `(.L_x_42948) ;  /* 0x0000010000007945 */ /* 0x000fe40003800000 */
[----:B------:R1:W-:Y:S04]  /*4210*/  STG.E.128 desc[UR4][R66.64], R84 ;  /* 0x0000005442007986 */ /* 0x0003e8000c101d04 */
[----:B------:R-:W2:Y:S01]  /*4220*/  @P3 LDC.64 R64, c[0x0][0x220] ;  /* 0x00008800ff403b82 */ /* 0x000ea20000000a00 */
[----:B0-----:R-:W-:Y:S01]  /*4230*/  @P0 IMAD.WIDE.U32 R68, R73, 0x10, R68 ;  /* 0x0000001049440825 */ /* 0x001fe200078e0044 */
[----:B-1----:R-:W-:Y:S06]  /*4240*/  @!P3 BRA `(.L_x_42949) ;  /* 0x00000000002cb947 */ /* 0x002fec0003800000 */
[----:B------:R-:W0:Y:S01]  /*4250*/  LDC.64 R66, c[0x0][0x240] ;  /* 0x00009000ff427b82 */ /* 0x000e220000000a00 */
[----:B------:R-:W-:-:S05]  /*4260*/  IMAD.U32 R71, R161, 0x10000, RZ ;  /* 0x00010000a1477824 */ /* 0x000fca00078e00ff */
[----:B------:R-:W-:Y:S02]  /*4270*/  LOP3.LUT R72, R71, 0xff0000, RZ, 0xc0, !PT ;  /* 0x00ff000047487812 */ /* 0x000fe400078ec0ff */
[----:B------:R-:W-:-:S04]  /*4280*/  LOP3.LUT R71, R160, 0xffff, RZ, 0xc0, !PT ;  /* 0x0000ffffa0477812 */ /* 0x000fc800078ec0ff */
[----:B------:R-:W-:Y:S02]  /*4290*/  LEA R71, R71, R72, 0x18 ;  /* 0x0000004847477211 */ /* 0x000fe400078ec0ff */
[----:B------:R-:W-:-:S05]  /*42a0*/  LOP3.LUT R72, R156, 0xff, RZ, 0xc0, !PT ;  /* 0x000000ff9c487812 */ /* 0x000fca00078ec0ff */
[----:B------:R-:W-:Y:S01]  /*42b0*/  IMAD R71, R72, 0x100, R71 ;  /* 0x0000010048477824 */ /* 0x000fe200078e0247 */
[----:B------:R-:W-:Y:S01]  /*42c0*/  LOP3.LUT R72, R155, 0xff, RZ, 0xc0, !PT ;  /* 0x000000ff9b487812 */ /* 0x000fe200078ec0ff */
[----:B0-----:R-:W-:-:S03]  /*42d0*/  IMAD.WIDE.U32 R66, R75, 0x4, R66 ;  /* 0x000000044b427825 */ /* 0x001fc600078e0042 */
[----:B------:R-:W-:-:S05]  /*42e0*/  IADD3 R71, R71, R72, RZ ;  /* 0x0000004847477210 */ /* 0x000fca0007ffe0ff */
[----:B------:R0:W-:Y:S02]  /*42f0*/  STG.E desc[UR4][R66.64], R71 ;  /* 0x0000004742007986 */ /* 0x0001e4000c101904 */
.L_x_42949:
[----:B------:R-:W-:Y:S05]  /*4300*/  BSYNC B0 ;  /* 0x0000000000007941 */ /* 0x000fea0003800000 */
.L_x_42948:
[----:B------:R-:W-:Y:S01]  /*4310*/  VIADD R75, R163, 0x200 ;  /* 0x00000200a34b7836 */ /* 0x000fe20000000000 */
[----:B------:R-:W3:Y:S03]  /*4320*/  @P0 LDG.E.128 R56, desc[UR4][R68.64] ;  /* 0x0000000444380981 */ /* 0x000ee6000c1e1d00 */
[----:B--2---:R-:W-:-:S05]  /*4330*/  @P3 IMAD.WIDE.U32 R64, R75, 0x10, R64 ;  /* 0x000000104b403825 */ /* 0x004fca00078e0040 */
[----:B-----5:R1:W5:Y:S01]  /*4340*/  @P3 LDG.E.128 R60, desc[UR4][R64.64] ;  /* 0x00000004403c3981 */ /* 0x020362000c1e1d00 */
[----:B------:R-:W-:Y:S01]  /*4350*/  @!P4 ISETP.NE.U32.AND P1, PT, R144, RZ, PT ;  /* 0x000000ff9000c20c */ /* 0x000fe20003f25070 */
[----:B------:R-:W-:Y:S01]  /*4360*/  BSSY B0, `(.L_x_42950) ;  /* 0x000005a000007945 */ /* 0x000fe20003800000 */
[----:B0-----:R-:W-:Y:S02]  /*4370*/  @!P4 MOV R66, R70 ;  /* 0x000000460042c202 */ /* 0x001fe40000000f00 */
[----:B------:R-:W-:-:S04]  /*4380*/  @!P4 ISETP.NE.AND.EX P1, PT, R145, RZ, PT, P1 ;  /* 0x000000ff9100c20c */ /* 0x000fc80003f25310 */
[----:B---3--:R-:W-:Y:S01]  /*4390*/  @!P4 FSEL R80, R56, RZ, P1 ;  /* 0x000000ff3850c208 */ /* 0x008fe20000800000 */
        /* <DEDUP_REMOVED lines=13> */
.L_x_42953:
[----:B------:R-:W-:-:S07]  /*4470*/  IMAD.MOV.U32 R72, RZ, RZ, R166 ;  /* 0x000000ffff487224 */ /* 0x000fce00078e00a6 */
.L_x_42954:
[----:B------:R-:W-:Y:S05]  /*4480*/  BSYNC B1 ;  /* 0x0000000000017941 */ /* 0x000fea0003800000 */
.L_x_42952:
        /* <DEDUP_REMOVED lines=16> */
.L_x_42958:
[----:B------:R-:W-:Y:S05]  /*4590*/  BSYNC B2 ;  /* 0x0000000000027941 */ /* 0x000fea0003800000 */
.L_x_42957:
        /* <DEDUP_REMOVED lines=43> */
.L_x_42956:
[----:B------:R-:W-:Y:S05]  /*4850*/  BSYNC B1 ;  /* 0x0000000000017941 */ /* 0x000fea0003800000 */
.L_x_42955:
        /* <DEDUP_REMOVED lines=10> */
.L_x_42951:
[----:B------:R-:W-:Y:S05]  /*4900*/  BSYNC B0 ;  /* 0x0000000000007941 */ /* 0x000fea0003800000 */
.L_x_42950:
        /* <DEDUP_REMOVED lines=18> */
.L_x_42962:
[----:B------:R-:W-:-:S07]  /*4a30*/  IMAD.MOV.U32 R72, RZ, RZ, R166 ;  /* 0x000000ffff487224 */ /* 0x000fce00078e00a6 */
.L_x_42963:
[----:B------:R-:W-:Y:S05]  /*4a40*/  BSYNC B1 ;  /* 0x0000000000017941 */ /* 0x000fea0003800000 */
.L_x_42961:
        /* <DEDUP_REMOVED lines=16> */
.L_x_42967:
[----:B------:R-:W-:Y:S05]  /*4b50*/  BSYNC B2 ;  /* 0x0000000000027941 */ /* 0x000fea0003800000 */
.L_x_42966:
        /* <DEDUP_REMOVED lines=43> */
.L_x_42965:
[----:B------:R-:W-:Y:S05]  /*4e10*/  BSYNC B1 ;  /* 0x0000000000017941 */ /* 0x000fea0003800000 */
.L_x_42964:
        /* <DEDUP_REMOVED lines=8> */
[----:B------:R-:W-:-:S04]  /*4ea0*/  FMUL.FTZ R81, R137, R66 ;  /* 0x0000004289517220 */ /* 0x000fc80000410000 */
[----:B------:R-:W-:-:S07]  /*4eb0*/  @P0 FADD.FTZ R81, R57, R81 ;  /* 0x0000005139510221 */ /* 0x000fce0000010000 */
.L_x_42960:
[----:B------:R-:W-:Y:S05]  /*4ec0*/  BSYNC B0 ;  /* 0x0000000000007941 */ /* 0x000fea0003800000 */
.L_x_42959:
        /* <DEDUP_REMOVED lines=18> */
.L_x_42971:
[----:B------:R-:W-:-:S07]  /*4ff0*/  IMAD.MOV.U32 R70, RZ, RZ, R166 ;  /* 0x000000ffff467224 */ /* 0x000fce00078e00a6 */
.L_x_42972:
[----:B------:R-:W-:Y:S05]  /*5000*/  BSYNC B1 ;  /* 0x0000000000017941 */ /* 0x000fea0003800000 */
.L_x_42970:
        /* <DEDUP_REMOVED lines=16> */
.L_x_42976:
[----:B------:R-:W-:Y:S05]  /*5110*/  BSYNC B2 ;  /* 0x0000000000027941 */ /* 0x000fea0003800000 */
.L_x_42975:
        /* <DEDUP_REMOVED lines=43> */
.L_x_42974:
[----:B------:R-:W-:Y:S05]  /*53d0*/  BSYNC B1 ;  /* 0x0000000000017941 */ /* 0x000fea0003800000 */
.L_x_42973:
        /* <DEDUP_REMOVED lines=10> */
.L_x_42969:
[----:B------:R-:W-:Y:S05]  /*5480*/  BSYNC B0 ;  /* 0x0000000000007941 */ /* 0x000fea0003800000 */
.L_x_42968:
        /* <DEDUP_REMOVED lines=18> */
.L_x_42980:
[----:B------:R-:W-:-:S07]  /*55b0*/  IMAD.MOV.U32 R71, RZ, RZ, R166 ;  /* 0x000000ffff477224 */ /* 0x000fce00078e00a6 */
.L_x_42981:
[----:B------:R-:W-:Y:S05]  /*55c0*/  BSYNC B1 ;  /* 0x0000000000017941 */ /* 0x000fea0003800000 */
.L_x_42979:
        /* <DEDUP_REMOVED lines=16> */
.L_x_42985:
[----:B------:R-:W-:Y:S05]  /*56d0*/  BSYNC B2 ;  /* 0x0000000000027941 */ /* 0x000fea0003800000 */
.L_x_42984:
[----:B------:R-:W-:Y:S01]  /*56e0*/  LOP3.LUT R65, R65, R102, R131, 0x96, !PT ;  /* 0x0000006641417212 */ /* 0x000fe200078e9683 */
[----:B------:R-:W-:Y:S01]  /*56f0*/  IMAD.HI.U32 R66, R99, -0x326172a9, RZ ;  /* 0xcd9e8d5763427827 */ /* 0x000fe200078e00ff */
[----:B------:R-:W-:-:S03]  /*5700*/  HFMA2.MMA R70, -RZ, RZ, 0, 0 ;  /* 0x00000000ff467435 */ /* 0x000fc600000001ff */
[----:B------:R-:W-:Y:S01]  /*5710*/  IMAD R67, R99, -0x326172a9, RZ ;  /* 0xcd9e8d5763437824 */ /* 0x000fe200078e02ff */
[----:B------:R-:W-:Y:S01]  /*5720*/  LOP3.LUT R66, R66, R101, R130, 0x96, !PT ;  /* 0x0000006542427212 */ /* 0x000fe200078e9682 */
[----:B------:R-:W-:-:S04]  /*5730*/  IMAD.WIDE.U32 R64, R65, -0x326172a9, RZ ;  /* 0xcd9e8d5741407825 */ /* 0x000fc800078e00ff */
[----:B------:R-:W-:Y:S01]  /*5740*/  IMAD.WIDE.U32 R68, R66, -0x2daee0ad, RZ ;  /* 0xd2511f5342447825 */ /* 0x000fe200078e00ff */
[----:B------:R-:W-:-:S03]  /*5750*/  LOP3.LUT R67, R65, R67, R4, 0x96, !PT ;  /* 0x0000004341437212 */ /* 0x000fc600078e9604 */
[----:B------:R-:W-:Y:S02]  /*5760*/  IMAD R65, R100, -0x2daee0ad, RZ ;  /* 0xd2511f5364417824 */ /* 0x000fe400078e02ff */
[----:B------:R-:W-:-:S03]  /*5770*/  IMAD.WIDE.U32 R66, R67, -0x2daee0ad, RZ ;  /* 0xd2511f5343427825 */ /* 0x000fc600078e00ff */
[----:B------:R-:W-:Y:S02]  /*5780*/  LOP3.LUT R65, R69, R65, R3, 0x96, !PT ;  /* 0x0000004145417212 */ /* 0x000fe400078e9603 */
[----:B------:R-:W-:-:S03]  /*5790*/  LOP3.LUT R67, R67, R68, R6, 0x96, !PT ;  /* 0x0000004443437212 */ /* 0x000fc600078e9606 */
        /* <DEDUP_REMOVED lines=31> */
.L_x_42983:
[----:B------:R-:W-:Y:S05]  /*5990*/  BSYNC B1 ;  /* 0x0000000000017941 */ /* 0x000fea0003800000 */
.L_x_42982:
        /* <DEDUP_REMOVED lines=8> */
[----:B------:R-:W-:-:S04]  /*5a20*/  FMUL.FTZ R83, R138, R83 ;  /* 0x000000538a537220 */ /* 0x000fc80000410000 */
[----:B------:R-:W-:-:S07]  /*5a30*/  @P0 FADD.FTZ R83, R59, R83 ;  /* 0x000000533b530221 */ /* 0x000fce0000010000 */
.L_x_42978:
[----:B------:R-:W-:Y:S05]  /*5a40*/  BSYNC B0 ;  /* 0x0000000000007941 */ /* 0x000fea0003800000 */
.L_x_42977:
        /* <DEDUP_REMOVED lines=19> */
.L_x_42987:
[----:B------:R-:W-:Y:S05]  /*5b80*/  BSYNC B0 ;  /* 0x0000000000007941 */ /* 0x000fea0003800000 */
.L_x_42986:
[----:B0-----:R-:W-:Y:S01]  /*5b90*/  VIADD R73, R163, 0x300 ;  /* 0x00000300a3497836 */ /* 0x001fe20000000000 */
[----:B------:R-:W3:Y:S03]  /*5ba0*/  @P0 LDG.E.128 R56, desc[UR4][R68.64] ;  /* 0x0000000444380981 */ /* 0x000ee6000c1e1d00 */
[----:B--2---:R-:W-:-:S05]  /*5bb0*/  @P3 IMAD.WIDE.U32 R64, R73, 0x10, R64 ;  /* 0x0000001049403825 */ /* 0x004fca00078e0040 */
[----:B-----5:R0:W5:Y:S01]  /*5bc0*/  @P3 LDG.E.128 R60, desc[UR4][R64.64] ;  /* 0x00000004403c3981 */ /* 0x020162000c1e1d00 */
[----:B------:R-:W-:Y:S01]  /*5bd0*/  @!P4 ISETP.NE.U32.AND P1, PT, R144, RZ, PT ;  /* 0x000000ff9000c20c */ /* 0x000fe20003f25070 */
[----:B------:R-:W-:Y:S01]  /*5be0*/  BSSY B0, `(.L_x_42988) ;  /* 0x000005a000007945 */ /* 0x000fe20003800000 */
[----:B------:R-:W-:Y:S02]  /*5bf0*/  @!P4 MOV R66, R70 ;  /* 0x000000460042c202 */ /* 0x000fe40000000f00 */
[----:B------:R-:W-:-:S04]  /*5c00*/  @!P4 ISETP.NE.AND.EX P1, PT, R145, RZ, PT, P1 ;  /* 0x000000ff9100c20c */ /* 0x000fc80003f25310 */
[----:B---3--:R-:W-:Y:S01]  /*5c10*/  @!P4 FSEL R76, R56, RZ, P1 ;  /* 0x000000ff384cc208 */ /* 0x008fe20000800000 */
        /* <DEDUP_REMOVED lines=13> */
.L_x_42991:
[----:B------:R-:W-:-:S07]  /*5cf0*/  IMAD.MOV.U32 R72, RZ, RZ, R166 ;  /* 0x000000ffff487224 */ /* 0x000fce00078e00a6 */
.L_x_42992:
[----:B------:R-:W-:Y:S05]  /*5d00*/  BSYNC B1 ;  /* 0x0000000000017941 */ /* 0x000fea0003800000 */
.L_x_42990:
        /* <DEDUP_REMOVED lines=16> */
.L_x_42996:
[----:B------:R-:W-:Y:S05]  /*5e10*/  BSYNC B2 ;  /* 0x0000000000027941 */ /* 0x000fea0003800000 */
.L_x_42995:
[----:B------:R-:W-:Y:S01]  /*5e20*/  LOP3.LUT R65, R65, R102, R131, 0x96, !PT ;  /* 0x0000006641417212 */ /* 0x000fe200078e9683 */
[----:B------:R-:W-:-:S04]  /*5e30*/  IMAD.HI.U32 R66, R99, -0x326172a9, RZ ;  /* 0xcd9e8d5763427827 */ /* 0x000fc800078e00ff */
        /* <DEDUP_REMOVED lines=41> */
.L_x_42994:
[----:B------:R-:W-:Y:S05]  /*60d0*/  BSYNC B1 ;  /* 0x0000000000017941 */ /* 0x000fea0003800000 */
.L_x_42993:
        /* <DEDUP_REMOVED lines=10> */
.L_x_42989:
[----:B------:R-:W-:Y:S05]  /*6180*/  BSYNC B0 ;  /* 0x0000000000007941 */ /* 0x000fea0003800000 */
.L_x_42988:
        /* <DEDUP_REMOVED lines=18> */
.L_x_43000:
[----:B------:R-:W-:-:S07]  /*62b0*/  IMAD.MOV.U32 R70, RZ, RZ, R166 ;  /* 0x000000ffff467224 */ /* 0x000fce00078e00a6 */
.L_x_43001:
[----:B------:R-:W-:Y:S05]  /*62c0*/  BSYNC B1 ;  /* 0x0000000000017941 */ /* 0x000fea0003800000 */
.L_x_42999:
        /* <DEDUP_REMOVED lines=16> */
.L_x_43005:
[----:B------:R-:W-:Y:S05]  /*63d0*/  BSYNC B2 ;  /* 0x0000000000027941 */ /* 0x000fea0003800000 */
.L_x_43004:
        /* <DEDUP_REMOVED lines=43> */
.L_x_43003:
[----:B------:R-:W-:Y:S05]  /*6690*/  BSYNC B1 ;  /* 0x0000000000017941 */ /* 0x000fea0003800000 */
.L_x_43002:
        /* <DEDUP_REMOVED lines=10> */
.L_x_42998:
[----:B------:R-:W-:Y:S05]  /*6740*/  BSYNC B0 ;  /* 0x0000000000007941 */ /* 0x000fea0003800000 */
.L_x_42997:
        /* <DEDUP_REMOVED lines=18> */
.L_x_43009:
[----:B------:R-:W-:-:S07]  /*6870*/  IMAD.MOV.U32 R70, RZ, RZ, R166 ;  /* 0x000000ffff467224 */ /* 0x000fce00078e00a6 */
.L_x_43010:
[----:B------:R-:W-:Y:S05]  /*6880*/  BSYNC B1 ;  /* 0x0000000000017941 */ /* 0x000fea0003800000 */
.L_x_43008:
        /* <DEDUP_REMOVED lines=16> */
.L_x_43014:
[----:B------:R-:W-:Y:S05]  /*6990*/  BSYNC B2 ;  /* 0x0000000000027941 */ /* 0x000fea0003800000 */
.L_x_43013:
        /* <DEDUP_REMOVED lines=43> */
.L_x_43012:
[----:B------:R-:W-:Y:S05]  /*6c50*/  BSYNC B1 ;  /* 0x0000000000017941 */ /* 0x000fea0003800000 */
.L_x_43011:
        /* <DEDUP_REMOVED lines=10> */
.L_x_43007:
[----:B------:R-:W-:Y:S05]  /*6d00*/  BSYNC B0 ;  /* 0x0000000000007941 */ /* 0x000fea0003800000 */
.L_x_43006:
        /* <DEDUP_REMOVED lines=18> */
.L_x_43018:
[----:B------:R-:W-:-:S07]  /*6e30*/  IMAD.MOV.U32 R70, RZ, RZ, R166 ;  /* 0x000000ffff467224 */ /* 0x000fce00078e00a6 */
.L_x_43019:
[----:B------:R-:W-:Y:S05]  /*6e40*/  BSYNC B1 ;  /* 0x0000000000017941 */ /* 0x000fea0003800000 */
.L_x_43017:
        /* <DEDUP_REMOVED lines=16> */
.L_x_43023:
[----:B------:R-:W-:Y:S05]  /*6f50*/  BSYNC B2 ;  /* 0x0000000000027941 */ /* 0x000fea0003800000 */
.L_x_43022:
        /* <DEDUP_REMOVED lines=43> */
.L_x_43021:
[----:B------:R-:W-:Y:S05]  /*7210*/  BSYNC B1 ;  /* 0x0000000000017941 */ /* 0x000fea0003800000 */
.L_x_43020:
        /* <DEDUP_REMOVED lines=10> */
.L_x_43016:
[----:B------:R-:W-:Y:S05]  /*72c0*/  BSYNC B0 ;  /* 0x0000000000007941 */ /* 0x000fea0003800000 */
.L_x_43015:
[----:B------:R-:W-:Y:S01]  /*72d0*/  IMAD.WIDE.U32 R64, R71, 0x10, R142 ;  /* 0x0000001047407825 */ /* 0x000fe200078e008e */
[----:B------:R-:W-:Y:S04]  /*72e0*/  BSSY B0, `(.L_x_43024) ;  /* 0x000000e000007945 */ /* 0x000fe80003800000 */
[----:B------:R0:W-:Y:S01]  /*72f0*/  STG.E.128 desc[UR4][R64.64], R76 ;  /* 0x0000004c40007986 */ /* 0x0001e2000c101d04 */
[----:B------:R-:W-:Y:S05]  /*7300*/  @!P3 BRA `(.L_x_43025) ;  /* 0x00000000002cb947 */ /* 0x000fea0003800000 */
[----:B0-----:R-:W0:Y:S01]  /*7310*/  LDC.64 R64, c[0x0][0x240] ;  /* 0x00009000ff407b82 */ /* 0x001e220000000a00 */
[----:B------:R-:W-:-:S04]  /*7320*/  SHF.L.U32 R66, R161, 0x10, RZ ;  /* 0x00000010a1427819 */ /* 0x000fc800000006ff */
[----:B------:R-:W-:Y:S02]  /*7330*/  LOP3.LUT R67, R66, 0xff0000, RZ, 0xc0, !PT ;  /* 0x00ff000042437812 */ /* 0x000fe400078ec0ff */
[----:B------:R-:W-:-:S05]  /*7340*/  LOP3.LUT R66, R160, 0xffff, RZ, 0xc0, !PT ;  /* 0x0000ffffa0427812 */ /* 0x000fca00078ec0ff */
[----:B------:R-:W-:Y:S01]  /*7350*/  IMAD R66, R66, 0x1000000, R67 ;  /* 0x0100000042427824 */ /* 0x000fe200078e0243 */
[----:B------:R-:W-:-:S04]  /*7360*/  LOP3.LUT R67, R156, 0xff, RZ, 0xc0, !PT ;  /* 0x000000ff9c437812 */ /* 0x000fc800078ec0ff */
[----:B------:R-:W-:Y:S02]  /*7370*/  LEA R66, R67, R66, 0x8 ;  /* 0x0000004243427211 */ /* 0x000fe400078e40ff */
[----:B------:R-:W-:Y:S01]  /*7380*/  LOP3.LUT R67, R155, 0xff, RZ, 0xc0, !PT ;  /* 0x000000ff9b437812 */ /* 0x000fe200078ec0ff */
[----:B0-----:R-:W-:-:S04]  /*7390*/  IMAD.WIDE.U32 R64, R73, 0x4, R64 ;  /* 0x0000000449407825 */ /* 0x001fc800078e0040 */
[----:B------:R-:W-:-:S05]  /*73a0*/  IMAD.IADD R67, R66, 0x1, R67 ;  /* 0x0000000142437824 */ /* 0x000fca00078e0243 */
[----:B------:R1:W-:Y:S02]  /*73b0*/  STG.E desc[UR4][R64.64], R67 ;  /* 0x0000004340007986 */ /* 0x0003e4000c101904 */
.L_x_43025:
[----:B------:R-:W-:Y:S05]  /*73c0*/  BSYNC B0 ;  /* 0x0000000000007941 */ /* 0x000fea0003800000 */
.L_x_43024:
[----:B01----:R-:W0:Y:S01]  /*73d0*/  @P0 LDC.64 R64, c[0x0][0x230] ;  /* 0x00008c00ff400b82 */ /* 0x003e220000000a00 */
[----:B------:R-:W-:-:S07]  /*73e0*/  IADD3 R71, R165, 0x400, RZ ;  /* 0x00000400a5477810 */ /* 0x000fce0007ffe0ff */
[----:B------:R-:W1:Y:S01]  /*73f0*/  @P3 LDC.64 R66, c[0x0][0x220] ;  /* 0x00008800ff423b82 */ /* 0x000e620000000a00 */
[----:B------:R-:W-:Y:S02]  /*7400*/  VIADD R149, R163, 0x400 ;  /* 0x00000400a3957836 */ /* 0x000fe40000000000 */
[----:B0-----:R-:W-:-:S05]  /*7410*/  @P0 IMAD.WIDE.U32 R64, R71, 0x10, R64 ;  /* 0x0000001047400825 */ /* 0x001fca00078e0040 */
[----:B------:R-:W2:Y:S01]  /*7420*/  @P0 LDG.E.128 R56, desc[UR4][R64.64] ;  /* 0x0000000440380981 */ /* 0x000ea2000c1e1d00 */
[----:B-1----:R-:W-:-:S05]  /*7430*/  @P3 IMAD.WIDE.U32 R66, R149, 0x10, R66 ;  /* 0x0000001095423825 */ /* 0x002fca00078e0042 */
[----:B-----5:R0:W5:Y:S01]  /*7440*/  @P3 LDG.E.128 R60, desc[UR4][R66.64] ;  /* 0x00000004423c3981 */ /* 0x020162000c1e1d00 */
[----:B------:R-:W-:Y:S01]  /*7450*/  @!P4 ISETP.NE.U32.AND P1, PT, R144, RZ, PT ;  /* 0x000000ff9000c20c */ /* 0x000fe20003f25070 */
[----:B------:R-:W-:Y:S01]  /*7460*/  BSSY B0, `(.L_x_43026) ;  /* 0x000005a000007945 */ /* 0x000fe20003800000 */
[----:B------:R-:W-:Y:S02]  /*7470*/  @!P4 MOV R69, R68 ;  /* 0x000000440045c202 */ /* 0x000fe40000000f00 */
        /* <DEDUP_REMOVED lines=15> */
.L_x_43029:
[----:B------:R-:W-:-:S07]  /*7570*/  IMAD.MOV.U32 R70, RZ, RZ, R166 ;  /* 0x000000ffff467224 */ /* 0x000fce00078e00a6 */
.L_x_43030:
[----:B------:R-:W-:Y:S05]  /*7580*/  BSYNC B1 ;  /* 0x0000000000017941 */ /* 0x000fea0003800000 */
.L_x_43028:
        /* <DEDUP_REMOVED lines=16> */
.L_x_43034:
[----:B------:R-:W-:Y:S05]  /*7690*/  BSYNC B2 ;  /* 0x0000000000027941 */ /* 0x000fea0003800000 */
.L_x_43033:
        /* <DEDUP_REMOVED lines=43> */
.L_x_43032:
[----:B------:R-:W-:Y:S05]  /*7950*/  BSYNC B1 ;  /* 0x0000000000017941 */ /* 0x000fea0003800000 */
.L_x_43031:
        /* <DEDUP_REMOVED lines=10> */
.L_x_43027:
[----:B------:R-:W-:Y:S05]  /*7a00*/  BSYNC B0 ;  /* 0x0000000000007941 */ /* 0x000fea0003800000 */
.L_x_43026:
        /* <DEDUP_REMOVED lines=18> */
.L_x_43038:
[----:B------:R-:W-:-:S07]  /*7b30*/  IMAD.MOV.U32 R70, RZ, RZ, R166 ;  /* 0x000000ffff467224 */ /* 0x000fce00078e00a6 */
.L_x_43039:
[----:B------:R-:W-:Y:S05]  /*7b40*/  BSYNC B1 ;  /* 0x0000000000017941 */ /* 0x000fea0003800000 */
.L_x_43037:
        /* <DEDUP_REMOVED lines=16> */
.L_x_43043:
[----:B------:R-:W-:Y:S05]  /*7c50*/  BSYNC B2 ;  /* 0x0000000000027941 */ /* 0x000fea0003800000 */
.L_x_43042:
        /* <DEDUP_REMOVED lines=43> */
.L_x_43041:
[----:B------:R-:W-:Y:S05]  /*7f10*/  BSYNC B1 ;  /* 0x0000000000017941 */ /* 0x000fea0003800000 */
.L_x_43040:
        /* <DEDUP_REMOVED lines=10> */
.L_x_43036:
[----:B------:R-:W-:Y:S05]  /*7fc0*/  BSYNC B0 ;  /* 0x0000000000007941 */ /* 0x000fea0003800000 */
.L_x_43035:
        /* <DEDUP_REMOVED lines=18> */
.L_x_43047:
[----:B------:R-:W-:-:S07]  /*80f0*/  IMAD.MOV.U32 R70, RZ, RZ, R166 ;  /* 0x000000ffff467224 */ /* 0x000fce00078e00a6 */
.L_x_43048:
[----:B------:R-:W-:Y:S05]  /*8100*/  BSYNC B1 ;  /* 0x0000000000017941 */ /* 0x000fea0003800000 */
.L_x_43046:
        /* <DEDUP_REMOVED lines=16> */
.L_x_43052:
[----:B------:R-:W-:Y:S05]  /*8210*/  BSYNC B2 ;  /* 0x0000000000027941 */ /* 0x000fea0003800000 */
.L_x_43051:
        /* <DEDUP_REMOVED lines=43> */
.L_x_43050:
[----:B------:R-:W-:Y:S05]  /*84d0*/  BSYNC B1 ;  /* 0x0000000000017941 */ /* 0x000fea0003800000 */
.L_x_43049:
        /* <DEDUP_REMOVED lines=10> */
.L_x_43045:
[----:B------:R-:W-:Y:S05]  /*8580*/  BSYNC B0 ;  /* 0x0000000000007941 */ /* 0x000fea0003800000 */
.L_x_43044:
        /* <DEDUP_REMOVED lines=18> */
.L_x_43056:
[----:B------:R-:W-:-:S07]  /*86b0*/  IMAD.MOV.U32 R70, RZ, RZ, R166 ;  /* 0x000000ffff467224 */ /* 0x000fce00078e00a6 */
.L_x_43057:
[----:B------:R-:W-:Y:S05]  /*86c0*/  BSYNC B1 ;  /* 0x0000000000017941 */ /* 0x000fea0003800000 */
.L_x_43055:
        /* <DEDUP_REMOVED lines=16> */
.L_x_43061:
[----:B------:R-:W-:Y:S05]  /*87d0*/  BSYNC B2 ;  /* 0x0000000000027941 */ /* 0x000fea0003800000 */
.L_x_43060:
[----:B------:R-:W-:Y:S01]  /*87e0*/  LOP3.LUT R65, R65, R102, R131, 0x96, !PT ;  /* 0x0000006641417212 */ /* 0x000fe200078e9683 */
[----:B------:R-:W-:-:S04]  /*87f0*/  IMAD.HI.U32 R64, R99, -0x326172a9, RZ ;  /* 0xcd9e8d5763407827 */ /* 0x000fc800078e00ff */
[----:B------:R-:W-:Y:S01]  /*8800*/  IMAD R69, R99, -0x326172a9, RZ ;  /* 0xcd9e8d5763457824 */ /* 0x000fe200078e02ff */
[----:B------:R-:W-:Y:S01]  /*8810*/  LOP3.LUT R64, R64, R101, R130, 0x96, !PT ;  /* 0x0000006540407212 */ /* 0x000fe200078e9682 */
[----:B------:R-:W-:-:S05]  /*8820*/  IMAD.WIDE.U32 R66, R65, -0x326172a9, RZ ;  /* 0xcd9e8d5741427825 */ /* 0x000fca00078e00ff */
[----:B------:R-:W-:Y:S01]  /*8830*/  LOP3.LUT R65, R67, R69, R4, 0x96, !PT ;  /* 0x0000004543417212 */ /* 0x000fe200078e9604 */
[----:B------:R-:W-:Y:S02]  /*8840*/  IMAD R67, R100, -0x2daee0ad, RZ ;  /* 0xd2511f5364437824 */ /* 0x000fe400078e02ff */
        /* <DEDUP_REMOVED lines=34> */
[----:B------:R-:W-:-:S05]  /*8a70*/  IMAD.WIDE.U32 R64, R65, -0x326172a9, RZ ;  /* 0xcd9e8d5741407825 */ /* 0x000fca00078e00ff */
[----:B------:R-:W-:Y:S02]  /*8a80*/  LOP3.LUT R146, R65, R146, R20, 0x96, !PT ;  /* 0x0000009241927212 */ /* 0x000fe400078e9614 */
[----:B------:R-:W-:-:S07]  /*8a90*/  MOV R166, R64 ;  /* 0x0000004000a67202 */ /* 0x000fce0000000f00 */
.L_x_43059:
[----:B------:R-:W-:Y:S05]  /*8aa0*/  BSYNC B1 ;  /* 0x0000000000017941 */ /* 0x000fea0003800000 */
.L_x_43058:
        /* <DEDUP_REMOVED lines=10> */
.L_x_43054:
[----:B------:R-:W-:Y:S05]  /*8b50*/  BSYNC B0 ;  /* 0x0000000000007941 */ /* 0x000fea0003800000 */
.L_x_43053:
[----:B------:R-:W-:Y:S01]  /*8b60*/  IMAD.WIDE.U32 R64, R71, 0x10, R142 ;  /* 0x0000001047407825 */ /* 0x000fe200078e008e */
[----:B------:R-:W-:Y:S04]  /*8b70*/  BSSY B0, `(.L_x_43062) ;  /* 0x000000e000007945 */ /* 0x000fe80003800000 */
[----:B------:R0:W-:Y:S01]  /*8b80*/  STG.E.128 desc[UR4][R64.64], R72 ;  /* 0x0000004840007986 */ /* 0x0001e2000c101d04 */
[----:B------:R-:W-:Y:S05]  /*8b90*/  @!P3 BRA `(.L_x_43063) ;  /* 0x00000000002cb947 */ /* 0x000fea0003800000 */
[----:B0-----:R-:W-:-:S05]  /*8ba0*/  IMAD.U32 R64, R161, 0x10000, RZ ;  /* 0x00010000a1407824 */ /* 0x001fca00078e00ff */
[----:B------:R-:W-:Y:S02]  /*8bb0*/  LOP3.LUT R65, R64, 0xff0000, RZ, 0xc0, !PT ;  /* 0x00ff000040417812 */ /* 0x000fe400078ec0ff */
[----:B------:R-:W-:-:S04]  /*8bc0*/  LOP3.LUT R64, R160, 0xffff, RZ, 0xc0, !PT ;  /* 0x0000ffffa0407812 */ /* 0x000fc800078ec0ff */
[----:B------:R-:W-:Y:S02]  /*8bd0*/  LEA R64, R64, R65, 0x18 ;  /* 0x0000004140407211 */ /* 0x000fe400078ec0ff */
[----:B------:R-:W-:-:S04]  /*8be0*/  LOP3.LUT R65, R156, 0xff, RZ, 0xc0, !PT ;  /* 0x000000ff9c417812 */ /* 0x000fc800078ec0ff */
[----:B------:R-:W-:Y:S02]  /*8bf0*/  LEA R64, R65, R64, 0x8 ;  /* 0x0000004041407211 */ /* 0x000fe400078e40ff */
[----:B------:R-:W-:-:S05]  /*8c00*/  LOP3.LUT R65, R155, 0xff, RZ, 0xc0, !PT ;  /* 0x000000ff9b417812 */ /* 0x000fca00078ec0ff */
[----:B------:R-:W-:Y:S02]  /*8c10*/  IMAD.IADD R67, R64, 0x1, R65 ;  /* 0x0000000140437824 */ /* 0x000fe400078e0241 */
[----:B------:R-:W0:Y:S02]  /*8c20*/  LDC.64 R64, c[0x0][0x240] ;  /* 0x00009000ff407b82 */ /* 0x000e240000000a00 */
[----:B0-----:R-:W-:-:S05]  /*8c30*/  IMAD.WIDE.U32 R64, R149, 0x4, R64 ;  /* 0x0000000495407825 */ /* 0x001fca00078e0040 */
[----:B------:R1:W-:Y:S02]  /*8c40*/  STG.E desc[UR4][R64.64], R67 ;  /* 0x0000004340007986 */ /* 0x0003e4000c101904 */
.L_x_43063:
[----:B------:R-:W-:Y:S05]  /*8c50*/  BSYNC B0 ;  /* 0x0000000000007941 */ /* 0x000fea0003800000 */
.L_x_43062:
[----:B01----:R-:W0:Y:S01]  /*8c60*/  @P3 LDC.64 R64, c[0x0][0x220] ;  /* 0x00008800ff403b82 */ /* 0x003e220000000a00 */
[----:B------:R-:W-:Y:S02]  /*8c70*/  IADD3 R148, R163, 0x500, RZ ;  /* 0x00000500a3947810 */ /* 0x000fe40007ffe0ff */
[----:B------:R-:W-:-:S03]  /*8c80*/  IADD3 R149, R165, 0x500, RZ ;  /* 0x00000500a5957810 */ /* 0x000fc60007ffe0ff */
[----:B0-----:R-:W-:Y:S02]  /*8c90*/  @P3 IMAD.WIDE.U32 R66, R148, 0x10, R64 ;  /* 0x0000001094423825 */ /* 0x001fe400078e0040 */
[----:B------:R-:W0:Y:S03]  /*8ca0*/  @P0 LDC.64 R64, c[0x0][0x230] ;  /* 0x00008c00ff400b82 */ /* 0x000e260000000a00 */
[----:B-----5:R1:W5:Y:S01]  /*8cb0*/  @P3 LDG.E.128 R60, desc[UR4][R66.64] ;  /* 0x00000004423c3981 */ /* 0x020362000c1e1d00 */
[----:B0-----:R-:W-:-:S05]  /*8cc0*/  @P0 IMAD.WIDE.U32 R64, R149, 0x10, R64 ;  /* 0x0000001095400825 */ /* 0x001fca00078e0040 */
[----:B------:R-:W2:Y:S01]  /*8cd0*/  @P0 LDG.E.128 R56, desc[UR4][R64.64] ;  /* 0x0000000440380981 */ /* 0x000ea2000c1e1d00 */
[----:B------:R-:W-:Y:S01]  /*8ce0*/  @!P4 ISETP.NE.U32.AND P1, PT, R144, RZ, PT ;  /* 0x000000ff9000c20c */ /* 0x000fe20003f25070 */
[----:B------:R-:W-:Y:S01]  /*8cf0*/  BSSY B0, `(.L_x_43064) ;  /* 0x000005b000007945 */ /* 0x000fe20003800000 */
[----:B------:R-:W-:Y:S02]  /*8d00*/  @!P4 IMAD.MOV.U32 R70, RZ, RZ, R69 ;  /* 0x000000ffff46c224 */ /* 0x000fe400078e0045 */
[----:B------:R-:W-:-:S04]  /*8d10*/  @!P4 ISETP.NE.AND.EX P1, PT, R145, RZ, PT, P1 ;  /* 0x000000ff9100c20c */ /* 0x000fc80003f25310 */
[----:B--2---:R-:W-:Y:S01]  /*8d20*/  @!P4 FSEL R68, R56, RZ, P1 ;  /* 0x000000ff3844c208 */ /* 0x004fe20000800000 */
[----:B-1----:R-:W-:Y:S08]  /*8d30*/  @!P4 BRA `(.L_x_43065) ;  /* 0x000000040058c947 */ /* 0x002ff00003800000 */
        /* <DEDUP_REMOVED lines=12> */
.L_x_43067:
[----:B------:R-:W-:-:S07]  /*8e00*/  MOV R71, R166 ;  /* 0x000000a600477202 */ /* 0x000fce0000000f00 */
.L_x_43068:
[----:B------:R-:W-:Y:S05]  /*8e10*/  BSYNC B1 ;  /* 0x0000000000017941 */ /* 0x000fea0003800000 */
.L_x_43066:
        /* <DEDUP_REMOVED lines=16> */
.L_x_43072:
[----:B------:R-:W-:Y:S05]  /*8f20*/  BSYNC B2 ;  /* 0x0000000000027941 */ /* 0x000fea0003800000 */
.L_x_43071:
[----:B------:R-:W-:Y:S01]  /*8f30*/  LOP3.LUT R65, R65, R102, R131, 0x96, !PT ;  /* 0x0000006641417212 */ /* 0x000fe200078e9683 */
[----:B------:R-:W-:-:S04]  /*8f40*/  IMAD.HI.U32 R66, R99, -0x326172a9, RZ ;  /* 0xcd9e8d5763427827 */ /* 0x000fc800078e00ff */
[----:B------:R-:W-:Y:S01]  /*8f50*/  IMAD R67, R99, -0x326172a9, RZ ;  /* 0xcd9e8d5763437824 */ /* 0x000fe200078e02ff */
[----:B------:R-:W-:Y:S01]  /*8f60*/  LOP3.LUT R66, R66, R101, R130, 0x96, !PT ;  /* 0x0000006542427212 */ /* 0x000fe200078e9682 */
[----:B------:R-:W-:-:S04]  /*8f70*/  IMAD.WIDE.U32 R64, R65, -0x326172a9, RZ ;  /* 0xcd9e8d5741407825 */ /* 0x000fc800078e00ff */
[----:B------:R-:W-:Y:S01]  /*8f80*/  IMAD.MOV.U32 R70, RZ, RZ, RZ ;  /* 0x000000ffff467224 */ /* 0x000fe200078e00ff */
        /* <DEDUP_REMOVED lines=33> */
[----:B------:R-:W-:Y:S02]  /*91a0*/  LOP3.LUT R147, R65, R68, R19, 0x96, !PT ;  /* 0x0000004441937212 */ /* 0x000fe400078e9613 */
[----:B------:R-:W-:Y:S01]  /*91b0*/  MOV R164, R64 ;  /* 0x0000004000a47202 */ /* 0x000fe20000000f00 */
[----:B------:R-:W-:-:S05]  /*91c0*/  IMAD.WIDE.U32 R64, R69, -0x326172a9, RZ ;  /* 0xcd9e8d5745407825 */ /* 0x000fca00078e00ff */
[----:B------:R-:W-:Y:S02]  /*91d0*/  LOP3.LUT R146, R65, R66, R20, 0x96, !PT ;  /* 0x0000004241927212 */ /* 0x000fe400078e9614 */
[----:B------:R-:W-:-:S07]  /*91e0*/  MOV R166, R64 ;  /* 0x0000004000a67202 */ /* 0x000fce0000000f00 */
.L_x_43070:
[----:B------:R-:W-:Y:S05]  /*91f0*/  BSYNC B1 ;  /* 0x0000000000017941 */ /* 0x000fea0003800000 */
.L_x_43069:
        /* <DEDUP_REMOVED lines=10> */
.L_x_43065:
[----:B------:R-:W-:Y:S05]  /*92a0*/  BSYNC B0 ;  /* 0x0000000000007941 */ /* 0x000fea0003800000 */
.L_x_43064:
        /* <DEDUP_REMOVED lines=18> */
.L_x_43076:
[----:B------:R-:W-:-:S07]  /*93d0*/  MOV R69, R166 ;  /* 0x000000a600457202 */ /* 0x000fce0000000f00 */
.L_x_43077:
[----:B------:R-:W-:Y:S05]  /*93e0*/  BSYNC B1 ;  /* 0x0000000000017941 */ /* 0x000fea0003800000 */
.L_x_43075:
        /* <DEDUP_REMOVED lines=16> */
.L_x_43081:
[----:B------:R-:W-:Y:S05]  /*94f0*/  BSYNC B2 ;  /* 0x0000000000027941 */ /* 0x000fea0003800000 */
.L_x_43080:
        /* <DEDUP_REMOVED lines=44> */
.L_x_43079:
[----:B------:R-:W-:Y:S05]  /*97c0*/  BSYNC B1 ;  /* 0x0000000000017941 */ /* 0x000fea0003800000 */
.L_x_43078:
        /* <DEDUP_REMOVED lines=10> */
.L_x_43074:
[----:B------:R-:W-:Y:S05]  /*9870*/  BSYNC B0 ;  /* 0x0000000000007941 */ /* 0x000fea0003800000 */
.L_x_43073:
        /* <DEDUP_REMOVED lines=18> */
.L_x_43085:
[----:B------:R-:W-:-:S07]  /*99a0*/  IMAD.MOV.U32 R161, RZ, RZ, R166 ;  /* 0x000000ffffa17224 */ /* 0x000fce00078e00a6 */
.L_x_43086:
[----:B------:R-:W-:Y:S05]  /*99b0*/  BSYNC B1 ;  /* 0x0000000000017941 */ /* 0x000fea0003800000 */
.L_x_43084:
        /* <DEDUP_REMOVED lines=16> */
.L_x_43090:
[----:B------:R-:W-:Y:S05]  /*9ac0*/  BSYNC B2 ;  /* 0x0000000000027941 */ /* 0x000fea0003800000 */
.L_x_43089:
        /* <DEDUP_REMOVED lines=40> */
[----:B------:R-:W-:-:S04]  /*9d50*/  IMAD.WIDE.U32 R64, R71, -0x326172a9, RZ ;  /* 0xcd9e8d5747407825 */ /* 0x000fc800078e00ff */
[----:B------:R-:W-:Y:S01]  /*9d60*/  IMAD.MOV.U32 R166, RZ, RZ, R64 ;  /* 0x000000ffffa67224 */ /* 0x000fe200078e0040 */
[----:B------:R-:W-:Y:S01]  /*9d70*/  LOP3.LUT R146, R65, R66, R20, 0x96, !PT ;  /* 0x0000004241927212 */ /* 0x000fe200078e9614 */
[----:B------:R-:W-:-:S11]  /*9d80*/  HFMA2.MMA R65, -RZ, RZ, 0, 0 ;  /* 0x00000000ff417435 */ /* 0x000fd600000001ff */
.L_x_43088:
[----:B------:R-:W-:Y:S05]  /*9d90*/  BSYNC B1 ;  /* 0x0000000000017941 */ /* 0x000fea0003800000 */
.L_x_43087:
        /* <DEDUP_REMOVED lines=10> */
.L_x_43083:
[----:B------:R-:W-:Y:S05]  /*9e40*/  BSYNC B0 ;  /* 0x0000000000007941 */ /* 0x000fea0003800000 */
.L_x_43082:
        /* <DEDUP_REMOVED lines=18> */
.L_x_43094:
[----:B------:R-:W-:-:S07]  /*9f70*/  MOV R71, R166 ;  /* 0x000000a600477202 */ /* 0x000fce0000000f00 */
.L_x_43095:
[----:B------:R-:W-:Y:S05]  /*9f80*/  BSYNC B1 ;  /* 0x0000000000017941 */ /* 0x000fea0003800000 */
.L_x_43093:
        /* <DEDUP_REMOVED lines=16> */
.L_x_43099:
[----:B------:R-:W-:Y:S05]  /*a090*/  BSYNC B2 ;  /* 0x0000000000027941 */ /* 0x000fea0003800000 */
.L_x_43098:
        /* <DEDUP_REMOVED lines=44> */
.L_x_43097:
[----:B------:R-:W-:Y:S05]  /*a360*/  BSYNC B1 ;  /* 0x0000000000017941 */ /* 0x000fea0003800000 */
.L_x_43096:
        /* <DEDUP_REMOVED lines=10> */
.L_x_43092:
[----:B------:R-:W-:Y:S05]  /*a410*/  BSYNC B0 ;  /* 0x0000000000007941 */ /* 0x000fea0003800000 */
.L_x_43091:
[----:B------:R-:W-:Y:S01]  /*a420*/  IMAD.WIDE.U32 R64, R149, 0x10, R142 ;  /* 0x0000001095407825 */ /* 0x000fe200078e008e */
[----:B------:R-:W-:Y:S04]  /*a430*/  BSSY B0, `(.L_x_43100) ;  /* 0x000000e000007945 */ /* 0x000fe80003800000 */
[----:B------:R0:W-:Y:S01]  /*a440*/  STG.E.128 desc[UR4][R64.64], R68 ;  /* 0x0000004440007986 */ /* 0x0001e2000c101d04 */
[----:B------:R-:W-:Y:S05]  /*a450*/  @!P3 BRA `(.L_x_43101) ;  /* 0x00000000002cb947 */ /* 0x000fea0003800000 */
[----:B0-----:R-:W-:-:S04]  /*a460*/  SHF.L.U32 R64, R161, 0x10, RZ ;  /* 0x00000010a1407819 */ /* 0x001fc800000006ff */
[----:B------:R-:W-:Y:S02]  /*a470*/  LOP3.LUT R65, R64, 0xff0000, RZ, 0xc0, !PT ;  /* 0x00ff000040417812 */ /* 0x000fe400078ec0ff */
[----:B------:R-:W-:-:S05]  /*a480*/  LOP3.LUT R64, R160, 0xffff, RZ, 0xc0, !PT ;  /* 0x0000ffffa0407812 */ /* 0x000fca00078ec0ff */
[----:B------:R-:W-:Y:S01]  /*a490*/  IMAD R64, R64, 0x1000000, R65 ;  /* 0x0100000040407824 */ /* 0x000fe200078e0241 */
[----:B------:R-:W-:-:S04]  /*a4a0*/  LOP3.LUT R65, R156, 0xff, RZ, 0xc0, !PT ;  /* 0x000000ff9c417812 */ /* 0x000fc800078ec0ff */
[----:B------:R-:W-:Y:S02]  /*a4b0*/  LEA R64, R65, R64, 0x8 ;  /* 0x0000004041407211 */ /* 0x000fe400078e40ff */
[----:B------:R-:W-:-:S04]  /*a4c0*/  LOP3.LUT R65, R155, 0xff, RZ, 0xc0, !PT ;  /* 0x000000ff9b417812 */ /* 0x000fc800078ec0ff */
[----:B------:R-:W-:Y:S02]  /*a4d0*/  IADD3 R67, R64, R65, RZ ;  /* 0x0000004140437210 */ /* 0x000fe40007ffe0ff */
[----:B------:R-:W0:Y:S02]  /*a4e0*/  LDC.64 R64, c[0x0][0x240] ;  /* 0x00009000ff407b82 */ /* 0x000e240000000a00 */
[----:B0-----:R-:W-:-:S05]  /*a4f0*/  IMAD.WIDE.U32 R64, R148, 0x4, R64 ;  /* 0x0000000494407825 */ /* 0x001fca00078e0040 */
[----:B------:R1:W-:Y:S02]  /*a500*/  STG.E desc[UR4][R64.64], R67 ;  /* 0x0000004340007986 */ /* 0x0003e4000c101904 */
.L_x_43101:
[----:B------:R-:W-:Y:S05]  /*a510*/  BSYNC B0 ;  /* 0x0000000000007941 */ /* 0x000fea0003800000 */
.L_x_43100:
[----:B01----:R-:W0:Y:S01]  /*a520*/  @P3 LDC.64 R64, c[0x0][0x220] ;  /* 0x00008800ff403b82 */ /* 0x003e220000000a00 */
[----:B------:R-:W-:Y:S01]  /*a530*/  VIADD R163, R163, 0x600 ;  /* 0x00000600a3a37836 */ /* 0x000fe20000000000 */
[----:B------:R-:W-:-:S03]  /*a540*/  IADD3 R165, R165, 0x600, RZ ;  /* 0x00000600a5a57810 */ /* 0x000fc60007ffe0ff */
[----:B0-----:R-:W-:-:S03]  /*a550*/  @P3 IMAD.WIDE.U32 R148, R163, 0x10, R64 ;  /* 0x00000010a3943825 */ /* 0x001fc600078e0040 */
[----:B------:R-:W0:Y:S02]  /*a560*/  @P0 LDC.64 R64, c[0x0][0x230] ;  /* 0x00008c00ff400b82 */ /* 0x000e240000000a00 */
[----:B-----5:R1:W5:Y:S01]  /*a570*/  @P3 LDG.E.128 R60, desc[UR4][R148.64] ;  /* 0x00000004943c3981 */ /* 0x020362000c1e1d00 */
[----:B0-----:R-:W-:-:S05]  /*a580*/  @P0 IMAD.WIDE.U32 R66, R165, 0x10, R64 ;  /* 0x00000010a5420825 */ /* 0x001fca00078e0040 */
[----:B------:R-:W2:Y:S01]  /*a590*/  @P0 LDG.E.128 R56, desc[UR4][R66.64] ;  /* 0x0000000442380981 */ /* 0x000ea2000c1e1d00 */
[----:B------:R-:W-:Y:S01]  /*a5a0*/  @!P4 ISETP.NE.U32.AND P1, PT, R144, RZ, PT ;  /* 0x000000ff9000c20c */ /* 0x000fe20003f25070 */
[----:B------:R-:W-:Y:S01]  /*a5b0*/  BSSY B0, `(.L_x_43102) ;  /* 0x000005b000007945 */ /* 0x000fe20003800000 */
[----:B------:R-:W-:Y:S02]  /*a5c0*/  @!P4 MOV R168, R167 ;  /* 0x000000a700a8c202 */ /* 0x000fe40000000f00 */
        /* <DEDUP_REMOVED lines=15> */
.L_x_43105:
[----:B------:R-:W-:-:S07]  /*a6c0*/  MOV R148, R166 ;  /* 0x000000a600947202 */ /* 0x000fce0000000f00 */
.L_x_43106:
[----:B------:R-:W-:Y:S05]  /*a6d0*/  BSYNC B1 ;  /* 0x0000000000017941 */ /* 0x000fea0003800000 */
.L_x_43104:
        /* <DEDUP_REMOVED lines=16> */
.L_x_43110:
[----:B------:R-:W-:Y:S05]  /*a7e0*/  BSYNC B2 ;  /* 0x0000000000027941 */ /* 0x000fea0003800000 */
.L_x_43109:
[----:B------:R-:W-:Y:S01]  /*a7f0*/  LOP3.LUT R65, R65, R102, R131, 0x96, !PT ;  /* 0x0000006641417212 */ /* 0x000fe200078e9683 */
[----:B------:R-:W-:Y:S01]  /*a800*/  IMAD.HI.U32 R66, R99, -0x326172a9, RZ ;  /* 0xcd9e8d5763427827 */ /* 0x000fe200078e00ff */
[----:B------:R-:W-:-:S03]  /*a810*/  HFMA2.MMA R168, -RZ, RZ, 0, 0 ;  /* 0x00000000ffa87435 */ /* 0x000fc600000001ff */
        /* <DEDUP_REMOVED lines=41> */
.L_x_43108:
[----:B------:R-:W-:Y:S05]  /*aab0*/  BSYNC B1 ;  /* 0x0000000000017941 */ /* 0x000fea0003800000 */
.L_x_43107:
        /* <DEDUP_REMOVED lines=10> */
.L_x_43103:
[----:B------:R-:W-:Y:S05]  /*ab60*/  BSYNC B0 ;  /* 0x0000000000007941 */ /* 0x000fea0003800000 */
.L_x_43102:
        /* <DEDUP_REMOVED lines=18> */
.L_x_43114:
[----:B------:R-:W-:-:S07]  /*ac90*/  IMAD.MOV.U32 R65, RZ, RZ, R166 ;  /* 0x000000ffff417224 */ /* 0x000fce00078e00a6 */
.L_x_43115:
[----:B------:R-:W-:Y:S05]  /*aca0*/  BSYNC B1 ;  /* 0x0000000000017941 */ /* 0x000fea0003800000 */
.L_x_43113:
        /* <DEDUP_REMOVED lines=16> */
.L_x_43119:
[----:B------:R-:W-:Y:S05]  /*adb0*/  BSYNC B2 ;  /* 0x0000000000027941 */ /* 0x000fea0003800000 */
.L_x_43118:
        /* <DEDUP_REMOVED lines=44> */
.L_x_43117:
[----:B------:R-:W-:Y:S05]  /*b080*/  BSYNC B1 ;  /* 0x0000000000017941 */ /* 0x000fea0003800000 */
.L_x_43116:
        /* <DEDUP_REMOVED lines=10> */
.L_x_43112:
[----:B------:R-:W-:Y:S05]  /*b130*/  BSYNC B0 ;  /* 0x0000000000007941 */ /* 0x000fea0003800000 */
.L_x_43111:
        /* <DEDUP_REMOVED lines=18> */
.L_x_43123:
[----:B------:R-:W-:-:S07]  /*b260*/  MOV R161, R166 ;  /* 0x000000a600a17202 */ /* 0x000fce0000000f00 */
.L_x_43124:
[----:B------:R-:W-:Y:S05]  /*b270*/  BSYNC B1 ;  /* 0x0000000000017941 */ /* 0x000fea0003800000 */
.L_x_43122:
        /* <DEDUP_REMOVED lines=16> */
.L_x_43128:
[----:B------:R-:W-:Y:S05]  /*b380*/  BSYNC B2 ;  /* 0x0000000000027941 */ /* 0x000fea0003800000 */
.L_x_43127:
        /* <DEDUP_REMOVED lines=41> */
[----:B------:R-:W-:Y:S01]  /*b620*/  IMAD.MOV.U32 R149, RZ, RZ, RZ ;  /* 0x000000ffff957224 */ /* 0x000fe200078e00ff */
[----:B------:R-:W-:Y:S02]  /*b630*/  LOP3.LUT R146, R67, R146, R20, 0x96, !PT ;  /* 0x0000009243927212 */ /* 0x000fe400078e9614 */
[----:B------:R-:W-:-:S07]  /*b640*/  MOV R166, R66 ;  /* 0x0000004200a67202 */ /* 0x000fce0000000f00 */
.L_x_43126:
[----:B------:R-:W-:Y:S05]  /*b650*/  BSYNC B1 ;  /* 0x0000000000017941 */ /* 0x000fea0003800000 */
.L_x_43125:
        /* <DEDUP_REMOVED lines=10> */
.L_x_43121:
[----:B------:R-:W-:Y:S05]  /*b700*/  BSYNC B0 ;  /* 0x0000000000007941 */ /* 0x000fea0003800000 */
.L_x_43120:
        /* <DEDUP_REMOVED lines=18> */
.L_x_43132:
[----:B------:R-:W-:-:S07]  /*b830*/  MOV R67, R166 ;  /* 0x000000a600437202 */ /* 0x000fce0000000f00 */
.L_x_43133:
[----:B------:R-:W-:Y:S05]  /*b840*/  BSYNC B1 ;  /* 0x0000000000017941 */ /* 0x000fea0003800000 */
.L_x_43131:
        /* <DEDUP_REMOVED lines=16> */
.L_x_43137:
[----:B------:R-:W-:Y:S05]  /*b950*/  BSYNC B2 ;  /* 0x0000000000027941 */ /* 0x000fea0003800000 */
.L_x_43136:
        /* <DEDUP_REMOVED lines=41> */
[----:B------:R-:W-:Y:S01]  /*bbf0*/  LOP3.LUT R146, R145, R148, R20, 0x96, !PT ;  /* 0x0000009491927212 */ /* 0x000fe200078e9614 */
[----:B------:R-:W-:Y:S01]  /*bc00*/  HFMA2.MMA R148, -RZ, RZ, 0, 0 ;  /* 0x00000000ff947435 */ /* 0x000fe200000001ff */
[----:B------:R-:W-:-:S10]  /*bc10*/  MOV R166, R144 ;  /* 0x0000009000a67202 */ /* 0x000fd40000000f00 */
.L_x_43135:
[----:B------:R-:W-:Y:S05]  /*bc20*/  BSYNC B1 ;  /* 0x0000000000017941 */ /* 0x000fea0003800000 */
.L_x_43134:
        /* <DEDUP_REMOVED lines=10> */
.L_x_43130:
[----:B------:R-:W-:Y:S05]  /*bcd0*/  BSYNC B0 ;  /* 0x0000000000007941 */ /* 0x000fea0003800000 */
.L_x_43129:
        /* <DEDUP_REMOVED lines=21> */
[----:B------:R-:W-:Y:S06]  /*be30*/  @!P3 BRA `(.L_x_43139) ;  /* 0x00000000002cb947 */ /* 0x000fec0003800000 */
[----:B------:R-:W-:-:S04]  /*be40*/  SHF.L.U32 R142, R161, 0x10, RZ ;  /* 0x00000010a18e7819 */ /* 0x000fc800000006ff */
[----:B------:R-:W-:Y:S02]  /*be50*/  LOP3.LUT R143, R142, 0xff0000, RZ, 0xc0, !PT ;  /* 0x00ff00008e8f7812 */ /* 0x000fe400078ec0ff */
[----:B------:R-:W-:-:S04]  /*be60*/  LOP3.LUT R142, R160, 0xffff, RZ, 0xc0, !PT ;  /* 0x0000ffffa08e7812 */ /* 0x000fc800078ec0ff */
[----:B------:R-:W-:Y:S02]  /*be70*/  LEA R142, R142, R143, 0x18 ;  /* 0x0000008f8e8e7211 */ /* 0x000fe400078ec0ff */
[----:B------:R-:W-:-:S05]  /*be80*/  LOP3.LUT R143, R156, 0xff, RZ, 0xc0, !PT ;  /* 0x000000ff9c8f7812 */ /* 0x000fca00078ec0ff */
[----:B------:R-:W-:Y:S01]  /*be90*/  IMAD R142, R143, 0x100, R142 ;  /* 0x000001008f8e7824 */ /* 0x000fe200078e028e */
[----:B------:R-:W-:-:S04]  /*bea0*/  LOP3.LUT R143, R155, 0xff, RZ, 0xc0, !PT ;  /* 0x000000ff9b8f7812 */ /* 0x000fc800078ec0ff */
[----:B------:R-:W-:Y:S02]  /*beb0*/  IADD3 R145, R142, R143, RZ ;  /* 0x0000008f8e917210 */ /* 0x000fe40007ffe0ff */
[----:B------:R-:W0:Y:S02]  /*bec0*/  LDC.64 R142, c[0x0][0x240] ;  /* 0x00009000ff8e7b82 */ /* 0x000e240000000a00 */
[----:B0-----:R-:W-:-:S05]  /*bed0*/  IMAD.WIDE.U32 R142, R163, 0x4, R142 ;  /* 0x00000004a38e7825 */ /* 0x001fca00078e008e */
[----:B------:R0:W-:Y:S02]  /*bee0*/  STG.E desc[UR4][R142.64], R145 ;  /* 0x000000918e007986 */ /* 0x0001e4000c101904 */
.L_x_43139:
[----:B------:R-:W-:Y:S05]  /*bef0*/  BSYNC B0 ;  /* 0x0000000000007941 */ /* 0x000fea0003800000 */
.L_x_43138:
[----:B0-----:R-:W-:Y:S01]  /*bf00*/  FADD.FTZ R143, R144, R73 ;  /* 0x00000049908f7221 */ /* 0x001fe20000010000 */
[----:B------:R-:W-:Y:S01]  /*bf10*/  UMOV UR6, 0xffffffff ;  /* 0xffffffff00067882 */ /* 0x000fe20000000000 */
[----:B------:R-:W0:Y:S02]  /*bf20*/  S2R R144, SR_TID.X ;  /* 0x0000000000907919 */ /* 0x000e240000002100 */
        /* <DEDUP_REMOVED lines=10> */
[----:B------:R-:W-:Y:S02]  /*bfd0*/  LOP3.LUT P1, RZ, R144, 0x1f, RZ, 0xc0, !PT ;  /* 0x0000001f90ff7812 */ /* 0x000fe4000782c0ff */
[----:B------:R-:W-:Y:S01]  /*bfe0*/  LOP3.LUT R145, R149, 0x7fffff8, RZ, 0xc0, !PT ;  /* 0x07fffff895917812 */ /* 0x000fe200078ec0ff */
[----:B------:R-:W-:-:S03]  /*bff0*/  FADD.FTZ R143, R142, R67 ;  /* 0x000000438e8f7221 */ /* 0x000fc60000010000 */
[----:B------:R-:W-:Y:S01]  /*c000*/  @!P0 IADD3 R145, R145, 0x8, RZ ;  /* 0x0000000891918810 */ /* 0x000fe20007ffe0ff */
        /* <DEDUP_REMOVED lines=77> */
.L_x_43154:
        /* <DEDUP_REMOVED lines=13> */
[----:B------:R-:W-:Y:S01]  /*c5b0*/  BSSY B0, `(.L_x_43141) ;  /* 0x00000bc000007945 */ /* 0x000fe20003800000 */
[----:B------:R-:W-:Y:S01]  /*c5c0*/  @!P3 IADD3 R145, R145, R168, RZ ;  /* 0x000000a89191b210 */ /* 0x000fe20007ffe0ff */
[----:B------:R-:W-:Y:S01]  /*c5d0*/  BAR.SYNC.DEFER_BLOCKING 0x0 ;  /* 0x0000000000007b1d */ /* 0x000fe20000010000 */
[----:B------:R-:W-:Y:S01]  /*c5e0*/  LOP3.LUT P1, RZ, R149, 0x1f, R144, 0xf8, !PT ;  /* 0x0000001f95ff7812 */ /* 0x000fe2000782f890 */
[----:B------:R-:W-:-:S06]  /*c5f0*/  HFMA2.MMA R144, -RZ, RZ, 0, 0 ;  /* 0x00000000ff907435 */ /* 0x000fcc00000001ff */
[----:B------:R-:W-:-:S04]  /*c600*/  @!P3 MOV R144, 0x380 ;  /* 0x000003800090b802 */ /* 0x000fc80000000f00 */
[----:B0-----:R-:W-:Y:S02]  /*c610*/  I2FP.F32.S32 R165, R144 ;  /* 0x0000009000a57245 */ /* 0x001fe40000201400 */
[----:B-1----:R-:W-:-:S05]  /*c620*/  @!P3 LEA R142, R143, R142, 0x18 ;  /* 0x0000008e8f8eb211 */ /* 0x002fca00078ec0ff */
[----:B------:R-:W-:Y:S01]  /*c630*/  @!P3 IMAD R145, R145, 0x8, R142 ;  /* 0x000000089191b824 */ /* 0x000fe200078e028e */
[----:B------:R-:W-:-:S06]  /*c640*/  CS2R R142, SRZ ;  /* 0x00000000008e7805 */ /* 0x000fcc000001ff00 */
[----:B------:R-:W0:Y:S04]  /*c650*/  @!P3 LDS.64 R142, [R145] ;  /* 0x00000000918eb984 */ /* 0x000e280000000a00 */
[----:B0-----:R-:W0:Y:S02]  /*c660*/  SHFL.DOWN PT, R163, R142, 0x4, 0x1f ;  /* 0x08801f008ea37f89 */ /* 0x001e2400000e0000 */
[----:B0-----:R-:W-:-:S04]  /*c670*/  FADD.FTZ R149, -R163, R142 ;  /* 0x0000008ea3957221 */ /* 0x001fc80000010100 */
[----:B------:R-:W-:-:S04]  /*c680*/  FMUL.FTZ R149, R149, R149 ;  /* 0x0000009595957220 */ /* 0x000fc80000410000 */
[----:B------:R-:W-:Y:S02]  /*c690*/  FMUL.FTZ R167, R149, R165 ;  /* 0x000000a595a77220 */ /* 0x000fe40000410000 */
[----:B------:R-:W0:Y:S02]  /*c6a0*/  SHFL.DOWN PT, R149, R144, 0x4, 0x1f ;  /* 0x08801f0090957f89 */ /* 0x000e2400000e0000 */
[----:B0-----:R-:W-:Y:S01]  /*c6b0*/  I2FP.F32.S32 R168, R149 ;  /* 0x0000009500a87245 */ /* 0x001fe20000201400 */
[----:B------:R-:W-:-:S04]  /*c6c0*/  IMAD.IADD R162, R149, 0x1, R144 ;  /* 0x0000000195a27824 */ /* 0x000fc800078e0290 */
[-C--:B------:R-:W-:Y:S01]  /*c6d0*/  FMUL.FTZ R167, R167, R168.reuse ;  /* 0x000000a8a7a77220 */ /* 0x080fe20000410000 */
[----:B------:R-:W-:Y:S01]  /*c6e0*/  FMUL.FTZ R168, R163, R168 ;  /* 0x000000a8a3a87220 */ /* 0x000fe20000410000 */
[----:B------:R-:W0:Y:S03]  /*c6f0*/  SHFL.DOWN PT, R149, R162, 0x2, 0x1f ;  /* 0x08401f00a2957f89 */ /* 0x000e2600000e0000 */
[----:B------:R-:W-:Y:S02]  /*c700*/  FFMA.FTZ R170, R165, R142, R168 ;  /* 0x0000008ea5aa7223 */ /* 0x000fe400000100a8 */
[----:B------:R-:W1:Y:S01]  /*c710*/  SHFL.DOWN PT, R142, R143, 0x4, 0x1f ;  /* 0x08801f008f8e7f89 */ /* 0x000e6200000e0000 */
[-C--:B0-----:R-:W-:Y:S02]  /*c720*/  IADD3 R163, R162, R149.reuse, RZ ;  /* 0x00000095a2a37210 */ /* 0x081fe40007ffe0ff */
[----:B------:R-:W-:Y:S01]  /*c730*/  I2FP.F32.S32 R165, R149 ;  /* 0x0000009500a57245 */ /* 0x000fe20000201400 */
[----:B-1----:R-:W-:Y:S01]  /*c740*/  FADD.FTZ R168, R142, R143 ;  /* 0x0000008f8ea87221 */ /* 0x002fe20000010000 */
[----:B------:R-:W-:-:S04]  /*c750*/  I2FP.F32.S32 R142, R162 ;  /* 0x000000a2008e7245 */ /* 0x000fc80000201400 */
[----:B------:R-:W0:Y:S02]  /*c760*/  MUFU.RCP R145, R142 ;  /* 0x0000008e00917308 */ /* 0x000e240000001000 */
[C---:B0-----:R-:W-:Y:S01]  /*c770*/  FFMA.FTZ R167, R145.reuse, R167, R168 ;  /* 0x000000a791a77223 */ /* 0x041fe200000100a8 */
[----:B------:R-:W-:-:S05]  /*c780*/  FMUL.FTZ R145, R145, R170 ;  /* 0x000000aa91917220 */ /* 0x000fca0000410000 */
[----:B------:R-:W0:Y:S02]  /*c790*/  SHFL.DOWN PT, R144, R145, 0x2, 0x1f ;  /* 0x08401f0091907f89 */ /* 0x000e2400000e0000 */
[----:B0-----:R-:W-:-:S04]  /*c7a0*/  FADD.FTZ R149, R145, -R144 ;  /* 0x8000009091957221 */ /* 0x001fc80000010000 */
[----:B------:R-:W-:-:S04]  /*c7b0*/  FMUL.FTZ R149, R149, R149 ;  /* 0x0000009595957220 */ /* 0x000fc80000410000 */
[----:B------:R-:W-:-:S04]  /*c7c0*/  FMUL.FTZ R149, R142, R149 ;  /* 0x000000958e957220 */ /* 0x000fc80000410000 */
[-C--:B------:R-:W-:Y:S01]  /*c7d0*/  FMUL.FTZ R149, R149, R165.reuse ;  /* 0x000000a595957220 */ /* 0x080fe20000410000 */
[----:B------:R-:W-:-:S04]  /*c7e0*/  FMUL.FTZ R165, R144, R165 ;  /* 0x000000a590a57220 */ /* 0x000fc80000410000 */
[----:B------:R-:W-:Y:S02]  /*c7f0*/  FFMA.FTZ R168, R142, R145, R165 ;  /* 0x000000918ea87223 */ /* 0x000fe400000100a5 */
[----:B------:R-:W0:Y:S02]  /*c800*/  SHFL.DOWN PT, R142, R167, 0x2, 0x1f ;  /* 0x08401f00a78e7f89 */ /* 0x000e2400000e0000 */
[----:B0-----:R-:W-:Y:S01]  /*c810*/  FADD.FTZ R144, R167, R142 ;  /* 0x0000008ea7907221 */ /* 0x001fe20000010000 */
[----:B------:R-:W-:-:S04]  /*c820*/  I2FP.F32.S32 R142, R163 ;  /* 0x000000a3008e7245 */ /* 0x000fc80000201400 */
[----:B------:R-:W0:Y:S02]  /*c830*/  MUFU.RCP R143, R142 ;  /* 0x0000008e008f7308 */ /* 0x000e240000001000 */
[C---:B0-----:R-:W-:Y:S01]  /*c840*/  FFMA.FTZ R149, R143.reuse, R149, R144 ;  /* 0x000000958f957223 */ /* 0x041fe20000010090 */
[----:B------:R-:W-:Y:S01]  /*c850*/  FMUL.FTZ R143, R143, R168 ;  /* 0x000000a88f8f7220 */ /* 0x000fe20000410000 */
[----:B------:R-:W0:Y:S02]  /*c860*/  SHFL.DOWN PT, R144, R163, 0x1, 0x1f ;  /* 0x08201f00a3907f89 */ /* 0x000e2400000e0000 */
[-C--:B0-----:R-:W-:Y:S02]  /*c870*/  IADD3 R145, R163, R144.reuse, RZ ;  /* 0x00000090a3917210 */ /* 0x081fe40007ffe0ff */
[----:B------:R-:W-:Y:S02]  /*c880*/  I2FP.F32.S32 R168, R144 ;  /* 0x0000009000a87245 */ /* 0x000fe40000201400 */
[----:B------:R-:W0:Y:S02]  /*c890*/  SHFL.DOWN PT, R144, R143, 0x1, 0x1f ;  /* 0x08201f008f907f89 */ /* 0x000e2400000e0000 */
[----:B0-----:R-:W-:Y:S01]  /*c8a0*/  FADD.FTZ R162, R143, -R144 ;  /* 0x800000908fa27221 */ /* 0x001fe20000010000 */
[----:B------:R-:W-:-:S03]  /*c8b0*/  FMUL.FTZ R167, R144, R168 ;  /* 0x000000a890a77220 */ /* 0x000fc60000410000 */
[----:B------:R-:W-:Y:S01]  /*c8c0*/  FMUL.FTZ R165, R162, R162 ;  /* 0x000000a2a2a57220 */ /* 0x000fe20000410000 */
[C---:B------:R-:W-:Y:S01]  /*c8d0*/  FFMA.FTZ R167, R142.reuse, R143, R167 ;  /* 0x0000008f8ea77223 */ /* 0x040fe200000100a7 */
[----:B------:R-:W-:Y:S02]  /*c8e0*/  I2FP.F32.S32 R162, R145 ;  /* 0x0000009100a27245 */ /* 0x000fe40000201400 */
[----:B------:R-:W-:Y:S02]  /*c8f0*/  FMUL.FTZ R165, R142, R165 ;  /* 0x000000a58ea57220 */ /* 0x000fe40000410000 */
[----:B------:R-:W0:Y:S02]  /*c900*/  SHFL.DOWN PT, R142, R149, 0x1, 0x1f ;  /* 0x08201f00958e7f89 */ /* 0x000e2400000e0000 */
[----:B------:R-:W1:Y:S01]  /*c910*/  MUFU.RCP R162, R162 ;  /* 0x000000a200a27308 */ /* 0x000e620000001000 */
[----:B------:R-:W-:Y:S01]  /*c920*/  FMUL.FTZ R165, R165, R168 ;  /* 0x000000a8a5a57220 */ /* 0x000fe20000410000 */
[----:B-1----:R-:W-:Y:S01]  /*c930*/  FMUL.FTZ R167, R162, R167 ;  /* 0x000000a7a2a77220 */ /* 0x002fe20000410000 */
[----:B0-----:R-:W-:-:S05]  /*c940*/  FADD.FTZ R145, R149, R142 ;  /* 0x0000008e95917221 */ /* 0x001fca0000010000 */
[----:B------:R-:W0:Y:S01]  /*c950*/  SHFL.IDX PT, R167, R167, RZ, 0x1f ;  /* 0x00001fffa7a77589 */ /* 0x000e2200000e0000 */
[----:B------:R-:W1:Y:S01]  /*c960*/  @!P1 LDC.64 R142, c[0x0][0x250] ;  /* 0x00009400ff8e9b82 */ /* 0x000e620000000a00 */
[----:B------:R-:W-:-:S06]  /*c970*/  FFMA.FTZ R165, R162, R165, R145 ;  /* 0x000000a5a2a57223 */ /* 0x000fcc0000010091 */
[----:B------:R-:W2:Y:S01]  /*c980*/  SHFL.IDX PT, R165, R165, RZ, 0x1f ;  /* 0x00001fffa5a57589 */ /* 0x000ea200000e0000 */
[C---:B-1----:R-:W-:Y:S02]  /*c990*/  @!P1 LEA R144, P3, R0.reuse, R142, 0x2 ;  /* 0x0000008e00909211 */ /* 0x042fe400078610ff */
[----:B------:R-:W2:Y:S02]  /*c9a0*/  LDC R142, c[0x0][0x2d8] ;  /* 0x0000b600ff8e7b82 */ /* 0x000ea40000000800 */
[----:B------:R-:W-:Y:S01]  /*c9b0*/  @!P1 LEA.HI.X R145, R0, R143, R159, 0x2, P3 ;  /* 0x0000008f00919211 */ /* 0x000fe200018f149f */
[----:B0-----:R-:W-:-:S04]  /*c9c0*/  FMUL.FTZ R143, R167, R167 ;  /* 0x000000a7a78f7220 */ /* 0x001fc80000410000 */
[----:B------:R0:W-:Y:S01]  /*c9d0*/  @!P1 STG.E desc[UR4][R144.64], R167 ;  /* 0x000000a790009986 */ /* 0x0001e2000c101904 */
[----:B------:R-:W-:Y:S01]  /*c9e0*/  FSEL R143, R143, RZ, P2 ;  /* 0x000000ff8f8f7208 */ /* 0x000fe20001000000 */
[----:B--2---:R-:W-:-:S04]  /*c9f0*/  FFMA.FTZ R142, R165, UR10, R142 ;  /* 0x0000000aa58e7c23 */ /* 0x004fc8000801008e */
[----:B------:R-:W-:Y:S02]  /*ca00*/  FADD.FTZ R149, R142, R143 ;  /* 0x0000008f8e957221 */ /* 0x000fe40000010000 */
[----:B------:R-:W1:Y:S04]  /*ca10*/  @!P1 LDC.64 R142, c[0x0][0x258] ;  /* 0x00009600ff8e9b82 */ /* 0x000e680000000a00 */
[----:B------:R-:W2:Y:S01]  /*ca20*/  MUFU.RSQ R149, R149 ;  /* 0x0000009500957308 */ /* 0x000ea20000001400 */
[----:B-1----:R-:W-:-:S04]  /*ca30*/  @!P1 LEA R142, P3, R0, R142, 0x2 ;  /* 0x0000008e008e9211 */ /* 0x002fc800078610ff */
[----:B------:R-:W-:-:S05]  /*ca40*/  @!P1 LEA.HI.X R143, R0, R143, R159, 0x2, P3 ;  /* 0x0000008f008f9211 */ /* 0x000fca00018f149f */
[----:B--2---:R0:W-:Y:S01]  /*ca50*/  @!P1 STG.E desc[UR4][R142.64], R149 ;  /* 0x000000958e009986 */ /* 0x0041e2000c101904 */
[----:B------:R-:W-:-:S13]  /*ca60*/  ISETP.GE.AND P1, PT, R158, 0x1, PT ;  /* 0x000000019e00780c */ /* 0x000fda0003f26270 */
[----:B0-----:R-:W-:Y:S05]  /*ca70*/  @!P1 BRA `(.L_x_43142) ;  /* 0x0000000400bc9947 */ /* 0x001fea0003800000 */
[----:B------:R-:W-:-:S04]  /*ca80*/  VIADD R158, R158, 0xffffffff ;  /* 0xffffffff9e9e7836 */ /* 0x000fc80000000000 */
[----:B------:R-:W-:-:S05]  /*ca90*/  IMAD R158, R158, R157, RZ ;  /* 0x0000009d9e9e7224 */ /* 0x000fca00078e02ff */
[----:B------:R-:W-:-:S04]  /*caa0*/  SHF.R.S32.HI R143, RZ, 0x1f, R158 ;  /* 0x0000001fff8f7819 */ /* 0x000fc8000001149e */
[----:B------:R-:W-:Y:S02]  /*cab0*/  LEA.HI R145, R143, R158, RZ, 0x2 ;  /* 0x0000009e8f917211 */ /* 0x000fe400078f10ff */
[----:B------:R-:W0:Y:S01]  /*cac0*/  LDC.64 R142, c[0x0][0x2b8] ;  /* 0x0000ae00ff8e7b82 */ /* 0x000e220000000a00 */
[----:B------:R-:W-:Y:S02]  /*cad0*/  FSEL R158, R167, RZ, !P2 ;  /* 0x000000ffa79e7208 */ /* 0x000fe40005000000 */
[----:B------:R-:W-:-:S03]  /*cae0*/  LEA.HI.SX32 R157, R145, R2, 0x1e ;  /* 0x00000002919d7211 */ /* 0x000fc600078ff2ff */
        /* <DEDUP_REMOVED lines=16> */
[----:B------:R-:W-:Y:S01]  /*cbf0*/  IADD3 R159, R157, 0x100, RZ ;  /* 0x000001009d9f7810 */ /* 0x000fe20007ffe0ff */
[----:B------:R-:W-:Y:S01]  /*cc00*/  FMUL.FTZ R87, R149, R168 ;  /* 0x000000a895577220 */ /* 0x000fe20000410000 */
[----:B0-----:R-:W-:-:S04]  /*cc10*/  IMAD.WIDE.U32 R144, R157, 0x10, R142 ;  /* 0x000000109d907825 */ /* 0x001fc800078e008e */
[C---:B------:R-:W-:Y:S01]  /*cc20*/  FMUL.FTZ R84, R149.reuse, R84 ;  /* 0x0000005495547220 */ /* 0x040fe20000410000 */
[C---:B------:R-:W-:Y:S01]  /*cc30*/  FMUL.FTZ R85, R149.reuse, R162 ;  /* 0x000000a295557220 */ /* 0x040fe20000410000 */
[----:B------:R-:W-:Y:S01]  /*cc40*/  FMUL.FTZ R86, R149, R86 ;  /* 0x0000005695567220 */ /* 0x000fe20000410000 */
[C---:B------:R-:W-:Y:S01]  /*cc50*/  FADD.FTZ R80, -R158.reuse, R80 ;  /* 0x000000509e507221 */ /* 0x040fe20000010100 */
[----:B------:R0:W-:Y:S01]  /*cc60*/  STG.E.128 desc[UR4][R144.64], R88 ;  /* 0x0000005890007986 */ /* 0x0001e2000c101d04 */
[----:B------:R-:W-:Y:S01]  /*cc70*/  FADD.FTZ R82, -R158, R82 ;  /* 0x000000529e527221 */ /* 0x000fe20000010100 */
[----:B------:R-:W-:Y:S01]  /*cc80*/  FFMA.FTZ R87, R119, R87, R106 ;  /* 0x0000005777577223 */ /* 0x000fe2000001006a */
[----:B------:R-:W-:Y:S01]  /*cc90*/  FFMA.FTZ R86, R37, R86, R24 ;  /* 0x0000005625567223 */ /* 0x000fe20000010018 */
[----:B------:R-:W-:Y:S01]  /*cca0*/  FFMA.FTZ R85, R120, R85, R105 ;  /* 0x0000005578557223 */ /* 0x000fe20000010069 */
[----:B------:R-:W-:Y:S01]  /*ccb0*/  FFMA.FTZ R84, R38, R84, R23 ;  /* 0x0000005426547223 */ /* 0x000fe20000010017 */
[C---:B------:R-:W-:Y:S01]  /*ccc0*/  FMUL.FTZ R80, R149.reuse, R80 ;  /* 0x0000005095507220 */ /* 0x040fe20000410000 */
[----:B------:R-:W-:Y:S01]  /*ccd0*/  FMUL.FTZ R82, R149, R82 ;  /* 0x0000005295527220 */ /* 0x000fe20000410000 */
[C---:B------:R-:W-:Y:S01]  /*cce0*/  FADD.FTZ R76, -R158.reuse, R76 ;  /* 0x0000004c9e4c7221 */ /* 0x040fe20000010100 */
[----:B------:R-:W-:Y:S01]  /*ccf0*/  FADD.FTZ R78, -R158, R78 ;  /* 0x0000004e9e4e7221 */ /* 0x000fe20000010100 */
[----:B------:R-:W-:Y:S01]  /*cd00*/  FFMA.FTZ R80, R40, R80, R25 ;  /* 0x0000005028507223 */ /* 0x000fe20000010019 */
[----:B------:R-:W-:Y:S01]  /*cd10*/  FFMA.FTZ R82, R39, R82, R26 ;  /* 0x0000005227527223 */ /* 0x000fe2000001001a */
[C---:B------:R-:W-:Y:S01]  /*cd20*/  FADD.FTZ R168, -R158.reuse, R68 ;  /* 0x000000449ea87221 */ /* 0x040fe20000010100 */
[C---:B------:R-:W-:Y:S01]  /*cd30*/  FADD.FTZ R170, -R158.reuse, R69 ;  /* 0x000000459eaa7221 */ /* 0x040fe20000010100 */
[----:B------:R-:W-:Y:S01]  /*cd40*/  FMUL.FTZ R68, R149, R76 ;  /* 0x0000004c95447220 */ /* 0x000fe20000410000 */
[C---:B------:R-:W-:Y:S01]  /*cd50*/  FADD.FTZ R74, -R158.reuse, R74 ;  /* 0x0000004a9e4a7221 */ /* 0x040fe20000010100 */
[C---:B------:R-:W-:Y:S01]  /*cd60*/  FADD.FTZ R162, -R158.reuse, R75 ;  /* 0x0000004b9ea27221 */ /* 0x040fe20000010100 */
[C---:B------:R-:W-:Y:S01]  /*cd70*/  FADD.FTZ R76, -R158.reuse, R64 ;  /* 0x000000409e4c7221 */ /* 0x040fe20000010100 */
[C---:B0-----:R-:W-:Y:S01]  /*cd80*/  FADD.FTZ R144, -R158.reuse, R83 ;  /* 0x000000539e907221 */ /* 0x041fe20000010100 */
[----:B------:R-:W-:Y:S01]  /*cd90*/  FADD.FTZ R90, -R158, R81 ;  /* 0x000000519e5a7221 */ /* 0x000fe20000010100 */
[----:B------:R-:W-:Y:S01]  /*cda0*/  IMAD.WIDE.U32 R88, R159, 0x10, R142 ;  /* 0x000000109f587825 */ /* 0x000fe200078e008e */
[----:B------:R-:W-:-:S03]  /*cdb0*/  IADD3 R91, R157, 0x200, RZ ;  /* 0x000002009d5b7810 */ /* 0x000fc60007ffe0ff */
[C---:B------:R-:W-:Y:S01]  /*cdc0*/  FMUL.FTZ R83, R149.reuse, R144 ;  /* 0x0000009095537220 */ /* 0x040fe20000410000 */
[----:B------:R-:W-:Y:S01]  /*cdd0*/  FMUL.FTZ R81, R149, R90 ;  /* 0x0000005a95517220 */ /* 0x000fe20000410000 */
[----:B------:R-:W-:Y:S01]  /*cde0*/  FADD.FTZ R144, -R158, R73 ;  /* 0x000000499e907221 */ /* 0x000fe20000010100 */
[----:B------:R0:W-:Y:S01]  /*cdf0*/  STG.E.128 desc[UR4][R88.64], R84 ;  /* 0x0000005458007986 */ /* 0x0001e2000c101d04 */
[----:B------:R-:W-:Y:S01]  /*ce00*/  FFMA.FTZ R83, R121, R83, R108 ;  /* 0x0000005379537223 */ /* 0x000fe2000001006c */
[----:B------:R-:W-:Y:S01]  /*ce10*/  FFMA.FTZ R81, R122, R81, R107 ;  /* 0x000000517a517223 */ /* 0x000fe2000001006b */
[----:B------:R-:W-:Y:S02]  /*ce20*/  VIADD R73, R157, 0x300 ;  /* 0x000003009d497836 */ /* 0x000fe40000000000 */
[----:B------:R-:W-:Y:S01]  /*ce30*/  FADD.FTZ R90, -R158, R72 ;  /* 0x000000489e5a7221 */ /* 0x000fe20000010100 */
[----:B------:R-:W-:Y:S01]  /*ce40*/  FFMA.FTZ R68, R42, R68, R27 ;  /* 0x000000442a447223 */ /* 0x000fe2000001001b */
[----:B------:R-:W-:Y:S01]  /*ce50*/  FMUL.FTZ R168, R149, R168 ;  /* 0x000000a895a87220 */ /* 0x000fe20000410000 */
[----:B------:R-:W-:-:S04]  /*ce60*/  IMAD.WIDE.U32 R72, R73, 0x10, R142 ;  /* 0x0000001049487825 */ /* 0x000fc800078e008e */
[C---:B------:R-:W-:Y:S01]  /*ce70*/  FMUL.FTZ R64, R149.reuse, R90 ;  /* 0x0000005a95407220 */ /* 0x040fe20000410000 */
[----:B------:R-:W-:-:S03]  /*ce80*/  FMUL.FTZ R170, R149, R170 ;  /* 0x000000aa95aa7220 */ /* 0x000fc60000410000 */
[----:B------:R-:W-:Y:S01]  /*ce90*/  FFMA.FTZ R64, R44, R64, R29 ;  /* 0x000000402c407223 */ /* 0x000fe2000001001d */
[----:B0-----:R-:W-:-:S04]  /*cea0*/  IMAD.WIDE.U32 R84, R91, 0x10, R142 ;  /* 0x000000105b547825 */ /* 0x001fc800078e008e */
[C---:B------:R-:W-:Y:S01]  /*ceb0*/  FADD.FTZ R86, -R158.reuse, R77 ;  /* 0x0000004d9e567221 */ /* 0x040fe20000010100 */
[----:B------:R-:W-:Y:S01]  /*cec0*/  FADD.FTZ R88, -R158, R79 ;  /* 0x0000004f9e587221 */ /* 0x000fe20000010100 */
[----:B------:R-:W-:Y:S01]  /*ced0*/  IADD3 R79, R157, 0x400, RZ ;  /* 0x000004009d4f7810 */ /* 0x000fe20007ffe0ff */
[----:B------:R0:W-:Y:S01]  /*cee0*/  STG.E.128 desc[UR4][R84.64], R80 ;  /* 0x0000005054007986 */ /* 0x0001e2000c101d04 */
[----:B------:R-:W-:Y:S01]  /*cef0*/  FMUL.FTZ R69, R149, R86 ;  /* 0x0000005695457220 */ /* 0x000fe20000410000 */
[C---:B------:R-:W-:Y:S01]  /*cf00*/  IADD3 R77, R157.reuse, 0x500, RZ ;  /* 0x000005009d4d7810 */ /* 0x040fe20007ffe0ff */
[----:B------:R-:W-:Y:S02]  /*cf10*/  VIADD R157, R157, 0x600 ;  /* 0x000006009d9d7836 */ /* 0x000fe40000000000 */
[----:B------:R-:W-:Y:S01]  /*cf20*/  FFMA.FTZ R69, R124, R69, R109 ;  /* 0x000000457c457223 */ /* 0x000fe2000001006d */
[C---:B0-----:R-:W-:Y:S01]  /*cf30*/  FADD.FTZ R80, -R158.reuse, R70 ;  /* 0x000000469e507221 */ /* 0x041fe20000010100 */
[C---:B------:R-:W-:Y:S01]  /*cf40*/  FADD.FTZ R82, -R158.reuse, R71 ;  /* 0x000000479e527221 */ /* 0x040fe20000010100 */
[C---:B------:R-:W-:Y:S01]  /*cf50*/  FMUL.FTZ R71, R149.reuse, R88 ;  /* 0x0000005895477220 */ /* 0x040fe20000410000 */
[----:B------:R-:W-:Y:S01]  /*cf60*/  FMUL.FTZ R70, R149, R78 ;  /* 0x0000004e95467220 */ /* 0x000fe20000410000 */
        /* <DEDUP_REMOVED lines=14> */
[----:B------:R0:W-:Y:S01]  /*d050*/  STG.E.128 desc[UR4][R72.64], R68 ;  /* 0x0000004448007986 */ /* 0x0001e2000c101d04 */
[----:B------:R-:W-:-:S04]  /*d060*/  IMAD.WIDE.U32 R78, R79, 0x10, R142 ;  /* 0x000000104f4e7825 */ /* 0x000fc800078e008e */
[----:B------:R-:W-:Y:S01]  /*d070*/  FFMA.FTZ R67, R125, R67, R112 ;  /* 0x000000437d437223 */ /* 0x000fe20000010070 */
[----:B------:R-:W-:Y:S01]  /*d080*/  FFMA.FTZ R66, R43, R66, R30 ;  /* 0x000000422b427223 */ /* 0x000fe2000001001e */
[----:B------:R-:W-:Y:S01]  /*d090*/  FFMA.FTZ R65, R126, R65, R111 ;  /* 0x000000417e417223 */ /* 0x000fe2000001006f */
[----:B------:R-:W-:-:S04]  /*d0a0*/  IMAD.WIDE.U32 R76, R77, 0x10, R142 ;  /* 0x000000104d4c7825 */ /* 0x000fc800078e008e */
[----:B------:R-:W-:Y:S01]  /*d0b0*/  FFMA.FTZ R75, R129, R75, R116 ;  /* 0x0000004b814b7223 */ /* 0x000fe20000010074 */
[----:B------:R-:W-:Y:S01]  /*d0c0*/  FFMA.FTZ R74, R47, R74, R34 ;  /* 0x0000004a2f4a7223 */ /* 0x000fe20000010022 */
[----:B------:R-:W-:Y:S01]  /*d0d0*/  IMAD.WIDE.U32 R142, R157, 0x10, R142 ;  /* 0x000000109d8e7825 */ /* 0x000fe200078e008e */
[----:B------:R1:W-:Y:S03]  /*d0e0*/  STG.E.128 desc[UR4][R78.64], R64 ;  /* 0x000000404e007986 */ /* 0x0003e6000c101d04 */
[----:B0-----:R-:W-:Y:S01]  /*d0f0*/  FFMA.FTZ R71, R127, R82, R114 ;  /* 0x000000527f477223 */ /* 0x001fe20000010072 */
[----:B------:R-:W-:Y:S01]  /*d100*/  FFMA.FTZ R70, R45, R80, R32 ;  /* 0x000000502d467223 */ /* 0x000fe20000010020 */
[----:B------:R-:W-:Y:S01]  /*d110*/  FFMA.FTZ R69, R128, R170, R113 ;  /* 0x000000aa80457223 */ /* 0x000fe20000010071 */
[----:B------:R-:W-:Y:S01]  /*d120*/  FFMA.FTZ R68, R46, R168, R31 ;  /* 0x000000a82e447223 */ /* 0x000fe2000001001f */
[----:B------:R-:W-:Y:S01]  /*d130*/  FFMA.FTZ R73, R132, R83, R115 ;  /* 0x0000005384497223 */ /* 0x000fe20000010073 */
[----:B------:R-:W-:-:S03]  /*d140*/  FFMA.FTZ R72, R48, R81, R33 ;  /* 0x0000005130487223 */ /* 0x000fc60000010021 */
[----:B------:R1:W-:Y:S04]  /*d150*/  STG.E.128 desc[UR4][R76.64], R68 ;  /* 0x000000444c007986 */ /* 0x0003e8000c101d04 */
[----:B------:R1:W-:Y:S02]  /*d160*/  STG.E.128 desc[UR4][R142.64], R72 ;  /* 0x000000488e007986 */ /* 0x0003e4000c101d04 */
.L_x_43142:
[----:B------:R-:W-:Y:S05]  /*d170*/  BSYNC B0 ;  /* 0x0000000000007941 */ /* 0x000fea0003800000 */
.L_x_43141:
[----:B------:R-:W-:Y:S02]  /*d180*/  IADD3 R0, R0, UR12, RZ ;  /* 0x0000000c00007c10 */ /* 0x000fe4000fffe0ff */
[----:B------:R-:W-:Y:S02]  /*d190*/  SEL R162, RZ, 0x1, P0 ;  /* 0x00000001ffa27807 */ /* 0x000fe40000000000 */
[----:B------:R-:W-:-:S13]  /*d1a0*/  ISETP.GE.AND P1, PT, R0, UR13, PT ;  /* 0x0000000d00007c0c */ /* 0x000fda000bf26270 */
[----:B------:R-:W-:Y:S05]  /*d1b0*/  @!P1 BRA `(.L_x_43143) ;  /* 0xffffff3c00ac9947 */ /* 0x000fea000383ffff */
[----:B------:R-:W-:Y:S05]  /*d1c0*/  EXIT ;  /* 0x000000000000794d */ /* 0x000fea0003800000 */
.L_x_43140:
[----:B------:R-:W-:Y:S01]  /*d1d0*/  HFMA2.MMA R174, -RZ, RZ, 0, 1.847743988037109375e-06 ;  /* 0x0000001fffae7435 */ /* 0x000fe200000001ff */
[----:B------:R-:W-:Y:S01]  /*d1e0*/  MOV R172, R143 ;  /* 0x0000008f00ac7202 */ /* 0x000fe20000000f00 */
[----:B------:R-:W-:Y:S01]  /*d1f0*/  IMAD.MOV.U32 R171, RZ, RZ, 0x1 ;  /* 0x00000001ffab7424 */ /* 0x000fe200078e00ff */
[----:B------:R-:W-:-:S08]  /*d200*/  MOV R169, 0xffffffff ;  /* 0xffffffff00a97802 */ /* 0x000fd00000000f00 */
[----:B-----5:R-:W-:Y:S05]  /*d210*/  WARPSYNC.COLLECTIVE R169, `(.L_x_43144) ;  /* 0x00000000a9087348 */ /* 0x020fea0003c00000 */
[----:B------:R0:W1:Y:S02]  /*d220*/  SHFL.BFLY P3, R170, R172, R171, R174 ;  /* 0x0c0000abacaa7389 */ /* 0x00006400000600ae */
[----:B01---5:R-:W-:Y:S01]  /*d230*/  ENDCOLLECTIVE ;  /* 0x000000000000791b */ /* 0x023fe20003800000 */
.L_x_43144:
[----:B------:R-:W-:Y:S01]  /*d240*/  HFMA2.MMA R171, -RZ, RZ, 0, 1.1920928955078125e-07 ;  /* 0x00000002ffab7435 */ /* 0x000fe200000001ff */
[----:B------:R-:W-:-:S04]  /*d250*/  IMAD.MOV.U32 R142, RZ, RZ, R170 ;  /* 0x000000ffff8e7224 */ /* 0x000fc800078e00aa */
[----:B------:R-:W-:-:S05]  /*d260*/  FADD.FTZ R162, R143, R142 ;  /* 0x0000008e8fa27221 */ /* 0x000fca0000010000 */
[----:B------:R-:W-:-:S07]  /*d270*/  MOV R172, R162 ;  /* 0x000000a200ac7202 */ /* 0x000fce0000000f00 */
[----:B------:R-:W-:Y:S05]  /*d280*/  WARPSYNC.COLLECTIVE R169, `(.L_x_43145) ;  /* 0x00000000a9087348 */ /* 0x000fea0003c00000 */
[----:B------:R0:W1:Y:S02]  /*d290*/  SHFL.BFLY P3, R170, R172, R171, R174 ;  /* 0x0c0000abacaa7389 */ /* 0x00006400000600ae */
[----:B01----:R-:W-:Y:S01]  /*d2a0*/  ENDCOLLECTIVE ;  /* 0x000000000000791b */ /* 0x003fe20003800000 */
.L_x_43145:
[----:B------:R-:W-:Y:S01]  /*d2b0*/  HFMA2.MMA R171, -RZ, RZ, 0, 2.384185791015625e-07 ;  /* 0x00000004ffab7435 */ /* 0x000fe200000001ff */
[----:B------:R-:W-:-:S04]  /*d2c0*/  IMAD.MOV.U32 R163, RZ, RZ, R170 ;  /* 0x000000ffffa37224 */ /* 0x000fc800078e00aa */
[----:B------:R-:W-:-:S05]  /*d2d0*/  FADD.FTZ R163, R162, R163 ;  /* 0x000000a3a2a37221 */ /* 0x000fca0000010000 */
[----:B------:R-:W-:-:S07]  /*d2e0*/  MOV R172, R163 ;  /* 0x000000a300ac7202 */ /* 0x000fce0000000f00 */
[----:B------:R-:W-:Y:S05]  /*d2f0*/  WARPSYNC.COLLECTIVE R169, `(.L_x_43146) ;  /* 0x00000000a9087348 */ /* 0x000fea0003c00000 */
[----:B------:R0:W1:Y:S02]  /*d300*/  SHFL.BFLY P3, R170, R172, R171, R174 ;  /* 0x0c0000abacaa7389 */ /* 0x00006400000600ae */
[----:B01----:R-:W-:Y:S01]  /*d310*/  ENDCOLLECTIVE ;  /* 0x000000000000791b */ /* 0x003fe20003800000 */
.L_x_43146:
[----:B------:R-:W-:Y:S01]  /*d320*/  HFMA2.MMA R171, -RZ, RZ, 0, 4.76837158203125e-07 ;  /* 0x00000008ffab7435 */ /* 0x000fe200000001ff */
[----:B------:R-:W-:-:S04]  /*d330*/  IMAD.MOV.U32 R142, RZ, RZ, R170 ;  /* 0x000000ffff8e7224 */ /* 0x000fc800078e00aa */
[----:B------:R-:W-:-:S05]  /*d340*/  FADD.FTZ R165, R163, R142 ;  /* 0x0000008ea3a57221 */ /* 0x000fca0000010000 */
[----:B------:R-:W-:-:S07]  /*d350*/  MOV R172, R165 ;  /* 0x000000a500ac7202 */ /* 0x000fce0000000f00 */
[----:B------:R-:W-:Y:S05]  /*d360*/  WARPSYNC.COLLECTIVE R169, `(.L_x_43147) ;  /* 0x00000000a9087348 */ /* 0x000fea0003c00000 */
[----:B------:R0:W1:Y:S02]  /*d370*/  SHFL.BFLY P3, R170, R172, R171, R174 ;  /* 0x0c0000abacaa7389 */ /* 0x00006400000600ae */
[----:B01----:R-:W-:Y:S01]  /*d380*/  ENDCOLLECTIVE ;  /* 0x000000000000791b */ /* 0x003fe20003800000 */
.L_x_43147:
[----:B------:R-:W-:Y:S01]  /*d390*/  HFMA2.MMA R171, -RZ, RZ, 0, 9.5367431640625e-07 ;  /* 0x00000010ffab7435 */ /* 0x000fe200000001ff */
[----:B------:R-:W-:-:S04]  /*d3a0*/  IMAD.MOV.U32 R142, RZ, RZ, R170 ;  /* 0x000000ffff8e7224 */ /* 0x000fc800078e00aa */
[----:B------:R-:W-:-:S05]  /*d3b0*/  FADD.FTZ R167, R165, R142 ;  /* 0x0000008ea5a77221 */ /* 0x000fca0000010000 */
[----:B------:R-:W-:-:S07]  /*d3c0*/  MOV R172, R167 ;  /* 0x000000a700ac7202 */ /* 0x000fce0000000f00 */
[----:B------:R-:W-:Y:S05]  /*d3d0*/  WARPSYNC.COLLECTIVE R169, `(.L_x_43148) ;  /* 0x00000000a9087348 */ /* 0x000fea0003c00000 */
[----:B------:R0:W1:Y:S02]  /*d3e0*/  SHFL.BFLY P3, R170, R172, R171, R174 ;  /* 0x0c0000abacaa7389 */ /* 0x00006400000600ae */
[----:B01----:R-:W-:Y:S01]  /*d3f0*/  ENDCOLLECTIVE ;  /* 0x000000000000791b */ /* 0x003fe20003800000 */
.L_x_43148:
[----:B------:R-:W-:Y:S01]  /*d400*/  HFMA2.MMA R171, -RZ, RZ, 0, 5.9604644775390625e-08 ;  /* 0x00000001ffab7435 */ /* 0x000fe200000001ff */
[----:B------:R-:W-:-:S04]  /*d410*/  IMAD.MOV.U32 R142, RZ, RZ, R170 ;  /* 0x000000ffff8e7224 */ /* 0x000fc800078e00aa */
        /* <DEDUP_REMOVED lines=62> */
.L_x_43149:
[----:B------:R-:W-:Y:S01]  /*d800*/  HFMA2.MMA R171, -RZ, RZ, 0, 1.1920928955078125e-07 ;  /* 0x00000002ffab7435 */ /* 0x000fe200000001ff */
[----:B------:R-:W-:-:S04]  /*d810*/  IMAD.MOV.U32 R162, RZ, RZ, R170 ;  /* 0x000000ffffa27224 */ /* 0x000fc800078e00aa */
[----:B------:R-:W-:-:S05]  /*d820*/  FADD.FTZ R162, R143, R162 ;  /* 0x000000a28fa27221 */ /* 0x000fca0000010000 */
[----:B------:R-:W-:-:S07]  /*d830*/  MOV R172, R162 ;  /* 0x000000a200ac7202 */ /* 0x000fce0000000f00 */
[----:B------:R-:W-:Y:S05]  /*d840*/  WARPSYNC.COLLECTIVE R169, `(.L_x_43150) ;  /* 0x00000000a9087348 */ /* 0x000fea0003c00000 */
[----:B------:R0:W1:Y:S02]  /*d850*/  SHFL.BFLY P3, R170, R172, R171, R174 ;  /* 0x0c0000abacaa7389 */ /* 0x00006400000600ae */
[----:B01----:R-:W-:Y:S01]  /*d860*/  ENDCOLLECTIVE ;  /* 0x000000000000791b */ /* 0x003fe20003800000 */
.L_x_43150:
[----:B------:R-:W-:Y:S01]  /*d870*/  HFMA2.MMA R171, -RZ, RZ, 0, 2.384185791015625e-07 ;  /* 0x00000004ffab7435 */ /* 0x000fe200000001ff */
[----:B------:R-:W-:-:S04]  /*d880*/  IMAD.MOV.U32 R163, RZ, RZ, R170 ;  /* 0x000000ffffa37224 */ /* 0x000fc800078e00aa */
[----:B------:R-:W-:-:S05]  /*d890*/  FADD.FTZ R163, R162, R163 ;  /* 0x000000a3a2a37221 */ /* 0x000fca0000010000 */
[----:B------:R-:W-:-:S07]  /*d8a0*/  MOV R172, R163 ;  /* 0x000000a300ac7202 */ /* 0x000fce0000000f00 */
[----:B------:R-:W-:Y:S05]  /*d8b0*/  WARPSYNC.COLLECTIVE R169, `(.L_x_43151) ;  /* 0x00000000a9087348 */ /* 0x000fea0003c00000 */
[----:B------:R0:W1:Y:S02]  /*d8c0*/  SHFL.BFLY P3, R170, R172, R171, R174 ;  /* 0x0c0000abacaa7389 */ /* 0x00006400000600ae */
[----:B01----:R-:W-:Y:S01]  /*d8d0*/  ENDCOLLECTIVE ;  /* 0x000000000000791b */ /* 0x003fe20003800000 */
.L_x_43151:
[----:B------:R-:W-:Y:S01]  /*d8e0*/  HFMA2.MMA R171, -RZ, RZ, 0, 4.76837158203125e-07 ;  /* 0x00000008ffab7435 */ /* 0x000fe200000001ff */
[----:B------:R-:W-:-:S04]  /*d8f0*/  IMAD.MOV.U32 R168, RZ, RZ, R170 ;  /* 0x000000ffffa87224 */ /* 0x000fc800078e00aa */
[----:B------:R-:W-:-:S05]  /*d900*/  FADD.FTZ R168, R163, R168 ;  /* 0x000000a8a3a87221 */ /* 0x000fca0000010000 */
[----:B------:R-:W-:-:S07]  /*d910*/  MOV R172, R168 ;  /* 0x000000a800ac7202 */ /* 0x000fce0000000f00 */
[----:B------:R-:W-:Y:S05]  /*d920*/  WARPSYNC.COLLECTIVE R169, `(.L_x_43152) ;  /* 0x00000000a9087348 */ /* 0x000fea0003c00000 */
[----:B------:R0:W1:Y:S02]  /*d930*/  SHFL.BFLY P3, R170, R172, R171, R174 ;  /* 0x0c0000abacaa7389 */ /* 0x00006400000600ae */
[----:B01----:R-:W-:Y:S01]  /*d940*/  ENDCOLLECTIVE ;  /* 0x000000000000791b */ /* 0x003fe20003800000 */
.L_x_43152:
[----:B------:R-:W-:Y:S01]  /*d950*/  HFMA2.MMA R171, -RZ, RZ, 0, 9.5367431640625e-07 ;  /* 0x00000010ffab7435 */ /* 0x000fe200000001ff */
[----:B------:R-:W-:-:S04]  /*d960*/  IMAD.MOV.U32 R165, RZ, RZ, R170 ;  /* 0x000000ffffa57224 */ /* 0x000fc800078e00aa */
[----:B------:R-:W-:-:S05]  /*d970*/  FADD.FTZ R165, R168, R165 ;  /* 0x000000a5a8a57221 */ /* 0x000fca0000010000 */
[----:B------:R-:W-:-:S07]  /*d980*/  MOV R172, R165 ;  /* 0x000000a500ac7202 */ /* 0x000fce0000000f00 */
[----:B------:R-:W-:Y:S05]  /*d990*/  WARPSYNC.COLLECTIVE R169, `(.L_x_43153) ;  /* 0x00000000a9087348 */ /* 0x000fea0003c00000 */
[----:B------:R0:W1:Y:S02]  /*d9a0*/  SHFL.BFLY P3, R170, R172, R171, R174 ;  /* 0x0c0000abacaa7389 */ /* 0x00006400000600ae */
[----:B01----:R-:W-:Y:S01]  /*d9b0*/  ENDCOLLECTIVE ;  /* 0x000000000000791b */ /* 0x003fe20003800000 */
.L_x_43153:
[----:B------:R-:W-:Y:S05]  /*d9c0*/  BRA `(.L_x_43154) ;  /* 0xffffffe800c47947 */ /* 0x000fea000383ffff */
.L_x_43155:
        /* <DEDUP_REMOVED lines=11> */
.L_x_46103:


//--------------------- .text._ZN10layer_norm13ln_fwd_kernelINS_13Kernel_traitsIfffffjLj7168ELj1ELj1ELj8ELj16ENS_18Kernel_traits_baseILj7168EfffffjLj256EEEEELb0ELb0ELb0ELb0EEEvNS_9FwdParamsE --------------------------
	.section	.text._ZN10layer_norm13ln_fwd_kernelINS_13Kernel_traitsIfffffjLj7168ELj1ELj1ELj8ELj16ENS_18Kernel_traits_baseILj7168EfffffjLj256EEEEELb0ELb0ELb0ELb0EEEvNS_9FwdParamsE,"ax",@progbits
	.align	128
        .global         _ZN10layer_norm13ln_fwd_kernelINS_13Kernel_traitsIfffffjLj7168ELj1ELj1ELj8ELj16ENS_18Kernel_traits_baseILj7168EfffffjLj256EEEEELb0ELb0ELb0ELb0EEEvNS_9FwdParamsE
        .type           _ZN10layer_norm13ln_fwd_kernelINS_13Kernel_traitsIfffffjLj7168ELj1ELj1ELj8ELj16ENS_18Kernel_traits_baseILj7168EfffffjLj256EEEEELb0ELb0ELb0ELb0EEEvNS_9FwdParamsE,@function
        .size           _ZN10layer_norm13ln_fwd_kernelINS_13Kernel_traitsIfffffjLj7168ELj1ELj1ELj8ELj16ENS_18Kernel_traits_baseILj7168EfffffjLj256EEEEELb0ELb0ELb0ELb0EEEvNS_9FwdParamsE,(.L_x_46104 - _ZN10layer_norm13ln_fwd_kernelINS_13Kernel_traitsIfffffjLj7168ELj1ELj1ELj8ELj16ENS_18Kernel_traits_baseILj7168EfffffjLj256EEEEELb0ELb0ELb0ELb0EEEvNS_9FwdParamsE)
        .other          _ZN10layer_norm13ln_fwd_kernelINS_13Kernel_traitsIfffffjLj7168ELj1ELj1ELj8ELj16ENS_18Kernel_traits_baseILj7168EfffffjLj256EEEEELb0ELb0ELb0ELb0EEEvNS_9FwdParamsE,@"STO_CUDA_ENTRY STV_DEFAULT"
_ZN10layer_norm13ln_fwd_kernelINS_13Kernel_traitsIfffffjLj7168ELj1ELj1ELj8ELj16ENS_18Kernel_traits_baseILj7168EfffffjLj256EEEEELb0ELb0ELb0ELb0EEEvNS_9FwdParamsE:
.text._ZN10layer_norm13ln_fwd_kernelINS_13Kernel_traitsIfffffjLj7168ELj1ELj1ELj8ELj16ENS_18Kernel_traits_baseILj7168EfffffjLj256EEEEELb0ELb0ELb0ELb0EEEvNS_9FwdParamsE:
        /* <DEDUP_REMOVED lines=20> */
[----:B------:R-:W0:Y:S01]  /*0140*/  LDC.64 R20, c[0x0][0x260] ;  /* 0x00009800ff147b82 */ /* 0x000e220000000a00 */
[----:B------:R-:W-:Y:S01]  /*0150*/  ULDC.64 UR6, c[0x0][0x2c8] ;  /* 0x0000b20000067ab9 */ /* 0x000fe20000000a00 */
[----:B------:R-:W-:Y:S02]  /*0160*/  CS2R R18, SRZ ;  /* 0x0000000000127805 */ /* 0x000fe4000001ff00 */
[----:B------:R-:W-:Y:S02]  /*0170*/  ISETP.NE.U32.AND P0, PT, RZ, UR6, PT ;  /* 0x00000006ff007c0c */ /* 0x000fe4000bf05070 */
[----:B------:R-:W-:Y:S02]  /*0180*/  CS2R R16, SRZ ;  /* 0x0000000000107805 */ /* 0x000fe4000001ff00 */
[----:B------:R-:W-:-:S13]  /*0190*/  ISETP.NE.AND.EX P0, PT, RZ, UR7, PT, P0 ;  /* 0x00000007ff007c0c */ /* 0x000fda000bf05300 */
[C---:B------:R-:W-:Y:S01]  /*01a0*/  @P0 LEA R4, P1, R9.reuse, UR6, 0x4 ;  /* 0x0000000609040c11 */ /* 0x040fe2000f8220ff */
[----:B0-----:R-:W-:-:S03]  /*01b0*/  IMAD.WIDE.U32 R20, R9, 0x10, R20 ;  /* 0x0000001009147825 */ /* 0x001fc600078e0014 */
[----:B------:R-:W-:-:S03]  /*01c0*/  @P0 LEA.HI.X R5, R9, UR7, RZ, 0x4, P1 ;  /* 0x0000000709050c11 */ /* 0x000fc600088f24ff */
[----:B------:R-:W5:Y:S04]  /*01d0*/  LDG.E.128 R20, desc[UR4][R20.64] ;  /* 0x0000000414147981 */ /* 0x000f68000c1e1d00 */
[----:B------:R0:W5:Y:S01]  /*01e0*/  @P0 LDG.E.128 R16, desc[UR4][R4.64] ;  /* 0x0000000404100981 */ /* 0x000162000c1e1d00 */
[----:B------:R-:W-:-:S07]  /*01f0*/  LOP3.LUT R9, R9, 0x100, RZ, 0xfc, !PT ;  /* 0x0000010009097812 */ /* 0x000fce00078efcff */
.L_x_43157:
[----:B------:R-:W-:Y:S05]  /*0200*/  BSYNC B0 ;  /* 0x0000000000007941 */ /* 0x000fea0003800000 */
.L_x_43156:
[----:B------:R-:W-:Y:S04]  /*0210*/  BSSY B0, `(.L_x_43158) ;  /* 0x000000e000007945 */ /* 0x000fe80003800000 */
[----:B------:R-:W-:Y:S05]  /*0220*/  @!P6 BRA `(.L_x_43159) ;  /* 0x000000000030e947 */ /* 0x000fea0003800000 */
[----:B------:R-:W1:Y:S01]  /*0230*/  LDC.64 R6, c[0x0][0x260] ;  /* 0x00009800ff067b82 */ /* 0x000e620000000a00 */
[----:B------:R-:W-:Y:S01]  /*0240*/  ULDC.64 UR6, c[0x0][0x2c8] ;  /* 0x0000b20000067ab9 */ /* 0x000fe20000000a00 */
[----:B------:R-:W-:Y:S02]  /*0250*/  CS2R R26, SRZ ;  /* 0x00000000001a7805 */ /* 0x000fe4000001ff00 */
[----:B------:R-:W-:Y:S02]  /*0260*/  ISETP.NE.U32.AND P0, PT, RZ, UR6, PT ;  /* 0x00000006ff007c0c */ /* 0x000fe4000bf05070 */
[----:B------:R-:W-:Y:S02]  /*0270*/  CS2R R24, SRZ ;  /* 0x0000000000187805 */ /* 0x000fe4000001ff00 */
[----:B------:R-:W-:-:S13]  /*0280*/  ISETP.NE.AND.EX P0, PT, RZ, UR7, PT, P0 ;  /* 0x00000007ff007c0c */ /* 0x000fda000bf05300 */
[----:B0-----:R-:W-:-:S04]  /*0290*/  @P0 LEA R4, P1, R9, UR6, 0x4 ;  /* 0x0000000609040c11 */ /* 0x001fc8000f8220ff */
[C---:B------:R-:W-:Y:S01]  /*02a0*/  @P0 LEA.HI.X R5, R9.reuse, UR7, RZ, 0x4, P1 ;  /* 0x0000000709050c11 */ /* 0x040fe200088f24ff */
[----:B-1----:R-:W-:-:S04]  /*02b0*/  IMAD.WIDE.U32 R6, R9, 0x10, R6 ;  /* 0x0000001009067825 */ /* 0x002fc800078e0006 */
[----:B------:R1:W5:Y:S04]  /*02c0*/  @P0 LDG.E.128 R24, desc[UR4][R4.64] ;  /* 0x0000000404180981 */ /* 0x000368000c1e1d00 */
[----:B------:R1:W5:Y:S01]  /*02d0*/  LDG.E.128 R28, desc[UR4][R6.64] ;  /* 0x00000004061c7981 */ /* 0x000362000c1e1d00 */
[----:B------:R-:W-:-:S07]  /*02e0*/  IADD3 R9, R9, 0x100, RZ ;  /* 0x0000010009097810 */ /* 0x000fce0007ffe0ff */
.L_x_43159:
[----:B------:R-:W-:Y:S05]  /*02f0*/  BSYNC B0 ;  /* 0x0000000000007941 */ /* 0x000fea0003800000 */
.L_x_43158:
[----:B------:R-:W-:Y:S04]  /*0300*/  BSSY B0, `(.L_x_43160) ;  /* 0x000000e000007945 */ /* 0x000fe80003800000 */
[----:B------:R-:W-:Y:S05]  /*0310*/  @!P5 BRA `(.L_x_43161) ;  /* 0x000000000030d947 */ /* 0x000fea0003800000 */
[----:B-1----:R-:W1:Y:S01]  /*0320*/  LDC.64 R6, c[0x0][0x260] ;  /* 0x00009800ff067b82 */ /* 0x002e620000000a00 */
        /* <DEDUP_REMOVED lines=11> */
.L_x_43161:
[----:B------:R-:W-:Y:S05]  /*03e0*/  BSYNC B0 ;  /* 0x0000000000007941 */ /* 0x000fea0003800000 */
.L_x_43160:
[----:B------:R-:W-:Y:S04]  /*03f0*/  BSSY B0, `(.L_x_43162) ;  /* 0x000000e000007945 */ /* 0x000fe80003800000 */
[----:B------:R-:W-:Y:S05]  /*0400*/  @!P4 BRA `(.L_x_43163) ;  /* 0x000000000030c947 */ /* 0x000fea0003800000 */
[----:B-12---:R-:W1:Y:S01]  /*0410*/  LDC.64 R6, c[0x0][0x260] ;  /* 0x00009800ff067b82 */ /* 0x006e620000000a00 */
        /* <DEDUP_REMOVED lines=11> */
.L_x_43163:
[----:B------:R-:W-:Y:S05]  /*04d0*/  BSYNC B0 ;  /* 0x0000000000007941 */ /* 0x000fea0003800000 */
.L_x_43162:
[----:B------:R-:W-:Y:S04]  /*04e0*/  BSSY B0, `(.L_x_43164) ;  /* 0x000000e000007945 */ /* 0x000fe80003800000 */
[----:B------:R-:W-:Y:S05]  /*04f0*/  @!P3 BRA `(.L_x_43165) ;  /* 0x000000000030b947 */ /* 0x000fea0003800000 */
[----:B-123--:R-:W1:Y:S01]  /*0500*/  LDC.64 R6, c[0x0][0x260] ;  /* 0x00009800ff067b82 */ /* 0x00ee620000000a00 */
        /* <DEDUP_REMOVED lines=11> */
.L_x_43165:
[----:B------:R-:W-:Y:S05]  /*05c0*/  BSYNC B0 ;  /* 0x0000000000007941 */ /* 0x000fea0003800000 */
.L_x_43164:
[----:B------:R-:W-:Y:S01]  /*05d0*/  ISETP.GE.U32.AND P0, PT, R2, 0x600, PT ;  /* 0x000006000200780c */ /* 0x000fe20003f06070 */
[----:B------:R-:W-:Y:S03]  /*05e0*/  BSSY B0, `(.L_x_43166) ;  /* 0x000000f000007945 */ /* 0x000fe60003800000 */
[----:B01234-:R-:W-:-:S09]  /*05f0*/  P2R R4, PR, RZ, 0x1 ;  /* 0x00000001ff047803 */ /* 0x01ffd20000000000 */
[----:B------:R-:W-:Y:S05]  /*0600*/  @!P0 BRA `(.L_x_43167) ;  /* 0x0000000000308947 */ /* 0x000fea0003800000 */
[----:B------:R-:W0:Y:S01]  /*0610*/  LDC.64 R6, c[0x0][0x260] ;  /* 0x00009800ff067b82 */ /* 0x000e220000000a00 */
[----:B------:R-:W-:Y:S01]  /*0620*/  ULDC.64 UR6, c[0x0][0x2c8] ;  /* 0x0000b20000067ab9 */ /* 0x000fe20000000a00 */
[----:B------:R-:W-:Y:S02]  /*0630*/  CS2R R58, SRZ ;  /* 0x00000000003a7805 */ /* 0x000fe4000001ff00 */
[----:B------:R-:W-:Y:S02]  /*0640*/  ISETP.NE.U32.AND P0, PT, RZ, UR6, PT ;  /* 0x00000006ff007c0c */ /* 0x000fe4000bf05070 */
[----:B------:R-:W-:Y:S02]  /*0650*/  CS2R R56, SRZ ;  /* 0x0000000000387805 */ /* 0x000fe4000001ff00 */
[----:B------:R-:W-:-:S13]  /*0660*/  ISETP.NE.AND.EX P0, PT, RZ, UR7, PT, P0 ;  /* 0x00000007ff007c0c */ /* 0x000fda000bf05300 */
[----:B------:R-:W-:-:S04]  /*0670*/  @P0 LEA R4, P1, R9, UR6, 0x4 ;  /* 0x0000000609040c11 */ /* 0x000fc8000f8220ff */
[C---:B------:R-:W-:Y:S01]  /*0680*/  @P0 LEA.HI.X R5, R9.reuse, UR7, RZ, 0x4, P1 ;  /* 0x0000000709050c11 */ /* 0x040fe200088f24ff */
[----:B0-----:R-:W-:-:S04]  /*0690*/  IMAD.WIDE.U32 R6, R9, 0x10, R6 ;  /* 0x0000001009067825 */ /* 0x001fc800078e0006 */
[----:B------:R0:W5:Y:S04]  /*06a0*/  @P0 LDG.E.128 R56, desc[UR4][R4.64] ;  /* 0x0000000404380981 */ /* 0x000168000c1e1d00 */
[----:B------:R0:W5:Y:S01]  /*06b0*/  LDG.E.128 R60, desc[UR4][R6.64] ;  /* 0x00000004063c7981 */ /* 0x000162000c1e1d00 */
[----:B------:R-:W-:-:S07]  /*06c0*/  IADD3 R9, R9, 0x100, RZ ;  /* 0x0000010009097810 */ /* 0x000fce0007ffe0ff */
.L_x_43167:
[----:B------:R-:W-:Y:S05]  /*06d0*/  BSYNC B0 ;  /* 0x0000000000007941 */ /* 0x000fea0003800000 */
.L_x_43166:
[----:B------:R-:W-:Y:S01]  /*06e0*/  ISETP.GE.U32.AND P0, PT, R2, 0x700, PT ;  /* 0x000007000200780c */ /* 0x000fe20003f06070 */
[----:B------:R-:W-:Y:S03]  /*06f0*/  BSSY B0, `(.L_x_43168) ;  /* 0x000000e000007945 */ /* 0x000fe60003800000 */
[----:B0-----:R-:W-:-:S09]  /*0700*/  P2R R4, PR, RZ, 0x1 ;  /* 0x00000001ff047803 */ /* 0x001fd20000000000 */
[----:B------:R-:W-:Y:S05]  /*0710*/  @!P0 BRA `(.L_x_43169) ;  /* 0x00000000002c8947 */ /* 0x000fea0003800000 */
        /* <DEDUP_REMOVED lines=8> */
[----:B------:R-:W-:-:S05]  /*07a0*/  @P0 LEA.HI.X R5, R9, UR7, RZ, 0x4, P1 ;  /* 0x0000000709050c11 */ /* 0x000fca00088f24ff */
[----:B------:R0:W5:Y:S04]  /*07b0*/  @P0 LDG.E.128 R64, desc[UR4][R4.64] ;  /* 0x0000000404400981 */ /* 0x000168000c1e1d00 */
[----:B------:R-:W5:Y:S02]  /*07c0*/  LDG.E.128 R68, desc[UR4][R68.64] ;  /* 0x0000000444447981 */ /* 0x000f64000c1e1d00 */
.L_x_43169:
[----:B------:R-:W-:Y:S05]  /*07d0*/  BSYNC B0 ;  /* 0x0000000000007941 */ /* 0x000fea0003800000 */
.L_x_43168:
        /* <DEDUP_REMOVED lines=24> */
[----:B------:R-:W-:Y:S02]  /*0960*/  VIADDMNMX R8, R5, -R8, RZ, !PT ;  /* 0x8000000805087246 */ /* 0x000fe400078001ff */
[----:B------:R-:W-:Y:S02]  /*0970*/  IADD3 R6, R6, R3, RZ ;  /* 0x0000000306067210 */ /* 0x000fe40007ffe0ff */
[----:B------:R-:W-:Y:S02]  /*0980*/  VIMNMX R8, R8, 0x20, PT ;  /* 0x0000002008087848 */ /* 0x000fe40003fe0100 */
[----:B------:R-:W-:-:S02]  /*0990*/  SHF.L.U32 R6, R6, 0x2, RZ ;  /* 0x0000000206067819 */ /* 0x000fc400000006ff */
[----:B------:R-:W-:Y:S02]  /*09a0*/  IADD3 R5, R3, R8, RZ ;  /* 0x0000000803057210 */ /* 0x000fe40007ffe0ff */
[----:B------:R-:W-:Y:S02]  /*09b0*/  MOV R3, R4 ;  /* 0x0000000400037202 */ /* 0x000fe40000000f00 */
[----:B------:R-:W-:Y:S02]  /*09c0*/  I2FP.F32.U32 R4, R6 ;  /* 0x0000000600047245 */ /* 0x000fe40000201000 */
[----:B------:R-:W-:Y:S02]  /*09d0*/  ISETP.NE.U32.AND P0, PT, R10, RZ, PT ;  /* 0x000000ff0a00720c */ /* 0x000fe40003f05070 */
[----:B------:R-:W-:Y:S02]  /*09e0*/  ISETP.NE.AND P3, PT, RZ, UR6, PT ;  /* 0x00000006ff007c0c */ /* 0x000fe4000bf65270 */
[----:B------:R-:W0:Y:S01]  /*09f0*/  MUFU.RCP R4, R4 ;  /* 0x0000000400047308 */ /* 0x000e220000001000 */
[----:B------:R-:W-:-:S02]  /*0a00*/  ISETP.NE.AND.EX P0, PT, R11, RZ, PT, P0 ;  /* 0x000000ff0b00720c */ /* 0x000fc40003f05300 */
[----:B------:R-:W-:Y:S02]  /*0a10*/  SHF.L.U32 R5, R5, 0x2, RZ ;  /* 0x0000000205057819 */ /* 0x000fe400000006ff */
[----:B------:R-:W-:-:S09]  /*0a20*/  P2R R6, PR, RZ, 0x8 ;  /* 0x00000008ff067803 */ /* 0x000fd20000000000 */
.L_x_43283:
[----:B01234-:R-:W1:Y:S01]  /*0a30*/  @P0 LDC.64 R80, c[0x0][0x270] ;  /* 0x00009c00ff500b82 */ /* 0x01fe620000000a00 */
[----:B------:R-:W-:Y:S01]  /*0a40*/  MOV R105, 0x3f800000 ;  /* 0x3f80000000697802 */ /* 0x000fe20000000f00 */
[----:B-1----:R-:W-:-:S05]  /*0a50*/  @P0 IMAD.WIDE R80, R3, 0x4, R80 ;  /* 0x0000000403500825 */ /* 0x002fca00078e0250 */
[----:B-----5:R1:W5:Y:S01]  /*0a60*/  @P0 LDG.E R105, desc[UR4][R80.64] ;  /* 0x0000000450690981 */ /* 0x020362000c1e1900 */
[----:B------:R-:W-:Y:S01]  /*0a70*/  IMAD R82, R3, UR10, RZ ;  /* 0x0000000a03527c24 */ /* 0x000fe2000f8e02ff */
[----:B------:R-:W-:Y:S01]  /*0a80*/  LOP3.LUT R106, R0, 0xff, RZ, 0xc0, !PT ;  /* 0x000000ff006a7812 */ /* 0x000fe200078ec0ff */
[----:B------:R-:W-:Y:S03]  /*0a90*/  BSSY B0, `(.L_x_43170) ;  /* 0x000002d000007945 */ /* 0x000fe60003800000 */
[----:B------:R-:W-:-:S04]  /*0aa0*/  SHF.R.S32.HI R83, RZ, 0x1f, R82 ;  /* 0x0000001fff537819 */ /* 0x000fc80000011452 */
[----:B------:R-:W-:-:S04]  /*0ab0*/  LEA.HI R83, R83, R82, RZ, 0x2 ;  /* 0x0000005253537211 */ /* 0x000fc800078f10ff */
[----:B------:R-:W-:-:S04]  /*0ac0*/  LEA.HI.SX32 R103, R83, R106, 0x1e ;  /* 0x0000006a53677211 */ /* 0x000fc800078ff2ff */
[----:B------:R-:W-:Y:S01]  /*0ad0*/  MOV R106, R103 ;  /* 0x00000067006a7202 */ /* 0x000fe20000000f00 */
[----:B-1----:R-:W-:Y:S06]  /*0ae0*/  @!P2 BRA `(.L_x_43171) ;  /* 0x00000000009ca947 */ /* 0x002fec0003800000 */
[----:B------:R-:W-:-:S04]  /*0af0*/  ISETP.NE.U32.AND P3, PT, RZ, UR12, PT ;  /* 0x0000000cff007c0c */ /* 0x000fc8000bf65070 */
[----:B------:R-:W-:-:S13]  /*0b00*/  ISETP.NE.AND.EX P3, PT, RZ, UR13, PT, P3 ;  /* 0x0000000dff007c0c */ /* 0x000fda000bf65330 */
[----:B------:R-:W-:-:S04]  /*0b10*/  @P3 LEA R80, P4, R103, UR12, 0x4 ;  /* 0x0000000c67503c11 */ /* 0x000fc8000f8820ff */
[----:B------:R-:W-:-:S05]  /*0b20*/  @P3 LEA.HI.X R81, R103, UR13, RZ, 0x4, P4 ;  /* 0x0000000d67513c11 */ /* 0x000fca000a0f24ff */
[----:B------:R1:W5:Y:S02]  /*0b30*/  @P3 LDG.E.128 R72, desc[UR4][R80.64] ;  /* 0x0000000450483981 */ /* 0x000364000c1e1d00 */
[----:B-1----:R-:W1:Y:S02]  /*0b40*/  LDC.64 R80, c[0x0][0x220] ;  /* 0x00008800ff507b82 */ /* 0x002e640000000a00 */
[----:B-1----:R-:W-:-:S06]  /*0b50*/  IMAD.WIDE.U32 R82, R103, 0x10, R80 ;  /* 0x0000001067527825 */ /* 0x002fcc00078e0050 */
[----:B------:R-:W2:Y:S01]  /*0b60*/  LDG.E.128 R80, desc[UR4][R82.64] ;  /* 0x0000000452507981 */ /* 0x000ea2000c1e1d00 */
[----:B------:R-:W-:-:S04]  /*0b70*/  ISETP.NE.U32.AND P3, PT, RZ, UR12, PT ;  /* 0x0000000cff007c0c */ /* 0x000fc8000bf65070 */
[----:B------:R-:W-:Y:S01]  /*0b80*/  ISETP.NE.AND.EX P3, PT, RZ, UR13, PT, P3 ;  /* 0x0000000dff007c0c */ /* 0x000fe2000bf65330 */
[----:B--2--5:R-:W-:-:S12]  /*0b90*/  FMUL.FTZ R7, R80, R105 ;  /* 0x0000006950077220 */ /* 0x024fd80000410000 */
[----:B------:R-:W-:Y:S05]  /*0ba0*/  @P3 BRA `(.L_x_43172) ;  /* 0x0000000000083947 */ /* 0x000fea0003800000 */
[----:B------:R-:W-:Y:S05]  /*0bb0*/  @P1 BRA `(.L_x_43173) ;  /* 0x0000000000081947 */ /* 0x000fea0003800000 */
[----:B------:R-:W-:Y:S05]  /*0bc0*/  BRA `(.L_x_43174) ;  /* 0x0000000000087947 */ /* 0x000fea0003800000 */
.L_x_43172:
[----:B------:R-:W-:-:S07]  /*0bd0*/  FADD.FTZ R7, R72, R7 ;  /* 0x0000000748077221 */ /* 0x000fce0000010000 */
.L_x_43173:
[----:B------:R-:W-:-:S07]  /*0be0*/  MOV R76, R7 ;  /* 0x00000007004c7202 */ /* 0x000fce0000000f00 */
.L_x_43174:
[----:B------:R-:W-:Y:S01]  /*0bf0*/  FMUL.FTZ R14, R81, R105 ;  /* 0x00000069510e7220 */ /* 0x000fe20000410000 */
[----:B------:R-:W-:Y:S06]  /*0c00*/  @P3 BRA `(.L_x_43175) ;  /* 0x0000000000083947 */ /* 0x000fec0003800000 */
[----:B------:R-:W-:Y:S05]  /*0c10*/  @P1 BRA `(.L_x_43176) ;  /* 0x0000000000081947 */ /* 0x000fea0003800000 */
[----:B------:R-:W-:Y:S05]  /*0c20*/  BRA `(.L_x_43177) ;  /* 0x0000000000087947 */ /* 0x000fea0003800000 */
.L_x_43175:
[----:B------:R-:W-:-:S07]  /*0c30*/  FADD.FTZ R14, R73, R14 ;  /* 0x0000000e490e7221 */ /* 0x000fce0000010000 */
.L_x_43176:
[----:B------:R-:W-:-:S07]  /*0c40*/  MOV R77, R14 ;  /* 0x0000000e004d7202 */ /* 0x000fce0000000f00 */
.L_x_43177:
[----:B------:R-:W-:Y:S01]  /*0c50*/  FMUL.FTZ R89, R82, R105 ;  /* 0x0000006952597220 */ /* 0x000fe20000410000 */
[----:B------:R-:W-:Y:S06]  /*0c60*/  @P3 BRA `(.L_x_43178) ;  /* 0x0000000000083947 */ /* 0x000fec0003800000 */
[----:B------:R-:W-:Y:S05]  /*0c70*/  @P1 BRA `(.L_x_43179) ;  /* 0x0000000000081947 */ /* 0x000fea0003800000 */
[----:B------:R-:W-:Y:S05]  /*0c80*/  BRA `(.L_x_43180) ;  /* 0x0000000000087947 */ /* 0x000fea0003800000 */
.L_x_43178:
[----:B------:R-:W-:-:S07]  /*0c90*/  FADD.FTZ R89, R74, R89 ;  /* 0x000000594a597221 */ /* 0x000fce0000010000 */
.L_x_43179:
[----:B------:R-:W-:-:S07]  /*0ca0*/  MOV R78, R89 ;  /* 0x00000059004e7202 */ /* 0x000fce0000000f00 */
.L_x_43180:
[----:B------:R-:W-:Y:S01]  /*0cb0*/  FMUL.FTZ R96, R83, R105 ;  /* 0x0000006953607220 */ /* 0x000fe20000410000 */
[----:B------:R-:W-:Y:S06]  /*0cc0*/  @P3 BRA `(.L_x_43181) ;  /* 0x0000000000083947 */ /* 0x000fec0003800000 */
[----:B------:R-:W-:Y:S05]  /*0cd0*/  @P1 BRA `(.L_x_43182) ;  /* 0x0000000000081947 */ /* 0x000fea0003800000 */
[----:B------:R-:W-:Y:S05]  /*0ce0*/  BRA `(.L_x_43183) ;  /* 0x0000000000087947 */ /* 0x000fea0003800000 */
.L_x_43181:
[----:B------:R-:W-:-:S07]  /*0cf0*/  FADD.FTZ R96, R75, R96 ;  /* 0x000000604b607221 */ /* 0x000fce0000010000 */
.L_x_43182:
[----:B------:R-:W-:-:S07]  /*0d00*/  MOV R79, R96 ;  /* 0x00000060004f7202 */ /* 0x000fce0000000f00 */
.L_x_43183:
[----:B------:R-:W1:Y:S01]  /*0d10*/  @P1 LDC.64 R80, c[0x0][0x238] ;  /* 0x00008e00ff501b82 */ /* 0x000e620000000a00 */
[C---:B------:R-:W-:Y:S02]  /*0d20*/  IADD3 R106, R103.reuse, 0x100, RZ ;  /* 0x00000100676a7810 */ /* 0x040fe40007ffe0ff */
[----:B-1----:R-:W-:-:S04]  /*0d30*/  @P1 LEA R80, P3, R103, R80, 0x4 ;  /* 0x0000005067501211 */ /* 0x002fc800078620ff */
[----:B------:R-:W-:-:S05]  /*0d40*/  @P1 LEA.HI.X R81, R103, R81, RZ, 0x4, P3 ;  /* 0x0000005167511211 */ /* 0x000fca00018f24ff */
[----:B------:R1:W-:Y:S04]  /*0d50*/  @P1 STG.E.128 desc[UR4][R80.64], R76 ;  /* 0x0000004c50001986 */ /* 0x0003e8000c101d04 */
.L_x_43171:
[----:B------:R-:W-:Y:S05]  /*0d60*/  BSYNC B0 ;  /* 0x0000000000007941 */ /* 0x000fea0003800000 */
.L_x_43170:
[----:B------:R-:W-:Y:S01]  /*0d70*/  ISETP.GE.U32.AND P3, PT, R2, 0x200, PT ;  /* 0x000002000200780c */ /* 0x000fe20003f66070 */
[----:B------:R-:W-:-:S12]  /*0d80*/  BSSY B0, `(.L_x_43184) ;  /* 0x0000029000007945 */ /* 0x000fd80003800000 */
[----:B------:R-:W-:Y:S05]  /*0d90*/  @!P3 BRA `(.L_x_43185) ;  /* 0x00000000009cb947 */ /* 0x000fea0003800000 */
[----:B------:R-:W-:-:S04]  /*0da0*/  ISETP.NE.U32.AND P3, PT, RZ, UR12, PT ;  /* 0x0000000cff007c0c */ /* 0x000fc8000bf65070 */
[----:B------:R-:W-:-:S13]  /*0db0*/  ISETP.NE.AND.EX P3, PT, RZ, UR13, PT, P3 ;  /* 0x0000000dff007c0c */ /* 0x000fda000bf65330 */
[----:B-1----:R-:W-:-:S04]  /*0dc0*/  @P3 LEA R80, P4, R106, UR12, 0x4 ;  /* 0x0000000c6a503c11 */ /* 0x002fc8000f8820ff */
        /* <DEDUP_REMOVED lines=11> */
.L_x_43186:
[----:B------:R-:W-:-:S07]  /*0e80*/  FADD.FTZ R8, R72, R8 ;  /* 0x0000000848087221 */ /* 0x000fce0000010000 */
.L_x_43187:
[----:B------:R-:W-:-:S07]  /*0e90*/  MOV R76, R8 ;  /* 0x00000008004c7202 */ /* 0x000fce0000000f00 */
.L_x_43188:
[----:B------:R-:W-:Y:S01]  /*0ea0*/  FMUL.FTZ R15, R81, R105 ;  /* 0x00000069510f7220 */ /* 0x000fe20000410000 */
[----:B------:R-:W-:Y:S06]  /*0eb0*/  @P3 BRA `(.L_x_43189) ;  /* 0x0000000000083947 */ /* 0x000fec0003800000 */
[----:B------:R-:W-:Y:S05]  /*0ec0*/  @P1 BRA `(.L_x_43190) ;  /* 0x0000000000081947 */ /* 0x000fea0003800000 */
[----:B------:R-:W-:Y:S05]  /*0ed0*/  BRA `(.L_x_43191) ;  /* 0x0000000000087947 */ /* 0x000fea0003800000 */
.L_x_43189:
[----:B------:R-:W-:-:S07]  /*0ee0*/  FADD.FTZ R15, R73, R15 ;  /* 0x0000000f490f7221 */ /* 0x000fce0000010000 */
.L_x_43190:
[----:B------:R-:W-:-:S07]  /*0ef0*/  MOV R77, R15 ;  /* 0x0000000f004d7202 */ /* 0x000fce0000000f00 */
.L_x_43191:
[----:B------:R-:W-:Y:S01]  /*0f00*/  FMUL.FTZ R90, R82, R105 ;  /* 0x00000069525a7220 */ /* 0x000fe20000410000 */
[----:B------:R-:W-:Y:S06]  /*0f10*/  @P3 BRA `(.L_x_43192) ;  /* 0x0000000000083947 */ /* 0x000fec0003800000 */
[----:B------:R-:W-:Y:S05]  /*0f20*/  @P1 BRA `(.L_x_43193) ;  /* 0x0000000000081947 */ /* 0x000fea0003800000 */
[----:B------:R-:W-:Y:S05]  /*0f30*/  BRA `(.L_x_43194) ;  /* 0x0000000000087947 */ /* 0x000fea0003800000 */
.L_x_43192:
[----:B------:R-:W-:-:S07]  /*0f40*/  FADD.FTZ R90, R74, R90 ;  /* 0x0000005a4a5a7221 */ /* 0x000fce0000010000 */
.L_x_43193:
[----:B------:R-:W-:-:S07]  /*0f50*/  MOV R78, R90 ;  /* 0x0000005a004e7202 */ /* 0x000fce0000000f00 */
.L_x_43194:
[----:B------:R-:W-:Y:S01]  /*0f60*/  FMUL.FTZ R97, R83, R105 ;  /* 0x0000006953617220 */ /* 0x000fe20000410000 */
[----:B------:R-:W-:Y:S06]  /*0f70*/  @P3 BRA `(.L_x_43195) ;  /* 0x0000000000083947 */ /* 0x000fec0003800000 */
[----:B------:R-:W-:Y:S05]  /*0f80*/  @P1 BRA `(.L_x_43196) ;  /* 0x0000000000081947 */ /* 0x000fea0003800000 */
[----:B------:R-:W-:Y:S05]  /*0f90*/  BRA `(.L_x_43197) ;  /* 0x0000000000087947 */ /* 0x000fea0003800000 */
.L_x_43195:
[----:B------:R-:W-:-:S07]  /*0fa0*/  FADD.FTZ R97, R75, R97 ;  /* 0x000000614b617221 */ /* 0x000fce0000010000 */
.L_x_43196:
[----:B------:R-:W-:-:S07]  /*0fb0*/  MOV R79, R97 ;  /* 0x00000061004f7202 */ /* 0x000fce0000000f00 */
.L_x_43197:
[----:B------:R-:W1:Y:S02]  /*0fc0*/  @P1 LDC.64 R80, c[0x0][0x238] ;  /* 0x00008e00ff501b82 */ /* 0x000e640000000a00 */
[----:B-1----:R-:W-:-:S04]  /*0fd0*/  @P1 LEA R80, P3, R106, R80, 0x4 ;  /* 0x000000506a501211 */ /* 0x002fc800078620ff */
[C---:B------:R-:W-:Y:S02]  /*0fe0*/  @P1 LEA.HI.X R81, R106.reuse, R81, RZ, 0x4, P3 ;  /* 0x000000516a511211 */ /* 0x040fe400018f24ff */
[----:B------:R-:W-:-:S03]  /*0ff0*/  IADD3 R106, R106, 0x100, RZ ;  /* 0x000001006a6a7810 */ /* 0x000fc60007ffe0ff */
[----:B------:R2:W-:Y:S04]  /*1000*/  @P1 STG.E.128 desc[UR4][R80.64], R76 ;  /* 0x0000004c50001986 */ /* 0x0005e8000c101d04 */
.L_x_43185:
[----:B------:R-:W-:Y:S05]  /*1010*/  BSYNC B0 ;  /* 0x0000000000007941 */ /* 0x000fea0003800000 */
.L_x_43184:
[----:B------:R-:W-:Y:S01]  /*1020*/  ISETP.GE.U32.AND P3, PT, R2, 0x300, PT ;  /* 0x000003000200780c */ /* 0x000fe20003f66070 */
[----:B------:R-:W-:-:S12]  /*1030*/  BSSY B0, `(.L_x_43198) ;  /* 0x0000029000007945 */ /* 0x000fd80003800000 */
[----:B------:R-:W-:Y:S05]  /*1040*/  @!P3 BRA `(.L_x_43199) ;  /* 0x00000000009cb947 */ /* 0x000fea0003800000 */
[----:B------:R-:W-:-:S04]  /*1050*/  ISETP.NE.U32.AND P3, PT, RZ, UR12, PT ;  /* 0x0000000cff007c0c */ /* 0x000fc8000bf65070 */
[----:B------:R-:W-:-:S13]  /*1060*/  ISETP.NE.AND.EX P3, PT, RZ, UR13, PT, P3 ;  /* 0x0000000dff007c0c */ /* 0x000fda000bf65330 */
[----:B-12---:R-:W-:-:S04]  /*1070*/  @P3 LEA R80, P4, R106, UR12, 0x4 ;  /* 0x0000000c6a503c11 */ /* 0x006fc8000f8820ff */
        /* <DEDUP_REMOVED lines=11> */
.L_x_43200:
[----:B------:R-:W-:-:S07]  /*1130*/  FADD.FTZ R9, R72, R9 ;  /* 0x0000000948097221 */ /* 0x000fce0000010000 */
.L_x_43201:
[----:B------:R-:W-:-:S07]  /*1140*/  MOV R76, R9 ;  /* 0x00000009004c7202 */ /* 0x000fce0000000f00 */
.L_x_43202:
[----:B------:R-:W-:Y:S01]  /*1150*/  FMUL.FTZ R84, R81, R105 ;  /* 0x0000006951547220 */ /* 0x000fe20000410000 */
[----:B------:R-:W-:Y:S06]  /*1160*/  @P3 BRA `(.L_x_43203) ;  /* 0x0000000000083947 */ /* 0x000fec0003800000 */
[----:B------:R-:W-:Y:S05]  /*1170*/  @P1 BRA `(.L_x_43204) ;  /* 0x0000000000081947 */ /* 0x000fea0003800000 */
[----:B------:R-:W-:Y:S05]  /*1180*/  BRA `(.L_x_43205) ;  /* 0x0000000000087947 */ /* 0x000fea0003800000 */
.L_x_43203:
[----:B------:R-:W-:-:S07]  /*1190*/  FADD.FTZ R84, R73, R84 ;  /* 0x0000005449547221 */ /* 0x000fce0000010000 */
.L_x_43204:
[----:B------:R-:W-:-:S07]  /*11a0*/  MOV R77, R84 ;  /* 0x00000054004d7202 */ /* 0x000fce0000000f00 */
.L_x_43205:
[----:B------:R-:W-:Y:S01]  /*11b0*/  FMUL.FTZ R91, R82, R105 ;  /* 0x00000069525b7220 */ /* 0x000fe20000410000 */
[----:B------:R-:W-:Y:S06]  /*11c0*/  @P3 BRA `(.L_x_43206) ;  /* 0x0000000000083947 */ /* 0x000fec0003800000 */
[----:B------:R-:W-:Y:S05]  /*11d0*/  @P1 BRA `(.L_x_43207) ;  /* 0x0000000000081947 */ /* 0x000fea0003800000 */
[----:B------:R-:W-:Y:S05]  /*11e0*/  BRA `(.L_x_43208) ;  /* 0x0000000000087947 */ /* 0x000fea0003800000 */
.L_x_43206:
[----:B------:R-:W-:-:S07]  /*11f0*/  FADD.FTZ R91, R74, R91 ;  /* 0x0000005b4a5b7221 */ /* 0x000fce0000010000 */
.L_x_43207:
[----:B------:R-:W-:-:S07]  /*1200*/  MOV R78, R91 ;  /* 0x0000005b004e7202 */ /* 0x000fce0000000f00 */
.L_x_43208:
[----:B------:R-:W-:Y:S01]  /*1210*/  FMUL.FTZ R98, R83, R105 ;  /* 0x0000006953627220 */ /* 0x000fe20000410000 */
[----:B------:R-:W-:Y:S06]  /*1220*/  @P3 BRA `(.L_x_43209) ;  /* 0x0000000000083947 */ /* 0x000fec0003800000 */
[----:B------:R-:W-:Y:S05]  /*1230*/  @P1 BRA `(.L_x_43210) ;  /* 0x0000000000081947 */ /* 0x000fea0003800000 */
[----:B------:R-:W-:Y:S05]  /*1240*/  BRA `(.L_x_43211) ;  /* 0x0000000000087947 */ /* 0x000fea0003800000 */
.L_x_43209:
[----:B------:R-:W-:-:S07]  /*1250*/  FADD.FTZ R98, R75, R98 ;  /* 0x000000624b627221 */ /* 0x000fce0000010000 */
.L_x_43210:
[----:B------:R-:W-:-:S07]  /*1260*/  MOV R79, R98 ;  /* 0x00000062004f7202 */ /* 0x000fce0000000f00 */
.L_x_43211:
[----:B------:R-:W1:Y:S02]  /*1270*/  @P1 LDC.64 R80, c[0x0][0x238] ;  /* 0x00008e00ff501b82 */ /* 0x000e640000000a00 */
[----:B-1----:R-:W-:-:S04]  /*1280*/  @P1 LEA R80, P3, R106, R80, 0x4 ;  /* 0x000000506a501211 */ /* 0x002fc800078620ff */
[C---:B------:R-:W-:Y:S02]  /*1290*/  @P1 LEA.HI.X R81, R106.reuse, R81, RZ, 0x4, P3 ;  /* 0x000000516a511211 */ /* 0x040fe400018f24ff */
[----:B------:R-:W-:-:S03]  /*12a0*/  IADD3 R106, R106, 0x100, RZ ;  /* 0x000001006a6a7810 */ /* 0x000fc60007ffe0ff */
[----:B------:R3:W-:Y:S04]  /*12b0*/  @P1 STG.E.128 desc[UR4][R80.64], R76 ;  /* 0x0000004c50001986 */ /* 0x0007e8000c101d04 */
.L_x_43199:
[----:B------:R-:W-:Y:S05]  /*12c0*/  BSYNC B0 ;  /* 0x0000000000007941 */ /* 0x000fea0003800000 */
.L_x_43198:
[----:B------:R-:W-:Y:S01]  /*12d0*/  ISETP.GE.U32.AND P3, PT, R2, 0x400, PT ;  /* 0x000004000200780c */ /* 0x000fe20003f66070 */
[----:B------:R-:W-:-:S12]  /*12e0*/  BSSY B0, `(.L_x_43212) ;  /* 0x0000029000007945 */ /* 0x000fd80003800000 */
[----:B------:R-:W-:Y:S05]  /*12f0*/  @!P3 BRA `(.L_x_43213) ;  /* 0x00000000009cb947 */ /* 0x000fea0003800000 */
[----:B------:R-:W-:-:S04]  /*1300*/  ISETP.NE.U32.AND P3, PT, RZ, UR12, PT ;  /* 0x0000000cff007c0c */ /* 0x000fc8000bf65070 */
[----:B------:R-:W-:-:S13]  /*1310*/  ISETP.NE.AND.EX P3, PT, RZ, UR13, PT, P3 ;  /* 0x0000000dff007c0c */ /* 0x000fda000bf65330 */
[----:B-123--:R-:W-:-:S04]  /*1320*/  @P3 LEA R80, P4, R106, UR12, 0x4 ;  /* 0x0000000c6a503c11 */ /* 0x00efc8000f8820ff */
        /* <DEDUP_REMOVED lines=11> */
.L_x_43214:
[----:B------:R-:W-:-:S07]  /*13e0*/  FADD.FTZ R10, R72, R10 ;  /* 0x0000000a480a7221 */ /* 0x000fce0000010000 */
.L_x_43215:
[----:B------:R-:W-:-:S07]  /*13f0*/  MOV R76, R10 ;  /* 0x0000000a004c7202 */ /* 0x000fce0000000f00 */
.L_x_43216:
[----:B------:R-:W-:Y:S01]  /*1400*/  FMUL.FTZ R85, R81, R105 ;  /* 0x0000006951557220 */ /* 0x000fe20000410000 */
[----:B------:R-:W-:Y:S06]  /*1410*/  @P3 BRA `(.L_x_43217) ;  /* 0x0000000000083947 */ /* 0x000fec0003800000 */
[----:B------:R-:W-:Y:S05]  /*1420*/  @P1 BRA `(.L_x_43218) ;  /* 0x0000000000081947 */ /* 0x000fea0003800000 */
[----:B------:R-:W-:Y:S05]  /*1430*/  BRA `(.L_x_43219) ;  /* 0x0000000000087947 */ /* 0x000fea0003800000 */
.L_x_43217:
[----:B------:R-:W-:-:S07]  /*1440*/  FADD.FTZ R85, R73, R85 ;  /* 0x0000005549557221 */ /* 0x000fce0000010000 */
.L_x_43218:
[----:B------:R-:W-:-:S07]  /*1450*/  MOV R77, R85 ;  /* 0x00000055004d7202 */ /* 0x000fce0000000f00 */
.L_x_43219:
[----:B------:R-:W-:Y:S01]  /*1460*/  FMUL.FTZ R92, R82, R105 ;  /* 0x00000069525c7220 */ /* 0x000fe20000410000 */
[----:B------:R-:W-:Y:S06]  /*1470*/  @P3 BRA `(.L_x_43220) ;  /* 0x0000000000083947 */ /* 0x000fec0003800000 */
[----:B------:R-:W-:Y:S05]  /*1480*/  @P1 BRA `(.L_x_43221) ;  /* 0x0000000000081947 */ /* 0x000fea0003800000 */
[----:B------:R-:W-:Y:S05]  /*1490*/  BRA `(.L_x_43222) ;  /* 0x0000000000087947 */ /* 0x000fea0003800000 */
.L_x_43220:
[----:B------:R-:W-:-:S07]  /*14a0*/  FADD.FTZ R92, R74, R92 ;  /* 0x0000005c4a5c7221 */ /* 0x000fce0000010000 */
.L_x_43221:
[----:B------:R-:W-:-:S07]  /*14b0*/  MOV R78, R92 ;  /* 0x0000005c004e7202 */ /* 0x000fce0000000f00 */
.L_x_43222:
[----:B------:R-:W-:Y:S01]  /*14c0*/  FMUL.FTZ R99, R83, R105 ;  /* 0x0000006953637220 */ /* 0x000fe20000410000 */
[----:B------:R-:W-:Y:S06]  /*14d0*/  @P3 BRA `(.L_x_43223) ;  /* 0x0000000000083947 */ /* 0x000fec0003800000 */
[----:B------:R-:W-:Y:S05]  /*14e0*/  @P1 BRA `(.L_x_43224) ;  /* 0x0000000000081947 */ /* 0x000fea0003800000 */
[----:B------:R-:W-:Y:S05]  /*14f0*/  BRA `(.L_x_43225) ;  /* 0x0000000000087947 */ /* 0x000fea0003800000 */
.L_x_43223:
[----:B------:R-:W-:-:S07]  /*1500*/  FADD.FTZ R99, R75, R99 ;  /* 0x000000634b637221 */ /* 0x000fce0000010000 */
.L_x_43224:
[----:B------:R-:W-:-:S07]  /*1510*/  MOV R79, R99 ;  /* 0x00000063004f7202 */ /* 0x000fce0000000f00 */
.L_x_43225:
[----:B------:R-:W1:Y:S02]  /*1520*/  @P1 LDC.64 R80, c[0x0][0x238] ;  /* 0x00008e00ff501b82 */ /* 0x000e640000000a00 */
[----:B-1----:R-:W-:-:S04]  /*1530*/  @P1 LEA R80, P3, R106, R80, 0x4 ;  /* 0x000000506a501211 */ /* 0x002fc800078620ff */
[C---:B------:R-:W-:Y:S02]  /*1540*/  @P1 LEA.HI.X R81, R106.reuse, R81, RZ, 0x4, P3 ;  /* 0x000000516a511211 */ /* 0x040fe400018f24ff */
[----:B------:R-:W-:-:S03]  /*1550*/  IADD3 R106, R106, 0x100, RZ ;  /* 0x000001006a6a7810 */ /* 0x000fc60007ffe0ff */
[----:B------:R4:W-:Y:S04]  /*1560*/  @P1 STG.E.128 desc[UR4][R80.64], R76 ;  /* 0x0000004c50001986 */ /* 0x0009e8000c101d04 */
.L_x_43213:
[----:B------:R-:W-:Y:S05]  /*1570*/  BSYNC B0 ;  /* 0x0000000000007941 */ /* 0x000fea0003800000 */
.L_x_43212:
[----:B------:R-:W-:Y:S01]  /*1580*/  ISETP.GE.U32.AND P3, PT, R2, 0x500, PT ;  /* 0x000005000200780c */ /* 0x000fe20003f66070 */
[----:B------:R-:W-:-:S12]  /*1590*/  BSSY B0, `(.L_x_43226) ;  /* 0x0000029000007945 */ /* 0x000fd80003800000 */
[----:B------:R-:W-:Y:S05]  /*15a0*/  @!P3 BRA `(.L_x_43227) ;  /* 0x00000000009cb947 */ /* 0x000fea0003800000 */
[----:B------:R-:W-:-:S04]  /*15b0*/  ISETP.NE.U32.AND P3, PT, RZ, UR12, PT ;  /* 0x0000000cff007c0c */ /* 0x000fc8000bf65070 */
[----:B------:R-:W-:-:S13]  /*15c0*/  ISETP.NE.AND.EX P3, PT, RZ, UR13, PT, P3 ;  /* 0x0000000dff007c0c */ /* 0x000fda000bf65330 */
[----:B-1234-:R-:W-:-:S04]  /*15d0*/  @P3 LEA R80, P4, R106, UR12, 0x4 ;  /* 0x0000000c6a503c11 */ /* 0x01efc8000f8820ff */
        /* <DEDUP_REMOVED lines=11> */
.L_x_43228:
[----:B------:R-:W-:-:S07]  /*1690*/  FADD.FTZ R11, R72, R11 ;  /* 0x0000000b480b7221 */ /* 0x000fce0000010000 */
.L_x_43229:
[----:B------:R-:W-:-:S07]  /*16a0*/  MOV R76, R11 ;  /* 0x0000000b004c7202 */ /* 0x000fce0000000f00 */
.L_x_43230:
[----:B------:R-:W-:Y:S01]  /*16b0*/  FMUL.FTZ R86, R81, R105 ;  /* 0x0000006951567220 */ /* 0x000fe20000410000 */
[----:B------:R-:W-:Y:S06]  /*16c0*/  @P3 BRA `(.L_x_43231) ;  /* 0x0000000000083947 */ /* 0x000fec0003800000 */
[----:B------:R-:W-:Y:S05]  /*16d0*/  @P1 BRA `(.L_x_43232) ;  /* 0x0000000000081947 */ /* 0x000fea0003800000 */
[----:B------:R-:W-:Y:S05]  /*16e0*/  BRA `(.L_x_43233) ;  /* 0x0000000000087947 */ /* 0x000fea0003800000 */
.L_x_43231:
[----:B------:R-:W-:-:S07]  /*16f0*/  FADD.FTZ R86, R73, R86 ;  /* 0x0000005649567221 */ /* 0x000fce0000010000 */
.L_x_43232:
[----:B------:R-:W-:-:S07]  /*1700*/  MOV R77, R86 ;  /* 0x00000056004d7202 */ /* 0x000fce0000000f00 */
.L_x_43233:
[----:B------:R-:W-:Y:S01]  /*1710*/  FMUL.FTZ R93, R82, R105 ;  /* 0x00000069525d7220 */ /* 0x000fe20000410000 */
[----:B------:R-:W-:Y:S06]  /*1720*/  @P3 BRA `(.L_x_43234) ;  /* 0x0000000000083947 */ /* 0x000fec0003800000 */
[----:B------:R-:W-:Y:S05]  /*1730*/  @P1 BRA `(.L_x_43235) ;  /* 0x0000000000081947 */ /* 0x000fea0003800000 */
[----:B------:R-:W-:Y:S05]  /*1740*/  BRA `(.L_x_43236) ;  /* 0x0000000000087947 */ /* 0x000fea0003800000 */
.L_x_43234:
[----:B------:R-:W-:-:S07]  /*1750*/  FADD.FTZ R93, R74, R93 ;  /* 0x0000005d4a5d7221 */ /* 0x000fce0000010000 */
.L_x_43235:
[----:B------:R-:W-:-:S07]  /*1760*/  MOV R78, R93 ;  /* 0x0000005d004e7202 */ /* 0x000fce0000000f00 */
.L_x_43236:
[----:B------:R-:W-:Y:S01]  /*1770*/  FMUL.FTZ R100, R83, R105 ;  /* 0x0000006953647220 */ /* 0x000fe20000410000 */
[----:B------:R-:W-:Y:S06]  /*1780*/  @P3 BRA `(.L_x_43237) ;  /* 0x0000000000083947 */ /* 0x000fec0003800000 */
[----:B------:R-:W-:Y:S05]  /*1790*/  @P1 BRA `(.L_x_43238) ;  /* 0x0000000000081947 */ /* 0x000fea0003800000 */
[----:B------:R-:W-:Y:S05]  /*17a0*/  BRA `(.L_x_43239) ;  /* 0x0000000000087947 */ /* 0x000fea0003800000 */
.L_x_43237:
[----:B------:R-:W-:-:S07]  /*17b0*/  FADD.FTZ R100, R75, R100 ;  /* 0x000000644b647221 */ /* 0x000fce0000010000 */
.L_x_43238:
[----:B------:R-:W-:-:S07]  /*17c0*/  MOV R79, R100 ;  /* 0x00000064004f7202 */ /* 0x000fce0000000f00 */
.L_x_43239:
[----:B------:R-:W1:Y:S02]  /*17d0*/  @P1 LDC.64 R80, c[0x0][0x238] ;  /* 0x00008e00ff501b82 */ /* 0x000e640000000a00 */
[----:B-1----:R-:W-:-:S04]  /*17e0*/  @P1 LEA R80, P3, R106, R80, 0x4 ;  /* 0x000000506a501211 */ /* 0x002fc800078620ff */
[C---:B------:R-:W-:Y:S02]  /*17f0*/  @P1 LEA.HI.X R81, R106.reuse, R81, RZ, 0x4, P3 ;  /* 0x000000516a511211 */ /* 0x040fe400018f24ff */
[----:B------:R-:W-:-:S03]  /*1800*/  IADD3 R106, R106, 0x100, RZ ;  /* 0x000001006a6a7810 */ /* 0x000fc60007ffe0ff */
[----:B------:R1:W-:Y:S04]  /*1810*/  @P1 STG.E.128 desc[UR4][R80.64], R76 ;  /* 0x0000004c50001986 */ /* 0x0003e8000c101d04 */
.L_x_43227:
[----:B------:R-:W-:Y:S05]  /*1820*/  BSYNC B0 ;  /* 0x0000000000007941 */ /* 0x000fea0003800000 */
.L_x_43226:
        /* <DEDUP_REMOVED lines=17> */
.L_x_43242:
[----:B------:R-:W-:-:S07]  /*1940*/  FADD.FTZ R12, R72, R12 ;  /* 0x0000000c480c7221 */ /* 0x000fce0000010000 */
.L_x_43243:
[----:B------:R-:W-:-:S07]  /*1950*/  MOV R76, R12 ;  /* 0x0000000c004c7202 */ /* 0x000fce0000000f00 */
.L_x_43244:
[----:B------:R-:W-:Y:S01]  /*1960*/  FMUL.FTZ R87, R81, R105 ;  /* 0x0000006951577220 */ /* 0x000fe20000410000 */
[----:B------:R-:W-:Y:S06]  /*1970*/  @P3 BRA `(.L_x_43245) ;  /* 0x0000000000083947 */ /* 0x000fec0003800000 */
[----:B------:R-:W-:Y:S05]  /*1980*/  @P1 BRA `(.L_x_43246) ;  /* 0x0000000000081947 */ /* 0x000fea0003800000 */
[----:B------:R-:W-:Y:S05]  /*1990*/  BRA `(.L_x_43247) ;  /* 0x0000000000087947 */ /* 0x000fea0003800000 */
.L_x_43245:
[----:B------:R-:W-:-:S07]  /*19a0*/  FADD.FTZ R87, R73, R87 ;  /* 0x0000005749577221 */ /* 0x000fce0000010000 */
.L_x_43246:
[----:B------:R-:W-:-:S07]  /*19b0*/  MOV R77, R87 ;  /* 0x00000057004d7202 */ /* 0x000fce0000000f00 */
.L_x_43247:
[----:B------:R-:W-:Y:S01]  /*19c0*/  FMUL.FTZ R94, R82, R105 ;  /* 0x00000069525e7220 */ /* 0x000fe20000410000 */
[----:B------:R-:W-:Y:S06]  /*19d0*/  @P3 BRA `(.L_x_43248) ;  /* 0x0000000000083947 */ /* 0x000fec0003800000 */
[----:B------:R-:W-:Y:S05]  /*19e0*/  @P1 BRA `(.L_x_43249) ;  /* 0x0000000000081947 */ /* 0x000fea0003800000 */
[----:B------:R-:W-:Y:S05]  /*19f0*/  BRA `(.L_x_43250) ;  /* 0x0000000000087947 */ /* 0x000fea0003800000 */
.L_x_43248:
[----:B------:R-:W-:-:S07]  /*1a00*/  FADD.FTZ R94, R74, R94 ;  /* 0x0000005e4a5e7221 */ /* 0x000fce0000010000 */
.L_x_43249:
[----:B------:R-:W-:-:S07]  /*1a10*/  MOV R78, R94 ;  /* 0x0000005e004e7202 */ /* 0x000fce0000000f00 */
.L_x_43250:
[----:B------:R-:W-:Y:S01]  /*1a20*/  FMUL.FTZ R101, R83, R105 ;  /* 0x0000006953657220 */ /* 0x000fe20000410000 */
[----:B------:R-:W-:Y:S06]  /*1a30*/  @P3 BRA `(.L_x_43251) ;  /* 0x0000000000083947 */ /* 0x000fec0003800000 */
[----:B------:R-:W-:Y:S05]  /*1a40*/  @P1 BRA `(.L_x_43252) ;  /* 0x0000000000081947 */ /* 0x000fea0003800000 */
[----:B------:R-:W-:Y:S05]  /*1a50*/  BRA `(.L_x_43253) ;  /* 0x0000000000087947 */ /* 0x000fea0003800000 */
.L_x_43251:
[----:B------:R-:W-:-:S07]  /*1a60*/  FADD.FTZ R101, R75, R101 ;  /* 0x000000654b657221 */ /* 0x000fce0000010000 */
.L_x_43252:
[----:B------:R-:W-:-:S07]  /*1a70*/  MOV R79, R101 ;  /* 0x00000065004f7202 */ /* 0x000fce0000000f00 */
.L_x_43253:
[----:B------:R-:W1:Y:S02]  /*1a80*/  @P1 LDC.64 R80, c[0x0][0x238] ;  /* 0x00008e00ff501b82 */ /* 0x000e640000000a00 */
[----:B-1----:R-:W-:-:S04]  /*1a90*/  @P1 LEA R80, P3, R106, R80, 0x4 ;  /* 0x000000506a501211 */ /* 0x002fc800078620ff */
[C---:B------:R-:W-:Y:S02]  /*1aa0*/  @P1 LEA.HI.X R81, R106.reuse, R81, RZ, 0x4, P3 ;  /* 0x000000516a511211 */ /* 0x040fe400018f24ff */
[----:B------:R-:W-:-:S03]  /*1ab0*/  IADD3 R106, R106, 0x100, RZ ;  /* 0x000001006a6a7810 */ /* 0x000fc60007ffe0ff */
[----:B------:R1:W-:Y:S04]  /*1ac0*/  @P1 STG.E.128 desc[UR4][R80.64], R76 ;  /* 0x0000004c50001986 */ /* 0x0003e8000c101d04 */
.L_x_43241:
[----:B------:R-:W-:Y:S05]  /*1ad0*/  BSYNC B0 ;  /* 0x0000000000007941 */ /* 0x000fea0003800000 */
.L_x_43240:
        /* <DEDUP_REMOVED lines=17> */
.L_x_43256:
[----:B------:R-:W-:-:S07]  /*1bf0*/  FADD.FTZ R13, R72, R13 ;  /* 0x0000000d480d7221 */ /* 0x000fce0000010000 */
.L_x_43257:
[----:B------:R-:W-:-:S07]  /*1c00*/  MOV R76, R13 ;  /* 0x0000000d004c7202 */ /* 0x000fce0000000f00 */
.L_x_43258:
[----:B------:R-:W-:Y:S01]  /*1c10*/  FMUL.FTZ R88, R81, R105 ;  /* 0x0000006951587220 */ /* 0x000fe20000410000 */
[----:B------:R-:W-:Y:S06]  /*1c20*/  @P3 BRA `(.L_x_43259) ;  /* 0x0000000000083947 */ /* 0x000fec0003800000 */
[----:B------:R-:W-:Y:S05]  /*1c30*/  @P1 BRA `(.L_x_43260) ;  /* 0x0000000000081947 */ /* 0x000fea0003800000 */
[----:B------:R-:W-:Y:S05]  /*1c40*/  BRA `(.L_x_43261) ;  /* 0x0000000000087947 */ /* 0x000fea0003800000 */
.L_x_43259:
[----:B------:R-:W-:-:S07]  /*1c50*/  FADD.FTZ R88, R73, R88 ;  /* 0x0000005849587221 */ /* 0x000fce0000010000 */
.L_x_43260:
[----:B------:R-:W-:-:S07]  /*1c60*/  MOV R77, R88 ;  /* 0x00000058004d7202 */ /* 0x000fce0000000f00 */
.L_x_43261:
[----:B------:R-:W-:Y:S01]  /*1c70*/  FMUL.FTZ R95, R82, R105 ;  /* 0x00000069525f7220 */ /* 0x000fe20000410000 */
[----:B------:R-:W-:Y:S06]  /*1c80*/  @P3 BRA `(.L_x_43262) ;  /* 0x0000000000083947 */ /* 0x000fec0003800000 */
[----:B------:R-:W-:Y:S05]  /*1c90*/  @P1 BRA `(.L_x_43263) ;  /* 0x0000000000081947 */ /* 0x000fea0003800000 */
[----:B------:R-:W-:Y:S05]  /*1ca0*/  BRA `(.L_x_43264) ;  /* 0x0000000000087947 */ /* 0x000fea0003800000 */
.L_x_43262:
[----:B------:R-:W-:-:S07]  /*1cb0*/  FADD.FTZ R95, R74, R95 ;  /* 0x0000005f4a5f7221 */ /* 0x000fce0000010000 */
.L_x_43263:
[----:B------:R-:W-:-:S07]  /*1cc0*/  MOV R78, R95 ;  /* 0x0000005f004e7202 */ /* 0x000fce0000000f00 */
.L_x_43264:
[----:B------:R-:W-:Y:S01]  /*1cd0*/  FMUL.FTZ R102, R83, R105 ;  /* 0x0000006953667220 */ /* 0x000fe20000410000 */
[----:B------:R-:W-:Y:S06]  /*1ce0*/  @P3 BRA `(.L_x_43265) ;  /* 0x0000000000083947 */ /* 0x000fec0003800000 */
[----:B------:R-:W-:Y:S05]  /*1cf0*/  @P1 BRA `(.L_x_43266) ;  /* 0x0000000000081947 */ /* 0x000fea0003800000 */
[----:B------:R-:W-:Y:S05]  /*1d00*/  BRA `(.L_x_43267) ;  /* 0x0000000000087947 */ /* 0x000fea0003800000 */
.L_x_43265:
[----:B------:R-:W-:-:S07]  /*1d10*/  FADD.FTZ R102, R75, R102 ;  /* 0x000000664b667221 */ /* 0x000fce0000010000 */
.L_x_43266:
[----:B------:R-:W-:-:S07]  /*1d20*/  MOV R79, R102 ;  /* 0x00000066004f7202 */ /* 0x000fce0000000f00 */
.L_x_43267:
[----:B------:R-:W1:Y:S02]  /*1d30*/  @P1 LDC.64 R80, c[0x0][0x238] ;  /* 0x00008e00ff501b82 */ /* 0x000e640000000a00 */
[----:B-1----:R-:W-:-:S04]  /*1d40*/  @P1 LEA R80, P3, R106, R80, 0x4 ;  /* 0x000000506a501211 */ /* 0x002fc800078620ff */
[----:B------:R-:W-:-:S05]  /*1d50*/  @P1 LEA.HI.X R81, R106, R81, RZ, 0x4, P3 ;  /* 0x000000516a511211 */ /* 0x000fca00018f24ff */
[----:B------:R1:W-:Y:S04]  /*1d60*/  @P1 STG.E.128 desc[UR4][R80.64], R76 ;  /* 0x0000004c50001986 */ /* 0x0003e8000c101d04 */
.L_x_43255:
[----:B------:R-:W-:Y:S05]  /*1d70*/  BSYNC B0 ;  /* 0x0000000000007941 */ /* 0x000fea0003800000 */
.L_x_43254:
[----:B-1234-:R-:W-:Y:S01]  /*1d80*/  FADD.FTZ R81, RZ, R7 ;  /* 0x00000007ff517221 */ /* 0x01efe20000010000 */
        /* <DEDUP_REMOVED lines=46> */
[----:B------:R-:W1:Y:S01]  /*2070*/  SHFL.BFLY PT, R80, R81, 0x1, 0x1f ;  /* 0x0c201f0051507f89 */ /* 0x000e6200000e0000 */
        /* <DEDUP_REMOVED lines=79> */
.L_x_43294:
        /* <DEDUP_REMOVED lines=106> */
.L_x_43270:
[----:B------:R-:W-:Y:S05]  /*2c10*/  BSYNC B0 ;  /* 0x0000000000007941 */ /* 0x000fea0003800000 */
.L_x_43269:
        /* <DEDUP_REMOVED lines=19> */
.L_x_43272:
[----:B------:R-:W-:Y:S05]  /*2d50*/  BSYNC B0 ;  /* 0x0000000000007941 */ /* 0x000fea0003800000 */
.L_x_43271:
        /* <DEDUP_REMOVED lines=19> */
.L_x_43274:
[----:B------:R-:W-:Y:S05]  /*2e90*/  BSYNC B0 ;  /* 0x0000000000007941 */ /* 0x000fea0003800000 */
.L_x_43273:
        /* <DEDUP_REMOVED lines=19> */
.L_x_43276:
[----:B------:R-:W-:Y:S05]  /*2fd0*/  BSYNC B0 ;  /* 0x0000000000007941 */ /* 0x000fea0003800000 */
.L_x_43275:
        /* <DEDUP_REMOVED lines=19> */
.L_x_43278:
[----:B------:R-:W-:Y:S05]  /*3110*/  BSYNC B0 ;  /* 0x0000000000007941 */ /* 0x000fea0003800000 */
.L_x_43277:
        /* <DEDUP_REMOVED lines=19> */
.L_x_43280:
[----:B------:R-:W-:Y:S05]  /*3250*/  BSYNC B0 ;  /* 0x0000000000007941 */ /* 0x000fea0003800000 */
.L_x_43279:
        /* <DEDUP_REMOVED lines=18> */
.L_x_43282:
[----:B------:R-:W-:Y:S05]  /*3380*/  BSYNC B0 ;  /* 0x0000000000007941 */ /* 0x000fea0003800000 */
.L_x_43281:
[----:B------:R-:W-:Y:S02]  /*3390*/  ISETP.NE.AND P3, PT, R104, RZ, PT ;  /* 0x000000ff6800720c */ /* 0x000fe40003f65270 */
[----:B------:R-:W-:Y:S02]  /*33a0*/  IADD3 R3, R3, UR8, RZ ;  /* 0x0000000803037c10 */ /* 0x000fe4000fffe0ff */
[----:B------:R-:W-:Y:S02]  /*33b0*/  SEL R104, RZ, 0x1, P3 ;  /* 0x00000001ff687807 */ /* 0x000fe40001800000 */
[----:B------:R-:W-:-:S13]  /*33c0*/  ISETP.GE.AND P3, PT, R3, UR9, PT ;  /* 0x0000000903007c0c */ /* 0x000fda000bf66270 */
[----:B------:R-:W-:Y:S05]  /*33d0*/  @!P3 BRA `(.L_x_43283) ;  /* 0xffffffd40094b947 */ /* 0x000fea000383ffff */
[----:B------:R-:W-:Y:S05]  /*33e0*/  EXIT ;  /* 0x000000000000794d */ /* 0x000fea0003800000 */
.L_x_43268:
[----:B------:R-:W-:Y:S01]  /*33f0*/  HFMA2.MMA R113, -RZ, RZ, 0, 5.9604644775390625e-08 ;  /* 0x00000001ff717435 */ /* 0x000fe200000001ff */
[----:B------:R-:W-:Y:S02]  /*3400*/  MOV R112, R81 ;  /* 0x0000005100707202 */ /* 0x000fe40000000f00 */
[----:B------:R-:W-:Y:S02]  /*3410*/  MOV R114, 0x1f ;  /* 0x0000001f00727802 */ /* 0x000fe40000000f00 */
[----:B------:R-:W-:-:S07]  /*3420*/  MOV R111, 0xffffffff ;  /* 0xffffffff006f7802 */ /* 0x000fce0000000f00 */
[----:B0-----:R-:W-:Y:S05]  /*3430*/  WARPSYNC.COLLECTIVE R111, `(.L_x_43284) ;  /* 0x000000006f087348 */ /* 0x001fea0003c00000 */
[----:B------:R1:W2:Y:S02]  /*3440*/  SHFL.BFLY P6, R109, R112, R113, R114 ;  /* 0x0c000071706d7389 */ /* 0x0002a400000c0072 */
[----:B012---:R-:W-:Y:S01]  /*3450*/  ENDCOLLECTIVE ;  /* 0x000000000000791b */ /* 0x007fe20003800000 */
.L_x_43284:
[----:B------:R-:W-:Y:S01]  /*3460*/  HFMA2.MMA R113, -RZ, RZ, 0, 1.1920928955078125e-07 ;  /* 0x00000002ff717435 */ /* 0x000fe200000001ff */
[----:B------:R-:W-:-:S05]  /*3470*/  MOV R80, R109 ;  /* 0x0000006d00507202 */ /* 0x000fca0000000f00 */
[----:B------:R-:W-:-:S05]  /*3480*/  FADD.FTZ R105, R81, R80 ;  /* 0x0000005051697221 */ /* 0x000fca0000010000 */
[----:B------:R-:W-:-:S07]  /*3490*/  MOV R112, R105 ;  /* 0x0000006900707202 */ /* 0x000fce0000000f00 */
[----:B------:R-:W-:Y:S05]  /*34a0*/  WARPSYNC.COLLECTIVE R111, `(.L_x_43285) ;  /* 0x000000006f087348 */ /* 0x000fea0003c00000 */
[----:B------:R0:W1:Y:S02]  /*34b0*/  SHFL.BFLY P6, R109, R112, R113, R114 ;  /* 0x0c000071706d7389 */ /* 0x00006400000c0072 */
[----:B01----:R-:W-:Y:S01]  /*34c0*/  ENDCOLLECTIVE ;  /* 0x000000000000791b */ /* 0x003fe20003800000 */
.L_x_43285:
[----:B------:R-:W-:Y:S01]  /*34d0*/  HFMA2.MMA R113, -RZ, RZ, 0, 2.384185791015625e-07 ;  /* 0x00000004ff717435 */ /* 0x000fe200000001ff */
[----:B------:R-:W-:-:S05]  /*34e0*/  MOV R80, R109 ;  /* 0x0000006d00507202 */ /* 0x000fca0000000f00 */
[----:B------:R-:W-:-:S05]  /*34f0*/  FADD.FTZ R106, R105, R80 ;  /* 0x00000050696a7221 */ /* 0x000fca0000010000 */
[----:B------:R-:W-:-:S07]  /*3500*/  MOV R112, R106 ;  /* 0x0000006a00707202 */ /* 0x000fce0000000f00 */
[----:B------:R-:W-:Y:S05]  /*3510*/  WARPSYNC.COLLECTIVE R111, `(.L_x_43286) ;  /* 0x000000006f087348 */ /* 0x000fea0003c00000 */
[----:B------:R0:W1:Y:S02]  /*3520*/  SHFL.BFLY P6, R109, R112, R113, R114 ;  /* 0x0c000071706d7389 */ /* 0x00006400000c0072 */
[----:B01----:R-:W-:Y:S01]  /*3530*/  ENDCOLLECTIVE ;  /* 0x000000000000791b */ /* 0x003fe20003800000 */
.L_x_43286:
[----:B------:R-:W-:Y:S01]  /*3540*/  HFMA2.MMA R113, -RZ, RZ, 0, 4.76837158203125e-07 ;  /* 0x00000008ff717435 */ /* 0x000fe200000001ff */
[----:B------:R-:W-:-:S05]  /*3550*/  MOV R107, R109 ;  /* 0x0000006d006b7202 */ /* 0x000fca0000000f00 */
[----:B------:R-:W-:-:S05]  /*3560*/  FADD.FTZ R107, R106, R107 ;  /* 0x0000006b6a6b7221 */ /* 0x000fca0000010000 */
[----:B------:R-:W-:-:S07]  /*3570*/  MOV R112, R107 ;  /* 0x0000006b00707202 */ /* 0x000fce0000000f00 */
[----:B------:R-:W-:Y:S05]  /*3580*/  WARPSYNC.COLLECTIVE R111, `(.L_x_43287) ;  /* 0x000000006f087348 */ /* 0x000fea0003c00000 */
[----:B------:R0:W1:Y:S02]  /*3590*/  SHFL.BFLY P6, R109, R112, R113, R114 ;  /* 0x0c000071706d7389 */ /* 0x00006400000c0072 */
[----:B01----:R-:W-:Y:S01]  /*35a0*/  ENDCOLLECTIVE ;  /* 0x000000000000791b */ /* 0x003fe20003800000 */
.L_x_43287:
[----:B------:R-:W-:Y:S01]  /*35b0*/  HFMA2.MMA R113, -RZ, RZ, 0, 9.5367431640625e-07 ;  /* 0x00000010ff717435 */ /* 0x000fe200000001ff */
[----:B------:R-:W-:-:S05]  /*35c0*/  MOV R80, R109 ;  /* 0x0000006d00507202 */ /* 0x000fca0000000f00 */
[----:B------:R-:W-:-:S05]  /*35d0*/  FADD.FTZ R108, R107, R80 ;  /* 0x000000506b6c7221 */ /* 0x000fca0000010000 */
[----:B------:R-:W-:-:S07]  /*35e0*/  MOV R112, R108 ;  /* 0x0000006c00707202 */ /* 0x000fce0000000f00 */
[----:B------:R-:W-:Y:S05]  /*35f0*/  WARPSYNC.COLLECTIVE R111, `(.L_x_43288) ;  /* 0x000000006f087348 */ /* 0x000fea0003c00000 */
[----:B------:R0:W1:Y:S02]  /*3600*/  SHFL.BFLY P6, R109, R112, R113, R114 ;  /* 0x0c000071706d7389 */ /* 0x00006400000c0072 */
[----:B01----:R-:W-:Y:S01]  /*3610*/  ENDCOLLECTIVE ;  /* 0x000000000000791b */ /* 0x003fe20003800000 */
.L_x_43288:
        /* <DEDUP_REMOVED lines=67> */
.L_x_43289:
[----:B------:R-:W-:Y:S01]  /*3a50*/  HFMA2.MMA R113, -RZ, RZ, 0, 1.1920928955078125e-07 ;  /* 0x00000002ff717435 */ /* 0x000fe200000001ff */
[----:B------:R-:W-:-:S05]  /*3a60*/  MOV R106, R109 ;  /* 0x0000006d006a7202 */ /* 0x000fca0000000f00 */
[----:B------:R-:W-:-:S05]  /*3a70*/  FADD.FTZ R106, R81, R106 ;  /* 0x0000006a516a7221 */ /* 0x000fca0000010000 */
[----:B------:R-:W-:-:S07]  /*3a80*/  MOV R112, R106 ;  /* 0x0000006a00707202 */ /* 0x000fce0000000f00 */
[----:B------:R-:W-:Y:S05]  /*3a90*/  WARPSYNC.COLLECTIVE R111, `(.L_x_43290) ;  /* 0x000000006f087348 */ /* 0x000fea0003c00000 */
[----:B------:R0:W1:Y:S02]  /*3aa0*/  SHFL.BFLY P6, R109, R112, R113, R114 ;  /* 0x0c000071706d7389 */ /* 0x00006400000c0072 */
[----:B01----:R-:W-:Y:S01]  /*3ab0*/  ENDCOLLECTIVE ;  /* 0x000000000000791b */ /* 0x003fe20003800000 */
.L_x_43290:
[----:B------:R-:W-:Y:S01]  /*3ac0*/  HFMA2.MMA R113, -RZ, RZ, 0, 2.384185791015625e-07 ;  /* 0x00000004ff717435 */ /* 0x000fe200000001ff */
[----:B------:R-:W-:-:S05]  /*3ad0*/  MOV R105, R109 ;  /* 0x0000006d00697202 */ /* 0x000fca0000000f00 */
[----:B------:R-:W-:-:S05]  /*3ae0*/  FADD.FTZ R105, R106, R105 ;  /* 0x000000696a697221 */ /* 0x000fca0000010000 */
[----:B------:R-:W-:-:S07]  /*3af0*/  MOV R112, R105 ;  /* 0x0000006900707202 */ /* 0x000fce0000000f00 */
[----:B------:R-:W-:Y:S05]  /*3b00*/  WARPSYNC.COLLECTIVE R111, `(.L_x_43291) ;  /* 0x000000006f087348 */ /* 0x000fea0003c00000 */
[----:B------:R0:W1:Y:S02]  /*3b10*/  SHFL.BFLY P6, R109, R112, R113, R114 ;  /* 0x0c000071706d7389 */ /* 0x00006400000c0072 */
[----:B01----:R-:W-:Y:S01]  /*3b20*/  ENDCOLLECTIVE ;  /* 0x000000000000791b */ /* 0x003fe20003800000 */
.L_x_43291:
[----:B------:R-:W-:Y:S01]  /*3b30*/  HFMA2.MMA R113, -RZ, RZ, 0, 4.76837158203125e-07 ;  /* 0x00000008ff717435 */ /* 0x000fe200000001ff */
[----:B------:R-:W-:-:S05]  /*3b40*/  MOV R108, R109 ;  /* 0x0000006d006c7202 */ /* 0x000fca0000000f00 */
[----:B------:R-:W-:-:S05]  /*3b50*/  FADD.FTZ R108, R105, R108 ;  /* 0x0000006c696c7221 */ /* 0x000fca0000010000 */
[----:B------:R-:W-:-:S07]  /*3b60*/  MOV R112, R108 ;  /* 0x0000006c00707202 */ /* 0x000fce0000000f00 */
[----:B------:R-:W-:Y:S05]  /*3b70*/  WARPSYNC.COLLECTIVE R111, `(.L_x_43292) ;  /* 0x000000006f087348 */ /* 0x000fea0003c00000 */
[----:B------:R0:W1:Y:S02]  /*3b80*/  SHFL.BFLY P6, R109, R112, R113, R114 ;  /* 0x0c000071706d7389 */ /* 0x00006400000c0072 */
[----:B01----:R-:W-:Y:S01]  /*3b90*/  ENDCOLLECTIVE ;  /* 0x000000000000791b */ /* 0x003fe20003800000 */
.L_x_43292:
[----:B------:R-:W-:Y:S01]  /*3ba0*/  HFMA2.MMA R113, -RZ, RZ, 0, 9.5367431640625e-07 ;  /* 0x00000010ff717435 */ /* 0x000fe200000001ff */
[----:B------:R-:W-:-:S05]  /*3bb0*/  MOV R107, R109 ;  /* 0x0000006d006b7202 */ /* 0x000fca0000000f00 */
[----:B------:R-:W-:-:S05]  /*3bc0*/  FADD.FTZ R107, R108, R107 ;  /* 0x0000006b6c6b7221 */ /* 0x000fca0000010000 */
[----:B------:R-:W-:-:S07]  /*3bd0*/  MOV R112, R107 ;  /* 0x0000006b00707202 */ /* 0x000fce0000000f00 */
[----:B------:R-:W-:Y:S05]  /*3be0*/  WARPSYNC.COLLECTIVE R111, `(.L_x_43293) ;  /* 0x000000006f087348 */ /* 0x000fea0003c00000 */
[----:B------:R0:W1:Y:S02]  /*3bf0*/  SHFL.BFLY P6, R109, R112, R113, R114 ;  /* 0x0c000071706d7389 */ /* 0x00006400000c0072 */
[----:B01----:R-:W-:Y:S01]  /*3c00*/  ENDCOLLECTIVE ;  /* 0x000000000000791b */ /* 0x003fe20003800000 */
.L_x_43293:
[----:B------:R-:W-:Y:S01]  /*3c10*/  MOV R110, R109 ;  /* 0x0000006d006e7202 */ /* 0x000fe20000000f00 */
[----:B------:R-:W-:Y:S06]  /*3c20*/  BRA `(.L_x_43294) ;  /* 0xffffffe800507947 */ /* 0x000fec000383ffff */
.L_x_43295:
        /* <DEDUP_REMOVED lines=13> */
.L_x_46104:


//--------------------- .text._ZN10layer_norm13ln_fwd_kernelINS_13Kernel_traitsIfffffjLj7168ELj1ELj1ELj8ELj16ENS_18Kernel_traits_baseILj7168EfffffjLj256EEEEELb0ELb0ELb0ELb1EEEvNS_9FwdParamsE --------------------------
	.section	.text._ZN10layer_norm13ln_fwd_kernelINS_13Kernel_traitsIfffffjLj7168ELj1ELj1ELj8ELj16ENS_18Kernel_traits_baseILj7168EfffffjLj256EEEEELb0ELb0ELb0ELb1EEEvNS_9FwdParamsE,"ax",@progbits
	.align	128
        .global         _ZN10layer_norm13ln_fwd_kernelINS_13Kernel_traitsIfffffjLj7168ELj1ELj1ELj8ELj16ENS_18Kernel_traits_baseILj7168EfffffjLj256EEEEELb0ELb0ELb0ELb1EEEvNS_9FwdParamsE
        .type           _ZN10layer_norm13ln_fwd_kernelINS_13Kernel_traitsIfffffjLj7168ELj1ELj1ELj8ELj16ENS_18Kernel_traits_baseILj7168EfffffjLj256EEEEELb0ELb0ELb0ELb1EEEvNS_9FwdParamsE,@function
        .size           _ZN10layer_norm13ln_fwd_kernelINS_13Kernel_traitsIfffffjLj7168ELj1ELj1ELj8ELj16ENS_18Kernel_traits_baseILj7168EfffffjLj256EEEEELb0ELb0ELb0ELb1EEEvNS_9FwdParamsE,(.L_x_46105 - _ZN10layer_norm13ln_fwd_kernelINS_13Kernel_traitsIfffffjLj7168ELj1ELj1ELj8ELj16ENS_18Kernel_traits_baseILj7168EfffffjLj256EEEEELb0ELb0ELb0ELb1EEEvNS_9FwdParamsE)
        .other          _ZN10layer_norm13ln_fwd_kernelINS_13Kernel_traitsIfffffjLj7168ELj1ELj1ELj8ELj16ENS_18Kernel_traits_baseILj7168EfffffjLj256EEEEELb0ELb0ELb0ELb1EEEvNS_9FwdParamsE,@"STO_CUDA_ENTRY STV_DEFAULT"
_ZN10layer_norm13ln_fwd_kernelINS_13Kernel_traitsIfffffjLj7168ELj1ELj1ELj8ELj16ENS_18Kernel_traits_baseILj7168EfffffjLj256EEEEELb0ELb0ELb0ELb1EEEvNS_9FwdParamsE:
.text._ZN10layer_norm13ln_fwd_kernelINS_13Kernel_traitsIfffffjLj7168ELj1ELj1ELj8ELj16ENS_18Kernel_traits_baseILj7168EfffffjLj256EEEEELb0ELb0ELb0ELb1EEEvNS_9FwdParamsE:
        /* <DEDUP_REMOVED lines=19> */
[----:B------:R-:W-:Y:S01]  /*0130*/  ULDC.64 UR6, c[0x0][0x260] ;  /* 0x0000980000067ab9 */ /* 0x000fe20000000a00 */
[----:B------:R-:W1:Y:S01]  /*0140*/  LDC.64 R8, c[0x0][0x270] ;  /* 0x00009c00ff087b82 */ /* 0x000e620000000a00 */
[----:B------:R-:W-:Y:S01]  /*0150*/  ULDC.64 UR8, c[0x0][0x230] ;  /* 0x00008c0000087ab9 */ /* 0x000fe20000000a00 */
[----:B0-----:R-:W-:-:S02]  /*0160*/  SHF.L.U32 R2, R0, 0x4, RZ ;  /* 0x0000000400027819 */ /* 0x001fc400000006ff */
[----:B------:R-:W-:Y:S02]  /*0170*/  SHF.R.U32.HI R6, RZ, 0x8, R0 ;  /* 0x00000008ff067819 */ /* 0x000fe40000011600 */
[----:B------:R-:W-:-:S04]  /*0180*/  LOP3.LUT R4, R2, 0xff0, RZ, 0xc0, !PT ;  /* 0x00000ff002047812 */ /* 0x000fc800078ec0ff */
[C---:B------:R-:W-:Y:S02]  /*0190*/  IADD3 R2, P3, R4.reuse, UR4, RZ ;  /* 0x0000000404027c10 */ /* 0x040fe4000ff7e0ff */
[----:B------:R-:W-:Y:S01]  /*01a0*/  IADD3 R4, P2, R4, UR6, RZ ;  /* 0x0000000604047c10 */ /* 0x000fe2000ff5e0ff */
[----:B------:R-:W0:Y:S01]  /*01b0*/  S2UR UR6, SR_CTAID.X ;  /* 0x00000000000679c3 */ /* 0x000e220000002500 */
[----:B------:R-:W-:Y:S01]  /*01c0*/  IADD3.X R3, RZ, UR5, RZ, P3, !PT ;  /* 0x00000005ff037c10 */ /* 0x000fe20009ffe4ff */
[----:B------:R-:W-:Y:S01]  /*01d0*/  ULDC.64 UR4, c[0x0][0x208] ;  /* 0x0000820000047ab9 */ /* 0x000fe20000000a00 */
[----:B------:R-:W-:Y:S01]  /*01e0*/  IADD3.X R5, RZ, UR7, RZ, P2, !PT ;  /* 0x00000007ff057c10 */ /* 0x000fe200097fe4ff */
[----:B------:R-:W-:Y:S01]  /*01f0*/  ULDC UR7, c[0x0][0x214] ;  /* 0x0000850000077ab9 */ /* 0x000fe20000000800 */
[----:B-1----:R-:W-:Y:S01]  /*0200*/  LOP3.LUT P0, RZ, R8, UR8, RZ, 0xfc, !PT ;  /* 0x0000000808ff7c12 */ /* 0x002fe2000f80fcff */
[----:B------:R1:W5:Y:S03]  /*0210*/  @P1 LDG.E.128 R20, desc[UR4][R2.64] ;  /* 0x0000000402141981 */ /* 0x000366000c1e1d00 */
[----:B------:R-:W-:Y:S01]  /*0220*/  LOP3.LUT P0, RZ, R9, UR9, RZ, 0xfc, P0 ;  /* 0x0000000909ff7c12 */ /* 0x000fe2000800fcff */
[----:B------:R1:W5:Y:S04]  /*0230*/  @P1 LDG.E.128 R24, desc[UR4][R2.64+0x1000] ;  /* 0x0010000402181981 */ /* 0x000368000c1e1d00 */
[----:B------:R1:W5:Y:S04]  /*0240*/  @P1 LDG.E.128 R28, desc[UR4][R2.64+0x2000] ;  /* 0x00200004021c1981 */ /* 0x000368000c1e1d00 */
[----:B------:R1:W5:Y:S04]  /*0250*/  @P1 LDG.E.128 R32, desc[UR4][R2.64+0x3000] ;  /* 0x0030000402201981 */ /* 0x000368000c1e1d00 */
[----:B------:R1:W5:Y:S01]  /*0260*/  @P1 LDG.E.128 R36, desc[UR4][R2.64+0x4000] ;  /* 0x0040000402241981 */ /* 0x000362000c1e1d00 */
[----:B0-----:R-:W-:-:S03]  /*0270*/  IADD3 R7, R6, UR6, RZ ;  /* 0x0000000606077c10 */ /* 0x001fc6000fffe0ff */
[----:B------:R1:W5:Y:S01]  /*0280*/  @P1 LDG.E.128 R40, desc[UR4][R2.64+0x5000] ;  /* 0x0050000402281981 */ /* 0x000362000c1e1d00 */
[----:B------:R-:W-:-:S03]  /*0290*/  ISETP.GE.AND P2, PT, R7, UR7, PT ;  /* 0x0000000707007c0c */ /* 0x000fc6000bf46270 */
[----:B------:R1:W5:Y:S10]  /*02a0*/  @P1 LDG.E.128 R44, desc[UR4][R2.64+0x6000] ;  /* 0x00600004022c1981 */ /* 0x000374000c1e1d00 */
[----:B-1----:R-:W-:Y:S05]  /*02b0*/  @P2 EXIT ;  /* 0x000000000000294d */ /* 0x002fea0003800000 */
[----:B------:R-:W-:Y:S01]  /*02c0*/  SHF.L.U32 R2, R6, 0x3, RZ ;  /* 0x0000000306027819 */ /* 0x000fe200000006ff */
[----:B------:R-:W-:Y:S01]  /*02d0*/  ULDC.U8 UR6, c[0x0][0x2a0] ;  /* 0x0000a80000067ab9 */ /* 0x000fe20000000000 */
[----:B------:R-:W-:Y:S01]  /*02e0*/  ISETP.NE.U32.AND P1, PT, R8, RZ, PT ;  /* 0x000000ff0800720c */ /* 0x000fe20003f25070 */
[----:B------:R-:W-:Y:S01]  /*02f0*/  HFMA2.MMA R14, -RZ, RZ, 0, 5.9604644775390625e-08 ;  /* 0x00000001ff0e7435 */ /* 0x000fe200000001ff */
[----:B------:R-:W-:Y:S01]  /*0300*/  SHF.R.U32.HI R6, RZ, 0x5, R0 ;  /* 0x00000005ff067819 */ /* 0x000fe20000011600 */
[----:B------:R-:W5:Y:S01]  /*0310*/  LDG.E.128 R48, desc[UR4][R4.64] ;  /* 0x0000000404307981 */ /* 0x000f62000c1e1d00 */
[----:B------:R-:W-:Y:S01]  /*0320*/  MOV R3, R7 ;  /* 0x0000000700037202 */ /* 0x000fe20000000f00 */
[----:B------:R-:W-:Y:S01]  /*0330*/  ULDC UR7, c[0x0][0x218] ;  /* 0x0000860000077ab9 */ /* 0x000fe20000000800 */
[----:B------:R-:W-:Y:S01]  /*0340*/  ISETP.NE.AND.EX P1, PT, R9, RZ, PT, P1 ;  /* 0x000000ff0900720c */ /* 0x000fe20003f25310 */
[----:B------:R-:W5:Y:S01]  /*0350*/  LDG.E.128 R52, desc[UR4][R4.64+0x1000] ;  /* 0x0010000404347981 */ /* 0x000f62000c1e1d00 */
[----:B------:R-:W-:Y:S01]  /*0360*/  ISETP.NE.AND P4, PT, RZ, UR6, PT ;  /* 0x00000006ff007c0c */ /* 0x000fe2000bf85270 */
[----:B------:R-:W-:Y:S01]  /*0370*/  ULDC UR8, c[0x0][0x290] ;  /* 0x0000a40000087ab9 */ /* 0x000fe20000000800 */
[----:B------:R-:W-:Y:S01]  /*0380*/  LOP3.LUT R6, R6, 0x7, RZ, 0xc0, !PT ;  /* 0x0000000706067812 */ /* 0x000fe200078ec0ff */
[----:B------:R-:W5:Y:S01]  /*0390*/  LDG.E.128 R56, desc[UR4][R4.64+0x2000] ;  /* 0x0020000404387981 */ /* 0x000f62000c1e1d00 */
[----:B------:R-:W-:Y:S01]  /*03a0*/  IADD3 R7, R2, 0x8, RZ ;  /* 0x0000000802077810 */ /* 0x000fe20007ffe0ff */
[----:B------:R-:W-:Y:S01]  /*03b0*/  ULDC.64 UR14, c[0x0][0x230] ;  /* 0x00008c00000e7ab9 */ /* 0x000fe20000000a00 */
[----:B------:R-:W-:Y:S01]  /*03c0*/  ULDC.64 UR10, c[0x0][0x2b8] ;  /* 0x0000ae00000a7ab9 */ /* 0x000fe20000000a00 */
[----:B------:R-:W5:Y:S01]  /*03d0*/  LDG.E.128 R60, desc[UR4][R4.64+0x3000] ;  /* 0x00300004043c7981 */ /* 0x000f62000c1e1d00 */
[----:B------:R-:W-:-:S03]  /*03e0*/  ULDC.64 UR12, c[0x0][0x210] ;  /* 0x00008400000c7ab9 */ /* 0x000fc60000000a00 */
[----:B------:R-:W5:Y:S04]  /*03f0*/  LDG.E.128 R64, desc[UR4][R4.64+0x4000] ;  /* 0x0040000404407981 */ /* 0x000f68000c1e1d00 */
[----:B------:R-:W5:Y:S04]  /*0400*/  LDG.E.128 R68, desc[UR4][R4.64+0x5000] ;  /* 0x0050000404447981 */ /* 0x000f68000c1e1d00 */
[----:B------:R0:W5:Y:S02]  /*0410*/  LDG.E.128 R72, desc[UR4][R4.64+0x6000] ;  /* 0x0060000404487981 */ /* 0x000164000c1e1d00 */
[----:B0-----:R-:W-:-:S02]  /*0420*/  LOP3.LUT R4, R0, 0x1f, RZ, 0xc0, !PT ;  /* 0x0000001f00047812 */ /* 0x001fc400078ec0ff */
[----:B------:R-:W-:-:S07]  /*0430*/  LOP3.LUT R5, R0, 0xff, RZ, 0xc0, !PT ;  /* 0x000000ff00057812 */ /* 0x000fce00078ec0ff */
.L_x_43381:
[----:B-1----:R-:W0:Y:S01]  /*0440*/  LDC.64 R110, c[0x0][0x220] ;  /* 0x00008800ff6e7b82 */ /* 0x002e220000000a00 */
[----:B------:R-:W-:Y:S01]  /*0450*/  IMAD R8, R3, UR7, RZ ;  /* 0x0000000703087c24 */ /* 0x000fe2000f8e02ff */
[----:B------:R-:W-:Y:S02]  /*0460*/  ISETP.NE.U32.AND P2, PT, RZ, UR14, PT ;  /* 0x0000000eff007c0c */ /* 0x000fe4000bf45070 */
[----:B------:R-:W-:Y:S02]  /*0470*/  MOV R15, 0x3f800000 ;  /* 0x3f800000000f7802 */ /* 0x000fe40000000f00 */
[----:B------:R-:W-:Y:S02]  /*0480*/  SHF.R.S32.HI R9, RZ, 0x1f, R8 ;  /* 0x0000001fff097819 */ /* 0x000fe40000011408 */
[----:B------:R-:W1:Y:S01]  /*0490*/  @P1 LDC.64 R10, c[0x0][0x270] ;  /* 0x00009c00ff0a1b82 */ /* 0x000e620000000a00 */
[----:B------:R-:W-:Y:S02]  /*04a0*/  ISETP.NE.AND.EX P2, PT, RZ, UR15, PT, P2 ;  /* 0x0000000fff007c0c */ /* 0x000fe4000bf45320 */
[----:B------:R-:W-:-:S04]  /*04b0*/  LEA.HI R8, R9, R8, RZ, 0x2 ;  /* 0x0000000809087211 */ /* 0x000fc800078f10ff */
[----:B------:R-:W-:-:S07]  /*04c0*/  LEA.HI.SX32 R8, R8, R5, 0x1e ;  /* 0x0000000508087211 */ /* 0x000fce00078ff2ff */
[C---:B------:R-:W-:Y:S01]  /*04d0*/  @P2 LEA R12, P3, R8.reuse, UR14, 0x4 ;  /* 0x0000000e080c2c11 */ /* 0x040fe2000f8620ff */
[----:B0-----:R-:W-:-:S03]  /*04e0*/  IMAD.WIDE.U32 R80, R8, 0x10, R110 ;  /* 0x0000001008507825 */ /* 0x001fc600078e006e */
[----:B------:R-:W-:-:S03]  /*04f0*/  @P2 LEA.HI.X R13, R8, UR15, RZ, 0x4, P3 ;  /* 0x0000000f080d2c11 */ /* 0x000fc600098f24ff */
[----:B------:R-:W2:Y:S01]  /*0500*/  LDG.E.128 R80, desc[UR4][R80.64] ;  /* 0x0000000450507981 */ /* 0x000ea2000c1e1d00 */
[----:B-1----:R-:W-:-:S03]  /*0510*/  @P1 IMAD.WIDE R10, R3, 0x4, R10 ;  /* 0x00000004030a1825 */ /* 0x002fc600078e020a */
[----:B-----5:R0:W5:Y:S04]  /*0520*/  @P2 LDG.E.128 R16, desc[UR4][R12.64] ;  /* 0x000000040c102981 */ /* 0x020168000c1e1d00 */
[----:B------:R-:W2:Y:S01]  /*0530*/  @P1 LDG.E R15, desc[UR4][R10.64] ;  /* 0x000000040a0f1981 */ /* 0x000ea2000c1e1900 */
[----:B------:R-:W-:-:S04]  /*0540*/  ISETP.NE.U32.AND P3, PT, RZ, UR14, PT ;  /* 0x0000000eff007c0c */ /* 0x000fc8000bf65070 */
[----:B------:R-:W-:Y:S01]  /*0550*/  ISETP.NE.AND.EX P3, PT, RZ, UR15, PT, P3 ;  /* 0x0000000fff007c0c */ /* 0x000fe2000bf65330 */
[----:B--2---:R-:W-:-:S12]  /*0560*/  FMUL.FTZ R9, R80, R15 ;  /* 0x0000000f50097220 */ /* 0x004fd80000410000 */
[----:B0-----:R-:W-:Y:S05]  /*0570*/  @P3 BRA `(.L_x_43296) ;  /* 0x0000000000083947 */ /* 0x001fea0003800000 */
[----:B------:R-:W-:Y:S05]  /*0580*/  @P0 BRA `(.L_x_43297) ;  /* 0x0000000000080947 */ /* 0x000fea0003800000 */
[----:B------:R-:W-:Y:S05]  /*0590*/  BRA `(.L_x_43298) ;  /* 0x0000000000087947 */ /* 0x000fea0003800000 */
.L_x_43296:
[----:B-----5:R-:W-:-:S07]  /*05a0*/  FADD.FTZ R9, R16, R9 ;  /* 0x0000000910097221 */ /* 0x020fce0000010000 */
.L_x_43297:
[----:B------:R-:W-:-:S07]  /*05b0*/  MOV R76, R9 ;  /* 0x00000009004c7202 */ /* 0x000fce0000000f00 */
.L_x_43298:
[----:B------:R-:W-:Y:S01]  /*05c0*/  FMUL.FTZ R10, R81, R15 ;  /* 0x0000000f510a7220 */ /* 0x000fe20000410000 */
[----:B------:R-:W-:Y:S06]  /*05d0*/  @P3 BRA `(.L_x_43299) ;  /* 0x0000000000083947 */ /* 0x000fec0003800000 */
[----:B------:R-:W-:Y:S05]  /*05e0*/  @P0 BRA `(.L_x_43300) ;  /* 0x0000000000080947 */ /* 0x000fea0003800000 */
[----:B------:R-:W-:Y:S05]  /*05f0*/  BRA `(.L_x_43301) ;  /* 0x0000000000087947 */ /* 0x000fea0003800000 */
.L_x_43299:
[----:B-----5:R-:W-:-:S07]  /*0600*/  FADD.FTZ R10, R17, R10 ;  /* 0x0000000a110a7221 */ /* 0x020fce0000010000 */
.L_x_43300:
[----:B------:R-:W-:-:S07]  /*0610*/  MOV R77, R10 ;  /* 0x0000000a004d7202 */ /* 0x000fce0000000f00 */
.L_x_43301:
[----:B------:R-:W-:Y:S01]  /*0620*/  FMUL.FTZ R11, R82, R15 ;  /* 0x0000000f520b7220 */ /* 0x000fe20000410000 */
[----:B------:R-:W-:Y:S06]  /*0630*/  @P3 BRA `(.L_x_43302) ;  /* 0x0000000000083947 */ /* 0x000fec0003800000 */
[----:B------:R-:W-:Y:S05]  /*0640*/  @P0 BRA `(.L_x_43303) ;  /* 0x0000000000080947 */ /* 0x000fea0003800000 */
[----:B------:R-:W-:Y:S05]  /*0650*/  BRA `(.L_x_43304) ;  /* 0x0000000000087947 */ /* 0x000fea0003800000 */
.L_x_43302:
[----:B-----5:R-:W-:-:S07]  /*0660*/  FADD.FTZ R11, R18, R11 ;  /* 0x0000000b120b7221 */ /* 0x020fce0000010000 */
.L_x_43303:
[----:B------:R-:W-:-:S07]  /*0670*/  MOV R78, R11 ;  /* 0x0000000b004e7202 */ /* 0x000fce0000000f00 */
.L_x_43304:
[----:B------:R-:W-:Y:S01]  /*0680*/  FMUL.FTZ R12, R83, R15 ;  /* 0x0000000f530c7220 */ /* 0x000fe20000410000 */
[----:B------:R-:W-:Y:S06]  /*0690*/  @P3 BRA `(.L_x_43305) ;  /* 0x0000000000083947 */ /* 0x000fec0003800000 */
[----:B------:R-:W-:Y:S05]  /*06a0*/  @P0 BRA `(.L_x_43306) ;  /* 0x0000000000080947 */ /* 0x000fea0003800000 */
[----:B------:R-:W-:Y:S05]  /*06b0*/  BRA `(.L_x_43307) ;  /* 0x0000000000087947 */ /* 0x000fea0003800000 */
.L_x_43305:
[----:B-----5:R-:W-:-:S07]  /*06c0*/  FADD.FTZ R12, R19, R12 ;  /* 0x0000000c130c7221 */ /* 0x020fce0000010000 */
.L_x_43306:
[----:B------:R-:W-:-:S07]  /*06d0*/  MOV R79, R12 ;  /* 0x0000000c004f7202 */ /* 0x000fce0000000f00 */
.L_x_43307:
[----:B------:R-:W0:Y:S01]  /*06e0*/  @P0 LDC.64 R86, c[0x0][0x238] ;  /* 0x00008e00ff560b82 */ /* 0x000e220000000a00 */
[----:B------:R-:W-:-:S05]  /*06f0*/  IADD3 R13, R8, 0x100, RZ ;  /* 0x00000100080d7810 */ /* 0x000fca0007ffe0ff */
[----:B------:R-:W-:Y:S01]  /*0700*/  IMAD.WIDE.U32 R80, R13, 0x10, R110 ;  /* 0x000000100d507825 */ /* 0x000fe200078e006e */
[----:B0-----:R-:W-:-:S04]  /*0710*/  @P0 LEA R86, P5, R8, R86, 0x4 ;  /* 0x0000005608560211 */ /* 0x001fc800078a20ff */
[----:B------:R-:W-:Y:S02]  /*0720*/  @P0 LEA.HI.X R87, R8, R87, RZ, 0x4, P5 ;  /* 0x0000005708570211 */ /* 0x000fe400028f24ff */
[----:B------:R-:W-:-:S03]  /*0730*/  @P2 LEA R88, P5, R13, UR14, 0x4 ;  /* 0x0000000e0d582c11 */ /* 0x000fc6000f8a20ff */
[----:B------:R0:W-:Y:S01]  /*0740*/  @P0 STG.E.128 desc[UR4][R86.64], R76 ;  /* 0x0000004c56000986 */ /* 0x0001e2000c101d04 */
[----:B------:R-:W-:-:S03]  /*0750*/  @P2 LEA.HI.X R89, R13, UR15, RZ, 0x4, P5 ;  /* 0x0000000f0d592c11 */ /* 0x000fc6000a8f24ff */
[----:B------:R-:W2:Y:S04]  /*0760*/  LDG.E.128 R80, desc[UR4][R80.64] ;  /* 0x0000000450507981 */ /* 0x000ea8000c1e1d00 */
[----:B-----5:R0:W5:Y:S01]  /*0770*/  @P2 LDG.E.128 R16, desc[UR4][R88.64] ;  /* 0x0000000458102981 */ /* 0x020162000c1e1d00 */
[----:B--2---:R-:W-:Y:S01]  /*0780*/  FMUL.FTZ R84, R80, R15 ;  /* 0x0000000f50547220 */ /* 0x004fe20000410000 */
[----:B0-----:R-:W-:Y:S06]  /*0790*/  @P3 BRA `(.L_x_43308) ;  /* 0x0000000000083947 */ /* 0x001fec0003800000 */
[----:B------:R-:W-:Y:S05]  /*07a0*/  @P0 BRA `(.L_x_43309) ;  /* 0x0000000000080947 */ /* 0x000fea0003800000 */
[----:B------:R-:W-:Y:S05]  /*07b0*/  BRA `(.L_x_43310) ;  /* 0x0000000000087947 */ /* 0x000fea0003800000 */
.L_x_43308:
[----:B-----5:R-:W-:-:S07]  /*07c0*/  FADD.FTZ R84, R16, R84 ;  /* 0x0000005410547221 */ /* 0x020fce0000010000 */
.L_x_43309:
[----:B------:R-:W-:-:S07]  /*07d0*/  MOV R76, R84 ;  /* 0x00000054004c7202 */ /* 0x000fce0000000f00 */
.L_x_43310:
[----:B------:R-:W-:Y:S01]  /*07e0*/  FMUL.FTZ R85, R81, R15 ;  /* 0x0000000f51557220 */ /* 0x000fe20000410000 */
[----:B------:R-:W-:Y:S06]  /*07f0*/  @P3 BRA `(.L_x_43311) ;  /* 0x0000000000083947 */ /* 0x000fec0003800000 */
[----:B------:R-:W-:Y:S05]  /*0800*/  @P0 BRA `(.L_x_43312) ;  /* 0x0000000000080947 */ /* 0x000fea0003800000 */
[----:B------:R-:W-:Y:S05]  /*0810*/  BRA `(.L_x_43313) ;  /* 0x0000000000087947 */ /* 0x000fea0003800000 */
.L_x_43311:
[----:B-----5:R-:W-:-:S07]  /*0820*/  FADD.FTZ R85, R17, R85 ;  /* 0x0000005511557221 */ /* 0x020fce0000010000 */
.L_x_43312:
[----:B------:R-:W-:-:S07]  /*0830*/  MOV R77, R85 ;  /* 0x00000055004d7202 */ /* 0x000fce0000000f00 */
.L_x_43313:
[----:B------:R-:W-:Y:S01]  /*0840*/  FMUL.FTZ R86, R82, R15 ;  /* 0x0000000f52567220 */ /* 0x000fe20000410000 */
[----:B------:R-:W-:Y:S06]  /*0850*/  @P3 BRA `(.L_x_43314) ;  /* 0x0000000000083947 */ /* 0x000fec0003800000 */
[----:B------:R-:W-:Y:S05]  /*0860*/  @P0 BRA `(.L_x_43315) ;  /* 0x0000000000080947 */ /* 0x000fea0003800000 */
[----:B------:R-:W-:Y:S05]  /*0870*/  BRA `(.L_x_43316) ;  /* 0x0000000000087947 */ /* 0x000fea0003800000 */
.L_x_43314:
[----:B-----5:R-:W-:-:S07]  /*0880*/  FADD.FTZ R86, R18, R86 ;  /* 0x0000005612567221 */ /* 0x020fce0000010000 */
.L_x_43315:
[----:B------:R-:W-:-:S07]  /*0890*/  MOV R78, R86 ;  /* 0x00000056004e7202 */ /* 0x000fce0000000f00 */
.L_x_43316:
[----:B------:R-:W-:Y:S01]  /*08a0*/  FMUL.FTZ R87, R83, R15 ;  /* 0x0000000f53577220 */ /* 0x000fe20000410000 */
[----:B------:R-:W-:Y:S06]  /*08b0*/  @P3 BRA `(.L_x_43317) ;  /* 0x0000000000083947 */ /* 0x000fec0003800000 */
[----:B------:R-:W-:Y:S05]  /*08c0*/  @P0 BRA `(.L_x_43318) ;  /* 0x0000000000080947 */ /* 0x000fea0003800000 */
[----:B------:R-:W-:Y:S05]  /*08d0*/  BRA `(.L_x_43319) ;  /* 0x0000000000087947 */ /* 0x000fea0003800000 */
.L_x_43317:
[----:B-----5:R-:W-:-:S07]  /*08e0*/  FADD.FTZ R87, R19, R87 ;  /* 0x0000005713577221 */ /* 0x020fce0000010000 */
.L_x_43318:
[----:B------:R-:W-:-:S07]  /*08f0*/  MOV R79, R87 ;  /* 0x00000057004f7202 */ /* 0x000fce0000000f00 */
.L_x_43319:
        /* <DEDUP_REMOVED lines=14> */
.L_x_43320:
[----:B-----5:R-:W-:-:S07]  /*09e0*/  FADD.FTZ R89, R16, R89 ;  /* 0x0000005910597221 */ /* 0x020fce0000010000 */
.L_x_43321:
[----:B------:R-:W-:-:S07]  /*09f0*/  MOV R76, R89 ;  /* 0x00000059004c7202 */ /* 0x000fce0000000f00 */
.L_x_43322:
[----:B------:R-:W-:Y:S01]  /*0a00*/  FMUL.FTZ R90, R81, R15 ;  /* 0x0000000f515a7220 */ /* 0x000fe20000410000 */
[----:B------:R-:W-:Y:S06]  /*0a10*/  @P3 BRA `(.L_x_43323) ;  /* 0x0000000000083947 */ /* 0x000fec0003800000 */
[----:B------:R-:W-:Y:S05]  /*0a20*/  @P0 BRA `(.L_x_43324) ;  /* 0x0000000000080947 */ /* 0x000fea0003800000 */
[----:B------:R-:W-:Y:S05]  /*0a30*/  BRA `(.L_x_43325) ;  /* 0x0000000000087947 */ /* 0x000fea0003800000 */
.L_x_43323:
[----:B-----5:R-:W-:-:S07]  /*0a40*/  FADD.FTZ R90, R17, R90 ;  /* 0x0000005a115a7221 */ /* 0x020fce0000010000 */
.L_x_43324:
[----:B------:R-:W-:-:S07]  /*0a50*/  MOV R77, R90 ;  /* 0x0000005a004d7202 */ /* 0x000fce0000000f00 */
.L_x_43325:
[----:B------:R-:W-:Y:S01]  /*0a60*/  FMUL.FTZ R91, R82, R15 ;  /* 0x0000000f525b7220 */ /* 0x000fe20000410000 */
[----:B------:R-:W-:Y:S06]  /*0a70*/  @P3 BRA `(.L_x_43326) ;  /* 0x0000000000083947 */ /* 0x000fec0003800000 */
[----:B------:R-:W-:Y:S05]  /*0a80*/  @P0 BRA `(.L_x_43327) ;  /* 0x0000000000080947 */ /* 0x000fea0003800000 */
[----:B------:R-:W-:Y:S05]  /*0a90*/  BRA `(.L_x_43328) ;  /* 0x0000000000087947 */ /* 0x000fea0003800000 */
.L_x_43326:
[----:B-----5:R-:W-:-:S07]  /*0aa0*/  FADD.FTZ R91, R18, R91 ;  /* 0x0000005b125b7221 */ /* 0x020fce0000010000 */
.L_x_43327:
[----:B------:R-:W-:-:S07]  /*0ab0*/  MOV R78, R91 ;  /* 0x0000005b004e7202 */ /* 0x000fce0000000f00 */
.L_x_43328:
[----:B------:R-:W-:Y:S01]  /*0ac0*/  FMUL.FTZ R93, R83, R15 ;  /* 0x0000000f535d7220 */ /* 0x000fe20000410000 */
[----:B------:R-:W-:Y:S06]  /*0ad0*/  @P3 BRA `(.L_x_43329) ;  /* 0x0000000000083947 */ /* 0x000fec0003800000 */
[----:B------:R-:W-:Y:S05]  /*0ae0*/  @P0 BRA `(.L_x_43330) ;  /* 0x0000000000080947 */ /* 0x000fea0003800000 */
[----:B------:R-:W-:Y:S05]  /*0af0*/  BRA `(.L_x_43331) ;  /* 0x0000000000087947 */ /* 0x000fea0003800000 */
.L_x_43329:
[----:B-----5:R-:W-:-:S07]  /*0b00*/  FADD.FTZ R93, R19, R93 ;  /* 0x0000005d135d7221 */ /* 0x020fce0000010000 */
.L_x_43330:
[----:B------:R-:W-:-:S07]  /*0b10*/  MOV R79, R93 ;  /* 0x0000005d004f7202 */ /* 0x000fce0000000f00 */
.L_x_43331:
        /* <DEDUP_REMOVED lines=14> */
.L_x_43332:
[----:B-----5:R-:W-:-:S07]  /*0c00*/  FADD.FTZ R94, R16, R94 ;  /* 0x0000005e105e7221 */ /* 0x020fce0000010000 */
.L_x_43333:
[----:B------:R-:W-:-:S07]  /*0c10*/  MOV R76, R94 ;  /* 0x0000005e004c7202 */ /* 0x000fce0000000f00 */
.L_x_43334:
[----:B------:R-:W-:Y:S01]  /*0c20*/  FMUL.FTZ R95, R81, R15 ;  /* 0x0000000f515f7220 */ /* 0x000fe20000410000 */
[----:B------:R-:W-:Y:S06]  /*0c30*/  @P3 BRA `(.L_x_43335) ;  /* 0x0000000000083947 */ /* 0x000fec0003800000 */
[----:B------:R-:W-:Y:S05]  /*0c40*/  @P0 BRA `(.L_x_43336) ;  /* 0x0000000000080947 */ /* 0x000fea0003800000 */
[----:B------:R-:W-:Y:S05]  /*0c50*/  BRA `(.L_x_43337) ;  /* 0x0000000000087947 */ /* 0x000fea0003800000 */
.L_x_43335:
[----:B-----5:R-:W-:-:S07]  /*0c60*/  FADD.FTZ R95, R17, R95 ;  /* 0x0000005f115f7221 */ /* 0x020fce0000010000 */
.L_x_43336:
[----:B------:R-:W-:-:S07]  /*0c70*/  MOV R77, R95 ;  /* 0x0000005f004d7202 */ /* 0x000fce0000000f00 */
.L_x_43337:
[----:B------:R-:W-:Y:S01]  /*0c80*/  FMUL.FTZ R96, R82, R15 ;  /* 0x0000000f52607220 */ /* 0x000fe20000410000 */
[----:B------:R-:W-:Y:S06]  /*0c90*/  @P3 BRA `(.L_x_43338) ;  /* 0x0000000000083947 */ /* 0x000fec0003800000 */
[----:B------:R-:W-:Y:S05]  /*0ca0*/  @P0 BRA `(.L_x_43339) ;  /* 0x0000000000080947 */ /* 0x000fea0003800000 */
[----:B------:R-:W-:Y:S05]  /*0cb0*/  BRA `(.L_x_43340) ;  /* 0x0000000000087947 */ /* 0x000fea0003800000 */
.L_x_43338:
[----:B-----5:R-:W-:-:S07]  /*0cc0*/  FADD.FTZ R96, R18, R96 ;  /* 0x0000006012607221 */ /* 0x020fce0000010000 */
.L_x_43339:
[----:B------:R-:W-:-:S07]  /*0cd0*/  MOV R78, R96 ;  /* 0x00000060004e7202 */ /* 0x000fce0000000f00 */
.L_x_43340:
[----:B------:R-:W-:Y:S01]  /*0ce0*/  FMUL.FTZ R97, R83, R15 ;  /* 0x0000000f53617220 */ /* 0x000fe20000410000 */
[----:B------:R-:W-:Y:S06]  /*0cf0*/  @P3 BRA `(.L_x_43341) ;  /* 0x0000000000083947 */ /* 0x000fec0003800000 */
[----:B------:R-:W-:Y:S05]  /*0d00*/  @P0 BRA `(.L_x_43342) ;  /* 0x0000000000080947 */ /* 0x000fea0003800000 */
[----:B------:R-:W-:Y:S05]  /*0d10*/  BRA `(.L_x_43343) ;  /* 0x0000000000087947 */ /* 0x000fea0003800000 */
.L_x_43341:
[----:B-----5:R-:W-:-:S07]  /*0d20*/  FADD.FTZ R97, R19, R97 ;  /* 0x0000006113617221 */ /* 0x020fce0000010000 */
.L_x_43342:
[----:B------:R-:W-:-:S07]  /*0d30*/  MOV R79, R97 ;  /* 0x00000061004f7202 */ /* 0x000fce0000000f00 */
.L_x_43343:
        /* <DEDUP_REMOVED lines=14> */
.L_x_43344:
[----:B-----5:R-:W-:-:S07]  /*0e20*/  FADD.FTZ R99, R16, R99 ;  /* 0x0000006310637221 */ /* 0x020fce0000010000 */
.L_x_43345:
[----:B------:R-:W-:-:S07]  /*0e30*/  MOV R76, R99 ;  /* 0x00000063004c7202 */ /* 0x000fce0000000f00 */
.L_x_43346:
[----:B------:R-:W-:Y:S01]  /*0e40*/  FMUL.FTZ R100, R81, R15 ;  /* 0x0000000f51647220 */ /* 0x000fe20000410000 */
[----:B------:R-:W-:Y:S06]  /*0e50*/  @P3 BRA `(.L_x_43347) ;  /* 0x0000000000083947 */ /* 0x000fec0003800000 */
[----:B------:R-:W-:Y:S05]  /*0e60*/  @P0 BRA `(.L_x_43348) ;  /* 0x0000000000080947 */ /* 0x000fea0003800000 */
[----:B------:R-:W-:Y:S05]  /*0e70*/  BRA `(.L_x_43349) ;  /* 0x0000000000087947 */ /* 0x000fea0003800000 */
.L_x_43347:
[----:B-----5:R-:W-:-:S07]  /*0e80*/  FADD.FTZ R100, R17, R100 ;  /* 0x0000006411647221 */ /* 0x020fce0000010000 */
.L_x_43348:
[----:B------:R-:W-:-:S07]  /*0e90*/  MOV R77, R100 ;  /* 0x00000064004d7202 */ /* 0x000fce0000000f00 */
.L_x_43349:
[----:B------:R-:W-:Y:S01]  /*0ea0*/  FMUL.FTZ R101, R82, R15 ;  /* 0x0000000f52657220 */ /* 0x000fe20000410000 */
[----:B------:R-:W-:Y:S06]  /*0eb0*/  @P3 BRA `(.L_x_43350) ;  /* 0x0000000000083947 */ /* 0x000fec0003800000 */
[----:B------:R-:W-:Y:S05]  /*0ec0*/  @P0 BRA `(.L_x_43351) ;  /* 0x0000000000080947 */ /* 0x000fea0003800000 */
[----:B------:R-:W-:Y:S05]  /*0ed0*/  BRA `(.L_x_43352) ;  /* 0x0000000000087947 */ /* 0x000fea0003800000 */
.L_x_43350:
[----:B-----5:R-:W-:-:S07]  /*0ee0*/  FADD.FTZ R101, R18, R101 ;  /* 0x0000006512657221 */ /* 0x020fce0000010000 */
.L_x_43351:
[----:B------:R-:W-:-:S07]  /*0ef0*/  MOV R78, R101 ;  /* 0x00000065004e7202 */ /* 0x000fce0000000f00 */
.L_x_43352:
[----:B------:R-:W-:Y:S01]  /*0f00*/  FMUL.FTZ R102, R83, R15 ;  /* 0x0000000f53667220 */ /* 0x000fe20000410000 */
[----:B------:R-:W-:Y:S06]  /*0f10*/  @P3 BRA `(.L_x_43353) ;  /* 0x0000000000083947 */ /* 0x000fec0003800000 */
[----:B------:R-:W-:Y:S05]  /*0f20*/  @P0 BRA `(.L_x_43354) ;  /* 0x0000000000080947 */ /* 0x000fea0003800000 */
[----:B------:R-:W-:Y:S05]  /*0f30*/  BRA `(.L_x_43355) ;  /* 0x0000000000087947 */ /* 0x000fea0003800000 */
.L_x_43353:
[----:B-----5:R-:W-:-:S07]  /*0f40*/  FADD.FTZ R102, R19, R102 ;  /* 0x0000006613667221 */ /* 0x020fce0000010000 */
.L_x_43354:
[----:B------:R-:W-:-:S07]  /*0f50*/  MOV R79, R102 ;  /* 0x00000066004f7202 */ /* 0x000fce0000000f00 */
.L_x_43355:
        /* <DEDUP_REMOVED lines=14> */
.L_x_43356:
[----:B-----5:R-:W-:-:S07]  /*1040*/  FADD.FTZ R104, R16, R104 ;  /* 0x0000006810687221 */ /* 0x020fce0000010000 */
.L_x_43357:
[----:B------:R-:W-:-:S07]  /*1050*/  MOV R76, R104 ;  /* 0x00000068004c7202 */ /* 0x000fce0000000f00 */
.L_x_43358:
[----:B------:R-:W-:Y:S01]  /*1060*/  FMUL.FTZ R105, R81, R15 ;  /* 0x0000000f51697220 */ /* 0x000fe20000410000 */
[----:B------:R-:W-:Y:S06]  /*1070*/  @P3 BRA `(.L_x_43359) ;  /* 0x0000000000083947 */ /* 0x000fec0003800000 */
[----:B------:R-:W-:Y:S05]  /*1080*/  @P0 BRA `(.L_x_43360) ;  /* 0x0000000000080947 */ /* 0x000fea0003800000 */
[----:B------:R-:W-:Y:S05]  /*1090*/  BRA `(.L_x_43361) ;  /* 0x0000000000087947 */ /* 0x000fea0003800000 */
.L_x_43359:
[----:B-----5:R-:W-:-:S07]  /*10a0*/  FADD.FTZ R105, R17, R105 ;  /* 0x0000006911697221 */ /* 0x020fce0000010000 */
.L_x_43360:
[----:B------:R-:W-:-:S07]  /*10b0*/  MOV R77, R105 ;  /* 0x00000069004d7202 */ /* 0x000fce0000000f00 */
.L_x_43361:
[----:B------:R-:W-:Y:S01]  /*10c0*/  FMUL.FTZ R106, R82, R15 ;  /* 0x0000000f526a7220 */ /* 0x000fe20000410000 */
[----:B------:R-:W-:Y:S06]  /*10d0*/  @P3 BRA `(.L_x_43362) ;  /* 0x0000000000083947 */ /* 0x000fec0003800000 */
[----:B------:R-:W-:Y:S05]  /*10e0*/  @P0 BRA `(.L_x_43363) ;  /* 0x0000000000080947 */ /* 0x000fea0003800000 */
[----:B------:R-:W-:Y:S05]  /*10f0*/  BRA `(.L_x_43364) ;  /* 0x0000000000087947 */ /* 0x000fea0003800000 */
.L_x_43362:
[----:B-----5:R-:W-:-:S07]  /*1100*/  FADD.FTZ R106, R18, R106 ;  /* 0x0000006a126a7221 */ /* 0x020fce0000010000 */
.L_x_43363:
[----:B------:R-:W-:-:S07]  /*1110*/  MOV R78, R106 ;  /* 0x0000006a004e7202 */ /* 0x000fce0000000f00 */
.L_x_43364:
[----:B------:R-:W-:Y:S01]  /*1120*/  FMUL.FTZ R107, R83, R15 ;  /* 0x0000000f536b7220 */ /* 0x000fe20000410000 */
[----:B------:R-:W-:Y:S06]  /*1130*/  @P3 BRA `(.L_x_43365) ;  /* 0x0000000000083947 */ /* 0x000fec0003800000 */
[----:B------:R-:W-:Y:S05]  /*1140*/  @P0 BRA `(.L_x_43366) ;  /* 0x0000000000080947 */ /* 0x000fea0003800000 */
[----:B------:R-:W-:Y:S05]  /*1150*/  BRA `(.L_x_43367) ;  /* 0x0000000000087947 */ /* 0x000fea0003800000 */
.L_x_43365:
[----:B-----5:R-:W-:-:S07]  /*1160*/  FADD.FTZ R107, R19, R107 ;  /* 0x0000006b136b7221 */ /* 0x020fce0000010000 */
.L_x_43366:
[----:B------:R-:W-:-:S07]  /*1170*/  MOV R79, R107 ;  /* 0x0000006b004f7202 */ /* 0x000fce0000000f00 */
.L_x_43367:
        /* <DEDUP_REMOVED lines=14> */
.L_x_43368:
[----:B-----5:R-:W-:-:S07]  /*1260*/  FADD.FTZ R109, R16, R109 ;  /* 0x0000006d106d7221 */ /* 0x020fce0000010000 */
.L_x_43369:
[----:B------:R-:W-:-:S07]  /*1270*/  MOV R76, R109 ;  /* 0x0000006d004c7202 */ /* 0x000fce0000000f00 */
.L_x_43370:
[----:B------:R-:W-:Y:S01]  /*1280*/  FMUL.FTZ R110, R81, R15 ;  /* 0x0000000f516e7220 */ /* 0x000fe20000410000 */
[----:B------:R-:W-:Y:S06]  /*1290*/  @P3 BRA `(.L_x_43371) ;  /* 0x0000000000083947 */ /* 0x000fec0003800000 */
[----:B------:R-:W-:Y:S05]  /*12a0*/  @P0 BRA `(.L_x_43372) ;  /* 0x0000000000080947 */ /* 0x000fea0003800000 */
[----:B------:R-:W-:Y:S05]  /*12b0*/  BRA `(.L_x_43373) ;  /* 0x0000000000087947 */ /* 0x000fea0003800000 */
.L_x_43371:
[----:B-----5:R-:W-:-:S07]  /*12c0*/  FADD.FTZ R110, R17, R110 ;  /* 0x0000006e116e7221 */ /* 0x020fce0000010000 */
.L_x_43372:
[----:B------:R-:W-:-:S07]  /*12d0*/  MOV R77, R110 ;  /* 0x0000006e004d7202 */ /* 0x000fce0000000f00 */
.L_x_43373:
[----:B------:R-:W-:Y:S01]  /*12e0*/  FMUL.FTZ R82, R82, R15 ;  /* 0x0000000f52527220 */ /* 0x000fe20000410000 */
[----:B------:R-:W-:Y:S06]  /*12f0*/  @P3 BRA `(.L_x_43374) ;  /* 0x0000000000083947 */ /* 0x000fec0003800000 */
[----:B------:R-:W-:Y:S05]  /*1300*/  @P0 BRA `(.L_x_43375) ;  /* 0x0000000000080947 */ /* 0x000fea0003800000 */
[----:B------:R-:W-:Y:S05]  /*1310*/  BRA `(.L_x_43376) ;  /* 0x0000000000087947 */ /* 0x000fea0003800000 */
.L_x_43374:
[----:B-----5:R-:W-:-:S07]  /*1320*/  FADD.FTZ R82, R18, R82 ;  /* 0x0000005212527221 */ /* 0x020fce0000010000 */
.L_x_43375:
[----:B------:R-:W-:-:S07]  /*1330*/  MOV R78, R82 ;  /* 0x00000052004e7202 */ /* 0x000fce0000000f00 */
.L_x_43376:
[----:B------:R-:W-:Y:S01]  /*1340*/  FMUL.FTZ R83, R83, R15 ;  /* 0x0000000f53537220 */ /* 0x000fe20000410000 */
[----:B------:R-:W-:Y:S06]  /*1350*/  @P3 BRA `(.L_x_43377) ;  /* 0x0000000000083947 */ /* 0x000fec0003800000 */
[----:B------:R-:W-:Y:S05]  /*1360*/  @P0 BRA `(.L_x_43378) ;  /* 0x0000000000080947 */ /* 0x000fea0003800000 */
[----:B------:R-:W-:Y:S05]  /*1370*/  BRA `(.L_x_43379) ;  /* 0x0000000000087947 */ /* 0x000fea0003800000 */
.L_x_43377:
[----:B-----5:R-:W-:-:S07]  /*1380*/  FADD.FTZ R83, R19, R83 ;  /* 0x0000005313537221 */ /* 0x020fce0000010000 */
.L_x_43378:
[----:B------:R-:W-:-:S07]  /*1390*/  MOV R79, R83 ;  /* 0x00000053004f7202 */ /* 0x000fce0000000f00 */
.L_x_43379:
        /* <DEDUP_REMOVED lines=29> */
[----:B------:R-:W-:Y:S01]  /*1570*/  FADD.FTZ R112, R15, R106 ;  /* 0x0000006a0f707221 */ /* 0x000fe20000010000 */
[----:B------:R-:W-:-:S03]  /*1580*/  SEL R111, R7, R2, !P2 ;  /* 0x00000002076f7207 */ /* 0x000fc60005000000 */
        /* <DEDUP_REMOVED lines=82> */
.L_x_43392:
[----:B------:R-:W2:Y:S01]  /*1ab0*/  @!P3 S2R R80, SR_CgaCtaId ;  /* 0x000000000050b919 */ /* 0x000ea20000008800 */
[----:B------:R-:W-:Y:S01]  /*1ac0*/  ISETP.GT.U32.AND P5, PT, R4, 0x7, PT ;  /* 0x000000070400780c */ /* 0x000fe20003fa4070 */
[----:B------:R-:W-:Y:S05]  /*1ad0*/  WARPSYNC.ALL ;  /* 0x0000000000007948 */ /* 0x000fea0003800000 */
[----:B------:R-:W-:-:S07]  /*1ae0*/  @!P3 MOV R15, 0x400 ;  /* 0x00000400000fb802 */ /* 0x000fce0000000f00 */
[----:B------:R-:W3:Y:S01]  /*1af0*/  @!P5 S2R R112, SR_CgaCtaId ;  /* 0x000000000070d919 */ /* 0x000ee20000008800 */
[----:B------:R-:W-:Y:S02]  /*1b00*/  @!P5 MOV R81, 0x400 ;  /* 0x000004000051d802 */ /* 0x000fe40000000f00 */
[----:B--2---:R-:W-:Y:S02]  /*1b10*/  @!P3 LEA R80, R80, R15, 0x18 ;  /* 0x0000000f5050b211 */ /* 0x004fe400078ec0ff */
[-C--:B------:R-:W-:Y:S02]  /*1b20*/  @!P3 IADD3 R15, R6, R111.reuse, RZ ;  /* 0x0000006f060fb210 */ /* 0x080fe40007ffe0ff */
[----:B------:R-:W-:Y:S02]  /*1b30*/  @!P5 IADD3 R111, R4, R111, RZ ;  /* 0x0000006f046fd210 */ /* 0x000fe40007ffe0ff */
[----:B------:R-:W-:Y:S01]  /*1b40*/  @!P3 LEA R80, R15, R80, 0x3 ;  /* 0x000000500f50b211 */ /* 0x000fe200078e18ff */
[----:B-1----:R-:W-:-:S05]  /*1b50*/  FADD.FTZ R15, R113, R114 ;  /* 0x00000072710f7221 */ /* 0x002fca0000010000 */
[----:B------:R1:W-:Y:S01]  /*1b60*/  @!P3 STS.64 [R80], R14 ;  /* 0x0000000e5000b388 */ /* 0x0003e20000000a00 */
[----:B------:R-:W-:Y:S01]  /*1b70*/  BAR.SYNC.DEFER_BLOCKING 0x0 ;  /* 0x0000000000007b1d */ /* 0x000fe20000010000 */
[----:B---3--:R-:W-:Y:S02]  /*1b80*/  @!P5 LEA R112, R112, R81, 0x18 ;  /* 0x000000517070d211 */ /* 0x008fe400078ec0ff */
[----:B------:R-:W-:Y:S02]  /*1b90*/  LOP3.LUT P3, RZ, R6, 0x1f, R0, 0xf8, !PT ;  /* 0x0000001f06ff7812 */ /* 0x000fe4000786f800 */
[----:B0-----:R-:W-:Y:S01]  /*1ba0*/  @!P5 LEA R113, R111, R112, 0x3 ;  /* 0x000000706f71d211 */ /* 0x001fe200078e18ff */
[----:B------:R-:W-:Y:S01]  /*1bb0*/  HFMA2.MMA R112, -RZ, RZ, 0, 0 ;  /* 0x00000000ff707435 */ /* 0x000fe200000001ff */
[----:B-1----:R-:W-:-:S05]  /*1bc0*/  CS2R R14, SRZ ;  /* 0x00000000000e7805 */ /* 0x002fca000001ff00 */
[----:B------:R-:W-:-:S04]  /*1bd0*/  @!P5 MOV R112, 0x380 ;  /* 0x000003800070d802 */ /* 0x000fc80000000f00 */
[-C--:B------:R-:W-:Y:S01]  /*1be0*/  I2FP.F32.S32 R116, R112.reuse ;  /* 0x0000007000747245 */ /* 0x080fe20000201400 */
[----:B------:R-:W0:Y:S04]  /*1bf0*/  SHFL.DOWN PT, R111, R112, 0x4, 0x1f ;  /* 0x08801f00706f7f89 */ /* 0x000e2800000e0000 */
[----:B------:R-:W1:Y:S01]  /*1c00*/  @!P5 LDS.64 R14, [R113] ;  /* 0x00000000710ed984 */ /* 0x000e620000000a00 */
[----:B0-----:R-:W-:Y:S02]  /*1c10*/  IADD3 R81, R111, R112, RZ ;  /* 0x000000706f517210 */ /* 0x001fe40007ffe0ff */
[----:B------:R-:W-:Y:S02]  /*1c20*/  I2FP.F32.S32 R118, R111 ;  /* 0x0000006f00767245 */ /* 0x000fe40000201400 */
[----:B------:R-:W-:Y:S01]  /*1c30*/  I2FP.F32.S32 R80, R81 ;  /* 0x0000005100507245 */ /* 0x000fe20000201400 */
[----:B------:R-:W-:Y:S03]  /*1c40*/  SHFL.DOWN PT, R112, R81, 0x2, 0x1f ;  /* 0x08401f0051707f89 */ /* 0x000fe600000e0000 */
[----:B------:R-:W0:Y:S01]  /*1c50*/  MUFU.RCP R111, R80 ;  /* 0x00000050006f7308 */ /* 0x000e220000001000 */
        /* <DEDUP_REMOVED lines=9> */
[----:B------:R-:W-:Y:S02]  /*1cf0*/  FMUL.FTZ R115, R115, R116 ;  /* 0x0000007473737220 */ /* 0x000fe40000410000 */
[----:B------:R-:W-:Y:S02]  /*1d00*/  I2FP.F32.S32 R15, R14 ;  /* 0x0000000e000f7245 */ /* 0x000fe40000201400 */
[----:B------:R-:W0:Y:S01]  /*1d10*/  SHFL.DOWN PT, R116, R113, 0x2, 0x1f ;  /* 0x08401f0071747f89 */ /* 0x000e2200000e0000 */
[----:B------:R-:W-:-:S04]  /*1d20*/  FMUL.FTZ R115, R115, R118 ;  /* 0x0000007673737220 */ /* 0x000fc80000410000 */
[----:B------:R-:W-:Y:S01]  /*1d30*/  FFMA.FTZ R114, R111, R115, R114 ;  /* 0x000000736f727223 */ /* 0x000fe20000010072 */
[----:B------:R-:W-:Y:S02]  /*1d40*/  I2FP.F32.S32 R115, R112 ;  /* 0x0000007000737245 */ /* 0x000fe40000201400 */
[----:B------:R-:W1:Y:S02]  /*1d50*/  MUFU.RCP R112, R15 ;  /* 0x0000000f00707308 */ /* 0x000e640000001000 */
        /* <DEDUP_REMOVED lines=20> */
[----:B------:R-:W-:Y:S01]  /*1ea0*/  FFMA.FTZ R114, R15, R80, R114 ;  /* 0x000000500f727223 */ /* 0x000fe20000010072 */
[----:B--2---:R-:W-:Y:S01]  /*1eb0*/  FADD.FTZ R112, R111, R112 ;  /* 0x000000706f707221 */ /* 0x004fe20000010000 */
[----:B------:R-:W-:Y:S01]  /*1ec0*/  FMUL.FTZ R14, R15, R14 ;  /* 0x0000000e0f0e7220 */ /* 0x000fe20000410000 */
[----:B------:R-:W1:Y:S03]  /*1ed0*/  LDC R111, c[0x0][0x2d8] ;  /* 0x0000b600ff6f7b82 */ /* 0x000e660000000800 */
[----:B------:R-:W-:Y:S01]  /*1ee0*/  FMUL.FTZ R14, R14, R81 ;  /* 0x000000510e0e7220 */ /* 0x000fe20000410000 */
[----:B0-----:R-:W-:-:S03]  /*1ef0*/  FMUL.FTZ R15, R113, R114 ;  /* 0x00000072710f7220 */ /* 0x001fc60000410000 */
[----:B------:R-:W-:Y:S01]  /*1f00*/  FFMA.FTZ R80, R113, R14, R112 ;  /* 0x0000000e71507223 */ /* 0x000fe20000010070 */
[----:B------:R-:W0:Y:S02]  /*1f10*/  @!P3 LDC.64 R114, c[0x0][0x250] ;  /* 0x00009400ff72bb82 */ /* 0x000e240000000a00 */
        /* <DEDUP_REMOVED lines=9> */
[C---:B------:R-:W-:Y:S01]  /*1fb0*/  FADD.FTZ R81, -R14.reuse, R85 ;  /* 0x000000550e517221 */ /* 0x040fe20000010100 */
[----:B------:R-:W1:Y:S01]  /*1fc0*/  @!P3 LDC.64 R112, c[0x0][0x258] ;  /* 0x00009600ff70bb82 */ /* 0x000e620000000a00 */
        /* <DEDUP_REMOVED lines=10> */
[----:B------:R2:W3:Y:S01]  /*2070*/  MUFU.RSQ R91, R111 ;  /* 0x0000006f005b7308 */ /* 0x0004e20000001400 */
        /* <DEDUP_REMOVED lines=11> */
[----:B------:R-:W-:Y:S01]  /*2130*/  LEA R110, P5, R8, UR10, 0x4 ;  /* 0x0000000a086e7c11 */ /* 0x000fe2000f8a20ff */
[C---:B------:R-:W-:Y:S01]  /*2140*/  FADD.FTZ R9, -R14.reuse, R9 ;  /* 0x000000090e097221 */ /* 0x040fe20000010100 */
[C---:B------:R-:W-:Y:S01]  /*2150*/  FADD.FTZ R10, -R14.reuse, R10 ;  /* 0x0000000a0e0a7221 */ /* 0x040fe20000010100 */
[C---:B------:R-:W-:Y:S01]  /*2160*/  FADD.FTZ R11, -R14.reuse, R11 ;  /* 0x0000000b0e0b7221 */ /* 0x040fe20000010100 */
[----:B------:R-:W-:Y:S01]  /*2170*/  FADD.FTZ R12, -R14, R12 ;  /* 0x0000000c0e0c7221 */ /* 0x000fe20000010100 */
[----:B--2---:R-:W-:Y:S01]  /*2180*/  LEA.HI.X R111, R8, UR11, RZ, 0x4, P5 ;  /* 0x0000000b086f7c11 */ /* 0x004fe2000a8f24ff */
[C---:B---3--:R-:W-:Y:S01]  /*2190*/  FMUL.FTZ R8, R91.reuse, R9 ;  /* 0x000000095b087220 */ /* 0x048fe20000410000 */
[----:B------:R-:W-:Y:S01]  /*21a0*/  FMUL.FTZ R9, R91, R10 ;  /* 0x0000000a5b097220 */ /* 0x000fe20000410000 */
[----:B-1----:R-:W-:-:S04]  /*21b0*/  @!P3 IMAD.WIDE R112, R3, 0x4, R112 ;  /* 0x000000040370b825 */ /* 0x002fc800078e0270 */
[C---:B------:R-:W-:Y:S01]  /*21c0*/  FMUL.FTZ R10, R91.reuse, R11 ;  /* 0x0000000b5b0a7220 */ /* 0x040fe20000410000 */
[----:B------:R-:W-:Y:S01]  /*21d0*/  FMUL.FTZ R11, R91, R12 ;  /* 0x0000000c5b0b7220 */ /* 0x000fe20000410000 */
[C---:B------:R-:W-:Y:S01]  /*21e0*/  FADD.FTZ R82, -R14.reuse, R82 ;  /* 0x000000520e527221 */ /* 0x040fe20000010100 */
[----:B------:R-:W-:Y:S01]  /*21f0*/  FADD.FTZ R14, -R14, R83 ;  /* 0x000000530e0e7221 */ /* 0x000fe20000010100 */
[----:B------:R-:W-:Y:S01]  /*2200*/  FFMA.FTZ R10, R50, R10, R22 ;  /* 0x0000000a320a7223 */ /* 0x000fe20000010016 */
[----:B------:R-:W-:Y:S01]  /*2210*/  FFMA.FTZ R11, R51, R11, R23 ;  /* 0x0000000b330b7223 */ /* 0x000fe20000010017 */
[----:B------:R-:W-:Y:S01]  /*2220*/  FFMA.FTZ R9, R49, R9, R21 ;  /* 0x0000000931097223 */ /* 0x000fe20000010015 */
[----:B------:R-:W-:Y:S01]  /*2230*/  FFMA.FTZ R8, R48, R8, R20 ;  /* 0x0000000830087223 */ /* 0x000fe20000010014 */
[----:B------:R1:W-:Y:S01]  /*2240*/  @!P3 STG.E desc[UR4][R112.64], R91 ;  /* 0x0000005b7000b986 */ /* 0x0003e2000c101904 */
[C---:B------:R-:W-:Y:S01]  /*2250*/  FMUL.FTZ R80, R91.reuse, R80 ;  /* 0x000000505b507220 */ /* 0x040fe20000410000 */
[C---:B------:R-:W-:Y:S01]  /*2260*/  FMUL.FTZ R81, R91.reuse, R81 ;  /* 0x000000515b517220 */ /* 0x040fe20000410000 */
[C---:B------:R-:W-:Y:S01]  /*2270*/  FMUL.FTZ R84, R91.reuse, R84 ;  /* 0x000000545b547220 */ /* 0x040fe20000410000 */
[----:B------:R-:W-:Y:S01]  /*2280*/  FMUL.FTZ R83, R91, R85 ;  /* 0x000000555b537220 */ /* 0x000fe20000410000 */
[----:B0-----:R-:W-:Y:S01]  /*2290*/  LEA R114, P3, R13, UR10, 0x4 ;  /* 0x0000000a0d727c11 */ /* 0x001fe2000f8620ff */
[C---:B------:R-:W-:Y:S01]  /*22a0*/  FMUL.FTZ R86, R91.reuse, R86 ;  /* 0x000000565b567220 */ /* 0x040fe20000410000 */
[C---:B------:R-:W-:Y:S01]  /*22b0*/  FMUL.FTZ R87, R91.reuse, R87 ;  /* 0x000000575b577220 */ /* 0x040fe20000410000 */
[C---:B------:R-:W-:Y:S01]  /*22c0*/  FMUL.FTZ R89, R91.reuse, R89 ;  /* 0x000000595b597220 */ /* 0x040fe20000410000 */
[C---:B------:R-:W-:Y:S01]  /*22d0*/  FMUL.FTZ R12, R91.reuse, R90 ;  /* 0x0000005a5b0c7220 */ /* 0x040fe20000410000 */
[----:B------:R-:W-:Y:S01]  /*22e0*/  FMUL.FTZ R85, R91, R82 ;  /* 0x000000525b557220 */ /* 0x000fe20000410000 */
[----:B------:R0:W-:Y:S01]  /*22f0*/  STG.E.128 desc[UR4][R110.64], R8 ;  /* 0x000000086e007986 */ /* 0x0001e2000c101d04 */
[----:B-1----:R-:W-:Y:S01]  /*2300*/  LEA R112, P5, R88, UR10, 0x4 ;  /* 0x0000000a58707c11 */ /* 0x002fe2000f8a20ff */
[----:B------:R-:W-:Y:S01]  /*2310*/  FFMA.FTZ R83, R55, R83, R27 ;  /* 0x0000005337537223 */ /* 0x000fe2000001001b */
[----:B------:R-:W-:Y:S01]  /*2320*/  LEA.HI.X R115, R13, UR11, RZ, 0x4, P3 ;  /* 0x0000000b0d737c11 */ /* 0x000fe200098f24ff */
[----:B------:R-:W-:Y:S01]  /*2330*/  FFMA.FTZ R82, R54, R84, R26 ;  /* 0x0000005436527223 */ /* 0x000fe2000001001a */
[----:B------:R-:W-:Y:S01]  /*2340*/  FFMA.FTZ R81, R53, R81, R25 ;  /* 0x0000005135517223 */ /* 0x000fe20000010019 */
[----:B------:R-:W-:Y:S01]  /*2350*/  FFMA.FTZ R80, R52, R80, R24 ;  /* 0x0000005034507223 */ /* 0x000fe20000010018 */
[----:B------:R-:W-:Y:S01]  /*2360*/  LEA.HI.X R113, R88, UR11, RZ, 0x4, P5 ;  /* 0x0000000b58717c11 */ /* 0x000fe2000a8f24ff */
[C---:B------:R-:W-:Y:S01]  /*2370*/  FMUL.FTZ R93, R91.reuse, R93 ;  /* 0x0000005d5b5d7220 */ /* 0x040fe20000410000 */
[C---:B------:R-:W-:Y:S01]  /*2380*/  FMUL.FTZ R94, R91.reuse, R94 ;  /* 0x0000005e5b5e7220 */ /* 0x040fe20000410000 */
[C---:B------:R-:W-:Y:S01]  /*2390*/  FMUL.FTZ R95, R91.reuse, R95 ;  /* 0x0000005f5b5f7220 */ /* 0x040fe20000410000 */
[C---:B------:R-:W-:Y:S01]  /*23a0*/  FMUL.FTZ R96, R91.reuse, R96 ;  /* 0x000000605b607220 */ /* 0x040fe20000410000 */
[----:B------:R1:W-:Y:S01]  /*23b0*/  STG.E.128 desc[UR4][R114.64], R80 ;  /* 0x0000005072007986 */ /* 0x0003e2000c101d04 */
        /* <DEDUP_REMOVED lines=9> */
[C---:B------:R-:W-:Y:S01]  /*2450*/  LEA R12, P5, R92.reuse, UR10, 0x4 ;  /* 0x0000000a5c0c7c11 */ /* 0x040fe2000f8a20ff */
[C---:B------:R-:W-:Y:S01]  /*2460*/  FMUL.FTZ R104, R91.reuse, R104 ;  /* 0x000000685b687220 */ /* 0x040fe20000410000 */
[C---:B------:R-:W-:Y:S01]  /*2470*/  FMUL.FTZ R105, R91.reuse, R105 ;  /* 0x000000695b697220 */ /* 0x040fe20000410000 */
[C---:B------:R-:W-:Y:S01]  /*2480*/  FMUL.FTZ R15, R91.reuse, R106 ;  /* 0x0000006a5b0f7220 */ /* 0x040fe20000410000 */
[----:B------:R0:W-:Y:S01]  /*2490*/  STG.E.128 desc[UR4][R112.64], R8 ;  /* 0x0000000870007986 */ /* 0x0001e2000c101d04 */
[----:B------:R-:W-:Y:S01]  /*24a0*/  LEA.HI.X R13, R92, UR11, RZ, 0x4, P5 ;  /* 0x0000000b5c0d7c11 */ /* 0x000fe2000a8f24ff */
[----:B------:R-:W-:Y:S01]  /*24b0*/  FMUL.FTZ R107, R91, R107 ;  /* 0x0000006b5b6b7220 */ /* 0x000fe20000410000 */
[----:B------:R-:W-:Y:S01]  /*24c0*/  LEA R86, P5, R103, UR10, 0x4 ;  /* 0x0000000a67567c11 */ /* 0x000fe2000f8a20ff */
[C---:B------:R-:W-:Y:S01]  /*24d0*/  FMUL.FTZ R109, R91.reuse, R109 ;  /* 0x0000006d5b6d7220 */ /* 0x040fe20000410000 */
[----:B-1----:R-:W-:Y:S01]  /*24e0*/  LEA R80, P3, R98, UR10, 0x4 ;  /* 0x0000000a62507c11 */ /* 0x002fe2000f8620ff */
[----:B------:R-:W-:Y:S01]  /*24f0*/  FMUL.FTZ R90, R91, R14 ;  /* 0x0000000e5b5a7220 */ /* 0x000fe20000410000 */
[----:B------:R-:W-:Y:S01]  /*2500*/  LEA R82, P6, R108, UR10, 0x4 ;  /* 0x0000000a6c527c11 */ /* 0x000fe2000f8c20ff */
[----:B------:R-:W-:Y:S01]  /*2510*/  FFMA.FTZ R15, R71, R15, R43 ;  /* 0x0000000f470f7223 */ /* 0x000fe2000001002b */
[----:B------:R-:W-:Y:S01]  /*2520*/  LEA.HI.X R81, R98, UR11, RZ, 0x4, P3 ;  /* 0x0000000b62517c11 */ /* 0x000fe200098f24ff */
[----:B------:R-:W-:Y:S01]  /*2530*/  FFMA.FTZ R14, R70, R105, R42 ;  /* 0x00000069460e7223 */ /* 0x000fe2000001002a */
[----:B------:R-:W-:Y:S01]  /*2540*/  LEA.HI.X R87, R103, UR11, RZ, 0x4, P5 ;  /* 0x0000000b67577c11 */ /* 0x000fe2000a8f24ff */
[----:B------:R-:W-:Y:S01]  /*2550*/  FFMA.FTZ R111, R75, R90, R47 ;  /* 0x0000005a4b6f7223 */ /* 0x000fe2000001002f */
[----:B------:R-:W-:Y:S01]  /*2560*/  LEA.HI.X R83, R108, UR11, RZ, 0x4, P6 ;  /* 0x0000000b6c537c11 */ /* 0x000fe2000b0f24ff */
[----:B------:R-:W-:Y:S01]  /*2570*/  FFMA.FTZ R110, R74, R85, R46 ;  /* 0x000000554a6e7223 */ /* 0x000fe2000001002e */
[----:B------:R-:W-:Y:S01]  /*2580*/  FFMA.FTZ R109, R73, R109, R45 ;  /* 0x0000006d496d7223 */ /* 0x000fe2000001002d */
[----:B------:R-:W-:Y:S01]  /*2590*/  FFMA.FTZ R108, R72, R107, R44 ;  /* 0x0000006b486c7223 */ /* 0x000fe2000001002c */
[----:B------:R-:W-:Y:S01]  /*25a0*/  IADD3 R3, R3, UR12, RZ ;  /* 0x0000000c03037c10 */ /* 0x000fe2000fffe0ff */
[----:B0-----:R-:W-:Y:S01]  /*25b0*/  FFMA.FTZ R11, R63, R96, R35 ;  /* 0x000000603f0b7223 */ /* 0x001fe20000010023 */
[----:B------:R-:W-:Y:S01]  /*25c0*/  FFMA.FTZ R10, R62, R95, R34 ;  /* 0x0000005f3e0a7223 */ /* 0x000fe20000010022 */
[----:B------:R-:W-:Y:S01]  /*25d0*/  FFMA.FTZ R9, R61, R94, R33 ;  /* 0x0000005e3d097223 */ /* 0x000fe20000010021 */
[----:B------:R-:W-:Y:S01]  /*25e0*/  FFMA.FTZ R8, R60, R93, R32 ;  /* 0x0000005d3c087223 */ /* 0x000fe20000010020 */
[----:B------:R-:W-:-:S02]  /*25f0*/  ISETP.GE.AND P3, PT, R3, UR13, PT ;  /* 0x0000000d03007c0c */ /* 0x000fc4000bf66270 */
[----:B------:R-:W-:Y:S02]  /*2600*/  SEL R84, RZ, 0x1, P2 ;  /* 0x00000001ff547807 */ /* 0x000fe40001000000 */
[----:B------:R0:W-:Y:S02]  /*2610*/  STG.E.128 desc[UR4][R12.64], R8 ;  /* 0x000000080c007986 */ /* 0x0001e4000c101d04 */
[----:B0-----:R-:W-:Y:S01]  /*2620*/  FFMA.FTZ R11, R67, R101, R39 ;  /* 0x00000065430b7223 */ /* 0x001fe20000010027 */
[----:B------:R-:W-:Y:S01]  /*2630*/  FFMA.FTZ R10, R66, R100, R38 ;  /* 0x00000064420a7223 */ /* 0x000fe20000010026 */
[----:B------:R-:W-:Y:S01]  /*2640*/  FFMA.FTZ R9, R65, R99, R37 ;  /* 0x0000006341097223 */ /* 0x000fe20000010025 */
[----:B------:R-:W-:Y:S01]  /*2650*/  FFMA.FTZ R8, R64, R97, R36 ;  /* 0x0000006140087223 */ /* 0x000fe20000010024 */
[----:B------:R-:W-:Y:S01]  /*2660*/  FFMA.FTZ R13, R69, R104, R41 ;  /* 0x00000068450d7223 */ /* 0x000fe20000010029 */
[----:B------:R-:W-:-:S03]  /*2670*/  FFMA.FTZ R12, R68, R102, R40 ;  /* 0x00000066440c7223 */ /* 0x000fc60000010028 */
[----:B------:R-:W-:Y:S04]  /*2680*/  STG.E.128 desc[UR4][R80.64], R8 ;  /* 0x0000000850007986 */ /* 0x000fe8000c101d04 */
[----:B------:R0:W-:Y:S04]  /*2690*/  STG.E.128 desc[UR4][R86.64], R12 ;  /* 0x0000000c56007986 */ /* 0x0001e8000c101d04 */
[----:B------:R1:W-:Y:S01]  /*26a0*/  STG.E.128 desc[UR4][R82.64], R108 ;  /* 0x0000006c52007986 */ /* 0x0003e2000c101d04 */
[----:B0-----:R-:W-:Y:S01]  /*26b0*/  PRMT R14, R84, 0x7610, R14 ;  /* 0x00007610540e7816 */ /* 0x001fe2000000000e */
[----:B------:R-:W-:Y:S06]  /*26c0*/  @!P3 BRA `(.L_x_43381) ;  /* 0xffffffdc005cb947 */ /* 0x000fec000383ffff */
[----:B------:R-:W-:Y:S05]  /*26d0*/  EXIT ;  /* 0x000000000000794d */ /* 0x000fea0003800000 */
.L_x_43380:
[----:B------:R-:W-:Y:S01]  /*26e0*/  HFMA2.MMA R117, -RZ, RZ, 0, 5.9604644775390625e-08 ;  /* 0x00000001ff757435 */ /* 0x000fe200000001ff */
[----:B------:R-:W-:Y:S02]  /*26f0*/  MOV R116, R15 ;  /* 0x0000000f00747202 */ /* 0x000fe40000000f00 */
[----:B------:R-:W-:Y:S02]  /*2700*/  MOV R118, 0x1f ;  /* 0x0000001f00767802 */ /* 0x000fe40000000f00 */
[----:B------:R-:W-:-:S07]  /*2710*/  MOV R115, 0xffffffff ;  /* 0xffffffff00737802 */ /* 0x000fce0000000f00 */
[----:B-----5:R-:W-:Y:S05]  /*2720*/  WARPSYNC.COLLECTIVE R115, `(.L_x_43382) ;  /* 0x0000000073087348 */ /* 0x020fea0003c00000 */
[----:B------:R0:W1:Y:S02]  /*2730*/  SHFL.BFLY P5, R114, R116, R117, R118 ;  /* 0x0c00007574727389 */ /* 0x00006400000a0076 */
[----:B01---5:R-:W-:Y:S01]  /*2740*/  ENDCOLLECTIVE ;  /* 0x000000000000791b */ /* 0x023fe20003800000 */
.L_x_43382:
[----:B------:R-:W-:Y:S01]  /*2750*/  HFMA2.MMA R117, -RZ, RZ, 0, 1.1920928955078125e-07 ;  /* 0x00000002ff757435 */ /* 0x000fe200000001ff */
[----:B------:R-:W-:-:S05]  /*2760*/  MOV R14, R114 ;  /* 0x00000072000e7202 */ /* 0x000fca0000000f00 */
[----:B------:R-:W-:-:S05]  /*2770*/  FADD.FTZ R80, R15, R14 ;  /* 0x0000000e0f507221 */ /* 0x000fca0000010000 */
[----:B------:R-:W-:-:S07]  /*2780*/  MOV R116, R80 ;  /* 0x0000005000747202 */ /* 0x000fce0000000f00 */
[----:B------:R-:W-:Y:S05]  /*2790*/  WARPSYNC.COLLECTIVE R115, `(.L_x_43383) ;  /* 0x0000000073087348 */ /* 0x000fea0003c00000 */
[----:B------:R0:W1:Y:S02]  /*27a0*/  SHFL.BFLY P5, R114, R116, R117, R118 ;  /* 0x0c00007574727389 */ /* 0x00006400000a0076 */
[----:B01----:R-:W-:Y:S01]  /*27b0*/  ENDCOLLECTIVE ;  /* 0x000000000000791b */ /* 0x003fe20003800000 */
.L_x_43383:
[----:B------:R-:W-:Y:S01]  /*27c0*/  HFMA2.MMA R117, -RZ, RZ, 0, 2.384185791015625e-07 ;  /* 0x00000004ff757435 */ /* 0x000fe200000001ff */
[----:B------:R-:W-:-:S05]  /*27d0*/  MOV R81, R114 ;  /* 0x0000007200517202 */ /* 0x000fca0000000f00 */
[----:B------:R-:W-:-:S05]  /*27e0*/  FADD.FTZ R81, R80, R81 ;  /* 0x0000005150517221 */ /* 0x000fca0000010000 */
[----:B------:R-:W-:-:S07]  /*27f0*/  MOV R116, R81 ;  /* 0x0000005100747202 */ /* 0x000fce0000000f00 */
[----:B------:R-:W-:Y:S05]  /*2800*/  WARPSYNC.COLLECTIVE R115, `(.L_x_43384) ;  /* 0x0000000073087348 */ /* 0x000fea0003c00000 */
[----:B------:R0:W1:Y:S02]  /*2810*/  SHFL.BFLY P5, R114, R116, R117, R118 ;  /* 0x0c00007574727389 */ /* 0x00006400000a0076 */
[----:B01----:R-:W-:Y:S01]  /*2820*/  ENDCOLLECTIVE ;  /* 0x000000000000791b */ /* 0x003fe20003800000 */
.L_x_43384:
[----:B------:R-:W-:Y:S01]  /*2830*/  HFMA2.MMA R117, -RZ, RZ, 0, 4.76837158203125e-07 ;  /* 0x00000008ff757435 */ /* 0x000fe200000001ff */
[----:B------:R-:W-:-:S05]  /*2840*/  MOV R14, R114 ;  /* 0x00000072000e7202 */ /* 0x000fca0000000f00 */
[----:B------:R-:W-:-:S05]  /*2850*/  FADD.FTZ R112, R81, R14 ;  /* 0x0000000e51707221 */ /* 0x000fca0000010000 */
[----:B------:R-:W-:-:S07]  /*2860*/  MOV R116, R112 ;  /* 0x0000007000747202 */ /* 0x000fce0000000f00 */
[----:B------:R-:W-:Y:S05]  /*2870*/  WARPSYNC.COLLECTIVE R115, `(.L_x_43385) ;  /* 0x0000000073087348 */ /* 0x000fea0003c00000 */
[----:B------:R0:W1:Y:S02]  /*2880*/  SHFL.BFLY P5, R114, R116, R117, R118 ;  /* 0x0c00007574727389 */ /* 0x00006400000a0076 */
[----:B01----:R-:W-:Y:S01]  /*2890*/  ENDCOLLECTIVE ;  /* 0x000000000000791b */ /* 0x003fe20003800000 */
.L_x_43385:
[----:B------:R-:W-:Y:S01]  /*28a0*/  HFMA2.MMA R117, -RZ, RZ, 0, 9.5367431640625e-07 ;  /* 0x00000010ff757435 */ /* 0x000fe200000001ff */
[----:B------:R-:W-:-:S05]  /*28b0*/  MOV R113, R114 ;  /* 0x0000007200717202 */ /* 0x000fca0000000f00 */
[----:B------:R-:W-:-:S05]  /*28c0*/  FADD.FTZ R113, R112, R113 ;  /* 0x0000007170717221 */ /* 0x000fca0000010000 */
[----:B------:R-:W-:-:S07]  /*28d0*/  MOV R116, R113 ;  /* 0x0000007100747202 */ /* 0x000fce0000000f00 */
[----:B------:R-:W-:Y:S05]  /*28e0*/  WARPSYNC.COLLECTIVE R115, `(.L_x_43386) ;  /* 0x0000000073087348 */ /* 0x000fea0003c00000 */
[----:B------:R0:W1:Y:S02]  /*28f0*/  SHFL.BFLY P5, R114, R116, R117, R118 ;  /* 0x0c00007574727389 */ /* 0x00006400000a0076 */
[----:B01----:R-:W-:Y:S01]  /*2900*/  ENDCOLLECTIVE ;  /* 0x000000000000791b */ /* 0x003fe20003800000 */
.L_x_43386:
        /* <DEDUP_REMOVED lines=64> */
.L_x_43387:
[----:B------:R-:W-:Y:S01]  /*2d10*/  HFMA2.MMA R117, -RZ, RZ, 0, 1.1920928955078125e-07 ;  /* 0x00000002ff757435 */ /* 0x000fe200000001ff */
[----:B------:R-:W-:-:S05]  /*2d20*/  MOV R80, R114 ;  /* 0x0000007200507202 */ /* 0x000fca0000000f00 */
[----:B------:R-:W-:-:S05]  /*2d30*/  FADD.FTZ R80, R15, R80 ;  /* 0x000000500f507221 */ /* 0x000fca0000010000 */
[----:B------:R-:W-:-:S07]  /*2d40*/  MOV R116, R80 ;  /* 0x0000005000747202 */ /* 0x000fce0000000f00 */
[----:B------:R-:W-:Y:S05]  /*2d50*/  WARPSYNC.COLLECTIVE R115, `(.L_x_43388) ;  /* 0x0000000073087348 */ /* 0x000fea0003c00000 */
[----:B------:R0:W1:Y:S02]  /*2d60*/  SHFL.BFLY P5, R114, R116, R117, R118 ;  /* 0x0c00007574727389 */ /* 0x00006400000a0076 */
[----:B01----:R-:W-:Y:S01]  /*2d70*/  ENDCOLLECTIVE ;  /* 0x000000000000791b */ /* 0x003fe20003800000 */
.L_x_43388:
[----:B------:R-:W-:Y:S01]  /*2d80*/  HFMA2.MMA R117, -RZ, RZ, 0, 2.384185791015625e-07 ;  /* 0x00000004ff757435 */ /* 0x000fe200000001ff */
[----:B------:R-:W-:-:S05]  /*2d90*/  MOV R81, R114 ;  /* 0x0000007200517202 */ /* 0x000fca0000000f00 */
[----:B------:R-:W-:-:S05]  /*2da0*/  FADD.FTZ R81, R80, R81 ;  /* 0x0000005150517221 */ /* 0x000fca0000010000 */
[----:B------:R-:W-:-:S07]  /*2db0*/  MOV R116, R81 ;  /* 0x0000005100747202 */ /* 0x000fce0000000f00 */
[----:B------:R-:W-:Y:S05]  /*2dc0*/  WARPSYNC.COLLECTIVE R115, `(.L_x_43389) ;  /* 0x0000000073087348 */ /* 0x000fea0003c00000 */
[----:B------:R0:W1:Y:S02]  /*2dd0*/  SHFL.BFLY P5, R114, R116, R117, R118 ;  /* 0x0c00007574727389 */ /* 0x00006400000a0076 */
[----:B01----:R-:W-:Y:S01]  /*2de0*/  ENDCOLLECTIVE ;  /* 0x000000000000791b */ /* 0x003fe20003800000 */
.L_x_43389:
[----:B------:R-:W-:Y:S01]  /*2df0*/  HFMA2.MMA R117, -RZ, RZ, 0, 4.76837158203125e-07 ;  /* 0x00000008ff757435 */ /* 0x000fe200000001ff */
[----:B------:R-:W-:-:S05]  /*2e00*/  MOV R112, R114 ;  /* 0x0000007200707202 */ /* 0x000fca0000000f00 */
[----:B------:R-:W-:-:S05]  /*2e10*/  FADD.FTZ R112, R81, R112 ;  /* 0x0000007051707221 */ /* 0x000fca0000010000 */
[----:B------:R-:W-:-:S07]  /*2e20*/  MOV R116, R112 ;  /* 0x0000007000747202 */ /* 0x000fce0000000f00 */
[----:B------:R-:W-:Y:S05]  /*2e30*/  WARPSYNC.COLLECTIVE R115, `(.L_x_43390) ;  /* 0x0000000073087348 */ /* 0x000fea0003c00000 */
[----:B------:R0:W1:Y:S02]  /*2e40*/  SHFL.BFLY P5, R114, R116, R117, R118 ;  /* 0x0c00007574727389 */ /* 0x00006400000a0076 */
[----:B01----:R-:W-:Y:S01]  /*2e50*/  ENDCOLLECTIVE ;  /* 0x000000000000791b */ /* 0x003fe20003800000 */
.L_x_43390:
[----:B------:R-:W-:Y:S01]  /*2e60*/  HFMA2.MMA R117, -RZ, RZ, 0, 9.5367431640625e-07 ;  /* 0x00000010ff757435 */ /* 0x000fe200000001ff */
[----:B------:R-:W-:-:S05]  /*2e70*/  MOV R113, R114 ;  /* 0x0000007200717202 */ /* 0x000fca0000000f00 */
[----:B------:R-:W-:-:S05]  /*2e80*/  FADD.FTZ R113, R112, R113 ;  /* 0x0000007170717221 */ /* 0x000fca0000010000 */
[----:B------:R-:W-:-:S07]  /*2e90*/  MOV R116, R113 ;  /* 0x0000007100747202 */ /* 0x000fce0000000f00 */
[----:B------:R-:W-:Y:S05]  /*2ea0*/  WARPSYNC.COLLECTIVE R115, `(.L_x_43391) ;  /* 0x0000000073087348 */ /* 0x000fea0003c00000 */
[----:B------:R0:W1:Y:S02]  /*2eb0*/  SHFL.BFLY P5, R114, R116, R117, R118 ;  /* 0x0c00007574727389 */ /* 0x00006400000a0076 */
[----:B01----:R-:W-:Y:S01]  /*2ec0*/  ENDCOLLECTIVE ;  /* 0x000000000000791b */ /* 0x003fe20003800000 */
.L_x_43391:
[----:B------:R-:W-:Y:S05]  /*2ed0*/  BRA `(.L_x_43392) ;  /* 0xffffffe800f47947 */ /* 0x000fea000383ffff */
.L_x_43393:
        /* <DEDUP_REMOVED lines=10> */
.L_x_46105:


//--------------------- .text._ZN10layer_norm13ln_fwd_kernelINS_13Kernel_traitsIfffffjLj7168ELj1ELj1ELj8ELj16ENS_18Kernel_traits_baseILj7168EfffffjLj256EEEEELb0ELb0ELb1ELb0EEEvNS_9FwdParamsE --------------------------
	.section	.text._ZN10layer_norm13ln_fwd_kernelINS_13Kernel_traitsIfffffjLj7168ELj1ELj1ELj8ELj16ENS_18Kernel_traits_baseILj7168EfffffjLj256EEEEELb0ELb0ELb1ELb0EEEvNS_9FwdParamsE,"ax",@progbits
	.align	128
        .global         _ZN10layer_norm13ln_fwd_kernelINS_13Kernel_traitsIfffffjLj7168ELj1ELj1ELj8ELj16ENS_18Kernel_traits_baseILj7168EfffffjLj256EEEEELb0ELb0ELb1ELb0EEEvNS_9FwdParamsE
        .type           _ZN10layer_norm13ln_fwd_kernelINS_13Kernel_traitsIfffffjLj7168ELj1ELj1ELj8ELj16ENS_18Kernel_traits_baseILj7168EfffffjLj256EEEEELb0ELb0ELb1ELb0EEEvNS_9FwdParamsE,@function
        .size           _ZN10layer_norm13ln_fwd_kernelINS_13Kernel_traitsIfffffjLj7168ELj1ELj1ELj8ELj16ENS_18Kernel_traits_baseILj7168EfffffjLj256EEEEELb0ELb0ELb1ELb0EEEvNS_9FwdParamsE,(.L_x_46106 - _ZN10layer_norm13ln_fwd_kernelINS_13Kernel_traitsIfffffjLj7168ELj1ELj1ELj8ELj16ENS_18Kernel_traits_baseILj7168EfffffjLj256EEEEELb0ELb0ELb1ELb0EEEvNS_9FwdParamsE)
        .other          _ZN10layer_norm13ln_fwd_kernelINS_13Kernel_traitsIfffffjLj7168ELj1ELj1ELj8ELj16ENS_18Kernel_traits_baseILj7168EfffffjLj256EEEEELb0ELb0ELb1ELb0EEEvNS_9FwdParamsE,@"STO_CUDA_ENTRY STV_DEFAULT"
_ZN10layer_norm13ln_fwd_kernelINS_13Kernel_traitsIfffffjLj7168ELj1ELj1ELj8ELj16ENS_18Kernel_traits_baseILj7168EfffffjLj256EEEEELb0ELb0ELb1ELb0EEEvNS_9FwdParamsE:
.text._ZN10layer_norm13ln_fwd_kernelINS_13Kernel_traitsIfffffjLj7168ELj1ELj1ELj8ELj16ENS_18Kernel_traits_baseILj7168EfffffjLj256EEEEELb0ELb0ELb1ELb0EEEvNS_9FwdParamsE:
        /* <DEDUP_REMOVED lines=33> */
.L_x_43395:
[----:B------:R-:W-:Y:S05]  /*0210*/  BSYNC B0 ;  /* 0x0000000000007941 */ /* 0x000fea0003800000 */
.L_x_43394:
        /* <DEDUP_REMOVED lines=14> */
.L_x_43397:
[----:B------:R-:W-:Y:S05]  /*0300*/  BSYNC B0 ;  /* 0x0000000000007941 */ /* 0x000fea0003800000 */
.L_x_43396:
        /* <DEDUP_REMOVED lines=14> */
.L_x_43399:
[----:B------:R-:W-:Y:S05]  /*03f0*/  BSYNC B0 ;  /* 0x0000000000007941 */ /* 0x000fea0003800000 */
.L_x_43398:
        /* <DEDUP_REMOVED lines=14> */
.L_x_43401:
[----:B------:R-:W-:Y:S05]  /*04e0*/  BSYNC B0 ;  /* 0x0000000000007941 */ /* 0x000fea0003800000 */
.L_x_43400:
        /* <DEDUP_REMOVED lines=14> */
.L_x_43403:
[----:B------:R-:W-:Y:S05]  /*05d0*/  BSYNC B0 ;  /* 0x0000000000007941 */ /* 0x000fea0003800000 */
.L_x_43402:
[----:B------:R-:W-:Y:S01]  /*05e0*/  ISETP.GE.U32.AND P1, PT, R3, 0x600, PT ;  /* 0x000006000300780c */ /* 0x000fe20003f26070 */
[----:B------:R-:W-:Y:S03]  /*05f0*/  BSSY B0, `(.L_x_43404) ;  /* 0x000000f000007945 */ /* 0x000fe60003800000 */
[----:B------:R-:W-:-:S09]  /*0600*/  P2R R104, PR, RZ, 0x2 ;  /* 0x00000002ff687803 */ /* 0x000fd20000000000 */
[----:B------:R-:W-:Y:S05]  /*0610*/  @!P1 BRA `(.L_x_43405) ;  /* 0x0000000000309947 */ /* 0x000fea0003800000 */
[----:B-1234-:R-:W1:Y:S01]  /*0620*/  LDC.64 R6, c[0x0][0x260] ;  /* 0x00009800ff067b82 */ /* 0x01ee620000000a00 */
        /* <DEDUP_REMOVED lines=11> */
.L_x_43405:
[----:B------:R-:W-:Y:S05]  /*06e0*/  BSYNC B0 ;  /* 0x0000000000007941 */ /* 0x000fea0003800000 */
.L_x_43404:
        /* <DEDUP_REMOVED lines=15> */
.L_x_43407:
[----:B------:R-:W-:Y:S05]  /*07e0*/  BSYNC B0 ;  /* 0x0000000000007941 */ /* 0x000fea0003800000 */
.L_x_43406:
        /* <DEDUP_REMOVED lines=10> */
[----:B------:R-:W-:Y:S01]  /*0890*/  ULDC UR7, c[0x0][0x29c] ;  /* 0x0000a70000077ab9 */ /* 0x000fe20000000800 */
[----:B------:R-:W-:Y:S01]  /*08a0*/  SHF.L.U32 R65, R0, 0x5, RZ ;  /* 0x0000000500417819 */ /* 0x000fe200000006ff */
[----:B------:R-:W-:Y:S01]  /*08b0*/  ULDC UR8, c[0x0][0x290] ;  /* 0x0000a40000087ab9 */ /* 0x000fe20000000800 */
[----:B------:R-:W-:Y:S01]  /*08c0*/  SHF.R.U32.HI R64, RZ, 0x3, R64 ;  /* 0x00000003ff407819 */ /* 0x000fe20000011640 */
[----:B------:R-:W-:Y:S01]  /*08d0*/  ULDC.64 UR10, c[0x0][0x210] ;  /* 0x00008400000a7ab9 */ /* 0x000fe20000000a00 */
[----:B------:R-:W-:-:S02]  /*08e0*/  VIADDMNMX R6, R5, -R6, RZ, !PT ;  /* 0x8000000605067246 */ /* 0x000fc400078001ff */
[----:B------:R-:W-:Y:S02]  /*08f0*/  LOP3.LUT R66, R65, 0x3e0, RZ, 0xc0, !PT ;  /* 0x000003e041427812 */ /* 0x000fe400078ec0ff */
[----:B------:R-:W-:Y:S02]  /*0900*/  LOP3.LUT R65, R64, 0x1fffffe0, RZ, 0xc0, !PT ;  /* 0x1fffffe040417812 */ /* 0x000fe400078ec0ff */
[----:B------:R-:W-:Y:S02]  /*0910*/  VIMNMX R6, R6, 0x20, PT ;  /* 0x0000002006067848 */ /* 0x000fe40003fe0100 */
[----:B------:R-:W-:Y:S02]  /*0920*/  VIADDMNMX R66, R5, -R66, RZ, !PT ;  /* 0x8000004205427246 */ /* 0x000fe400078001ff */
[----:B------:R-:W-:Y:S02]  /*0930*/  IADD3 R6, R6, R65, RZ ;  /* 0x0000004106067210 */ /* 0x000fe40007ffe0ff */
[----:B------:R-:W-:-:S02]  /*0940*/  VIMNMX R66, R66, 0x20, PT ;  /* 0x0000002042427848 */ /* 0x000fc40003fe0100 */
[----:B------:R-:W-:Y:S02]  /*0950*/  SHF.L.U32 R6, R6, 0x2, RZ ;  /* 0x0000000206067819 */ /* 0x000fe400000006ff */
[----:B------:R-:W-:Y:S02]  /*0960*/  IADD3 R66, R65, R66, RZ ;  /* 0x0000004241427210 */ /* 0x000fe40007ffe0ff */
[----:B------:R-:W-:Y:S02]  /*0970*/  I2FP.F32.U32 R5, R6 ;  /* 0x0000000600057245 */ /* 0x000fe40000201000 */
[----:B------:R-:W-:Y:S02]  /*0980*/  ISETP.NE.AND P1, PT, RZ, UR6, PT ;  /* 0x00000006ff007c0c */ /* 0x000fe4000bf25270 */
[----:B------:R-:W-:Y:S02]  /*0990*/  SHF.L.U32 R6, R66, 0x2, RZ ;  /* 0x0000000242067819 */ /* 0x000fe400000006ff */
[----:B------:R-:W0:Y:S01]  /*09a0*/  MUFU.RCP R5, R5 ;  /* 0x0000000500057308 */ /* 0x000e220000001000 */
[----:B------:R-:W-:-:S08]  /*09b0*/  P2R R109, PR, RZ, 0x2 ;  /* 0x00000002ff6d7803 */ /* 0x000fd00000000000 */
.L_x_43493:
[----:B------:R-:W1:Y:S08]  /*09c0*/  LDC.64 R100, c[0x0][0x280] ;  /* 0x0000a000ff647b82 */ /* 0x000e700000000a00 */
[----:B------:R-:W2:Y:S08]  /*09d0*/  LDC R113, c[0x0][0x218] ;  /* 0x00008600ff717b82 */ /* 0x000eb00000000800 */
[----:B------:R-:W3:Y:S01]  /*09e0*/  LDC.64 R110, c[0x0][0x288] ;  /* 0x0000a200ff6e7b82 */ /* 0x000ee20000000a00 */
[----:B-1----:R-:W-:-:S05]  /*09f0*/  IMAD.WIDE R100, R4, 0x4, R100 ;  /* 0x0000000404647825 */ /* 0x002fca00078e0264 */
[----:B------:R-:W4:Y:S01]  /*0a00*/  LDG.E R102, desc[UR4][R100.64] ;  /* 0x0000000464667981 */ /* 0x000f22000c1e1900 */
[----:B------:R-:W-:Y:S01]  /*0a10*/  BSSY B0, `(.L_x_43408) ;  /* 0x000003f000007945 */ /* 0x000fe20003800000 */
[----:B---3--:R-:W-:-:S06]  /*0a20*/  IMAD.WIDE R110, R4, 0x4, R110 ;  /* 0x00000004046e7825 */ /* 0x008fcc00078e026e */
[----:B-----5:R1:W5:Y:S01]  /*0a30*/  LDG.E R111, desc[UR4][R110.64] ;  /* 0x000000046e6f7981 */ /* 0x020362000c1e1900 */
[----:B----4-:R-:W-:-:S13]  /*0a40*/  ISETP.GE.AND P1, PT, R102, 0x1, PT ;  /* 0x000000016600780c */ /* 0x010fda0003f26270 */
[----:B------:R-:W-:-:S05]  /*0a50*/  @P1 IADD3 R112, R102, -0x1, RZ ;  /* 0xffffffff66701810 */ /* 0x000fca0007ffe0ff */
[-C--:B--2---:R-:W-:Y:S02]  /*0a60*/  @P1 IMAD R114, R112, R113.reuse, RZ ;  /* 0x0000007170721224 */ /* 0x084fe400078e02ff */
[----:B------:R-:W-:-:S03]  /*0a70*/  IMAD R112, R4, R113, RZ ;  /* 0x0000007104707224 */ /* 0x000fc600078e02ff */
[----:B------:R-:W-:Y:S02]  /*0a80*/  @P1 SHF.R.S32.HI R117, RZ, 0x1f, R114 ;  /* 0x0000001fff751819 */ /* 0x000fe40000011472 */
[----:B------:R-:W-:Y:S02]  /*0a90*/  SHF.R.S32.HI R115, RZ, 0x1f, R112 ;  /* 0x0000001fff737819 */ /* 0x000fe40000011470 */
[----:B------:R-:W-:Y:S02]  /*0aa0*/  @P1 LEA.HI R117, R117, R114, RZ, 0x2 ;  /* 0x0000007275751211 */ /* 0x000fe400078f10ff */
[----:B------:R-:W-:Y:S02]  /*0ab0*/  LEA.HI R115, R115, R112, RZ, 0x2 ;  /* 0x0000007073737211 */ /* 0x000fe400078f10ff */
[----:B------:R-:W-:Y:S02]  /*0ac0*/  MOV R114, RZ ;  /* 0x000000ff00727202 */ /* 0x000fe40000000f00 */
[----:B------:R-:W-:-:S02]  /*0ad0*/  @P1 LEA.HI.SX32 R114, R117, R2, 0x1e ;  /* 0x0000000275721211 */ /* 0x000fc400078ff2ff */
[----:B------:R-:W-:Y:S02]  /*0ae0*/  SHF.R.S32.HI R112, RZ, 0x1f, R4 ;  /* 0x0000001fff707819 */ /* 0x000fe40000011404 */
[----:B-1----:R-:W-:Y:S01]  /*0af0*/  LEA.HI.SX32 R110, R115, R2, 0x1e ;  /* 0x00000002736e7211 */ /* 0x002fe200078ff2ff */
[----:B------:R-:W-:Y:S06]  /*0b00*/  @!P0 BRA `(.L_x_43409) ;  /* 0x0000000000bc8947 */ /* 0x000fec0003800000 */
[----:B------:R-:W1:Y:S02]  /*0b10*/  LDC.64 R100, c[0x0][0x230] ;  /* 0x00008c00ff647b82 */ /* 0x000e640000000a00 */
[----:B-1----:R-:W-:-:S04]  /*0b20*/  ISETP.NE.U32.AND P2, PT, R100, RZ, PT ;  /* 0x000000ff6400720c */ /* 0x002fc80003f45070 */
[----:B------:R-:W-:-:S13]  /*0b30*/  ISETP.NE.AND.EX P2, PT, R101, RZ, PT, P2 ;  /* 0x000000ff6500720c */ /* 0x000fda0003f45320 */
[----:B------:R-:W1:Y:S02]  /*0b40*/  @P2 LDC.64 R68, c[0x0][0x230] ;  /* 0x00008c00ff442b82 */ /* 0x000e640000000a00 */
[----:B-1----:R-:W-:-:S05]  /*0b50*/  @P2 IMAD.WIDE.U32 R116, R110, 0x10, R68 ;  /* 0x000000106e742825 */ /* 0x002fca00078e0044 */
        /* <DEDUP_REMOVED lines=13> */
[----:B------:R-:W1:Y:S01]  /*0c30*/  @P1 LDC.64 R100, c[0x0][0x220] ;  /* 0x00008800ff641b82 */ /* 0x000e620000000a00 */
[----:B------:R-:W-:Y:S01]  /*0c40*/  BSSY B1, `(.L_x_43410) ;  /* 0x0000007000017945 */ /* 0x000fe20003800000 */
[----:B------:R-:W-:Y:S01]  /*0c50*/  @!P3 FSEL R71, R67, RZ, P4 ;  /* 0x000000ff4347b208 */ /* 0x000fe20002000000 */
[----:B-1----:R-:W-:-:S05]  /*0c60*/  @P1 IMAD.WIDE.U32 R100, R114, 0x10, R100 ;  /* 0x0000001072641825 */ /* 0x002fca00078e0064 */
[----:B------:R1:W5:Y:S01]  /*0c70*/  @P1 LDG.E.128 R72, desc[UR4][R100.64] ;  /* 0x0000000464481981 */ /* 0x000362000c1e1d00 */
[----:B------:R-:W-:Y:S05]  /*0c80*/  @!P3 BRA `(.L_x_43411) ;  /* 0x000000000008b947 */ /* 0x000fea0003800000 */
[----:B-----5:R-:W-:-:S04]  /*0c90*/  FMUL.FTZ R68, R72, UR7 ;  /* 0x0000000748447c20 */ /* 0x020fc80008410000 */
[----:B------:R-:W-:-:S07]  /*0ca0*/  @P2 FADD.FTZ R68, R64, R68 ;  /* 0x0000004440442221 */ /* 0x000fce0000010000 */
.L_x_43411:
[----:B------:R-:W-:Y:S05]  /*0cb0*/  BSYNC B1 ;  /* 0x0000000000017941 */ /* 0x000fea0003800000 */
.L_x_43410:
[----:B------:R-:W-:Y:S04]  /*0cc0*/  BSSY B1, `(.L_x_43412) ;  /* 0x0000004000017945 */ /* 0x000fe80003800000 */
[----:B------:R-:W-:Y:S05]  /*0cd0*/  @!P3 BRA `(.L_x_43413) ;  /* 0x000000000008b947 */ /* 0x000fea0003800000 */
[----:B-----5:R-:W-:-:S04]  /*0ce0*/  FMUL.FTZ R69, R73, UR7 ;  /* 0x0000000749457c20 */ /* 0x020fc80008410000 */
[----:B------:R-:W-:-:S07]  /*0cf0*/  @P2 FADD.FTZ R69, R65, R69 ;  /* 0x0000004541452221 */ /* 0x000fce0000010000 */
.L_x_43413:
[----:B------:R-:W-:Y:S05]  /*0d00*/  BSYNC B1 ;  /* 0x0000000000017941 */ /* 0x000fea0003800000 */
.L_x_43412:
[----:B------:R-:W-:Y:S04]  /*0d10*/  BSSY B1, `(.L_x_43414) ;  /* 0x0000004000017945 */ /* 0x000fe80003800000 */
[----:B------:R-:W-:Y:S05]  /*0d20*/  @!P3 BRA `(.L_x_43415) ;  /* 0x000000000008b947 */ /* 0x000fea0003800000 */
[----:B-----5:R-:W-:-:S04]  /*0d30*/  FMUL.FTZ R70, R74, UR7 ;  /* 0x000000074a467c20 */ /* 0x020fc80008410000 */
[----:B------:R-:W-:-:S07]  /*0d40*/  @P2 FADD.FTZ R70, R66, R70 ;  /* 0x0000004642462221 */ /* 0x000fce0000010000 */
.L_x_43415:
[----:B------:R-:W-:Y:S05]  /*0d50*/  BSYNC B1 ;  /* 0x0000000000017941 */ /* 0x000fea0003800000 */
.L_x_43414:
[----:B------:R-:W-:Y:S04]  /*0d60*/  BSSY B1, `(.L_x_43416) ;  /* 0x0000004000017945 */ /* 0x000fe80003800000 */
[----:B------:R-:W-:Y:S05]  /*0d70*/  @!P3 BRA `(.L_x_43417) ;  /* 0x000000000008b947 */ /* 0x000fea0003800000 */
[----:B-----5:R-:W-:-:S04]  /*0d80*/  FMUL.FTZ R71, R75, UR7 ;  /* 0x000000074b477c20 */ /* 0x020fc80008410000 */
[----:B------:R-:W-:-:S07]  /*0d90*/  @P2 FADD.FTZ R71, R67, R71 ;  /* 0x0000004743472221 */ /* 0x000fce0000010000 */
.L_x_43417:
[----:B------:R-:W-:Y:S05]  /*0da0*/  BSYNC B1 ;  /* 0x0000000000017941 */ /* 0x000fea0003800000 */
.L_x_43416:
[----:B-1----:R-:W1:Y:S01]  /*0db0*/  LDC.64 R100, c[0x0][0x238] ;  /* 0x00008e00ff647b82 */ /* 0x002e620000000a00 */
[----:B------:R-:W-:Y:S01]  /*0dc0*/  IADD3 R114, R114, 0x100, RZ ;  /* 0x0000010072727810 */ /* 0x000fe20007ffe0ff */
[C---:B-1----:R-:W-:Y:S01]  /*0dd0*/  IMAD.WIDE.U32 R100, R110.reuse, 0x10, R100 ;  /* 0x000000106e647825 */ /* 0x042fe200078e0064 */
[----:B------:R-:W-:-:S04]  /*0de0*/  IADD3 R110, R110, 0x100, RZ ;  /* 0x000001006e6e7810 */ /* 0x000fc80007ffe0ff */
[----:B------:R1:W-:Y:S03]  /*0df0*/  STG.E.128 desc[UR4][R100.64], R68 ;  /* 0x0000004464007986 */ /* 0x0003e6000c101d04 */
.L_x_43409:
[----:B------:R-:W-:Y:S05]  /*0e00*/  BSYNC B0 ;  /* 0x0000000000007941 */ /* 0x000fea0003800000 */
.L_x_43408:
[----:B------:R-:W-:Y:S01]  /*0e10*/  ISETP.NE.AND P2, PT, R108, RZ, PT ;  /* 0x000000ff6c00720c */ /* 0x000fe20003f45270 */
[----:B------:R-:W-:-:S12]  /*0e20*/  BSSY B0, `(.L_x_43418) ;  /* 0x0000031000007945 */ /* 0x000fd80003800000 */
[----:B------:R-:W-:Y:S05]  /*0e30*/  @!P2 BRA `(.L_x_43419) ;  /* 0x0000000000bca947 */ /* 0x000fea0003800000 */
[----:B-1----:R-:W1:Y:S02]  /*0e40*/  LDC.64 R100, c[0x0][0x230] ;  /* 0x00008c00ff647b82 */ /* 0x002e640000000a00 */
        /* <DEDUP_REMOVED lines=21> */
[----:B-----5:R1:W5:Y:S01]  /*0fa0*/  @P1 LDG.E.128 R72, desc[UR4][R100.64] ;  /* 0x0000000464481981 */ /* 0x020362000c1e1d00 */
[----:B------:R-:W-:Y:S05]  /*0fb0*/  @!P3 BRA `(.L_x_43421) ;  /* 0x000000000008b947 */ /* 0x000fea0003800000 */
[----:B-----5:R-:W-:-:S04]  /*0fc0*/  FMUL.FTZ R76, R72, UR7 ;  /* 0x00000007484c7c20 */ /* 0x020fc80008410000 */
[----:B------:R-:W-:-:S07]  /*0fd0*/  @P2 FADD.FTZ R76, R64, R76 ;  /* 0x0000004c404c2221 */ /* 0x000fce0000010000 */
.L_x_43421:
[----:B------:R-:W-:Y:S05]  /*0fe0*/  BSYNC B1 ;  /* 0x0000000000017941 */ /* 0x000fea0003800000 */
.L_x_43420:
[----:B------:R-:W-:Y:S04]  /*0ff0*/  BSSY B1, `(.L_x_43422) ;  /* 0x0000004000017945 */ /* 0x000fe80003800000 */
[----:B------:R-:W-:Y:S05]  /*1000*/  @!P3 BRA `(.L_x_43423) ;  /* 0x000000000008b947 */ /* 0x000fea0003800000 */
[----:B-----5:R-:W-:-:S04]  /*1010*/  FMUL.FTZ R77, R73, UR7 ;  /* 0x00000007494d7c20 */ /* 0x020fc80008410000 */
[----:B------:R-:W-:-:S07]  /*1020*/  @P2 FADD.FTZ R77, R65, R77 ;  /* 0x0000004d414d2221 */ /* 0x000fce0000010000 */
.L_x_43423:
[----:B------:R-:W-:Y:S05]  /*1030*/  BSYNC B1 ;  /* 0x0000000000017941 */ /* 0x000fea0003800000 */
.L_x_43422:
[----:B------:R-:W-:Y:S04]  /*1040*/  BSSY B1, `(.L_x_43424) ;  /* 0x0000004000017945 */ /* 0x000fe80003800000 */
[----:B------:R-:W-:Y:S05]  /*1050*/  @!P3 BRA `(.L_x_43425) ;  /* 0x000000000008b947 */ /* 0x000fea0003800000 */
[----:B-----5:R-:W-:-:S04]  /*1060*/  FMUL.FTZ R78, R74, UR7 ;  /* 0x000000074a4e7c20 */ /* 0x020fc80008410000 */
[----:B------:R-:W-:-:S07]  /*1070*/  @P2 FADD.FTZ R78, R66, R78 ;  /* 0x0000004e424e2221 */ /* 0x000fce0000010000 */
.L_x_43425:
[----:B------:R-:W-:Y:S05]  /*1080*/  BSYNC B1 ;  /* 0x0000000000017941 */ /* 0x000fea0003800000 */
.L_x_43424:
[----:B------:R-:W-:Y:S04]  /*1090*/  BSSY B1, `(.L_x_43426) ;  /* 0x0000004000017945 */ /* 0x000fe80003800000 */
[----:B------:R-:W-:Y:S05]  /*10a0*/  @!P3 BRA `(.L_x_43427) ;  /* 0x000000000008b947 */ /* 0x000fea0003800000 */
[----:B-----5:R-:W-:-:S04]  /*10b0*/  FMUL.FTZ R79, R75, UR7 ;  /* 0x000000074b4f7c20 */ /* 0x020fc80008410000 */
[----:B------:R-:W-:-:S07]  /*10c0*/  @P2 FADD.FTZ R79, R67, R79 ;  /* 0x0000004f434f2221 */ /* 0x000fce0000010000 */
.L_x_43427:
[----:B------:R-:W-:Y:S05]  /*10d0*/  BSYNC B1 ;  /* 0x0000000000017941 */ /* 0x000fea0003800000 */
.L_x_43426:
[----:B-1----:R-:W1:Y:S01]  /*10e0*/  LDC.64 R100, c[0x0][0x238] ;  /* 0x00008e00ff647b82 */ /* 0x002e620000000a00 */
[----:B------:R-:W-:Y:S01]  /*10f0*/  IADD3 R114, R114, 0x100, RZ ;  /* 0x0000010072727810 */ /* 0x000fe20007ffe0ff */
[C---:B-1----:R-:W-:Y:S01]  /*1100*/  IMAD.WIDE.U32 R100, R110.reuse, 0x10, R100 ;  /* 0x000000106e647825 */ /* 0x042fe200078e0064 */
[----:B------:R-:W-:-:S04]  /*1110*/  IADD3 R110, R110, 0x100, RZ ;  /* 0x000001006e6e7810 */ /* 0x000fc80007ffe0ff */
[----:B------:R2:W-:Y:S03]  /*1120*/  STG.E.128 desc[UR4][R100.64], R76 ;  /* 0x0000004c64007986 */ /* 0x0005e6000c101d04 */
.L_x_43419:
[----:B------:R-:W-:Y:S05]  /*1130*/  BSYNC B0 ;  /* 0x0000000000007941 */ /* 0x000fea0003800000 */
.L_x_43418:
[----:B------:R-:W-:Y:S01]  /*1140*/  ISETP.NE.AND P2, PT, R107, RZ, PT ;  /* 0x000000ff6b00720c */ /* 0x000fe20003f45270 */
[----:B------:R-:W-:-:S12]  /*1150*/  BSSY B0, `(.L_x_43428) ;  /* 0x0000031000007945 */ /* 0x000fd80003800000 */
[----:B------:R-:W-:Y:S05]  /*1160*/  @!P2 BRA `(.L_x_43429) ;  /* 0x0000000000bca947 */ /* 0x000fea0003800000 */
[----:B-12---:R-:W1:Y:S02]  /*1170*/  LDC.64 R100, c[0x0][0x230] ;  /* 0x00008c00ff647b82 */ /* 0x006e640000000a00 */
        /* <DEDUP_REMOVED lines=25> */
.L_x_43431:
[----:B------:R-:W-:Y:S05]  /*1310*/  BSYNC B1 ;  /* 0x0000000000017941 */ /* 0x000fea0003800000 */
.L_x_43430:
[----:B------:R-:W-:Y:S04]  /*1320*/  BSSY B1, `(.L_x_43432) ;  /* 0x0000004000017945 */ /* 0x000fe80003800000 */
[----:B------:R-:W-:Y:S05]  /*1330*/  @!P3 BRA `(.L_x_43433) ;  /* 0x000000000008b947 */ /* 0x000fea0003800000 */
[----:B-----5:R-:W-:-:S04]  /*1340*/  FMUL.FTZ R81, R73, UR7 ;  /* 0x0000000749517c20 */ /* 0x020fc80008410000 */
[----:B------:R-:W-:-:S07]  /*1350*/  @P2 FADD.FTZ R81, R65, R81 ;  /* 0x0000005141512221 */ /* 0x000fce0000010000 */
.L_x_43433:
[----:B------:R-:W-:Y:S05]  /*1360*/  BSYNC B1 ;  /* 0x0000000000017941 */ /* 0x000fea0003800000 */
.L_x_43432:
[----:B------:R-:W-:Y:S04]  /*1370*/  BSSY B1, `(.L_x_43434) ;  /* 0x0000004000017945 */ /* 0x000fe80003800000 */
[----:B------:R-:W-:Y:S05]  /*1380*/  @!P3 BRA `(.L_x_43435) ;  /* 0x000000000008b947 */ /* 0x000fea0003800000 */
[----:B-----5:R-:W-:-:S04]  /*1390*/  FMUL.FTZ R82, R74, UR7 ;  /* 0x000000074a527c20 */ /* 0x020fc80008410000 */
[----:B------:R-:W-:-:S07]  /*13a0*/  @P2 FADD.FTZ R82, R66, R82 ;  /* 0x0000005242522221 */ /* 0x000fce0000010000 */
.L_x_43435:
[----:B------:R-:W-:Y:S05]  /*13b0*/  BSYNC B1 ;  /* 0x0000000000017941 */ /* 0x000fea0003800000 */
.L_x_43434:
[----:B------:R-:W-:Y:S04]  /*13c0*/  BSSY B1, `(.L_x_43436) ;  /* 0x0000004000017945 */ /* 0x000fe80003800000 */
[----:B------:R-:W-:Y:S05]  /*13d0*/  @!P3 BRA `(.L_x_43437) ;  /* 0x000000000008b947 */ /* 0x000fea0003800000 */
[----:B-----5:R-:W-:-:S04]  /*13e0*/  FMUL.FTZ R83, R75, UR7 ;  /* 0x000000074b537c20 */ /* 0x020fc80008410000 */
[----:B------:R-:W-:-:S07]  /*13f0*/  @P2 FADD.FTZ R83, R67, R83 ;  /* 0x0000005343532221 */ /* 0x000fce0000010000 */
.L_x_43437:
[----:B------:R-:W-:Y:S05]  /*1400*/  BSYNC B1 ;  /* 0x0000000000017941 */ /* 0x000fea0003800000 */
.L_x_43436:
[----:B-1----:R-:W1:Y:S01]  /*1410*/  LDC.64 R100, c[0x0][0x238] ;  /* 0x00008e00ff647b82 */ /* 0x002e620000000a00 */
[----:B------:R-:W-:Y:S01]  /*1420*/  IADD3 R114, R114, 0x100, RZ ;  /* 0x0000010072727810 */ /* 0x000fe20007ffe0ff */
[C---:B-1----:R-:W-:Y:S01]  /*1430*/  IMAD.WIDE.U32 R100, R110.reuse, 0x10, R100 ;  /* 0x000000106e647825 */ /* 0x042fe200078e0064 */
[----:B------:R-:W-:-:S04]  /*1440*/  IADD3 R110, R110, 0x100, RZ ;  /* 0x000001006e6e7810 */ /* 0x000fc80007ffe0ff */
[----:B------:R3:W-:Y:S03]  /*1450*/  STG.E.128 desc[UR4][R100.64], R80 ;  /* 0x0000005064007986 */ /* 0x0007e6000c101d04 */
.L_x_43429:
[----:B------:R-:W-:Y:S05]  /*1460*/  BSYNC B0 ;  /* 0x0000000000007941 */ /* 0x000fea0003800000 */
.L_x_43428:
[----:B------:R-:W-:Y:S01]  /*1470*/  ISETP.NE.AND P2, PT, R106, RZ, PT ;  /* 0x000000ff6a00720c */ /* 0x000fe20003f45270 */
[----:B------:R-:W-:-:S12]  /*1480*/  BSSY B0, `(.L_x_43438) ;  /* 0x0000031000007945 */ /* 0x000fd80003800000 */
[----:B------:R-:W-:Y:S05]  /*1490*/  @!P2 BRA `(.L_x_43439) ;  /* 0x0000000000bca947 */ /* 0x000fea0003800000 */
[----:B-123--:R-:W1:Y:S02]  /*14a0*/  LDC.64 R100, c[0x0][0x230] ;  /* 0x00008c00ff647b82 */ /* 0x00ee640000000a00 */
        /* <DEDUP_REMOVED lines=25> */
.L_x_43441:
[----:B------:R-:W-:Y:S05]  /*1640*/  BSYNC B1 ;  /* 0x0000000000017941 */ /* 0x000fea0003800000 */
.L_x_43440:
[----:B------:R-:W-:Y:S04]  /*1650*/  BSSY B1, `(.L_x_43442) ;  /* 0x0000004000017945 */ /* 0x000fe80003800000 */
[----:B------:R-:W-:Y:S05]  /*1660*/  @!P3 BRA `(.L_x_43443) ;  /* 0x000000000008b947 */ /* 0x000fea0003800000 */
[----:B-----5:R-:W-:-:S04]  /*1670*/  FMUL.FTZ R85, R73, UR7 ;  /* 0x0000000749557c20 */ /* 0x020fc80008410000 */
[----:B------:R-:W-:-:S07]  /*1680*/  @P2 FADD.FTZ R85, R65, R85 ;  /* 0x0000005541552221 */ /* 0x000fce0000010000 */
.L_x_43443:
[----:B------:R-:W-:Y:S05]  /*1690*/  BSYNC B1 ;  /* 0x0000000000017941 */ /* 0x000fea0003800000 */
.L_x_43442:
[----:B------:R-:W-:Y:S04]  /*16a0*/  BSSY B1, `(.L_x_43444) ;  /* 0x0000004000017945 */ /* 0x000fe80003800000 */
[----:B------:R-:W-:Y:S05]  /*16b0*/  @!P3 BRA `(.L_x_43445) ;  /* 0x000000000008b947 */ /* 0x000fea0003800000 */
[----:B-----5:R-:W-:-:S04]  /*16c0*/  FMUL.FTZ R86, R74, UR7 ;  /* 0x000000074a567c20 */ /* 0x020fc80008410000 */
[----:B------:R-:W-:-:S07]  /*16d0*/  @P2 FADD.FTZ R86, R66, R86 ;  /* 0x0000005642562221 */ /* 0x000fce0000010000 */
.L_x_43445:
[----:B------:R-:W-:Y:S05]  /*16e0*/  BSYNC B1 ;  /* 0x0000000000017941 */ /* 0x000fea0003800000 */
.L_x_43444:
[----:B------:R-:W-:Y:S04]  /*16f0*/  BSSY B1, `(.L_x_43446) ;  /* 0x0000004000017945 */ /* 0x000fe80003800000 */
[----:B------:R-:W-:Y:S05]  /*1700*/  @!P3 BRA `(.L_x_43447) ;  /* 0x000000000008b947 */ /* 0x000fea0003800000 */
[----:B-----5:R-:W-:-:S04]  /*1710*/  FMUL.FTZ R87, R75, UR7 ;  /* 0x000000074b577c20 */ /* 0x020fc80008410000 */
[----:B------:R-:W-:-:S07]  /*1720*/  @P2 FADD.FTZ R87, R67, R87 ;  /* 0x0000005743572221 */ /* 0x000fce0000010000 */
.L_x_43447:
[----:B------:R-:W-:Y:S05]  /*1730*/  BSYNC B1 ;  /* 0x0000000000017941 */ /* 0x000fea0003800000 */
.L_x_43446:
[----:B-1----:R-:W1:Y:S01]  /*1740*/  LDC.64 R100, c[0x0][0x238] ;  /* 0x00008e00ff647b82 */ /* 0x002e620000000a00 */
[----:B------:R-:W-:Y:S01]  /*1750*/  IADD3 R114, R114, 0x100, RZ ;  /* 0x0000010072727810 */ /* 0x000fe20007ffe0ff */
[C---:B-1----:R-:W-:Y:S01]  /*1760*/  IMAD.WIDE.U32 R100, R110.reuse, 0x10, R100 ;  /* 0x000000106e647825 */ /* 0x042fe200078e0064 */
[----:B------:R-:W-:-:S04]  /*1770*/  IADD3 R110, R110, 0x100, RZ ;  /* 0x000001006e6e7810 */ /* 0x000fc80007ffe0ff */
[----:B------:R4:W-:Y:S03]  /*1780*/  STG.E.128 desc[UR4][R100.64], R84 ;  /* 0x0000005464007986 */ /* 0x0009e6000c101d04 */
.L_x_43439:
[----:B------:R-:W-:Y:S05]  /*1790*/  BSYNC B0 ;  /* 0x0000000000007941 */ /* 0x000fea0003800000 */
.L_x_43438:
[----:B------:R-:W-:Y:S01]  /*17a0*/  ISETP.NE.AND P2, PT, R105, RZ, PT ;  /* 0x000000ff6900720c */ /* 0x000fe20003f45270 */
[----:B------:R-:W-:-:S12]  /*17b0*/  BSSY B0, `(.L_x_43448) ;  /* 0x0000031000007945 */ /* 0x000fd80003800000 */
[----:B------:R-:W-:Y:S05]  /*17c0*/  @!P2 BRA `(.L_x_43449) ;  /* 0x0000000000bca947 */ /* 0x000fea0003800000 */
[----:B-1234-:R-:W1:Y:S02]  /*17d0*/  LDC.64 R100, c[0x0][0x230] ;  /* 0x00008c00ff647b82 */ /* 0x01ee640000000a00 */
        /* <DEDUP_REMOVED lines=25> */
.L_x_43451:
[----:B------:R-:W-:Y:S05]  /*1970*/  BSYNC B1 ;  /* 0x0000000000017941 */ /* 0x000fea0003800000 */
.L_x_43450:
[----:B------:R-:W-:Y:S04]  /*1980*/  BSSY B1, `(.L_x_43452) ;  /* 0x0000004000017945 */ /* 0x000fe80003800000 */
[----:B------:R-:W-:Y:S05]  /*1990*/  @!P3 BRA `(.L_x_43453) ;  /* 0x000000000008b947 */ /* 0x000fea0003800000 */
[----:B-----5:R-:W-:-:S04]  /*19a0*/  FMUL.FTZ R89, R73, UR7 ;  /* 0x0000000749597c20 */ /* 0x020fc80008410000 */
[----:B------:R-:W-:-:S07]  /*19b0*/  @P2 FADD.FTZ R89, R65, R89 ;  /* 0x0000005941592221 */ /* 0x000fce0000010000 */
.L_x_43453:
[----:B------:R-:W-:Y:S05]  /*19c0*/  BSYNC B1 ;  /* 0x0000000000017941 */ /* 0x000fea0003800000 */
.L_x_43452:
[----:B------:R-:W-:Y:S04]  /*19d0*/  BSSY B1, `(.L_x_43454) ;  /* 0x0000004000017945 */ /* 0x000fe80003800000 */
[----:B------:R-:W-:Y:S05]  /*19e0*/  @!P3 BRA `(.L_x_43455) ;  /* 0x000000000008b947 */ /* 0x000fea0003800000 */
[----:B-----5:R-:W-:-:S04]  /*19f0*/  FMUL.FTZ R90, R74, UR7 ;  /* 0x000000074a5a7c20 */ /* 0x020fc80008410000 */
[----:B------:R-:W-:-:S07]  /*1a00*/  @P2 FADD.FTZ R90, R66, R90 ;  /* 0x0000005a425a2221 */ /* 0x000fce0000010000 */
.L_x_43455:
[----:B------:R-:W-:Y:S05]  /*1a10*/  BSYNC B1 ;  /* 0x0000000000017941 */ /* 0x000fea0003800000 */
.L_x_43454:
[----:B------:R-:W-:Y:S04]  /*1a20*/  BSSY B1, `(.L_x_43456) ;  /* 0x0000004000017945 */ /* 0x000fe80003800000 */
[----:B------:R-:W-:Y:S05]  /*1a30*/  @!P3 BRA `(.L_x_43457) ;  /* 0x000000000008b947 */ /* 0x000fea0003800000 */
[----:B-----5:R-:W-:-:S04]  /*1a40*/  FMUL.FTZ R91, R75, UR7 ;  /* 0x000000074b5b7c20 */ /* 0x020fc80008410000 */
[----:B------:R-:W-:-:S07]  /*1a50*/  @P2 FADD.FTZ R91, R67, R91 ;  /* 0x0000005b435b2221 */ /* 0x000fce0000010000 */
.L_x_43457:
[----:B------:R-:W-:Y:S05]  /*1a60*/  BSYNC B1 ;  /* 0x0000000000017941 */ /* 0x000fea0003800000 */
.L_x_43456:
[----:B-1----:R-:W1:Y:S01]  /*1a70*/  LDC.64 R100, c[0x0][0x238] ;  /* 0x00008e00ff647b82 */ /* 0x002e620000000a00 */
[----:B------:R-:W-:Y:S01]  /*1a80*/  IADD3 R114, R114, 0x100, RZ ;  /* 0x0000010072727810 */ /* 0x000fe20007ffe0ff */
[C---:B-1----:R-:W-:Y:S01]  /*1a90*/  IMAD.WIDE.U32 R100, R110.reuse, 0x10, R100 ;  /* 0x000000106e647825 */ /* 0x042fe200078e0064 */
[----:B------:R-:W-:-:S04]  /*1aa0*/  IADD3 R110, R110, 0x100, RZ ;  /* 0x000001006e6e7810 */ /* 0x000fc80007ffe0ff */
[----:B------:R1:W-:Y:S03]  /*1ab0*/  STG.E.128 desc[UR4][R100.64], R88 ;  /* 0x0000005864007986 */ /* 0x0003e6000c101d04 */
.L_x_43449:
[----:B------:R-:W-:Y:S05]  /*1ac0*/  BSYNC B0 ;  /* 0x0000000000007941 */ /* 0x000fea0003800000 */
.L_x_43448:
        /* <DEDUP_REMOVED lines=29> */
.L_x_43461:
[----:B------:R-:W-:Y:S05]  /*1ca0*/  BSYNC B1 ;  /* 0x0000000000017941 */ /* 0x000fea0003800000 */
.L_x_43460:
[----:B------:R-:W-:Y:S04]  /*1cb0*/  BSSY B1, `(.L_x_43462) ;  /* 0x0000004000017945 */ /* 0x000fe80003800000 */
[----:B------:R-:W-:Y:S05]  /*1cc0*/  @!P3 BRA `(.L_x_43463) ;  /* 0x000000000008b947 */ /* 0x000fea0003800000 */
[----:B-----5:R-:W-:-:S04]  /*1cd0*/  FMUL.FTZ R93, R73, UR7 ;  /* 0x00000007495d7c20 */ /* 0x020fc80008410000 */
[----:B------:R-:W-:-:S07]  /*1ce0*/  @P2 FADD.FTZ R93, R65, R93 ;  /* 0x0000005d415d2221 */ /* 0x000fce0000010000 */
.L_x_43463:
[----:B------:R-:W-:Y:S05]  /*1cf0*/  BSYNC B1 ;  /* 0x0000000000017941 */ /* 0x000fea0003800000 */
.L_x_43462:
[----:B------:R-:W-:Y:S04]  /*1d00*/  BSSY B1, `(.L_x_43464) ;  /* 0x0000004000017945 */ /* 0x000fe80003800000 */
[----:B------:R-:W-:Y:S05]  /*1d10*/  @!P3 BRA `(.L_x_43465) ;  /* 0x000000000008b947 */ /* 0x000fea0003800000 */
[----:B-----5:R-:W-:-:S04]  /*1d20*/  FMUL.FTZ R94, R74, UR7 ;  /* 0x000000074a5e7c20 */ /* 0x020fc80008410000 */
[----:B------:R-:W-:-:S07]  /*1d30*/  @P2 FADD.FTZ R94, R66, R94 ;  /* 0x0000005e425e2221 */ /* 0x000fce0000010000 */
.L_x_43465:
[----:B------:R-:W-:Y:S05]  /*1d40*/  BSYNC B1 ;  /* 0x0000000000017941 */ /* 0x000fea0003800000 */
.L_x_43464:
[----:B------:R-:W-:Y:S04]  /*1d50*/  BSSY B1, `(.L_x_43466) ;  /* 0x0000004000017945 */ /* 0x000fe80003800000 */
[----:B------:R-:W-:Y:S05]  /*1d60*/  @!P3 BRA `(.L_x_43467) ;  /* 0x000000000008b947 */ /* 0x000fea0003800000 */
[----:B-----5:R-:W-:-:S04]  /*1d70*/  FMUL.FTZ R95, R75, UR7 ;  /* 0x000000074b5f7c20 */ /* 0x020fc80008410000 */
[----:B------:R-:W-:-:S07]  /*1d80*/  @P2 FADD.FTZ R95, R67, R95 ;  /* 0x0000005f435f2221 */ /* 0x000fce0000010000 */
.L_x_43467:
[----:B------:R-:W-:Y:S05]  /*1d90*/  BSYNC B1 ;  /* 0x0000000000017941 */ /* 0x000fea0003800000 */
.L_x_43466:
[----:B-1----:R-:W1:Y:S01]  /*1da0*/  LDC.64 R100, c[0x0][0x238] ;  /* 0x00008e00ff647b82 */ /* 0x002e620000000a00 */
[----:B------:R-:W-:Y:S01]  /*1db0*/  IADD3 R114, R114, 0x100, RZ ;  /* 0x0000010072727810 */ /* 0x000fe20007ffe0ff */
[C---:B-1----:R-:W-:Y:S01]  /*1dc0*/  IMAD.WIDE.U32 R100, R110.reuse, 0x10, R100 ;  /* 0x000000106e647825 */ /* 0x042fe200078e0064 */
[----:B------:R-:W-:-:S04]  /*1dd0*/  IADD3 R110, R110, 0x100, RZ ;  /* 0x000001006e6e7810 */ /* 0x000fc80007ffe0ff */
[----:B------:R1:W-:Y:S03]  /*1de0*/  STG.E.128 desc[UR4][R100.64], R92 ;  /* 0x0000005c64007986 */ /* 0x0003e6000c101d04 */
.L_x_43459:
[----:B------:R-:W-:Y:S05]  /*1df0*/  BSYNC B0 ;  /* 0x0000000000007941 */ /* 0x000fea0003800000 */
.L_x_43458:
[----:B------:R-:W-:Y:S01]  /*1e00*/  ISETP.NE.AND P2, PT, R7, RZ, PT ;  /* 0x000000ff0700720c */ /* 0x000fe20003f45270 */
[----:B------:R-:W-:-:S12]  /*1e10*/  BSSY B0, `(.L_x_43468) ;  /* 0x000002f000007945 */ /* 0x000fd80003800000 */
[----:B------:R-:W-:Y:S05]  /*1e20*/  @!P2 BRA `(.L_x_43469) ;  /* 0x0000000000b4a947 */ /* 0x000fea0003800000 */
[----:B------:R-:W0:Y:S08]  /*1e30*/  @P1 LDC.64 R96, c[0x0][0x220] ;  /* 0x00008800ff601b82 */ /* 0x000e300000000a00 */
[----:B-1234-:R-:W1:Y:S01]  /*1e40*/  LDC.64 R100, c[0x0][0x230] ;  /* 0x00008c00ff647b82 */ /* 0x01ee620000000a00 */
[----:B0-----:R-:W-:-:S05]  /*1e50*/  @P1 IMAD.WIDE.U32 R98, R114, 0x10, R96 ;  /* 0x0000001072621825 */ /* 0x001fca00078e0060 */
[----:B-----5:R0:W5:Y:S01]  /*1e60*/  @P1 LDG.E.128 R72, desc[UR4][R98.64] ;  /* 0x0000000462481981 */ /* 0x020162000c1e1d00 */
[----:B-1----:R-:W-:-:S04]  /*1e70*/  ISETP.NE.U32.AND P1, PT, R100, RZ, PT ;  /* 0x000000ff6400720c */ /* 0x002fc80003f25070 */
[----:B------:R-:W-:-:S13]  /*1e80*/  ISETP.NE.AND.EX P1, PT, R101, RZ, PT, P1 ;  /* 0x000000ff6500720c */ /* 0x000fda0003f25310 */
[----:B------:R-:W1:Y:S02]  /*1e90*/  @P1 LDC.64 R96, c[0x0][0x230] ;  /* 0x00008c00ff601b82 */ /* 0x000e640000000a00 */
        /* <DEDUP_REMOVED lines=19> */
.L_x_43471:
[----:B------:R-:W-:Y:S05]  /*1fd0*/  BSYNC B1 ;  /* 0x0000000000017941 */ /* 0x000fea0003800000 */
.L_x_43470:
[----:B------:R-:W-:Y:S04]  /*1fe0*/  BSSY B1, `(.L_x_43472) ;  /* 0x0000004000017945 */ /* 0x000fe80003800000 */
[----:B------:R-:W-:Y:S05]  /*1ff0*/  @!P2 BRA `(.L_x_43473) ;  /* 0x000000000008a947 */ /* 0x000fea0003800000 */
[----:B-----5:R-:W-:-:S04]  /*2000*/  FMUL.FTZ R97, R73, UR7 ;  /* 0x0000000749617c20 */ /* 0x020fc80008410000 */
[----:B------:R-:W-:-:S07]  /*2010*/  @P1 FADD.FTZ R97, R65, R97 ;  /* 0x0000006141611221 */ /* 0x000fce0000010000 */
.L_x_43473:
[----:B------:R-:W-:Y:S05]  /*2020*/  BSYNC B1 ;  /* 0x0000000000017941 */ /* 0x000fea0003800000 */
.L_x_43472:
[----:B------:R-:W-:Y:S04]  /*2030*/  BSSY B1, `(.L_x_43474) ;  /* 0x0000004000017945 */ /* 0x000fe80003800000 */
[----:B------:R-:W-:Y:S05]  /*2040*/  @!P2 BRA `(.L_x_43475) ;  /* 0x000000000008a947 */ /* 0x000fea0003800000 */
[----:B-----5:R-:W-:-:S04]  /*2050*/  FMUL.FTZ R98, R74, UR7 ;  /* 0x000000074a627c20 */ /* 0x020fc80008410000 */
[----:B------:R-:W-:-:S07]  /*2060*/  @P1 FADD.FTZ R98, R66, R98 ;  /* 0x0000006242621221 */ /* 0x000fce0000010000 */
.L_x_43475:
[----:B------:R-:W-:Y:S05]  /*2070*/  BSYNC B1 ;  /* 0x0000000000017941 */ /* 0x000fea0003800000 */
.L_x_43474:
[----:B------:R-:W-:Y:S04]  /*2080*/  BSSY B1, `(.L_x_43476) ;  /* 0x0000004000017945 */ /* 0x000fe80003800000 */
[----:B------:R-:W-:Y:S05]  /*2090*/  @!P2 BRA `(.L_x_43477) ;  /* 0x000000000008a947 */ /* 0x000fea0003800000 */
[----:B-----5:R-:W-:-:S04]  /*20a0*/  FMUL.FTZ R99, R75, UR7 ;  /* 0x000000074b637c20 */ /* 0x020fc80008410000 */
[----:B------:R-:W-:-:S07]  /*20b0*/  @P1 FADD.FTZ R99, R67, R99 ;  /* 0x0000006343631221 */ /* 0x000fce0000010000 */
.L_x_43477:
[----:B------:R-:W-:Y:S05]  /*20c0*/  BSYNC B1 ;  /* 0x0000000000017941 */ /* 0x000fea0003800000 */
.L_x_43476:
[----:B------:R-:W0:Y:S02]  /*20d0*/  LDC.64 R100, c[0x0][0x238] ;  /* 0x00008e00ff647b82 */ /* 0x000e240000000a00 */
[----:B0-----:R-:W-:-:S05]  /*20e0*/  IMAD.WIDE.U32 R100, R110, 0x10, R100 ;  /* 0x000000106e647825 */ /* 0x001fca00078e0064 */
[----:B------:R0:W-:Y:S02]  /*20f0*/  STG.E.128 desc[UR4][R100.64], R96 ;  /* 0x0000006064007986 */ /* 0x0001e4000c101d04 */
.L_x_43469:
[----:B------:R-:W-:Y:S05]  /*2100*/  BSYNC B0 ;  /* 0x0000000000007941 */ /* 0x000fea0003800000 */
.L_x_43468:
        /* <DEDUP_REMOVED lines=123> */
.L_x_43504:
        /* <DEDUP_REMOVED lines=117> */
.L_x_43482:
[----:B------:R-:W-:Y:S05]  /*3010*/  BSYNC B1 ;  /* 0x0000000000017941 */ /* 0x000fea0003800000 */
.L_x_43481:
        /* <DEDUP_REMOVED lines=19> */
.L_x_43484:
[----:B------:R-:W-:Y:S05]  /*3150*/  BSYNC B1 ;  /* 0x0000000000017941 */ /* 0x000fea0003800000 */
.L_x_43483:
        /* <DEDUP_REMOVED lines=19> */
.L_x_43486:
[----:B------:R-:W-:Y:S05]  /*3290*/  BSYNC B1 ;  /* 0x0000000000017941 */ /* 0x000fea0003800000 */
.L_x_43485:
        /* <DEDUP_REMOVED lines=19> */
.L_x_43488:
[----:B------:R-:W-:Y:S05]  /*33d0*/  BSYNC B1 ;  /* 0x0000000000017941 */ /* 0x000fea0003800000 */
.L_x_43487:
        /* <DEDUP_REMOVED lines=19> */
.L_x_43490:
[----:B------:R-:W-:Y:S05]  /*3510*/  BSYNC B1 ;  /* 0x0000000000017941 */ /* 0x000fea0003800000 */
.L_x_43489:
        /* <DEDUP_REMOVED lines=19> */
.L_x_43492:
[----:B------:R-:W-:Y:S05]  /*3650*/  BSYNC B1 ;  /* 0x0000000000017941 */ /* 0x000fea0003800000 */
.L_x_43491:
        /* <DEDUP_REMOVED lines=17> */
.L_x_43480:
[----:B------:R-:W-:Y:S05]  /*3770*/  BSYNC B0 ;  /* 0x0000000000007941 */ /* 0x000fea0003800000 */
.L_x_43479:
[----:B------:R-:W-:Y:S02]  /*3780*/  ISETP.NE.AND P1, PT, R110, RZ, PT ;  /* 0x000000ff6e00720c */ /* 0x000fe40003f25270 */
[----:B------:R-:W-:Y:S02]  /*3790*/  IADD3 R4, R4, UR10, RZ ;  /* 0x0000000a04047c10 */ /* 0x000fe4000fffe0ff */
[----:B01234-:R-:W-:Y:S02]  /*37a0*/  SEL R103, RZ, 0x1, P1 ;  /* 0x00000001ff677807 */ /* 0x01ffe40000800000 */
[----:B------:R-:W-:-:S13]  /*37b0*/  ISETP.GE.AND P1, PT, R4, UR11, PT ;  /* 0x0000000b04007c0c */ /* 0x000fda000bf26270 */
[----:B------:R-:W-:Y:S05]  /*37c0*/  @!P1 BRA `(.L_x_43493) ;  /* 0xffffffd0007c9947 */ /* 0x000fea000383ffff */
[----:B------:R-:W-:Y:S05]  /*37d0*/  EXIT ;  /* 0x000000000000794d */ /* 0x000fea0003800000 */
.L_x_43478:
[----:B------:R-:W-:Y:S01]  /*37e0*/  HFMA2.MMA R103, -RZ, RZ, 0, 5.9604644775390625e-08 ;  /* 0x00000001ff677435 */ /* 0x000fe200000001ff */
[----:B------:R-:W-:Y:S02]  /*37f0*/  MOV R124, R101 ;  /* 0x00000065007c7202 */ /* 0x000fe40000000f00 */
[----:B------:R-:W-:Y:S02]  /*3800*/  MOV R116, 0x1f ;  /* 0x0000001f00747802 */ /* 0x000fe40000000f00 */
[----:B------:R-:W-:-:S07]  /*3810*/  MOV R115, 0xffffffff ;  /* 0xffffffff00737802 */ /* 0x000fce0000000f00 */
[----:B-----5:R-:W-:Y:S05]  /*3820*/  WARPSYNC.COLLECTIVE R115, `(.L_x_43494) ;  /* 0x0000000073087348 */ /* 0x020fea0003c00000 */
[----:B------:R0:W1:Y:S02]  /*3830*/  SHFL.BFLY P6, R122, R124, R103, R116 ;  /* 0x0c0000677c7a7389 */ /* 0x00006400000c0074 */
[----:B01---5:R-:W-:Y:S01]  /*3840*/  ENDCOLLECTIVE ;  /* 0x000000000000791b */ /* 0x023fe20003800000 */
.L_x_43494:
[----:B------:R-:W-:Y:S01]  /*3850*/  HFMA2.MMA R103, -RZ, RZ, 0, 1.1920928955078125e-07 ;  /* 0x00000002ff677435 */ /* 0x000fe200000001ff */
[----:B------:R-:W-:-:S05]  /*3860*/  MOV R100, R122 ;  /* 0x0000007a00647202 */ /* 0x000fca0000000f00 */
[----:B------:R-:W-:-:S05]  /*3870*/  FADD.FTZ R118, R101, R100 ;  /* 0x0000006465767221 */ /* 0x000fca0000010000 */
[----:B------:R-:W-:-:S07]  /*3880*/  MOV R124, R118 ;  /* 0x00000076007c7202 */ /* 0x000fce0000000f00 */
[----:B------:R-:W-:Y:S05]  /*3890*/  WARPSYNC.COLLECTIVE R115, `(.L_x_43495) ;  /* 0x0000000073087348 */ /* 0x000fea0003c00000 */
[----:B------:R0:W1:Y:S02]  /*38a0*/  SHFL.BFLY P6, R122, R124, R103, R116 ;  /* 0x0c0000677c7a7389 */ /* 0x00006400000c0074 */
[----:B01----:R-:W-:Y:S01]  /*38b0*/  ENDCOLLECTIVE ;  /* 0x000000000000791b */ /* 0x003fe20003800000 */
.L_x_43495:
[----:B------:R-:W-:Y:S01]  /*38c0*/  HFMA2.MMA R103, -RZ, RZ, 0, 2.384185791015625e-07 ;  /* 0x00000004ff677435 */ /* 0x000fe200000001ff */
[----:B------:R-:W-:-:S05]  /*38d0*/  MOV R119, R122 ;  /* 0x0000007a00777202 */ /* 0x000fca0000000f00 */
[----:B------:R-:W-:-:S05]  /*38e0*/  FADD.FTZ R119, R118, R119 ;  /* 0x0000007776777221 */ /* 0x000fca0000010000 */
[----:B------:R-:W-:-:S07]  /*38f0*/  MOV R124, R119 ;  /* 0x00000077007c7202 */ /* 0x000fce0000000f00 */
[----:B------:R-:W-:Y:S05]  /*3900*/  WARPSYNC.COLLECTIVE R115, `(.L_x_43496) ;  /* 0x0000000073087348 */ /* 0x000fea0003c00000 */
[----:B------:R0:W1:Y:S02]  /*3910*/  SHFL.BFLY P6, R122, R124, R103, R116 ;  /* 0x0c0000677c7a7389 */ /* 0x00006400000c0074 */
[----:B01----:R-:W-:Y:S01]  /*3920*/  ENDCOLLECTIVE ;  /* 0x000000000000791b */ /* 0x003fe20003800000 */
.L_x_43496:
[----:B------:R-:W-:Y:S01]  /*3930*/  HFMA2.MMA R103, -RZ, RZ, 0, 4.76837158203125e-07 ;  /* 0x00000008ff677435 */ /* 0x000fe200000001ff */
[----:B------:R-:W-:-:S05]  /*3940*/  MOV R100, R122 ;  /* 0x0000007a00647202 */ /* 0x000fca0000000f00 */
[----:B------:R-:W-:-:S05]  /*3950*/  FADD.FTZ R120, R119, R100 ;  /* 0x0000006477787221 */ /* 0x000fca0000010000 */
[----:B------:R-:W-:-:S07]  /*3960*/  MOV R124, R120 ;  /* 0x00000078007c7202 */ /* 0x000fce0000000f00 */
[----:B------:R-:W-:Y:S05]  /*3970*/  WARPSYNC.COLLECTIVE R115, `(.L_x_43497) ;  /* 0x0000000073087348 */ /* 0x000fea0003c00000 */
[----:B------:R0:W1:Y:S02]  /*3980*/  SHFL.BFLY P6, R122, R124, R103, R116 ;  /* 0x0c0000677c7a7389 */ /* 0x00006400000c0074 */
[----:B01----:R-:W-:Y:S01]  /*3990*/  ENDCOLLECTIVE ;  /* 0x000000000000791b */ /* 0x003fe20003800000 */
.L_x_43497:
[----:B------:R-:W-:Y:S01]  /*39a0*/  HFMA2.MMA R103, -RZ, RZ, 0, 9.5367431640625e-07 ;  /* 0x00000010ff677435 */ /* 0x000fe200000001ff */
[----:B------:R-:W-:-:S05]  /*39b0*/  MOV R121, R122 ;  /* 0x0000007a00797202 */ /* 0x000fca0000000f00 */
[----:B------:R-:W-:-:S05]  /*39c0*/  FADD.FTZ R121, R120, R121 ;  /* 0x0000007978797221 */ /* 0x000fca0000010000 */
[----:B------:R-:W-:-:S07]  /*39d0*/  MOV R124, R121 ;  /* 0x00000079007c7202 */ /* 0x000fce0000000f00 */
[----:B------:R-:W-:Y:S05]  /*39e0*/  WARPSYNC.COLLECTIVE R115, `(.L_x_43498) ;  /* 0x0000000073087348 */ /* 0x000fea0003c00000 */
[----:B------:R0:W1:Y:S02]  /*39f0*/  SHFL.BFLY P6, R122, R124, R103, R116 ;  /* 0x0c0000677c7a7389 */ /* 0x00006400000c0074 */
[----:B01----:R-:W-:Y:S01]  /*3a00*/  ENDCOLLECTIVE ;  /* 0x000000000000791b */ /* 0x003fe20003800000 */
.L_x_43498:
        /* <DEDUP_REMOVED lines=67> */
.L_x_43499:
[----:B------:R-:W-:Y:S01]  /*3e40*/  HFMA2.MMA R103, -RZ, RZ, 0, 1.1920928955078125e-07 ;  /* 0x00000002ff677435 */ /* 0x000fe200000001ff */
[----:B------:R-:W-:-:S05]  /*3e50*/  MOV R118, R122 ;  /* 0x0000007a00767202 */ /* 0x000fca0000000f00 */
[----:B------:R-:W-:-:S05]  /*3e60*/  FADD.FTZ R118, R101, R118 ;  /* 0x0000007665767221 */ /* 0x000fca0000010000 */
[----:B------:R-:W-:-:S07]  /*3e70*/  MOV R124, R118 ;  /* 0x00000076007c7202 */ /* 0x000fce0000000f00 */
[----:B------:R-:W-:Y:S05]  /*3e80*/  WARPSYNC.COLLECTIVE R115, `(.L_x_43500) ;  /* 0x0000000073087348 */ /* 0x000fea0003c00000 */
[----:B------:R0:W1:Y:S02]  /*3e90*/  SHFL.BFLY P6, R122, R124, R103, R116 ;  /* 0x0c0000677c7a7389 */ /* 0x00006400000c0074 */
[----:B01----:R-:W-:Y:S01]  /*3ea0*/  ENDCOLLECTIVE ;  /* 0x000000000000791b */ /* 0x003fe20003800000 */
.L_x_43500:
[----:B------:R-:W-:Y:S01]  /*3eb0*/  HFMA2.MMA R103, -RZ, RZ, 0, 2.384185791015625e-07 ;  /* 0x00000004ff677435 */ /* 0x000fe200000001ff */
[----:B------:R-:W-:-:S05]  /*3ec0*/  MOV R117, R122 ;  /* 0x0000007a00757202 */ /* 0x000fca0000000f00 */
[----:B------:R-:W-:-:S05]  /*3ed0*/  FADD.FTZ R117, R118, R117 ;  /* 0x0000007576757221 */ /* 0x000fca0000010000 */
[----:B------:R-:W-:-:S07]  /*3ee0*/  MOV R124, R117 ;  /* 0x00000075007c7202 */ /* 0x000fce0000000f00 */
[----:B------:R-:W-:Y:S05]  /*3ef0*/  WARPSYNC.COLLECTIVE R115, `(.L_x_43501) ;  /* 0x0000000073087348 */ /* 0x000fea0003c00000 */
[----:B------:R0:W1:Y:S02]  /*3f00*/  SHFL.BFLY P6, R122, R124, R103, R116 ;  /* 0x0c0000677c7a7389 */ /* 0x00006400000c0074 */
[----:B01----:R-:W-:Y:S01]  /*3f10*/  ENDCOLLECTIVE ;  /* 0x000000000000791b */ /* 0x003fe20003800000 */
.L_x_43501:
[----:B------:R-:W-:Y:S01]  /*3f20*/  HFMA2.MMA R103, -RZ, RZ, 0, 4.76837158203125e-07 ;  /* 0x00000008ff677435 */ /* 0x000fe200000001ff */
[----:B------:R-:W-:-:S05]  /*3f30*/  MOV R120, R122 ;  /* 0x0000007a00787202 */ /* 0x000fca0000000f00 */
[----:B------:R-:W-:-:S05]  /*3f40*/  FADD.FTZ R120, R117, R120 ;  /* 0x0000007875787221 */ /* 0x000fca0000010000 */
[----:B------:R-:W-:-:S07]  /*3f50*/  MOV R124, R120 ;  /* 0x00000078007c7202 */ /* 0x000fce0000000f00 */
[----:B------:R-:W-:Y:S05]  /*3f60*/  WARPSYNC.COLLECTIVE R115, `(.L_x_43502) ;  /* 0x0000000073087348 */ /* 0x000fea0003c00000 */
[----:B------:R0:W1:Y:S02]  /*3f70*/  SHFL.BFLY P6, R122, R124, R103, R116 ;  /* 0x0c0000677c7a7389 */ /* 0x00006400000c0074 */
[----:B01----:R-:W-:Y:S01]  /*3f80*/  ENDCOLLECTIVE ;  /* 0x000000000000791b */ /* 0x003fe20003800000 */
.L_x_43502:
[----:B------:R-:W-:Y:S01]  /*3f90*/  HFMA2.MMA R103, -RZ, RZ, 0, 9.5367431640625e-07 ;  /* 0x00000010ff677435 */ /* 0x000fe200000001ff */
[----:B------:R-:W-:-:S05]  /*3fa0*/  MOV R119, R122 ;  /* 0x0000007a00777202 */ /* 0x000fca0000000f00 */
[----:B------:R-:W-:-:S05]  /*3fb0*/  FADD.FTZ R119, R120, R119 ;  /* 0x0000007778777221 */ /* 0x000fca0000010000 */
[----:B------:R-:W-:-:S07]  /*3fc0*/  MOV R124, R119 ;  /* 0x00000077007c7202 */ /* 0x000fce0000000f00 */
[----:B------:R-:W-:Y:S05]  /*3fd0*/  WARPSYNC.COLLECTIVE R115, `(.L_x_43503) ;  /* 0x0000000073087348 */ /* 0x000fea0003c00000 */
[----:B------:R0:W1:Y:S02]  /*3fe0*/  SHFL.BFLY P6, R122, R124, R103, R116 ;  /* 0x0c0000677c7a7389 */ /* 0x00006400000c0074 */
[----:B01----:R-:W-:Y:S01]  /*3ff0*/  ENDCOLLECTIVE ;  /* 0x000000000000791b */ /* 0x003fe20003800000 */
.L_x_43503:
[----:B------:R-:W-:Y:S05]  /*4000*/  BRA `(.L_x_43504) ;  /* 0xffffffe8002c7947 */ /* 0x000fea000383ffff */
.L_x_43505:
        /* <DEDUP_REMOVED lines=15> */
.L_x_46106:


//--------------------- .text._ZN10layer_norm13ln_fwd_kernelINS_13Kernel_traitsIfffffjLj7168ELj1ELj1ELj8ELj16ENS_18Kernel_traits_baseILj7168EfffffjLj256EEEEELb0ELb0ELb1ELb1EEEvNS_9FwdParamsE --------------------------
	.section	.text._ZN10layer_norm13ln_fwd_kernelINS_13Kernel_traitsIfffffjLj7168ELj1ELj1ELj8ELj16ENS_18Kernel_traits_baseILj7168EfffffjLj256EEEEELb0ELb0ELb1ELb1EEEvNS_9FwdParamsE,"ax",@progbits
	.align	128
        .global         _ZN10layer_norm13ln_fwd_kernelINS_13Kernel_traitsIfffffjLj7168ELj1ELj1ELj8ELj16ENS_18Kernel_traits_baseILj7168EfffffjLj256EEEEELb0ELb0ELb1ELb1EEEvNS_9FwdParamsE
        .type           _ZN10layer_norm13ln_fwd_kernelINS_13Kernel_traitsIfffffjLj7168ELj1ELj1ELj8ELj16ENS_18Kernel_traits_baseILj7168EfffffjLj256EEEEELb0ELb0ELb1ELb1EEEvNS_9FwdParamsE,@function
        .size           _ZN10layer_norm13ln_fwd_kernelINS_13Kernel_traitsIfffffjLj7168ELj1ELj1ELj8ELj16ENS_18Kernel_traits_baseILj7168EfffffjLj256EEEEELb0ELb0ELb1ELb1EEEvNS_9FwdParamsE,(.L_x_46107 - _ZN10layer_norm13ln_fwd_kernelINS_13Kernel_traitsIfffffjLj7168ELj1ELj1ELj8ELj16ENS_18Kernel_traits_baseILj7168EfffffjLj256EEEEELb0ELb0ELb1ELb1EEEvNS_9FwdParamsE)
        .other          _ZN10layer_norm13ln_fwd_kernelINS_13Kernel_traitsIfffffjLj7168ELj1ELj1ELj8ELj16ENS_18Kernel_traits_baseILj7168EfffffjLj256EEEEELb0ELb0ELb1ELb1EEEvNS_9FwdParamsE,@"STO_CUDA_ENTRY STV_DEFAULT"
_ZN10layer_norm13ln_fwd_kernelINS_13Kernel_traitsIfffffjLj7168ELj1ELj1ELj8ELj16ENS_18Kernel_traits_baseILj7168EfffffjLj256EEEEELb0ELb0ELb1ELb1EEEvNS_9FwdParamsE:
.text._ZN10layer_norm13ln_fwd_kernelINS_13Kernel_traitsIfffffjLj7168ELj1ELj1ELj8ELj16ENS_18Kernel_traits_baseILj7168EfffffjLj256EEEEELb0ELb0ELb1ELb1EEEvNS_9FwdParamsE:
        /* <DEDUP_REMOVED lines=20> */
[----:B0-----:R-:W-:-:S04]  /*0140*/  SHF.L.U32 R0, R88, 0x4, RZ ;  /* 0x0000000458007819 */ /* 0x001fc800000006ff */
        /* <DEDUP_REMOVED lines=16> */
[----:B------:R1:W5:Y:S10]  /*0250*/  @P0 LDG.E.128 R28, desc[UR4][R2.64+0x6000] ;  /* 0x00600004021c0981 */ /* 0x000374000c1e1d00 */
[----:B-1----:R-:W-:Y:S05]  /*0260*/  @P1 EXIT ;  /* 0x000000000000194d */ /* 0x002fea0003800000 */
        /* <DEDUP_REMOVED lines=8> */
[----:B------:R-:W-:Y:S01]  /*02f0*/  MOV R3, R0 ;  /* 0x0000000000037202 */ /* 0x000fe20000000f00 */
[----:B------:R-:W-:Y:S01]  /*0300*/  ULDC.U8 UR6, c[0x0][0x2a0] ;  /* 0x0000a80000067ab9 */ /* 0x000fe20000000000 */
[----:B------:R-:W-:Y:S01]  /*0310*/  LOP3.LUT R2, R88, 0xff, RZ, 0xc0, !PT ;  /* 0x000000ff58027812 */ /* 0x000fe200078ec0ff */
[----:B------:R-:W-:Y:S01]  /*0320*/  ULDC UR7, c[0x0][0x290] ;  /* 0x0000a40000077ab9 */ /* 0x000fe20000000800 */
[----:B------:R-:W-:Y:S01]  /*0330*/  ISETP.NE.AND P4, PT, RZ, UR6, PT ;  /* 0x00000006ff007c0c */ /* 0x000fe2000bf85270 */
[----:B------:R-:W-:Y:S01]  /*0340*/  ULDC UR6, c[0x0][0x29c] ;  /* 0x0000a70000067ab9 */ /* 0x000fe20000000800 */
[----:B------:R-:W-:-:S03]  /*0350*/  ULDC.64 UR8, c[0x0][0x210] ;  /* 0x0000840000087ab9 */ /* 0x000fc60000000a00 */
[----:B0-----:R-:W-:-:S08]  /*0360*/  PRMT R0, R62, 0x7610, R0 ;  /* 0x000076103e007816 */ /* 0x001fd00000000000 */
.L_x_43565:
[----:B0-----:R-:W0:Y:S08]  /*0370*/  LDC.64 R68, c[0x0][0x280] ;  /* 0x0000a000ff447b82 */ /* 0x001e300000000a00 */
[----:B------:R-:W1:Y:S08]  /*0380*/  LDC.64 R94, c[0x0][0x230] ;  /* 0x00008c00ff5e7b82 */ /* 0x000e700000000a00 */
[----:B------:R-:W2:Y:S01]  /*0390*/  LDC R100, c[0x0][0x218] ;  /* 0x00008600ff647b82 */ /* 0x000ea20000000800 */
[----:B0-----:R-:W-:-:S07]  /*03a0*/  IMAD.WIDE R68, R3, 0x4, R68 ;  /* 0x0000000403447825 */ /* 0x001fce00078e0244 */
[----:B------:R-:W0:Y:S01]  /*03b0*/  LDC.64 R74, c[0x0][0x288] ;  /* 0x0000a200ff4a7b82 */ /* 0x000e220000000a00 */
[----:B------:R0:W3:Y:S01]  /*03c0*/  LDG.E R76, desc[UR4][R68.64] ;  /* 0x00000004444c7981 */ /* 0x0000e2000c1e1900 */
[----:B-1----:R-:W-:-:S06]  /*03d0*/  ISETP.NE.U32.AND P0, PT, R94, RZ, PT ;  /* 0x000000ff5e00720c */ /* 0x002fcc0003f05070 */
[----:B------:R-:W1:Y:S01]  /*03e0*/  LDC.64 R90, c[0x0][0x238] ;  /* 0x00008e00ff5a7b82 */ /* 0x000e620000000a00 */
[----:B------:R-:W-:Y:S01]  /*03f0*/  ISETP.NE.AND.EX P0, PT, R95, RZ, PT, P0 ;  /* 0x000000ff5f00720c */ /* 0x000fe20003f05300 */
[----:B--2---:R-:W-:-:S05]  /*0400*/  IMAD R70, R3, R100, RZ ;  /* 0x0000006403467224 */ /* 0x004fca00078e02ff */
[----:B------:R-:W-:-:S07]  /*0410*/  SHF.R.S32.HI R71, RZ, 0x1f, R70 ;  /* 0x0000001fff477819 */ /* 0x000fce0000011446 */
[----:B------:R-:W2:Y:S01]  /*0420*/  @P0 LDC.64 R72, c[0x0][0x230] ;  /* 0x00008c00ff480b82 */ /* 0x000ea20000000a00 */
[----:B0-----:R-:W-:Y:S01]  /*0430*/  IMAD.WIDE R68, R3, 0x4, R74 ;  /* 0x0000000403447825 */ /* 0x001fe200078e024a */
[----:B------:R-:W-:-:S04]  /*0440*/  LEA.HI R71, R71, R70, RZ, 0x2 ;  /* 0x0000004647477211 */ /* 0x000fc800078f10ff */
[----:B------:R-:W-:Y:S01]  /*0450*/  LEA.HI.SX32 R71, R71, R2, 0x1e ;  /* 0x0000000247477211 */ /* 0x000fe200078ff2ff */
[----:B-----5:R0:W5:Y:S01]  /*0460*/  LDG.E R89, desc[UR4][R68.64] ;  /* 0x0000000444597981 */ /* 0x020162000c1e1900 */
[----:B------:R-:W-:-:S03]  /*0470*/  MOV R92, RZ ;  /* 0x000000ff005c7202 */ /* 0x000fc60000000f00 */
[----:B--2---:R-:W-:-:S05]  /*0480*/  @P0 IMAD.WIDE.U32 R72, R71, 0x10, R72 ;  /* 0x0000001047480825 */ /* 0x004fca00078e0048 */
[----:B------:R-:W2:Y:S01]  /*0490*/  @P0 LDG.E.128 R60, desc[UR4][R72.64] ;  /* 0x00000004483c0981 */ /* 0x000ea2000c1e1d00 */
        /* <DEDUP_REMOVED lines=9> */
[----:B------:R-:W-:Y:S02]  /*0530*/  ISETP.GT.AND P6, PT, R76, RZ, PT ;  /* 0x000000ff4c00720c */ /* 0x000fe40003fc4270 */
[----:B------:R-:W3:Y:S11]  /*0540*/  @P0 LDC.64 R76, c[0x0][0x230] ;  /* 0x00008c00ff4c0b82 */ /* 0x000ef60000000a00 */
[----:B------:R-:W-:-:S04]  /*0550*/  @!P6 ISETP.NE.U32.AND P1, PT, R94, RZ, PT ;  /* 0x000000ff5e00e20c */ /* 0x000fc80003f25070 */
[----:B------:R-:W-:Y:S02]  /*0560*/  @!P6 ISETP.NE.AND.EX P2, PT, R95, RZ, PT, P1 ;  /* 0x000000ff5f00e20c */ /* 0x000fe40003f45310 */
[C---:B------:R-:W-:Y:S02]  /*0570*/  @!P6 ISETP.NE.U32.AND P3, PT, R94.reuse, RZ, PT ;  /* 0x000000ff5e00e20c */ /* 0x040fe40003f65070 */
[----:B--2---:R-:W-:Y:S02]  /*0580*/  @!P6 FSEL R97, R61, RZ, P2 ;  /* 0x000000ff3d61e208 */ /* 0x004fe40001000000 */
[C---:B------:R-:W-:Y:S02]  /*0590*/  @!P6 ISETP.NE.U32.AND P1, PT, R94.reuse, RZ, PT ;  /* 0x000000ff5e00e20c */ /* 0x040fe40003f25070 */
[----:B------:R-:W-:Y:S02]  /*05a0*/  @!P6 ISETP.NE.U32.AND P2, PT, R94, RZ, PT ;  /* 0x000000ff5e00e20c */ /* 0x000fe40003f45070 */
[----:B------:R-:W-:Y:S01]  /*05b0*/  IADD3 R81, R71, 0x100, RZ ;  /* 0x0000010047517810 */ /* 0x000fe20007ffe0ff */
[----:B------:R-:W-:Y:S01]  /*05c0*/  BSSY B0, `(.L_x_43506) ;  /* 0x000000c000007945 */ /* 0x000fe20003800000 */
[----:B------:R-:W-:-:S02]  /*05d0*/  @!P6 ISETP.NE.AND.EX P3, PT, R95, RZ, PT, P3 ;  /* 0x000000ff5f00e20c */ /* 0x000fc40003f65330 */
[C---:B------:R-:W-:Y:S02]  /*05e0*/  @!P6 ISETP.NE.AND.EX P1, PT, R95.reuse, RZ, PT, P1 ;  /* 0x000000ff5f00e20c */ /* 0x040fe40003f25310 */
[----:B------:R-:W-:Y:S01]  /*05f0*/  @!P6 ISETP.NE.AND.EX P2, PT, R95, RZ, PT, P2 ;  /* 0x000000ff5f00e20c */ /* 0x000fe20003f45320 */
[----:B-1----:R-:W-:Y:S01]  /*0600*/  IMAD.WIDE.U32 R72, R71, 0x10, R90 ;  /* 0x0000001047487825 */ /* 0x002fe200078e005a */
[----:B------:R-:W-:Y:S02]  /*0610*/  @!P6 FSEL R98, R62, RZ, P1 ;  /* 0x000000ff3e62e208 */ /* 0x000fe40000800000 */
[----:B------:R-:W-:Y:S01]  /*0620*/  @!P6 FSEL R99, R63, RZ, P2 ;  /* 0x000000ff3f63e208 */ /* 0x000fe20001000000 */
[----:B---3--:R-:W-:Y:S01]  /*0630*/  @P0 IMAD.WIDE.U32 R74, R81, 0x10, R76 ;  /* 0x00000010514a0825 */ /* 0x008fe200078e004c */
[----:B------:R-:W-:Y:S01]  /*0640*/  @!P6 FSEL R96, R60, RZ, P3 ;  /* 0x000000ff3c60e208 */ /* 0x000fe20001800000 */
[----:B0-----:R-:W-:Y:S06]  /*0650*/  @!P6 BRA `(.L_x_43507) ;  /* 0x000000000008e947 */ /* 0x001fec0003800000 */
[----:B-----5:R-:W-:-:S04]  /*0660*/  FMUL.FTZ R96, R64, UR6 ;  /* 0x0000000640607c20 */ /* 0x020fc80008410000 */
[----:B------:R-:W-:-:S07]  /*0670*/  @P0 FADD.FTZ R96, R60, R96 ;  /* 0x000000603c600221 */ /* 0x000fce0000010000 */
.L_x_43507:
[----:B------:R-:W-:Y:S05]  /*0680*/  BSYNC B0 ;  /* 0x0000000000007941 */ /* 0x000fea0003800000 */
.L_x_43506:
[----:B------:R-:W-:Y:S04]  /*0690*/  BSSY B0, `(.L_x_43508) ;  /* 0x0000004000007945 */ /* 0x000fe80003800000 */
[----:B------:R-:W-:Y:S05]  /*06a0*/  @!P6 BRA `(.L_x_43509) ;  /* 0x000000000008e947 */ /* 0x000fea0003800000 */
[----:B-----5:R-:W-:-:S04]  /*06b0*/  FMUL.FTZ R97, R65, UR6 ;  /* 0x0000000641617c20 */ /* 0x020fc80008410000 */
[----:B------:R-:W-:-:S07]  /*06c0*/  @P0 FADD.FTZ R97, R61, R97 ;  /* 0x000000613d610221 */ /* 0x000fce0000010000 */
.L_x_43509:
[----:B------:R-:W-:Y:S05]  /*06d0*/  BSYNC B0 ;  /* 0x0000000000007941 */ /* 0x000fea0003800000 */
.L_x_43508:
[----:B------:R-:W-:Y:S04]  /*06e0*/  BSSY B0, `(.L_x_43510) ;  /* 0x0000004000007945 */ /* 0x000fe80003800000 */
[----:B------:R-:W-:Y:S05]  /*06f0*/  @!P6 BRA `(.L_x_43511) ;  /* 0x000000000008e947 */ /* 0x000fea0003800000 */
[----:B-----5:R-:W-:-:S04]  /*0700*/  FMUL.FTZ R98, R66, UR6 ;  /* 0x0000000642627c20 */ /* 0x020fc80008410000 */
[----:B------:R-:W-:-:S07]  /*0710*/  @P0 FADD.FTZ R98, R62, R98 ;  /* 0x000000623e620221 */ /* 0x000fce0000010000 */
.L_x_43511:
[----:B------:R-:W-:Y:S05]  /*0720*/  BSYNC B0 ;  /* 0x0000000000007941 */ /* 0x000fea0003800000 */
.L_x_43510:
[----:B------:R-:W-:Y:S04]  /*0730*/  BSSY B0, `(.L_x_43512) ;  /* 0x0000004000007945 */ /* 0x000fe80003800000 */
[----:B------:R-:W-:Y:S05]  /*0740*/  @!P6 BRA `(.L_x_43513) ;  /* 0x000000000008e947 */ /* 0x000fea0003800000 */
[----:B-----5:R-:W-:-:S04]  /*0750*/  FMUL.FTZ R99, R67, UR6 ;  /* 0x0000000643637c20 */ /* 0x020fc80008410000 */
[----:B------:R-:W-:-:S07]  /*0760*/  @P0 FADD.FTZ R99, R63, R99 ;  /* 0x000000633f630221 */ /* 0x000fce0000010000 */
.L_x_43513:
[----:B------:R-:W-:Y:S05]  /*0770*/  BSYNC B0 ;  /* 0x0000000000007941 */ /* 0x000fea0003800000 */
.L_x_43512:
[----:B------:R-:W0:Y:S01]  /*0780*/  @P5 LDC.64 R68, c[0x0][0x220] ;  /* 0x00008800ff445b82 */ /* 0x000e220000000a00 */
[----:B------:R1:W-:Y:S01]  /*0790*/  STG.E.128 desc[UR4][R72.64], R96 ;  /* 0x0000006048007986 */ /* 0x0003e2000c101d04 */
[----:B------:R-:W-:-:S03]  /*07a0*/  @P5 IADD3 R77, R92, 0x100, RZ ;  /* 0x000001005c4d5810 */ /* 0x000fc60007ffe0ff */
[----:B------:R-:W1:Y:S01]  /*07b0*/  @P0 LDG.E.128 R60, desc[UR4][R74.64] ;  /* 0x000000044a3c0981 */ /* 0x000e62000c1e1d00 */
[----:B------:R-:W-:Y:S02]  /*07c0*/  @!P6 ISETP.NE.U32.AND P1, PT, R94, RZ, PT ;  /* 0x000000ff5e00e20c */ /* 0x000fe40003f25070 */
[----:B------:R-:W2:Y:S02]  /*07d0*/  @P0 LDC.64 R78, c[0x0][0x230] ;  /* 0x00008c00ff4e0b82 */ /* 0x000ea40000000a00 */
[----:B------:R-:W-:Y:S01]  /*07e0*/  @!P6 ISETP.NE.AND.EX P2, PT, R95, RZ, PT, P1 ;  /* 0x000000ff5f00e20c */ /* 0x000fe20003f45310 */
[----:B0-----:R-:W-:-:S05]  /*07f0*/  @P5 IMAD.WIDE.U32 R68, R77, 0x10, R68 ;  /* 0x000000104d445825 */ /* 0x001fca00078e0044 */
[----:B-----5:R0:W5:Y:S01]  /*0800*/  @P5 LDG.E.128 R64, desc[UR4][R68.64] ;  /* 0x0000000444405981 */ /* 0x020162000c1e1d00 */
[C---:B------:R-:W-:Y:S01]  /*0810*/  @!P6 ISETP.NE.U32.AND P3, PT, R94.reuse, RZ, PT ;  /* 0x000000ff5e00e20c */ /* 0x040fe20003f65070 */
[----:B------:R-:W-:Y:S01]  /*0820*/  BSSY B0, `(.L_x_43514) ;  /* 0x0000010000007945 */ /* 0x000fe20003800000 */
[----:B------:R-:W-:Y:S01]  /*0830*/  @!P6 ISETP.NE.U32.AND P1, PT, R94, RZ, PT ;  /* 0x000000ff5e00e20c */ /* 0x000fe20003f25070 */
[----:B------:R-:W-:Y:S01]  /*0840*/  IMAD.WIDE.U32 R76, R81, 0x10, R90 ;  /* 0x00000010514c7825 */ /* 0x000fe200078e005a */
[----:B------:R-:W-:Y:S02]  /*0850*/  IADD3 R83, R71, 0x200, RZ ;  /* 0x0000020047537810 */ /* 0x000fe40007ffe0ff */
[C---:B------:R-:W-:Y:S02]  /*0860*/  @!P6 ISETP.NE.AND.EX P3, PT, R95.reuse, RZ, PT, P3 ;  /* 0x000000ff5f00e20c */ /* 0x040fe40003f65330 */
[----:B------:R-:W-:Y:S01]  /*0870*/  @!P6 ISETP.NE.AND.EX P1, PT, R95, RZ, PT, P1 ;  /* 0x000000ff5f00e20c */ /* 0x000fe20003f25310 */
[----:B--2---:R-:W-:Y:S01]  /*0880*/  @P0 IMAD.WIDE.U32 R78, R83, 0x10, R78 ;  /* 0x00000010534e0825 */ /* 0x004fe200078e004e */
[----:B-1----:R-:W-:-:S02]  /*0890*/  @!P6 FSEL R73, R61, RZ, P2 ;  /* 0x000000ff3d49e208 */ /* 0x002fc40001000000 */
[----:B------:R-:W-:Y:S02]  /*08a0*/  @!P6 ISETP.NE.U32.AND P2, PT, R94, RZ, PT ;  /* 0x000000ff5e00e20c */ /* 0x000fe40003f45070 */
[----:B------:R-:W-:Y:S02]  /*08b0*/  @!P6 FSEL R74, R62, RZ, P1 ;  /* 0x000000ff3e4ae208 */ /* 0x000fe40000800000 */
[----:B------:R-:W-:Y:S02]  /*08c0*/  @!P6 ISETP.NE.AND.EX P2, PT, R95, RZ, PT, P2 ;  /* 0x000000ff5f00e20c */ /* 0x000fe40003f45320 */
[----:B------:R-:W-:Y:S02]  /*08d0*/  @!P6 FSEL R72, R60, RZ, P3 ;  /* 0x000000ff3c48e208 */ /* 0x000fe40001800000 */
[----:B------:R-:W-:Y:S01]  /*08e0*/  @!P6 FSEL R75, R63, RZ, P2 ;  /* 0x000000ff3f4be208 */ /* 0x000fe20001000000 */
[----:B0-----:R-:W-:Y:S08]  /*08f0*/  @!P6 BRA `(.L_x_43515) ;  /* 0x000000000008e947 */ /* 0x001ff00003800000 */
[----:B-----5:R-:W-:-:S04]  /*0900*/  FMUL.FTZ R72, R64, UR6 ;  /* 0x0000000640487c20 */ /* 0x020fc80008410000 */
[----:B------:R-:W-:-:S07]  /*0910*/  @P0 FADD.FTZ R72, R60, R72 ;  /* 0x000000483c480221 */ /* 0x000fce0000010000 */
.L_x_43515:
[----:B------:R-:W-:Y:S05]  /*0920*/  BSYNC B0 ;  /* 0x0000000000007941 */ /* 0x000fea0003800000 */
.L_x_43514:
[----:B------:R-:W-:Y:S04]  /*0930*/  BSSY B0, `(.L_x_43516) ;  /* 0x0000004000007945 */ /* 0x000fe80003800000 */
[----:B------:R-:W-:Y:S05]  /*0940*/  @!P6 BRA `(.L_x_43517) ;  /* 0x000000000008e947 */ /* 0x000fea0003800000 */
[----:B-----5:R-:W-:-:S04]  /*0950*/  FMUL.FTZ R73, R65, UR6 ;  /* 0x0000000641497c20 */ /* 0x020fc80008410000 */
[----:B------:R-:W-:-:S07]  /*0960*/  @P0 FADD.FTZ R73, R61, R73 ;  /* 0x000000493d490221 */ /* 0x000fce0000010000 */
.L_x_43517:
[----:B------:R-:W-:Y:S05]  /*0970*/  BSYNC B0 ;  /* 0x0000000000007941 */ /* 0x000fea0003800000 */
.L_x_43516:
[----:B------:R-:W-:Y:S04]  /*0980*/  BSSY B0, `(.L_x_43518) ;  /* 0x0000004000007945 */ /* 0x000fe80003800000 */
[----:B------:R-:W-:Y:S05]  /*0990*/  @!P6 BRA `(.L_x_43519) ;  /* 0x000000000008e947 */ /* 0x000fea0003800000 */
[----:B-----5:R-:W-:-:S04]  /*09a0*/  FMUL.FTZ R74, R66, UR6 ;  /* 0x00000006424a7c20 */ /* 0x020fc80008410000 */
[----:B------:R-:W-:-:S07]  /*09b0*/  @P0 FADD.FTZ R74, R62, R74 ;  /* 0x0000004a3e4a0221 */ /* 0x000fce0000010000 */
.L_x_43519:
[----:B------:R-:W-:Y:S05]  /*09c0*/  BSYNC B0 ;  /* 0x0000000000007941 */ /* 0x000fea0003800000 */
.L_x_43518:
[----:B------:R-:W-:Y:S04]  /*09d0*/  BSSY B0, `(.L_x_43520) ;  /* 0x0000004000007945 */ /* 0x000fe80003800000 */
[----:B------:R-:W-:Y:S05]  /*09e0*/  @!P6 BRA `(.L_x_43521) ;  /* 0x000000000008e947 */ /* 0x000fea0003800000 */
[----:B-----5:R-:W-:-:S04]  /*09f0*/  FMUL.FTZ R75, R67, UR6 ;  /* 0x00000006434b7c20 */ /* 0x020fc80008410000 */
[----:B------:R-:W-:-:S07]  /*0a00*/  @P0 FADD.FTZ R75, R63, R75 ;  /* 0x0000004b3f4b0221 */ /* 0x000fce0000010000 */
.L_x_43521:
[----:B------:R-:W-:Y:S05]  /*0a10*/  BSYNC B0 ;  /* 0x0000000000007941 */ /* 0x000fea0003800000 */
.L_x_43520:
[----:B------:R0:W-:Y:S01]  /*0a20*/  STG.E.128 desc[UR4][R76.64], R72 ;  /* 0x000000484c007986 */ /* 0x0001e2000c101d04 */
[----:B------:R-:W1:Y:S03]  /*0a30*/  @P5 LDC.64 R68, c[0x0][0x220] ;  /* 0x00008800ff445b82 */ /* 0x000e660000000a00 */
[----:B------:R-:W2:Y:S01]  /*0a40*/  @P0 LDG.E.128 R60, desc[UR4][R78.64] ;  /* 0x000000044e3c0981 */ /* 0x000ea2000c1e1d00 */
        /* <DEDUP_REMOVED lines=12> */
[----:B---3--:R-:W-:-:S04]  /*0b10*/  IMAD.WIDE.U32 R68, R83, 0x10, R90 ;  /* 0x0000001053447825 */ /* 0x008fc800078e005a */
[----:B-1----:R-:W-:Y:S01]  /*0b20*/  @P0 IMAD.WIDE.U32 R78, R93, 0x10, R80 ;  /* 0x000000105d4e0825 */ /* 0x002fe200078e0050 */
[----:B--2---:R-:W-:Y:S02]  /*0b30*/  @!P6 FSEL R85, R61, RZ, P2 ;  /* 0x000000ff3d55e208 */ /* 0x004fe40001000000 */
        /* <DEDUP_REMOVED lines=8> */
.L_x_43523:
[----:B------:R-:W-:Y:S05]  /*0bc0*/  BSYNC B0 ;  /* 0x0000000000007941 */ /* 0x000fea0003800000 */
.L_x_43522:
[----:B------:R-:W-:Y:S04]  /*0bd0*/  BSSY B0, `(.L_x_43524) ;  /* 0x0000004000007945 */ /* 0x000fe80003800000 */
[----:B------:R-:W-:Y:S05]  /*0be0*/  @!P6 BRA `(.L_x_43525) ;  /* 0x000000000008e947 */ /* 0x000fea0003800000 */
[----:B-----5:R-:W-:-:S04]  /*0bf0*/  FMUL.FTZ R85, R65, UR6 ;  /* 0x0000000641557c20 */ /* 0x020fc80008410000 */
[----:B------:R-:W-:-:S07]  /*0c00*/  @P0 FADD.FTZ R85, R61, R85 ;  /* 0x000000553d550221 */ /* 0x000fce0000010000 */
.L_x_43525:
[----:B------:R-:W-:Y:S05]  /*0c10*/  BSYNC B0 ;  /* 0x0000000000007941 */ /* 0x000fea0003800000 */
.L_x_43524:
[----:B------:R-:W-:Y:S04]  /*0c20*/  BSSY B0, `(.L_x_43526) ;  /* 0x0000004000007945 */ /* 0x000fe80003800000 */
[----:B------:R-:W-:Y:S05]  /*0c30*/  @!P6 BRA `(.L_x_43527) ;  /* 0x000000000008e947 */ /* 0x000fea0003800000 */
[----:B-----5:R-:W-:-:S04]  /*0c40*/  FMUL.FTZ R86, R66, UR6 ;  /* 0x0000000642567c20 */ /* 0x020fc80008410000 */
[----:B------:R-:W-:-:S07]  /*0c50*/  @P0 FADD.FTZ R86, R62, R86 ;  /* 0x000000563e560221 */ /* 0x000fce0000010000 */
.L_x_43527:
[----:B------:R-:W-:Y:S05]  /*0c60*/  BSYNC B0 ;  /* 0x0000000000007941 */ /* 0x000fea0003800000 */
.L_x_43526:
[----:B------:R-:W-:Y:S04]  /*0c70*/  BSSY B0, `(.L_x_43528) ;  /* 0x0000004000007945 */ /* 0x000fe80003800000 */
[----:B------:R-:W-:Y:S05]  /*0c80*/  @!P6 BRA `(.L_x_43529) ;  /* 0x000000000008e947 */ /* 0x000fea0003800000 */
[----:B-----5:R-:W-:-:S04]  /*0c90*/  FMUL.FTZ R87, R67, UR6 ;  /* 0x0000000643577c20 */ /* 0x020fc80008410000 */
[----:B------:R-:W-:-:S07]  /*0ca0*/  @P0 FADD.FTZ R87, R63, R87 ;  /* 0x000000573f570221 */ /* 0x000fce0000010000 */
.L_x_43529:
[----:B------:R-:W-:Y:S05]  /*0cb0*/  BSYNC B0 ;  /* 0x0000000000007941 */ /* 0x000fea0003800000 */
.L_x_43528:
[----:B------:R-:W0:Y:S01]  /*0cc0*/  @P5 LDC.64 R76, c[0x0][0x220] ;  /* 0x00008800ff4c5b82 */ /* 0x000e220000000a00 */
[----:B------:R1:W-:Y:S01]  /*0cd0*/  STG.E.128 desc[UR4][R68.64], R84 ;  /* 0x0000005444007986 */ /* 0x0003e2000c101d04 */
[----:B------:R-:W-:-:S03]  /*0ce0*/  @P5 IADD3 R81, R92, 0x300, RZ ;  /* 0x000003005c515810 */ /* 0x000fc60007ffe0ff */
[----:B------:R-:W2:Y:S03]  /*0cf0*/  @P0 LDG.E.128 R60, desc[UR4][R78.64] ;  /* 0x000000044e3c0981 */ /* 0x000ea6000c1e1d00 */
[----:B------:R-:W3:Y:S01]  /*0d00*/  @P0 LDC.64 R102, c[0x0][0x230] ;  /* 0x00008c00ff660b82 */ /* 0x000ee20000000a00 */
[----:B0-----:R-:W-:-:S05]  /*0d10*/  @P5 IMAD.WIDE.U32 R76, R81, 0x10, R76 ;  /* 0x00000010514c5825 */ /* 0x001fca00078e004c */
[----:B-----5:R0:W5:Y:S01]  /*0d20*/  @P5 LDG.E.128 R64, desc[UR4][R76.64] ;  /* 0x000000044c405981 */ /* 0x020162000c1e1d00 */
[C---:B------:R-:W-:Y:S01]  /*0d30*/  @!P6 ISETP.NE.U32.AND P1, PT, R94.reuse, RZ, PT ;  /* 0x000000ff5e00e20c */ /* 0x040fe20003f25070 */
[----:B------:R-:W-:Y:S01]  /*0d40*/  BSSY B0, `(.L_x_43530) ;  /* 0x0000012000007945 */ /* 0x000fe20003800000 */
[C---:B------:R-:W-:Y:S01]  /*0d50*/  @!P6 ISETP.NE.U32.AND P3, PT, R94.reuse, RZ, PT ;  /* 0x000000ff5e00e20c */ /* 0x040fe20003f65070 */
[----:B-1----:R-:W-:Y:S01]  /*0d60*/  IMAD.WIDE.U32 R68, R93, 0x10, R90 ;  /* 0x000000105d447825 */ /* 0x002fe200078e005a */
[----:B------:R-:W-:Y:S02]  /*0d70*/  @!P6 ISETP.NE.AND.EX P2, PT, R95, RZ, PT, P1 ;  /* 0x000000ff5f00e20c */ /* 0x000fe40003f45310 */
[----:B------:R-:W-:Y:S02]  /*0d80*/  @!P6 ISETP.NE.U32.AND P1, PT, R94, RZ, PT ;  /* 0x000000ff5e00e20c */ /* 0x000fe40003f25070 */
[----:B------:R-:W-:Y:S02]  /*0d90*/  IADD3 R101, R71, 0x400, RZ ;  /* 0x0000040047657810 */ /* 0x000fe40007ffe0ff */
[----:B------:R-:W-:-:S02]  /*0da0*/  @!P6 ISETP.NE.AND.EX P3, PT, R95, RZ, PT, P3 ;  /* 0x000000ff5f00e20c */ /* 0x000fc40003f65330 */
[----:B------:R-:W-:Y:S01]  /*0db0*/  @!P6 ISETP.NE.AND.EX P1, PT, R95, RZ, PT, P1 ;  /* 0x000000ff5f00e20c */ /* 0x000fe20003f25310 */
[----:B---3--:R-:W-:Y:S01]  /*0dc0*/  @P0 IMAD.WIDE.U32 R102, R101, 0x10, R102 ;  /* 0x0000001065660825 */ /* 0x008fe200078e0066 */
[----:B--2---:R-:W-:Y:S02]  /*0dd0*/  @!P6 FSEL R81, R61, RZ, P2 ;  /* 0x000000ff3d51e208 */ /* 0x004fe40001000000 */
[----:B------:R-:W-:Y:S02]  /*0de0*/  @!P6 ISETP.NE.U32.AND P2, PT, R94, RZ, PT ;  /* 0x000000ff5e00e20c */ /* 0x000fe40003f45070 */
[----:B------:R-:W-:Y:S02]  /*0df0*/  @!P6 FSEL R82, R62, RZ, P1 ;  /* 0x000000ff3e52e208 */ /* 0x000fe40000800000 */
[----:B------:R-:W-:Y:S02]  /*0e00*/  @!P6 ISETP.NE.AND.EX P2, PT, R95, RZ, PT, P2 ;  /* 0x000000ff5f00e20c */ /* 0x000fe40003f45320 */
[----:B------:R-:W-:-:S02]  /*0e10*/  @!P6 FSEL R80, R60, RZ, P3 ;  /* 0x000000ff3c50e208 */ /* 0x000fc40001800000 */
[----:B------:R-:W-:Y:S01]  /*0e20*/  @!P6 FSEL R83, R63, RZ, P2 ;  /* 0x000000ff3f53e208 */ /* 0x000fe20001000000 */
[----:B0-----:R-:W-:Y:S08]  /*0e30*/  @!P6 BRA `(.L_x_43531) ;  /* 0x000000000008e947 */ /* 0x001ff00003800000 */
[----:B-----5:R-:W-:-:S04]  /*0e40*/  FMUL.FTZ R80, R64, UR6 ;  /* 0x0000000640507c20 */ /* 0x020fc80008410000 */
[----:B------:R-:W-:-:S07]  /*0e50*/  @P0 FADD.FTZ R80, R60, R80 ;  /* 0x000000503c500221 */ /* 0x000fce0000010000 */
.L_x_43531:
[----:B------:R-:W-:Y:S05]  /*0e60*/  BSYNC B0 ;  /* 0x0000000000007941 */ /* 0x000fea0003800000 */
.L_x_43530:
[----:B------:R-:W-:Y:S04]  /*0e70*/  BSSY B0, `(.L_x_43532) ;  /* 0x0000004000007945 */ /* 0x000fe80003800000 */
[----:B------:R-:W-:Y:S05]  /*0e80*/  @!P6 BRA `(.L_x_43533) ;  /* 0x000000000008e947 */ /* 0x000fea0003800000 */
[----:B-----5:R-:W-:-:S04]  /*0e90*/  FMUL.FTZ R81, R65, UR6 ;  /* 0x0000000641517c20 */ /* 0x020fc80008410000 */
[----:B------:R-:W-:-:S07]  /*0ea0*/  @P0 FADD.FTZ R81, R61, R81 ;  /* 0x000000513d510221 */ /* 0x000fce0000010000 */
.L_x_43533:
[----:B------:R-:W-:Y:S05]  /*0eb0*/  BSYNC B0 ;  /* 0x0000000000007941 */ /* 0x000fea0003800000 */
.L_x_43532:
[----:B------:R-:W-:Y:S04]  /*0ec0*/  BSSY B0, `(.L_x_43534) ;  /* 0x0000004000007945 */ /* 0x000fe80003800000 */
[----:B------:R-:W-:Y:S05]  /*0ed0*/  @!P6 BRA `(.L_x_43535) ;  /* 0x000000000008e947 */ /* 0x000fea0003800000 */
[----:B-----5:R-:W-:-:S04]  /*0ee0*/  FMUL.FTZ R82, R66, UR6 ;  /* 0x0000000642527c20 */ /* 0x020fc80008410000 */
[----:B------:R-:W-:-:S07]  /*0ef0*/  @P0 FADD.FTZ R82, R62, R82 ;  /* 0x000000523e520221 */ /* 0x000fce0000010000 */
.L_x_43535:
[----:B------:R-:W-:Y:S05]  /*0f00*/  BSYNC B0 ;  /* 0x0000000000007941 */ /* 0x000fea0003800000 */
.L_x_43534:
[----:B------:R-:W-:Y:S04]  /*0f10*/  BSSY B0, `(.L_x_43536) ;  /* 0x0000004000007945 */ /* 0x000fe80003800000 */
[----:B------:R-:W-:Y:S05]  /*0f20*/  @!P6 BRA `(.L_x_43537) ;  /* 0x000000000008e947 */ /* 0x000fea0003800000 */
[----:B-----5:R-:W-:-:S04]  /*0f30*/  FMUL.FTZ R83, R67, UR6 ;  /* 0x0000000643537c20 */ /* 0x020fc80008410000 */
[----:B------:R-:W-:-:S07]  /*0f40*/  @P0 FADD.FTZ R83, R63, R83 ;  /* 0x000000533f530221 */ /* 0x000fce0000010000 */
.L_x_43537:
[----:B------:R-:W-:Y:S05]  /*0f50*/  BSYNC B0 ;  /* 0x0000000000007941 */ /* 0x000fea0003800000 */
.L_x_43536:
[----:B------:R0:W-:Y:S01]  /*0f60*/  STG.E.128 desc[UR4][R68.64], R80 ;  /* 0x0000005044007986 */ /* 0x0001e2000c101d04 */
[----:B------:R-:W1:Y:S03]  /*0f70*/  @P5 LDC.64 R78, c[0x0][0x220] ;  /* 0x00008800ff4e5b82 */ /* 0x000e660000000a00 */
[----:B------:R-:W2:Y:S01]  /*0f80*/  @P0 LDG.E.128 R60, desc[UR4][R102.64] ;  /* 0x00000004663c0981 */ /* 0x000ea2000c1e1d00 */
[----:B------:R-:W-:-:S04]  /*0f90*/  @P5 IADD3 R77, R92, 0x400, RZ ;  /* 0x000004005c4d5810 */ /* 0x000fc80007ffe0ff */
[----:B------:R-:W3:Y:S01]  /*0fa0*/  @P0 LDC.64 R104, c[0x0][0x230] ;  /* 0x00008c00ff680b82 */ /* 0x000ee20000000a00 */
[----:B------:R-:W-:-:S04]  /*0fb0*/  @!P6 ISETP.NE.U32.AND P1, PT, R94, RZ, PT ;  /* 0x000000ff5e00e20c */ /* 0x000fc80003f25070 */
[----:B------:R-:W-:Y:S02]  /*0fc0*/  @!P6 ISETP.NE.AND.EX P2, PT, R95, RZ, PT, P1 ;  /* 0x000000ff5f00e20c */ /* 0x000fe40003f45310 */
[C---:B------:R-:W-:Y:S02]  /*0fd0*/  @!P6 ISETP.NE.U32.AND P3, PT, R94.reuse, RZ, PT ;  /* 0x000000ff5e00e20c */ /* 0x040fe40003f65070 */
[----:B------:R-:W-:Y:S02]  /*0fe0*/  @!P6 ISETP.NE.U32.AND P1, PT, R94, RZ, PT ;  /* 0x000000ff5e00e20c */ /* 0x000fe40003f25070 */
[----:B------:R-:W-:Y:S01]  /*0ff0*/  IADD3 R109, R71, 0x500, RZ ;  /* 0x00000500476d7810 */ /* 0x000fe20007ffe0ff */
[----:B-1----:R-:W-:Y:S01]  /*1000*/  @P5 IMAD.WIDE.U32 R78, R77, 0x10, R78 ;  /* 0x000000104d4e5825 */ /* 0x002fe200078e004e */
[C---:B------:R-:W-:Y:S01]  /*1010*/  @!P6 ISETP.NE.AND.EX P3, PT, R95.reuse, RZ, PT, P3 ;  /* 0x000000ff5f00e20c */ /* 0x040fe20003f65330 */
[----:B------:R-:W-:Y:S01]  /*1020*/  BSSY B0, `(.L_x_43538) ;  /* 0x000000e000007945 */ /* 0x000fe20003800000 */
[----:B------:R-:W-:Y:S01]  /*1030*/  @!P6 ISETP.NE.AND.EX P1, PT, R95, RZ, PT, P1 ;  /* 0x000000ff5f00e20c */ /* 0x000fe20003f25310 */
[----:B0-----:R-:W-:Y:S01]  /*1040*/  IMAD.WIDE.U32 R68, R101, 0x10, R90 ;  /* 0x0000001065447825 */ /* 0x001fe200078e005a */
[----:B-----5:R0:W5:Y:S03]  /*1050*/  @P5 LDG.E.128 R64, desc[UR4][R78.64] ;  /* 0x000000044e405981 */ /* 0x020166000c1e1d00 */
[----:B---3--:R-:W-:Y:S01]  /*1060*/  @P0 IMAD.WIDE.U32 R104, R109, 0x10, R104 ;  /* 0x000000106d680825 */ /* 0x008fe200078e0068 */
[----:B--2---:R-:W-:-:S02]  /*1070*/  @!P6 FSEL R77, R61, RZ, P2 ;  /* 0x000000ff3d4de208 */ /* 0x004fc40001000000 */
[----:B------:R-:W-:Y:S02]  /*1080*/  @!P6 ISETP.NE.U32.AND P2, PT, R94, RZ, PT ;  /* 0x000000ff5e00e20c */ /* 0x000fe40003f45070 */
[----:B0-----:R-:W-:Y:S02]  /*1090*/  @!P6 FSEL R78, R62, RZ, P1 ;  /* 0x000000ff3e4ee208 */ /* 0x001fe40000800000 */
[----:B------:R-:W-:Y:S02]  /*10a0*/  @!P6 ISETP.NE.AND.EX P2, PT, R95, RZ, PT, P2 ;  /* 0x000000ff5f00e20c */ /* 0x000fe40003f45320 */
[----:B------:R-:W-:Y:S02]  /*10b0*/  @!P6 FSEL R76, R60, RZ, P3 ;  /* 0x000000ff3c4ce208 */ /* 0x000fe40001800000 */
[----:B------:R-:W-:Y:S01]  /*10c0*/  @!P6 FSEL R79, R63, RZ, P2 ;  /* 0x000000ff3f4fe208 */ /* 0x000fe20001000000 */
[----:B------:R-:W-:Y:S08]  /*10d0*/  @!P6 BRA `(.L_x_43539) ;  /* 0x000000000008e947 */ /* 0x000ff00003800000 */
[----:B-----5:R-:W-:-:S04]  /*10e0*/  FMUL.FTZ R76, R64, UR6 ;  /* 0x00000006404c7c20 */ /* 0x020fc80008410000 */
[----:B------:R-:W-:-:S07]  /*10f0*/  @P0 FADD.FTZ R76, R60, R76 ;  /* 0x0000004c3c4c0221 */ /* 0x000fce0000010000 */
.L_x_43539:
[----:B------:R-:W-:Y:S05]  /*1100*/  BSYNC B0 ;  /* 0x0000000000007941 */ /* 0x000fea0003800000 */
.L_x_43538:
[----:B------:R-:W-:Y:S04]  /*1110*/  BSSY B0, `(.L_x_43540) ;  /* 0x0000004000007945 */ /* 0x000fe80003800000 */
[----:B------:R-:W-:Y:S05]  /*1120*/  @!P6 BRA `(.L_x_43541) ;  /* 0x000000000008e947 */ /* 0x000fea0003800000 */
[----:B-----5:R-:W-:-:S04]  /*1130*/  FMUL.FTZ R77, R65, UR6 ;  /* 0x00000006414d7c20 */ /* 0x020fc80008410000 */
[----:B------:R-:W-:-:S07]  /*1140*/  @P0 FADD.FTZ R77, R61, R77 ;  /* 0x0000004d3d4d0221 */ /* 0x000fce0000010000 */
.L_x_43541:
[----:B------:R-:W-:Y:S05]  /*1150*/  BSYNC B0 ;  /* 0x0000000000007941 */ /* 0x000fea0003800000 */
.L_x_43540:
[----:B------:R-:W-:Y:S04]  /*1160*/  BSSY B0, `(.L_x_43542) ;  /* 0x0000004000007945 */ /* 0x000fe80003800000 */
[----:B------:R-:W-:Y:S05]  /*1170*/  @!P6 BRA `(.L_x_43543) ;  /* 0x000000000008e947 */ /* 0x000fea0003800000 */
[----:B-----5:R-:W-:-:S04]  /*1180*/  FMUL.FTZ R78, R66, UR6 ;  /* 0x00000006424e7c20 */ /* 0x020fc80008410000 */
[----:B------:R-:W-:-:S07]  /*1190*/  @P0 FADD.FTZ R78, R62, R78 ;  /* 0x0000004e3e4e0221 */ /* 0x000fce0000010000 */
.L_x_43543:
[----:B------:R-:W-:Y:S05]  /*11a0*/  BSYNC B0 ;  /* 0x0000000000007941 */ /* 0x000fea0003800000 */
.L_x_43542:
[----:B------:R-:W-:Y:S04]  /*11b0*/  BSSY B0, `(.L_x_43544) ;  /* 0x0000004000007945 */ /* 0x000fe80003800000 */
[----:B------:R-:W-:Y:S05]  /*11c0*/  @!P6 BRA `(.L_x_43545) ;  /* 0x000000000008e947 */ /* 0x000fea0003800000 */
[----:B-----5:R-:W-:-:S04]  /*11d0*/  FMUL.FTZ R79, R67, UR6 ;  /* 0x00000006434f7c20 */ /* 0x020fc80008410000 */
[----:B------:R-:W-:-:S07]  /*11e0*/  @P0 FADD.FTZ R79, R63, R79 ;  /* 0x0000004f3f4f0221 */ /* 0x000fce0000010000 */
.L_x_43545:
[----:B------:R-:W-:Y:S05]  /*11f0*/  BSYNC B0 ;  /* 0x0000000000007941 */ /* 0x000fea0003800000 */
.L_x_43544:
[----:B------:R0:W-:Y:S01]  /*1200*/  STG.E.128 desc[UR4][R68.64], R76 ;  /* 0x0000004c44007986 */ /* 0x0001e2000c101d04 */
[----:B------:R-:W1:Y:S03]  /*1210*/  @P5 LDC.64 R102, c[0x0][0x220] ;  /* 0x00008800ff665b82 */ /* 0x000e660000000a00 */
[----:B------:R-:W0:Y:S01]  /*1220*/  @P0 LDG.E.128 R60, desc[UR4][R104.64] ;  /* 0x00000004683c0981 */ /* 0x000e22000c1e1d00 */
[----:B------:R-:W-:-:S04]  /*1230*/  @P5 IADD3 R93, R92, 0x500, RZ ;  /* 0x000005005c5d5810 */ /* 0x000fc80007ffe0ff */
[----:B------:R-:W2:Y:S01]  /*1240*/  @P0 LDC.64 R106, c[0x0][0x230] ;  /* 0x00008c00ff6a0b82 */ /* 0x000ea20000000a00 */
        /* <DEDUP_REMOVED lines=8> */
[----:B------:R-:W-:-:S04]  /*12d0*/  @!P6 ISETP.NE.AND.EX P1, PT, R95, RZ, PT, P1 ;  /* 0x000000ff5f00e20c */ /* 0x000fc80003f25310 */
[----:B-----5:R1:W5:Y:S01]  /*12e0*/  @P5 LDG.E.128 R64, desc[UR4][R102.64] ;  /* 0x0000000466405981 */ /* 0x020362000c1e1d00 */
[----:B--2---:R-:W-:-:S04]  /*12f0*/  @P0 IMAD.WIDE.U32 R106, R101, 0x10, R106 ;  /* 0x00000010656a0825 */ /* 0x004fc800078e006a */
[----:B-1----:R-:W-:Y:S01]  /*1300*/  IMAD.WIDE.U32 R102, R109, 0x10, R90 ;  /* 0x000000106d667825 */ /* 0x002fe200078e005a */
        /* <DEDUP_REMOVED lines=9> */
.L_x_43547:
[----:B------:R-:W-:Y:S05]  /*13a0*/  BSYNC B0 ;  /* 0x0000000000007941 */ /* 0x000fea0003800000 */
.L_x_43546:
[----:B------:R-:W-:Y:S04]  /*13b0*/  BSSY B0, `(.L_x_43548) ;  /* 0x0000004000007945 */ /* 0x000fe80003800000 */
[----:B------:R-:W-:Y:S05]  /*13c0*/  @!P6 BRA `(.L_x_43549) ;  /* 0x000000000008e947 */ /* 0x000fea0003800000 */
[----:B-----5:R-:W-:-:S04]  /*13d0*/  FMUL.FTZ R69, R65, UR6 ;  /* 0x0000000641457c20 */ /* 0x020fc80008410000 */
[----:B------:R-:W-:-:S07]  /*13e0*/  @P0 FADD.FTZ R69, R61, R69 ;  /* 0x000000453d450221 */ /* 0x000fce0000010000 */
.L_x_43549:
[----:B------:R-:W-:Y:S05]  /*13f0*/  BSYNC B0 ;  /* 0x0000000000007941 */ /* 0x000fea0003800000 */
.L_x_43548:
[----:B------:R-:W-:Y:S04]  /*1400*/  BSSY B0, `(.L_x_43550) ;  /* 0x0000004000007945 */ /* 0x000fe80003800000 */
[----:B------:R-:W-:Y:S05]  /*1410*/  @!P6 BRA `(.L_x_43551) ;  /* 0x000000000008e947 */ /* 0x000fea0003800000 */
[----:B-----5:R-:W-:-:S04]  /*1420*/  FMUL.FTZ R70, R66, UR6 ;  /* 0x0000000642467c20 */ /* 0x020fc80008410000 */
[----:B------:R-:W-:-:S07]  /*1430*/  @P0 FADD.FTZ R70, R62, R70 ;  /* 0x000000463e460221 */ /* 0x000fce0000010000 */
.L_x_43551:
[----:B------:R-:W-:Y:S05]  /*1440*/  BSYNC B0 ;  /* 0x0000000000007941 */ /* 0x000fea0003800000 */
.L_x_43550:
[----:B------:R-:W-:Y:S04]  /*1450*/  BSSY B0, `(.L_x_43552) ;  /* 0x0000004000007945 */ /* 0x000fe80003800000 */
[----:B------:R-:W-:Y:S05]  /*1460*/  @!P6 BRA `(.L_x_43553) ;  /* 0x000000000008e947 */ /* 0x000fea0003800000 */
[----:B-----5:R-:W-:-:S04]  /*1470*/  FMUL.FTZ R71, R67, UR6 ;  /* 0x0000000643477c20 */ /* 0x020fc80008410000 */
[----:B------:R-:W-:-:S07]  /*1480*/  @P0 FADD.FTZ R71, R63, R71 ;  /* 0x000000473f470221 */ /* 0x000fce0000010000 */
.L_x_43553:
[----:B------:R-:W-:Y:S05]  /*1490*/  BSYNC B0 ;  /* 0x0000000000007941 */ /* 0x000fea0003800000 */
.L_x_43552:
        /* <DEDUP_REMOVED lines=22> */
.L_x_43555:
[----:B------:R-:W-:Y:S05]  /*1600*/  BSYNC B0 ;  /* 0x0000000000007941 */ /* 0x000fea0003800000 */
.L_x_43554:
[----:B------:R-:W-:Y:S04]  /*1610*/  BSSY B0, `(.L_x_43556) ;  /* 0x0000004000007945 */ /* 0x000fe80003800000 */
[----:B------:R-:W-:Y:S05]  /*1620*/  @!P6 BRA `(.L_x_43557) ;  /* 0x000000000008e947 */ /* 0x000fea0003800000 */
[----:B-----5:R-:W-:-:S04]  /*1630*/  FMUL.FTZ R93, R65, UR6 ;  /* 0x00000006415d7c20 */ /* 0x020fc80008410000 */
[----:B------:R-:W-:-:S07]  /*1640*/  @P0 FADD.FTZ R93, R61, R93 ;  /* 0x0000005d3d5d0221 */ /* 0x000fce0000010000 */
.L_x_43557:
[----:B------:R-:W-:Y:S05]  /*1650*/  BSYNC B0 ;  /* 0x0000000000007941 */ /* 0x000fea0003800000 */
.L_x_43556:
[----:B------:R-:W-:Y:S04]  /*1660*/  BSSY B0, `(.L_x_43558) ;  /* 0x0000004000007945 */ /* 0x000fe80003800000 */
[----:B------:R-:W-:Y:S05]  /*1670*/  @!P6 BRA `(.L_x_43559) ;  /* 0x000000000008e947 */ /* 0x000fea0003800000 */
[----:B-----5:R-:W-:-:S04]  /*1680*/  FMUL.FTZ R94, R66, UR6 ;  /* 0x00000006425e7c20 */ /* 0x020fc80008410000 */
[----:B------:R-:W-:-:S07]  /*1690*/  @P0 FADD.FTZ R94, R62, R94 ;  /* 0x0000005e3e5e0221 */ /* 0x000fce0000010000 */
.L_x_43559:
[----:B------:R-:W-:Y:S05]  /*16a0*/  BSYNC B0 ;  /* 0x0000000000007941 */ /* 0x000fea0003800000 */
.L_x_43558:
[----:B------:R-:W-:Y:S04]  /*16b0*/  BSSY B0, `(.L_x_43560) ;  /* 0x0000004000007945 */ /* 0x000fe80003800000 */
[----:B------:R-:W-:Y:S05]  /*16c0*/  @!P6 BRA `(.L_x_43561) ;  /* 0x000000000008e947 */ /* 0x000fea0003800000 */
[----:B-----5:R-:W-:-:S04]  /*16d0*/  FMUL.FTZ R95, R67, UR6 ;  /* 0x00000006435f7c20 */ /* 0x020fc80008410000 */
[----:B------:R-:W-:-:S07]  /*16e0*/  @P0 FADD.FTZ R95, R63, R95 ;  /* 0x0000005f3f5f0221 */ /* 0x000fce0000010000 */
.L_x_43561:
[----:B------:R-:W-:Y:S05]  /*16f0*/  BSYNC B0 ;  /* 0x0000000000007941 */ /* 0x000fea0003800000 */
.L_x_43560:
[----:B------:R-:W-:Y:S01]  /*1700*/  FADD.FTZ R102, RZ, R96 ;  /* 0x00000060ff667221 */ /* 0x000fe20000010000 */
[----:B------:R-:W-:Y:S01]  /*1710*/  IMAD.WIDE.U32 R104, R101, 0x10, R90 ;  /* 0x0000001065687825 */ /* 0x000fe200078e005a */
[----:B------:R-:W-:Y:S01]  /*1720*/  LOP3.LUT P0, RZ, R0, 0xff, RZ, 0xc0, !PT ;  /* 0x000000ff00ff7812 */ /* 0x000fe2000780c0ff */
[----:B------:R-:W-:Y:S02]  /*1730*/  UMOV UR10, 0xffffffff ;  /* 0xffffffff000a7882 */ /* 0x000fe40000000000 */
[----:B------:R-:W-:Y:S01]  /*1740*/  FADD.FTZ R103, R102, R97 ;  /* 0x0000006166677221 */ /* 0x000fe20000010000 */
[----:B------:R-:W-:Y:S01]  /*1750*/  LOP3.LUT P1, RZ, R88, 0x1f, RZ, 0xc0, !PT ;  /* 0x0000001f58ff7812 */ /* 0x000fe2000782c0ff */
        /* <DEDUP_REMOVED lines=108> */
.L_x_43576:
        /* <DEDUP_REMOVED lines=17> */
[----:B------:R-:W-:Y:S03]  /*1f30*/  BSSY B0, `(.L_x_43563) ;  /* 0x00000b9000007945 */ /* 0x000fe60003800000 */
[----:B0-----:R-:W0:Y:S01]  /*1f40*/  SHFL.DOWN PT, R106, R103, 0x4, 0x1f ;  /* 0x08801f00676a7f89 */ /* 0x001e2200000e0000 */
[----:B-1----:R-:W-:-:S02]  /*1f50*/  @!P1 LEA R104, R91, R90, 0x18 ;  /* 0x0000005a5b689211 */ /* 0x002fc400078ec0ff */
[----:B------:R-:W-:Y:S02]  /*1f60*/  CS2R R90, SRZ ;  /* 0x00000000005a7805 */ /* 0x000fe4000001ff00 */
[----:B------:R-:W-:Y:S02]  /*1f70*/  @!P1 LEA R104, R101, R104, 0x3 ;  /* 0x0000006865689211 */ /* 0x000fe400078e18ff */
[----:B0-----:R-:W-:Y:S02]  /*1f80*/  IADD3 R107, R106, R103, RZ ;  /* 0x000000676a6b7210 */ /* 0x001fe40007ffe0ff */
[----:B------:R-:W-:Y:S01]  /*1f90*/  I2FP.F32.S32 R106, R106 ;  /* 0x0000006a006a7245 */ /* 0x000fe20000201400 */
[----:B------:R0:W-:Y:S01]  /*1fa0*/  @!P1 LDS.64 R90, [R104] ;  /* 0x00000000685a9984 */ /* 0x0001e20000000a00 */
[----:B------:R-:W-:Y:S02]  /*1fb0*/  I2FP.F32.S32 R101, R107 ;  /* 0x0000006b00657245 */ /* 0x000fe40000201400 */
[----:B------:R-:W-:Y:S01]  /*1fc0*/  LOP3.LUT P1, RZ, R0, 0x1f, R88, 0xf8, !PT ;  /* 0x0000001f00ff7812 */ /* 0x000fe2000782f858 */
[----:B------:R-:W1:Y:S01]  /*1fd0*/  SHFL.DOWN PT, R112, R107, 0x2, 0x1f ;  /* 0x08401f006b707f89 */ /* 0x000e6200000e0000 */
[----:B------:R-:W2:Y:S01]  /*1fe0*/  MUFU.RCP R109, R101 ;  /* 0x00000065006d7308 */ /* 0x000ea20000001000 */
[----:B0-----:R-:W-:-:S02]  /*1ff0*/  I2FP.F32.S32 R104, R103 ;  /* 0x0000006700687245 */ /* 0x001fc40000201400 */
[-C--:B-1----:R-:W-:Y:S02]  /*2000*/  IADD3 R107, R107, R112.reuse, RZ ;  /* 0x000000706b6b7210 */ /* 0x082fe40007ffe0ff */
[----:B------:R-:W-:Y:S01]  /*2010*/  I2FP.F32.S32 R112, R112 ;  /* 0x0000007000707245 */ /* 0x000fe20000201400 */
[----:B------:R-:W0:Y:S04]  /*2020*/  SHFL.DOWN PT, R105, R90, 0x4, 0x1f ;  /* 0x08801f005a697f89 */ /* 0x000e2800000e0000 */
[----:B------:R-:W1:Y:S01]  /*2030*/  SHFL.DOWN PT, R108, R91, 0x4, 0x1f ;  /* 0x08801f005b6c7f89 */ /* 0x000e6200000e0000 */
[C---:B0-----:R-:W-:Y:S01]  /*2040*/  FMUL.FTZ R111, R105.reuse, R106 ;  /* 0x0000006a696f7220 */ /* 0x041fe20000410000 */
[----:B------:R-:W-:-:S03]  /*2050*/  FADD.FTZ R105, -R105, R90 ;  /* 0x0000005a69697221 */ /* 0x000fc60000010100 */
[----:B------:R-:W-:Y:S01]  /*2060*/  FFMA.FTZ R110, R104, R90, R111 ;  /* 0x0000005a686e7223 */ /* 0x000fe2000001006f */
[----:B------:R-:W-:Y:S01]  /*2070*/  FMUL.FTZ R105, R105, R105 ;  /* 0x0000006969697220 */ /* 0x000fe20000410000 */
[----:B-1----:R-:W-:Y:S01]  /*2080*/  FADD.FTZ R108, R108, R91 ;  /* 0x0000005b6c6c7221 */ /* 0x002fe20000010000 */
[----:B------:R-:W-:Y:S01]  /*2090*/  I2FP.F32.S32 R90, R107 ;  /* 0x0000006b005a7245 */ /* 0x000fe20000201400 */
[----:B--2---:R-:W-:Y:S01]  /*20a0*/  FMUL.FTZ R110, R109, R110 ;  /* 0x0000006e6d6e7220 */ /* 0x004fe20000410000 */
        /* <DEDUP_REMOVED lines=51> */
[----:B------:R-:W-:Y:S01]  /*23e0*/  LOP3.LUT R2, R88, 0xff, RZ, 0xc0, !PT ;  /* 0x000000ff58027812 */ /* 0x000fe200078ec0ff */
[C---:B------:R-:W-:Y:S01]  /*23f0*/  FADD.FTZ R91, -R0.reuse, R98 ;  /* 0x00000062005b7221 */ /* 0x040fe20000010100 */
[C---:B------:R-:W-:Y:S01]  /*2400*/  FADD.FTZ R101, -R0.reuse, R99 ;  /* 0x0000006300657221 */ /* 0x040fe20000010100 */
[----:B------:R-:W-:Y:S01]  /*2410*/  IMAD R100, R89, R100, RZ ;  /* 0x0000006459647224 */ /* 0x000fe200078e02ff */
[----:B------:R-:W0:Y:S01]  /*2420*/  LDC.64 R98, c[0x0][0x2b8] ;  /* 0x0000ae00ff627b82 */ /* 0x000e220000000a00 */
        /* <DEDUP_REMOVED lines=27> */
[----:B------:R-:W-:Y:S01]  /*25e0*/  LEA.HI R0, R79, R100, RZ, 0x2 ;  /* 0x000000644f007211 */ /* 0x000fe200078f10ff */
[C---:B------:R-:W-:Y:S01]  /*25f0*/  FMUL.FTZ R68, R90.reuse, R97 ;  /* 0x000000615a447220 */ /* 0x040fe20000410000 */
[C---:B------:R-:W-:Y:S01]  /*2600*/  FMUL.FTZ R89, R90.reuse, R89 ;  /* 0x000000595a597220 */ /* 0x040fe20000410000 */
[C---:B------:R-:W-:Y:S01]  /*2610*/  FMUL.FTZ R78, R90.reuse, R87 ;  /* 0x000000575a4e7220 */ /* 0x040fe20000410000 */
[C---:B------:R-:W-:Y:S01]  /*2620*/  FMUL.FTZ R87, R90.reuse, R111 ;  /* 0x0000006f5a577220 */ /* 0x040fe20000410000 */
[----:B------:R-:W-:Y:S01]  /*2630*/  FMUL.FTZ R86, R90, R69 ;  /* 0x000000455a567220 */ /* 0x000fe20000410000 */
[----:B------:R-:W-:Y:S01]  /*2640*/  LEA.HI.SX32 R111, R0, R2, 0x1e ;  /* 0x00000002006f7211 */ /* 0x000fe200078ff2ff */
        /* <DEDUP_REMOVED lines=9> */
[----:B------:R-:W-:Y:S01]  /*26e0*/  IADD3 R77, R111, 0x100, RZ ;  /* 0x000001006f4d7810 */ /* 0x000fe20007ffe0ff */
[C---:B------:R-:W-:Y:S01]  /*26f0*/  FMUL.FTZ R97, R90.reuse, R73 ;  /* 0x000000495a617220 */ /* 0x040fe20000410000 */
[----:B------:R-:W-:Y:S01]  /*2700*/  FMUL.FTZ R102, R90, R83 ;  /* 0x000000535a667220 */ /* 0x000fe20000410000 */
[----:B------:R-:W-:Y:S01]  /*2710*/  FFMA.FTZ R71, R35, R72, R7 ;  /* 0x0000004823477223 */ /* 0x000fe20000010007 */
[----:B------:R-:W-:Y:S01]  /*2720*/  FFMA.FTZ R70, R34, R70, R6 ;  /* 0x0000004622467223 */ /* 0x000fe20000010006 */
[----:B0-----:R-:W-:-:S04]  /*2730*/  IMAD.WIDE.U32 R72, R111, 0x10, R98 ;  /* 0x000000106f487825 */ /* 0x001fc800078e0062 */
[----:B------:R-:W-:Y:S01]  /*2740*/  FFMA.FTZ R83, R39, R80, R11 ;  /* 0x0000005027537223 */ /* 0x000fe2000001000b */
[----:B------:R-:W-:Y:S01]  /*2750*/  FMUL.FTZ R101, R90, R81 ;  /* 0x000000515a657220 */ /* 0x000fe20000410000 */
[----:B------:R-:W-:Y:S01]  /*2760*/  FFMA.FTZ R80, R36, R91, R8 ;  /* 0x0000005b24507223 */ /* 0x000fe20000010008 */
[C---:B------:R-:W-:Y:S01]  /*2770*/  FMUL.FTZ R75, R90.reuse, R84 ;  /* 0x000000545a4b7220 */ /* 0x040fe20000410000 */
[C---:B------:R-:W-:Y:S01]  /*2780*/  FMUL.FTZ R0, R90.reuse, R93 ;  /* 0x0000005d5a007220 */ /* 0x040fe20000410000 */
[----:B------:R-:W-:Y:S01]  /*2790*/  FFMA.FTZ R81, R37, R76, R9 ;  /* 0x0000004c25517223 */ /* 0x000fe20000010009 */
[C---:B------:R-:W-:Y:S01]  /*27a0*/  IADD3 R91, R111.reuse, 0x200, RZ ;  /* 0x000002006f5b7810 */ /* 0x040fe20007ffe0ff */
        /* <DEDUP_REMOVED lines=9> */
[----:B------:R-:W-:-:S04]  /*2840*/  IMAD.WIDE.U32 R76, R77, 0x10, R98 ;  /* 0x000000104d4c7825 */ /* 0x000fc800078e0062 */
[C---:B------:R-:W-:Y:S01]  /*2850*/  FMUL.FTZ R107, R90.reuse, R113 ;  /* 0x000000715a6b7220 */ /* 0x040fe20000410000 */
[C---:B------:R-:W-:Y:S01]  /*2860*/  IADD3 R95, R111.reuse, 0x400, RZ ;  /* 0x000004006f5f7810 */ /* 0x040fe20007ffe0ff */
[C---:B------:R-:W-:Y:S01]  /*2870*/  FMUL.FTZ R103, R90.reuse, R117 ;  /* 0x000000755a677220 */ /* 0x040fe20000410000 */
[C---:B------:R-:W-:Y:S01]  /*2880*/  FMUL.FTZ R105, R90.reuse, R105 ;  /* 0x000000695a697220 */ /* 0x040fe20000410000 */
[----:B------:R0:W-:Y:S01]  /*2890*/  STG.E.128 desc[UR4][R72.64], R68 ;  /* 0x0000004448007986 */ /* 0x0001e2000c101d04 */
[C---:B------:R-:W-:Y:S01]  /*28a0*/  IADD3 R97, R111.reuse, 0x500, RZ ;  /* 0x000005006f617810 */ /* 0x040fe20007ffe0ff */
[----:B------:R-:W-:Y:S01]  /*28b0*/  FMUL.FTZ R85, R90, R85 ;  /* 0x000000555a557220 */ /* 0x000fe20000410000 */
[----:B------:R-:W-:Y:S01]  /*28c0*/  IADD3 R111, R111, 0x600, RZ ;  /* 0x000006006f6f7810 */ /* 0x000fe20007ffe0ff */
[--C-:B------:R-:W-:Y:S01]  /*28d0*/  IMAD.WIDE.U32 R90, R91, 0x10, R98.reuse ;  /* 0x000000105b5a7825 */ /* 0x100fe200078e0062 */
[----:B------:R1:W-:Y:S03]  /*28e0*/  STG.E.128 desc[UR4][R76.64], R80 ;  /* 0x000000504c007986 */ /* 0x0003e6000c101d04 */
[----:B------:R-:W-:-:S04]  /*28f0*/  IMAD.WIDE.U32 R92, R93, 0x10, R98 ;  /* 0x000000105d5c7825 */ /* 0x000fc800078e0062 */
        /* <DEDUP_REMOVED lines=28> */
.L_x_43564:
[----:B------:R-:W-:Y:S05]  /*2ac0*/  BSYNC B0 ;  /* 0x0000000000007941 */ /* 0x000fea0003800000 */
.L_x_43563:
[----:B------:R-:W-:Y:S02]  /*2ad0*/  IADD3 R3, R3, UR8, RZ ;  /* 0x0000000803037c10 */ /* 0x000fe4000fffe0ff */
[----:B------:R-:W-:Y:S02]  /*2ae0*/  SEL R0, RZ, 0x1, P0 ;  /* 0x00000001ff007807 */ /* 0x000fe40000000000 */
[----:B------:R-:W-:-:S13]  /*2af0*/  ISETP.GE.AND P1, PT, R3, UR9, PT ;  /* 0x0000000903007c0c */ /* 0x000fda000bf26270 */
[----:B------:R-:W-:Y:S05]  /*2b00*/  @!P1 BRA `(.L_x_43565) ;  /* 0xffffffd800189947 */ /* 0x000fea000383ffff */
[----:B------:R-:W-:Y:S05]  /*2b10*/  EXIT ;  /* 0x000000000000794d */ /* 0x000fea0003800000 */
.L_x_43562:
[----:B------:R-:W-:Y:S01]  /*2b20*/  HFMA2.MMA R110, -RZ, RZ, 0, 5.9604644775390625e-08 ;  /* 0x00000001ff6e7435 */ /* 0x000fe200000001ff */
[----:B------:R-:W-:Y:S02]  /*2b30*/  MOV R109, R0 ;  /* 0x00000000006d7202 */ /* 0x000fe40000000f00 */
[----:B------:R-:W-:Y:S02]  /*2b40*/  MOV R111, 0x1f ;  /* 0x0000001f006f7802 */ /* 0x000fe40000000f00 */
[----:B------:R-:W-:-:S07]  /*2b50*/  MOV R108, 0xffffffff ;  /* 0xffffffff006c7802 */ /* 0x000fce0000000f00 */
[----:B-----5:R-:W-:Y:S05]  /*2b60*/  WARPSYNC.COLLECTIVE R108, `(.L_x_43566) ;  /* 0x000000006c087348 */ /* 0x020fea0003c00000 */
[----:B------:R0:W1:Y:S02]  /*2b70*/  SHFL.BFLY P2, R107, R109, R110, R111 ;  /* 0x0c00006e6d6b7389 */ /* 0x000064000004006f */
[----:B01---5:R-:W-:Y:S01]  /*2b80*/  ENDCOLLECTIVE ;  /* 0x000000000000791b */ /* 0x023fe20003800000 */
.L_x_43566:
[----:B------:R-:W-:Y:S01]  /*2b90*/  HFMA2.MMA R110, -RZ, RZ, 0, 1.1920928955078125e-07 ;  /* 0x00000002ff6e7435 */ /* 0x000fe200000001ff */
[----:B------:R-:W-:-:S05]  /*2ba0*/  MOV R103, R107 ;  /* 0x0000006b00677202 */ /* 0x000fca0000000f00 */
[----:B------:R-:W-:-:S05]  /*2bb0*/  FADD.FTZ R103, R0, R103 ;  /* 0x0000006700677221 */ /* 0x000fca0000010000 */
[----:B------:R-:W-:-:S07]  /*2bc0*/  MOV R109, R103 ;  /* 0x00000067006d7202 */ /* 0x000fce0000000f00 */
[----:B------:R-:W-:Y:S05]  /*2bd0*/  WARPSYNC.COLLECTIVE R108, `(.L_x_43567) ;  /* 0x000000006c087348 */ /* 0x000fea0003c00000 */
[----:B------:R0:W1:Y:S02]  /*2be0*/  SHFL.BFLY P2, R107, R109, R110, R111 ;  /* 0x0c00006e6d6b7389 */ /* 0x000064000004006f */
[----:B01----:R-:W-:Y:S01]  /*2bf0*/  ENDCOLLECTIVE ;  /* 0x000000000000791b */ /* 0x003fe20003800000 */
.L_x_43567:
[----:B------:R-:W-:Y:S01]  /*2c00*/  HFMA2.MMA R110, -RZ, RZ, 0, 2.384185791015625e-07 ;  /* 0x00000004ff6e7435 */ /* 0x000fe200000001ff */
[----:B------:R-:W-:-:S05]  /*2c10*/  MOV R90, R107 ;  /* 0x0000006b005a7202 */ /* 0x000fca0000000f00 */
[----:B------:R-:W-:-:S05]  /*2c20*/  FADD.FTZ R104, R103, R90 ;  /* 0x0000005a67687221 */ /* 0x000fca0000010000 */
[----:B------:R-:W-:-:S07]  /*2c30*/  MOV R109, R104 ;  /* 0x00000068006d7202 */ /* 0x000fce0000000f00 */
[----:B------:R-:W-:Y:S05]  /*2c40*/  WARPSYNC.COLLECTIVE R108, `(.L_x_43568) ;  /* 0x000000006c087348 */ /* 0x000fea0003c00000 */
[----:B------:R0:W1:Y:S02]  /*2c50*/  SHFL.BFLY P2, R107, R109, R110, R111 ;  /* 0x0c00006e6d6b7389 */ /* 0x000064000004006f */
[----:B01----:R-:W-:Y:S01]  /*2c60*/  ENDCOLLECTIVE ;  /* 0x000000000000791b */ /* 0x003fe20003800000 */
.L_x_43568:
[----:B------:R-:W-:Y:S01]  /*2c70*/  HFMA2.MMA R110, -RZ, RZ, 0, 4.76837158203125e-07 ;  /* 0x00000008ff6e7435 */ /* 0x000fe200000001ff */
[----:B------:R-:W-:-:S05]  /*2c80*/  MOV R105, R107 ;  /* 0x0000006b00697202 */ /* 0x000fca0000000f00 */
[----:B------:R-:W-:-:S05]  /*2c90*/  FADD.FTZ R105, R104, R105 ;  /* 0x0000006968697221 */ /* 0x000fca0000010000 */
[----:B------:R-:W-:-:S07]  /*2ca0*/  MOV R109, R105 ;  /* 0x00000069006d7202 */ /* 0x000fce0000000f00 */
[----:B------:R-:W-:Y:S05]  /*2cb0*/  WARPSYNC.COLLECTIVE R108, `(.L_x_43569) ;  /* 0x000000006c087348 */ /* 0x000fea0003c00000 */
[----:B------:R0:W1:Y:S02]  /*2cc0*/  SHFL.BFLY P2, R107, R109, R110, R111 ;  /* 0x0c00006e6d6b7389 */ /* 0x000064000004006f */
[----:B01----:R-:W-:Y:S01]  /*2cd0*/  ENDCOLLECTIVE ;  /* 0x000000000000791b */ /* 0x003fe20003800000 */
.L_x_43569:
[----:B------:R-:W-:Y:S01]  /*2ce0*/  HFMA2.MMA R110, -RZ, RZ, 0, 9.5367431640625e-07 ;  /* 0x00000010ff6e7435 */ /* 0x000fe200000001ff */
[----:B------:R-:W-:-:S05]  /*2cf0*/  MOV R90, R107 ;  /* 0x0000006b005a7202 */ /* 0x000fca0000000f00 */
[----:B------:R-:W-:-:S05]  /*2d00*/  FADD.FTZ R106, R105, R90 ;  /* 0x0000005a696a7221 */ /* 0x000fca0000010000 */
[----:B------:R-:W-:-:S07]  /*2d10*/  MOV R109, R106 ;  /* 0x0000006a006d7202 */ /* 0x000fce0000000f00 */
[----:B------:R-:W-:Y:S05]  /*2d20*/  WARPSYNC.COLLECTIVE R108, `(.L_x_43570) ;  /* 0x000000006c087348 */ /* 0x000fea0003c00000 */
[----:B------:R0:W1:Y:S02]  /*2d30*/  SHFL.BFLY P2, R107, R109, R110, R111 ;  /* 0x0c00006e6d6b7389 */ /* 0x000064000004006f */
[----:B01----:R-:W-:Y:S01]  /*2d40*/  ENDCOLLECTIVE ;  /* 0x000000000000791b */ /* 0x003fe20003800000 */
.L_x_43570:
        /* <DEDUP_REMOVED lines=63> */
.L_x_43571:
[----:B------:R-:W-:Y:S01]  /*3140*/  HFMA2.MMA R110, -RZ, RZ, 0, 1.1920928955078125e-07 ;  /* 0x00000002ff6e7435 */ /* 0x000fe200000001ff */
[----:B------:R-:W-:-:S05]  /*3150*/  MOV R103, R107 ;  /* 0x0000006b00677202 */ /* 0x000fca0000000f00 */
[----:B------:R-:W-:-:S05]  /*3160*/  FADD.FTZ R103, R0, R103 ;  /* 0x0000006700677221 */ /* 0x000fca0000010000 */
[----:B------:R-:W-:-:S07]  /*3170*/  MOV R109, R103 ;  /* 0x00000067006d7202 */ /* 0x000fce0000000f00 */
[----:B------:R-:W-:Y:S05]  /*3180*/  WARPSYNC.COLLECTIVE R108, `(.L_x_43572) ;  /* 0x000000006c087348 */ /* 0x000fea0003c00000 */
[----:B------:R0:W1:Y:S02]  /*3190*/  SHFL.BFLY P2, R107, R109, R110, R111 ;  /* 0x0c00006e6d6b7389 */ /* 0x000064000004006f */
[----:B01----:R-:W-:Y:S01]  /*31a0*/  ENDCOLLECTIVE ;  /* 0x000000000000791b */ /* 0x003fe20003800000 */
.L_x_43572:
[----:B------:R-:W-:Y:S01]  /*31b0*/  HFMA2.MMA R110, -RZ, RZ, 0, 2.384185791015625e-07 ;  /* 0x00000004ff6e7435 */ /* 0x000fe200000001ff */
[----:B------:R-:W-:-:S05]  /*31c0*/  MOV R104, R107 ;  /* 0x0000006b00687202 */ /* 0x000fca0000000f00 */
[----:B------:R-:W-:-:S05]  /*31d0*/  FADD.FTZ R104, R103, R104 ;  /* 0x0000006867687221 */ /* 0x000fca0000010000 */
[----:B------:R-:W-:-:S07]  /*31e0*/  MOV R109, R104 ;  /* 0x00000068006d7202 */ /* 0x000fce0000000f00 */
[----:B------:R-:W-:Y:S05]  /*31f0*/  WARPSYNC.COLLECTIVE R108, `(.L_x_43573) ;  /* 0x000000006c087348 */ /* 0x000fea0003c00000 */
[----:B------:R0:W1:Y:S02]  /*3200*/  SHFL.BFLY P2, R107, R109, R110, R111 ;  /* 0x0c00006e6d6b7389 */ /* 0x000064000004006f */
[----:B01----:R-:W-:Y:S01]  /*3210*/  ENDCOLLECTIVE ;  /* 0x000000000000791b */ /* 0x003fe20003800000 */
.L_x_43573:
[----:B------:R-:W-:Y:S01]  /*3220*/  HFMA2.MMA R110, -RZ, RZ, 0, 4.76837158203125e-07 ;  /* 0x00000008ff6e7435 */ /* 0x000fe200000001ff */
[----:B------:R-:W-:-:S05]  /*3230*/  MOV R105, R107 ;  /* 0x0000006b00697202 */ /* 0x000fca0000000f00 */
[----:B------:R-:W-:-:S05]  /*3240*/  FADD.FTZ R105, R104, R105 ;  /* 0x0000006968697221 */ /* 0x000fca0000010000 */
[----:B------:R-:W-:-:S07]  /*3250*/  MOV R109, R105 ;  /* 0x00000069006d7202 */ /* 0x000fce0000000f00 */
[----:B------:R-:W-:Y:S05]  /*3260*/  WARPSYNC.COLLECTIVE R108, `(.L_x_43574) ;  /* 0x000000006c087348 */ /* 0x000fea0003c00000 */
[----:B------:R0:W1:Y:S02]  /*3270*/  SHFL.BFLY P2, R107, R109, R110, R111 ;  /* 0x0c00006e6d6b7389 */ /* 0x000064000004006f */
[----:B01----:R-:W-:Y:S01]  /*3280*/  ENDCOLLECTIVE ;  /* 0x000000000000791b */ /* 0x003fe20003800000 */
.L_x_43574:
[----:B------:R-:W-:Y:S01]  /*3290*/  HFMA2.MMA R110, -RZ, RZ, 0, 9.5367431640625e-07 ;  /* 0x00000010ff6e7435 */ /* 0x000fe200000001ff */
[----:B------:R-:W-:-:S05]  /*32a0*/  MOV R106, R107 ;  /* 0x0000006b006a7202 */ /* 0x000fca0000000f00 */
[----:B------:R-:W-:-:S05]  /*32b0*/  FADD.FTZ R106, R105, R106 ;  /* 0x0000006a696a7221 */ /* 0x000fca0000010000 */
[----:B------:R-:W-:-:S07]  /*32c0*/  MOV R109, R106 ;  /* 0x0000006a006d7202 */ /* 0x000fce0000000f00 */
[----:B------:R-:W-:Y:S05]  /*32d0*/  WARPSYNC.COLLECTIVE R108, `(.L_x_43575) ;  /* 0x000000006c087348 */ /* 0x000fea0003c00000 */
[----:B------:R0:W1:Y:S02]  /*32e0*/  SHFL.BFLY P2, R107, R109, R110, R111 ;  /* 0x0c00006e6d6b7389 */ /* 0x000064000004006f */
[----:B01----:R-:W-:Y:S01]  /*32f0*/  ENDCOLLECTIVE ;  /* 0x000000000000791b */ /* 0x003fe20003800000 */
.L_x_43575:
[----:B------:R-:W-:Y:S05]  /*3300*/  BRA `(.L_x_43576) ;  /* 0xffffffe800c47947 */ /* 0x000fea000383ffff */
.L_x_43577:
        /* <DEDUP_REMOVED lines=15> */
.L_x_46107:


//--------------------- .text._ZN10layer_norm13ln_fwd_kernelINS_13Kernel_traitsIfffffjLj7168ELj1ELj1ELj8ELj16ENS_18Kernel_traits_baseILj7168EfffffjLj256EEEEELb0ELb1ELb0ELb0EEEvNS_9FwdParamsE --------------------------
	.section	.text._ZN10layer_norm13ln_fwd_kernelINS_13Kernel_traitsIfffffjLj7168ELj1ELj1ELj8ELj16ENS_18Kernel_traits_baseILj7168EfffffjLj256EEEEELb0ELb1ELb0ELb0EEEvNS_9FwdParamsE,"ax",@progbits
	.align	128
        .global         _ZN10layer_norm13ln_fwd_kernelINS_13Kernel_traitsIfffffjLj7168ELj1ELj1ELj8ELj16ENS_18Kernel_traits_baseILj7168EfffffjLj256EEEEELb0ELb1ELb0ELb0EEEvNS_9FwdParamsE
        .type           _ZN10layer_norm13ln_fwd_kernelINS_13Kernel_traitsIfffffjLj7168ELj1ELj1ELj8ELj16ENS_18Kernel_traits_baseILj7168EfffffjLj256EEEEELb0ELb1ELb0ELb0EEEvNS_9FwdParamsE,@function
        .size           _ZN10layer_norm13ln_fwd_kernelINS_13Kernel_traitsIfffffjLj7168ELj1ELj1ELj8ELj16ENS_18Kernel_traits_baseILj7168EfffffjLj256EEEEELb0ELb1ELb0ELb0EEEvNS_9FwdParamsE,(.L_x_46108 - _ZN10layer_norm13ln_fwd_kernelINS_13Kernel_traitsIfffffjLj7168ELj1ELj1ELj8ELj16ENS_18Kernel_traits_baseILj7168EfffffjLj256EEEEELb0ELb1ELb0ELb0EEEvNS_9FwdParamsE)
        .other          _ZN10layer_norm13ln_fwd_kernelINS_13Kernel_traitsIfffffjLj7168ELj1ELj1ELj8ELj16ENS_18Kernel_traits_baseILj7168EfffffjLj256EEEEELb0ELb1ELb0ELb0EEEvNS_9FwdParamsE,@"STO_CUDA_ENTRY STV_DEFAULT"
_ZN10layer_norm13ln_fwd_kernelINS_13Kernel_traitsIfffffjLj7168ELj1ELj1ELj8ELj16ENS_18Kernel_traits_baseILj7168EfffffjLj256EEEEELb0ELb1ELb0ELb0EEEvNS_9FwdParamsE:
.text._ZN10layer_norm13ln_fwd_kernelINS_13Kernel_traitsIfffffjLj7168ELj1ELj1ELj8ELj16ENS_18Kernel_traits_baseILj7168EfffffjLj256EEEEELb0ELb1ELb0ELb0EEEvNS_9FwdParamsE:
        /* <DEDUP_REMOVED lines=22> */
[----:B------:R-:W-:Y:S01]  /*0160*/  ISETP.NE.U32.AND P0, PT, RZ, UR6, PT ;  /* 0x00000006ff007c0c */ /* 0x000fe2000bf05070 */
[----:B------:R-:W-:Y:S01]  /*0170*/  ULDC.64 UR8, c[0x0][0x278] ;  /* 0x00009e0000087ab9 */ /* 0x000fe20000000a00 */
[----:B------:R-:W-:Y:S02]  /*0180*/  CS2R R6, SRZ ;  /* 0x0000000000067805 */ /* 0x000fe4000001ff00 */
[----:B------:R-:W-:Y:S02]  /*0190*/  CS2R R4, SRZ ;  /* 0x0000000000047805 */ /* 0x000fe4000001ff00 */
[----:B------:R-:W-:-:S13]  /*01a0*/  ISETP.NE.AND.EX P0, PT, RZ, UR7, PT, P0 ;  /* 0x00000007ff007c0c */ /* 0x000fda000bf05300 */
[----:B------:R-:W-:-:S04]  /*01b0*/  @P0 LEA R16, P2, R83, UR6, 0x4 ;  /* 0x0000000653100c11 */ /* 0x000fc8000f8420ff */
[C---:B------:R-:W-:Y:S02]  /*01c0*/  @P0 LEA.HI.X R17, R83.reuse, UR7, RZ, 0x4, P2 ;  /* 0x0000000753110c11 */ /* 0x040fe400090f24ff */
[C---:B------:R-:W-:Y:S01]  /*01d0*/  LEA R12, P2, R83.reuse, UR8, 0x4 ;  /* 0x00000008530c7c11 */ /* 0x040fe2000f8420ff */
[C---:B0-----:R-:W-:Y:S02]  /*01e0*/  IMAD.WIDE.U32 R8, R83.reuse, 0x10, R8 ;  /* 0x0000001053087825 */ /* 0x041fe400078e0008 */
[----:B------:R0:W5:Y:S01]  /*01f0*/  @P0 LDG.E.128 R4, desc[UR4][R16.64] ;  /* 0x0000000410040981 */ /* 0x000162000c1e1d00 */
[----:B------:R-:W-:-:S03]  /*0200*/  LEA.HI.X R13, R83, UR9, RZ, 0x4, P2 ;  /* 0x00000009530d7c11 */ /* 0x000fc600090f24ff */
[----:B------:R-:W5:Y:S04]  /*0210*/  LDG.E.128 R8, desc[UR4][R8.64] ;  /* 0x0000000408087981 */ /* 0x000f68000c1e1d00 */
[----:B------:R-:W5:Y:S01]  /*0220*/  LDG.E.128 R12, desc[UR4][R12.64] ;  /* 0x000000040c0c7981 */ /* 0x000f62000c1e1d00 */
[----:B0-----:R-:W-:-:S07]  /*0230*/  LOP3.LUT R83, R83, 0x100, RZ, 0xfc, !PT ;  /* 0x0000010053537812 */ /* 0x001fce00078efcff */
.L_x_43579:
[----:B------:R-:W-:Y:S05]  /*0240*/  BSYNC B0 ;  /* 0x0000000000007941 */ /* 0x000fea0003800000 */
.L_x_43578:
[----:B------:R-:W-:Y:S04]  /*0250*/  BSSY B0, `(.L_x_43580) ;  /* 0x0000012000007945 */ /* 0x000fe80003800000 */
[----:B------:R-:W-:Y:S05]  /*0260*/  @!P6 BRA `(.L_x_43581) ;  /* 0x000000000040e947 */ /* 0x000fea0003800000 */
[----:B------:R-:W-:Y:S01]  /*0270*/  ULDC.64 UR6, c[0x0][0x2c8] ;  /* 0x0000b20000067ab9 */ /* 0x000fe20000000a00 */
[----:B------:R-:W0:Y:S01]  /*0280*/  LDC.64 R16, c[0x0][0x260] ;  /* 0x00009800ff107b82 */ /* 0x000e220000000a00 */
[----:B------:R-:W-:Y:S01]  /*0290*/  ISETP.NE.U32.AND P0, PT, RZ, UR6, PT ;  /* 0x00000006ff007c0c */ /* 0x000fe2000bf05070 */
[----:B------:R-:W-:Y:S01]  /*02a0*/  ULDC.64 UR8, c[0x0][0x278] ;  /* 0x00009e0000087ab9 */ /* 0x000fe20000000a00 */
[----:B------:R-:W-:Y:S02]  /*02b0*/  CS2R R18, SRZ ;  /* 0x0000000000127805 */ /* 0x000fe4000001ff00 */
[----:B------:R-:W-:-:S13]  /*02c0*/  ISETP.NE.AND.EX P0, PT, RZ, UR7, PT, P0 ;  /* 0x00000007ff007c0c */ /* 0x000fda000bf05300 */
[----:B------:R-:W-:-:S04]  /*02d0*/  @P0 LEA R28, P2, R83, UR6, 0x4 ;  /* 0x00000006531c0c11 */ /* 0x000fc8000f8420ff */
[C---:B------:R-:W-:Y:S02]  /*02e0*/  @P0 LEA.HI.X R29, R83.reuse, UR7, RZ, 0x4, P2 ;  /* 0x00000007531d0c11 */ /* 0x040fe400090f24ff */
[C---:B------:R-:W-:Y:S01]  /*02f0*/  LEA R24, P2, R83.reuse, UR8, 0x4 ;  /* 0x0000000853187c11 */ /* 0x040fe2000f8420ff */
[C---:B0-----:R-:W-:Y:S01]  /*0300*/  IMAD.WIDE.U32 R20, R83.reuse, 0x10, R16 ;  /* 0x0000001053147825 */ /* 0x041fe200078e0010 */
[----:B------:R-:W-:Y:S02]  /*0310*/  CS2R R16, SRZ ;  /* 0x0000000000107805 */ /* 0x000fe4000001ff00 */
[----:B------:R-:W-:-:S03]  /*0320*/  LEA.HI.X R25, R83, UR9, RZ, 0x4, P2 ;  /* 0x0000000953197c11 */ /* 0x000fc600090f24ff */
[----:B------:R-:W5:Y:S04]  /*0330*/  LDG.E.128 R20, desc[UR4][R20.64] ;  /* 0x0000000414147981 */ /* 0x000f68000c1e1d00 */
[----:B------:R-:W5:Y:S04]  /*0340*/  LDG.E.128 R24, desc[UR4][R24.64] ;  /* 0x0000000418187981 */ /* 0x000f68000c1e1d00 */
[----:B------:R0:W5:Y:S01]  /*0350*/  @P0 LDG.E.128 R16, desc[UR4][R28.64] ;  /* 0x000000041c100981 */ /* 0x000162000c1e1d00 */
[----:B------:R-:W-:-:S07]  /*0360*/  IADD3 R83, R83, 0x100, RZ ;  /* 0x0000010053537810 */ /* 0x000fce0007ffe0ff */
.L_x_43581:
[----:B------:R-:W-:Y:S05]  /*0370*/  BSYNC B0 ;  /* 0x0000000000007941 */ /* 0x000fea0003800000 */
.L_x_43580:
[----:B------:R-:W-:Y:S04]  /*0380*/  BSSY B0, `(.L_x_43582) ;  /* 0x0000012000007945 */ /* 0x000fe80003800000 */
[----:B------:R-:W-:Y:S05]  /*0390*/  @!P5 BRA `(.L_x_43583) ;  /* 0x000000000040d947 */ /* 0x000fea0003800000 */
[----:B------:R-:W-:Y:S01]  /*03a0*/  ULDC.64 UR6, c[0x0][0x2c8] ;  /* 0x0000b20000067ab9 */ /* 0x000fe20000000a00 */
[----:B0-----:R-:W0:Y:S01]  /*03b0*/  LDC.64 R28, c[0x0][0x260] ;  /* 0x00009800ff1c7b82 */ /* 0x001e220000000a00 */
        /* <DEDUP_REMOVED lines=14> */
.L_x_43583:
[----:B------:R-:W-:Y:S05]  /*04a0*/  BSYNC B0 ;  /* 0x0000000000007941 */ /* 0x000fea0003800000 */
.L_x_43582:
[----:B------:R-:W-:Y:S04]  /*04b0*/  BSSY B0, `(.L_x_43584) ;  /* 0x0000012000007945 */ /* 0x000fe80003800000 */
[----:B------:R-:W-:Y:S05]  /*04c0*/  @!P4 BRA `(.L_x_43585) ;  /* 0x000000000040c947 */ /* 0x000fea0003800000 */
[----:B------:R-:W-:Y:S01]  /*04d0*/  ULDC.64 UR6, c[0x0][0x2c8] ;  /* 0x0000b20000067ab9 */ /* 0x000fe20000000a00 */
[----:B-1----:R-:W1:Y:S01]  /*04e0*/  LDC.64 R40, c[0x0][0x260] ;  /* 0x00009800ff287b82 */ /* 0x002e620000000a00 */
[----:B------:R-:W-:Y:S01]  /*04f0*/  ISETP.NE.U32.AND P0, PT, RZ, UR6, PT ;  /* 0x00000006ff007c0c */ /* 0x000fe2000bf05070 */
[----:B------:R-:W-:Y:S01]  /*0500*/  ULDC.64 UR8, c[0x0][0x278] ;  /* 0x00009e0000087ab9 */ /* 0x000fe20000000a00 */
[----:B------:R-:W-:Y:S02]  /*0510*/  CS2R R42, SRZ ;  /* 0x00000000002a7805 */ /* 0x000fe4000001ff00 */
[----:B------:R-:W-:-:S13]  /*0520*/  ISETP.NE.AND.EX P0, PT, RZ, UR7, PT, P0 ;  /* 0x00000007ff007c0c */ /* 0x000fda000bf05300 */
[----:B------:R-:W-:-:S04]  /*0530*/  @P0 LEA R52, P2, R83, UR6, 0x4 ;  /* 0x0000000653340c11 */ /* 0x000fc8000f8420ff */
[C---:B------:R-:W-:Y:S02]  /*0540*/  @P0 LEA.HI.X R53, R83.reuse, UR7, RZ, 0x4, P2 ;  /* 0x0000000753350c11 */ /* 0x040fe400090f24ff */
[C---:B------:R-:W-:Y:S01]  /*0550*/  LEA R48, P2, R83.reuse, UR8, 0x4 ;  /* 0x0000000853307c11 */ /* 0x040fe2000f8420ff */
[C---:B-1----:R-:W-:Y:S01]  /*0560*/  IMAD.WIDE.U32 R44, R83.reuse, 0x10, R40 ;  /* 0x00000010532c7825 */ /* 0x042fe200078e0028 */
[----:B------:R-:W-:Y:S02]  /*0570*/  CS2R R40, SRZ ;  /* 0x0000000000287805 */ /* 0x000fe4000001ff00 */
[----:B------:R-:W-:-:S03]  /*0580*/  LEA.HI.X R49, R83, UR9, RZ, 0x4, P2 ;  /* 0x0000000953317c11 */ /* 0x000fc600090f24ff */
[----:B------:R-:W5:Y:S04]  /*0590*/  LDG.E.128 R44, desc[UR4][R44.64] ;  /* 0x000000042c2c7981 */ /* 0x000f68000c1e1d00 */
[----:B------:R-:W5:Y:S04]  /*05a0*/  LDG.E.128 R48, desc[UR4][R48.64] ;  /* 0x0000000430307981 */ /* 0x000f68000c1e1d00 */
[----:B------:R2:W5:Y:S01]  /*05b0*/  @P0 LDG.E.128 R40, desc[UR4][R52.64] ;  /* 0x0000000434280981 */ /* 0x000562000c1e1d00 */
[----:B------:R-:W-:-:S07]  /*05c0*/  IADD3 R83, R83, 0x100, RZ ;  /* 0x0000010053537810 */ /* 0x000fce0007ffe0ff */
.L_x_43585:
[----:B------:R-:W-:Y:S05]  /*05d0*/  BSYNC B0 ;  /* 0x0000000000007941 */ /* 0x000fea0003800000 */
.L_x_43584:
[----:B------:R-:W-:Y:S04]  /*05e0*/  BSSY B0, `(.L_x_43586) ;  /* 0x0000012000007945 */ /* 0x000fe80003800000 */
[----:B------:R-:W-:Y:S05]  /*05f0*/  @!P3 BRA `(.L_x_43587) ;  /* 0x000000000040b947 */ /* 0x000fea0003800000 */
[----:B------:R-:W-:Y:S01]  /*0600*/  ULDC.64 UR6, c[0x0][0x2c8] ;  /* 0x0000b20000067ab9 */ /* 0x000fe20000000a00 */
[----:B--2---:R-:W2:Y:S01]  /*0610*/  LDC.64 R52, c[0x0][0x260] ;  /* 0x00009800ff347b82 */ /* 0x004ea20000000a00 */
[----:B------:R-:W-:Y:S01]  /*0620*/  ISETP.NE.U32.AND P0, PT, RZ, UR6, PT ;  /* 0x00000006ff007c0c */ /* 0x000fe2000bf05070 */
[----:B------:R-:W-:Y:S01]  /*0630*/  ULDC.64 UR8, c[0x0][0x278] ;  /* 0x00009e0000087ab9 */ /* 0x000fe20000000a00 */
[----:B------:R-:W-:Y:S02]  /*0640*/  CS2R R54, SRZ ;  /* 0x0000000000367805 */ /* 0x000fe4000001ff00 */
[----:B------:R-:W-:-:S13]  /*0650*/  ISETP.NE.AND.EX P0, PT, RZ, UR7, PT, P0 ;  /* 0x00000007ff007c0c */ /* 0x000fda000bf05300 */
[----:B------:R-:W-:-:S04]  /*0660*/  @P0 LEA R64, P2, R83, UR6, 0x4 ;  /* 0x0000000653400c11 */ /* 0x000fc8000f8420ff */
[C---:B------:R-:W-:Y:S02]  /*0670*/  @P0 LEA.HI.X R65, R83.reuse, UR7, RZ, 0x4, P2 ;  /* 0x0000000753410c11 */ /* 0x040fe400090f24ff */
[C---:B------:R-:W-:Y:S01]  /*0680*/  LEA R60, P2, R83.reuse, UR8, 0x4 ;  /* 0x00000008533c7c11 */ /* 0x040fe2000f8420ff */
[C---:B--2---:R-:W-:Y:S01]  /*0690*/  IMAD.WIDE.U32 R56, R83.reuse, 0x10, R52 ;  /* 0x0000001053387825 */ /* 0x044fe200078e0034 */
[----:B------:R-:W-:Y:S02]  /*06a0*/  CS2R R52, SRZ ;  /* 0x0000000000347805 */ /* 0x000fe4000001ff00 */
[----:B------:R-:W-:-:S03]  /*06b0*/  LEA.HI.X R61, R83, UR9, RZ, 0x4, P2 ;  /* 0x00000009533d7c11 */ /* 0x000fc600090f24ff */
[----:B------:R-:W5:Y:S04]  /*06c0*/  LDG.E.128 R56, desc[UR4][R56.64] ;  /* 0x0000000438387981 */ /* 0x000f68000c1e1d00 */
[----:B------:R-:W5:Y:S04]  /*06d0*/  LDG.E.128 R60, desc[UR4][R60.64] ;  /* 0x000000043c3c7981 */ /* 0x000f68000c1e1d00 */
[----:B------:R3:W5:Y:S01]  /*06e0*/  @P0 LDG.E.128 R52, desc[UR4][R64.64] ;  /* 0x0000000440340981 */ /* 0x000762000c1e1d00 */
[----:B------:R-:W-:-:S07]  /*06f0*/  IADD3 R83, R83, 0x100, RZ ;  /* 0x0000010053537810 */ /* 0x000fce0007ffe0ff */
.L_x_43587:
[----:B------:R-:W-:Y:S05]  /*0700*/  BSYNC B0 ;  /* 0x0000000000007941 */ /* 0x000fea0003800000 */
.L_x_43586:
[----:B------:R-:W-:Y:S01]  /*0710*/  ISETP.GE.U32.AND P0, PT, R3, 0x600, PT ;  /* 0x000006000300780c */ /* 0x000fe20003f06070 */
[----:B------:R-:W-:Y:S03]  /*0720*/  BSSY B0, `(.L_x_43588) ;  /* 0x0000013000007945 */ /* 0x000fe60003800000 */
[----:B---3--:R-:W-:-:S09]  /*0730*/  P2R R64, PR, RZ, 0x1 ;  /* 0x00000001ff407803 */ /* 0x008fd20000000000 */
[----:B------:R-:W-:Y:S05]  /*0740*/  @!P0 BRA `(.L_x_43589) ;  /* 0x0000000000408947 */ /* 0x000fea0003800000 */
[----:B------:R-:W-:Y:S01]  /*0750*/  ULDC.64 UR8, c[0x0][0x278] ;  /* 0x00009e0000087ab9 */ /* 0x000fe20000000a00 */
[----:B------:R-:W3:Y:S01]  /*0760*/  LDC.64 R64, c[0x0][0x260] ;  /* 0x00009800ff407b82 */ /* 0x000ee20000000a00 */
[C---:B------:R-:W-:Y:S01]  /*0770*/  LEA R72, P0, R83.reuse, UR8, 0x4 ;  /* 0x0000000853487c11 */ /* 0x040fe2000f8020ff */
[----:B------:R-:W-:Y:S01]  /*0780*/  ULDC.64 UR6, c[0x0][0x2c8] ;  /* 0x0000b20000067ab9 */ /* 0x000fe20000000a00 */
[----:B------:R-:W-:Y:S02]  /*0790*/  CS2R R66, SRZ ;  /* 0x0000000000427805 */ /* 0x000fe4000001ff00 */
[----:B------:R-:W-:Y:S02]  /*07a0*/  LEA.HI.X R73, R83, UR9, RZ, 0x4, P0 ;  /* 0x0000000953497c11 */ /* 0x000fe400080f24ff */
[----:B------:R-:W-:-:S04]  /*07b0*/  ISETP.NE.U32.AND P0, PT, RZ, UR6, PT ;  /* 0x00000006ff007c0c */ /* 0x000fc8000bf05070 */
[----:B------:R-:W-:Y:S01]  /*07c0*/  ISETP.NE.AND.EX P0, PT, RZ, UR7, PT, P0 ;  /* 0x00000007ff007c0c */ /* 0x000fe2000bf05300 */
[----:B------:R-:W5:-:S12]  /*07d0*/  LDG.E.128 R72, desc[UR4][R72.64] ;  /* 0x0000000448487981 */ /* 0x000f58000c1e1d00 */
[C---:B------:R-:W-:Y:S01]  /*07e0*/  @P0 LEA R76, P2, R83.reuse, UR6, 0x4 ;  /* 0x00000006534c0c11 */ /* 0x040fe2000f8420ff */
[C---:B---3--:R-:W-:Y:S01]  /*07f0*/  IMAD.WIDE.U32 R68, R83.reuse, 0x10, R64 ;  /* 0x0000001053447825 */ /* 0x048fe200078e0040 */
[----:B------:R-:W-:Y:S02]  /*0800*/  CS2R R64, SRZ ;  /* 0x0000000000407805 */ /* 0x000fe4000001ff00 */
[----:B------:R-:W-:-:S03]  /*0810*/  @P0 LEA.HI.X R77, R83, UR7, RZ, 0x4, P2 ;  /* 0x00000007534d0c11 */ /* 0x000fc600090f24ff */
[----:B------:R-:W5:Y:S04]  /*0820*/  LDG.E.128 R68, desc[UR4][R68.64] ;  /* 0x0000000444447981 */ /* 0x000f68000c1e1d00 */
[----:B------:R3:W5:Y:S01]  /*0830*/  @P0 LDG.E.128 R64, desc[UR4][R76.64] ;  /* 0x000000044c400981 */ /* 0x000762000c1e1d00 */
[----:B------:R-:W-:-:S07]  /*0840*/  IADD3 R83, R83, 0x100, RZ ;  /* 0x0000010053537810 */ /* 0x000fce0007ffe0ff */
.L_x_43589:
[----:B------:R-:W-:Y:S05]  /*0850*/  BSYNC B0 ;  /* 0x0000000000007941 */ /* 0x000fea0003800000 */
.L_x_43588:
[----:B------:R-:W-:Y:S01]  /*0860*/  ISETP.GE.U32.AND P0, PT, R3, 0x700, PT ;  /* 0x000007000300780c */ /* 0x000fe20003f06070 */
[----:B------:R-:W-:Y:S03]  /*0870*/  BSSY B0, `(.L_x_43590) ;  /* 0x0000012000007945 */ /* 0x000fe60003800000 */
[----:B---3--:R-:W-:-:S09]  /*0880*/  P2R R76, PR, RZ, 0x1 ;  /* 0x00000001ff4c7803 */ /* 0x008fd20000000000 */
[----:B------:R-:W-:Y:S05]  /*0890*/  @!P0 BRA `(.L_x_43591) ;  /* 0x00000000003c8947 */ /* 0x000fea0003800000 */
[----:B------:R-:W-:Y:S01]  /*08a0*/  ULDC.64 UR6, c[0x0][0x278] ;  /* 0x00009e0000067ab9 */ /* 0x000fe20000000a00 */
[----:B------:R-:W3:Y:S01]  /*08b0*/  LDC.64 R80, c[0x0][0x260] ;  /* 0x00009800ff507b82 */ /* 0x000ee20000000a00 */
[C---:B------:R-:W-:Y:S02]  /*08c0*/  LEA R88, P0, R83.reuse, UR6, 0x4 ;  /* 0x0000000653587c11 */ /* 0x040fe4000f8020ff */
[----:B------:R-:W-:Y:S02]  /*08d0*/  CS2R R78, SRZ ;  /* 0x00000000004e7805 */ /* 0x000fe4000001ff00 */
[----:B------:R-:W-:Y:S02]  /*08e0*/  CS2R R76, SRZ ;  /* 0x00000000004c7805 */ /* 0x000fe4000001ff00 */
[----:B------:R-:W-:Y:S01]  /*08f0*/  LEA.HI.X R89, R83, UR7, RZ, 0x4, P0 ;  /* 0x0000000753597c11 */ /* 0x000fe200080f24ff */
[----:B------:R-:W-:Y:S02]  /*0900*/  ULDC.64 UR6, c[0x0][0x2c8] ;  /* 0x0000b20000067ab9 */ /* 0x000fe40000000a00 */
[----:B------:R-:W-:-:S03]  /*0910*/  ISETP.NE.U32.AND P0, PT, RZ, UR6, PT ;  /* 0x00000006ff007c0c */ /* 0x000fc6000bf05070 */
[----:B------:R-:W5:Y:S01]  /*0920*/  LDG.E.128 R88, desc[UR4][R88.64] ;  /* 0x0000000458587981 */ /* 0x000f62000c1e1d00 */
[----:B------:R-:W-:-:S13]  /*0930*/  ISETP.NE.AND.EX P0, PT, RZ, UR7, PT, P0 ;  /* 0x00000007ff007c0c */ /* 0x000fda000bf05300 */
[C---:B------:R-:W-:Y:S01]  /*0940*/  @P0 LEA R84, P2, R83.reuse, UR6, 0x4 ;  /* 0x0000000653540c11 */ /* 0x040fe2000f8420ff */
[----:B---3--:R-:W-:-:S03]  /*0950*/  IMAD.WIDE.U32 R80, R83, 0x10, R80 ;  /* 0x0000001053507825 */ /* 0x008fc600078e0050 */
[----:B------:R-:W-:-:S03]  /*0960*/  @P0 LEA.HI.X R85, R83, UR7, RZ, 0x4, P2 ;  /* 0x0000000753550c11 */ /* 0x000fc600090f24ff */
[----:B------:R-:W5:Y:S04]  /*0970*/  LDG.E.128 R80, desc[UR4][R80.64] ;  /* 0x0000000450507981 */ /* 0x000f68000c1e1d00 */
[----:B------:R3:W5:Y:S02]  /*0980*/  @P0 LDG.E.128 R76, desc[UR4][R84.64] ;  /* 0x00000004544c0981 */ /* 0x000764000c1e1d00 */
.L_x_43591:
[----:B------:R-:W-:Y:S05]  /*0990*/  BSYNC B0 ;  /* 0x0000000000007941 */ /* 0x000fea0003800000 */
.L_x_43590:
[----:B------:R-:W4:Y:S02]  /*09a0*/  S2UR UR6, SR_CTAID.X ;  /* 0x00000000000679c3 */ /* 0x000f240000002500 */
[----:B----4-:R-:W-:Y:S01]  /*09b0*/  LEA.HI R120, R2, UR6, RZ, 0x18 ;  /* 0x0000000602787c11 */ /* 0x010fe2000f8fc0ff */
[----:B------:R-:W-:-:S03]  /*09c0*/  ULDC UR6, c[0x0][0x214] ;  /* 0x0000850000067ab9 */ /* 0x000fc60000000800 */
[----:B------:R-:W-:-:S13]  /*09d0*/  ISETP.GE.AND P0, PT, R120, UR6, PT ;  /* 0x0000000678007c0c */ /* 0x000fda000bf06270 */
[----:B------:R-:W-:Y:S05]  /*09e0*/  @P0 EXIT ;  /* 0x000000000000094d */ /* 0x000fea0003800000 */
[----:B------:R-:W-:Y:S01]  /*09f0*/  SHF.R.S32.HI R0, RZ, 0x2, R0 ;  /* 0x00000002ff007819 */ /* 0x000fe20000011400 */
[----:B------:R-:W-:Y:S01]  /*0a00*/  ULDC.64 UR6, c[0x0][0x270] ;  /* 0x00009c0000067ab9 */ /* 0x000fe20000000a00 */
[----:B---3--:R-:W-:Y:S01]  /*0a10*/  LOP3.LUT R85, R2, 0xe0, RZ, 0xc0, !PT ;  /* 0x000000e002557812 */ /* 0x008fe200078ec0ff */
        /* <DEDUP_REMOVED lines=13> */
[----:B------:R-:W-:-:S02]  /*0af0*/  VIADDMNMX R87, R84, -R87, RZ, !PT ;  /* 0x8000005754577246 */ /* 0x000fc400078001ff */
[----:B------:R-:W-:Y:S02]  /*0b00*/  I2FP.F32.U32 R85, R85 ;  /* 0x0000005500557245 */ /* 0x000fe40000201000 */
[----:B------:R-:W-:Y:S02]  /*0b10*/  VIMNMX R87, R87, 0x20, PT ;  /* 0x0000002057577848 */ /* 0x000fe40003fe0100 */
[----:B------:R3:W4:Y:S01]  /*0b20*/  MUFU.RCP R121, R85 ;  /* 0x0000005500797308 */ /* 0x0007220000001000 */
[----:B------:R-:W-:Y:S01]  /*0b30*/  ISETP.NE.U32.AND P0, PT, RZ, UR6, PT ;  /* 0x00000006ff007c0c */ /* 0x000fe2000bf05070 */
[----:B------:R-:W-:Y:S01]  /*0b40*/  ULDC.U8 UR6, c[0x0][0x2a0] ;  /* 0x0000a80000067ab9 */ /* 0x000fe20000000000 */
[----:B------:R-:W-:Y:S01]  /*0b50*/  IADD3 R87, R0, R87, RZ ;  /* 0x0000005700577210 */ /* 0x000fe20007ffe0ff */
[----:B------:R-:W-:Y:S01]  /*0b60*/  HFMA2.MMA R0, -RZ, RZ, 0, 5.9604644775390625e-08 ;  /* 0x00000001ff007435 */ /* 0x000fe200000001ff */
[----:B------:R-:W-:Y:S02]  /*0b70*/  ISETP.NE.AND P2, PT, RZ, UR6, PT ;  /* 0x00000006ff007c0c */ /* 0x000fe4000bf45270 */
[----:B------:R-:W-:-:S02]  /*0b80*/  SHF.L.U32 R122, R87, 0x2, RZ ;  /* 0x00000002577a7819 */ /* 0x000fc400000006ff */
[----:B------:R-:W-:Y:S02]  /*0b90*/  P2R R133, PR, RZ, 0x4 ;  /* 0x00000004ff857803 */ /* 0x000fe40000000000 */
[----:B------:R-:W-:Y:S01]  /*0ba0*/  ISETP.NE.AND.EX P0, PT, RZ, UR7, PT, P0 ;  /* 0x00000007ff007c0c */ /* 0x000fe2000bf05300 */
[----:B---3--:R-:W-:-:S12]  /*0bb0*/  ULDC UR7, c[0x0][0x290] ;  /* 0x0000a40000077ab9 */ /* 0x008fd80000000800 */
.L_x_43621:
[----:B0--34-:R-:W3:Y:S01]  /*0bc0*/  @P0 LDC.64 R124, c[0x0][0x270] ;  /* 0x00009c00ff7c0b82 */ /* 0x019ee20000000a00 */
[----:B------:R-:W-:Y:S01]  /*0bd0*/  MOV R128, 0x3f800000 ;  /* 0x3f80000000807802 */ /* 0x000fe20000000f00 */
[----:B---3--:R-:W-:-:S05]  /*0be0*/  @P0 IMAD.WIDE R124, R120, 0x4, R124 ;  /* 0x00000004787c0825 */ /* 0x008fca00078e027c */
        /* <DEDUP_REMOVED lines=8> */
[----:B---3--:R-:W-:Y:S06]  /*0c70*/  @!P1 BRA `(.L_x_43593) ;  /* 0x0000000000689947 */ /* 0x008fec0003800000 */
[----:B------:R-:W3:Y:S01]  /*0c80*/  LDC.64 R124, c[0x0][0x220] ;  /* 0x00008800ff7c7b82 */ /* 0x000ee20000000a00 */
[----:B------:R-:W-:-:S04]  /*0c90*/  ISETP.NE.U32.AND P2, PT, RZ, UR8, PT ;  /* 0x00000008ff007c0c */ /* 0x000fc8000bf45070 */
[----:B------:R-:W-:-:S13]  /*0ca0*/  ISETP.NE.AND.EX P2, PT, RZ, UR9, PT, P2 ;  /* 0x00000009ff007c0c */ /* 0x000fda000bf45320 */
[----:B------:R-:W-:-:S04]  /*0cb0*/  @P2 LEA R118, P3, R123, UR8, 0x4 ;  /* 0x000000087b762c11 */ /* 0x000fc8000f8620ff */
[C---:B------:R-:W-:Y:S01]  /*0cc0*/  @P2 LEA.HI.X R119, R123.reuse, UR9, RZ, 0x4, P3 ;  /* 0x000000097b772c11 */ /* 0x040fe200098f24ff */
[C---:B---3--:R-:W-:Y:S01]  /*0cd0*/  IMAD.WIDE.U32 R124, R123.reuse, 0x10, R124 ;  /* 0x000000107b7c7825 */ /* 0x048fe200078e007c */
[----:B------:R-:W-:-:S03]  /*0ce0*/  LEA R126, P3, R123, UR10, 0x4 ;  /* 0x0000000a7b7e7c11 */ /* 0x000fc6000f8620ff */
[----:B------:R3:W2:Y:S04]  /*0cf0*/  @P2 LDG.E.128 R84, desc[UR4][R118.64] ;  /* 0x0000000476542981 */ /* 0x0006a8000c1e1d00 */
[----:B------:R-:W4:Y:S01]  /*0d00*/  LDG.E.128 R136, desc[UR4][R124.64] ;  /* 0x000000047c887981 */ /* 0x000f22000c1e1d00 */
[----:B------:R-:W-:Y:S02]  /*0d10*/  ISETP.NE.U32.AND P2, PT, RZ, UR8, PT ;  /* 0x00000008ff007c0c */ /* 0x000fe4000bf45070 */
[----:B------:R-:W-:Y:S02]  /*0d20*/  LEA.HI.X R127, R123, UR11, RZ, 0x4, P3 ;  /* 0x0000000b7b7f7c11 */ /* 0x000fe400098f24ff */
[----:B------:R-:W-:Y:S01]  /*0d30*/  ISETP.NE.AND.EX P2, PT, RZ, UR9, PT, P2 ;  /* 0x00000009ff007c0c */ /* 0x000fe2000bf45320 */
[-C--:B----45:R-:W-:Y:S01]  /*0d40*/  FMUL.FTZ R117, R136, R128.reuse ;  /* 0x0000008088757220 */ /* 0x0b0fe20000410000 */
[-C--:B------:R-:W-:Y:S01]  /*0d50*/  FMUL.FTZ R130, R137, R128.reuse ;  /* 0x0000008089827220 */ /* 0x080fe20000410000 */
[-C--:B------:R-:W-:Y:S01]  /*0d60*/  FMUL.FTZ R129, R138, R128.reuse ;  /* 0x000000808a817220 */ /* 0x080fe20000410000 */
[----:B------:R-:W-:Y:S01]  /*0d70*/  FMUL.FTZ R132, R139, R128 ;  /* 0x000000808b847220 */ /* 0x000fe20000410000 */
[----:B------:R-:W-:Y:S01]  /*0d80*/  FMUL.FTZ R116, R12, R117 ;  /* 0x000000750c747220 */ /* 0x000fe20000410000 */
[----:B------:R-:W-:Y:S01]  /*0d90*/  FMUL.FTZ R117, R13, R130 ;  /* 0x000000820d757220 */ /* 0x000fe20000410000 */
[----:B---3--:R-:W-:Y:S01]  /*0da0*/  FMUL.FTZ R118, R14, R129 ;  /* 0x000000810e767220 */ /* 0x008fe20000410000 */
[----:B------:R-:W-:-:S05]  /*0db0*/  FMUL.FTZ R119, R15, R132 ;  /* 0x000000840f777220 */ /* 0x000fca0000410000 */
[----:B--2---:R-:W-:Y:S01]  /*0dc0*/  @P2 FADD.FTZ R116, R84, R116 ;  /* 0x0000007454742221 */ /* 0x004fe20000010000 */
[----:B------:R-:W-:Y:S01]  /*0dd0*/  @P2 FADD.FTZ R117, R85, R117 ;  /* 0x0000007555752221 */ /* 0x000fe20000010000 */
[----:B------:R-:W-:Y:S01]  /*0de0*/  @P2 FADD.FTZ R118, R86, R118 ;  /* 0x0000007656762221 */ /* 0x000fe20000010000 */
[----:B------:R-:W-:-:S05]  /*0df0*/  @P2 FADD.FTZ R119, R87, R119 ;  /* 0x0000007757772221 */ /* 0x000fca0000010000 */
[----:B------:R3:W-:Y:S01]  /*0e00*/  STG.E.128 desc[UR4][R126.64], R116 ;  /* 0x000000747e007986 */ /* 0x0007e2000c101d04 */
[----:B------:R-:W-:-:S07]  /*0e10*/  IADD3 R129, R123, 0x100, RZ ;  /* 0x000001007b817810 */ /* 0x000fce0007ffe0ff */
.L_x_43593:
[----:B------:R-:W-:Y:S05]  /*0e20*/  BSYNC B0 ;  /* 0x0000000000007941 */ /* 0x000fea0003800000 */
.L_x_43592:
        /* <DEDUP_REMOVED lines=9> */
[----:B---3--:R-:W-:-:S03]  /*0ec0*/  LEA R126, P3, R129, UR10, 0x4 ;  /* 0x0000000a817e7c11 */ /* 0x008fc6000f8620ff */
[----:B------:R0:W3:Y:S04]  /*0ed0*/  @P2 LDG.E.128 R84, desc[UR4][R110.64] ;  /* 0x000000046e542981 */ /* 0x0000e8000c1e1d00 */
[----:B------:R-:W2:Y:S01]  /*0ee0*/  LDG.E.128 R136, desc[UR4][R124.64] ;  /* 0x000000047c887981 */ /* 0x000ea2000c1e1d00 */
[----:B------:R-:W-:Y:S02]  /*0ef0*/  ISETP.NE.U32.AND P2, PT, RZ, UR8, PT ;  /* 0x00000008ff007c0c */ /* 0x000fe4000bf45070 */
[C---:B------:R-:W-:Y:S02]  /*0f00*/  LEA.HI.X R127, R129.reuse, UR11, RZ, 0x4, P3 ;  /* 0x0000000b817f7c11 */ /* 0x040fe400098f24ff */
[----:B------:R-:W-:Y:S02]  /*0f10*/  ISETP.NE.AND.EX P2, PT, RZ, UR9, PT, P2 ;  /* 0x00000009ff007c0c */ /* 0x000fe4000bf45320 */
[----:B------:R-:W-:Y:S01]  /*0f20*/  IADD3 R129, R129, 0x100, RZ ;  /* 0x0000010081817810 */ /* 0x000fe20007ffe0ff */
[-C--:B--2--5:R-:W-:Y:S01]  /*0f30*/  FMUL.FTZ R109, R136, R128.reuse ;  /* 0x00000080886d7220 */ /* 0x0a4fe20000410000 */
[-C--:B------:R-:W-:Y:S01]  /*0f40*/  FMUL.FTZ R130, R137, R128.reuse ;  /* 0x0000008089827220 */ /* 0x080fe20000410000 */
[-C--:B------:R-:W-:Y:S01]  /*0f50*/  FMUL.FTZ R131, R138, R128.reuse ;  /* 0x000000808a837220 */ /* 0x080fe20000410000 */
[----:B------:R-:W-:Y:S01]  /*0f60*/  FMUL.FTZ R132, R139, R128 ;  /* 0x000000808b847220 */ /* 0x000fe20000410000 */
[----:B------:R-:W-:Y:S01]  /*0f70*/  FMUL.FTZ R108, R24, R109 ;  /* 0x0000006d186c7220 */ /* 0x000fe20000410000 */
[----:B------:R-:W-:Y:S01]  /*0f80*/  FMUL.FTZ R109, R25, R130 ;  /* 0x00000082196d7220 */ /* 0x000fe20000410000 */
[----:B0-----:R-:W-:Y:S01]  /*0f90*/  FMUL.FTZ R110, R26, R131 ;  /* 0x000000831a6e7220 */ /* 0x001fe20000410000 */
[----:B------:R-:W-:-:S03]  /*0fa0*/  FMUL.FTZ R111, R27, R132 ;  /* 0x000000841b6f7220 */ /* 0x000fc60000410000 */
[----:B---3--:R-:W-:Y:S01]  /*0fb0*/  @P2 FADD.FTZ R108, R84, R108 ;  /* 0x0000006c546c2221 */ /* 0x008fe20000010000 */
[----:B------:R-:W-:Y:S01]  /*0fc0*/  @P2 FADD.FTZ R109, R85, R109 ;  /* 0x0000006d556d2221 */ /* 0x000fe20000010000 */
[----:B------:R-:W-:Y:S01]  /*0fd0*/  @P2 FADD.FTZ R110, R86, R110 ;  /* 0x0000006e566e2221 */ /* 0x000fe20000010000 */
[----:B------:R-:W-:-:S05]  /*0fe0*/  @P2 FADD.FTZ R111, R87, R111 ;  /* 0x0000006f576f2221 */ /* 0x000fca0000010000 */
[----:B------:R0:W-:Y:S02]  /*0ff0*/  STG.E.128 desc[UR4][R126.64], R108 ;  /* 0x0000006c7e007986 */ /* 0x0001e4000c101d04 */
.L_x_43595:
[----:B------:R-:W-:Y:S05]  /*1000*/  BSYNC B0 ;  /* 0x0000000000007941 */ /* 0x000fea0003800000 */
.L_x_43594:
        /* <DEDUP_REMOVED lines=8> */
[C---:B0--3--:R-:W-:Y:S01]  /*1090*/  IMAD.WIDE.U32 R126, R129.reuse, 0x10, R92 ;  /* 0x00000010817e7825 */ /* 0x049fe200078e005c */
[----:B------:R-:W-:-:S03]  /*10a0*/  LEA R124, P3, R129, UR10, 0x4 ;  /* 0x0000000a817c7c11 */ /* 0x000fc6000f8620ff */
        /* <DEDUP_REMOVED lines=19> */
.L_x_43597:
[----:B------:R-:W-:Y:S05]  /*11e0*/  BSYNC B0 ;  /* 0x0000000000007941 */ /* 0x000fea0003800000 */
.L_x_43596:
        /* <DEDUP_REMOVED lines=29> */
.L_x_43599:
[----:B------:R-:W-:Y:S05]  /*13c0*/  BSYNC B0 ;  /* 0x0000000000007941 */ /* 0x000fea0003800000 */
.L_x_43598:
        /* <DEDUP_REMOVED lines=29> */
.L_x_43601:
[----:B------:R-:W-:Y:S05]  /*15a0*/  BSYNC B0 ;  /* 0x0000000000007941 */ /* 0x000fea0003800000 */
.L_x_43600:
        /* <DEDUP_REMOVED lines=29> */
.L_x_43603:
[----:B------:R-:W-:Y:S05]  /*1780*/  BSYNC B0 ;  /* 0x0000000000007941 */ /* 0x000fea0003800000 */
.L_x_43602:
        /* <DEDUP_REMOVED lines=13> */
[----:B------:R-:W-:Y:S02]  /*1860*/  LEA.HI.X R127, R129, UR11, RZ, 0x4, P3 ;  /* 0x0000000b817f7c11 */ /* 0x000fe400098f24ff */
[----:B------:R-:W-:Y:S01]  /*1870*/  ISETP.NE.AND.EX P2, PT, RZ, UR9, PT, P2 ;  /* 0x00000009ff007c0c */ /* 0x000fe2000bf45320 */
[-C--:B--2--5:R-:W-:Y:S01]  /*1880*/  FMUL.FTZ R113, R136, R128.reuse ;  /* 0x0000008088717220 */ /* 0x0a4fe20000410000 */
[-C--:B------:R-:W-:Y:S01]  /*1890*/  FMUL.FTZ R130, R137, R128.reuse ;  /* 0x0000008089827220 */ /* 0x080fe20000410000 */
[-C--:B------:R-:W-:Y:S01]  /*18a0*/  FMUL.FTZ R129, R138, R128.reuse ;  /* 0x000000808a817220 */ /* 0x080fe20000410000 */
[----:B------:R-:W-:Y:S01]  /*18b0*/  FMUL.FTZ R128, R139, R128 ;  /* 0x000000808b807220 */ /* 0x000fe20000410000 */
[----:B------:R-:W-:Y:S01]  /*18c0*/  FMUL.FTZ R112, R88, R113 ;  /* 0x0000007158707220 */ /* 0x000fe20000410000 */
[----:B------:R-:W-:Y:S01]  /*18d0*/  FMUL.FTZ R113, R89, R130 ;  /* 0x0000008259717220 */ /* 0x000fe20000410000 */
[----:B0-----:R-:W-:Y:S01]  /*18e0*/  FMUL.FTZ R114, R90, R129 ;  /* 0x000000815a727220 */ /* 0x001fe20000410000 */
[----:B------:R-:W-:-:S05]  /*18f0*/  FMUL.FTZ R115, R91, R128 ;  /* 0x000000805b737220 */ /* 0x000fca0000410000 */
[----:B---3--:R-:W-:Y:S01]  /*1900*/  @P2 FADD.FTZ R112, R84, R112 ;  /* 0x0000007054702221 */ /* 0x008fe20000010000 */
[----:B------:R-:W-:Y:S01]  /*1910*/  @P2 FADD.FTZ R113, R85, R113 ;  /* 0x0000007155712221 */ /* 0x000fe20000010000 */
[----:B------:R-:W-:Y:S01]  /*1920*/  @P2 FADD.FTZ R114, R86, R114 ;  /* 0x0000007256722221 */ /* 0x000fe20000010000 */
[----:B------:R-:W-:-:S05]  /*1930*/  @P2 FADD.FTZ R115, R87, R115 ;  /* 0x0000007357732221 */ /* 0x000fca0000010000 */
[----:B------:R0:W-:Y:S02]  /*1940*/  STG.E.128 desc[UR4][R126.64], R112 ;  /* 0x000000707e007986 */ /* 0x0001e4000c101d04 */
.L_x_43605:
[----:B------:R-:W-:Y:S05]  /*1950*/  BSYNC B0 ;  /* 0x0000000000007941 */ /* 0x000fea0003800000 */
.L_x_43604:
[----:B0-----:R-:W-:Y:S01]  /*1960*/  FADD.FTZ R124, RZ, R116 ;  /* 0x00000074ff7c7221 */ /* 0x001fe20000010000 */
        /* <DEDUP_REMOVED lines=10> */
[----:B---3--:R-:W-:-:S05]  /*1a10*/  FSEL R127, R124, RZ, P1 ;  /* 0x000000ff7c7f7208 */ /* 0x008fca0000800000 */
        /* <DEDUP_REMOVED lines=29> */
[----:B------:R-:W-:-:S04]  /*1bf0*/  FADD.FTZ R129, R113, R124 ;  /* 0x0000007c71817221 */ /* 0x000fc80000010000 */
[----:B------:R-:W-:-:S08]  /*1c00*/  FADD.FTZ R0, R114, R129 ;  /* 0x0000008172007221 */ /* 0x000fd00000010000 */
[----:B------:R-:W-:Y:S01]  /*1c10*/  @P5 FADD.FTZ R127, R115, R0 ;  /* 0x00000000737f5221 */ /* 0x000fe20000010000 */
[----:B------:R-:W-:Y:S01]  /*1c20*/  P2R R0, PR, RZ, 0x40 ;  /* 0x00000040ff007803 */ /* 0x000fe20000000000 */
[----:B------:R-:W-:Y:S06]  /*1c30*/  BRA.DIV UR6, `(.L_x_43606) ;  /* 0x0000001206dc7947 */ /* 0x000fec000b800000 */
[----:B------:R-:W0:Y:S01]  /*1c40*/  SHFL.BFLY PT, R0, R127, 0x1, 0x1f ;  /* 0x0c201f007f007f89 */ /* 0x000e2200000e0000 */
[----:B------:R-:W-:Y:S01]  /*1c50*/  ISETP.GT.U32.AND P6, PT, R3, 0x1ff, PT ;  /* 0x000001ff0300780c */ /* 0x000fe20003fc4070 */
[----:B0----5:R-:W-:-:S05]  /*1c60*/  FADD.FTZ R128, R127, R0 ;  /* 0x000000007f807221 */ /* 0x021fca0000010000 */
        /* <DEDUP_REMOVED lines=8> */
[----:B----4-:R-:W-:-:S04]  /*1cf0*/  FMUL.FTZ R124, R121, R0 ;  /* 0x00000000797c7220 */ /* 0x010fc80000410000 */
        /* <DEDUP_REMOVED lines=66> */
[----:B------:R0:W3:Y:S02]  /*2120*/  SHFL.BFLY PT, R131, R130, 0x10, 0x1f ;  /* 0x0e001f0082837f89 */ /* 0x0000e400000e0000 */
.L_x_43632:
[----:B------:R-:W-:Y:S01]  /*2130*/  LOP3.LUT P2, RZ, R2, 0x1f, RZ, 0xc0, !PT ;  /* 0x0000001f02ff7812 */ /* 0x000fe2000784c0ff */
[----:B------:R-:W-:Y:S05]  /*2140*/  WARPSYNC.ALL ;  /* 0x0000000000007948 */ /* 0x000fea0003800000 */
[----:B------:R-:W-:Y:S01]  /*2150*/  LOP3.LUT R127, R125, 0x7, RZ, 0xc0, !PT ;  /* 0x000000077d7f7812 */ /* 0x000fe200078ec0ff */
[----:B---3--:R-:W-:-:S06]  /*2160*/  FADD.FTZ R125, R130, R131 ;  /* 0x00000083827d7221 */ /* 0x008fcc0000010000 */
[----:B------:R-:W3:Y:S01]  /*2170*/  @!P2 S2R R129, SR_CgaCtaId ;  /* 0x000000000081a919 */ /* 0x000ee20000008800 */
[----:B------:R-:W-:-:S04]  /*2180*/  @!P2 MOV R0, 0x400 ;  /* 0x000004000000a802 */ /* 0x000fc80000000f00 */
[----:B---3--:R-:W-:Y:S02]  /*2190*/  @!P2 LEA R129, R129, R0, 0x18 ;  /* 0x000000008181a211 */ /* 0x008fe400078ec0ff */
[----:B------:R-:W-:-:S04]  /*21a0*/  @!P2 IADD3 R0, R126, R127, RZ ;  /* 0x0000007f7e00a210 */ /* 0x000fc80007ffe0ff */
[----:B------:R-:W-:Y:S02]  /*21b0*/  @!P2 LEA R0, R0, R129, 0x3 ;  /* 0x000000810000a211 */ /* 0x000fe400078e18ff */
[----:B------:R-:W-:-:S03]  /*21c0*/  LOP3.LUT R129, R2, 0x1f, RZ, 0xc0, !PT ;  /* 0x0000001f02817812 */ /* 0x000fc600078ec0ff */
[----:B------:R3:W-:Y:S01]  /*21d0*/  @!P2 STS.64 [R0], R124 ;  /* 0x0000007c0000a388 */ /* 0x0007e20000000a00 */
[----:B------:R-:W-:-:S13]  /*21e0*/  ISETP.GT.U32.AND P2, PT, R129, 0x7, PT ;  /* 0x000000078100780c */ /* 0x000fda0003f44070 */
[----:B---3--:R-:W3:Y:S01]  /*21f0*/  @!P2 S2R R125, SR_CgaCtaId ;  /* 0x00000000007da919 */ /* 0x008ee20000008800 */
[----:B------:R-:W-:Y:S01]  /*2200*/  @!P2 MOV R0, 0x400 ;  /* 0x000004000000a802 */ /* 0x000fe20000000f00 */
[----:B------:R-:W-:Y:S01]  /*2210*/  BSSY B0, `(.L_x_43607) ;  /* 0x000005c000007945 */ /* 0x000fe20003800000 */
[----:B------:R-:W-:Y:S01]  /*2220*/  @!P2 IADD3 R126, R126, R129, RZ ;  /* 0x000000817e7ea210 */ /* 0x000fe20007ffe0ff */
[----:B------:R-:W-:Y:S01]  /*2230*/  BAR.SYNC.DEFER_BLOCKING 0x0 ;  /* 0x0000000000007b1d */ /* 0x000fe20000010000 */
[----:B------:R-:W-:Y:S02]  /*2240*/  ISETP.NE.AND P3, PT, R133, RZ, PT ;  /* 0x000000ff8500720c */ /* 0x000fe40003f65270 */
[----:B---3--:R-:W-:Y:S02]  /*2250*/  @!P2 LEA R129, R125, R0, 0x18 ;  /* 0x000000007d81a211 */ /* 0x008fe400078ec0ff */
[----:B------:R-:W-:Y:S01]  /*2260*/  CS2R R124, SRZ ;  /* 0x00000000007c7805 */ /* 0x000fe2000001ff00 */
[----:B------:R-:W-:Y:S01]  /*2270*/  HFMA2.MMA R0, -RZ, RZ, 0, 0 ;  /* 0x00000000ff007435 */ /* 0x000fe200000001ff */
[----:B------:R-:W-:-:S05]  /*2280*/  @!P2 LEA R126, R126, R129, 0x3 ;  /* 0x000000817e7ea211 */ /* 0x000fca00078e18ff */
[----:B------:R-:W-:Y:S01]  /*2290*/  @!P2 MOV R0, R122 ;  /* 0x0000007a0000a202 */ /* 0x000fe20000000f00 */
[----:B------:R-:W-:Y:S01]  /*22a0*/  @!P2 LDS.64 R124, [R126] ;  /* 0x000000007e7ca984 */ /* 0x000fe20000000a00 */
[----:B------:R-:W-:-:S03]  /*22b0*/  LOP3.LUT P2, RZ, R127, 0x1f, R2, 0xf8, !PT ;  /* 0x0000001f7fff7812 */ /* 0x000fc6000784f802 */
[----:B------:R-:W3:Y:S02]  /*22c0*/  SHFL.DOWN PT, R129, R0, 0x4, 0x1f ;  /* 0x08801f0000817f89 */ /* 0x000ee400000e0000 */
[----:B---3--:R-:W-:Y:S02]  /*22d0*/  IADD3 R128, R129, R0, RZ ;  /* 0x0000000081807210 */ /* 0x008fe40007ffe0ff */
[----:B------:R-:W-:Y:S02]  /*22e0*/  I2FP.F32.S32 R135, R129 ;  /* 0x0000008100877245 */ /* 0x000fe40000201400 */
[----:B0-----:R-:W-:Y:S01]  /*22f0*/  I2FP.F32.S32 R130, R128 ;  /* 0x0000008000827245 */ /* 0x001fe20000201400 */
[----:B------:R-:W-:Y:S01]  /*2300*/  SHFL.DOWN PT, R139, R128, 0x2, 0x1f ;  /* 0x08401f00808b7f89 */ /* 0x000fe200000e0000 */
[----:B------:R-:W-:Y:S02]  /*2310*/  I2FP.F32.S32 R129, R0 ;  /* 0x0000000000817245 */ /* 0x000fe40000201400 */
[----:B------:R-:W0:Y:S01]  /*2320*/  MUFU.RCP R134, R130 ;  /* 0x0000008200867308 */ /* 0x000e220000001000 */
[----:B------:R-:W3:Y:S04]  /*2330*/  SHFL.DOWN PT, R131, R124, 0x4, 0x1f ;  /* 0x08801f007c837f89 */ /* 0x000ee800000e0000 */
[----:B------:R-:W4:Y:S01]  /*2340*/  SHFL.DOWN PT, R126, R125, 0x4, 0x1f ;  /* 0x08801f007d7e7f89 */ /* 0x000f2200000e0000 */
[----:B---3--:R-:W-:-:S04]  /*2350*/  FMUL.FTZ R136, R131, R135 ;  /* 0x0000008783887220 */ /* 0x008fc80000410000 */
        /* <DEDUP_REMOVED lines=9> */
[----:B----4-:R-:W-:-:S02]  /*23f0*/  FADD.FTZ R129, R126, R125 ;  /* 0x0000007d7e817221 */ /* 0x010fc40000010000 */
[----:B------:R-:W3:Y:S01]  /*2400*/  MUFU.RCP R126, R128 ;  /* 0x00000080007e7308 */ /* 0x000ee20000001000 */
[----:B------:R-:W-:-:S04]  /*2410*/  FMUL.FTZ R124, R124, R135 ;  /* 0x000000877c7c7220 */ /* 0x000fc80000410000 */
[----:B------:R-:W-:Y:S02]  /*2420*/  FFMA.FTZ R124, R134, R124, R129 ;  /* 0x0000007c867c7223 */ /* 0x000fe40000010081 */
[----:B------:R-:W4:Y:S04]  /*2430*/  SHFL.DOWN PT, R134, R131, 0x1, 0x1f ;  /* 0x08201f0083867f89 */ /* 0x000f2800000e0000 */
[----:B------:R-:W5:Y:S01]  /*2440*/  SHFL.DOWN PT, R125, R124, 0x2, 0x1f ;  /* 0x08401f007c7d7f89 */ /* 0x000f6200000e0000 */
[----:B0-----:R-:W-:Y:S01]  /*2450*/  FMUL.FTZ R129, R0, R139 ;  /* 0x0000008b00817220 */ /* 0x001fe20000410000 */
[----:B------:R-:W-:-:S03]  /*2460*/  FADD.FTZ R0, R137, -R0 ;  /* 0x8000000089007221 */ /* 0x000fc60000010000 */
[----:B------:R-:W-:-:S04]  /*2470*/  FFMA.FTZ R129, R130, R137, R129 ;  /* 0x0000008982817223 */ /* 0x000fc80000010081 */
[----:B---3--:R-:W-:Y:S01]  /*2480*/  FMUL.FTZ R135, R126, R129 ;  /* 0x000000817e877220 */ /* 0x008fe20000410000 */
[----:B------:R-:W-:Y:S01]  /*2490*/  FMUL.FTZ R129, R0, R0 ;  /* 0x0000000000817220 */ /* 0x000fe20000410000 */
[----:B----4-:R-:W-:-:S03]  /*24a0*/  IADD3 R0, R131, R134, RZ ;  /* 0x0000008683007210 */ /* 0x010fc60007ffe0ff */
[----:B------:R-:W0:Y:S01]  /*24b0*/  SHFL.DOWN PT, R136, R135, 0x1, 0x1f ;  /* 0x08201f0087887f89 */ /* 0x000e2200000e0000 */
[----:B------:R-:W-:Y:S01]  /*24c0*/  FMUL.FTZ R129, R130, R129 ;  /* 0x0000008182817220 */ /* 0x000fe20000410000 */
[----:B-----5:R-:W-:Y:S01]  /*24d0*/  FADD.FTZ R125, R124, R125 ;  /* 0x0000007d7c7d7221 */ /* 0x020fe20000010000 */
[----:B------:R-:W-:Y:S02]  /*24e0*/  I2FP.F32.S32 R130, R0 ;  /* 0x0000000000827245 */ /* 0x000fe40000201400 */
[----:B------:R-:W-:Y:S01]  /*24f0*/  FMUL.FTZ R129, R129, R139 ;  /* 0x0000008b81817220 */ /* 0x000fe20000410000 */
[----:B------:R-:W-:-:S03]  /*2500*/  I2FP.F32.S32 R134, R134 ;  /* 0x0000008600867245 */ /* 0x000fc60000201400 */
[----:B------:R-:W-:Y:S01]  /*2510*/  FFMA.FTZ R125, R126, R129, R125 ;  /* 0x000000817e7d7223 */ /* 0x000fe2000001007d */
[----:B------:R-:W3:Y:S04]  /*2520*/  MUFU.RCP R130, R130 ;  /* 0x0000008200827308 */ /* 0x000ee80000001000 */
[----:B------:R-:W4:Y:S01]  /*2530*/  SHFL.DOWN PT, R0, R125, 0x1, 0x1f ;  /* 0x08201f007d007f89 */ /* 0x000f2200000e0000 */
[----:B0-----:R-:W-:-:S04]  /*2540*/  FMUL.FTZ R129, R136, R134 ;  /* 0x0000008688817220 */ /* 0x001fc80000410000 */
[----:B------:R-:W-:Y:S01]  /*2550*/  FFMA.FTZ R129, R128, R135, R129 ;  /* 0x0000008780817223 */ /* 0x000fe20000010081 */
[----:B------:R-:W-:-:S03]  /*2560*/  FADD.FTZ R135, R135, -R136 ;  /* 0x8000008887877221 */ /* 0x000fc60000010000 */
[----:B---3--:R-:W-:Y:S01]  /*2570*/  FMUL.FTZ R126, R130, R129 ;  /* 0x00000081827e7220 */ /* 0x008fe20000410000 */
[----:B------:R-:W-:-:S04]  /*2580*/  FMUL.FTZ R135, R135, R135 ;  /* 0x0000008787877220 */ /* 0x000fc80000410000 */
[----:B------:R-:W-:Y:S01]  /*2590*/  FMUL.FTZ R135, R128, R135 ;  /* 0x0000008780877220 */ /* 0x000fe20000410000 */
[----:B----4-:R-:W-:Y:S01]  /*25a0*/  FADD.FTZ R129, R125, R0 ;  /* 0x000000007d817221 */ /* 0x010fe20000010000 */
[----:B------:R0:W3:Y:S01]  /*25b0*/  SHFL.IDX PT, R137, R126, RZ, 0x1f ;  /* 0x00001fff7e897589 */ /* 0x0000e200000e0000 */
[----:B------:R-:W4:Y:S01]  /*25c0*/  LDC R128, c[0x0][0x2d8] ;  /* 0x0000b600ff807b82 */ /* 0x000f220000000800 */
[----:B------:R-:W-:-:S04]  /*25d0*/  FMUL.FTZ R135, R135, R134 ;  /* 0x0000008687877220 */ /* 0x000fc80000410000 */
[----:B------:R-:W-:-:S03]  /*25e0*/  FFMA.FTZ R129, R130, R135, R129 ;  /* 0x0000008782817223 */ /* 0x000fc60000010081 */
[----:B------:R-:W5:Y:S03]  /*25f0*/  @!P2 LDC.64 R124, c[0x0][0x250] ;  /* 0x00009400ff7cab82 */ /* 0x000f660000000a00 */
[----:B------:R-:W4:Y:S05]  /*2600*/  SHFL.IDX PT, R129, R129, RZ, 0x1f ;  /* 0x00001fff81817589 */ /* 0x000f2a00000e0000 */
[----:B0-----:R-:W0:Y:S01]  /*2610*/  @!P2 LDC.64 R126, c[0x0][0x258] ;  /* 0x00009600ff7eab82 */ /* 0x001e220000000a00 */
[C---:B---3--:R-:W-:Y:S01]  /*2620*/  FMUL.FTZ R0, R137.reuse, R137 ;  /* 0x0000008989007220 */ /* 0x048fe20000410000 */
[----:B------:R-:W-:-:S04]  /*2630*/  FSEL R134, R137, RZ, !P3 ;  /* 0x000000ff89867208 */ /* 0x000fc80005800000 */
[----:B------:R-:W-:Y:S01]  /*2640*/  FSEL R131, R0, RZ, P3 ;  /* 0x000000ff00837208 */ /* 0x000fe20001800000 */
[----:B-----5:R-:W-:-:S04]  /*2650*/  @!P2 IMAD.WIDE R124, R120, 0x4, R124 ;  /* 0x00000004787ca825 */ /* 0x020fc800078e027c */
[----:B----4-:R-:W-:Y:S01]  /*2660*/  FFMA.FTZ R0, R129, UR7, R128 ;  /* 0x0000000781007c23 */ /* 0x010fe20008010080 */
[----:B------:R3:W-:Y:S03]  /*2670*/  @!P2 STG.E desc[UR4][R124.64], R137 ;  /* 0x000000897c00a986 */ /* 0x0007e6000c101904 */
[----:B------:R-:W-:Y:S01]  /*2680*/  FADD.FTZ R0, R0, R131 ;  /* 0x0000008300007221 */ /* 0x000fe20000010000 */
[----:B0-----:R-:W-:-:S03]  /*2690*/  @!P2 IMAD.WIDE R126, R120, 0x4, R126 ;  /* 0x00000004787ea825 */ /* 0x001fc600078e027e */
[----:B------:R-:W0:Y:S02]  /*26a0*/  MUFU.RSQ R131, R0 ;  /* 0x0000000000837308 */ /* 0x000e240000001400 */
[----:B0-----:R3:W-:Y:S01]  /*26b0*/  @!P2 STG.E desc[UR4][R126.64], R131 ;  /* 0x000000837e00a986 */ /* 0x0017e2000c101904 */
[----:B------:R-:W-:Y:S05]  /*26c0*/  @!P1 BRA `(.L_x_43608) ;  /* 0x0000000000409947 */ /* 0x000fea0003800000 */
[----:B---3--:R-:W0:Y:S01]  /*26d0*/  LDC.64 R124, c[0x0][0x2b8] ;  /* 0x0000ae00ff7c7b82 */ /* 0x008e220000000a00 */
        /* <DEDUP_REMOVED lines=15> */
.L_x_43608:
[----:B------:R-:W-:Y:S05]  /*27d0*/  BSYNC B0 ;  /* 0x0000000000007941 */ /* 0x000fea0003800000 */
.L_x_43607:
[----:B------:R-:W-:Y:S01]  /*27e0*/  ISETP.GE.U32.AND P2, PT, R3, 0x200, PT ;  /* 0x000002000300780c */ /* 0x000fe20003f46070 */
[----:B------:R-:W-:-:S12]  /*27f0*/  BSSY B0, `(.L_x_43609) ;  /* 0x0000012000007945 */ /* 0x000fd80003800000 */
[----:B------:R-:W-:Y:S05]  /*2800*/  @!P2 BRA `(.L_x_43610) ;  /* 0x000000000040a947 */ /* 0x000fea0003800000 */
[----:B0--3--:R-:W0:Y:S01]  /*2810*/  LDC.64 R124, c[0x0][0x2b8] ;  /* 0x0000ae00ff7c7b82 */ /* 0x009e220000000a00 */
        /* <DEDUP_REMOVED lines=15> */
.L_x_43610:
[----:B------:R-:W-:Y:S05]  /*2910*/  BSYNC B0 ;  /* 0x0000000000007941 */ /* 0x000fea0003800000 */
.L_x_43609:
[----:B------:R-:W-:Y:S01]  /*2920*/  ISETP.GE.U32.AND P2, PT, R3, 0x300, PT ;  /* 0x000003000300780c */ /* 0x000fe20003f46070 */
[----:B------:R-:W-:-:S12]  /*2930*/  BSSY B0, `(.L_x_43611) ;  /* 0x0000012000007945 */ /* 0x000fd80003800000 */
[----:B------:R-:W-:Y:S05]  /*2940*/  @!P2 BRA `(.L_x_43612) ;  /* 0x000000000040a947 */ /* 0x000fea0003800000 */
[----:B0--34-:R-:W0:Y:S01]  /*2950*/  LDC.64 R124, c[0x0][0x2b8] ;  /* 0x0000ae00ff7c7b82 */ /* 0x019e220000000a00 */
        /* <DEDUP_REMOVED lines=15> */
.L_x_43612:
[----:B------:R-:W-:Y:S05]  /*2a50*/  BSYNC B0 ;  /* 0x0000000000007941 */ /* 0x000fea0003800000 */
.L_x_43611:
        /* <DEDUP_REMOVED lines=19> */
.L_x_43614:
[----:B------:R-:W-:Y:S05]  /*2b90*/  BSYNC B0 ;  /* 0x0000000000007941 */ /* 0x000fea0003800000 */
.L_x_43613:
        /* <DEDUP_REMOVED lines=19> */
.L_x_43616:
[----:B------:R-:W-:Y:S05]  /*2cd0*/  BSYNC B0 ;  /* 0x0000000000007941 */ /* 0x000fea0003800000 */
.L_x_43615:
        /* <DEDUP_REMOVED lines=19> */
.L_x_43618:
[----:B------:R-:W-:Y:S05]  /*2e10*/  BSYNC B0 ;  /* 0x0000000000007941 */ /* 0x000fea0003800000 */
.L_x_43617:
        /* <DEDUP_REMOVED lines=18> */
.L_x_43620:
[----:B------:R-:W-:Y:S05]  /*2f40*/  BSYNC B0 ;  /* 0x0000000000007941 */ /* 0x000fea0003800000 */
.L_x_43619:
[----:B------:R-:W-:Y:S02]  /*2f50*/  ISETP.NE.AND P2, PT, R132, RZ, PT ;  /* 0x000000ff8400720c */ /* 0x000fe40003f45270 */
[----:B------:R-:W-:Y:S02]  /*2f60*/  IADD3 R120, R120, UR12, RZ ;  /* 0x0000000c78787c10 */ /* 0x000fe4000fffe0ff */
[----:B------:R-:W-:Y:S02]  /*2f70*/  SEL R0, RZ, 0x1, P2 ;  /* 0x00000001ff007807 */ /* 0x000fe40001000000 */
[----:B------:R-:W-:-:S13]  /*2f80*/  ISETP.GE.AND P2, PT, R120, UR13, PT ;  /* 0x0000000d78007c0c */ /* 0x000fda000bf46270 */
[----:B------:R-:W-:Y:S05]  /*2f90*/  @!P2 BRA `(.L_x_43621) ;  /* 0xffffffdc0008a947 */ /* 0x000fea000383ffff */
[----:B------:R-:W-:Y:S05]  /*2fa0*/  EXIT ;  /* 0x000000000000794d */ /* 0x000fea0003800000 */
.L_x_43606:
[----:B------:R-:W-:Y:S01]  /*2fb0*/  HFMA2.MMA R136, -RZ, RZ, 0, 5.9604644775390625e-08 ;  /* 0x00000001ff887435 */ /* 0x000fe200000001ff */
[----:B------:R-:W-:Y:S02]  /*2fc0*/  MOV R137, R127 ;  /* 0x0000007f00897202 */ /* 0x000fe40000000f00 */
[----:B------:R-:W-:Y:S02]  /*2fd0*/  MOV R139, 0x1f ;  /* 0x0000001f008b7802 */ /* 0x000fe40000000f00 */
[----:B------:R-:W-:-:S07]  /*2fe0*/  MOV R134, 0xffffffff ;  /* 0xffffffff00867802 */ /* 0x000fce0000000f00 */
[----:B-12-45:R-:W-:Y:S05]  /*2ff0*/  WARPSYNC.COLLECTIVE R134, `(.L_x_43622) ;  /* 0x0000000086087348 */ /* 0x036fea0003c00000 */
[----:B------:R0:W3:Y:S02]  /*3000*/  SHFL.BFLY P6, R135, R137, R136, R139 ;  /* 0x0c00008889877389 */ /* 0x0000e400000c008b */
[----:B012345:R-:W-:Y:S01]  /*3010*/  ENDCOLLECTIVE ;  /* 0x000000000000791b */ /* 0x03ffe20003800000 */
.L_x_43622:
[----:B------:R-:W-:Y:S01]  /*3020*/  HFMA2.MMA R136, -RZ, RZ, 0, 1.1920928955078125e-07 ;  /* 0x00000002ff887435 */ /* 0x000fe200000001ff */
[----:B------:R-:W-:-:S05]  /*3030*/  MOV R0, R135 ;  /* 0x0000008700007202 */ /* 0x000fca0000000f00 */
[----:B------:R-:W-:-:S05]  /*3040*/  FADD.FTZ R128, R127, R0 ;  /* 0x000000007f807221 */ /* 0x000fca0000010000 */
[----:B------:R-:W-:-:S07]  /*3050*/  MOV R137, R128 ;  /* 0x0000008000897202 */ /* 0x000fce0000000f00 */
[----:B------:R-:W-:Y:S05]  /*3060*/  WARPSYNC.COLLECTIVE R134, `(.L_x_43623) ;  /* 0x0000000086087348 */ /* 0x000fea0003c00000 */
[----:B------:R0:W1:Y:S02]  /*3070*/  SHFL.BFLY P6, R135, R137, R136, R139 ;  /* 0x0c00008889877389 */ /* 0x00006400000c008b */
[----:B01----:R-:W-:Y:S01]  /*3080*/  ENDCOLLECTIVE ;  /* 0x000000000000791b */ /* 0x003fe20003800000 */
.L_x_43623:
[----:B------:R-:W-:Y:S01]  /*3090*/  HFMA2.MMA R136, -RZ, RZ, 0, 2.384185791015625e-07 ;  /* 0x00000004ff887435 */ /* 0x000fe200000001ff */
[----:B------:R-:W-:-:S05]  /*30a0*/  MOV R129, R135 ;  /* 0x0000008700817202 */ /* 0x000fca0000000f00 */
[----:B------:R-:W-:-:S05]  /*30b0*/  FADD.FTZ R129, R128, R129 ;  /* 0x0000008180817221 */ /* 0x000fca0000010000 */
[----:B------:R-:W-:-:S07]  /*30c0*/  MOV R137, R129 ;  /* 0x0000008100897202 */ /* 0x000fce0000000f00 */
[----:B------:R-:W-:Y:S05]  /*30d0*/  WARPSYNC.COLLECTIVE R134, `(.L_x_43624) ;  /* 0x0000000086087348 */ /* 0x000fea0003c00000 */
[----:B------:R0:W1:Y:S02]  /*30e0*/  SHFL.BFLY P6, R135, R137, R136, R139 ;  /* 0x0c00008889877389 */ /* 0x00006400000c008b */
[----:B01----:R-:W-:Y:S01]  /*30f0*/  ENDCOLLECTIVE ;  /* 0x000000000000791b */ /* 0x003fe20003800000 */
.L_x_43624:
[----:B------:R-:W-:Y:S01]  /*3100*/  HFMA2.MMA R136, -RZ, RZ, 0, 4.76837158203125e-07 ;  /* 0x00000008ff887435 */ /* 0x000fe200000001ff */
[----:B------:R-:W-:-:S05]  /*3110*/  MOV R0, R135 ;  /* 0x0000008700007202 */ /* 0x000fca0000000f00 */
[----:B------:R-:W-:-:S05]  /*3120*/  FADD.FTZ R130, R129, R0 ;  /* 0x0000000081827221 */ /* 0x000fca0000010000 */
[----:B------:R-:W-:-:S07]  /*3130*/  MOV R137, R130 ;  /* 0x0000008200897202 */ /* 0x000fce0000000f00 */
[----:B------:R-:W-:Y:S05]  /*3140*/  WARPSYNC.COLLECTIVE R134, `(.L_x_43625) ;  /* 0x0000000086087348 */ /* 0x000fea0003c00000 */
[----:B------:R0:W1:Y:S02]  /*3150*/  SHFL.BFLY P6, R135, R137, R136, R139 ;  /* 0x0c00008889877389 */ /* 0x00006400000c008b */
[----:B01----:R-:W-:Y:S01]  /*3160*/  ENDCOLLECTIVE ;  /* 0x000000000000791b */ /* 0x003fe20003800000 */
.L_x_43625:
[----:B------:R-:W-:Y:S01]  /*3170*/  HFMA2.MMA R136, -RZ, RZ, 0, 9.5367431640625e-07 ;  /* 0x00000010ff887435 */ /* 0x000fe200000001ff */
[----:B------:R-:W-:-:S05]  /*3180*/  MOV R131, R135 ;  /* 0x0000008700837202 */ /* 0x000fca0000000f00 */
[----:B------:R-:W-:-:S05]  /*3190*/  FADD.FTZ R131, R130, R131 ;  /* 0x0000008382837221 */ /* 0x000fca0000010000 */
[----:B------:R-:W-:-:S07]  /*31a0*/  MOV R137, R131 ;  /* 0x0000008300897202 */ /* 0x000fce0000000f00 */
[----:B------:R-:W-:Y:S05]  /*31b0*/  WARPSYNC.COLLECTIVE R134, `(.L_x_43626) ;  /* 0x0000000086087348 */ /* 0x000fea0003c00000 */
[----:B------:R0:W1:Y:S02]  /*31c0*/  SHFL.BFLY P6, R135, R137, R136, R139 ;  /* 0x0c00008889877389 */ /* 0x00006400000c008b */
[----:B01----:R-:W-:Y:S01]  /*31d0*/  ENDCOLLECTIVE ;  /* 0x000000000000791b */ /* 0x003fe20003800000 */
.L_x_43626:
        /* <DEDUP_REMOVED lines=67> */
.L_x_43627:
[----:B------:R-:W-:Y:S01]  /*3610*/  HFMA2.MMA R136, -RZ, RZ, 0, 1.1920928955078125e-07 ;  /* 0x00000002ff887435 */ /* 0x000fe200000001ff */
[----:B------:R-:W-:-:S05]  /*3620*/  MOV R127, R135 ;  /* 0x00000087007f7202 */ /* 0x000fca0000000f00 */
[----:B------:R-:W-:-:S05]  /*3630*/  FADD.FTZ R127, R0, R127 ;  /* 0x0000007f007f7221 */ /* 0x000fca0000010000 */
[----:B------:R-:W-:-:S07]  /*3640*/  MOV R137, R127 ;  /* 0x0000007f00897202 */ /* 0x000fce0000000f00 */
[----:B------:R-:W-:Y:S05]  /*3650*/  WARPSYNC.COLLECTIVE R134, `(.L_x_43628) ;  /* 0x0000000086087348 */ /* 0x000fea0003c00000 */
[----:B------:R0:W1:Y:S02]  /*3660*/  SHFL.BFLY P6, R135, R137, R136, R139 ;  /* 0x0c00008889877389 */ /* 0x00006400000c008b */
[----:B01----:R-:W-:Y:S01]  /*3670*/  ENDCOLLECTIVE ;  /* 0x000000000000791b */ /* 0x003fe20003800000 */
.L_x_43628:
[----:B------:R-:W-:Y:S01]  /*3680*/  HFMA2.MMA R136, -RZ, RZ, 0, 2.384185791015625e-07 ;  /* 0x00000004ff887435 */ /* 0x000fe200000001ff */
[----:B------:R-:W-:-:S05]  /*3690*/  MOV R128, R135 ;  /* 0x0000008700807202 */ /* 0x000fca0000000f00 */
[----:B------:R-:W-:-:S05]  /*36a0*/  FADD.FTZ R128, R127, R128 ;  /* 0x000000807f807221 */ /* 0x000fca0000010000 */
[----:B------:R-:W-:-:S07]  /*36b0*/  MOV R137, R128 ;  /* 0x0000008000897202 */ /* 0x000fce0000000f00 */
[----:B------:R-:W-:Y:S05]  /*36c0*/  WARPSYNC.COLLECTIVE R134, `(.L_x_43629) ;  /* 0x0000000086087348 */ /* 0x000fea0003c00000 */
[----:B------:R0:W1:Y:S02]  /*36d0*/  SHFL.BFLY P6, R135, R137, R136, R139 ;  /* 0x0c00008889877389 */ /* 0x00006400000c008b */
[----:B01----:R-:W-:Y:S01]  /*36e0*/  ENDCOLLECTIVE ;  /* 0x000000000000791b */ /* 0x003fe20003800000 */
.L_x_43629:
[----:B------:R-:W-:Y:S01]  /*36f0*/  HFMA2.MMA R136, -RZ, RZ, 0, 4.76837158203125e-07 ;  /* 0x00000008ff887435 */ /* 0x000fe200000001ff */
[----:B------:R-:W-:-:S05]  /*3700*/  MOV R129, R135 ;  /* 0x0000008700817202 */ /* 0x000fca0000000f00 */
[----:B------:R-:W-:-:S05]  /*3710*/  FADD.FTZ R129, R128, R129 ;  /* 0x0000008180817221 */ /* 0x000fca0000010000 */
[----:B------:R-:W-:-:S07]  /*3720*/  MOV R137, R129 ;  /* 0x0000008100897202 */ /* 0x000fce0000000f00 */
[----:B------:R-:W-:Y:S05]  /*3730*/  WARPSYNC.COLLECTIVE R134, `(.L_x_43630) ;  /* 0x0000000086087348 */ /* 0x000fea0003c00000 */
[----:B------:R0:W1:Y:S02]  /*3740*/  SHFL.BFLY P6, R135, R137, R136, R139 ;  /* 0x0c00008889877389 */ /* 0x00006400000c008b */
[----:B01----:R-:W-:Y:S01]  /*3750*/  ENDCOLLECTIVE ;  /* 0x000000000000791b */ /* 0x003fe20003800000 */
.L_x_43630:
[----:B------:R-:W-:Y:S01]  /*3760*/  HFMA2.MMA R136, -RZ, RZ, 0, 9.5367431640625e-07 ;  /* 0x00000010ff887435 */ /* 0x000fe200000001ff */
[----:B------:R-:W-:-:S05]  /*3770*/  MOV R130, R135 ;  /* 0x0000008700827202 */ /* 0x000fca0000000f00 */
[----:B------:R-:W-:-:S05]  /*3780*/  FADD.FTZ R130, R129, R130 ;  /* 0x0000008281827221 */ /* 0x000fca0000010000 */
[----:B------:R-:W-:-:S07]  /*3790*/  MOV R137, R130 ;  /* 0x0000008200897202 */ /* 0x000fce0000000f00 */
[----:B------:R-:W-:Y:S05]  /*37a0*/  WARPSYNC.COLLECTIVE R134, `(.L_x_43631) ;  /* 0x0000000086087348 */ /* 0x000fea0003c00000 */
[----:B------:R0:W1:Y:S02]  /*37b0*/  SHFL.BFLY P6, R135, R137, R136, R139 ;  /* 0x0c00008889877389 */ /* 0x00006400000c008b */
[----:B01----:R-:W-:Y:S01]  /*37c0*/  ENDCOLLECTIVE ;  /* 0x000000000000791b */ /* 0x003fe20003800000 */
.L_x_43631:
[----:B------:R-:W-:Y:S01]  /*37d0*/  MOV R131, R135 ;  /* 0x0000008700837202 */ /* 0x000fe20000000f00 */
[----:B------:R-:W-:Y:S06]  /*37e0*/  BRA `(.L_x_43632) ;  /* 0xffffffe800507947 */ /* 0x000fec000383ffff */
.L_x_43633:
        /* <DEDUP_REMOVED lines=9> */
.L_x_46108:


//--------------------- .text._ZN10layer_norm13ln_fwd_kernelINS_13Kernel_traitsIfffffjLj7168ELj1ELj1ELj8ELj16ENS_18Kernel_traits_baseILj7168EfffffjLj256EEEEELb0ELb1ELb0ELb1EEEvNS_9FwdParamsE --------------------------
	.section	.text._ZN10layer_norm13ln_fwd_kernelINS_13Kernel_traitsIfffffjLj7168ELj1ELj1ELj8ELj16ENS_18Kernel_traits_baseILj7168EfffffjLj256EEEEELb0ELb1ELb0ELb1EEEvNS_9FwdParamsE,"ax",@progbits
	.align	128
        .global         _ZN10layer_norm13ln_fwd_kernelINS_13Kernel_traitsIfffffjLj7168ELj1ELj1ELj8ELj16ENS_18Kernel_traits_baseILj7168EfffffjLj256EEEEELb0ELb1ELb0ELb1EEEvNS_9FwdParamsE
        .type           _ZN10layer_norm13ln_fwd_kernelINS_13Kernel_traitsIfffffjLj7168ELj1ELj1ELj8ELj16ENS_18Kernel_traits_baseILj7168EfffffjLj256EEEEELb0ELb1ELb0ELb1EEEvNS_9FwdParamsE,@function
        .size           _ZN10layer_norm13ln_fwd_kernelINS_13Kernel_traitsIfffffjLj7168ELj1ELj1ELj8ELj16ENS_18Kernel_traits_baseILj7168EfffffjLj256EEEEELb0ELb1ELb0ELb1EEEvNS_9FwdParamsE,(.L_x_46109 - _ZN10layer_norm13ln_fwd_kernelINS_13Kernel_traitsIfffffjLj7168ELj1ELj1ELj8ELj16ENS_18Kernel_traits_baseILj7168EfffffjLj256EEEEELb0ELb1ELb0ELb1EEEvNS_9FwdParamsE)
        .other          _ZN10layer_norm13ln_fwd_kernelINS_13Kernel_traitsIfffffjLj7168ELj1ELj1ELj8ELj16ENS_18Kernel_traits_baseILj7168EfffffjLj256EEEEELb0ELb1ELb0ELb1EEEvNS_9FwdParamsE,@"STO_CUDA_ENTRY STV_DEFAULT"
_ZN10layer_norm13ln_fwd_kernelINS_13Kernel_traitsIfffffjLj7168ELj1ELj1ELj8ELj16ENS_18Kernel_traits_baseILj7168EfffffjLj256EEEEELb0ELb1ELb0ELb1EEEvNS_9FwdParamsE:
.text._ZN10layer_norm13ln_fwd_kernelINS_13Kernel_traitsIfffffjLj7168ELj1ELj1ELj8ELj16ENS_18Kernel_traits_baseILj7168EfffffjLj256EEEEELb0ELb1ELb0ELb1EEEvNS_9FwdParamsE:
        /* <DEDUP_REMOVED lines=20> */
[----:B------:R-:W-:Y:S01]  /*0140*/  ULDC.64 UR8, c[0x0][0x278] ;  /* 0x00009e0000087ab9 */ /* 0x000fe20000000a00 */
[----:B0-----:R-:W-:-:S02]  /*0150*/  SHF.L.U32 R0, R2, 0x4, RZ ;  /* 0x0000000402007819 */ /* 0x001fc400000006ff */
[----:B------:R-:W-:Y:S02]  /*0160*/  LOP3.LUT R3, R2, 0xff, RZ, 0xc0, !PT ;  /* 0x000000ff02037812 */ /* 0x000fe400078ec0ff */
[----:B------:R-:W-:Y:S02]  /*0170*/  LOP3.LUT R0, R0, 0xff0, RZ, 0xc0, !PT ;  /* 0x00000ff000007812 */ /* 0x000fe400078ec0ff */
[----:B------:R-:W-:Y:S02]  /*0180*/  LEA R90, P3, R3, UR8, 0x4 ;  /* 0x00000008035a7c11 */ /* 0x000fe4000f8620ff */
[C---:B------:R-:W-:Y:S02]  /*0190*/  IADD3 R32, P2, R0.reuse, UR4, RZ ;  /* 0x0000000400207c10 */ /* 0x040fe4000ff5e0ff */
        /* <DEDUP_REMOVED lines=34> */
[----:B------:R-:W-:Y:S01]  /*03c0*/  ISETP.NE.U32.AND P0, PT, RZ, UR6, PT ;  /* 0x00000006ff007c0c */ /* 0x000fe2000bf05070 */
[----:B------:R-:W-:Y:S01]  /*03d0*/  ULDC.U8 UR6, c[0x0][0x2a0] ;  /* 0x0000a80000067ab9 */ /* 0x000fe20000000000 */
[----:B------:R-:W-:Y:S01]  /*03e0*/  LOP3.LUT R121, R2, 0x1f, RZ, 0xc0, !PT ;  /* 0x0000001f02797812 */ /* 0x000fe200078ec0ff */
[----:B------:R-:W-:Y:S01]  /*03f0*/  ULDC UR12, c[0x0][0x290] ;  /* 0x0000a400000c7ab9 */ /* 0x000fe20000000800 */
[----:B------:R-:W-:Y:S01]  /*0400*/  ISETP.NE.AND P3, PT, RZ, UR6, PT ;  /* 0x00000006ff007c0c */ /* 0x000fe2000bf65270 */
[----:B------:R-:W-:Y:S01]  /*0410*/  ULDC.64 UR8, c[0x0][0x230] ;  /* 0x00008c0000087ab9 */ /* 0x000fe20000000a00 */
[----:B------:R-:W-:Y:S01]  /*0420*/  LOP3.LUT R123, R144, 0x7, RZ, 0xc0, !PT ;  /* 0x00000007907b7812 */ /* 0x000fe200078ec0ff */
[----:B------:R-:W-:Y:S01]  /*0430*/  ULDC.64 UR10, c[0x0][0x238] ;  /* 0x00008e00000a7ab9 */ /* 0x000fe20000000a00 */
[----:B------:R-:W-:Y:S01]  /*0440*/  ISETP.NE.AND.EX P0, PT, RZ, UR7, PT, P0 ;  /* 0x00000007ff007c0c */ /* 0x000fe2000bf05300 */
[----:B------:R-:W-:Y:S01]  /*0450*/  ULDC UR7, c[0x0][0x218] ;  /* 0x0000860000077ab9 */ /* 0x000fe20000000800 */
[----:B------:R-:W-:Y:S01]  /*0460*/  ULDC.64 UR14, c[0x0][0x2b8] ;  /* 0x0000ae00000e7ab9 */ /* 0x000fe20000000a00 */
[----:B0-----:R-:W-:-:S10]  /*0470*/  ULDC.64 UR16, c[0x0][0x210] ;  /* 0x0000840000107ab9 */ /* 0x001fd40000000a00 */
.L_x_43635:
[----:B0-----:R-:W0:Y:S01]  /*0480*/  @P0 LDC.64 R92, c[0x0][0x270] ;  /* 0x00009c00ff5c0b82 */ /* 0x001e220000000a00 */
[----:B------:R-:W-:Y:S01]  /*0490*/  IMAD R94, R120, UR7, RZ ;  /* 0x00000007785e7c24 */ /* 0x000fe2000f8e02ff */
[----:B------:R-:W-:Y:S02]  /*04a0*/  ISETP.NE.U32.AND P1, PT, RZ, UR8, PT ;  /* 0x00000008ff007c0c */ /* 0x000fe4000bf25070 */
[----:B------:R-:W-:Y:S02]  /*04b0*/  MOV R139, 0x3f800000 ;  /* 0x3f800000008b7802 */ /* 0x000fe40000000f00 */
[----:B------:R-:W-:Y:S02]  /*04c0*/  SHF.R.S32.HI R95, RZ, 0x1f, R94 ;  /* 0x0000001fff5f7819 */ /* 0x000fe4000001145e */
[----:B------:R-:W1:Y:S01]  /*04d0*/  LDC.64 R124, c[0x0][0x220] ;  /* 0x00008800ff7c7b82 */ /* 0x000e620000000a00 */
[----:B------:R-:W-:Y:S02]  /*04e0*/  ISETP.NE.AND.EX P1, PT, RZ, UR9, PT, P1 ;  /* 0x00000009ff007c0c */ /* 0x000fe4000bf25310 */
[----:B------:R-:W-:-:S04]  /*04f0*/  LEA.HI R94, R95, R94, RZ, 0x2 ;  /* 0x0000005e5f5e7211 */ /* 0x000fc800078f10ff */
[----:B------:R-:W-:Y:S01]  /*0500*/  LEA.HI.SX32 R137, R94, R3, 0x1e ;  /* 0x000000035e897211 */ /* 0x000fe200078ff2ff */
[----:B0-----:R-:W-:-:S06]  /*0510*/  @P0 IMAD.WIDE R92, R120, 0x4, R92 ;  /* 0x00000004785c0825 */ /* 0x001fcc00078e025c */
[C---:B------:R-:W-:Y:S01]  /*0520*/  @P1 LEA R96, P2, R137.reuse, UR8, 0x4 ;  /* 0x0000000889601c11 */ /* 0x040fe2000f8420ff */
[----:B------:R-:W2:Y:S01]  /*0530*/  @P0 LDG.E R139, desc[UR4][R92.64] ;  /* 0x000000045c8b0981 */ /* 0x000ea2000c1e1900 */
[C---:B-1----:R-:W-:Y:S02]  /*0540*/  IMAD.WIDE.U32 R94, R137.reuse, 0x10, R124 ;  /* 0x00000010895e7825 */ /* 0x042fe400078e007c */
[----:B------:R-:W-:-:S03]  /*0550*/  @P1 LEA.HI.X R97, R137, UR9, RZ, 0x4, P2 ;  /* 0x0000000989611c11 */ /* 0x000fc600090f24ff */
[----:B------:R-:W2:Y:S04]  /*0560*/  LDG.E.128 R104, desc[UR4][R94.64] ;  /* 0x000000045e687981 */ /* 0x000ea8000c1e1d00 */
[----:B------:R0:W3:Y:S01]  /*0570*/  @P1 LDG.E.128 R88, desc[UR4][R96.64] ;  /* 0x0000000460581981 */ /* 0x0000e2000c1e1d00 */
[----:B------:R-:W-:-:S04]  /*0580*/  ISETP.NE.U32.AND P2, PT, RZ, UR8, PT ;  /* 0x00000008ff007c0c */ /* 0x000fc8000bf45070 */
[----:B------:R-:W-:Y:S02]  /*0590*/  ISETP.NE.AND.EX P2, PT, RZ, UR9, PT, P2 ;  /* 0x00000009ff007c0c */ /* 0x000fe4000bf45320 */
[C---:B------:R-:W-:Y:S02]  /*05a0*/  SHF.L.U32 R130, R137.reuse, 0x4, RZ ;  /* 0x0000000489827819 */ /* 0x040fe400000006ff */
[----:B------:R-:W-:Y:S02]  /*05b0*/  SHF.R.U32.HI R122, RZ, 0x1c, R137 ;  /* 0x0000001cff7a7819 */ /* 0x000fe40000011689 */
[----:B------:R-:W-:Y:S02]  /*05c0*/  IADD3 R98, P4, R130, UR10, RZ ;  /* 0x0000000a82627c10 */ /* 0x000fe4000ff9e0ff */
[----:B------:R-:W-:Y:S02]  /*05d0*/  IADD3 R109, R137, 0x100, RZ ;  /* 0x00000100896d7810 */ /* 0x000fe40007ffe0ff */
[----:B------:R-:W-:-:S03]  /*05e0*/  IADD3.X R99, R122, UR11, RZ, P4, !PT ;  /* 0x0000000b7a637c10 */ /* 0x000fc6000a7fe4ff */
[----:B0-----:R-:W-:-:S04]  /*05f0*/  IMAD.WIDE.U32 R96, R109, 0x10, R124 ;  /* 0x000000106d607825 */ /* 0x001fc800078e007c */
[-C--:B--2---:R-:W-:Y:S01]  /*0600*/  FMUL.FTZ R101, R104, R139.reuse ;  /* 0x0000008b68657220 */ /* 0x084fe20000410000 */
[-C--:B------:R-:W-:Y:S01]  /*0610*/  FMUL.FTZ R100, R105, R139.reuse ;  /* 0x0000008b69647220 */ /* 0x080fe20000410000 */
[-C--:B------:R-:W-:Y:S01]  /*0620*/  FMUL.FTZ R103, R106, R139.reuse ;  /* 0x0000008b6a677220 */ /* 0x080fe20000410000 */
[----:B------:R-:W-:Y:S01]  /*0630*/  FMUL.FTZ R102, R107, R139 ;  /* 0x0000008b6b667220 */ /* 0x000fe20000410000 */
[----:B-----5:R-:W-:Y:S01]  /*0640*/  FMUL.FTZ R92, R60, R101 ;  /* 0x000000653c5c7220 */ /* 0x020fe20000410000 */
[----:B------:R-:W-:Y:S01]  /*0650*/  FMUL.FTZ R93, R61, R100 ;  /* 0x000000643d5d7220 */ /* 0x000fe20000410000 */
[----:B------:R-:W-:Y:S01]  /*0660*/  FMUL.FTZ R94, R62, R103 ;  /* 0x000000673e5e7220 */ /* 0x000fe20000410000 */
[----:B------:R-:W-:Y:S01]  /*0670*/  FMUL.FTZ R95, R63, R102 ;  /* 0x000000663f5f7220 */ /* 0x000fe20000410000 */
[----:B---3--:R-:W-:Y:S01]  /*0680*/  @P2 FADD.FTZ R92, R88, R92 ;  /* 0x0000005c585c2221 */ /* 0x008fe20000010000 */
[----:B------:R-:W-:Y:S01]  /*0690*/  @P2 FADD.FTZ R93, R89, R93 ;  /* 0x0000005d595d2221 */ /* 0x000fe20000010000 */
[----:B------:R-:W-:Y:S01]  /*06a0*/  @P2 FADD.FTZ R94, R90, R94 ;  /* 0x0000005e5a5e2221 */ /* 0x000fe20000010000 */
[----:B------:R-:W-:Y:S01]  /*06b0*/  @P2 FADD.FTZ R95, R91, R95 ;  /* 0x0000005f5b5f2221 */ /* 0x000fe20000010000 */
[----:B------:R-:W-:-:S04]  /*06c0*/  @P1 LEA R100, P4, R109, UR8, 0x4 ;  /* 0x000000086d641c11 */ /* 0x000fc8000f8820ff */
[----:B------:R0:W-:Y:S04]  /*06d0*/  STG.E.128 desc[UR4][R98.64], R92 ;  /* 0x0000005c62007986 */ /* 0x0001e8000c101d04 */
[----:B------:R-:W2:Y:S01]  /*06e0*/  LDG.E.128 R112, desc[UR4][R96.64] ;  /* 0x0000000460707981 */ /* 0x000ea2000c1e1d00 */
[----:B------:R-:W-:Y:S02]  /*06f0*/  MOV R104, R88 ;  /* 0x0000005800687202 */ /* 0x000fe40000000f00 */
[----:B------:R-:W-:Y:S02]  /*0700*/  MOV R105, R89 ;  /* 0x0000005900697202 */ /* 0x000fe40000000f00 */
[----:B------:R-:W-:Y:S02]  /*0710*/  MOV R106, R90 ;  /* 0x0000005a006a7202 */ /* 0x000fe40000000f00 */
[----:B------:R-:W-:-:S02]  /*0720*/  MOV R107, R91 ;  /* 0x0000005b006b7202 */ /* 0x000fc40000000f00 */
[----:B------:R-:W-:-:S05]  /*0730*/  @P1 LEA.HI.X R101, R109, UR9, RZ, 0x4, P4 ;  /* 0x000000096d651c11 */ /* 0x000fca000a0f24ff */
[----:B------:R1:W3:Y:S01]  /*0740*/  @P1 LDG.E.128 R104, desc[UR4][R100.64] ;  /* 0x0000000464681981 */ /* 0x0002e2000c1e1d00 */
[----:B------:R-:W-:Y:S02]  /*0750*/  SHF.L.U32 R129, R109, 0x4, RZ ;  /* 0x000000046d817819 */ /* 0x000fe400000006ff */
[----:B------:R-:W-:Y:S02]  /*0760*/  IADD3 R131, R137, 0x200, RZ ;  /* 0x0000020089837810 */ /* 0x000fe40007ffe0ff */
[----:B------:R-:W-:Y:S02]  /*0770*/  SHF.R.U32.HI R128, RZ, 0x1c, R109 ;  /* 0x0000001cff807819 */ /* 0x000fe4000001166d */
[----:B------:R-:W-:Y:S01]  /*0780*/  IADD3 R102, P4, R129, UR10, RZ ;  /* 0x0000000a81667c10 */ /* 0x000fe2000ff9e0ff */
[----:B-1----:R-:W-:-:S03]  /*0790*/  IMAD.WIDE.U32 R100, R131, 0x10, R124 ;  /* 0x0000001083647825 */ /* 0x002fc600078e007c */
[----:B------:R-:W-:Y:S02]  /*07a0*/  IADD3.X R103, R128, UR11, RZ, P4, !PT ;  /* 0x0000000b80677c10 */ /* 0x000fe4000a7fe4ff */
[----:B------:R-:W-:-:S04]  /*07b0*/  @P1 LEA R108, P5, R131, UR8, 0x4 ;  /* 0x00000008836c1c11 */ /* 0x000fc8000f8a20ff */
[----:B------:R-:W-:Y:S01]  /*07c0*/  @P1 LEA.HI.X R109, R131, UR9, RZ, 0x4, P5 ;  /* 0x00000009836d1c11 */ /* 0x000fe2000a8f24ff */
        /* <DEDUP_REMOVED lines=11> */
[----:B------:R-:W-:-:S05]  /*0880*/  @P2 FADD.FTZ R99, R107, R99 ;  /* 0x000000636b632221 */ /* 0x000fca0000010000 */
[----:B------:R0:W-:Y:S04]  /*0890*/  STG.E.128 desc[UR4][R102.64], R96 ;  /* 0x0000006066007986 */ /* 0x0001e8000c101d04 */
[----:B------:R-:W0:Y:S01]  /*08a0*/  LDG.E.128 R112, desc[UR4][R100.64] ;  /* 0x0000000464707981 */ /* 0x000e22000c1e1d00 */
[----:B------:R-:W-:Y:S02]  /*08b0*/  @P1 MOV R88, R104 ;  /* 0x0000006800581202 */ /* 0x000fe40000000f00 */
[----:B------:R-:W-:Y:S02]  /*08c0*/  @P1 MOV R89, R105 ;  /* 0x0000006900591202 */ /* 0x000fe40000000f00 */
[----:B------:R-:W-:Y:S02]  /*08d0*/  @P1 MOV R90, R106 ;  /* 0x0000006a005a1202 */ /* 0x000fe40000000f00 */
[----:B------:R-:W-:-:S02]  /*08e0*/  @P1 MOV R91, R107 ;  /* 0x0000006b005b1202 */ /* 0x000fc40000000f00 */
[----:B------:R1:W2:Y:S01]  /*08f0*/  @P1 LDG.E.128 R104, desc[UR4][R108.64] ;  /* 0x000000046c681981 */ /* 0x0002a2000c1e1d00 */
[----:B------:R-:W-:Y:S02]  /*0900*/  SHF.L.U32 R132, R131, 0x4, RZ ;  /* 0x0000000483847819 */ /* 0x000fe400000006ff */
[----:B------:R-:W-:Y:S02]  /*0910*/  IADD3 R133, R137, 0x300, RZ ;  /* 0x0000030089857810 */ /* 0x000fe40007ffe0ff */
[----:B------:R-:W-:Y:S02]  /*0920*/  SHF.R.U32.HI R131, RZ, 0x1c, R131 ;  /* 0x0000001cff837819 */ /* 0x000fe40000011683 */
[----:B------:R-:W-:Y:S01]  /*0930*/  IADD3 R110, P4, R132, UR10, RZ ;  /* 0x0000000a846e7c10 */ /* 0x000fe2000ff9e0ff */
[----:B-1----:R-:W-:-:S03]  /*0940*/  IMAD.WIDE.U32 R108, R133, 0x10, R124 ;  /* 0x00000010856c7825 */ /* 0x002fc600078e007c */
[----:B------:R-:W-:Y:S01]  /*0950*/  IADD3.X R111, R131, UR11, RZ, P4, !PT ;  /* 0x0000000b836f7c10 */ /* 0x000fe2000a7fe4ff */
[-C--:B0-----:R-:W-:Y:S01]  /*0960*/  FMUL.FTZ R102, R113, R139.reuse ;  /* 0x0000008b71667220 */ /* 0x081fe20000410000 */
[-C--:B------:R-:W-:Y:S01]  /*0970*/  FMUL.FTZ R103, R112, R139.reuse ;  /* 0x0000008b70677220 */ /* 0x080fe20000410000 */
[-C--:B------:R-:W-:Y:S01]  /*0980*/  FMUL.FTZ R113, R114, R139.reuse ;  /* 0x0000008b72717220 */ /* 0x080fe20000410000 */
[----:B------:R-:W-:Y:S01]  /*0990*/  FMUL.FTZ R114, R115, R139 ;  /* 0x0000008b73727220 */ /* 0x000fe20000410000 */
[----:B------:R-:W-:Y:S01]  /*09a0*/  FMUL.FTZ R101, R69, R102 ;  /* 0x0000006645657220 */ /* 0x000fe20000410000 */
[----:B------:R-:W-:Y:S01]  /*09b0*/  FMUL.FTZ R100, R68, R103 ;  /* 0x0000006744647220 */ /* 0x000fe20000410000 */
[----:B------:R-:W-:Y:S01]  /*09c0*/  FMUL.FTZ R102, R70, R113 ;  /* 0x0000007146667220 */ /* 0x000fe20000410000 */
[----:B------:R-:W-:Y:S02]  /*09d0*/  FMUL.FTZ R103, R71, R114 ;  /* 0x0000007247677220 */ /* 0x000fe40000410000 */
[----:B--2---:R-:W-:Y:S01]  /*09e0*/  @P2 FADD.FTZ R100, R104, R100 ;  /* 0x0000006468642221 */ /* 0x004fe20000010000 */
[----:B------:R-:W-:Y:S01]  /*09f0*/  @P2 FADD.FTZ R101, R105, R101 ;  /* 0x0000006569652221 */ /* 0x000fe20000010000 */
[----:B------:R-:W-:Y:S01]  /*0a00*/  @P2 FADD.FTZ R102, R106, R102 ;  /* 0x000000666a662221 */ /* 0x000fe20000010000 */
[----:B------:R-:W-:Y:S01]  /*0a10*/  @P2 FADD.FTZ R103, R107, R103 ;  /* 0x000000676b672221 */ /* 0x000fe20000010000 */
[----:B------:R-:W-:-:S04]  /*0a20*/  @P1 LEA R112, P5, R133, UR8, 0x4 ;  /* 0x0000000885701c11 */ /* 0x000fc8000f8a20ff */
[----:B------:R0:W-:Y:S04]  /*0a30*/  STG.E.128 desc[UR4][R110.64], R100 ;  /* 0x000000646e007986 */ /* 0x0001e8000c101d04 */
[----:B------:R-:W0:Y:S01]  /*0a40*/  LDG.E.128 R116, desc[UR4][R108.64] ;  /* 0x000000046c747981 */ /* 0x000e22000c1e1d00 */
[----:B------:R-:W-:Y:S02]  /*0a50*/  @P1 LEA.HI.X R113, R133, UR9, RZ, 0x4, P5 ;  /* 0x0000000985711c11 */ /* 0x000fe4000a8f24ff */
[----:B------:R-:W-:Y:S02]  /*0a60*/  @P1 MOV R88, R104 ;  /* 0x0000006800581202 */ /* 0x000fe40000000f00 */
[----:B------:R-:W-:Y:S02]  /*0a70*/  @P1 MOV R89, R105 ;  /* 0x0000006900591202 */ /* 0x000fe40000000f00 */
[----:B------:R-:W-:-:S02]  /*0a80*/  @P1 MOV R90, R106 ;  /* 0x0000006a005a1202 */ /* 0x000fc40000000f00 */
[----:B------:R-:W-:Y:S02]  /*0a90*/  @P1 MOV R91, R107 ;  /* 0x0000006b005b1202 */ /* 0x000fe40000000f00 */
        /* <DEDUP_REMOVED lines=33> */
[----:B------:R-:W-:Y:S02]  /*0cb0*/  IADD3.X R119, R135, UR11, RZ, P4, !PT ;  /* 0x0000000b87777c10 */ /* 0x000fe4000a7fe4ff */
[----:B------:R-:W-:Y:S01]  /*0cc0*/  @P1 LEA R126, P5, R145, UR8, 0x4 ;  /* 0x00000008917e1c11 */ /* 0x000fe2000f8a20ff */
[-C--:B0-----:R-:W-:Y:S01]  /*0cd0*/  FMUL.FTZ R115, R140, R139.reuse ;  /* 0x0000008b8c737220 */ /* 0x081fe20000410000 */
[-C--:B------:R-:W-:Y:S01]  /*0ce0*/  FMUL.FTZ R114, R141, R139.reuse ;  /* 0x0000008b8d727220 */ /* 0x080fe20000410000 */
[-C--:B------:R-:W-:Y:S01]  /*0cf0*/  FMUL.FTZ R127, R142, R139.reuse ;  /* 0x0000008b8e7f7220 */ /* 0x080fe20000410000 */
        /* <DEDUP_REMOVED lines=8> */
[----:B------:R-:W-:-:S05]  /*0d80*/  @P2 FADD.FTZ R115, R107, R115 ;  /* 0x000000736b732221 */ /* 0x000fca0000010000 */
[----:B------:R0:W-:Y:S04]  /*0d90*/  STG.E.128 desc[UR4][R118.64], R112 ;  /* 0x0000007076007986 */ /* 0x0001e8000c101d04 */
[----:B------:R-:W0:Y:S01]  /*0da0*/  LDG.E.128 R148, desc[UR4][R116.64] ;  /* 0x0000000474947981 */ /* 0x000e22000c1e1d00 */
[----:B------:R-:W-:Y:S02]  /*0db0*/  @P1 LEA.HI.X R127, R145, UR9, RZ, 0x4, P5 ;  /* 0x00000009917f1c11 */ /* 0x000fe4000a8f24ff */
[----:B------:R-:W-:Y:S02]  /*0dc0*/  @P1 MOV R88, R104 ;  /* 0x0000006800581202 */ /* 0x000fe40000000f00 */
[----:B------:R-:W-:Y:S02]  /*0dd0*/  @P1 MOV R89, R105 ;  /* 0x0000006900591202 */ /* 0x000fe40000000f00 */
[----:B------:R-:W-:-:S02]  /*0de0*/  @P1 MOV R90, R106 ;  /* 0x0000006a005a1202 */ /* 0x000fc40000000f00 */
[----:B------:R-:W-:Y:S02]  /*0df0*/  @P1 MOV R91, R107 ;  /* 0x0000006b005b1202 */ /* 0x000fe40000000f00 */
[----:B------:R-:W2:Y:S01]  /*0e00*/  @P1 LDG.E.128 R104, desc[UR4][R126.64] ;  /* 0x000000047e681981 */ /* 0x000ea2000c1e1d00 */
[----:B------:R-:W-:Y:S02]  /*0e10*/  SHF.L.U32 R138, R145, 0x4, RZ ;  /* 0x00000004918a7819 */ /* 0x000fe400000006ff */
[----:B------:R-:W-:Y:S02]  /*0e20*/  IADD3 R147, R137, 0x600, RZ ;  /* 0x0000060089937810 */ /* 0x000fe40007ffe0ff */
[----:B------:R-:W-:Y:S02]  /*0e30*/  SHF.R.U32.HI R137, RZ, 0x1c, R145 ;  /* 0x0000001cff897819 */ /* 0x000fe40000011691 */
[----:B------:R-:W-:Y:S01]  /*0e40*/  IADD3 R140, P4, R138, UR10, RZ ;  /* 0x0000000a8a8c7c10 */ /* 0x000fe2000ff9e0ff */
[C---:B------:R-:W-:Y:S01]  /*0e50*/  IMAD.WIDE.U32 R124, R147.reuse, 0x10, R124 ;  /* 0x00000010937c7825 */ /* 0x040fe200078e007c */
[----:B------:R-:W-:-:S02]  /*0e60*/  @P1 LEA R142, P5, R147, UR8, 0x4 ;  /* 0x00000008938e1c11 */ /* 0x000fc4000f8a20ff */
        /* <DEDUP_REMOVED lines=13> */
[----:B------:R-:W-:-:S02]  /*0f40*/  @P1 MOV R88, R104 ;  /* 0x0000006800581202 */ /* 0x000fc40000000f00 */
[----:B------:R-:W-:Y:S02]  /*0f50*/  @P1 MOV R89, R105 ;  /* 0x0000006900591202 */ /* 0x000fe40000000f00 */
[----:B------:R-:W-:Y:S02]  /*0f60*/  @P1 MOV R90, R106 ;  /* 0x0000006a005a1202 */ /* 0x000fe40000000f00 */
[----:B------:R-:W-:Y:S01]  /*0f70*/  @P1 MOV R91, R107 ;  /* 0x0000006b005b1202 */ /* 0x000fe20000000f00 */
[----:B------:R0:W-:Y:S01]  /*0f80*/  STG.E.128 desc[UR4][R140.64], R116 ;  /* 0x000000748c007986 */ /* 0x0001e2000c101d04 */
[----:B------:R-:W-:-:S03]  /*0f90*/  @P1 LEA.HI.X R143, R147, UR9, RZ, 0x4, P5 ;  /* 0x00000009938f1c11 */ /* 0x000fc6000a8f24ff */
[----:B------:R-:W2:Y:S04]  /*0fa0*/  LDG.E.128 R124, desc[UR4][R124.64] ;  /* 0x000000047c7c7981 */ /* 0x000ea8000c1e1d00 */
[----:B------:R1:W3:Y:S01]  /*0fb0*/  @P1 LDG.E.128 R88, desc[UR4][R142.64] ;  /* 0x000000048e581981 */ /* 0x0002e2000c1e1d00 */
[----:B------:R-:W-:-:S04]  /*0fc0*/  FADD.FTZ R146, RZ, R92 ;  /* 0x0000005cff927221 */ /* 0x000fc80000010000 */
        /* <DEDUP_REMOVED lines=16> */
[----:B------:R-:W-:Y:S01]  /*10d0*/  UMOV UR6, 0xffffffff ;  /* 0xffffffff00067882 */ /* 0x000fe20000000000 */
[-C--:B--2---:R-:W-:Y:S01]  /*10e0*/  FMUL.FTZ R141, R124, R139.reuse ;  /* 0x0000008b7c8d7220 */ /* 0x084fe20000410000 */
[-C--:B------:R-:W-:Y:S01]  /*10f0*/  FMUL.FTZ R140, R125, R139.reuse ;  /* 0x0000008b7d8c7220 */ /* 0x080fe20000410000 */
[----:B-1----:R-:W-:Y:S01]  /*1100*/  FMUL.FTZ R142, R127, R139 ;  /* 0x0000008b7f8e7220 */ /* 0x002fe20000410000 */
[----:B---3--:R-:W-:Y:S01]  /*1110*/  @P1 MOV R104, R88 ;  /* 0x0000005800681202 */ /* 0x008fe20000000f00 */
[----:B------:R-:W-:Y:S01]  /*1120*/  FMUL.FTZ R124, R84, R141 ;  /* 0x0000008d547c7220 */ /* 0x000fe20000410000 */
[----:B------:R-:W-:Y:S01]  /*1130*/  FADD.FTZ R127, R113, R146 ;  /* 0x00000092717f7221 */ /* 0x000fe20000010000 */
[----:B------:R-:W-:Y:S01]  /*1140*/  @P1 MOV R105, R89 ;  /* 0x0000005900691202 */ /* 0x000fe20000000f00 */
[----:B------:R-:W-:Y:S01]  /*1150*/  FMUL.FTZ R125, R85, R140 ;  /* 0x0000008c557d7220 */ /* 0x000fe20000410000 */
[----:B------:R-:W-:Y:S01]  /*1160*/  @P2 FADD.FTZ R124, R124, R104 ;  /* 0x000000687c7c2221 */ /* 0x000fe20000010000 */
[----:B------:R-:W-:Y:S01]  /*1170*/  FADD.FTZ R104, R114, R127 ;  /* 0x0000007f72687221 */ /* 0x000fe20000010000 */
[----:B------:R-:W-:Y:S01]  /*1180*/  FMUL.FTZ R143, R126, R139 ;  /* 0x0000008b7e8f7220 */ /* 0x000fe20000410000 */
[----:B------:R-:W-:Y:S01]  /*1190*/  SHF.L.U32 R140, R147, 0x4, RZ ;  /* 0x00000004938c7819 */ /* 0x000fe200000006ff */
[----:B------:R-:W-:Y:S01]  /*11a0*/  @P2 FADD.FTZ R125, R125, R105 ;  /* 0x000000697d7d2221 */ /* 0x000fe20000010000 */
[----:B------:R-:W-:Y:S01]  /*11b0*/  FADD.FTZ R105, R115, R104 ;  /* 0x0000006873697221 */ /* 0x000fe20000010000 */
[----:B------:R-:W-:Y:S01]  /*11c0*/  @P1 MOV R106, R90 ;  /* 0x0000005a006a1202 */ /* 0x000fe20000000f00 */
[----:B------:R-:W-:Y:S01]  /*11d0*/  FMUL.FTZ R126, R86, R143 ;  /* 0x0000008f567e7220 */ /* 0x000fe20000410000 */
[----:B------:R-:W-:Y:S01]  /*11e0*/  @P1 MOV R107, R91 ;  /* 0x0000005b006b1202 */ /* 0x000fe20000000f00 */
[----:B------:R-:W-:Y:S01]  /*11f0*/  FMUL.FTZ R127, R87, R142 ;  /* 0x0000008e577f7220 */ /* 0x000fe20000410000 */
[----:B------:R-:W-:Y:S01]  /*1200*/  SHF.R.U32.HI R139, RZ, 0x1c, R147 ;  /* 0x0000001cff8b7819 */ /* 0x000fe20000011693 */
[----:B------:R-:W-:Y:S01]  /*1210*/  FADD.FTZ R146, R116, R105 ;  /* 0x0000006974927221 */ /* 0x000fe20000010000 */
[----:B------:R-:W-:Y:S01]  /*1220*/  IADD3 R104, P4, R140, UR10, RZ ;  /* 0x0000000a8c687c10 */ /* 0x000fe2000ff9e0ff */
[----:B------:R-:W-:Y:S01]  /*1230*/  @P2 FADD.FTZ R126, R126, R106 ;  /* 0x0000006a7e7e2221 */ /* 0x000fe20000010000 */
[----:B------:R-:W-:Y:S01]  /*1240*/  @P2 FADD.FTZ R127, R127, R107 ;  /* 0x0000006b7f7f2221 */ /* 0x000fe20000010000 */
[----:B------:R-:W-:Y:S01]  /*1250*/  FADD.FTZ R141, R117, R146 ;  /* 0x00000092758d7221 */ /* 0x000fe20000010000 */
[----:B------:R-:W-:-:S03]  /*1260*/  IADD3.X R105, R139, UR11, RZ, P4, !PT ;  /* 0x0000000b8b697c10 */ /* 0x000fc6000a7fe4ff */
[----:B------:R-:W-:Y:S02]  /*1270*/  FADD.FTZ R106, R118, R141 ;  /* 0x0000008d766a7221 */ /* 0x000fe40000010000 */
[----:B------:R0:W-:Y:S02]  /*1280*/  STG.E.128 desc[UR4][R104.64], R124 ;  /* 0x0000007c68007986 */ /* 0x0001e4000c101d04 */
[----:B------:R-:W-:Y:S01]  /*1290*/  FADD.FTZ R107, R119, R106 ;  /* 0x0000006a776b7221 */ /* 0x000fe20000010000 */
[----:B------:R-:W-:-:S03]  /*12a0*/  LOP3.LUT P1, RZ, R0, 0xff, RZ, 0xc0, !PT ;  /* 0x000000ff00ff7812 */ /* 0x000fc6000782c0ff */
[----:B------:R-:W-:-:S04]  /*12b0*/  FADD.FTZ R0, R124, R107 ;  /* 0x0000006b7c007221 */ /* 0x000fc80000010000 */
[----:B------:R-:W-:Y:S01]  /*12c0*/  FADD.FTZ R107, R125, R0 ;  /* 0x000000007d6b7221 */ /* 0x000fe20000010000 */
[----:B------:R-:W-:-:S03]  /*12d0*/  LOP3.LUT R106, R144, 0x7fffff8, RZ, 0xc0, !PT ;  /* 0x07fffff8906a7812 */ /* 0x000fc600078ec0ff */
[----:B------:R-:W-:Y:S01]  /*12e0*/  FADD.FTZ R0, R126, R107 ;  /* 0x0000006b7e007221 */ /* 0x000fe20000010000 */
[----:B------:R-:W-:Y:S02]  /*12f0*/  ISETP.NE.AND P2, PT, R121, RZ, PT ;  /* 0x000000ff7900720c */ /* 0x000fe40003f45270 */
        /* <DEDUP_REMOVED lines=79> */
.L_x_43646:
[----:B------:R-:W2:Y:S01]  /*17f0*/  @!P2 S2R R142, SR_CgaCtaId ;  /* 0x00000000008ea919 */ /* 0x000ea20000008800 */
[----:B------:R-:W-:Y:S01]  /*1800*/  ISETP.GT.U32.AND P4, PT, R121, 0x7, PT ;  /* 0x000000077900780c */ /* 0x000fe20003f84070 */
[----:B------:R-:W-:Y:S05]  /*1810*/  WARPSYNC.ALL ;  /* 0x0000000000007948 */ /* 0x000fea0003800000 */
[----:B------:R-:W-:Y:S02]  /*1820*/  @!P2 MOV R105, 0x400 ;  /* 0x000004000069a802 */ /* 0x000fe40000000f00 */
[----:B------:R-:W-:Y:S02]  /*1830*/  @!P2 IADD3 R0, R123, R106, RZ ;  /* 0x0000006a7b00a210 */ /* 0x000fe40007ffe0ff */
[----:B------:R-:W-:-:S03]  /*1840*/  IADD3 R140, P5, R140, UR14, RZ ;  /* 0x0000000e8c8c7c10 */ /* 0x000fc6000ffbe0ff */
[----:B------:R-:W3:Y:S01]  /*1850*/  @!P4 S2R R148, SR_CgaCtaId ;  /* 0x000000000094c919 */ /* 0x000ee20000008800 */
[----:B------:R-:W-:Y:S02]  /*1860*/  @!P4 MOV R107, 0x400 ;  /* 0x00000400006bc802 */ /* 0x000fe40000000f00 */
[----:B------:R-:W-:Y:S02]  /*1870*/  @!P4 IADD3 R106, R121, R106, RZ ;  /* 0x0000006a796ac210 */ /* 0x000fe40007ffe0ff */
[----:B--2---:R-:W-:-:S04]  /*1880*/  @!P2 LEA R105, R142, R105, 0x18 ;  /* 0x000000698e69a211 */ /* 0x004fc800078ec0ff */
[----:B------:R-:W-:Y:S01]  /*1890*/  @!P2 LEA R0, R0, R105, 0x3 ;  /* 0x000000690000a211 */ /* 0x000fe200078e18ff */
[----:B-1----:R-:W-:-:S05]  /*18a0*/  FADD.FTZ R105, R146, R141 ;  /* 0x0000008d92697221 */ /* 0x002fca0000010000 */
[----:B------:R-:W-:Y:S01]  /*18b0*/  @!P2 STS.64 [R0], R104 ;  /* 0x000000680000a388 */ /* 0x000fe20000000a00 */
[----:B------:R-:W-:Y:S01]  /*18c0*/  BAR.SYNC.DEFER_BLOCKING 0x0 ;  /* 0x0000000000007b1d */ /* 0x000fe20000010000 */
[----:B---3--:R-:W-:Y:S02]  /*18d0*/  @!P4 LEA R141, R148, R107, 0x18 ;  /* 0x0000006b948dc211 */ /* 0x008fe400078ec0ff */
[----:B------:R-:W-:Y:S02]  /*18e0*/  LOP3.LUT P2, RZ, R123, 0x1f, R2, 0xf8, !PT ;  /* 0x0000001f7bff7812 */ /* 0x000fe4000784f802 */
[----:B------:R-:W-:Y:S02]  /*18f0*/  @!P4 LEA R142, R106, R141, 0x3 ;  /* 0x0000008d6a8ec211 */ /* 0x000fe400078e18ff */
[----:B------:R-:W-:Y:S02]  /*1900*/  CS2R R106, SRZ ;  /* 0x00000000006a7805 */ /* 0x000fe4000001ff00 */
        /* <DEDUP_REMOVED lines=23> */
[----:B------:R-:W0:Y:S02]  /*1a80*/  SHFL.DOWN PT, R141, R142, 0x2, 0x1f ;  /* 0x08401f008e8d7f89 */ /* 0x000e2400000e0000 */
[----:B------:R-:W-:-:S02]  /*1a90*/  FMUL.FTZ R106, R106, R146 ;  /* 0x000000926a6a7220 */ /* 0x000fc40000410000 */
[----:B------:R-:W1:Y:S02]  /*1aa0*/  MUFU.RCP R146, R104 ;  /* 0x0000006800927308 */ /* 0x000e640000001000 */
        /* <DEDUP_REMOVED lines=8> */
[-C--:B------:R-:W-:Y:S01]  /*1b30*/  IADD3 R105, R143, R148.reuse, RZ ;  /* 0x000000948f697210 */ /* 0x080fe20007ffe0ff */
[----:B--2---:R-:W-:Y:S01]  /*1b40*/  FADD.FTZ R107, R0, R107 ;  /* 0x0000006b006b7221 */ /* 0x004fe20000010000 */
[----:B------:R-:W-:Y:S01]  /*1b50*/  I2FP.F32.S32 R148, R148 ;  /* 0x0000009400947245 */ /* 0x000fe20000201400 */
[----:B------:R-:W0:Y:S01]  /*1b60*/  SHFL.DOWN PT, R142, R145, 0x1, 0x1f ;  /* 0x08201f00918e7f89 */ /* 0x000e2200000e0000 */
[----:B------:R-:W-:Y:S01]  /*1b70*/  FMUL.FTZ R106, R106, R149 ;  /* 0x000000956a6a7220 */ /* 0x000fe20000410000 */
[----:B------:R-:W-:-:S03]  /*1b80*/  I2FP.F32.S32 R0, R105 ;  /* 0x0000006900007245 */ /* 0x000fc60000201400 */
[----:B------:R-:W-:-:S03]  /*1b90*/  FFMA.FTZ R106, R146, R106, R107 ;  /* 0x0000006a926a7223 */ /* 0x000fc6000001006b */
[----:B------:R-:W1:Y:S02]  /*1ba0*/  MUFU.RCP R0, R0 ;  /* 0x0000000000007308 */ /* 0x000e640000001000 */
[----:B------:R-:W2:Y:S01]  /*1bb0*/  SHFL.DOWN PT, R105, R106, 0x1, 0x1f ;  /* 0x08201f006a697f89 */ /* 0x000ea200000e0000 */
[----:B0-----:R-:W-:Y:S01]  /*1bc0*/  FMUL.FTZ R107, R142, R148 ;  /* 0x000000948e6b7220 */ /* 0x001fe20000410000 */
[----:B------:R-:W-:-:S03]  /*1bd0*/  FADD.FTZ R142, R145, -R142 ;  /* 0x8000008e918e7221 */ /* 0x000fc60000010000 */
[----:B------:R-:W-:-:S04]  /*1be0*/  FFMA.FTZ R107, R104, R145, R107 ;  /* 0x00000091686b7223 */ /* 0x000fc8000001006b */
[----:B-1----:R-:W-:Y:S01]  /*1bf0*/  FMUL.FTZ R141, R0, R107 ;  /* 0x0000006b008d7220 */ /* 0x002fe20000410000 */
[----:B------:R-:W-:Y:S01]  /*1c00*/  FMUL.FTZ R107, R142, R142 ;  /* 0x0000008e8e6b7220 */ /* 0x000fe20000410000 */
[----:B--2---:R-:W-:-:S03]  /*1c10*/  FADD.FTZ R105, R106, R105 ;  /* 0x000000696a697221 */ /* 0x004fc60000010000 */
[----:B------:R-:W-:Y:S01]  /*1c20*/  FMUL.FTZ R107, R104, R107 ;  /* 0x0000006b686b7220 */ /* 0x000fe20000410000 */
[----:B------:R-:W0:Y:S03]  /*1c30*/  SHFL.IDX PT, R157, R141, RZ, 0x1f ;  /* 0x00001fff8d9d7589 */ /* 0x000e2600000e0000 */
[----:B------:R-:W-:-:S04]  /*1c40*/  FMUL.FTZ R107, R107, R148 ;  /* 0x000000946b6b7220 */ /* 0x000fc80000410000 */
[----:B------:R-:W-:Y:S02]  /*1c50*/  FFMA.FTZ R105, R0, R107, R105 ;  /* 0x0000006b00697223 */ /* 0x000fe40000010069 */
[----:B------:R-:W1:Y:S03]  /*1c60*/  LDC R0, c[0x0][0x2d8] ;  /* 0x0000b600ff007b82 */ /* 0x000e660000000800 */
[----:B------:R-:W1:Y:S01]  /*1c70*/  SHFL.IDX PT, R147, R105, RZ, 0x1f ;  /* 0x00001fff69937589 */ /* 0x000e6200000e0000 */
[----:B0-----:R-:W-:-:S05]  /*1c80*/  FSEL R104, R157, RZ, !P3 ;  /* 0x000000ff9d687208 */ /* 0x001fca0005800000 */
[--C-:B------:R-:W-:Y:S01]  /*1c90*/  FADD.FTZ R141, R94, -R104.reuse ;  /* 0x800000685e8d7221 */ /* 0x100fe20000010000 */
[----:B------:R-:W-:Y:S01]  /*1ca0*/  FMUL.FTZ R94, R157, R157 ;  /* 0x0000009d9d5e7220 */ /* 0x000fe20000410000 */
[--C-:B------:R-:W-:Y:S01]  /*1cb0*/  FADD.FTZ R106, R92, -R104.reuse ;  /* 0x800000685c6a7221 */ /* 0x100fe20000010000 */
[--C-:B------:R-:W-:Y:S01]  /*1cc0*/  FADD.FTZ R107, R93, -R104.reuse ;  /* 0x800000685d6b7221 */ /* 0x100fe20000010000 */
[----:B------:R-:W-:Y:S01]  /*1cd0*/  FADD.FTZ R142, R95, -R104 ;  /* 0x800000685f8e7221 */ /* 0x000fe20000010000 */
[----:B------:R-:W0:Y:S01]  /*1ce0*/  @!P2 LDC.64 R92, c[0x0][0x250] ;  /* 0x00009400ff5cab82 */ /* 0x000e220000000a00 */
[----:B------:R-:W-:Y:S01]  /*1cf0*/  FSEL R95, R94, RZ, P3 ;  /* 0x000000ff5e5f7208 */ /* 0x000fe20001800000 */
[----:B-1----:R-:W-:Y:S01]  /*1d00*/  FFMA.FTZ R0, R147, UR12, R0 ;  /* 0x0000000c93007c23 */ /* 0x002fe20008010000 */
[--C-:B------:R-:W-:Y:S01]  /*1d10*/  FADD.FTZ R105, R98, -R104.reuse ;  /* 0x8000006862697221 */ /* 0x100fe20000010000 */
[--C-:B------:R-:W-:Y:S01]  /*1d20*/  FADD.FTZ R146, R99, -R104.reuse ;  /* 0x8000006863927221 */ /* 0x100fe20000010000 */
[--C-:B------:R-:W-:Y:S01]  /*1d30*/  FADD.FTZ R143, R96, -R104.reuse ;  /* 0x80000068608f7221 */ /* 0x100fe20000010000 */
[----:B------:R-:W-:Y:S01]  /*1d40*/  FADD.FTZ R0, R0, R95 ;  /* 0x0000005f00007221 */ /* 0x000fe20000010000 */
[--C-:B------:R-:W-:Y:S01]  /*1d50*/  FADD.FTZ R94, R100, -R104.reuse ;  /* 0x80000068645e7221 */ /* 0x100fe20000010000 */
[----:B------:R-:W1:Y:S01]  /*1d60*/  @!P2 LDC.64 R98, c[0x0][0x258] ;  /* 0x00009600ff62ab82 */ /* 0x000e620000000a00 */
[--C-:B------:R-:W-:Y:S01]  /*1d70*/  FADD.FTZ R147, R101, -R104.reuse ;  /* 0x8000006865937221 */ /* 0x100fe20000010000 */
[----:B------:R-:W2:Y:S01]  /*1d80*/  MUFU.RSQ R159, R0 ;  /* 0x00000000009f7308 */ /* 0x000ea20000001400 */
[--C-:B------:R-:W-:Y:S01]  /*1d90*/  FADD.FTZ R95, R108, -R104.reuse ;  /* 0x800000686c5f7221 */ /* 0x100fe20000010000 */
[----:B------:R-:W-:Y:S01]  /*1da0*/  IADD3 R96, P4, R130, UR14, RZ ;  /* 0x0000000e82607c10 */ /* 0x000fe2000ff9e0ff */
        /* <DEDUP_REMOVED lines=11> */
[----:B0-----:R-:W-:-:S04]  /*1e60*/  @!P2 IMAD.WIDE R92, R120, 0x4, R92 ;  /* 0x00000004785ca825 */ /* 0x001fc800078e025c */
[--C-:B------:R-:W-:Y:S01]  /*1e70*/  FADD.FTZ R153, R117, -R104.reuse ;  /* 0x8000006875997221 */ /* 0x100fe20000010000 */
[--C-:B------:R-:W-:Y:S01]  /*1e80*/  FADD.FTZ R154, R118, -R104.reuse ;  /* 0x80000068769a7221 */ /* 0x100fe20000010000 */
[C---:B--2---:R-:W-:Y:S01]  /*1e90*/  FMUL.FTZ R101, R159.reuse, R106 ;  /* 0x0000006a9f657220 */ /* 0x044fe20000410000 */
[C---:B------:R-:W-:Y:S01]  /*1ea0*/  FMUL.FTZ R0, R159.reuse, R107 ;  /* 0x0000006b9f007220 */ /* 0x040fe20000410000 */
[C---:B------:R-:W-:Y:S01]  /*1eb0*/  FMUL.FTZ R141, R159.reuse, R141 ;  /* 0x0000008d9f8d7220 */ /* 0x040fe20000410000 */
[----:B------:R-:W-:Y:S01]  /*1ec0*/  FMUL.FTZ R142, R159, R142 ;  /* 0x0000008e9f8e7220 */ /* 0x000fe20000410000 */
[--C-:B------:R-:W-:Y:S01]  /*1ed0*/  FADD.FTZ R155, R119, -R104.reuse ;  /* 0x80000068779b7221 */ /* 0x100fe20000010000 */
[--C-:B------:R-:W-:Y:S01]  /*1ee0*/  FADD.FTZ R130, R124, -R104.reuse ;  /* 0x800000687c827221 */ /* 0x100fe20000010000 */
[--C-:B------:R-:W-:Y:S01]  /*1ef0*/  FADD.FTZ R156, R125, -R104.reuse ;  /* 0x800000687d9c7221 */ /* 0x100fe20000010000 */
[----:B------:R-:W-:Y:S01]  /*1f00*/  FADD.FTZ R126, R126, -R104 ;  /* 0x800000687e7e7221 */ /* 0x000fe20000010000 */
[----:B-1----:R-:W-:-:S04]  /*1f10*/  @!P2 IMAD.WIDE R98, R120, 0x4, R98 ;  /* 0x000000047862a825 */ /* 0x002fc800078e0262 */
[----:B------:R-:W-:Y:S01]  /*1f20*/  FADD.FTZ R104, R127, -R104 ;  /* 0x800000687f687221 */ /* 0x000fe20000010000 */
[----:B------:R0:W-:Y:S01]  /*1f30*/  @!P2 STG.E desc[UR4][R92.64], R157 ;  /* 0x0000009d5c00a986 */ /* 0x0001e2000c101904 */
[C---:B------:R-:W-:Y:S01]  /*1f40*/  FMUL.FTZ R111, R159.reuse, R94 ;  /* 0x0000005e9f6f7220 */ /* 0x040fe20000410000 */
[----:B------:R-:W-:Y:S01]  /*1f50*/  FMUL.FTZ R117, R159, R95 ;  /* 0x0000005f9f757220 */ /* 0x000fe20000410000 */
[----:B------:R-:W-:Y:S01]  /*1f60*/  IADD3.X R97, R122, UR15, RZ, P4, !PT ;  /* 0x0000000f7a617c10 */ /* 0x000fe2000a7fe4ff */
[----:B------:R-:W-:Y:S01]  /*1f70*/  FFMA.FTZ R95, R35, R142, R7 ;  /* 0x0000008e235f7223 */ /* 0x000fe20000010007 */
[----:B------:R-:W-:Y:S01]  /*1f80*/  FFMA.FTZ R94, R34, R141, R6 ;  /* 0x0000008d225e7223 */ /* 0x000fe20000010006 */
[C---:B------:R-:W-:Y:S01]  /*1f90*/  FMUL.FTZ R116, R159.reuse, R151 ;  /* 0x000000979f747220 */ /* 0x040fe20000410000 */
[----:B------:R-:W-:Y:S01]  /*1fa0*/  IADD3 R106, P4, R132, UR14, RZ ;  /* 0x0000000e846a7c10 */ /* 0x000fe2000ff9e0ff */
[C---:B------:R-:W-:Y:S01]  /*1fb0*/  FMUL.FTZ R151, R159.reuse, R126 ;  /* 0x0000007e9f977220 */ /* 0x040fe20000410000 */
[C---:B------:R-:W-:Y:S01]  /*1fc0*/  FMUL.FTZ R100, R159.reuse, R145 ;  /* 0x000000919f647220 */ /* 0x040fe20000410000 */
[----:B------:R-:W-:Y:S01]  /*1fd0*/  FMUL.FTZ R126, R159, R104 ;  /* 0x000000689f7e7220 */ /* 0x000fe20000410000 */
[----:B------:R-:W-:Y:S01]  /*1fe0*/  @!P2 STG.E desc[UR4][R98.64], R159 ;  /* 0x0000009f6200a986 */ /* 0x000fe2000c101904 */
[----:B0-----:R-:W-:Y:S01]  /*1ff0*/  FFMA.FTZ R93, R33, R0, R5 ;  /* 0x00000000215d7223 */ /* 0x001fe20000010005 */
[----:B------:R-:W-:Y:S01]  /*2000*/  FFMA.FTZ R92, R32, R101, R4 ;  /* 0x00000065205c7223 */ /* 0x000fe20000010004 */
[C---:B------:R-:W-:Y:S01]  /*2010*/  FMUL.FTZ R143, R159.reuse, R143 ;  /* 0x0000008f9f8f7220 */ /* 0x040fe20000410000 */
[C---:B------:R-:W-:Y:S01]  /*2020*/  FMUL.FTZ R109, R159.reuse, R105 ;  /* 0x000000699f6d7220 */ /* 0x040fe20000410000 */
[C---:B------:R-:W-:Y:S01]  /*2030*/  FMUL.FTZ R146, R159.reuse, R146 ;  /* 0x000000929f927220 */ /* 0x040fe20000410000 */
[----:B------:R-:W-:Y:S01]  /*2040*/  FMUL.FTZ R113, R159, R102 ;  /* 0x000000669f717220 */ /* 0x000fe20000410000 */
[----:B------:R-:W-:Y:S01]  /*2050*/  IADD3 R104, P2, R129, UR14, RZ ;  /* 0x0000000e81687c10 */ /* 0x000fe2000ff5e0ff */
[C---:B------:R-:W-:Y:S01]  /*2060*/  FMUL.FTZ R108, R159.reuse, R147 ;  /* 0x000000939f6c7220 */ /* 0x040fe20000410000 */
[----:B------:R-:W-:Y:S01]  /*2070*/  FMUL.FTZ R110, R159, R103 ;  /* 0x000000679f6e7220 */ /* 0x000fe20000410000 */
[----:B------:R0:W-:Y:S01]  /*2080*/  STG.E.128 desc[UR4][R96.64], R92 ;  /* 0x0000005c60007986 */ /* 0x0001e2000c101d04 */
[----:B------:R-:W-:Y:S01]  /*2090*/  IADD3.X R107, R131, UR15, RZ, P4, !PT ;  /* 0x0000000f836b7c10 */ /* 0x000fe2000a7fe4ff */
[C---:B------:R-:W-:Y:S01]  /*20a0*/  FMUL.FTZ R148, R159.reuse, R148 ;  /* 0x000000949f947220 */ /* 0x040fe20000410000 */
[C---:B------:R-:W-:Y:S01]  /*20b0*/  FMUL.FTZ R149, R159.reuse, R149 ;  /* 0x000000959f957220 */ /* 0x040fe20000410000 */
[C---:B------:R-:W-:Y:S01]  /*20c0*/  FMUL.FTZ R150, R159.reuse, R150 ;  /* 0x000000969f967220 */ /* 0x040fe20000410000 */
[----:B------:R-:W-:Y:S01]  /*20d0*/  FMUL.FTZ R125, R159, R114 ;  /* 0x000000729f7d7220 */ /* 0x000fe20000410000 */
[----:B------:R-:W-:Y:S01]  /*20e0*/  FFMA.FTZ R101, R37, R100, R9 ;  /* 0x0000006425657223 */ /* 0x000fe20000010009 */
[C---:B------:R-:W-:Y:S01]  /*20f0*/  FMUL.FTZ R119, R159.reuse, R112 ;  /* 0x000000709f777220 */ /* 0x040fe20000410000 */
[----:B------:R-:W-:Y:S01]  /*2100*/  FMUL.FTZ R118, R159, R115 ;  /* 0x000000739f767220 */ /* 0x000fe20000410000 */
[----:B------:R-:W-:Y:S01]  /*2110*/  IADD3.X R105, R128, UR15, RZ, P2, !PT ;  /* 0x0000000f80697c10 */ /* 0x000fe200097fe4ff */
        /* <DEDUP_REMOVED lines=8> */
[----:B0-----:R-:W-:Y:S01]  /*21a0*/  IADD3 R92, P4, R134, UR14, RZ ;  /* 0x0000000e865c7c10 */ /* 0x001fe2000ff9e0ff */
[----:B------:R-:W-:Y:S01]  /*21b0*/  FFMA.FTZ R110, R46, R149, R18 ;  /* 0x000000952e6e7223 */ /* 0x000fe20000010012 */
[----:B------:R-:W-:Y:S01]  /*21c0*/  IADD3 R94, P2, R136, UR14, RZ ;  /* 0x0000000e885e7c10 */ /* 0x000fe2000ff5e0ff */
[----:B------:R-:W-:Y:S01]  /*21d0*/  FFMA.FTZ R109, R45, R148, R17 ;  /* 0x000000942d6d7223 */ /* 0x000fe20000010011 */
[----:B------:R-:W-:Y:S01]  /*21e0*/  IADD3.X R93, R133, UR15, RZ, P4, !PT ;  /* 0x0000000f855d7c10 */ /* 0x000fe2000a7fe4ff */
[----:B------:R-:W-:Y:S01]  /*21f0*/  FFMA.FTZ R108, R44, R117, R16 ;  /* 0x000000752c6c7223 */ /* 0x000fe20000010010 */
[C---:B------:R-:W-:Y:S01]  /*2200*/  FMUL.FTZ R127, R159.reuse, R152 ;  /* 0x000000989f7f7220 */ /* 0x040fe20000410000 */
[C---:B------:R-:W-:Y:S01]  /*2210*/  FMUL.FTZ R122, R159.reuse, R153 ;  /* 0x000000999f7a7220 */ /* 0x040fe20000410000 */
[C---:B------:R-:W-:Y:S01]  /*2220*/  FMUL.FTZ R145, R159.reuse, R154 ;  /* 0x0000009a9f917220 */ /* 0x040fe20000410000 */
[C---:B------:R-:W-:Y:S01]  /*2230*/  FMUL.FTZ R124, R159.reuse, R155 ;  /* 0x0000009b9f7c7220 */ /* 0x040fe20000410000 */
[----:B------:R-:W-:Y:S01]  /*2240*/  IADD3 R96, P4, R138, UR14, RZ ;  /* 0x0000000e8a607c10 */ /* 0x000fe2000ff9e0ff */
[C---:B------:R-:W-:Y:S01]  /*2250*/  FMUL.FTZ R147, R159.reuse, R130 ;  /* 0x000000829f937220 */ /* 0x040fe20000410000 */
[----:B------:R-:W-:Y:S01]  /*2260*/  FMUL.FTZ R156, R159, R156 ;  /* 0x0000009c9f9c7220 */ /* 0x000fe20000410000 */
[----:B------:R0:W-:Y:S01]  /*2270*/  STG.E.128 desc[UR4][R104.64], R100 ;  /* 0x0000006468007986 */ /* 0x0001e2000c101d04 */
[----:B------:R-:W-:-:S02]  /*2280*/  IADD3.X R95, R135, UR15, RZ, P2, !PT ;  /* 0x0000000f875f7c10 */ /* 0x000fc400097fe4ff */
[----:B------:R-:W-:Y:S01]  /*2290*/  IADD3.X R97, R137, UR15, RZ, P4, !PT ;  /* 0x0000000f89617c10 */ /* 0x000fe2000a7fe4ff */
[----:B------:R1:W-:Y:S01]  /*22a0*/  STG.E.128 desc[UR4][R106.64], R112 ;  /* 0x000000706a007986 */ /* 0x0003e2000c101d04 */
[----:B------:R-:W-:Y:S02]  /*22b0*/  IADD3.X R141, R139, UR15, RZ, P5, !PT ;  /* 0x0000000f8b8d7c10 */ /* 0x000fe4000affe4ff */
[----:B------:R-:W-:Y:S01]  /*22c0*/  IADD3 R120, R120, UR16, RZ ;  /* 0x0000001078787c10 */ /* 0x000fe2000fffe0ff */
[----:B------:R2:W-:Y:S01]  /*22d0*/  STG.E.128 desc[UR4][R92.64], R108 ;  /* 0x0000006c5c007986 */ /* 0x0005e2000c101d04 */
[----:B------:R-:W-:Y:S02]  /*22e0*/  SEL R0, RZ, 0x1, P1 ;  /* 0x00000001ff007807 */ /* 0x000fe40000800000 */
[----:B------:R-:W-:Y:S01]  /*22f0*/  ISETP.GE.AND P2, PT, R120, UR17, PT ;  /* 0x0000001178007c0c */ /* 0x000fe2000bf46270 */
        /* <DEDUP_REMOVED lines=8> */
[----:B--2---:R-:W-:Y:S01]  /*2380*/  FFMA.FTZ R111, R59, R126, R31 ;  /* 0x0000007e3b6f7223 */ /* 0x004fe2000001001f */
[----:B------:R-:W-:Y:S01]  /*2390*/  FFMA.FTZ R110, R58, R151, R30 ;  /* 0x000000973a6e7223 */ /* 0x000fe2000001001e */
[----:B------:R-:W-:Y:S01]  /*23a0*/  FFMA.FTZ R109, R57, R156, R29 ;  /* 0x0000009c396d7223 */ /* 0x000fe2000001001d */
[----:B------:R-:W-:Y:S01]  /*23b0*/  FFMA.FTZ R108, R56, R147, R28 ;  /* 0x00000093386c7223 */ /* 0x000fe2000001001c */
[----:B------:R0:W-:Y:S04]  /*23c0*/  STG.E.128 desc[UR4][R94.64], R100 ;  /* 0x000000645e007986 */ /* 0x0001e8000c101d04 */
[----:B------:R0:W-:Y:S04]  /*23d0*/  STG.E.128 desc[UR4][R96.64], R104 ;  /* 0x0000006860007986 */ /* 0x0001e8000c101d04 */
[----:B------:R0:W-:Y:S01]  /*23e0*/  STG.E.128 desc[UR4][R140.64], R108 ;  /* 0x0000006c8c007986 */ /* 0x0001e2000c101d04 */
[----:B------:R-:W-:Y:S05]  /*23f0*/  @!P2 BRA `(.L_x_43635) ;  /* 0xffffffe00020a947 */ /* 0x000fea000383ffff */
[----:B------:R-:W-:Y:S05]  /*2400*/  EXIT ;  /* 0x000000000000794d */ /* 0x000fea0003800000 */
.L_x_43634:
[----:B------:R-:W-:Y:S01]  /*2410*/  HFMA2.MMA R147, -RZ, RZ, 0, 5.9604644775390625e-08 ;  /* 0x00000001ff937435 */ /* 0x000fe200000001ff */
[----:B------:R-:W-:Y:S02]  /*2420*/  MOV R148, R0 ;  /* 0x0000000000947202 */ /* 0x000fe40000000f00 */
[----:B------:R-:W-:Y:S02]  /*2430*/  MOV R150, 0x1f ;  /* 0x0000001f00967802 */ /* 0x000fe40000000f00 */
[----:B------:R-:W-:-:S07]  /*2440*/  MOV R145, 0xffffffff ;  /* 0xffffffff00917802 */ /* 0x000fce0000000f00 */
[----:B------:R-:W-:Y:S05]  /*2450*/  WARPSYNC.COLLECTIVE R145, `(.L_x_43636) ;  /* 0x0000000091087348 */ /* 0x000fea0003c00000 */
[----:B------:R0:W1:Y:S02]  /*2460*/  SHFL.BFLY P4, R143, R148, R147, R150 ;  /* 0x0c000093948f7389 */ /* 0x0000640000080096 */
[----:B01----:R-:W-:Y:S01]  /*2470*/  ENDCOLLECTIVE ;  /* 0x000000000000791b */ /* 0x003fe20003800000 */
.L_x_43636:
[----:B------:R-:W-:Y:S01]  /*2480*/  HFMA2.MMA R147, -RZ, RZ, 0, 1.1920928955078125e-07 ;  /* 0x00000002ff937435 */ /* 0x000fe200000001ff */
[----:B------:R-:W-:-:S05]  /*2490*/  MOV R105, R143 ;  /* 0x0000008f00697202 */ /* 0x000fca0000000f00 */
[----:B------:R-:W-:-:S05]  /*24a0*/  FADD.FTZ R105, R0, R105 ;  /* 0x0000006900697221 */ /* 0x000fca0000010000 */
[----:B------:R-:W-:-:S07]  /*24b0*/  MOV R148, R105 ;  /* 0x0000006900947202 */ /* 0x000fce0000000f00 */
[----:B------:R-:W-:Y:S05]  /*24c0*/  WARPSYNC.COLLECTIVE R145, `(.L_x_43637) ;  /* 0x0000000091087348 */ /* 0x000fea0003c00000 */
[----:B------:R0:W1:Y:S02]  /*24d0*/  SHFL.BFLY P4, R143, R148, R147, R150 ;  /* 0x0c000093948f7389 */ /* 0x0000640000080096 */
[----:B01----:R-:W-:Y:S01]  /*24e0*/  ENDCOLLECTIVE ;  /* 0x000000000000791b */ /* 0x003fe20003800000 */
.L_x_43637:
[----:B------:R-:W-:Y:S01]  /*24f0*/  HFMA2.MMA R147, -RZ, RZ, 0, 2.384185791015625e-07 ;  /* 0x00000004ff937435 */ /* 0x000fe200000001ff */
[----:B------:R-:W-:-:S05]  /*2500*/  MOV R104, R143 ;  /* 0x0000008f00687202 */ /* 0x000fca0000000f00 */
[----:B------:R-:W-:-:S05]  /*2510*/  FADD.FTZ R107, R105, R104 ;  /* 0x00000068696b7221 */ /* 0x000fca0000010000 */
[----:B------:R-:W-:-:S07]  /*2520*/  MOV R148, R107 ;  /* 0x0000006b00947202 */ /* 0x000fce0000000f00 */
[----:B------:R-:W-:Y:S05]  /*2530*/  WARPSYNC.COLLECTIVE R145, `(.L_x_43638) ;  /* 0x0000000091087348 */ /* 0x000fea0003c00000 */
[----:B------:R0:W1:Y:S02]  /*2540*/  SHFL.BFLY P4, R143, R148, R147, R150 ;  /* 0x0c000093948f7389 */ /* 0x0000640000080096 */
[----:B01----:R-:W-:Y:S01]  /*2550*/  ENDCOLLECTIVE ;  /* 0x000000000000791b */ /* 0x003fe20003800000 */
.L_x_43638:
[----:B------:R-:W-:Y:S01]  /*2560*/  HFMA2.MMA R147, -RZ, RZ, 0, 4.76837158203125e-07 ;  /* 0x00000008ff937435 */ /* 0x000fe200000001ff */
[----:B------:R-:W-:-:S05]  /*2570*/  MOV R104, R143 ;  /* 0x0000008f00687202 */ /* 0x000fca0000000f00 */
[----:B------:R-:W-:-:S05]  /*2580*/  FADD.FTZ R141, R107, R104 ;  /* 0x000000686b8d7221 */ /* 0x000fca0000010000 */
[----:B------:R-:W-:-:S07]  /*2590*/  MOV R148, R141 ;  /* 0x0000008d00947202 */ /* 0x000fce0000000f00 */
[----:B------:R-:W-:Y:S05]  /*25a0*/  WARPSYNC.COLLECTIVE R145, `(.L_x_43639) ;  /* 0x0000000091087348 */ /* 0x000fea0003c00000 */
[----:B------:R0:W1:Y:S02]  /*25b0*/  SHFL.BFLY P4, R143, R148, R147, R150 ;  /* 0x0c000093948f7389 */ /* 0x0000640000080096 */
[----:B01----:R-:W-:Y:S01]  /*25c0*/  ENDCOLLECTIVE ;  /* 0x000000000000791b */ /* 0x003fe20003800000 */
.L_x_43639:
[----:B------:R-:W-:Y:S01]  /*25d0*/  HFMA2.MMA R147, -RZ, RZ, 0, 9.5367431640625e-07 ;  /* 0x00000010ff937435 */ /* 0x000fe200000001ff */
[----:B------:R-:W-:-:S05]  /*25e0*/  MOV R104, R143 ;  /* 0x0000008f00687202 */ /* 0x000fca0000000f00 */
[----:B------:R-:W-:-:S05]  /*25f0*/  FADD.FTZ R142, R141, R104 ;  /* 0x000000688d8e7221 */ /* 0x000fca0000010000 */
[----:B------:R-:W-:-:S07]  /*2600*/  MOV R148, R142 ;  /* 0x0000008e00947202 */ /* 0x000fce0000000f00 */
[----:B------:R-:W-:Y:S05]  /*2610*/  WARPSYNC.COLLECTIVE R145, `(.L_x_43640) ;  /* 0x0000000091087348 */ /* 0x000fea0003c00000 */
[----:B------:R0:W1:Y:S02]  /*2620*/  SHFL.BFLY P4, R143, R148, R147, R150 ;  /* 0x0c000093948f7389 */ /* 0x0000640000080096 */
[----:B01----:R-:W-:Y:S01]  /*2630*/  ENDCOLLECTIVE ;  /* 0x000000000000791b */ /* 0x003fe20003800000 */
.L_x_43640:
        /* <DEDUP_REMOVED lines=63> */
.L_x_43641:
[----:B------:R-:W-:Y:S01]  /*2a30*/  HFMA2.MMA R147, -RZ, RZ, 0, 1.1920928955078125e-07 ;  /* 0x00000002ff937435 */ /* 0x000fe200000001ff */
[----:B------:R-:W-:-:S05]  /*2a40*/  MOV R105, R143 ;  /* 0x0000008f00697202 */ /* 0x000fca0000000f00 */
[----:B------:R-:W-:-:S05]  /*2a50*/  FADD.FTZ R105, R0, R105 ;  /* 0x0000006900697221 */ /* 0x000fca0000010000 */
[----:B------:R-:W-:-:S07]  /*2a60*/  MOV R148, R105 ;  /* 0x0000006900947202 */ /* 0x000fce0000000f00 */
[----:B------:R-:W-:Y:S05]  /*2a70*/  WARPSYNC.COLLECTIVE R145, `(.L_x_43642) ;  /* 0x0000000091087348 */ /* 0x000fea0003c00000 */
[----:B------:R0:W1:Y:S02]  /*2a80*/  SHFL.BFLY P4, R143, R148, R147, R150 ;  /* 0x0c000093948f7389 */ /* 0x0000640000080096 */
[----:B01----:R-:W-:Y:S01]  /*2a90*/  ENDCOLLECTIVE ;  /* 0x000000000000791b */ /* 0x003fe20003800000 */
.L_x_43642:
[----:B------:R-:W-:Y:S01]  /*2aa0*/  HFMA2.MMA R147, -RZ, RZ, 0, 2.384185791015625e-07 ;  /* 0x00000004ff937435 */ /* 0x000fe200000001ff */
[----:B------:R-:W-:-:S05]  /*2ab0*/  MOV R142, R143 ;  /* 0x0000008f008e7202 */ /* 0x000fca0000000f00 */
[----:B------:R-:W-:-:S05]  /*2ac0*/  FADD.FTZ R142, R105, R142 ;  /* 0x0000008e698e7221 */ /* 0x000fca0000010000 */
[----:B------:R-:W-:-:S07]  /*2ad0*/  MOV R148, R142 ;  /* 0x0000008e00947202 */ /* 0x000fce0000000f00 */
[----:B------:R-:W-:Y:S05]  /*2ae0*/  WARPSYNC.COLLECTIVE R145, `(.L_x_43643) ;  /* 0x0000000091087348 */ /* 0x000fea0003c00000 */
[----:B------:R0:W1:Y:S02]  /*2af0*/  SHFL.BFLY P4, R143, R148, R147, R150 ;  /* 0x0c000093948f7389 */ /* 0x0000640000080096 */
[----:B01----:R-:W-:Y:S01]  /*2b00*/  ENDCOLLECTIVE ;  /* 0x000000000000791b */ /* 0x003fe20003800000 */
.L_x_43643:
[----:B------:R-:W-:Y:S01]  /*2b10*/  HFMA2.MMA R147, -RZ, RZ, 0, 4.76837158203125e-07 ;  /* 0x00000008ff937435 */ /* 0x000fe200000001ff */
[----:B------:R-:W-:-:S05]  /*2b20*/  MOV R107, R143 ;  /* 0x0000008f006b7202 */ /* 0x000fca0000000f00 */
[----:B------:R-:W-:-:S05]  /*2b30*/  FADD.FTZ R107, R142, R107 ;  /* 0x0000006b8e6b7221 */ /* 0x000fca0000010000 */
[----:B------:R-:W-:-:S07]  /*2b40*/  MOV R148, R107 ;  /* 0x0000006b00947202 */ /* 0x000fce0000000f00 */
[----:B------:R-:W-:Y:S05]  /*2b50*/  WARPSYNC.COLLECTIVE R145, `(.L_x_43644) ;  /* 0x0000000091087348 */ /* 0x000fea0003c00000 */
[----:B------:R0:W1:Y:S02]  /*2b60*/  SHFL.BFLY P4, R143, R148, R147, R150 ;  /* 0x0c000093948f7389 */ /* 0x0000640000080096 */
[----:B01----:R-:W-:Y:S01]  /*2b70*/  ENDCOLLECTIVE ;  /* 0x000000000000791b */ /* 0x003fe20003800000 */
.L_x_43644:
[----:B------:R-:W-:Y:S01]  /*2b80*/  HFMA2.MMA R147, -RZ, RZ, 0, 9.5367431640625e-07 ;  /* 0x00000010ff937435 */ /* 0x000fe200000001ff */
[----:B------:R-:W-:-:S05]  /*2b90*/  MOV R146, R143 ;  /* 0x0000008f00927202 */ /* 0x000fca0000000f00 */
[----:B------:R-:W-:-:S05]  /*2ba0*/  FADD.FTZ R146, R107, R146 ;  /* 0x000000926b927221 */ /* 0x000fca0000010000 */
[----:B------:R-:W-:-:S07]  /*2bb0*/  MOV R148, R146 ;  /* 0x0000009200947202 */ /* 0x000fce0000000f00 */
[----:B------:R-:W-:Y:S05]  /*2bc0*/  WARPSYNC.COLLECTIVE R145, `(.L_x_43645) ;  /* 0x0000000091087348 */ /* 0x000fea0003c00000 */
[----:B------:R0:W1:Y:S02]  /*2bd0*/  SHFL.BFLY P4, R143, R148, R147, R150 ;  /* 0x0c000093948f7389 */ /* 0x0000640000080096 */
[----:B01----:R-:W-:Y:S01]  /*2be0*/  ENDCOLLECTIVE ;  /* 0x000000000000791b */ /* 0x003fe20003800000 */
.L_x_43645:
[----:B------:R-:W-:Y:S01]  /*2bf0*/  MOV R141, R143 ;  /* 0x0000008f008d7202 */ /* 0x000fe20000000f00 */
[----:B------:R-:W-:Y:S06]  /*2c00*/  BRA `(.L_x_43646) ;  /* 0xffffffe800f87947 */ /* 0x000fec000383ffff */
.L_x_43647:
        /* <DEDUP_REMOVED lines=15> */
.L_x_46109:


//--------------------- .text._ZN10layer_norm13ln_fwd_kernelINS_13Kernel_traitsIfffffjLj7168ELj1ELj1ELj8ELj16ENS_18Kernel_traits_baseILj7168EfffffjLj256EEEEELb0ELb1ELb1ELb0EEEvNS_9FwdParamsE --------------------------
	.section	.text._ZN10layer_norm13ln_fwd_kernelINS_13Kernel_traitsIfffffjLj7168ELj1ELj1ELj8ELj16ENS_18Kernel_traits_baseILj7168EfffffjLj256EEEEELb0ELb1ELb1ELb0EEEvNS_9FwdParamsE,"ax",@progbits
	.align	128
        .global         _ZN10layer_norm13ln_fwd_kernelINS_13Kernel_traitsIfffffjLj7168ELj1ELj1ELj8ELj16ENS_18Kernel_traits_baseILj7168EfffffjLj256EEEEELb0ELb1ELb1ELb0EEEvNS_9FwdParamsE
        .type           _ZN10layer_norm13ln_fwd_kernelINS_13Kernel_traitsIfffffjLj7168ELj1ELj1ELj8ELj16ENS_18Kernel_traits_baseILj7168EfffffjLj256EEEEELb0ELb1ELb1ELb0EEEvNS_9FwdParamsE,@function
        .size           _ZN10layer_norm13ln_fwd_kernelINS_13Kernel_traitsIfffffjLj7168ELj1ELj1ELj8ELj16ENS_18Kernel_traits_baseILj7168EfffffjLj256EEEEELb0ELb1ELb1ELb0EEEvNS_9FwdParamsE,(.L_x_46110 - _ZN10layer_norm13ln_fwd_kernelINS_13Kernel_traitsIfffffjLj7168ELj1ELj1ELj8ELj16ENS_18Kernel_traits_baseILj7168EfffffjLj256EEEEELb0ELb1ELb1ELb0EEEvNS_9FwdParamsE)
        .other          _ZN10layer_norm13ln_fwd_kernelINS_13Kernel_traitsIfffffjLj7168ELj1ELj1ELj8ELj16ENS_18Kernel_traits_baseILj7168EfffffjLj256EEEEELb0ELb1ELb1ELb0EEEvNS_9FwdParamsE,@"STO_CUDA_ENTRY STV_DEFAULT"
_ZN10layer_norm13ln_fwd_kernelINS_13Kernel_traitsIfffffjLj7168ELj1ELj1ELj8ELj16ENS_18Kernel_traits_baseILj7168EfffffjLj256EEEEELb0ELb1ELb1ELb0EEEvNS_9FwdParamsE:
.text._ZN10layer_norm13ln_fwd_kernelINS_13Kernel_traitsIfffffjLj7168ELj1ELj1ELj8ELj16ENS_18Kernel_traits_baseILj7168EfffffjLj256EEEEELb0ELb1ELb1ELb0EEEvNS_9FwdParamsE:
        /* <DEDUP_REMOVED lines=37> */
.L_x_43649:
[----:B------:R-:W-:Y:S05]  /*0250*/  BSYNC B0 ;  /* 0x0000000000007941 */ /* 0x000fea0003800000 */
.L_x_43648:
[----:B------:R-:W-:Y:S04]  /*0260*/  BSSY B0, `(.L_x_43650) ;  /* 0x0000012000007945 */ /* 0x000fe80003800000 */
[----:B------:R-:W-:Y:S05]  /*0270*/  @!P6 BRA `(.L_x_43651) ;  /* 0x000000000040e947 */ /* 0x000fea0003800000 */
        /* <DEDUP_REMOVED lines=15> */
[----:B0-----:R-:W-:-:S07]  /*0370*/  IADD3 R83, R83, 0x100, RZ ;  /* 0x0000010053537810 */ /* 0x001fce0007ffe0ff */
.L_x_43651:
[----:B------:R-:W-:Y:S05]  /*0380*/  BSYNC B0 ;  /* 0x0000000000007941 */ /* 0x000fea0003800000 */
.L_x_43650:
        /* <DEDUP_REMOVED lines=18> */
.L_x_43653:
[----:B------:R-:W-:Y:S05]  /*04b0*/  BSYNC B0 ;  /* 0x0000000000007941 */ /* 0x000fea0003800000 */
.L_x_43652:
        /* <DEDUP_REMOVED lines=18> */
.L_x_43655:
[----:B------:R-:W-:Y:S05]  /*05e0*/  BSYNC B0 ;  /* 0x0000000000007941 */ /* 0x000fea0003800000 */
.L_x_43654:
        /* <DEDUP_REMOVED lines=18> */
.L_x_43657:
[----:B------:R-:W-:Y:S05]  /*0710*/  BSYNC B0 ;  /* 0x0000000000007941 */ /* 0x000fea0003800000 */
.L_x_43656:
[----:B------:R-:W-:Y:S01]  /*0720*/  ISETP.GE.U32.AND P1, PT, R120, 0x600, PT ;  /* 0x000006007800780c */ /* 0x000fe20003f26070 */
[----:B------:R-:W-:Y:S03]  /*0730*/  BSSY B0, `(.L_x_43658) ;  /* 0x0000013000007945 */ /* 0x000fe60003800000 */
[----:B------:R-:W-:-:S09]  /*0740*/  P2R R142, PR, RZ, 0x2 ;  /* 0x00000002ff8e7803 */ /* 0x000fd20000000000 */
[----:B------:R-:W-:Y:S05]  /*0750*/  @!P1 BRA `(.L_x_43659) ;  /* 0x0000000000409947 */ /* 0x000fea0003800000 */
[----:B------:R-:W-:Y:S01]  /*0760*/  ULDC.64 UR8, c[0x0][0x278] ;  /* 0x00009e0000087ab9 */ /* 0x000fe20000000a00 */
[----:B------:R-:W0:Y:S01]  /*0770*/  LDC.64 R64, c[0x0][0x260] ;  /* 0x00009800ff407b82 */ /* 0x000e220000000a00 */
[C---:B------:R-:W-:Y:S01]  /*0780*/  LEA R72, P1, R83.reuse, UR8, 0x4 ;  /* 0x0000000853487c11 */ /* 0x040fe2000f8220ff */
[----:B------:R-:W-:Y:S01]  /*0790*/  ULDC.64 UR6, c[0x0][0x2c8] ;  /* 0x0000b20000067ab9 */ /* 0x000fe20000000a00 */
[----:B------:R-:W-:Y:S02]  /*07a0*/  CS2R R70, SRZ ;  /* 0x0000000000467805 */ /* 0x000fe4000001ff00 */
[----:B------:R-:W-:Y:S02]  /*07b0*/  CS2R R68, SRZ ;  /* 0x0000000000447805 */ /* 0x000fe4000001ff00 */
[----:B------:R-:W-:Y:S02]  /*07c0*/  LEA.HI.X R73, R83, UR9, RZ, 0x4, P1 ;  /* 0x0000000953497c11 */ /* 0x000fe400088f24ff */
[----:B------:R-:W-:-:S04]  /*07d0*/  ISETP.NE.U32.AND P1, PT, RZ, UR6, PT ;  /* 0x00000006ff007c0c */ /* 0x000fc8000bf25070 */
[----:B------:R-:W-:Y:S01]  /*07e0*/  ISETP.NE.AND.EX P1, PT, RZ, UR7, PT, P1 ;  /* 0x00000007ff007c0c */ /* 0x000fe2000bf25310 */
[----:B------:R-:W5:-:S12]  /*07f0*/  LDG.E.128 R72, desc[UR4][R72.64] ;  /* 0x0000000448487981 */ /* 0x000f58000c1e1d00 */
[C---:B------:R-:W-:Y:S01]  /*0800*/  @P1 LEA R76, P2, R83.reuse, UR6, 0x4 ;  /* 0x00000006534c1c11 */ /* 0x040fe2000f8420ff */
[----:B0-----:R-:W-:-:S03]  /*0810*/  IMAD.WIDE.U32 R64, R83, 0x10, R64 ;  /* 0x0000001053407825 */ /* 0x001fc600078e0040 */
[----:B------:R-:W-:-:S03]  /*0820*/  @P1 LEA.HI.X R77, R83, UR7, RZ, 0x4, P2 ;  /* 0x00000007534d1c11 */ /* 0x000fc600090f24ff */
[----:B------:R-:W5:Y:S04]  /*0830*/  LDG.E.128 R64, desc[UR4][R64.64] ;  /* 0x0000000440407981 */ /* 0x000f68000c1e1d00 */
[----:B------:R0:W5:Y:S01]  /*0840*/  @P1 LDG.E.128 R68, desc[UR4][R76.64] ;  /* 0x000000044c441981 */ /* 0x000162000c1e1d00 */
[----:B------:R-:W-:-:S07]  /*0850*/  IADD3 R83, R83, 0x100, RZ ;  /* 0x0000010053537810 */ /* 0x000fce0007ffe0ff */
.L_x_43659:
[----:B------:R-:W-:Y:S05]  /*0860*/  BSYNC B0 ;  /* 0x0000000000007941 */ /* 0x000fea0003800000 */
.L_x_43658:
[----:B------:R-:W-:Y:S01]  /*0870*/  ISETP.GE.U32.AND P1, PT, R120, 0x700, PT ;  /* 0x000007007800780c */ /* 0x000fe20003f26070 */
[----:B------:R-:W-:Y:S03]  /*0880*/  BSSY B0, `(.L_x_43660) ;  /* 0x0000012000007945 */ /* 0x000fe60003800000 */
[----:B------:R-:W-:-:S09]  /*0890*/  P2R R143, PR, RZ, 0x2 ;  /* 0x00000002ff8f7803 */ /* 0x000fd20000000000 */
[----:B------:R-:W-:Y:S05]  /*08a0*/  @!P1 BRA `(.L_x_43661) ;  /* 0x00000000003c9947 */ /* 0x000fea0003800000 */
[----:B------:R-:W-:Y:S01]  /*08b0*/  ULDC.64 UR6, c[0x0][0x278] ;  /* 0x00009e0000067ab9 */ /* 0x000fe20000000a00 */
[----:B------:R-:W1:Y:S01]  /*08c0*/  LDC.64 R80, c[0x0][0x260] ;  /* 0x00009800ff507b82 */ /* 0x000e620000000a00 */
[C---:B------:R-:W-:Y:S02]  /*08d0*/  LEA R84, P1, R83.reuse, UR6, 0x4 ;  /* 0x0000000653547c11 */ /* 0x040fe4000f8220ff */
[----:B------:R-:W-:Y:S02]  /*08e0*/  CS2R R78, SRZ ;  /* 0x00000000004e7805 */ /* 0x000fe4000001ff00 */
[----:B0-----:R-:W-:Y:S02]  /*08f0*/  CS2R R76, SRZ ;  /* 0x00000000004c7805 */ /* 0x001fe4000001ff00 */
[----:B------:R-:W-:Y:S01]  /*0900*/  LEA.HI.X R85, R83, UR7, RZ, 0x4, P1 ;  /* 0x0000000753557c11 */ /* 0x000fe200088f24ff */
[----:B------:R-:W-:Y:S02]  /*0910*/  ULDC.64 UR6, c[0x0][0x2c8] ;  /* 0x0000b20000067ab9 */ /* 0x000fe40000000a00 */
[----:B------:R-:W-:-:S03]  /*0920*/  ISETP.NE.U32.AND P1, PT, RZ, UR6, PT ;  /* 0x00000006ff007c0c */ /* 0x000fc6000bf25070 */
[----:B------:R-:W5:Y:S01]  /*0930*/  LDG.E.128 R84, desc[UR4][R84.64] ;  /* 0x0000000454547981 */ /* 0x000f62000c1e1d00 */
[----:B------:R-:W-:-:S13]  /*0940*/  ISETP.NE.AND.EX P1, PT, RZ, UR7, PT, P1 ;  /* 0x00000007ff007c0c */ /* 0x000fda000bf25310 */
[C---:B------:R-:W-:Y:S01]  /*0950*/  @P1 LEA R88, P2, R83.reuse, UR6, 0x4 ;  /* 0x0000000653581c11 */ /* 0x040fe2000f8420ff */
[----:B-1----:R-:W-:-:S03]  /*0960*/  IMAD.WIDE.U32 R80, R83, 0x10, R80 ;  /* 0x0000001053507825 */ /* 0x002fc600078e0050 */
[----:B------:R-:W-:-:S03]  /*0970*/  @P1 LEA.HI.X R89, R83, UR7, RZ, 0x4, P2 ;  /* 0x0000000753591c11 */ /* 0x000fc600090f24ff */
[----:B------:R-:W5:Y:S04]  /*0980*/  LDG.E.128 R80, desc[UR4][R80.64] ;  /* 0x0000000450507981 */ /* 0x000f68000c1e1d00 */
[----:B------:R1:W5:Y:S02]  /*0990*/  @P1 LDG.E.128 R76, desc[UR4][R88.64] ;  /* 0x00000004584c1981 */ /* 0x000364000c1e1d00 */
.L_x_43661:
[----:B------:R-:W-:Y:S05]  /*09a0*/  BSYNC B0 ;  /* 0x0000000000007941 */ /* 0x000fea0003800000 */
.L_x_43660:
[----:B------:R-:W2:Y:S02]  /*09b0*/  S2UR UR6, SR_CTAID.X ;  /* 0x00000000000679c3 */ /* 0x000ea40000002500 */
[----:B--2---:R-:W-:Y:S01]  /*09c0*/  LEA.HI R121, R2, UR6, RZ, 0x18 ;  /* 0x0000000602797c11 */ /* 0x004fe2000f8fc0ff */
[----:B------:R-:W-:-:S03]  /*09d0*/  ULDC UR6, c[0x0][0x214] ;  /* 0x0000850000067ab9 */ /* 0x000fc60000000800 */
[----:B------:R-:W-:-:S13]  /*09e0*/  ISETP.GE.AND P1, PT, R121, UR6, PT ;  /* 0x0000000679007c0c */ /* 0x000fda000bf26270 */
[----:B------:R-:W-:Y:S05]  /*09f0*/  @P1 EXIT ;  /* 0x000000000000194d */ /* 0x000fea0003800000 */
[----:B------:R-:W-:Y:S01]  /*0a00*/  SHF.R.S32.HI R0, RZ, 0x2, R0 ;  /* 0x00000002ff007819 */ /* 0x000fe20000011400 */
[----:B------:R-:W-:Y:S01]  /*0a10*/  ULDC.U8 UR6, c[0x0][0x2a0] ;  /* 0x0000a80000067ab9 */ /* 0x000fe20000000000 */
[----:B-1----:R-:W-:Y:S01]  /*0a20*/  LOP3.LUT R89, R2, 0xe0, RZ, 0xc0, !PT ;  /* 0x000000e002597812 */ /* 0x002fe200078ec0ff */
        /* <DEDUP_REMOVED lines=15> */
[----:B------:R1:W2:Y:S01]  /*0b20*/  MUFU.RCP R122, R89 ;  /* 0x00000059007a7308 */ /* 0x0002a20000001000 */
[----:B------:R-:W-:Y:S02]  /*0b30*/  ISETP.NE.AND P1, PT, RZ, UR6, PT ;  /* 0x00000006ff007c0c */ /* 0x000fe4000bf25270 */
[----:B------:R-:W-:Y:S01]  /*0b40*/  IADD3 R91, R0, R91, RZ ;  /* 0x0000005b005b7210 */ /* 0x000fe20007ffe0ff */
[----:B------:R-:W-:Y:S01]  /*0b50*/  HFMA2.MMA R0, -RZ, RZ, 0, 5.9604644775390625e-08 ;  /* 0x00000001ff007435 */ /* 0x000fe200000001ff */
[----:B------:R-:W-:Y:S02]  /*0b60*/  P2R R144, PR, RZ, 0x2 ;  /* 0x00000002ff907803 */ /* 0x000fe40000000000 */
[----:B------:R-:W-:-:S08]  /*0b70*/  SHF.L.U32 R123, R91, 0x2, RZ ;  /* 0x000000025b7b7819 */ /* 0x000fd000000006ff */
.L_x_43747:
[----:B0-23--:R-:W3:Y:S08]  /*0b80*/  LDC.64 R128, c[0x0][0x280] ;  /* 0x0000a000ff807b82 */ /* 0x00def00000000a00 */
[----:B----4-:R-:W4:Y:S08]  /*0b90*/  LDC.64 R130, c[0x0][0x288] ;  /* 0x0000a200ff827b82 */ /* 0x010f300000000a00 */
[----:B------:R-:W0:Y:S01]  /*0ba0*/  LDC R126, c[0x0][0x218] ;  /* 0x00008600ff7e7b82 */ /* 0x000e220000000800 */
[----:B---3--:R-:W-:-:S05]  /*0bb0*/  IMAD.WIDE R128, R121, 0x4, R128 ;  /* 0x0000000479807825 */ /* 0x008fca00078e0280 */
[----:B------:R3:W2:Y:S01]  /*0bc0*/  LDG.E R125, desc[UR4][R128.64] ;  /* 0x00000004807d7981 */ /* 0x0006a2000c1e1900 */
[----:B----4-:R-:W-:-:S05]  /*0bd0*/  IMAD.WIDE R130, R121, 0x4, R130 ;  /* 0x0000000479827825 */ /* 0x010fca00078e0282 */
[----:B-----5:R4:W5:Y:S01]  /*0be0*/  LDG.E R124, desc[UR4][R130.64] ;  /* 0x00000004827c7981 */ /* 0x020962000c1e1900 */
[----:B------:R-:W-:Y:S01]  /*0bf0*/  BSSY B0, `(.L_x_43662) ;  /* 0x0000041000007945 */ /* 0x000fe20003800000 */
[----:B---3--:R-:W-:Y:S02]  /*0c00*/  MOV R129, RZ ;  /* 0x000000ff00817202 */ /* 0x008fe40000000f00 */
[----:B------:R-:W-:Y:S02]  /*0c10*/  SHF.R.S32.HI R128, RZ, 0x1f, R121 ;  /* 0x0000001fff807819 */ /* 0x000fe40000011479 */
[----:B--2---:R-:W-:-:S13]  /*0c20*/  ISETP.GE.AND P1, PT, R125, 0x1, PT ;  /* 0x000000017d00780c */ /* 0x004fda0003f26270 */
[----:B------:R-:W-:-:S05]  /*0c30*/  @P1 IADD3 R127, R125, -0x1, RZ ;  /* 0xffffffff7d7f1810 */ /* 0x000fca0007ffe0ff */
[-C--:B0-----:R-:W-:Y:S02]  /*0c40*/  @P1 IMAD R133, R127, R126.reuse, RZ ;  /* 0x0000007e7f851224 */ /* 0x081fe400078e02ff */
[----:B------:R-:W-:-:S03]  /*0c50*/  IMAD R127, R121, R126, RZ ;  /* 0x0000007e797f7224 */ /* 0x000fc600078e02ff */
[----:B------:R-:W-:Y:S02]  /*0c60*/  @P1 SHF.R.S32.HI R146, RZ, 0x1f, R133 ;  /* 0x0000001fff921819 */ /* 0x000fe40000011485 */
[----:B------:R-:W-:Y:S02]  /*0c70*/  SHF.R.S32.HI R132, RZ, 0x1f, R127 ;  /* 0x0000001fff847819 */ /* 0x000fe4000001147f */
[----:B------:R-:W-:Y:S02]  /*0c80*/  @P1 LEA.HI R146, R146, R133, RZ, 0x2 ;  /* 0x0000008592921211 */ /* 0x000fe400078f10ff */
[----:B------:R-:W-:Y:S02]  /*0c90*/  LEA.HI R132, R132, R127, RZ, 0x2 ;  /* 0x0000007f84847211 */ /* 0x000fe400078f10ff */
[-C--:B------:R-:W-:Y:S02]  /*0ca0*/  @P1 LEA.HI.SX32 R129, R146, R3.reuse, 0x1e ;  /* 0x0000000392811211 */ /* 0x080fe400078ff2ff */
[----:B------:R-:W-:Y:S01]  /*0cb0*/  LEA.HI.SX32 R127, R132, R3, 0x1e ;  /* 0x00000003847f7211 */ /* 0x000fe200078ff2ff */
[----:B----4-:R-:W-:Y:S06]  /*0cc0*/  @!P0 BRA `(.L_x_43663) ;  /* 0x0000000000cc8947 */ /* 0x010fec0003800000 */
[----:B------:R-:W0:Y:S02]  /*0cd0*/  LDC.64 R132, c[0x0][0x230] ;  /* 0x00008c00ff847b82 */ /* 0x000e240000000a00 */
[----:B0-----:R-:W-:-:S04]  /*0ce0*/  ISETP.NE.U32.AND P2, PT, R132, RZ, PT ;  /* 0x000000ff8400720c */ /* 0x001fc80003f45070 */
[----:B------:R-:W-:-:S13]  /*0cf0*/  ISETP.NE.AND.EX P2, PT, R133, RZ, PT, P2 ;  /* 0x000000ff8500720c */ /* 0x000fda0003f45320 */
[----:B------:R-:W0:Y:S02]  /*0d00*/  @P2 LDC.64 R130, c[0x0][0x230] ;  /* 0x00008c00ff822b82 */ /* 0x000e240000000a00 */
[----:B0-----:R-:W-:-:S05]  /*0d10*/  @P2 IMAD.WIDE.U32 R130, R127, 0x10, R130 ;  /* 0x000000107f822825 */ /* 0x001fca00078e0082 */
[----:B-1----:R0:W2:Y:S01]  /*0d20*/  @P2 LDG.E.128 R88, desc[UR4][R130.64] ;  /* 0x0000000482582981 */ /* 0x0020a2000c1e1d00 */
        /* <DEDUP_REMOVED lines=21> */
.L_x_43665:
[----:B------:R-:W-:Y:S05]  /*0e80*/  BSYNC B1 ;  /* 0x0000000000017941 */ /* 0x000fea0003800000 */
.L_x_43664:
[----:B------:R-:W-:Y:S04]  /*0e90*/  BSSY B1, `(.L_x_43666) ;  /* 0x0000005000017945 */ /* 0x000fe80003800000 */
[----:B------:R-:W-:Y:S05]  /*0ea0*/  @!P3 BRA `(.L_x_43667) ;  /* 0x00000000000cb947 */ /* 0x000fea0003800000 */
[----:B-----5:R-:W-:-:S04]  /*0eb0*/  FMUL.FTZ R130, R137, UR7 ;  /* 0x0000000789827c20 */ /* 0x020fc80008410000 */
[----:B------:R-:W-:-:S04]  /*0ec0*/  FMUL.FTZ R113, R13, R130 ;  /* 0x000000820d717220 */ /* 0x000fc80000410000 */
[----:B------:R-:W-:-:S07]  /*0ed0*/  @P2 FADD.FTZ R113, R89, R113 ;  /* 0x0000007159712221 */ /* 0x000fce0000010000 */
.L_x_43667:
[----:B------:R-:W-:Y:S05]  /*0ee0*/  BSYNC B1 ;  /* 0x0000000000017941 */ /* 0x000fea0003800000 */
.L_x_43666:
[----:B------:R-:W-:Y:S04]  /*0ef0*/  BSSY B1, `(.L_x_43668) ;  /* 0x0000005000017945 */ /* 0x000fe80003800000 */
[----:B------:R-:W-:Y:S05]  /*0f00*/  @!P3 BRA `(.L_x_43669) ;  /* 0x00000000000cb947 */ /* 0x000fea0003800000 */
[----:B-----5:R-:W-:-:S04]  /*0f10*/  FMUL.FTZ R131, R138, UR7 ;  /* 0x000000078a837c20 */ /* 0x020fc80008410000 */
[----:B------:R-:W-:-:S04]  /*0f20*/  FMUL.FTZ R114, R14, R131 ;  /* 0x000000830e727220 */ /* 0x000fc80000410000 */
[----:B------:R-:W-:-:S07]  /*0f30*/  @P2 FADD.FTZ R114, R90, R114 ;  /* 0x000000725a722221 */ /* 0x000fce0000010000 */
.L_x_43669:
[----:B------:R-:W-:Y:S05]  /*0f40*/  BSYNC B1 ;  /* 0x0000000000017941 */ /* 0x000fea0003800000 */
.L_x_43668:
[----:B------:R-:W-:Y:S04]  /*0f50*/  BSSY B1, `(.L_x_43670) ;  /* 0x0000005000017945 */ /* 0x000fe80003800000 */
[----:B------:R-:W-:Y:S05]  /*0f60*/  @!P3 BRA `(.L_x_43671) ;  /* 0x00000000000cb947 */ /* 0x000fea0003800000 */
[----:B-----5:R-:W-:-:S04]  /*0f70*/  FMUL.FTZ R130, R139, UR7 ;  /* 0x000000078b827c20 */ /* 0x020fc80008410000 */
[----:B------:R-:W-:-:S04]  /*0f80*/  FMUL.FTZ R115, R15, R130 ;  /* 0x000000820f737220 */ /* 0x000fc80000410000 */
[----:B------:R-:W-:-:S07]  /*0f90*/  @P2 FADD.FTZ R115, R91, R115 ;  /* 0x000000735b732221 */ /* 0x000fce0000010000 */
.L_x_43671:
[----:B------:R-:W-:Y:S05]  /*0fa0*/  BSYNC B1 ;  /* 0x0000000000017941 */ /* 0x000fea0003800000 */
.L_x_43670:
[----:B------:R-:W0:Y:S01]  /*0fb0*/  LDC.64 R130, c[0x0][0x238] ;  /* 0x00008e00ff827b82 */ /* 0x000e220000000a00 */
[----:B------:R-:W-:Y:S01]  /*0fc0*/  IADD3 R129, R129, 0x100, RZ ;  /* 0x0000010081817810 */ /* 0x000fe20007ffe0ff */
[C---:B0-----:R-:W-:Y:S01]  /*0fd0*/  IMAD.WIDE.U32 R130, R127.reuse, 0x10, R130 ;  /* 0x000000107f827825 */ /* 0x041fe200078e0082 */
[----:B------:R-:W-:-:S04]  /*0fe0*/  IADD3 R127, R127, 0x100, RZ ;  /* 0x000001007f7f7810 */ /* 0x000fc80007ffe0ff */
[----:B------:R0:W-:Y:S03]  /*0ff0*/  STG.E.128 desc[UR4][R130.64], R112 ;  /* 0x0000007082007986 */ /* 0x0001e6000c101d04 */
.L_x_43663:
[----:B------:R-:W-:Y:S05]  /*1000*/  BSYNC B0 ;  /* 0x0000000000007941 */ /* 0x000fea0003800000 */
.L_x_43662:
[----:B------:R-:W-:Y:S01]  /*1010*/  ISETP.NE.AND P2, PT, R134, RZ, PT ;  /* 0x000000ff8600720c */ /* 0x000fe20003f45270 */
[----:B------:R-:W-:-:S12]  /*1020*/  BSSY B0, `(.L_x_43672) ;  /* 0x0000035000007945 */ /* 0x000fd80003800000 */
[----:B------:R-:W-:Y:S05]  /*1030*/  @!P2 BRA `(.L_x_43673) ;  /* 0x0000000000cca947 */ /* 0x000fea0003800000 */
[----:B------:R-:W2:Y:S02]  /*1040*/  LDC.64 R132, c[0x0][0x230] ;  /* 0x00008c00ff847b82 */ /* 0x000ea40000000a00 */
[----:B--2---:R-:W-:-:S04]  /*1050*/  ISETP.NE.U32.AND P2, PT, R132, RZ, PT ;  /* 0x000000ff8400720c */ /* 0x004fc80003f45070 */
        /* <DEDUP_REMOVED lines=25> */
.L_x_43675:
[----:B------:R-:W-:Y:S05]  /*11f0*/  BSYNC B1 ;  /* 0x0000000000017941 */ /* 0x000fea0003800000 */
.L_x_43674:
[----:B------:R-:W-:Y:S04]  /*1200*/  BSSY B1, `(.L_x_43676) ;  /* 0x0000005000017945 */ /* 0x000fe80003800000 */
[----:B------:R-:W-:Y:S05]  /*1210*/  @!P3 BRA `(.L_x_43677) ;  /* 0x00000000000cb947 */ /* 0x000fea0003800000 */
[----:B-----5:R-:W-:-:S04]  /*1220*/  FMUL.FTZ R130, R137, UR7 ;  /* 0x0000000789827c20 */ /* 0x020fc80008410000 */
[----:B------:R-:W-:-:S04]  /*1230*/  FMUL.FTZ R93, R25, R130 ;  /* 0x00000082195d7220 */ /* 0x000fc80000410000 */
[----:B------:R-:W-:-:S07]  /*1240*/  @P2 FADD.FTZ R93, R89, R93 ;  /* 0x0000005d595d2221 */ /* 0x000fce0000010000 */
.L_x_43677:
[----:B------:R-:W-:Y:S05]  /*1250*/  BSYNC B1 ;  /* 0x0000000000017941 */ /* 0x000fea0003800000 */
.L_x_43676:
[----:B------:R-:W-:Y:S04]  /*1260*/  BSSY B1, `(.L_x_43678) ;  /* 0x0000005000017945 */ /* 0x000fe80003800000 */
[----:B------:R-:W-:Y:S05]  /*1270*/  @!P3 BRA `(.L_x_43679) ;  /* 0x00000000000cb947 */ /* 0x000fea0003800000 */
[----:B-----5:R-:W-:-:S04]  /*1280*/  FMUL.FTZ R131, R138, UR7 ;  /* 0x000000078a837c20 */ /* 0x020fc80008410000 */
[----:B------:R-:W-:-:S04]  /*1290*/  FMUL.FTZ R94, R26, R131 ;  /* 0x000000831a5e7220 */ /* 0x000fc80000410000 */
[----:B------:R-:W-:-:S07]  /*12a0*/  @P2 FADD.FTZ R94, R90, R94 ;  /* 0x0000005e5a5e2221 */ /* 0x000fce0000010000 */
.L_x_43679:
[----:B------:R-:W-:Y:S05]  /*12b0*/  BSYNC B1 ;  /* 0x0000000000017941 */ /* 0x000fea0003800000 */
.L_x_43678:
[----:B------:R-:W-:Y:S04]  /*12c0*/  BSSY B1, `(.L_x_43680) ;  /* 0x0000005000017945 */ /* 0x000fe80003800000 */
[----:B------:R-:W-:Y:S05]  /*12d0*/  @!P3 BRA `(.L_x_43681) ;  /* 0x00000000000cb947 */ /* 0x000fea0003800000 */
[----:B-----5:R-:W-:-:S04]  /*12e0*/  FMUL.FTZ R130, R139, UR7 ;  /* 0x000000078b827c20 */ /* 0x020fc80008410000 */
[----:B------:R-:W-:-:S04]  /*12f0*/  FMUL.FTZ R95, R27, R130 ;  /* 0x000000821b5f7220 */ /* 0x000fc80000410000 */
[----:B------:R-:W-:-:S07]  /*1300*/  @P2 FADD.FTZ R95, R91, R95 ;  /* 0x0000005f5b5f2221 */ /* 0x000fce0000010000 */
.L_x_43681:
[----:B------:R-:W-:Y:S05]  /*1310*/  BSYNC B1 ;  /* 0x0000000000017941 */ /* 0x000fea0003800000 */
.L_x_43680:
[----:B------:R-:W0:Y:S01]  /*1320*/  LDC.64 R130, c[0x0][0x238] ;  /* 0x00008e00ff827b82 */ /* 0x000e220000000a00 */
[----:B------:R-:W-:Y:S01]  /*1330*/  IADD3 R129, R129, 0x100, RZ ;  /* 0x0000010081817810 */ /* 0x000fe20007ffe0ff */
[C---:B0-----:R-:W-:Y:S01]  /*1340*/  IMAD.WIDE.U32 R130, R127.reuse, 0x10, R130 ;  /* 0x000000107f827825 */ /* 0x041fe200078e0082 */
[----:B------:R-:W-:-:S04]  /*1350*/  IADD3 R127, R127, 0x100, RZ ;  /* 0x000001007f7f7810 */ /* 0x000fc80007ffe0ff */
[----:B------:R2:W-:Y:S03]  /*1360*/  STG.E.128 desc[UR4][R130.64], R92 ;  /* 0x0000005c82007986 */ /* 0x0005e6000c101d04 */
.L_x_43673:
[----:B------:R-:W-:Y:S05]  /*1370*/  BSYNC B0 ;  /* 0x0000000000007941 */ /* 0x000fea0003800000 */
.L_x_43672:
[----:B------:R-:W-:Y:S01]  /*1380*/  ISETP.NE.AND P2, PT, R135, RZ, PT ;  /* 0x000000ff8700720c */ /* 0x000fe20003f45270 */
[----:B------:R-:W-:-:S12]  /*1390*/  BSSY B0, `(.L_x_43682) ;  /* 0x0000035000007945 */ /* 0x000fd80003800000 */
[----:B------:R-:W-:Y:S05]  /*13a0*/  @!P2 BRA `(.L_x_43683) ;  /* 0x0000000000cca947 */ /* 0x000fea0003800000 */
[----:B------:R-:W3:Y:S02]  /*13b0*/  LDC.64 R132, c[0x0][0x230] ;  /* 0x00008c00ff847b82 */ /* 0x000ee40000000a00 */
[----:B---3--:R-:W-:-:S04]  /*13c0*/  ISETP.NE.U32.AND P2, PT, R132, RZ, PT ;  /* 0x000000ff8400720c */ /* 0x008fc80003f45070 */
[----:B------:R-:W-:-:S13]  /*13d0*/  ISETP.NE.AND.EX P2, PT, R133, RZ, PT, P2 ;  /* 0x000000ff8500720c */ /* 0x000fda0003f45320 */
[----:B------:R-:W0:Y:S02]  /*13e0*/  @P2 LDC.64 R96, c[0x0][0x230] ;  /* 0x00008c00ff602b82 */ /* 0x000e240000000a00 */
[----:B0-2---:R-:W-:-:S05]  /*13f0*/  @P2 IMAD.WIDE.U32 R130, R127, 0x10, R96 ;  /* 0x000000107f822825 */ /* 0x005fca00078e0060 */
        /* <DEDUP_REMOVED lines=22> */
.L_x_43685:
[----:B------:R-:W-:Y:S05]  /*1560*/  BSYNC B1 ;  /* 0x0000000000017941 */ /* 0x000fea0003800000 */
.L_x_43684:
[----:B------:R-:W-:Y:S04]  /*1570*/  BSSY B1, `(.L_x_43686) ;  /* 0x0000005000017945 */ /* 0x000fe80003800000 */
[----:B------:R-:W-:Y:S05]  /*1580*/  @!P3 BRA `(.L_x_43687) ;  /* 0x00000000000cb947 */ /* 0x000fea0003800000 */
[----:B-----5:R-:W-:-:S04]  /*1590*/  FMUL.FTZ R130, R137, UR7 ;  /* 0x0000000789827c20 */ /* 0x020fc80008410000 */
[----:B------:R-:W-:-:S04]  /*15a0*/  FMUL.FTZ R97, R37, R130 ;  /* 0x0000008225617220 */ /* 0x000fc80000410000 */
[----:B------:R-:W-:-:S07]  /*15b0*/  @P2 FADD.FTZ R97, R89, R97 ;  /* 0x0000006159612221 */ /* 0x000fce0000010000 */
.L_x_43687:
[----:B------:R-:W-:Y:S05]  /*15c0*/  BSYNC B1 ;  /* 0x0000000000017941 */ /* 0x000fea0003800000 */
.L_x_43686:
[----:B------:R-:W-:Y:S04]  /*15d0*/  BSSY B1, `(.L_x_43688) ;  /* 0x0000005000017945 */ /* 0x000fe80003800000 */
[----:B------:R-:W-:Y:S05]  /*15e0*/  @!P3 BRA `(.L_x_43689) ;  /* 0x00000000000cb947 */ /* 0x000fea0003800000 */
[----:B-----5:R-:W-:-:S04]  /*15f0*/  FMUL.FTZ R131, R138, UR7 ;  /* 0x000000078a837c20 */ /* 0x020fc80008410000 */
[----:B------:R-:W-:-:S04]  /*1600*/  FMUL.FTZ R98, R38, R131 ;  /* 0x0000008326627220 */ /* 0x000fc80000410000 */
[----:B------:R-:W-:-:S07]  /*1610*/  @P2 FADD.FTZ R98, R90, R98 ;  /* 0x000000625a622221 */ /* 0x000fce0000010000 */
.L_x_43689:
[----:B------:R-:W-:Y:S05]  /*1620*/  BSYNC B1 ;  /* 0x0000000000017941 */ /* 0x000fea0003800000 */
.L_x_43688:
[----:B------:R-:W-:Y:S04]  /*1630*/  BSSY B1, `(.L_x_43690) ;  /* 0x0000005000017945 */ /* 0x000fe80003800000 */
[----:B------:R-:W-:Y:S05]  /*1640*/  @!P3 BRA `(.L_x_43691) ;  /* 0x00000000000cb947 */ /* 0x000fea0003800000 */
[----:B-----5:R-:W-:-:S04]  /*1650*/  FMUL.FTZ R130, R139, UR7 ;  /* 0x000000078b827c20 */ /* 0x020fc80008410000 */
[----:B------:R-:W-:-:S04]  /*1660*/  FMUL.FTZ R99, R39, R130 ;  /* 0x0000008227637220 */ /* 0x000fc80000410000 */
[----:B------:R-:W-:-:S07]  /*1670*/  @P2 FADD.FTZ R99, R91, R99 ;  /* 0x000000635b632221 */ /* 0x000fce0000010000 */
.L_x_43691:
[----:B------:R-:W-:Y:S05]  /*1680*/  BSYNC B1 ;  /* 0x0000000000017941 */ /* 0x000fea0003800000 */
.L_x_43690:
[----:B------:R-:W0:Y:S01]  /*1690*/  LDC.64 R130, c[0x0][0x238] ;  /* 0x00008e00ff827b82 */ /* 0x000e220000000a00 */
[----:B------:R-:W-:Y:S01]  /*16a0*/  IADD3 R129, R129, 0x100, RZ ;  /* 0x0000010081817810 */ /* 0x000fe20007ffe0ff */
[C---:B0-----:R-:W-:Y:S01]  /*16b0*/  IMAD.WIDE.U32 R130, R127.reuse, 0x10, R130 ;  /* 0x000000107f827825 */ /* 0x041fe200078e0082 */
[----:B------:R-:W-:-:S04]  /*16c0*/  IADD3 R127, R127, 0x100, RZ ;  /* 0x000001007f7f7810 */ /* 0x000fc80007ffe0ff */
[----:B------:R3:W-:Y:S03]  /*16d0*/  STG.E.128 desc[UR4][R130.64], R96 ;  /* 0x0000006082007986 */ /* 0x0007e6000c101d04 */
.L_x_43683:
[----:B------:R-:W-:Y:S05]  /*16e0*/  BSYNC B0 ;  /* 0x0000000000007941 */ /* 0x000fea0003800000 */
.L_x_43682:
[----:B------:R-:W-:Y:S01]  /*16f0*/  ISETP.NE.AND P2, PT, R140, RZ, PT ;  /* 0x000000ff8c00720c */ /* 0x000fe20003f45270 */
[----:B------:R-:W-:-:S12]  /*1700*/  BSSY B0, `(.L_x_43692) ;  /* 0x0000035000007945 */ /* 0x000fd80003800000 */
[----:B------:R-:W-:Y:S05]  /*1710*/  @!P2 BRA `(.L_x_43693) ;  /* 0x0000000000cca947 */ /* 0x000fea0003800000 */
[----:B------:R-:W4:Y:S02]  /*1720*/  LDC.64 R132, c[0x0][0x230] ;  /* 0x00008c00ff847b82 */ /* 0x000f240000000a00 */
[----:B----4-:R-:W-:-:S04]  /*1730*/  ISETP.NE.U32.AND P2, PT, R132, RZ, PT ;  /* 0x000000ff8400720c */ /* 0x010fc80003f45070 */
[----:B------:R-:W-:-:S13]  /*1740*/  ISETP.NE.AND.EX P2, PT, R133, RZ, PT, P2 ;  /* 0x000000ff8500720c */ /* 0x000fda0003f45320 */
[----:B------:R-:W0:Y:S02]  /*1750*/  @P2 LDC.64 R100, c[0x0][0x230] ;  /* 0x00008c00ff642b82 */ /* 0x000e240000000a00 */
[----:B0-23--:R-:W-:-:S05]  /*1760*/  @P2 IMAD.WIDE.U32 R130, R127, 0x10, R100 ;  /* 0x000000107f822825 */ /* 0x00dfca00078e0064 */
        /* <DEDUP_REMOVED lines=22> */
.L_x_43695:
[----:B------:R-:W-:Y:S05]  /*18d0*/  BSYNC B1 ;  /* 0x0000000000017941 */ /* 0x000fea0003800000 */
.L_x_43694:
[----:B------:R-:W-:Y:S04]  /*18e0*/  BSSY B1, `(.L_x_43696) ;  /* 0x0000005000017945 */ /* 0x000fe80003800000 */
[----:B------:R-:W-:Y:S05]  /*18f0*/  @!P3 BRA `(.L_x_43697) ;  /* 0x00000000000cb947 */ /* 0x000fea0003800000 */
[----:B-----5:R-:W-:-:S04]  /*1900*/  FMUL.FTZ R130, R137, UR7 ;  /* 0x0000000789827c20 */ /* 0x020fc80008410000 */
[----:B------:R-:W-:-:S04]  /*1910*/  FMUL.FTZ R101, R49, R130 ;  /* 0x0000008231657220 */ /* 0x000fc80000410000 */
[----:B------:R-:W-:-:S07]  /*1920*/  @P2 FADD.FTZ R101, R89, R101 ;  /* 0x0000006559652221 */ /* 0x000fce0000010000 */
.L_x_43697:
[----:B------:R-:W-:Y:S05]  /*1930*/  BSYNC B1 ;  /* 0x0000000000017941 */ /* 0x000fea0003800000 */
.L_x_43696:
[----:B------:R-:W-:Y:S04]  /*1940*/  BSSY B1, `(.L_x_43698) ;  /* 0x0000005000017945 */ /* 0x000fe80003800000 */
[----:B------:R-:W-:Y:S05]  /*1950*/  @!P3 BRA `(.L_x_43699) ;  /* 0x00000000000cb947 */ /* 0x000fea0003800000 */
[----:B-----5:R-:W-:-:S04]  /*1960*/  FMUL.FTZ R131, R138, UR7 ;  /* 0x000000078a837c20 */ /* 0x020fc80008410000 */
[----:B------:R-:W-:-:S04]  /*1970*/  FMUL.FTZ R102, R50, R131 ;  /* 0x0000008332667220 */ /* 0x000fc80000410000 */
[----:B------:R-:W-:-:S07]  /*1980*/  @P2 FADD.FTZ R102, R90, R102 ;  /* 0x000000665a662221 */ /* 0x000fce0000010000 */
.L_x_43699:
[----:B------:R-:W-:Y:S05]  /*1990*/  BSYNC B1 ;  /* 0x0000000000017941 */ /* 0x000fea0003800000 */
.L_x_43698:
[----:B------:R-:W-:Y:S04]  /*19a0*/  BSSY B1, `(.L_x_43700) ;  /* 0x0000005000017945 */ /* 0x000fe80003800000 */
[----:B------:R-:W-:Y:S05]  /*19b0*/  @!P3 BRA `(.L_x_43701) ;  /* 0x00000000000cb947 */ /* 0x000fea0003800000 */
[----:B-----5:R-:W-:-:S04]  /*19c0*/  FMUL.FTZ R130, R139, UR7 ;  /* 0x000000078b827c20 */ /* 0x020fc80008410000 */
[----:B------:R-:W-:-:S04]  /*19d0*/  FMUL.FTZ R103, R51, R130 ;  /* 0x0000008233677220 */ /* 0x000fc80000410000 */
[----:B------:R-:W-:-:S07]  /*19e0*/  @P2 FADD.FTZ R103, R91, R103 ;  /* 0x000000675b672221 */ /* 0x000fce0000010000 */
.L_x_43701:
[----:B------:R-:W-:Y:S05]  /*19f0*/  BSYNC B1 ;  /* 0x0000000000017941 */ /* 0x000fea0003800000 */
.L_x_43700:
[----:B------:R-:W0:Y:S01]  /*1a00*/  LDC.64 R130, c[0x0][0x238] ;  /* 0x00008e00ff827b82 */ /* 0x000e220000000a00 */
[----:B------:R-:W-:Y:S01]  /*1a10*/  IADD3 R129, R129, 0x100, RZ ;  /* 0x0000010081817810 */ /* 0x000fe20007ffe0ff */
[C---:B0-----:R-:W-:Y:S01]  /*1a20*/  IMAD.WIDE.U32 R130, R127.reuse, 0x10, R130 ;  /* 0x000000107f827825 */ /* 0x041fe200078e0082 */
[----:B------:R-:W-:-:S04]  /*1a30*/  IADD3 R127, R127, 0x100, RZ ;  /* 0x000001007f7f7810 */ /* 0x000fc80007ffe0ff */
[----:B------:R4:W-:Y:S03]  /*1a40*/  STG.E.128 desc[UR4][R130.64], R100 ;  /* 0x0000006482007986 */ /* 0x0009e6000c101d04 */
.L_x_43693:
[----:B------:R-:W-:Y:S05]  /*1a50*/  BSYNC B0 ;  /* 0x0000000000007941 */ /* 0x000fea0003800000 */
.L_x_43692:
[----:B------:R-:W-:Y:S01]  /*1a60*/  ISETP.NE.AND P2, PT, R141, RZ, PT ;  /* 0x000000ff8d00720c */ /* 0x000fe20003f45270 */
[----:B------:R-:W-:-:S12]  /*1a70*/  BSSY B0, `(.L_x_43702) ;  /* 0x0000035000007945 */ /* 0x000fd80003800000 */
[----:B------:R-:W-:Y:S05]  /*1a80*/  @!P2 BRA `(.L_x_43703) ;  /* 0x0000000000cca947 */ /* 0x000fea0003800000 */
[----:B------:R-:W0:Y:S02]  /*1a90*/  LDC.64 R132, c[0x0][0x230] ;  /* 0x00008c00ff847b82 */ /* 0x000e240000000a00 */
[----:B0-----:R-:W-:-:S04]  /*1aa0*/  ISETP.NE.U32.AND P2, PT, R132, RZ, PT ;  /* 0x000000ff8400720c */ /* 0x001fc80003f45070 */
[----:B------:R-:W-:-:S13]  /*1ab0*/  ISETP.NE.AND.EX P2, PT, R133, RZ, PT, P2 ;  /* 0x000000ff8500720c */ /* 0x000fda0003f45320 */
[----:B------:R-:W2:Y:S02]  /*1ac0*/  @P2 LDC.64 R104, c[0x0][0x230] ;  /* 0x00008c00ff682b82 */ /* 0x000ea40000000a00 */
[----:B--234-:R-:W-:-:S05]  /*1ad0*/  @P2 IMAD.WIDE.U32 R130, R127, 0x10, R104 ;  /* 0x000000107f822825 */ /* 0x01cfca00078e0068 */
        /* <DEDUP_REMOVED lines=22> */
.L_x_43705:
[----:B------:R-:W-:Y:S05]  /*1c40*/  BSYNC B1 ;  /* 0x0000000000017941 */ /* 0x000fea0003800000 */
.L_x_43704:
[----:B------:R-:W-:Y:S04]  /*1c50*/  BSSY B1, `(.L_x_43706) ;  /* 0x0000005000017945 */ /* 0x000fe80003800000 */
[----:B------:R-:W-:Y:S05]  /*1c60*/  @!P3 BRA `(.L_x_43707) ;  /* 0x00000000000cb947 */ /* 0x000fea0003800000 */
[----:B-----5:R-:W-:-:S04]  /*1c70*/  FMUL.FTZ R130, R137, UR7 ;  /* 0x0000000789827c20 */ /* 0x020fc80008410000 */
[----:B------:R-:W-:-:S04]  /*1c80*/  FMUL.FTZ R105, R61, R130 ;  /* 0x000000823d697220 */ /* 0x000fc80000410000 */
[----:B------:R-:W-:-:S07]  /*1c90*/  @P2 FADD.FTZ R105, R89, R105 ;  /* 0x0000006959692221 */ /* 0x000fce0000010000 */
.L_x_43707:
[----:B------:R-:W-:Y:S05]  /*1ca0*/  BSYNC B1 ;  /* 0x0000000000017941 */ /* 0x000fea0003800000 */
.L_x_43706:
[----:B------:R-:W-:Y:S04]  /*1cb0*/  BSSY B1, `(.L_x_43708) ;  /* 0x0000005000017945 */ /* 0x000fe80003800000 */
[----:B------:R-:W-:Y:S05]  /*1cc0*/  @!P3 BRA `(.L_x_43709) ;  /* 0x00000000000cb947 */ /* 0x000fea0003800000 */
[----:B-----5:R-:W-:-:S04]  /*1cd0*/  FMUL.FTZ R131, R138, UR7 ;  /* 0x000000078a837c20 */ /* 0x020fc80008410000 */
[----:B------:R-:W-:-:S04]  /*1ce0*/  FMUL.FTZ R106, R62, R131 ;  /* 0x000000833e6a7220 */ /* 0x000fc80000410000 */
[----:B------:R-:W-:-:S07]  /*1cf0*/  @P2 FADD.FTZ R106, R90, R106 ;  /* 0x0000006a5a6a2221 */ /* 0x000fce0000010000 */
.L_x_43709:
[----:B------:R-:W-:Y:S05]  /*1d00*/  BSYNC B1 ;  /* 0x0000000000017941 */ /* 0x000fea0003800000 */
.L_x_43708:
[----:B------:R-:W-:Y:S04]  /*1d10*/  BSSY B1, `(.L_x_43710) ;  /* 0x0000005000017945 */ /* 0x000fe80003800000 */
[----:B------:R-:W-:Y:S05]  /*1d20*/  @!P3 BRA `(.L_x_43711) ;  /* 0x00000000000cb947 */ /* 0x000fea0003800000 */
[----:B-----5:R-:W-:-:S04]  /*1d30*/  FMUL.FTZ R130, R139, UR7 ;  /* 0x000000078b827c20 */ /* 0x020fc80008410000 */
[----:B------:R-:W-:-:S04]  /*1d40*/  FMUL.FTZ R107, R63, R130 ;  /* 0x000000823f6b7220 */ /* 0x000fc80000410000 */
[----:B------:R-:W-:-:S07]  /*1d50*/  @P2 FADD.FTZ R107, R91, R107 ;  /* 0x0000006b5b6b2221 */ /* 0x000fce0000010000 */
.L_x_43711:
[----:B------:R-:W-:Y:S05]  /*1d60*/  BSYNC B1 ;  /* 0x0000000000017941 */ /* 0x000fea0003800000 */
.L_x_43710:
[----:B------:R-:W0:Y:S01]  /*1d70*/  LDC.64 R130, c[0x0][0x238] ;  /* 0x00008e00ff827b82 */ /* 0x000e220000000a00 */
[----:B------:R-:W-:Y:S01]  /*1d80*/  IADD3 R129, R129, 0x100, RZ ;  /* 0x0000010081817810 */ /* 0x000fe20007ffe0ff */
[C---:B0-----:R-:W-:Y:S01]  /*1d90*/  IMAD.WIDE.U32 R130, R127.reuse, 0x10, R130 ;  /* 0x000000107f827825 */ /* 0x041fe200078e0082 */
[----:B------:R-:W-:-:S04]  /*1da0*/  IADD3 R127, R127, 0x100, RZ ;  /* 0x000001007f7f7810 */ /* 0x000fc80007ffe0ff */
[----:B------:R0:W-:Y:S03]  /*1db0*/  STG.E.128 desc[UR4][R130.64], R104 ;  /* 0x0000006882007986 */ /* 0x0001e6000c101d04 */
.L_x_43703:
[----:B------:R-:W-:Y:S05]  /*1dc0*/  BSYNC B0 ;  /* 0x0000000000007941 */ /* 0x000fea0003800000 */
.L_x_43702:
        /* <DEDUP_REMOVED lines=30> */
.L_x_43715:
[----:B------:R-:W-:Y:S05]  /*1fb0*/  BSYNC B1 ;  /* 0x0000000000017941 */ /* 0x000fea0003800000 */
.L_x_43714:
[----:B------:R-:W-:Y:S04]  /*1fc0*/  BSSY B1, `(.L_x_43716) ;  /* 0x0000005000017945 */ /* 0x000fe80003800000 */
[----:B------:R-:W-:Y:S05]  /*1fd0*/  @!P3 BRA `(.L_x_43717) ;  /* 0x00000000000cb947 */ /* 0x000fea0003800000 */
[----:B-----5:R-:W-:-:S04]  /*1fe0*/  FMUL.FTZ R130, R137, UR7 ;  /* 0x0000000789827c20 */ /* 0x020fc80008410000 */
[----:B------:R-:W-:-:S04]  /*1ff0*/  FMUL.FTZ R109, R73, R130 ;  /* 0x00000082496d7220 */ /* 0x000fc80000410000 */
[----:B------:R-:W-:-:S07]  /*2000*/  @P2 FADD.FTZ R109, R89, R109 ;  /* 0x0000006d596d2221 */ /* 0x000fce0000010000 */
.L_x_43717:
[----:B------:R-:W-:Y:S05]  /*2010*/  BSYNC B1 ;  /* 0x0000000000017941 */ /* 0x000fea0003800000 */
.L_x_43716:
[----:B------:R-:W-:Y:S04]  /*2020*/  BSSY B1, `(.L_x_43718) ;  /* 0x0000005000017945 */ /* 0x000fe80003800000 */
[----:B------:R-:W-:Y:S05]  /*2030*/  @!P3 BRA `(.L_x_43719) ;  /* 0x00000000000cb947 */ /* 0x000fea0003800000 */
[----:B-----5:R-:W-:-:S04]  /*2040*/  FMUL.FTZ R131, R138, UR7 ;  /* 0x000000078a837c20 */ /* 0x020fc80008410000 */
[----:B------:R-:W-:-:S04]  /*2050*/  FMUL.FTZ R110, R74, R131 ;  /* 0x000000834a6e7220 */ /* 0x000fc80000410000 */
[----:B------:R-:W-:-:S07]  /*2060*/  @P2 FADD.FTZ R110, R90, R110 ;  /* 0x0000006e5a6e2221 */ /* 0x000fce0000010000 */
.L_x_43719:
[----:B------:R-:W-:Y:S05]  /*2070*/  BSYNC B1 ;  /* 0x0000000000017941 */ /* 0x000fea0003800000 */
.L_x_43718:
[----:B------:R-:W-:Y:S04]  /*2080*/  BSSY B1, `(.L_x_43720) ;  /* 0x0000005000017945 */ /* 0x000fe80003800000 */
[----:B------:R-:W-:Y:S05]  /*2090*/  @!P3 BRA `(.L_x_43721) ;  /* 0x00000000000cb947 */ /* 0x000fea0003800000 */
[----:B-----5:R-:W-:-:S04]  /*20a0*/  FMUL.FTZ R130, R139, UR7 ;  /* 0x000000078b827c20 */ /* 0x020fc80008410000 */
[----:B------:R-:W-:-:S04]  /*20b0*/  FMUL.FTZ R111, R75, R130 ;  /* 0x000000824b6f7220 */ /* 0x000fc80000410000 */
[----:B------:R-:W-:-:S07]  /*20c0*/  @P2 FADD.FTZ R111, R91, R111 ;  /* 0x0000006f5b6f2221 */ /* 0x000fce0000010000 */
.L_x_43721:
[----:B------:R-:W-:Y:S05]  /*20d0*/  BSYNC B1 ;  /* 0x0000000000017941 */ /* 0x000fea0003800000 */
.L_x_43720:
[----:B------:R-:W0:Y:S01]  /*20e0*/  LDC.64 R130, c[0x0][0x238] ;  /* 0x00008e00ff827b82 */ /* 0x000e220000000a00 */
[----:B------:R-:W-:Y:S01]  /*20f0*/  IADD3 R129, R129, 0x100, RZ ;  /* 0x0000010081817810 */ /* 0x000fe20007ffe0ff */
[C---:B0-----:R-:W-:Y:S01]  /*2100*/  IMAD.WIDE.U32 R130, R127.reuse, 0x10, R130 ;  /* 0x000000107f827825 */ /* 0x041fe200078e0082 */
[----:B------:R-:W-:-:S04]  /*2110*/  IADD3 R127, R127, 0x100, RZ ;  /* 0x000001007f7f7810 */ /* 0x000fc80007ffe0ff */
[----:B------:R0:W-:Y:S03]  /*2120*/  STG.E.128 desc[UR4][R130.64], R108 ;  /* 0x0000006c82007986 */ /* 0x0001e6000c101d04 */
.L_x_43713:
[----:B------:R-:W-:Y:S05]  /*2130*/  BSYNC B0 ;  /* 0x0000000000007941 */ /* 0x000fea0003800000 */
.L_x_43712:
        /* <DEDUP_REMOVED lines=30> */
.L_x_43725:
[----:B------:R-:W-:Y:S05]  /*2320*/  BSYNC B1 ;  /* 0x0000000000017941 */ /* 0x000fea0003800000 */
.L_x_43724:
[----:B------:R-:W-:Y:S04]  /*2330*/  BSSY B1, `(.L_x_43726) ;  /* 0x0000005000017945 */ /* 0x000fe80003800000 */
[----:B------:R-:W-:Y:S05]  /*2340*/  @!P2 BRA `(.L_x_43727) ;  /* 0x00000000000ca947 */ /* 0x000fea0003800000 */
[----:B-----5:R-:W-:-:S04]  /*2350*/  FMUL.FTZ R130, R137, UR7 ;  /* 0x0000000789827c20 */ /* 0x020fc80008410000 */
[----:B------:R-:W-:-:S04]  /*2360*/  FMUL.FTZ R117, R85, R130 ;  /* 0x0000008255757220 */ /* 0x000fc80000410000 */
[----:B------:R-:W-:-:S07]  /*2370*/  @P1 FADD.FTZ R117, R89, R117 ;  /* 0x0000007559751221 */ /* 0x000fce0000010000 */
.L_x_43727:
[----:B------:R-:W-:Y:S05]  /*2380*/  BSYNC B1 ;  /* 0x0000000000017941 */ /* 0x000fea0003800000 */
.L_x_43726:
[----:B------:R-:W-:Y:S04]  /*2390*/  BSSY B1, `(.L_x_43728) ;  /* 0x0000005000017945 */ /* 0x000fe80003800000 */
[----:B------:R-:W-:Y:S05]  /*23a0*/  @!P2 BRA `(.L_x_43729) ;  /* 0x00000000000ca947 */ /* 0x000fea0003800000 */
[----:B-----5:R-:W-:-:S04]  /*23b0*/  FMUL.FTZ R125, R138, UR7 ;  /* 0x000000078a7d7c20 */ /* 0x020fc80008410000 */
[----:B------:R-:W-:-:S04]  /*23c0*/  FMUL.FTZ R118, R86, R125 ;  /* 0x0000007d56767220 */ /* 0x000fc80000410000 */
[----:B------:R-:W-:-:S07]  /*23d0*/  @P1 FADD.FTZ R118, R90, R118 ;  /* 0x000000765a761221 */ /* 0x000fce0000010000 */
.L_x_43729:
[----:B------:R-:W-:Y:S05]  /*23e0*/  BSYNC B1 ;  /* 0x0000000000017941 */ /* 0x000fea0003800000 */
.L_x_43728:
[----:B------:R-:W-:Y:S04]  /*23f0*/  BSSY B1, `(.L_x_43730) ;  /* 0x0000005000017945 */ /* 0x000fe80003800000 */
[----:B------:R-:W-:Y:S05]  /*2400*/  @!P2 BRA `(.L_x_43731) ;  /* 0x00000000000ca947 */ /* 0x000fea0003800000 */
[----:B-----5:R-:W-:-:S04]  /*2410*/  FMUL.FTZ R130, R139, UR7 ;  /* 0x000000078b827c20 */ /* 0x020fc80008410000 */
[----:B------:R-:W-:-:S04]  /*2420*/  FMUL.FTZ R119, R87, R130 ;  /* 0x0000008257777220 */ /* 0x000fc80000410000 */
[----:B------:R-:W-:-:S07]  /*2430*/  @P1 FADD.FTZ R119, R91, R119 ;  /* 0x000000775b771221 */ /* 0x000fce0000010000 */
.L_x_43731:
[----:B------:R-:W-:Y:S05]  /*2440*/  BSYNC B1 ;  /* 0x0000000000017941 */ /* 0x000fea0003800000 */
.L_x_43730:
[----:B------:R-:W0:Y:S02]  /*2450*/  LDC.64 R130, c[0x0][0x238] ;  /* 0x00008e00ff827b82 */ /* 0x000e240000000a00 */
[----:B0-----:R-:W-:-:S05]  /*2460*/  IMAD.WIDE.U32 R130, R127, 0x10, R130 ;  /* 0x000000107f827825 */ /* 0x001fca00078e0082 */
[----:B------:R0:W-:Y:S02]  /*2470*/  STG.E.128 desc[UR4][R130.64], R116 ;  /* 0x0000007482007986 */ /* 0x0001e4000c101d04 */
.L_x_43723:
[----:B------:R-:W-:Y:S05]  /*2480*/  BSYNC B0 ;  /* 0x0000000000007941 */ /* 0x000fea0003800000 */
.L_x_43722:
[----:B0-234-:R-:W-:Y:S01]  /*2490*/  FADD.FTZ R130, RZ, R112 ;  /* 0x00000070ff827221 */ /* 0x01dfe20000010000 */
        /* <DEDUP_REMOVED lines=122> */
.L_x_43758:
[----:B------:R-:W-:Y:S01]  /*2c40*/  LOP3.LUT P1, RZ, R2, 0x1f, RZ, 0xc0, !PT ;  /* 0x0000001f02ff7812 */ /* 0x000fe2000782c0ff */
[----:B--2---:R-:W-:Y:S01]  /*2c50*/  FADD.FTZ R131, R146, R133 ;  /* 0x0000008592837221 */ /* 0x004fe20000010000 */
[----:B------:R-:W-:Y:S01]  /*2c60*/  LOP3.LUT R127, R127, 0x7, RZ, 0xc0, !PT ;  /* 0x000000077f7f7812 */ /* 0x000fe200078ec0ff */
[----:B------:R-:W-:Y:S05]  /*2c70*/  WARPSYNC.ALL ;  /* 0x0000000000007948 */ /* 0x000fea0003800000 */
[----:B------:R-:W-:-:S05]  /*2c80*/  LOP3.LUT R132, R2, 0x1f, RZ, 0xc0, !PT ;  /* 0x0000001f02847812 */ /* 0x000fca00078ec0ff */
[----:B------:R-:W2:Y:S01]  /*2c90*/  @!P1 S2R R129, SR_CgaCtaId ;  /* 0x0000000000819919 */ /* 0x000ea20000008800 */
[----:B------:R-:W-:-:S04]  /*2ca0*/  @!P1 MOV R0, 0x400 ;  /* 0x0000040000009802 */ /* 0x000fc80000000f00 */
[----:B--2---:R-:W-:Y:S02]  /*2cb0*/  @!P1 LEA R129, R129, R0, 0x18 ;  /* 0x0000000081819211 */ /* 0x004fe400078ec0ff */
[----:B------:R-:W-:-:S04]  /*2cc0*/  @!P1 IADD3 R0, R125, R127, RZ ;  /* 0x0000007f7d009210 */ /* 0x000fc80007ffe0ff */
[----:B------:R-:W-:-:S05]  /*2cd0*/  @!P1 LEA R0, R0, R129, 0x3 ;  /* 0x0000008100009211 */ /* 0x000fca00078e18ff */
[----:B------:R2:W-:Y:S01]  /*2ce0*/  @!P1 STS.64 [R0], R130 ;  /* 0x0000008200009388 */ /* 0x0005e20000000a00 */
[----:B------:R-:W-:Y:S01]  /*2cf0*/  ISETP.GT.U32.AND P1, PT, R132, 0x7, PT ;  /* 0x000000078400780c */ /* 0x000fe20003f24070 */
[----:B------:R-:W-:Y:S01]  /*2d00*/  BAR.SYNC.DEFER_BLOCKING 0x0 ;  /* 0x0000000000007b1d */ /* 0x000fe20000010000 */
[----:B------:R-:W-:Y:S02]  /*2d10*/  LOP3.LUT P2, RZ, R127, 0x1f, R2, 0xf8, !PT ;  /* 0x0000001f7fff7812 */ /* 0x000fe4000784f802 */
[----:B0-----:R-:W-:-:S09]  /*2d20*/  CS2R R146, SRZ ;  /* 0x0000000000927805 */ /* 0x001fd2000001ff00 */
[----:B--2---:R-:W-:Y:S02]  /*2d30*/  @!P1 MOV R0, 0x400 ;  /* 0x0000040000009802 */ /* 0x004fe40000000f00 */
[----:B------:R-:W-:Y:S01]  /*2d40*/  @!P1 IADD3 R125, R125, R132, RZ ;  /* 0x000000847d7d9210 */ /* 0x000fe20007ffe0ff */
[----:B------:R-:W-:Y:S01]  /*2d50*/  BSSY B0, `(.L_x_43733) ;  /* 0x00000da000007945 */ /* 0x000fe20003800000 */
[----:B------:R-:W-:Y:S01]  /*2d60*/  ISETP.NE.AND P4, PT, R144, RZ, PT ;  /* 0x000000ff9000720c */ /* 0x000fe20003f85270 */
[----:B------:R-:W0:Y:S01]  /*2d70*/  @!P1 S2R R127, SR_CgaCtaId ;  /* 0x00000000007f9919 */ /* 0x000e220000008800 */
[----:B------:R-:W2:Y:S02]  /*2d80*/  @!P2 LDC.64 R130, c[0x0][0x250] ;  /* 0x00009400ff82ab82 */ /* 0x000ea40000000a00 */
[----:B--2---:R-:W-:Y:S02]  /*2d90*/  @!P2 LEA R130, P3, R121, R130, 0x2 ;  /* 0x000000827982a211 */ /* 0x004fe400078610ff */
[----:B0-----:R-:W-:Y:S01]  /*2da0*/  @!P1 LEA R132, R127, R0, 0x18 ;  /* 0x000000007f849211 */ /* 0x001fe200078ec0ff */
[----:B------:R-:W-:Y:S01]  /*2db0*/  HFMA2.MMA R0, -RZ, RZ, 0, 0 ;  /* 0x00000000ff007435 */ /* 0x000fe200000001ff */
[----:B------:R-:W-:-:S02]  /*2dc0*/  @!P2 LEA.HI.X R131, R121, R131, R128, 0x2, P3 ;  /* 0x000000837983a211 */ /* 0x000fc400018f1480 */
[----:B------:R-:W-:Y:S02]  /*2dd0*/  @!P1 LEA R125, R125, R132, 0x3 ;  /* 0x000000847d7d9211 */ /* 0x000fe400078e18ff */
[----:B------:R-:W0:Y:S01]  /*2de0*/  @!P2 LDC.64 R132, c[0x0][0x258] ;  /* 0x00009600ff84ab82 */ /* 0x000e220000000a00 */
[----:B------:R-:W-:Y:S02]  /*2df0*/  @!P1 MOV R0, R123 ;  /* 0x0000007b00009202 */ /* 0x000fe40000000f00 */
[----:B------:R2:W-:Y:S04]  /*2e00*/  @!P1 LDS.64 R146, [R125] ;  /* 0x000000007d929984 */ /* 0x0005e80000000a00 */
[----:B------:R-:W3:Y:S01]  /*2e10*/  SHFL.DOWN PT, R127, R0, 0x4, 0x1f ;  /* 0x08801f00007f7f89 */ /* 0x000ee200000e0000 */
[----:B--2---:R-:W-:-:S02]  /*2e20*/  I2FP.F32.S32 R125, R0 ;  /* 0x00000000007d7245 */ /* 0x004fc40000201400 */
[----:B0-----:R-:W-:-:S04]  /*2e30*/  @!P2 LEA R132, P1, R121, R132, 0x2 ;  /* 0x000000847984a211 */ /* 0x001fc800078210ff */
[----:B------:R-:W-:Y:S02]  /*2e40*/  @!P2 LEA.HI.X R133, R121, R133, R128, 0x2, P1 ;  /* 0x000000857985a211 */ /* 0x000fe400008f1480 */
[----:B-----5:R-:W-:Y:S02]  /*2e50*/  ISETP.GE.AND P1, PT, R124, 0x1, PT ;  /* 0x000000017c00780c */ /* 0x020fe40003f26270 */
[----:B---3--:R-:W-:Y:S02]  /*2e60*/  IADD3 R145, R127, R0, RZ ;  /* 0x000000007f917210 */ /* 0x008fe40007ffe0ff */
[----:B------:R-:W-:Y:S02]  /*2e70*/  I2FP.F32.S32 R152, R127 ;  /* 0x0000007f00987245 */ /* 0x000fe40000201400 */
[----:B------:R-:W-:Y:S01]  /*2e80*/  I2FP.F32.S32 R149, R145 ;  /* 0x0000009100957245 */ /* 0x000fe20000201400 */
[----:B------:R-:W0:Y:S03]  /*2e90*/  SHFL.DOWN PT, R156, R145, 0x2, 0x1f ;  /* 0x08401f00919c7f89 */ /* 0x000e2600000e0000 */
[----:B------:R-:W2:Y:S01]  /*2ea0*/  MUFU.RCP R150, R149 ;  /* 0x0000009500967308 */ /* 0x000ea20000001000 */
[----:B------:R-:W3:Y:S04]  /*2eb0*/  SHFL.DOWN PT, R129, R146, 0x4, 0x1f ;  /* 0x08801f0092817f89 */ /* 0x000ee800000e0000 */
[----:B------:R-:W4:Y:S01]  /*2ec0*/  SHFL.DOWN PT, R128, R147, 0x4, 0x1f ;  /* 0x08801f0093807f89 */ /* 0x000f2200000e0000 */
[----:B0-----:R-:W-:-:S02]  /*2ed0*/  IADD3 R145, R145, R156, RZ ;  /* 0x0000009c91917210 */ /* 0x001fc40007ffe0ff */
[----:B------:R-:W-:Y:S01]  /*2ee0*/  I2FP.F32.S32 R156, R156 ;  /* 0x0000009c009c7245 */ /* 0x000fe20000201400 */
[C---:B---3--:R-:W-:Y:S01]  /*2ef0*/  FMUL.FTZ R154, R129.reuse, R152 ;  /* 0x00000098819a7220 */ /* 0x048fe20000410000 */
[----:B------:R-:W-:-:S03]  /*2f00*/  FADD.FTZ R129, -R129, R146 ;  /* 0x0000009281817221 */ /* 0x000fc60000010100 */
[----:B------:R-:W-:Y:S01]  /*2f10*/  FFMA.FTZ R127, R125, R146, R154 ;  /* 0x000000927d7f7223 */ /* 0x000fe2000001009a */
[----:B------:R-:W-:Y:S01]  /*2f20*/  FMUL.FTZ R129, R129, R129 ;  /* 0x0000008181817220 */ /* 0x000fe20000410000 */
[----:B----4-:R-:W-:Y:S02]  /*2f30*/  FADD.FTZ R147, R128, R147 ;  /* 0x0000009380937221 */ /* 0x010fe40000010000 */
[----:B--2---:R-:W-:Y:S01]  /*2f40*/  FMUL.FTZ R0, R150, R127 ;  /* 0x0000007f96007220 */ /* 0x004fe20000410000 */
[----:B------:R-:W-:Y:S01]  /*2f50*/  FMUL.FTZ R129, R129, R125 ;  /* 0x0000007d81817220 */ /* 0x000fe20000410000 */
[----:B------:R-:W-:-:S03]  /*2f60*/  I2FP.F32.S32 R125, R145 ;  /* 0x00000091007d7245 */ /* 0x000fc60000201400 */
[----:B------:R-:W0:Y:S01]  /*2f70*/  SHFL.DOWN PT, R127, R0, 0x2, 0x1f ;  /* 0x08401f00007f7f89 */ /* 0x000e2200000e0000 */
[----:B------:R-:W-:Y:S01]  /*2f80*/  FMUL.FTZ R129, R129, R152 ;  /* 0x0000009881817220 */ /* 0x000fe20000410000 */
[----:B------:R-:W2:Y:S02]  /*2f90*/  MUFU.RCP R146, R125 ;  /* 0x0000007d00927308 */ /* 0x000ea40000001000 */
[----:B------:R-:W3:Y:S01]  /*2fa0*/  SHFL.DOWN PT, R152, R145, 0x1, 0x1f ;  /* 0x08201f0091987f89 */ /* 0x000ee200000e0000 */
[----:B------:R-:W-:-:S05]  /*2fb0*/  FFMA.FTZ R129, R150, R129, R147 ;  /* 0x0000008196817223 */ /* 0x000fca0000010093 */
[----:B------:R-:W4:Y:S01]  /*2fc0*/  SHFL.DOWN PT, R128, R129, 0x2, 0x1f ;  /* 0x08401f0081807f89 */ /* 0x000f2200000e0000 */
[----:B0-----:R-:W-:Y:S01]  /*2fd0*/  FMUL.FTZ R150, R127, R156 ;  /* 0x0000009c7f967220 */ /* 0x001fe20000410000 */
[----:B------:R-:W-:-:S03]  /*2fe0*/  FADD.FTZ R127, R0, -R127 ;  /* 0x8000007f007f7221 */ /* 0x000fc60000010000 */
[----:B------:R-:W-:Y:S01]  /*2ff0*/  FFMA.FTZ R147, R149, R0, R150 ;  /* 0x0000000095937223 */ /* 0x000fe20000010096 */
[----:B------:R-:W-:Y:S01]  /*3000*/  FMUL.FTZ R0, R127, R127 ;  /* 0x0000007f7f007220 */ /* 0x000fe20000410000 */
[----:B---3--:R-:W-:Y:S02]  /*3010*/  IADD3 R145, R145, R152, RZ ;  /* 0x0000009891917210 */ /* 0x008fe40007ffe0ff */
[----:B--2---:R-:W-:Y:S01]  /*3020*/  FMUL.FTZ R150, R146, R147 ;  /* 0x0000009392967220 */ /* 0x004fe20000410000 */
[----:B------:R-:W-:Y:S01]  /*3030*/  FMUL.FTZ R0, R149, R0 ;  /* 0x0000000095007220 */ /* 0x000fe20000410000 */
[----:B----4-:R-:W-:Y:S01]  /*3040*/  FADD.FTZ R129, R129, R128 ;  /* 0x0000008081817221 */ /* 0x010fe20000010000 */
[----:B------:R-:W-:Y:S02]  /*3050*/  I2FP.F32.S32 R145, R145 ;  /* 0x0000009100917245 */ /* 0x000fe40000201400 */
[----:B------:R-:W0:Y:S01]  /*3060*/  SHFL.DOWN PT, R127, R150, 0x1, 0x1f ;  /* 0x08201f00967f7f89 */ /* 0x000e2200000e0000 */
[----:B------:R-:W-:Y:S01]  /*3070*/  FMUL.FTZ R0, R0, R156 ;  /* 0x0000009c00007220 */ /* 0x000fe20000410000 */
[----:B------:R-:W-:-:S02]  /*3080*/  I2FP.F32.S32 R152, R152 ;  /* 0x0000009800987245 */ /* 0x000fc40000201400 */
[----:B------:R-:W2:Y:S01]  /*3090*/  MUFU.RCP R145, R145 ;  /* 0x0000009100917308 */ /* 0x000ea20000001000 */
[----:B------:R-:W-:-:S05]  /*30a0*/  FFMA.FTZ R0, R146, R0, R129 ;  /* 0x0000000092007223 */ /* 0x000fca0000010081 */
[----:B------:R-:W3:Y:S01]  /*30b0*/  SHFL.DOWN PT, R129, R0, 0x1, 0x1f ;  /* 0x08201f0000817f89 */ /* 0x000ee200000e0000 */
[----:B0-----:R-:W-:Y:S01]  /*30c0*/  FADD.FTZ R128, R150, -R127 ;  /* 0x8000007f96807221 */ /* 0x001fe20000010000 */
[----:B------:R-:W-:Y:S02]  /*30d0*/  FMUL.FTZ R146, R127, R152 ;  /* 0x000000987f927220 */ /* 0x000fe40000410000 */
[----:B------:R-:W0:Y:S01]  /*30e0*/  LDC R127, c[0x0][0x2d8] ;  /* 0x0000b600ff7f7b82 */ /* 0x000e220000000800 */
[----:B------:R-:W-:Y:S01]  /*30f0*/  FMUL.FTZ R128, R128, R128 ;  /* 0x0000008080807220 */ /* 0x000fe20000410000 */
[----:B------:R-:W-:-:S03]  /*3100*/  FFMA.FTZ R146, R125, R150, R146 ;  /* 0x000000967d927223 */ /* 0x000fc60000010092 */
[----:B------:R-:W-:Y:S01]  /*3110*/  FMUL.FTZ R125, R125, R128 ;  /* 0x000000807d7d7220 */ /* 0x000fe20000410000 */
[----:B--2---:R-:W-:Y:S01]  /*3120*/  FMUL.FTZ R146, R145, R146 ;  /* 0x0000009291927220 */ /* 0x004fe20000410000 */
[----:B---3--:R-:W-:Y:S02]  /*3130*/  FADD.FTZ R128, R0, R129 ;  /* 0x0000008100807221 */ /* 0x008fe40000010000 */
[----:B------:R-:W-:Y:S02]  /*3140*/  FMUL.FTZ R125, R125, R152 ;  /* 0x000000987d7d7220 */ /* 0x000fe40000410000 */
[----:B------:R-:W2:Y:S02]  /*3150*/  SHFL.IDX PT, R129, R146, RZ, 0x1f ;  /* 0x00001fff92817589 */ /* 0x000ea400000e0000 */
[----:B------:R-:W-:-:S06]  /*3160*/  FFMA.FTZ R128, R145, R125, R128 ;  /* 0x0000007d91807223 */ /* 0x000fcc0000010080 */
[----:B------:R-:W0:Y:S01]  /*3170*/  SHFL.IDX PT, R128, R128, RZ, 0x1f ;  /* 0x00001fff80807589 */ /* 0x000e2200000e0000 */
[----:B--2---:R-:W-:-:S03]  /*3180*/  FMUL.FTZ R0, R129, R129 ;  /* 0x0000008181007220 */ /* 0x004fc60000410000 */
[----:B------:R2:W-:Y:S02]  /*3190*/  @!P2 STG.E desc[UR4][R130.64], R129 ;  /* 0x000000818200a986 */ /* 0x0005e4000c101904 */
[----:B------:R-:W-:Y:S01]  /*31a0*/  FSEL R125, R0, RZ, P4 ;  /* 0x000000ff007d7208 */ /* 0x000fe20002000000 */
[----:B0-----:R-:W-:-:S04]  /*31b0*/  FFMA.FTZ R0, R128, UR8, R127 ;  /* 0x0000000880007c23 */ /* 0x001fc8000801007f */
[----:B------:R-:W-:-:S06]  /*31c0*/  FADD.FTZ R125, R0, R125 ;  /* 0x0000007d007d7221 */ /* 0x000fcc0000010000 */
[----:B------:R-:W0:Y:S02]  /*31d0*/  MUFU.RSQ R125, R125 ;  /* 0x0000007d007d7308 */ /* 0x000e240000001400 */
[----:B0-----:R2:W-:Y:S01]  /*31e0*/  @!P2 STG.E desc[UR4][R132.64], R125 ;  /* 0x0000007d8400a986 */ /* 0x0015e2000c101904 */
[----:B------:R-:W-:Y:S05]  /*31f0*/  @!P1 BRA `(.L_x_43734) ;  /* 0x00000008003c9947 */ /* 0x000fea0003800000 */
[----:B------:R-:W-:Y:S01]  /*3200*/  IADD3 R3, R124, -0x1, RZ ;  /* 0xffffffff7c037810 */ /* 0x000fe20007ffe0ff */
[----:B------:R-:W-:Y:S01]  /*3210*/  BSSY B1, `(.L_x_43735) ;  /* 0x0000018000017945 */ /* 0x000fe20003800000 */
[----:B--2---:R-:W-:-:S03]  /*3220*/  FSEL R132, R129, RZ, !P4 ;  /* 0x000000ff81847208 */ /* 0x004fc60006000000 */
[----:B------:R-:W-:Y:S01]  /*3230*/  IMAD R126, R3, R126, RZ ;  /* 0x0000007e037e7224 */ /* 0x000fe200078e02ff */
[----:B------:R-:W-:-:S04]  /*3240*/  LOP3.LUT R3, R2, 0xff, RZ, 0xc0, !PT ;  /* 0x000000ff02037812 */ /* 0x000fc800078ec0ff */
        /* <DEDUP_REMOVED lines=20> */
.L_x_43736:
[----:B------:R-:W-:Y:S05]  /*3390*/  BSYNC B1 ;  /* 0x0000000000017941 */ /* 0x000fea0003800000 */
.L_x_43735:
        /* <DEDUP_REMOVED lines=19> */
.L_x_43738:
[----:B------:R-:W-:Y:S05]  /*34d0*/  BSYNC B1 ;  /* 0x0000000000017941 */ /* 0x000fea0003800000 */
.L_x_43737:
[----:B------:R-:W-:Y:S01]  /*34e0*/  ISETP.NE.AND P1, PT, R135, RZ, PT ;  /* 0x000000ff8700720c */ /* 0x000fe20003f25270 */
[----:B------:R-:W-:-:S12]  /*34f0*/  BSSY B1, `(.L_x_43739) ;  /* 0x0000012000017945 */ /* 0x000fd80003800000 */
[----:B------:R-:W-:Y:S05]  /*3500*/  @!P1 BRA `(.L_x_43740) ;  /* 0x0000000000409947 */ /* 0x000fea0003800000 */
[----:B0-2---:R-:W0:Y:S01]  /*3510*/  LDC.64 R126, c[0x0][0x2b8] ;  /* 0x0000ae00ff7e7b82 */ /* 0x005e220000000a00 */
        /* <DEDUP_REMOVED lines=15> */
.L_x_43740:
[----:B------:R-:W-:Y:S05]  /*3610*/  BSYNC B1 ;  /* 0x0000000000017941 */ /* 0x000fea0003800000 */
.L_x_43739:
[----:B------:R-:W-:Y:S01]  /*3620*/  ISETP.NE.AND P1, PT, R140, RZ, PT ;  /* 0x000000ff8c00720c */ /* 0x000fe20003f25270 */
[----:B------:R-:W-:-:S12]  /*3630*/  BSSY B1, `(.L_x_43741) ;  /* 0x0000012000017945 */ /* 0x000fd80003800000 */
[----:B------:R-:W-:Y:S05]  /*3640*/  @!P1 BRA `(.L_x_43742) ;  /* 0x0000000000409947 */ /* 0x000fea0003800000 */
[----:B0-23--:R-:W0:Y:S01]  /*3650*/  LDC.64 R126, c[0x0][0x2b8] ;  /* 0x0000ae00ff7e7b82 */ /* 0x00de220000000a00 */
        /* <DEDUP_REMOVED lines=15> */
.L_x_43742:
[----:B------:R-:W-:Y:S05]  /*3750*/  BSYNC B1 ;  /* 0x0000000000017941 */ /* 0x000fea0003800000 */
.L_x_43741:
[----:B------:R-:W-:Y:S01]  /*3760*/  ISETP.NE.AND P1, PT, R141, RZ, PT ;  /* 0x000000ff8d00720c */ /* 0x000fe20003f25270 */
[----:B------:R-:W-:-:S12]  /*3770*/  BSSY B1, `(.L_x_43743) ;  /* 0x0000012000017945 */ /* 0x000fd80003800000 */
[----:B------:R-:W-:Y:S05]  /*3780*/  @!P1 BRA `(.L_x_43744) ;  /* 0x0000000000409947 */ /* 0x000fea0003800000 */
[----:B0-234-:R-:W0:Y:S01]  /*3790*/  LDC.64 R126, c[0x0][0x2b8] ;  /* 0x0000ae00ff7e7b82 */ /* 0x01de220000000a00 */
        /* <DEDUP_REMOVED lines=15> */
.L_x_43744:
[----:B------:R-:W-:Y:S05]  /*3890*/  BSYNC B1 ;  /* 0x0000000000017941 */ /* 0x000fea0003800000 */
.L_x_43743:
        /* <DEDUP_REMOVED lines=19> */
.L_x_43746:
[----:B------:R-:W-:Y:S05]  /*39d0*/  BSYNC B1 ;  /* 0x0000000000017941 */ /* 0x000fea0003800000 */
.L_x_43745:
[----:B------:R-:W-:-:S13]  /*39e0*/  ISETP.NE.AND P1, PT, R143, RZ, PT ;  /* 0x000000ff8f00720c */ /* 0x000fda0003f25270 */
        /* <DEDUP_REMOVED lines=11> */
[----:B------:R-:W-:-:S02]  /*3aa0*/  FFMA.FTZ R131, R83, R130, R79 ;  /* 0x0000008253837223 */ /* 0x000fc4000001004f */
[----:B------:R-:W-:Y:S01]  /*3ab0*/  FFMA.FTZ R130, R82, R133, R78 ;  /* 0x0000008552827223 */ /* 0x000fe2000001004e */
[----:B0-----:R-:W-:-:S04]  /*3ac0*/  IMAD.WIDE.U32 R124, R129, 0x10, R126 ;  /* 0x00000010817c7825 */ /* 0x001fc800078e007e */
[----:B------:R-:W-:-:S05]  /*3ad0*/  FFMA.FTZ R129, R81, R0, R77 ;  /* 0x0000000051817223 */ /* 0x000fca000001004d */
[----:B------:R0:W-:Y:S02]  /*3ae0*/  STG.E.128 desc[UR4][R124.64], R128 ;  /* 0x000000807c007986 */ /* 0x0001e4000c101d04 */
.L_x_43734:
[----:B------:R-:W-:Y:S05]  /*3af0*/  BSYNC B0 ;  /* 0x0000000000007941 */ /* 0x000fea0003800000 */
.L_x_43733:
[----:B------:R-:W-:Y:S02]  /*3b00*/  ISETP.NE.AND P1, PT, R148, RZ, PT ;  /* 0x000000ff9400720c */ /* 0x000fe40003f25270 */
[----:B------:R-:W-:Y:S02]  /*3b10*/  IADD3 R121, R121, UR10, RZ ;  /* 0x0000000a79797c10 */ /* 0x000fe4000fffe0ff */
[----:B------:R-:W-:Y:S02]  /*3b20*/  SEL R0, RZ, 0x1, P1 ;  /* 0x00000001ff007807 */ /* 0x000fe40000800000 */
[----:B------:R-:W-:-:S13]  /*3b30*/  ISETP.GE.AND P1, PT, R121, UR11, PT ;  /* 0x0000000b79007c0c */ /* 0x000fda000bf26270 */
[----:B------:R-:W-:Y:S05]  /*3b40*/  @!P1 BRA `(.L_x_43747) ;  /* 0xffffffd0000c9947 */ /* 0x000fea000383ffff */
[----:B------:R-:W-:Y:S05]  /*3b50*/  EXIT ;  /* 0x000000000000794d */ /* 0x000fea0003800000 */
.L_x_43732:
[----:B------:R-:W-:Y:S01]  /*3b60*/  HFMA2.MMA R151, -RZ, RZ, 0, 5.9604644775390625e-08 ;  /* 0x00000001ff977435 */ /* 0x000fe200000001ff */
[----:B------:R-:W-:Y:S02]  /*3b70*/  MOV R150, R129 ;  /* 0x0000008100967202 */ /* 0x000fe40000000f00 */
[----:B------:R-:W-:Y:S02]  /*3b80*/  MOV R152, 0x1f ;  /* 0x0000001f00987802 */ /* 0x000fe40000000f00 */
[----:B------:R-:W-:-:S07]  /*3b90*/  MOV R147, 0xffffffff ;  /* 0xffffffff00937802 */ /* 0x000fce0000000f00 */
[----:B-1---5:R-:W-:Y:S05]  /*3ba0*/  WARPSYNC.COLLECTIVE R147, `(.L_x_43748) ;  /* 0x0000000093087348 */ /* 0x022fea0003c00000 */
[----:B------:R0:W2:Y:S02]  /*3bb0*/  SHFL.BFLY P6, R149, R150, R151, R152 ;  /* 0x0c00009796957389 */ /* 0x0000a400000c0098 */
[----:B012--5:R-:W-:Y:S01]  /*3bc0*/  ENDCOLLECTIVE ;  /* 0x000000000000791b */ /* 0x027fe20003800000 */
.L_x_43748:
[----:B------:R-:W-:Y:S01]  /*3bd0*/  HFMA2.MMA R151, -RZ, RZ, 0, 1.1920928955078125e-07 ;  /* 0x00000002ff977435 */ /* 0x000fe200000001ff */
[----:B------:R-:W-:-:S05]  /*3be0*/  MOV R0, R149 ;  /* 0x0000009500007202 */ /* 0x000fca0000000f00 */
[----:B------:R-:W-:-:S05]  /*3bf0*/  FADD.FTZ R131, R129, R0 ;  /* 0x0000000081837221 */ /* 0x000fca0000010000 */
[----:B------:R-:W-:-:S07]  /*3c00*/  MOV R150, R131 ;  /* 0x0000008300967202 */ /* 0x000fce0000000f00 */
[----:B------:R-:W-:Y:S05]  /*3c10*/  WARPSYNC.COLLECTIVE R147, `(.L_x_43749) ;  /* 0x0000000093087348 */ /* 0x000fea0003c00000 */
[----:B------:R0:W1:Y:S02]  /*3c20*/  SHFL.BFLY P6, R149, R150, R151, R152 ;  /* 0x0c00009796957389 */ /* 0x00006400000c0098 */
[----:B01----:R-:W-:Y:S01]  /*3c30*/  ENDCOLLECTIVE ;  /* 0x000000000000791b */ /* 0x003fe20003800000 */
.L_x_43749:
[----:B------:R-:W-:Y:S01]  /*3c40*/  HFMA2.MMA R151, -RZ, RZ, 0, 2.384185791015625e-07 ;  /* 0x00000004ff977435 */ /* 0x000fe200000001ff */
[----:B------:R-:W-:-:S05]  /*3c50*/  MOV R0, R149 ;  /* 0x0000009500007202 */ /* 0x000fca0000000f00 */
[----:B------:R-:W-:-:S05]  /*3c60*/  FADD.FTZ R132, R131, R0 ;  /* 0x0000000083847221 */ /* 0x000fca0000010000 */
[----:B------:R-:W-:-:S07]  /*3c70*/  MOV R150, R132 ;  /* 0x0000008400967202 */ /* 0x000fce0000000f00 */
[----:B------:R-:W-:Y:S05]  /*3c80*/  WARPSYNC.COLLECTIVE R147, `(.L_x_43750) ;  /* 0x0000000093087348 */ /* 0x000fea0003c00000 */
[----:B------:R0:W1:Y:S02]  /*3c90*/  SHFL.BFLY P6, R149, R150, R151, R152 ;  /* 0x0c00009796957389 */ /* 0x00006400000c0098 */
[----:B01----:R-:W-:Y:S01]  /*3ca0*/  ENDCOLLECTIVE ;  /* 0x000000000000791b */ /* 0x003fe20003800000 */
.L_x_43750:
[----:B------:R-:W-:Y:S01]  /*3cb0*/  HFMA2.MMA R151, -RZ, RZ, 0, 4.76837158203125e-07 ;  /* 0x00000008ff977435 */ /* 0x000fe200000001ff */
[----:B------:R-:W-:-:S05]  /*3cc0*/  MOV R133, R149 ;  /* 0x0000009500857202 */ /* 0x000fca0000000f00 */
[----:B------:R-:W-:-:S05]  /*3cd0*/  FADD.FTZ R133, R132, R133 ;  /* 0x0000008584857221 */ /* 0x000fca0000010000 */
[----:B------:R-:W-:-:S07]  /*3ce0*/  MOV R150, R133 ;  /* 0x0000008500967202 */ /* 0x000fce0000000f00 */
[----:B------:R-:W-:Y:S05]  /*3cf0*/  WARPSYNC.COLLECTIVE R147, `(.L_x_43751) ;  /* 0x0000000093087348 */ /* 0x000fea0003c00000 */
[----:B------:R0:W1:Y:S02]  /*3d00*/  SHFL.BFLY P6, R149, R150, R151, R152 ;  /* 0x0c00009796957389 */ /* 0x00006400000c0098 */
[----:B01----:R-:W-:Y:S01]  /*3d10*/  ENDCOLLECTIVE ;  /* 0x000000000000791b */ /* 0x003fe20003800000 */
.L_x_43751:
[----:B------:R-:W-:Y:S01]  /*3d20*/  HFMA2.MMA R151, -RZ, RZ, 0, 9.5367431640625e-07 ;  /* 0x00000010ff977435 */ /* 0x000fe200000001ff */
[----:B------:R-:W-:-:S05]  /*3d30*/  MOV R0, R149 ;  /* 0x0000009500007202 */ /* 0x000fca0000000f00 */
[----:B------:R-:W-:-:S05]  /*3d40*/  FADD.FTZ R145, R133, R0 ;  /* 0x0000000085917221 */ /* 0x000fca0000010000 */
[----:B------:R-:W-:-:S07]  /*3d50*/  MOV R150, R145 ;  /* 0x0000009100967202 */ /* 0x000fce0000000f00 */
[----:B------:R-:W-:Y:S05]  /*3d60*/  WARPSYNC.COLLECTIVE R147, `(.L_x_43752) ;  /* 0x0000000093087348 */ /* 0x000fea0003c00000 */
[----:B------:R0:W1:Y:S02]  /*3d70*/  SHFL.BFLY P6, R149, R150, R151, R152 ;  /* 0x0c00009796957389 */ /* 0x00006400000c0098 */
[----:B01----:R-:W-:Y:S01]  /*3d80*/  ENDCOLLECTIVE ;  /* 0x000000000000791b */ /* 0x003fe20003800000 */
.L_x_43752:
        /* <DEDUP_REMOVED lines=66> */
.L_x_43753:
[----:B------:R-:W-:Y:S01]  /*41b0*/  HFMA2.MMA R151, -RZ, RZ, 0, 1.1920928955078125e-07 ;  /* 0x00000002ff977435 */ /* 0x000fe200000001ff */
[----:B------:R-:W-:-:S05]  /*41c0*/  MOV R129, R149 ;  /* 0x0000009500817202 */ /* 0x000fca0000000f00 */
[----:B------:R-:W-:-:S05]  /*41d0*/  FADD.FTZ R129, R0, R129 ;  /* 0x0000008100817221 */ /* 0x000fca0000010000 */
[----:B------:R-:W-:-:S07]  /*41e0*/  MOV R150, R129 ;  /* 0x0000008100967202 */ /* 0x000fce0000000f00 */
[----:B------:R-:W-:Y:S05]  /*41f0*/  WARPSYNC.COLLECTIVE R147, `(.L_x_43754) ;  /* 0x0000000093087348 */ /* 0x000fea0003c00000 */
[----:B------:R0:W1:Y:S02]  /*4200*/  SHFL.BFLY P6, R149, R150, R151, R152 ;  /* 0x0c00009796957389 */ /* 0x00006400000c0098 */
[----:B01----:R-:W-:Y:S01]  /*4210*/  ENDCOLLECTIVE ;  /* 0x000000000000791b */ /* 0x003fe20003800000 */
.L_x_43754:
[----:B------:R-:W-:Y:S01]  /*4220*/  HFMA2.MMA R151, -RZ, RZ, 0, 2.384185791015625e-07 ;  /* 0x00000004ff977435 */ /* 0x000fe200000001ff */
[----:B------:R-:W-:-:S05]  /*4230*/  MOV R132, R149 ;  /* 0x0000009500847202 */ /* 0x000fca0000000f00 */
[----:B------:R-:W-:-:S05]  /*4240*/  FADD.FTZ R132, R129, R132 ;  /* 0x0000008481847221 */ /* 0x000fca0000010000 */
[----:B------:R-:W-:-:S07]  /*4250*/  MOV R150, R132 ;  /* 0x0000008400967202 */ /* 0x000fce0000000f00 */
[----:B------:R-:W-:Y:S05]  /*4260*/  WARPSYNC.COLLECTIVE R147, `(.L_x_43755) ;  /* 0x0000000093087348 */ /* 0x000fea0003c00000 */
[----:B------:R0:W1:Y:S02]  /*4270*/  SHFL.BFLY P6, R149, R150, R151, R152 ;  /* 0x0c00009796957389 */ /* 0x00006400000c0098 */
[----:B01----:R-:W-:Y:S01]  /*4280*/  ENDCOLLECTIVE ;  /* 0x000000000000791b */ /* 0x003fe20003800000 */
.L_x_43755:
[----:B------:R-:W-:Y:S01]  /*4290*/  HFMA2.MMA R151, -RZ, RZ, 0, 4.76837158203125e-07 ;  /* 0x00000008ff977435 */ /* 0x000fe200000001ff */
[----:B------:R-:W-:-:S05]  /*42a0*/  MOV R131, R149 ;  /* 0x0000009500837202 */ /* 0x000fca0000000f00 */
[----:B------:R-:W-:-:S05]  /*42b0*/  FADD.FTZ R131, R132, R131 ;  /* 0x0000008384837221 */ /* 0x000fca0000010000 */
[----:B------:R-:W-:-:S07]  /*42c0*/  MOV R150, R131 ;  /* 0x0000008300967202 */ /* 0x000fce0000000f00 */
[----:B------:R-:W-:Y:S05]  /*42d0*/  WARPSYNC.COLLECTIVE R147, `(.L_x_43756) ;  /* 0x0000000093087348 */ /* 0x000fea0003c00000 */
[----:B------:R0:W1:Y:S02]  /*42e0*/  SHFL.BFLY P6, R149, R150, R151, R152 ;  /* 0x0c00009796957389 */ /* 0x00006400000c0098 */
[----:B01----:R-:W-:Y:S01]  /*42f0*/  ENDCOLLECTIVE ;  /* 0x000000000000791b */ /* 0x003fe20003800000 */
.L_x_43756:
[----:B------:R-:W-:Y:S01]  /*4300*/  HFMA2.MMA R151, -RZ, RZ, 0, 9.5367431640625e-07 ;  /* 0x00000010ff977435 */ /* 0x000fe200000001ff */
[----:B------:R-:W-:-:S05]  /*4310*/  MOV R146, R149 ;  /* 0x0000009500927202 */ /* 0x000fca0000000f00 */
[----:B------:R-:W-:-:S05]  /*4320*/  FADD.FTZ R146, R131, R146 ;  /* 0x0000009283927221 */ /* 0x000fca0000010000 */
[----:B------:R-:W-:-:S07]  /*4330*/  MOV R150, R146 ;  /* 0x0000009200967202 */ /* 0x000fce0000000f00 */
[----:B------:R-:W-:Y:S05]  /*4340*/  WARPSYNC.COLLECTIVE R147, `(.L_x_43757) ;  /* 0x0000000093087348 */ /* 0x000fea0003c00000 */
[----:B------:R0:W1:Y:S02]  /*4350*/  SHFL.BFLY P6, R149, R150, R151, R152 ;  /* 0x0c00009796957389 */ /* 0x00006400000c0098 */
[----:B01----:R-:W-:Y:S01]  /*4360*/  ENDCOLLECTIVE ;  /* 0x000000000000791b */ /* 0x003fe20003800000 */
.L_x_43757:
[----:B------:R-:W-:Y:S01]  /*4370*/  MOV R133, R149 ;  /* 0x0000009500857202 */ /* 0x000fe20000000f00 */
[----:B------:R-:W-:Y:S06]  /*4380*/  BRA `(.L_x_43758) ;  /* 0xffffffe8002c7947 */ /* 0x000fec000383ffff */
.L_x_43759:
        /* <DEDUP_REMOVED lines=15> */
.L_x_46110:


//--------------------- .text._ZN10layer_norm13ln_fwd_kernelINS_13Kernel_traitsIfffffjLj7168ELj1ELj1ELj8ELj16ENS_18Kernel_traits_baseILj7168EfffffjLj256EEEEELb0ELb1ELb1ELb1EEEvNS_9FwdParamsE --------------------------
	.section	.text._ZN10layer_norm13ln_fwd_kernelINS_13Kernel_traitsIfffffjLj7168ELj1ELj1ELj8ELj16ENS_18Kernel_traits_baseILj7168EfffffjLj256EEEEELb0ELb1ELb1ELb1EEEvNS_9FwdParamsE,"ax",@progbits
	.align	128
        .global         _ZN10layer_norm13ln_fwd_kernelINS_13Kernel_traitsIfffffjLj7168ELj1ELj1ELj8ELj16ENS_18Kernel_traits_baseILj7168EfffffjLj256EEEEELb0ELb1ELb1ELb1EEEvNS_9FwdParamsE
        .type           _ZN10layer_norm13ln_fwd_kernelINS_13Kernel_traitsIfffffjLj7168ELj1ELj1ELj8ELj16ENS_18Kernel_traits_baseILj7168EfffffjLj256EEEEELb0ELb1ELb1ELb1EEEvNS_9FwdParamsE,@function
        .size           _ZN10layer_norm13ln_fwd_kernelINS_13Kernel_traitsIfffffjLj7168ELj1ELj1ELj8ELj16ENS_18Kernel_traits_baseILj7168EfffffjLj256EEEEELb0ELb1ELb1ELb1EEEvNS_9FwdParamsE,(.L_x_46111 - _ZN10layer_norm13ln_fwd_kernelINS_13Kernel_traitsIfffffjLj7168ELj1ELj1ELj8ELj16ENS_18Kernel_traits_baseILj7168EfffffjLj256EEEEELb0ELb1ELb1ELb1EEEvNS_9FwdParamsE)
        .other          _ZN10layer_norm13ln_fwd_kernelINS_13Kernel_traitsIfffffjLj7168ELj1ELj1ELj8ELj16ENS_18Kernel_traits_baseILj7168EfffffjLj256EEEEELb0ELb1ELb1ELb1EEEvNS_9FwdParamsE,@"STO_CUDA_ENTRY STV_DEFAULT"
_ZN10layer_norm13ln_fwd_kernelINS_13Kernel_traitsIfffffjLj7168ELj1ELj1ELj8ELj16ENS_18Kernel_traits_baseILj7168EfffffjLj256EEEEELb0ELb1ELb1ELb1EEEvNS_9FwdParamsE:
.text._ZN10layer_norm13ln_fwd_kernelINS_13Kernel_traitsIfffffjLj7168ELj1ELj1ELj8ELj16ENS_18Kernel_traits_baseILj7168EfffffjLj256EEEEELb0ELb1ELb1ELb1EEEvNS_9FwdParamsE:
        /* <DEDUP_REMOVED lines=22> */
[C---:B------:R-:W-:Y:S02]  /*0160*/  LOP3.LUT R2, R3.reuse, 0xff, RZ, 0xc0, !PT ;  /* 0x000000ff03027812 */ /* 0x040fe400078ec0ff */
        /* <DEDUP_REMOVED lines=39> */
[----:B------:R-:W-:-:S11]  /*03e0*/  ULDC.64 UR8, c[0x0][0x210] ;  /* 0x0000840000087ab9 */ /* 0x000fd60000000a00 */
.L_x_43819:
[----:B-1----:R-:W1:Y:S08]  /*03f0*/  LDC.64 R132, c[0x0][0x230] ;  /* 0x00008c00ff847b82 */ /* 0x002e700000000a00 */
[----:B------:R-:W2:Y:S08]  /*0400*/  LDC.64 R96, c[0x0][0x280] ;  /* 0x0000a000ff607b82 */ /* 0x000eb00000000a00 */
[----:B------:R-:W3:Y:S01]  /*0410*/  LDC R122, c[0x0][0x218] ;  /* 0x00008600ff7a7b82 */ /* 0x000ee20000000800 */
[----:B-1----:R-:W-:-:S07]  /*0420*/  ISETP.NE.U32.AND P0, PT, R132, RZ, PT ;  /* 0x000000ff8400720c */ /* 0x002fce0003f05070 */
[----:B------:R-:W1:Y:S01]  /*0430*/  LDC.64 R120, c[0x0][0x238] ;  /* 0x00008e00ff787b82 */ /* 0x000e620000000a00 */
[----:B------:R-:W-:Y:S01]  /*0440*/  ISETP.NE.AND.EX P0, PT, R133, RZ, PT, P0 ;  /* 0x000000ff8500720c */ /* 0x000fe20003f05300 */
[----:B--2---:R-:W-:-:S05]  /*0450*/  IMAD.WIDE R96, R3, 0x4, R96 ;  /* 0x0000000403607825 */ /* 0x004fca00078e0260 */
[----:B------:R2:W4:Y:S01]  /*0460*/  LDG.E R104, desc[UR4][R96.64] ;  /* 0x0000000460687981 */ /* 0x000522000c1e1900 */
[----:B---3--:R-:W-:-:S06]  /*0470*/  IMAD R100, R3, R122, RZ ;  /* 0x0000007a03647224 */ /* 0x008fcc00078e02ff */
[----:B------:R-:W3:Y:S01]  /*0480*/  @P0 LDC.64 R98, c[0x0][0x230] ;  /* 0x00008c00ff620b82 */ /* 0x000ee20000000a00 */
[----:B------:R-:W-:-:S04]  /*0490*/  SHF.R.S32.HI R101, RZ, 0x1f, R100 ;  /* 0x0000001fff657819 */ /* 0x000fc80000011464 */
[----:B------:R-:W-:-:S03]  /*04a0*/  LEA.HI R103, R101, R100, RZ, 0x2 ;  /* 0x0000006465677211 */ /* 0x000fc600078f10ff */
[----:B------:R-:W2:Y:S01]  /*04b0*/  LDC.64 R100, c[0x0][0x288] ;  /* 0x0000a200ff647b82 */ /* 0x000ea20000000a00 */
[----:B------:R-:W-:-:S05]  /*04c0*/  LEA.HI.SX32 R129, R103, R2, 0x1e ;  /* 0x0000000267817211 */ /* 0x000fca00078ff2ff */
[----:B---3--:R-:W-:-:S05]  /*04d0*/  @P0 IMAD.WIDE.U32 R98, R129, 0x10, R98 ;  /* 0x0000001081620825 */ /* 0x008fca00078e0062 */
[----:B------:R-:W3:Y:S01]  /*04e0*/  @P0 LDG.E.128 R88, desc[UR4][R98.64] ;  /* 0x0000000462580981 */ /* 0x000ee2000c1e1d00 */
[----:B--2---:R-:W-:Y:S01]  /*04f0*/  IMAD.WIDE R96, R3, 0x4, R100 ;  /* 0x0000000403607825 */ /* 0x004fe200078e0264 */
[----:B------:R-:W-:-:S04]  /*0500*/  MOV R131, RZ ;  /* 0x000000ff00837202 */ /* 0x000fc80000000f00 */
[----:B-----5:R3:W5:Y:S01]  /*0510*/  LDG.E R123, desc[UR4][R96.64] ;  /* 0x00000004607b7981 */ /* 0x020762000c1e1900 */
[----:B------:R-:W-:Y:S01]  /*0520*/  IADD3 R111, R129, 0x100, RZ ;  /* 0x00000100816f7810 */ /* 0x000fe20007ffe0ff */
[----:B------:R-:W-:Y:S01]  /*0530*/  BSSY B0, `(.L_x_43760) ;  /* 0x000001e000007945 */ /* 0x000fe20003800000 */
[C---:B----4-:R-:W-:Y:S02]  /*0540*/  ISETP.GE.AND P5, PT, R104.reuse, 0x1, PT ;  /* 0x000000016800780c */ /* 0x050fe40003fa6270 */
[----:B------:R-:W-:-:S11]  /*0550*/  ISETP.GT.AND P6, PT, R104, RZ, PT ;  /* 0x000000ff6800720c */ /* 0x000fd60003fc4270 */
[----:B------:R-:W2:Y:S01]  /*0560*/  @P5 LDC.64 R100, c[0x0][0x220] ;  /* 0x00008800ff645b82 */ /* 0x000ea20000000a00 */
[----:B------:R-:W-:Y:S02]  /*0570*/  @P5 IADD3 R103, R104, -0x1, RZ ;  /* 0xffffffff68675810 */ /* 0x000fe40007ffe0ff */
[----:B------:R-:W-:-:S03]  /*0580*/  @!P6 ISETP.NE.U32.AND P1, PT, R132, RZ, PT ;  /* 0x000000ff8400e20c */ /* 0x000fc60003f25070 */
[----:B------:R-:W-:Y:S01]  /*0590*/  @P5 IMAD R103, R103, R122, RZ ;  /* 0x0000007a67675224 */ /* 0x000fe200078e02ff */
[----:B------:R-:W-:Y:S01]  /*05a0*/  @!P6 ISETP.NE.AND.EX P2, PT, R133, RZ, PT, P1 ;  /* 0x000000ff8500e20c */ /* 0x000fe20003f45310 */
[----:B------:R-:W4:Y:S03]  /*05b0*/  @P0 LDC.64 R104, c[0x0][0x230] ;  /* 0x00008c00ff680b82 */ /* 0x000f260000000a00 */
[----:B------:R-:W-:-:S04]  /*05c0*/  @P5 SHF.R.S32.HI R102, RZ, 0x1f, R103 ;  /* 0x0000001fff665819 */ /* 0x000fc80000011467 */
[----:B------:R-:W-:-:S04]  /*05d0*/  @P5 LEA.HI R103, R102, R103, RZ, 0x2 ;  /* 0x0000006766675211 */ /* 0x000fc800078f10ff */
[----:B------:R-:W-:Y:S02]  /*05e0*/  @P5 LEA.HI.SX32 R131, R103, R2, 0x1e ;  /* 0x0000000267835211 */ /* 0x000fe400078ff2ff */
[----:B---3--:R-:W-:Y:S02]  /*05f0*/  @!P6 FSEL R97, R89, RZ, P2 ;  /* 0x000000ff5961e208 */ /* 0x008fe40001000000 */
[C---:B------:R-:W-:Y:S01]  /*0600*/  @!P6 ISETP.NE.U32.AND P3, PT, R132.reuse, RZ, PT ;  /* 0x000000ff8400e20c */ /* 0x040fe20003f65070 */
[----:B--2---:R-:W-:Y:S01]  /*0610*/  @P5 IMAD.WIDE.U32 R98, R131, 0x10, R100 ;  /* 0x0000001083625825 */ /* 0x004fe200078e0064 */
[C---:B------:R-:W-:Y:S02]  /*0620*/  @!P6 ISETP.NE.U32.AND P1, PT, R132.reuse, RZ, PT ;  /* 0x000000ff8400e20c */ /* 0x040fe40003f25070 */
[----:B------:R-:W-:Y:S02]  /*0630*/  @!P6 ISETP.NE.U32.AND P2, PT, R132, RZ, PT ;  /* 0x000000ff8400e20c */ /* 0x000fe40003f45070 */
[C---:B------:R-:W-:Y:S01]  /*0640*/  @!P6 ISETP.NE.AND.EX P3, PT, R133.reuse, RZ, PT, P3 ;  /* 0x000000ff8500e20c */ /* 0x040fe20003f65330 */
[----:B0-----:R0:W5:Y:S01]  /*0650*/  @P5 LDG.E.128 R84, desc[UR4][R98.64] ;  /* 0x0000000462545981 */ /* 0x001162000c1e1d00 */
[----:B------:R-:W-:Y:S01]  /*0660*/  @!P6 ISETP.NE.AND.EX P1, PT, R133, RZ, PT, P1 ;  /* 0x000000ff8500e20c */ /* 0x000fe20003f25310 */
[----:B-1----:R-:W-:Y:S01]  /*0670*/  IMAD.WIDE.U32 R100, R129, 0x10, R120 ;  /* 0x0000001081647825 */ /* 0x002fe200078e0078 */
[----:B------:R-:W-:-:S02]  /*0680*/  @!P6 ISETP.NE.AND.EX P2, PT, R133, RZ, PT, P2 ;  /* 0x000000ff8500e20c */ /* 0x000fc40003f45320 */
[----:B------:R-:W-:Y:S01]  /*0690*/  @!P6 FSEL R96, R88, RZ, P3 ;  /* 0x000000ff5860e208 */ /* 0x000fe20001800000 */
[----:B----4-:R-:W-:Y:S01]  /*06a0*/  @P0 IMAD.WIDE.U32 R104, R111, 0x10, R104 ;  /* 0x000000106f680825 */ /* 0x010fe200078e0068 */
[----:B0-----:R-:W-:Y:S02]  /*06b0*/  @!P6 FSEL R98, R90, RZ, P1 ;  /* 0x000000ff5a62e208 */ /* 0x001fe40000800000 */
[----:B------:R-:W-:Y:S01]  /*06c0*/  @!P6 FSEL R99, R91, RZ, P2 ;  /* 0x000000ff5b63e208 */ /* 0x000fe20001000000 */
[----:B------:R-:W-:Y:S06]  /*06d0*/  @!P6 BRA `(.L_x_43761) ;  /* 0x00000000000ce947 */ /* 0x000fec0003800000 */
[----:B-----5:R-:W-:-:S04]  /*06e0*/  FMUL.FTZ R103, R84, UR6 ;  /* 0x0000000654677c20 */ /* 0x020fc80008410000 */
[----:B------:R-:W-:-:S04]  /*06f0*/  FMUL.FTZ R96, R60, R103 ;  /* 0x000000673c607220 */ /* 0x000fc80000410000 */
[----:B------:R-:W-:-:S07]  /*0700*/  @P0 FADD.FTZ R96, R88, R96 ;  /* 0x0000006058600221 */ /* 0x000fce0000010000 */
.L_x_43761:
[----:B------:R-:W-:Y:S05]  /*0710*/  BSYNC B0 ;  /* 0x0000000000007941 */ /* 0x000fea0003800000 */
.L_x_43760:
[----:B------:R-:W-:Y:S04]  /*0720*/  BSSY B0, `(.L_x_43762) ;  /* 0x0000005000007945 */ /* 0x000fe80003800000 */
[----:B------:R-:W-:Y:S05]  /*0730*/  @!P6 BRA `(.L_x_43763) ;  /* 0x00000000000ce947 */ /* 0x000fea0003800000 */
[----:B-----5:R-:W-:-:S04]  /*0740*/  FMUL.FTZ R102, R85, UR6 ;  /* 0x0000000655667c20 */ /* 0x020fc80008410000 */
[----:B------:R-:W-:-:S04]  /*0750*/  FMUL.FTZ R97, R61, R102 ;  /* 0x000000663d617220 */ /* 0x000fc80000410000 */
[----:B------:R-:W-:-:S07]  /*0760*/  @P0 FADD.FTZ R97, R89, R97 ;  /* 0x0000006159610221 */ /* 0x000fce0000010000 */
.L_x_43763:
[----:B------:R-:W-:Y:S05]  /*0770*/  BSYNC B0 ;  /* 0x0000000000007941 */ /* 0x000fea0003800000 */
.L_x_43762:
[----:B------:R-:W-:Y:S04]  /*0780*/  BSSY B0, `(.L_x_43764) ;  /* 0x0000005000007945 */ /* 0x000fe80003800000 */
[----:B------:R-:W-:Y:S05]  /*0790*/  @!P6 BRA `(.L_x_43765) ;  /* 0x00000000000ce947 */ /* 0x000fea0003800000 */
[----:B-----5:R-:W-:-:S04]  /*07a0*/  FMUL.FTZ R103, R86, UR6 ;  /* 0x0000000656677c20 */ /* 0x020fc80008410000 */
[----:B------:R-:W-:-:S04]  /*07b0*/  FMUL.FTZ R98, R62, R103 ;  /* 0x000000673e627220 */ /* 0x000fc80000410000 */
[----:B------:R-:W-:-:S07]  /*07c0*/  @P0 FADD.FTZ R98, R90, R98 ;  /* 0x000000625a620221 */ /* 0x000fce0000010000 */
.L_x_43765:
[----:B------:R-:W-:Y:S05]  /*07d0*/  BSYNC B0 ;  /* 0x0000000000007941 */ /* 0x000fea0003800000 */
.L_x_43764:
[----:B------:R-:W-:Y:S04]  /*07e0*/  BSSY B0, `(.L_x_43766) ;  /* 0x0000005000007945 */ /* 0x000fe80003800000 */
[----:B------:R-:W-:Y:S05]  /*07f0*/  @!P6 BRA `(.L_x_43767) ;  /* 0x00000000000ce947 */ /* 0x000fea0003800000 */
[----:B-----5:R-:W-:-:S04]  /*0800*/  FMUL.FTZ R102, R87, UR6 ;  /* 0x0000000657667c20 */ /* 0x020fc80008410000 */
[----:B------:R-:W-:-:S04]  /*0810*/  FMUL.FTZ R99, R63, R102 ;  /* 0x000000663f637220 */ /* 0x000fc80000410000 */
[----:B------:R-:W-:-:S07]  /*0820*/  @P0 FADD.FTZ R99, R91, R99 ;  /* 0x000000635b630221 */ /* 0x000fce0000010000 */
.L_x_43767:
[----:B------:R-:W-:Y:S05]  /*0830*/  BSYNC B0 ;  /* 0x0000000000007941 */ /* 0x000fea0003800000 */
.L_x_43766:
        /* <DEDUP_REMOVED lines=27> */
.L_x_43769:
[----:B------:R-:W-:Y:S05]  /*09f0*/  BSYNC B0 ;  /* 0x0000000000007941 */ /* 0x000fea0003800000 */
.L_x_43768:
[----:B------:R-:W-:Y:S04]  /*0a00*/  BSSY B0, `(.L_x_43770) ;  /* 0x0000005000007945 */ /* 0x000fe80003800000 */
[----:B------:R-:W-:Y:S05]  /*0a10*/  @!P6 BRA `(.L_x_43771) ;  /* 0x00000000000ce947 */ /* 0x000fea0003800000 */
[----:B-----5:R-:W-:-:S04]  /*0a20*/  FMUL.FTZ R106, R85, UR6 ;  /* 0x00000006556a7c20 */ /* 0x020fc80008410000 */
[----:B------:R-:W-:-:S04]  /*0a30*/  FMUL.FTZ R101, R65, R106 ;  /* 0x0000006a41657220 */ /* 0x000fc80000410000 */
[----:B------:R-:W-:-:S07]  /*0a40*/  @P0 FADD.FTZ R101, R89, R101 ;  /* 0x0000006559650221 */ /* 0x000fce0000010000 */
.L_x_43771:
[----:B------:R-:W-:Y:S05]  /*0a50*/  BSYNC B0 ;  /* 0x0000000000007941 */ /* 0x000fea0003800000 */
.L_x_43770:
[----:B------:R-:W-:Y:S04]  /*0a60*/  BSSY B0, `(.L_x_43772) ;  /* 0x0000005000007945 */ /* 0x000fe80003800000 */
[----:B------:R-:W-:Y:S05]  /*0a70*/  @!P6 BRA `(.L_x_43773) ;  /* 0x00000000000ce947 */ /* 0x000fea0003800000 */
[----:B-----5:R-:W-:-:S04]  /*0a80*/  FMUL.FTZ R107, R86, UR6 ;  /* 0x00000006566b7c20 */ /* 0x020fc80008410000 */
[----:B------:R-:W-:-:S04]  /*0a90*/  FMUL.FTZ R102, R66, R107 ;  /* 0x0000006b42667220 */ /* 0x000fc80000410000 */
[----:B------:R-:W-:-:S07]  /*0aa0*/  @P0 FADD.FTZ R102, R90, R102 ;  /* 0x000000665a660221 */ /* 0x000fce0000010000 */
.L_x_43773:
[----:B------:R-:W-:Y:S05]  /*0ab0*/  BSYNC B0 ;  /* 0x0000000000007941 */ /* 0x000fea0003800000 */
.L_x_43772:
[----:B------:R-:W-:Y:S04]  /*0ac0*/  BSSY B0, `(.L_x_43774) ;  /* 0x0000005000007945 */ /* 0x000fe80003800000 */
[----:B------:R-:W-:Y:S05]  /*0ad0*/  @!P6 BRA `(.L_x_43775) ;  /* 0x00000000000ce947 */ /* 0x000fea0003800000 */
[----:B-----5:R-:W-:-:S04]  /*0ae0*/  FMUL.FTZ R106, R87, UR6 ;  /* 0x00000006576a7c20 */ /* 0x020fc80008410000 */
[----:B------:R-:W-:-:S04]  /*0af0*/  FMUL.FTZ R103, R67, R106 ;  /* 0x0000006a43677220 */ /* 0x000fc80000410000 */
[----:B------:R-:W-:-:S07]  /*0b00*/  @P0 FADD.FTZ R103, R91, R103 ;  /* 0x000000675b670221 */ /* 0x000fce0000010000 */
.L_x_43775:
[----:B------:R-:W-:Y:S05]  /*0b10*/  BSYNC B0 ;  /* 0x0000000000007941 */ /* 0x000fea0003800000 */
.L_x_43774:
        /* <DEDUP_REMOVED lines=27> */
.L_x_43777:
[----:B------:R-:W-:Y:S05]  /*0cd0*/  BSYNC B0 ;  /* 0x0000000000007941 */ /* 0x000fea0003800000 */
.L_x_43776:
[----:B------:R-:W-:Y:S04]  /*0ce0*/  BSSY B0, `(.L_x_43778) ;  /* 0x0000005000007945 */ /* 0x000fe80003800000 */
[----:B------:R-:W-:Y:S05]  /*0cf0*/  @!P6 BRA `(.L_x_43779) ;  /* 0x00000000000ce947 */ /* 0x000fea0003800000 */
[----:B-----5:R-:W-:-:S04]  /*0d00*/  FMUL.FTZ R110, R85, UR6 ;  /* 0x00000006556e7c20 */ /* 0x020fc80008410000 */
[----:B------:R-:W-:-:S04]  /*0d10*/  FMUL.FTZ R105, R69, R110 ;  /* 0x0000006e45697220 */ /* 0x000fc80000410000 */
[----:B------:R-:W-:-:S07]  /*0d20*/  @P0 FADD.FTZ R105, R89, R105 ;  /* 0x0000006959690221 */ /* 0x000fce0000010000 */
.L_x_43779:
[----:B------:R-:W-:Y:S05]  /*0d30*/  BSYNC B0 ;  /* 0x0000000000007941 */ /* 0x000fea0003800000 */
.L_x_43778:
[----:B------:R-:W-:Y:S04]  /*0d40*/  BSSY B0, `(.L_x_43780) ;  /* 0x0000005000007945 */ /* 0x000fe80003800000 */
[----:B------:R-:W-:Y:S05]  /*0d50*/  @!P6 BRA `(.L_x_43781) ;  /* 0x00000000000ce947 */ /* 0x000fea0003800000 */
[----:B-----5:R-:W-:-:S04]  /*0d60*/  FMUL.FTZ R111, R86, UR6 ;  /* 0x00000006566f7c20 */ /* 0x020fc80008410000 */
[----:B------:R-:W-:-:S04]  /*0d70*/  FMUL.FTZ R106, R70, R111 ;  /* 0x0000006f466a7220 */ /* 0x000fc80000410000 */
[----:B------:R-:W-:-:S07]  /*0d80*/  @P0 FADD.FTZ R106, R90, R106 ;  /* 0x0000006a5a6a0221 */ /* 0x000fce0000010000 */
.L_x_43781:
[----:B------:R-:W-:Y:S05]  /*0d90*/  BSYNC B0 ;  /* 0x0000000000007941 */ /* 0x000fea0003800000 */
.L_x_43780:
[----:B------:R-:W-:Y:S04]  /*0da0*/  BSSY B0, `(.L_x_43782) ;  /* 0x0000005000007945 */ /* 0x000fe80003800000 */
[----:B------:R-:W-:Y:S05]  /*0db0*/  @!P6 BRA `(.L_x_43783) ;  /* 0x00000000000ce947 */ /* 0x000fea0003800000 */
[----:B-----5:R-:W-:-:S04]  /*0dc0*/  FMUL.FTZ R110, R87, UR6 ;  /* 0x00000006576e7c20 */ /* 0x020fc80008410000 */
[----:B------:R-:W-:-:S04]  /*0dd0*/  FMUL.FTZ R107, R71, R110 ;  /* 0x0000006e476b7220 */ /* 0x000fc80000410000 */
[----:B------:R-:W-:-:S07]  /*0de0*/  @P0 FADD.FTZ R107, R91, R107 ;  /* 0x0000006b5b6b0221 */ /* 0x000fce0000010000 */
.L_x_43783:
[----:B------:R-:W-:Y:S05]  /*0df0*/  BSYNC B0 ;  /* 0x0000000000007941 */ /* 0x000fea0003800000 */
.L_x_43782:
        /* <DEDUP_REMOVED lines=27> */
.L_x_43785:
[----:B------:R-:W-:Y:S05]  /*0fb0*/  BSYNC B0 ;  /* 0x0000000000007941 */ /* 0x000fea0003800000 */
.L_x_43784:
[----:B------:R-:W-:Y:S04]  /*0fc0*/  BSSY B0, `(.L_x_43786) ;  /* 0x0000005000007945 */ /* 0x000fe80003800000 */
[----:B------:R-:W-:Y:S05]  /*0fd0*/  @!P6 BRA `(.L_x_43787) ;  /* 0x00000000000ce947 */ /* 0x000fea0003800000 */
[----:B-----5:R-:W-:-:S04]  /*0fe0*/  FMUL.FTZ R114, R85, UR6 ;  /* 0x0000000655727c20 */ /* 0x020fc80008410000 */
[----:B------:R-:W-:-:S04]  /*0ff0*/  FMUL.FTZ R109, R73, R114 ;  /* 0x00000072496d7220 */ /* 0x000fc80000410000 */
[----:B------:R-:W-:-:S07]  /*1000*/  @P0 FADD.FTZ R109, R89, R109 ;  /* 0x0000006d596d0221 */ /* 0x000fce0000010000 */
.L_x_43787:
[----:B------:R-:W-:Y:S05]  /*1010*/  BSYNC B0 ;  /* 0x0000000000007941 */ /* 0x000fea0003800000 */
.L_x_43786:
[----:B------:R-:W-:Y:S04]  /*1020*/  BSSY B0, `(.L_x_43788) ;  /* 0x0000005000007945 */ /* 0x000fe80003800000 */
[----:B------:R-:W-:Y:S05]  /*1030*/  @!P6 BRA `(.L_x_43789) ;  /* 0x00000000000ce947 */ /* 0x000fea0003800000 */
[----:B-----5:R-:W-:-:S04]  /*1040*/  FMUL.FTZ R115, R86, UR6 ;  /* 0x0000000656737c20 */ /* 0x020fc80008410000 */
[----:B------:R-:W-:-:S04]  /*1050*/  FMUL.FTZ R110, R74, R115 ;  /* 0x000000734a6e7220 */ /* 0x000fc80000410000 */
[----:B------:R-:W-:-:S07]  /*1060*/  @P0 FADD.FTZ R110, R90, R110 ;  /* 0x0000006e5a6e0221 */ /* 0x000fce0000010000 */
.L_x_43789:
[----:B------:R-:W-:Y:S05]  /*1070*/  BSYNC B0 ;  /* 0x0000000000007941 */ /* 0x000fea0003800000 */
.L_x_43788:
[----:B------:R-:W-:Y:S04]  /*1080*/  BSSY B0, `(.L_x_43790) ;  /* 0x0000005000007945 */ /* 0x000fe80003800000 */
[----:B------:R-:W-:Y:S05]  /*1090*/  @!P6 BRA `(.L_x_43791) ;  /* 0x00000000000ce947 */ /* 0x000fea0003800000 */
[----:B-----5:R-:W-:-:S04]  /*10a0*/  FMUL.FTZ R114, R87, UR6 ;  /* 0x0000000657727c20 */ /* 0x020fc80008410000 */
[----:B------:R-:W-:-:S04]  /*10b0*/  FMUL.FTZ R111, R75, R114 ;  /* 0x000000724b6f7220 */ /* 0x000fc80000410000 */
[----:B------:R-:W-:-:S07]  /*10c0*/  @P0 FADD.FTZ R111, R91, R111 ;  /* 0x0000006f5b6f0221 */ /* 0x000fce0000010000 */
.L_x_43791:
[----:B------:R-:W-:Y:S05]  /*10d0*/  BSYNC B0 ;  /* 0x0000000000007941 */ /* 0x000fea0003800000 */
.L_x_43790:
        /* <DEDUP_REMOVED lines=27> */
.L_x_43793:
[----:B------:R-:W-:Y:S05]  /*1290*/  BSYNC B0 ;  /* 0x0000000000007941 */ /* 0x000fea0003800000 */
.L_x_43792:
[----:B------:R-:W-:Y:S04]  /*12a0*/  BSSY B0, `(.L_x_43794) ;  /* 0x0000005000007945 */ /* 0x000fe80003800000 */
[----:B------:R-:W-:Y:S05]  /*12b0*/  @!P6 BRA `(.L_x_43795) ;  /* 0x00000000000ce947 */ /* 0x000fea0003800000 */
[----:B-----5:R-:W-:-:S04]  /*12c0*/  FMUL.FTZ R118, R85, UR6 ;  /* 0x0000000655767c20 */ /* 0x020fc80008410000 */
[----:B------:R-:W-:-:S04]  /*12d0*/  FMUL.FTZ R113, R77, R118 ;  /* 0x000000764d717220 */ /* 0x000fc80000410000 */
[----:B------:R-:W-:-:S07]  /*12e0*/  @P0 FADD.FTZ R113, R89, R113 ;  /* 0x0000007159710221 */ /* 0x000fce0000010000 */
.L_x_43795:
[----:B------:R-:W-:Y:S05]  /*12f0*/  BSYNC B0 ;  /* 0x0000000000007941 */ /* 0x000fea0003800000 */
.L_x_43794:
[----:B------:R-:W-:Y:S04]  /*1300*/  BSSY B0, `(.L_x_43796) ;  /* 0x0000005000007945 */ /* 0x000fe80003800000 */
[----:B------:R-:W-:Y:S05]  /*1310*/  @!P6 BRA `(.L_x_43797) ;  /* 0x00000000000ce947 */ /* 0x000fea0003800000 */
[----:B-----5:R-:W-:-:S04]  /*1320*/  FMUL.FTZ R119, R86, UR6 ;  /* 0x0000000656777c20 */ /* 0x020fc80008410000 */
[----:B------:R-:W-:-:S04]  /*1330*/  FMUL.FTZ R114, R78, R119 ;  /* 0x000000774e727220 */ /* 0x000fc80000410000 */
[----:B------:R-:W-:-:S07]  /*1340*/  @P0 FADD.FTZ R114, R90, R114 ;  /* 0x000000725a720221 */ /* 0x000fce0000010000 */
.L_x_43797:
[----:B------:R-:W-:Y:S05]  /*1350*/  BSYNC B0 ;  /* 0x0000000000007941 */ /* 0x000fea0003800000 */
.L_x_43796:
[----:B------:R-:W-:Y:S04]  /*1360*/  BSSY B0, `(.L_x_43798) ;  /* 0x0000005000007945 */ /* 0x000fe80003800000 */
[----:B------:R-:W-:Y:S05]  /*1370*/  @!P6 BRA `(.L_x_43799) ;  /* 0x00000000000ce947 */ /* 0x000fea0003800000 */
[----:B-----5:R-:W-:-:S04]  /*1380*/  FMUL.FTZ R118, R87, UR6 ;  /* 0x0000000657767c20 */ /* 0x020fc80008410000 */
[----:B------:R-:W-:-:S04]  /*1390*/  FMUL.FTZ R115, R79, R118 ;  /* 0x000000764f737220 */ /* 0x000fc80000410000 */
[----:B------:R-:W-:-:S07]  /*13a0*/  @P0 FADD.FTZ R115, R91, R115 ;  /* 0x000000735b730221 */ /* 0x000fce0000010000 */
.L_x_43799:
[----:B------:R-:W-:Y:S05]  /*13b0*/  BSYNC B0 ;  /* 0x0000000000007941 */ /* 0x000fea0003800000 */
.L_x_43798:
        /* <DEDUP_REMOVED lines=25> */
[----:B------:R-:W-:-:S04]  /*1550*/  FMUL.FTZ R116, R80, R129 ;  /* 0x0000008150747220 */ /* 0x000fc80000410000 */
[----:B------:R-:W-:-:S07]  /*1560*/  @P0 FADD.FTZ R116, R88, R116 ;  /* 0x0000007458740221 */ /* 0x000fce0000010000 */
.L_x_43801:
[----:B------:R-:W-:Y:S05]  /*1570*/  BSYNC B0 ;  /* 0x0000000000007941 */ /* 0x000fea0003800000 */
.L_x_43800:
[----:B------:R-:W-:Y:S04]  /*1580*/  BSSY B0, `(.L_x_43802) ;  /* 0x0000005000007945 */ /* 0x000fe80003800000 */
[----:B------:R-:W-:Y:S05]  /*1590*/  @!P6 BRA `(.L_x_43803) ;  /* 0x00000000000ce947 */ /* 0x000fea0003800000 */
[----:B-----5:R-:W-:-:S04]  /*15a0*/  FMUL.FTZ R128, R85, UR6 ;  /* 0x0000000655807c20 */ /* 0x020fc80008410000 */
[----:B------:R-:W-:-:S04]  /*15b0*/  FMUL.FTZ R117, R81, R128 ;  /* 0x0000008051757220 */ /* 0x000fc80000410000 */
[----:B------:R-:W-:-:S07]  /*15c0*/  @P0 FADD.FTZ R117, R89, R117 ;  /* 0x0000007559750221 */ /* 0x000fce0000010000 */
.L_x_43803:
[----:B------:R-:W-:Y:S05]  /*15d0*/  BSYNC B0 ;  /* 0x0000000000007941 */ /* 0x000fea0003800000 */
.L_x_43802:
[----:B------:R-:W-:Y:S04]  /*15e0*/  BSSY B0, `(.L_x_43804) ;  /* 0x0000005000007945 */ /* 0x000fe80003800000 */
[----:B------:R-:W-:Y:S05]  /*15f0*/  @!P6 BRA `(.L_x_43805) ;  /* 0x00000000000ce947 */ /* 0x000fea0003800000 */
[----:B-----5:R-:W-:-:S04]  /*1600*/  FMUL.FTZ R129, R86, UR6 ;  /* 0x0000000656817c20 */ /* 0x020fc80008410000 */
[----:B------:R-:W-:-:S04]  /*1610*/  FMUL.FTZ R118, R82, R129 ;  /* 0x0000008152767220 */ /* 0x000fc80000410000 */
[----:B------:R-:W-:-:S07]  /*1620*/  @P0 FADD.FTZ R118, R90, R118 ;  /* 0x000000765a760221 */ /* 0x000fce0000010000 */
.L_x_43805:
[----:B------:R-:W-:Y:S05]  /*1630*/  BSYNC B0 ;  /* 0x0000000000007941 */ /* 0x000fea0003800000 */
.L_x_43804:
[----:B------:R-:W-:Y:S04]  /*1640*/  BSSY B0, `(.L_x_43806) ;  /* 0x0000005000007945 */ /* 0x000fe80003800000 */
[----:B------:R-:W-:Y:S05]  /*1650*/  @!P6 BRA `(.L_x_43807) ;  /* 0x00000000000ce947 */ /* 0x000fea0003800000 */
[----:B-----5:R-:W-:-:S04]  /*1660*/  FMUL.FTZ R128, R87, UR6 ;  /* 0x0000000657807c20 */ /* 0x020fc80008410000 */
[----:B------:R-:W-:-:S04]  /*1670*/  FMUL.FTZ R119, R83, R128 ;  /* 0x0000008053777220 */ /* 0x000fc80000410000 */
[----:B------:R-:W-:-:S07]  /*1680*/  @P0 FADD.FTZ R119, R91, R119 ;  /* 0x000000775b770221 */ /* 0x000fce0000010000 */
.L_x_43807:
[----:B------:R-:W-:Y:S05]  /*1690*/  BSYNC B0 ;  /* 0x0000000000007941 */ /* 0x000fea0003800000 */
.L_x_43806:
[----:B------:R0:W-:Y:S01]  /*16a0*/  STG.E.128 desc[UR4][R124.64], R116 ;  /* 0x000000747c007986 */ /* 0x0001e2000c101d04 */
[----:B------:R-:W1:Y:S03]  /*16b0*/  @P5 LDC.64 R128, c[0x0][0x220] ;  /* 0x00008800ff805b82 */ /* 0x000e660000000a00 */
[----:B------:R-:W0:Y:S01]  /*16c0*/  @P0 LDG.E.128 R88, desc[UR4][R126.64] ;  /* 0x000000047e580981 */ /* 0x000e22000c1e1d00 */
        /* <DEDUP_REMOVED lines=12> */
[----:B0-----:R-:W-:Y:S02]  /*1790*/  @!P6 FSEL R125, R89, RZ, P1 ;  /* 0x000000ff597de208 */ /* 0x001fe40000800000 */
[----:B------:R-:W-:Y:S02]  /*17a0*/  @!P6 FSEL R126, R90, RZ, P2 ;  /* 0x000000ff5a7ee208 */ /* 0x000fe40001000000 */
[----:B------:R-:W-:-:S02]  /*17b0*/  @!P6 FSEL R127, R91, RZ, P5 ;  /* 0x000000ff5b7fe208 */ /* 0x000fc40002800000 */
[----:B------:R-:W-:Y:S01]  /*17c0*/  @!P6 FSEL R124, R88, RZ, P3 ;  /* 0x000000ff587ce208 */ /* 0x000fe20001800000 */
[----:B-1----:R-:W-:Y:S06]  /*17d0*/  @!P6 BRA `(.L_x_43809) ;  /* 0x00000000000ce947 */ /* 0x002fec0003800000 */
[----:B-----5:R-:W-:-:S04]  /*17e0*/  FMUL.FTZ R129, R84, UR6 ;  /* 0x0000000654817c20 */ /* 0x020fc80008410000 */
[----:B------:R-:W-:-:S04]  /*17f0*/  FMUL.FTZ R124, R92, R129 ;  /* 0x000000815c7c7220 */ /* 0x000fc80000410000 */
[----:B------:R-:W-:-:S07]  /*1800*/  @P0 FADD.FTZ R124, R88, R124 ;  /* 0x0000007c587c0221 */ /* 0x000fce0000010000 */
.L_x_43809:
[----:B------:R-:W-:Y:S05]  /*1810*/  BSYNC B0 ;  /* 0x0000000000007941 */ /* 0x000fea0003800000 */
.L_x_43808:
[----:B------:R-:W-:Y:S04]  /*1820*/  BSSY B0, `(.L_x_43810) ;  /* 0x0000005000007945 */ /* 0x000fe80003800000 */
[----:B------:R-:W-:Y:S05]  /*1830*/  @!P6 BRA `(.L_x_43811) ;  /* 0x00000000000ce947 */ /* 0x000fea0003800000 */
[----:B-----5:R-:W-:-:S04]  /*1840*/  FMUL.FTZ R128, R85, UR6 ;  /* 0x0000000655807c20 */ /* 0x020fc80008410000 */
[----:B------:R-:W-:-:S04]  /*1850*/  FMUL.FTZ R125, R93, R128 ;  /* 0x000000805d7d7220 */ /* 0x000fc80000410000 */
[----:B------:R-:W-:-:S07]  /*1860*/  @P0 FADD.FTZ R125, R89, R125 ;  /* 0x0000007d597d0221 */ /* 0x000fce0000010000 */
.L_x_43811:
[----:B------:R-:W-:Y:S05]  /*1870*/  BSYNC B0 ;  /* 0x0000000000007941 */ /* 0x000fea0003800000 */
.L_x_43810:
[----:B------:R-:W-:Y:S04]  /*1880*/  BSSY B0, `(.L_x_43812) ;  /* 0x0000005000007945 */ /* 0x000fe80003800000 */
[----:B------:R-:W-:Y:S05]  /*1890*/  @!P6 BRA `(.L_x_43813) ;  /* 0x00000000000ce947 */ /* 0x000fea0003800000 */
[----:B-----5:R-:W-:-:S04]  /*18a0*/  FMUL.FTZ R129, R86, UR6 ;  /* 0x0000000656817c20 */ /* 0x020fc80008410000 */
[----:B------:R-:W-:-:S04]  /*18b0*/  FMUL.FTZ R126, R94, R129 ;  /* 0x000000815e7e7220 */ /* 0x000fc80000410000 */
[----:B------:R-:W-:-:S07]  /*18c0*/  @P0 FADD.FTZ R126, R90, R126 ;  /* 0x0000007e5a7e0221 */ /* 0x000fce0000010000 */
.L_x_43813:
[----:B------:R-:W-:Y:S05]  /*18d0*/  BSYNC B0 ;  /* 0x0000000000007941 */ /* 0x000fea0003800000 */
.L_x_43812:
[----:B------:R-:W-:Y:S04]  /*18e0*/  BSSY B0, `(.L_x_43814) ;  /* 0x0000005000007945 */ /* 0x000fe80003800000 */
[----:B------:R-:W-:Y:S05]  /*18f0*/  @!P6 BRA `(.L_x_43815) ;  /* 0x00000000000ce947 */ /* 0x000fea0003800000 */
[----:B-----5:R-:W-:-:S04]  /*1900*/  FMUL.FTZ R128, R87, UR6 ;  /* 0x0000000657807c20 */ /* 0x020fc80008410000 */
[----:B------:R-:W-:-:S04]  /*1910*/  FMUL.FTZ R127, R95, R128 ;  /* 0x000000805f7f7220 */ /* 0x000fc80000410000 */
[----:B------:R-:W-:-:S07]  /*1920*/  @P0 FADD.FTZ R127, R91, R127 ;  /* 0x0000007f5b7f0221 */ /* 0x000fce0000010000 */
.L_x_43815:
[----:B------:R-:W-:Y:S05]  /*1930*/  BSYNC B0 ;  /* 0x0000000000007941 */ /* 0x000fea0003800000 */
.L_x_43814:
        /* <DEDUP_REMOVED lines=115> */
.L_x_43830:
        /* <DEDUP_REMOVED lines=105> */
[C---:B------:R-:W-:Y:S01]  /*2700*/  FADD.FTZ R102, -R120.reuse, R102 ;  /* 0x0000006678667221 */ /* 0x040fe20000010100 */
[C---:B------:R-:W-:Y:S01]  /*2710*/  FMUL.FTZ R97, R141.reuse, R96 ;  /* 0x000000608d617220 */ /* 0x040fe20000410000 */
[C---:B------:R-:W-:Y:S01]  /*2720*/  FADD.FTZ R128, -R120.reuse, R103 ;  /* 0x0000006778807221 */ /* 0x040fe20000010100 */
[C---:B------:R-:W-:Y:S01]  /*2730*/  FADD.FTZ R105, -R120.reuse, R105 ;  /* 0x0000006978697221 */ /* 0x040fe20000010100 */
[C---:B------:R-:W-:Y:S01]  /*2740*/  FADD.FTZ R106, -R120.reuse, R106 ;  /* 0x0000006a786a7221 */ /* 0x040fe20000010100 */
[C---:B------:R-:W-:Y:S01]  /*2750*/  FADD.FTZ R107, -R120.reuse, R107 ;  /* 0x0000006b786b7221 */ /* 0x040fe20000010100 */
[----:B------:R-:W-:Y:S01]  /*2760*/  FMUL.FTZ R96, R141, R101 ;  /* 0x000000658d607220 */ /* 0x000fe20000410000 */
[----:B------:R-:W-:Y:S01]  /*2770*/  LEA.HI.SX32 R123, R123, R2, 0x1e ;  /* 0x000000027b7b7211 */ /* 0x000fe200078ff2ff */
[C---:B------:R-:W-:Y:S01]  /*2780*/  FADD.FTZ R129, -R120.reuse, R109 ;  /* 0x0000006d78817221 */ /* 0x040fe20000010100 */
[C---:B------:R-:W-:Y:S01]  /*2790*/  FADD.FTZ R133, -R120.reuse, R113 ;  /* 0x0000007178857221 */ /* 0x040fe20000010100 */
[C---:B------:R-:W-:Y:S01]  /*27a0*/  FMUL.FTZ R0, R141.reuse, R121 ;  /* 0x000000798d007220 */ /* 0x040fe20000410000 */
[C---:B------:R-:W-:Y:S01]  /*27b0*/  FMUL.FTZ R99, R141.reuse, R98 ;  /* 0x000000628d637220 */ /* 0x040fe20000410000 */
[C---:B------:R-:W-:Y:S01]  /*27c0*/  FMUL.FTZ R122, R141.reuse, R122 ;  /* 0x0000007a8d7a7220 */ /* 0x040fe20000410000 */
[C---:B------:R-:W-:Y:S01]  /*27d0*/  FMUL.FTZ R103, R141.reuse, R100 ;  /* 0x000000648d677220 */ /* 0x040fe20000410000 */
[C---:B------:R-:W-:Y:S01]  /*27e0*/  FADD.FTZ R132, -R120.reuse, R112 ;  /* 0x0000007078847221 */ /* 0x040fe20000010100 */
[C---:B------:R-:W-:Y:S01]  /*27f0*/  FADD.FTZ R134, -R120.reuse, R114 ;  /* 0x0000007278867221 */ /* 0x040fe20000010100 */
[C---:B------:R-:W-:Y:S01]  /*2800*/  FMUL.FTZ R113, R141.reuse, R104 ;  /* 0x000000688d717220 */ /* 0x040fe20000410000 */
[C---:B------:R-:W-:Y:S01]  /*2810*/  FADD.FTZ R135, -R120.reuse, R115 ;  /* 0x0000007378877221 */ /* 0x040fe20000010100 */
[C---:B------:R-:W-:Y:S01]  /*2820*/  FADD.FTZ R117, -R120.reuse, R117 ;  /* 0x0000007578757221 */ /* 0x040fe20000010100 */
[----:B------:R-:W-:Y:S01]  /*2830*/  FADD.FTZ R119, -R120, R119 ;  /* 0x0000007778777221 */ /* 0x000fe20000010100 */
[C---:B------:R-:W-:Y:S01]  /*2840*/  FMUL.FTZ R109, R141.reuse, R102 ;  /* 0x000000668d6d7220 */ /* 0x040fe20000410000 */
[----:B------:R-:W-:Y:S01]  /*2850*/  FFMA.FTZ R104, R52, R97, R28 ;  /* 0x0000006134687223 */ /* 0x000fe2000001001c */
        /* <DEDUP_REMOVED lines=10> */
[----:B------:R-:W-:Y:S01]  /*2900*/  FFMA.FTZ R97, R49, R96, R25 ;  /* 0x0000006031617223 */ /* 0x000fe20000010019 */
[----:B------:R-:W-:Y:S01]  /*2910*/  FMUL.FTZ R120, R141, R129 ;  /* 0x000000818d787220 */ /* 0x000fe20000410000 */
[----:B------:R-:W-:Y:S01]  /*2920*/  FFMA.FTZ R107, R55, R122, R31 ;  /* 0x0000007a376b7223 */ /* 0x000fe2000001001f */
[----:B------:R-:W-:Y:S01]  /*2930*/  FFMA.FTZ R106, R54, R99, R30 ;  /* 0x00000063366a7223 */ /* 0x000fe2000001001e */
[----:B------:R-:W-:Y:S01]  /*2940*/  FFMA.FTZ R105, R53, R0, R29 ;  /* 0x0000000035697223 */ /* 0x000fe2000001001d */
[----:B0-----:R-:W-:-:S04]  /*2950*/  IMAD.WIDE.U32 R100, R123, 0x10, R110 ;  /* 0x000000107b647825 */ /* 0x001fc800078e006e */
[----:B------:R-:W-:Y:S01]  /*2960*/  FFMA.FTZ R96, R48, R103, R24 ;  /* 0x0000006730607223 */ /* 0x000fe20000010018 */
[C---:B------:R-:W-:Y:S01]  /*2970*/  FMUL.FTZ R127, R141.reuse, R132 ;  /* 0x000000848d7f7220 */ /* 0x040fe20000410000 */
[----:B------:R-:W-:Y:S01]  /*2980*/  FMUL.FTZ R129, R141, R134 ;  /* 0x000000868d817220 */ /* 0x000fe20000410000 */
[----:B------:R-:W-:Y:S01]  /*2990*/  IADD3 R103, R123, 0x100, RZ ;  /* 0x000001007b677810 */ /* 0x000fe20007ffe0ff */
[C---:B------:R-:W-:Y:S01]  /*29a0*/  FMUL.FTZ R128, R141.reuse, R128 ;  /* 0x000000808d807220 */ /* 0x040fe20000410000 */
[C---:B------:R-:W-:Y:S01]  /*29b0*/  FMUL.FTZ R132, R141.reuse, R117 ;  /* 0x000000758d847220 */ /* 0x040fe20000410000 */
[C---:B------:R-:W-:Y:S01]  /*29c0*/  FMUL.FTZ R134, R141.reuse, R119 ;  /* 0x000000778d867220 */ /* 0x040fe20000410000 */
[----:B------:R-:W-:Y:S01]  /*29d0*/  FFMA.FTZ R98, R50, R109, R26 ;  /* 0x0000006d32627223 */ /* 0x000fe2000001001a */
[----:B------:R-:W-:Y:S01]  /*29e0*/  FMUL.FTZ R124, R141, R131 ;  /* 0x000000838d7c7220 */ /* 0x000fe20000410000 */
[C---:B------:R-:W-:Y:S01]  /*29f0*/  IADD3 R109, R123.reuse, 0x200, RZ ;  /* 0x000002007b6d7810 */ /* 0x040fe20007ffe0ff */
[----:B------:R0:W-:Y:S01]  /*2a00*/  STG.E.128 desc[UR4][R100.64], R104 ;  /* 0x0000006864007986 */ /* 0x0001e2000c101d04 */
[----:B------:R-:W-:Y:S01]  /*2a10*/  IADD3 R117, R123, 0x300, RZ ;  /* 0x000003007b757810 */ /* 0x000fe20007ffe0ff */
[----:B------:R-:W-:Y:S01]  /*2a20*/  FMUL.FTZ R121, R141, R108 ;  /* 0x0000006c8d797220 */ /* 0x000fe20000410000 */
[----:B------:R-:W-:Y:S01]  /*2a30*/  IADD3 R119, R123, 0x400, RZ ;  /* 0x000004007b777810 */ /* 0x000fe20007ffe0ff */
[----:B------:R-:W-:Y:S01]  /*2a40*/  FMUL.FTZ R125, R141, R130 ;  /* 0x000000828d7d7220 */ /* 0x000fe20000410000 */
[----:B------:R-:W-:Y:S01]  /*2a50*/  IADD3 R131, R123, 0x500, RZ ;  /* 0x000005007b837810 */ /* 0x000fe20007ffe0ff */
[----:B------:R-:W-:Y:S01]  /*2a60*/  FFMA.FTZ R99, R51, R128, R27 ;  /* 0x0000008033637223 */ /* 0x000fe2000001001b */
[----:B------:R-:W-:Y:S01]  /*2a70*/  IADD3 R123, R123, 0x600, RZ ;  /* 0x000006007b7b7810 */ /* 0x000fe20007ffe0ff */
        /* <DEDUP_REMOVED lines=29> */
[----:B------:R1:W-:Y:S01]  /*2c50*/  STG.E.128 desc[UR4][R102.64], R116 ;  /* 0x0000007466007986 */ /* 0x0003e2000c101d04 */
[----:B------:R-:W-:-:S04]  /*2c60*/  IMAD.WIDE.U32 R110, R123, 0x10, R110 ;  /* 0x000000107b6e7825 */ /* 0x000fc800078e006e */
[----:B------:R-:W-:Y:S01]  /*2c70*/  FFMA.FTZ R123, R39, R130, R15 ;  /* 0x00000082277b7223 */ /* 0x000fe2000001000f */
[----:B0-----:R-:W-:Y:S01]  /*2c80*/  FFMA.FTZ R99, R35, R134, R11 ;  /* 0x0000008623637223 */ /* 0x001fe2000001000b */
[----:B------:R-:W-:Y:S01]  /*2c90*/  FFMA.FTZ R98, R34, R135, R10 ;  /* 0x0000008722627223 */ /* 0x000fe2000001000a */
[----:B------:R-:W-:Y:S01]  /*2ca0*/  FFMA.FTZ R97, R33, R132, R9 ;  /* 0x0000008421617223 */ /* 0x000fe20000010009 */
[----:B------:R-:W-:Y:S01]  /*2cb0*/  FFMA.FTZ R96, R32, R133, R8 ;  /* 0x0000008520607223 */ /* 0x000fe20000010008 */
[----:B------:R1:W-:Y:S04]  /*2cc0*/  STG.E.128 desc[UR4][R104.64], R112 ;  /* 0x0000007068007986 */ /* 0x0003e8000c101d04 */
[----:B------:R1:W-:Y:S04]  /*2cd0*/  STG.E.128 desc[UR4][R106.64], R120 ;  /* 0x000000786a007986 */ /* 0x0003e8000c101d04 */
[----:B------:R1:W-:Y:S04]  /*2ce0*/  STG.E.128 desc[UR4][R108.64], R96 ;  /* 0x000000606c007986 */ /* 0x0003e8000c101d04 */
[----:B------:R1:W-:Y:S02]  /*2cf0*/  STG.E.128 desc[UR4][R110.64], R124 ;  /* 0x0000007c6e007986 */ /* 0x0003e4000c101d04 */
.L_x_43818:
[----:B------:R-:W-:Y:S05]  /*2d00*/  BSYNC B0 ;  /* 0x0000000000007941 */ /* 0x000fea0003800000 */
.L_x_43817:
[----:B------:R-:W-:Y:S02]  /*2d10*/  IADD3 R3, R3, UR8, RZ ;  /* 0x0000000803037c10 */ /* 0x000fe4000fffe0ff */
[----:B------:R-:W-:Y:S02]  /*2d20*/  SEL R0, RZ, 0x1, P0 ;  /* 0x00000001ff007807 */ /* 0x000fe40000000000 */
[----:B------:R-:W-:-:S13]  /*2d30*/  ISETP.GE.AND P1, PT, R3, UR9, PT ;  /* 0x0000000903007c0c */ /* 0x000fda000bf26270 */
[----:B------:R-:W-:Y:S05]  /*2d40*/  @!P1 BRA `(.L_x_43819) ;  /* 0xffffffd400a89947 */ /* 0x000fea000383ffff */
[----:B------:R-:W-:Y:S05]  /*2d50*/  EXIT ;  /* 0x000000000000794d */ /* 0x000fea0003800000 */
.L_x_43816:
[----:B------:R-:W-:Y:S01]  /*2d60*/  HFMA2.MMA R138, -RZ, RZ, 0, 5.9604644775390625e-08 ;  /* 0x00000001ff8a7435 */ /* 0x000fe200000001ff */
[----:B------:R-:W-:Y:S02]  /*2d70*/  MOV R137, R0 ;  /* 0x0000000000897202 */ /* 0x000fe40000000f00 */
[----:B------:R-:W-:Y:S02]  /*2d80*/  MOV R139, 0x1f ;  /* 0x0000001f008b7802 */ /* 0x000fe40000000f00 */
[----:B------:R-:W-:-:S07]  /*2d90*/  MOV R136, 0xffffffff ;  /* 0xffffffff00887802 */ /* 0x000fce0000000f00 */
[----:B-----5:R-:W-:Y:S05]  /*2da0*/  WARPSYNC.COLLECTIVE R136, `(.L_x_43820) ;  /* 0x0000000088087348 */ /* 0x020fea0003c00000 */
[----:B------:R0:W1:Y:S02]  /*2db0*/  SHFL.BFLY P2, R135, R137, R138, R139 ;  /* 0x0c00008a89877389 */ /* 0x000064000004008b */
[----:B01---5:R-:W-:Y:S01]  /*2dc0*/  ENDCOLLECTIVE ;  /* 0x000000000000791b */ /* 0x023fe20003800000 */
.L_x_43820:
[----:B------:R-:W-:Y:S01]  /*2dd0*/  HFMA2.MMA R138, -RZ, RZ, 0, 1.1920928955078125e-07 ;  /* 0x00000002ff8a7435 */ /* 0x000fe200000001ff */
[----:B------:R-:W-:-:S05]  /*2de0*/  MOV R131, R135 ;  /* 0x0000008700837202 */ /* 0x000fca0000000f00 */
[----:B------:R-:W-:-:S05]  /*2df0*/  FADD.FTZ R131, R0, R131 ;  /* 0x0000008300837221 */ /* 0x000fca0000010000 */
[----:B------:R-:W-:-:S07]  /*2e00*/  MOV R137, R131 ;  /* 0x0000008300897202 */ /* 0x000fce0000000f00 */
[----:B------:R-:W-:Y:S05]  /*2e10*/  WARPSYNC.COLLECTIVE R136, `(.L_x_43821) ;  /* 0x0000000088087348 */ /* 0x000fea0003c00000 */
[----:B------:R0:W1:Y:S02]  /*2e20*/  SHFL.BFLY P2, R135, R137, R138, R139 ;  /* 0x0c00008a89877389 */ /* 0x000064000004008b */
[----:B01----:R-:W-:Y:S01]  /*2e30*/  ENDCOLLECTIVE ;  /* 0x000000000000791b */ /* 0x003fe20003800000 */
.L_x_43821:
[----:B------:R-:W-:Y:S01]  /*2e40*/  HFMA2.MMA R138, -RZ, RZ, 0, 2.384185791015625e-07 ;  /* 0x00000004ff8a7435 */ /* 0x000fe200000001ff */
[----:B------:R-:W-:-:S05]  /*2e50*/  MOV R120, R135 ;  /* 0x0000008700787202 */ /* 0x000fca0000000f00 */
[----:B------:R-:W-:-:S05]  /*2e60*/  FADD.FTZ R132, R131, R120 ;  /* 0x0000007883847221 */ /* 0x000fca0000010000 */
[----:B------:R-:W-:-:S07]  /*2e70*/  MOV R137, R132 ;  /* 0x0000008400897202 */ /* 0x000fce0000000f00 */
[----:B------:R-:W-:Y:S05]  /*2e80*/  WARPSYNC.COLLECTIVE R136, `(.L_x_43822) ;  /* 0x0000000088087348 */ /* 0x000fea0003c00000 */
[----:B------:R0:W1:Y:S02]  /*2e90*/  SHFL.BFLY P2, R135, R137, R138, R139 ;  /* 0x0c00008a89877389 */ /* 0x000064000004008b */
[----:B01----:R-:W-:Y:S01]  /*2ea0*/  ENDCOLLECTIVE ;  /* 0x000000000000791b */ /* 0x003fe20003800000 */
.L_x_43822:
[----:B------:R-:W-:Y:S01]  /*2eb0*/  HFMA2.MMA R138, -RZ, RZ, 0, 4.76837158203125e-07 ;  /* 0x00000008ff8a7435 */ /* 0x000fe200000001ff */
[----:B------:R-:W-:-:S05]  /*2ec0*/  MOV R133, R135 ;  /* 0x0000008700857202 */ /* 0x000fca0000000f00 */
[----:B------:R-:W-:-:S05]  /*2ed0*/  FADD.FTZ R133, R132, R133 ;  /* 0x0000008584857221 */ /* 0x000fca0000010000 */
[----:B------:R-:W-:-:S07]  /*2ee0*/  MOV R137, R133 ;  /* 0x0000008500897202 */ /* 0x000fce0000000f00 */
[----:B------:R-:W-:Y:S05]  /*2ef0*/  WARPSYNC.COLLECTIVE R136, `(.L_x_43823) ;  /* 0x0000000088087348 */ /* 0x000fea0003c00000 */
[----:B------:R0:W1:Y:S02]  /*2f00*/  SHFL.BFLY P2, R135, R137, R138, R139 ;  /* 0x0c00008a89877389 */ /* 0x000064000004008b */
[----:B01----:R-:W-:Y:S01]  /*2f10*/  ENDCOLLECTIVE ;  /* 0x000000000000791b */ /* 0x003fe20003800000 */
.L_x_43823:
[----:B------:R-:W-:Y:S01]  /*2f20*/  HFMA2.MMA R138, -RZ, RZ, 0, 9.5367431640625e-07 ;  /* 0x00000010ff8a7435 */ /* 0x000fe200000001ff */
[----:B------:R-:W-:-:S05]  /*2f30*/  MOV R120, R135 ;  /* 0x0000008700787202 */ /* 0x000fca0000000f00 */
[----:B------:R-:W-:-:S05]  /*2f40*/  FADD.FTZ R134, R133, R120 ;  /* 0x0000007885867221 */ /* 0x000fca0000010000 */
[----:B------:R-:W-:-:S07]  /*2f50*/  MOV R137, R134 ;  /* 0x0000008600897202 */ /* 0x000fce0000000f00 */
[----:B------:R-:W-:Y:S05]  /*2f60*/  WARPSYNC.COLLECTIVE R136, `(.L_x_43824) ;  /* 0x0000000088087348 */ /* 0x000fea0003c00000 */
[----:B------:R0:W1:Y:S02]  /*2f70*/  SHFL.BFLY P2, R135, R137, R138, R139 ;  /* 0x0c00008a89877389 */ /* 0x000064000004008b */
[----:B01----:R-:W-:Y:S01]  /*2f80*/  ENDCOLLECTIVE ;  /* 0x000000000000791b */ /* 0x003fe20003800000 */
.L_x_43824:
        /* <DEDUP_REMOVED lines=63> */
.L_x_43825:
[----:B------:R-:W-:Y:S01]  /*3380*/  HFMA2.MMA R138, -RZ, RZ, 0, 1.1920928955078125e-07 ;  /* 0x00000002ff8a7435 */ /* 0x000fe200000001ff */
[----:B------:R-:W-:-:S05]  /*3390*/  MOV R131, R135 ;  /* 0x0000008700837202 */ /* 0x000fca0000000f00 */
[----:B------:R-:W-:-:S05]  /*33a0*/  FADD.FTZ R131, R0, R131 ;  /* 0x0000008300837221 */ /* 0x000fca0000010000 */
[----:B------:R-:W-:-:S07]  /*33b0*/  MOV R137, R131 ;  /* 0x0000008300897202 */ /* 0x000fce0000000f00 */
[----:B------:R-:W-:Y:S05]  /*33c0*/  WARPSYNC.COLLECTIVE R136, `(.L_x_43826) ;  /* 0x0000000088087348 */ /* 0x000fea0003c00000 */
[----:B------:R0:W1:Y:S02]  /*33d0*/  SHFL.BFLY P2, R135, R137, R138, R139 ;  /* 0x0c00008a89877389 */ /* 0x000064000004008b */
[----:B01----:R-:W-:Y:S01]  /*33e0*/  ENDCOLLECTIVE ;  /* 0x000000000000791b */ /* 0x003fe20003800000 */
.L_x_43826:
[----:B------:R-:W-:Y:S01]  /*33f0*/  HFMA2.MMA R138, -RZ, RZ, 0, 2.384185791015625e-07 ;  /* 0x00000004ff8a7435 */ /* 0x000fe200000001ff */
[----:B------:R-:W-:-:S05]  /*3400*/  MOV R132, R135 ;  /* 0x0000008700847202 */ /* 0x000fca0000000f00 */
[----:B------:R-:W-:-:S05]  /*3410*/  FADD.FTZ R132, R131, R132 ;  /* 0x0000008483847221 */ /* 0x000fca0000010000 */
[----:B------:R-:W-:-:S07]  /*3420*/  MOV R137, R132 ;  /* 0x0000008400897202 */ /* 0x000fce0000000f00 */
[----:B------:R-:W-:Y:S05]  /*3430*/  WARPSYNC.COLLECTIVE R136, `(.L_x_43827) ;  /* 0x0000000088087348 */ /* 0x000fea0003c00000 */
[----:B------:R0:W1:Y:S02]  /*3440*/  SHFL.BFLY P2, R135, R137, R138, R139 ;  /* 0x0c00008a89877389 */ /* 0x000064000004008b */
[----:B01----:R-:W-:Y:S01]  /*3450*/  ENDCOLLECTIVE ;  /* 0x000000000000791b */ /* 0x003fe20003800000 */
.L_x_43827:
[----:B------:R-:W-:Y:S01]  /*3460*/  HFMA2.MMA R138, -RZ, RZ, 0, 4.76837158203125e-07 ;  /* 0x00000008ff8a7435 */ /* 0x000fe200000001ff */
[----:B------:R-:W-:-:S05]  /*3470*/  MOV R133, R135 ;  /* 0x0000008700857202 */ /* 0x000fca0000000f00 */
[----:B------:R-:W-:-:S05]  /*3480*/  FADD.FTZ R133, R132, R133 ;  /* 0x0000008584857221 */ /* 0x000fca0000010000 */
[----:B------:R-:W-:-:S07]  /*3490*/  MOV R137, R133 ;  /* 0x0000008500897202 */ /* 0x000fce0000000f00 */
[----:B------:R-:W-:Y:S05]  /*34a0*/  WARPSYNC.COLLECTIVE R136, `(.L_x_43828) ;  /* 0x0000000088087348 */ /* 0x000fea0003c00000 */
[----:B------:R0:W1:Y:S02]  /*34b0*/  SHFL.BFLY P2, R135, R137, R138, R139 ;  /* 0x0c00008a89877389 */ /* 0x000064000004008b */
[----:B01----:R-:W-:Y:S01]  /*34c0*/  ENDCOLLECTIVE ;  /* 0x000000000000791b */ /* 0x003fe20003800000 */
.L_x_43828:
[----:B------:R-:W-:Y:S01]  /*34d0*/  HFMA2.MMA R138, -RZ, RZ, 0, 9.5367431640625e-07 ;  /* 0x00000010ff8a7435 */ /* 0x000fe200000001ff */
[----:B------:R-:W-:-:S05]  /*34e0*/  MOV R134, R135 ;  /* 0x0000008700867202 */ /* 0x000fca0000000f00 */
[----:B------:R-:W-:-:S05]  /*34f0*/  FADD.FTZ R134, R133, R134 ;  /* 0x0000008685867221 */ /* 0x000fca0000010000 */
[----:B------:R-:W-:-:S07]  /*3500*/  MOV R137, R134 ;  /* 0x0000008600897202 */ /* 0x000fce0000000f00 */
[----:B------:R-:W-:Y:S05]  /*3510*/  WARPSYNC.COLLECTIVE R136, `(.L_x_43829) ;  /* 0x0000000088087348 */ /* 0x000fea0003c00000 */
[----:B------:R0:W1:Y:S02]  /*3520*/  SHFL.BFLY P2, R135, R137, R138, R139 ;  /* 0x0c00008a89877389 */ /* 0x000064000004008b */
[----:B01----:R-:W-:Y:S01]  /*3530*/  ENDCOLLECTIVE ;  /* 0x000000000000791b */ /* 0x003fe20003800000 */
.L_x_43829:
[----:B------:R-:W-:Y:S05]  /*3540*/  BRA `(.L_x_43830) ;  /* 0xffffffe800c87947 */ /* 0x000fea000383ffff */
.L_x_43831:
        /* <DEDUP_REMOVED lines=11> */
.L_x_46111:


//--------------------- .text._ZN10layer_norm13ln_fwd_kernelINS_13Kernel_traitsIfffffjLj7168ELj1ELj1ELj8ELj16ENS_18Kernel_traits_baseILj7168EfffffjLj256EEEEELb1ELb0ELb0ELb0EEEvNS_9FwdParamsE --------------------------
	.section	.text._ZN10layer_norm13ln_fwd_kernelINS_13Kernel_traitsIfffffjLj7168ELj1ELj1ELj8ELj16ENS_18Kernel_traits_baseILj7168EfffffjLj256EEEEELb1ELb0ELb0ELb0EEEvNS_9FwdParamsE,"ax",@progbits
	.align	128
        .global         _ZN10layer_norm13ln_fwd_kernelINS_13Kernel_traitsIfffffjLj7168ELj1ELj1ELj8ELj16ENS_18Kernel_traits_baseILj7168EfffffjLj256EEEEELb1ELb0ELb0ELb0EEEvNS_9FwdParamsE
        .type           _ZN10layer_norm13ln_fwd_kernelINS_13Kernel_traitsIfffffjLj7168ELj1ELj1ELj8ELj16ENS_18Kernel_traits_baseILj7168EfffffjLj256EEEEELb1ELb0ELb0ELb0EEEvNS_9FwdParamsE,@function
        .size           _ZN10layer_norm13ln_fwd_kernelINS_13Kernel_traitsIfffffjLj7168ELj1ELj1ELj8ELj16ENS_18Kernel_traits_baseILj7168EfffffjLj256EEEEELb1ELb0ELb0ELb0EEEvNS_9FwdParamsE,(.L_x_46112 - _ZN10layer_norm13ln_fwd_kernelINS_13Kernel_traitsIfffffjLj7168ELj1ELj1ELj8ELj16ENS_18Kernel_traits_baseILj7168EfffffjLj256EEEEELb1ELb0ELb0ELb0EEEvNS_9FwdParamsE)
        .other          _ZN10layer_norm13ln_fwd_kernelINS_13Kernel_traitsIfffffjLj7168ELj1ELj1ELj8ELj16ENS_18Kernel_traits_baseILj7168EfffffjLj256EEEEELb1ELb0ELb0ELb0EEEvNS_9FwdParamsE,@"STO_CUDA_ENTRY STV_DEFAULT"
_ZN10layer_norm13ln_fwd_kernelINS_13Kernel_traitsIfffffjLj7168ELj1ELj1ELj8ELj16ENS_18Kernel_traits_baseILj7168EfffffjLj256EEEEELb1ELb0ELb0ELb0EEEvNS_9FwdParamsE:
.text._ZN10layer_norm13ln_fwd_kernelINS_13Kernel_traitsIfffffjLj7168ELj1ELj1ELj8ELj16ENS_18Kernel_traits_baseILj7168EfffffjLj256EEEEELb1ELb0ELb0ELb0EEEvNS_9FwdParamsE:
        /* <DEDUP_REMOVED lines=59> */
[----:B------:R-:W-:-:S03]  /*03b0*/  UIADD3 UR26, UR7, -0x56f99767, URZ ;  /* 0xa9066899071a7890 */ /* 0x000fc6000fffe03f */
[----:B------:R-:W-:Y:S01]  /*03c0*/  LEA.HI.SX32 R94, R66, R5, 0x1e ;  /* 0x00000005425e7211 */ /* 0x000fe200078ff2ff */
[----:B------:R-:W-:Y:S01]  /*03d0*/  UIADD3 UR25, UR6, 0x1715609d, URZ ;  /* 0x1715609d06197890 */ /* 0x000fe2000fffe03f */
        /* <DEDUP_REMOVED lines=37> */
.L_x_43833:
[----:B------:R-:W-:Y:S05]  /*0630*/  BSYNC B0 ;  /* 0x0000000000007941 */ /* 0x000fea0003800000 */
.L_x_43832:
        /* <DEDUP_REMOVED lines=14> */
.L_x_43835:
[----:B------:R-:W-:Y:S05]  /*0720*/  BSYNC B0 ;  /* 0x0000000000007941 */ /* 0x000fea0003800000 */
.L_x_43834:
        /* <DEDUP_REMOVED lines=13> */
[----:B------:R-:W-:-:S07]  /*0800*/  VIADD R67, R67, 0x100 ;  /* 0x0000010043437836 */ /* 0x000fce0000000000 */
.L_x_43837:
[----:B------:R-:W-:Y:S05]  /*0810*/  BSYNC B0 ;  /* 0x0000000000007941 */ /* 0x000fea0003800000 */
.L_x_43836:
        /* <DEDUP_REMOVED lines=14> */
.L_x_43839:
[----:B------:R-:W-:Y:S05]  /*0900*/  BSYNC B0 ;  /* 0x0000000000007941 */ /* 0x000fea0003800000 */
.L_x_43838:
        /* <DEDUP_REMOVED lines=14> */
.L_x_43841:
[----:B------:R-:W-:Y:S05]  /*09f0*/  BSYNC B0 ;  /* 0x0000000000007941 */ /* 0x000fea0003800000 */
.L_x_43840:
[----:B------:R-:W-:Y:S01]  /*0a00*/  ISETP.GE.U32.AND P1, PT, R94, 0x600, PT ;  /* 0x000006005e00780c */ /* 0x000fe20003f26070 */
[----:B------:R-:W-:Y:S01]  /*0a10*/  IMAD.WIDE.U32 R64, R64, -0x2daee0ad, RZ ;  /* 0xd2511f5340407825 */ /* 0x000fe200078e00ff */
[----:B------:R-:W-:Y:S02]  /*0a20*/  BSSY B0, `(.L_x_43842) ;  /* 0x0000012000007945 */ /* 0x000fe40003800000 */
[----:B------:R-:W-:Y:S01]  /*0a30*/  P2R R116, PR, RZ, 0x2 ;  /* 0x00000002ff747803 */ /* 0x000fe20000000000 */
[----:B01234-:R-:W-:Y:S01]  /*0a40*/  IMAD.WIDE.U32 R8, R0, -0x326172a9, RZ ;  /* 0xcd9e8d5700087825 */ /* 0x01ffe200078e00ff */
[----:B------:R-:W-:-:S04]  /*0a50*/  LOP3.LUT R0, R65, UR30, R4, 0x96, !PT ;  /* 0x0000001e41007c12 */ /* 0x000fc8000f8e9604 */
[----:B------:R-:W-:-:S03]  /*0a60*/  LOP3.LUT R68, R9, UR29, R6, 0x96, !PT ;  /* 0x0000001d09447c12 */ /* 0x000fc6000f8e9606 */
        /* <DEDUP_REMOVED lines=12> */
[----:B------:R-:W-:-:S07]  /*0b30*/  VIADD R67, R67, 0x100 ;  /* 0x0000010043437836 */ /* 0x000fce0000000000 */
.L_x_43843:
[----:B------:R-:W-:Y:S05]  /*0b40*/  BSYNC B0 ;  /* 0x0000000000007941 */ /* 0x000fea0003800000 */
.L_x_43842:
[----:B------:R-:W-:Y:S01]  /*0b50*/  ISETP.GE.U32.AND P1, PT, R94, 0x700, PT ;  /* 0x000007005e00780c */ /* 0x000fe20003f26070 */
[----:B0-----:R-:W-:Y:S01]  /*0b60*/  IMAD.HI.U32 R5, R0, -0x326172a9, RZ ;  /* 0xcd9e8d5700057827 */ /* 0x001fe200078e00ff */
[----:B------:R-:W-:Y:S01]  /*0b70*/  UIADD3 UR34, UR7, -0x695add53, URZ ;  /* 0x96a522ad07227890 */ /* 0x000fe2000fffe03f */
[----:B------:R-:W-:Y:S01]  /*0b80*/  BSSY B0, `(.L_x_43844) ;  /* 0x0000010000007945 */ /* 0x000fe20003800000 */
[----:B------:R-:W-:Y:S01]  /*0b90*/  P2R R117, PR, RZ, 0x2 ;  /* 0x00000002ff757803 */ /* 0x000fe20000000000 */
[----:B------:R-:W-:Y:S01]  /*0ba0*/  IMAD.HI.U32 R7, R68, -0x2daee0ad, RZ ;  /* 0xd2511f5344077827 */ /* 0x000fe200078e00ff */
[----:B------:R-:W-:-:S07]  /*0bb0*/  LOP3.LUT R106, R5, UR31, R8, 0x96, !PT ;  /* 0x0000001f056a7c12 */ /* 0x000fce000f8e9608 */
        /* <DEDUP_REMOVED lines=12> */
.L_x_43845:
[----:B------:R-:W-:Y:S05]  /*0c80*/  BSYNC B0 ;  /* 0x0000000000007941 */ /* 0x000fea0003800000 */
.L_x_43844:
[----:B------:R-:W-:Y:S01]  /*0c90*/  ULDC UR8, c[0x0][0x214] ;  /* 0x0000850000087ab9 */ /* 0x000fe20000000800 */
[----:B------:R-:W-:Y:S02]  /*0ca0*/  LOP3.LUT R64, R7, UR32, R64, 0x96, !PT ;  /* 0x0000002007407c12 */ /* 0x000fe4000f8e9640 */
[----:B------:R-:W-:-:S13]  /*0cb0*/  ISETP.GE.AND P1, PT, R95, UR8, PT ;  /* 0x000000085f007c0c */ /* 0x000fda000bf26270 */
[----:B------:R-:W-:Y:S05]  /*0cc0*/  @P1 EXIT ;  /* 0x000000000000194d */ /* 0x000fea0003800000 */
[----:B------:R-:W-:Y:S01]  /*0cd0*/  SHF.R.S32.HI R66, RZ, 0x2, R66 ;  /* 0x00000002ff427819 */ /* 0x000fe20000011442 */
[----:B------:R-:W-:Y:S01]  /*0ce0*/  IMAD R6, R0, -0x326172a9, RZ ;  /* 0xcd9e8d5700067824 */ /* 0x000fe200078e02ff */
[C---:B0-----:R-:W-:Y:S01]  /*0cf0*/  LOP3.LUT R5, R2.reuse, 0xe0, RZ, 0xc0, !PT ;  /* 0x000000e002057812 */ /* 0x041fe200078ec0ff */
[----:B------:R-:W-:Y:S01]  /*0d00*/  IMAD.SHL.U32 R4, R2, 0x20, RZ ;  /* 0x0000002002047824 */ /* 0x000fe200078e00ff */
[----:B------:R-:W-:Y:S01]  /*0d10*/  LOP3.LUT R0, R66, 0xff, RZ, 0xc0, !PT ;  /* 0x000000ff42007812 */ /* 0x000fe200078ec0ff */
[----:B------:R-:W-:Y:S01]  /*0d20*/  IMAD.HI.U32 R101, R64, -0x326172a9, RZ ;  /* 0xcd9e8d5740657827 */ /* 0x000fe200078e00ff */
[----:B------:R-:W-:Y:S01]  /*0d30*/  SHF.R.U32.HI R66, RZ, 0x3, R66 ;  /* 0x00000003ff427819 */ /* 0x000fe20000011642 */
[----:B------:R-:W-:Y:S01]  /*0d40*/  ULDC.64 UR8, c[0x0][0x270] ;  /* 0x00009c0000087ab9 */ /* 0x000fe20000000a00 */
[----:B------:R-:W-:Y:S01]  /*0d50*/  VIADDMNMX R5, R0, -R5, RZ, !PT ;  /* 0x8000000500057246 */ /* 0x000fe200078001ff */
[----:B------:R-:W-:Y:S01]  /*0d60*/  IMAD R65, R68, -0x2daee0ad, RZ ;  /* 0xd2511f5344417824 */ /* 0x000fe200078e02ff */
[----:B------:R-:W-:Y:S01]  /*0d70*/  LOP3.LUT R66, R66, 0x1fffffe0, RZ, 0xc0, !PT ;  /* 0x1fffffe042427812 */ /* 0x000fe200078ec0ff */
[----:B------:R-:W-:Y:S01]  /*0d80*/  IMAD.HI.U32 R104, R106, -0x2daee0ad, RZ ;  /* 0xd2511f536a687827 */ /* 0x000fe200078e00ff */
[----:B------:R-:W-:Y:S01]  /*0d90*/  VIMNMX R5, R5, 0x20, PT ;  /* 0x0000002005057848 */ /* 0x000fe20003fe0100 */
[----:B------:R-:W-:Y:S01]  /*0da0*/  UISETP.NE.U32.AND UP0, UPT, UR8, URZ, UPT ;  /* 0x0000003f0800728c */ /* 0x000fe2000bf05070 */
[----:B------:R-:W-:Y:S01]  /*0db0*/  LOP3.LUT R7, R4, 0x3e0, RZ, 0xc0, !PT ;  /* 0x000003e004077812 */ /* 0x000fe200078ec0ff */
[----:B------:R-:W-:Y:S01]  /*0dc0*/  IMAD R102, R64, -0x326172a9, RZ ;  /* 0xcd9e8d5740667824 */ /* 0x000fe200078e02ff */
[----:B------:R-:W-:Y:S01]  /*0dd0*/  IADD3 R5, R5, R66, RZ ;  /* 0x0000004205057210 */ /* 0x000fe20007ffe0ff */
[----:B------:R-:W-:Y:S01]  /*0de0*/  IMAD R106, R106, -0x2daee0ad, RZ ;  /* 0xd2511f536a6a7824 */ /* 0x000fe200078e02ff */
[----:B------:R-:W-:Y:S01]  /*0df0*/  VIADDMNMX R7, R0, -R7, RZ, !PT ;  /* 0x8000000700077246 */ /* 0x000fe200078001ff */
[----:B------:R-:W-:Y:S01]  /*0e00*/  HFMA2.MMA R0, -RZ, RZ, 0, 5.9604644775390625e-08 ;  /* 0x00000001ff007435 */ /* 0x000fe200000001ff */
[----:B------:R-:W-:Y:S01]  /*0e10*/  LOP3.LUT R101, R101, UR33, R6, 0x96, !PT ;  /* 0x0000002165657c12 */ /* 0x000fe2000f8e9606 */
[----:B------:R-:W-:Y:S01]  /*0e20*/  IMAD.SHL.U32 R5, R5, 0x4, RZ ;  /* 0x0000000405057824 */ /* 0x000fe200078e00ff */
[----:B------:R-:W-:Y:S01]  /*0e30*/  VIMNMX R7, R7, 0x20, PT ;  /* 0x0000002007077848 */ /* 0x000fe20003fe0100 */
[----:B------:R-:W-:Y:S01]  /*0e40*/  IMAD.MOV.U32 R97, RZ, RZ, RZ ;  /* 0x000000ffff617224 */ /* 0x000fe200078e00ff */
[----:B------:R-:W-:Y:S01]  /*0e50*/  LOP3.LUT R104, R104, UR34, R65, 0x96, !PT ;  /* 0x0000002268687c12 */ /* 0x000fe2000f8e9641 */
[----:B------:R-:W-:Y:S01]  /*0e60*/  ULDC.U8 UR8, c[0x0][0x2a0] ;  /* 0x0000a80000087ab9 */ /* 0x000fe20000000000 */
[----:B------:R-:W-:Y:S01]  /*0e70*/  I2FP.F32.U32 R5, R5 ;  /* 0x0000000500057245 */ /* 0x000fe20000201000 */
[----:B------:R-:W-:Y:S01]  /*0e80*/  IMAD.IADD R7, R66, 0x1, R7 ;  /* 0x0000000142077824 */ /* 0x000fe200078e0207 */
[----:B------:R-:W-:Y:S01]  /*0e90*/  LOP3.LUT R105, R105, 0x3, RZ, 0xc0, !PT ;  /* 0x0000000369697812 */ /* 0x000fe200078ec0ff */
[----:B------:R-:W-:Y:S01]  /*0ea0*/  UISETP.NE.AND.EX UP0, UPT, UR9, URZ, UPT, UP0 ;  /* 0x0000003f0900728c */ /* 0x000fe2000bf05300 */
[----:B------:R0:W1:Y:S01]  /*0eb0*/  MUFU.RCP R96, R5 ;  /* 0x0000000500607308 */ /* 0x0000620000001000 */
[----:B------:R-:W-:Y:S01]  /*0ec0*/  IMAD.SHL.U32 R98, R7, 0x4, RZ ;  /* 0x0000000407627824 */ /* 0x000fe200078e00ff */
[----:B------:R-:W-:Y:S01]  /*0ed0*/  ULDC UR35, c[0x0][0x218] ;  /* 0x0000860000237ab9 */ /* 0x000fe20000000800 */
[----:B------:R-:W-:Y:S01]  /*0ee0*/  ULDC UR14, c[0x0][0x290] ;  /* 0x0000a400000e7ab9 */ /* 0x000fe20000000800 */
[----:B------:R-:W-:Y:S01]  /*0ef0*/  UISETP.NE.AND UP1, UPT, UR8, URZ, UPT ;  /* 0x0000003f0800728c */ /* 0x000fe2000bf25270 */
[----:B------:R-:W-:Y:S01]  /*0f00*/  ULDC.64 UR10, c[0x0][0x238] ;  /* 0x00008e00000a7ab9 */ /* 0x000fe20000000a00 */
[----:B------:R-:W-:Y:S01]  /*0f10*/  ULDC.64 UR12, c[0x0][0x240] ;  /* 0x00009000000c7ab9 */ /* 0x000fe20000000a00 */
[----:B------:R-:W-:-:S08]  /*0f20*/  ULDC.64 UR16, c[0x0][0x210] ;  /* 0x0000840000107ab9 */ /* 0x000fd00000000a00 */
.L_x_44071:
[----:B------:R-:W-:Y:S01]  /*0f30*/  PLOP3.LUT P1, PT, PT, PT, UP0, 0x80, 0x0 ;  /* 0x000000000000781c */ /* 0x000fe20003f2f008 */
[----:B------:R-:W-:Y:S01]  /*0f40*/  @UP0 ULDC.64 UR8, c[0x0][0x270] ;  /* 0x00009c0000080ab9 */ /* 0x000fe20000000a00 */
[----:B01234-:R-:W-:Y:S01]  /*0f50*/  MOV R108, 0x4 ;  /* 0x00000004006c7802 */ /* 0x01ffe20000000f00 */
[----:B------:R-:W-:-:S10]  /*0f60*/  IMAD.MOV.U32 R100, RZ, RZ, 0x3f800000 ;  /* 0x3f800000ff647424 */ /* 0x000fd400078e00ff */
[----:B------:R-:W-:Y:S01]  /*0f70*/  @P1 IMAD.WIDE R108, R95, R108, UR8 ;  /* 0x000000085f6c1e25 */ /* 0x000fe2000f8e026c */
[----:B------:R-:W-:-:S13]  /*0f80*/  PLOP3.LUT P1, PT, PT, PT, UP0, 0x80, 0x0 ;  /* 0x000000000000781c */ /* 0x000fda0003f2f008 */
[----:B-----5:R2:W5:Y:S01]  /*0f90*/  @P1 LDG.E R100, desc[UR4][R108.64] ;  /* 0x000000046c641981 */ /* 0x020562000c1e1900 */
[----:B------:R-:W-:Y:S01]  /*0fa0*/  IMAD R99, R95, UR35, RZ ;  /* 0x000000235f637c24 */ /* 0x000fe2000f8e02ff */
[----:B------:R-:W-:Y:S01]  /*0fb0*/  LOP3.LUT R118, R2, 0xff, RZ, 0xc0, !PT ;  /* 0x000000ff02767812 */ /* 0x000fe200078ec0ff */
[----:B------:R-:W-:Y:S03]  /*0fc0*/  BSSY B0, `(.L_x_43846) ;  /* 0x000016c000007945 */ /* 0x000fe60003800000 */
[----:B------:R-:W-:-:S04]  /*0fd0*/  SHF.R.S32.HI R110, RZ, 0x1f, R99 ;  /* 0x0000001fff6e7819 */ /* 0x000fc80000011463 */
[----:B------:R-:W-:-:S04]  /*0fe0*/  LEA.HI R99, R110, R99, RZ, 0x2 ;  /* 0x000000636e637211 */ /* 0x000fc800078f10ff */
[----:B------:R-:W-:-:S05]  /*0ff0*/  LEA.HI.SX32 R99, R99, R118, 0x1e ;  /* 0x0000007663637211 */ /* 0x000fca00078ff2ff */
[----:B------:R-:W-:Y:S01]  /*1000*/  IMAD.MOV.U32 R103, RZ, RZ, R99 ;  /* 0x000000ffff677224 */ /* 0x000fe200078e0063 */
[----:B--2---:R-:W-:Y:S06]  /*1010*/  @!P0 BRA `(.L_x_43847) ;  /* 0x0000001400988947 */ /* 0x004fec0003800000 */
        /* <DEDUP_REMOVED lines=8> */
[----:B0-----:R0:W5:Y:S01]  /*10a0*/  @P1 LDG.E.128 R4, desc[UR4][R108.64] ;  /* 0x000000046c041981 */ /* 0x001162000c1e1d00 */
        /* <DEDUP_REMOVED lines=12> */
.L_x_43849:
[----:B------:R-:W-:-:S07]  /*1170*/  IMAD.MOV.U32 R118, RZ, RZ, R102 ;  /* 0x000000ffff767224 */ /* 0x000fce00078e0066 */
.L_x_43850:
[----:B------:R-:W-:Y:S05]  /*1180*/  BSYNC B1 ;  /* 0x0000000000017941 */ /* 0x000fea0003800000 */
.L_x_43848:
        /* <DEDUP_REMOVED lines=16> */
.L_x_43854:
[----:B------:R-:W-:Y:S05]  /*1290*/  BSYNC B2 ;  /* 0x0000000000027941 */ /* 0x000fea0003800000 */
.L_x_43853:
        /* <DEDUP_REMOVED lines=43> */
.L_x_43852:
[----:B------:R-:W-:Y:S05]  /*1550*/  BSYNC B1 ;  /* 0x0000000000017941 */ /* 0x000fea0003800000 */
.L_x_43851:
        /* <DEDUP_REMOVED lines=8> */
[----:B------:R-:W2:Y:S01]  /*15e0*/  LDC R103, c[0x0][0x294] ;  /* 0x0000a500ff677b82 */ /* 0x000ea20000000800 */
[----:B------:R-:W-:Y:S01]  /*15f0*/  BSSY B1, `(.L_x_43855) ;  /* 0x0000010000017945 */ /* 0x000fe20003800000 */
[----:B------:R-:W-:Y:S01]  /*1600*/  IADD3 R111, R110, 0x1, RZ ;  /* 0x000000016e6f7810 */ /* 0x000fe20007ffe0ff */
[----:B0-----:R-:W-:Y:S01]  /*1610*/  FMUL.FTZ R118, R118, R107 ;  /* 0x0000006b76767220 */ /* 0x001fe20000410000 */
[----:B--2---:R-:W-:-:S04]  /*1620*/  FSETP.GTU.FTZ.AND P2, PT, R76, R103, PT ;  /* 0x000000674c00720b */ /* 0x004fc80003f5c000 */
        /* <DEDUP_REMOVED lines=11> */
.L_x_43856:
[----:B------:R-:W-:-:S07]  /*16e0*/  IMAD.MOV.U32 R109, RZ, RZ, R102 ;  /* 0x000000ffff6d7224 */ /* 0x000fce00078e0066 */
.L_x_43857:
[----:B------:R-:W-:Y:S05]  /*16f0*/  BSYNC B1 ;  /* 0x0000000000017941 */ /* 0x000fea0003800000 */
.L_x_43855:
        /* <DEDUP_REMOVED lines=16> */
.L_x_43861:
[----:B------:R-:W-:Y:S05]  /*1800*/  BSYNC B2 ;  /* 0x0000000000027941 */ /* 0x000fea0003800000 */
.L_x_43860:
        /* <DEDUP_REMOVED lines=44> */
.L_x_43859:
[----:B------:R-:W-:Y:S05]  /*1ad0*/  BSYNC B1 ;  /* 0x0000000000017941 */ /* 0x000fea0003800000 */
.L_x_43858:
        /* <DEDUP_REMOVED lines=19> */
.L_x_43863:
[----:B------:R-:W-:-:S07]  /*1c10*/  IMAD.MOV.U32 R109, RZ, RZ, R102 ;  /* 0x000000ffff6d7224 */ /* 0x000fce00078e0066 */
.L_x_43864:
[----:B------:R-:W-:Y:S05]  /*1c20*/  BSYNC B1 ;  /* 0x0000000000017941 */ /* 0x000fea0003800000 */
.L_x_43862:
        /* <DEDUP_REMOVED lines=16> */
.L_x_43868:
[----:B------:R-:W-:Y:S05]  /*1d30*/  BSYNC B2 ;  /* 0x0000000000027941 */ /* 0x000fea0003800000 */
.L_x_43867:
        /* <DEDUP_REMOVED lines=44> */
.L_x_43866:
[----:B------:R-:W-:Y:S05]  /*2000*/  BSYNC B1 ;  /* 0x0000000000017941 */ /* 0x000fea0003800000 */
.L_x_43865:
        /* <DEDUP_REMOVED lines=19> */
.L_x_43870:
[----:B------:R-:W-:-:S07]  /*2140*/  IMAD.MOV.U32 R109, RZ, RZ, R102 ;  /* 0x000000ffff6d7224 */ /* 0x000fce00078e0066 */
.L_x_43871:
[----:B------:R-:W-:Y:S05]  /*2150*/  BSYNC B1 ;  /* 0x0000000000017941 */ /* 0x000fea0003800000 */
.L_x_43869:
        /* <DEDUP_REMOVED lines=16> */
.L_x_43875:
[----:B------:R-:W-:Y:S05]  /*2260*/  BSYNC B2 ;  /* 0x0000000000027941 */ /* 0x000fea0003800000 */
.L_x_43874:
        /* <DEDUP_REMOVED lines=44> */
.L_x_43873:
[----:B------:R-:W-:Y:S05]  /*2530*/  BSYNC B1 ;  /* 0x0000000000017941 */ /* 0x000fea0003800000 */
.L_x_43872:
        /* <DEDUP_REMOVED lines=20> */
.L_x_43847:
[----:B------:R-:W-:Y:S05]  /*2680*/  BSYNC B0 ;  /* 0x0000000000007941 */ /* 0x000fea0003800000 */
.L_x_43846:
[----:B------:R-:W-:Y:S01]  /*2690*/  ISETP.NE.AND P1, PT, R114, RZ, PT ;  /* 0x000000ff7200720c */ /* 0x000fe20003f25270 */
        /* <DEDUP_REMOVED lines=8> */
[----:B--2---:R-:W-:-:S04]  /*2720*/  @P1 LEA R108, P2, R103, R120, 0x4 ;  /* 0x00000078676c1211 */ /* 0x004fc800078420ff */
[----:B------:R-:W-:-:S05]  /*2730*/  @P1 LEA.HI.X R109, R103, R121, RZ, 0x4, P2 ;  /* 0x00000079676d1211 */ /* 0x000fca00010f24ff */
[----:B0-----:R0:W5:Y:S01]  /*2740*/  @P1 LDG.E.128 R4, desc[UR4][R108.64] ;  /* 0x000000046c041981 */ /* 0x001162000c1e1d00 */
        /* <DEDUP_REMOVED lines=12> */
.L_x_43879:
[----:B------:R-:W-:-:S07]  /*2810*/  MOV R118, R102 ;  /* 0x0000006600767202 */ /* 0x000fce0000000f00 */
.L_x_43880:
[----:B------:R-:W-:Y:S05]  /*2820*/  BSYNC B1 ;  /* 0x0000000000017941 */ /* 0x000fea0003800000 */
.L_x_43878:
        /* <DEDUP_REMOVED lines=16> */
.L_x_43884:
[----:B------:R-:W-:Y:S05]  /*2930*/  BSYNC B2 ;  /* 0x0000000000027941 */ /* 0x000fea0003800000 */
.L_x_43883:
        /* <DEDUP_REMOVED lines=43> */
.L_x_43882:
[----:B------:R-:W-:Y:S05]  /*2bf0*/  BSYNC B1 ;  /* 0x0000000000017941 */ /* 0x000fea0003800000 */
.L_x_43881:
[----:B------:R-:W0:Y:S01]  /*2c00*/  LDC R108, c[0x0][0x298] ;  /* 0x0000a600ff6c7b82 */ /* 0x000e220000000800 */
[----:B------:R-:W-:Y:S01]  /*2c10*/  I2FP.F32.U32 R118, R118 ;  /* 0x0000007600767245 */ /* 0x000fe20000201000 */
[----:B------:R-:W-:Y:S01]  /*2c20*/  IMAD.MOV.U32 R109, RZ, RZ, 0x2f800000 ;  /* 0x2f800000ff6d7424 */ /* 0x000fe200078e00ff */
[----:B------:R-:W-:Y:S01]  /*2c30*/  ISETP.NE.U32.AND P1, PT, R120, RZ, PT ;  /* 0x000000ff7800720c */ /* 0x000fe20003f25070 */
[----:B-----5:R-:W-:Y:S01]  /*2c40*/  FMUL.FTZ R105, R72, R100 ;  /* 0x0000006448697220 */ /* 0x020fe20000410000 */
[----:B------:R-:W-:Y:S01]  /*2c50*/  ISETP.NE.AND P3, PT, R110, 0x1, PT ;  /* 0x000000016e00780c */ /* 0x000fe20003f65270 */
[----:B------:R-:W-:Y:S01]  /*2c60*/  FFMA.FTZ R118, R118, R109, 1.1641532182693481445e-10 ;  /* 0x2f00000076767423 */ /* 0x000fe2000001006d */
[----:B------:R-:W-:Y:S01]  /*2c70*/  ISETP.NE.AND.EX P1, PT, R121, RZ, PT, P1 ;  /* 0x000000ff7900720c */ /* 0x000fe20003f25310 */
[----:B------:R-:W2:Y:S01]  /*2c80*/  LDC R107, c[0x0][0x294] ;  /* 0x0000a500ff6b7b82 */ /* 0x000ea20000000800 */
[----:B------:R-:W-:Y:S01]  /*2c90*/  BSSY B1, `(.L_x_43885) ;  /* 0x0000010000017945 */ /* 0x000fe20003800000 */
[----:B0-----:R-:W-:Y:S01]  /*2ca0*/  FMUL.FTZ R105, R105, R108 ;  /* 0x0000006c69697220 */ /* 0x001fe20000410000 */
[----:B--2---:R-:W-:-:S04]  /*2cb0*/  FSETP.GTU.FTZ.AND P2, PT, R118, R107, PT ;  /* 0x0000006b7600720b */ /* 0x004fc80003f5c000 */
        /* <DEDUP_REMOVED lines=12> */
.L_x_43886:
[----:B------:R-:W-:-:S07]  /*2d80*/  MOV R122, R102 ;  /* 0x00000066007a7202 */ /* 0x000fce0000000f00 */
.L_x_43887:
[----:B------:R-:W-:Y:S05]  /*2d90*/  BSYNC B1 ;  /* 0x0000000000017941 */ /* 0x000fea0003800000 */
.L_x_43885:
        /* <DEDUP_REMOVED lines=16> */
.L_x_43891:
[----:B------:R-:W-:Y:S05]  /*2ea0*/  BSYNC B2 ;  /* 0x0000000000027941 */ /* 0x000fea0003800000 */
.L_x_43890:
        /* <DEDUP_REMOVED lines=44> */
.L_x_43889:
[----:B------:R-:W-:Y:S05]  /*3170*/  BSYNC B1 ;  /* 0x0000000000017941 */ /* 0x000fea0003800000 */
.L_x_43888:
        /* <DEDUP_REMOVED lines=19> */
.L_x_43893:
[----:B------:R-:W-:-:S07]  /*32b0*/  MOV R122, R102 ;  /* 0x00000066007a7202 */ /* 0x000fce0000000f00 */
.L_x_43894:
[----:B------:R-:W-:Y:S05]  /*32c0*/  BSYNC B1 ;  /* 0x0000000000017941 */ /* 0x000fea0003800000 */
.L_x_43892:
        /* <DEDUP_REMOVED lines=16> */
.L_x_43898:
[----:B------:R-:W-:Y:S05]  /*33d0*/  BSYNC B2 ;  /* 0x0000000000027941 */ /* 0x000fea0003800000 */
.L_x_43897:
        /* <DEDUP_REMOVED lines=44> */
.L_x_43896:
[----:B------:R-:W-:Y:S05]  /*36a0*/  BSYNC B1 ;  /* 0x0000000000017941 */ /* 0x000fea0003800000 */
.L_x_43895:
        /* <DEDUP_REMOVED lines=19> */
.L_x_43900:
[----:B------:R-:W-:-:S07]  /*37e0*/  MOV R122, R102 ;  /* 0x00000066007a7202 */ /* 0x000fce0000000f00 */
.L_x_43901:
[----:B------:R-:W-:Y:S05]  /*37f0*/  BSYNC B1 ;  /* 0x0000000000017941 */ /* 0x000fea0003800000 */
.L_x_43899:
        /* <DEDUP_REMOVED lines=16> */
.L_x_43905:
[----:B------:R-:W-:Y:S05]  /*3900*/  BSYNC B2 ;  /* 0x0000000000027941 */ /* 0x000fea0003800000 */
.L_x_43904:
        /* <DEDUP_REMOVED lines=44> */
.L_x_43903:
[----:B------:R-:W-:Y:S05]  /*3bd0*/  BSYNC B1 ;  /* 0x0000000000017941 */ /* 0x000fea0003800000 */
.L_x_43902:
        /* <DEDUP_REMOVED lines=13> */
[----:B------:R-:W-:Y:S02]  /*3cb0*/  IADD3 R107, R119, R107, R120 ;  /* 0x0000006b776b7210 */ /* 0x000fe40007ffe078 */
[----:B------:R-:W-:Y:S02]  /*3cc0*/  LEA R108, P1, R103, UR12, 0x2 ;  /* 0x0000000c676c7c11 */ /* 0x000fe4000f8210ff */
[----:B------:R3:W-:Y:S01]  /*3cd0*/  STG.E.128 desc[UR4][R110.64], R72 ;  /* 0x000000486e007986 */ /* 0x0007e2000c101d04 */
[----:B------:R-:W-:Y:S01]  /*3ce0*/  IMAD.IADD R107, R107, 0x1, R124 ;  /* 0x000000016b6b7824 */ /* 0x000fe200078e027c */
[C---:B------:R-:W-:Y:S02]  /*3cf0*/  LEA.HI.X R109, R103.reuse, UR13, RZ, 0x2, P1 ;  /* 0x0000000d676d7c11 */ /* 0x040fe400088f14ff */
[----:B------:R-:W-:-:S03]  /*3d00*/  IADD3 R103, R103, 0x100, RZ ;  /* 0x0000010067677810 */ /* 0x000fc60007ffe0ff */
[----:B------:R3:W-:Y:S04]  /*3d10*/  STG.E desc[UR4][R108.64], R107 ;  /* 0x0000006b6c007986 */ /* 0x0007e8000c101904 */
.L_x_43877:
[----:B------:R-:W-:Y:S05]  /*3d20*/  BSYNC B0 ;  /* 0x0000000000007941 */ /* 0x000fea0003800000 */
.L_x_43876:
[----:B------:R-:W-:Y:S01]  /*3d30*/  ISETP.NE.AND P1, PT, R113, RZ, PT ;  /* 0x000000ff7100720c */ /* 0x000fe20003f25270 */
        /* <DEDUP_REMOVED lines=8> */
[----:B--23--:R-:W-:-:S04]  /*3dc0*/  @P1 LEA R108, P2, R103, R120, 0x4 ;  /* 0x00000078676c1211 */ /* 0x00cfc800078420ff */
[----:B------:R-:W-:-:S05]  /*3dd0*/  @P1 LEA.HI.X R109, R103, R121, RZ, 0x4, P2 ;  /* 0x00000079676d1211 */ /* 0x000fca00010f24ff */
        /* <DEDUP_REMOVED lines=13> */
.L_x_43909:
[----:B------:R-:W-:-:S07]  /*3eb0*/  IMAD.MOV.U32 R118, RZ, RZ, R102 ;  /* 0x000000ffff767224 */ /* 0x000fce00078e0066 */
.L_x_43910:
[----:B------:R-:W-:Y:S05]  /*3ec0*/  BSYNC B1 ;  /* 0x0000000000017941 */ /* 0x000fea0003800000 */
.L_x_43908:
        /* <DEDUP_REMOVED lines=16> */
.L_x_43914:
[----:B------:R-:W-:Y:S05]  /*3fd0*/  BSYNC B2 ;  /* 0x0000000000027941 */ /* 0x000fea0003800000 */
.L_x_43913:
        /* <DEDUP_REMOVED lines=43> */
.L_x_43912:
[----:B------:R-:W-:Y:S05]  /*4290*/  BSYNC B1 ;  /* 0x0000000000017941 */ /* 0x000fea0003800000 */
.L_x_43911:
[----:B------:R-:W0:Y:S01]  /*42a0*/  LDC R108, c[0x0][0x298] ;  /* 0x0000a600ff6c7b82 */ /* 0x000e220000000800 */
[----:B------:R-:W-:Y:S01]  /*42b0*/  HFMA2.MMA R109, -RZ, RZ, 0.1171875, 0 ;  /* 0x2f800000ff6d7435 */ /* 0x000fe200000001ff */
[----:B------:R-:W-:Y:S01]  /*42c0*/  I2FP.F32.U32 R118, R118 ;  /* 0x0000007600767245 */ /* 0x000fe20000201000 */
[----:B-----5:R-:W-:Y:S01]  /*42d0*/  FMUL.FTZ R105, R68, R100 ;  /* 0x0000006444697220 */ /* 0x020fe20000410000 */
[----:B------:R-:W-:Y:S01]  /*42e0*/  ISETP.NE.U32.AND P1, PT, R120, RZ, PT ;  /* 0x000000ff7800720c */ /* 0x000fe20003f25070 */
[----:B------:R-:W-:Y:S01]  /*42f0*/  BSSY B1, `(.L_x_43915) ;  /* 0x0000014000017945 */ /* 0x000fe20003800000 */
[----:B------:R-:W-:Y:S02]  /*4300*/  ISETP.NE.AND P3, PT, R110, 0x1, PT ;  /* 0x000000016e00780c */ /* 0x000fe40003f65270 */
[----:B------:R-:W2:Y:S01]  /*4310*/  LDC R107, c[0x0][0x294] ;  /* 0x0000a500ff6b7b82 */ /* 0x000ea20000000800 */
[----:B------:R-:W-:Y:S02]  /*4320*/  ISETP.NE.AND.EX P1, PT, R121, RZ, PT, P1 ;  /* 0x000000ff7900720c */ /* 0x000fe40003f25310 */
[----:B------:R-:W-:Y:S01]  /*4330*/  FFMA.FTZ R118, R118, R109, 1.1641532182693481445e-10 ;  /* 0x2f00000076767423 */ /* 0x000fe2000001006d */
[----:B0-----:R-:W-:-:S04]  /*4340*/  FMUL.FTZ R105, R105, R108 ;  /* 0x0000006c69697220 */ /* 0x001fc80000410000 */
        /* <DEDUP_REMOVED lines=13> */
.L_x_43916:
[----:B------:R-:W-:-:S07]  /*4420*/  IMAD.MOV.U32 R122, RZ, RZ, R102 ;  /* 0x000000ffff7a7224 */ /* 0x000fce00078e0066 */
.L_x_43917:
[----:B------:R-:W-:Y:S05]  /*4430*/  BSYNC B1 ;  /* 0x0000000000017941 */ /* 0x000fea0003800000 */
.L_x_43915:
        /* <DEDUP_REMOVED lines=16> */
.L_x_43921:
[----:B------:R-:W-:Y:S05]  /*4540*/  BSYNC B2 ;  /* 0x0000000000027941 */ /* 0x000fea0003800000 */
.L_x_43920:
        /* <DEDUP_REMOVED lines=44> */
.L_x_43919:
[----:B------:R-:W-:Y:S05]  /*4810*/  BSYNC B1 ;  /* 0x0000000000017941 */ /* 0x000fea0003800000 */
.L_x_43918:
        /* <DEDUP_REMOVED lines=19> */
.L_x_43923:
[----:B------:R-:W-:-:S07]  /*4950*/  MOV R122, R102 ;  /* 0x00000066007a7202 */ /* 0x000fce0000000f00 */
.L_x_43924:
[----:B------:R-:W-:Y:S05]  /*4960*/  BSYNC B1 ;  /* 0x0000000000017941 */ /* 0x000fea0003800000 */
.L_x_43922:
        /* <DEDUP_REMOVED lines=16> */
.L_x_43928:
[----:B------:R-:W-:Y:S05]  /*4a70*/  BSYNC B2 ;  /* 0x0000000000027941 */ /* 0x000fea0003800000 */
.L_x_43927:
        /* <DEDUP_REMOVED lines=43> */
[----:B------:R-:W-:-:S11]  /*4d30*/  HFMA2.MMA R111, -RZ, RZ, 0, 0 ;  /* 0x00000000ff6f7435 */ /* 0x000fd600000001ff */
.L_x_43926:
[----:B------:R-:W-:Y:S05]  /*4d40*/  BSYNC B1 ;  /* 0x0000000000017941 */ /* 0x000fea0003800000 */
.L_x_43925:
        /* <DEDUP_REMOVED lines=19> */
.L_x_43930:
[----:B------:R-:W-:-:S07]  /*4e80*/  IMAD.MOV.U32 R122, RZ, RZ, R102 ;  /* 0x000000ffff7a7224 */ /* 0x000fce00078e0066 */
.L_x_43931:
[----:B------:R-:W-:Y:S05]  /*4e90*/  BSYNC B1 ;  /* 0x0000000000017941 */ /* 0x000fea0003800000 */
.L_x_43929:
        /* <DEDUP_REMOVED lines=16> */
.L_x_43935:
[----:B------:R-:W-:Y:S05]  /*4fa0*/  BSYNC B2 ;  /* 0x0000000000027941 */ /* 0x000fea0003800000 */
.L_x_43934:
        /* <DEDUP_REMOVED lines=44> */
.L_x_43933:
[----:B------:R-:W-:Y:S05]  /*5270*/  BSYNC B1 ;  /* 0x0000000000017941 */ /* 0x000fea0003800000 */
.L_x_43932:
        /* <DEDUP_REMOVED lines=20> */
.L_x_43907:
[----:B------:R-:W-:Y:S05]  /*53c0*/  BSYNC B0 ;  /* 0x0000000000007941 */ /* 0x000fea0003800000 */
.L_x_43906:
[----:B------:R-:W-:Y:S01]  /*53d0*/  ISETP.NE.AND P1, PT, R112, RZ, PT ;  /* 0x000000ff7000720c */ /* 0x000fe20003f25270 */
        /* <DEDUP_REMOVED lines=8> */
[----:B--234-:R-:W-:-:S04]  /*5460*/  @P1 LEA R108, P2, R103, R120, 0x4 ;  /* 0x00000078676c1211 */ /* 0x01cfc800078420ff */
        /* <DEDUP_REMOVED lines=14> */
.L_x_43939:
[----:B------:R-:W-:-:S07]  /*5550*/  MOV R118, R102 ;  /* 0x0000006600767202 */ /* 0x000fce0000000f00 */
.L_x_43940:
[----:B------:R-:W-:Y:S05]  /*5560*/  BSYNC B1 ;  /* 0x0000000000017941 */ /* 0x000fea0003800000 */
.L_x_43938:
        /* <DEDUP_REMOVED lines=16> */
.L_x_43944:
[----:B------:R-:W-:Y:S05]  /*5670*/  BSYNC B2 ;  /* 0x0000000000027941 */ /* 0x000fea0003800000 */
.L_x_43943:
        /* <DEDUP_REMOVED lines=43> */
.L_x_43942:
[----:B------:R-:W-:Y:S05]  /*5930*/  BSYNC B1 ;  /* 0x0000000000017941 */ /* 0x000fea0003800000 */
.L_x_43941:
[----:B------:R-:W0:Y:S01]  /*5940*/  LDC R108, c[0x0][0x298] ;  /* 0x0000a600ff6c7b82 */ /* 0x000e220000000800 */
[----:B------:R-:W-:Y:S01]  /*5950*/  HFMA2.MMA R109, -RZ, RZ, 0.1171875, 0 ;  /* 0x2f800000ff6d7435 */ /* 0x000fe200000001ff */
[----:B------:R-:W-:Y:S01]  /*5960*/  I2FP.F32.U32 R118, R118 ;  /* 0x0000007600767245 */ /* 0x000fe20000201000 */
[----:B-----5:R-:W-:Y:S01]  /*5970*/  FMUL.FTZ R105, R64, R100 ;  /* 0x0000006440697220 */ /* 0x020fe20000410000 */
[----:B------:R-:W-:Y:S01]  /*5980*/  ISETP.NE.U32.AND P1, PT, R120, RZ, PT ;  /* 0x000000ff7800720c */ /* 0x000fe20003f25070 */
[----:B------:R-:W-:Y:S01]  /*5990*/  BSSY B1, `(.L_x_43945) ;  /* 0x0000014000017945 */ /* 0x000fe20003800000 */
[----:B------:R-:W-:Y:S02]  /*59a0*/  ISETP.NE.AND P3, PT, R110, 0x1, PT ;  /* 0x000000016e00780c */ /* 0x000fe40003f65270 */
[----:B------:R-:W1:Y:S01]  /*59b0*/  LDC R107, c[0x0][0x294] ;  /* 0x0000a500ff6b7b82 */ /* 0x000e620000000800 */
[----:B------:R-:W-:Y:S02]  /*59c0*/  ISETP.NE.AND.EX P1, PT, R121, RZ, PT, P1 ;  /* 0x000000ff7900720c */ /* 0x000fe40003f25310 */
[----:B------:R-:W-:Y:S01]  /*59d0*/  FFMA.FTZ R118, R118, R109, 1.1641532182693481445e-10 ;  /* 0x2f00000076767423 */ /* 0x000fe2000001006d */
[----:B0-----:R-:W-:-:S04]  /*59e0*/  FMUL.FTZ R105, R105, R108 ;  /* 0x0000006c69697220 */ /* 0x001fc80000410000 */
[----:B-1----:R-:W-:-:S04]  /*59f0*/  FSETP.GTU.FTZ.AND P2, PT, R118, R107, PT ;  /* 0x0000006b7600720b */ /* 0x002fc80003f5c000 */
        /* <DEDUP_REMOVED lines=12> */
.L_x_43946:
[----:B------:R-:W-:-:S07]  /*5ac0*/  IMAD.MOV.U32 R122, RZ, RZ, R102 ;  /* 0x000000ffff7a7224 */ /* 0x000fce00078e0066 */
.L_x_43947:
[----:B------:R-:W-:Y:S05]  /*5ad0*/  BSYNC B1 ;  /* 0x0000000000017941 */ /* 0x000fea0003800000 */
.L_x_43945:
        /* <DEDUP_REMOVED lines=16> */
.L_x_43951:
[----:B------:R-:W-:Y:S05]  /*5be0*/  BSYNC B2 ;  /* 0x0000000000027941 */ /* 0x000fea0003800000 */
.L_x_43950:
        /* <DEDUP_REMOVED lines=44> */
.L_x_43949:
[----:B------:R-:W-:Y:S05]  /*5eb0*/  BSYNC B1 ;  /* 0x0000000000017941 */ /* 0x000fea0003800000 */
.L_x_43948:
        /* <DEDUP_REMOVED lines=19> */
.L_x_43953:
[----:B------:R-:W-:-:S07]  /*5ff0*/  MOV R122, R102 ;  /* 0x00000066007a7202 */ /* 0x000fce0000000f00 */
.L_x_43954:
[----:B------:R-:W-:Y:S05]  /*6000*/  BSYNC B1 ;  /* 0x0000000000017941 */ /* 0x000fea0003800000 */
.L_x_43952:
        /* <DEDUP_REMOVED lines=16> */
.L_x_43958:
[----:B------:R-:W-:Y:S05]  /*6110*/  BSYNC B2 ;  /* 0x0000000000027941 */ /* 0x000fea0003800000 */
.L_x_43957:
        /* <DEDUP_REMOVED lines=44> */
.L_x_43956:
[----:B------:R-:W-:Y:S05]  /*63e0*/  BSYNC B1 ;  /* 0x0000000000017941 */ /* 0x000fea0003800000 */
.L_x_43955:
        /* <DEDUP_REMOVED lines=19> */
.L_x_43960:
[----:B------:R-:W-:-:S07]  /*6520*/  IMAD.MOV.U32 R122, RZ, RZ, R102 ;  /* 0x000000ffff7a7224 */ /* 0x000fce00078e0066 */
.L_x_43961:
[----:B------:R-:W-:Y:S05]  /*6530*/  BSYNC B1 ;  /* 0x0000000000017941 */ /* 0x000fea0003800000 */
.L_x_43959:
        /* <DEDUP_REMOVED lines=16> */
.L_x_43965:
[----:B------:R-:W-:Y:S05]  /*6640*/  BSYNC B2 ;  /* 0x0000000000027941 */ /* 0x000fea0003800000 */
.L_x_43964:
        /* <DEDUP_REMOVED lines=44> */
.L_x_43963:
[----:B------:R-:W-:Y:S05]  /*6910*/  BSYNC B1 ;  /* 0x0000000000017941 */ /* 0x000fea0003800000 */
.L_x_43962:
        /* <DEDUP_REMOVED lines=20> */
.L_x_43937:
[----:B------:R-:W-:Y:S05]  /*6a60*/  BSYNC B0 ;  /* 0x0000000000007941 */ /* 0x000fea0003800000 */
.L_x_43936:
        /* <DEDUP_REMOVED lines=24> */
.L_x_43969:
[----:B------:R-:W-:-:S07]  /*6bf0*/  MOV R118, R102 ;  /* 0x0000006600767202 */ /* 0x000fce0000000f00 */
.L_x_43970:
[----:B------:R-:W-:Y:S05]  /*6c00*/  BSYNC B1 ;  /* 0x0000000000017941 */ /* 0x000fea0003800000 */
.L_x_43968:
        /* <DEDUP_REMOVED lines=16> */
.L_x_43974:
[----:B------:R-:W-:Y:S05]  /*6d10*/  BSYNC B2 ;  /* 0x0000000000027941 */ /* 0x000fea0003800000 */
.L_x_43973:
        /* <DEDUP_REMOVED lines=43> */
.L_x_43972:
[----:B------:R-:W-:Y:S05]  /*6fd0*/  BSYNC B1 ;  /* 0x0000000000017941 */ /* 0x000fea0003800000 */
.L_x_43971:
        /* <DEDUP_REMOVED lines=24> */
.L_x_43976:
[----:B------:R-:W-:-:S07]  /*7160*/  IMAD.MOV.U32 R122, RZ, RZ, R102 ;  /* 0x000000ffff7a7224 */ /* 0x000fce00078e0066 */
.L_x_43977:
[----:B------:R-:W-:Y:S05]  /*7170*/  BSYNC B1 ;  /* 0x0000000000017941 */ /* 0x000fea0003800000 */
.L_x_43975:
        /* <DEDUP_REMOVED lines=16> */
.L_x_43981:
[----:B------:R-:W-:Y:S05]  /*7280*/  BSYNC B2 ;  /* 0x0000000000027941 */ /* 0x000fea0003800000 */
.L_x_43980:
        /* <DEDUP_REMOVED lines=44> */
.L_x_43979:
[----:B------:R-:W-:Y:S05]  /*7550*/  BSYNC B1 ;  /* 0x0000000000017941 */ /* 0x000fea0003800000 */
.L_x_43978:
        /* <DEDUP_REMOVED lines=19> */
.L_x_43983:
[----:B------:R-:W-:-:S07]  /*7690*/  MOV R122, R102 ;  /* 0x00000066007a7202 */ /* 0x000fce0000000f00 */
.L_x_43984:
[----:B------:R-:W-:Y:S05]  /*76a0*/  BSYNC B1 ;  /* 0x0000000000017941 */ /* 0x000fea0003800000 */
.L_x_43982:
        /* <DEDUP_REMOVED lines=16> */
.L_x_43988:
[----:B------:R-:W-:Y:S05]  /*77b0*/  BSYNC B2 ;  /* 0x0000000000027941 */ /* 0x000fea0003800000 */
.L_x_43987:
        /* <DEDUP_REMOVED lines=44> */
.L_x_43986:
[----:B------:R-:W-:Y:S05]  /*7a80*/  BSYNC B1 ;  /* 0x0000000000017941 */ /* 0x000fea0003800000 */
.L_x_43985:
        /* <DEDUP_REMOVED lines=19> */
.L_x_43990:
[----:B------:R-:W-:-:S07]  /*7bc0*/  IMAD.MOV.U32 R122, RZ, RZ, R102 ;  /* 0x000000ffff7a7224 */ /* 0x000fce00078e0066 */
.L_x_43991:
[----:B------:R-:W-:Y:S05]  /*7bd0*/  BSYNC B1 ;  /* 0x0000000000017941 */ /* 0x000fea0003800000 */
.L_x_43989:
        /* <DEDUP_REMOVED lines=16> */
.L_x_43995:
[----:B------:R-:W-:Y:S05]  /*7ce0*/  BSYNC B2 ;  /* 0x0000000000027941 */ /* 0x000fea0003800000 */
.L_x_43994:
        /* <DEDUP_REMOVED lines=44> */
.L_x_43993:
[----:B------:R-:W-:Y:S05]  /*7fb0*/  BSYNC B1 ;  /* 0x0000000000017941 */ /* 0x000fea0003800000 */
.L_x_43992:
        /* <DEDUP_REMOVED lines=20> */
.L_x_43967:
[----:B------:R-:W-:Y:S05]  /*8100*/  BSYNC B0 ;  /* 0x0000000000007941 */ /* 0x000fea0003800000 */
.L_x_43966:
        /* <DEDUP_REMOVED lines=24> */
.L_x_43999:
[----:B------:R-:W-:-:S07]  /*8290*/  MOV R118, R102 ;  /* 0x0000006600767202 */ /* 0x000fce0000000f00 */
.L_x_44000:
[----:B------:R-:W-:Y:S05]  /*82a0*/  BSYNC B1 ;  /* 0x0000000000017941 */ /* 0x000fea0003800000 */
.L_x_43998:
        /* <DEDUP_REMOVED lines=16> */
.L_x_44004:
[----:B------:R-:W-:Y:S05]  /*83b0*/  BSYNC B2 ;  /* 0x0000000000027941 */ /* 0x000fea0003800000 */
.L_x_44003:
        /* <DEDUP_REMOVED lines=43> */
.L_x_44002:
[----:B------:R-:W-:Y:S05]  /*8670*/  BSYNC B1 ;  /* 0x0000000000017941 */ /* 0x000fea0003800000 */
.L_x_44001:
        /* <DEDUP_REMOVED lines=24> */
.L_x_44006:
[----:B------:R-:W-:-:S07]  /*8800*/  IMAD.MOV.U32 R122, RZ, RZ, R102 ;  /* 0x000000ffff7a7224 */ /* 0x000fce00078e0066 */
.L_x_44007:
[----:B------:R-:W-:Y:S05]  /*8810*/  BSYNC B1 ;  /* 0x0000000000017941 */ /* 0x000fea0003800000 */
.L_x_44005:
        /* <DEDUP_REMOVED lines=16> */
.L_x_44011:
[----:B------:R-:W-:Y:S05]  /*8920*/  BSYNC B2 ;  /* 0x0000000000027941 */ /* 0x000fea0003800000 */
.L_x_44010:
        /* <DEDUP_REMOVED lines=44> */
.L_x_44009:
[----:B------:R-:W-:Y:S05]  /*8bf0*/  BSYNC B1 ;  /* 0x0000000000017941 */ /* 0x000fea0003800000 */
.L_x_44008:
        /* <DEDUP_REMOVED lines=19> */
.L_x_44013:
[----:B------:R-:W-:-:S07]  /*8d30*/  MOV R122, R102 ;  /* 0x00000066007a7202 */ /* 0x000fce0000000f00 */
.L_x_44014:
[----:B------:R-:W-:Y:S05]  /*8d40*/  BSYNC B1 ;  /* 0x0000000000017941 */ /* 0x000fea0003800000 */
.L_x_44012:
        /* <DEDUP_REMOVED lines=16> */
.L_x_44018:
[----:B------:R-:W-:Y:S05]  /*8e50*/  BSYNC B2 ;  /* 0x0000000000027941 */ /* 0x000fea0003800000 */
.L_x_44017:
        /* <DEDUP_REMOVED lines=44> */
.L_x_44016:
[----:B------:R-:W-:Y:S05]  /*9120*/  BSYNC B1 ;  /* 0x0000000000017941 */ /* 0x000fea0003800000 */
.L_x_44015:
        /* <DEDUP_REMOVED lines=19> */
.L_x_44020:
[----:B------:R-:W-:-:S07]  /*9260*/  IMAD.MOV.U32 R122, RZ, RZ, R102 ;  /* 0x000000ffff7a7224 */ /* 0x000fce00078e0066 */
.L_x_44021:
[----:B------:R-:W-:Y:S05]  /*9270*/  BSYNC B1 ;  /* 0x0000000000017941 */ /* 0x000fea0003800000 */
.L_x_44019:
        /* <DEDUP_REMOVED lines=16> */
.L_x_44025:
[----:B------:R-:W-:Y:S05]  /*9380*/  BSYNC B2 ;  /* 0x0000000000027941 */ /* 0x000fea0003800000 */
.L_x_44024:
        /* <DEDUP_REMOVED lines=44> */
.L_x_44023:
[----:B------:R-:W-:Y:S05]  /*9650*/  BSYNC B1 ;  /* 0x0000000000017941 */ /* 0x000fea0003800000 */
.L_x_44022:
        /* <DEDUP_REMOVED lines=20> */
.L_x_43997:
[----:B------:R-:W-:Y:S05]  /*97a0*/  BSYNC B0 ;  /* 0x0000000000007941 */ /* 0x000fea0003800000 */
.L_x_43996:
        /* <DEDUP_REMOVED lines=24> */
.L_x_44029:
[----:B------:R-:W-:-:S07]  /*9930*/  MOV R118, R102 ;  /* 0x0000006600767202 */ /* 0x000fce0000000f00 */
.L_x_44030:
[----:B------:R-:W-:Y:S05]  /*9940*/  BSYNC B1 ;  /* 0x0000000000017941 */ /* 0x000fea0003800000 */
.L_x_44028:
        /* <DEDUP_REMOVED lines=16> */
.L_x_44034:
[----:B------:R-:W-:Y:S05]  /*9a50*/  BSYNC B2 ;  /* 0x0000000000027941 */ /* 0x000fea0003800000 */
.L_x_44033:
        /* <DEDUP_REMOVED lines=43> */
.L_x_44032:
[----:B------:R-:W-:Y:S05]  /*9d10*/  BSYNC B1 ;  /* 0x0000000000017941 */ /* 0x000fea0003800000 */
.L_x_44031:
        /* <DEDUP_REMOVED lines=24> */
.L_x_44036:
[----:B------:R-:W-:-:S07]  /*9ea0*/  IMAD.MOV.U32 R122, RZ, RZ, R102 ;  /* 0x000000ffff7a7224 */ /* 0x000fce00078e0066 */
.L_x_44037:
[----:B------:R-:W-:Y:S05]  /*9eb0*/  BSYNC B1 ;  /* 0x0000000000017941 */ /* 0x000fea0003800000 */
.L_x_44035:
        /* <DEDUP_REMOVED lines=16> */
.L_x_44041:
[----:B------:R-:W-:Y:S05]  /*9fc0*/  BSYNC B2 ;  /* 0x0000000000027941 */ /* 0x000fea0003800000 */
.L_x_44040:
        /* <DEDUP_REMOVED lines=44> */
.L_x_44039:
[----:B------:R-:W-:Y:S05]  /*a290*/  BSYNC B1 ;  /* 0x0000000000017941 */ /* 0x000fea0003800000 */
.L_x_44038:
        /* <DEDUP_REMOVED lines=19> */
.L_x_44043:
[----:B------:R-:W-:-:S07]  /*a3d0*/  MOV R122, R102 ;  /* 0x00000066007a7202 */ /* 0x000fce0000000f00 */
.L_x_44044:
[----:B------:R-:W-:Y:S05]  /*a3e0*/  BSYNC B1 ;  /* 0x0000000000017941 */ /* 0x000fea0003800000 */
.L_x_44042:
        /* <DEDUP_REMOVED lines=16> */
.L_x_44048:
[----:B------:R-:W-:Y:S05]  /*a4f0*/  BSYNC B2 ;  /* 0x0000000000027941 */ /* 0x000fea0003800000 */
.L_x_44047:
        /* <DEDUP_REMOVED lines=44> */
.L_x_44046:
[----:B------:R-:W-:Y:S05]  /*a7c0*/  BSYNC B1 ;  /* 0x0000000000017941 */ /* 0x000fea0003800000 */
.L_x_44045:
        /* <DEDUP_REMOVED lines=19> */
.L_x_44050:
[----:B------:R-:W-:-:S07]  /*a900*/  IMAD.MOV.U32 R122, RZ, RZ, R102 ;  /* 0x000000ffff7a7224 */ /* 0x000fce00078e0066 */
.L_x_44051:
[----:B------:R-:W-:Y:S05]  /*a910*/  BSYNC B1 ;  /* 0x0000000000017941 */ /* 0x000fea0003800000 */
.L_x_44049:
        /* <DEDUP_REMOVED lines=16> */
.L_x_44055:
[----:B------:R-:W-:Y:S05]  /*aa20*/  BSYNC B2 ;  /* 0x0000000000027941 */ /* 0x000fea0003800000 */
.L_x_44054:
        /* <DEDUP_REMOVED lines=44> */
.L_x_44053:
[----:B------:R-:W-:Y:S05]  /*acf0*/  BSYNC B1 ;  /* 0x0000000000017941 */ /* 0x000fea0003800000 */
.L_x_44052:
        /* <DEDUP_REMOVED lines=19> */
.L_x_44027:
[----:B------:R-:W-:Y:S05]  /*ae30*/  BSYNC B0 ;  /* 0x0000000000007941 */ /* 0x000fea0003800000 */
.L_x_44026:
[----:B-----5:R-:W-:Y:S01]  /*ae40*/  FADD.FTZ R100, RZ, R76 ;  /* 0x0000004cff647221 */ /* 0x020fe20000010000 */
        /* <DEDUP_REMOVED lines=11> */
[----:B0-----:R-:W-:Y:S02]  /*af00*/  P2R R121, PR, RZ, 0x20 ;  /* 0x00000020ff797803 */ /* 0x001fe40000000000 */
[----:B--234-:R-:W-:-:S05]  /*af10*/  FSEL R107, R100, RZ, P0 ;  /* 0x000000ff646b7208 */ /* 0x01cfca0000000000 */
        /* <DEDUP_REMOVED lines=109> */
.L_x_44082:
        /* <DEDUP_REMOVED lines=17> */
[----:B-1----:R-:W-:Y:S01]  /*b700*/  @!P1 LEA R107, R109, R0, 0x18 ;  /* 0x000000006d6b9211 */ /* 0x002fe200078ec0ff */
[----:B------:R-:W-:Y:S01]  /*b710*/  HFMA2.MMA R0, -RZ, RZ, 0, 0 ;  /* 0x00000000ff007435 */ /* 0x000fe200000001ff */
[----:B------:R-:W-:-:S03]  /*b720*/  CS2R R108, SRZ ;  /* 0x00000000006c7805 */ /* 0x000fc6000001ff00 */
[----:B------:R-:W-:Y:S02]  /*b730*/  @!P1 IMAD R100, R100, 0x8, R107 ;  /* 0x0000000864649824 */ /* 0x000fe400078e026b */
[----:B------:R-:W-:-:S03]  /*b740*/  @!P1 IMAD.MOV.U32 R0, RZ, RZ, R98 ;  /* 0x000000ffff009224 */ /* 0x000fc600078e0062 */
[----:B------:R-:W-:Y:S01]  /*b750*/  @!P1 LDS.64 R108, [R100] ;  /* 0x00000000646c9984 */ /* 0x000fe20000000a00 */
[----:B------:R-:W-:-:S03]  /*b760*/  PLOP3.LUT P1, PT, PT, PT, UP1, 0x40, 0x0 ;  /* 0x000000000000781c */ /* 0x000fc60003f2e818 */
[----:B------:R-:W1:Y:S02]  /*b770*/  SHFL.DOWN PT, R107, R0, 0x4, 0x1f ;  /* 0x08801f00006b7f89 */ /* 0x000e6400000e0000 */
[-C--:B-1----:R-:W-:Y:S02]  /*b780*/  IADD3 R110, R107, R0.reuse, RZ ;  /* 0x000000006b6e7210 */ /* 0x082fe40007ffe0ff */
[----:B------:R-:W-:Y:S02]  /*b790*/  I2FP.F32.S32 R120, R107 ;  /* 0x0000006b00787245 */ /* 0x000fe40000201400 */
[----:B------:R-:W-:Y:S01]  /*b7a0*/  I2FP.F32.S32 R107, R0 ;  /* 0x00000000006b7245 */ /* 0x000fe20000201400 */
[----:B------:R-:W1:Y:S01]  /*b7b0*/  SHFL.DOWN PT, R125, R110, 0x2, 0x1f ;  /* 0x08401f006e7d7f89 */ /* 0x000e6200000e0000 */
[----:B0-----:R-:W-:-:S04]  /*b7c0*/  I2FP.F32.S32 R118, R110 ;  /* 0x0000006e00767245 */ /* 0x001fc80000201400 */
[----:B------:R-:W0:Y:S01]  /*b7d0*/  MUFU.RCP R119, R118 ;  /* 0x0000007600777308 */ /* 0x000e220000001000 */
[----:B------:R-:W2:Y:S01]  /*b7e0*/  SHFL.DOWN PT, R111, R108, 0x4, 0x1f ;  /* 0x08801f006c6f7f89 */ /* 0x000ea200000e0000 */
[----:B-1----:R-:W-:Y:S01]  /*b7f0*/  IMAD.IADD R0, R110, 0x1, R125 ;  /* 0x000000016e007824 */ /* 0x002fe200078e027d */
[----:B------:R-:W-:-:S04]  /*b800*/  I2FP.F32.S32 R125, R125 ;  /* 0x0000007d007d7245 */ /* 0x000fc80000201400 */
[----:B------:R-:W1:Y:S01]  /*b810*/  SHFL.DOWN PT, R129, R0, 0x1, 0x1f ;  /* 0x08201f0000817f89 */ /* 0x000e6200000e0000 */
[----:B------:R-:W-:Y:S01]  /*b820*/  I2FP.F32.S32 R124, R0 ;  /* 0x00000000007c7245 */ /* 0x000fe20000201400 */
[----:B--2---:R-:W-:-:S03]  /*b830*/  FMUL.FTZ R100, R111, R120 ;  /* 0x000000786f647220 */ /* 0x004fc60000410000 */
[----:B------:R-:W2:Y:S01]  /*b840*/  MUFU.RCP R126, R124 ;  /* 0x0000007c007e7308 */ /* 0x000ea20000001000 */
[----:B------:R-:W-:Y:S01]  /*b850*/  FFMA.FTZ R100, R107, R108, R100 ;  /* 0x0000006c6b647223 */ /* 0x000fe20000010064 */
[----:B------:R-:W-:-:S03]  /*b860*/  FADD.FTZ R108, -R111, R108 ;  /* 0x0000006c6f6c7221 */ /* 0x000fc60000010100 */
[----:B0-----:R-:W-:Y:S01]  /*b870*/  FMUL.FTZ R123, R119, R100 ;  /* 0x00000064777b7220 */ /* 0x001fe20000410000 */
[----:B------:R-:W-:-:S04]  /*b880*/  FMUL.FTZ R108, R108, R108 ;  /* 0x0000006c6c6c7220 */ /* 0x000fc80000410000 */
[----:B------:R-:W0:Y:S01]  /*b890*/  SHFL.DOWN PT, R122, R123, 0x2, 0x1f ;  /* 0x08401f007b7a7f89 */ /* 0x000e2200000e0000 */
[----:B------:R-:W-:-:S04]  /*b8a0*/  FMUL.FTZ R108, R108, R107 ;  /* 0x0000006b6c6c7220 */ /* 0x000fc80000410000 */
[----:B------:R-:W-:Y:S01]  /*b8b0*/  FMUL.FTZ R108, R108, R120 ;  /* 0x000000786c6c7220 */ /* 0x000fe20000410000 */
[-C--:B-1----:R-:W-:Y:S02]  /*b8c0*/  IADD3 R100, R0, R129.reuse, RZ ;  /* 0x0000008100647210 */ /* 0x082fe40007ffe0ff */
[----:B------:R-:W-:Y:S02]  /*b8d0*/  I2FP.F32.S32 R129, R129 ;  /* 0x0000008100817245 */ /* 0x000fe40000201400 */
[----:B------:R-:W-:-:S04]  /*b8e0*/  I2FP.F32.S32 R100, R100 ;  /* 0x0000006400647245 */ /* 0x000fc80000201400 */
[----:B------:R1:W3:Y:S01]  /*b8f0*/  MUFU.RCP R128, R100 ;  /* 0x0000006400807308 */ /* 0x0002e20000001000 */
[----:B0-----:R-:W-:Y:S01]  /*b900*/  FMUL.FTZ R127, R122, R125 ;  /* 0x0000007d7a7f7220 */ /* 0x001fe20000410000 */
[----:B------:R-:W-:Y:S01]  /*b910*/  FADD.FTZ R122, R123, -R122 ;  /* 0x8000007a7b7a7221 */ /* 0x000fe20000010000 */
[----:B-1----:R-:W0:Y:S02]  /*b920*/  SHFL.DOWN PT, R100, R109, 0x4, 0x1f ;  /* 0x08801f006d647f89 */ /* 0x002e2400000e0000 */
[----:B------:R-:W-:Y:S01]  /*b930*/  FFMA.FTZ R127, R118, R123, R127 ;  /* 0x0000007b767f7223 */ /* 0x000fe2000001007f */
[----:B------:R-:W-:-:S03]  /*b940*/  FMUL.FTZ R111, R122, R122 ;  /* 0x0000007a7a6f7220 */ /* 0x000fc60000410000 */
[----:B--2---:R-:W-:Y:S01]  /*b950*/  FMUL.FTZ R127, R126, R127 ;  /* 0x0000007f7e7f7220 */ /* 0x004fe20000410000 */
[----:B------:R-:W-:-:S04]  /*b960*/  FMUL.FTZ R111, R118, R111 ;  /* 0x0000006f766f7220 */ /* 0x000fc80000410000 */
[----:B------:R-:W1:Y:S01]  /*b970*/  SHFL.DOWN PT, R110, R127, 0x1, 0x1f ;  /* 0x08201f007f6e7f89 */ /* 0x000e6200000e0000 */
[----:B------:R-:W-:Y:S01]  /*b980*/  FMUL.FTZ R111, R111, R125 ;  /* 0x0000007d6f6f7220 */ /* 0x000fe20000410000 */
[----:B0-----:R-:W-:-:S04]  /*b990*/  FADD.FTZ R100, R100, R109 ;  /* 0x0000006d64647221 */ /* 0x001fc80000010000 */
[----:B------:R-:W-:-:S05]  /*b9a0*/  FFMA.FTZ R100, R119, R108, R100 ;  /* 0x0000006c77647223 */ /* 0x000fca0000010064 */
[----:B------:R-:W0:Y:S01]  /*b9b0*/  SHFL.DOWN PT, R107, R100, 0x2, 0x1f ;  /* 0x08401f00646b7f89 */ /* 0x000e2200000e0000 */
[----:B-1----:R-:W-:Y:S01]  /*b9c0*/  FMUL.FTZ R131, R110, R129 ;  /* 0x000000816e837220 */ /* 0x002fe20000410000 */
[----:B------:R-:W-:-:S03]  /*b9d0*/  FADD.FTZ R110, R127, -R110 ;  /* 0x8000006e7f6e7221 */ /* 0x000fc60000010000 */
[----:B------:R-:W-:Y:S01]  /*b9e0*/  FFMA.FTZ R131, R124, R127, R131 ;  /* 0x0000007f7c837223 */ /* 0x000fe20000010083 */
[----:B------:R-:W-:-:S03]  /*b9f0*/  FMUL.FTZ R109, R110, R110 ;  /* 0x0000006e6e6d7220 */ /* 0x000fc60000410000 */
[----:B---3--:R-:W-:Y:S01]  /*ba00*/  FMUL.FTZ R131, R128, R131 ;  /* 0x0000008380837220 */ /* 0x008fe20000410000 */
[----:B------:R-:W-:-:S04]  /*ba10*/  FMUL.FTZ R124, R124, R109 ;  /* 0x0000006d7c7c7220 */ /* 0x000fc80000410000 */
[----:B------:R-:W-:Y:S01]  /*ba20*/  FMUL.FTZ R124, R124, R129 ;  /* 0x000000817c7c7220 */ /* 0x000fe20000410000 */
[----:B------:R-:W1:Y:S01]  /*ba30*/  SHFL.IDX PT, R131, R131, RZ, 0x1f ;  /* 0x00001fff83837589 */ /* 0x000e6200000e0000 */
[----:B0-----:R-:W-:Y:S02]  /*ba40*/  FADD.FTZ R107, R100, R107 ;  /* 0x0000006b646b7221 */ /* 0x001fe40000010000 */
[----:B------:R-:W0:Y:S02]  /*ba50*/  LDC R100, c[0x0][0x2d8] ;  /* 0x0000b600ff647b82 */ /* 0x000e240000000800 */
[----:B------:R-:W-:-:S05]  /*ba60*/  FFMA.FTZ R107, R126, R111, R107 ;  /* 0x0000006f7e6b7223 */ /* 0x000fca000001006b */
[----:B------:R-:W2:Y:S01]  /*ba70*/  SHFL.DOWN PT, R108, R107, 0x1, 0x1f ;  /* 0x08201f006b6c7f89 */ /* 0x000ea200000e0000 */
[----:B-1----:R-:W-:-:S05]  /*ba80*/  FMUL.FTZ R0, R131, R131 ;  /* 0x0000008383007220 */ /* 0x002fca0000410000 */
[----:B------:R-:W-:Y:S02]  /*ba90*/  FSEL R133, R0, RZ, !P1 ;  /* 0x000000ff00857208 */ /* 0x000fe40004800000 */
[----:B------:R-:W-:-:S04]  /*baa0*/  PLOP3.LUT P1, PT, PT, PT, UP1, 0x40, 0x0 ;  /* 0x000000000000781c */ /* 0x000fc80003f2e818 */
[----:B------:R-:W-:Y:S02]  /*bab0*/  FSEL R0, R131, RZ, P1 ;  /* 0x000000ff83007208 */ /* 0x000fe40000800000 */
[----:B------:R-:W-:Y:S01]  /*bac0*/  LOP3.LUT P1, RZ, R103, 0x1f, R2, 0xf8, !PT ;  /* 0x0000001f67ff7812 */ /* 0x000fe2000782f802 */
[----:B--2---:R-:W-:-:S04]  /*bad0*/  FADD.FTZ R109, R107, R108 ;  /* 0x0000006c6b6d7221 */ /* 0x004fc80000010000 */
[----:B------:R-:W-:-:S05]  /*bae0*/  FFMA.FTZ R124, R128, R124, R109 ;  /* 0x0000007c807c7223 */ /* 0x000fca000001006d */
[----:B------:R-:W0:Y:S03]  /*baf0*/  SHFL.IDX PT, R119, R124, RZ, 0x1f ;  /* 0x00001fff7c777589 */ /* 0x000e2600000e0000 */
[----:B------:R-:W1:Y:S08]  /*bb00*/  @!P1 LDC.64 R108, c[0x0][0x250] ;  /* 0x00009400ff6c9b82 */ /* 0x000e700000000a00 */
[----:B------:R-:W2:Y:S01]  /*bb10*/  @!P1 LDC.64 R110, c[0x0][0x258] ;  /* 0x00009600ff6e9b82 */ /* 0x000ea20000000a00 */
[----:B0-----:R-:W-:Y:S01]  /*bb20*/  FFMA.FTZ R100, R119, UR14, R100 ;  /* 0x0000000e77647c23 */ /* 0x001fe20008010064 */
[----:B-1----:R-:W-:-:S04]  /*bb30*/  @!P1 IMAD.WIDE R108, R95, 0x4, R108 ;  /* 0x000000045f6c9825 */ /* 0x002fc800078e026c */
[----:B------:R-:W-:Y:S01]  /*bb40*/  FADD.FTZ R100, R100, R133 ;  /* 0x0000008564647221 */ /* 0x000fe20000010000 */
[----:B------:R0:W-:Y:S03]  /*bb50*/  @!P1 STG.E desc[UR4][R108.64], R131 ;  /* 0x000000836c009986 */ /* 0x0001e6000c101904 */
[----:B------:R-:W1:Y:S01]  /*bb60*/  MUFU.RSQ R119, R100 ;  /* 0x0000006400777308 */ /* 0x000e620000001400 */
[----:B--2---:R-:W-:-:S05]  /*bb70*/  @!P1 IMAD.WIDE R110, R95, 0x4, R110 ;  /* 0x000000045f6e9825 */ /* 0x004fca00078e026e */
[----:B-1----:R0:W-:Y:S01]  /*bb80*/  @!P1 STG.E desc[UR4][R110.64], R119 ;  /* 0x000000776e009986 */ /* 0x0021e2000c101904 */
        /* <DEDUP_REMOVED lines=17> */
.L_x_44058:
[----:B------:R-:W-:Y:S05]  /*bca0*/  BSYNC B0 ;  /* 0x0000000000007941 */ /* 0x000fea0003800000 */
.L_x_44057:
        /* <DEDUP_REMOVED lines=19> */
.L_x_44060:
[----:B------:R-:W-:Y:S05]  /*bde0*/  BSYNC B0 ;  /* 0x0000000000007941 */ /* 0x000fea0003800000 */
.L_x_44059:
        /* <DEDUP_REMOVED lines=19> */
.L_x_44062:
[----:B------:R-:W-:Y:S05]  /*bf20*/  BSYNC B0 ;  /* 0x0000000000007941 */ /* 0x000fea0003800000 */
.L_x_44061:
        /* <DEDUP_REMOVED lines=19> */
.L_x_44064:
[----:B------:R-:W-:Y:S05]  /*c060*/  BSYNC B0 ;  /* 0x0000000000007941 */ /* 0x000fea0003800000 */
.L_x_44063:
        /* <DEDUP_REMOVED lines=19> */
.L_x_44066:
[----:B------:R-:W-:Y:S05]  /*c1a0*/  BSYNC B0 ;  /* 0x0000000000007941 */ /* 0x000fea0003800000 */
.L_x_44065:
        /* <DEDUP_REMOVED lines=19> */
.L_x_44068:
[----:B------:R-:W-:Y:S05]  /*c2e0*/  BSYNC B0 ;  /* 0x0000000000007941 */ /* 0x000fea0003800000 */
.L_x_44067:
        /* <DEDUP_REMOVED lines=18> */
.L_x_44070:
[----:B------:R-:W-:Y:S05]  /*c410*/  BSYNC B0 ;  /* 0x0000000000007941 */ /* 0x000fea0003800000 */
.L_x_44069:
[----:B------:R-:W-:Y:S01]  /*c420*/  ISETP.NE.AND P1, PT, R121, RZ, PT ;  /* 0x000000ff7900720c */ /* 0x000fe20003f25270 */
[----:B------:R-:W-:-:S03]  /*c430*/  VIADD R95, R95, UR16 ;  /* 0x000000105f5f7c36 */ /* 0x000fc60008000000 */
[----:B------:R-:W-:Y:S02]  /*c440*/  SEL R0, RZ, 0x1, P1 ;  /* 0x00000001ff007807 */ /* 0x000fe40000800000 */
[----:B------:R-:W-:-:S13]  /*c450*/  ISETP.GE.AND P1, PT, R95, UR17, PT ;  /* 0x000000115f007c0c */ /* 0x000fda000bf26270 */
[----:B------:R-:W-:Y:S05]  /*c460*/  @!P1 BRA `(.L_x_44071) ;  /* 0xffffff4800b09947 */ /* 0x000fea000383ffff */
[----:B------:R-:W-:Y:S05]  /*c470*/  EXIT ;  /* 0x000000000000794d */ /* 0x000fea0003800000 */
.L_x_44056:
[----:B------:R-:W-:Y:S01]  /*c480*/  HFMA2.MMA R125, -RZ, RZ, 0, 1.847743988037109375e-06 ;  /* 0x0000001fff7d7435 */ /* 0x000fe200000001ff */
[----:B------:R-:W-:Y:S01]  /*c490*/  MOV R123, R107 ;  /* 0x0000006b007b7202 */ /* 0x000fe20000000f00 */
[----:B------:R-:W-:Y:S02]  /*c4a0*/  IMAD.MOV.U32 R122, RZ, RZ, 0x1 ;  /* 0x00000001ff7a7424 */ /* 0x000fe400078e00ff */
[----:B------:R-:W-:-:S07]  /*c4b0*/  IMAD.MOV.U32 R120, RZ, RZ, -0x1 ;  /* 0xffffffffff787424 */ /* 0x000fce00078e00ff */
[----:B-1----:R-:W-:Y:S05]  /*c4c0*/  WARPSYNC.COLLECTIVE R120, `(.L_x_44072) ;  /* 0x0000000078087348 */ /* 0x002fea0003c00000 */
[----:B------:R0:W2:Y:S02]  /*c4d0*/  SHFL.BFLY P6, R119, R123, R122, R125 ;  /* 0x0c00007a7b777389 */ /* 0x0000a400000c007d */
[----:B012---:R-:W-:Y:S01]  /*c4e0*/  ENDCOLLECTIVE ;  /* 0x000000000000791b */ /* 0x007fe20003800000 */
.L_x_44072:
[----:B------:R-:W-:Y:S01]  /*c4f0*/  HFMA2.MMA R122, -RZ, RZ, 0, 1.1920928955078125e-07 ;  /* 0x00000002ff7a7435 */ /* 0x000fe200000001ff */
[----:B------:R-:W-:-:S05]  /*c500*/  MOV R0, R119 ;  /* 0x0000007700007202 */ /* 0x000fca0000000f00 */
[----:B------:R-:W-:-:S04]  /*c510*/  FADD.FTZ R109, R107, R0 ;  /* 0x000000006b6d7221 */ /* 0x000fc80000010000 */
[----:B------:R-:W-:-:S07]  /*c520*/  IMAD.MOV.U32 R123, RZ, RZ, R109 ;  /* 0x000000ffff7b7224 */ /* 0x000fce00078e006d */
[----:B------:R-:W-:Y:S05]  /*c530*/  WARPSYNC.COLLECTIVE R120, `(.L_x_44073) ;  /* 0x0000000078087348 */ /* 0x000fea0003c00000 */
[----:B------:R0:W1:Y:S02]  /*c540*/  SHFL.BFLY P6, R119, R123, R122, R125 ;  /* 0x0c00007a7b777389 */ /* 0x00006400000c007d */
[----:B01----:R-:W-:Y:S01]  /*c550*/  ENDCOLLECTIVE ;  /* 0x000000000000791b */ /* 0x003fe20003800000 */
.L_x_44073:
[----:B------:R-:W-:Y:S02]  /*c560*/  IMAD.MOV.U32 R122, RZ, RZ, 0x4 ;  /* 0x00000004ff7a7424 */ /* 0x000fe400078e00ff */
[----:B------:R-:W-:-:S04]  /*c570*/  IMAD.MOV.U32 R0, RZ, RZ, R119 ;  /* 0x000000ffff007224 */ /* 0x000fc800078e0077 */
[----:B------:R-:W-:-:S05]  /*c580*/  FADD.FTZ R110, R109, R0 ;  /* 0x000000006d6e7221 */ /* 0x000fca0000010000 */
[----:B------:R-:W-:-:S07]  /*c590*/  MOV R123, R110 ;  /* 0x0000006e007b7202 */ /* 0x000fce0000000f00 */
[----:B------:R-:W-:Y:S05]  /*c5a0*/  WARPSYNC.COLLECTIVE R120, `(.L_x_44074) ;  /* 0x0000000078087348 */ /* 0x000fea0003c00000 */
[----:B------:R0:W1:Y:S02]  /*c5b0*/  SHFL.BFLY P6, R119, R123, R122, R125 ;  /* 0x0c00007a7b777389 */ /* 0x00006400000c007d */
[----:B01----:R-:W-:Y:S01]  /*c5c0*/  ENDCOLLECTIVE ;  /* 0x000000000000791b */ /* 0x003fe20003800000 */
.L_x_44074:
[----:B------:R-:W-:Y:S01]  /*c5d0*/  HFMA2.MMA R122, -RZ, RZ, 0, 4.76837158203125e-07 ;  /* 0x00000008ff7a7435 */ /* 0x000fe200000001ff */
[----:B------:R-:W-:-:S05]  /*c5e0*/  MOV R111, R119 ;  /* 0x00000077006f7202 */ /* 0x000fca0000000f00 */
[----:B------:R-:W-:-:S04]  /*c5f0*/  FADD.FTZ R111, R110, R111 ;  /* 0x0000006f6e6f7221 */ /* 0x000fc80000010000 */
[----:B------:R-:W-:-:S07]  /*c600*/  IMAD.MOV.U32 R123, RZ, RZ, R111 ;  /* 0x000000ffff7b7224 */ /* 0x000fce00078e006f */
[----:B------:R-:W-:Y:S05]  /*c610*/  WARPSYNC.COLLECTIVE R120, `(.L_x_44075) ;  /* 0x0000000078087348 */ /* 0x000fea0003c00000 */
[----:B------:R0:W1:Y:S02]  /*c620*/  SHFL.BFLY P6, R119, R123, R122, R125 ;  /* 0x0c00007a7b777389 */ /* 0x00006400000c007d */
[----:B01----:R-:W-:Y:S01]  /*c630*/  ENDCOLLECTIVE ;  /* 0x000000000000791b */ /* 0x003fe20003800000 */
.L_x_44075:
[----:B------:R-:W-:Y:S02]  /*c640*/  IMAD.MOV.U32 R122, RZ, RZ, 0x10 ;  /* 0x00000010ff7a7424 */ /* 0x000fe400078e00ff */
[----:B------:R-:W-:-:S04]  /*c650*/  IMAD.MOV.U32 R0, RZ, RZ, R119 ;  /* 0x000000ffff007224 */ /* 0x000fc800078e0077 */
[----:B------:R-:W-:-:S05]  /*c660*/  FADD.FTZ R118, R111, R0 ;  /* 0x000000006f767221 */ /* 0x000fca0000010000 */
[----:B------:R-:W-:-:S07]  /*c670*/  MOV R123, R118 ;  /* 0x00000076007b7202 */ /* 0x000fce0000000f00 */
[----:B------:R-:W-:Y:S05]  /*c680*/  WARPSYNC.COLLECTIVE R120, `(.L_x_44076) ;  /* 0x0000000078087348 */ /* 0x000fea0003c00000 */
[----:B------:R0:W1:Y:S02]  /*c690*/  SHFL.BFLY P6, R119, R123, R122, R125 ;  /* 0x0c00007a7b777389 */ /* 0x00006400000c007d */
[----:B01----:R-:W-:Y:S01]  /*c6a0*/  ENDCOLLECTIVE ;  /* 0x000000000000791b */ /* 0x003fe20003800000 */
.L_x_44076:
        /* <DEDUP_REMOVED lines=65> */
.L_x_44077:
[----:B------:R-:W-:Y:S01]  /*cac0*/  HFMA2.MMA R122, -RZ, RZ, 0, 1.1920928955078125e-07 ;  /* 0x00000002ff7a7435 */ /* 0x000fe200000001ff */
[----:B------:R-:W-:-:S05]  /*cad0*/  MOV R107, R119 ;  /* 0x00000077006b7202 */ /* 0x000fca0000000f00 */
[----:B------:R-:W-:-:S04]  /*cae0*/  FADD.FTZ R107, R0, R107 ;  /* 0x0000006b006b7221 */ /* 0x000fc80000010000 */
[----:B------:R-:W-:-:S07]  /*caf0*/  IMAD.MOV.U32 R123, RZ, RZ, R107 ;  /* 0x000000ffff7b7224 */ /* 0x000fce00078e006b */
[----:B------:R-:W-:Y:S05]  /*cb00*/  WARPSYNC.COLLECTIVE R120, `(.L_x_44078) ;  /* 0x0000000078087348 */ /* 0x000fea0003c00000 */
[----:B------:R0:W1:Y:S02]  /*cb10*/  SHFL.BFLY P6, R119, R123, R122, R125 ;  /* 0x0c00007a7b777389 */ /* 0x00006400000c007d */
[----:B01----:R-:W-:Y:S01]  /*cb20*/  ENDCOLLECTIVE ;  /* 0x000000000000791b */ /* 0x003fe20003800000 */
.L_x_44078:
[----:B------:R-:W-:Y:S02]  /*cb30*/  IMAD.MOV.U32 R122, RZ, RZ, 0x4 ;  /* 0x00000004ff7a7424 */ /* 0x000fe400078e00ff */
[----:B------:R-:W-:-:S04]  /*cb40*/  IMAD.MOV.U32 R110, RZ, RZ, R119 ;  /* 0x000000ffff6e7224 */ /* 0x000fc800078e0077 */
[----:B------:R-:W-:-:S05]  /*cb50*/  FADD.FTZ R110, R107, R110 ;  /* 0x0000006e6b6e7221 */ /* 0x000fca0000010000 */
[----:B------:R-:W-:-:S07]  /*cb60*/  MOV R123, R110 ;  /* 0x0000006e007b7202 */ /* 0x000fce0000000f00 */
[----:B------:R-:W-:Y:S05]  /*cb70*/  WARPSYNC.COLLECTIVE R120, `(.L_x_44079) ;  /* 0x0000000078087348 */ /* 0x000fea0003c00000 */
[----:B------:R0:W1:Y:S02]  /*cb80*/  SHFL.BFLY P6, R119, R123, R122, R125 ;  /* 0x0c00007a7b777389 */ /* 0x00006400000c007d */
[----:B01----:R-:W-:Y:S01]  /*cb90*/  ENDCOLLECTIVE ;  /* 0x000000000000791b */ /* 0x003fe20003800000 */
.L_x_44079:
[----:B------:R-:W-:Y:S01]  /*cba0*/  HFMA2.MMA R122, -RZ, RZ, 0, 4.76837158203125e-07 ;  /* 0x00000008ff7a7435 */ /* 0x000fe200000001ff */
[----:B------:R-:W-:-:S05]  /*cbb0*/  MOV R109, R119 ;  /* 0x00000077006d7202 */ /* 0x000fca0000000f00 */
[----:B------:R-:W-:-:S04]  /*cbc0*/  FADD.FTZ R109, R110, R109 ;  /* 0x0000006d6e6d7221 */ /* 0x000fc80000010000 */
[----:B------:R-:W-:-:S07]  /*cbd0*/  IMAD.MOV.U32 R123, RZ, RZ, R109 ;  /* 0x000000ffff7b7224 */ /* 0x000fce00078e006d */
[----:B------:R-:W-:Y:S05]  /*cbe0*/  WARPSYNC.COLLECTIVE R120, `(.L_x_44080) ;  /* 0x0000000078087348 */ /* 0x000fea0003c00000 */
[----:B------:R0:W1:Y:S02]  /*cbf0*/  SHFL.BFLY P6, R119, R123, R122, R125 ;  /* 0x0c00007a7b777389 */ /* 0x00006400000c007d */
[----:B01----:R-:W-:Y:S01]  /*cc00*/  ENDCOLLECTIVE ;  /* 0x000000000000791b */ /* 0x003fe20003800000 */
.L_x_44080:
[----:B------:R-:W-:Y:S02]  /*cc10*/  IMAD.MOV.U32 R122, RZ, RZ, 0x10 ;  /* 0x00000010ff7a7424 */ /* 0x000fe400078e00ff */
[----:B------:R-:W-:-:S04]  /*cc20*/  IMAD.MOV.U32 R118, RZ, RZ, R119 ;  /* 0x000000ffff767224 */ /* 0x000fc800078e0077 */
[----:B------:R-:W-:-:S05]  /*cc30*/  FADD.FTZ R118, R109, R118 ;  /* 0x000000766d767221 */ /* 0x000fca0000010000 */
[----:B------:R-:W-:-:S07]  /*cc40*/  MOV R123, R118 ;  /* 0x00000076007b7202 */ /* 0x000fce0000000f00 */
[----:B------:R-:W-:Y:S05]  /*cc50*/  WARPSYNC.COLLECTIVE R120, `(.L_x_44081) ;  /* 0x0000000078087348 */ /* 0x000fea0003c00000 */
[----:B------:R0:W1:Y:S02]  /*cc60*/  SHFL.BFLY P6, R119, R123, R122, R125 ;  /* 0x0c00007a7b777389 */ /* 0x00006400000c007d */
[----:B01----:R-:W-:Y:S01]  /*cc70*/  ENDCOLLECTIVE ;  /* 0x000000000000791b */ /* 0x003fe20003800000 */
.L_x_44081:
[----:B------:R-:W-:Y:S01]  /*cc80*/  MOV R111, R119 ;  /* 0x00000077006f7202 */ /* 0x000fe20000000f00 */
[----:B------:R-:W-:Y:S06]  /*cc90*/  BRA `(.L_x_44082) ;  /* 0xffffffe800547947 */ /* 0x000fec000383ffff */
.L_x_44083:
        /* <DEDUP_REMOVED lines=14> */
.L_x_46112:


//--------------------- .text._ZN10layer_norm13ln_fwd_kernelINS_13Kernel_traitsIfffffjLj7168ELj1ELj1ELj8ELj16ENS_18Kernel_traits_baseILj7168EfffffjLj256EEEEELb1ELb0ELb0ELb1EEEvNS_9FwdParamsE --------------------------
	.section	.text._ZN10layer_norm13ln_fwd_kernelINS_13Kernel_traitsIfffffjLj7168ELj1ELj1ELj8ELj16ENS_18Kernel_traits_baseILj7168EfffffjLj256EEEEELb1ELb0ELb0ELb1EEEvNS_9FwdParamsE,"ax",@progbits
	.align	128
        .global         _ZN10layer_norm13ln_fwd_kernelINS_13Kernel_traitsIfffffjLj7168ELj1ELj1ELj8ELj16ENS_18Kernel_traits_baseILj7168EfffffjLj256EEEEELb1ELb0ELb0ELb1EEEvNS_9FwdParamsE
        .type           _ZN10layer_norm13ln_fwd_kernelINS_13Kernel_traitsIfffffjLj7168ELj1ELj1ELj8ELj16ENS_18Kernel_traits_baseILj7168EfffffjLj256EEEEELb1ELb0ELb0ELb1EEEvNS_9FwdParamsE,@function
        .size           _ZN10layer_norm13ln_fwd_kernelINS_13Kernel_traitsIfffffjLj7168ELj1ELj1ELj8ELj16ENS_18Kernel_traits_baseILj7168EfffffjLj256EEEEELb1ELb0ELb0ELb1EEEvNS_9FwdParamsE,(.L_x_46113 - _ZN10layer_norm13ln_fwd_kernelINS_13Kernel_traitsIfffffjLj7168ELj1ELj1ELj8ELj16ENS_18Kernel_traits_baseILj7168EfffffjLj256EEEEELb1ELb0ELb0ELb1EEEvNS_9FwdParamsE)
        .other          _ZN10layer_norm13ln_fwd_kernelINS_13Kernel_traitsIfffffjLj7168ELj1ELj1ELj8ELj16ENS_18Kernel_traits_baseILj7168EfffffjLj256EEEEELb1ELb0ELb0ELb1EEEvNS_9FwdParamsE,@"STO_CUDA_ENTRY STV_DEFAULT"
_ZN10layer_norm13ln_fwd_kernelINS_13Kernel_traitsIfffffjLj7168ELj1ELj1ELj8ELj16ENS_18Kernel_traits_baseILj7168EfffffjLj256EEEEELb1ELb0ELb0ELb1EEEvNS_9FwdParamsE:
.text._ZN10layer_norm13ln_fwd_kernelINS_13Kernel_traitsIfffffjLj7168ELj1ELj1ELj8ELj16ENS_18Kernel_traits_baseILj7168EfffffjLj256EEEEELb1ELb0ELb0ELb1EEEvNS_9FwdParamsE:
        /* <DEDUP_REMOVED lines=15> */
[----:B0-----:R-:W-:-:S05]  /*00f0*/  @P0 MOV R10, R0 ;  /* 0x00000000000a0202 */ /* 0x001fca0000000f00 */
[----:B-1----:R-:W4:Y:S02]  /*0100*/  @P0 LDG.E.64 R4, desc[UR4][R10.64] ;  /* 0x000000040a040981 */ /* 0x002f24000c1e1b00 */
        /* <DEDUP_REMOVED lines=15> */
[----:B------:R-:W-:Y:S01]  /*0200*/  CS2R R70, SRZ ;  /* 0x0000000000467805 */ /* 0x000fe2000001ff00 */
[----:B--2---:R-:W-:Y:S01]  /*0210*/  IMAD R7, R7, UR8, R100 ;  /* 0x0000000807077c24 */ /* 0x004fe2000f8e0264 */
[----:B---3--:R-:W-:Y:S02]  /*0220*/  @P0 R2UR UR6, R2 ;  /* 0x00000000020602ca */ /* 0x008fe400000e0000 */
[----:B------:R-:W-:-:S11]  /*0230*/  @P0 R2UR UR7, R3 ;  /* 0x00000000030702ca */ /* 0x000fd600000e0000 */
[----:B------:R-:W-:Y:S02]  /*0240*/  UIADD3 UR14, UR6, -0x61c88647, URZ ;  /* 0x9e3779b9060e7890 */ /* 0x000fe4000fffe03f */
[----:B------:R-:W-:Y:S01]  /*0250*/  UIADD3 UR15, UR7, -0x4498517b, URZ ;  /* 0xbb67ae85070f7890 */ /* 0x000fe2000fffe03f */
[----:B----4-:R-:W-:Y:S01]  /*0260*/  @P0 IADD3 R0, P1, R4, R9, RZ ;  /* 0x0000000904000210 */ /* 0x010fe20007f3e0ff */
[----:B------:R-:W-:Y:S01]  /*0270*/  IMAD.WIDE.U32 R8, R7, -0x326172a9, RZ ;  /* 0xcd9e8d5707087825 */ /* 0x000fe200078e00ff */
[----:B------:R-:W-:Y:S01]  /*0280*/  UIADD3 UR16, UR6, 0x3c6ef372, URZ ;  /* 0x3c6ef37206107890 */ /* 0x000fe2000fffe03f */
[----:B------:R-:W-:Y:S01]  /*0290*/  SHF.L.U32 R4, R100, 0x4, RZ ;  /* 0x0000000464047819 */ /* 0x000fe200000006ff */
[----:B------:R-:W-:Y:S01]  /*02a0*/  UIADD3 UR17, UR7, 0x76cf5d0a, URZ ;  /* 0x76cf5d0a07117890 */ /* 0x000fe2000fffe03f */
[----:B------:R-:W-:Y:S01]  /*02b0*/  @P0 IMAD.X R11, RZ, RZ, R5, P1 ;  /* 0x000000ffff0b0224 */ /* 0x000fe200008e0605 */
[----:B------:R-:W-:Y:S01]  /*02c0*/  UIADD3 UR19, UR7, 0x32370b8f, URZ ;  /* 0x32370b8f07137890 */ /* 0x000fe2000fffe03f */
[----:B------:R-:W-:Y:S01]  /*02d0*/  ISETP.NE.U32.AND P0, PT, RZ, UR10, PT ;  /* 0x0000000aff007c0c */ /* 0x000fe2000bf05070 */
[----:B------:R-:W-:Y:S01]  /*02e0*/  UIADD3 UR18, UR6, -0x255992d5, URZ ;  /* 0xdaa66d2b06127890 */ /* 0x000fe2000fffe03f */
[----:B------:R-:W-:Y:S01]  /*02f0*/  LOP3.LUT R4, R4, 0xff0, RZ, 0xc0, !PT ;  /* 0x00000ff004047812 */ /* 0x000fe200078ec0ff */
[----:B------:R-:W-:Y:S01]  /*0300*/  UIADD3 UR20, UR6, 0x78dde6e4, URZ ;  /* 0x78dde6e406147890 */ /* 0x000fe2000fffe03f */
[--C-:B------:R-:W-:Y:S01]  /*0310*/  SHF.R.U32.HI R5, RZ, 0x2, R11.reuse ;  /* 0x00000002ff057819 */ /* 0x100fe2000001160b */
[----:B------:R-:W-:Y:S01]  /*0320*/  UIADD3 UR21, UR7, -0x126145ec, URZ ;  /* 0xed9eba1407157890 */ /* 0x000fe2000fffe03f */
[----:B------:R-:W-:Y:S01]  /*0330*/  SHF.R.U64 R6, R0, 0x2, R11 ;  /* 0x0000000200067819 */ /* 0x000fe2000000120b */
[----:B------:R-:W-:Y:S01]  /*0340*/  UIADD3 UR23, UR7, -0x56f99767, URZ ;  /* 0xa906689907177890 */ /* 0x000fe2000fffe03f */
[----:B------:R-:W-:Y:S01]  /*0350*/  LOP3.LUT R10, R9, UR6, R5, 0x96, !PT ;  /* 0x00000006090a7c12 */ /* 0x000fe2000f8e9605 */
[----:B------:R-:W-:Y:S01]  /*0360*/  UIADD3 UR22, UR6, 0x1715609d, URZ ;  /* 0x1715609d06167890 */ /* 0x000fe2000fffe03f */
        /* <DEDUP_REMOVED lines=9> */
[----:B------:R-:W-:Y:S01]  /*0400*/  IMAD.WIDE.U32 R2, R3, -0x326172a9, RZ ;  /* 0xcd9e8d5703027825 */ /* 0x000fe200078e00ff */
[----:B------:R-:W-:Y:S02]  /*0410*/  UIADD3 UR28, UR6, -0xe443238, URZ ;  /* 0xf1bbcdc8061c7890 */ /* 0x000fe4000fffe03f */
[----:B------:R-:W-:Y:S01]  /*0420*/  UIADD3 UR29, UR7, -0x24c28bd8, URZ ;  /* 0xdb3d7428071d7890 */ /* 0x000fe2000fffe03f */
        /* <DEDUP_REMOVED lines=24> */
[----:B------:R-:W-:-:S03]  /*05b0*/  LEA.HI R11, R100, UR8, RZ, 0x18 ;  /* 0x00000008640b7c11 */ /* 0x000fc6000f8fc0ff */
[----:B------:R-:W-:Y:S01]  /*05c0*/  IMAD.HI.U32 R9, R15, -0x326172a9, RZ ;  /* 0xcd9e8d570f097827 */ /* 0x000fe200078e00ff */
[----:B------:R-:W-:Y:S02]  /*05d0*/  LOP3.LUT R13, R3, UR26, R8, 0x96, !PT ;  /* 0x0000001a030d7c12 */ /* 0x000fe4000f8e9608 */
[C---:B------:R-:W-:Y:S02]  /*05e0*/  IADD3 R8, P2, R4.reuse, UR10, RZ ;  /* 0x0000000a04087c10 */ /* 0x040fe4000ff5e0ff */
[----:B------:R-:W-:Y:S01]  /*05f0*/  LOP3.LUT R12, R9, UR28, R2, 0x96, !PT ;  /* 0x0000001c090c7c12 */ /* 0x000fe2000f8e9602 */
[----:B------:R-:W-:Y:S01]  /*0600*/  IMAD.HI.U32 R3, R13, -0x2daee0ad, RZ ;  /* 0xd2511f530d037827 */ /* 0x000fe200078e00ff */
[----:B------:R-:W-:-:S03]  /*0610*/  IADD3 R2, P1, R4, UR12, RZ ;  /* 0x0000000c04027c10 */ /* 0x000fc6000ff3e0ff */
[----:B------:R-:W-:Y:S01]  /*0620*/  IMAD.X R9, RZ, RZ, UR11, P2 ;  /* 0x0000000bff097e24 */ /* 0x000fe200090e06ff */
[----:B------:R-:W-:Y:S02]  /*0630*/  LOP3.LUT R4, R3, UR29, R10, 0x96, !PT ;  /* 0x0000001d03047c12 */ /* 0x000fe4000f8e960a */
[----:B------:R-:W-:Y:S02]  /*0640*/  IADD3.X R3, RZ, UR13, RZ, P1, !PT ;  /* 0x0000000dff037c10 */ /* 0x000fe40008ffe4ff */
[----:B------:R0:W5:Y:S01]  /*0650*/  @P0 LDG.E.128 R92, desc[UR4][R8.64] ;  /* 0x00000004085c0981 */ /* 0x000162000c1e1d00 */
[----:B------:R-:W-:-:S03]  /*0660*/  ISETP.GE.AND P1, PT, R11, UR9, PT ;  /* 0x000000090b007c0c */ /* 0x000fc6000bf26270 */
        /* <DEDUP_REMOVED lines=10> */
[----:B------:R-:W-:Y:S01]  /*0710*/  IMAD R15, R15, -0x326172a9, RZ ;  /* 0xcd9e8d570f0f7824 */ /* 0x000fe200078e02ff */
[----:B------:R-:W5:Y:S01]  /*0720*/  LDG.E.128 R64, desc[UR4][R2.64] ;  /* 0x0000000402407981 */ /* 0x000f62000c1e1d00 */
[----:B------:R-:W-:Y:S01]  /*0730*/  IMAD.HI.U32 R10, R4, -0x326172a9, RZ ;  /* 0xcd9e8d57040a7827 */ /* 0x000fe200078e00ff */
[----:B------:R-:W-:Y:S02]  /*0740*/  ULDC.64 UR8, c[0x0][0x270] ;  /* 0x00009c0000087ab9 */ /* 0x000fe40000000a00 */
[----:B------:R-:W5:Y:S01]  /*0750*/  LDG.E.128 R60, desc[UR4][R2.64+0x1000] ;  /* 0x00100004023c7981 */ /* 0x000f62000c1e1d00 */
[----:B0-----:R-:W-:Y:S01]  /*0760*/  IMAD.WIDE.U32 R8, R12, -0x2daee0ad, RZ ;  /* 0xd2511f530c087825 */ /* 0x001fe200078e00ff */
[----:B------:R-:W-:-:S02]  /*0770*/  UISETP.NE.U32.AND UP0, UPT, UR8, URZ, UPT ;  /* 0x0000003f0800728c */ /* 0x000fc4000bf05070 */
[----:B------:R-:W5:Y:S01]  /*0780*/  LDG.E.128 R56, desc[UR4][R2.64+0x2000] ;  /* 0x0020000402387981 */ /* 0x000f62000c1e1d00 */
[----:B------:R-:W-:-:S03]  /*0790*/  LOP3.LUT R10, R10, UR30, R15, 0x96, !PT ;  /* 0x0000001e0a0a7c12 */ /* 0x000fc6000f8e960f */
[----:B------:R-:W5:Y:S01]  /*07a0*/  LDG.E.128 R52, desc[UR4][R2.64+0x3000] ;  /* 0x0030000402347981 */ /* 0x000f62000c1e1d00 */
[----:B------:R-:W-:-:S03]  /*07b0*/  LOP3.LUT R9, R9, UR31, R13, 0x96, !PT ;  /* 0x0000001f09097c12 */ /* 0x000fc6000f8e960d */
[----:B------:R-:W5:Y:S01]  /*07c0*/  LDG.E.128 R48, desc[UR4][R2.64+0x4000] ;  /* 0x0040000402307981 */ /* 0x000f62000c1e1d00 */
[----:B------:R-:W-:-:S03]  /*07d0*/  LOP3.LUT R105, R0, 0x3, RZ, 0xc0, !PT ;  /* 0x0000000300697812 */ /* 0x000fc600078ec0ff */
[----:B------:R-:W5:Y:S01]  /*07e0*/  LDG.E.128 R44, desc[UR4][R2.64+0x5000] ;  /* 0x00500004022c7981 */ /* 0x000f62000c1e1d00 */
[----:B------:R-:W-:Y:S01]  /*07f0*/  IMAD R4, R4, -0x326172a9, RZ ;  /* 0xcd9e8d5704047824 */ /* 0x000fe200078e02ff */
[----:B------:R-:W-:Y:S02]  /*0800*/  ULDC.U8 UR8, c[0x0][0x2a0] ;  /* 0x0000a80000087ab9 */ /* 0x000fe40000000000 */
[----:B------:R0:W5:Y:S01]  /*0810*/  LDG.E.128 R40, desc[UR4][R2.64+0x6000] ;  /* 0x0060000402287981 */ /* 0x000162000c1e1d00 */
[----:B------:R-:W-:Y:S02]  /*0820*/  UISETP.NE.AND.EX UP0, UPT, UR9, URZ, UPT, UP0 ;  /* 0x0000003f0900728c */ /* 0x000fe4000bf05300 */
[----:B------:R-:W-:Y:S01]  /*0830*/  UISETP.NE.AND UP1, UPT, UR8, URZ, UPT ;  /* 0x0000003f0800728c */ /* 0x000fe2000bf25270 */
[----:B------:R-:W-:Y:S01]  /*0840*/  ULDC UR10, c[0x0][0x218] ;  /* 0x00008600000a7ab9 */ /* 0x000fe20000000800 */
[----:B------:R-:W-:Y:S01]  /*0850*/  ULDC UR11, c[0x0][0x290] ;  /* 0x0000a400000b7ab9 */ /* 0x000fe20000000800 */
[----:B------:R-:W-:Y:S01]  /*0860*/  ULDC.64 UR12, c[0x0][0x210] ;  /* 0x00008400000c7ab9 */ /* 0x000fe20000000a00 */
[----:B0-----:R-:W-:Y:S01]  /*0870*/  HFMA2.MMA R3, -RZ, RZ, 0, 0 ;  /* 0x00000000ff037435 */ /* 0x001fe200000001ff */
[----:B------:R-:W-:-:S10]  /*0880*/  IMAD.MOV.U32 R2, RZ, RZ, 0x1 ;  /* 0x00000001ff027424 */ /* 0x000fd400078e00ff */
.L_x_44281:
[----:B0-----:R-:W0:Y:S01]  /*0890*/  LDC.64 R24, c[0x0][0x230] ;  /* 0x00008c00ff187b82 */ /* 0x001e220000000a00 */
[----:B------:R-:W-:Y:S01]  /*08a0*/  IMAD R0, R11, UR10, RZ ;  /* 0x0000000a0b007c24 */ /* 0x000fe2000f8e02ff */
[----:B------:R-:W-:Y:S01]  /*08b0*/  PLOP3.LUT P1, PT, PT, PT, UP0, 0x80, 0x0 ;  /* 0x000000000000781c */ /* 0x000fe20003f2f008 */
[----:B------:R-:W-:Y:S01]  /*08c0*/  @UP0 ULDC.64 UR8, c[0x0][0x270] ;  /* 0x00009c0000080ab9 */ /* 0x000fe20000000a00 */
[----:B------:R-:W-:Y:S01]  /*08d0*/  PLOP3.LUT P2, PT, PT, PT, UP0, 0x80, 0x0 ;  /* 0x000000000000781c */ /* 0x000fe20003f4f008 */
[----:B------:R-:W-:Y:S01]  /*08e0*/  IMAD.U32 R16, RZ, RZ, UR8 ;  /* 0x00000008ff107e24 */ /* 0x000fe2000f8e00ff */
[----:B------:R-:W-:Y:S01]  /*08f0*/  SHF.R.S32.HI R13, RZ, 0x1f, R0 ;  /* 0x0000001fff0d7819 */ /* 0x000fe20000011400 */
[----:B------:R-:W-:Y:S01]  /*0900*/  IMAD.MOV.U32 R104, RZ, RZ, 0x3f800000 ;  /* 0x3f800000ff687424 */ /* 0x000fe200078e00ff */
[----:B------:R-:W1:Y:S01]  /*0910*/  LDC.64 R96, c[0x0][0x220] ;  /* 0x00008800ff607b82 */ /* 0x000e620000000a00 */
[----:B------:R-:W-:Y:S02]  /*0920*/  MOV R17, UR9 ;  /* 0x0000000900117c02 */ /* 0x000fe40008000f00 */
[----:B------:R-:W-:-:S02]  /*0930*/  LEA.HI R0, R13, R0, RZ, 0x2 ;  /* 0x000000000d007211 */ /* 0x000fc400078f10ff */
[----:B------:R-:W-:Y:S02]  /*0940*/  LOP3.LUT R13, R100, 0xff, RZ, 0xc0, !PT ;  /* 0x000000ff640d7812 */ /* 0x000fe400078ec0ff */
[----:B------:R-:W-:Y:S02]  /*0950*/  @P1 IMAD.WIDE R16, R11, 0x4, R16 ;  /* 0x000000040b101825 */ /* 0x000fe400078e0210 */
[----:B------:R-:W-:-:S03]  /*0960*/  LEA.HI.SX32 R0, R0, R13, 0x1e ;  /* 0x0000000d00007211 */ /* 0x000fc600078ff2ff */
[----:B-----5:R2:W5:Y:S01]  /*0970*/  @P2 LDG.E R104, desc[UR4][R16.64] ;  /* 0x0000000410682981 */ /* 0x020562000c1e1900 */
[----:B0-----:R-:W-:-:S04]  /*0980*/  ISETP.NE.U32.AND P0, PT, R24, RZ, PT ;  /* 0x000000ff1800720c */ /* 0x001fc80003f05070 */
[----:B------:R-:W-:Y:S01]  /*0990*/  ISETP.NE.AND.EX P0, PT, R25, RZ, PT, P0 ;  /* 0x000000ff1900720c */ /* 0x000fe20003f05300 */
[----:B-1----:R-:W-:-:S06]  /*09a0*/  IMAD.WIDE.U32 R12, R0, 0x10, R96 ;  /* 0x00000010000c7825 */ /* 0x002fcc00078e0060 */
[----:B------:R-:W5:Y:S06]  /*09b0*/  LDG.E.128 R12, desc[UR4][R12.64] ;  /* 0x000000040c0c7981 */ /* 0x000f6c000c1e1d00 */
[----:B------:R-:W0:Y:S02]  /*09c0*/  @P0 LDC.64 R18, c[0x0][0x230] ;  /* 0x00008c00ff120b82 */ /* 0x000e240000000a00 */
[----:B0-----:R-:W-:-:S05]  /*09d0*/  @P0 IMAD.WIDE.U32 R18, R0, 0x10, R18 ;  /* 0x0000001000120825 */ /* 0x001fca00078e0012 */
[----:B------:R2:W5:Y:S01]  /*09e0*/  @P0 LDG.E.128 R36, desc[UR4][R18.64] ;  /* 0x0000000412240981 */ /* 0x000562000c1e1d00 */
        /* <DEDUP_REMOVED lines=12> */
.L_x_44085:
[----:B------:R-:W-:-:S07]  /*0ab0*/  MOV R16, R4 ;  /* 0x0000000400107202 */ /* 0x000fce0000000f00 */
.L_x_44086:
[----:B------:R-:W-:Y:S05]  /*0ac0*/  BSYNC B0 ;  /* 0x0000000000007941 */ /* 0x000fea0003800000 */
.L_x_44084:
        /* <DEDUP_REMOVED lines=16> */
.L_x_44090:
[----:B------:R-:W-:Y:S05]  /*0bd0*/  BSYNC B1 ;  /* 0x0000000000017941 */ /* 0x000fea0003800000 */
.L_x_44089:
        /* <DEDUP_REMOVED lines=43> */
.L_x_44088:
[----:B------:R-:W-:Y:S05]  /*0e90*/  BSYNC B0 ;  /* 0x0000000000007941 */ /* 0x000fea0003800000 */
.L_x_44087:
        /* <DEDUP_REMOVED lines=11> */
[----:B-1----:R-:W-:Y:S01]  /*0f50*/  FSETP.GTU.FTZ.AND P2, PT, R17, R102, PT ;  /* 0x000000661100720b */ /* 0x002fe20003f5c000 */
        /* <DEDUP_REMOVED lines=12> */
.L_x_44092:
[----:B------:R-:W-:-:S07]  /*1020*/  IMAD.MOV.U32 R12, RZ, RZ, R4 ;  /* 0x000000ffff0c7224 */ /* 0x000fce00078e0004 */
.L_x_44093:
[----:B------:R-:W-:Y:S05]  /*1030*/  BSYNC B0 ;  /* 0x0000000000007941 */ /* 0x000fea0003800000 */
.L_x_44091:
        /* <DEDUP_REMOVED lines=16> */
.L_x_44097:
[----:B------:R-:W-:Y:S05]  /*1140*/  BSYNC B1 ;  /* 0x0000000000017941 */ /* 0x000fea0003800000 */
.L_x_44096:
        /* <DEDUP_REMOVED lines=43> */
.L_x_44095:
[----:B------:R-:W-:Y:S05]  /*1400*/  BSYNC B0 ;  /* 0x0000000000007941 */ /* 0x000fea0003800000 */
.L_x_44094:
        /* <DEDUP_REMOVED lines=19> */
.L_x_44099:
[----:B------:R-:W-:-:S07]  /*1540*/  IMAD.MOV.U32 R12, RZ, RZ, R4 ;  /* 0x000000ffff0c7224 */ /* 0x000fce00078e0004 */
.L_x_44100:
[----:B------:R-:W-:Y:S05]  /*1550*/  BSYNC B0 ;  /* 0x0000000000007941 */ /* 0x000fea0003800000 */
.L_x_44098:
        /* <DEDUP_REMOVED lines=16> */
.L_x_44104:
[----:B------:R-:W-:Y:S05]  /*1660*/  BSYNC B1 ;  /* 0x0000000000017941 */ /* 0x000fea0003800000 */
.L_x_44103:
        /* <DEDUP_REMOVED lines=43> */
.L_x_44102:
[----:B------:R-:W-:Y:S05]  /*1920*/  BSYNC B0 ;  /* 0x0000000000007941 */ /* 0x000fea0003800000 */
.L_x_44101:
        /* <DEDUP_REMOVED lines=19> */
.L_x_44106:
[----:B------:R-:W-:-:S07]  /*1a60*/  IMAD.MOV.U32 R12, RZ, RZ, R4 ;  /* 0x000000ffff0c7224 */ /* 0x000fce00078e0004 */
.L_x_44107:
[----:B------:R-:W-:Y:S05]  /*1a70*/  BSYNC B0 ;  /* 0x0000000000007941 */ /* 0x000fea0003800000 */
.L_x_44105:
        /* <DEDUP_REMOVED lines=16> */
.L_x_44111:
[----:B------:R-:W-:Y:S05]  /*1b80*/  BSYNC B1 ;  /* 0x0000000000017941 */ /* 0x000fea0003800000 */
.L_x_44110:
        /* <DEDUP_REMOVED lines=43> */
.L_x_44109:
[----:B------:R-:W-:Y:S05]  /*1e40*/  BSYNC B0 ;  /* 0x0000000000007941 */ /* 0x000fea0003800000 */
.L_x_44108:
[----:B------:R-:W-:Y:S01]  /*1e50*/  I2FP.F32.U32 R14, R12 ;  /* 0x0000000c000e7245 */ /* 0x000fe20000201000 */
[----:B------:R-:W0:Y:S01]  /*1e60*/  LDC.64 R114, c[0x0][0x238] ;  /* 0x00008e00ff727b82 */ /* 0x000e220000000a00 */
[----:B------:R-:W-:-:S03]  /*1e70*/  SEL R16, RZ, 0x10000, P4 ;  /* 0x00010000ff107807 */ /* 0x000fc60002000000 */
[----:B------:R-:W-:Y:S01]  /*1e80*/  FFMA.FTZ R17, R14, R103, 1.1641532182693481445e-10 ;  /* 0x2f0000000e117423 */ /* 0x000fe20000010067 */
[----:B------:R-:W-:-:S03]  /*1e90*/  FMUL.FTZ R14, R15, R104 ;  /* 0x000000680f0e7220 */ /* 0x000fc60000410000 */
[----:B------:R-:W1:Y:S01]  /*1ea0*/  @P0 LDC.64 R12, c[0x0][0x230] ;  /* 0x00008c00ff0c0b82 */ /* 0x000e620000000a00 */
[----:B------:R-:W-:Y:S01]  /*1eb0*/  FSETP.GTU.FTZ.AND P5, PT, R17, R102, PT ;  /* 0x000000661100720b */ /* 0x000fe20003fbc000 */
[----:B------:R-:W-:Y:S01]  /*1ec0*/  FMUL.FTZ R14, R14, R101 ;  /* 0x000000650e0e7220 */ /* 0x000fe20000410000 */
[----:B------:R-:W-:Y:S02]  /*1ed0*/  SEL R17, RZ, 0x100, P3 ;  /* 0x00000100ff117807 */ /* 0x000fe40001800000 */
[----:B------:R-:W-:Y:S02]  /*1ee0*/  SEL R15, RZ, 0x1000000, P5 ;  /* 0x01000000ff0f7807 */ /* 0x000fe40002800000 */
[----:B------:R-:W-:Y:S01]  /*1ef0*/  FSEL R35, R14, RZ, !P5 ;  /* 0x000000ff0e237208 */ /* 0x000fe20006800000 */
[----:B------:R-:W2:Y:S01]  /*1f00*/  LDC.64 R112, c[0x0][0x240] ;  /* 0x00009000ff707b82 */ /* 0x000ea20000000a00 */
[----:B------:R-:W-:Y:S01]  /*1f10*/  IADD3 R15, R17, R15, R16 ;  /* 0x0000000f110f7210 */ /* 0x000fe20007ffe010 */
[----:B------:R-:W-:Y:S01]  /*1f20*/  VIADD R17, R0, 0x100 ;  /* 0x0000010000117836 */ /* 0x000fe20000000000 */
[----:B------:R-:W-:Y:S01]  /*1f30*/  SEL R16, RZ, 0x1, P2 ;  /* 0x00000001ff107807 */ /* 0x000fe20001000000 */
[----:B------:R-:W-:-:S03]  /*1f40*/  @P1 FADD.FTZ R35, R39, R35 ;  /* 0x0000002327231221 */ /* 0x000fc60000010000 */
[----:B------:R-:W-:Y:S01]  /*1f50*/  IADD3 R25, R15, R16, RZ ;  /* 0x000000100f197210 */ /* 0x000fe20007ffe0ff */
[----:B0-----:R-:W-:-:S05]  /*1f60*/  IMAD.WIDE.U32 R18, R0, 0x10, R114 ;  /* 0x0000001000127825 */ /* 0x001fca00078e0072 */
        /* <DEDUP_REMOVED lines=19> */
.L_x_44113:
[----:B------:R-:W-:-:S07]  /*20a0*/  IMAD.MOV.U32 R16, RZ, RZ, R4 ;  /* 0x000000ffff107224 */ /* 0x000fce00078e0004 */
.L_x_44114:
[----:B------:R-:W-:Y:S05]  /*20b0*/  BSYNC B0 ;  /* 0x0000000000007941 */ /* 0x000fea0003800000 */
.L_x_44112:
        /* <DEDUP_REMOVED lines=16> */
.L_x_44118:
[----:B------:R-:W-:Y:S05]  /*21c0*/  BSYNC B1 ;  /* 0x0000000000017941 */ /* 0x000fea0003800000 */
.L_x_44117:
        /* <DEDUP_REMOVED lines=43> */
.L_x_44116:
[----:B------:R-:W-:Y:S05]  /*2480*/  BSYNC B0 ;  /* 0x0000000000007941 */ /* 0x000fea0003800000 */
.L_x_44115:
        /* <DEDUP_REMOVED lines=19> */
.L_x_44120:
[----:B------:R-:W-:-:S07]  /*25c0*/  IMAD.MOV.U32 R12, RZ, RZ, R4 ;  /* 0x000000ffff0c7224 */ /* 0x000fce00078e0004 */
.L_x_44121:
[----:B------:R-:W-:Y:S05]  /*25d0*/  BSYNC B0 ;  /* 0x0000000000007941 */ /* 0x000fea0003800000 */
.L_x_44119:
        /* <DEDUP_REMOVED lines=16> */
.L_x_44125:
[----:B------:R-:W-:Y:S05]  /*26e0*/  BSYNC B1 ;  /* 0x0000000000017941 */ /* 0x000fea0003800000 */
.L_x_44124:
        /* <DEDUP_REMOVED lines=44> */
.L_x_44123:
[----:B------:R-:W-:Y:S05]  /*29b0*/  BSYNC B0 ;  /* 0x0000000000007941 */ /* 0x000fea0003800000 */
.L_x_44122:
        /* <DEDUP_REMOVED lines=19> */
.L_x_44127:
[----:B------:R-:W-:-:S07]  /*2af0*/  MOV R12, R4 ;  /* 0x00000004000c7202 */ /* 0x000fce0000000f00 */
.L_x_44128:
[----:B------:R-:W-:Y:S05]  /*2b00*/  BSYNC B0 ;  /* 0x0000000000007941 */ /* 0x000fea0003800000 */
.L_x_44126:
        /* <DEDUP_REMOVED lines=16> */
.L_x_44132:
[----:B------:R-:W-:Y:S05]  /*2c10*/  BSYNC B1 ;  /* 0x0000000000017941 */ /* 0x000fea0003800000 */
.L_x_44131:
        /* <DEDUP_REMOVED lines=43> */
.L_x_44130:
[----:B------:R-:W-:Y:S05]  /*2ed0*/  BSYNC B0 ;  /* 0x0000000000007941 */ /* 0x000fea0003800000 */
.L_x_44129:
        /* <DEDUP_REMOVED lines=19> */
.L_x_44134:
[----:B------:R-:W-:-:S07]  /*3010*/  MOV R12, R4 ;  /* 0x00000004000c7202 */ /* 0x000fce0000000f00 */
.L_x_44135:
[----:B------:R-:W-:Y:S05]  /*3020*/  BSYNC B0 ;  /* 0x0000000000007941 */ /* 0x000fea0003800000 */
.L_x_44133:
        /* <DEDUP_REMOVED lines=16> */
.L_x_44139:
[----:B------:R-:W-:Y:S05]  /*3130*/  BSYNC B1 ;  /* 0x0000000000017941 */ /* 0x000fea0003800000 */
.L_x_44138:
        /* <DEDUP_REMOVED lines=42> */
[----:B------:R-:W-:Y:S01]  /*33e0*/  LOP3.LUT R9, R19, UR31, R8, 0x96, !PT ;  /* 0x0000001f13097c12 */ /* 0x000fe2000f8e9608 */
[----:B------:R-:W-:-:S07]  /*33f0*/  IMAD.MOV.U32 R8, RZ, RZ, R18 ;  /* 0x000000ffff087224 */ /* 0x000fce00078e0012 */
.L_x_44137:
[----:B------:R-:W-:Y:S05]  /*3400*/  BSYNC B0 ;  /* 0x0000000000007941 */ /* 0x000fea0003800000 */
.L_x_44136:
[----:B------:R-:W-:Y:S01]  /*3410*/  I2FP.F32.U32 R14, R12 ;  /* 0x0000000c000e7245 */ /* 0x000fe20000201000 */
[----:B------:R-:W-:Y:S01]  /*3420*/  VIADD R106, R0, 0x200 ;  /* 0x00000200006a7836 */ /* 0x000fe20000000000 */
[----:B------:R-:W0:Y:S01]  /*3430*/  @P0 LDC.64 R12, c[0x0][0x230] ;  /* 0x00008c00ff0c0b82 */ /* 0x000e220000000a00 */
[----:B------:R-:W-:Y:S02]  /*3440*/  SEL R16, RZ, 0x10000, P4 ;  /* 0x00010000ff107807 */ /* 0x000fe40002000000 */
[----:B------:R-:W-:Y:S01]  /*3450*/  FFMA.FTZ R19, R14, R103, 1.1641532182693481445e-10 ;  /* 0x2f0000000e137423 */ /* 0x000fe20000010067 */
[----:B------:R-:W-:Y:S01]  /*3460*/  FMUL.FTZ R14, R15, R104 ;  /* 0x000000680f0e7220 */ /* 0x000fe20000410000 */
[----:B------:R-:W-:-:S03]  /*3470*/  SEL R18, RZ, 0x100, P3 ;  /* 0x00000100ff127807 */ /* 0x000fc60001800000 */
[----:B------:R-:W-:Y:S01]  /*3480*/  FSETP.GTU.FTZ.AND P5, PT, R19, R102, PT ;  /* 0x000000661300720b */ /* 0x000fe20003fbc000 */
[----:B------:R-:W-:-:S03]  /*3490*/  FMUL.FTZ R14, R14, R101 ;  /* 0x000000650e0e7220 */ /* 0x000fc60000410000 */
[----:B------:R-:W-:Y:S02]  /*34a0*/  SEL R15, RZ, 0x1000000, P5 ;  /* 0x01000000ff0f7807 */ /* 0x000fe40002800000 */
[----:B------:R-:W-:Y:S02]  /*34b0*/  FSEL R31, R14, RZ, !P5 ;  /* 0x000000ff0e1f7208 */ /* 0x000fe40006800000 */
[----:B------:R-:W-:Y:S01]  /*34c0*/  IADD3 R15, R18, R15, R16 ;  /* 0x0000000f120f7210 */ /* 0x000fe20007ffe010 */
[----:B------:R-:W-:Y:S01]  /*34d0*/  IMAD.WIDE.U32 R18, R17, 0x10, R114 ;  /* 0x0000001011127825 */ /* 0x000fe200078e0072 */
[----:B------:R-:W-:-:S03]  /*34e0*/  SEL R16, RZ, 0x1, P2 ;  /* 0x00000001ff107807 */ /* 0x000fc60001000000 */
[----:B------:R-:W-:Y:S01]  /*34f0*/  @P1 FADD.FTZ R31, R39, R31 ;  /* 0x0000001f271f1221 */ /* 0x000fe20000010000 */
[----:B------:R-:W-:Y:S01]  /*3500*/  IADD3 R23, R15, R16, RZ ;  /* 0x000000100f177210 */ /* 0x000fe20007ffe0ff */
[----:B------:R-:W-:-:S03]  /*3510*/  IMAD.WIDE.U32 R16, R17, 0x4, R112 ;  /* 0x0000000411107825 */ /* 0x000fc600078e0070 */
[----:B------:R1:W-:Y:S01]  /*3520*/  STG.E.128 desc[UR4][R18.64], R28 ;  /* 0x0000001c12007986 */ /* 0x0003e2000c101d04 */
[----:B0-----:R-:W-:-:S03]  /*3530*/  @P0 IMAD.WIDE.U32 R20, R106, 0x10, R12 ;  /* 0x000000106a140825 */ /* 0x001fc600078e000c */
[----:B------:R1:W-:Y:S01]  /*3540*/  STG.E desc[UR4][R16.64], R23 ;  /* 0x0000001710007986 */ /* 0x0003e2000c101904 */
[----:B------:R-:W-:-:S03]  /*3550*/  IMAD.WIDE.U32 R12, R106, 0x10, R96 ;  /* 0x000000106a0c7825 */ /* 0x000fc600078e0060 */
        /* <DEDUP_REMOVED lines=14> */
.L_x_44141:
[----:B------:R-:W-:-:S07]  /*3640*/  IMAD.MOV.U32 R16, RZ, RZ, R4 ;  /* 0x000000ffff107224 */ /* 0x000fce00078e0004 */
.L_x_44142:
[----:B------:R-:W-:Y:S05]  /*3650*/  BSYNC B0 ;  /* 0x0000000000007941 */ /* 0x000fea0003800000 */
.L_x_44140:
        /* <DEDUP_REMOVED lines=16> */
.L_x_44146:
[----:B------:R-:W-:Y:S05]  /*3760*/  BSYNC B1 ;  /* 0x0000000000017941 */ /* 0x000fea0003800000 */
.L_x_44145:
        /* <DEDUP_REMOVED lines=44> */
.L_x_44144:
[----:B------:R-:W-:Y:S05]  /*3a30*/  BSYNC B0 ;  /* 0x0000000000007941 */ /* 0x000fea0003800000 */
.L_x_44143:
[----:B------:R-:W-:Y:S01]  /*3a40*/  I2FP.F32.U32 R16, R16 ;  /* 0x0000001000107245 */ /* 0x000fe20000201000 */
[----:B-----5:R-:W-:Y:S01]  /*3a50*/  FMUL.FTZ R12, R12, R104 ;  /* 0x000000680c0c7220 */ /* 0x020fe20000410000 */
[----:B------:R-:W-:Y:S01]  /*3a60*/  ISETP.NE.AND P3, PT, R22, 0x1, PT ;  /* 0x000000011600780c */ /* 0x000fe20003f65270 */
[----:B------:R-:W-:Y:S02]  /*3a70*/  BSSY B0, `(.L_x_44147) ;  /* 0x0000011000007945 */ /* 0x000fe40003800000 */
[----:B------:R-:W-:Y:S01]  /*3a80*/  FFMA.FTZ R17, R16, R103, 1.1641532182693481445e-10 ;  /* 0x2f00000010117423 */ /* 0x000fe20000010067 */
[----:B------:R-:W-:-:S04]  /*3a90*/  FMUL.FTZ R12, R12, R101 ;  /* 0x000000650c0c7220 */ /* 0x000fc80000410000 */
        /* <DEDUP_REMOVED lines=13> */
.L_x_44148:
[----:B------:R-:W-:-:S07]  /*3b70*/  IMAD.MOV.U32 R12, RZ, RZ, R4 ;  /* 0x000000ffff0c7224 */ /* 0x000fce00078e0004 */
.L_x_44149:
[----:B------:R-:W-:Y:S05]  /*3b80*/  BSYNC B0 ;  /* 0x0000000000007941 */ /* 0x000fea0003800000 */
.L_x_44147:
        /* <DEDUP_REMOVED lines=16> */
.L_x_44153:
[----:B------:R-:W-:Y:S05]  /*3c90*/  BSYNC B1 ;  /* 0x0000000000017941 */ /* 0x000fea0003800000 */
.L_x_44152:
        /* <DEDUP_REMOVED lines=43> */
.L_x_44151:
[----:B------:R-:W-:Y:S05]  /*3f50*/  BSYNC B0 ;  /* 0x0000000000007941 */ /* 0x000fea0003800000 */
.L_x_44150:
        /* <DEDUP_REMOVED lines=19> */
.L_x_44155:
[----:B------:R-:W-:-:S07]  /*4090*/  MOV R12, R4 ;  /* 0x00000004000c7202 */ /* 0x000fce0000000f00 */
.L_x_44156:
[----:B------:R-:W-:Y:S05]  /*40a0*/  BSYNC B0 ;  /* 0x0000000000007941 */ /* 0x000fea0003800000 */
.L_x_44154:
        /* <DEDUP_REMOVED lines=16> */
.L_x_44160:
[----:B------:R-:W-:Y:S05]  /*41b0*/  BSYNC B1 ;  /* 0x0000000000017941 */ /* 0x000fea0003800000 */
.L_x_44159:
        /* <DEDUP_REMOVED lines=42> */
[----:B------:R-:W-:Y:S02]  /*4460*/  LOP3.LUT R9, R19, UR31, R8, 0x96, !PT ;  /* 0x0000001f13097c12 */ /* 0x000fe4000f8e9608 */
[----:B------:R-:W-:-:S07]  /*4470*/  MOV R8, R18 ;  /* 0x0000001200087202 */ /* 0x000fce0000000f00 */
.L_x_44158:
[----:B------:R-:W-:Y:S05]  /*4480*/  BSYNC B0 ;  /* 0x0000000000007941 */ /* 0x000fea0003800000 */
.L_x_44157:
        /* <DEDUP_REMOVED lines=19> */
.L_x_44162:
[----:B------:R-:W-:-:S07]  /*45c0*/  MOV R12, R4 ;  /* 0x00000004000c7202 */ /* 0x000fce0000000f00 */
.L_x_44163:
[----:B------:R-:W-:Y:S05]  /*45d0*/  BSYNC B0 ;  /* 0x0000000000007941 */ /* 0x000fea0003800000 */
.L_x_44161:
        /* <DEDUP_REMOVED lines=16> */
.L_x_44167:
[----:B------:R-:W-:Y:S05]  /*46e0*/  BSYNC B1 ;  /* 0x0000000000017941 */ /* 0x000fea0003800000 */
.L_x_44166:
        /* <DEDUP_REMOVED lines=43> */
.L_x_44165:
[----:B------:R-:W-:Y:S05]  /*49a0*/  BSYNC B0 ;  /* 0x0000000000007941 */ /* 0x000fea0003800000 */
.L_x_44164:
[----:B------:R-:W-:Y:S01]  /*49b0*/  I2FP.F32.U32 R14, R12 ;  /* 0x0000000c000e7245 */ /* 0x000fe20000201000 */
[----:B------:R-:W-:Y:S01]  /*49c0*/  VIADD R107, R0, 0x300 ;  /* 0x00000300006b7836 */ /* 0x000fe20000000000 */
[----:B------:R-:W0:Y:S01]  /*49d0*/  @P0 LDC.64 R12, c[0x0][0x230] ;  /* 0x00008c00ff0c0b82 */ /* 0x000e220000000a00 */
[----:B------:R-:W-:Y:S01]  /*49e0*/  SEL R16, RZ, 0x10000, P4 ;  /* 0x00010000ff107807 */ /* 0x000fe20002000000 */
[----:B------:R-:W-:-:S04]  /*49f0*/  IMAD.WIDE.U32 R18, R106, 0x4, R112 ;  /* 0x000000046a127825 */ /* 0x000fc800078e0070 */
[----:B------:R-:W-:Y:S01]  /*4a00*/  FFMA.FTZ R17, R14, R103, 1.1641532182693481445e-10 ;  /* 0x2f0000000e117423 */ /* 0x000fe20000010067 */
[----:B------:R-:W-:-:S04]  /*4a10*/  FMUL.FTZ R14, R15, R104 ;  /* 0x000000680f0e7220 */ /* 0x000fc80000410000 */
[----:B------:R-:W-:Y:S01]  /*4a20*/  FSETP.GTU.FTZ.AND P5, PT, R17, R102, PT ;  /* 0x000000661100720b */ /* 0x000fe20003fbc000 */
[----:B------:R-:W-:Y:S01]  /*4a30*/  FMUL.FTZ R14, R14, R101 ;  /* 0x000000650e0e7220 */ /* 0x000fe20000410000 */
[----:B------:R-:W-:Y:S02]  /*4a40*/  SEL R17, RZ, 0x100, P3 ;  /* 0x00000100ff117807 */ /* 0x000fe40001800000 */
[----:B------:R-:W-:Y:S02]  /*4a50*/  SEL R15, RZ, 0x1000000, P5 ;  /* 0x01000000ff0f7807 */ /* 0x000fe40002800000 */
[----:B------:R-:W-:Y:S02]  /*4a60*/  FSEL R27, R14, RZ, !P5 ;  /* 0x000000ff0e1b7208 */ /* 0x000fe40006800000 */
[----:B------:R-:W-:Y:S02]  /*4a70*/  IADD3 R15, R17, R15, R16 ;  /* 0x0000000f110f7210 */ /* 0x000fe40007ffe010 */
[----:B------:R-:W-:Y:S01]  /*4a80*/  SEL R16, RZ, 0x1, P2 ;  /* 0x00000001ff107807 */ /* 0x000fe20001000000 */
[----:B------:R-:W-:-:S03]  /*4a90*/  @P1 FADD.FTZ R27, R39, R27 ;  /* 0x0000001b271b1221 */ /* 0x000fc60000010000 */
[----:B------:R-:W-:Y:S01]  /*4aa0*/  IADD3 R23, R15, R16, RZ ;  /* 0x000000100f177210 */ /* 0x000fe20007ffe0ff */
[----:B------:R-:W-:-:S04]  /*4ab0*/  IMAD.WIDE.U32 R16, R106, 0x10, R114 ;  /* 0x000000106a107825 */ /* 0x000fc800078e0072 */
[C---:B0-----:R-:W-:Y:S01]  /*4ac0*/  @P0 IMAD.WIDE.U32 R20, R107.reuse, 0x10, R12 ;  /* 0x000000106b140825 */ /* 0x041fe200078e000c */
[----:B------:R0:W-:Y:S03]  /*4ad0*/  STG.E.128 desc[UR4][R16.64], R24 ;  /* 0x0000001810007986 */ /* 0x0001e6000c101d04 */
        /* <DEDUP_REMOVED lines=16> */
.L_x_44169:
[----:B------:R-:W-:-:S07]  /*4be0*/  IMAD.MOV.U32 R16, RZ, RZ, R4 ;  /* 0x000000ffff107224 */ /* 0x000fce00078e0004 */
.L_x_44170:
[----:B------:R-:W-:Y:S05]  /*4bf0*/  BSYNC B0 ;  /* 0x0000000000007941 */ /* 0x000fea0003800000 */
.L_x_44168:
        /* <DEDUP_REMOVED lines=16> */
.L_x_44174:
[----:B------:R-:W-:Y:S05]  /*4d00*/  BSYNC B1 ;  /* 0x0000000000017941 */ /* 0x000fea0003800000 */
.L_x_44173:
        /* <DEDUP_REMOVED lines=44> */
.L_x_44172:
[----:B------:R-:W-:Y:S05]  /*4fd0*/  BSYNC B0 ;  /* 0x0000000000007941 */ /* 0x000fea0003800000 */
.L_x_44171:
        /* <DEDUP_REMOVED lines=19> */
.L_x_44176:
[----:B------:R-:W-:-:S07]  /*5110*/  IMAD.MOV.U32 R12, RZ, RZ, R4 ;  /* 0x000000ffff0c7224 */ /* 0x000fce00078e0004 */
.L_x_44177:
[----:B------:R-:W-:Y:S05]  /*5120*/  BSYNC B0 ;  /* 0x0000000000007941 */ /* 0x000fea0003800000 */
.L_x_44175:
        /* <DEDUP_REMOVED lines=16> */
.L_x_44181:
[----:B------:R-:W-:Y:S05]  /*5230*/  BSYNC B1 ;  /* 0x0000000000017941 */ /* 0x000fea0003800000 */
.L_x_44180:
        /* <DEDUP_REMOVED lines=44> */
.L_x_44179:
[----:B------:R-:W-:Y:S05]  /*5500*/  BSYNC B0 ;  /* 0x0000000000007941 */ /* 0x000fea0003800000 */
.L_x_44178:
        /* <DEDUP_REMOVED lines=19> */
.L_x_44183:
[----:B------:R-:W-:-:S07]  /*5640*/  IMAD.MOV.U32 R12, RZ, RZ, R4 ;  /* 0x000000ffff0c7224 */ /* 0x000fce00078e0004 */
.L_x_44184:
[----:B------:R-:W-:Y:S05]  /*5650*/  BSYNC B0 ;  /* 0x0000000000007941 */ /* 0x000fea0003800000 */
.L_x_44182:
        /* <DEDUP_REMOVED lines=16> */
.L_x_44188:
[----:B------:R-:W-:Y:S05]  /*5760*/  BSYNC B1 ;  /* 0x0000000000017941 */ /* 0x000fea0003800000 */
.L_x_44187:
        /* <DEDUP_REMOVED lines=42> */
[----:B------:R-:W-:Y:S01]  /*5a10*/  IMAD.MOV.U32 R8, RZ, RZ, R16 ;  /* 0x000000ffff087224 */ /* 0x000fe200078e0010 */
[----:B------:R-:W-:-:S11]  /*5a20*/  HFMA2.MMA R16, -RZ, RZ, 0, 0 ;  /* 0x00000000ff107435 */ /* 0x000fd600000001ff */
.L_x_44186:
[----:B------:R-:W-:Y:S05]  /*5a30*/  BSYNC B0 ;  /* 0x0000000000007941 */ /* 0x000fea0003800000 */
.L_x_44185:
        /* <DEDUP_REMOVED lines=19> */
.L_x_44190:
[----:B------:R-:W-:-:S07]  /*5b70*/  IMAD.MOV.U32 R14, RZ, RZ, R4 ;  /* 0x000000ffff0e7224 */ /* 0x000fce00078e0004 */
.L_x_44191:
[----:B------:R-:W-:Y:S05]  /*5b80*/  BSYNC B0 ;  /* 0x0000000000007941 */ /* 0x000fea0003800000 */
.L_x_44189:
        /* <DEDUP_REMOVED lines=16> */
.L_x_44195:
[----:B------:R-:W-:Y:S05]  /*5c90*/  BSYNC B1 ;  /* 0x0000000000017941 */ /* 0x000fea0003800000 */
.L_x_44194:
        /* <DEDUP_REMOVED lines=41> */
[----:B------:R-:W-:Y:S02]  /*5f30*/  MOV R4, R18 ;  /* 0x0000001200047202 */ /* 0x000fe40000000f00 */
[----:B------:R-:W-:Y:S01]  /*5f40*/  LOP3.LUT R9, R13, UR31, R8, 0x96, !PT ;  /* 0x0000001f0d097c12 */ /* 0x000fe2000f8e9608 */
[----:B------:R-:W-:-:S07]  /*5f50*/  IMAD.MOV.U32 R8, RZ, RZ, R12 ;  /* 0x000000ffff087224 */ /* 0x000fce00078e000c */
.L_x_44193:
[----:B------:R-:W-:Y:S05]  /*5f60*/  BSYNC B0 ;  /* 0x0000000000007941 */ /* 0x000fea0003800000 */
.L_x_44192:
[----:B------:R-:W-:Y:S01]  /*5f70*/  I2FP.F32.U32 R14, R14 ;  /* 0x0000000e000e7245 */ /* 0x000fe20000201000 */
[----:B------:R-:W0:Y:S01]  /*5f80*/  @P0 LDC.64 R12, c[0x0][0x230] ;  /* 0x00008c00ff0c0b82 */ /* 0x000e220000000a00 */
[----:B------:R-:W-:Y:S02]  /*5f90*/  SEL R16, RZ, 0x10000, P4 ;  /* 0x00010000ff107807 */ /* 0x000fe40002000000 */
[----:B------:R-:W-:Y:S01]  /*5fa0*/  IADD3 R108, R0, 0x400, RZ ;  /* 0x00000400006c7810 */ /* 0x000fe20007ffe0ff */
[----:B------:R-:W-:Y:S01]  /*5fb0*/  FFMA.FTZ R17, R14, R103, 1.1641532182693481445e-10 ;  /* 0x2f0000000e117423 */ /* 0x000fe20000010067 */
[----:B------:R-:W-:-:S03]  /*5fc0*/  FMUL.FTZ R14, R15, R104 ;  /* 0x000000680f0e7220 */ /* 0x000fc60000410000 */
[----:B------:R-:W-:Y:S01]  /*5fd0*/  IMAD.WIDE.U32 R18, R108, 0x10, R96 ;  /* 0x000000106c127825 */ /* 0x000fe200078e0060 */
[----:B------:R-:W-:-:S03]  /*5fe0*/  FSETP.GTU.FTZ.AND P5, PT, R17, R102, PT ;  /* 0x000000661100720b */ /* 0x000fc60003fbc000 */
[----:B------:R-:W-:Y:S01]  /*5ff0*/  FMUL.FTZ R14, R14, R101 ;  /* 0x000000650e0e7220 */ /* 0x000fe20000410000 */
[----:B------:R-:W-:Y:S02]  /*6000*/  SEL R17, RZ, 0x100, P3 ;  /* 0x00000100ff117807 */ /* 0x000fe40001800000 */
[----:B------:R-:W-:Y:S02]  /*6010*/  SEL R15, RZ, 0x1000000, P5 ;  /* 0x01000000ff0f7807 */ /* 0x000fe40002800000 */
[----:B------:R-:W-:Y:S02]  /*6020*/  FSEL R23, R14, RZ, !P5 ;  /* 0x000000ff0e177208 */ /* 0x000fe40006800000 */
[----:B------:R-:W-:Y:S02]  /*6030*/  IADD3 R15, R17, R15, R16 ;  /* 0x0000000f110f7210 */ /* 0x000fe40007ffe010 */
[----:B------:R-:W-:Y:S01]  /*6040*/  SEL R16, RZ, 0x1, P2 ;  /* 0x00000001ff107807 */ /* 0x000fe20001000000 */
[----:B------:R-:W-:-:S04]  /*6050*/  @P1 FADD.FTZ R23, R39, R23 ;  /* 0x0000001727171221 */ /* 0x000fc80000010000 */
[----:B------:R-:W-:Y:S02]  /*6060*/  IMAD.IADD R99, R15, 0x1, R16 ;  /* 0x000000010f637824 */ /* 0x000fe400078e0210 */
[----:B------:R-:W-:-:S04]  /*6070*/  IMAD.WIDE.U32 R16, R107, 0x10, R114 ;  /* 0x000000106b107825 */ /* 0x000fc800078e0072 */
[----:B------:R-:W-:Y:S01]  /*6080*/  IMAD.WIDE.U32 R14, R107, 0x4, R112 ;  /* 0x000000046b0e7825 */ /* 0x000fe200078e0070 */
[----:B------:R-:W-:Y:S03]  /*6090*/  STG.E.128 desc[UR4][R16.64], R20 ;  /* 0x0000001410007986 */ /* 0x000fe6000c101d04 */
[----:B0-----:R-:W-:Y:S01]  /*60a0*/  @P0 IMAD.WIDE.U32 R12, R108, 0x10, R12 ;  /* 0x000000106c0c0825 */ /* 0x001fe200078e000c */
        /* <DEDUP_REMOVED lines=15> */
.L_x_44197:
[----:B------:R-:W-:-:S07]  /*61a0*/  MOV R105, R4 ;  /* 0x0000000400697202 */ /* 0x000fce0000000f00 */
.L_x_44198:
[----:B------:R-:W-:Y:S05]  /*61b0*/  BSYNC B0 ;  /* 0x0000000000007941 */ /* 0x000fea0003800000 */
.L_x_44196:
        /* <DEDUP_REMOVED lines=16> */
.L_x_44202:
[----:B------:R-:W-:Y:S05]  /*62c0*/  BSYNC B1 ;  /* 0x0000000000017941 */ /* 0x000fea0003800000 */
.L_x_44201:
        /* <DEDUP_REMOVED lines=43> */
.L_x_44200:
[----:B------:R-:W-:Y:S05]  /*6580*/  BSYNC B0 ;  /* 0x0000000000007941 */ /* 0x000fea0003800000 */
.L_x_44199:
        /* <DEDUP_REMOVED lines=19> */
.L_x_44204:
[----:B------:R-:W-:-:S07]  /*66c0*/  MOV R12, R4 ;  /* 0x00000004000c7202 */ /* 0x000fce0000000f00 */
.L_x_44205:
[----:B------:R-:W-:Y:S05]  /*66d0*/  BSYNC B0 ;  /* 0x0000000000007941 */ /* 0x000fea0003800000 */
.L_x_44203:
        /* <DEDUP_REMOVED lines=16> */
.L_x_44209:
[----:B------:R-:W-:Y:S05]  /*67e0*/  BSYNC B1 ;  /* 0x0000000000017941 */ /* 0x000fea0003800000 */
.L_x_44208:
        /* <DEDUP_REMOVED lines=42> */
[----:B------:R-:W-:-:S07]  /*6a90*/  LOP3.LUT R9, R9, UR31, R18, 0x96, !PT ;  /* 0x0000001f09097c12 */ /* 0x000fce000f8e9612 */
.L_x_44207:
[----:B------:R-:W-:Y:S05]  /*6aa0*/  BSYNC B0 ;  /* 0x0000000000007941 */ /* 0x000fea0003800000 */
.L_x_44206:
        /* <DEDUP_REMOVED lines=19> */
.L_x_44211:
[----:B------:R-:W-:-:S07]  /*6be0*/  IMAD.MOV.U32 R105, RZ, RZ, R4 ;  /* 0x000000ffff697224 */ /* 0x000fce00078e0004 */
.L_x_44212:
[----:B------:R-:W-:Y:S05]  /*6bf0*/  BSYNC B0 ;  /* 0x0000000000007941 */ /* 0x000fea0003800000 */
.L_x_44210:
        /* <DEDUP_REMOVED lines=16> */
.L_x_44216:
[----:B------:R-:W-:Y:S05]  /*6d00*/  BSYNC B1 ;  /* 0x0000000000017941 */ /* 0x000fea0003800000 */
.L_x_44215:
        /* <DEDUP_REMOVED lines=43> */
.L_x_44214:
[----:B------:R-:W-:Y:S05]  /*6fc0*/  BSYNC B0 ;  /* 0x0000000000007941 */ /* 0x000fea0003800000 */
.L_x_44213:
        /* <DEDUP_REMOVED lines=19> */
.L_x_44218:
[----:B------:R-:W-:-:S07]  /*7100*/  MOV R14, R4 ;  /* 0x00000004000e7202 */ /* 0x000fce0000000f00 */
.L_x_44219:
[----:B------:R-:W-:Y:S05]  /*7110*/  BSYNC B0 ;  /* 0x0000000000007941 */ /* 0x000fea0003800000 */
.L_x_44217:
        /* <DEDUP_REMOVED lines=16> */
.L_x_44223:
[----:B------:R-:W-:Y:S05]  /*7220*/  BSYNC B1 ;  /* 0x0000000000017941 */ /* 0x000fea0003800000 */
.L_x_44222:
        /* <DEDUP_REMOVED lines=43> */
.L_x_44221:
[----:B------:R-:W-:Y:S05]  /*74e0*/  BSYNC B0 ;  /* 0x0000000000007941 */ /* 0x000fea0003800000 */
.L_x_44220:
        /* <DEDUP_REMOVED lines=35> */
.L_x_44225:
[----:B------:R-:W-:-:S07]  /*7720*/  IMAD.MOV.U32 R105, RZ, RZ, R4 ;  /* 0x000000ffff697224 */ /* 0x000fce00078e0004 */
.L_x_44226:
[----:B------:R-:W-:Y:S05]  /*7730*/  BSYNC B0 ;  /* 0x0000000000007941 */ /* 0x000fea0003800000 */
.L_x_44224:
        /* <DEDUP_REMOVED lines=16> */
.L_x_44230:
[----:B------:R-:W-:Y:S05]  /*7840*/  BSYNC B1 ;  /* 0x0000000000017941 */ /* 0x000fea0003800000 */
.L_x_44229:
        /* <DEDUP_REMOVED lines=43> */
.L_x_44228:
[----:B------:R-:W-:Y:S05]  /*7b00*/  BSYNC B0 ;  /* 0x0000000000007941 */ /* 0x000fea0003800000 */
.L_x_44227:
        /* <DEDUP_REMOVED lines=19> */
.L_x_44232:
[----:B------:R-:W-:-:S07]  /*7c40*/  MOV R105, R4 ;  /* 0x0000000400697202 */ /* 0x000fce0000000f00 */
.L_x_44233:
[----:B------:R-:W-:Y:S05]  /*7c50*/  BSYNC B0 ;  /* 0x0000000000007941 */ /* 0x000fea0003800000 */
.L_x_44231:
        /* <DEDUP_REMOVED lines=16> */
.L_x_44237:
[----:B------:R-:W-:Y:S05]  /*7d60*/  BSYNC B1 ;  /* 0x0000000000017941 */ /* 0x000fea0003800000 */
.L_x_44236:
        /* <DEDUP_REMOVED lines=42> */
[----:B------:R-:W-:-:S07]  /*8010*/  LOP3.LUT R9, R9, UR31, R98, 0x96, !PT ;  /* 0x0000001f09097c12 */ /* 0x000fce000f8e9662 */
.L_x_44235:
[----:B------:R-:W-:Y:S05]  /*8020*/  BSYNC B0 ;  /* 0x0000000000007941 */ /* 0x000fea0003800000 */
.L_x_44234:
        /* <DEDUP_REMOVED lines=19> */
.L_x_44239:
[----:B------:R-:W-:-:S07]  /*8160*/  MOV R105, R4 ;  /* 0x0000000400697202 */ /* 0x000fce0000000f00 */
.L_x_44240:
[----:B------:R-:W-:Y:S05]  /*8170*/  BSYNC B0 ;  /* 0x0000000000007941 */ /* 0x000fea0003800000 */
.L_x_44238:
        /* <DEDUP_REMOVED lines=16> */
.L_x_44244:
[----:B------:R-:W-:Y:S05]  /*8280*/  BSYNC B1 ;  /* 0x0000000000017941 */ /* 0x000fea0003800000 */
.L_x_44243:
        /* <DEDUP_REMOVED lines=43> */
.L_x_44242:
[----:B------:R-:W-:Y:S05]  /*8540*/  BSYNC B0 ;  /* 0x0000000000007941 */ /* 0x000fea0003800000 */
.L_x_44241:
        /* <DEDUP_REMOVED lines=19> */
.L_x_44246:
[----:B------:R-:W-:-:S07]  /*8680*/  IMAD.MOV.U32 R118, RZ, RZ, R4 ;  /* 0x000000ffff767224 */ /* 0x000fce00078e0004 */
.L_x_44247:
[----:B------:R-:W-:Y:S05]  /*8690*/  BSYNC B0 ;  /* 0x0000000000007941 */ /* 0x000fea0003800000 */
.L_x_44245:
        /* <DEDUP_REMOVED lines=16> */
.L_x_44251:
[----:B------:R-:W-:Y:S05]  /*87a0*/  BSYNC B1 ;  /* 0x0000000000017941 */ /* 0x000fea0003800000 */
.L_x_44250:
        /* <DEDUP_REMOVED lines=43> */
.L_x_44249:
[----:B------:R-:W-:Y:S05]  /*8a60*/  BSYNC B0 ;  /* 0x0000000000007941 */ /* 0x000fea0003800000 */
.L_x_44248:
[----:B------:R-:W-:Y:S01]  /*8a70*/  I2FP.F32.U32 R98, R118 ;  /* 0x0000007600627245 */ /* 0x000fe20000201000 */
[----:B------:R-:W-:Y:S01]  /*8a80*/  FMUL.FTZ R110, R15, R104 ;  /* 0x000000680f6e7220 */ /* 0x000fe20000410000 */
[----:B------:R-:W-:Y:S02]  /*8a90*/  SEL R99, RZ, 0x10000, P4 ;  /* 0x00010000ff637807 */ /* 0x000fe40002000000 */
[----:B------:R-:W-:Y:S01]  /*8aa0*/  SEL R111, RZ, 0x100, P3 ;  /* 0x00000100ff6f7807 */ /* 0x000fe20001800000 */
[----:B------:R-:W-:Y:S01]  /*8ab0*/  FFMA.FTZ R15, R98, R103, 1.1641532182693481445e-10 ;  /* 0x2f000000620f7423 */ /* 0x000fe20000010067 */
[----:B------:R-:W-:Y:S01]  /*8ac0*/  FMUL.FTZ R110, R110, R101 ;  /* 0x000000656e6e7220 */ /* 0x000fe20000410000 */
[----:B------:R-:W-:-:S03]  /*8ad0*/  SEL R117, RZ, 0x1, P2 ;  /* 0x00000001ff757807 */ /* 0x000fc60001000000 */
        /* <DEDUP_REMOVED lines=28> */
.L_x_44253:
[----:B------:R-:W-:-:S07]  /*8ca0*/  MOV R111, R4 ;  /* 0x00000004006f7202 */ /* 0x000fce0000000f00 */
.L_x_44254:
[----:B------:R-:W-:Y:S05]  /*8cb0*/  BSYNC B0 ;  /* 0x0000000000007941 */ /* 0x000fea0003800000 */
.L_x_44252:
        /* <DEDUP_REMOVED lines=16> */
.L_x_44258:
[----:B------:R-:W-:Y:S05]  /*8dc0*/  BSYNC B1 ;  /* 0x0000000000017941 */ /* 0x000fea0003800000 */
.L_x_44257:
        /* <DEDUP_REMOVED lines=42> */
[----:B------:R-:W-:-:S11]  /*9070*/  HFMA2.MMA R116, -RZ, RZ, 0, 0 ;  /* 0x00000000ff747435 */ /* 0x000fd600000001ff */
.L_x_44256:
[----:B------:R-:W-:Y:S05]  /*9080*/  BSYNC B0 ;  /* 0x0000000000007941 */ /* 0x000fea0003800000 */
.L_x_44255:
        /* <DEDUP_REMOVED lines=19> */
.L_x_44260:
[----:B------:R-:W-:-:S07]  /*91c0*/  IMAD.MOV.U32 R105, RZ, RZ, R4 ;  /* 0x000000ffff697224 */ /* 0x000fce00078e0004 */
.L_x_44261:
[----:B------:R-:W-:Y:S05]  /*91d0*/  BSYNC B0 ;  /* 0x0000000000007941 */ /* 0x000fea0003800000 */
.L_x_44259:
        /* <DEDUP_REMOVED lines=16> */
.L_x_44265:
[----:B------:R-:W-:Y:S05]  /*92e0*/  BSYNC B1 ;  /* 0x0000000000017941 */ /* 0x000fea0003800000 */
.L_x_44264:
        /* <DEDUP_REMOVED lines=42> */
[----:B------:R-:W-:-:S07]  /*9590*/  LOP3.LUT R9, R9, UR31, R116, 0x96, !PT ;  /* 0x0000001f09097c12 */ /* 0x000fce000f8e9674 */
.L_x_44263:
[----:B------:R-:W-:Y:S05]  /*95a0*/  BSYNC B0 ;  /* 0x0000000000007941 */ /* 0x000fea0003800000 */
.L_x_44262:
[----:B------:R-:W-:Y:S01]  /*95b0*/  I2FP.F32.U32 R116, R105 ;  /* 0x0000006900747245 */ /* 0x000fe20000201000 */
[----:B------:R-:W-:Y:S01]  /*95c0*/  BSSY B0, `(.L_x_44266) ;  /* 0x0000013000007945 */ /* 0x000fe20003800000 */
[C---:B------:R-:W-:Y:S02]  /*95d0*/  ISETP.NE.AND P3, PT, R111.reuse, 0x1, PT ;  /* 0x000000016f00780c */ /* 0x040fe40003f65270 */
        /* <DEDUP_REMOVED lines=16> */
.L_x_44267:
[----:B------:R-:W-:-:S07]  /*96e0*/  MOV R105, R4 ;  /* 0x0000000400697202 */ /* 0x000fce0000000f00 */
.L_x_44268:
[----:B------:R-:W-:Y:S05]  /*96f0*/  BSYNC B0 ;  /* 0x0000000000007941 */ /* 0x000fea0003800000 */
.L_x_44266:
        /* <DEDUP_REMOVED lines=16> */
.L_x_44272:
[----:B------:R-:W-:Y:S05]  /*9800*/  BSYNC B1 ;  /* 0x0000000000017941 */ /* 0x000fea0003800000 */
.L_x_44271:
        /* <DEDUP_REMOVED lines=41> */
[----:B------:R-:W-:-:S05]  /*9aa0*/  IMAD.WIDE.U32 R8, R111, -0x2daee0ad, RZ ;  /* 0xd2511f536f087825 */ /* 0x000fca00078e00ff */
[----:B------:R-:W-:-:S07]  /*9ab0*/  LOP3.LUT R9, R9, UR31, R116, 0x96, !PT ;  /* 0x0000001f09097c12 */ /* 0x000fce000f8e9674 */
.L_x_44270:
[----:B------:R-:W-:Y:S05]  /*9ac0*/  BSYNC B0 ;  /* 0x0000000000007941 */ /* 0x000fea0003800000 */
.L_x_44269:
        /* <DEDUP_REMOVED lines=19> */
.L_x_44274:
[----:B------:R-:W-:-:S07]  /*9c00*/  MOV R111, R4 ;  /* 0x00000004006f7202 */ /* 0x000fce0000000f00 */
.L_x_44275:
[----:B------:R-:W-:Y:S05]  /*9c10*/  BSYNC B0 ;  /* 0x0000000000007941 */ /* 0x000fea0003800000 */
.L_x_44273:
        /* <DEDUP_REMOVED lines=16> */
.L_x_44279:
[----:B------:R-:W-:Y:S05]  /*9d20*/  BSYNC B1 ;  /* 0x0000000000017941 */ /* 0x000fea0003800000 */
.L_x_44278:
        /* <DEDUP_REMOVED lines=43> */
.L_x_44277:
[----:B------:R-:W-:Y:S05]  /*9fe0*/  BSYNC B0 ;  /* 0x0000000000007941 */ /* 0x000fea0003800000 */
.L_x_44276:
        /* <DEDUP_REMOVED lines=39> */
[----:B------:R-:W-:-:S02]  /*a260*/  SHF.R.U32.HI R103, RZ, 0x5, R100 ;  /* 0x00000005ff677819 */ /* 0x000fc40000011664 */
[----:B------:R0:W-:Y:S01]  /*a270*/  STG.E.128 desc[UR4][R114.64], R96 ;  /* 0x0000006072007986 */ /* 0x0001e2000c101d04 */
[----:B------:R-:W-:Y:S01]  /*a280*/  FADD.FTZ R102, R14, R101 ;  /* 0x000000650e667221 */ /* 0x000fe20000010000 */
[----:B------:R-:W-:Y:S02]  /*a290*/  LOP3.LUT P1, RZ, R100, 0x1f, RZ, 0xc0, !PT ;  /* 0x0000001f64ff7812 */ /* 0x000fe4000782c0ff */
[----:B------:R0:W-:Y:S01]  /*a2a0*/  STG.E desc[UR4][R112.64], R111 ;  /* 0x0000006f70007986 */ /* 0x0001e2000c101904 */
[----:B------:R-:W-:-:S04]  /*a2b0*/  FADD.FTZ R101, R15, R102 ;  /* 0x000000660f657221 */ /* 0x000fc80000010000 */
        /* <DEDUP_REMOVED lines=83> */
.L_x_44292:
[----:B------:R-:W2:Y:S01]  /*a7f0*/  @!P1 S2R R111, SR_CgaCtaId ;  /* 0x00000000006f9919 */ /* 0x000ea20000008800 */
[----:B------:R-:W-:Y:S01]  /*a800*/  LOP3.LUT R114, R100, 0x1f, RZ, 0xc0, !PT ;  /* 0x0000001f64727812 */ /* 0x000fe200078ec0ff */
[----:B------:R-:W-:Y:S05]  /*a810*/  WARPSYNC.ALL ;  /* 0x0000000000007948 */ /* 0x000fea0003800000 */
[----:B------:R-:W-:Y:S02]  /*a820*/  ISETP.GT.U32.AND P2, PT, R114, 0x7, PT ;  /* 0x000000077200780c */ /* 0x000fe40003f44070 */
[----:B------:R-:W-:Y:S02]  /*a830*/  @!P1 MOV R104, 0x400 ;  /* 0x0000040000689802 */ /* 0x000fe40000000f00 */
[----:B------:R-:W-:Y:S01]  /*a840*/  LOP3.LUT R2, R103, 0x7, RZ, 0xc0, !PT ;  /* 0x0000000767027812 */ /* 0x000fe200078ec0ff */
[----:B-1----:R-:W-:-:S08]  /*a850*/  FADD.FTZ R103, R112, R115 ;  /* 0x0000007370677221 */ /* 0x002fd00000010000 */
[----:B------:R-:W1:Y:S01]  /*a860*/  @!P2 S2R R113, SR_CgaCtaId ;  /* 0x000000000071a919 */ /* 0x000e620000008800 */
[----:B0-----:R-:W-:Y:S02]  /*a870*/  @!P2 MOV R112, 0x400 ;  /* 0x000004000070a802 */ /* 0x001fe40000000f00 */
[----:B--2---:R-:W-:Y:S02]  /*a880*/  @!P1 LEA R111, R111, R104, 0x18 ;  /* 0x000000686f6f9211 */ /* 0x004fe400078ec0ff */
[C---:B------:R-:W-:Y:S01]  /*a890*/  @!P1 IADD3 R104, R101.reuse, R2, RZ ;  /* 0x0000000265689210 */ /* 0x040fe20007ffe0ff */
[----:B------:R-:W-:Y:S01]  /*a8a0*/  @!P2 IMAD.IADD R101, R101, 0x1, R114 ;  /* 0x000000016565a824 */ /* 0x000fe200078e0272 */
[----:B------:R-:W-:Y:S02]  /*a8b0*/  HFMA2.MMA R114, -RZ, RZ, 0, 0 ;  /* 0x00000000ff727435 */ /* 0x000fe400000001ff */
[----:B------:R-:W-:-:S04]  /*a8c0*/  @!P1 LEA R104, R104, R111, 0x3 ;  /* 0x0000006f68689211 */ /* 0x000fc800078e18ff */
[----:B------:R-:W-:Y:S01]  /*a8d0*/  @!P2 IMAD.MOV.U32 R114, RZ, RZ, 0x380 ;  /* 0x00000380ff72a424 */ /* 0x000fe200078e00ff */
[----:B------:R-:W-:Y:S01]  /*a8e0*/  @!P1 STS.64 [R104], R102 ;  /* 0x0000006668009388 */ /* 0x000fe20000000a00 */
[----:B------:R-:W-:Y:S01]  /*a8f0*/  BAR.SYNC.DEFER_BLOCKING 0x0 ;  /* 0x0000000000007b1d */ /* 0x000fe20000010000 */
[----:B------:R-:W-:Y:S02]  /*a900*/  LOP3.LUT P1, RZ, R2, 0x1f, R100, 0xf8, !PT ;  /* 0x0000001f02ff7812 */ /* 0x000fe4000782f864 */
[----:B-1----:R-:W-:-:S03]  /*a910*/  @!P2 LEA R112, R113, R112, 0x18 ;  /* 0x000000707170a211 */ /* 0x002fc600078ec0ff */
[----:B------:R-:W0:Y:S01]  /*a920*/  SHFL.DOWN PT, R117, R114, 0x4, 0x1f ;  /* 0x08801f0072757f89 */ /* 0x000e2200000e0000 */
[----:B------:R-:W-:Y:S02]  /*a930*/  @!P2 LEA R115, R101, R112, 0x3 ;  /* 0x000000706573a211 */ /* 0x000fe400078e18ff */
[----:B------:R-:W-:-:S06]  /*a940*/  CS2R R112, SRZ ;  /* 0x0000000000707805 */ /* 0x000fcc000001ff00 */
[----:B------:R1:W-:Y:S01]  /*a950*/  @!P2 LDS.64 R112, [R115] ;  /* 0x000000007370a984 */ /* 0x0003e20000000a00 */
[----:B------:R-:W-:Y:S02]  /*a960*/  PLOP3.LUT P2, PT, PT, PT, UP1, 0x40, 0x0 ;  /* 0x000000000000781c */ /* 0x000fe40003f4e818 */
[-C--:B0-----:R-:W-:Y:S02]  /*a970*/  IADD3 R111, R117, R114.reuse, RZ ;  /* 0x00000072756f7210 */ /* 0x081fe40007ffe0ff */
[----:B------:R-:W-:Y:S02]  /*a980*/  I2FP.F32.S32 R118, R117 ;  /* 0x0000007500767245 */ /* 0x000fe40000201400 */
[----:B------:R-:W-:Y:S01]  /*a990*/  I2FP.F32.S32 R101, R111 ;  /* 0x0000006f00657245 */ /* 0x000fe20000201400 */
[----:B------:R-:W0:Y:S01]  /*a9a0*/  SHFL.DOWN PT, R102, R111, 0x2, 0x1f ;  /* 0x08401f006f667f89 */ /* 0x000e2200000e0000 */
[----:B-1----:R-:W-:Y:S02]  /*a9b0*/  I2FP.F32.S32 R115, R114 ;  /* 0x0000007200737245 */ /* 0x002fe40000201400 */
[----:B------:R-:W1:Y:S01]  /*a9c0*/  MUFU.RCP R103, R101 ;  /* 0x0000006500677308 */ /* 0x000e620000001000 */
[----:B0-----:R-:W-:-:S02]  /*a9d0*/  IADD3 R111, R111, R102, RZ ;  /* 0x000000666f6f7210 */ /* 0x001fc40007ffe0ff */
[----:B------:R-:W-:Y:S01]  /*a9e0*/  I2FP.F32.S32 R117, R102 ;  /* 0x0000006600757245 */ /* 0x000fe20000201400 */
[----:B------:R-:W0:Y:S04]  /*a9f0*/  SHFL.DOWN PT, R119, R112, 0x4, 0x1f ;  /* 0x08801f0070777f89 */ /* 0x000e2800000e0000 */
[----:B------:R-:W2:Y:S04]  /*aa00*/  SHFL.DOWN PT, R116, R113, 0x4, 0x1f ;  /* 0x08801f0071747f89 */ /* 0x000ea800000e0000 */
[----:B------:R-:W-:Y:S01]  /*aa10*/  SHFL.DOWN PT, R102, R111, 0x1, 0x1f ;  /* 0x08201f006f667f89 */ /* 0x000fe200000e0000 */
        /* <DEDUP_REMOVED lines=17> */
[----:B------:R-:W-:Y:S02]  /*ab30*/  IMAD.IADD R115, R111, 0x1, R102 ;  /* 0x000000016f737824 */ /* 0x000fe400078e0266 */
[----:B-1----:R-:W-:Y:S01]  /*ab40*/  FMUL.FTZ R104, R112, R119 ;  /* 0x0000007770687220 */ /* 0x002fe20000410000 */
[----:B------:R-:W-:Y:S01]  /*ab50*/  FMUL.FTZ R116, R101, R116 ;  /* 0x0000007465747220 */ /* 0x000fe20000410000 */
[----:B------:R-:W0:Y:S01]  /*ab60*/  @!P1 LDC.64 R118, c[0x0][0x258] ;  /* 0x00009600ff769b82 */ /* 0x000e220000000a00 */
[----:B--2---:R-:W-:Y:S01]  /*ab70*/  FADD.FTZ R111, R113, R114 ;  /* 0x00000072716f7221 */ /* 0x004fe20000010000 */
[----:B------:R-:W-:Y:S01]  /*ab80*/  I2FP.F32.S32 R115, R115 ;  /* 0x0000007300737245 */ /* 0x000fe20000201400 */
[----:B------:R-:W1:Y:S01]  /*ab90*/  SHFL.DOWN PT, R101, R104, 0x1, 0x1f ;  /* 0x08201f0068657f89 */ /* 0x000e6200000e0000 */
[----:B------:R-:W-:-:S04]  /*aba0*/  FMUL.FTZ R116, R116, R117 ;  /* 0x0000007574747220 */ /* 0x000fc80000410000 */
[----:B------:R-:W-:Y:S01]  /*abb0*/  FFMA.FTZ R111, R112, R116, R111 ;  /* 0x00000074706f7223 */ /* 0x000fe2000001006f */
[----:B------:R-:W-:Y:S01]  /*abc0*/  I2FP.F32.S32 R112, R102 ;  /* 0x0000006600707245 */ /* 0x000fe20000201400 */
[----:B------:R-:W2:Y:S01]  /*abd0*/  MUFU.RCP R115, R115 ;  /* 0x0000007300737308 */ /* 0x000ea20000001000 */
[----:B------:R-:W3:Y:S02]  /*abe0*/  LDC.64 R116, c[0x0][0x2b8] ;  /* 0x0000ae00ff747b82 */ /* 0x000ee40000000a00 */
[----:B------:R-:W4:Y:S01]  /*abf0*/  SHFL.DOWN PT, R102, R111, 0x1, 0x1f ;  /* 0x08201f006f667f89 */ /* 0x000f2200000e0000 */
[----:B0-----:R-:W-:-:S04]  /*ac00*/  @!P1 IMAD.WIDE R118, R11, 0x4, R118 ;  /* 0x000000040b769825 */ /* 0x001fc800078e0276 */
[----:B-1----:R-:W-:Y:S01]  /*ac10*/  FMUL.FTZ R114, R101, R112 ;  /* 0x0000007065727220 */ /* 0x002fe20000410000 */
[----:B------:R-:W-:-:S03]  /*ac20*/  FADD.FTZ R101, R104, -R101 ;  /* 0x8000006568657221 */ /* 0x000fc60000010000 */
[----:B------:R-:W-:Y:S01]  /*ac30*/  FFMA.FTZ R114, R103, R104, R114 ;  /* 0x0000006867727223 */ /* 0x000fe20000010072 */
[----:B------:R-:W-:-:S03]  /*ac40*/  FMUL.FTZ R104, R101, R101 ;  /* 0x0000006565687220 */ /* 0x000fc60000410000 */
[----:B--2---:R-:W-:Y:S01]  /*ac50*/  FMUL.FTZ R114, R115, R114 ;  /* 0x0000007273727220 */ /* 0x004fe20000410000 */
[----:B------:R-:W-:Y:S01]  /*ac60*/  FMUL.FTZ R104, R103, R104 ;  /* 0x0000006867687220 */ /* 0x000fe20000410000 */
[----:B----4-:R-:W-:Y:S01]  /*ac70*/  FADD.FTZ R102, R111, R102 ;  /* 0x000000666f667221 */ /* 0x010fe20000010000 */
[----:B---3--:R-:W-:-:S04]  /*ac80*/  IMAD.WIDE.U32 R120, R0, 0x10, R116 ;  /* 0x0000001000787825 */ /* 0x008fc800078e0074 */
[----:B------:R-:W-:Y:S01]  /*ac90*/  FMUL.FTZ R104, R104, R112 ;  /* 0x0000007068687220 */ /* 0x000fe20000410000 */
[----:B------:R-:W0:Y:S01]  /*aca0*/  SHFL.IDX PT, R101, R114, RZ, 0x1f ;  /* 0x00001fff72657589 */ /* 0x000e2200000e0000 */
[----:B------:R-:W1:Y:S02]  /*acb0*/  @!P1 LDC.64 R112, c[0x0][0x250] ;  /* 0x00009400ff709b82 */ /* 0x000e640000000a00 */
[----:B------:R-:W-:-:S05]  /*acc0*/  FFMA.FTZ R102, R115, R104, R102 ;  /* 0x0000006873667223 */ /* 0x000fca0000010066 */
[----:B------:R-:W2:Y:S01]  /*acd0*/  SHFL.IDX PT, R111, R102, RZ, 0x1f ;  /* 0x00001fff666f7589 */ /* 0x000ea200000e0000 */
[----:B------:R-:W2:Y:S01]  /*ace0*/  LDC R104, c[0x0][0x2d8] ;  /* 0x0000b600ff687b82 */ /* 0x000ea20000000800 */
[C---:B0-----:R-:W-:Y:S01]  /*acf0*/  FSEL R2, R101.reuse, RZ, P2 ;  /* 0x000000ff65027208 */ /* 0x041fe20001000000 */
[----:B------:R-:W-:Y:S01]  /*ad00*/  FMUL.FTZ R103, R101, R101 ;  /* 0x0000006565677220 */ /* 0x000fe20000410000 */
[----:B------:R-:W-:Y:S01]  /*ad10*/  PLOP3.LUT P2, PT, PT, PT, UP1, 0x40, 0x0 ;  /* 0x000000000000781c */ /* 0x000fe20003f4e818 */
[C---:B-1----:R-:W-:Y:S01]  /*ad20*/  @!P1 IMAD.WIDE R112, R11.reuse, 0x4, R112 ;  /* 0x000000040b709825 */ /* 0x042fe200078e0270 */
[----:B------:R-:W-:-:S03]  /*ad30*/  IADD3 R11, R11, UR12, RZ ;  /* 0x0000000c0b0b7c10 */ /* 0x000fc6000fffe0ff */
[--C-:B------:R-:W-:Y:S01]  /*ad40*/  FADD.FTZ R32, R32, -R2.reuse ;  /* 0x8000000220207221 */ /* 0x100fe20000010000 */
[----:B------:R-:W-:Y:S01]  /*ad50*/  FSEL R103, R103, RZ, !P2 ;  /* 0x000000ff67677208 */ /* 0x000fe20005000000 */
[--C-:B------:R-:W-:Y:S01]  /*ad60*/  FADD.FTZ R33, R33, -R2.reuse ;  /* 0x8000000221217221 */ /* 0x100fe20000010000 */
[----:B------:R-:W-:Y:S01]  /*ad70*/  FADD.FTZ R34, R34, -R2 ;  /* 0x8000000222227221 */ /* 0x000fe20000010000 */
[----:B--2---:R-:W-:Y:S01]  /*ad80*/  FFMA.FTZ R102, R111, UR11, R104 ;  /* 0x0000000b6f667c23 */ /* 0x004fe20008010068 */
[--C-:B------:R-:W-:Y:S01]  /*ad90*/  FADD.FTZ R35, R35, -R2.reuse ;  /* 0x8000000223237221 */ /* 0x100fe20000010000 */
[--C-:B------:R-:W-:Y:S01]  /*ada0*/  FADD.FTZ R28, R28, -R2.reuse ;  /* 0x800000021c1c7221 */ /* 0x100fe20000010000 */
[--C-:B------:R-:W-:Y:S01]  /*adb0*/  FADD.FTZ R29, R29, -R2.reuse ;  /* 0x800000021d1d7221 */ /* 0x100fe20000010000 */
[----:B------:R-:W-:Y:S01]  /*adc0*/  FADD.FTZ R103, R102, R103 ;  /* 0x0000006766677221 */ /* 0x000fe20000010000 */
[--C-:B------:R-:W-:Y:S01]  /*add0*/  FADD.FTZ R102, R16, -R2.reuse ;  /* 0x8000000210667221 */ /* 0x100fe20000010000 */
[--C-:B------:R-:W-:Y:S01]  /*ade0*/  FADD.FTZ R30, R30, -R2.reuse ;  /* 0x800000021e1e7221 */ /* 0x100fe20000010000 */
[--C-:B------:R-:W-:Y:S01]  /*adf0*/  FADD.FTZ R31, R31, -R2.reuse ;  /* 0x800000021f1f7221 */ /* 0x100fe20000010000 */
[----:B------:R-:W0:Y:S01]  /*ae00*/  MUFU.RSQ R16, R103 ;  /* 0x0000006700107308 */ /* 0x000e220000001400 */
        /* <DEDUP_REMOVED lines=20> */
[----:B0-----:R-:W-:Y:S01]  /*af50*/  FMUL.FTZ R32, R16, R32 ;  /* 0x0000002010207220 */ /* 0x001fe20000410000 */
[----:B-1----:R-:W-:Y:S01]  /*af60*/  IADD3 R101, R0, 0x100, RZ ;  /* 0x0000010000657810 */ /* 0x002fe20007ffe0ff */
        /* <DEDUP_REMOVED lines=38> */
[----:B------:R-:W-:Y:S01]  /*b1d0*/  FFMA.FTZ R23, R51, R23, R79 ;  /* 0x0000001733177223 */ /* 0x000fe2000001004f */
[----:B0-----:R-:W-:Y:S01]  /*b1e0*/  FFMA.FTZ R16, R60, R28, R88 ;  /* 0x0000001c3c107223 */ /* 0x001fe20000010058 */
[----:B------:R-:W-:Y:S01]  /*b1f0*/  FFMA.FTZ R21, R49, R21, R77 ;  /* 0x0000001531157223 */ /* 0x000fe2000001004d */
[----:B------:R-:W-:-:S04]  /*b200*/  IMAD.WIDE.U32 R118, R106, 0x10, R116 ;  /* 0x000000106a767825 */ /* 0x000fc800078e0074 */
[----:B------:R-:W-:Y:S01]  /*b210*/  FFMA.FTZ R25, R45, R25, R73 ;  /* 0x000000192d197223 */ /* 0x000fe20000010049 */
[----:B------:R-:W-:Y:S01]  /*b220*/  FFMA.FTZ R30, R42, R98, R70 ;  /* 0x000000622a1e7223 */ /* 0x000fe20000010046 */
[----:B------:R0:W-:Y:S01]  /*b230*/  STG.E.128 desc[UR4][R122.64], R16 ;  /* 0x000000107a007986 */ /* 0x0001e2000c101d04 */
[----:B------:R-:W-:-:S04]  /*b240*/  IMAD.WIDE.U32 R106, R107, 0x10, R116 ;  /* 0x000000106b6a7825 */ /* 0x000fc800078e0074 */
[----:B------:R-:W-:Y:S01]  /*b250*/  FFMA.FTZ R28, R40, R96, R68 ;  /* 0x00000060281c7223 */ /* 0x000fe20000010044 */
[----:B------:R-:W-:Y:S01]  /*b260*/  ISETP.GE.AND P1, PT, R11, UR13, PT ;  /* 0x0000000d0b007c0c */ /* 0x000fe2000bf26270 */
[----:B------:R-:W-:-:S04]  /*b270*/  IMAD.WIDE.U32 R108, R109, 0x10, R116 ;  /* 0x000000106d6c7825 */ /* 0x000fc800078e0074 */
[----:B------:R-:W-:-:S04]  /*b280*/  IMAD.WIDE.U32 R116, R110, 0x10, R116 ;  /* 0x000000106e747825 */ /* 0x000fc800078e0074 */
[----:B-1----:R-:W-:Y:S01]  /*b290*/  FFMA.FTZ R15, R59, R112, R87 ;  /* 0x000000703b0f7223 */ /* 0x002fe20000010057 */
[----:B------:R-:W-:Y:S01]  /*b2a0*/  FFMA.FTZ R14, R58, R31, R86 ;  /* 0x0000001f3a0e7223 */ /* 0x000fe20000010056 */
[----:B------:R-:W-:Y:S01]  /*b2b0*/  FFMA.FTZ R13, R57, R29, R85 ;  /* 0x0000001d390d7223 */ /* 0x000fe20000010055 */
[----:B------:R-:W-:Y:S01]  /*b2c0*/  FFMA.FTZ R12, R56, R24, R84 ;  /* 0x00000018380c7223 */ /* 0x000fe20000010054 */
[----:B------:R-:W-:Y:S01]  /*b2d0*/  FFMA.FTZ R24, R44, R2, R72 ;  /* 0x000000022c187223 */ /* 0x000fe20000010048 */
[----:B------:R-:W-:Y:S01]  /*b2e0*/  FFMA.FTZ R31, R43, R99, R71 ;  /* 0x000000632b1f7223 */ /* 0x000fe20000010047 */
[----:B------:R-:W-:Y:S01]  /*b2f0*/  FFMA.FTZ R29, R41, R97, R69 ;  /* 0x00000061291d7223 */ /* 0x000fe20000010045 */
[----:B------:R-:W-:Y:S01]  /*b300*/  SEL R2, RZ, 0x1, P0 ;  /* 0x00000001ff027807 */ /* 0x000fe20000000000 */
        /* <DEDUP_REMOVED lines=15> */
.L_x_44280:
[----:B------:R-:W-:Y:S01]  /*b400*/  HFMA2.MMA R119, -RZ, RZ, 0, 1.847743988037109375e-06 ;  /* 0x0000001fff777435 */ /* 0x000fe200000001ff */
[----:B------:R-:W-:Y:S01]  /*b410*/  IMAD.MOV.U32 R117, RZ, RZ, R2 ;  /* 0x000000ffff757224 */ /* 0x000fe200078e0002 */
[----:B------:R-:W-:Y:S01]  /*b420*/  MOV R116, 0x1 ;  /* 0x0000000100747802 */ /* 0x000fe20000000f00 */
[----:B------:R-:W-:-:S08]  /*b430*/  IMAD.MOV.U32 R114, RZ, RZ, -0x1 ;  /* 0xffffffffff727424 */ /* 0x000fd000078e00ff */
[----:B------:R-:W-:Y:S05]  /*b440*/  WARPSYNC.COLLECTIVE R114, `(.L_x_44282) ;  /* 0x0000000072087348 */ /* 0x000fea0003c00000 */
[----:B------:R0:W1:Y:S02]  /*b450*/  SHFL.BFLY P2, R115, R117, R116, R119 ;  /* 0x0c00007475737389 */ /* 0x0000640000040077 */
[----:B01----:R-:W-:Y:S01]  /*b460*/  ENDCOLLECTIVE ;  /* 0x000000000000791b */ /* 0x003fe20003800000 */
.L_x_44282:
[----:B------:R-:W-:Y:S01]  /*b470*/  IMAD.MOV.U32 R116, RZ, RZ, 0x2 ;  /* 0x00000002ff747424 */ /* 0x000fe200078e00ff */
[----:B------:R-:W-:-:S05]  /*b480*/  MOV R111, R115 ;  /* 0x00000073006f7202 */ /* 0x000fca0000000f00 */
[----:B------:R-:W-:-:S05]  /*b490*/  FADD.FTZ R111, R2, R111 ;  /* 0x0000006f026f7221 */ /* 0x000fca0000010000 */
[----:B------:R-:W-:-:S07]  /*b4a0*/  MOV R117, R111 ;  /* 0x0000006f00757202 */ /* 0x000fce0000000f00 */
[----:B------:R-:W-:Y:S05]  /*b4b0*/  WARPSYNC.COLLECTIVE R114, `(.L_x_44283) ;  /* 0x0000000072087348 */ /* 0x000fea0003c00000 */
[----:B------:R0:W1:Y:S02]  /*b4c0*/  SHFL.BFLY P2, R115, R117, R116, R119 ;  /* 0x0c00007475737389 */ /* 0x0000640000040077 */
[----:B01----:R-:W-:Y:S01]  /*b4d0*/  ENDCOLLECTIVE ;  /* 0x000000000000791b */ /* 0x003fe20003800000 */
.L_x_44283:
[----:B------:R-:W-:Y:S01]  /*b4e0*/  IMAD.MOV.U32 R116, RZ, RZ, 0x4 ;  /* 0x00000004ff747424 */ /* 0x000fe200078e00ff */
[----:B------:R-:W-:-:S05]  /*b4f0*/  MOV R102, R115 ;  /* 0x0000007300667202 */ /* 0x000fca0000000f00 */
[----:B------:R-:W-:-:S05]  /*b500*/  FADD.FTZ R104, R111, R102 ;  /* 0x000000666f687221 */ /* 0x000fca0000010000 */
[----:B------:R-:W-:-:S07]  /*b510*/  MOV R117, R104 ;  /* 0x0000006800757202 */ /* 0x000fce0000000f00 */
[----:B------:R-:W-:Y:S05]  /*b520*/  WARPSYNC.COLLECTIVE R114, `(.L_x_44284) ;  /* 0x0000000072087348 */ /* 0x000fea0003c00000 */
[----:B------:R0:W1:Y:S02]  /*b530*/  SHFL.BFLY P2, R115, R117, R116, R119 ;  /* 0x0c00007475737389 */ /* 0x0000640000040077 */
[----:B01----:R-:W-:Y:S01]  /*b540*/  ENDCOLLECTIVE ;  /* 0x000000000000791b */ /* 0x003fe20003800000 */
.L_x_44284:
[----:B------:R-:W-:Y:S01]  /*b550*/  IMAD.MOV.U32 R116, RZ, RZ, 0x8 ;  /* 0x00000008ff747424 */ /* 0x000fe200078e00ff */
[----:B------:R-:W-:-:S05]  /*b560*/  MOV R113, R115 ;  /* 0x0000007300717202 */ /* 0x000fca0000000f00 */
[----:B------:R-:W-:-:S05]  /*b570*/  FADD.FTZ R113, R104, R113 ;  /* 0x0000007168717221 */ /* 0x000fca0000010000 */
[----:B------:R-:W-:-:S07]  /*b580*/  MOV R117, R113 ;  /* 0x0000007100757202 */ /* 0x000fce0000000f00 */
[----:B------:R-:W-:Y:S05]  /*b590*/  WARPSYNC.COLLECTIVE R114, `(.L_x_44285) ;  /* 0x0000000072087348 */ /* 0x000fea0003c00000 */
[----:B------:R0:W1:Y:S02]  /*b5a0*/  SHFL.BFLY P2, R115, R117, R116, R119 ;  /* 0x0c00007475737389 */ /* 0x0000640000040077 */
[----:B01----:R-:W-:Y:S01]  /*b5b0*/  ENDCOLLECTIVE ;  /* 0x000000000000791b */ /* 0x003fe20003800000 */
.L_x_44285:
[----:B------:R-:W-:Y:S01]  /*b5c0*/  IMAD.MOV.U32 R116, RZ, RZ, 0x10 ;  /* 0x00000010ff747424 */ /* 0x000fe200078e00ff */
[----:B------:R-:W-:-:S05]  /*b5d0*/  MOV R102, R115 ;  /* 0x0000007300667202 */ /* 0x000fca0000000f00 */
[----:B------:R-:W-:-:S05]  /*b5e0*/  FADD.FTZ R112, R113, R102 ;  /* 0x0000006671707221 */ /* 0x000fca0000010000 */
[----:B------:R-:W-:-:S07]  /*b5f0*/  MOV R117, R112 ;  /* 0x0000007000757202 */ /* 0x000fce0000000f00 */
[----:B------:R-:W-:Y:S05]  /*b600*/  WARPSYNC.COLLECTIVE R114, `(.L_x_44286) ;  /* 0x0000000072087348 */ /* 0x000fea0003c00000 */
[----:B------:R0:W1:Y:S02]  /*b610*/  SHFL.BFLY P2, R115, R117, R116, R119 ;  /* 0x0c00007475737389 */ /* 0x0000640000040077 */
[----:B01----:R-:W-:Y:S01]  /*b620*/  ENDCOLLECTIVE ;  /* 0x000000000000791b */ /* 0x003fe20003800000 */
.L_x_44286:
        /* <DEDUP_REMOVED lines=63> */
.L_x_44287:
[----:B------:R-:W-:Y:S01]  /*ba20*/  HFMA2.MMA R116, -RZ, RZ, 0, 1.1920928955078125e-07 ;  /* 0x00000002ff747435 */ /* 0x000fe200000001ff */
[----:B------:R-:W-:-:S04]  /*ba30*/  IMAD.MOV.U32 R111, RZ, RZ, R115 ;  /* 0x000000ffff6f7224 */ /* 0x000fc800078e0073 */
[----:B------:R-:W-:-:S05]  /*ba40*/  FADD.FTZ R111, R2, R111 ;  /* 0x0000006f026f7221 */ /* 0x000fca0000010000 */
[----:B------:R-:W-:-:S07]  /*ba50*/  MOV R117, R111 ;  /* 0x0000006f00757202 */ /* 0x000fce0000000f00 */
[----:B------:R-:W-:Y:S05]  /*ba60*/  WARPSYNC.COLLECTIVE R114, `(.L_x_44288) ;  /* 0x0000000072087348 */ /* 0x000fea0003c00000 */
[----:B------:R0:W1:Y:S02]  /*ba70*/  SHFL.BFLY P2, R115, R117, R116, R119 ;  /* 0x0c00007475737389 */ /* 0x0000640000040077 */
[----:B01----:R-:W-:Y:S01]  /*ba80*/  ENDCOLLECTIVE ;  /* 0x000000000000791b */ /* 0x003fe20003800000 */
.L_x_44288:
[----:B------:R-:W-:Y:S01]  /*ba90*/  HFMA2.MMA R116, -RZ, RZ, 0, 2.384185791015625e-07 ;  /* 0x00000004ff747435 */ /* 0x000fe200000001ff */
[----:B------:R-:W-:-:S04]  /*baa0*/  IMAD.MOV.U32 R104, RZ, RZ, R115 ;  /* 0x000000ffff687224 */ /* 0x000fc800078e0073 */
[----:B------:R-:W-:-:S05]  /*bab0*/  FADD.FTZ R104, R111, R104 ;  /* 0x000000686f687221 */ /* 0x000fca0000010000 */
[----:B------:R-:W-:-:S07]  /*bac0*/  MOV R117, R104 ;  /* 0x0000006800757202 */ /* 0x000fce0000000f00 */
[----:B------:R-:W-:Y:S05]  /*bad0*/  WARPSYNC.COLLECTIVE R114, `(.L_x_44289) ;  /* 0x0000000072087348 */ /* 0x000fea0003c00000 */
[----:B------:R0:W1:Y:S02]  /*bae0*/  SHFL.BFLY P2, R115, R117, R116, R119 ;  /* 0x0c00007475737389 */ /* 0x0000640000040077 */
[----:B01----:R-:W-:Y:S01]  /*baf0*/  ENDCOLLECTIVE ;  /* 0x000000000000791b */ /* 0x003fe20003800000 */
.L_x_44289:
[----:B------:R-:W-:Y:S01]  /*bb00*/  HFMA2.MMA R116, -RZ, RZ, 0, 4.76837158203125e-07 ;  /* 0x00000008ff747435 */ /* 0x000fe200000001ff */
[----:B------:R-:W-:-:S04]  /*bb10*/  IMAD.MOV.U32 R113, RZ, RZ, R115 ;  /* 0x000000ffff717224 */ /* 0x000fc800078e0073 */
[----:B------:R-:W-:-:S05]  /*bb20*/  FADD.FTZ R113, R104, R113 ;  /* 0x0000007168717221 */ /* 0x000fca0000010000 */
[----:B------:R-:W-:-:S07]  /*bb30*/  MOV R117, R113 ;  /* 0x0000007100757202 */ /* 0x000fce0000000f00 */
[----:B------:R-:W-:Y:S05]  /*bb40*/  WARPSYNC.COLLECTIVE R114, `(.L_x_44290) ;  /* 0x0000000072087348 */ /* 0x000fea0003c00000 */
[----:B------:R0:W1:Y:S02]  /*bb50*/  SHFL.BFLY P2, R115, R117, R116, R119 ;  /* 0x0c00007475737389 */ /* 0x0000640000040077 */
[----:B01----:R-:W-:Y:S01]  /*bb60*/  ENDCOLLECTIVE ;  /* 0x000000000000791b */ /* 0x003fe20003800000 */
.L_x_44290:
[----:B------:R-:W-:Y:S01]  /*bb70*/  HFMA2.MMA R116, -RZ, RZ, 0, 9.5367431640625e-07 ;  /* 0x00000010ff747435 */ /* 0x000fe200000001ff */
[----:B------:R-:W-:-:S04]  /*bb80*/  IMAD.MOV.U32 R112, RZ, RZ, R115 ;  /* 0x000000ffff707224 */ /* 0x000fc800078e0073 */
[----:B------:R-:W-:-:S05]  /*bb90*/  FADD.FTZ R112, R113, R112 ;  /* 0x0000007071707221 */ /* 0x000fca0000010000 */
[----:B------:R-:W-:-:S07]  /*bba0*/  MOV R117, R112 ;  /* 0x0000007000757202 */ /* 0x000fce0000000f00 */
[----:B------:R-:W-:Y:S05]  /*bbb0*/  WARPSYNC.COLLECTIVE R114, `(.L_x_44291) ;  /* 0x0000000072087348 */ /* 0x000fea0003c00000 */
[----:B------:R0:W1:Y:S02]  /*bbc0*/  SHFL.BFLY P2, R115, R117, R116, R119 ;  /* 0x0c00007475737389 */ /* 0x0000640000040077 */
[----:B01----:R-:W-:Y:S01]  /*bbd0*/  ENDCOLLECTIVE ;  /* 0x000000000000791b */ /* 0x003fe20003800000 */
.L_x_44291:
[----:B------:R-:W-:Y:S05]  /*bbe0*/  BRA `(.L_x_44292) ;  /* 0xffffffec00007947 */ /* 0x000fea000383ffff */
.L_x_44293:
        /* <DEDUP_REMOVED lines=9> */
.L_x_46113:


//--------------------- .text._ZN10layer_norm13ln_fwd_kernelINS_13Kernel_traitsIfffffjLj7168ELj1ELj1ELj8ELj16ENS_18Kernel_traits_baseILj7168EfffffjLj256EEEEELb1ELb0ELb1ELb0EEEvNS_9FwdParamsE --------------------------
	.section	.text._ZN10layer_norm13ln_fwd_kernelINS_13Kernel_traitsIfffffjLj7168ELj1ELj1ELj8ELj16ENS_18Kernel_traits_baseILj7168EfffffjLj256EEEEELb1ELb0ELb1ELb0EEEvNS_9FwdParamsE,"ax",@progbits
	.align	128
        .global         _ZN10layer_norm13ln_fwd_kernelINS_13Kernel_traitsIfffffjLj7168ELj1ELj1ELj8ELj16ENS_18Kernel_traits_baseILj7168EfffffjLj256EEEEELb1ELb0ELb1ELb0EEEvNS_9FwdParamsE
        .type           _ZN10layer_norm13ln_fwd_kernelINS_13Kernel_traitsIfffffjLj7168ELj1ELj1ELj8ELj16ENS_18Kernel_traits_baseILj7168EfffffjLj256EEEEELb1ELb0ELb1ELb0EEEvNS_9FwdParamsE,@function
        .size           _ZN10layer_norm13ln_fwd_kernelINS_13Kernel_traitsIfffffjLj7168ELj1ELj1ELj8ELj16ENS_18Kernel_traits_baseILj7168EfffffjLj256EEEEELb1ELb0ELb1ELb0EEEvNS_9FwdParamsE,(.L_x_46114 - _ZN10layer_norm13ln_fwd_kernelINS_13Kernel_traitsIfffffjLj7168ELj1ELj1ELj8ELj16ENS_18Kernel_traits_baseILj7168EfffffjLj256EEEEELb1ELb0ELb1ELb0EEEvNS_9FwdParamsE)
        .other          _ZN10layer_norm13ln_fwd_kernelINS_13Kernel_traitsIfffffjLj7168ELj1ELj1ELj8ELj16ENS_18Kernel_traits_baseILj7168EfffffjLj256EEEEELb1ELb0ELb1ELb0EEEvNS_9FwdParamsE,@"STO_CUDA_ENTRY STV_DEFAULT"
_ZN10layer_norm13ln_fwd_kernelINS_13Kernel_traitsIfffffjLj7168ELj1ELj1ELj8ELj16ENS_18Kernel_traits_baseILj7168EfffffjLj256EEEEELb1ELb0ELb1ELb0EEEvNS_9FwdParamsE:
.text._ZN10layer_norm13ln_fwd_kernelINS_13Kernel_traitsIfffffjLj7168ELj1ELj1ELj8ELj16ENS_18Kernel_traits_baseILj7168EfffffjLj256EEEEELb1ELb0ELb1ELb0EEEvNS_9FwdParamsE:
        /* <DEDUP_REMOVED lines=21> */
[----:B--2---:R-:W-:-:S02]  /*0150*/  @P0 R2UR UR4, R2 ;  /* 0x00000000020402ca */ /* 0x004fc400000e0000 */
[----:B------:R-:W-:Y:S02]  /*0160*/  @P0 R2UR UR5, R3 ;  /* 0x00000000030502ca */ /* 0x000fe400000e0000 */
[----:B---3--:R-:W-:-:S04]  /*0170*/  @P0 IADD3 R8, P1, R4, R7, RZ ;  /* 0x0000000704080210 */ /* 0x008fc80007f3e0ff */
[----:B------:R-:W-:-:S04]  /*0180*/  @P0 IADD3.X R9, RZ, R5, RZ, P1, !PT ;  /* 0x00000005ff090210 */ /* 0x000fc80000ffe4ff */
[--C-:B------:R-:W-:Y:S01]  /*0190*/  SHF.R.U64 R98, R8, 0x2, R9.reuse ;  /* 0x0000000208627819 */ /* 0x100fe20000001209 */
[----:B------:R-:W-:Y:S01]  /*01a0*/  IMAD.WIDE.U32 R4, R99, -0x326172a9, RZ ;  /* 0xcd9e8d5763047825 */ /* 0x000fe200078e00ff */
        /* <DEDUP_REMOVED lines=24> */
[----:B------:R-:W-:Y:S01]  /*0330*/  IMAD.MOV.U32 R2, RZ, RZ, R103 ;  /* 0x000000ffff027224 */ /* 0x000fe200078e0067 */
[----:B0-----:R-:W-:Y:S01]  /*0340*/  SHF.R.S32.HI R0, RZ, 0x1f, R9 ;  /* 0x0000001fff007819 */ /* 0x001fe20000011409 */
[----:B------:R-:W-:Y:S01]  /*0350*/  IMAD.WIDE.U32 R12, R12, -0x326172a9, RZ ;  /* 0xcd9e8d570c0c7825 */ /* 0x000fe200078e00ff */
[----:B------:R-:W-:-:S03]  /*0360*/  UIADD3 UR22, UR5, -0x126145ec, URZ ;  /* 0xed9eba1405167890 */ /* 0x000fc6000fffe03f */
[----:B------:R-:W-:Y:S01]  /*0370*/  IMAD.WIDE.U32 R4, R4, -0x2daee0ad, RZ ;  /* 0xd2511f5304047825 */ /* 0x000fe200078e00ff */
[----:B------:R-:W-:Y:S02]  /*0380*/  LEA.HI R0, R0, R9, RZ, 0x2 ;  /* 0x0000000900007211 */ /* 0x000fe400078f10ff */
[----:B------:R-:W-:Y:S02]  /*0390*/  LOP3.LUT R3, R2, 0xff, RZ, 0x3c, !PT ;  /* 0x000000ff02037812 */ /* 0x000fe400078e3cff */
[----:B------:R-:W-:Y:S02]  /*03a0*/  LOP3.LUT R7, R13, UR21, R10, 0x96, !PT ;  /* 0x000000150d077c12 */ /* 0x000fe4000f8e960a */
[----:B------:R-:W-:Y:S02]  /*03b0*/  LOP3.LUT R10, R5, UR22, R6, 0x96, !PT ;  /* 0x00000016050a7c12 */ /* 0x000fe4000f8e9606 */
[----:B------:R-:W-:Y:S01]  /*03c0*/  LEA.HI.SX32 R96, R0, R3, 0x1e ;  /* 0x0000000300607211 */ /* 0x000fe200078ff2ff */
[----:B------:R-:W-:Y:S01]  /*03d0*/  UIADD3 UR24, UR5, -0x56f99767, URZ ;  /* 0xa906689905187890 */ /* 0x000fe2000fffe03f */
[----:B------:R-:W-:Y:S01]  /*03e0*/  IMAD.WIDE.U32 R6, R7, -0x2daee0ad, RZ ;  /* 0xd2511f5307067825 */ /* 0x000fe200078e00ff */
[----:B------:R-:W-:Y:S01]  /*03f0*/  UIADD3 UR23, UR4, 0x1715609d, URZ ;  /* 0x1715609d04177890 */ /* 0x000fe2000fffe03f */
[----:B------:R-:W-:-:S02]  /*0400*/  LOP3.LUT P0, RZ, R96, 0xffffff00, RZ, 0xc0, !PT ;  /* 0xffffff0060ff7812 */ /* 0x000fc4000780c0ff */
        /* <DEDUP_REMOVED lines=36> */
.L_x_44295:
[----:B------:R-:W-:Y:S05]  /*0650*/  BSYNC B0 ;  /* 0x0000000000007941 */ /* 0x000fea0003800000 */
.L_x_44294:
[----:B------:R-:W-:Y:S04]  /*0660*/  BSSY B0, `(.L_x_44296) ;  /* 0x000000e000007945 */ /* 0x000fe80003800000 */
[----:B------:R-:W-:Y:S05]  /*0670*/  @!P6 BRA `(.L_x_44297) ;  /* 0x000000000030e947 */ /* 0x000fea0003800000 */
[----:B------:R-:W1:Y:S01]  /*0680*/  LDC.64 R16, c[0x0][0x260] ;  /* 0x00009800ff107b82 */ /* 0x000e620000000a00 */
[----:B------:R-:W-:Y:S01]  /*0690*/  ULDC.64 UR8, c[0x0][0x2c8] ;  /* 0x0000b20000087ab9 */ /* 0x000fe20000000a00 */
[----:B------:R-:W-:Y:S02]  /*06a0*/  CS2R R18, SRZ ;  /* 0x0000000000127805 */ /* 0x000fe4000001ff00 */
[----:B------:R-:W-:-:S04]  /*06b0*/  ISETP.NE.U32.AND P1, PT, RZ, UR8, PT ;  /* 0x00000008ff007c0c */ /* 0x000fc8000bf25070 */
[----:B------:R-:W-:-:S13]  /*06c0*/  ISETP.NE.AND.EX P1, PT, RZ, UR9, PT, P1 ;  /* 0x00000009ff007c0c */ /* 0x000fda000bf25310 */
[C---:B0-----:R-:W-:Y:S01]  /*06d0*/  @P1 LEA R6, P2, R2.reuse, UR8, 0x4 ;  /* 0x0000000802061c11 */ /* 0x041fe2000f8420ff */
[C---:B-1----:R-:W-:Y:S01]  /*06e0*/  IMAD.WIDE.U32 R104, R2.reuse, 0x10, R16 ;  /* 0x0000001002687825 */ /* 0x042fe200078e0010 */
[----:B------:R-:W-:Y:S02]  /*06f0*/  CS2R R16, SRZ ;  /* 0x0000000000107805 */ /* 0x000fe4000001ff00 */
[----:B------:R-:W-:-:S03]  /*0700*/  @P1 LEA.HI.X R7, R2, UR9, RZ, 0x4, P2 ;  /* 0x0000000902071c11 */ /* 0x000fc600090f24ff */
[----:B------:R-:W5:Y:S04]  /*0710*/  LDG.E.128 R104, desc[UR6][R104.64] ;  /* 0x0000000668687981 */ /* 0x000f68000c1e1d00 */
[----:B------:R1:W5:Y:S01]  /*0720*/  @P1 LDG.E.128 R16, desc[UR6][R6.64] ;  /* 0x0000000606101981 */ /* 0x000362000c1e1d00 */
[----:B------:R-:W-:-:S07]  /*0730*/  VIADD R2, R2, 0x100 ;  /* 0x0000010002027836 */ /* 0x000fce0000000000 */
.L_x_44297:
[----:B------:R-:W-:Y:S05]  /*0740*/  BSYNC B0 ;  /* 0x0000000000007941 */ /* 0x000fea0003800000 */
.L_x_44296:
[----:B------:R-:W-:Y:S04]  /*0750*/  BSSY B0, `(.L_x_44298) ;  /* 0x000000e000007945 */ /* 0x000fe80003800000 */
[----:B------:R-:W-:Y:S05]  /*0760*/  @!P5 BRA `(.L_x_44299) ;  /* 0x000000000030d947 */ /* 0x000fea0003800000 */
[----:B------:R-:W2:Y:S01]  /*0770*/  LDC.64 R20, c[0x0][0x260] ;  /* 0x00009800ff147b82 */ /* 0x000ea20000000a00 */
[----:B------:R-:W-:Y:S01]  /*0780*/  ULDC.64 UR8, c[0x0][0x2c8] ;  /* 0x0000b20000087ab9 */ /* 0x000fe20000000a00 */
[----:B------:R-:W-:Y:S02]  /*0790*/  CS2R R22, SRZ ;  /* 0x0000000000167805 */ /* 0x000fe4000001ff00 */
[----:B------:R-:W-:-:S04]  /*07a0*/  ISETP.NE.U32.AND P1, PT, RZ, UR8, PT ;  /* 0x00000008ff007c0c */ /* 0x000fc8000bf25070 */
[----:B------:R-:W-:-:S13]  /*07b0*/  ISETP.NE.AND.EX P1, PT, RZ, UR9, PT, P1 ;  /* 0x00000009ff007c0c */ /* 0x000fda000bf25310 */
[C---:B01----:R-:W-:Y:S01]  /*07c0*/  @P1 LEA R6, P2, R2.reuse, UR8, 0x4 ;  /* 0x0000000802061c11 */ /* 0x043fe2000f8420ff */
[C---:B--2---:R-:W-:Y:S01]  /*07d0*/  IMAD.WIDE.U32 R24, R2.reuse, 0x10, R20 ;  /* 0x0000001002187825 */ /* 0x044fe200078e0014 */
[----:B------:R-:W-:Y:S02]  /*07e0*/  CS2R R20, SRZ ;  /* 0x0000000000147805 */ /* 0x000fe4000001ff00 */
[----:B------:R-:W-:-:S03]  /*07f0*/  @P1 LEA.HI.X R7, R2, UR9, RZ, 0x4, P2 ;  /* 0x0000000902071c11 */ /* 0x000fc600090f24ff */
[----:B------:R-:W5:Y:S04]  /*0800*/  LDG.E.128 R24, desc[UR6][R24.64] ;  /* 0x0000000618187981 */ /* 0x000f68000c1e1d00 */
[----:B------:R2:W5:Y:S01]  /*0810*/  @P1 LDG.E.128 R20, desc[UR6][R6.64] ;  /* 0x0000000606141981 */ /* 0x000562000c1e1d00 */
[----:B------:R-:W-:-:S07]  /*0820*/  IADD3 R2, R2, 0x100, RZ ;  /* 0x0000010002027810 */ /* 0x000fce0007ffe0ff */
.L_x_44299:
[----:B------:R-:W-:Y:S05]  /*0830*/  BSYNC B0 ;  /* 0x0000000000007941 */ /* 0x000fea0003800000 */
.L_x_44298:
[----:B------:R-:W-:Y:S04]  /*0840*/  BSSY B0, `(.L_x_44300) ;  /* 0x000000e000007945 */ /* 0x000fe80003800000 */
[----:B------:R-:W-:Y:S05]  /*0850*/  @!P4 BRA `(.L_x_44301) ;  /* 0x000000000030c947 */ /* 0x000fea0003800000 */
[----:B------:R-:W3:Y:S01]  /*0860*/  LDC.64 R28, c[0x0][0x260] ;  /* 0x00009800ff1c7b82 */ /* 0x000ee20000000a00 */
[----:B------:R-:W-:Y:S01]  /*0870*/  ULDC.64 UR8, c[0x0][0x2c8] ;  /* 0x0000b20000087ab9 */ /* 0x000fe20000000a00 */
[----:B------:R-:W-:Y:S02]  /*0880*/  CS2R R30, SRZ ;  /* 0x00000000001e7805 */ /* 0x000fe4000001ff00 */
[----:B------:R-:W-:-:S04]  /*0890*/  ISETP.NE.U32.AND P1, PT, RZ, UR8, PT ;  /* 0x00000008ff007c0c */ /* 0x000fc8000bf25070 */
[----:B------:R-:W-:-:S13]  /*08a0*/  ISETP.NE.AND.EX P1, PT, RZ, UR9, PT, P1 ;  /* 0x00000009ff007c0c */ /* 0x000fda000bf25310 */
[C---:B012---:R-:W-:Y:S01]  /*08b0*/  @P1 LEA R6, P2, R2.reuse, UR8, 0x4 ;  /* 0x0000000802061c11 */ /* 0x047fe2000f8420ff */
[C---:B---3--:R-:W-:Y:S01]  /*08c0*/  IMAD.WIDE.U32 R32, R2.reuse, 0x10, R28 ;  /* 0x0000001002207825 */ /* 0x048fe200078e001c */
[----:B------:R-:W-:Y:S02]  /*08d0*/  CS2R R28, SRZ ;  /* 0x00000000001c7805 */ /* 0x000fe4000001ff00 */
[----:B------:R-:W-:-:S03]  /*08e0*/  @P1 LEA.HI.X R7, R2, UR9, RZ, 0x4, P2 ;  /* 0x0000000902071c11 */ /* 0x000fc600090f24ff */
[----:B------:R-:W5:Y:S04]  /*08f0*/  LDG.E.128 R32, desc[UR6][R32.64] ;  /* 0x0000000620207981 */ /* 0x000f68000c1e1d00 */
[----:B------:R3:W5:Y:S01]  /*0900*/  @P1 LDG.E.128 R28, desc[UR6][R6.64] ;  /* 0x00000006061c1981 */ /* 0x000762000c1e1d00 */
[----:B------:R-:W-:-:S07]  /*0910*/  VIADD R2, R2, 0x100 ;  /* 0x0000010002027836 */ /* 0x000fce0000000000 */
.L_x_44301:
[----:B------:R-:W-:Y:S05]  /*0920*/  BSYNC B0 ;  /* 0x0000000000007941 */ /* 0x000fea0003800000 */
.L_x_44300:
[----:B------:R-:W-:Y:S04]  /*0930*/  BSSY B0, `(.L_x_44302) ;  /* 0x000000e000007945 */ /* 0x000fe80003800000 */
[----:B------:R-:W-:Y:S05]  /*0940*/  @!P3 BRA `(.L_x_44303) ;  /* 0x000000000030b947 */ /* 0x000fea0003800000 */
[----:B------:R-:W4:Y:S01]  /*0950*/  LDC.64 R36, c[0x0][0x260] ;  /* 0x00009800ff247b82 */ /* 0x000f220000000a00 */
[----:B------:R-:W-:Y:S01]  /*0960*/  ULDC.64 UR8, c[0x0][0x2c8] ;  /* 0x0000b20000087ab9 */ /* 0x000fe20000000a00 */
[----:B------:R-:W-:Y:S02]  /*0970*/  CS2R R38, SRZ ;  /* 0x0000000000267805 */ /* 0x000fe4000001ff00 */
[----:B------:R-:W-:-:S04]  /*0980*/  ISETP.NE.U32.AND P1, PT, RZ, UR8, PT ;  /* 0x00000008ff007c0c */ /* 0x000fc8000bf25070 */
[----:B------:R-:W-:-:S13]  /*0990*/  ISETP.NE.AND.EX P1, PT, RZ, UR9, PT, P1 ;  /* 0x00000009ff007c0c */ /* 0x000fda000bf25310 */
[C---:B0123--:R-:W-:Y:S01]  /*09a0*/  @P1 LEA R6, P2, R2.reuse, UR8, 0x4 ;  /* 0x0000000802061c11 */ /* 0x04ffe2000f8420ff */
[C---:B----4-:R-:W-:Y:S01]  /*09b0*/  IMAD.WIDE.U32 R40, R2.reuse, 0x10, R36 ;  /* 0x0000001002287825 */ /* 0x050fe200078e0024 */
[----:B------:R-:W-:Y:S02]  /*09c0*/  CS2R R36, SRZ ;  /* 0x0000000000247805 */ /* 0x000fe4000001ff00 */
[----:B------:R-:W-:-:S03]  /*09d0*/  @P1 LEA.HI.X R7, R2, UR9, RZ, 0x4, P2 ;  /* 0x0000000902071c11 */ /* 0x000fc600090f24ff */
[----:B------:R-:W5:Y:S04]  /*09e0*/  LDG.E.128 R40, desc[UR6][R40.64] ;  /* 0x0000000628287981 */ /* 0x000f68000c1e1d00 */
[----:B------:R4:W5:Y:S01]  /*09f0*/  @P1 LDG.E.128 R36, desc[UR6][R6.64] ;  /* 0x0000000606241981 */ /* 0x000962000c1e1d00 */
[----:B------:R-:W-:-:S07]  /*0a00*/  VIADD R2, R2, 0x100 ;  /* 0x0000010002027836 */ /* 0x000fce0000000000 */
.L_x_44303:
[----:B------:R-:W-:Y:S05]  /*0a10*/  BSYNC B0 ;  /* 0x0000000000007941 */ /* 0x000fea0003800000 */
.L_x_44302:
[----:B------:R-:W-:Y:S01]  /*0a20*/  ISETP.GE.U32.AND P1, PT, R96, 0x600, PT ;  /* 0x000006006000780c */ /* 0x000fe20003f26070 */
[----:B01234-:R-:W-:Y:S01]  /*0a30*/  IMAD.WIDE.U32 R6, R10, -0x2daee0ad, RZ ;  /* 0xd2511f530a067825 */ /* 0x01ffe200078e00ff */
[----:B------:R-:W-:Y:S02]  /*0a40*/  BSSY B0, `(.L_x_44304) ;  /* 0x0000012000007945 */ /* 0x000fe40003800000 */
[----:B------:R-:W-:Y:S01]  /*0a50*/  P2R R120, PR, RZ, 0x2 ;  /* 0x00000002ff787803 */ /* 0x000fe20000000000 */
[----:B------:R-:W-:Y:S01]  /*0a60*/  IMAD.WIDE.U32 R52, R52, -0x326172a9, RZ ;  /* 0xcd9e8d5734347825 */ /* 0x000fe200078e00ff */
[----:B------:R-:W-:-:S04]  /*0a70*/  LOP3.LUT R10, R7, UR28, R4, 0x96, !PT ;  /* 0x0000001c070a7c12 */ /* 0x000fc8000f8e9604 */
[----:B------:R-:W-:-:S03]  /*0a80*/  LOP3.LUT R9, R53, UR27, R44, 0x96, !PT ;  /* 0x0000001b35097c12 */ /* 0x000fc6000f8e962c */
[----:B------:R-:W-:Y:S05]  /*0a90*/  @!P1 BRA `(.L_x_44305) ;  /* 0x0000000000309947 */ /* 0x000fea0003800000 */
[----:B------:R-:W0:Y:S01]  /*0aa0*/  LDC.64 R44, c[0x0][0x260] ;  /* 0x00009800ff2c7b82 */ /* 0x000e220000000a00 */
[----:B------:R-:W-:Y:S01]  /*0ab0*/  ULDC.64 UR8, c[0x0][0x2c8] ;  /* 0x0000b20000087ab9 */ /* 0x000fe20000000a00 */
[----:B------:R-:W-:Y:S02]  /*0ac0*/  CS2R R46, SRZ ;  /* 0x00000000002e7805 */ /* 0x000fe4000001ff00 */
[----:B------:R-:W-:-:S04]  /*0ad0*/  ISETP.NE.U32.AND P1, PT, RZ, UR8, PT ;  /* 0x00000008ff007c0c */ /* 0x000fc8000bf25070 */
[----:B------:R-:W-:-:S13]  /*0ae0*/  ISETP.NE.AND.EX P1, PT, RZ, UR9, PT, P1 ;  /* 0x00000009ff007c0c */ /* 0x000fda000bf25310 */
[C---:B------:R-:W-:Y:S01]  /*0af0*/  @P1 LEA R4, P2, R2.reuse, UR8, 0x4 ;  /* 0x0000000802041c11 */ /* 0x040fe2000f8420ff */
[C---:B0-----:R-:W-:Y:S01]  /*0b00*/  IMAD.WIDE.U32 R48, R2.reuse, 0x10, R44 ;  /* 0x0000001002307825 */ /* 0x041fe200078e002c */
[----:B------:R-:W-:Y:S02]  /*0b10*/  CS2R R44, SRZ ;  /* 0x00000000002c7805 */ /* 0x000fe4000001ff00 */
[----:B------:R-:W-:-:S03]  /*0b20*/  @P1 LEA.HI.X R5, R2, UR9, RZ, 0x4, P2 ;  /* 0x0000000902051c11 */ /* 0x000fc600090f24ff */
[----:B------:R-:W5:Y:S04]  /*0b30*/  LDG.E.128 R48, desc[UR6][R48.64] ;  /* 0x0000000630307981 */ /* 0x000f68000c1e1d00 */
[----:B------:R0:W5:Y:S01]  /*0b40*/  @P1 LDG.E.128 R44, desc[UR6][R4.64] ;  /* 0x00000006042c1981 */ /* 0x000162000c1e1d00 */
[----:B------:R-:W-:-:S07]  /*0b50*/  IADD3 R2, R2, 0x100, RZ ;  /* 0x0000010002027810 */ /* 0x000fce0007ffe0ff */
.L_x_44305:
[----:B------:R-:W-:Y:S05]  /*0b60*/  BSYNC B0 ;  /* 0x0000000000007941 */ /* 0x000fea0003800000 */
.L_x_44304:
[----:B------:R-:W-:Y:S01]  /*0b70*/  ISETP.GE.U32.AND P1, PT, R96, 0x700, PT ;  /* 0x000007006000780c */ /* 0x000fe20003f26070 */
[----:B------:R-:W-:Y:S01]  /*0b80*/  IMAD.HI.U32 R3, R10, -0x326172a9, RZ ;  /* 0xcd9e8d570a037827 */ /* 0x000fe200078e00ff */
[----:B------:R-:W-:Y:S01]  /*0b90*/  UIADD3 UR32, UR5, -0x695add53, URZ ;  /* 0x96a522ad05207890 */ /* 0x000fe2000fffe03f */
[----:B------:R-:W-:Y:S01]  /*0ba0*/  BSSY B0, `(.L_x_44306) ;  /* 0x0000010000007945 */ /* 0x000fe20003800000 */
[----:B------:R-:W-:Y:S02]  /*0bb0*/  P2R R111, PR, RZ, 0x2 ;  /* 0x00000002ff6f7803 */ /* 0x000fe40000000000 */
[----:B------:R-:W-:Y:S01]  /*0bc0*/  LOP3.LUT R56, R3, UR29, R52, 0x96, !PT ;  /* 0x0000001d03387c12 */ /* 0x000fe2000f8e9634 */
[----:B------:R-:W-:-:S06]  /*0bd0*/  IMAD.HI.U32 R3, R9, -0x2daee0ad, RZ ;  /* 0xd2511f5309037827 */ /* 0x000fcc00078e00ff */
[----:B------:R-:W-:Y:S05]  /*0be0*/  @!P1 BRA `(.L_x_44307) ;  /* 0x00000000002c9947 */ /* 0x000fea0003800000 */
[----:B------:R-:W1:Y:S01]  /*0bf0*/  LDC.64 R112, c[0x0][0x260] ;  /* 0x00009800ff707b82 */ /* 0x000e620000000a00 */
[----:B------:R-:W-:Y:S01]  /*0c00*/  ULDC.64 UR8, c[0x0][0x2c8] ;  /* 0x0000b20000087ab9 */ /* 0x000fe20000000a00 */
[----:B------:R-:W-:Y:S02]  /*0c10*/  CS2R R54, SRZ ;  /* 0x0000000000367805 */ /* 0x000fe4000001ff00 */
[----:B------:R-:W-:Y:S02]  /*0c20*/  ISETP.NE.U32.AND P1, PT, RZ, UR8, PT ;  /* 0x00000008ff007c0c */ /* 0x000fe4000bf25070 */
[----:B------:R-:W-:Y:S02]  /*0c30*/  CS2R R52, SRZ ;  /* 0x0000000000347805 */ /* 0x000fe4000001ff00 */
[----:B------:R-:W-:-:S13]  /*0c40*/  ISETP.NE.AND.EX P1, PT, RZ, UR9, PT, P1 ;  /* 0x00000009ff007c0c */ /* 0x000fda000bf25310 */
[C---:B0-----:R-:W-:Y:S01]  /*0c50*/  @P1 LEA R4, P2, R2.reuse, UR8, 0x4 ;  /* 0x0000000802041c11 */ /* 0x041fe2000f8420ff */
[----:B-1----:R-:W-:-:S03]  /*0c60*/  IMAD.WIDE.U32 R112, R2, 0x10, R112 ;  /* 0x0000001002707825 */ /* 0x002fc600078e0070 */
[----:B------:R-:W-:-:S05]  /*0c70*/  @P1 LEA.HI.X R5, R2, UR9, RZ, 0x4, P2 ;  /* 0x0000000902051c11 */ /* 0x000fca00090f24ff */
[----:B------:R1:W5:Y:S04]  /*0c80*/  @P1 LDG.E.128 R52, desc[UR6][R4.64] ;  /* 0x0000000604341981 */ /* 0x000368000c1e1d00 */
[----:B------:R-:W5:Y:S02]  /*0c90*/  LDG.E.128 R112, desc[UR6][R112.64] ;  /* 0x0000000670707981 */ /* 0x000f64000c1e1d00 */
.L_x_44307:
[----:B------:R-:W-:Y:S05]  /*0ca0*/  BSYNC B0 ;  /* 0x0000000000007941 */ /* 0x000fea0003800000 */
.L_x_44306:
[----:B------:R-:W-:Y:S01]  /*0cb0*/  ULDC UR8, c[0x0][0x214] ;  /* 0x0000850000087ab9 */ /* 0x000fe20000000800 */
[----:B------:R-:W-:Y:S02]  /*0cc0*/  LOP3.LUT R6, R3, UR30, R6, 0x96, !PT ;  /* 0x0000001e03067c12 */ /* 0x000fe4000f8e9606 */
[----:B------:R-:W-:-:S13]  /*0cd0*/  ISETP.GE.AND P1, PT, R11, UR8, PT ;  /* 0x000000080b007c0c */ /* 0x000fda000bf26270 */
[----:B------:R-:W-:Y:S05]  /*0ce0*/  @P1 EXIT ;  /* 0x000000000000194d */ /* 0x000fea0003800000 */
[----:B------:R-:W-:Y:S01]  /*0cf0*/  SHF.R.S32.HI R0, RZ, 0x2, R0 ;  /* 0x00000002ff007819 */ /* 0x000fe20000011400 */
[C---:B01----:R-:W-:Y:S01]  /*0d00*/  IMAD.SHL.U32 R4, R57.reuse, 0x20, RZ ;  /* 0x0000002039047824 */ /* 0x043fe200078e00ff */
[----:B------:R-:W-:Y:S01]  /*0d10*/  LOP3.LUT R3, R57, 0xe0, RZ, 0xc0, !PT ;  /* 0x000000e039037812 */ /* 0x000fe200078ec0ff */
[----:B------:R-:W-:Y:S01]  /*0d20*/  IMAD R7, R10, -0x326172a9, RZ ;  /* 0xcd9e8d570a077824 */ /* 0x000fe200078e02ff */
[----:B------:R-:W-:Y:S01]  /*0d30*/  LOP3.LUT R2, R0, 0xff, RZ, 0xc0, !PT ;  /* 0x000000ff00027812 */ /* 0x000fe200078ec0ff */
[----:B------:R-:W-:Y:S01]  /*0d40*/  IMAD.HI.U32 R10, R6, -0x326172a9, RZ ;  /* 0xcd9e8d57060a7827 */ /* 0x000fe200078e00ff */
[----:B------:R-:W-:Y:S01]  /*0d50*/  SHF.R.U32.HI R0, RZ, 0x3, R0 ;  /* 0x00000003ff007819 */ /* 0x000fe20000011600 */
[----:B------:R-:W-:Y:S01]  /*0d60*/  ULDC.U8 UR8, c[0x0][0x2a0] ;  /* 0x0000a80000087ab9 */ /* 0x000fe20000000000 */
[----:B------:R-:W-:Y:S01]  /*0d70*/  VIADDMNMX R3, R2, -R3, RZ, !PT ;  /* 0x8000000302037246 */ /* 0x000fe200078001ff */
[----:B------:R-:W-:Y:S01]  /*0d80*/  IMAD.MOV.U32 R109, RZ, RZ, 0x1 ;  /* 0x00000001ff6d7424 */ /* 0x000fe200078e00ff */
[----:B------:R-:W-:Y:S01]  /*0d90*/  LOP3.LUT R0, R0, 0x1fffffe0, RZ, 0xc0, !PT ;  /* 0x1fffffe000007812 */ /* 0x000fe200078ec0ff */
[----:B------:R-:W-:Y:S01]  /*0da0*/  ULDC UR9, c[0x0][0x294] ;  /* 0x0000a50000097ab9 */ /* 0x000fe20000000800 */
[----:B------:R-:W-:Y:S01]  /*0db0*/  VIMNMX R3, R3, 0x20, PT ;  /* 0x0000002003037848 */ /* 0x000fe20003fe0100 */
[----:B------:R-:W-:Y:S01]  /*0dc0*/  ULDC UR12, c[0x0][0x290] ;  /* 0x0000a400000c7ab9 */ /* 0x000fe20000000800 */
[----:B------:R-:W-:Y:S01]  /*0dd0*/  LOP3.LUT R5, R4, 0x3e0, RZ, 0xc0, !PT ;  /* 0x000003e004057812 */ /* 0x000fe200078ec0ff */
[----:B------:R-:W-:Y:S01]  /*0de0*/  UISETP.NE.AND UP0, UPT, UR8, URZ, UPT ;  /* 0x0000003f0800728c */ /* 0x000fe2000bf05270 */
[----:B------:R-:W-:Y:S01]  /*0df0*/  LOP3.LUT R10, R10, UR31, R7, 0x96, !PT ;  /* 0x0000001f0a0a7c12 */ /* 0x000fe2000f8e9607 */
[----:B------:R-:W-:Y:S01]  /*0e00*/  IMAD.IADD R3, R3, 0x1, R0 ;  /* 0x0000000103037824 */ /* 0x000fe200078e0200 */
[----:B------:R-:W-:Y:S01]  /*0e10*/  VIADDMNMX R5, R2, -R5, RZ, !PT ;  /* 0x8000000502057246 */ /* 0x000fe200078001ff */
[----:B------:R-:W-:Y:S01]  /*0e20*/  IMAD R2, R9, -0x2daee0ad, RZ ;  /* 0xd2511f5309027824 */ /* 0x000fe200078e02ff */
[----:B------:R-:W-:Y:S01]  /*0e30*/  LOP3.LUT R8, R8, 0x3, RZ, 0xc0, !PT ;  /* 0x0000000308087812 */ /* 0x000fe200078ec0ff */
[----:B------:R-:W-:Y:S01]  /*0e40*/  IMAD.HI.U32 R9, R56, -0x2daee0ad, RZ ;  /* 0xd2511f5338097827 */ /* 0x000fe200078e00ff */
[----:B------:R-:W-:Y:S01]  /*0e50*/  SHF.L.U32 R3, R3, 0x2, RZ ;  /* 0x0000000203037819 */ /* 0x000fe200000006ff */
[----:B------:R-:W-:Y:S01]  /*0e60*/  ULDC.64 UR10, c[0x0][0x298] ;  /* 0x0000a600000a7ab9 */ /* 0x000fe20000000a00 */
[----:B------:R-:W-:Y:S01]  /*0e70*/  VIMNMX R5, R5, 0x20, PT ;  /* 0x0000002005057848 */ /* 0x000fe20003fe0100 */
[----:B------:R-:W-:Y:S01]  /*0e80*/  IMAD R7, R6, -0x326172a9, RZ ;  /* 0xcd9e8d5706077824 */ /* 0x000fe200078e02ff */
[----:B------:R-:W-:Y:S01]  /*0e90*/  I2FP.F32.U32 R3, R3 ;  /* 0x0000000300037245 */ /* 0x000fe20000201000 */
[----:B------:R-:W-:Y:S01]  /*0ea0*/  IMAD R6, R56, -0x2daee0ad, RZ ;  /* 0xd2511f5338067824 */ /* 0x000fe200078e02ff */
[----:B------:R-:W-:Y:S01]  /*0eb0*/  LOP3.LUT R9, R9, UR32, R2, 0x96, !PT ;  /* 0x0000002009097c12 */ /* 0x000fe2000f8e9602 */
[----:B------:R-:W-:Y:S01]  /*0ec0*/  IMAD.IADD R0, R0, 0x1, R5 ;  /* 0x0000000100007824 */ /* 0x000fe200078e0205 */
[----:B------:R-:W0:Y:S01]  /*0ed0*/  MUFU.RCP R2, R3 ;  /* 0x0000000300027308 */ /* 0x000e220000001000 */
[----:B------:R-:W-:Y:S01]  /*0ee0*/  HFMA2.MMA R5, -RZ, RZ, 0, 0 ;  /* 0x00000000ff057435 */ /* 0x000fe200000001ff */
[----:B------:R-:W-:Y:S01]  /*0ef0*/  ULDC.64 UR14, c[0x0][0x210] ;  /* 0x00008400000e7ab9 */ /* 0x000fe20000000a00 */
[----:B------:R-:W-:Y:S01]  /*0f00*/  IMAD.SHL.U32 R0, R0, 0x4, RZ ;  /* 0x0000000400007824 */ /* 0x000fe200078e00ff */
[----:B0-----:R0:W-:Y:S04]  /*0f10*/  STL [R1], R2 ;  /* 0x0000000201007387 */ /* 0x0011e80000100800 */
[----:B------:R0:W-:Y:S04]  /*0f20*/  STL [R1+0x4], R0 ;  /* 0x0000040001007387 */ /* 0x0001e80000100800 */
.L_x_44601:
[----:B------:R-:W1:Y:S08]  /*0f30*/  LDC.64 R92, c[0x0][0x280] ;  /* 0x0000a000ff5c7b82 */ /* 0x000e700000000a00 */
[----:B------:R-:W2:Y:S08]  /*0f40*/  LDC R108, c[0x0][0x218] ;  /* 0x00008600ff6c7b82 */ /* 0x000eb00000000800 */
[----:B------:R-:W3:Y:S01]  /*0f50*/  LDC.64 R94, c[0x0][0x288] ;  /* 0x0000a200ff5e7b82 */ /* 0x000ee20000000a00 */
[----:B-1----:R-:W-:-:S06]  /*0f60*/  IMAD.WIDE R92, R11, 0x4, R92 ;  /* 0x000000040b5c7825 */ /* 0x002fcc00078e025c */
[----:B------:R-:W4:Y:S01]  /*0f70*/  LDG.E R92, desc[UR6][R92.64] ;  /* 0x000000065c5c7981 */ /* 0x000f22000c1e1900 */
[----:B------:R-:W1:Y:S01]  /*0f80*/  S2R R110, SR_TID.X ;  /* 0x00000000006e7919 */ /* 0x000e620000002100 */
[C---:B--2---:R-:W-:Y:S01]  /*0f90*/  IMAD R101, R11.reuse, R108, RZ ;  /* 0x0000006c0b657224 */ /* 0x044fe200078e02ff */
[----:B------:R-:W-:Y:S01]  /*0fa0*/  BSSY B0, `(.L_x_44308) ;  /* 0x000019d000007945 */ /* 0x000fe20003800000 */
[----:B---3--:R-:W-:-:S05]  /*0fb0*/  IMAD.WIDE R94, R11, 0x4, R94 ;  /* 0x000000040b5e7825 */ /* 0x008fca00078e025e */
[----:B-----5:R2:W5:Y:S02]  /*0fc0*/  LDG.E R102, desc[UR6][R94.64] ;  /* 0x000000065e667981 */ /* 0x020564000c1e1900 */
[----:B--2---:R-:W-:Y:S02]  /*0fd0*/  MOV R94, RZ ;  /* 0x000000ff005e7202 */ /* 0x004fe40000000f00 */
[----:B----4-:R-:W-:-:S13]  /*0fe0*/  ISETP.GE.AND P1, PT, R92, 0x1, PT ;  /* 0x000000015c00780c */ /* 0x010fda0003f26270 */
[----:B------:R-:W-:-:S04]  /*0ff0*/  @P1 VIADD R100, R92, 0xffffffff ;  /* 0xffffffff5c641836 */ /* 0x000fc80000000000 */
[----:B------:R-:W-:Y:S01]  /*1000*/  @P1 IMAD R100, R100, R108, RZ ;  /* 0x0000006c64641224 */ /* 0x000fe200078e02ff */
[----:B------:R-:W-:-:S04]  /*1010*/  SHF.R.S32.HI R108, RZ, 0x1f, R101 ;  /* 0x0000001fff6c7819 */ /* 0x000fc80000011465 */
[----:B------:R-:W-:Y:S02]  /*1020*/  @P1 SHF.R.S32.HI R93, RZ, 0x1f, R100 ;  /* 0x0000001fff5d1819 */ /* 0x000fe40000011464 */
[----:B------:R-:W-:Y:S02]  /*1030*/  LEA.HI R108, R108, R101, RZ, 0x2 ;  /* 0x000000656c6c7211 */ /* 0x000fe400078f10ff */
[----:B------:R-:W-:Y:S02]  /*1040*/  @P1 LEA.HI R100, R93, R100, RZ, 0x2 ;  /* 0x000000645d641211 */ /* 0x000fe400078f10ff */
[----:B------:R-:W-:Y:S02]  /*1050*/  LEA.HI.SX32 R93, R108, R103, 0x1e ;  /* 0x000000676c5d7211 */ /* 0x000fe400078ff2ff */
[----:B-1----:R-:W-:Y:S02]  /*1060*/  @P1 LOP3.LUT R103, R110, 0xff, RZ, 0xc0, !PT ;  /* 0x000000ff6e671812 */ /* 0x002fe400078ec0ff */
[----:B------:R-:W-:-:S02]  /*1070*/  SHF.R.S32.HI R108, RZ, 0x1f, R11 ;  /* 0x0000001fff6c7819 */ /* 0x000fc4000001140b */
[----:B------:R-:W-:Y:S01]  /*1080*/  @P1 LEA.HI.SX32 R94, R100, R103, 0x1e ;  /* 0x00000067645e1211 */ /* 0x000fe200078ff2ff */
[----:B------:R-:W-:Y:S06]  /*1090*/  @!P0 BRA `(.L_x_44309) ;  /* 0x0000001800348947 */ /* 0x000fec0003800000 */
[----:B------:R-:W1:Y:S08]  /*10a0*/  LDC.64 R100, c[0x0][0x230] ;  /* 0x00008c00ff647b82 */ /* 0x000e700000000a00 */
[----:B------:R-:W2:Y:S01]  /*10b0*/  @P1 LDC.64 R62, c[0x0][0x220] ;  /* 0x00008800ff3e1b82 */ /* 0x000ea20000000a00 */
[----:B-1----:R-:W-:-:S04]  /*10c0*/  ISETP.NE.U32.AND P2, PT, R100, RZ, PT ;  /* 0x000000ff6400720c */ /* 0x002fc80003f45070 */
[----:B------:R-:W-:-:S13]  /*10d0*/  ISETP.NE.AND.EX P2, PT, R101, RZ, PT, P2 ;  /* 0x000000ff6500720c */ /* 0x000fda0003f45320 */
[----:B------:R-:W1:Y:S02]  /*10e0*/  @P2 LDC.64 R60, c[0x0][0x230] ;  /* 0x00008c00ff3c2b82 */ /* 0x000e640000000a00 */
[----:B-1----:R-:W-:-:S05]  /*10f0*/  @P2 IMAD.WIDE.U32 R60, R93, 0x10, R60 ;  /* 0x000000105d3c2825 */ /* 0x002fca00078e003c */
[----:B------:R-:W3:Y:S01]  /*1100*/  @P2 LDG.E.128 R56, desc[UR6][R60.64] ;  /* 0x000000063c382981 */ /* 0x000ee2000c1e1d00 */
[----:B------:R-:W-:Y:S01]  /*1110*/  ISETP.GT.AND P3, PT, R92, RZ, PT ;  /* 0x000000ff5c00720c */ /* 0x000fe20003f64270 */
[----:B--2---:R-:W-:Y:S01]  /*1120*/  @P1 IMAD.WIDE.U32 R62, R94, 0x10, R62 ;  /* 0x000000105e3e1825 */ /* 0x004fe200078e003e */
[----:B------:R-:W-:Y:S04]  /*1130*/  BSSY B1, `(.L_x_44310) ;  /* 0x000005c000017945 */ /* 0x000fe80003800000 */
[----:B------:R1:W5:Y:S07]  /*1140*/  @P1 LDG.E.128 R64, desc[UR6][R62.64] ;  /* 0x000000063e401981 */ /* 0x00036e000c1e1d00 */
[----:B------:R-:W-:-:S04]  /*1150*/  @!P3 ISETP.NE.U32.AND P4, PT, R100, RZ, PT ;  /* 0x000000ff6400b20c */ /* 0x000fc80003f85070 */
[----:B------:R-:W-:Y:S01]  /*1160*/  @!P3 ISETP.NE.AND.EX P4, PT, R101, RZ, PT, P4 ;  /* 0x000000ff6500b20c */ /* 0x000fe20003f85340 */
[----:B-1----:R-:W-:-:S03]  /*1170*/  @!P3 IMAD.MOV.U32 R62, RZ, RZ, R8 ;  /* 0x000000ffff3eb224 */ /* 0x002fc600078e0008 */
[----:B---3--:R-:W-:Y:S01]  /*1180*/  @!P3 FSEL R60, R56, RZ, P4 ;  /* 0x000000ff383cb208 */ /* 0x008fe20002000000 */
        /* <DEDUP_REMOVED lines=13> */
.L_x_44313:
[----:B------:R-:W-:-:S07]  /*1260*/  MOV R4, R7 ;  /* 0x0000000700047202 */ /* 0x000fce0000000f00 */
.L_x_44314:
[----:B------:R-:W-:Y:S05]  /*1270*/  BSYNC B2 ;  /* 0x0000000000027941 */ /* 0x000fea0003800000 */
.L_x_44312:
        /* <DEDUP_REMOVED lines=16> */
.L_x_44318:
[----:B------:R-:W-:Y:S05]  /*1380*/  BSYNC B3 ;  /* 0x0000000000037941 */ /* 0x000fea0003800000 */
.L_x_44317:
        /* <DEDUP_REMOVED lines=44> */
.L_x_44316:
[----:B------:R-:W-:Y:S05]  /*1650*/  BSYNC B2 ;  /* 0x0000000000027941 */ /* 0x000fea0003800000 */
.L_x_44315:
        /* <DEDUP_REMOVED lines=9> */
.L_x_44311:
[----:B------:R-:W-:Y:S05]  /*16f0*/  BSYNC B1 ;  /* 0x0000000000017941 */ /* 0x000fea0003800000 */
.L_x_44310:
        /* <DEDUP_REMOVED lines=18> */
.L_x_44322:
[----:B------:R-:W-:-:S07]  /*1820*/  IMAD.MOV.U32 R3, RZ, RZ, R7 ;  /* 0x000000ffff037224 */ /* 0x000fce00078e0007 */
.L_x_44323:
[----:B------:R-:W-:Y:S05]  /*1830*/  BSYNC B2 ;  /* 0x0000000000027941 */ /* 0x000fea0003800000 */
.L_x_44321:
        /* <DEDUP_REMOVED lines=16> */
.L_x_44327:
[----:B------:R-:W-:Y:S05]  /*1940*/  BSYNC B3 ;  /* 0x0000000000037941 */ /* 0x000fea0003800000 */
.L_x_44326:
        /* <DEDUP_REMOVED lines=42> */
[----:B------:R-:W-:Y:S01]  /*1bf0*/  IMAD.MOV.U32 R6, RZ, RZ, R8 ;  /* 0x000000ffff067224 */ /* 0x000fe200078e0008 */
[----:B------:R-:W-:-:S11]  /*1c00*/  HFMA2.MMA R8, -RZ, RZ, 0, 0 ;  /* 0x00000000ff087435 */ /* 0x000fd600000001ff */
.L_x_44325:
[----:B------:R-:W-:Y:S05]  /*1c10*/  BSYNC B2 ;  /* 0x0000000000027941 */ /* 0x000fea0003800000 */
.L_x_44324:
        /* <DEDUP_REMOVED lines=9> */
.L_x_44320:
[----:B------:R-:W-:Y:S05]  /*1cb0*/  BSYNC B1 ;  /* 0x0000000000017941 */ /* 0x000fea0003800000 */
.L_x_44319:
        /* <DEDUP_REMOVED lines=18> */
.L_x_44331:
[----:B0-----:R-:W-:-:S07]  /*1de0*/  IMAD.MOV.U32 R2, RZ, RZ, R7 ;  /* 0x000000ffff027224 */ /* 0x001fce00078e0007 */
.L_x_44332:
[----:B------:R-:W-:Y:S05]  /*1df0*/  BSYNC B2 ;  /* 0x0000000000027941 */ /* 0x000fea0003800000 */
.L_x_44330:
        /* <DEDUP_REMOVED lines=16> */
.L_x_44336:
[----:B------:R-:W-:Y:S05]  /*1f00*/  BSYNC B3 ;  /* 0x0000000000037941 */ /* 0x000fea0003800000 */
.L_x_44335:
        /* <DEDUP_REMOVED lines=8> */
[----:B------:R-:W-:-:S03]  /*1f90*/  IMAD.MOV.U32 R95, RZ, RZ, RZ ;  /* 0x000000ffff5f7224 */ /* 0x000fc600078e00ff */
        /* <DEDUP_REMOVED lines=35> */
.L_x_44334:
[----:B------:R-:W-:Y:S05]  /*21d0*/  BSYNC B2 ;  /* 0x0000000000027941 */ /* 0x000fea0003800000 */
.L_x_44333:
        /* <DEDUP_REMOVED lines=9> */
.L_x_44329:
[----:B------:R-:W-:Y:S05]  /*2270*/  BSYNC B1 ;  /* 0x0000000000017941 */ /* 0x000fea0003800000 */
.L_x_44328:
        /* <DEDUP_REMOVED lines=18> */
.L_x_44340:
[----:B0-----:R-:W-:-:S07]  /*23a0*/  MOV R0, R7 ;  /* 0x0000000700007202 */ /* 0x001fce0000000f00 */
.L_x_44341:
[----:B------:R-:W-:Y:S05]  /*23b0*/  BSYNC B2 ;  /* 0x0000000000027941 */ /* 0x000fea0003800000 */
.L_x_44339:
        /* <DEDUP_REMOVED lines=16> */
.L_x_44345:
[----:B------:R-:W-:Y:S05]  /*24c0*/  BSYNC B3 ;  /* 0x0000000000037941 */ /* 0x000fea0003800000 */
.L_x_44344:
        /* <DEDUP_REMOVED lines=42> */
[----:B------:R-:W-:Y:S01]  /*2770*/  MOV R6, R8 ;  /* 0x0000000800067202 */ /* 0x000fe20000000f00 */
[----:B------:R-:W-:-:S07]  /*2780*/  IMAD.MOV.U32 R8, RZ, RZ, RZ ;  /* 0x000000ffff087224 */ /* 0x000fce00078e00ff */
.L_x_44343:
[----:B------:R-:W-:Y:S05]  /*2790*/  BSYNC B2 ;  /* 0x0000000000027941 */ /* 0x000fea0003800000 */
.L_x_44342:
        /* <DEDUP_REMOVED lines=9> */
.L_x_44338:
[----:B------:R-:W-:Y:S05]  /*2830*/  BSYNC B1 ;  /* 0x0000000000017941 */ /* 0x000fea0003800000 */
.L_x_44337:
[----:B------:R-:W1:Y:S01]  /*2840*/  LDC.64 R100, c[0x0][0x238] ;  /* 0x00008e00ff647b82 */ /* 0x000e620000000a00 */
[----:B------:R-:W-:Y:S01]  /*2850*/  BSSY B1, `(.L_x_44346) ;  /* 0x000000f000017945 */ /* 0x000fe20003800000 */
[----:B-1----:R-:W-:-:S05]  /*2860*/  IMAD.WIDE.U32 R100, R93, 0x10, R100 ;  /* 0x000000105d647825 */ /* 0x002fca00078e0064 */
[----:B------:R1:W-:Y:S01]  /*2870*/  STG.E.128 desc[UR6][R100.64], R60 ;  /* 0x0000003c64007986 */ /* 0x0003e2000c101d06 */
[----:B------:R-:W-:Y:S05]  /*2880*/  @!P1 BRA `(.L_x_44347) ;  /* 0x00000000002c9947 */ /* 0x000fea0003800000 */
[----:B------:R-:W-:Y:S02]  /*2890*/  SHF.L.U32 R95, R2, 0x10, RZ ;  /* 0x00000010025f7819 */ /* 0x000fe400000006ff */
[----:B-1----:R-:W-:Y:S02]  /*28a0*/  LOP3.LUT R100, R0, 0xffff, RZ, 0xc0, !PT ;  /* 0x0000ffff00647812 */ /* 0x002fe400078ec0ff */
[----:B------:R-:W-:-:S05]  /*28b0*/  LOP3.LUT R95, R95, 0xff0000, RZ, 0xc0, !PT ;  /* 0x00ff00005f5f7812 */ /* 0x000fca00078ec0ff */
[----:B------:R-:W-:Y:S01]  /*28c0*/  IMAD R95, R100, 0x1000000, R95 ;  /* 0x01000000645f7824 */ /* 0x000fe200078e025f */
[----:B------:R-:W-:-:S05]  /*28d0*/  LOP3.LUT R100, R3, 0xff, RZ, 0xc0, !PT ;  /* 0x000000ff03647812 */ /* 0x000fca00078ec0ff */
[----:B------:R-:W-:Y:S01]  /*28e0*/  IMAD R95, R100, 0x100, R95 ;  /* 0x00000100645f7824 */ /* 0x000fe200078e025f */
[----:B------:R-:W-:-:S04]  /*28f0*/  LOP3.LUT R100, R4, 0xff, RZ, 0xc0, !PT ;  /* 0x000000ff04647812 */ /* 0x000fc800078ec0ff */
[----:B------:R-:W-:Y:S02]  /*2900*/  IADD3 R95, R95, R100, RZ ;  /* 0x000000645f5f7210 */ /* 0x000fe40007ffe0ff */
[----:B------:R-:W1:Y:S02]  /*2910*/  LDC.64 R100, c[0x0][0x240] ;  /* 0x00009000ff647b82 */ /* 0x000e640000000a00 */
[----:B-1----:R-:W-:-:S05]  /*2920*/  IMAD.WIDE.U32 R100, R94, 0x4, R100 ;  /* 0x000000045e647825 */ /* 0x002fca00078e0064 */
[----:B------:R2:W-:Y:S02]  /*2930*/  STG.E desc[UR6][R100.64], R95 ;  /* 0x0000005f64007986 */ /* 0x0005e4000c101906 */
.L_x_44347:
[----:B------:R-:W-:Y:S05]  /*2940*/  BSYNC B1 ;  /* 0x0000000000017941 */ /* 0x000fea0003800000 */
.L_x_44346:
[----:B------:R-:W-:Y:S02]  /*2950*/  VIADD R93, R93, 0x100 ;  /* 0x000001005d5d7836 */ /* 0x000fe40000000000 */
[----:B------:R-:W-:-:S07]  /*2960*/  VIADD R94, R94, 0x100 ;  /* 0x000001005e5e7836 */ /* 0x000fce0000000000 */
.L_x_44309:
[----:B------:R-:W-:Y:S05]  /*2970*/  BSYNC B0 ;  /* 0x0000000000007941 */ /* 0x000fea0003800000 */
.L_x_44308:
[----:B------:R-:W-:Y:S01]  /*2980*/  ISETP.NE.AND P2, PT, R125, RZ, PT ;  /* 0x000000ff7d00720c */ /* 0x000fe20003f45270 */
[----:B------:R-:W-:-:S12]  /*2990*/  BSSY B0, `(.L_x_44348) ;  /* 0x000018f000007945 */ /* 0x000fd80003800000 */
[----:B------:R-:W-:Y:S05]  /*29a0*/  @!P2 BRA `(.L_x_44349) ;  /* 0x000000180034a947 */ /* 0x000fea0003800000 */
[----:B-12---:R-:W1:Y:S08]  /*29b0*/  LDC.64 R100, c[0x0][0x230] ;  /* 0x00008c00ff647b82 */ /* 0x006e700000000a00 */
        /* <DEDUP_REMOVED lines=9> */
[----:B-----5:R1:W5:Y:S07]  /*2a50*/  @P1 LDG.E.128 R64, desc[UR6][R70.64] ;  /* 0x0000000646401981 */ /* 0x02036e000c1e1d00 */
[----:B------:R-:W-:-:S04]  /*2a60*/  @!P3 ISETP.NE.U32.AND P4, PT, R100, RZ, PT ;  /* 0x000000ff6400b20c */ /* 0x000fc80003f85070 */
[----:B------:R-:W-:Y:S02]  /*2a70*/  @!P3 ISETP.NE.AND.EX P4, PT, R101, RZ, PT, P4 ;  /* 0x000000ff6500b20c */ /* 0x000fe40003f85340 */
[----:B-1----:R-:W-:Y:S02]  /*2a80*/  @!P3 MOV R70, R8 ;  /* 0x000000080046b202 */ /* 0x002fe40000000f00 */
[----:B---3--:R-:W-:Y:S01]  /*2a90*/  @!P3 FSEL R68, R56, RZ, P4 ;  /* 0x000000ff3844b208 */ /* 0x008fe20002000000 */
        /* <DEDUP_REMOVED lines=13> */
.L_x_44353:
[----:B------:R-:W-:-:S07]  /*2b70*/  IMAD.MOV.U32 R4, RZ, RZ, R7 ;  /* 0x000000ffff047224 */ /* 0x000fce00078e0007 */
.L_x_44354:
[----:B------:R-:W-:Y:S05]  /*2b80*/  BSYNC B2 ;  /* 0x0000000000027941 */ /* 0x000fea0003800000 */
.L_x_44352:
        /* <DEDUP_REMOVED lines=16> */
.L_x_44358:
[----:B------:R-:W-:Y:S05]  /*2c90*/  BSYNC B3 ;  /* 0x0000000000037941 */ /* 0x000fea0003800000 */
.L_x_44357:
        /* <DEDUP_REMOVED lines=43> */
[----:B------:R-:W-:-:S07]  /*2f50*/  IMAD.MOV.U32 R6, RZ, RZ, R8 ;  /* 0x000000ffff067224 */ /* 0x000fce00078e0008 */
.L_x_44356:
[----:B------:R-:W-:Y:S05]  /*2f60*/  BSYNC B2 ;  /* 0x0000000000027941 */ /* 0x000fea0003800000 */
.L_x_44355:
        /* <DEDUP_REMOVED lines=9> */
.L_x_44351:
[----:B------:R-:W-:Y:S05]  /*3000*/  BSYNC B1 ;  /* 0x0000000000017941 */ /* 0x000fea0003800000 */
.L_x_44350:
        /* <DEDUP_REMOVED lines=18> */
.L_x_44362:
[----:B------:R-:W-:-:S07]  /*3130*/  IMAD.MOV.U32 R3, RZ, RZ, R7 ;  /* 0x000000ffff037224 */ /* 0x000fce00078e0007 */
.L_x_44363:
[----:B------:R-:W-:Y:S05]  /*3140*/  BSYNC B2 ;  /* 0x0000000000027941 */ /* 0x000fea0003800000 */
.L_x_44361:
        /* <DEDUP_REMOVED lines=16> */
.L_x_44367:
[----:B------:R-:W-:Y:S05]  /*3250*/  BSYNC B3 ;  /* 0x0000000000037941 */ /* 0x000fea0003800000 */
.L_x_44366:
        /* <DEDUP_REMOVED lines=42> */
[----:B------:R-:W-:Y:S02]  /*3500*/  IMAD.MOV.U32 R6, RZ, RZ, R8 ;  /* 0x000000ffff067224 */ /* 0x000fe400078e0008 */
[----:B------:R-:W-:-:S07]  /*3510*/  IMAD.MOV.U32 R8, RZ, RZ, RZ ;  /* 0x000000ffff087224 */ /* 0x000fce00078e00ff */
.L_x_44365:
[----:B------:R-:W-:Y:S05]  /*3520*/  BSYNC B2 ;  /* 0x0000000000027941 */ /* 0x000fea0003800000 */
.L_x_44364:
        /* <DEDUP_REMOVED lines=9> */
.L_x_44360:
[----:B------:R-:W-:Y:S05]  /*35c0*/  BSYNC B1 ;  /* 0x0000000000017941 */ /* 0x000fea0003800000 */
.L_x_44359:
        /* <DEDUP_REMOVED lines=18> */
.L_x_44371:
[----:B0-----:R-:W-:-:S07]  /*36f0*/  MOV R2, R7 ;  /* 0x0000000700027202 */ /* 0x001fce0000000f00 */
.L_x_44372:
[----:B------:R-:W-:Y:S05]  /*3700*/  BSYNC B2 ;  /* 0x0000000000027941 */ /* 0x000fea0003800000 */
.L_x_44370:
        /* <DEDUP_REMOVED lines=16> */
.L_x_44376:
[----:B------:R-:W-:Y:S05]  /*3810*/  BSYNC B3 ;  /* 0x0000000000037941 */ /* 0x000fea0003800000 */
.L_x_44375:
        /* <DEDUP_REMOVED lines=44> */
.L_x_44374:
[----:B------:R-:W-:Y:S05]  /*3ae0*/  BSYNC B2 ;  /* 0x0000000000027941 */ /* 0x000fea0003800000 */
.L_x_44373:
        /* <DEDUP_REMOVED lines=9> */
.L_x_44369:
[----:B------:R-:W-:Y:S05]  /*3b80*/  BSYNC B1 ;  /* 0x0000000000017941 */ /* 0x000fea0003800000 */
.L_x_44368:
        /* <DEDUP_REMOVED lines=18> */
.L_x_44380:
[----:B0-----:R-:W-:-:S07]  /*3cb0*/  IMAD.MOV.U32 R0, RZ, RZ, R7 ;  /* 0x000000ffff007224 */ /* 0x001fce00078e0007 */
.L_x_44381:
[----:B------:R-:W-:Y:S05]  /*3cc0*/  BSYNC B2 ;  /* 0x0000000000027941 */ /* 0x000fea0003800000 */
.L_x_44379:
        /* <DEDUP_REMOVED lines=16> */
.L_x_44385:
[----:B------:R-:W-:Y:S05]  /*3dd0*/  BSYNC B3 ;  /* 0x0000000000037941 */ /* 0x000fea0003800000 */
.L_x_44384:
        /* <DEDUP_REMOVED lines=44> */
.L_x_44383:
[----:B------:R-:W-:Y:S05]  /*40a0*/  BSYNC B2 ;  /* 0x0000000000027941 */ /* 0x000fea0003800000 */
.L_x_44382:
        /* <DEDUP_REMOVED lines=9> */
.L_x_44378:
[----:B------:R-:W-:Y:S05]  /*4140*/  BSYNC B1 ;  /* 0x0000000000017941 */ /* 0x000fea0003800000 */
.L_x_44377:
[----:B------:R-:W1:Y:S01]  /*4150*/  LDC.64 R100, c[0x0][0x238] ;  /* 0x00008e00ff647b82 */ /* 0x000e620000000a00 */
[----:B------:R-:W-:Y:S01]  /*4160*/  BSSY B1, `(.L_x_44386) ;  /* 0x000000f000017945 */ /* 0x000fe20003800000 */
[----:B-1----:R-:W-:-:S05]  /*4170*/  IMAD.WIDE.U32 R100, R93, 0x10, R100 ;  /* 0x000000105d647825 */ /* 0x002fca00078e0064 */
[----:B------:R1:W-:Y:S01]  /*4180*/  STG.E.128 desc[UR6][R100.64], R68 ;  /* 0x0000004464007986 */ /* 0x0003e2000c101d06 */
[----:B------:R-:W-:Y:S05]  /*4190*/  @!P1 BRA `(.L_x_44387) ;  /* 0x00000000002c9947 */ /* 0x000fea0003800000 */
[----:B------:R-:W-:Y:S01]  /*41a0*/  IMAD.U32 R95, R2, 0x10000, RZ ;  /* 0x00010000025f7824 */ /* 0x000fe200078e00ff */
[----:B-1----:R-:W-:-:S04]  /*41b0*/  LOP3.LUT R100, R0, 0xffff, RZ, 0xc0, !PT ;  /* 0x0000ffff00647812 */ /* 0x002fc800078ec0ff */
[----:B------:R-:W-:-:S04]  /*41c0*/  LOP3.LUT R95, R95, 0xff0000, RZ, 0xc0, !PT ;  /* 0x00ff00005f5f7812 */ /* 0x000fc800078ec0ff */
[----:B------:R-:W-:Y:S02]  /*41d0*/  LEA R95, R100, R95, 0x18 ;  /* 0x0000005f645f7211 */ /* 0x000fe400078ec0ff */
[----:B------:R-:W-:-:S05]  /*41e0*/  LOP3.LUT R100, R3, 0xff, RZ, 0xc0, !PT ;  /* 0x000000ff03647812 */ /* 0x000fca00078ec0ff */
[----:B------:R-:W-:Y:S01]  /*41f0*/  IMAD R95, R100, 0x100, R95 ;  /* 0x00000100645f7824 */ /* 0x000fe200078e025f */
[----:B------:R-:W-:-:S05]  /*4200*/  LOP3.LUT R100, R4, 0xff, RZ, 0xc0, !PT ;  /* 0x000000ff04647812 */ /* 0x000fca00078ec0ff */
[----:B------:R-:W-:Y:S02]  /*4210*/  IMAD.IADD R95, R95, 0x1, R100 ;  /* 0x000000015f5f7824 */ /* 0x000fe400078e0264 */
[----:B------:R-:W1:Y:S02]  /*4220*/  LDC.64 R100, c[0x0][0x240] ;  /* 0x00009000ff647b82 */ /* 0x000e640000000a00 */
[----:B-1----:R-:W-:-:S05]  /*4230*/  IMAD.WIDE.U32 R100, R94, 0x4, R100 ;  /* 0x000000045e647825 */ /* 0x002fca00078e0064 */
[----:B------:R2:W-:Y:S02]  /*4240*/  STG.E desc[UR6][R100.64], R95 ;  /* 0x0000005f64007986 */ /* 0x0005e4000c101906 */
.L_x_44387:
[----:B------:R-:W-:Y:S05]  /*4250*/  BSYNC B1 ;  /* 0x0000000000017941 */ /* 0x000fea0003800000 */
.L_x_44386:
[----:B------:R-:W-:Y:S01]  /*4260*/  IADD3 R93, R93, 0x100, RZ ;  /* 0x000001005d5d7810 */ /* 0x000fe20007ffe0ff */
[----:B------:R-:W-:-:S07]  /*4270*/  VIADD R94, R94, 0x100 ;  /* 0x000001005e5e7836 */ /* 0x000fce0000000000 */
.L_x_44349:
[----:B------:R-:W-:Y:S05]  /*4280*/  BSYNC B0 ;  /* 0x0000000000007941 */ /* 0x000fea0003800000 */
.L_x_44348:
        /* <DEDUP_REMOVED lines=15> */
[----:B------:R-:W-:Y:S01]  /*4380*/  @!P3 ISETP.NE.AND.EX P4, PT, R101, RZ, PT, P4 ;  /* 0x000000ff6500b20c */ /* 0x000fe20003f85340 */
[----:B-1----:R-:W-:-:S03]  /*4390*/  @!P3 IMAD.MOV.U32 R74, RZ, RZ, R8 ;  /* 0x000000ffff4ab224 */ /* 0x002fc600078e0008 */
[----:B---3--:R-:W-:Y:S01]  /*43a0*/  @!P3 FSEL R72, R56, RZ, P4 ;  /* 0x000000ff3848b208 */ /* 0x008fe20002000000 */
        /* <DEDUP_REMOVED lines=13> */
.L_x_44393:
[----:B------:R-:W-:-:S07]  /*4480*/  IMAD.MOV.U32 R4, RZ, RZ, R7 ;  /* 0x000000ffff047224 */ /* 0x000fce00078e0007 */
.L_x_44394:
[----:B------:R-:W-:Y:S05]  /*4490*/  BSYNC B2 ;  /* 0x0000000000027941 */ /* 0x000fea0003800000 */
.L_x_44392:
        /* <DEDUP_REMOVED lines=16> */
.L_x_44398:
[----:B------:R-:W-:Y:S05]  /*45a0*/  BSYNC B3 ;  /* 0x0000000000037941 */ /* 0x000fea0003800000 */
.L_x_44397:
        /* <DEDUP_REMOVED lines=44> */
.L_x_44396:
[----:B------:R-:W-:Y:S05]  /*4870*/  BSYNC B2 ;  /* 0x0000000000027941 */ /* 0x000fea0003800000 */
.L_x_44395:
        /* <DEDUP_REMOVED lines=9> */
.L_x_44391:
[----:B------:R-:W-:Y:S05]  /*4910*/  BSYNC B1 ;  /* 0x0000000000017941 */ /* 0x000fea0003800000 */
.L_x_44390:
        /* <DEDUP_REMOVED lines=18> */
.L_x_44402:
[----:B------:R-:W-:-:S07]  /*4a40*/  MOV R3, R7 ;  /* 0x0000000700037202 */ /* 0x000fce0000000f00 */
.L_x_44403:
[----:B------:R-:W-:Y:S05]  /*4a50*/  BSYNC B2 ;  /* 0x0000000000027941 */ /* 0x000fea0003800000 */
.L_x_44401:
        /* <DEDUP_REMOVED lines=16> */
.L_x_44407:
[----:B------:R-:W-:Y:S05]  /*4b60*/  BSYNC B3 ;  /* 0x0000000000037941 */ /* 0x000fea0003800000 */
.L_x_44406:
        /* <DEDUP_REMOVED lines=44> */
.L_x_44405:
[----:B------:R-:W-:Y:S05]  /*4e30*/  BSYNC B2 ;  /* 0x0000000000027941 */ /* 0x000fea0003800000 */
.L_x_44404:
        /* <DEDUP_REMOVED lines=9> */
.L_x_44400:
[----:B------:R-:W-:Y:S05]  /*4ed0*/  BSYNC B1 ;  /* 0x0000000000017941 */ /* 0x000fea0003800000 */
.L_x_44399:
        /* <DEDUP_REMOVED lines=18> */
.L_x_44411:
[----:B0-----:R-:W-:-:S07]  /*5000*/  IMAD.MOV.U32 R2, RZ, RZ, R7 ;  /* 0x000000ffff027224 */ /* 0x001fce00078e0007 */
.L_x_44412:
[----:B------:R-:W-:Y:S05]  /*5010*/  BSYNC B2 ;  /* 0x0000000000027941 */ /* 0x000fea0003800000 */
.L_x_44410:
        /* <DEDUP_REMOVED lines=16> */
.L_x_44416:
[----:B------:R-:W-:Y:S05]  /*5120*/  BSYNC B3 ;  /* 0x0000000000037941 */ /* 0x000fea0003800000 */
.L_x_44415:
        /* <DEDUP_REMOVED lines=44> */
.L_x_44414:
[----:B------:R-:W-:Y:S05]  /*53f0*/  BSYNC B2 ;  /* 0x0000000000027941 */ /* 0x000fea0003800000 */
.L_x_44413:
        /* <DEDUP_REMOVED lines=9> */
.L_x_44409:
[----:B------:R-:W-:Y:S05]  /*5490*/  BSYNC B1 ;  /* 0x0000000000017941 */ /* 0x000fea0003800000 */
.L_x_44408:
        /* <DEDUP_REMOVED lines=18> */
.L_x_44420:
[----:B0-----:R-:W-:-:S07]  /*55c0*/  IMAD.MOV.U32 R0, RZ, RZ, R7 ;  /* 0x000000ffff007224 */ /* 0x001fce00078e0007 */
.L_x_44421:
[----:B------:R-:W-:Y:S05]  /*55d0*/  BSYNC B2 ;  /* 0x0000000000027941 */ /* 0x000fea0003800000 */
.L_x_44419:
        /* <DEDUP_REMOVED lines=16> */
.L_x_44425:
[----:B------:R-:W-:Y:S05]  /*56e0*/  BSYNC B3 ;  /* 0x0000000000037941 */ /* 0x000fea0003800000 */
.L_x_44424:
        /* <DEDUP_REMOVED lines=44> */
.L_x_44423:
[----:B------:R-:W-:Y:S05]  /*59b0*/  BSYNC B2 ;  /* 0x0000000000027941 */ /* 0x000fea0003800000 */
.L_x_44422:
        /* <DEDUP_REMOVED lines=9> */
.L_x_44418:
[----:B------:R-:W-:Y:S05]  /*5a50*/  BSYNC B1 ;  /* 0x0000000000017941 */ /* 0x000fea0003800000 */
.L_x_44417:
[----:B------:R-:W1:Y:S01]  /*5a60*/  LDC.64 R100, c[0x0][0x238] ;  /* 0x00008e00ff647b82 */ /* 0x000e620000000a00 */
[----:B------:R-:W-:Y:S01]  /*5a70*/  BSSY B1, `(.L_x_44426) ;  /* 0x000000f000017945 */ /* 0x000fe20003800000 */
[----:B-1----:R-:W-:-:S05]  /*5a80*/  IMAD.WIDE.U32 R100, R93, 0x10, R100 ;  /* 0x000000105d647825 */ /* 0x002fca00078e0064 */
[----:B------:R1:W-:Y:S01]  /*5a90*/  STG.E.128 desc[UR6][R100.64], R72 ;  /* 0x0000004864007986 */ /* 0x0003e2000c101d06 */
[----:B------:R-:W-:Y:S05]  /*5aa0*/  @!P1 BRA `(.L_x_44427) ;  /* 0x00000000002c9947 */ /* 0x000fea0003800000 */
[----:B------:R-:W-:Y:S01]  /*5ab0*/  IMAD.U32 R95, R2, 0x10000, RZ ;  /* 0x00010000025f7824 */ /* 0x000fe200078e00ff */
[----:B-1----:R-:W-:-:S04]  /*5ac0*/  LOP3.LUT R100, R0, 0xffff, RZ, 0xc0, !PT ;  /* 0x0000ffff00647812 */ /* 0x002fc800078ec0ff */
[----:B------:R-:W-:-:S05]  /*5ad0*/  LOP3.LUT R95, R95, 0xff0000, RZ, 0xc0, !PT ;  /* 0x00ff00005f5f7812 */ /* 0x000fca00078ec0ff */
[----:B------:R-:W-:Y:S01]  /*5ae0*/  IMAD R95, R100, 0x1000000, R95 ;  /* 0x01000000645f7824 */ /* 0x000fe200078e025f */
[----:B------:R-:W-:-:S04]  /*5af0*/  LOP3.LUT R100, R3, 0xff, RZ, 0xc0, !PT ;  /* 0x000000ff03647812 */ /* 0x000fc800078ec0ff */
[----:B------:R-:W-:Y:S02]  /*5b00*/  LEA R95, R100, R95, 0x8 ;  /* 0x0000005f645f7211 */ /* 0x000fe400078e40ff */
[----:B------:R-:W-:-:S05]  /*5b10*/  LOP3.LUT R100, R4, 0xff, RZ, 0xc0, !PT ;  /* 0x000000ff04647812 */ /* 0x000fca00078ec0ff */
[----:B------:R-:W-:Y:S02]  /*5b20*/  IMAD.IADD R95, R95, 0x1, R100 ;  /* 0x000000015f5f7824 */ /* 0x000fe400078e0264 */
[----:B------:R-:W1:Y:S02]  /*5b30*/  LDC.64 R100, c[0x0][0x240] ;  /* 0x00009000ff647b82 */ /* 0x000e640000000a00 */
[----:B-1----:R-:W-:-:S05]  /*5b40*/  IMAD.WIDE.U32 R100, R94, 0x4, R100 ;  /* 0x000000045e647825 */ /* 0x002fca00078e0064 */
[----:B------:R2:W-:Y:S02]  /*5b50*/  STG.E desc[UR6][R100.64], R95 ;  /* 0x0000005f64007986 */ /* 0x0005e4000c101906 */
.L_x_44427:
[----:B------:R-:W-:Y:S05]  /*5b60*/  BSYNC B1 ;  /* 0x0000000000017941 */ /* 0x000fea0003800000 */
.L_x_44426:
[----:B------:R-:W-:Y:S01]  /*5b70*/  VIADD R93, R93, 0x100 ;  /* 0x000001005d5d7836 */ /* 0x000fe20000000000 */
[----:B------:R-:W-:-:S07]  /*5b80*/  IADD3 R94, R94, 0x100, RZ ;  /* 0x000001005e5e7810 */ /* 0x000fce0007ffe0ff */
.L_x_44389:
[----:B------:R-:W-:Y:S05]  /*5b90*/  BSYNC B0 ;  /* 0x0000000000007941 */ /* 0x000fea0003800000 */
.L_x_44388:
        /* <DEDUP_REMOVED lines=31> */
.L_x_44433:
[----:B------:R-:W-:-:S07]  /*5d90*/  MOV R4, R7 ;  /* 0x0000000700047202 */ /* 0x000fce0000000f00 */
.L_x_44434:
[----:B------:R-:W-:Y:S05]  /*5da0*/  BSYNC B2 ;  /* 0x0000000000027941 */ /* 0x000fea0003800000 */
.L_x_44432:
        /* <DEDUP_REMOVED lines=16> */
.L_x_44438:
[----:B------:R-:W-:Y:S05]  /*5eb0*/  BSYNC B3 ;  /* 0x0000000000037941 */ /* 0x000fea0003800000 */
.L_x_44437:
        /* <DEDUP_REMOVED lines=44> */
.L_x_44436:
[----:B------:R-:W-:Y:S05]  /*6180*/  BSYNC B2 ;  /* 0x0000000000027941 */ /* 0x000fea0003800000 */
.L_x_44435:
        /* <DEDUP_REMOVED lines=9> */
.L_x_44431:
[----:B------:R-:W-:Y:S05]  /*6220*/  BSYNC B1 ;  /* 0x0000000000017941 */ /* 0x000fea0003800000 */
.L_x_44430:
        /* <DEDUP_REMOVED lines=18> */
.L_x_44442:
[----:B------:R-:W-:-:S07]  /*6350*/  IMAD.MOV.U32 R3, RZ, RZ, R7 ;  /* 0x000000ffff037224 */ /* 0x000fce00078e0007 */
.L_x_44443:
[----:B------:R-:W-:Y:S05]  /*6360*/  BSYNC B2 ;  /* 0x0000000000027941 */ /* 0x000fea0003800000 */
.L_x_44441:
        /* <DEDUP_REMOVED lines=16> */
.L_x_44447:
[----:B------:R-:W-:Y:S05]  /*6470*/  BSYNC B3 ;  /* 0x0000000000037941 */ /* 0x000fea0003800000 */
.L_x_44446:
        /* <DEDUP_REMOVED lines=44> */
.L_x_44445:
[----:B------:R-:W-:Y:S05]  /*6740*/  BSYNC B2 ;  /* 0x0000000000027941 */ /* 0x000fea0003800000 */
.L_x_44444:
        /* <DEDUP_REMOVED lines=9> */
.L_x_44440:
[----:B------:R-:W-:Y:S05]  /*67e0*/  BSYNC B1 ;  /* 0x0000000000017941 */ /* 0x000fea0003800000 */
.L_x_44439:
        /* <DEDUP_REMOVED lines=18> */
.L_x_44451:
[----:B0-----:R-:W-:-:S07]  /*6910*/  IMAD.MOV.U32 R2, RZ, RZ, R7 ;  /* 0x000000ffff027224 */ /* 0x001fce00078e0007 */
.L_x_44452:
[----:B------:R-:W-:Y:S05]  /*6920*/  BSYNC B2 ;  /* 0x0000000000027941 */ /* 0x000fea0003800000 */
.L_x_44450:
        /* <DEDUP_REMOVED lines=11> */
[----:B------:R-:W-:Y:S01]  /*69e0*/  @!P4 MOV R97, RZ ;  /* 0x000000ff0061c202 */ /* 0x000fe20000000f00 */
[----:B------:R-:W-:-:S03]  /*69f0*/  @!P4 VIADD R7, R5, 0x1 ;  /* 0x000000010507c836 */ /* 0x000fc60000000000 */
[----:B------:R-:W-:-:S13]  /*6a00*/  ISETP.NE.AND P5, PT, R99, RZ, !P4 ;  /* 0x000000ff6300720c */ /* 0x000fda00067a5270 */
[----:B------:R-:W-:-:S05]  /*6a10*/  @P5 IADD3 R7, R5, RZ, RZ ;  /* 0x000000ff05075210 */ /* 0x000fca0007ffe0ff */
[----:B------:R-:W-:-:S07]  /*6a20*/  @!P4 IMAD.MOV.U32 R5, RZ, RZ, R7 ;  /* 0x000000ffff05c224 */ /* 0x000fce00078e0007 */
.L_x_44456:
[----:B------:R-:W-:Y:S05]  /*6a30*/  BSYNC B3 ;  /* 0x0000000000037941 */ /* 0x000fea0003800000 */
.L_x_44455:
        /* <DEDUP_REMOVED lines=44> */
.L_x_44454:
[----:B------:R-:W-:Y:S05]  /*6d00*/  BSYNC B2 ;  /* 0x0000000000027941 */ /* 0x000fea0003800000 */
.L_x_44453:
        /* <DEDUP_REMOVED lines=9> */
.L_x_44449:
[----:B------:R-:W-:Y:S05]  /*6da0*/  BSYNC B1 ;  /* 0x0000000000017941 */ /* 0x000fea0003800000 */
.L_x_44448:
        /* <DEDUP_REMOVED lines=18> */
.L_x_44460:
[----:B0-----:R-:W-:-:S07]  /*6ed0*/  MOV R0, R7 ;  /* 0x0000000700007202 */ /* 0x001fce0000000f00 */
.L_x_44461:
[----:B------:R-:W-:Y:S05]  /*6ee0*/  BSYNC B2 ;  /* 0x0000000000027941 */ /* 0x000fea0003800000 */
.L_x_44459:
        /* <DEDUP_REMOVED lines=16> */
.L_x_44465:
[----:B------:R-:W-:Y:S05]  /*6ff0*/  BSYNC B3 ;  /* 0x0000000000037941 */ /* 0x000fea0003800000 */
.L_x_44464:
        /* <DEDUP_REMOVED lines=44> */
.L_x_44463:
[----:B------:R-:W-:Y:S05]  /*72c0*/  BSYNC B2 ;  /* 0x0000000000027941 */ /* 0x000fea0003800000 */
.L_x_44462:
        /* <DEDUP_REMOVED lines=9> */
.L_x_44458:
[----:B------:R-:W-:Y:S05]  /*7360*/  BSYNC B1 ;  /* 0x0000000000017941 */ /* 0x000fea0003800000 */
.L_x_44457:
        /* <DEDUP_REMOVED lines=16> */
.L_x_44467:
[----:B------:R-:W-:Y:S05]  /*7470*/  BSYNC B1 ;  /* 0x0000000000017941 */ /* 0x000fea0003800000 */
.L_x_44466:
[----:B------:R-:W-:Y:S01]  /*7480*/  IADD3 R93, R93, 0x100, RZ ;  /* 0x000001005d5d7810 */ /* 0x000fe20007ffe0ff */
[----:B------:R-:W-:-:S07]  /*7490*/  VIADD R94, R94, 0x100 ;  /* 0x000001005e5e7836 */ /* 0x000fce0000000000 */
.L_x_44429:
[----:B------:R-:W-:Y:S05]  /*74a0*/  BSYNC B0 ;  /* 0x0000000000007941 */ /* 0x000fea0003800000 */
.L_x_44428:
        /* <DEDUP_REMOVED lines=31> */
.L_x_44473:
[----:B------:R-:W-:-:S07]  /*76a0*/  IMAD.MOV.U32 R4, RZ, RZ, R7 ;  /* 0x000000ffff047224 */ /* 0x000fce00078e0007 */
.L_x_44474:
[----:B------:R-:W-:Y:S05]  /*76b0*/  BSYNC B2 ;  /* 0x0000000000027941 */ /* 0x000fea0003800000 */
.L_x_44472:
        /* <DEDUP_REMOVED lines=16> */
.L_x_44478:
[----:B------:R-:W-:Y:S05]  /*77c0*/  BSYNC B3 ;  /* 0x0000000000037941 */ /* 0x000fea0003800000 */
.L_x_44477:
        /* <DEDUP_REMOVED lines=44> */
.L_x_44476:
[----:B------:R-:W-:Y:S05]  /*7a90*/  BSYNC B2 ;  /* 0x0000000000027941 */ /* 0x000fea0003800000 */
.L_x_44475:
        /* <DEDUP_REMOVED lines=9> */
.L_x_44471:
[----:B------:R-:W-:Y:S05]  /*7b30*/  BSYNC B1 ;  /* 0x0000000000017941 */ /* 0x000fea0003800000 */
.L_x_44470:
        /* <DEDUP_REMOVED lines=18> */
.L_x_44482:
[----:B------:R-:W-:-:S07]  /*7c60*/  MOV R3, R7 ;  /* 0x0000000700037202 */ /* 0x000fce0000000f00 */
.L_x_44483:
[----:B------:R-:W-:Y:S05]  /*7c70*/  BSYNC B2 ;  /* 0x0000000000027941 */ /* 0x000fea0003800000 */
.L_x_44481:
        /* <DEDUP_REMOVED lines=16> */
.L_x_44487:
[----:B------:R-:W-:Y:S05]  /*7d80*/  BSYNC B3 ;  /* 0x0000000000037941 */ /* 0x000fea0003800000 */
.L_x_44486:
        /* <DEDUP_REMOVED lines=44> */
.L_x_44485:
[----:B------:R-:W-:Y:S05]  /*8050*/  BSYNC B2 ;  /* 0x0000000000027941 */ /* 0x000fea0003800000 */
.L_x_44484:
        /* <DEDUP_REMOVED lines=9> */
.L_x_44480:
[----:B------:R-:W-:Y:S05]  /*80f0*/  BSYNC B1 ;  /* 0x0000000000017941 */ /* 0x000fea0003800000 */
.L_x_44479:
        /* <DEDUP_REMOVED lines=18> */
.L_x_44491:
[----:B0-----:R-:W-:-:S07]  /*8220*/  IMAD.MOV.U32 R2, RZ, RZ, R7 ;  /* 0x000000ffff027224 */ /* 0x001fce00078e0007 */
.L_x_44492:
[----:B------:R-:W-:Y:S05]  /*8230*/  BSYNC B2 ;  /* 0x0000000000027941 */ /* 0x000fea0003800000 */
.L_x_44490:
        /* <DEDUP_REMOVED lines=16> */
.L_x_44496:
[----:B------:R-:W-:Y:S05]  /*8340*/  BSYNC B3 ;  /* 0x0000000000037941 */ /* 0x000fea0003800000 */
.L_x_44495:
        /* <DEDUP_REMOVED lines=44> */
.L_x_44494:
[----:B------:R-:W-:Y:S05]  /*8610*/  BSYNC B2 ;  /* 0x0000000000027941 */ /* 0x000fea0003800000 */
.L_x_44493:
        /* <DEDUP_REMOVED lines=9> */
.L_x_44489:
[----:B------:R-:W-:Y:S05]  /*86b0*/  BSYNC B1 ;  /* 0x0000000000017941 */ /* 0x000fea0003800000 */
.L_x_44488:
        /* <DEDUP_REMOVED lines=18> */
.L_x_44500:
[----:B0-----:R-:W-:-:S07]  /*87e0*/  MOV R0, R7 ;  /* 0x0000000700007202 */ /* 0x001fce0000000f00 */
.L_x_44501:
[----:B------:R-:W-:Y:S05]  /*87f0*/  BSYNC B2 ;  /* 0x0000000000027941 */ /* 0x000fea0003800000 */
.L_x_44499:
        /* <DEDUP_REMOVED lines=16> */
.L_x_44505:
[----:B------:R-:W-:Y:S05]  /*8900*/  BSYNC B3 ;  /* 0x0000000000037941 */ /* 0x000fea0003800000 */
.L_x_44504:
        /* <DEDUP_REMOVED lines=44> */
.L_x_44503:
[----:B------:R-:W-:Y:S05]  /*8bd0*/  BSYNC B2 ;  /* 0x0000000000027941 */ /* 0x000fea0003800000 */
.L_x_44502:
        /* <DEDUP_REMOVED lines=9> */
.L_x_44498:
[----:B------:R-:W-:Y:S05]  /*8c70*/  BSYNC B1 ;  /* 0x0000000000017941 */ /* 0x000fea0003800000 */
.L_x_44497:
        /* <DEDUP_REMOVED lines=16> */
.L_x_44507:
[----:B------:R-:W-:Y:S05]  /*8d80*/  BSYNC B1 ;  /* 0x0000000000017941 */ /* 0x000fea0003800000 */
.L_x_44506:
[----:B------:R-:W-:Y:S01]  /*8d90*/  IADD3 R93, R93, 0x100, RZ ;  /* 0x000001005d5d7810 */ /* 0x000fe20007ffe0ff */
[----:B------:R-:W-:-:S07]  /*8da0*/  VIADD R94, R94, 0x100 ;  /* 0x000001005e5e7836 */ /* 0x000fce0000000000 */
.L_x_44469:
[----:B------:R-:W-:Y:S05]  /*8db0*/  BSYNC B0 ;  /* 0x0000000000007941 */ /* 0x000fea0003800000 */
.L_x_44468:
        /* <DEDUP_REMOVED lines=31> */
.L_x_44513:
[----:B------:R-:W-:-:S07]  /*8fb0*/  IMAD.MOV.U32 R4, RZ, RZ, R7 ;  /* 0x000000ffff047224 */ /* 0x000fce00078e0007 */
.L_x_44514:
[----:B------:R-:W-:Y:S05]  /*8fc0*/  BSYNC B2 ;  /* 0x0000000000027941 */ /* 0x000fea0003800000 */
.L_x_44512:
        /* <DEDUP_REMOVED lines=16> */
.L_x_44518:
[----:B------:R-:W-:Y:S05]  /*90d0*/  BSYNC B3 ;  /* 0x0000000000037941 */ /* 0x000fea0003800000 */
.L_x_44517:
        /* <DEDUP_REMOVED lines=44> */
.L_x_44516:
[----:B------:R-:W-:Y:S05]  /*93a0*/  BSYNC B2 ;  /* 0x0000000000027941 */ /* 0x000fea0003800000 */
.L_x_44515:
        /* <DEDUP_REMOVED lines=9> */
.L_x_44511:
[----:B------:R-:W-:Y:S05]  /*9440*/  BSYNC B1 ;  /* 0x0000000000017941 */ /* 0x000fea0003800000 */
.L_x_44510:
        /* <DEDUP_REMOVED lines=18> */
.L_x_44522:
[----:B------:R-:W-:-:S07]  /*9570*/  MOV R3, R7 ;  /* 0x0000000700037202 */ /* 0x000fce0000000f00 */
.L_x_44523:
[----:B------:R-:W-:Y:S05]  /*9580*/  BSYNC B2 ;  /* 0x0000000000027941 */ /* 0x000fea0003800000 */
.L_x_44521:
        /* <DEDUP_REMOVED lines=16> */
.L_x_44527:
[----:B------:R-:W-:Y:S05]  /*9690*/  BSYNC B3 ;  /* 0x0000000000037941 */ /* 0x000fea0003800000 */
.L_x_44526:
        /* <DEDUP_REMOVED lines=44> */
.L_x_44525:
[----:B------:R-:W-:Y:S05]  /*9960*/  BSYNC B2 ;  /* 0x0000000000027941 */ /* 0x000fea0003800000 */
.L_x_44524:
        /* <DEDUP_REMOVED lines=9> */
.L_x_44520:
[----:B------:R-:W-:Y:S05]  /*9a00*/  BSYNC B1 ;  /* 0x0000000000017941 */ /* 0x000fea0003800000 */
.L_x_44519:
        /* <DEDUP_REMOVED lines=18> */
.L_x_44531:
[----:B0-----:R-:W-:-:S07]  /*9b30*/  IMAD.MOV.U32 R2, RZ, RZ, R7 ;  /* 0x000000ffff027224 */ /* 0x001fce00078e0007 */
.L_x_44532:
[----:B------:R-:W-:Y:S05]  /*9b40*/  BSYNC B2 ;  /* 0x0000000000027941 */ /* 0x000fea0003800000 */
.L_x_44530:
        /* <DEDUP_REMOVED lines=16> */
.L_x_44536:
[----:B------:R-:W-:Y:S05]  /*9c50*/  BSYNC B3 ;  /* 0x0000000000037941 */ /* 0x000fea0003800000 */
.L_x_44535:
        /* <DEDUP_REMOVED lines=44> */
.L_x_44534:
[----:B------:R-:W-:Y:S05]  /*9f20*/  BSYNC B2 ;  /* 0x0000000000027941 */ /* 0x000fea0003800000 */
.L_x_44533:
        /* <DEDUP_REMOVED lines=9> */
.L_x_44529:
[----:B------:R-:W-:Y:S05]  /*9fc0*/  BSYNC B1 ;  /* 0x0000000000017941 */ /* 0x000fea0003800000 */
.L_x_44528:
        /* <DEDUP_REMOVED lines=18> */
.L_x_44540:
[----:B0-----:R-:W-:-:S07]  /*a0f0*/  MOV R0, R7 ;  /* 0x0000000700007202 */ /* 0x001fce0000000f00 */
.L_x_44541:
[----:B------:R-:W-:Y:S05]  /*a100*/  BSYNC B2 ;  /* 0x0000000000027941 */ /* 0x000fea0003800000 */
.L_x_44539:
        /* <DEDUP_REMOVED lines=16> */
.L_x_44545:
[----:B------:R-:W-:Y:S05]  /*a210*/  BSYNC B3 ;  /* 0x0000000000037941 */ /* 0x000fea0003800000 */
.L_x_44544:
        /* <DEDUP_REMOVED lines=44> */
.L_x_44543:
[----:B------:R-:W-:Y:S05]  /*a4e0*/  BSYNC B2 ;  /* 0x0000000000027941 */ /* 0x000fea0003800000 */
.L_x_44542:
        /* <DEDUP_REMOVED lines=9> */
.L_x_44538:
[----:B------:R-:W-:Y:S05]  /*a580*/  BSYNC B1 ;  /* 0x0000000000017941 */ /* 0x000fea0003800000 */
.L_x_44537:
        /* <DEDUP_REMOVED lines=16> */
.L_x_44547:
[----:B------:R-:W-:Y:S05]  /*a690*/  BSYNC B1 ;  /* 0x0000000000017941 */ /* 0x000fea0003800000 */
.L_x_44546:
[----:B------:R-:W-:Y:S01]  /*a6a0*/  IADD3 R93, R93, 0x100, RZ ;  /* 0x000001005d5d7810 */ /* 0x000fe20007ffe0ff */
[----:B------:R-:W-:-:S07]  /*a6b0*/  VIADD R94, R94, 0x100 ;  /* 0x000001005e5e7836 */ /* 0x000fce0000000000 */
.L_x_44509:
[----:B------:R-:W-:Y:S05]  /*a6c0*/  BSYNC B0 ;  /* 0x0000000000007941 */ /* 0x000fea0003800000 */
.L_x_44508:
        /* <DEDUP_REMOVED lines=31> */
.L_x_44553:
[----:B------:R-:W-:-:S07]  /*a8c0*/  IMAD.MOV.U32 R4, RZ, RZ, R7 ;  /* 0x000000ffff047224 */ /* 0x000fce00078e0007 */
.L_x_44554:
[----:B------:R-:W-:Y:S05]  /*a8d0*/  BSYNC B2 ;  /* 0x0000000000027941 */ /* 0x000fea0003800000 */
.L_x_44552:
        /* <DEDUP_REMOVED lines=16> */
.L_x_44558:
[----:B------:R-:W-:Y:S05]  /*a9e0*/  BSYNC B3 ;  /* 0x0000000000037941 */ /* 0x000fea0003800000 */
.L_x_44557:
        /* <DEDUP_REMOVED lines=44> */
.L_x_44556:
[----:B------:R-:W-:Y:S05]  /*acb0*/  BSYNC B2 ;  /* 0x0000000000027941 */ /* 0x000fea0003800000 */
.L_x_44555:
        /* <DEDUP_REMOVED lines=9> */
.L_x_44551:
[----:B------:R-:W-:Y:S05]  /*ad50*/  BSYNC B1 ;  /* 0x0000000000017941 */ /* 0x000fea0003800000 */
.L_x_44550:
        /* <DEDUP_REMOVED lines=18> */
.L_x_44562:
[----:B------:R-:W-:-:S07]  /*ae80*/  MOV R3, R7 ;  /* 0x0000000700037202 */ /* 0x000fce0000000f00 */
.L_x_44563:
[----:B------:R-:W-:Y:S05]  /*ae90*/  BSYNC B2 ;  /* 0x0000000000027941 */ /* 0x000fea0003800000 */
.L_x_44561:
        /* <DEDUP_REMOVED lines=16> */
.L_x_44567:
[----:B------:R-:W-:Y:S05]  /*afa0*/  BSYNC B3 ;  /* 0x0000000000037941 */ /* 0x000fea0003800000 */
.L_x_44566:
        /* <DEDUP_REMOVED lines=44> */
.L_x_44565:
[----:B------:R-:W-:Y:S05]  /*b270*/  BSYNC B2 ;  /* 0x0000000000027941 */ /* 0x000fea0003800000 */
.L_x_44564:
        /* <DEDUP_REMOVED lines=9> */
.L_x_44560:
[----:B------:R-:W-:Y:S05]  /*b310*/  BSYNC B1 ;  /* 0x0000000000017941 */ /* 0x000fea0003800000 */
.L_x_44559:
        /* <DEDUP_REMOVED lines=18> */
.L_x_44571:
[----:B0-----:R-:W-:-:S07]  /*b440*/  IMAD.MOV.U32 R2, RZ, RZ, R7 ;  /* 0x000000ffff027224 */ /* 0x001fce00078e0007 */
.L_x_44572:
[----:B------:R-:W-:Y:S05]  /*b450*/  BSYNC B2 ;  /* 0x0000000000027941 */ /* 0x000fea0003800000 */
.L_x_44570:
        /* <DEDUP_REMOVED lines=16> */
.L_x_44576:
[----:B------:R-:W-:Y:S05]  /*b560*/  BSYNC B3 ;  /* 0x0000000000037941 */ /* 0x000fea0003800000 */
.L_x_44575:
        /* <DEDUP_REMOVED lines=44> */
.L_x_44574:
[----:B------:R-:W-:Y:S05]  /*b830*/  BSYNC B2 ;  /* 0x0000000000027941 */ /* 0x000fea0003800000 */
.L_x_44573:
        /* <DEDUP_REMOVED lines=9> */
.L_x_44569:
[----:B------:R-:W-:Y:S05]  /*b8d0*/  BSYNC B1 ;  /* 0x0000000000017941 */ /* 0x000fea0003800000 */
.L_x_44568:
        /* <DEDUP_REMOVED lines=18> */
.L_x_44580:
[----:B0-----:R-:W-:-:S07]  /*ba00*/  MOV R0, R7 ;  /* 0x0000000700007202 */ /* 0x001fce0000000f00 */
.L_x_44581:
[----:B------:R-:W-:Y:S05]  /*ba10*/  BSYNC B2 ;  /* 0x0000000000027941 */ /* 0x000fea0003800000 */
.L_x_44579:
        /* <DEDUP_REMOVED lines=16> */
.L_x_44585:
[----:B------:R-:W-:Y:S05]  /*bb20*/  BSYNC B3 ;  /* 0x0000000000037941 */ /* 0x000fea0003800000 */
.L_x_44584:
        /* <DEDUP_REMOVED lines=44> */
.L_x_44583:
[----:B------:R-:W-:Y:S05]  /*bdf0*/  BSYNC B2 ;  /* 0x0000000000027941 */ /* 0x000fea0003800000 */
.L_x_44582:
        /* <DEDUP_REMOVED lines=9> */
.L_x_44578:
[----:B------:R-:W-:Y:S05]  /*be90*/  BSYNC B1 ;  /* 0x0000000000017941 */ /* 0x000fea0003800000 */
.L_x_44577:
[----:B------:R-:W1:Y:S02]  /*bea0*/  LDC.64 R100, c[0x0][0x238] ;  /* 0x00008e00ff647b82 */ /* 0x000e640000000a00 */
[----:B-1----:R-:W-:-:S05]  /*beb0*/  IMAD.WIDE.U32 R92, R93, 0x10, R100 ;  /* 0x000000105d5c7825 */ /* 0x002fca00078e0064 */
[----:B------:R3:W-:Y:S01]  /*bec0*/  STG.E.128 desc[UR6][R92.64], R88 ;  /* 0x000000585c007986 */ /* 0x0007e2000c101d06 */
[----:B------:R-:W-:Y:S05]  /*bed0*/  @!P1 BRA `(.L_x_44549) ;  /* 0x00000000002c9947 */ /* 0x000fea0003800000 */
[----:B---3--:R-:W1:Y:S02]  /*bee0*/  LDC.64 R92, c[0x0][0x240] ;  /* 0x00009000ff5c7b82 */ /* 0x008e640000000a00 */
[----:B-1----:R-:W-:Y:S01]  /*bef0*/  IMAD.WIDE.U32 R94, R94, 0x4, R92 ;  /* 0x000000045e5e7825 */ /* 0x002fe200078e005c */
[----:B------:R-:W-:-:S04]  /*bf00*/  SHF.L.U32 R92, R2, 0x10, RZ ;  /* 0x00000010025c7819 */ /* 0x000fc800000006ff */
        /* <DEDUP_REMOVED lines=8> */
.L_x_44549:
[----:B------:R-:W-:Y:S05]  /*bf90*/  BSYNC B0 ;  /* 0x0000000000007941 */ /* 0x000fea0003800000 */
.L_x_44548:
[----:B---3--:R-:W-:Y:S01]  /*bfa0*/  FADD.FTZ R92, RZ, R60 ;  /* 0x0000003cff5c7221 */ /* 0x008fe20000010000 */
[C---:B------:R-:W-:Y:S01]  /*bfb0*/  ISETP.GT.U32.AND P1, PT, R96.reuse, 0x1ff, PT ;  /* 0x000001ff6000780c */ /* 0x040fe20003f24070 */
[----:B--2-4-:R-:W2:Y:S01]  /*bfc0*/  S2R R95, SR_TID.X ;  /* 0x00000000005f7919 */ /* 0x014ea20000002100 */
[C---:B------:R-:W-:Y:S01]  /*bfd0*/  ISETP.GT.U32.AND P2, PT, R96.reuse, 0x3ff, PT ;  /* 0x000003ff6000780c */ /* 0x040fe20003f44070 */
[----:B------:R-:W-:Y:S01]  /*bfe0*/  FADD.FTZ R93, R61, R92 ;  /* 0x0000005c3d5d7221 */ /* 0x000fe20000010000 */
[C---:B------:R-:W-:Y:S01]  /*bff0*/  ISETP.GT.U32.AND P3, PT, R96.reuse, 0x4ff, PT ;  /* 0x000004ff6000780c */ /* 0x040fe20003f64070 */
[----:B------:R-:W-:Y:S01]  /*c000*/  UMOV UR8, 0xffffffff ;  /* 0xffffffff00087882 */ /* 0x000fe20000000000 */
[----:B------:R-:W-:Y:S01]  /*c010*/  ISETP.GT.U32.AND P4, PT, R96, 0x5ff, PT ;  /* 0x000005ff6000780c */ /* 0x000fe20003f84070 */
[----:B------:R-:W-:Y:S01]  /*c020*/  FADD.FTZ R92, R62, R93 ;  /* 0x0000005d3e5c7221 */ /* 0x000fe20000010000 */
[----:B------:R-:W-:Y:S02]  /*c030*/  ISETP.GT.U32.AND P5, PT, R96, 0x6ff, PT ;  /* 0x000006ff6000780c */ /* 0x000fe40003fa4070 */
[----:B------:R-:W-:Y:S01]  /*c040*/  LOP3.LUT P6, RZ, R109, 0xff, RZ, 0xc0, !PT ;  /* 0x000000ff6dff7812 */ /* 0x000fe200078cc0ff */
[----:B------:R-:W-:-:S03]  /*c050*/  FADD.FTZ R92, R63, R92 ;  /* 0x0000005c3f5c7221 */ /* 0x000fc60000010000 */
[----:B------:R-:W-:Y:S02]  /*c060*/  P2R R110, PR, RZ, 0x40 ;  /* 0x00000040ff6e7803 */ /* 0x000fe40000000000 */
[----:B-1----:R-:W-:-:S05]  /*c070*/  FSEL R101, R92, RZ, P0 ;  /* 0x000000ff5c657208 */ /* 0x002fca0000000000 */
[----:B------:R-:W-:-:S04]  /*c080*/  FADD.FTZ R92, R68, R101 ;  /* 0x00000065445c7221 */ /* 0x000fc80000010000 */
[----:B------:R-:W-:Y:S01]  /*c090*/  FADD.FTZ R93, R69, R92 ;  /* 0x0000005c455d7221 */ /* 0x000fe20000010000 */
[----:B------:R-:W-:-:S03]  /*c0a0*/  P2R R92, PR, RZ, 0x2 ;  /* 0x00000002ff5c7803 */ /* 0x000fc60000000000 */
[----:B------:R-:W-:-:S04]  /*c0b0*/  FADD.FTZ R94, R70, R93 ;  /* 0x0000005d465e7221 */ /* 0x000fc80000010000 */
[----:B------:R-:W-:Y:S01]  /*c0c0*/  @P1 FADD.FTZ R101, R71, R94 ;  /* 0x0000005e47651221 */ /* 0x000fe20000010000 */
[----:B------:R-:W-:Y:S02]  /*c0d0*/  ISETP.GT.U32.AND P1, PT, R96, 0x2ff, PT ;  /* 0x000002ff6000780c */ /* 0x000fe40003f24070 */
[----:B--2---:R-:W-:Y:S01]  /*c0e0*/  SHF.R.U32.HI R123, RZ, 0x5, R95 ;  /* 0x00000005ff7b7819 */ /* 0x004fe2000001165f */
        /* <DEDUP_REMOVED lines=20> */
[----:B------:R-:W-:-:S04]  /*c230*/  LOP3.LUT R94, R123, 0x7fffff8, RZ, 0xc0, !PT ;  /* 0x07fffff87b5e7812 */ /* 0x000fc800078ec0ff */
[----:B------:R-:W-:Y:S02]  /*c240*/  @!P6 IADD3 R94, R94, 0x8, RZ ;  /* 0x000000085e5ee810 */ /* 0x000fe40007ffe0ff */
[----:B------:R-:W-:Y:S01]  /*c250*/  LOP3.LUT P6, RZ, R95, 0x1f, RZ, 0xc0, !PT ;  /* 0x0000001f5fff7812 */ /* 0x000fe200078cc0ff */
[----:B------:R-:W-:-:S12]  /*c260*/  BRA.DIV UR8, `(.L_x_44586) ;  /* 0x00000016081c7947 */ /* 0x000fd8000b800000 */
[----:B------:R-:W2:Y:S01]  /*c270*/  LDL R95, [R1] ;  /* 0x00000000015f7983 */ /* 0x000ea20000100800 */
[----:B------:R-:W-:-:S03]  /*c280*/  ISETP.NE.AND P6, PT, R92, RZ, PT ;  /* 0x000000ff5c00720c */ /* 0x000fc60003fc5270 */
        /* <DEDUP_REMOVED lines=77> */
.L_x_44612:
[----:B------:R-:W3:Y:S01]  /*c760*/  S2R R109, SR_TID.X ;  /* 0x00000000006d7919 */ /* 0x000ee20000002100 */
[----:B--2---:R-:W-:Y:S01]  /*c770*/  FADD.FTZ R93, R101, R93 ;  /* 0x0000005d655d7221 */ /* 0x004fe20000010000 */
[----:B------:R-:W-:Y:S01]  /*c780*/  LOP3.LUT R95, R123, 0x7, RZ, 0xc0, !PT ;  /* 0x000000077b5f7812 */ /* 0x000fe200078ec0ff */
[----:B------:R-:W-:Y:S05]  /*c790*/  WARPSYNC.ALL ;  /* 0x0000000000007948 */ /* 0x000fea0003800000 */
[----:B---3--:R-:W-:-:S13]  /*c7a0*/  LOP3.LUT P1, RZ, R109, 0x1f, RZ, 0xc0, !PT ;  /* 0x0000001f6dff7812 */ /* 0x008fda000782c0ff */
[----:B------:R-:W2:Y:S01]  /*c7b0*/  @!P1 S2R R100, SR_CgaCtaId ;  /* 0x0000000000649919 */ /* 0x000ea20000008800 */
[----:B-1----:R-:W-:-:S04]  /*c7c0*/  @!P1 MOV R101, 0x400 ;  /* 0x0000040000659802 */ /* 0x002fc80000000f00 */
[----:B--2---:R-:W-:Y:S01]  /*c7d0*/  @!P1 LEA R100, R100, R101, 0x18 ;  /* 0x0000006564649211 */ /* 0x004fe200078ec0ff */
[----:B------:R-:W-:-:S05]  /*c7e0*/  @!P1 IMAD.IADD R101, R94, 0x1, R95 ;  /* 0x000000015e659824 */ /* 0x000fca00078e025f */
[----:B------:R-:W-:Y:S02]  /*c7f0*/  @!P1 LEA R100, R101, R100, 0x3 ;  /* 0x0000006465649211 */ /* 0x000fe400078e18ff */
[----:B------:R-:W-:-:S03]  /*c800*/  LOP3.LUT R101, R109, 0x1f, RZ, 0xc0, !PT ;  /* 0x0000001f6d657812 */ /* 0x000fc600078ec0ff */
[----:B------:R1:W-:Y:S01]  /*c810*/  @!P1 STS.64 [R100], R92 ;  /* 0x0000005c64009388 */ /* 0x0003e20000000a00 */
[----:B------:R-:W-:-:S03]  /*c820*/  ISETP.GT.U32.AND P1, PT, R101, 0x7, PT ;  /* 0x000000076500780c */ /* 0x000fc60003f24070 */
[----:B------:R-:W2:Y:S10]  /*c830*/  LDL R109, [R1+0x4] ;  /* 0x00000400016d7983 */ /* 0x000eb40000100800 */
[----:B-1----:R-:W-:Y:S01]  /*c840*/  @!P1 MOV R93, 0x400 ;  /* 0x00000400005d9802 */ /* 0x002fe20000000f00 */
[----:B------:R-:W-:Y:S01]  /*c850*/  @!P1 IMAD.IADD R94, R94, 0x1, R101 ;  /* 0x000000015e5e9824 */ /* 0x000fe200078e0265 */
[----:B------:R-:W-:Y:S01]  /*c860*/  BSSY B0, `(.L_x_44587) ;  /* 0x00000e1000007945 */ /* 0x000fe20003800000 */
[----:B------:R-:W1:Y:S01]  /*c870*/  @!P1 S2R R92, SR_CgaCtaId ;  /* 0x00000000005c9919 */ /* 0x000e620000008800 */
[----:B------:R-:W-:Y:S01]  /*c880*/  IMAD.MOV.U32 R101, RZ, RZ, RZ ;  /* 0x000000ffff657224 */ /* 0x000fe200078e00ff */
[----:B-1----:R-:W-:-:S04]  /*c890*/  @!P1 LEA R93, R92, R93, 0x18 ;  /* 0x0000005d5c5d9211 */ /* 0x002fc800078ec0ff */
[----:B------:R-:W-:Y:S02]  /*c8a0*/  @!P1 LEA R100, R94, R93, 0x3 ;  /* 0x0000005d5e649211 */ /* 0x000fe400078e18ff */
[----:B------:R-:W-:Y:S01]  /*c8b0*/  CS2R R92, SRZ ;  /* 0x00000000005c7805 */ /* 0x000fe2000001ff00 */
[----:B------:R-:W-:Y:S06]  /*c8c0*/  BAR.SYNC.DEFER_BLOCKING 0x0 ;  /* 0x0000000000007b1d */ /* 0x000fec0000010000 */
[----:B------:R-:W1:Y:S04]  /*c8d0*/  @!P1 LDS.64 R92, [R100] ;  /* 0x00000000645c9984 */ /* 0x000e680000000a00 */
[----:B-1----:R-:W1:Y:S02]  /*c8e0*/  SHFL.DOWN PT, R100, R92, 0x4, 0x1f ;  /* 0x08801f005c647f89 */ /* 0x002e6400000e0000 */
[----:B-1----:R-:W-:-:S04]  /*c8f0*/  FADD.FTZ R94, -R100, R92 ;  /* 0x0000005c645e7221 */ /* 0x002fc80000010100 */
[----:B------:R-:W-:Y:S01]  /*c900*/  FMUL.FTZ R94, R94, R94 ;  /* 0x0000005e5e5e7220 */ /* 0x000fe20000410000 */
[----:B--2---:R-:W-:-:S04]  /*c910*/  @!P1 MOV R101, R109 ;  /* 0x0000006d00659202 */ /* 0x004fc80000000f00 */
[----:B------:R-:W-:Y:S01]  /*c920*/  I2FP.F32.S32 R109, R101 ;  /* 0x00000065006d7245 */ /* 0x000fe20000201400 */
[----:B------:R-:W1:Y:S04]  /*c930*/  SHFL.DOWN PT, R123, R101, 0x4, 0x1f ;  /* 0x08801f00657b7f89 */ /* 0x000e6800000e0000 */
[----:B------:R-:W-:Y:S01]  /*c940*/  FMUL.FTZ R94, R94, R109 ;  /* 0x0000006d5e5e7220 */ /* 0x000fe20000410000 */
[----:B-1----:R-:W-:Y:S01]  /*c950*/  IMAD.IADD R101, R123, 0x1, R101 ;  /* 0x000000017b657824 */ /* 0x002fe200078e0265 */
[----:B------:R-:W-:-:S05]  /*c960*/  I2FP.F32.S32 R123, R123 ;  /* 0x0000007b007b7245 */ /* 0x000fca0000201400 */
[-C--:B------:R-:W-:Y:S01]  /*c970*/  FMUL.FTZ R100, R100, R123.reuse ;  /* 0x0000007b64647220 */ /* 0x080fe20000410000 */
[----:B------:R-:W-:Y:S02]  /*c980*/  FMUL.FTZ R94, R94, R123 ;  /* 0x0000007b5e5e7220 */ /* 0x000fe40000410000 */
[----:B------:R-:W-:Y:S01]  /*c990*/  SHFL.DOWN PT, R123, R101, 0x2, 0x1f ;  /* 0x08401f00657b7f89 */ /* 0x000fe200000e0000 */
[----:B------:R-:W-:-:S03]  /*c9a0*/  FFMA.FTZ R100, R109, R92, R100 ;  /* 0x0000005c6d647223 */ /* 0x000fc60000010064 */
[----:B------:R-:W1:Y:S02]  /*c9b0*/  SHFL.DOWN PT, R92, R93, 0x4, 0x1f ;  /* 0x08801f005d5c7f89 */ /* 0x000e6400000e0000 */
[----:B-1----:R-:W-:Y:S01]  /*c9c0*/  FADD.FTZ R92, R92, R93 ;  /* 0x0000005d5c5c7221 */ /* 0x002fe20000010000 */
[----:B------:R-:W-:Y:S02]  /*c9d0*/  I2FP.F32.S32 R93, R101 ;  /* 0x00000065005d7245 */ /* 0x000fe40000201400 */
[-C--:B------:R-:W-:Y:S02]  /*c9e0*/  IADD3 R101, R101, R123.reuse, RZ ;  /* 0x0000007b65657210 */ /* 0x080fe40007ffe0ff */
[----:B------:R-:W1:Y:S01]  /*c9f0*/  MUFU.RCP R109, R93 ;  /* 0x0000005d006d7308 */ /* 0x000e620000001000 */
[----:B------:R-:W-:Y:S01]  /*ca00*/  I2FP.F32.S32 R123, R123 ;  /* 0x0000007b007b7245 */ /* 0x000fe20000201400 */
[C---:B-1----:R-:W-:Y:S01]  /*ca10*/  FMUL.FTZ R100, R109.reuse, R100 ;  /* 0x000000646d647220 */ /* 0x042fe20000410000 */
[----:B------:R-:W-:-:S04]  /*ca20*/  FFMA.FTZ R92, R109, R94, R92 ;  /* 0x0000005e6d5c7223 */ /* 0x000fc8000001005c */
[----:B------:R-:W1:Y:S02]  /*ca30*/  SHFL.DOWN PT, R109, R100, 0x2, 0x1f ;  /* 0x08401f00646d7f89 */ /* 0x000e6400000e0000 */
[----:B-1----:R-:W-:Y:S01]  /*ca40*/  FADD.FTZ R94, R100, -R109 ;  /* 0x8000006d645e7221 */ /* 0x002fe20000010000 */
[----:B------:R-:W-:-:S03]  /*ca50*/  FMUL.FTZ R109, R109, R123 ;  /* 0x0000007b6d6d7220 */ /* 0x000fc60000410000 */
[----:B------:R-:W-:Y:S01]  /*ca60*/  FMUL.FTZ R94, R94, R94 ;  /* 0x0000005e5e5e7220 */ /* 0x000fe20000410000 */
[----:B------:R-:W-:-:S03]  /*ca70*/  FFMA.FTZ R100, R93, R100, R109 ;  /* 0x000000645d647223 */ /* 0x000fc6000001006d */
[----:B------:R-:W-:Y:S02]  /*ca80*/  FMUL.FTZ R94, R93, R94 ;  /* 0x0000005e5d5e7220 */ /* 0x000fe40000410000 */
[----:B------:R-:W1:Y:S02]  /*ca90*/  SHFL.DOWN PT, R93, R92, 0x2, 0x1f ;  /* 0x08401f005c5d7f89 */ /* 0x000e6400000e0000 */
[----:B------:R-:W-:Y:S01]  /*caa0*/  FMUL.FTZ R94, R94, R123 ;  /* 0x0000007b5e5e7220 */ /* 0x000fe20000410000 */
[----:B-1----:R-:W-:Y:S01]  /*cab0*/  FADD.FTZ R93, R92, R93 ;  /* 0x0000005d5c5d7221 */ /* 0x002fe20000010000 */
[----:B------:R-:W-:-:S04]  /*cac0*/  I2FP.F32.S32 R92, R101 ;  /* 0x00000065005c7245 */ /* 0x000fc80000201400 */
[----:B------:R-:W1:Y:S02]  /*cad0*/  MUFU.RCP R109, R92 ;  /* 0x0000005c006d7308 */ /* 0x000e640000001000 */
[C---:B-1----:R-:W-:Y:S01]  /*cae0*/  FMUL.FTZ R100, R109.reuse, R100 ;  /* 0x000000646d647220 */ /* 0x042fe20000410000 */
[----:B------:R-:W-:Y:S02]  /*caf0*/  FFMA.FTZ R94, R109, R94, R93 ;  /* 0x0000005e6d5e7223 */ /* 0x000fe4000001005d */
[----:B------:R-:W1:Y:S04]  /*cb00*/  SHFL.DOWN PT, R109, R101, 0x1, 0x1f ;  /* 0x08201f00656d7f89 */ /* 0x000e6800000e0000 */
[----:B------:R-:W2:Y:S01]  /*cb10*/  SHFL.DOWN PT, R93, R100, 0x1, 0x1f ;  /* 0x08201f00645d7f89 */ /* 0x000ea200000e0000 */
[----:B-1----:R-:W-:Y:S01]  /*cb20*/  IMAD.IADD R101, R101, 0x1, R109 ;  /* 0x0000000165657824 */ /* 0x002fe200078e026d */
[----:B------:R-:W-:Y:S01]  /*cb30*/  I2FP.F32.S32 R109, R109 ;  /* 0x0000006d006d7245 */ /* 0x000fe20000201400 */
[----:B--2---:R-:W-:-:S03]  /*cb40*/  FADD.FTZ R123, R100, -R93 ;  /* 0x8000005d647b7221 */ /* 0x004fc60000010000 */
[----:B------:R-:W-:Y:S01]  /*cb50*/  I2FP.F32.S32 R101, R101 ;  /* 0x0000006500657245 */ /* 0x000fe20000201400 */
[----:B------:R-:W-:Y:S01]  /*cb60*/  FMUL.FTZ R93, R93, R109 ;  /* 0x0000006d5d5d7220 */ /* 0x000fe20000410000 */
[----:B------:R-:W-:-:S03]  /*cb70*/  FMUL.FTZ R123, R123, R123 ;  /* 0x0000007b7b7b7220 */ /* 0x000fc60000410000 */
[C---:B------:R-:W-:Y:S01]  /*cb80*/  FFMA.FTZ R100, R92.reuse, R100, R93 ;  /* 0x000000645c647223 */ /* 0x040fe2000001005d */
[----:B------:R-:W1:Y:S01]  /*cb90*/  MUFU.RCP R101, R101 ;  /* 0x0000006500657308 */ /* 0x000e620000001000 */
[----:B------:R-:W2:Y:S01]  /*cba0*/  S2R R93, SR_TID.X ;  /* 0x00000000005d7919 */ /* 0x000ea20000002100 */
[----:B------:R-:W-:-:S04]  /*cbb0*/  FMUL.FTZ R123, R92, R123 ;  /* 0x0000007b5c7b7220 */ /* 0x000fc80000410000 */
[----:B------:R-:W-:Y:S02]  /*cbc0*/  FMUL.FTZ R109, R123, R109 ;  /* 0x0000006d7b6d7220 */ /* 0x000fe40000410000 */
[----:B------:R-:W3:Y:S02]  /*cbd0*/  SHFL.DOWN PT, R123, R94, 0x1, 0x1f ;  /* 0x08201f005e7b7f89 */ /* 0x000ee400000e0000 */
[----:B---3--:R-:W-:Y:S01]  /*cbe0*/  FADD.FTZ R123, R94, R123 ;  /* 0x0000007b5e7b7221 */ /* 0x008fe20000010000 */
[----:B--2---:R-:W-:-:S03]  /*cbf0*/  LOP3.LUT P1, RZ, R95, 0x1f, R93, 0xf8, !PT ;  /* 0x0000001f5fff7812 */ /* 0x004fc6000782f85d */
[C---:B-1----:R-:W-:Y:S01]  /*cc00*/  FFMA.FTZ R109, R101.reuse, R109, R123 ;  /* 0x0000006d656d7223 */ /* 0x042fe2000001007b */
[----:B------:R-:W-:-:S05]  /*cc10*/  FMUL.FTZ R101, R101, R100 ;  /* 0x0000006465657220 */ /* 0x000fca0000410000 */
[----:B------:R-:W-:Y:S04]  /*cc20*/  SHFL.IDX PT, R109, R109, RZ, 0x1f ;  /* 0x00001fff6d6d7589 */ /* 0x000fe800000e0000 */
[----:B------:R-:W1:Y:S01]  /*cc30*/  @!P1 LDC.64 R92, c[0x0][0x250] ;  /* 0x00009400ff5c9b82 */ /* 0x000e620000000a00 */
[----:B------:R-:W2:Y:S07]  /*cc40*/  SHFL.IDX PT, R101, R101, RZ, 0x1f ;  /* 0x00001fff65657589 */ /* 0x000eae00000e0000 */
[----:B------:R-:W3:Y:S01]  /*cc50*/  @!P1 LDC.64 R94, c[0x0][0x258] ;  /* 0x00009600ff5e9b82 */ /* 0x000ee20000000a00 */
[----:B-1----:R-:W-:Y:S01]  /*cc60*/  @!P1 LEA R92, P2, R11, R92, 0x2 ;  /* 0x0000005c0b5c9211 */ /* 0x002fe200078410ff */
[----:B--2---:R-:W-:-:S03]  /*cc70*/  FMUL.FTZ R100, R101, R101 ;  /* 0x0000006565647220 */ /* 0x004fc60000410000 */
[C---:B------:R-:W-:Y:S02]  /*cc80*/  @!P1 LEA.HI.X R93, R11.reuse, R93, R108, 0x2, P2 ;  /* 0x0000005d0b5d9211 */ /* 0x040fe400010f146c */
[----:B---3--:R-:W-:-:S03]  /*cc90*/  @!P1 LEA R94, P2, R11, R94, 0x2 ;  /* 0x0000005e0b5e9211 */ /* 0x008fc600078410ff */
[----:B------:R1:W-:Y:S01]  /*cca0*/  @!P1 STG.E desc[UR6][R92.64], R101 ;  /* 0x000000655c009986 */ /* 0x0003e2000c101906 */
[----:B------:R-:W-:Y:S02]  /*ccb0*/  @!P1 LEA.HI.X R95, R11, R95, R108, 0x2, P2 ;  /* 0x0000005f0b5f9211 */ /* 0x000fe400010f146c */
[----:B------:R-:W2:Y:S01]  /*ccc0*/  LDC R108, c[0x0][0x2d8] ;  /* 0x0000b600ff6c7b82 */ /* 0x000ea20000000800 */
[----:B------:R-:W-:-:S04]  /*ccd0*/  PLOP3.LUT P2, PT, PT, PT, UP0, 0x40, 0x0 ;  /* 0x000000000000781c */ /* 0x000fc80003f4e808 */
[----:B------:R-:W-:Y:S01]  /*cce0*/  FSEL R100, R100, RZ, !P2 ;  /* 0x000000ff64647208 */ /* 0x000fe20005000000 */
[----:B--2---:R-:W-:-:S04]  /*ccf0*/  FFMA.FTZ R109, R109, UR12, R108 ;  /* 0x0000000c6d6d7c23 */ /* 0x004fc8000801006c */
[----:B------:R-:W-:-:S06]  /*cd00*/  FADD.FTZ R100, R109, R100 ;  /* 0x000000646d647221 */ /* 0x000fcc0000010000 */
[----:B------:R-:W2:Y:S02]  /*cd10*/  MUFU.RSQ R100, R100 ;  /* 0x0000006400647308 */ /* 0x000ea40000001400 */
[----:B--2---:R1:W-:Y:S01]  /*cd20*/  @!P1 STG.E desc[UR6][R94.64], R100 ;  /* 0x000000645e009986 */ /* 0x0043e2000c101906 */
[----:B-----5:R-:W-:-:S13]  /*cd30*/  ISETP.GE.AND P1, PT, R102, 0x1, PT ;  /* 0x000000016600780c */ /* 0x020fda0003f26270 */
[----:B-1----:R-:W-:Y:S05]  /*cd40*/  @!P1 BRA `(.L_x_44588) ;  /* 0x0000000800489947 */ /* 0x002fea0003800000 */
[----:B------:R-:W1:Y:S01]  /*cd50*/  LDC R108, c[0x0][0x218] ;  /* 0x00008600ff6c7b82 */ /* 0x000e620000000800 */
[----:B------:R-:W2:Y:S01]  /*cd60*/  S2R R123, SR_TID.X ;  /* 0x00000000007b7919 */ /* 0x000ea20000002100 */
[----:B------:R-:W-:Y:S01]  /*cd70*/  IADD3 R102, R102, -0x1, RZ ;  /* 0xffffffff66667810 */ /* 0x000fe20007ffe0ff */
[----:B------:R-:W-:Y:S01]  /*cd80*/  BSSY B1, `(.L_x_44589) ;  /* 0x0000019000017945 */ /* 0x000fe20003800000 */
[----:B------:R-:W-:-:S04]  /*cd90*/  PLOP3.LUT P1, PT, PT, PT, UP0, 0x40, 0x0 ;  /* 0x000000000000781c */ /* 0x000fc80003f2e808 */
[----:B------:R-:W-:Y:S01]  /*cda0*/  FSEL R101, R101, RZ, P1 ;  /* 0x000000ff65657208 */ /* 0x000fe20000800000 */
[----:B-1----:R-:W-:-:S05]  /*cdb0*/  IMAD R102, R102, R108, RZ ;  /* 0x0000006c66667224 */ /* 0x002fca00078e02ff */
[----:B------:R-:W-:-:S04]  /*cdc0*/  SHF.R.S32.HI R93, RZ, 0x1f, R102 ;  /* 0x0000001fff5d7819 */ /* 0x000fc80000011466 */
[----:B------:R-:W-:Y:S02]  /*cdd0*/  LEA.HI R102, R93, R102, RZ, 0x2 ;  /* 0x000000665d667211 */ /* 0x000fe400078f10ff */
[----:B--2---:R-:W-:-:S04]  /*cde0*/  LOP3.LUT R103, R123, 0xff, RZ, 0xc0, !PT ;  /* 0x000000ff7b677812 */ /* 0x004fc800078ec0ff */
[----:B------:R-:W-:Y:S01]  /*cdf0*/  LEA.HI.SX32 R102, R102, R103, 0x1e ;  /* 0x0000006766667211 */ /* 0x000fe200078ff2ff */
[----:B------:R-:W-:Y:S06]  /*ce00*/  @!P0 BRA `(.L_x_44590) ;  /* 0x0000000000408947 */ /* 0x000fec0003800000 */
[----:B------:R-:W1:Y:S01]  /*ce10*/  LDC.64 R108, c[0x0][0x2b8] ;  /* 0x0000ae00ff6c7b82 */ /* 0x000e620000000a00 */
[--C-:B------:R-:W-:Y:S01]  /*ce20*/  FADD.FTZ R93, R60, -R101.reuse ;  /* 0x800000653c5d7221 */ /* 0x100fe20000010000 */
[--C-:B------:R-:W-:Y:S01]  /*ce30*/  FADD.FTZ R94, R62, -R101.reuse ;  /* 0x800000653e5e7221 */ /* 0x100fe20000010000 */
[--C-:B------:R-:W-:Y:S02]  /*ce40*/  FADD.FTZ R95, R63, -R101.reuse ;  /* 0x800000653f5f7221 */ /* 0x100fe40000010000 */
[C---:B------:R-:W-:Y:S01]  /*ce50*/  FMUL.FTZ R92, R100.reuse, R93 ;  /* 0x0000005d645c7220 */ /* 0x040fe20000410000 */
[----:B------:R-:W-:Y:S01]  /*ce60*/  FADD.FTZ R93, R61, -R101 ;  /* 0x800000653d5d7221 */ /* 0x000fe20000010000 */
[C---:B------:R-:W-:Y:S01]  /*ce70*/  FMUL.FTZ R94, R100.reuse, R94 ;  /* 0x0000005e645e7220 */ /* 0x040fe20000410000 */
[----:B------:R-:W-:Y:S01]  /*ce80*/  FMUL.FTZ R95, R100, R95 ;  /* 0x0000005f645f7220 */ /* 0x000fe20000410000 */
[----:B------:R-:W-:Y:S01]  /*ce90*/  FFMA.FTZ R92, R116, R92, R12 ;  /* 0x0000005c745c7223 */ /* 0x000fe2000001000c */
[----:B------:R-:W-:Y:S01]  /*cea0*/  FMUL.FTZ R93, R100, R93 ;  /* 0x0000005d645d7220 */ /* 0x000fe20000410000 */
[----:B------:R-:W-:Y:S01]  /*ceb0*/  FFMA.FTZ R94, R118, R94, R14 ;  /* 0x0000005e765e7223 */ /* 0x000fe2000001000e */
[----:B------:R-:W-:-:S02]  /*cec0*/  FFMA.FTZ R95, R119, R95, R15 ;  /* 0x0000005f775f7223 */ /* 0x000fc4000001000f */
[----:B------:R-:W-:Y:S01]  /*ced0*/  FFMA.FTZ R93, R117, R93, R13 ;  /* 0x0000005d755d7223 */ /* 0x000fe2000001000d */
[----:B-1----:R-:W-:-:S04]  /*cee0*/  IMAD.WIDE.U32 R108, R102, 0x10, R108 ;  /* 0x00000010666c7825 */ /* 0x002fc800078e006c */
[----:B------:R-:W-:Y:S01]  /*cef0*/  VIADD R102, R102, 0x100 ;  /* 0x0000010066667836 */ /* 0x000fe20000000000 */
[----:B------:R1:W-:Y:S06]  /*cf00*/  STG.E.128 desc[UR6][R108.64], R92 ;  /* 0x0000005c6c007986 */ /* 0x0003ec000c101d06 */
.L_x_44590:
[----:B------:R-:W-:Y:S05]  /*cf10*/  BSYNC B1 ;  /* 0x0000000000017941 */ /* 0x000fea0003800000 */
.L_x_44589:
[----:B------:R-:W-:Y:S01]  /*cf20*/  ISETP.NE.AND P1, PT, R125, RZ, PT ;  /* 0x000000ff7d00720c */ /* 0x000fe20003f25270 */
[----:B------:R-:W-:-:S12]  /*cf30*/  BSSY B1, `(.L_x_44591) ;  /* 0x0000012000017945 */ /* 0x000fd80003800000 */
[----:B------:R-:W-:Y:S05]  /*cf40*/  @!P1 BRA `(.L_x_44592) ;  /* 0x0000000000409947 */ /* 0x000fea0003800000 */
[----:B-1----:R-:W1:Y:S01]  /*cf50*/  LDC.64 R108, c[0x0][0x2b8] ;  /* 0x0000ae00ff6c7b82 */ /* 0x002e620000000a00 */
        /* <DEDUP_REMOVED lines=12> */
[C---:B-1----:R-:W-:Y:S01]  /*d020*/  IMAD.WIDE.U32 R108, R102.reuse, 0x10, R108 ;  /* 0x00000010666c7825 */ /* 0x042fe200078e006c */
[----:B------:R-:W-:-:S04]  /*d030*/  IADD3 R102, R102, 0x100, RZ ;  /* 0x0000010066667810 */ /* 0x000fc80007ffe0ff */
[----:B------:R2:W-:Y:S03]  /*d040*/  STG.E.128 desc[UR6][R108.64], R92 ;  /* 0x0000005c6c007986 */ /* 0x0005e6000c101d06 */
.L_x_44592:
[----:B------:R-:W-:Y:S05]  /*d050*/  BSYNC B1 ;  /* 0x0000000000017941 */ /* 0x000fea0003800000 */
.L_x_44591:
[----:B------:R-:W-:Y:S01]  /*d060*/  ISETP.NE.AND P1, PT, R124, RZ, PT ;  /* 0x000000ff7c00720c */ /* 0x000fe20003f25270 */
[----:B------:R-:W-:-:S12]  /*d070*/  BSSY B1, `(.L_x_44593) ;  /* 0x0000012000017945 */ /* 0x000fd80003800000 */
[----:B------:R-:W-:Y:S05]  /*d080*/  @!P1 BRA `(.L_x_44594) ;  /* 0x0000000000409947 */ /* 0x000fea0003800000 */
[----:B-12---:R-:W1:Y:S01]  /*d090*/  LDC.64 R108, c[0x0][0x2b8] ;  /* 0x0000ae00ff6c7b82 */ /* 0x006e620000000a00 */
        /* <DEDUP_REMOVED lines=15> */
.L_x_44594:
[----:B------:R-:W-:Y:S05]  /*d190*/  BSYNC B1 ;  /* 0x0000000000017941 */ /* 0x000fea0003800000 */
.L_x_44593:
[----:B------:R-:W-:Y:S01]  /*d1a0*/  ISETP.NE.AND P1, PT, R122, RZ, PT ;  /* 0x000000ff7a00720c */ /* 0x000fe20003f25270 */
[----:B------:R-:W-:-:S12]  /*d1b0*/  BSSY B1, `(.L_x_44595) ;  /* 0x0000012000017945 */ /* 0x000fd80003800000 */
[----:B------:R-:W-:Y:S05]  /*d1c0*/  @!P1 BRA `(.L_x_44596) ;  /* 0x0000000000409947 */ /* 0x000fea0003800000 */
[----:B-123--:R-:W1:Y:S01]  /*d1d0*/  LDC.64 R108, c[0x0][0x2b8] ;  /* 0x0000ae00ff6c7b82 */ /* 0x00ee620000000a00 */
        /* <DEDUP_REMOVED lines=15> */
.L_x_44596:
[----:B------:R-:W-:Y:S05]  /*d2d0*/  BSYNC B1 ;  /* 0x0000000000017941 */ /* 0x000fea0003800000 */
.L_x_44595:
[----:B------:R-:W-:Y:S01]  /*d2e0*/  ISETP.NE.AND P1, PT, R121, RZ, PT ;  /* 0x000000ff7900720c */ /* 0x000fe20003f25270 */
[----:B------:R-:W-:-:S12]  /*d2f0*/  BSSY B1, `(.L_x_44597) ;  /* 0x0000012000017945 */ /* 0x000fd80003800000 */
[----:B------:R-:W-:Y:S05]  /*d300*/  @!P1 BRA `(.L_x_44598) ;  /* 0x0000000000409947 */ /* 0x000fea0003800000 */
[----:B-1234-:R-:W1:Y:S01]  /*d310*/  LDC.64 R108, c[0x0][0x2b8] ;  /* 0x0000ae00ff6c7b82 */ /* 0x01ee620000000a00 */
        /* <DEDUP_REMOVED lines=15> */
.L_x_44598:
[----:B------:R-:W-:Y:S05]  /*d410*/  BSYNC B1 ;  /* 0x0000000000017941 */ /* 0x000fea0003800000 */
.L_x_44597:
        /* <DEDUP_REMOVED lines=19> */
.L_x_44600:
[----:B------:R-:W-:Y:S05]  /*d550*/  BSYNC B1 ;  /* 0x0000000000017941 */ /* 0x000fea0003800000 */
.L_x_44599:
        /* <DEDUP_REMOVED lines=17> */
.L_x_44588:
[----:B------:R-:W-:Y:S05]  /*d670*/  BSYNC B0 ;  /* 0x0000000000007941 */ /* 0x000fea0003800000 */
.L_x_44587:
[----:B------:R-:W-:Y:S01]  /*d680*/  ISETP.NE.AND P1, PT, R110, RZ, PT ;  /* 0x000000ff6e00720c */ /* 0x000fe20003f25270 */
[----:B------:R-:W-:-:S03]  /*d690*/  VIADD R11, R11, UR14 ;  /* 0x0000000e0b0b7c36 */ /* 0x000fc60008000000 */
[----:B-1234-:R-:W-:Y:S02]  /*d6a0*/  SEL R109, RZ, 0x1, P1 ;  /* 0x00000001ff6d7807 */ /* 0x01efe40000800000 */
[----:B------:R-:W-:-:S13]  /*d6b0*/  ISETP.GE.AND P1, PT, R11, UR15, PT ;  /* 0x0000000f0b007c0c */ /* 0x000fda000bf26270 */
[----:B------:R-:W-:Y:S05]  /*d6c0*/  @!P1 BRA `(.L_x_44601) ;  /* 0xffffff3800189947 */ /* 0x000fea000383ffff */
[----:B------:R-:W-:Y:S05]  /*d6d0*/  EXIT ;  /* 0x000000000000794d */ /* 0x000fea0003800000 */
.L_x_44586:
[----:B------:R-:W-:Y:S01]  /*d6e0*/  HFMA2.MMA R93, -RZ, RZ, 0, 5.9604644775390625e-08 ;  /* 0x00000001ff5d7435 */ /* 0x000fe200000001ff */
[----:B------:R-:W-:Y:S01]  /*d6f0*/  IMAD.MOV.U32 R95, RZ, RZ, 0x1f ;  /* 0x0000001fff5f7424 */ /* 0x000fe200078e00ff */
[----:B------:R-:W-:-:S09]  /*d700*/  MOV R100, 0xffffffff ;  /* 0xffffffff00647802 */ /* 0x000fd20000000f00 */
[----:B0----5:R-:W-:Y:S05]  /*d710*/  WARPSYNC.COLLECTIVE R100, `(.L_x_44602) ;  /* 0x0000000064087348 */ /* 0x021fea0003c00000 */
[----:B------:R1:W2:Y:S02]  /*d720*/  SHFL.BFLY P6, R109, R101, R93, R95 ;  /* 0x0c00005d656d7389 */ /* 0x0002a400000c005f */
[----:B012--5:R-:W-:Y:S01]  /*d730*/  ENDCOLLECTIVE ;  /* 0x000000000000791b */ /* 0x027fe20003800000 */
.L_x_44602:
[----:B------:R-:W-:Y:S02]  /*d740*/  IMAD.MOV.U32 R93, RZ, RZ, 0x2 ;  /* 0x00000002ff5d7424 */ /* 0x000fe400078e00ff */
[----:B------:R-:W-:-:S07]  /*d750*/  FADD.FTZ R101, R101, R109 ;  /* 0x0000006d65657221 */ /* 0x000fce0000010000 */
[----:B------:R-:W-:Y:S05]  /*d760*/  WARPSYNC.COLLECTIVE R100, `(.L_x_44603) ;  /* 0x0000000064087348 */ /* 0x000fea0003c00000 */
[----:B------:R0:W1:Y:S02]  /*d770*/  SHFL.BFLY P6, R109, R101, R93, R95 ;  /* 0x0c00005d656d7389 */ /* 0x00006400000c005f */
[----:B01----:R-:W-:Y:S01]  /*d780*/  ENDCOLLECTIVE ;  /* 0x000000000000791b */ /* 0x003fe20003800000 */
.L_x_44603:
[----:B------:R-:W-:Y:S01]  /*d790*/  HFMA2.MMA R93, -RZ, RZ, 0, 2.384185791015625e-07 ;  /* 0x00000004ff5d7435 */ /* 0x000fe200000001ff */
[----:B------:R-:W-:-:S10]  /*d7a0*/  FADD.FTZ R101, R101, R109 ;  /* 0x0000006d65657221 */ /* 0x000fd40000010000 */
[----:B------:R-:W-:Y:S05]  /*d7b0*/  WARPSYNC.COLLECTIVE R100, `(.L_x_44604) ;  /* 0x0000000064087348 */ /* 0x000fea0003c00000 */
[----:B------:R0:W1:Y:S02]  /*d7c0*/  SHFL.BFLY P6, R109, R101, R93, R95 ;  /* 0x0c00005d656d7389 */ /* 0x00006400000c005f */
[----:B01----:R-:W-:Y:S01]  /*d7d0*/  ENDCOLLECTIVE ;  /* 0x000000000000791b */ /* 0x003fe20003800000 */
.L_x_44604:
[----:B------:R-:W-:Y:S02]  /*d7e0*/  IMAD.MOV.U32 R93, RZ, RZ, 0x8 ;  /* 0x00000008ff5d7424 */ /* 0x000fe400078e00ff */
[----:B------:R-:W-:-:S07]  /*d7f0*/  FADD.FTZ R101, R101, R109 ;  /* 0x0000006d65657221 */ /* 0x000fce0000010000 */
[----:B------:R-:W-:Y:S05]  /*d800*/  WARPSYNC.COLLECTIVE R100, `(.L_x_44605) ;  /* 0x0000000064087348 */ /* 0x000fea0003c00000 */
[----:B------:R0:W1:Y:S02]  /*d810*/  SHFL.BFLY P6, R109, R101, R93, R95 ;  /* 0x0c00005d656d7389 */ /* 0x00006400000c005f */
[----:B01----:R-:W-:Y:S01]  /*d820*/  ENDCOLLECTIVE ;  /* 0x000000000000791b */ /* 0x003fe20003800000 */
.L_x_44605:
[----:B------:R-:W-:Y:S01]  /*d830*/  MOV R93, 0x10 ;  /* 0x00000010005d7802 */ /* 0x000fe20000000f00 */
[----:B------:R-:W-:-:S07]  /*d840*/  FADD.FTZ R101, R101, R109 ;  /* 0x0000006d65657221 */ /* 0x000fce0000010000 */
[----:B------:R-:W-:Y:S05]  /*d850*/  WARPSYNC.COLLECTIVE R100, `(.L_x_44606) ;  /* 0x0000000064087348 */ /* 0x000fea0003c00000 */
[----:B------:R0:W1:Y:S02]  /*d860*/  SHFL.BFLY P6, R109, R101, R93, R95 ;  /* 0x0c00005d656d7389 */ /* 0x00006400000c005f */
[----:B01----:R-:W-:Y:S01]  /*d870*/  ENDCOLLECTIVE ;  /* 0x000000000000791b */ /* 0x003fe20003800000 */
.L_x_44606:
[----:B------:R-:W2:Y:S01]  /*d880*/  LDL R100, [R1] ;  /* 0x0000000001647983 */ /* 0x000ea20000100800 */
[----:B------:R-:W-:Y:S01]  /*d890*/  ISETP.NE.AND P6, PT, R92, RZ, PT ;  /* 0x000000ff5c00720c */ /* 0x000fe20003fc5270 */
[----:B------:R-:W-:-:S04]  /*d8a0*/  FADD.FTZ R92, R101, R109 ;  /* 0x0000006d655c7221 */ /* 0x000fc80000010000 */
        /* <DEDUP_REMOVED lines=60> */
[----:B------:R-:W-:-:S10]  /*dc70*/  IMAD.MOV.U32 R93, RZ, RZ, 0x1 ;  /* 0x00000001ff5d7424 */ /* 0x000fd400078e00ff */
[----:B------:R-:W-:Y:S05]  /*dc80*/  WARPSYNC.COLLECTIVE R100, `(.L_x_44607) ;  /* 0x0000000064087348 */ /* 0x000fea0003c00000 */
[----:B------:R0:W1:Y:S02]  /*dc90*/  SHFL.BFLY P6, R109, R101, R93, R95 ;  /* 0x0c00005d656d7389 */ /* 0x00006400000c005f */
[----:B01----:R-:W-:Y:S01]  /*dca0*/  ENDCOLLECTIVE ;  /* 0x000000000000791b */ /* 0x003fe20003800000 */
.L_x_44607:
[----:B------:R-:W-:Y:S01]  /*dcb0*/  MOV R93, 0x2 ;  /* 0x00000002005d7802 */ /* 0x000fe20000000f00 */
[----:B------:R-:W-:-:S07]  /*dcc0*/  FADD.FTZ R101, R101, R109 ;  /* 0x0000006d65657221 */ /* 0x000fce0000010000 */
[----:B------:R-:W-:Y:S05]  /*dcd0*/  WARPSYNC.COLLECTIVE R100, `(.L_x_44608) ;  /* 0x0000000064087348 */ /* 0x000fea0003c00000 */
[----:B------:R0:W1:Y:S02]  /*dce0*/  SHFL.BFLY P6, R109, R101, R93, R95 ;  /* 0x0c00005d656d7389 */ /* 0x00006400000c005f */
[----:B01----:R-:W-:Y:S01]  /*dcf0*/  ENDCOLLECTIVE ;  /* 0x000000000000791b */ /* 0x003fe20003800000 */
.L_x_44608:
[----:B------:R-:W-:Y:S02]  /*dd00*/  IMAD.MOV.U32 R93, RZ, RZ, 0x4 ;  /* 0x00000004ff5d7424 */ /* 0x000fe400078e00ff */
[----:B------:R-:W-:-:S07]  /*dd10*/  FADD.FTZ R101, R101, R109 ;  /* 0x0000006d65657221 */ /* 0x000fce0000010000 */
[----:B------:R-:W-:Y:S05]  /*dd20*/  WARPSYNC.COLLECTIVE R100, `(.L_x_44609) ;  /* 0x0000000064087348 */ /* 0x000fea0003c00000 */
[----:B------:R0:W1:Y:S02]  /*dd30*/  SHFL.BFLY P6, R109, R101, R93, R95 ;  /* 0x0c00005d656d7389 */ /* 0x00006400000c005f */
[----:B01----:R-:W-:Y:S01]  /*dd40*/  ENDCOLLECTIVE ;  /* 0x000000000000791b */ /* 0x003fe20003800000 */
.L_x_44609:
[----:B------:R-:W-:Y:S01]  /*dd50*/  HFMA2.MMA R93, -RZ, RZ, 0, 4.76837158203125e-07 ;  /* 0x00000008ff5d7435 */ /* 0x000fe200000001ff */
[----:B------:R-:W-:-:S10]  /*dd60*/  FADD.FTZ R101, R101, R109 ;  /* 0x0000006d65657221 */ /* 0x000fd40000010000 */
[----:B------:R-:W-:Y:S05]  /*dd70*/  WARPSYNC.COLLECTIVE R100, `(.L_x_44610) ;  /* 0x0000000064087348 */ /* 0x000fea0003c00000 */
[----:B------:R0:W1:Y:S02]  /*dd80*/  SHFL.BFLY P6, R109, R101, R93, R95 ;  /* 0x0c00005d656d7389 */ /* 0x00006400000c005f */
[----:B01----:R-:W-:Y:S01]  /*dd90*/  ENDCOLLECTIVE ;  /* 0x000000000000791b */ /* 0x003fe20003800000 */
.L_x_44610:
[----:B------:R-:W-:Y:S02]  /*dda0*/  IMAD.MOV.U32 R93, RZ, RZ, 0x10 ;  /* 0x00000010ff5d7424 */ /* 0x000fe400078e00ff */
[----:B------:R-:W-:-:S07]  /*ddb0*/  FADD.FTZ R101, R101, R109 ;  /* 0x0000006d65657221 */ /* 0x000fce0000010000 */
[----:B------:R-:W-:Y:S05]  /*ddc0*/  WARPSYNC.COLLECTIVE R100, `(.L_x_44611) ;  /* 0x0000000064087348 */ /* 0x000fea0003c00000 */
[----:B------:R0:W1:Y:S02]  /*ddd0*/  SHFL.BFLY P6, R109, R101, R93, R95 ;  /* 0x0c00005d656d7389 */ /* 0x00006400000c005f */
[----:B01----:R-:W-:Y:S01]  /*dde0*/  ENDCOLLECTIVE ;  /* 0x000000000000791b */ /* 0x003fe20003800000 */
.L_x_44611:
[----:B------:R-:W-:Y:S01]  /*ddf0*/  MOV R93, R109 ;  /* 0x0000006d005d7202 */ /* 0x000fe20000000f00 */
[----:B------:R-:W-:Y:S06]  /*de00*/  BRA `(.L_x_44612) ;  /* 0xffffffe800547947 */ /* 0x000fec000383ffff */
.L_x_44613:
        /* <DEDUP_REMOVED lines=15> */
.L_x_46114:


//--------------------- .text._ZN10layer_norm13ln_fwd_kernelINS_13Kernel_traitsIfffffjLj7168ELj1ELj1ELj8ELj16ENS_18Kernel_traits_baseILj7168EfffffjLj256EEEEELb1ELb0ELb1ELb1EEEvNS_9FwdParamsE --------------------------
	.section	.text._ZN10layer_norm13ln_fwd_kernelINS_13Kernel_traitsIfffffjLj7168ELj1ELj1ELj8ELj16ENS_18Kernel_traits_baseILj7168EfffffjLj256EEEEELb1ELb0ELb1ELb1EEEvNS_9FwdParamsE,"ax",@progbits
	.align	128
        .global         _ZN10layer_norm13ln_fwd_kernelINS_13Kernel_traitsIfffffjLj7168ELj1ELj1ELj8ELj16ENS_18Kernel_traits_baseILj7168EfffffjLj256EEEEELb1ELb0ELb1ELb1EEEvNS_9FwdParamsE
        .type           _ZN10layer_norm13ln_fwd_kernelINS_13Kernel_traitsIfffffjLj7168ELj1ELj1ELj8ELj16ENS_18Kernel_traits_baseILj7168EfffffjLj256EEEEELb1ELb0ELb1ELb1EEEvNS_9FwdParamsE,@function
        .size           _ZN10layer_norm13ln_fwd_kernelINS_13Kernel_traitsIfffffjLj7168ELj1ELj1ELj8ELj16ENS_18Kernel_traits_baseILj7168EfffffjLj256EEEEELb1ELb0ELb1ELb1EEEvNS_9FwdParamsE,(.L_x_46115 - _ZN10layer_norm13ln_fwd_kernelINS_13Kernel_traitsIfffffjLj7168ELj1ELj1ELj8ELj16ENS_18Kernel_traits_baseILj7168EfffffjLj256EEEEELb1ELb0ELb1ELb1EEEvNS_9FwdParamsE)
        .other          _ZN10layer_norm13ln_fwd_kernelINS_13Kernel_traitsIfffffjLj7168ELj1ELj1ELj8ELj16ENS_18Kernel_traits_baseILj7168EfffffjLj256EEEEELb1ELb0ELb1ELb1EEEvNS_9FwdParamsE,@"STO_CUDA_ENTRY STV_DEFAULT"
_ZN10layer_norm13ln_fwd_kernelINS_13Kernel_traitsIfffffjLj7168ELj1ELj1ELj8ELj16ENS_18Kernel_traits_baseILj7168EfffffjLj256EEEEELb1ELb0ELb1ELb1EEEvNS_9FwdParamsE:
.text._ZN10layer_norm13ln_fwd_kernelINS_13Kernel_traitsIfffffjLj7168ELj1ELj1ELj8ELj16ENS_18Kernel_traits_baseILj7168EfffffjLj256EEEEELb1ELb0ELb1ELb1EEEvNS_9FwdParamsE:
        /* <DEDUP_REMOVED lines=26> */
[----:B------:R-:W0:Y:S01]  /*01a0*/  LDC R0, c[0x0][RZ] ;  /* 0x00000000ff007b82 */ /* 0x000e220000000800 */
[----:B------:R-:W-:Y:S02]  /*01b0*/  CS2R R26, SRZ ;  /* 0x00000000001a7805 */ /* 0x000fe4000001ff00 */
[----:B------:R-:W-:Y:S02]  /*01c0*/  CS2R R28, SRZ ;  /* 0x00000000001c7805 */ /* 0x000fe4000001ff00 */
[----:B------:R-:W-:Y:S02]  /*01d0*/  CS2R R30, SRZ ;  /* 0x00000000001e7805 */ /* 0x000fe4000001ff00 */
[----:B------:R-:W-:-:S02]  /*01e0*/  CS2R R32, SRZ ;  /* 0x0000000000207805 */ /* 0x000fc4000001ff00 */
[----:B------:R-:W-:Y:S02]  /*01f0*/  CS2R R34, SRZ ;  /* 0x0000000000227805 */ /* 0x000fe4000001ff00 */
[C---:B--2---:R-:W-:Y:S01]  /*0200*/  LEA.HI R112, R3.reuse, UR8, RZ, 0x18 ;  /* 0x0000000803707c11 */ /* 0x044fe2000f8fc0ff */
[----:B0-----:R-:W-:Y:S01]  /*0210*/  IMAD R107, R0, UR8, R3 ;  /* 0x00000008006b7c24 */ /* 0x001fe2000f8e0203 */
[----:B------:R-:W-:-:S04]  /*0220*/  SHF.L.U32 R0, R3, 0x4, RZ ;  /* 0x0000000403007819 */ /* 0x000fc800000006ff */
[----:B------:R-:W-:Y:S02]  /*0230*/  LOP3.LUT R0, R0, 0xff0, RZ, 0xc0, !PT ;  /* 0x00000ff000007812 */ /* 0x000fe400078ec0ff */
        /* <DEDUP_REMOVED lines=53> */
[----:B------:R-:W-:Y:S02]  /*0590*/  CS2R R10, SRZ ;  /* 0x00000000000a7805 */ /* 0x000fe4000001ff00 */
[----:B------:R-:W-:Y:S01]  /*05a0*/  LOP3.LUT R67, R9, UR27, R4, 0x96, !PT ;  /* 0x0000001b09437c12 */ /* 0x000fe2000f8e9604 */
[----:B------:R-:W-:-:S04]  /*05b0*/  IMAD.WIDE.U32 R4, R5, -0x326172a9, RZ ;  /* 0xcd9e8d5705047825 */ /* 0x000fc800078e00ff */
        /* <DEDUP_REMOVED lines=8> */
[----:B------:R-:W-:Y:S01]  /*0640*/  CS2R R8, SRZ ;  /* 0x0000000000087805 */ /* 0x000fe2000001ff00 */
[----:B------:R-:W-:Y:S01]  /*0650*/  IMAD.X R5, RZ, RZ, UR13, P1 ;  /* 0x0000000dff057e24 */ /* 0x000fe200088e06ff */
[----:B------:R-:W-:Y:S01]  /*0660*/  ISETP.GE.AND P1, PT, R112, UR9, PT ;  /* 0x0000000970007c0c */ /* 0x000fe2000bf26270 */
        /* <DEDUP_REMOVED lines=13> */
[----:B------:R-:W-:-:S03]  /*0740*/  IMAD.HI.U32 R2, R104, -0x326172a9, RZ ;  /* 0xcd9e8d5768027827 */ /* 0x000fc600078e00ff */
[----:B------:R-:W5:Y:S01]  /*0750*/  LDG.E.128 R40, desc[UR6][R4.64+0x1000] ;  /* 0x0010000604287981 */ /* 0x000f62000c1e1d00 */
[----:B0-----:R-:W-:Y:S01]  /*0760*/  IMAD.WIDE.U32 R6, R64, -0x2daee0ad, RZ ;  /* 0xd2511f5340067825 */ /* 0x001fe200078e00ff */
[----:B------:R-:W-:Y:S01]  /*0770*/  LOP3.LUT R2, R2, UR30, R67, 0x96, !PT ;  /* 0x0000001e02027c12 */ /* 0x000fe2000f8e9643 */
[----:B------:R-:W-:Y:S01]  /*0780*/  ULDC.U8 UR8, c[0x0][0x2a0] ;  /* 0x0000a80000087ab9 */ /* 0x000fe20000000000 */
[----:B------:R-:W5:Y:S01]  /*0790*/  LDG.E.128 R44, desc[UR6][R4.64+0x2000] ;  /* 0x00200006042c7981 */ /* 0x000f62000c1e1d00 */
[----:B------:R-:W-:Y:S01]  /*07a0*/  LOP3.LUT R102, R102, 0x3, RZ, 0xc0, !PT ;  /* 0x0000000366667812 */ /* 0x000fe200078ec0ff */
[----:B------:R-:W-:Y:S01]  /*07b0*/  IMAD.MOV.U32 R113, RZ, RZ, 0x1 ;  /* 0x00000001ff717424 */ /* 0x000fe200078e00ff */
[----:B------:R-:W-:Y:S01]  /*07c0*/  LOP3.LUT R0, R7, UR31, R65, 0x96, !PT ;  /* 0x0000001f07007c12 */ /* 0x000fe2000f8e9641 */
[----:B------:R-:W5:Y:S01]  /*07d0*/  LDG.E.128 R48, desc[UR6][R4.64+0x3000] ;  /* 0x0030000604307981 */ /* 0x000f62000c1e1d00 */
[----:B------:R-:W-:Y:S01]  /*07e0*/  MOV R103, R6 ;  /* 0x0000000600677202 */ /* 0x000fe20000000f00 */
[----:B------:R-:W-:-:S02]  /*07f0*/  IMAD R104, R104, -0x326172a9, RZ ;  /* 0xcd9e8d5768687824 */ /* 0x000fc400078e02ff */
[----:B------:R-:W5:Y:S01]  /*0800*/  LDG.E.128 R52, desc[UR6][R4.64+0x4000] ;  /* 0x0040000604347981 */ /* 0x000f62000c1e1d00 */
[----:B------:R-:W-:Y:S01]  /*0810*/  ISETP.NE.AND P2, PT, RZ, UR8, PT ;  /* 0x00000008ff007c0c */ /* 0x000fe2000bf45270 */
[----:B------:R-:W-:Y:S01]  /*0820*/  ULDC UR9, c[0x0][0x294] ;  /* 0x0000a50000097ab9 */ /* 0x000fe20000000800 */
[----:B------:R-:W-:Y:S01]  /*0830*/  ULDC UR8, c[0x0][0x290] ;  /* 0x0000a40000087ab9 */ /* 0x000fe20000000800 */
[----:B------:R-:W5:Y:S01]  /*0840*/  LDG.E.128 R56, desc[UR6][R4.64+0x5000] ;  /* 0x0050000604387981 */ /* 0x000f62000c1e1d00 */
[----:B------:R-:W-:Y:S01]  /*0850*/  ULDC.64 UR10, c[0x0][0x298] ;  /* 0x0000a600000a7ab9 */ /* 0x000fe20000000a00 */
[----:B------:R-:W-:Y:S02]  /*0860*/  ULDC.64 UR12, c[0x0][0x210] ;  /* 0x00008400000c7ab9 */ /* 0x000fe40000000a00 */
[----:B------:R0:W5:Y:S02]  /*0870*/  LDG.E.128 R60, desc[UR6][R4.64+0x6000] ;  /* 0x00600006043c7981 */ /* 0x000164000c1e1d00 */
[----:B0-----:R-:W-:Y:S01]  /*0880*/  IMAD.MOV.U32 R4, RZ, RZ, RZ ;  /* 0x000000ffff047224 */ /* 0x001fe200078e00ff */
[----:B------:R-:W-:-:S07]  /*0890*/  LOP3.LUT R5, R3, 0xff, RZ, 0xc0, !PT ;  /* 0x000000ff03057812 */ /* 0x000fce00078ec0ff */
.L_x_44883:
        /* <DEDUP_REMOVED lines=48> */
.L_x_44617:
[----:B------:R-:W-:-:S07]  /*0ba0*/  MOV R6, R104 ;  /* 0x0000006800067202 */ /* 0x000fce0000000f00 */
.L_x_44618:
[----:B------:R-:W-:Y:S05]  /*0bb0*/  BSYNC B1 ;  /* 0x0000000000017941 */ /* 0x000fea0003800000 */
.L_x_44616:
        /* <DEDUP_REMOVED lines=16> */
.L_x_44622:
[----:B------:R-:W-:Y:S05]  /*0cc0*/  BSYNC B2 ;  /* 0x0000000000027941 */ /* 0x000fea0003800000 */
.L_x_44621:
        /* <DEDUP_REMOVED lines=44> */
.L_x_44620:
[----:B------:R-:W-:Y:S05]  /*0f90*/  BSYNC B1 ;  /* 0x0000000000017941 */ /* 0x000fea0003800000 */
.L_x_44619:
        /* <DEDUP_REMOVED lines=9> */
.L_x_44615:
[----:B------:R-:W-:Y:S05]  /*1030*/  BSYNC B0 ;  /* 0x0000000000007941 */ /* 0x000fea0003800000 */
.L_x_44614:
        /* <DEDUP_REMOVED lines=18> */
.L_x_44626:
[----:B------:R-:W-:-:S07]  /*1160*/  IMAD.MOV.U32 R7, RZ, RZ, R104 ;  /* 0x000000ffff077224 */ /* 0x000fce00078e0068 */
.L_x_44627:
[----:B------:R-:W-:Y:S05]  /*1170*/  BSYNC B1 ;  /* 0x0000000000017941 */ /* 0x000fea0003800000 */
.L_x_44625:
        /* <DEDUP_REMOVED lines=16> */
.L_x_44631:
[----:B------:R-:W-:Y:S05]  /*1280*/  BSYNC B2 ;  /* 0x0000000000027941 */ /* 0x000fea0003800000 */
.L_x_44630:
        /* <DEDUP_REMOVED lines=44> */
.L_x_44629:
[----:B------:R-:W-:Y:S05]  /*1550*/  BSYNC B1 ;  /* 0x0000000000017941 */ /* 0x000fea0003800000 */
.L_x_44628:
        /* <DEDUP_REMOVED lines=9> */
.L_x_44624:
[----:B------:R-:W-:Y:S05]  /*15f0*/  BSYNC B0 ;  /* 0x0000000000007941 */ /* 0x000fea0003800000 */
.L_x_44623:
        /* <DEDUP_REMOVED lines=18> */
.L_x_44635:
[----:B------:R-:W-:-:S07]  /*1720*/  MOV R72, R104 ;  /* 0x0000006800487202 */ /* 0x000fce0000000f00 */
.L_x_44636:
[----:B------:R-:W-:Y:S05]  /*1730*/  BSYNC B1 ;  /* 0x0000000000017941 */ /* 0x000fea0003800000 */
.L_x_44634:
        /* <DEDUP_REMOVED lines=16> */
.L_x_44640:
[----:B------:R-:W-:Y:S05]  /*1840*/  BSYNC B2 ;  /* 0x0000000000027941 */ /* 0x000fea0003800000 */
.L_x_44639:
        /* <DEDUP_REMOVED lines=44> */
.L_x_44638:
[----:B------:R-:W-:Y:S05]  /*1b10*/  BSYNC B1 ;  /* 0x0000000000017941 */ /* 0x000fea0003800000 */
.L_x_44637:
        /* <DEDUP_REMOVED lines=9> */
.L_x_44633:
[----:B------:R-:W-:Y:S05]  /*1bb0*/  BSYNC B0 ;  /* 0x0000000000007941 */ /* 0x000fea0003800000 */
.L_x_44632:
        /* <DEDUP_REMOVED lines=18> */
.L_x_44644:
[----:B------:R-:W-:-:S07]  /*1ce0*/  IMAD.MOV.U32 R72, RZ, RZ, R104 ;  /* 0x000000ffff487224 */ /* 0x000fce00078e0068 */
.L_x_44645:
[----:B------:R-:W-:Y:S05]  /*1cf0*/  BSYNC B1 ;  /* 0x0000000000017941 */ /* 0x000fea0003800000 */
.L_x_44643:
        /* <DEDUP_REMOVED lines=16> */
.L_x_44649:
[----:B------:R-:W-:Y:S05]  /*1e00*/  BSYNC B2 ;  /* 0x0000000000027941 */ /* 0x000fea0003800000 */
.L_x_44648:
        /* <DEDUP_REMOVED lines=44> */
.L_x_44647:
[----:B------:R-:W-:Y:S05]  /*20d0*/  BSYNC B1 ;  /* 0x0000000000017941 */ /* 0x000fea0003800000 */
.L_x_44646:
        /* <DEDUP_REMOVED lines=9> */
.L_x_44642:
[----:B------:R-:W-:Y:S05]  /*2170*/  BSYNC B0 ;  /* 0x0000000000007941 */ /* 0x000fea0003800000 */
.L_x_44641:
        /* <DEDUP_REMOVED lines=21> */
.L_x_44651:
[----:B------:R-:W-:Y:S05]  /*22d0*/  BSYNC B0 ;  /* 0x0000000000007941 */ /* 0x000fea0003800000 */
.L_x_44650:
        /* <DEDUP_REMOVED lines=21> */
.L_x_44655:
[----:B------:R-:W-:-:S07]  /*2430*/  MOV R6, R104 ;  /* 0x0000006800067202 */ /* 0x000fce0000000f00 */
.L_x_44656:
[----:B------:R-:W-:Y:S05]  /*2440*/  BSYNC B1 ;  /* 0x0000000000017941 */ /* 0x000fea0003800000 */
.L_x_44654:
        /* <DEDUP_REMOVED lines=16> */
.L_x_44660:
[----:B------:R-:W-:Y:S05]  /*2550*/  BSYNC B2 ;  /* 0x0000000000027941 */ /* 0x000fea0003800000 */
.L_x_44659:
        /* <DEDUP_REMOVED lines=44> */
.L_x_44658:
[----:B------:R-:W-:Y:S05]  /*2820*/  BSYNC B1 ;  /* 0x0000000000017941 */ /* 0x000fea0003800000 */
.L_x_44657:
        /* <DEDUP_REMOVED lines=9> */
.L_x_44653:
[----:B------:R-:W-:Y:S05]  /*28c0*/  BSYNC B0 ;  /* 0x0000000000007941 */ /* 0x000fea0003800000 */
.L_x_44652:
        /* <DEDUP_REMOVED lines=18> */
.L_x_44664:
[----:B------:R-:W-:-:S07]  /*29f0*/  IMAD.MOV.U32 R7, RZ, RZ, R104 ;  /* 0x000000ffff077224 */ /* 0x000fce00078e0068 */
.L_x_44665:
[----:B------:R-:W-:Y:S05]  /*2a00*/  BSYNC B1 ;  /* 0x0000000000017941 */ /* 0x000fea0003800000 */
.L_x_44663:
        /* <DEDUP_REMOVED lines=16> */
.L_x_44669:
[----:B------:R-:W-:Y:S05]  /*2b10*/  BSYNC B2 ;  /* 0x0000000000027941 */ /* 0x000fea0003800000 */
.L_x_44668:
        /* <DEDUP_REMOVED lines=44> */
.L_x_44667:
[----:B------:R-:W-:Y:S05]  /*2de0*/  BSYNC B1 ;  /* 0x0000000000017941 */ /* 0x000fea0003800000 */
.L_x_44666:
        /* <DEDUP_REMOVED lines=9> */
.L_x_44662:
[----:B------:R-:W-:Y:S05]  /*2e80*/  BSYNC B0 ;  /* 0x0000000000007941 */ /* 0x000fea0003800000 */
.L_x_44661:
        /* <DEDUP_REMOVED lines=18> */
.L_x_44673:
[----:B------:R-:W-:-:S07]  /*2fb0*/  MOV R72, R104 ;  /* 0x0000006800487202 */ /* 0x000fce0000000f00 */
.L_x_44674:
[----:B------:R-:W-:Y:S05]  /*2fc0*/  BSYNC B1 ;  /* 0x0000000000017941 */ /* 0x000fea0003800000 */
.L_x_44672:
        /* <DEDUP_REMOVED lines=16> */
.L_x_44678:
[----:B------:R-:W-:Y:S05]  /*30d0*/  BSYNC B2 ;  /* 0x0000000000027941 */ /* 0x000fea0003800000 */
.L_x_44677:
        /* <DEDUP_REMOVED lines=44> */
.L_x_44676:
[----:B------:R-:W-:Y:S05]  /*33a0*/  BSYNC B1 ;  /* 0x0000000000017941 */ /* 0x000fea0003800000 */
.L_x_44675:
        /* <DEDUP_REMOVED lines=9> */
.L_x_44671:
[----:B------:R-:W-:Y:S05]  /*3440*/  BSYNC B0 ;  /* 0x0000000000007941 */ /* 0x000fea0003800000 */
.L_x_44670:
        /* <DEDUP_REMOVED lines=18> */
.L_x_44682:
[----:B------:R-:W-:-:S07]  /*3570*/  IMAD.MOV.U32 R78, RZ, RZ, R104 ;  /* 0x000000ffff4e7224 */ /* 0x000fce00078e0068 */
.L_x_44683:
[----:B------:R-:W-:Y:S05]  /*3580*/  BSYNC B1 ;  /* 0x0000000000017941 */ /* 0x000fea0003800000 */
.L_x_44681:
        /* <DEDUP_REMOVED lines=16> */
.L_x_44687:
[----:B------:R-:W-:Y:S05]  /*3690*/  BSYNC B2 ;  /* 0x0000000000027941 */ /* 0x000fea0003800000 */
.L_x_44686:
        /* <DEDUP_REMOVED lines=44> */
.L_x_44685:
[----:B------:R-:W-:Y:S05]  /*3960*/  BSYNC B1 ;  /* 0x0000000000017941 */ /* 0x000fea0003800000 */
.L_x_44684:
        /* <DEDUP_REMOVED lines=9> */
.L_x_44680:
[----:B------:R-:W-:Y:S05]  /*3a00*/  BSYNC B0 ;  /* 0x0000000000007941 */ /* 0x000fea0003800000 */
.L_x_44679:
        /* <DEDUP_REMOVED lines=20> */
.L_x_44689:
[----:B------:R-:W-:Y:S05]  /*3b50*/  BSYNC B0 ;  /* 0x0000000000007941 */ /* 0x000fea0003800000 */
.L_x_44688:
        /* <DEDUP_REMOVED lines=21> */
.L_x_44693:
[----:B------:R-:W-:-:S07]  /*3cb0*/  MOV R6, R104 ;  /* 0x0000006800067202 */ /* 0x000fce0000000f00 */
.L_x_44694:
[----:B------:R-:W-:Y:S05]  /*3cc0*/  BSYNC B1 ;  /* 0x0000000000017941 */ /* 0x000fea0003800000 */
.L_x_44692:
        /* <DEDUP_REMOVED lines=16> */
.L_x_44698:
[----:B------:R-:W-:Y:S05]  /*3dd0*/  BSYNC B2 ;  /* 0x0000000000027941 */ /* 0x000fea0003800000 */
.L_x_44697:
        /* <DEDUP_REMOVED lines=44> */
.L_x_44696:
[----:B------:R-:W-:Y:S05]  /*40a0*/  BSYNC B1 ;  /* 0x0000000000017941 */ /* 0x000fea0003800000 */
.L_x_44695:
        /* <DEDUP_REMOVED lines=9> */
.L_x_44691:
[----:B------:R-:W-:Y:S05]  /*4140*/  BSYNC B0 ;  /* 0x0000000000007941 */ /* 0x000fea0003800000 */
.L_x_44690:
        /* <DEDUP_REMOVED lines=18> */
.L_x_44702:
[----:B------:R-:W-:-:S07]  /*4270*/  IMAD.MOV.U32 R7, RZ, RZ, R104 ;  /* 0x000000ffff077224 */ /* 0x000fce00078e0068 */
.L_x_44703:
[----:B------:R-:W-:Y:S05]  /*4280*/  BSYNC B1 ;  /* 0x0000000000017941 */ /* 0x000fea0003800000 */
.L_x_44701:
        /* <DEDUP_REMOVED lines=16> */
.L_x_44707:
[----:B------:R-:W-:Y:S05]  /*4390*/  BSYNC B2 ;  /* 0x0000000000027941 */ /* 0x000fea0003800000 */
.L_x_44706:
        /* <DEDUP_REMOVED lines=44> */
.L_x_44705:
[----:B------:R-:W-:Y:S05]  /*4660*/  BSYNC B1 ;  /* 0x0000000000017941 */ /* 0x000fea0003800000 */
.L_x_44704:
        /* <DEDUP_REMOVED lines=9> */
.L_x_44700:
[----:B------:R-:W-:Y:S05]  /*4700*/  BSYNC B0 ;  /* 0x0000000000007941 */ /* 0x000fea0003800000 */
.L_x_44699:
        /* <DEDUP_REMOVED lines=18> */
.L_x_44711:
[----:B------:R-:W-:-:S07]  /*4830*/  MOV R78, R104 ;  /* 0x00000068004e7202 */ /* 0x000fce0000000f00 */
.L_x_44712:
[----:B------:R-:W-:Y:S05]  /*4840*/  BSYNC B1 ;  /* 0x0000000000017941 */ /* 0x000fea0003800000 */
.L_x_44710:
        /* <DEDUP_REMOVED lines=16> */
.L_x_44716:
[----:B------:R-:W-:Y:S05]  /*4950*/  BSYNC B2 ;  /* 0x0000000000027941 */ /* 0x000fea0003800000 */
.L_x_44715:
        /* <DEDUP_REMOVED lines=44> */
.L_x_44714:
[----:B------:R-:W-:Y:S05]  /*4c20*/  BSYNC B1 ;  /* 0x0000000000017941 */ /* 0x000fea0003800000 */
.L_x_44713:
        /* <DEDUP_REMOVED lines=9> */
.L_x_44709:
[----:B------:R-:W-:Y:S05]  /*4cc0*/  BSYNC B0 ;  /* 0x0000000000007941 */ /* 0x000fea0003800000 */
.L_x_44708:
        /* <DEDUP_REMOVED lines=18> */
.L_x_44720:
[----:B------:R-:W-:-:S07]  /*4df0*/  IMAD.MOV.U32 R78, RZ, RZ, R104 ;  /* 0x000000ffff4e7224 */ /* 0x000fce00078e0068 */
.L_x_44721:
[----:B------:R-:W-:Y:S05]  /*4e00*/  BSYNC B1 ;  /* 0x0000000000017941 */ /* 0x000fea0003800000 */
.L_x_44719:
        /* <DEDUP_REMOVED lines=16> */
.L_x_44725:
[----:B------:R-:W-:Y:S05]  /*4f10*/  BSYNC B2 ;  /* 0x0000000000027941 */ /* 0x000fea0003800000 */
.L_x_44724:
        /* <DEDUP_REMOVED lines=44> */
.L_x_44723:
[----:B------:R-:W-:Y:S05]  /*51e0*/  BSYNC B1 ;  /* 0x0000000000017941 */ /* 0x000fea0003800000 */
.L_x_44722:
        /* <DEDUP_REMOVED lines=9> */
.L_x_44718:
[----:B------:R-:W-:Y:S05]  /*5280*/  BSYNC B0 ;  /* 0x0000000000007941 */ /* 0x000fea0003800000 */
.L_x_44717:
        /* <DEDUP_REMOVED lines=20> */
.L_x_44727:
[----:B------:R-:W-:Y:S05]  /*53d0*/  BSYNC B0 ;  /* 0x0000000000007941 */ /* 0x000fea0003800000 */
.L_x_44726:
        /* <DEDUP_REMOVED lines=21> */
.L_x_44731:
[----:B------:R-:W-:-:S07]  /*5530*/  MOV R6, R104 ;  /* 0x0000006800067202 */ /* 0x000fce0000000f00 */
.L_x_44732:
[----:B------:R-:W-:Y:S05]  /*5540*/  BSYNC B1 ;  /* 0x0000000000017941 */ /* 0x000fea0003800000 */
.L_x_44730:
        /* <DEDUP_REMOVED lines=16> */
.L_x_44736:
[----:B------:R-:W-:Y:S05]  /*5650*/  BSYNC B2 ;  /* 0x0000000000027941 */ /* 0x000fea0003800000 */
.L_x_44735:
        /* <DEDUP_REMOVED lines=44> */
.L_x_44734:
[----:B------:R-:W-:Y:S05]  /*5920*/  BSYNC B1 ;  /* 0x0000000000017941 */ /* 0x000fea0003800000 */
.L_x_44733:
        /* <DEDUP_REMOVED lines=9> */
.L_x_44729:
[----:B------:R-:W-:Y:S05]  /*59c0*/  BSYNC B0 ;  /* 0x0000000000007941 */ /* 0x000fea0003800000 */
.L_x_44728:
        /* <DEDUP_REMOVED lines=18> */
.L_x_44740:
[----:B------:R-:W-:-:S07]  /*5af0*/  IMAD.MOV.U32 R7, RZ, RZ, R104 ;  /* 0x000000ffff077224 */ /* 0x000fce00078e0068 */
.L_x_44741:
[----:B------:R-:W-:Y:S05]  /*5b00*/  BSYNC B1 ;  /* 0x0000000000017941 */ /* 0x000fea0003800000 */
.L_x_44739:
        /* <DEDUP_REMOVED lines=16> */
.L_x_44745:
[----:B------:R-:W-:Y:S05]  /*5c10*/  BSYNC B2 ;  /* 0x0000000000027941 */ /* 0x000fea0003800000 */
.L_x_44744:
        /* <DEDUP_REMOVED lines=44> */
.L_x_44743:
[----:B------:R-:W-:Y:S05]  /*5ee0*/  BSYNC B1 ;  /* 0x0000000000017941 */ /* 0x000fea0003800000 */
.L_x_44742:
        /* <DEDUP_REMOVED lines=9> */
.L_x_44738:
[----:B------:R-:W-:Y:S05]  /*5f80*/  BSYNC B0 ;  /* 0x0000000000007941 */ /* 0x000fea0003800000 */
.L_x_44737:
        /* <DEDUP_REMOVED lines=18> */
.L_x_44749:
[----:B------:R-:W-:-:S07]  /*60b0*/  MOV R79, R104 ;  /* 0x00000068004f7202 */ /* 0x000fce0000000f00 */
.L_x_44750:
[----:B------:R-:W-:Y:S05]  /*60c0*/  BSYNC B1 ;  /* 0x0000000000017941 */ /* 0x000fea0003800000 */
.L_x_44748:
        /* <DEDUP_REMOVED lines=16> */
.L_x_44754:
[----:B------:R-:W-:Y:S05]  /*61d0*/  BSYNC B2 ;  /* 0x0000000000027941 */ /* 0x000fea0003800000 */
.L_x_44753:
        /* <DEDUP_REMOVED lines=44> */
.L_x_44752:
[----:B------:R-:W-:Y:S05]  /*64a0*/  BSYNC B1 ;  /* 0x0000000000017941 */ /* 0x000fea0003800000 */
.L_x_44751:
        /* <DEDUP_REMOVED lines=9> */
.L_x_44747:
[----:B------:R-:W-:Y:S05]  /*6540*/  BSYNC B0 ;  /* 0x0000000000007941 */ /* 0x000fea0003800000 */
.L_x_44746:
        /* <DEDUP_REMOVED lines=18> */
.L_x_44758:
[----:B------:R-:W-:-:S07]  /*6670*/  IMAD.MOV.U32 R75, RZ, RZ, R104 ;  /* 0x000000ffff4b7224 */ /* 0x000fce00078e0068 */
.L_x_44759:
[----:B------:R-:W-:Y:S05]  /*6680*/  BSYNC B1 ;  /* 0x0000000000017941 */ /* 0x000fea0003800000 */
.L_x_44757:
        /* <DEDUP_REMOVED lines=16> */
.L_x_44763:
[----:B------:R-:W-:Y:S05]  /*6790*/  BSYNC B2 ;  /* 0x0000000000027941 */ /* 0x000fea0003800000 */
.L_x_44762:
        /* <DEDUP_REMOVED lines=44> */
.L_x_44761:
[----:B------:R-:W-:Y:S05]  /*6a60*/  BSYNC B1 ;  /* 0x0000000000017941 */ /* 0x000fea0003800000 */
.L_x_44760:
        /* <DEDUP_REMOVED lines=9> */
.L_x_44756:
[----:B------:R-:W-:Y:S05]  /*6b00*/  BSYNC B0 ;  /* 0x0000000000007941 */ /* 0x000fea0003800000 */
.L_x_44755:
        /* <DEDUP_REMOVED lines=9> */
[----:B------:R-:W0:Y:S02]  /*6ba0*/  LDC.64 R78, c[0x0][0x240] ;  /* 0x00009000ff4e7b82 */ /* 0x000e240000000a00 */
[----:B0-----:R-:W-:-:S04]  /*6bb0*/  IMAD.WIDE.U32 R78, R82, 0x4, R78 ;  /* 0x00000004524e7825 */ /* 0x001fc800078e004e */
[----:B------:R-:W-:-:S05]  /*6bc0*/  IMAD.U32 R82, R100, 0x10000, RZ ;  /* 0x0001000064527824 */ /* 0x000fca00078e00ff */
        /* <DEDUP_REMOVED lines=8> */
.L_x_44765:
[----:B------:R-:W-:Y:S05]  /*6c50*/  BSYNC B0 ;  /* 0x0000000000007941 */ /* 0x000fea0003800000 */
.L_x_44764:
        /* <DEDUP_REMOVED lines=21> */
.L_x_44769:
[----:B------:R-:W-:-:S07]  /*6db0*/  MOV R6, R104 ;  /* 0x0000006800067202 */ /* 0x000fce0000000f00 */
.L_x_44770:
[----:B------:R-:W-:Y:S05]  /*6dc0*/  BSYNC B1 ;  /* 0x0000000000017941 */ /* 0x000fea0003800000 */
.L_x_44768:
        /* <DEDUP_REMOVED lines=16> */
.L_x_44774:
[----:B------:R-:W-:Y:S05]  /*6ed0*/  BSYNC B2 ;  /* 0x0000000000027941 */ /* 0x000fea0003800000 */
.L_x_44773:
        /* <DEDUP_REMOVED lines=44> */
.L_x_44772:
[----:B------:R-:W-:Y:S05]  /*71a0*/  BSYNC B1 ;  /* 0x0000000000017941 */ /* 0x000fea0003800000 */
.L_x_44771:
        /* <DEDUP_REMOVED lines=9> */
.L_x_44767:
[----:B------:R-:W-:Y:S05]  /*7240*/  BSYNC B0 ;  /* 0x0000000000007941 */ /* 0x000fea0003800000 */
.L_x_44766:
        /* <DEDUP_REMOVED lines=18> */
.L_x_44778:
[----:B------:R-:W-:-:S07]  /*7370*/  IMAD.MOV.U32 R7, RZ, RZ, R104 ;  /* 0x000000ffff077224 */ /* 0x000fce00078e0068 */
.L_x_44779:
[----:B------:R-:W-:Y:S05]  /*7380*/  BSYNC B1 ;  /* 0x0000000000017941 */ /* 0x000fea0003800000 */
.L_x_44777:
        /* <DEDUP_REMOVED lines=16> */
.L_x_44783:
[----:B------:R-:W-:Y:S05]  /*7490*/  BSYNC B2 ;  /* 0x0000000000027941 */ /* 0x000fea0003800000 */
.L_x_44782:
        /* <DEDUP_REMOVED lines=44> */
.L_x_44781:
[----:B------:R-:W-:Y:S05]  /*7760*/  BSYNC B1 ;  /* 0x0000000000017941 */ /* 0x000fea0003800000 */
.L_x_44780:
        /* <DEDUP_REMOVED lines=9> */
.L_x_44776:
[----:B------:R-:W-:Y:S05]  /*7800*/  BSYNC B0 ;  /* 0x0000000000007941 */ /* 0x000fea0003800000 */
.L_x_44775:
        /* <DEDUP_REMOVED lines=18> */
.L_x_44787:
[----:B------:R-:W-:-:S07]  /*7930*/  MOV R82, R104 ;  /* 0x0000006800527202 */ /* 0x000fce0000000f00 */
.L_x_44788:
[----:B------:R-:W-:Y:S05]  /*7940*/  BSYNC B1 ;  /* 0x0000000000017941 */ /* 0x000fea0003800000 */
.L_x_44786:
        /* <DEDUP_REMOVED lines=16> */
.L_x_44792:
[----:B------:R-:W-:Y:S05]  /*7a50*/  BSYNC B2 ;  /* 0x0000000000027941 */ /* 0x000fea0003800000 */
.L_x_44791:
        /* <DEDUP_REMOVED lines=44> */
.L_x_44790:
[----:B------:R-:W-:Y:S05]  /*7d20*/  BSYNC B1 ;  /* 0x0000000000017941 */ /* 0x000fea0003800000 */
.L_x_44789:
        /* <DEDUP_REMOVED lines=9> */
.L_x_44785:
[----:B------:R-:W-:Y:S05]  /*7dc0*/  BSYNC B0 ;  /* 0x0000000000007941 */ /* 0x000fea0003800000 */
.L_x_44784:
        /* <DEDUP_REMOVED lines=18> */
.L_x_44796:
[----:B------:R-:W-:-:S07]  /*7ef0*/  IMAD.MOV.U32 R87, RZ, RZ, R104 ;  /* 0x000000ffff577224 */ /* 0x000fce00078e0068 */
.L_x_44797:
[----:B------:R-:W-:Y:S05]  /*7f00*/  BSYNC B1 ;  /* 0x0000000000017941 */ /* 0x000fea0003800000 */
.L_x_44795:
        /* <DEDUP_REMOVED lines=16> */
.L_x_44801:
[----:B------:R-:W-:Y:S05]  /*8010*/  BSYNC B2 ;  /* 0x0000000000027941 */ /* 0x000fea0003800000 */
.L_x_44800:
        /* <DEDUP_REMOVED lines=44> */
.L_x_44799:
[----:B------:R-:W-:Y:S05]  /*82e0*/  BSYNC B1 ;  /* 0x0000000000017941 */ /* 0x000fea0003800000 */
.L_x_44798:
        /* <DEDUP_REMOVED lines=9> */
.L_x_44794:
[----:B------:R-:W-:Y:S05]  /*8380*/  BSYNC B0 ;  /* 0x0000000000007941 */ /* 0x000fea0003800000 */
.L_x_44793:
        /* <DEDUP_REMOVED lines=8> */
[----:B------:R-:W0:Y:S02]  /*8410*/  LDC.64 R78, c[0x0][0x240] ;  /* 0x00009000ff4e7b82 */ /* 0x000e240000000a00 */
[----:B0-----:R-:W-:Y:S01]  /*8420*/  IMAD.WIDE.U32 R78, R83, 0x4, R78 ;  /* 0x00000004534e7825 */ /* 0x001fe200078e004e */
        /* <DEDUP_REMOVED lines=9> */
.L_x_44803:
[----:B------:R-:W-:Y:S05]  /*84c0*/  BSYNC B0 ;  /* 0x0000000000007941 */ /* 0x000fea0003800000 */
.L_x_44802:
        /* <DEDUP_REMOVED lines=22> */
.L_x_44807:
[----:B------:R-:W-:-:S07]  /*8630*/  MOV R6, R104 ;  /* 0x0000006800067202 */ /* 0x000fce0000000f00 */
.L_x_44808:
[----:B------:R-:W-:Y:S05]  /*8640*/  BSYNC B1 ;  /* 0x0000000000017941 */ /* 0x000fea0003800000 */
.L_x_44806:
        /* <DEDUP_REMOVED lines=16> */
.L_x_44812:
[----:B------:R-:W-:Y:S05]  /*8750*/  BSYNC B2 ;  /* 0x0000000000027941 */ /* 0x000fea0003800000 */
.L_x_44811:
        /* <DEDUP_REMOVED lines=44> */
.L_x_44810:
[----:B------:R-:W-:Y:S05]  /*8a20*/  BSYNC B1 ;  /* 0x0000000000017941 */ /* 0x000fea0003800000 */
.L_x_44809:
        /* <DEDUP_REMOVED lines=9> */
.L_x_44805:
[----:B------:R-:W-:Y:S05]  /*8ac0*/  BSYNC B0 ;  /* 0x0000000000007941 */ /* 0x000fea0003800000 */
.L_x_44804:
        /* <DEDUP_REMOVED lines=18> */
.L_x_44816:
[----:B------:R-:W-:-:S07]  /*8bf0*/  IMAD.MOV.U32 R7, RZ, RZ, R104 ;  /* 0x000000ffff077224 */ /* 0x000fce00078e0068 */
.L_x_44817:
[----:B------:R-:W-:Y:S05]  /*8c00*/  BSYNC B1 ;  /* 0x0000000000017941 */ /* 0x000fea0003800000 */
.L_x_44815:
        /* <DEDUP_REMOVED lines=16> */
.L_x_44821:
[----:B------:R-:W-:Y:S05]  /*8d10*/  BSYNC B2 ;  /* 0x0000000000027941 */ /* 0x000fea0003800000 */
.L_x_44820:
        /* <DEDUP_REMOVED lines=44> */
.L_x_44819:
[----:B------:R-:W-:Y:S05]  /*8fe0*/  BSYNC B1 ;  /* 0x0000000000017941 */ /* 0x000fea0003800000 */
.L_x_44818:
        /* <DEDUP_REMOVED lines=9> */
.L_x_44814:
[----:B------:R-:W-:Y:S05]  /*9080*/  BSYNC B0 ;  /* 0x0000000000007941 */ /* 0x000fea0003800000 */
.L_x_44813:
        /* <DEDUP_REMOVED lines=18> */
.L_x_44825:
[----:B------:R-:W-:-:S07]  /*91b0*/  MOV R79, R104 ;  /* 0x00000068004f7202 */ /* 0x000fce0000000f00 */
.L_x_44826:
[----:B------:R-:W-:Y:S05]  /*91c0*/  BSYNC B1 ;  /* 0x0000000000017941 */ /* 0x000fea0003800000 */
.L_x_44824:
        /* <DEDUP_REMOVED lines=16> */
.L_x_44830:
[----:B------:R-:W-:Y:S05]  /*92d0*/  BSYNC B2 ;  /* 0x0000000000027941 */ /* 0x000fea0003800000 */
.L_x_44829:
        /* <DEDUP_REMOVED lines=44> */
.L_x_44828:
[----:B------:R-:W-:Y:S05]  /*95a0*/  BSYNC B1 ;  /* 0x0000000000017941 */ /* 0x000fea0003800000 */
.L_x_44827:
        /* <DEDUP_REMOVED lines=9> */
.L_x_44823:
[----:B------:R-:W-:Y:S05]  /*9640*/  BSYNC B0 ;  /* 0x0000000000007941 */ /* 0x000fea0003800000 */
.L_x_44822:
        /* <DEDUP_REMOVED lines=18> */
.L_x_44834:
[----:B------:R-:W-:-:S07]  /*9770*/  IMAD.MOV.U32 R79, RZ, RZ, R104 ;  /* 0x000000ffff4f7224 */ /* 0x000fce00078e0068 */
.L_x_44835:
[----:B------:R-:W-:Y:S05]  /*9780*/  BSYNC B1 ;  /* 0x0000000000017941 */ /* 0x000fea0003800000 */
.L_x_44833:
        /* <DEDUP_REMOVED lines=16> */
.L_x_44839:
[----:B------:R-:W-:Y:S05]  /*9890*/  BSYNC B2 ;  /* 0x0000000000027941 */ /* 0x000fea0003800000 */
.L_x_44838:
        /* <DEDUP_REMOVED lines=44> */
.L_x_44837:
[----:B------:R-:W-:Y:S05]  /*9b60*/  BSYNC B1 ;  /* 0x0000000000017941 */ /* 0x000fea0003800000 */
.L_x_44836:
        /* <DEDUP_REMOVED lines=9> */
.L_x_44832:
[----:B------:R-:W-:Y:S05]  /*9c00*/  BSYNC B0 ;  /* 0x0000000000007941 */ /* 0x000fea0003800000 */
.L_x_44831:
[----:B------:R-:W-:Y:S01]  /*9c10*/  IMAD.WIDE.U32 R76, R119, 0x10, R110 ;  /* 0x00000010774c7825 */ /* 0x000fe200078e006e */
[----:B------:R-:W-:Y:S04]  /*9c20*/  BSSY B0, `(.L_x_44840) ;  /* 0x000000e000007945 */ /* 0x000fe80003800000 */
[----:B------:R0:W-:Y:S01]  /*9c30*/  STG.E.128 desc[UR6][R76.64], R80 ;  /* 0x000000504c007986 */ /* 0x0001e2000c101d06 */
[----:B------:R-:W-:Y:S05]  /*9c40*/  @!P3 BRA `(.L_x_44841) ;  /* 0x00000000002cb947 */ /* 0x000fea0003800000 */
[----:B0-----:R-:W0:Y:S02]  /*9c50*/  LDC.64 R76, c[0x0][0x240] ;  /* 0x00009000ff4c7b82 */ /* 0x001e240000000a00 */
        /* <DEDUP_REMOVED lines=10> */
.L_x_44841:
[----:B------:R-:W-:Y:S05]  /*9d00*/  BSYNC B0 ;  /* 0x0000000000007941 */ /* 0x000fea0003800000 */
.L_x_44840:
        /* <DEDUP_REMOVED lines=26> */
.L_x_44845:
[----:B------:R-:W-:-:S07]  /*9eb0*/  MOV R6, R104 ;  /* 0x0000006800067202 */ /* 0x000fce0000000f00 */
.L_x_44846:
[----:B------:R-:W-:Y:S05]  /*9ec0*/  BSYNC B1 ;  /* 0x0000000000017941 */ /* 0x000fea0003800000 */
.L_x_44844:
        /* <DEDUP_REMOVED lines=16> */
.L_x_44850:
[----:B------:R-:W-:Y:S05]  /*9fd0*/  BSYNC B2 ;  /* 0x0000000000027941 */ /* 0x000fea0003800000 */
.L_x_44849:
        /* <DEDUP_REMOVED lines=44> */
.L_x_44848:
[----:B------:R-:W-:Y:S05]  /*a2a0*/  BSYNC B1 ;  /* 0x0000000000017941 */ /* 0x000fea0003800000 */
.L_x_44847:
[----:B------:R-:W-:Y:S01]  /*a2b0*/  I2FP.F32.U32 R6, R6 ;  /* 0x0000000600067245 */ /* 0x000fe20000201000 */
[----:B------:R-:W-:-:S04]  /*a2c0*/  IMAD.MOV.U32 R77, RZ, RZ, 0x2f800000 ;  /* 0x2f800000ff4d7424 */ /* 0x000fc800078e00ff */
[----:B------:R-:W-:-:S05]  /*a2d0*/  FFMA.FTZ R6, R6, R77, 1.1641532182693481445e-10 ;  /* 0x2f00000006067423 */ /* 0x000fca000001004d */
[----:B------:R-:W-:Y:S01]  /*a2e0*/  FSETP.GTU.FTZ.AND P1, PT, R6, UR9, PT ;  /* 0x0000000906007c0b */ /* 0x000fe2000bf3c000 */
[----:B-----5:R-:W-:-:S04]  /*a2f0*/  FMUL.FTZ R6, R68, UR11 ;  /* 0x0000000b44067c20 */ /* 0x020fc80008410000 */
[----:B------:R-:W-:-:S05]  /*a300*/  FMUL.FTZ R6, R6, UR10 ;  /* 0x0000000a06067c20 */ /* 0x000fca0008410000 */
[----:B------:R-:W-:Y:S02]  /*a310*/  FSEL R76, R6, RZ, !P1 ;  /* 0x000000ff064c7208 */ /* 0x000fe40004800000 */
[----:B------:R-:W-:-:S03]  /*a320*/  SEL R6, RZ, 0x1, P1 ;  /* 0x00000001ff067807 */ /* 0x000fc60000800000 */
[----:B------:R-:W-:-:S07]  /*a330*/  @P0 FADD.FTZ R76, R64, R76 ;  /* 0x0000004c404c0221 */ /* 0x000fce0000010000 */
.L_x_44843:
[----:B------:R-:W-:Y:S05]  /*a340*/  BSYNC B0 ;  /* 0x0000000000007941 */ /* 0x000fea0003800000 */
.L_x_44842:
        /* <DEDUP_REMOVED lines=18> */
.L_x_44854:
[----:B------:R-:W-:-:S07]  /*a470*/  IMAD.MOV.U32 R7, RZ, RZ, R104 ;  /* 0x000000ffff077224 */ /* 0x000fce00078e0068 */
.L_x_44855:
[----:B------:R-:W-:Y:S05]  /*a480*/  BSYNC B1 ;  /* 0x0000000000017941 */ /* 0x000fea0003800000 */
.L_x_44853:
        /* <DEDUP_REMOVED lines=16> */
.L_x_44859:
[----:B------:R-:W-:Y:S05]  /*a590*/  BSYNC B2 ;  /* 0x0000000000027941 */ /* 0x000fea0003800000 */
.L_x_44858:
        /* <DEDUP_REMOVED lines=44> */
.L_x_44857:
[----:B------:R-:W-:Y:S05]  /*a860*/  BSYNC B1 ;  /* 0x0000000000017941 */ /* 0x000fea0003800000 */
.L_x_44856:
[----:B------:R-:W-:Y:S01]  /*a870*/  HFMA2.MMA R78, -RZ, RZ, 0.1171875, 0 ;  /* 0x2f800000ff4e7435 */ /* 0x000fe200000001ff */
[----:B------:R-:W-:-:S09]  /*a880*/  I2FP.F32.U32 R7, R7 ;  /* 0x0000000700077245 */ /* 0x000fd20000201000 */
[----:B------:R-:W-:-:S05]  /*a890*/  FFMA.FTZ R7, R7, R78, 1.1641532182693481445e-10 ;  /* 0x2f00000007077423 */ /* 0x000fca000001004e */
[----:B------:R-:W-:Y:S01]  /*a8a0*/  FSETP.GTU.FTZ.AND P1, PT, R7, UR9, PT ;  /* 0x0000000907007c0b */ /* 0x000fe2000bf3c000 */
[----:B-----5:R-:W-:-:S04]  /*a8b0*/  FMUL.FTZ R7, R69, UR11 ;  /* 0x0000000b45077c20 */ /* 0x020fc80008410000 */
[----:B------:R-:W-:-:S05]  /*a8c0*/  FMUL.FTZ R7, R7, UR10 ;  /* 0x0000000a07077c20 */ /* 0x000fca0008410000 */
[----:B------:R-:W-:Y:S02]  /*a8d0*/  FSEL R77, R7, RZ, !P1 ;  /* 0x000000ff074d7208 */ /* 0x000fe40004800000 */
[----:B------:R-:W-:-:S03]  /*a8e0*/  SEL R7, RZ, 0x1, P1 ;  /* 0x00000001ff077807 */ /* 0x000fc60000800000 */
[----:B------:R-:W-:-:S07]  /*a8f0*/  @P0 FADD.FTZ R77, R65, R77 ;  /* 0x0000004d414d0221 */ /* 0x000fce0000010000 */
.L_x_44852:
[----:B------:R-:W-:Y:S05]  /*a900*/  BSYNC B0 ;  /* 0x0000000000007941 */ /* 0x000fea0003800000 */
.L_x_44851:
        /* <DEDUP_REMOVED lines=18> */
.L_x_44863:
[----:B------:R-:W-:-:S07]  /*aa30*/  MOV R100, R104 ;  /* 0x0000006800647202 */ /* 0x000fce0000000f00 */
.L_x_44864:
[----:B------:R-:W-:Y:S05]  /*aa40*/  BSYNC B1 ;  /* 0x0000000000017941 */ /* 0x000fea0003800000 */
.L_x_44862:
        /* <DEDUP_REMOVED lines=16> */
.L_x_44868:
[----:B------:R-:W-:Y:S05]  /*ab50*/  BSYNC B2 ;  /* 0x0000000000027941 */ /* 0x000fea0003800000 */
.L_x_44867:
        /* <DEDUP_REMOVED lines=44> */
.L_x_44866:
[----:B------:R-:W-:Y:S05]  /*ae20*/  BSYNC B1 ;  /* 0x0000000000017941 */ /* 0x000fea0003800000 */
.L_x_44865:
        /* <DEDUP_REMOVED lines=9> */
.L_x_44861:
[----:B------:R-:W-:Y:S05]  /*aec0*/  BSYNC B0 ;  /* 0x0000000000007941 */ /* 0x000fea0003800000 */
.L_x_44860:
        /* <DEDUP_REMOVED lines=18> */
.L_x_44872:
[----:B------:R-:W-:-:S07]  /*aff0*/  IMAD.MOV.U32 R79, RZ, RZ, R104 ;  /* 0x000000ffff4f7224 */ /* 0x000fce00078e0068 */
.L_x_44873:
[----:B------:R-:W-:Y:S05]  /*b000*/  BSYNC B1 ;  /* 0x0000000000017941 */ /* 0x000fea0003800000 */
.L_x_44871:
        /* <DEDUP_REMOVED lines=16> */
.L_x_44877:
[----:B------:R-:W-:Y:S05]  /*b110*/  BSYNC B2 ;  /* 0x0000000000027941 */ /* 0x000fea0003800000 */
.L_x_44876:
        /* <DEDUP_REMOVED lines=44> */
.L_x_44875:
[----:B------:R-:W-:Y:S05]  /*b3e0*/  BSYNC B1 ;  /* 0x0000000000017941 */ /* 0x000fea0003800000 */
.L_x_44874:
        /* <DEDUP_REMOVED lines=9> */
.L_x_44870:
[----:B------:R-:W-:Y:S05]  /*b480*/  BSYNC B0 ;  /* 0x0000000000007941 */ /* 0x000fea0003800000 */
.L_x_44869:
        /* <DEDUP_REMOVED lines=41> */
.L_x_44879:
[----:B------:R-:W-:Y:S05]  /*b720*/  BSYNC B0 ;  /* 0x0000000000007941 */ /* 0x000fea0003800000 */
.L_x_44878:
[----:B------:R-:W-:Y:S01]  /*b730*/  SHF.R.U32.HI R110, RZ, 0x5, R3 ;  /* 0x00000005ff6e7819 */ /* 0x000fe20000011603 */
[----:B0-----:R-:W-:Y:S01]  /*b740*/  FADD.FTZ R109, R118, R77 ;  /* 0x0000004d766d7221 */ /* 0x001fe20000010000 */
[----:B------:R-:W-:Y:S01]  /*b750*/  UMOV UR32, 0xffffffff ;  /* 0xffffffff00207882 */ /* 0x000fe20000000000 */
[----:B------:R-:W-:Y:S02]  /*b760*/  LOP3.LUT P1, RZ, R3, 0x1f, RZ, 0xc0, !PT ;  /* 0x0000001f03ff7812 */ /* 0x000fe4000782c0ff */
[----:B------:R-:W-:Y:S01]  /*b770*/  LOP3.LUT R111, R110, 0x7fffff8, RZ, 0xc0, !PT ;  /* 0x07fffff86e6f7812 */ /* 0x000fe200078ec0ff */
[----:B------:R-:W-:-:S04]  /*b780*/  FADD.FTZ R108, R109, R78 ;  /* 0x0000004e6d6c7221 */ /* 0x000fc80000010000 */
[----:B------:R-:W-:Y:S02]  /*b790*/  @!P0 VIADD R111, R111, 0x8 ;  /* 0x000000086f6f8836 */ /* 0x000fe40000000000 */
        /* <DEDUP_REMOVED lines=78> */
.L_x_44894:
[----:B------:R-:W2:Y:S01]  /*bc80*/  @!P1 S2R R118, SR_CgaCtaId ;  /* 0x0000000000769919 */ /* 0x000ea20000008800 */
[----:B------:R-:W-:Y:S01]  /*bc90*/  @!P1 MOV R113, 0x400 ;  /* 0x0000040000719802 */ /* 0x000fe20000000f00 */
[----:B-1----:R-:W-:Y:S01]  /*bca0*/  FADD.FTZ R109, R121, R124 ;  /* 0x0000007c796d7221 */ /* 0x002fe20000010000 */
[----:B------:R-:W-:Y:S01]  /*bcb0*/  LOP3.LUT R110, R110, 0x7, RZ, 0xc0, !PT ;  /* 0x000000076e6e7812 */ /* 0x000fe200078ec0ff */
[----:B------:R-:W-:Y:S05]  /*bcc0*/  WARPSYNC.ALL ;  /* 0x0000000000007948 */ /* 0x000fea0003800000 */
[----:B--2---:R-:W-:Y:S02]  /*bcd0*/  @!P1 LEA R118, R118, R113, 0x18 ;  /* 0x0000007176769211 */ /* 0x004fe400078ec0ff */
        /* <DEDUP_REMOVED lines=9> */
[----:B------:R-:W-:Y:S04]  /*bd70*/  BAR.SYNC.DEFER_BLOCKING 0x0 ;  /* 0x0000000000007b1d */ /* 0x000fe80000010000 */
[----:B------:R-:W-:Y:S02]  /*bd80*/  @!P1 IMAD.MOV.U32 R119, RZ, RZ, 0x380 ;  /* 0x00000380ff779424 */ /* 0x000fe400078e00ff */
[----:B------:R-:W-:Y:S03]  /*bd90*/  BSSY B0, `(.L_x_44881) ;  /* 0x00000b9000007945 */ /* 0x000fe60003800000 */
[----:B------:R-:W2:Y:S01]  /*bda0*/  SHFL.DOWN PT, R118, R119, 0x4, 0x1f ;  /* 0x08801f0077767f89 */ /* 0x000ea200000e0000 */
[----:B------:R-:W-:-:S02]  /*bdb0*/  I2FP.F32.S32 R123, R119 ;  /* 0x00000077007b7245 */ /* 0x000fc40000201400 */
[----:B-1----:R-:W-:-:S05]  /*bdc0*/  @!P1 LEA R108, R109, R108, 0x18 ;  /* 0x0000006c6d6c9211 */ /* 0x002fca00078ec0ff */
[----:B------:R-:W-:Y:S01]  /*bdd0*/  @!P1 IMAD R120, R111, 0x8, R108 ;  /* 0x000000086f789824 */ /* 0x000fe200078e026c */
[----:B------:R-:W-:Y:S02]  /*bde0*/  CS2R R108, SRZ ;  /* 0x00000000006c7805 */ /* 0x000fe4000001ff00 */
[----:B--2---:R-:W-:Y:S02]  /*bdf0*/  IADD3 R113, R118, R119, RZ ;  /* 0x0000007776717210 */ /* 0x004fe40007ffe0ff */
[----:B------:R-:W-:Y:S02]  /*be00*/  I2FP.F32.S32 R118, R118 ;  /* 0x0000007600767245 */ /* 0x000fe40000201400 */
[----:B------:R-:W-:Y:S01]  /*be10*/  I2FP.F32.S32 R111, R113 ;  /* 0x00000071006f7245 */ /* 0x000fe20000201400 */
[----:B------:R-:W0:Y:S01]  /*be20*/  @!P1 LDS.64 R108, [R120] ;  /* 0x00000000786c9984 */ /* 0x000e220000000a00 */
[----:B------:R-:W-:Y:S02]  /*be30*/  LOP3.LUT P1, RZ, R110, 0x1f, R3, 0xf8, !PT ;  /* 0x0000001f6eff7812 */ /* 0x000fe4000782f803 */
        /* <DEDUP_REMOVED lines=15> */
[----:B------:R-:W-:Y:S02]  /*bf30*/  IMAD.IADD R118, R113, 0x1, R118 ;  /* 0x0000000171767824 */ /* 0x000fe400078e0276 */
[----:B--2---:R-:W-:Y:S02]  /*bf40*/  FADD.FTZ R121, R120, -R119 ;  /* 0x8000007778797221 */ /* 0x004fe40000010000 */
[----:B------:R-:W-:Y:S01]  /*bf50*/  FMUL.FTZ R122, R119, R108 ;  /* 0x0000006c777a7220 */ /* 0x000fe20000410000 */
[----:B------:R-:W-:-:S03]  /*bf60*/  I2FP.F32.S32 R109, R118 ;  /* 0x00000076006d7245 */ /* 0x000fc60000201400 */
[----:B------:R-:W-:Y:S01]  /*bf70*/  FFMA.FTZ R124, R111, R120, R122 ;  /* 0x000000786f7c7223 */ /* 0x000fe2000001007a */
[----:B------:R-:W0:Y:S01]  /*bf80*/  MUFU.RCP R119, R109 ;  /* 0x0000006d00777308 */ /* 0x000e220000001000 */
[----:B------:R-:W1:Y:S01]  /*bf90*/  SHFL.DOWN PT, R122, R117, 0x2, 0x1f ;  /* 0x08401f00757a7f89 */ /* 0x000e6200000e0000 */
[----:B------:R-:W-:-:S04]  /*bfa0*/  FMUL.FTZ R120, R121, R121 ;  /* 0x0000007979787220 */ /* 0x000fc80000410000 */
[----:B------:R-:W-:Y:S02]  /*bfb0*/  FMUL.FTZ R113, R111, R120 ;  /* 0x000000786f717220 */ /* 0x000fe40000410000 */
[----:B------:R-:W2:Y:S02]  /*bfc0*/  SHFL.DOWN PT, R111, R118, 0x1, 0x1f ;  /* 0x08201f00766f7f89 */ /* 0x000ea400000e0000 */
[----:B------:R-:W-:Y:S01]  /*bfd0*/  FMUL.FTZ R108, R113, R108 ;  /* 0x0000006c716c7220 */ /* 0x000fe20000410000 */
[----:B0-----:R-:W-:-:S05]  /*bfe0*/  FMUL.FTZ R120, R119, R124 ;  /* 0x0000007c77787220 */ /* 0x001fca0000410000 */
[----:B------:R-:W0:Y:S01]  /*bff0*/  SHFL.DOWN PT, R113, R120, 0x1, 0x1f ;  /* 0x08201f0078717f89 */ /* 0x000e2200000e0000 */
[----:B-1----:R-:W-:-:S04]  /*c000*/  FADD.FTZ R122, R117, R122 ;  /* 0x0000007a757a7221 */ /* 0x002fc80000010000 */
[----:B------:R-:W-:Y:S01]  /*c010*/  FFMA.FTZ R119, R119, R108, R122 ;  /* 0x0000006c77777223 */ /* 0x000fe2000001007a */
[----:B--2---:R-:W-:-:S04]  /*c020*/  IADD3 R121, R118, R111, RZ ;  /* 0x0000006f76797210 */ /* 0x004fc80007ffe0ff */
[----:B------:R-:W1:Y:S01]  /*c030*/  SHFL.DOWN PT, R108, R119, 0x1, 0x1f ;  /* 0x08201f00776c7f89 */ /* 0x000e6200000e0000 */
[----:B------:R-:W-:Y:S02]  /*c040*/  I2FP.F32.S32 R117, R121 ;  /* 0x0000007900757245 */ /* 0x000fe40000201400 */
[----:B------:R-:W-:-:S04]  /*c050*/  I2FP.F32.S32 R121, R111 ;  /* 0x0000006f00797245 */ /* 0x000fc80000201400 */
[----:B------:R-:W2:Y:S01]  /*c060*/  MUFU.RCP R117, R117 ;  /* 0x0000007500757308 */ /* 0x000ea20000001000 */
[----:B0-----:R-:W-:Y:S01]  /*c070*/  FADD.FTZ R111, R120, -R113 ;  /* 0x80000071786f7221 */ /* 0x001fe20000010000 */
[----:B------:R-:W-:Y:S02]  /*c080*/  FMUL.FTZ R122, R113, R121 ;  /* 0x00000079717a7220 */ /* 0x000fe40000410000 */
[----:B------:R-:W0:Y:S01]  /*c090*/  LDC R113, c[0x0][0x2d8] ;  /* 0x0000b600ff717b82 */ /* 0x000e220000000800 */
[----:B------:R-:W-:Y:S01]  /*c0a0*/  FMUL.FTZ R118, R111, R111 ;  /* 0x0000006f6f767220 */ /* 0x000fe20000410000 */
[----:B------:R-:W-:-:S03]  /*c0b0*/  FFMA.FTZ R122, R109, R120, R122 ;  /* 0x000000786d7a7223 */ /* 0x000fc6000001007a */
[----:B------:R-:W-:-:S03]  /*c0c0*/  FMUL.FTZ R118, R109, R118 ;  /* 0x000000766d767220 */ /* 0x000fc60000410000 */
[----:B------:R-:W3:Y:S01]  /*c0d0*/  @!P1 LDC.64 R110, c[0x0][0x258] ;  /* 0x00009600ff6e9b82 */ /* 0x000ee20000000a00 */
[----:B------:R-:W-:Y:S01]  /*c0e0*/  FMUL.FTZ R118, R118, R121 ;  /* 0x0000007976767220 */ /* 0x000fe20000410000 */
[----:B-1----:R-:W-:Y:S01]  /*c0f0*/  FADD.FTZ R108, R119, R108 ;  /* 0x0000006c776c7221 */ /* 0x002fe20000010000 */
[----:B--2---:R-:W-:-:S03]  /*c100*/  FMUL.FTZ R122, R117, R122 ;  /* 0x0000007a757a7220 */ /* 0x004fc60000410000 */
[----:B------:R-:W-:Y:S02]  /*c110*/  FFMA.FTZ R118, R117, R118, R108 ;  /* 0x0000007675767223 */ /* 0x000fe4000001006c */
[----:B------:R-:W1:Y:S01]  /*c120*/  SHFL.IDX PT, R117, R122, RZ, 0x1f ;  /* 0x00001fff7a757589 */ /* 0x000e6200000e0000 */
[----:B------:R-:W2:Y:S03]  /*c130*/  @!P1 LDC.64 R108, c[0x0][0x250] ;  /* 0x00009400ff6c9b82 */ /* 0x000ea60000000a00 */
[----:B------:R-:W0:Y:S01]  /*c140*/  SHFL.IDX PT, R118, R118, RZ, 0x1f ;  /* 0x00001fff76767589 */ /* 0x000e2200000e0000 */
[----:B---3--:R-:W-:-:S04]  /*c150*/  @!P1 LEA R110, P4, R112, R110, 0x2 ;  /* 0x0000006e706e9211 */ /* 0x008fc800078810ff */
[C---:B------:R-:W-:Y:S01]  /*c160*/  @!P1 LEA.HI.X R111, R112.reuse, R111, R116, 0x2, P4 ;  /* 0x0000006f706f9211 */ /* 0x040fe200020f1474 */
[----:B-1----:R-:W-:Y:S01]  /*c170*/  FMUL.FTZ R119, R117, R117 ;  /* 0x0000007575777220 */ /* 0x002fe20000410000 */
[----:B--2---:R-:W-:Y:S01]  /*c180*/  @!P1 LEA R108, P3, R112, R108, 0x2 ;  /* 0x0000006c706c9211 */ /* 0x004fe200078610ff */
        /* <DEDUP_REMOVED lines=9> */
[----:B------:R-:W0:Y:S01]  /*c220*/  LDC.64 R108, c[0x0][0x2b8] ;  /* 0x0000ae00ff6c7b82 */ /* 0x000e220000000a00 */
[----:B------:R-:W-:Y:S01]  /*c230*/  VIADD R115, R115, 0xffffffff ;  /* 0xffffffff73737836 */ /* 0x000fe20000000000 */
[----:B------:R-:W-:Y:S02]  /*c240*/  FSEL R111, R117, RZ, !P2 ;  /* 0x000000ff756f7208 */ /* 0x000fe40005000000 */
[----:B------:R-:W-:Y:S01]  /*c250*/  LOP3.LUT R5, R3, 0xff, RZ, 0xc0, !PT ;  /* 0x000000ff03057812 */ /* 0x000fe200078ec0ff */
[----:B------:R-:W-:Y:S02]  /*c260*/  IMAD R115, R115, R114, RZ ;  /* 0x0000007273737224 */ /* 0x000fe400078e02ff */
[C---:B------:R-:W-:Y:S01]  /*c270*/  FADD.FTZ R110, -R111.reuse, R96 ;  /* 0x000000606f6e7221 */ /* 0x040fe20000010100 */
[C---:B------:R-:W-:Y:S01]  /*c280*/  FADD.FTZ R98, -R111.reuse, R98 ;  /* 0x000000626f627221 */ /* 0x040fe20000010100 */
[C---:B------:R-:W-:Y:S01]  /*c290*/  FADD.FTZ R114, -R111.reuse, R97 ;  /* 0x000000616f727221 */ /* 0x040fe20000010100 */
[----:B------:R-:W-:Y:S01]  /*c2a0*/  SHF.R.S32.HI R96, RZ, 0x1f, R115 ;  /* 0x0000001fff607819 */ /* 0x000fe20000011473 */
[----:B------:R-:W-:Y:S01]  /*c2b0*/  FADD.FTZ R116, -R111, R99 ;  /* 0x000000636f747221 */ /* 0x000fe20000010100 */
[C---:B------:R-:W-:Y:S01]  /*c2c0*/  FMUL.FTZ R97, R113.reuse, R98 ;  /* 0x0000006271617220 */ /* 0x040fe20000410000 */
[C---:B------:R-:W-:Y:S01]  /*c2d0*/  FMUL.FTZ R114, R113.reuse, R114 ;  /* 0x0000007271727220 */ /* 0x040fe20000410000 */
[----:B------:R-:W-:Y:S01]  /*c2e0*/  LEA.HI R96, R96, R115, RZ, 0x2 ;  /* 0x0000007360607211 */ /* 0x000fe200078f10ff */
[C---:B------:R-:W-:Y:S01]  /*c2f0*/  FMUL.FTZ R115, R113.reuse, R110 ;  /* 0x0000006e71737220 */ /* 0x040fe20000410000 */
[----:B------:R-:W-:Y:S01]  /*c300*/  FMUL.FTZ R116, R113, R116 ;  /* 0x0000007471747220 */ /* 0x000fe20000410000 */
[----:B------:R-:W-:Y:S01]  /*c310*/  FFMA.FTZ R98, R38, R97, R10 ;  /* 0x0000006126627223 */ /* 0x000fe2000001000a */
[----:B------:R-:W-:Y:S01]  /*c320*/  LEA.HI.SX32 R110, R96, R5, 0x1e ;  /* 0x00000005606e7211 */ /* 0x000fe200078ff2ff */
[----:B------:R-:W-:Y:S01]  /*c330*/  FFMA.FTZ R97, R37, R114, R9 ;  /* 0x0000007225617223 */ /* 0x000fe20000010009 */
[----:B------:R-:W-:Y:S01]  /*c340*/  FFMA.FTZ R96, R36, R115, R8 ;  /* 0x0000007324607223 */ /* 0x000fe20000010008 */
[----:B------:R-:W-:Y:S01]  /*c350*/  FADD.FTZ R94, -R111, R94 ;  /* 0x0000005e6f5e7221 */ /* 0x000fe20000010100 */
[----:B------:R-:W-:Y:S01]  /*c360*/  FFMA.FTZ R99, R39, R116, R11 ;  /* 0x0000007427637223 */ /* 0x000fe2000001000b */
[----:B------:R-:W-:Y:S01]  /*c370*/  FADD.FTZ R81, -R111, R81 ;  /* 0x000000516f517221 */ /* 0x000fe20000010100 */
[----:B0-----:R-:W-:-:S04]  /*c380*/  IMAD.WIDE.U32 R114, R110, 0x10, R108 ;  /* 0x000000106e727825 */ /* 0x001fc800078e006c */
[C---:B------:R-:W-:Y:S01]  /*c390*/  FADD.FTZ R92, -R111.reuse, R92 ;  /* 0x0000005c6f5c7221 */ /* 0x040fe20000010100 */
[C---:B------:R-:W-:Y:S01]  /*c3a0*/  FADD.FTZ R93, -R111.reuse, R93 ;  /* 0x0000005d6f5d7221 */ /* 0x040fe20000010100 */
[----:B------:R-:W-:Y:S01]  /*c3b0*/  FADD.FTZ R95, -R111, R95 ;  /* 0x0000005f6f5f7221 */ /* 0x000fe20000010100 */
[----:B------:R-:W-:Y:S01]  /*c3c0*/  FMUL.FTZ R117, R113, R94 ;  /* 0x0000005e71757220 */ /* 0x000fe20000410000 */
[C---:B------:R-:W-:Y:S01]  /*c3d0*/  FADD.FTZ R89, -R111.reuse, R89 ;  /* 0x000000596f597221 */ /* 0x040fe20000010100 */
[C---:B------:R-:W-:Y:S01]  /*c3e0*/  FADD.FTZ R90, -R111.reuse, R90 ;  /* 0x0000005a6f5a7221 */ /* 0x040fe20000010100 */
[C---:B------:R-:W-:Y:S01]  /*c3f0*/  FADD.FTZ R91, -R111.reuse, R91 ;  /* 0x0000005b6f5b7221 */ /* 0x040fe20000010100 */
[----:B------:R-:W-:Y:S01]  /*c400*/  FADD.FTZ R74, -R111, R74 ;  /* 0x0000004a6f4a7221 */ /* 0x000fe20000010100 */
[----:B------:R-:W-:Y:S01]  /*c410*/  FMUL.FTZ R94, R113, R81 ;  /* 0x00000051715e7220 */ /* 0x000fe20000410000 */
[----:B------:R0:W-:Y:S01]  /*c420*/  STG.E.128 desc[UR6][R114.64], R96 ;  /* 0x0000006072007986 */ /* 0x0001e2000c101d06 */
[C---:B------:R-:W-:Y:S01]  /*c430*/  FADD.FTZ R72, -R111.reuse, R72 ;  /* 0x000000486f487221 */ /* 0x040fe20000010100 */
[C---:B------:R-:W-:Y:S01]  /*c440*/  FADD.FTZ R73, -R111.reuse, R73 ;  /* 0x000000496f497221 */ /* 0x040fe20000010100 */
[C---:B------:R-:W-:Y:S01]  /*c450*/  FADD.FTZ R75, -R111.reuse, R75 ;  /* 0x0000004b6f4b7221 */ /* 0x040fe20000010100 */
[----:B------:R-:W-:Y:S01]  /*c460*/  FADD.FTZ R80, -R111, R80 ;  /* 0x000000506f507221 */ /* 0x000fe20000010100 */
[----:B------:R-:W-:Y:S01]  /*c470*/  IADD3 R81, R110, 0x100, RZ ;  /* 0x000001006e517810 */ /* 0x000fe20007ffe0ff */
        /* <DEDUP_REMOVED lines=26> */
[----:B------:R-:W-:Y:S01]  /*c620*/  IMAD.WIDE.U32 R80, R81, 0x10, R108 ;  /* 0x0000001051507825 */ /* 0x000fe200078e006c */
[----:B------:R-:W-:-:S03]  /*c630*/  IADD3 R121, R110, 0x300, RZ ;  /* 0x000003006e797810 */ /* 0x000fc60007ffe0ff */
[C---:B------:R-:W-:Y:S01]  /*c640*/  FMUL.FTZ R95, R113.reuse, R77 ;  /* 0x0000004d715f7220 */ /* 0x040fe20000410000 */
[C---:B------:R-:W-:Y:S01]  /*c650*/  IADD3 R117, R110.reuse, 0x500, RZ ;  /* 0x000005006e757810 */ /* 0x040fe20007ffe0ff */
[C---:B------:R-:W-:Y:S02]  /*c660*/  VIADD R123, R110.reuse, 0x200 ;  /* 0x000002006e7b7836 */ /* 0x040fe40000000000 */
[C---:B------:R-:W-:Y:S01]  /*c670*/  FMUL.FTZ R88, R113.reuse, R88 ;  /* 0x0000005871587220 */ /* 0x040fe20000410000 */
[C---:B------:R-:W-:Y:S02]  /*c680*/  VIADD R119, R110.reuse, 0x400 ;  /* 0x000004006e777836 */ /* 0x040fe40000000000 */
[C---:B------:R-:W-:Y:S01]  /*c690*/  FMUL.FTZ R84, R113.reuse, R84 ;  /* 0x0000005471547220 */ /* 0x040fe20000410000 */
[----:B------:R-:W-:Y:S02]  /*c6a0*/  VIADD R77, R110, 0x600 ;  /* 0x000006006e4d7836 */ /* 0x000fe40000000000 */
        /* <DEDUP_REMOVED lines=9> */
[----:B------:R-:W-:Y:S01]  /*c740*/  FMUL.FTZ R113, R113, R79 ;  /* 0x0000004f71717220 */ /* 0x000fe20000410000 */
        /* <DEDUP_REMOVED lines=28> */
[----:B------:R0:W-:Y:S02]  /*c910*/  STG.E.128 desc[UR6][R108.64], R88 ;  /* 0x000000586c007986 */ /* 0x0001e4000c101d06 */
.L_x_44882:
[----:B------:R-:W-:Y:S05]  /*c920*/  BSYNC B0 ;  /* 0x0000000000007941 */ /* 0x000fea0003800000 */
.L_x_44881:
[----:B------:R-:W-:Y:S02]  /*c930*/  IADD3 R112, R112, UR12, RZ ;  /* 0x0000000c70707c10 */ /* 0x000fe4000fffe0ff */
[----:B------:R-:W-:Y:S02]  /*c940*/  SEL R113, RZ, 0x1, P0 ;  /* 0x00000001ff717807 */ /* 0x000fe40000000000 */
[----:B------:R-:W-:-:S13]  /*c950*/  ISETP.GE.AND P1, PT, R112, UR13, PT ;  /* 0x0000000d70007c0c */ /* 0x000fda000bf26270 */
[----:B------:R-:W-:Y:S05]  /*c960*/  @!P1 BRA `(.L_x_44883) ;  /* 0xffffff3c00cc9947 */ /* 0x000fea000383ffff */
[----:B------:R-:W-:Y:S05]  /*c970*/  EXIT ;  /* 0x000000000000794d */ /* 0x000fea0003800000 */
.L_x_44880:
[----:B------:R-:W-:Y:S01]  /*c980*/  IMAD.MOV.U32 R125, RZ, RZ, R109 ;  /* 0x000000ffff7d7224 */ /* 0x000fe200078e006d */
[----:B------:R-:W-:Y:S01]  /*c990*/  MOV R117, 0x1 ;  /* 0x0000000100757802 */ /* 0x000fe20000000f00 */
[----:B------:R-:W-:Y:S01]  /*c9a0*/  IMAD.MOV.U32 R118, RZ, RZ, 0x1f ;  /* 0x0000001fff767424 */ /* 0x000fe200078e00ff */
[----:B------:R-:W-:-:S07]  /*c9b0*/  MOV R113, 0xffffffff ;  /* 0xffffffff00717802 */ /* 0x000fce0000000f00 */
[----:B-----5:R-:W-:Y:S05]  /*c9c0*/  WARPSYNC.COLLECTIVE R113, `(.L_x_44884) ;  /* 0x0000000071087348 */ /* 0x020fea0003c00000 */
[----:B------:R0:W1:Y:S02]  /*c9d0*/  SHFL.BFLY P3, R123, R125, R117, R118 ;  /* 0x0c0000757d7b7389 */ /* 0x0000640000060076 */
[----:B01---5:R-:W-:Y:S01]  /*c9e0*/  ENDCOLLECTIVE ;  /* 0x000000000000791b */ /* 0x023fe20003800000 */
.L_x_44884:
[----:B------:R-:W-:Y:S02]  /*c9f0*/  IMAD.MOV.U32 R117, RZ, RZ, 0x2 ;  /* 0x00000002ff757424 */ /* 0x000fe400078e00ff */
[----:B------:R-:W-:-:S04]  /*ca00*/  IMAD.MOV.U32 R108, RZ, RZ, R123 ;  /* 0x000000ffff6c7224 */ /* 0x000fc800078e007b */
[----:B------:R-:W-:-:S05]  /*ca10*/  FADD.FTZ R119, R109, R108 ;  /* 0x0000006c6d777221 */ /* 0x000fca0000010000 */
[----:B------:R-:W-:-:S07]  /*ca20*/  MOV R125, R119 ;  /* 0x00000077007d7202 */ /* 0x000fce0000000f00 */
[----:B------:R-:W-:Y:S05]  /*ca30*/  WARPSYNC.COLLECTIVE R113, `(.L_x_44885) ;  /* 0x0000000071087348 */ /* 0x000fea0003c00000 */
[----:B------:R0:W1:Y:S02]  /*ca40*/  SHFL.BFLY P3, R123, R125, R117, R118 ;  /* 0x0c0000757d7b7389 */ /* 0x0000640000060076 */
[----:B01----:R-:W-:Y:S01]  /*ca50*/  ENDCOLLECTIVE ;  /* 0x000000000000791b */ /* 0x003fe20003800000 */
.L_x_44885:
[----:B------:R-:W-:Y:S01]  /*ca60*/  HFMA2.MMA R117, -RZ, RZ, 0, 2.384185791015625e-07 ;  /* 0x00000004ff757435 */ /* 0x000fe200000001ff */
[----:B------:R-:W-:-:S05]  /*ca70*/  MOV R108, R123 ;  /* 0x0000007b006c7202 */ /* 0x000fca0000000f00 */
[----:B------:R-:W-:-:S04]  /*ca80*/  FADD.FTZ R120, R119, R108 ;  /* 0x0000006c77787221 */ /* 0x000fc80000010000 */
[----:B------:R-:W-:-:S07]  /*ca90*/  IMAD.MOV.U32 R125, RZ, RZ, R120 ;  /* 0x000000ffff7d7224 */ /* 0x000fce00078e0078 */
[----:B------:R-:W-:Y:S05]  /*caa0*/  WARPSYNC.COLLECTIVE R113, `(.L_x_44886) ;  /* 0x0000000071087348 */ /* 0x000fea0003c00000 */
[----:B------:R0:W1:Y:S02]  /*cab0*/  SHFL.BFLY P3, R123, R125, R117, R118 ;  /* 0x0c0000757d7b7389 */ /* 0x0000640000060076 */
[----:B01----:R-:W-:Y:S01]  /*cac0*/  ENDCOLLECTIVE ;  /* 0x000000000000791b */ /* 0x003fe20003800000 */
.L_x_44886:
[----:B------:R-:W-:Y:S02]  /*cad0*/  IMAD.MOV.U32 R117, RZ, RZ, 0x8 ;  /* 0x00000008ff757424 */ /* 0x000fe400078e00ff */
[----:B------:R-:W-:-:S04]  /*cae0*/  IMAD.MOV.U32 R121, RZ, RZ, R123 ;  /* 0x000000ffff797224 */ /* 0x000fc800078e007b */
[----:B------:R-:W-:-:S05]  /*caf0*/  FADD.FTZ R121, R120, R121 ;  /* 0x0000007978797221 */ /* 0x000fca0000010000 */
[----:B------:R-:W-:-:S07]  /*cb00*/  MOV R125, R121 ;  /* 0x00000079007d7202 */ /* 0x000fce0000000f00 */
[----:B------:R-:W-:Y:S05]  /*cb10*/  WARPSYNC.COLLECTIVE R113, `(.L_x_44887) ;  /* 0x0000000071087348 */ /* 0x000fea0003c00000 */
[----:B------:R0:W1:Y:S02]  /*cb20*/  SHFL.BFLY P3, R123, R125, R117, R118 ;  /* 0x0c0000757d7b7389 */ /* 0x0000640000060076 */
[----:B01----:R-:W-:Y:S01]  /*cb30*/  ENDCOLLECTIVE ;  /* 0x000000000000791b */ /* 0x003fe20003800000 */
.L_x_44887:
[----:B------:R-:W-:Y:S01]  /*cb40*/  HFMA2.MMA R117, -RZ, RZ, 0, 9.5367431640625e-07 ;  /* 0x00000010ff757435 */ /* 0x000fe200000001ff */
[----:B------:R-:W-:-:S05]  /*cb50*/  MOV R108, R123 ;  /* 0x0000007b006c7202 */ /* 0x000fca0000000f00 */
[----:B------:R-:W-:-:S04]  /*cb60*/  FADD.FTZ R122, R121, R108 ;  /* 0x0000006c797a7221 */ /* 0x000fc80000010000 */
[----:B------:R-:W-:-:S07]  /*cb70*/  IMAD.MOV.U32 R125, RZ, RZ, R122 ;  /* 0x000000ffff7d7224 */ /* 0x000fce00078e007a */
[----:B------:R-:W-:Y:S05]  /*cb80*/  WARPSYNC.COLLECTIVE R113, `(.L_x_44888) ;  /* 0x0000000071087348 */ /* 0x000fea0003c00000 */
[----:B------:R0:W1:Y:S02]  /*cb90*/  SHFL.BFLY P3, R123, R125, R117, R118 ;  /* 0x0c0000757d7b7389 */ /* 0x0000640000060076 */
[----:B01----:R-:W-:Y:S01]  /*cba0*/  ENDCOLLECTIVE ;  /* 0x000000000000791b */ /* 0x003fe20003800000 */
.L_x_44888:
[----:B------:R-:W-:Y:S01]  /*cbb0*/  MOV R117, 0x1 ;  /* 0x0000000100757802 */ /* 0x000fe20000000f00 */
        /* <DEDUP_REMOVED lines=58> */
[----:B------:R-:W-:-:S03]  /*cf60*/  IMAD.MOV.U32 R118, RZ, RZ, 0x1f ;  /* 0x0000001fff767424 */ /* 0x000fc600078e00ff */
[----:B------:R-:W-:-:S07]  /*cf70*/  IMAD.MOV.U32 R125, RZ, RZ, R109 ;  /* 0x000000ffff7d7224 */ /* 0x000fce00078e006d */
[----:B------:R-:W-:Y:S05]  /*cf80*/  WARPSYNC.COLLECTIVE R113, `(.L_x_44889) ;  /* 0x0000000071087348 */ /* 0x000fea0003c00000 */
[----:B------:R0:W1:Y:S02]  /*cf90*/  SHFL.BFLY P3, R123, R125, R117, R118 ;  /* 0x0c0000757d7b7389 */ /* 0x0000640000060076 */
[----:B01----:R-:W-:Y:S01]  /*cfa0*/  ENDCOLLECTIVE ;  /* 0x000000000000791b */ /* 0x003fe20003800000 */
.L_x_44889:
[----:B------:R-:W-:Y:S01]  /*cfb0*/  HFMA2.MMA R117, -RZ, RZ, 0, 1.1920928955078125e-07 ;  /* 0x00000002ff757435 */ /* 0x000fe200000001ff */
[----:B------:R-:W-:-:S05]  /*cfc0*/  MOV R120, R123 ;  /* 0x0000007b00787202 */ /* 0x000fca0000000f00 */
[----:B------:R-:W-:-:S04]  /*cfd0*/  FADD.FTZ R120, R109, R120 ;  /* 0x000000786d787221 */ /* 0x000fc80000010000 */
[----:B------:R-:W-:-:S07]  /*cfe0*/  IMAD.MOV.U32 R125, RZ, RZ, R120 ;  /* 0x000000ffff7d7224 */ /* 0x000fce00078e0078 */
[----:B------:R-:W-:Y:S05]  /*cff0*/  WARPSYNC.COLLECTIVE R113, `(.L_x_44890) ;  /* 0x0000000071087348 */ /* 0x000fea0003c00000 */
[----:B------:R0:W1:Y:S02]  /*d000*/  SHFL.BFLY P3, R123, R125, R117, R118 ;  /* 0x0c0000757d7b7389 */ /* 0x0000640000060076 */
[----:B01----:R-:W-:Y:S01]  /*d010*/  ENDCOLLECTIVE ;  /* 0x000000000000791b */ /* 0x003fe20003800000 */
.L_x_44890:
[----:B------:R-:W-:Y:S02]  /*d020*/  IMAD.MOV.U32 R117, RZ, RZ, 0x4 ;  /* 0x00000004ff757424 */ /* 0x000fe400078e00ff */
[----:B------:R-:W-:-:S04]  /*d030*/  IMAD.MOV.U32 R119, RZ, RZ, R123 ;  /* 0x000000ffff777224 */ /* 0x000fc800078e007b */
[----:B------:R-:W-:-:S05]  /*d040*/  FADD.FTZ R119, R120, R119 ;  /* 0x0000007778777221 */ /* 0x000fca0000010000 */
[----:B------:R-:W-:-:S07]  /*d050*/  MOV R125, R119 ;  /* 0x00000077007d7202 */ /* 0x000fce0000000f00 */
[----:B------:R-:W-:Y:S05]  /*d060*/  WARPSYNC.COLLECTIVE R113, `(.L_x_44891) ;  /* 0x0000000071087348 */ /* 0x000fea0003c00000 */
[----:B------:R0:W1:Y:S02]  /*d070*/  SHFL.BFLY P3, R123, R125, R117, R118 ;  /* 0x0c0000757d7b7389 */ /* 0x0000640000060076 */
[----:B01----:R-:W-:Y:S01]  /*d080*/  ENDCOLLECTIVE ;  /* 0x000000000000791b */ /* 0x003fe20003800000 */
.L_x_44891:
[----:B------:R-:W-:Y:S01]  /*d090*/  HFMA2.MMA R117, -RZ, RZ, 0, 4.76837158203125e-07 ;  /* 0x00000008ff757435 */ /* 0x000fe200000001ff */
[----:B------:R-:W-:-:S05]  /*d0a0*/  MOV R122, R123 ;  /* 0x0000007b007a7202 */ /* 0x000fca0000000f00 */
[----:B------:R-:W-:-:S04]  /*d0b0*/  FADD.FTZ R122, R119, R122 ;  /* 0x0000007a777a7221 */ /* 0x000fc80000010000 */
[----:B------:R-:W-:-:S07]  /*d0c0*/  IMAD.MOV.U32 R125, RZ, RZ, R122 ;  /* 0x000000ffff7d7224 */ /* 0x000fce00078e007a */
[----:B------:R-:W-:Y:S05]  /*d0d0*/  WARPSYNC.COLLECTIVE R113, `(.L_x_44892) ;  /* 0x0000000071087348 */ /* 0x000fea0003c00000 */
[----:B------:R0:W1:Y:S02]  /*d0e0*/  SHFL.BFLY P3, R123, R125, R117, R118 ;  /* 0x0c0000757d7b7389 */ /* 0x0000640000060076 */
[----:B01----:R-:W-:Y:S01]  /*d0f0*/  ENDCOLLECTIVE ;  /* 0x000000000000791b */ /* 0x003fe20003800000 */
.L_x_44892:
[----:B------:R-:W-:Y:S02]  /*d100*/  IMAD.MOV.U32 R117, RZ, RZ, 0x10 ;  /* 0x00000010ff757424 */ /* 0x000fe400078e00ff */
[----:B------:R-:W-:-:S04]  /*d110*/  IMAD.MOV.U32 R121, RZ, RZ, R123 ;  /* 0x000000ffff797224 */ /* 0x000fc800078e007b */
[----:B------:R-:W-:-:S05]  /*d120*/  FADD.FTZ R121, R122, R121 ;  /* 0x000000797a797221 */ /* 0x000fca0000010000 */
[----:B------:R-:W-:-:S07]  /*d130*/  MOV R125, R121 ;  /* 0x00000079007d7202 */ /* 0x000fce0000000f00 */
[----:B------:R-:W-:Y:S05]  /*d140*/  WARPSYNC.COLLECTIVE R113, `(.L_x_44893) ;  /* 0x0000000071087348 */ /* 0x000fea0003c00000 */
[----:B------:R0:W1:Y:S02]  /*d150*/  SHFL.BFLY P3, R123, R125, R117, R118 ;  /* 0x0c0000757d7b7389 */ /* 0x0000640000060076 */
[----:B01----:R-:W-:Y:S01]  /*d160*/  ENDCOLLECTIVE ;  /* 0x000000000000791b */ /* 0x003fe20003800000 */
.L_x_44893:
[----:B------:R-:W-:Y:S01]  /*d170*/  MOV R124, R123 ;  /* 0x0000007b007c7202 */ /* 0x000fe20000000f00 */
[----:B------:R-:W-:Y:S06]  /*d180*/  BRA `(.L_x_44894) ;  /* 0xffffffe800bc7947 */ /* 0x000fec000383ffff */
.L_x_44895:
        /* <DEDUP_REMOVED lines=15> */
.L_x_46115:


//--------------------- .text._ZN10layer_norm13ln_fwd_kernelINS_13Kernel_traitsIfffffjLj7168ELj1ELj1ELj8ELj16ENS_18Kernel_traits_baseILj7168EfffffjLj256EEEEELb1ELb1ELb0ELb0EEEvNS_9FwdParamsE --------------------------
	.section	.text._ZN10layer_norm13ln_fwd_kernelINS_13Kernel_traitsIfffffjLj7168ELj1ELj1ELj8ELj16ENS_18Kernel_traits_baseILj7168EfffffjLj256EEEEELb1ELb1ELb0ELb0EEEvNS_9FwdParamsE,"ax",@progbits
	.align	128
        .global         _ZN10layer_norm13ln_fwd_kernelINS_13Kernel_traitsIfffffjLj7168ELj1ELj1ELj8ELj16ENS_18Kernel_traits_baseILj7168EfffffjLj256EEEEELb1ELb1ELb0ELb0EEEvNS_9FwdParamsE
        .type           _ZN10layer_norm13ln_fwd_kernelINS_13Kernel_traitsIfffffjLj7168ELj1ELj1ELj8ELj16ENS_18Kernel_traits_baseILj7168EfffffjLj256EEEEELb1ELb1ELb0ELb0EEEvNS_9FwdParamsE,@function
        .size           _ZN10layer_norm13ln_fwd_kernelINS_13Kernel_traitsIfffffjLj7168ELj1ELj1ELj8ELj16ENS_18Kernel_traits_baseILj7168EfffffjLj256EEEEELb1ELb1ELb0ELb0EEEvNS_9FwdParamsE,(.L_x_46116 - _ZN10layer_norm13ln_fwd_kernelINS_13Kernel_traitsIfffffjLj7168ELj1ELj1ELj8ELj16ENS_18Kernel_traits_baseILj7168EfffffjLj256EEEEELb1ELb1ELb0ELb0EEEvNS_9FwdParamsE)
        .other          _ZN10layer_norm13ln_fwd_kernelINS_13Kernel_traitsIfffffjLj7168ELj1ELj1ELj8ELj16ENS_18Kernel_traits_baseILj7168EfffffjLj256EEEEELb1ELb1ELb0ELb0EEEvNS_9FwdParamsE,@"STO_CUDA_ENTRY STV_DEFAULT"
_ZN10layer_norm13ln_fwd_kernelINS_13Kernel_traitsIfffffjLj7168ELj1ELj1ELj8ELj16ENS_18Kernel_traits_baseILj7168EfffffjLj256EEEEELb1ELb1ELb0ELb0EEEvNS_9FwdParamsE:
.text._ZN10layer_norm13ln_fwd_kernelINS_13Kernel_traitsIfffffjLj7168ELj1ELj1ELj8ELj16ENS_18Kernel_traits_baseILj7168EfffffjLj256EEEEELb1ELb1ELb0ELb0EEEvNS_9FwdParamsE:
        /* <DEDUP_REMOVED lines=18> */
[C---:B--2---:R-:W-:Y:S01]  /*0120*/  LOP3.LUT R83, R155.reuse, 0xff, RZ, 0xc0, !PT ;  /* 0x000000ff9b537812 */ /* 0x044fe200078ec0ff */
[----:B------:R-:W-:Y:S01]  /*0130*/  BSSY B0, `(.L_x_44896) ;  /* 0x0000049000007945 */ /* 0x000fe20003800000 */
        /* <DEDUP_REMOVED lines=30> */
[----:B------:R-:W-:Y:S02]  /*0320*/  LEA.HI R95, R7, R12, RZ, 0x2 ;  /* 0x0000000c075f7211 */ /* 0x000fe400078f10ff */
[----:B------:R-:W-:Y:S01]  /*0330*/  LOP3.LUT R12, R83, 0xff, RZ, 0x3c, !PT ;  /* 0x000000ff530c7812 */ /* 0x000fe200078e3cff */
[----:B------:R-:W-:Y:S01]  /*0340*/  VIADD R140, R3, 0x646e171e ;  /* 0x646e171e038c7836 */ /* 0x000fe20000000000 */
[----:B------:R-:W-:Y:S01]  /*0350*/  LOP3.LUT R10, R9, R4, R147, 0x96, !PT ;  /* 0x00000004090a7212 */ /* 0x000fe200078e9693 */
[----:B------:R-:W-:Y:S01]  /*0360*/  IMAD.WIDE.U32 R4, R5, -0x326172a9, RZ ;  /* 0xcd9e8d5705047825 */ /* 0x000fe200078e00ff */
[----:B------:R-:W-:-:S03]  /*0370*/  LEA.HI.SX32 R143, R95, R12, 0x1e ;  /* 0x0000000c5f8f7211 */ /* 0x000fc600078ff2ff */
[----:B------:R-:W-:Y:S01]  /*0380*/  IMAD.WIDE.U32 R10, R10, -0x326172a9, RZ ;  /* 0xcd9e8d570a0a7825 */ /* 0x000fe200078e00ff */
[----:B------:R-:W-:Y:S02]  /*0390*/  LOP3.LUT R6, R5, R6, R146, 0x96, !PT ;  /* 0x0000000605067212 */ /* 0x000fe400078e9692 */
[----:B------:R-:W-:Y:S02]  /*03a0*/  LOP3.LUT P0, RZ, R143, 0xffffff00, RZ, 0xc0, !PT ;  /* 0xffffff008fff7812 */ /* 0x000fe4000780c0ff */
[----:B------:R-:W-:Y:S01]  /*03b0*/  LOP3.LUT R64, R11, R4, R145, 0x96, !PT ;  /* 0x000000040b407212 */ /* 0x000fe200078e9691 */
[----:B------:R-:W-:Y:S01]  /*03c0*/  IMAD.WIDE.U32 R6, R6, -0x2daee0ad, RZ ;  /* 0xd2511f5306067825 */ /* 0x000fe200078e00ff */
[C---:B------:R-:W-:Y:S02]  /*03d0*/  ISETP.GE.U32.AND P6, PT, R143.reuse, 0x200, PT ;  /* 0x000002008f00780c */ /* 0x040fe40003fc6070 */
[----:B------:R-:W-:Y:S01]  /*03e0*/  ISETP.GE.U32.AND P5, PT, R143, 0x300, PT ;  /* 0x000003008f00780c */ /* 0x000fe20003fa6070 */
[----:B------:R-:W-:Y:S01]  /*03f0*/  IMAD.WIDE.U32 R64, R64, -0x2daee0ad, RZ ;  /* 0xd2511f5340407825 */ /* 0x000fe200078e00ff */
[----:B------:R-:W-:-:S02]  /*0400*/  LOP3.LUT R66, R7, R8, R144, 0x96, !PT ;  /* 0x0000000807427212 */ /* 0x000fc400078e9690 */
[C---:B------:R-:W-:Y:S02]  /*0410*/  ISETP.GE.U32.AND P4, PT, R143.reuse, 0x400, PT ;  /* 0x000004008f00780c */ /* 0x040fe40003f86070 */
[----:B------:R-:W-:Y:S01]  /*0420*/  ISETP.GE.U32.AND P3, PT, R143, 0x500, PT ;  /* 0x000005008f00780c */ /* 0x000fe20003f66070 */
[----:B------:R-:W-:Y:S01]  /*0430*/  IMAD.WIDE.U32 R66, R66, -0x326172a9, RZ ;  /* 0xcd9e8d5742427825 */ /* 0x000fe200078e00ff */
[----:B------:R-:W-:Y:S02]  /*0440*/  P2R R165, PR, RZ, 0x40 ;  /* 0x00000040ffa57803 */ /* 0x000fe40000000000 */
[----:B------:R-:W-:Y:S02]  /*0450*/  P2R R164, PR, RZ, 0x20 ;  /* 0x00000020ffa47803 */ /* 0x000fe40000000000 */
[----:B------:R-:W-:Y:S02]  /*0460*/  LOP3.LUT R76, R67, R10, R141, 0x96, !PT ;  /* 0x0000000a434c7212 */ /* 0x000fe400078e968d */
[----:B------:R-:W-:-:S02]  /*0470*/  P2R R163, PR, RZ, 0x10 ;  /* 0x00000010ffa37803 */ /* 0x000fc40000000000 */
[----:B------:R-:W-:Y:S01]  /*0480*/  LOP3.LUT R78, R65, R6, R142, 0x96, !PT ;  /* 0x00000006414e7212 */ /* 0x000fe200078e968e */
[----:B------:R-:W-:Y:S01]  /*0490*/  IMAD.WIDE.U32 R76, R76, -0x2daee0ad, RZ ;  /* 0xd2511f534c4c7825 */ /* 0x000fe200078e00ff */
        /* <DEDUP_REMOVED lines=18> */
.L_x_44897:
[----:B------:R-:W-:Y:S05]  /*05c0*/  BSYNC B0 ;  /* 0x0000000000007941 */ /* 0x000fea0003800000 */
.L_x_44896:
        /* <DEDUP_REMOVED lines=17> */
[----:B------:R-:W-:-:S07]  /*06e0*/  VIADD R83, R83, 0x100 ;  /* 0x0000010053537836 */ /* 0x000fce0000000000 */
.L_x_44899:
[----:B------:R-:W-:Y:S05]  /*06f0*/  BSYNC B0 ;  /* 0x0000000000007941 */ /* 0x000fea0003800000 */
.L_x_44898:
        /* <DEDUP_REMOVED lines=18> */
.L_x_44901:
[----:B------:R-:W-:Y:S05]  /*0820*/  BSYNC B0 ;  /* 0x0000000000007941 */ /* 0x000fea0003800000 */
.L_x_44900:
        /* <DEDUP_REMOVED lines=17> */
[----:B------:R-:W-:-:S07]  /*0940*/  VIADD R83, R83, 0x100 ;  /* 0x0000010053537836 */ /* 0x000fce0000000000 */
.L_x_44903:
[----:B------:R-:W-:Y:S05]  /*0950*/  BSYNC B0 ;  /* 0x0000000000007941 */ /* 0x000fea0003800000 */
.L_x_44902:
        /* <DEDUP_REMOVED lines=17> */
[----:B------:R-:W-:-:S07]  /*0a70*/  VIADD R83, R83, 0x100 ;  /* 0x0000010053537836 */ /* 0x000fce0000000000 */
.L_x_44905:
[----:B------:R-:W-:Y:S05]  /*0a80*/  BSYNC B0 ;  /* 0x0000000000007941 */ /* 0x000fea0003800000 */
.L_x_44904:
[----:B------:R-:W-:Y:S01]  /*0a90*/  ISETP.GE.U32.AND P1, PT, R143, 0x600, PT ;  /* 0x000006008f00780c */ /* 0x000fe20003f26070 */
[----:B------:R-:W-:Y:S01]  /*0aa0*/  IMAD.WIDE.U32 R78, R78, -0x326172a9, RZ ;  /* 0xcd9e8d574e4e7825 */ /* 0x000fe200078e00ff */
[----:B------:R-:W-:Y:S01]  /*0ab0*/  LOP3.LUT R90, R77, R64, R140, 0x96, !PT ;  /* 0x000000404d5a7212 */ /* 0x000fe200078e968c */
[----:B------:R-:W-:Y:S01]  /*0ac0*/  BSSY B0, `(.L_x_44906) ;  /* 0x0000017000007945 */ /* 0x000fe20003800000 */
[C---:B------:R-:W-:Y:S01]  /*0ad0*/  IADD3 R138, R2.reuse, -0x4ab325aa, RZ ;  /* 0xb54cda56028a7810 */ /* 0x040fe20007ffe0ff */
[----:B------:R-:W-:Y:S01]  /*0ae0*/  VIADD R137, R2, 0x5384540f ;  /* 0x5384540f02897836 */ /* 0x000fe20000000000 */
[----:B------:R-:W-:Y:S01]  /*0af0*/  P2R R161, PR, RZ, 0x2 ;  /* 0x00000002ffa17803 */ /* 0x000fe20000000000 */
[----:B------:R-:W-:Y:S01]  /*0b00*/  IMAD.WIDE.U32 R90, R90, -0x326172a9, RZ ;  /* 0xcd9e8d575a5a7825 */ /* 0x000fe200078e00ff */
[----:B------:R-:W-:-:S05]  /*0b10*/  LOP3.LUT R88, R79, R66, R138, 0x96, !PT ;  /* 0x000000424f587212 */ /* 0x000fca00078e968a */
        /* <DEDUP_REMOVED lines=16> */
[----:B------:R-:W-:-:S07]  /*0c20*/  VIADD R83, R83, 0x100 ;  /* 0x0000010053537836 */ /* 0x000fce0000000000 */
.L_x_44907:
[----:B------:R-:W-:Y:S05]  /*0c30*/  BSYNC B0 ;  /* 0x0000000000007941 */ /* 0x000fea0003800000 */
.L_x_44906:
[----:B------:R-:W-:Y:S01]  /*0c40*/  ISETP.GE.U32.AND P1, PT, R143, 0x700, PT ;  /* 0x000007008f00780c */ /* 0x000fe20003f26070 */
[----:B------:R-:W-:Y:S01]  /*0c50*/  IMAD.WIDE.U32 R88, R88, -0x2daee0ad, RZ ;  /* 0xd2511f5358587825 */ /* 0x000fe200078e00ff */
[----:B------:R-:W-:Y:S01]  /*0c60*/  LOP3.LUT R96, R91, R78, R137, 0x96, !PT ;  /* 0x0000004e5b607212 */ /* 0x000fe200078e9689 */
[----:B------:R-:W-:Y:S01]  /*0c70*/  BSSY B0, `(.L_x_44908) ;  /* 0x0000016000007945 */ /* 0x000fe20003800000 */
[C---:B------:R-:W-:Y:S01]  /*0c80*/  IADD3 R136, R3.reuse, 0x1fd5c5a3, RZ ;  /* 0x1fd5c5a303887810 */ /* 0x040fe20007ffe0ff */
[----:B------:R-:W-:Y:S01]  /*0c90*/  VIADD R135, R3, 0xdb3d7428 ;  /* 0xdb3d742803877836 */ /* 0x000fe20000000000 */
[----:B------:R-:W-:Y:S01]  /*0ca0*/  P2R R160, PR, RZ, 0x2 ;  /* 0x00000002ffa07803 */ /* 0x000fe20000000000 */
[----:B------:R-:W-:Y:S01]  /*0cb0*/  IMAD.HI.U32 R94, R96, -0x2daee0ad, RZ ;  /* 0xd2511f53605e7827 */ /* 0x000fe200078e00ff */
[----:B------:R-:W-:-:S05]  /*0cc0*/  LOP3.LUT R97, R89, R76, R136, 0x96, !PT ;  /* 0x0000004c59617212 */ /* 0x000fca00078e9688 */
[----:B------:R-:W-:Y:S05]  /*0cd0*/  @!P1 BRA `(.L_x_44909) ;  /* 0x00000000003c9947 */ /* 0x000fea0003800000 */
[----:B------:R-:W-:Y:S01]  /*0ce0*/  ULDC.64 UR6, c[0x0][0x278] ;  /* 0x00009e0000067ab9 */ /* 0x000fe20000000a00 */
[----:B----4-:R-:W4:Y:S01]  /*0cf0*/  LDC.64 R80, c[0x0][0x260] ;  /* 0x00009800ff507b82 */ /* 0x010f220000000a00 */
        /* <DEDUP_REMOVED lines=9> */
[----:B----4-:R-:W-:-:S03]  /*0d90*/  IMAD.WIDE.U32 R80, R83, 0x10, R80 ;  /* 0x0000001053507825 */ /* 0x010fc600078e0050 */
[----:B------:R-:W-:-:S03]  /*0da0*/  @P1 LEA.HI.X R93, R83, UR7, RZ, 0x4, P2 ;  /* 0x00000007535d1c11 */ /* 0x000fc600090f24ff */
[----:B------:R-:W5:Y:S04]  /*0db0*/  LDG.E.128 R80, desc[UR4][R80.64] ;  /* 0x0000000450507981 */ /* 0x000f68000c1e1d00 */
[----:B------:R4:W5:Y:S02]  /*0dc0*/  @P1 LDG.E.128 R76, desc[UR4][R92.64] ;  /* 0x000000045c4c1981 */ /* 0x000964000c1e1d00 */
.L_x_44909:
[----:B------:R-:W-:Y:S05]  /*0dd0*/  BSYNC B0 ;  /* 0x0000000000007941 */ /* 0x000fea0003800000 */
.L_x_44908:
[----:B------:R-:W-:Y:S01]  /*0de0*/  ULDC UR6, c[0x0][0x214] ;  /* 0x0000850000067ab9 */ /* 0x000fe20000000800 */
[----:B------:R-:W-:Y:S01]  /*0df0*/  LOP3.LUT R128, R94, R88, R135, 0x96, !PT ;  /* 0x000000585e807212 */ /* 0x000fe200078e9687 */
[C---:B------:R-:W-:Y:S01]  /*0e00*/  VIADD R134, R2.reuse, 0xf1bbcdc8 ;  /* 0xf1bbcdc802867836 */ /* 0x040fe20000000000 */
[----:B------:R-:W-:Y:S01]  /*0e10*/  ISETP.GE.AND P1, PT, R139, UR6, PT ;  /* 0x000000068b007c0c */ /* 0x000fe2000bf26270 */
[----:B------:R-:W-:Y:S01]  /*0e20*/  IMAD.HI.U32 R89, R97, -0x326172a9, RZ ;  /* 0xcd9e8d5761597827 */ /* 0x000fe200078e00ff */
[----:B------:R-:W-:-:S11]  /*0e30*/  IADD3 R133, R2, -0x700cb87f, RZ ;  /* 0x8ff3478102857810 */ /* 0x000fd60007ffe0ff */
[----:B------:R-:W-:Y:S05]  /*0e40*/  @P1 EXIT ;  /* 0x000000000000194d */ /* 0x000fea0003800000 */
[----:B------:R-:W-:Y:S01]  /*0e50*/  SHF.R.S32.HI R95, RZ, 0x2, R95 ;  /* 0x00000002ff5f7819 */ /* 0x000fe2000001145f */
[C---:B----4-:R-:W-:Y:S01]  /*0e60*/  IMAD.SHL.U32 R92, R155.reuse, 0x20, RZ ;  /* 0x000000209b5c7824 */ /* 0x050fe200078e00ff */
[----:B------:R-:W-:Y:S01]  /*0e70*/  LOP3.LUT R91, R155, 0xe0, RZ, 0xc0, !PT ;  /* 0x000000e09b5b7812 */ /* 0x000fe200078ec0ff */
[----:B------:R-:W-:Y:S01]  /*0e80*/  ULDC.64 UR6, c[0x0][0x270] ;  /* 0x00009c0000067ab9 */ /* 0x000fe20000000a00 */
[----:B------:R-:W-:Y:S01]  /*0e90*/  LOP3.LUT R88, R95, 0xff, RZ, 0xc0, !PT ;  /* 0x000000ff5f587812 */ /* 0x000fe200078ec0ff */
[----:B------:R-:W-:Y:S01]  /*0ea0*/  IMAD R94, R97, -0x326172a9, RZ ;  /* 0xcd9e8d57615e7824 */ /* 0x000fe200078e02ff */
[----:B------:R-:W-:Y:S01]  /*0eb0*/  LOP3.LUT R93, R92, 0x3e0, RZ, 0xc0, !PT ;  /* 0x000003e05c5d7812 */ /* 0x000fe200078ec0ff */
[----:B------:R-:W-:Y:S01]  /*0ec0*/  IMAD.HI.U32 R132, R128, -0x326172a9, RZ ;  /* 0xcd9e8d5780847827 */ /* 0x000fe200078e00ff */
[C---:B------:R-:W-:Y:S01]  /*0ed0*/  VIADDMNMX R91, R88.reuse, -R91, RZ, !PT ;  /* 0x8000005b585b7246 */ /* 0x040fe200078001ff */
[----:B------:R-:W-:Y:S01]  /*0ee0*/  ULDC UR14, c[0x0][0x218] ;  /* 0x00008600000e7ab9 */ /* 0x000fe20000000800 */
[----:B------:R-:W-:Y:S01]  /*0ef0*/  SHF.R.U32.HI R95, RZ, 0x3, R95 ;  /* 0x00000003ff5f7819 */ /* 0x000fe2000001165f */
[----:B------:R-:W-:Y:S01]  /*0f00*/  VIADD R131, R3, 0x96a522ad ;  /* 0x96a522ad03837836 */ /* 0x000fe20000000000 */
[----:B------:R-:W-:Y:S01]  /*0f10*/  VIADDMNMX R93, R88, -R93, RZ, !PT ;  /* 0x8000005d585d7246 */ /* 0x000fe200078001ff */
[----:B------:R-:W-:Y:S01]  /*0f20*/  IMAD R128, R128, -0x326172a9, RZ ;  /* 0xcd9e8d5780807824 */ /* 0x000fe200078e02ff */
[----:B------:R-:W-:Y:S01]  /*0f30*/  LOP3.LUT R88, R95, 0x1fffffe0, RZ, 0xc0, !PT ;  /* 0x1fffffe05f587812 */ /* 0x000fe200078ec0ff */
[----:B------:R-:W-:Y:S01]  /*0f40*/  IMAD.MOV.U32 R127, RZ, RZ, RZ ;  /* 0x000000ffff7f7224 */ /* 0x000fe200078e00ff */
[----:B------:R-:W-:Y:S01]  /*0f50*/  VIMNMX R91, R91, 0x20, PT ;  /* 0x000000205b5b7848 */ /* 0x000fe20003fe0100 */
[----:B------:R-:W-:Y:S01]  /*0f60*/  ULDC.64 UR8, c[0x0][0x238] ;  /* 0x00008e0000087ab9 */ /* 0x000fe20000000a00 */
[----:B------:R-:W-:Y:S01]  /*0f70*/  ISETP.NE.U32.AND P1, PT, RZ, UR6, PT ;  /* 0x00000006ff007c0c */ /* 0x000fe2000bf25070 */
[----:B------:R-:W-:Y:S01]  /*0f80*/  ULDC.U8 UR6, c[0x0][0x2a0] ;  /* 0x0000a80000067ab9 */ /* 0x000fe20000000000 */
[----:B------:R-:W-:Y:S01]  /*0f90*/  IADD3 R91, R91, R88, RZ ;  /* 0x000000585b5b7210 */ /* 0x000fe20007ffe0ff */
[----:B------:R-:W-:Y:S01]  /*0fa0*/  ULDC.64 UR10, c[0x0][0x240] ;  /* 0x00009000000a7ab9 */ /* 0x000fe20000000a00 */
[----:B------:R-:W-:Y:S01]  /*0fb0*/  LOP3.LUT R90, R89, R90, R134, 0x96, !PT ;  /* 0x0000005a595a7212 */ /* 0x000fe200078e9686 */
[----:B------:R-:W-:Y:S01]  /*0fc0*/  IMAD R89, R96, -0x2daee0ad, RZ ;  /* 0xd2511f5360597824 */ /* 0x000fe200078e02ff */
[----:B------:R-:W-:Y:S01]  /*0fd0*/  VIMNMX R93, R93, 0x20, PT ;  /* 0x000000205d5d7848 */ /* 0x000fe20003fe0100 */
[----:B------:R-:W-:Y:S01]  /*0fe0*/  IMAD.SHL.U32 R91, R91, 0x4, RZ ;  /* 0x000000045b5b7824 */ /* 0x000fe200078e00ff */
[----:B------:R-:W-:Y:S01]  /*0ff0*/  ISETP.NE.AND.EX P1, PT, RZ, UR7, PT, P1 ;  /* 0x00000007ff007c0c */ /* 0x000fe2000bf25310 */
[----:B------:R-:W-:Y:S01]  /*1000*/  IMAD.HI.U32 R130, R90, -0x2daee0ad, RZ ;  /* 0xd2511f535a827827 */ /* 0x000fe200078e00ff */
[----:B------:R-:W-:Y:S01]  /*1010*/  LOP3.LUT R129, R0, 0x3, RZ, 0xc0, !PT ;  /* 0x0000000300817812 */ /* 0x000fe200078ec0ff */
[----:B------:R-:W-:Y:S01]  /*1020*/  HFMA2.MMA R0, -RZ, RZ, 0, 5.9604644775390625e-08 ;  /* 0x00000001ff007435 */ /* 0x000fe200000001ff */
[----:B------:R-:W-:Y:S01]  /*1030*/  I2FP.F32.U32 R91, R91 ;  /* 0x0000005b005b7245 */ /* 0x000fe20000201000 */
[----:B------:R-:W-:Y:S01]  /*1040*/  IMAD.IADD R93, R88, 0x1, R93 ;  /* 0x00000001585d7824 */ /* 0x000fe200078e025d */
[----:B------:R-:W-:Y:S01]  /*1050*/  P2R R166, PR, RZ, 0x2 ;  /* 0x00000002ffa67803 */ /* 0x000fe20000000000 */
[----:B------:R-:W-:Y:S01]  /*1060*/  IMAD R126, R90, -0x2daee0ad, RZ ;  /* 0xd2511f535a7e7824 */ /* 0x000fe200078e02ff */
[----:B------:R4:W0:Y:S01]  /*1070*/  MUFU.RCP R125, R91 ;  /* 0x0000005b007d7308 */ /* 0x0008220000001000 */
[----:B------:R-:W-:Y:S01]  /*1080*/  ISETP.NE.AND P1, PT, RZ, UR6, PT ;  /* 0x00000006ff007c0c */ /* 0x000fe2000bf25270 */
[----:B------:R-:W-:Y:S01]  /*1090*/  IMAD.SHL.U32 R124, R93, 0x4, RZ ;  /* 0x000000045d7c7824 */ /* 0x000fe200078e00ff */
[----:B------:R-:W-:Y:S01]  /*10a0*/  LOP3.LUT R132, R132, R94, R133, 0x96, !PT ;  /* 0x0000005e84847212 */ /* 0x000fe200078e9685 */
[----:B------:R-:W-:Y:S01]  /*10b0*/  ULDC UR7, c[0x0][0x290] ;  /* 0x0000a40000077ab9 */ /* 0x000fe20000000800 */
[----:B------:R-:W-:Y:S01]  /*10c0*/  LOP3.LUT R130, R130, R89, R131, 0x96, !PT ;  /* 0x0000005982827212 */ /* 0x000fe200078e9683 */
[----:B------:R-:W-:Y:S01]  /*10d0*/  ULDC.64 UR12, c[0x0][0x210] ;  /* 0x00008400000c7ab9 */ /* 0x000fe20000000a00 */
[----:B------:R-:W-:-:S07]  /*10e0*/  P2R R167, PR, RZ, 0x2 ;  /* 0x00000002ffa77803 */ /* 0x000fce0000000000 */
.L_x_45135:
[----:B------:R-:W-:Y:S02]  /*10f0*/  ISETP.NE.AND P1, PT, R166, RZ, PT ;  /* 0x000000ffa600720c */ /* 0x000fe40003f25270 */
[----:B-1----:R-:W-:-:S11]  /*1100*/  MOV R120, 0x3f800000 ;  /* 0x3f80000000787802 */ /* 0x002fd60000000f00 */
[----:B------:R-:W1:Y:S02]  /*1110*/  @P1 LDC.64 R122, c[0x0][0x270] ;  /* 0x00009c00ff7a1b82 */ /* 0x000e640000000a00 */
[----:B-1----:R-:W-:-:S05]  /*1120*/  @P1 IMAD.WIDE R122, R139, 0x4, R122 ;  /* 0x000000048b7a1825 */ /* 0x002fca00078e027a */
[----:B-----5:R1:W5:Y:S01]  /*1130*/  @P1 LDG.E R120, desc[UR4][R122.64] ;  /* 0x000000047a781981 */ /* 0x020362000c1e1900 */
[----:B------:R-:W-:Y:S01]  /*1140*/  IMAD R121, R139, UR14, RZ ;  /* 0x0000000e8b797c24 */ /* 0x000fe2000f8e02ff */
[----:B------:R-:W-:Y:S04]  /*1150*/  BSSY B0, `(.L_x_44910) ;  /* 0x000016f000007945 */ /* 0x000fe80003800000 */
[----:B------:R-:W-:-:S04]  /*1160*/  SHF.R.S32.HI R156, RZ, 0x1f, R121 ;  /* 0x0000001fff9c7819 */ /* 0x000fc80000011479 */
[----:B------:R-:W-:Y:S02]  /*1170*/  LEA.HI R156, R156, R121, RZ, 0x2 ;  /* 0x000000799c9c7211 */ /* 0x000fe400078f10ff */
[----:B------:R-:W-:-:S04]  /*1180*/  LOP3.LUT R121, R155, 0xff, RZ, 0xc0, !PT ;  /* 0x000000ff9b797812 */ /* 0x000fc800078ec0ff */
[----:B------:R-:W-:-:S05]  /*1190*/  LEA.HI.SX32 R156, R156, R121, 0x1e ;  /* 0x000000799c9c7211 */ /* 0x000fca00078ff2ff */
[----:B------:R-:W-:Y:S01]  /*11a0*/  IMAD.MOV.U32 R121, RZ, RZ, R156 ;  /* 0x000000ffff797224 */ /* 0x000fe200078e009c */
[----:B-1----:R-:W-:Y:S06]  /*11b0*/  @!P0 BRA `(.L_x_44911) ;  /* 0x0000001400a08947 */ /* 0x002fec0003800000 */
[----:B------:R-:W1:Y:S08]  /*11c0*/  LDC.64 R92, c[0x0][0x220] ;  /* 0x00008800ff5c7b82 */ /* 0x000e700000000a00 */
[----:B------:R-:W0:Y:S01]  /*11d0*/  LDC.64 R122, c[0x0][0x230] ;  /* 0x00008c00ff7a7b82 */ /* 0x000e220000000a00 */
[----:B-1----:R-:W-:-:S06]  /*11e0*/  IMAD.WIDE.U32 R92, R156, 0x10, R92 ;  /* 0x000000109c5c7825 */ /* 0x002fcc00078e005c */
[----:B------:R-:W5:Y:S01]  /*11f0*/  LDG.E.128 R92, desc[UR4][R92.64] ;  /* 0x000000045c5c7981 */ /* 0x000f62000c1e1d00 */
[----:B0-----:R-:W-:-:S04]  /*1200*/  ISETP.NE.U32.AND P1, PT, R122, RZ, PT ;  /* 0x000000ff7a00720c */ /* 0x001fc80003f25070 */
[----:B------:R-:W-:-:S13]  /*1210*/  ISETP.NE.AND.EX P1, PT, R123, RZ, PT, P1 ;  /* 0x000000ff7b00720c */ /* 0x000fda0003f25310 */
[----:B------:R-:W-:-:S04]  /*1220*/  @P1 LEA R158, P2, R156, R122, 0x4 ;  /* 0x0000007a9c9e1211 */ /* 0x000fc800078420ff */
[----:B------:R-:W-:-:S05]  /*1230*/  @P1 LEA.HI.X R159, R156, R123, RZ, 0x4, P2 ;  /* 0x0000007b9c9f1211 */ /* 0x000fca00010f24ff */
[----:B----4-:R0:W5:Y:S01]  /*1240*/  @P1 LDG.E.128 R88, desc[UR4][R158.64] ;  /* 0x000000049e581981 */ /* 0x010162000c1e1d00 */
        /* <DEDUP_REMOVED lines=12> */
.L_x_44913:
[----:B------:R-:W-:-:S07]  /*1310*/  MOV R170, R128 ;  /* 0x0000008000aa7202 */ /* 0x000fce0000000f00 */
.L_x_44914:
[----:B------:R-:W-:Y:S05]  /*1320*/  BSYNC B1 ;  /* 0x0000000000017941 */ /* 0x000fea0003800000 */
.L_x_44912:
        /* <DEDUP_REMOVED lines=16> */
.L_x_44918:
[----:B------:R-:W-:Y:S05]  /*1430*/  BSYNC B2 ;  /* 0x0000000000027941 */ /* 0x000fea0003800000 */
.L_x_44917:
        /* <DEDUP_REMOVED lines=39> */
[----:B------:R-:W-:Y:S02]  /*16b0*/  IMAD.MOV.U32 R128, RZ, RZ, R158 ;  /* 0x000000ffff807224 */ /* 0x000fe400078e009e */
[----:B------:R-:W-:-:S05]  /*16c0*/  IMAD.WIDE.U32 R158, R121, -0x2daee0ad, RZ ;  /* 0xd2511f53799e7825 */ /* 0x000fca00078e00ff */
[----:B------:R-:W-:Y:S01]  /*16d0*/  LOP3.LUT R130, R159, R168, R131, 0x96, !PT ;  /* 0x000000a89f827212 */ /* 0x000fe200078e9683 */
[----:B------:R-:W-:Y:S01]  /*16e0*/  IMAD.MOV.U32 R168, RZ, RZ, RZ ;  /* 0x000000ffffa87224 */ /* 0x000fe200078e00ff */
[----:B------:R-:W-:-:S07]  /*16f0*/  MOV R126, R158 ;  /* 0x0000009e007e7202 */ /* 0x000fce0000000f00 */
.L_x_44916:
[----:B------:R-:W-:Y:S05]  /*1700*/  BSYNC B1 ;  /* 0x0000000000017941 */ /* 0x000fea0003800000 */
.L_x_44915:
        /* <DEDUP_REMOVED lines=25> */
.L_x_44920:
[----:B------:R-:W-:-:S07]  /*18a0*/  IMAD.MOV.U32 R159, RZ, RZ, R128 ;  /* 0x000000ffff9f7224 */ /* 0x000fce00078e0080 */
.L_x_44921:
[----:B------:R-:W-:Y:S05]  /*18b0*/  BSYNC B1 ;  /* 0x0000000000017941 */ /* 0x000fea0003800000 */
.L_x_44919:
        /* <DEDUP_REMOVED lines=16> */
.L_x_44925:
[----:B------:R-:W-:Y:S05]  /*19c0*/  BSYNC B2 ;  /* 0x0000000000027941 */ /* 0x000fea0003800000 */
.L_x_44924:
        /* <DEDUP_REMOVED lines=40> */
[----:B------:R-:W-:Y:S01]  /*1c50*/  IMAD.MOV.U32 R129, RZ, RZ, RZ ;  /* 0x000000ffff817224 */ /* 0x000fe200078e00ff */
[----:B------:R-:W-:Y:S02]  /*1c60*/  LOP3.LUT R130, R123, R168, R131, 0x96, !PT ;  /* 0x000000a87b827212 */ /* 0x000fe400078e9683 */
[----:B------:R-:W-:-:S07]  /*1c70*/  MOV R126, R122 ;  /* 0x0000007a007e7202 */ /* 0x000fce0000000f00 */
.L_x_44923:
[----:B------:R-:W-:Y:S05]  /*1c80*/  BSYNC B1 ;  /* 0x0000000000017941 */ /* 0x000fea0003800000 */
.L_x_44922:
[----:B------:R-:W-:Y:S01]  /*1c90*/  I2FP.F32.U32 R123, R159 ;  /* 0x0000009f007b7245 */ /* 0x000fe20000201000 */
[----:B------:R-:W-:Y:S01]  /*1ca0*/  FMUL.FTZ R168, R93, R120 ;  /* 0x000000785da87220 */ /* 0x000fe20000410000 */
[----:B------:R-:W-:Y:S01]  /*1cb0*/  ISETP.NE.AND P4, PT, R129, 0x1, PT ;  /* 0x000000018100780c */ /* 0x000fe20003f85270 */
[----:B------:R-:W-:Y:S02]  /*1cc0*/  BSSY B1, `(.L_x_44926) ;  /* 0x0000012000017945 */ /* 0x000fe40003800000 */
[----:B------:R-:W-:Y:S01]  /*1cd0*/  FFMA.FTZ R122, R123, R158, 1.1641532182693481445e-10 ;  /* 0x2f0000007b7a7423 */ /* 0x000fe2000001009e */
[----:B------:R-:W-:-:S04]  /*1ce0*/  FMUL.FTZ R168, R168, R121 ;  /* 0x00000079a8a87220 */ /* 0x000fc80000410000 */
        /* <DEDUP_REMOVED lines=14> */
.L_x_44927:
[----:B------:R-:W-:-:S07]  /*1dd0*/  MOV R159, R128 ;  /* 0x00000080009f7202 */ /* 0x000fce0000000f00 */
.L_x_44928:
[----:B------:R-:W-:Y:S05]  /*1de0*/  BSYNC B1 ;  /* 0x0000000000017941 */ /* 0x000fea0003800000 */
.L_x_44926:
        /* <DEDUP_REMOVED lines=16> */
.L_x_44932:
[----:B------:R-:W-:Y:S05]  /*1ef0*/  BSYNC B2 ;  /* 0x0000000000027941 */ /* 0x000fea0003800000 */
.L_x_44931:
        /* <DEDUP_REMOVED lines=42> */
[----:B------:R-:W-:-:S11]  /*21a0*/  HFMA2.MMA R168, -RZ, RZ, 0, 0 ;  /* 0x00000000ffa87435 */ /* 0x000fd600000001ff */
.L_x_44930:
[----:B------:R-:W-:Y:S05]  /*21b0*/  BSYNC B1 ;  /* 0x0000000000017941 */ /* 0x000fea0003800000 */
.L_x_44929:
        /* <DEDUP_REMOVED lines=20> */
.L_x_44934:
[----:B------:R-:W-:-:S07]  /*2300*/  IMAD.MOV.U32 R159, RZ, RZ, R128 ;  /* 0x000000ffff9f7224 */ /* 0x000fce00078e0080 */
.L_x_44935:
[----:B------:R-:W-:Y:S05]  /*2310*/  BSYNC B1 ;  /* 0x0000000000017941 */ /* 0x000fea0003800000 */
.L_x_44933:
        /* <DEDUP_REMOVED lines=16> */
.L_x_44939:
[----:B------:R-:W-:Y:S05]  /*2420*/  BSYNC B2 ;  /* 0x0000000000027941 */ /* 0x000fea0003800000 */
.L_x_44938:
        /* <DEDUP_REMOVED lines=42> */
[----:B------:R-:W-:-:S07]  /*26d0*/  IMAD.MOV.U32 R129, RZ, RZ, RZ ;  /* 0x000000ffff817224 */ /* 0x000fce00078e00ff */
.L_x_44937:
[----:B------:R-:W-:Y:S05]  /*26e0*/  BSYNC B1 ;  /* 0x0000000000017941 */ /* 0x000fea0003800000 */
.L_x_44936:
[----:B------:R-:W-:Y:S01]  /*26f0*/  I2FP.F32.U32 R123, R159 ;  /* 0x0000009f007b7245 */ /* 0x000fe20000201000 */
[----:B------:R-:W-:Y:S01]  /*2700*/  FMUL.FTZ R122, R95, R120 ;  /* 0x000000785f7a7220 */ /* 0x000fe20000410000 */
[----:B------:R-:W-:-:S03]  /*2710*/  SEL R168, RZ, 0x1, P2 ;  /* 0x00000001ffa87807 */ /* 0x000fc60001000000 */
[----:B------:R-:W-:Y:S01]  /*2720*/  FFMA.FTZ R158, R123, R158, 1.1641532182693481445e-10 ;  /* 0x2f0000007b9e7423 */ /* 0x000fe2000001009e */
[----:B------:R-:W-:-:S04]  /*2730*/  FMUL.FTZ R122, R122, R121 ;  /* 0x000000797a7a7220 */ /* 0x000fc80000410000 */
[----:B------:R-:W-:Y:S02]  /*2740*/  FSETP.GTU.FTZ.AND P5, PT, R158, R157, PT ;  /* 0x0000009d9e00720b */ /* 0x000fe40003fbc000 */
[----:B------:R-:W-:Y:S02]  /*2750*/  SEL R158, RZ, 0x10000, P4 ;  /* 0x00010000ff9e7807 */ /* 0x000fe40002000000 */
[----:B------:R-:W-:Y:S02]  /*2760*/  FSEL R122, R122, RZ, !P5 ;  /* 0x000000ff7a7a7208 */ /* 0x000fe40006800000 */
[----:B------:R-:W-:Y:S02]  /*2770*/  SEL R157, RZ, 0x100, P3 ;  /* 0x00000100ff9d7807 */ /* 0x000fe40001800000 */
[----:B------:R-:W-:Y:S01]  /*2780*/  SEL R121, RZ, 0x1000000, P5 ;  /* 0x01000000ff797807 */ /* 0x000fe20002800000 */
[----:B------:R-:W-:-:S03]  /*2790*/  FMUL.FTZ R95, R15, R122 ;  /* 0x0000007a0f5f7220 */ /* 0x000fc60000410000 */
[----:B------:R-:W-:Y:S01]  /*27a0*/  IADD3 R121, R157, R121, R158 ;  /* 0x000000799d797210 */ /* 0x000fe20007ffe09e */
[----:B------:R-:W-:Y:S01]  /*27b0*/  @P1 FADD.FTZ R95, R91, R95 ;  /* 0x0000005f5b5f1221 */ /* 0x000fe20000010000 */
[C---:B------:R-:W-:Y:S02]  /*27c0*/  LEA R122, P1, R156.reuse, UR8, 0x4 ;  /* 0x000000089c7a7c11 */ /* 0x040fe4000f8220ff */
[----:B------:R-:W-:Y:S01]  /*27d0*/  IADD3 R157, R121, R168, RZ ;  /* 0x000000a8799d7210 */ /* 0x000fe20007ffe0ff */
[C---:B------:R-:W-:Y:S01]  /*27e0*/  VIADD R121, R156.reuse, 0x100 ;  /* 0x000001009c797836 */ /* 0x040fe20000000000 */
[C---:B------:R-:W-:Y:S02]  /*27f0*/  LEA.HI.X R123, R156.reuse, UR9, RZ, 0x4, P1 ;  /* 0x000000099c7b7c11 */ /* 0x040fe400088f24ff */
[----:B------:R-:W-:-:S03]  /*2800*/  LEA R158, P1, R156, UR10, 0x2 ;  /* 0x0000000a9c9e7c11 */ /* 0x000fc6000f8210ff */
[----:B------:R1:W-:Y:S01]  /*2810*/  STG.E.128 desc[UR4][R122.64], R92 ;  /* 0x0000005c7a007986 */ /* 0x0003e2000c101d04 */
[----:B------:R-:W-:-:S05]  /*2820*/  LEA.HI.X R159, R156, UR11, RZ, 0x2, P1 ;  /* 0x0000000b9c9f7c11 */ /* 0x000fca00088f14ff */
[----:B------:R1:W-:Y:S04]  /*2830*/  STG.E desc[UR4][R158.64], R157 ;  /* 0x0000009d9e007986 */ /* 0x0003e8000c101904 */
.L_x_44911:
[----:B------:R-:W-:Y:S05]  /*2840*/  BSYNC B0 ;  /* 0x0000000000007941 */ /* 0x000fea0003800000 */
.L_x_44910:
[----:B------:R-:W-:Y:S01]  /*2850*/  ISETP.NE.AND P1, PT, R165, RZ, PT ;  /* 0x000000ffa500720c */ /* 0x000fe20003f25270 */
[----:B------:R-:W-:-:S12]  /*2860*/  BSSY B0, `(.L_x_44940) ;  /* 0x000016a000007945 */ /* 0x000fd80003800000 */
[----:B------:R-:W-:Y:S05]  /*2870*/  @!P1 BRA `(.L_x_44941) ;  /* 0x0000001400a09947 */ /* 0x000fea0003800000 */
[----:B------:R-:W0:Y:S08]  /*2880*/  LDC.64 R96, c[0x0][0x220] ;  /* 0x00008800ff607b82 */ /* 0x000e300000000a00 */
[----:B-1----:R-:W1:Y:S01]  /*2890*/  LDC.64 R122, c[0x0][0x230] ;  /* 0x00008c00ff7a7b82 */ /* 0x002e620000000a00 */
[----:B0-----:R-:W-:-:S06]  /*28a0*/  IMAD.WIDE.U32 R96, R121, 0x10, R96 ;  /* 0x0000001079607825 */ /* 0x001fcc00078e0060 */
[----:B------:R-:W5:Y:S01]  /*28b0*/  LDG.E.128 R96, desc[UR4][R96.64] ;  /* 0x0000000460607981 */ /* 0x000f62000c1e1d00 */
[----:B-1----:R-:W-:-:S04]  /*28c0*/  ISETP.NE.U32.AND P1, PT, R122, RZ, PT ;  /* 0x000000ff7a00720c */ /* 0x002fc80003f25070 */
        /* <DEDUP_REMOVED lines=16> */
.L_x_44943:
[----:B------:R-:W-:-:S07]  /*29d0*/  MOV R170, R128 ;  /* 0x0000008000aa7202 */ /* 0x000fce0000000f00 */
.L_x_44944:
[----:B------:R-:W-:Y:S05]  /*29e0*/  BSYNC B1 ;  /* 0x0000000000017941 */ /* 0x000fea0003800000 */
.L_x_44942:
        /* <DEDUP_REMOVED lines=16> */
.L_x_44948:
[----:B------:R-:W-:Y:S05]  /*2af0*/  BSYNC B2 ;  /* 0x0000000000027941 */ /* 0x000fea0003800000 */
.L_x_44947:
        /* <DEDUP_REMOVED lines=44> */
.L_x_44946:
[----:B------:R-:W-:Y:S05]  /*2dc0*/  BSYNC B1 ;  /* 0x0000000000017941 */ /* 0x000fea0003800000 */
.L_x_44945:
        /* <DEDUP_REMOVED lines=9> */
[----:B------:R-:W-:Y:S01]  /*2e60*/  ISETP.NE.AND.EX P1, PT, R123, RZ, PT, P1 ;  /* 0x000000ff7b00720c */ /* 0x000fe20003f25310 */
[----:B0-----:R-:W-:Y:S01]  /*2e70*/  FMUL.FTZ R96, R96, R157 ;  /* 0x0000009d60607220 */ /* 0x001fe20000410000 */
[----:B-1----:R-:W-:-:S04]  /*2e80*/  FSETP.GTU.FTZ.AND P2, PT, R129, R158, PT ;  /* 0x0000009e8100720b */ /* 0x002fc80003f5c000 */
        /* <DEDUP_REMOVED lines=13> */
.L_x_44950:
[----:B------:R-:W-:-:S07]  /*2f60*/  MOV R172, R128 ;  /* 0x0000008000ac7202 */ /* 0x000fce0000000f00 */
.L_x_44951:
[----:B------:R-:W-:Y:S05]  /*2f70*/  BSYNC B1 ;  /* 0x0000000000017941 */ /* 0x000fea0003800000 */
.L_x_44949:
        /* <DEDUP_REMOVED lines=16> */
.L_x_44955:
[----:B------:R-:W-:Y:S05]  /*3080*/  BSYNC B2 ;  /* 0x0000000000027941 */ /* 0x000fea0003800000 */
.L_x_44954:
        /* <DEDUP_REMOVED lines=36> */
[----:B------:R-:W-:Y:S01]  /*32d0*/  LOP3.LUT R170, R123, R128, R134, 0x96, !PT ;  /* 0x000000807baa7212 */ /* 0x000fe200078e9686 */
[----:B------:R-:W-:-:S04]  /*32e0*/  IMAD.WIDE.U32 R128, R129, -0x326172a9, RZ ;  /* 0xcd9e8d5781807825 */ /* 0x000fc800078e00ff */
[----:B------:R-:W-:Y:S01]  /*32f0*/  IMAD.WIDE.U32 R170, R170, -0x2daee0ad, RZ ;  /* 0xd2511f53aaaa7825 */ /* 0x000fe200078e00ff */
[----:B------:R-:W-:-:S03]  /*3300*/  LOP3.LUT R132, R129, R122, R133, 0x96, !PT ;  /* 0x0000007a81847212 */ /* 0x000fc600078e9685 */
[----:B------:R-:W-:Y:S01]  /*3310*/  IMAD.MOV.U32 R123, RZ, RZ, RZ ;  /* 0x000000ffff7b7224 */ /* 0x000fe200078e00ff */
[----:B------:R-:W-:Y:S02]  /*3320*/  LOP3.LUT R130, R171, R168, R131, 0x96, !PT ;  /* 0x000000a8ab827212 */ /* 0x000fe400078e9683 */
[----:B------:R-:W-:-:S07]  /*3330*/  MOV R126, R170 ;  /* 0x000000aa007e7202 */ /* 0x000fce0000000f00 */
.L_x_44953:
[----:B------:R-:W-:Y:S05]  /*3340*/  BSYNC B1 ;  /* 0x0000000000017941 */ /* 0x000fea0003800000 */
.L_x_44952:
        /* <DEDUP_REMOVED lines=20> */
.L_x_44957:
[----:B------:R-:W-:-:S07]  /*3490*/  MOV R172, R128 ;  /* 0x0000008000ac7202 */ /* 0x000fce0000000f00 */
.L_x_44958:
[----:B------:R-:W-:Y:S05]  /*34a0*/  BSYNC B1 ;  /* 0x0000000000017941 */ /* 0x000fea0003800000 */
.L_x_44956:
        /* <DEDUP_REMOVED lines=16> */
.L_x_44962:
[----:B------:R-:W-:Y:S05]  /*35b0*/  BSYNC B2 ;  /* 0x0000000000027941 */ /* 0x000fea0003800000 */
.L_x_44961:
        /* <DEDUP_REMOVED lines=41> */
[----:B------:R-:W-:Y:S01]  /*3850*/  IMAD.MOV.U32 R168, RZ, RZ, RZ ;  /* 0x000000ffffa87224 */ /* 0x000fe200078e00ff */
[----:B------:R-:W-:-:S07]  /*3860*/  MOV R126, R170 ;  /* 0x000000aa007e7202 */ /* 0x000fce0000000f00 */
.L_x_44960:
[----:B------:R-:W-:Y:S05]  /*3870*/  BSYNC B1 ;  /* 0x0000000000017941 */ /* 0x000fea0003800000 */
.L_x_44959:
        /* <DEDUP_REMOVED lines=20> */
.L_x_44964:
[----:B------:R-:W-:-:S07]  /*39c0*/  MOV R172, R128 ;  /* 0x0000008000ac7202 */ /* 0x000fce0000000f00 */
.L_x_44965:
[----:B------:R-:W-:Y:S05]  /*39d0*/  BSYNC B1 ;  /* 0x0000000000017941 */ /* 0x000fea0003800000 */
.L_x_44963:
        /* <DEDUP_REMOVED lines=16> */
.L_x_44969:
[----:B------:R-:W-:Y:S05]  /*3ae0*/  BSYNC B2 ;  /* 0x0000000000027941 */ /* 0x000fea0003800000 */
.L_x_44968:
        /* <DEDUP_REMOVED lines=43> */
.L_x_44967:
[----:B------:R-:W-:Y:S05]  /*3da0*/  BSYNC B1 ;  /* 0x0000000000017941 */ /* 0x000fea0003800000 */
.L_x_44966:
[----:B------:R-:W-:Y:S02]  /*3db0*/  I2FP.F32.U32 R122, R172 ;  /* 0x000000ac007a7245 */ /* 0x000fe40000201000 */
[----:B------:R-:W-:-:S03]  /*3dc0*/  SEL R168, RZ, 0x1, P2 ;  /* 0x00000001ffa87807 */ /* 0x000fc60001000000 */
[----:B------:R-:W-:Y:S01]  /*3dd0*/  FFMA.FTZ R159, R122, R159, 1.1641532182693481445e-10 ;  /* 0x2f0000007a9f7423 */ /* 0x000fe2000001009f */
[----:B------:R-:W-:-:S04]  /*3de0*/  FMUL.FTZ R122, R99, R120 ;  /* 0x00000078637a7220 */ /* 0x000fc80000410000 */
[----:B------:R-:W-:Y:S01]  /*3df0*/  FMUL.FTZ R122, R122, R157 ;  /* 0x0000009d7a7a7220 */ /* 0x000fe20000410000 */
        /* <DEDUP_REMOVED lines=16> */
.L_x_44941:
[----:B------:R-:W-:Y:S05]  /*3f00*/  BSYNC B0 ;  /* 0x0000000000007941 */ /* 0x000fea0003800000 */
.L_x_44940:
        /* <DEDUP_REMOVED lines=24> */
.L_x_44973:
[----:B------:R-:W-:-:S07]  /*4090*/  MOV R170, R128 ;  /* 0x0000008000aa7202 */ /* 0x000fce0000000f00 */
.L_x_44974:
[----:B------:R-:W-:Y:S05]  /*40a0*/  BSYNC B1 ;  /* 0x0000000000017941 */ /* 0x000fea0003800000 */
.L_x_44972:
        /* <DEDUP_REMOVED lines=16> */
.L_x_44978:
[----:B------:R-:W-:Y:S05]  /*41b0*/  BSYNC B2 ;  /* 0x0000000000027941 */ /* 0x000fea0003800000 */
.L_x_44977:
        /* <DEDUP_REMOVED lines=44> */
.L_x_44976:
[----:B------:R-:W-:Y:S05]  /*4480*/  BSYNC B1 ;  /* 0x0000000000017941 */ /* 0x000fea0003800000 */
.L_x_44975:
        /* <DEDUP_REMOVED lines=25> */
.L_x_44980:
[----:B------:R-:W-:-:S07]  /*4620*/  MOV R172, R128 ;  /* 0x0000008000ac7202 */ /* 0x000fce0000000f00 */
.L_x_44981:
[----:B------:R-:W-:Y:S05]  /*4630*/  BSYNC B1 ;  /* 0x0000000000017941 */ /* 0x000fea0003800000 */
.L_x_44979:
        /* <DEDUP_REMOVED lines=16> */
.L_x_44985:
[----:B------:R-:W-:Y:S05]  /*4740*/  BSYNC B2 ;  /* 0x0000000000027941 */ /* 0x000fea0003800000 */
.L_x_44984:
        /* <DEDUP_REMOVED lines=43> */
.L_x_44983:
[----:B------:R-:W-:Y:S05]  /*4a00*/  BSYNC B1 ;  /* 0x0000000000017941 */ /* 0x000fea0003800000 */
.L_x_44982:
        /* <DEDUP_REMOVED lines=20> */
.L_x_44987:
[----:B------:R-:W-:-:S07]  /*4b50*/  MOV R172, R128 ;  /* 0x0000008000ac7202 */ /* 0x000fce0000000f00 */
.L_x_44988:
[----:B------:R-:W-:Y:S05]  /*4b60*/  BSYNC B1 ;  /* 0x0000000000017941 */ /* 0x000fea0003800000 */
.L_x_44986:
        /* <DEDUP_REMOVED lines=16> */
.L_x_44992:
[----:B------:R-:W-:Y:S05]  /*4c70*/  BSYNC B2 ;  /* 0x0000000000027941 */ /* 0x000fea0003800000 */
.L_x_44991:
        /* <DEDUP_REMOVED lines=43> */
.L_x_44990:
[----:B------:R-:W-:Y:S05]  /*4f30*/  BSYNC B1 ;  /* 0x0000000000017941 */ /* 0x000fea0003800000 */
.L_x_44989:
        /* <DEDUP_REMOVED lines=20> */
.L_x_44994:
[----:B------:R-:W-:-:S07]  /*5080*/  MOV R172, R128 ;  /* 0x0000008000ac7202 */ /* 0x000fce0000000f00 */
.L_x_44995:
[----:B------:R-:W-:Y:S05]  /*5090*/  BSYNC B1 ;  /* 0x0000000000017941 */ /* 0x000fea0003800000 */
.L_x_44993:
        /* <DEDUP_REMOVED lines=16> */
.L_x_44999:
[----:B------:R-:W-:Y:S05]  /*51a0*/  BSYNC B2 ;  /* 0x0000000000027941 */ /* 0x000fea0003800000 */
.L_x_44998:
        /* <DEDUP_REMOVED lines=43> */
.L_x_44997:
[----:B------:R-:W-:Y:S05]  /*5460*/  BSYNC B1 ;  /* 0x0000000000017941 */ /* 0x000fea0003800000 */
.L_x_44996:
        /* <DEDUP_REMOVED lines=21> */
.L_x_44971:
[----:B------:R-:W-:Y:S05]  /*55c0*/  BSYNC B0 ;  /* 0x0000000000007941 */ /* 0x000fea0003800000 */
.L_x_44970:
        /* <DEDUP_REMOVED lines=24> */
.L_x_45003:
[----:B------:R-:W-:-:S07]  /*5750*/  MOV R170, R128 ;  /* 0x0000008000aa7202 */ /* 0x000fce0000000f00 */
.L_x_45004:
[----:B------:R-:W-:Y:S05]  /*5760*/  BSYNC B1 ;  /* 0x0000000000017941 */ /* 0x000fea0003800000 */
.L_x_45002:
        /* <DEDUP_REMOVED lines=16> */
.L_x_45008:
[----:B------:R-:W-:Y:S05]  /*5870*/  BSYNC B2 ;  /* 0x0000000000027941 */ /* 0x000fea0003800000 */
.L_x_45007:
        /* <DEDUP_REMOVED lines=44> */
.L_x_45006:
[----:B------:R-:W-:Y:S05]  /*5b40*/  BSYNC B1 ;  /* 0x0000000000017941 */ /* 0x000fea0003800000 */
.L_x_45005:
        /* <DEDUP_REMOVED lines=25> */
.L_x_45010:
[----:B------:R-:W-:-:S07]  /*5ce0*/  MOV R172, R128 ;  /* 0x0000008000ac7202 */ /* 0x000fce0000000f00 */
.L_x_45011:
[----:B------:R-:W-:Y:S05]  /*5cf0*/  BSYNC B1 ;  /* 0x0000000000017941 */ /* 0x000fea0003800000 */
.L_x_45009:
        /* <DEDUP_REMOVED lines=16> */
.L_x_45015:
[----:B------:R-:W-:Y:S05]  /*5e00*/  BSYNC B2 ;  /* 0x0000000000027941 */ /* 0x000fea0003800000 */
.L_x_45014:
        /* <DEDUP_REMOVED lines=43> */
.L_x_45013:
[----:B------:R-:W-:Y:S05]  /*60c0*/  BSYNC B1 ;  /* 0x0000000000017941 */ /* 0x000fea0003800000 */
.L_x_45012:
        /* <DEDUP_REMOVED lines=20> */
.L_x_45017:
[----:B------:R-:W-:-:S07]  /*6210*/  MOV R172, R128 ;  /* 0x0000008000ac7202 */ /* 0x000fce0000000f00 */
.L_x_45018:
[----:B------:R-:W-:Y:S05]  /*6220*/  BSYNC B1 ;  /* 0x0000000000017941 */ /* 0x000fea0003800000 */
.L_x_45016:
        /* <DEDUP_REMOVED lines=16> */
.L_x_45022:
[----:B------:R-:W-:Y:S05]  /*6330*/  BSYNC B2 ;  /* 0x0000000000027941 */ /* 0x000fea0003800000 */
.L_x_45021:
        /* <DEDUP_REMOVED lines=43> */
.L_x_45020:
[----:B------:R-:W-:Y:S05]  /*65f0*/  BSYNC B1 ;  /* 0x0000000000017941 */ /* 0x000fea0003800000 */
.L_x_45019:
        /* <DEDUP_REMOVED lines=20> */
.L_x_45024:
[----:B------:R-:W-:-:S07]  /*6740*/  MOV R172, R128 ;  /* 0x0000008000ac7202 */ /* 0x000fce0000000f00 */
.L_x_45025:
[----:B------:R-:W-:Y:S05]  /*6750*/  BSYNC B1 ;  /* 0x0000000000017941 */ /* 0x000fea0003800000 */
.L_x_45023:
        /* <DEDUP_REMOVED lines=16> */
.L_x_45029:
[----:B------:R-:W-:Y:S05]  /*6860*/  BSYNC B2 ;  /* 0x0000000000027941 */ /* 0x000fea0003800000 */
.L_x_45028:
        /* <DEDUP_REMOVED lines=43> */
.L_x_45027:
[----:B------:R-:W-:Y:S05]  /*6b20*/  BSYNC B1 ;  /* 0x0000000000017941 */ /* 0x000fea0003800000 */
.L_x_45026:
        /* <DEDUP_REMOVED lines=21> */
.L_x_45001:
[----:B------:R-:W-:Y:S05]  /*6c80*/  BSYNC B0 ;  /* 0x0000000000007941 */ /* 0x000fea0003800000 */
.L_x_45000:
        /* <DEDUP_REMOVED lines=24> */
.L_x_45033:
[----:B------:R-:W-:-:S07]  /*6e10*/  MOV R170, R128 ;  /* 0x0000008000aa7202 */ /* 0x000fce0000000f00 */
.L_x_45034:
[----:B------:R-:W-:Y:S05]  /*6e20*/  BSYNC B1 ;  /* 0x0000000000017941 */ /* 0x000fea0003800000 */
.L_x_45032:
        /* <DEDUP_REMOVED lines=16> */
.L_x_45038:
[----:B------:R-:W-:Y:S05]  /*6f30*/  BSYNC B2 ;  /* 0x0000000000027941 */ /* 0x000fea0003800000 */
.L_x_45037:
        /* <DEDUP_REMOVED lines=44> */
.L_x_45036:
[----:B------:R-:W-:Y:S05]  /*7200*/  BSYNC B1 ;  /* 0x0000000000017941 */ /* 0x000fea0003800000 */
.L_x_45035:
        /* <DEDUP_REMOVED lines=25> */
.L_x_45040:
[----:B------:R-:W-:-:S07]  /*73a0*/  MOV R172, R128 ;  /* 0x0000008000ac7202 */ /* 0x000fce0000000f00 */
.L_x_45041:
[----:B------:R-:W-:Y:S05]  /*73b0*/  BSYNC B1 ;  /* 0x0000000000017941 */ /* 0x000fea0003800000 */
.L_x_45039:
        /* <DEDUP_REMOVED lines=16> */
.L_x_45045:
[----:B------:R-:W-:Y:S05]  /*74c0*/  BSYNC B2 ;  /* 0x0000000000027941 */ /* 0x000fea0003800000 */
.L_x_45044:
        /* <DEDUP_REMOVED lines=43> */
.L_x_45043:
[----:B------:R-:W-:Y:S05]  /*7780*/  BSYNC B1 ;  /* 0x0000000000017941 */ /* 0x000fea0003800000 */
.L_x_45042:
        /* <DEDUP_REMOVED lines=20> */
.L_x_45047:
[----:B------:R-:W-:-:S07]  /*78d0*/  MOV R172, R128 ;  /* 0x0000008000ac7202 */ /* 0x000fce0000000f00 */
.L_x_45048:
[----:B------:R-:W-:Y:S05]  /*78e0*/  BSYNC B1 ;  /* 0x0000000000017941 */ /* 0x000fea0003800000 */
.L_x_45046:
        /* <DEDUP_REMOVED lines=16> */
.L_x_45052:
[----:B------:R-:W-:Y:S05]  /*79f0*/  BSYNC B2 ;  /* 0x0000000000027941 */ /* 0x000fea0003800000 */
.L_x_45051:
        /* <DEDUP_REMOVED lines=43> */
.L_x_45050:
[----:B------:R-:W-:Y:S05]  /*7cb0*/  BSYNC B1 ;  /* 0x0000000000017941 */ /* 0x000fea0003800000 */
.L_x_45049:
        /* <DEDUP_REMOVED lines=20> */
.L_x_45054:
[----:B------:R-:W-:-:S07]  /*7e00*/  MOV R172, R128 ;  /* 0x0000008000ac7202 */ /* 0x000fce0000000f00 */
.L_x_45055:
[----:B------:R-:W-:Y:S05]  /*7e10*/  BSYNC B1 ;  /* 0x0000000000017941 */ /* 0x000fea0003800000 */
.L_x_45053:
        /* <DEDUP_REMOVED lines=16> */
.L_x_45059:
[----:B------:R-:W-:Y:S05]  /*7f20*/  BSYNC B2 ;  /* 0x0000000000027941 */ /* 0x000fea0003800000 */
.L_x_45058:
        /* <DEDUP_REMOVED lines=43> */
.L_x_45057:
[----:B------:R-:W-:Y:S05]  /*81e0*/  BSYNC B1 ;  /* 0x0000000000017941 */ /* 0x000fea0003800000 */
.L_x_45056:
        /* <DEDUP_REMOVED lines=21> */
.L_x_45031:
[----:B------:R-:W-:Y:S05]  /*8340*/  BSYNC B0 ;  /* 0x0000000000007941 */ /* 0x000fea0003800000 */
.L_x_45030:
        /* <DEDUP_REMOVED lines=24> */
.L_x_45063:
[----:B------:R-:W-:-:S07]  /*84d0*/  MOV R170, R128 ;  /* 0x0000008000aa7202 */ /* 0x000fce0000000f00 */
.L_x_45064:
[----:B------:R-:W-:Y:S05]  /*84e0*/  BSYNC B1 ;  /* 0x0000000000017941 */ /* 0x000fea0003800000 */
.L_x_45062:
        /* <DEDUP_REMOVED lines=16> */
.L_x_45068:
[----:B------:R-:W-:Y:S05]  /*85f0*/  BSYNC B2 ;  /* 0x0000000000027941 */ /* 0x000fea0003800000 */
.L_x_45067:
        /* <DEDUP_REMOVED lines=44> */
.L_x_45066:
[----:B------:R-:W-:Y:S05]  /*88c0*/  BSYNC B1 ;  /* 0x0000000000017941 */ /* 0x000fea0003800000 */
.L_x_45065:
        /* <DEDUP_REMOVED lines=25> */
.L_x_45070:
[----:B------:R-:W-:-:S07]  /*8a60*/  MOV R172, R128 ;  /* 0x0000008000ac7202 */ /* 0x000fce0000000f00 */
.L_x_45071:
[----:B------:R-:W-:Y:S05]  /*8a70*/  BSYNC B1 ;  /* 0x0000000000017941 */ /* 0x000fea0003800000 */
.L_x_45069:
        /* <DEDUP_REMOVED lines=16> */
.L_x_45075:
[----:B------:R-:W-:Y:S05]  /*8b80*/  BSYNC B2 ;  /* 0x0000000000027941 */ /* 0x000fea0003800000 */
.L_x_45074:
        /* <DEDUP_REMOVED lines=43> */
.L_x_45073:
[----:B------:R-:W-:Y:S05]  /*8e40*/  BSYNC B1 ;  /* 0x0000000000017941 */ /* 0x000fea0003800000 */
.L_x_45072:
        /* <DEDUP_REMOVED lines=20> */
.L_x_45077:
[----:B------:R-:W-:-:S07]  /*8f90*/  MOV R172, R128 ;  /* 0x0000008000ac7202 */ /* 0x000fce0000000f00 */
.L_x_45078:
[----:B------:R-:W-:Y:S05]  /*8fa0*/  BSYNC B1 ;  /* 0x0000000000017941 */ /* 0x000fea0003800000 */
.L_x_45076:
        /* <DEDUP_REMOVED lines=16> */
.L_x_45082:
[----:B------:R-:W-:Y:S05]  /*90b0*/  BSYNC B2 ;  /* 0x0000000000027941 */ /* 0x000fea0003800000 */
.L_x_45081:
        /* <DEDUP_REMOVED lines=43> */
.L_x_45080:
[----:B------:R-:W-:Y:S05]  /*9370*/  BSYNC B1 ;  /* 0x0000000000017941 */ /* 0x000fea0003800000 */
.L_x_45079:
        /* <DEDUP_REMOVED lines=20> */
.L_x_45084:
[----:B------:R-:W-:-:S07]  /*94c0*/  MOV R172, R128 ;  /* 0x0000008000ac7202 */ /* 0x000fce0000000f00 */
.L_x_45085:
[----:B------:R-:W-:Y:S05]  /*94d0*/  BSYNC B1 ;  /* 0x0000000000017941 */ /* 0x000fea0003800000 */
.L_x_45083:
        /* <DEDUP_REMOVED lines=16> */
.L_x_45089:
[----:B------:R-:W-:Y:S05]  /*95e0*/  BSYNC B2 ;  /* 0x0000000000027941 */ /* 0x000fea0003800000 */
.L_x_45088:
        /* <DEDUP_REMOVED lines=43> */
.L_x_45087:
[----:B------:R-:W-:Y:S05]  /*98a0*/  BSYNC B1 ;  /* 0x0000000000017941 */ /* 0x000fea0003800000 */
.L_x_45086:
        /* <DEDUP_REMOVED lines=21> */
.L_x_45061:
[----:B------:R-:W-:Y:S05]  /*9a00*/  BSYNC B0 ;  /* 0x0000000000007941 */ /* 0x000fea0003800000 */
.L_x_45060:
        /* <DEDUP_REMOVED lines=24> */
.L_x_45093:
[----:B------:R-:W-:-:S07]  /*9b90*/  MOV R170, R128 ;  /* 0x0000008000aa7202 */ /* 0x000fce0000000f00 */
.L_x_45094:
[----:B------:R-:W-:Y:S05]  /*9ba0*/  BSYNC B1 ;  /* 0x0000000000017941 */ /* 0x000fea0003800000 */
.L_x_45092:
        /* <DEDUP_REMOVED lines=16> */
.L_x_45098:
[----:B------:R-:W-:Y:S05]  /*9cb0*/  BSYNC B2 ;  /* 0x0000000000027941 */ /* 0x000fea0003800000 */
.L_x_45097:
        /* <DEDUP_REMOVED lines=44> */
.L_x_45096:
[----:B------:R-:W-:Y:S05]  /*9f80*/  BSYNC B1 ;  /* 0x0000000000017941 */ /* 0x000fea0003800000 */
.L_x_45095:
        /* <DEDUP_REMOVED lines=25> */
.L_x_45100:
[----:B------:R-:W-:-:S07]  /*a120*/  MOV R172, R128 ;  /* 0x0000008000ac7202 */ /* 0x000fce0000000f00 */
.L_x_45101:
[----:B------:R-:W-:Y:S05]  /*a130*/  BSYNC B1 ;  /* 0x0000000000017941 */ /* 0x000fea0003800000 */
.L_x_45099:
        /* <DEDUP_REMOVED lines=16> */
.L_x_45105:
[----:B------:R-:W-:Y:S05]  /*a240*/  BSYNC B2 ;  /* 0x0000000000027941 */ /* 0x000fea0003800000 */
.L_x_45104:
        /* <DEDUP_REMOVED lines=43> */
.L_x_45103:
[----:B------:R-:W-:Y:S05]  /*a500*/  BSYNC B1 ;  /* 0x0000000000017941 */ /* 0x000fea0003800000 */
.L_x_45102:
        /* <DEDUP_REMOVED lines=20> */
.L_x_45107:
[----:B------:R-:W-:-:S07]  /*a650*/  MOV R172, R128 ;  /* 0x0000008000ac7202 */ /* 0x000fce0000000f00 */
.L_x_45108:
[----:B------:R-:W-:Y:S05]  /*a660*/  BSYNC B1 ;  /* 0x0000000000017941 */ /* 0x000fea0003800000 */
.L_x_45106:
        /* <DEDUP_REMOVED lines=16> */
.L_x_45112:
[----:B------:R-:W-:Y:S05]  /*a770*/  BSYNC B2 ;  /* 0x0000000000027941 */ /* 0x000fea0003800000 */
.L_x_45111:
        /* <DEDUP_REMOVED lines=43> */
.L_x_45110:
[----:B------:R-:W-:Y:S05]  /*aa30*/  BSYNC B1 ;  /* 0x0000000000017941 */ /* 0x000fea0003800000 */
.L_x_45109:
        /* <DEDUP_REMOVED lines=20> */
.L_x_45114:
[----:B------:R-:W-:-:S07]  /*ab80*/  MOV R172, R128 ;  /* 0x0000008000ac7202 */ /* 0x000fce0000000f00 */
.L_x_45115:
[----:B------:R-:W-:Y:S05]  /*ab90*/  BSYNC B1 ;  /* 0x0000000000017941 */ /* 0x000fea0003800000 */
.L_x_45113:
        /* <DEDUP_REMOVED lines=16> */
.L_x_45119:
[----:B------:R-:W-:Y:S05]  /*aca0*/  BSYNC B2 ;  /* 0x0000000000027941 */ /* 0x000fea0003800000 */
.L_x_45118:
        /* <DEDUP_REMOVED lines=43> */
.L_x_45117:
[----:B------:R-:W-:Y:S05]  /*af60*/  BSYNC B1 ;  /* 0x0000000000017941 */ /* 0x000fea0003800000 */
.L_x_45116:
[----:B------:R-:W-:Y:S01]  /*af70*/  I2FP.F32.U32 R168, R172 ;  /* 0x000000ac00a87245 */ /* 0x000fe20000201000 */
[----:B------:R-:W-:Y:S01]  /*af80*/  FMUL.FTZ R170, R119, R120 ;  /* 0x0000007877aa7220 */ /* 0x000fe20000410000 */
[----:B------:R-:W-:Y:S02]  /*af90*/  SEL R169, RZ, 0x100, P3 ;  /* 0x00000100ffa97807 */ /* 0x000fe40001800000 */
[C---:B------:R-:W-:Y:S01]  /*afa0*/  LEA R122, P5, R121.reuse, UR8, 0x4 ;  /* 0x00000008797a7c11 */ /* 0x040fe2000f8a20ff */
        /* <DEDUP_REMOVED lines=16> */
.L_x_45091:
[----:B------:R-:W-:Y:S05]  /*b0b0*/  BSYNC B0 ;  /* 0x0000000000007941 */ /* 0x000fea0003800000 */
.L_x_45090:
[----:B0----5:R-:W-:Y:S01]  /*b0c0*/  FADD.FTZ R120, RZ, R92 ;  /* 0x0000005cff787221 */ /* 0x021fe20000010000 */
        /* <DEDUP_REMOVED lines=14> */
[----:B-1----:R-:W-:-:S04]  /*b1b0*/  FADD.FTZ R123, R97, R120 ;  /* 0x00000078617b7221 */ /* 0x002fc80000010000 */
        /* <DEDUP_REMOVED lines=107> */
.L_x_45146:
        /* <DEDUP_REMOVED lines=18> */
[----:B-1----:R-:W-:Y:S01]  /*b990*/  @!P1 LEA R121, R121, R0, 0x18 ;  /* 0x0000000079799211 */ /* 0x002fe200078ec0ff */
[----:B------:R-:W-:-:S04]  /*b9a0*/  HFMA2.MMA R0, -RZ, RZ, 0, 0 ;  /* 0x00000000ff007435 */ /* 0x000fc800000001ff */
[----:B------:R-:W-:Y:S01]  /*b9b0*/  @!P1 IMAD R122, R122, 0x8, R121 ;  /* 0x000000087a7a9824 */ /* 0x000fe200078e0279 */
[----:B------:R-:W-:Y:S01]  /*b9c0*/  CS2R R120, SRZ ;  /* 0x0000000000787805 */ /* 0x000fe2000001ff00 */
[----:B------:R-:W-:-:S05]  /*b9d0*/  @!P1 IMAD.MOV.U32 R0, RZ, RZ, R124 ;  /* 0x000000ffff009224 */ /* 0x000fca00078e007c */
[----:B------:R-:W-:Y:S01]  /*b9e0*/  @!P1 LDS.64 R120, [R122] ;  /* 0x000000007a789984 */ /* 0x000fe20000000a00 */
[-C--:B------:R-:W-:Y:S02]  /*b9f0*/  I2FP.F32.S32 R169, R0.reuse ;  /* 0x0000000000a97245 */ /* 0x080fe40000201400 */
[----:B------:R-:W-:Y:S01]  /*ba00*/  LOP3.LUT P1, RZ, R123, 0x1f, R155, 0xf8, !PT ;  /* 0x0000001f7bff7812 */ /* 0x000fe2000782f89b */
[----:B------:R-:W0:Y:S02]  /*ba10*/  SHFL.DOWN PT, R157, R0, 0x4, 0x1f ;  /* 0x08801f00009d7f89 */ /* 0x000e2400000e0000 */
[----:B0-----:R-:W-:Y:S02]  /*ba20*/  I2FP.F32.S32 R168, R157 ;  /* 0x0000009d00a87245 */ /* 0x001fe40000201400 */
[----:B------:R-:W-:-:S04]  /*ba30*/  IADD3 R157, R157, R0, RZ ;  /* 0x000000009d9d7210 */ /* 0x000fc80007ffe0ff */
[----:B------:R-:W-:Y:S01]  /*ba40*/  I2FP.F32.S32 R0, R157 ;  /* 0x0000009d00007245 */ /* 0x000fe20000201400 */
[----:B------:R-:W0:Y:S04]  /*ba50*/  SHFL.DOWN PT, R159, R120, 0x4, 0x1f ;  /* 0x08801f00789f7f89 */ /* 0x000e2800000e0000 */
        /* <DEDUP_REMOVED lines=24> */
[----:B------:R-:W5:Y:S01]  /*bbe0*/  MUFU.RCP R122, R0 ;  /* 0x00000000007a7308 */ /* 0x000f620000001000 */
[----:B-1----:R-:W-:Y:S01]  /*bbf0*/  I2FP.F32.S32 R169, R157 ;  /* 0x0000009d00a97245 */ /* 0x002fe20000201400 */
[----:B-----5:R-:W-:Y:S01]  /*bc00*/  FMUL.FTZ R173, R122, R173 ;  /* 0x000000ad7aad7220 */ /* 0x020fe20000410000 */
[----:B0-----:R-:W-:-:S04]  /*bc10*/  FADD.FTZ R121, R158, R121 ;  /* 0x000000799e797221 */ /* 0x001fc80000010000 */
[----:B------:R-:W0:Y:S01]  /*bc20*/  SHFL.DOWN PT, R168, R173, 0x1, 0x1f ;  /* 0x08201f00ada87f89 */ /* 0x000e2200000e0000 */
[----:B------:R-:W-:Y:S01]  /*bc30*/  FFMA.FTZ R121, R122, R159, R121 ;  /* 0x0000009f7a797223 */ /* 0x000fe20000010079 */
[----:B------:R-:W-:-:S04]  /*bc40*/  IADD3 R159, R120, R157, RZ ;  /* 0x0000009d789f7210 */ /* 0x000fc80007ffe0ff */
[----:B------:R-:W-:Y:S01]  /*bc50*/  I2FP.F32.S32 R159, R159 ;  /* 0x0000009f009f7245 */ /* 0x000fe20000201400 */
[----:B------:R-:W1:Y:S05]  /*bc60*/  SHFL.DOWN PT, R122, R121, 0x1, 0x1f ;  /* 0x08201f00797a7f89 */ /* 0x000e6a00000e0000 */
[----:B------:R-:W5:Y:S01]  /*bc70*/  MUFU.RCP R159, R159 ;  /* 0x0000009f009f7308 */ /* 0x000f620000001000 */
[----:B0-----:R-:W-:Y:S01]  /*bc80*/  FADD.FTZ R158, R173, -R168 ;  /* 0x800000a8ad9e7221 */ /* 0x001fe20000010000 */
[----:B------:R-:W-:-:S03]  /*bc90*/  FMUL.FTZ R171, R168, R169 ;  /* 0x000000a9a8ab7220 */ /* 0x000fc60000410000 */
[----:B------:R-:W-:-:S04]  /*bca0*/  FMUL.FTZ R157, R158, R158 ;  /* 0x0000009e9e9d7220 */ /* 0x000fc80000410000 */
[C---:B------:R-:W-:Y:S01]  /*bcb0*/  FMUL.FTZ R157, R0.reuse, R157 ;  /* 0x0000009d009d7220 */ /* 0x040fe20000410000 */
[----:B------:R-:W-:Y:S01]  /*bcc0*/  FFMA.FTZ R0, R0, R173, R171 ;  /* 0x000000ad00007223 */ /* 0x000fe200000100ab */
[----:B-1----:R-:W-:Y:S02]  /*bcd0*/  FADD.FTZ R122, R121, R122 ;  /* 0x0000007a797a7221 */ /* 0x002fe40000010000 */
[----:B------:R-:W-:Y:S01]  /*bce0*/  FMUL.FTZ R157, R157, R169 ;  /* 0x000000a99d9d7220 */ /* 0x000fe20000410000 */
[C---:B-----5:R-:W-:Y:S01]  /*bcf0*/  FMUL.FTZ R158, R159.reuse, R0 ;  /* 0x000000009f9e7220 */ /* 0x060fe20000410000 */
[----:B------:R-:W0:Y:S02]  /*bd00*/  @!P1 LDC.64 R120, c[0x0][0x250] ;  /* 0x00009400ff789b82 */ /* 0x000e240000000a00 */
[----:B------:R-:W-:Y:S02]  /*bd10*/  FFMA.FTZ R157, R159, R157, R122 ;  /* 0x0000009d9f9d7223 */ /* 0x000fe4000001007a */
[----:B------:R-:W1:Y:S04]  /*bd20*/  SHFL.IDX PT, R169, R158, RZ, 0x1f ;  /* 0x00001fff9ea97589 */ /* 0x000e6800000e0000 */
[----:B------:R-:W5:Y:S01]  /*bd30*/  SHFL.IDX PT, R157, R157, RZ, 0x1f ;  /* 0x00001fff9d9d7589 */ /* 0x000f6200000e0000 */
[----:B------:R-:W5:Y:S01]  /*bd40*/  LDC R0, c[0x0][0x2d8] ;  /* 0x0000b600ff007b82 */ /* 0x000f620000000800 */
[----:B0-----:R-:W-:-:S04]  /*bd50*/  @!P1 IMAD.WIDE R120, R139, 0x4, R120 ;  /* 0x000000048b789825 */ /* 0x001fc800078e0278 */
[----:B-1----:R-:W-:Y:S01]  /*bd60*/  FMUL.FTZ R122, R169, R169 ;  /* 0x000000a9a97a7220 */ /* 0x002fe20000410000 */
[----:B------:R0:W-:Y:S04]  /*bd70*/  @!P1 STG.E desc[UR4][R120.64], R169 ;  /* 0x000000a978009986 */ /* 0x0001e8000c101904 */
[----:B------:R-:W-:Y:S01]  /*bd80*/  FSEL R159, R122, RZ, P2 ;  /* 0x000000ff7a9f7208 */ /* 0x000fe20001000000 */
[----:B-----5:R-:W-:Y:S01]  /*bd90*/  FFMA.FTZ R0, R157, UR7, R0 ;  /* 0x000000079d007c23 */ /* 0x020fe20008010000 */
[----:B------:R-:W1:Y:S01]  /*bda0*/  @!P1 LDC.64 R122, c[0x0][0x258] ;  /* 0x00009600ff7a9b82 */ /* 0x000e620000000a00 */
[----:B------:R-:W-:Y:S02]  /*bdb0*/  FSEL R157, R169, RZ, !P2 ;  /* 0x000000ffa99d7208 */ /* 0x000fe40005000000 */
[----:B------:R-:W-:-:S06]  /*bdc0*/  FADD.FTZ R0, R0, R159 ;  /* 0x0000009f00007221 */ /* 0x000fcc0000010000 */
[----:B------:R-:W5:Y:S01]  /*bdd0*/  MUFU.RSQ R0, R0 ;  /* 0x0000000000007308 */ /* 0x000f620000001400 */
[----:B-1----:R-:W-:-:S05]  /*bde0*/  @!P1 IMAD.WIDE R122, R139, 0x4, R122 ;  /* 0x000000048b7a9825 */ /* 0x002fca00078e027a */
[----:B-----5:R0:W-:Y:S01]  /*bdf0*/  @!P1 STG.E desc[UR4][R122.64], R0 ;  /* 0x000000007a009986 */ /* 0x0201e2000c101904 */
[----:B------:R-:W-:Y:S05]  /*be00*/  @!P0 BRA `(.L_x_45122) ;  /* 0x0000000000408947 */ /* 0x000fea0003800000 */
[----:B------:R-:W1:Y:S01]  /*be10*/  LDC.64 R158, c[0x0][0x2b8] ;  /* 0x0000ae00ff9e7b82 */ /* 0x000e620000000a00 */
[--C-:B0-----:R-:W-:Y:S01]  /*be20*/  FADD.FTZ R121, R92, -R157.reuse ;  /* 0x8000009d5c797221 */ /* 0x101fe20000010000 */
        /* <DEDUP_REMOVED lines=14> */
.L_x_45122:
[----:B------:R-:W-:Y:S05]  /*bf10*/  BSYNC B0 ;  /* 0x0000000000007941 */ /* 0x000fea0003800000 */
.L_x_45121:
        /* <DEDUP_REMOVED lines=19> */
.L_x_45124:
[----:B------:R-:W-:Y:S05]  /*c050*/  BSYNC B0 ;  /* 0x0000000000007941 */ /* 0x000fea0003800000 */
.L_x_45123:
        /* <DEDUP_REMOVED lines=19> */
.L_x_45126:
[----:B------:R-:W-:Y:S05]  /*c190*/  BSYNC B0 ;  /* 0x0000000000007941 */ /* 0x000fea0003800000 */
.L_x_45125:
        /* <DEDUP_REMOVED lines=19> */
.L_x_45128:
[----:B------:R-:W-:Y:S05]  /*c2d0*/  BSYNC B0 ;  /* 0x0000000000007941 */ /* 0x000fea0003800000 */
.L_x_45127:
        /* <DEDUP_REMOVED lines=19> */
.L_x_45130:
[----:B------:R-:W-:Y:S05]  /*c410*/  BSYNC B0 ;  /* 0x0000000000007941 */ /* 0x000fea0003800000 */
.L_x_45129:
        /* <DEDUP_REMOVED lines=19> */
.L_x_45132:
[----:B------:R-:W-:Y:S05]  /*c550*/  BSYNC B0 ;  /* 0x0000000000007941 */ /* 0x000fea0003800000 */
.L_x_45131:
        /* <DEDUP_REMOVED lines=18> */
.L_x_45134:
[----:B------:R-:W-:Y:S05]  /*c680*/  BSYNC B0 ;  /* 0x0000000000007941 */ /* 0x000fea0003800000 */
.L_x_45133:
[----:B------:R-:W-:Y:S01]  /*c690*/  ISETP.NE.AND P1, PT, R170, RZ, PT ;  /* 0x000000ffaa00720c */ /* 0x000fe20003f25270 */
[----:B------:R-:W-:-:S03]  /*c6a0*/  VIADD R139, R139, UR12 ;  /* 0x0000000c8b8b7c36 */ /* 0x000fc60008000000 */
[----:B0-----:R-:W-:Y:S02]  /*c6b0*/  SEL R0, RZ, 0x1, P1 ;  /* 0x00000001ff007807 */ /* 0x001fe40000800000 */
[----:B------:R-:W-:-:S13]  /*c6c0*/  ISETP.GE.AND P1, PT, R139, UR13, PT ;  /* 0x0000000d8b007c0c */ /* 0x000fda000bf26270 */
[----:B------:R-:W-:Y:S05]  /*c6d0*/  @!P1 BRA `(.L_x_45135) ;  /* 0xffffff4800849947 */ /* 0x000fea000383ffff */
[----:B------:R-:W-:Y:S05]  /*c6e0*/  EXIT ;  /* 0x000000000000794d */ /* 0x000fea0003800000 */
.L_x_45120:
[----:B------:R-:W-:Y:S01]  /*c6f0*/  HFMA2.MMA R174, -RZ, RZ, 0, 1.847743988037109375e-06 ;  /* 0x0000001fffae7435 */ /* 0x000fe200000001ff */
[----:B------:R-:W-:Y:S01]  /*c700*/  MOV R172, R121 ;  /* 0x0000007900ac7202 */ /* 0x000fe20000000f00 */
[----:B------:R-:W-:Y:S02]  /*c710*/  IMAD.MOV.U32 R173, RZ, RZ, 0x1 ;  /* 0x00000001ffad7424 */ /* 0x000fe400078e00ff */
[----:B------:R-:W-:-:S07]  /*c720*/  IMAD.MOV.U32 R171, RZ, RZ, -0x1 ;  /* 0xffffffffffab7424 */ /* 0x000fce00078e00ff */
[----:B--234-:R-:W-:Y:S05]  /*c730*/  WARPSYNC.COLLECTIVE R171, `(.L_x_45136) ;  /* 0x00000000ab087348 */ /* 0x01cfea0003c00000 */
[----:B------:R0:W1:Y:S02]  /*c740*/  SHFL.BFLY P6, R169, R172, R173, R174 ;  /* 0x0c0000adaca97389 */ /* 0x00006400000c00ae */
[----:B01234-:R-:W-:Y:S01]  /*c750*/  ENDCOLLECTIVE ;  /* 0x000000000000791b */ /* 0x01ffe20003800000 */
.L_x_45136:
[----:B------:R-:W-:Y:S01]  /*c760*/  HFMA2.MMA R173, -RZ, RZ, 0, 1.1920928955078125e-07 ;  /* 0x00000002ffad7435 */ /* 0x000fe200000001ff */
[----:B------:R-:W-:-:S05]  /*c770*/  MOV R0, R169 ;  /* 0x000000a900007202 */ /* 0x000fca0000000f00 */
[----:B------:R-:W-:-:S04]  /*c780*/  FADD.FTZ R157, R121, R0 ;  /* 0x00000000799d7221 */ /* 0x000fc80000010000 */
[----:B------:R-:W-:-:S07]  /*c790*/  IMAD.MOV.U32 R172, RZ, RZ, R157 ;  /* 0x000000ffffac7224 */ /* 0x000fce00078e009d */
[----:B------:R-:W-:Y:S05]  /*c7a0*/  WARPSYNC.COLLECTIVE R171, `(.L_x_45137) ;  /* 0x00000000ab087348 */ /* 0x000fea0003c00000 */
[----:B------:R0:W1:Y:S02]  /*c7b0*/  SHFL.BFLY P6, R169, R172, R173, R174 ;  /* 0x0c0000adaca97389 */ /* 0x00006400000c00ae */
[----:B01----:R-:W-:Y:S01]  /*c7c0*/  ENDCOLLECTIVE ;  /* 0x000000000000791b */ /* 0x003fe20003800000 */
.L_x_45137:
[----:B------:R-:W-:Y:S02]  /*c7d0*/  IMAD.MOV.U32 R173, RZ, RZ, 0x4 ;  /* 0x00000004ffad7424 */ /* 0x000fe400078e00ff */
[----:B------:R-:W-:-:S04]  /*c7e0*/  IMAD.MOV.U32 R0, RZ, RZ, R169 ;  /* 0x000000ffff007224 */ /* 0x000fc800078e00a9 */
[----:B------:R-:W-:-:S05]  /*c7f0*/  FADD.FTZ R158, R157, R0 ;  /* 0x000000009d9e7221 */ /* 0x000fca0000010000 */
[----:B------:R-:W-:-:S07]  /*c800*/  MOV R172, R158 ;  /* 0x0000009e00ac7202 */ /* 0x000fce0000000f00 */
[----:B------:R-:W-:Y:S05]  /*c810*/  WARPSYNC.COLLECTIVE R171, `(.L_x_45138) ;  /* 0x00000000ab087348 */ /* 0x000fea0003c00000 */
[----:B------:R0:W1:Y:S02]  /*c820*/  SHFL.BFLY P6, R169, R172, R173, R174 ;  /* 0x0c0000adaca97389 */ /* 0x00006400000c00ae */
[----:B01----:R-:W-:Y:S01]  /*c830*/  ENDCOLLECTIVE ;  /* 0x000000000000791b */ /* 0x003fe20003800000 */
.L_x_45138:
[----:B------:R-:W-:Y:S01]  /*c840*/  HFMA2.MMA R173, -RZ, RZ, 0, 4.76837158203125e-07 ;  /* 0x00000008ffad7435 */ /* 0x000fe200000001ff */
[----:B------:R-:W-:-:S05]  /*c850*/  MOV R159, R169 ;  /* 0x000000a9009f7202 */ /* 0x000fca0000000f00 */
[----:B------:R-:W-:-:S04]  /*c860*/  FADD.FTZ R159, R158, R159 ;  /* 0x0000009f9e9f7221 */ /* 0x000fc80000010000 */
[----:B------:R-:W-:-:S07]  /*c870*/  IMAD.MOV.U32 R172, RZ, RZ, R159 ;  /* 0x000000ffffac7224 */ /* 0x000fce00078e009f */
[----:B------:R-:W-:Y:S05]  /*c880*/  WARPSYNC.COLLECTIVE R171, `(.L_x_45139) ;  /* 0x00000000ab087348 */ /* 0x000fea0003c00000 */
[----:B------:R0:W1:Y:S02]  /*c890*/  SHFL.BFLY P6, R169, R172, R173, R174 ;  /* 0x0c0000adaca97389 */ /* 0x00006400000c00ae */
[----:B01----:R-:W-:Y:S01]  /*c8a0*/  ENDCOLLECTIVE ;  /* 0x000000000000791b */ /* 0x003fe20003800000 */
.L_x_45139:
[----:B------:R-:W-:Y:S02]  /*c8b0*/  IMAD.MOV.U32 R173, RZ, RZ, 0x10 ;  /* 0x00000010ffad7424 */ /* 0x000fe400078e00ff */
[----:B------:R-:W-:-:S04]  /*c8c0*/  IMAD.MOV.U32 R0, RZ, RZ, R169 ;  /* 0x000000ffff007224 */ /* 0x000fc800078e00a9 */
[----:B------:R-:W-:-:S05]  /*c8d0*/  FADD.FTZ R168, R159, R0 ;  /* 0x000000009fa87221 */ /* 0x000fca0000010000 */
[----:B------:R-:W-:-:S07]  /*c8e0*/  MOV R172, R168 ;  /* 0x000000a800ac7202 */ /* 0x000fce0000000f00 */
[----:B------:R-:W-:Y:S05]  /*c8f0*/  WARPSYNC.COLLECTIVE R171, `(.L_x_45140) ;  /* 0x00000000ab087348 */ /* 0x000fea0003c00000 */
[----:B------:R0:W1:Y:S02]  /*c900*/  SHFL.BFLY P6, R169, R172, R173, R174 ;  /* 0x0c0000adaca97389 */ /* 0x00006400000c00ae */
[----:B01----:R-:W-:Y:S01]  /*c910*/  ENDCOLLECTIVE ;  /* 0x000000000000791b */ /* 0x003fe20003800000 */
.L_x_45140:
        /* <DEDUP_REMOVED lines=65> */
.L_x_45141:
[----:B------:R-:W-:Y:S01]  /*cd30*/  HFMA2.MMA R173, -RZ, RZ, 0, 1.1920928955078125e-07 ;  /* 0x00000002ffad7435 */ /* 0x000fe200000001ff */
[----:B------:R-:W-:-:S05]  /*cd40*/  MOV R121, R169 ;  /* 0x000000a900797202 */ /* 0x000fca0000000f00 */
[----:B------:R-:W-:-:S04]  /*cd50*/  FADD.FTZ R121, R0, R121 ;  /* 0x0000007900797221 */ /* 0x000fc80000010000 */
[----:B------:R-:W-:-:S07]  /*cd60*/  IMAD.MOV.U32 R172, RZ, RZ, R121 ;  /* 0x000000ffffac7224 */ /* 0x000fce00078e0079 */
[----:B------:R-:W-:Y:S05]  /*cd70*/  WARPSYNC.COLLECTIVE R171, `(.L_x_45142) ;  /* 0x00000000ab087348 */ /* 0x000fea0003c00000 */
[----:B------:R0:W1:Y:S02]  /*cd80*/  SHFL.BFLY P6, R169, R172, R173, R174 ;  /* 0x0c0000adaca97389 */ /* 0x00006400000c00ae */
[----:B01----:R-:W-:Y:S01]  /*cd90*/  ENDCOLLECTIVE ;  /* 0x000000000000791b */ /* 0x003fe20003800000 */
.L_x_45142:
[----:B------:R-:W-:Y:S02]  /*cda0*/  IMAD.MOV.U32 R173, RZ, RZ, 0x4 ;  /* 0x00000004ffad7424 */ /* 0x000fe400078e00ff */
[----:B------:R-:W-:-:S04]  /*cdb0*/  IMAD.MOV.U32 R158, RZ, RZ, R169 ;  /* 0x000000ffff9e7224 */ /* 0x000fc800078e00a9 */
[----:B------:R-:W-:-:S05]  /*cdc0*/  FADD.FTZ R158, R121, R158 ;  /* 0x0000009e799e7221 */ /* 0x000fca0000010000 */
[----:B------:R-:W-:-:S07]  /*cdd0*/  MOV R172, R158 ;  /* 0x0000009e00ac7202 */ /* 0x000fce0000000f00 */
[----:B------:R-:W-:Y:S05]  /*cde0*/  WARPSYNC.COLLECTIVE R171, `(.L_x_45143) ;  /* 0x00000000ab087348 */ /* 0x000fea0003c00000 */
[----:B------:R0:W1:Y:S02]  /*cdf0*/  SHFL.BFLY P6, R169, R172, R173, R174 ;  /* 0x0c0000adaca97389 */ /* 0x00006400000c00ae */
[----:B01----:R-:W-:Y:S01]  /*ce00*/  ENDCOLLECTIVE ;  /* 0x000000000000791b */ /* 0x003fe20003800000 */
.L_x_45143:
[----:B------:R-:W-:Y:S01]  /*ce10*/  HFMA2.MMA R173, -RZ, RZ, 0, 4.76837158203125e-07 ;  /* 0x00000008ffad7435 */ /* 0x000fe200000001ff */
[----:B------:R-:W-:-:S05]  /*ce20*/  MOV R157, R169 ;  /* 0x000000a9009d7202 */ /* 0x000fca0000000f00 */
[----:B------:R-:W-:-:S04]  /*ce30*/  FADD.FTZ R157, R158, R157 ;  /* 0x0000009d9e9d7221 */ /* 0x000fc80000010000 */
[----:B------:R-:W-:-:S07]  /*ce40*/  IMAD.MOV.U32 R172, RZ, RZ, R157 ;  /* 0x000000ffffac7224 */ /* 0x000fce00078e009d */
[----:B------:R-:W-:Y:S05]  /*ce50*/  WARPSYNC.COLLECTIVE R171, `(.L_x_45144) ;  /* 0x00000000ab087348 */ /* 0x000fea0003c00000 */
[----:B------:R0:W1:Y:S02]  /*ce60*/  SHFL.BFLY P6, R169, R172, R173, R174 ;  /* 0x0c0000adaca97389 */ /* 0x00006400000c00ae */
[----:B01----:R-:W-:Y:S01]  /*ce70*/  ENDCOLLECTIVE ;  /* 0x000000000000791b */ /* 0x003fe20003800000 */
.L_x_45144:
[----:B------:R-:W-:Y:S02]  /*ce80*/  IMAD.MOV.U32 R173, RZ, RZ, 0x10 ;  /* 0x00000010ffad7424 */ /* 0x000fe400078e00ff */
[----:B------:R-:W-:-:S04]  /*ce90*/  IMAD.MOV.U32 R168, RZ, RZ, R169 ;  /* 0x000000ffffa87224 */ /* 0x000fc800078e00a9 */
[----:B------:R-:W-:-:S05]  /*cea0*/  FADD.FTZ R168, R157, R168 ;  /* 0x000000a89da87221 */ /* 0x000fca0000010000 */
[----:B------:R-:W-:-:S07]  /*ceb0*/  MOV R172, R168 ;  /* 0x000000a800ac7202 */ /* 0x000fce0000000f00 */
[----:B------:R-:W-:Y:S05]  /*cec0*/  WARPSYNC.COLLECTIVE R171, `(.L_x_45145) ;  /* 0x00000000ab087348 */ /* 0x000fea0003c00000 */
[----:B------:R0:W1:Y:S02]  /*ced0*/  SHFL.BFLY P6, R169, R172, R173, R174 ;  /* 0x0c0000adaca97389 */ /* 0x00006400000c00ae */
[----:B01----:R-:W-:Y:S01]  /*cee0*/  ENDCOLLECTIVE ;  /* 0x000000000000791b */ /* 0x003fe20003800000 */
.L_x_45145:
[----:B------:R-:W-:Y:S01]  /*cef0*/  MOV R159, R169 ;  /* 0x000000a9009f7202 */ /* 0x000fe20000000f00 */
[----:B------:R-:W-:Y:S06]  /*cf00*/  BRA `(.L_x_45146) ;  /* 0xffffffe800587947 */ /* 0x000fec000383ffff */
.L_x_45147:
        /* <DEDUP_REMOVED lines=15> */
.L_x_46116:


//--------------------- .text._ZN10layer_norm13ln_fwd_kernelINS_13Kernel_traitsIfffffjLj7168ELj1ELj1ELj8ELj16ENS_18Kernel_traits_baseILj7168EfffffjLj256EEEEELb1ELb1ELb0ELb1EEEvNS_9FwdParamsE --------------------------
	.section	.text._ZN10layer_norm13ln_fwd_kernelINS_13Kernel_traitsIfffffjLj7168ELj1ELj1ELj8ELj16ENS_18Kernel_traits_baseILj7168EfffffjLj256EEEEELb1ELb1ELb0ELb1EEEvNS_9FwdParamsE,"ax",@progbits
	.align	128
        .global         _ZN10layer_norm13ln_fwd_kernelINS_13Kernel_traitsIfffffjLj7168ELj1ELj1ELj8ELj16ENS_18Kernel_traits_baseILj7168EfffffjLj256EEEEELb1ELb1ELb0ELb1EEEvNS_9FwdParamsE
        .type           _ZN10layer_norm13ln_fwd_kernelINS_13Kernel_traitsIfffffjLj7168ELj1ELj1ELj8ELj16ENS_18Kernel_traits_baseILj7168EfffffjLj256EEEEELb1ELb1ELb0ELb1EEEvNS_9FwdParamsE,@function
        .size           _ZN10layer_norm13ln_fwd_kernelINS_13Kernel_traitsIfffffjLj7168ELj1ELj1ELj8ELj16ENS_18Kernel_traits_baseILj7168EfffffjLj256EEEEELb1ELb1ELb0ELb1EEEvNS_9FwdParamsE,(.L_x_46117 - _ZN10layer_norm13ln_fwd_kernelINS_13Kernel_traitsIfffffjLj7168ELj1ELj1ELj8ELj16ENS_18Kernel_traits_baseILj7168EfffffjLj256EEEEELb1ELb1ELb0ELb1EEEvNS_9FwdParamsE)
        .other          _ZN10layer_norm13ln_fwd_kernelINS_13Kernel_traitsIfffffjLj7168ELj1ELj1ELj8ELj16ENS_18Kernel_traits_baseILj7168EfffffjLj256EEEEELb1ELb1ELb0ELb1EEEvNS_9FwdParamsE,@"STO_CUDA_ENTRY STV_DEFAULT"
_ZN10layer_norm13ln_fwd_kernelINS_13Kernel_traitsIfffffjLj7168ELj1ELj1ELj8ELj16ENS_18Kernel_traits_baseILj7168EfffffjLj256EEEEELb1ELb1ELb0ELb1EEEvNS_9FwdParamsE:
.text._ZN10layer_norm13ln_fwd_kernelINS_13Kernel_traitsIfffffjLj7168ELj1ELj1ELj8ELj16ENS_18Kernel_traits_baseILj7168EfffffjLj256EEEEELb1ELb1ELb0ELb1EEEvNS_9FwdParamsE:
[----:B------:R-:W-:Y:S01]  /*0000*/  LDC R1, c[0x0][0x28] ;  /* 0x00000a00ff017b82 */ /* 0x000fe20000000800 */
[----:B------:R-:W0:Y:S07]  /*0010*/  S2R R120, SR_TID.X ;  /* 0x0000000000787919 */ /* 0x000e2e0000002100 */
[----:B------:R-:W1:Y:S01]  /*0020*/  LDC R158, c[0x0][0x2e8] ;  /* 0x0000ba00ff9e7b82 */ /* 0x000e620000000800 */
[----:B------:R-:W-:-:S07]  /*0030*/  ULDC.U8 UR4, c[0x0][0x2f4] ;  /* 0x0000bd0000047ab9 */ /* 0x000fce0000000000 */
[----:B------:R-:W2:Y:S01]  /*0040*/  LDC R159, c[0x0][0x2ec] ;  /* 0x0000bb00ff9f7b82 */ /* 0x000ea20000000800 */
[----:B------:R-:W-:Y:S01]  /*0050*/  ISETP.NE.AND P1, PT, RZ, UR4, PT ;  /* 0x00000004ff007c0c */ /* 0x000fe2000bf25270 */
[----:B------:R-:W-:Y:S01]  /*0060*/  ULDC.64 UR6, c[0x0][0x2e0] ;  /* 0x0000b80000067ab9 */ /* 0x000fe20000000a00 */
[----:B------:R-:W-:Y:S01]  /*0070*/  ULDC.64 UR4, c[0x0][0x208] ;  /* 0x0000820000047ab9 */ /* 0x000fe20000000a00 */
[----:B------:R-:W-:Y:S01]  /*0080*/  MOV R2, UR6 ;  /* 0x0000000600027c02 */ /* 0x000fe20008000f00 */
[----:B------:R-:W-:Y:S01]  /*0090*/  IMAD.U32 R3, RZ, RZ, UR7 ;  /* 0x00000007ff037e24 */ /* 0x000fe2000f8e00ff */
[----:B------:R-:W-:Y:S01]  /*00a0*/  ULDC.64 UR6, c[0x0][0x2c8] ;  /* 0x0000b20000067ab9 */ /* 0x000fe20000000a00 */
[----:B------:R-:W-:Y:S01]  /*00b0*/  ULDC.64 UR8, c[0x0][0x260] ;  /* 0x0000980000087ab9 */ /* 0x000fe20000000a00 */
[----:B------:R-:W-:Y:S01]  /*00c0*/  ISETP.NE.U32.AND P0, PT, RZ, UR6, PT ;  /* 0x00000006ff007c0c */ /* 0x000fe2000bf05070 */
[----:B------:R-:W-:-:S03]  /*00d0*/  ULDC.64 UR10, c[0x0][0x278] ;  /* 0x00009e00000a7ab9 */ /* 0x000fc60000000a00 */
[----:B------:R-:W-:Y:S02]  /*00e0*/  ISETP.NE.AND.EX P0, PT, RZ, UR7, PT, P0 ;  /* 0x00000007ff007c0c */ /* 0x000fe4000bf05300 */
        /* <DEDUP_REMOVED lines=8> */
[----:B------:R-:W-:Y:S02]  /*0170*/  CS2R R74, SRZ ;  /* 0x00000000004a7805 */ /* 0x000fe4000001ff00 */
[----:B------:R-:W-:Y:S02]  /*0180*/  CS2R R68, SRZ ;  /* 0x0000000000447805 */ /* 0x000fe4000001ff00 */
[----:B0-----:R-:W-:Y:S01]  /*0190*/  SHF.L.U32 R0, R120, 0x4, RZ ;  /* 0x0000000478007819 */ /* 0x001fe200000006ff */
[----:B--2---:R-:W-:Y:S01]  /*01a0*/  @P1 IMAD.MOV.U32 R5, RZ, RZ, R159 ;  /* 0x000000ffff051224 */ /* 0x004fe200078e009f */
[----:B------:R-:W-:-:S02]  /*01b0*/  CS2R R70, SRZ ;  /* 0x0000000000467805 */ /* 0x000fc4000001ff00 */
[----:B------:R-:W-:Y:S02]  /*01c0*/  CS2R R64, SRZ ;  /* 0x0000000000407805 */ /* 0x000fe4000001ff00 */
[----:B------:R-:W-:Y:S02]  /*01d0*/  LOP3.LUT R0, R0, 0xff0, RZ, 0xc0, !PT ;  /* 0x00000ff000007812 */ /* 0x000fe400078ec0ff */
[----:B------:R-:W-:Y:S01]  /*01e0*/  CS2R R66, SRZ ;  /* 0x0000000000427805 */ /* 0x000fe2000001ff00 */
[----:B------:R0:W5:Y:S01]  /*01f0*/  @P1 LDG.E.64 R88, desc[UR4][R4.64] ;  /* 0x0000000404581981 */ /* 0x000162000c1e1b00 */
[----:B------:R-:W-:Y:S02]  /*0200*/  CS2R R60, SRZ ;  /* 0x00000000003c7805 */ /* 0x000fe4000001ff00 */
[----:B------:R-:W-:Y:S01]  /*0210*/  CS2R R62, SRZ ;  /* 0x00000000003e7805 */ /* 0x000fe2000001ff00 */
[----:B------:R-:W5:Y:S01]  /*0220*/  @P1 LDG.E.64 R2, desc[UR4][R2.64] ;  /* 0x0000000402021981 */ /* 0x000f62000c1e1b00 */
[----:B------:R-:W1:Y:S01]  /*0230*/  LDC R7, c[0x0][RZ] ;  /* 0x00000000ff077b82 */ /* 0x000e620000000800 */
[----:B------:R-:W-:-:S02]  /*0240*/  LOP3.LUT R146, R120, 0xff, RZ, 0xc0, !PT ;  /* 0x000000ff78927812 */ /* 0x000fc400078ec0ff */
[C---:B------:R-:W-:Y:S02]  /*0250*/  IADD3 R90, P2, R0.reuse, UR8, RZ ;  /* 0x00000008005a7c10 */ /* 0x040fe4000ff5e0ff */
[----:B0-----:R-:W-:Y:S02]  /*0260*/  IADD3 R4, P3, R0, UR6, RZ ;  /* 0x0000000600047c10 */ /* 0x001fe4000ff7e0ff */
[----:B------:R-:W-:Y:S01]  /*0270*/  IADD3.X R91, RZ, UR9, RZ, P2, !PT ;  /* 0x00000009ff5b7c10 */ /* 0x000fe200097fe4ff */
[----:B------:R-:W1:Y:S01]  /*0280*/  S2UR UR6, SR_CTAID.X ;  /* 0x00000000000679c3 */ /* 0x000e620000002500 */
[----:B------:R-:W-:Y:S01]  /*0290*/  LEA R92, P4, R146, UR10, 0x4 ;  /* 0x0000000a925c7c11 */ /* 0x000fe2000f8820ff */
[----:B------:R-:W-:Y:S01]  /*02a0*/  IMAD.X R5, RZ, RZ, UR7, P3 ;  /* 0x00000007ff057e24 */ /* 0x000fe200098e06ff */
[----:B------:R-:W-:-:S03]  /*02b0*/  ULDC UR7, c[0x0][0x214] ;  /* 0x0000850000077ab9 */ /* 0x000fc60000000800 */
[----:B------:R-:W-:Y:S01]  /*02c0*/  IMAD.X R93, RZ, RZ, UR11, P4 ;  /* 0x0000000bff5d7e24 */ /* 0x000fe2000a0e06ff */
[----:B------:R0:W5:Y:S04]  /*02d0*/  @P0 LDG.E.128 R84, desc[UR4][R4.64] ;  /* 0x0000000404540981 */ /* 0x000168000c1e1d00 */
[----:B------:R0:W5:Y:S04]  /*02e0*/  @P0 LDG.E.128 R80, desc[UR4][R4.64+0x1000] ;  /* 0x0010000404500981 */ /* 0x000168000c1e1d00 */
[----:B------:R0:W5:Y:S04]  /*02f0*/  @P0 LDG.E.128 R76, desc[UR4][R4.64+0x2000] ;  /* 0x00200004044c0981 */ /* 0x000168000c1e1d00 */
[----:B------:R0:W5:Y:S04]  /*0300*/  @P0 LDG.E.128 R72, desc[UR4][R4.64+0x3000] ;  /* 0x0030000404480981 */ /* 0x000168000c1e1d00 */
[----:B------:R0:W5:Y:S01]  /*0310*/  @P0 LDG.E.128 R68, desc[UR4][R4.64+0x4000] ;  /* 0x0040000404440981 */ /* 0x000162000c1e1d00 */
[----:B-1----:R-:W-:Y:S01]  /*0320*/  IMAD R142, R7, UR6, R120 ;  /* 0x00000006078e7c24 */ /* 0x002fe2000f8e0278 */
[----:B------:R-:W-:-:S02]  /*0330*/  LEA.HI R120, R120, UR6, RZ, 0x18 ;  /* 0x0000000678787c11 */ /* 0x000fc4000f8fc0ff */
[----:B------:R0:W5:Y:S02]  /*0340*/  @P0 LDG.E.128 R64, desc[UR4][R4.64+0x5000] ;  /* 0x0050000404400981 */ /* 0x000164000c1e1d00 */
[----:B------:R-:W-:Y:S02]  /*0350*/  ISETP.GE.AND P2, PT, R120, UR7, PT ;  /* 0x0000000778007c0c */ /* 0x000fe4000bf46270 */
[----:B------:R0:W5:Y:S11]  /*0360*/  @P0 LDG.E.128 R60, desc[UR4][R4.64+0x6000] ;  /* 0x00600004043c0981 */ /* 0x000176000c1e1d00 */
[----:B0-----:R-:W-:Y:S05]  /*0370*/  @P2 EXIT ;  /* 0x000000000000294d */ /* 0x001fea0003800000 */
[----:B------:R-:W0:Y:S01]  /*0380*/  @P1 LDC R95, c[0x0][0x2f0] ;  /* 0x0000bc00ff5f1b82 */ /* 0x000e220000000800 */
        /* <DEDUP_REMOVED lines=9> */
[----:B------:R-:W5:Y:S02]  /*0420*/  LDG.E.128 R28, desc[UR4][R92.64] ;  /* 0x000000045c1c7981 */ /* 0x000f64000c1e1d00 */
[----:B------:R-:W-:-:S02]  /*0430*/  @P1 IADD3.X R159, RZ, R89, RZ, P0, !PT ;  /* 0x00000059ff9f1210 */ /* 0x000fc400007fe4ff */
[----:B------:R-:W5:Y:S02]  /*0440*/  LDG.E.128 R24, desc[UR4][R92.64+0x1000] ;  /* 0x001000045c187981 */ /* 0x000f64000c1e1d00 */
[--C-:B------:R-:W-:Y:S01]  /*0450*/  SHF.R.U64 R143, R158, 0x2, R159.reuse ;  /* 0x000000029e8f7819 */ /* 0x100fe2000000129f */
[----:B-1----:R-:W-:Y:S01]  /*0460*/  IMAD.WIDE.U32 R90, R142, -0x326172a9, RZ ;  /* 0xcd9e8d578e5a7825 */ /* 0x002fe200078e00ff */
[----:B------:R-:W-:Y:S01]  /*0470*/  SHF.R.U32.HI R145, RZ, 0x2, R159 ;  /* 0x00000002ff917819 */ /* 0x000fe2000001169f */
[----:B------:R-:W5:Y:S01]  /*0480*/  LDG.E.128 R20, desc[UR4][R92.64+0x2000] ;  /* 0x002000045c147981 */ /* 0x000f62000c1e1d00 */
[----:B------:R-:W-:Y:S01]  /*0490*/  IADD3 R122, R2, -0x61c88647, RZ ;  /* 0x9e3779b9027a7810 */ /* 0x000fe20007ffe0ff */
[----:B------:R-:W-:Y:S01]  /*04a0*/  IMAD.WIDE.U32 R88, R143, -0x2daee0ad, RZ ;  /* 0xd2511f538f587825 */ /* 0x000fe200078e00ff */
[----:B------:R-:W-:Y:S01]  /*04b0*/  LOP3.LUT R0, R91, R145, R2, 0x96, !PT ;  /* 0x000000915b007212 */ /* 0x000fe200078e9602 */
[----:B------:R-:W5:Y:S04]  /*04c0*/  LDG.E.128 R16, desc[UR4][R92.64+0x3000] ;  /* 0x003000045c107981 */ /* 0x000f68000c1e1d00 */
[----:B------:R-:W5:Y:S01]  /*04d0*/  LDG.E.128 R12, desc[UR4][R92.64+0x4000] ;  /* 0x004000045c0c7981 */ /* 0x000f62000c1e1d00 */
[----:B------:R-:W-:-:S03]  /*04e0*/  LOP3.LUT R94, R89, R3, RZ, 0x3c, !PT ;  /* 0x00000003595e7212 */ /* 0x000fc600078e3cff */
[----:B------:R-:W5:Y:S04]  /*04f0*/  LDG.E.128 R8, desc[UR4][R92.64+0x5000] ;  /* 0x005000045c087981 */ /* 0x000f68000c1e1d00 */
[----:B------:R0:W5:Y:S01]  /*0500*/  LDG.E.128 R4, desc[UR4][R92.64+0x6000] ;  /* 0x006000045c047981 */ /* 0x000162000c1e1d00 */
[----:B------:R-:W-:Y:S01]  /*0510*/  IMAD.WIDE.U32 R94, R94, -0x326172a9, RZ ;  /* 0xcd9e8d575e5e7825 */ /* 0x000fe200078e00ff */
[C---:B------:R-:W-:Y:S01]  /*0520*/  IADD3 R124, R3.reuse, 0x76cf5d0a, RZ ;  /* 0x76cf5d0a037c7810 */ /* 0x040fe20007ffe0ff */
[----:B------:R-:W-:Y:S01]  /*0530*/  ULDC.64 UR6, c[0x0][0x270] ;  /* 0x00009c0000067ab9 */ /* 0x000fe20000000a00 */
[C---:B------:R-:W-:Y:S01]  /*0540*/  IADD3 R126, R2.reuse, -0x255992d5, RZ ;  /* 0xdaa66d2b027e7810 */ /* 0x040fe20007ffe0ff */
[C---:B------:R-:W-:Y:S01]  /*0550*/  VIADD R123, R2.reuse, 0x3c6ef372 ;  /* 0x3c6ef372027b7836 */ /* 0x040fe20000000000 */
[C---:B------:R-:W-:Y:S01]  /*0560*/  IADD3 R128, R3.reuse, -0x126145ec, RZ ;  /* 0xed9eba1403807810 */ /* 0x040fe20007ffe0ff */
[C---:B------:R-:W-:Y:S01]  /*0570*/  VIADD R125, R3.reuse, 0x32370b8f ;  /* 0x32370b8f037d7836 */ /* 0x040fe20000000000 */
[C---:B------:R-:W-:Y:S01]  /*0580*/  IADD3 R130, R2.reuse, 0x1715609d, RZ ;  /* 0x1715609d02827810 */ /* 0x040fe20007ffe0ff */
[----:B------:R-:W-:Y:S01]  /*0590*/  VIADD R127, R2, 0x78dde6e4 ;  /* 0x78dde6e4027f7836 */ /* 0x000fe20000000000 */
[C---:B------:R-:W-:Y:S01]  /*05a0*/  IADD3 R132, R3.reuse, 0x646e171e, RZ ;  /* 0x646e171e03847810 */ /* 0x040fe20007ffe0ff */
[----:B0-----:R-:W-:Y:S01]  /*05b0*/  IMAD.WIDE.U32 R92, R0, -0x2daee0ad, RZ ;  /* 0xd2511f53005c7825 */ /* 0x001fe200078e00ff */
[C---:B------:R-:W-:Y:S01]  /*05c0*/  IADD3 R134, R2.reuse, 0x5384540f, RZ ;  /* 0x5384540f02867810 */ /* 0x040fe20007ffe0ff */
[----:B------:R-:W-:Y:S01]  /*05d0*/  HFMA2.MMA R147, -RZ, RZ, 0, 0 ;  /* 0x00000000ff937435 */ /* 0x000fe200000001ff */
[C---:B------:R-:W-:Y:S01]  /*05e0*/  IADD3 R136, R3.reuse, -0x24c28bd8, RZ ;  /* 0xdb3d742803887810 */ /* 0x040fe20007ffe0ff */
[----:B------:R-:W-:Y:S01]  /*05f0*/  VIADD R129, R3, 0xa9066899 ;  /* 0xa906689903817836 */ /* 0x000fe20000000000 */
[----:B------:R-:W-:Y:S01]  /*0600*/  LOP3.LUT R91, R93, R88, R121, 0x96, !PT ;  /* 0x000000585d5b7212 */ /* 0x000fe200078e9679 */
[C---:B------:R-:W-:Y:S01]  /*0610*/  VIADD R131, R2.reuse, 0xb54cda56 ;  /* 0xb54cda5602837836 */ /* 0x040fe20000000000 */
[----:B------:R-:W-:Y:S01]  /*0620*/  LOP3.LUT R88, R95, R122, R90, 0x96, !PT ;  /* 0x0000007a5f587212 */ /* 0x000fe200078e965a */
[----:B------:R-:W-:Y:S01]  /*0630*/  VIADD R133, R3, 0x1fd5c5a3 ;  /* 0x1fd5c5a303857836 */ /* 0x000fe20000000000 */
[----:B------:R-:W-:Y:S01]  /*0640*/  ISETP.NE.U32.AND P0, PT, RZ, UR6, PT ;  /* 0x00000006ff007c0c */ /* 0x000fe2000bf05070 */
[----:B------:R-:W-:Y:S01]  /*0650*/  IMAD.WIDE.U32 R90, R91, -0x326172a9, RZ ;  /* 0xcd9e8d575b5a7825 */ /* 0x000fe200078e00ff */
[----:B------:R-:W-:Y:S01]  /*0660*/  ULDC.U8 UR6, c[0x0][0x2a0] ;  /* 0x0000a80000067ab9 */ /* 0x000fe20000000000 */
[----:B------:R-:W-:Y:S01]  /*0670*/  IADD3 R138, R2, -0x700cb87f, RZ ;  /* 0x8ff34781028a7810 */ /* 0x000fe20007ffe0ff */
[----:B------:R-:W-:Y:S01]  /*0680*/  ULDC.64 UR8, c[0x0][0x210] ;  /* 0x0000840000087ab9 */ /* 0x000fe20000000a00 */
[----:B------:R-:W-:Y:S01]  /*0690*/  IMAD.WIDE.U32 R88, R88, -0x2daee0ad, RZ ;  /* 0xd2511f5358587825 */ /* 0x000fe200078e00ff */
[----:B------:R-:W-:-:S02]  /*06a0*/  LOP3.LUT R93, R91, R94, R123, 0x96, !PT ;  /* 0x0000005e5b5d7212 */ /* 0x000fc400078e967b */
[----:B------:R-:W-:Y:S01]  /*06b0*/  ISETP.NE.AND.EX P0, PT, RZ, UR7, PT, P0 ;  /* 0x00000007ff007c0c */ /* 0x000fe2000bf05300 */
[----:B------:R-:W-:Y:S01]  /*06c0*/  VIADD R135, R2, 0xf1bbcdc8 ;  /* 0xf1bbcdc802877836 */ /* 0x000fe20000000000 */
[----:B------:R-:W-:Y:S01]  /*06d0*/  LOP3.LUT R94, R89, R92, R124, 0x96, !PT ;  /* 0x0000005c595e7212 */ /* 0x000fe200078e967c */
[----:B------:R-:W-:Y:S01]  /*06e0*/  IMAD.WIDE.U32 R92, R93, -0x2daee0ad, RZ ;  /* 0xd2511f535d5c7825 */ /* 0x000fe200078e00ff */
[----:B------:R-:W-:Y:S01]  /*06f0*/  P2R R162, PR, RZ, 0x1 ;  /* 0x00000001ffa27803 */ /* 0x000fe20000000000 */
[----:B------:R-:W-:Y:S01]  /*0700*/  ULDC UR7, c[0x0][0x290] ;  /* 0x0000a40000077ab9 */ /* 0x000fe20000000800 */
[----:B------:R-:W-:Y:S01]  /*0710*/  ISETP.NE.AND P0, PT, RZ, UR6, PT ;  /* 0x00000006ff007c0c */ /* 0x000fe2000bf05270 */
[----:B------:R-:W-:Y:S01]  /*0720*/  IMAD.WIDE.U32 R94, R94, -0x326172a9, RZ ;  /* 0xcd9e8d575e5e7825 */ /* 0x000fe200078e00ff */
[----:B------:R-:W-:Y:S01]  /*0730*/  LOP3.LUT R91, R93, R88, R125, 0x96, !PT ;  /* 0x000000585d5b7212 */ /* 0x000fe200078e967d */
[----:B------:R-:W-:Y:S01]  /*0740*/  ULDC UR6, c[0x0][0x218] ;  /* 0x0000860000067ab9 */ /* 0x000fe20000000800 */
[----:B------:R-:W-:Y:S01]  /*0750*/  LOP3.LUT R158, R158, 0x3, RZ, 0xc0, !PT ;  /* 0x000000039e9e7812 */ /* 0x000fe200078ec0ff */
[----:B------:R-:W-:Y:S01]  /*0760*/  VIADD R137, R3, 0x96a522ad ;  /* 0x96a522ad03897836 */ /* 0x000fe20000000000 */
[----:B------:R-:W-:Y:S01]  /*0770*/  LOP3.LUT R88, R95, R90, R126, 0x96, !PT ;  /* 0x0000005a5f587212 */ /* 0x000fe200078e967e */
[----:B------:R-:W-:Y:S01]  /*0780*/  IMAD.WIDE.U32 R90, R91, -0x326172a9, RZ ;  /* 0xcd9e8d575b5a7825 */ /* 0x000fe200078e00ff */
[----:B------:R-:W-:-:S03]  /*0790*/  P2R R160, PR, RZ, 0x1 ;  /* 0x00000001ffa07803 */ /* 0x000fc60000000000 */
        /* <DEDUP_REMOVED lines=24> */
[----:B------:R-:W-:Y:S01]  /*0920*/  IMAD R144, R92, -0x326172a9, RZ ;  /* 0xcd9e8d575c907824 */ /* 0x000fe200078e02ff */
[----:B------:R-:W-:Y:S01]  /*0930*/  LOP3.LUT R141, R89, R0, R138, 0x96, !PT ;  /* 0x00000000598d7212 */ /* 0x000fe200078e968a */
[----:B------:R-:W-:-:S07]  /*0940*/  IMAD.MOV.U32 R0, RZ, RZ, 0x1 ;  /* 0x00000001ff007424 */ /* 0x000fce00078e00ff */
.L_x_45345:
[----:B0-----:R-:W0:Y:S01]  /*0950*/  LDC.64 R106, c[0x0][0x230] ;  /* 0x00008c00ff6a7b82 */ /* 0x001e220000000a00 */
        /* <DEDUP_REMOVED lines=10> */
[----:B-1----:R-:W-:-:S06]  /*0a00*/  IMAD.WIDE.U32 R92, R153, 0x10, R116 ;  /* 0x00000010995c7825 */ /* 0x002fcc00078e0074 */
[----:B-----5:R-:W5:Y:S01]  /*0a10*/  LDG.E.128 R92, desc[UR4][R92.64] ;  /* 0x000000045c5c7981 */ /* 0x020f62000c1e1d00 */
[----:B--2---:R-:W-:-:S05]  /*0a20*/  @P0 IMAD.WIDE R96, R120, 0x4, R96 ;  /* 0x0000000478600825 */ /* 0x004fca00078e0260 */
[----:B------:R-:W0:Y:S01]  /*0a30*/  @P1 LDC.64 R98, c[0x0][0x230] ;  /* 0x00008c00ff621b82 */ /* 0x000e220000000a00 */
[----:B------:R1:W5:Y:S01]  /*0a40*/  @P0 LDG.E R152, desc[UR4][R96.64] ;  /* 0x0000000460980981 */ /* 0x000362000c1e1900 */
[----:B0-----:R-:W-:-:S05]  /*0a50*/  @P1 IMAD.WIDE.U32 R98, R153, 0x10, R98 ;  /* 0x0000001099621825 */ /* 0x001fca00078e0062 */
        /* <DEDUP_REMOVED lines=13> */
.L_x_45149:
[----:B------:R-:W-:-:S07]  /*0b30*/  MOV R104, R144 ;  /* 0x0000009000687202 */ /* 0x000fce0000000f00 */
.L_x_45150:
[----:B------:R-:W-:Y:S05]  /*0b40*/  BSYNC B0 ;  /* 0x0000000000007941 */ /* 0x000fea0003800000 */
.L_x_45148:
        /* <DEDUP_REMOVED lines=16> */
.L_x_45154:
[----:B------:R-:W-:Y:S05]  /*0c50*/  BSYNC B1 ;  /* 0x0000000000017941 */ /* 0x000fea0003800000 */
.L_x_45153:
        /* <DEDUP_REMOVED lines=44> */
.L_x_45152:
[----:B------:R-:W-:Y:S05]  /*0f20*/  BSYNC B0 ;  /* 0x0000000000007941 */ /* 0x000fea0003800000 */
.L_x_45151:
        /* <DEDUP_REMOVED lines=25> */
.L_x_45156:
[----:B------:R-:W-:-:S07]  /*10c0*/  MOV R104, R144 ;  /* 0x0000009000687202 */ /* 0x000fce0000000f00 */
.L_x_45157:
[----:B------:R-:W-:Y:S05]  /*10d0*/  BSYNC B0 ;  /* 0x0000000000007941 */ /* 0x000fea0003800000 */
.L_x_45155:
        /* <DEDUP_REMOVED lines=16> */
.L_x_45161:
[----:B------:R-:W-:Y:S05]  /*11e0*/  BSYNC B1 ;  /* 0x0000000000017941 */ /* 0x000fea0003800000 */
.L_x_45160:
        /* <DEDUP_REMOVED lines=44> */
.L_x_45159:
[----:B------:R-:W-:Y:S05]  /*14b0*/  BSYNC B0 ;  /* 0x0000000000007941 */ /* 0x000fea0003800000 */
.L_x_45158:
        /* <DEDUP_REMOVED lines=20> */
.L_x_45163:
[----:B------:R-:W-:-:S07]  /*1600*/  IMAD.MOV.U32 R104, RZ, RZ, R144 ;  /* 0x000000ffff687224 */ /* 0x000fce00078e0090 */
.L_x_45164:
[----:B------:R-:W-:Y:S05]  /*1610*/  BSYNC B0 ;  /* 0x0000000000007941 */ /* 0x000fea0003800000 */
.L_x_45162:
        /* <DEDUP_REMOVED lines=16> */
.L_x_45168:
[----:B------:R-:W-:Y:S05]  /*1720*/  BSYNC B1 ;  /* 0x0000000000017941 */ /* 0x000fea0003800000 */
.L_x_45167:
        /* <DEDUP_REMOVED lines=44> */
.L_x_45166:
[----:B------:R-:W-:Y:S05]  /*19f0*/  BSYNC B0 ;  /* 0x0000000000007941 */ /* 0x000fea0003800000 */
.L_x_45165:
        /* <DEDUP_REMOVED lines=20> */
.L_x_45170:
[----:B------:R-:W-:-:S07]  /*1b40*/  MOV R104, R144 ;  /* 0x0000009000687202 */ /* 0x000fce0000000f00 */
.L_x_45171:
[----:B------:R-:W-:Y:S05]  /*1b50*/  BSYNC B0 ;  /* 0x0000000000007941 */ /* 0x000fea0003800000 */
.L_x_45169:
        /* <DEDUP_REMOVED lines=16> */
.L_x_45175:
[----:B------:R-:W-:Y:S05]  /*1c60*/  BSYNC B1 ;  /* 0x0000000000017941 */ /* 0x000fea0003800000 */
.L_x_45174:
        /* <DEDUP_REMOVED lines=44> */
.L_x_45173:
[----:B------:R-:W-:Y:S05]  /*1f30*/  BSYNC B0 ;  /* 0x0000000000007941 */ /* 0x000fea0003800000 */
.L_x_45172:
[----:B------:R-:W0:Y:S01]  /*1f40*/  LDC.64 R148, c[0x0][0x238] ;  /* 0x00008e00ff947b82 */ /* 0x000e220000000a00 */
[----:B------:R-:W-:Y:S01]  /*1f50*/  I2FP.F32.U32 R97, R104 ;  /* 0x0000006800617245 */ /* 0x000fe20000201000 */
[----:B------:R-:W-:Y:S01]  /*1f60*/  FMUL.FTZ R95, R95, R152 ;  /* 0x000000985f5f7220 */ /* 0x000fe20000410000 */
[----:B------:R-:W-:Y:S01]  /*1f70*/  SEL R98, RZ, 0x10000, P4 ;  /* 0x00010000ff627807 */ /* 0x000fe20002000000 */
[----:B------:R-:W-:Y:S01]  /*1f80*/  VIADD R101, R153, 0x100 ;  /* 0x0000010099657836 */ /* 0x000fe20000000000 */
[----:B------:R-:W-:Y:S01]  /*1f90*/  SEL R99, RZ, 0x100, P3 ;  /* 0x00000100ff637807 */ /* 0x000fe20001800000 */
[----:B------:R-:W-:Y:S01]  /*1fa0*/  FFMA.FTZ R96, R97, R156, 1.1641532182693481445e-10 ;  /* 0x2f00000061607423 */ /* 0x000fe2000001009c */
[----:B------:R-:W-:Y:S01]  /*1fb0*/  FMUL.FTZ R95, R95, R154 ;  /* 0x0000009a5f5f7220 */ /* 0x000fe20000410000 */
[----:B------:R-:W1:Y:S03]  /*1fc0*/  LDC.64 R150, c[0x0][0x240] ;  /* 0x00009000ff967b82 */ /* 0x000e660000000a00 */
[----:B------:R-:W-:-:S04]  /*1fd0*/  FSETP.GTU.FTZ.AND P4, PT, R96, R155, PT ;  /* 0x0000009b6000720b */ /* 0x000fc80003f9c000 */
[----:B------:R-:W-:Y:S01]  /*1fe0*/  SEL R97, RZ, 0x1000000, P4 ;  /* 0x01000000ff617807 */ /* 0x000fe20002000000 */
[----:B------:R-:W2:Y:S01]  /*1ff0*/  @P1 LDC.64 R106, c[0x0][0x230] ;  /* 0x00008c00ff6a1b82 */ /* 0x000ea20000000a00 */
[----:B------:R-:W-:Y:S02]  /*2000*/  FSEL R96, R95, RZ, !P4 ;  /* 0x000000ff5f607208 */ /* 0x000fe40006000000 */
[----:B------:R-:W-:Y:S02]  /*2010*/  IADD3 R97, R99, R97, R98 ;  /* 0x0000006163617210 */ /* 0x000fe40007ffe062 */
[----:B------:R-:W-:Y:S01]  /*2020*/  SEL R98, RZ, 0x1, P2 ;  /* 0x00000001ff627807 */ /* 0x000fe20001000000 */
[----:B------:R-:W-:Y:S01]  /*2030*/  FMUL.FTZ R95, R31, R96 ;  /* 0x000000601f5f7220 */ /* 0x000fe20000410000 */
[----:B0-----:R-:W-:Y:S02]  /*2040*/  IMAD.WIDE.U32 R102, R153, 0x10, R148 ;  /* 0x0000001099667825 */ /* 0x001fe400078e0094 */
[----:B------:R-:W-:-:S02]  /*2050*/  IADD3 R109, R97, R98, RZ ;  /* 0x00000062616d7210 */ /* 0x000fc40007ffe0ff */
[----:B------:R-:W-:Y:S01]  /*2060*/  @P0 FADD.FTZ R95, R91, R95 ;  /* 0x0000005f5b5f0221 */ /* 0x000fe20000010000 */
[----:B------:R-:W-:-:S04]  /*2070*/  IMAD.WIDE.U32 R96, R101, 0x10, R116 ;  /* 0x0000001065607825 */ /* 0x000fc800078e0074 */
[----:B------:R0:W-:Y:S01]  /*2080*/  STG.E.128 desc[UR4][R102.64], R92 ;  /* 0x0000005c66007986 */ /* 0x0001e2000c101d04 */
[----:B-1----:R-:W-:-:S05]  /*2090*/  IMAD.WIDE.U32 R104, R153, 0x4, R150 ;  /* 0x0000000499687825 */ /* 0x002fca00078e0096 */
[----:B------:R0:W-:Y:S01]  /*20a0*/  STG.E desc[UR4][R104.64], R109 ;  /* 0x0000006d68007986 */ /* 0x0001e2000c101904 */
[----:B--2---:R-:W-:-:S03]  /*20b0*/  @P1 IMAD.WIDE.U32 R106, R101, 0x10, R106 ;  /* 0x00000010656a1825 */ /* 0x004fc600078e006a */
[----:B------:R-:W5:Y:S04]  /*20c0*/  LDG.E.128 R96, desc[UR4][R96.64] ;  /* 0x0000000460607981 */ /* 0x000f68000c1e1d00 */
[----:B------:R0:W5:Y:S01]  /*20d0*/  @P1 LDG.E.128 R88, desc[UR4][R106.64] ;  /* 0x000000046a581981 */ /* 0x000162000c1e1d00 */
[----:B------:R-:W1:Y:S01]  /*20e0*/  S2R R157, SR_TID.X ;  /* 0x00000000009d7919 */ /* 0x000e620000002100 */
[C---:B------:R-:W-:Y:S01]  /*20f0*/  ISETP.NE.AND P2, PT, R108.reuse, 0x1, PT ;  /* 0x000000016c00780c */ /* 0x040fe20003f45270 */
[----:B------:R-:W-:Y:S01]  /*2100*/  BSSY B0, `(.L_x_45176) ;  /* 0x000000d000007945 */ /* 0x000fe20003800000 */
[----:B------:R-:W-:Y:S01]  /*2110*/  VIADD R100, R108, 0x1 ;  /* 0x000000016c647836 */ /* 0x000fe20000000000 */
[----:B-1----:R-:W-:-:S10]  /*2120*/  LOP3.LUT R146, R157, 0xff, RZ, 0xc0, !PT ;  /* 0x000000ff9d927812 */ /* 0x002fd400078ec0ff */
        /* <DEDUP_REMOVED lines=9> */
.L_x_45177:
[----:B------:R-:W-:-:S07]  /*21c0*/  IMAD.MOV.U32 R110, RZ, RZ, R144 ;  /* 0x000000ffff6e7224 */ /* 0x000fce00078e0090 */
.L_x_45178:
[----:B------:R-:W-:Y:S05]  /*21d0*/  BSYNC B0 ;  /* 0x0000000000007941 */ /* 0x000fea0003800000 */
.L_x_45176:
        /* <DEDUP_REMOVED lines=16> */
.L_x_45182:
[----:B------:R-:W-:Y:S05]  /*22e0*/  BSYNC B1 ;  /* 0x0000000000017941 */ /* 0x000fea0003800000 */
.L_x_45181:
        /* <DEDUP_REMOVED lines=44> */
.L_x_45180:
[----:B------:R-:W-:Y:S05]  /*25b0*/  BSYNC B0 ;  /* 0x0000000000007941 */ /* 0x000fea0003800000 */
.L_x_45179:
        /* <DEDUP_REMOVED lines=20> */
.L_x_45184:
[----:B------:R-:W-:-:S07]  /*2700*/  MOV R110, R144 ;  /* 0x00000090006e7202 */ /* 0x000fce0000000f00 */
.L_x_45185:
[----:B------:R-:W-:Y:S05]  /*2710*/  BSYNC B0 ;  /* 0x0000000000007941 */ /* 0x000fea0003800000 */
.L_x_45183:
        /* <DEDUP_REMOVED lines=16> */
.L_x_45189:
[----:B------:R-:W-:Y:S05]  /*2820*/  BSYNC B1 ;  /* 0x0000000000017941 */ /* 0x000fea0003800000 */
.L_x_45188:
        /* <DEDUP_REMOVED lines=44> */
.L_x_45187:
[----:B------:R-:W-:Y:S05]  /*2af0*/  BSYNC B0 ;  /* 0x0000000000007941 */ /* 0x000fea0003800000 */
.L_x_45186:
        /* <DEDUP_REMOVED lines=20> */
.L_x_45191:
[----:B------:R-:W-:-:S07]  /*2c40*/  MOV R100, R144 ;  /* 0x0000009000647202 */ /* 0x000fce0000000f00 */
.L_x_45192:
[----:B------:R-:W-:Y:S05]  /*2c50*/  BSYNC B0 ;  /* 0x0000000000007941 */ /* 0x000fea0003800000 */
.L_x_45190:
        /* <DEDUP_REMOVED lines=16> */
.L_x_45196:
[----:B------:R-:W-:Y:S05]  /*2d60*/  BSYNC B1 ;  /* 0x0000000000017941 */ /* 0x000fea0003800000 */
.L_x_45195:
        /* <DEDUP_REMOVED lines=44> */
.L_x_45194:
[----:B------:R-:W-:Y:S05]  /*3030*/  BSYNC B0 ;  /* 0x0000000000007941 */ /* 0x000fea0003800000 */
.L_x_45193:
        /* <DEDUP_REMOVED lines=20> */
.L_x_45198:
[----:B------:R-:W-:-:S07]  /*3180*/  MOV R100, R144 ;  /* 0x0000009000647202 */ /* 0x000fce0000000f00 */
.L_x_45199:
[----:B------:R-:W-:Y:S05]  /*3190*/  BSYNC B0 ;  /* 0x0000000000007941 */ /* 0x000fea0003800000 */
.L_x_45197:
        /* <DEDUP_REMOVED lines=16> */
.L_x_45203:
[----:B------:R-:W-:Y:S05]  /*32a0*/  BSYNC B1 ;  /* 0x0000000000017941 */ /* 0x000fea0003800000 */
.L_x_45202:
        /* <DEDUP_REMOVED lines=44> */
.L_x_45201:
[----:B------:R-:W-:Y:S05]  /*3570*/  BSYNC B0 ;  /* 0x0000000000007941 */ /* 0x000fea0003800000 */
.L_x_45200:
[----:B------:R-:W-:Y:S01]  /*3580*/  I2FP.F32.U32 R103, R100 ;  /* 0x0000006400677245 */ /* 0x000fe20000201000 */
[----:B------:R-:W0:Y:S01]  /*3590*/  @P1 LDC.64 R108, c[0x0][0x230] ;  /* 0x00008c00ff6c1b82 */ /* 0x000e220000000a00 */
[----:B------:R-:W-:Y:S01]  /*35a0*/  FMUL.FTZ R99, R99, R152 ;  /* 0x0000009863637220 */ /* 0x000fe20000410000 */
[----:B------:R-:W-:Y:S01]  /*35b0*/  SEL R104, RZ, 0x100, P3 ;  /* 0x00000100ff687807 */ /* 0x000fe20001800000 */
[----:B------:R-:W-:Y:S02]  /*35c0*/  VIADD R159, R153, 0x200 ;  /* 0x00000200999f7836 */ /* 0x000fe40000000000 */
[----:B------:R-:W-:Y:S01]  /*35d0*/  FFMA.FTZ R100, R103, R156, 1.1641532182693481445e-10 ;  /* 0x2f00000067647423 */ /* 0x000fe2000001009c */
[----:B------:R-:W-:Y:S01]  /*35e0*/  SEL R103, RZ, 0x10000, P4 ;  /* 0x00010000ff677807 */ /* 0x000fe20002000000 */
[----:B------:R-:W-:Y:S01]  /*35f0*/  FMUL.FTZ R99, R99, R154 ;  /* 0x0000009a63637220 */ /* 0x000fe20000410000 */
[----:B------:R-:W-:Y:S02]  /*3600*/  IMAD.WIDE.U32 R106, R101, 0x4, R150 ;  /* 0x00000004656a7825 */ /* 0x000fe400078e0096 */
[----:B------:R-:W-:-:S04]  /*3610*/  FSETP.GTU.FTZ.AND P4, PT, R100, R155, PT ;  /* 0x0000009b6400720b */ /* 0x000fc80003f9c000 */
[----:B------:R-:W-:Y:S02]  /*3620*/  FSEL R100, R99, RZ, !P4 ;  /* 0x000000ff63647208 */ /* 0x000fe40006000000 */
[----:B------:R-:W-:-:S03]  /*3630*/  SEL R102, RZ, 0x1000000, P4 ;  /* 0x01000000ff667807 */ /* 0x000fc60002000000 */
[----:B------:R-:W-:Y:S01]  /*3640*/  FMUL.FTZ R99, R27, R100 ;  /* 0x000000641b637220 */ /* 0x000fe20000410000 */
[----:B------:R-:W-:Y:S01]  /*3650*/  IADD3 R102, R104, R102, R103 ;  /* 0x0000006668667210 */ /* 0x000fe20007ffe067 */
[----:B------:R-:W-:Y:S01]  /*3660*/  IMAD.WIDE.U32 R104, R101, 0x10, R148 ;  /* 0x0000001065687825 */ /* 0x000fe200078e0094 */
[----:B------:R-:W-:-:S03]  /*3670*/  SEL R103, RZ, 0x1, P2 ;  /* 0x00000001ff677807 */ /* 0x000fc60001000000 */
[----:B------:R-:W-:Y:S01]  /*3680*/  @P0 FADD.FTZ R99, R91, R99 ;  /* 0x000000635b630221 */ /* 0x000fe20000010000 */
[----:B------:R-:W-:Y:S01]  /*3690*/  IMAD.WIDE.U32 R100, R159, 0x10, R116 ;  /* 0x000000109f647825 */ /* 0x000fe200078e0074 */
[----:B------:R-:W-:-:S03]  /*36a0*/  IADD3 R111, R102, R103, RZ ;  /* 0x00000067666f7210 */ /* 0x000fc60007ffe0ff */
[----:B------:R1:W-:Y:S01]  /*36b0*/  STG.E.128 desc[UR4][R104.64], R96 ;  /* 0x0000006068007986 */ /* 0x0003e2000c101d04 */
[----:B0-----:R-:W-:-:S03]  /*36c0*/  @P1 IMAD.WIDE.U32 R108, R159, 0x10, R108 ;  /* 0x000000109f6c1825 */ /* 0x001fc600078e006c */
[----:B------:R1:W-:Y:S04]  /*36d0*/  STG.E desc[UR4][R106.64], R111 ;  /* 0x0000006f6a007986 */ /* 0x0003e8000c101904 */
        /* <DEDUP_REMOVED lines=14> */
.L_x_45205:
[----:B------:R-:W-:-:S07]  /*37c0*/  IMAD.MOV.U32 R112, RZ, RZ, R144 ;  /* 0x000000ffff707224 */ /* 0x000fce00078e0090 */
.L_x_45206:
[----:B------:R-:W-:Y:S05]  /*37d0*/  BSYNC B0 ;  /* 0x0000000000007941 */ /* 0x000fea0003800000 */
.L_x_45204:
        /* <DEDUP_REMOVED lines=16> */
.L_x_45210:
[----:B------:R-:W-:Y:S05]  /*38e0*/  BSYNC B1 ;  /* 0x0000000000017941 */ /* 0x000fea0003800000 */
.L_x_45209:
        /* <DEDUP_REMOVED lines=44> */
.L_x_45208:
[----:B------:R-:W-:Y:S05]  /*3bb0*/  BSYNC B0 ;  /* 0x0000000000007941 */ /* 0x000fea0003800000 */
.L_x_45207:
        /* <DEDUP_REMOVED lines=20> */
.L_x_45212:
[----:B------:R-:W-:-:S07]  /*3d00*/  IMAD.MOV.U32 R112, RZ, RZ, R144 ;  /* 0x000000ffff707224 */ /* 0x000fce00078e0090 */
.L_x_45213:
[----:B------:R-:W-:Y:S05]  /*3d10*/  BSYNC B0 ;  /* 0x0000000000007941 */ /* 0x000fea0003800000 */
.L_x_45211:
        /* <DEDUP_REMOVED lines=16> */
.L_x_45217:
[----:B------:R-:W-:Y:S05]  /*3e20*/  BSYNC B1 ;  /* 0x0000000000017941 */ /* 0x000fea0003800000 */
.L_x_45216:
        /* <DEDUP_REMOVED lines=44> */
.L_x_45215:
[----:B------:R-:W-:Y:S05]  /*40f0*/  BSYNC B0 ;  /* 0x0000000000007941 */ /* 0x000fea0003800000 */
.L_x_45214:
        /* <DEDUP_REMOVED lines=20> */
.L_x_45219:
[----:B------:R-:W-:-:S07]  /*4240*/  IMAD.MOV.U32 R112, RZ, RZ, R144 ;  /* 0x000000ffff707224 */ /* 0x000fce00078e0090 */
.L_x_45220:
[----:B------:R-:W-:Y:S05]  /*4250*/  BSYNC B0 ;  /* 0x0000000000007941 */ /* 0x000fea0003800000 */
.L_x_45218:
        /* <DEDUP_REMOVED lines=16> */
.L_x_45224:
[----:B------:R-:W-:Y:S05]  /*4360*/  BSYNC B1 ;  /* 0x0000000000017941 */ /* 0x000fea0003800000 */
.L_x_45223:
        /* <DEDUP_REMOVED lines=44> */
.L_x_45222:
[----:B------:R-:W-:Y:S05]  /*4630*/  BSYNC B0 ;  /* 0x0000000000007941 */ /* 0x000fea0003800000 */
.L_x_45221:
        /* <DEDUP_REMOVED lines=20> */
.L_x_45226:
[----:B------:R-:W-:-:S07]  /*4780*/  IMAD.MOV.U32 R112, RZ, RZ, R144 ;  /* 0x000000ffff707224 */ /* 0x000fce00078e0090 */
.L_x_45227:
[----:B------:R-:W-:Y:S05]  /*4790*/  BSYNC B0 ;  /* 0x0000000000007941 */ /* 0x000fea0003800000 */
.L_x_45225:
        /* <DEDUP_REMOVED lines=16> */
.L_x_45231:
[----:B------:R-:W-:Y:S05]  /*48a0*/  BSYNC B1 ;  /* 0x0000000000017941 */ /* 0x000fea0003800000 */
.L_x_45230:
        /* <DEDUP_REMOVED lines=44> */
.L_x_45229:
[----:B------:R-:W-:Y:S05]  /*4b70*/  BSYNC B0 ;  /* 0x0000000000007941 */ /* 0x000fea0003800000 */
.L_x_45228:
[----:B------:R-:W-:Y:S01]  /*4b80*/  I2FP.F32.U32 R105, R112 ;  /* 0x0000007000697245 */ /* 0x000fe20000201000 */
[----:B------:R-:W-:Y:S01]  /*4b90*/  FMUL.FTZ R103, R103, R152 ;  /* 0x0000009867677220 */ /* 0x000fe20000410000 */
[----:B------:R-:W0:Y:S01]  /*4ba0*/  @P1 LDC.64 R112, c[0x0][0x230] ;  /* 0x00008c00ff701b82 */ /* 0x000e220000000a00 */
        /* <DEDUP_REMOVED lines=9> */
[----:B------:R-:W-:Y:S01]  /*4c40*/  FSEL R104, R103, RZ, !P4 ;  /* 0x000000ff67687208 */ /* 0x000fe20006000000 */
[----:B------:R-:W-:Y:S01]  /*4c50*/  IMAD.WIDE.U32 R110, R111, 0x4, R150 ;  /* 0x000000046f6e7825 */ /* 0x000fe200078e0096 */
[----:B------:R-:W-:Y:S02]  /*4c60*/  IADD3 R105, R107, R105, R106 ;  /* 0x000000696b697210 */ /* 0x000fe40007ffe06a */
[----:B------:R-:W-:Y:S01]  /*4c70*/  SEL R106, RZ, 0x1, P2 ;  /* 0x00000001ff6a7807 */ /* 0x000fe20001000000 */
[----:B------:R-:W-:-:S03]  /*4c80*/  FMUL.FTZ R103, R23, R104 ;  /* 0x0000006817677220 */ /* 0x000fc60000410000 */
[----:B------:R-:W-:Y:S01]  /*4c90*/  IADD3 R115, R105, R106, RZ ;  /* 0x0000006a69737210 */ /* 0x000fe20007ffe0ff */
[----:B------:R-:W-:Y:S01]  /*4ca0*/  @P0 FADD.FTZ R103, R91, R103 ;  /* 0x000000675b670221 */ /* 0x000fe20000010000 */
[----:B------:R-:W-:-:S04]  /*4cb0*/  IMAD.WIDE.U32 R104, R161, 0x10, R116 ;  /* 0x00000010a1687825 */ /* 0x000fc800078e0074 */
[----:B0-----:R-:W-:Y:S01]  /*4cc0*/  @P1 IMAD.WIDE.U32 R112, R161, 0x10, R112 ;  /* 0x00000010a1701825 */ /* 0x001fe200078e0070 */
[----:B------:R0:W-:Y:S04]  /*4cd0*/  STG.E.128 desc[UR4][R108.64], R100 ;  /* 0x000000646c007986 */ /* 0x0001e8000c101d04 */
        /* <DEDUP_REMOVED lines=15> */
.L_x_45233:
[----:B------:R-:W-:-:S07]  /*4dd0*/  IMAD.MOV.U32 R118, RZ, RZ, R144 ;  /* 0x000000ffff767224 */ /* 0x000fce00078e0090 */
.L_x_45234:
[----:B------:R-:W-:Y:S05]  /*4de0*/  BSYNC B0 ;  /* 0x0000000000007941 */ /* 0x000fea0003800000 */
.L_x_45232:
        /* <DEDUP_REMOVED lines=16> */
.L_x_45238:
[----:B------:R-:W-:Y:S05]  /*4ef0*/  BSYNC B1 ;  /* 0x0000000000017941 */ /* 0x000fea0003800000 */
.L_x_45237:
        /* <DEDUP_REMOVED lines=44> */
.L_x_45236:
[----:B------:R-:W-:Y:S05]  /*51c0*/  BSYNC B0 ;  /* 0x0000000000007941 */ /* 0x000fea0003800000 */
.L_x_45235:
        /* <DEDUP_REMOVED lines=20> */
.L_x_45240:
[----:B------:R-:W-:-:S07]  /*5310*/  IMAD.MOV.U32 R118, RZ, RZ, R144 ;  /* 0x000000ffff767224 */ /* 0x000fce00078e0090 */
.L_x_45241:
[----:B------:R-:W-:Y:S05]  /*5320*/  BSYNC B0 ;  /* 0x0000000000007941 */ /* 0x000fea0003800000 */
.L_x_45239:
        /* <DEDUP_REMOVED lines=16> */
.L_x_45245:
[----:B------:R-:W-:Y:S05]  /*5430*/  BSYNC B1 ;  /* 0x0000000000017941 */ /* 0x000fea0003800000 */
.L_x_45244:
        /* <DEDUP_REMOVED lines=44> */
.L_x_45243:
[----:B------:R-:W-:Y:S05]  /*5700*/  BSYNC B0 ;  /* 0x0000000000007941 */ /* 0x000fea0003800000 */
.L_x_45242:
        /* <DEDUP_REMOVED lines=20> */
.L_x_45247:
[----:B------:R-:W-:-:S07]  /*5850*/  IMAD.MOV.U32 R118, RZ, RZ, R144 ;  /* 0x000000ffff767224 */ /* 0x000fce00078e0090 */
.L_x_45248:
[----:B------:R-:W-:Y:S05]  /*5860*/  BSYNC B0 ;  /* 0x0000000000007941 */ /* 0x000fea0003800000 */
.L_x_45246:
        /* <DEDUP_REMOVED lines=16> */
.L_x_45252:
[----:B------:R-:W-:Y:S05]  /*5970*/  BSYNC B1 ;  /* 0x0000000000017941 */ /* 0x000fea0003800000 */
.L_x_45251:
        /* <DEDUP_REMOVED lines=44> */
.L_x_45250:
[----:B------:R-:W-:Y:S05]  /*5c40*/  BSYNC B0 ;  /* 0x0000000000007941 */ /* 0x000fea0003800000 */
.L_x_45249:
        /* <DEDUP_REMOVED lines=20> */
.L_x_45254:
[----:B------:R-:W-:-:S07]  /*5d90*/  IMAD.MOV.U32 R118, RZ, RZ, R144 ;  /* 0x000000ffff767224 */ /* 0x000fce00078e0090 */
.L_x_45255:
[----:B------:R-:W-:Y:S05]  /*5da0*/  BSYNC B0 ;  /* 0x0000000000007941 */ /* 0x000fea0003800000 */
.L_x_45253:
        /* <DEDUP_REMOVED lines=16> */
.L_x_45259:
[----:B------:R-:W-:Y:S05]  /*5eb0*/  BSYNC B1 ;  /* 0x0000000000017941 */ /* 0x000fea0003800000 */
.L_x_45258:
        /* <DEDUP_REMOVED lines=44> */
.L_x_45257:
[----:B------:R-:W-:Y:S05]  /*6180*/  BSYNC B0 ;  /* 0x0000000000007941 */ /* 0x000fea0003800000 */
.L_x_45256:
        /* <DEDUP_REMOVED lines=37> */
.L_x_45261:
[----:B------:R-:W-:-:S07]  /*63e0*/  IMAD.MOV.U32 R164, RZ, RZ, R144 ;  /* 0x000000ffffa47224 */ /* 0x000fce00078e0090 */
.L_x_45262:
[----:B------:R-:W-:Y:S05]  /*63f0*/  BSYNC B0 ;  /* 0x0000000000007941 */ /* 0x000fea0003800000 */
.L_x_45260:
        /* <DEDUP_REMOVED lines=16> */
.L_x_45266:
[----:B------:R-:W-:Y:S05]  /*6500*/  BSYNC B1 ;  /* 0x0000000000017941 */ /* 0x000fea0003800000 */
.L_x_45265:
        /* <DEDUP_REMOVED lines=44> */
.L_x_45264:
[----:B------:R-:W-:Y:S05]  /*67d0*/  BSYNC B0 ;  /* 0x0000000000007941 */ /* 0x000fea0003800000 */
.L_x_45263:
        /* <DEDUP_REMOVED lines=20> */
.L_x_45268:
[----:B------:R-:W-:-:S07]  /*6920*/  IMAD.MOV.U32 R164, RZ, RZ, R144 ;  /* 0x000000ffffa47224 */ /* 0x000fce00078e0090 */
.L_x_45269:
[----:B------:R-:W-:Y:S05]  /*6930*/  BSYNC B0 ;  /* 0x0000000000007941 */ /* 0x000fea0003800000 */
.L_x_45267:
        /* <DEDUP_REMOVED lines=16> */
.L_x_45273:
[----:B------:R-:W-:Y:S05]  /*6a40*/  BSYNC B1 ;  /* 0x0000000000017941 */ /* 0x000fea0003800000 */
.L_x_45272:
        /* <DEDUP_REMOVED lines=44> */
.L_x_45271:
[----:B------:R-:W-:Y:S05]  /*6d10*/  BSYNC B0 ;  /* 0x0000000000007941 */ /* 0x000fea0003800000 */
.L_x_45270:
        /* <DEDUP_REMOVED lines=20> */
.L_x_45275:
[----:B------:R-:W-:-:S07]  /*6e60*/  IMAD.MOV.U32 R158, RZ, RZ, R144 ;  /* 0x000000ffff9e7224 */ /* 0x000fce00078e0090 */
.L_x_45276:
[----:B------:R-:W-:Y:S05]  /*6e70*/  BSYNC B0 ;  /* 0x0000000000007941 */ /* 0x000fea0003800000 */
.L_x_45274:
        /* <DEDUP_REMOVED lines=16> */
.L_x_45280:
[----:B------:R-:W-:Y:S05]  /*6f80*/  BSYNC B1 ;  /* 0x0000000000017941 */ /* 0x000fea0003800000 */
.L_x_45279:
        /* <DEDUP_REMOVED lines=44> */
.L_x_45278:
[----:B------:R-:W-:Y:S05]  /*7250*/  BSYNC B0 ;  /* 0x0000000000007941 */ /* 0x000fea0003800000 */
.L_x_45277:
        /* <DEDUP_REMOVED lines=20> */
.L_x_45282:
[----:B------:R-:W-:-:S07]  /*73a0*/  IMAD.MOV.U32 R158, RZ, RZ, R144 ;  /* 0x000000ffff9e7224 */ /* 0x000fce00078e0090 */
.L_x_45283:
[----:B------:R-:W-:Y:S05]  /*73b0*/  BSYNC B0 ;  /* 0x0000000000007941 */ /* 0x000fea0003800000 */
.L_x_45281:
        /* <DEDUP_REMOVED lines=16> */
.L_x_45287:
[----:B------:R-:W-:Y:S05]  /*74c0*/  BSYNC B1 ;  /* 0x0000000000017941 */ /* 0x000fea0003800000 */
.L_x_45286:
        /* <DEDUP_REMOVED lines=44> */
.L_x_45285:
[----:B------:R-:W-:Y:S05]  /*7790*/  BSYNC B0 ;  /* 0x0000000000007941 */ /* 0x000fea0003800000 */
.L_x_45284:
        /* <DEDUP_REMOVED lines=37> */
.L_x_45289:
[----:B------:R-:W-:-:S07]  /*79f0*/  IMAD.MOV.U32 R164, RZ, RZ, R144 ;  /* 0x000000ffffa47224 */ /* 0x000fce00078e0090 */
.L_x_45290:
[----:B------:R-:W-:Y:S05]  /*7a00*/  BSYNC B0 ;  /* 0x0000000000007941 */ /* 0x000fea0003800000 */
.L_x_45288:
        /* <DEDUP_REMOVED lines=16> */
.L_x_45294:
[----:B------:R-:W-:Y:S05]  /*7b10*/  BSYNC B1 ;  /* 0x0000000000017941 */ /* 0x000fea0003800000 */
.L_x_45293:
        /* <DEDUP_REMOVED lines=43> */
[----:B------:R-:W-:-:S07]  /*7dd0*/  LOP3.LUT R139, R119, R166, R137, 0x96, !PT ;  /* 0x000000a6778b7212 */ /* 0x000fce00078e9689 */
.L_x_45292:
[----:B------:R-:W-:Y:S05]  /*7de0*/  BSYNC B0 ;  /* 0x0000000000007941 */ /* 0x000fea0003800000 */
.L_x_45291:
        /* <DEDUP_REMOVED lines=20> */
.L_x_45296:
[----:B------:R-:W-:-:S07]  /*7f30*/  IMAD.MOV.U32 R164, RZ, RZ, R144 ;  /* 0x000000ffffa47224 */ /* 0x000fce00078e0090 */
.L_x_45297:
[----:B------:R-:W-:Y:S05]  /*7f40*/  BSYNC B0 ;  /* 0x0000000000007941 */ /* 0x000fea0003800000 */
.L_x_45295:
        /* <DEDUP_REMOVED lines=16> */
.L_x_45301:
[----:B------:R-:W-:Y:S05]  /*8050*/  BSYNC B1 ;  /* 0x0000000000017941 */ /* 0x000fea0003800000 */
.L_x_45300:
        /* <DEDUP_REMOVED lines=44> */
.L_x_45299:
[----:B------:R-:W-:Y:S05]  /*8320*/  BSYNC B0 ;  /* 0x0000000000007941 */ /* 0x000fea0003800000 */
.L_x_45298:
        /* <DEDUP_REMOVED lines=20> */
.L_x_45303:
[----:B------:R-:W-:-:S07]  /*8470*/  IMAD.MOV.U32 R158, RZ, RZ, R144 ;  /* 0x000000ffff9e7224 */ /* 0x000fce00078e0090 */
.L_x_45304:
[----:B------:R-:W-:Y:S05]  /*8480*/  BSYNC B0 ;  /* 0x0000000000007941 */ /* 0x000fea0003800000 */
.L_x_45302:
        /* <DEDUP_REMOVED lines=16> */
.L_x_45308:
[----:B------:R-:W-:Y:S05]  /*8590*/  BSYNC B1 ;  /* 0x0000000000017941 */ /* 0x000fea0003800000 */
.L_x_45307:
        /* <DEDUP_REMOVED lines=42> */
[----:B------:R-:W-:Y:S01]  /*8840*/  HFMA2.MMA R118, -RZ, RZ, 0, 0 ;  /* 0x00000000ff767435 */ /* 0x000fe200000001ff */
[----:B------:R-:W-:-:S10]  /*8850*/  LOP3.LUT R139, R119, R166, R137, 0x96, !PT ;  /* 0x000000a6778b7212 */ /* 0x000fd400078e9689 */
.L_x_45306:
[----:B------:R-:W-:Y:S05]  /*8860*/  BSYNC B0 ;  /* 0x0000000000007941 */ /* 0x000fea0003800000 */
.L_x_45305:
        /* <DEDUP_REMOVED lines=20> */
.L_x_45310:
[----:B------:R-:W-:-:S07]  /*89b0*/  IMAD.MOV.U32 R158, RZ, RZ, R144 ;  /* 0x000000ffff9e7224 */ /* 0x000fce00078e0090 */
.L_x_45311:
[----:B------:R-:W-:Y:S05]  /*89c0*/  BSYNC B0 ;  /* 0x0000000000007941 */ /* 0x000fea0003800000 */
.L_x_45309:
        /* <DEDUP_REMOVED lines=16> */
.L_x_45315:
[----:B------:R-:W-:Y:S05]  /*8ad0*/  BSYNC B1 ;  /* 0x0000000000017941 */ /* 0x000fea0003800000 */
.L_x_45314:
        /* <DEDUP_REMOVED lines=44> */
.L_x_45313:
[----:B------:R-:W-:Y:S05]  /*8da0*/  BSYNC B0 ;  /* 0x0000000000007941 */ /* 0x000fea0003800000 */
.L_x_45312:
[----:B------:R-:W-:Y:S01]  /*8db0*/  I2FP.F32.U32 R119, R158 ;  /* 0x0000009e00777245 */ /* 0x000fe20000201000 */
[----:B------:R-:W-:Y:S01]  /*8dc0*/  FMUL.FTZ R115, R115, R152 ;  /* 0x0000009873737220 */ /* 0x000fe20000410000 */
[----:B------:R-:W-:Y:S01]  /*8dd0*/  SEL R158, RZ, 0x10000, P4 ;  /* 0x00010000ff9e7807 */ /* 0x000fe20002000000 */
[----:B------:R-:W-:Y:S01]  /*8de0*/  VIADD R167, R153, 0x600 ;  /* 0x0000060099a77836 */ /* 0x000fe20000000000 */
[----:B------:R-:W-:Y:S01]  /*8df0*/  SEL R164, RZ, 0x100, P3 ;  /* 0x00000100ffa47807 */ /* 0x000fe20001800000 */
[----:B------:R-:W-:Y:S01]  /*8e00*/  FFMA.FTZ R118, R119, R156, 1.1641532182693481445e-10 ;  /* 0x2f00000077767423 */ /* 0x000fe2000001009c */
[----:B------:R-:W-:Y:S01]  /*8e10*/  FMUL.FTZ R115, R115, R154 ;  /* 0x0000009a73737220 */ /* 0x000fe20000410000 */
[----:B------:R-:W-:Y:S01]  /*8e20*/  IADD3 R171, R153, 0x500, RZ ;  /* 0x0000050099ab7810 */ /* 0x000fe20007ffe0ff */
[----:B------:R-:W-:Y:S01]  /*8e30*/  IMAD.WIDE.U32 R116, R167, 0x10, R116 ;  /* 0x00000010a7747825 */ /* 0x000fe200078e0074 */
[----:B------:R-:W0:Y:S01]  /*8e40*/  @P1 LDC.64 R172, c[0x0][0x230] ;  /* 0x00008c00ffac1b82 */ /* 0x000e220000000a00 */
[----:B------:R-:W-:-:S02]  /*8e50*/  FSETP.GTU.FTZ.AND P4, PT, R118, R155, PT ;  /* 0x0000009b7600720b */ /* 0x000fc40003f9c000 */
[----:B------:R-:W-:Y:S02]  /*8e60*/  IMAD.WIDE.U32 R168, R171, 0x10, R148 ;  /* 0x00000010aba87825 */ /* 0x000fe400078e0094 */
[----:B------:R-:W-:Y:S02]  /*8e70*/  FSEL R118, R115, RZ, !P4 ;  /* 0x000000ff73767208 */ /* 0x000fe40006000000 */
[----:B------:R-:W-:Y:S01]  /*8e80*/  SEL R119, RZ, 0x1000000, P4 ;  /* 0x01000000ff777807 */ /* 0x000fe20002000000 */
[----:B------:R-:W-:-:S04]  /*8e90*/  IMAD.WIDE.U32 R170, R171, 0x4, R150 ;  /* 0x00000004abaa7825 */ /* 0x000fc800078e0096 */
[----:B------:R-:W-:Y:S01]  /*8ea0*/  FMUL.FTZ R115, R11, R118 ;  /* 0x000000760b737220 */ /* 0x000fe20000410000 */
[----:B------:R-:W-:Y:S02]  /*8eb0*/  IADD3 R119, R164, R119, R158 ;  /* 0x00000077a4777210 */ /* 0x000fe40007ffe09e */
[----:B------:R-:W-:Y:S01]  /*8ec0*/  SEL R158, RZ, 0x1, P2 ;  /* 0x00000001ff9e7807 */ /* 0x000fe20001000000 */
[----:B------:R-:W-:-:S03]  /*8ed0*/  @P0 FADD.FTZ R115, R91, R115 ;  /* 0x000000735b730221 */ /* 0x000fc60000010000 */
[----:B------:R-:W-:Y:S02]  /*8ee0*/  IADD3 R175, R119, R158, RZ ;  /* 0x0000009e77af7210 */ /* 0x000fe40007ffe0ff */
[----:B------:R1:W-:Y:S04]  /*8ef0*/  STG.E.128 desc[UR4][R168.64], R112 ;  /* 0x00000070a8007986 */ /* 0x0003e8000c101d04 */
[----:B------:R1:W-:Y:S01]  /*8f00*/  STG.E desc[UR4][R170.64], R175 ;  /* 0x000000afaa007986 */ /* 0x0003e2000c101904 */
[----:B0-----:R-:W-:-:S03]  /*8f10*/  @P1 IMAD.WIDE.U32 R172, R167, 0x10, R172 ;  /* 0x00000010a7ac1825 */ /* 0x001fc600078e00ac */
[----:B------:R-:W5:Y:S04]  /*8f20*/  LDG.E.128 R116, desc[UR4][R116.64] ;  /* 0x0000000474747981 */ /* 0x000f68000c1e1d00 */
        /* <DEDUP_REMOVED lines=13> */
.L_x_45317:
[----:B------:R-:W-:-:S07]  /*9000*/  IMAD.MOV.U32 R164, RZ, RZ, R144 ;  /* 0x000000ffffa47224 */ /* 0x000fce00078e0090 */
.L_x_45318:
[----:B------:R-:W-:Y:S05]  /*9010*/  BSYNC B0 ;  /* 0x0000000000007941 */ /* 0x000fea0003800000 */
.L_x_45316:
        /* <DEDUP_REMOVED lines=16> */
.L_x_45322:
[----:B------:R-:W-:Y:S05]  /*9120*/  BSYNC B1 ;  /* 0x0000000000017941 */ /* 0x000fea0003800000 */
.L_x_45321:
        /* <DEDUP_REMOVED lines=44> */
.L_x_45320:
[----:B------:R-:W-:Y:S05]  /*93f0*/  BSYNC B0 ;  /* 0x0000000000007941 */ /* 0x000fea0003800000 */
.L_x_45319:
        /* <DEDUP_REMOVED lines=20> */
.L_x_45324:
[----:B------:R-:W-:-:S07]  /*9540*/  IMAD.MOV.U32 R164, RZ, RZ, R144 ;  /* 0x000000ffffa47224 */ /* 0x000fce00078e0090 */
.L_x_45325:
[----:B------:R-:W-:Y:S05]  /*9550*/  BSYNC B0 ;  /* 0x0000000000007941 */ /* 0x000fea0003800000 */
.L_x_45323:
        /* <DEDUP_REMOVED lines=16> */
.L_x_45329:
[----:B------:R-:W-:Y:S05]  /*9660*/  BSYNC B1 ;  /* 0x0000000000017941 */ /* 0x000fea0003800000 */
.L_x_45328:
        /* <DEDUP_REMOVED lines=44> */
.L_x_45327:
[----:B------:R-:W-:Y:S05]  /*9930*/  BSYNC B0 ;  /* 0x0000000000007941 */ /* 0x000fea0003800000 */
.L_x_45326:
        /* <DEDUP_REMOVED lines=20> */
.L_x_45331:
[----:B------:R-:W-:-:S07]  /*9a80*/  IMAD.MOV.U32 R158, RZ, RZ, R144 ;  /* 0x000000ffff9e7224 */ /* 0x000fce00078e0090 */
.L_x_45332:
[----:B------:R-:W-:Y:S05]  /*9a90*/  BSYNC B0 ;  /* 0x0000000000007941 */ /* 0x000fea0003800000 */
.L_x_45330:
        /* <DEDUP_REMOVED lines=16> */
.L_x_45336:
[----:B------:R-:W-:Y:S05]  /*9ba0*/  BSYNC B1 ;  /* 0x0000000000017941 */ /* 0x000fea0003800000 */
.L_x_45335:
        /* <DEDUP_REMOVED lines=44> */
.L_x_45334:
[----:B------:R-:W-:Y:S05]  /*9e70*/  BSYNC B0 ;  /* 0x0000000000007941 */ /* 0x000fea0003800000 */
.L_x_45333:
        /* <DEDUP_REMOVED lines=20> */
.L_x_45338:
[----:B------:R-:W-:-:S07]  /*9fc0*/  IMAD.MOV.U32 R164, RZ, RZ, R144 ;  /* 0x000000ffffa47224 */ /* 0x000fce00078e0090 */
.L_x_45339:
[----:B------:R-:W-:Y:S05]  /*9fd0*/  BSYNC B0 ;  /* 0x0000000000007941 */ /* 0x000fea0003800000 */
.L_x_45337:
        /* <DEDUP_REMOVED lines=16> */
.L_x_45343:
[----:B------:R-:W-:Y:S05]  /*a0e0*/  BSYNC B1 ;  /* 0x0000000000017941 */ /* 0x000fea0003800000 */
.L_x_45342:
        /* <DEDUP_REMOVED lines=44> */
.L_x_45341:
[----:B------:R-:W-:Y:S05]  /*a3b0*/  BSYNC B0 ;  /* 0x0000000000007941 */ /* 0x000fea0003800000 */
.L_x_45340:
[----:B------:R-:W-:Y:S01]  /*a3c0*/  FADD.FTZ R166, RZ, R92 ;  /* 0x0000005cffa67221 */ /* 0x000fe20000010000 */
[----:B------:R-:W-:Y:S01]  /*a3d0*/  FMUL.FTZ R119, R119, R152 ;  /* 0x0000009877777220 */ /* 0x000fe20000410000 */
[----:B------:R-:W-:Y:S02]  /*a3e0*/  UMOV UR10, 0xffffffff ;  /* 0xffffffff000a7882 */ /* 0x000fe40000000000 */
[----:B------:R-:W-:Y:S01]  /*a3f0*/  FADD.FTZ R169, R93, R166 ;  /* 0x000000a65da97221 */ /* 0x000fe20000010000 */
[----:B------:R-:W-:-:S03]  /*a400*/  FMUL.FTZ R119, R119, R154 ;  /* 0x0000009a77777220 */ /* 0x000fc60000410000 */
        /* <DEDUP_REMOVED lines=22> */
[----:B------:R-:W-:Y:S01]  /*a570*/  SEL R154, RZ, 0x1000000, P4 ;  /* 0x01000000ff9a7807 */ /* 0x000fe20002000000 */
[----:B------:R-:W-:Y:S01]  /*a580*/  IMAD.WIDE.U32 R168, R167, 0x4, R150 ;  /* 0x00000004a7a87825 */ /* 0x000fe200078e0096 */
[----:B------:R-:W-:-:S03]  /*a590*/  FSEL R152, R119, RZ, !P4 ;  /* 0x000000ff77987208 */ /* 0x000fc60006000000 */
[----:B------:R-:W-:Y:S01]  /*a5a0*/  FADD.FTZ R119, R111, R164 ;  /* 0x000000a46f777221 */ /* 0x000fe20000010000 */
[----:B------:R-:W-:Y:S02]  /*a5b0*/  IADD3 R154, R156, R154, R155 ;  /* 0x0000009a9c9a7210 */ /* 0x000fe40007ffe09b */
[----:B------:R-:W-:Y:S01]  /*a5c0*/  SEL R155, RZ, 0x1, P1 ;  /* 0x00000001ff9b7807 */ /* 0x000fe20000800000 */
[----:B------:R-:W-:Y:S01]  /*a5d0*/  FADD.FTZ R156, R112, R119 ;  /* 0x00000077709c7221 */ /* 0x000fe20000010000 */
[----:B------:R-:W-:Y:S01]  /*a5e0*/  FMUL.FTZ R119, R7, R152 ;  /* 0x0000009807777220 */ /* 0x000fe20000410000 */
[----:B------:R-:W-:Y:S02]  /*a5f0*/  LOP3.LUT P1, RZ, R157, 0x1f, RZ, 0xc0, !PT ;  /* 0x0000001f9dff7812 */ /* 0x000fe4000782c0ff */
[----:B------:R-:W-:Y:S01]  /*a600*/  IADD3 R171, R154, R155, RZ ;  /* 0x0000009b9aab7210 */ /* 0x000fe20007ffe0ff */
[----:B------:R-:W-:-:S04]  /*a610*/  IMAD.WIDE.U32 R154, R167, 0x10, R148 ;  /* 0x00000010a79a7825 */ /* 0x000fc800078e0094 */
[----:B------:R-:W-:Y:S01]  /*a620*/  @P0 FADD.FTZ R119, R91, R119 ;  /* 0x000000775b770221 */ /* 0x000fe20000010000 */
[----:B------:R-:W-:Y:S01]  /*a630*/  FADD.FTZ R149, R113, R156 ;  /* 0x0000009c71957221 */ /* 0x000fe20000010000 */
[----:B------:R-:W-:-:S03]  /*a640*/  LOP3.LUT P0, RZ, R0, 0xff, RZ, 0xc0, !PT ;  /* 0x000000ff00ff7812 */ /* 0x000fc6000780c0ff */
[----:B------:R0:W-:Y:S01]  /*a650*/  STG.E.128 desc[UR4][R154.64], R116 ;  /* 0x000000749a007986 */ /* 0x0001e2000c101d04 */
[----:B------:R-:W-:-:S03]  /*a660*/  FADD.FTZ R148, R114, R149 ;  /* 0x0000009572947221 */ /* 0x000fc60000010000 */
[----:B------:R0:W-:Y:S01]  /*a670*/  STG.E desc[UR4][R168.64], R171 ;  /* 0x000000aba8007986 */ /* 0x0001e2000c101904 */
        /* <DEDUP_REMOVED lines=85> */
.L_x_45356:
[----:B------:R-:W2:Y:S01]  /*abd0*/  @!P1 S2R R152, SR_CgaCtaId ;  /* 0x0000000000989919 */ /* 0x000ea20000008800 */
[----:B------:R-:W-:Y:S01]  /*abe0*/  LOP3.LUT R155, R157, 0x1f, RZ, 0xc0, !PT ;  /* 0x0000001f9d9b7812 */ /* 0x000fe200078ec0ff */
[----:B------:R-:W-:Y:S05]  /*abf0*/  WARPSYNC.ALL ;  /* 0x0000000000007948 */ /* 0x000fea0003800000 */
[----:B------:R-:W-:Y:S02]  /*ac00*/  ISETP.GT.U32.AND P2, PT, R155, 0x7, PT ;  /* 0x000000079b00780c */ /* 0x000fe40003f44070 */
[----:B------:R-:W-:Y:S02]  /*ac10*/  @!P1 MOV R151, 0x400 ;  /* 0x0000040000979802 */ /* 0x000fe40000000f00 */
[----:B------:R-:W-:-:S02]  /*ac20*/  LOP3.LUT R0, R149, 0x7, RZ, 0xc0, !PT ;  /* 0x0000000795007812 */ /* 0x000fc400078ec0ff */
[----:B------:R-:W-:Y:S02]  /*ac30*/  ISETP.NE.AND P3, PT, R160, RZ, PT ;  /* 0x000000ffa000720c */ /* 0x000fe40003f65270 */
[----:B------:R-:W-:-:S05]  /*ac40*/  @!P1 IADD3 R149, R150, R0, RZ ;  /* 0x0000000096959210 */ /* 0x000fca0007ffe0ff */
[----:B------:R-:W3:Y:S01]  /*ac50*/  @!P2 S2R R156, SR_CgaCtaId ;  /* 0x00000000009ca919 */ /* 0x000ee20000008800 */
[----:B------:R-:W-:Y:S01]  /*ac60*/  @!P2 IMAD.IADD R150, R150, 0x1, R155 ;  /* 0x000000019696a824 */ /* 0x000fe200078e029b */
[----:B--2---:R-:W-:Y:S02]  /*ac70*/  @!P1 LEA R152, R152, R151, 0x18 ;  /* 0x0000009798989211 */ /* 0x004fe400078ec0ff */
[----:B------:R-:W-:Y:S02]  /*ac80*/  @!P2 MOV R151, 0x400 ;  /* 0x000004000097a802 */ /* 0x000fe40000000f00 */
[----:B------:R-:W-:Y:S01]  /*ac90*/  @!P1 LEA R152, R149, R152, 0x3 ;  /* 0x0000009895989211 */ /* 0x000fe200078e18ff */
[----:B-1----:R-:W-:Y:S01]  /*aca0*/  FADD.FTZ R149, R154, R169 ;  /* 0x000000a99a957221 */ /* 0x002fe20000010000 */
[----:B0-----:R-:W-:-:S04]  /*acb0*/  HFMA2.MMA R154, -RZ, RZ, 0, 0 ;  /* 0x00000000ff9a7435 */ /* 0x001fc800000001ff */
[----:B------:R-:W-:Y:S01]  /*acc0*/  @!P1 STS.64 [R152], R148 ;  /* 0x0000009498009388 */ /* 0x000fe20000000a00 */
[----:B------:R-:W-:Y:S01]  /*acd0*/  BAR.SYNC.DEFER_BLOCKING 0x0 ;  /* 0x0000000000007b1d */ /* 0x000fe20000010000 */
[----:B------:R-:W-:Y:S01]  /*ace0*/  @!P2 IMAD.MOV.U32 R154, RZ, RZ, 0x380 ;  /* 0x00000380ff9aa424 */ /* 0x000fe200078e00ff */
[----:B------:R-:W-:Y:S02]  /*acf0*/  LOP3.LUT P1, RZ, R0, 0x1f, R157, 0xf8, !PT ;  /* 0x0000001f00ff7812 */ /* 0x000fe4000782f89d */
[----:B---3--:R-:W-:Y:S02]  /*ad00*/  @!P2 LEA R155, R156, R151, 0x18 ;  /* 0x000000979c9ba211 */ /* 0x008fe400078ec0ff */
[----:B------:R-:W0:Y:S02]  /*ad10*/  SHFL.DOWN PT, R169, R154, 0x4, 0x1f ;  /* 0x08801f009aa97f89 */ /* 0x000e2400000e0000 */
[----:B------:R-:W-:Y:S02]  /*ad20*/  @!P2 LEA R155, R150, R155, 0x3 ;  /* 0x0000009b969ba211 */ /* 0x000fe400078e18ff */
[----:B------:R-:W-:-:S06]  /*ad30*/  CS2R R150, SRZ ;  /* 0x0000000000967805 */ /* 0x000fcc000001ff00 */
[----:B------:R-:W1:Y:S01]  /*ad40*/  @!P2 LDS.64 R150, [R155] ;  /* 0x000000009b96a984 */ /* 0x000e620000000a00 */
[-C--:B0-----:R-:W-:Y:S02]  /*ad50*/  IADD3 R149, R169, R154.reuse, RZ ;  /* 0x0000009aa9957210 */ /* 0x081fe40007ffe0ff */
[----:B------:R-:W-:Y:S02]  /*ad60*/  I2FP.F32.S32 R164, R169 ;  /* 0x000000a900a47245 */ /* 0x000fe40000201400 */
[----:B------:R-:W-:Y:S01]  /*ad70*/  I2FP.F32.S32 R152, R149 ;  /* 0x0000009500987245 */ /* 0x000fe20000201400 */
[----:B------:R-:W-:Y:S01]  /*ad80*/  SHFL.DOWN PT, R168, R149, 0x2, 0x1f ;  /* 0x08401f0095a87f89 */ /* 0x000fe200000e0000 */
[----:B------:R-:W-:Y:S02]  /*ad90*/  I2FP.F32.S32 R169, R154 ;  /* 0x0000009a00a97245 */ /* 0x000fe40000201400 */
        /* <DEDUP_REMOVED lines=11> */
[----:B------:R-:W-:Y:S02]  /*ae50*/  SHFL.DOWN PT, R173, R166, 0x1, 0x1f ;  /* 0x08201f00a6ad7f89 */ /* 0x000fe400000e0000 */
[----:B------:R-:W-:Y:S01]  /*ae60*/  FMUL.FTZ R150, R150, R169 ;  /* 0x000000a996967220 */ /* 0x000fe20000410000 */
[----:B------:R-:W-:Y:S01]  /*ae70*/  I2FP.F32.S32 R169, R166 ;  /* 0x000000a600a97245 */ /* 0x000fe20000201400 */
[----:B------:R-:W0:Y:S02]  /*ae80*/  SHFL.DOWN PT, R154, R155, 0x2, 0x1f ;  /* 0x08401f009b9a7f89 */ /* 0x000e2400000e0000 */
[----:B------:R-:W-:Y:S01]  /*ae90*/  FMUL.FTZ R150, R150, R164 ;  /* 0x000000a496967220 */ /* 0x000fe20000410000 */
[----:B------:R-:W1:Y:S01]  /*aea0*/  MUFU.RCP R151, R169 ;  /* 0x000000a900977308 */ /* 0x000e620000001000 */
[----:B------:R-:W2:Y:S02]  /*aeb0*/  LDC R164, c[0x0][0x2d8] ;  /* 0x0000b600ffa47b82 */ /* 0x000ea40000000800 */
[----:B------:R-:W-:-:S05]  /*aec0*/  FFMA.FTZ R149, R156, R150, R149 ;  /* 0x000000969c957223 */ /* 0x000fca0000010095 */
[----:B------:R-:W3:Y:S01]  /*aed0*/  SHFL.DOWN PT, R148, R149, 0x2, 0x1f ;  /* 0x08401f0095947f89 */ /* 0x000ee200000e0000 */
[----:B0-----:R-:W-:Y:S01]  /*aee0*/  FMUL.FTZ R171, R154, R168 ;  /* 0x000000a89aab7220 */ /* 0x001fe20000410000 */
[----:B------:R-:W-:-:S03]  /*aef0*/  FADD.FTZ R154, R155, -R154 ;  /* 0x8000009a9b9a7221 */ /* 0x000fc60000010000 */
[----:B------:R-:W-:Y:S01]  /*af00*/  FFMA.FTZ R150, R152, R155, R171 ;  /* 0x0000009b98967223 */ /* 0x000fe200000100ab */
[----:B------:R-:W-:-:S03]  /*af10*/  FMUL.FTZ R155, R154, R154 ;  /* 0x0000009a9a9b7220 */ /* 0x000fc60000410000 */
[----:B-1----:R-:W-:Y:S01]  /*af20*/  FMUL.FTZ R150, R151, R150 ;  /* 0x0000009697967220 */ /* 0x002fe20000410000 */
[----:B------:R-:W-:Y:S01]  /*af30*/  FMUL.FTZ R155, R152, R155 ;  /* 0x0000009b989b7220 */ /* 0x000fe20000410000 */
[----:B------:R-:W-:Y:S02]  /*af40*/  IMAD.IADD R152, R166, 0x1, R173 ;  /* 0x00000001a6987824 */ /* 0x000fe400078e02ad */
[----:B---3--:R-:W-:Y:S01]  /*af50*/  FADD.FTZ R148, R149, R148 ;  /* 0x0000009495947221 */ /* 0x008fe20000010000 */
[----:B------:R-:W-:Y:S01]  /*af60*/  I2FP.F32.S32 R173, R173 ;  /* 0x000000ad00ad7245 */ /* 0x000fe20000201400 */
[----:B------:R-:W0:Y:S01]  /*af70*/  SHFL.DOWN PT, R171, R150, 0x1, 0x1f ;  /* 0x08201f0096ab7f89 */ /* 0x000e2200000e0000 */
[----:B------:R-:W-:Y:S01]  /*af80*/  FMUL.FTZ R155, R155, R168 ;  /* 0x000000a89b9b7220 */ /* 0x000fe20000410000 */
[----:B------:R-:W-:-:S03]  /*af90*/  I2FP.F32.S32 R152, R152 ;  /* 0x0000009800987245 */ /* 0x000fc60000201400 */
[----:B------:R-:W-:-:S03]  /*afa0*/  FFMA.FTZ R148, R151, R155, R148 ;  /* 0x0000009b97947223 */ /* 0x000fc60000010094 */
[----:B------:R-:W1:Y:S02]  /*afb0*/  MUFU.RCP R152, R152 ;  /* 0x0000009800987308 */ /* 0x000e640000001000 */
[----:B------:R-:W3:Y:S01]  /*afc0*/  SHFL.DOWN PT, R149, R148, 0x1, 0x1f ;  /* 0x08201f0094957f89 */ /* 0x000ee200000e0000 */
[----:B0-----:R-:W-:-:S04]  /*afd0*/  FMUL.FTZ R154, R171, R173 ;  /* 0x000000adab9a7220 */ /* 0x001fc80000410000 */
[----:B------:R-:W-:Y:S01]  /*afe0*/  FFMA.FTZ R151, R169, R150, R154 ;  /* 0x00000096a9977223 */ /* 0x000fe2000001009a */
[----:B------:R-:W-:-:S03]  /*aff0*/  FADD.FTZ R150, R150, -R171 ;  /* 0x800000ab96967221 */ /* 0x000fc60000010000 */
[----:B-1----:R-:W-:Y:S01]  /*b000*/  FMUL.FTZ R151, R152, R151 ;  /* 0x0000009798977220 */ /* 0x002fe20000410000 */
[----:B------:R-:W-:Y:S01]  /*b010*/  FMUL.FTZ R150, R150, R150 ;  /* 0x0000009696967220 */ /* 0x000fe20000410000 */
[----:B---3--:R-:W-:-:S03]  /*b020*/  FADD.FTZ R149, R148, R149 ;  /* 0x0000009594957221 */ /* 0x008fc60000010000 */
[----:B------:R-:W-:Y:S01]  /*b030*/  FMUL.FTZ R150, R169, R150 ;  /* 0x00000096a9967220 */ /* 0x000fe20000410000 */
[----:B------:R-:W0:Y:S03]  /*b040*/  SHFL.IDX PT, R171, R151, RZ, 0x1f ;  /* 0x00001fff97ab7589 */ /* 0x000e2600000e0000 */
[----:B------:R-:W-:-:S04]  /*b050*/  FMUL.FTZ R150, R150, R173 ;  /* 0x000000ad96967220 */ /* 0x000fc80000410000 */
[----:B------:R-:W-:-:S05]  /*b060*/  FFMA.FTZ R149, R152, R150, R149 ;  /* 0x0000009698957223 */ /* 0x000fca0000010095 */
[----:B------:R-:W2:Y:S01]  /*b070*/  SHFL.IDX PT, R169, R149, RZ, 0x1f ;  /* 0x00001fff95a97589 */ /* 0x000ea200000e0000 */
[----:B0-----:R-:W-:-:S05]  /*b080*/  FSEL R148, R171, RZ, !P3 ;  /* 0x000000ffab947208 */ /* 0x001fca0005800000 */
[--C-:B------:R-:W-:Y:S01]  /*b090*/  FADD.FTZ R151, R94, -R148.reuse ;  /* 0x800000945e977221 */ /* 0x100fe20000010000 */
[----:B------:R-:W-:Y:S01]  /*b0a0*/  FMUL.FTZ R94, R171, R171 ;  /* 0x000000abab5e7220 */ /* 0x000fe20000410000 */
[--C-:B------:R-:W-:Y:S01]  /*b0b0*/  FADD.FTZ R150, R92, -R148.reuse ;  /* 0x800000945c967221 */ /* 0x100fe20000010000 */
[--C-:B------:R-:W-:Y:S01]  /*b0c0*/  FADD.FTZ R152, R93, -R148.reuse ;  /* 0x800000945d987221 */ /* 0x100fe20000010000 */
[--C-:B------:R-:W-:Y:S01]  /*b0d0*/  FADD.FTZ R154, R95, -R148.reuse ;  /* 0x800000945f9a7221 */ /* 0x100fe20000010000 */
[----:B------:R-:W0:Y:S01]  /*b0e0*/  @!P1 LDC.64 R92, c[0x0][0x250] ;  /* 0x00009400ff5c9b82 */ /* 0x000e220000000a00 */
[----:B------:R-:W-:Y:S01]  /*b0f0*/  FSEL R95, R94, RZ, P3 ;  /* 0x000000ff5e5f7208 */ /* 0x000fe20001800000 */
[--C-:B------:R-:W-:Y:S01]  /*b100*/  FADD.FTZ R155, R96, -R148.reuse ;  /* 0x80000094609b7221 */ /* 0x100fe20000010000 */
[----:B------:R-:W-:Y:S01]  /*b110*/  FADD.FTZ R156, R97, -R148 ;  /* 0x80000094619c7221 */ /* 0x000fe20000010000 */
[----:B--2---:R-:W-:Y:S01]  /*b120*/  FFMA.FTZ R0, R169, UR7, R164 ;  /* 0x00000007a9007c23 */ /* 0x004fe200080100a4 */
[--C-:B------:R-:W-:Y:S01]  /*b130*/  FADD.FTZ R94, R100, -R148.reuse ;  /* 0x80000094645e7221 */ /* 0x100fe20000010000 */
[--C-:B------:R-:W-:Y:S01]  /*b140*/  FADD.FTZ R157, R101, -R148.reuse ;  /* 0x80000094659d7221 */ /* 0x100fe20000010000 */
[--C-:B------:R-:W-:Y:S01]  /*b150*/  FADD.FTZ R98, R98, -R148.reuse ;  /* 0x8000009462627221 */ /* 0x100fe20000010000 */
[----:B------:R-:W1:Y:S01]  /*b160*/  @!P1 LDC.64 R96, c[0x0][0x258] ;  /* 0x00009600ff609b82 */ /* 0x000e620000000a00 */
[----:B------:R-:W-:Y:S01]  /*b170*/  FADD.FTZ R0, R0, R95 ;  /* 0x0000005f00007221 */ /* 0x000fe20000010000 */
[--C-:B------:R-:W-:Y:S01]  /*b180*/  FADD.FTZ R149, R99, -R148.reuse ;  /* 0x8000009463957221 */ /* 0x100fe20000010000 */
[--C-:B------:R-:W-:Y:S01]  /*b190*/  FADD.FTZ R95, R104, -R148.reuse ;  /* 0x80000094685f7221 */ /* 0x100fe20000010000 */
[--C-:B------:R-:W-:Y:S01]  /*b1a0*/  FADD.FTZ R108, R108, -R148.reuse ;  /* 0x800000946c6c7221 */ /* 0x100fe20000010000 */
[----:B------:R-:W2:Y:S01]  /*b1b0*/  MUFU.RSQ R181, R0 ;  /* 0x0000000000b57308 */ /* 0x000ea20000001400 */
[--C-:B------:R-:W-:Y:S01]  /*b1c0*/  FADD.FTZ R109, R109, -R148.reuse ;  /* 0x800000946d6d7221 */ /* 0x100fe20000010000 */
[--C-:B------:R-:W-:Y:S01]  /*b1d0*/  FADD.FTZ R102, R102, -R148.reuse ;  /* 0x8000009466667221 */ /* 0x100fe20000010000 */
[----:B------:R-:W3:Y:S01]  /*b1e0*/  LDC.64 R100, c[0x0][0x2b8] ;  /* 0x0000ae00ff647b82 */ /* 0x000ee20000000a00 */
[--C-:B------:R-:W-:Y:S01]  /*b1f0*/  FADD.FTZ R164, R103, -R148.reuse ;  /* 0x8000009467a47221 */ /* 0x100fe20000010000 */
[--C-:B------:R-:W-:Y:S01]  /*b200*/  FADD.FTZ R178, R117, -R148.reuse ;  /* 0x8000009475b27221 */ /* 0x100fe20000010000 */
[--C-:B------:R-:W-:Y:S01]  /*b210*/  FADD.FTZ R166, R105, -R148.reuse ;  /* 0x8000009469a67221 */ /* 0x100fe20000010000 */
[--C-:B------:R-:W-:Y:S01]  /*b220*/  FADD.FTZ R106, R106, -R148.reuse ;  /* 0x800000946a6a7221 */ /* 0x100fe20000010000 */
[--C-:B------:R-:W-:Y:S01]  /*b230*/  FADD.FTZ R168, R107, -R148.reuse ;  /* 0x800000946ba87221 */ /* 0x100fe20000010000 */
[----:B------:R-:W-:Y:S01]  /*b240*/  FADD.FTZ R116, R116, -R148 ;  /* 0x8000009474747221 */ /* 0x000fe20000010000 */
[----:B------:R-:W-:Y:S01]  /*b250*/  IADD3 R117, R153, 0x100, RZ ;  /* 0x0000010099757810 */ /* 0x000fe20007ffe0ff */
[----:B0-----:R-:W-:-:S04]  /*b260*/  @!P1 IMAD.WIDE R92, R120, 0x4, R92 ;  /* 0x00000004785c9825 */ /* 0x001fc800078e025c */
[--C-:B------:R-:W-:Y:S01]  /*b270*/  FADD.FTZ R110, R110, -R148.reuse ;  /* 0x800000946e6e7221 */ /* 0x100fe20000010000 */
[--C-:B------:R-:W-:Y:S01]  /*b280*/  FADD.FTZ R172, R111, -R148.reuse ;  /* 0x800000946fac7221 */ /* 0x100fe20000010000 */
[--C-:B------:R-:W-:Y:S01]  /*b290*/  FADD.FTZ R112, R112, -R148.reuse ;  /* 0x8000009470707221 */ /* 0x100fe20000010000 */
[--C-:B------:R-:W-:Y:S01]  /*b2a0*/  FADD.FTZ R113, R113, -R148.reuse ;  /* 0x8000009471717221 */ /* 0x100fe20000010000 */
[----:B------:R-:W-:Y:S01]  /*b2b0*/  FADD.FTZ R114, R114, -R148 ;  /* 0x8000009472727221 */ /* 0x000fe20000010000 */
[C---:B--2---:R-:W-:Y:S01]  /*b2c0*/  FMUL.FTZ R99, R181.reuse, R150 ;  /* 0x00000096b5637220 */ /* 0x044fe20000410000 */
[----:B------:R-:W-:Y:S01]  /*b2d0*/  FMUL.FTZ R152, R181, R152 ;  /* 0x00000098b5987220 */ /* 0x000fe20000410000 */
[----:B-1----:R-:W-:-:S04]  /*b2e0*/  @!P1 IMAD.WIDE R96, R120, 0x4, R96 ;  /* 0x0000000478609825 */ /* 0x002fc800078e0260 */
[C---:B------:R-:W-:Y:S01]  /*b2f0*/  FMUL.FTZ R151, R181.reuse, R151 ;  /* 0x00000097b5977220 */ /* 0x040fe20000410000 */
[----:B------:R-:W-:Y:S01]  /*b300*/  FMUL.FTZ R154, R181, R154 ;  /* 0x0000009ab59a7220 */ /* 0x000fe20000410000 */
[--C-:B------:R-:W-:Y:S01]  /*b310*/  FADD.FTZ R115, R115, -R148.reuse ;  /* 0x8000009473737221 */ /* 0x100fe20000010000 */
[--C-:B------:R-:W-:Y:S01]  /*b320*/  FADD.FTZ R118, R118, -R148.reuse ;  /* 0x8000009476767221 */ /* 0x100fe20000010000 */
[----:B------:R-:W-:Y:S01]  /*b330*/  FADD.FTZ R119, R119, -R148 ;  /* 0x8000009477777221 */ /* 0x000fe20000010000 */
[C---:B------:R-:W-:Y:S01]  /*b340*/  FMUL.FTZ R155, R181.reuse, R155 ;  /* 0x0000009bb59b7220 */ /* 0x040fe20000410000 */
[C---:B------:R-:W-:Y:S01]  /*b350*/  FMUL.FTZ R156, R181.reuse, R156 ;  /* 0x0000009cb59c7220 */ /* 0x040fe20000410000 */
[C---:B------:R-:W-:Y:S01]  /*b360*/  FMUL.FTZ R103, R181.reuse, R98 ;  /* 0x00000062b5677220 */ /* 0x040fe20000410000 */
[C---:B------:R-:W-:Y:S01]  /*b370*/  FMUL.FTZ R0, R181.reuse, R149 ;  /* 0x00000095b5007220 */ /* 0x040fe20000410000 */
[----:B------:R0:W-:Y:S01]  /*b380*/  @!P1 STG.E desc[UR4][R92.64], R171 ;  /* 0x000000ab5c009986 */ /* 0x0001e2000c101904 */
[C---:B------:R-:W-:Y:S01]  /*b390*/  FMUL.FTZ R105, R181.reuse, R94 ;  /* 0x0000005eb5697220 */ /* 0x040fe20000410000 */
[C---:B------:R-:W-:Y:S01]  /*b3a0*/  FMUL.FTZ R111, R181.reuse, R95 ;  /* 0x0000005fb56f7220 */ /* 0x040fe20000410000 */
[C---:B------:R-:W-:Y:S01]  /*b3b0*/  FMUL.FTZ R169, R181.reuse, R108 ;  /* 0x0000006cb5a97220 */ /* 0x040fe20000410000 */
[C---:B------:R-:W-:Y:S01]  /*b3c0*/  FMUL.FTZ R170, R181.reuse, R109 ;  /* 0x0000006db5aa7220 */ /* 0x040fe20000410000 */
[C---:B------:R-:W-:Y:S01]  /*b3d0*/  FMUL.FTZ R104, R181.reuse, R157 ;  /* 0x0000009db5687220 */ /* 0x040fe20000410000 */
[C---:B------:R-:W-:Y:S01]  /*b3e0*/  FMUL.FTZ R107, R181.reuse, R102 ;  /* 0x00000066b56b7220 */ /* 0x040fe20000410000 */
[----:B------:R-:W-:Y:S01]  /*b3f0*/  FMUL.FTZ R164, R181, R164 ;  /* 0x000000a4b5a47220 */ /* 0x000fe20000410000 */
[----:B---3--:R-:W-:-:S04]  /*b400*/  IMAD.WIDE.U32 R108, R153, 0x10, R100 ;  /* 0x00000010996c7825 */ /* 0x008fc800078e0064 */
[----:B------:R-:W-:Y:S01]  /*b410*/  FFMA.FTZ R95, R59, R154, R87 ;  /* 0x0000009a3b5f7223 */ /* 0x000fe20000010057 */
[----:B------:R-:W-:Y:S01]  /*b420*/  FFMA.FTZ R94, R58, R151, R86 ;  /* 0x000000973a5e7223 */ /* 0x000fe20000010056 */
[----:B------:R-:W-:Y:S01]  /*b430*/  FMUL.FTZ R166, R181, R166 ;  /* 0x000000a6b5a67220 */ /* 0x000fe20000410000 */
[----:B0-----:R-:W-:Y:S01]  /*b440*/  FFMA.FTZ R93, R57, R152, R85 ;  /* 0x00000098395d7223 */ /* 0x001fe20000010055 */
[----:B------:R-:W-:Y:S01]  /*b450*/  FFMA.FTZ R92, R56, R99, R84 ;  /* 0x00000063385c7223 */ /* 0x000fe20000010054 */
        /* <DEDUP_REMOVED lines=17> */
[----:B------:R-:W-:-:S04]  /*b570*/  IMAD.WIDE.U32 R112, R159, 0x10, R100 ;  /* 0x000000109f707825 */ /* 0x000fc800078e0064 */
[----:B------:R-:W-:Y:S01]  /*b580*/  FMUL.FTZ R178, R181, R178 ;  /* 0x000000b2b5b27220 */ /* 0x000fe20000410000 */
        /* <DEDUP_REMOVED lines=36> */
.L_x_45344:
[----:B------:R-:W-:Y:S01]  /*b7d0*/  HFMA2.MMA R173, -RZ, RZ, 0, 1.847743988037109375e-06 ;  /* 0x0000001fffad7435 */ /* 0x000fe200000001ff */
[----:B------:R-:W-:Y:S01]  /*b7e0*/  IMAD.MOV.U32 R171, RZ, RZ, R0 ;  /* 0x000000ffffab7224 */ /* 0x000fe200078e0000 */
[----:B------:R-:W-:Y:S01]  /*b7f0*/  MOV R164, 0x1 ;  /* 0x0000000100a47802 */ /* 0x000fe20000000f00 */
[----:B------:R-:W-:-:S08]  /*b800*/  IMAD.MOV.U32 R156, RZ, RZ, -0x1 ;  /* 0xffffffffff9c7424 */ /* 0x000fd000078e00ff */
[----:B------:R-:W-:Y:S05]  /*b810*/  WARPSYNC.COLLECTIVE R156, `(.L_x_45346) ;  /* 0x000000009c087348 */ /* 0x000fea0003c00000 */
[----:B------:R0:W1:Y:S02]  /*b820*/  SHFL.BFLY P2, R169, R171, R164, R173 ;  /* 0x0c0000a4aba97389 */ /* 0x00006400000400ad */
[----:B01----:R-:W-:Y:S01]  /*b830*/  ENDCOLLECTIVE ;  /* 0x000000000000791b */ /* 0x003fe20003800000 */
.L_x_45346:
[----:B------:R-:W-:Y:S01]  /*b840*/  IMAD.MOV.U32 R164, RZ, RZ, 0x2 ;  /* 0x00000002ffa47424 */ /* 0x000fe200078e00ff */
[----:B------:R-:W-:-:S05]  /*b850*/  MOV R151, R169 ;  /* 0x000000a900977202 */ /* 0x000fca0000000f00 */
[----:B------:R-:W-:-:S05]  /*b860*/  FADD.FTZ R151, R0, R151 ;  /* 0x0000009700977221 */ /* 0x000fca0000010000 */
[----:B------:R-:W-:-:S07]  /*b870*/  MOV R171, R151 ;  /* 0x0000009700ab7202 */ /* 0x000fce0000000f00 */
[----:B------:R-:W-:Y:S05]  /*b880*/  WARPSYNC.COLLECTIVE R156, `(.L_x_45347) ;  /* 0x000000009c087348 */ /* 0x000fea0003c00000 */
[----:B------:R0:W1:Y:S02]  /*b890*/  SHFL.BFLY P2, R169, R171, R164, R173 ;  /* 0x0c0000a4aba97389 */ /* 0x00006400000400ad */
[----:B01----:R-:W-:Y:S01]  /*b8a0*/  ENDCOLLECTIVE ;  /* 0x000000000000791b */ /* 0x003fe20003800000 */
.L_x_45347:
[----:B------:R-:W-:Y:S01]  /*b8b0*/  IMAD.MOV.U32 R164, RZ, RZ, 0x4 ;  /* 0x00000004ffa47424 */ /* 0x000fe200078e00ff */
[----:B------:R-:W-:-:S05]  /*b8c0*/  MOV R148, R169 ;  /* 0x000000a900947202 */ /* 0x000fca0000000f00 */
[----:B------:R-:W-:-:S05]  /*b8d0*/  FADD.FTZ R152, R151, R148 ;  /* 0x0000009497987221 */ /* 0x000fca0000010000 */
[----:B------:R-:W-:-:S07]  /*b8e0*/  MOV R171, R152 ;  /* 0x0000009800ab7202 */ /* 0x000fce0000000f00 */
[----:B------:R-:W-:Y:S05]  /*b8f0*/  WARPSYNC.COLLECTIVE R156, `(.L_x_45348) ;  /* 0x000000009c087348 */ /* 0x000fea0003c00000 */
[----:B------:R0:W1:Y:S02]  /*b900*/  SHFL.BFLY P2, R169, R171, R164, R173 ;  /* 0x0c0000a4aba97389 */ /* 0x00006400000400ad */
[----:B01----:R-:W-:Y:S01]  /*b910*/  ENDCOLLECTIVE ;  /* 0x000000000000791b */ /* 0x003fe20003800000 */
.L_x_45348:
[----:B------:R-:W-:Y:S01]  /*b920*/  IMAD.MOV.U32 R164, RZ, RZ, 0x8 ;  /* 0x00000008ffa47424 */ /* 0x000fe200078e00ff */
[----:B------:R-:W-:-:S05]  /*b930*/  MOV R155, R169 ;  /* 0x000000a9009b7202 */ /* 0x000fca0000000f00 */
[----:B------:R-:W-:-:S05]  /*b940*/  FADD.FTZ R155, R152, R155 ;  /* 0x0000009b989b7221 */ /* 0x000fca0000010000 */
[----:B------:R-:W-:-:S07]  /*b950*/  MOV R171, R155 ;  /* 0x0000009b00ab7202 */ /* 0x000fce0000000f00 */
[----:B------:R-:W-:Y:S05]  /*b960*/  WARPSYNC.COLLECTIVE R156, `(.L_x_45349) ;  /* 0x000000009c087348 */ /* 0x000fea0003c00000 */
[----:B------:R0:W1:Y:S02]  /*b970*/  SHFL.BFLY P2, R169, R171, R164, R173 ;  /* 0x0c0000a4aba97389 */ /* 0x00006400000400ad */
[----:B01----:R-:W-:Y:S01]  /*b980*/  ENDCOLLECTIVE ;  /* 0x000000000000791b */ /* 0x003fe20003800000 */
.L_x_45349:
[----:B------:R-:W-:Y:S01]  /*b990*/  IMAD.MOV.U32 R164, RZ, RZ, 0x10 ;  /* 0x00000010ffa47424 */ /* 0x000fe200078e00ff */
[----:B------:R-:W-:-:S05]  /*b9a0*/  MOV R148, R169 ;  /* 0x000000a900947202 */ /* 0x000fca0000000f00 */
[----:B------:R-:W-:-:S05]  /*b9b0*/  FADD.FTZ R154, R155, R148 ;  /* 0x000000949b9a7221 */ /* 0x000fca0000010000 */
[----:B------:R-:W-:-:S07]  /*b9c0*/  MOV R171, R154 ;  /* 0x0000009a00ab7202 */ /* 0x000fce0000000f00 */
[----:B------:R-:W-:Y:S05]  /*b9d0*/  WARPSYNC.COLLECTIVE R156, `(.L_x_45350) ;  /* 0x000000009c087348 */ /* 0x000fea0003c00000 */
[----:B------:R0:W1:Y:S02]  /*b9e0*/  SHFL.BFLY P2, R169, R171, R164, R173 ;  /* 0x0c0000a4aba97389 */ /* 0x00006400000400ad */
[----:B01----:R-:W-:Y:S01]  /*b9f0*/  ENDCOLLECTIVE ;  /* 0x000000000000791b */ /* 0x003fe20003800000 */
.L_x_45350:
[----:B------:R-:W-:Y:S01]  /*ba00*/  HFMA2.MMA R164, -RZ, RZ, 0, 5.9604644775390625e-08 ;  /* 0x00000001ffa47435 */ /* 0x000fe200000001ff */
        /* <DEDUP_REMOVED lines=62> */
.L_x_45351:
[----:B------:R-:W-:Y:S01]  /*bdf0*/  HFMA2.MMA R164, -RZ, RZ, 0, 1.1920928955078125e-07 ;  /* 0x00000002ffa47435 */ /* 0x000fe200000001ff */
[----:B------:R-:W-:-:S04]  /*be00*/  IMAD.MOV.U32 R151, RZ, RZ, R169 ;  /* 0x000000ffff977224 */ /* 0x000fc800078e00a9 */
[----:B------:R-:W-:-:S05]  /*be10*/  FADD.FTZ R151, R0, R151 ;  /* 0x0000009700977221 */ /* 0x000fca0000010000 */
[----:B------:R-:W-:-:S07]  /*be20*/  MOV R171, R151 ;  /* 0x0000009700ab7202 */ /* 0x000fce0000000f00 */
[----:B------:R-:W-:Y:S05]  /*be30*/  WARPSYNC.COLLECTIVE R156, `(.L_x_45352) ;  /* 0x000000009c087348 */ /* 0x000fea0003c00000 */
[----:B------:R0:W1:Y:S02]  /*be40*/  SHFL.BFLY P2, R169, R171, R164, R173 ;  /* 0x0c0000a4aba97389 */ /* 0x00006400000400ad */
[----:B01----:R-:W-:Y:S01]  /*be50*/  ENDCOLLECTIVE ;  /* 0x000000000000791b */ /* 0x003fe20003800000 */
.L_x_45352:
[----:B------:R-:W-:Y:S01]  /*be60*/  HFMA2.MMA R164, -RZ, RZ, 0, 2.384185791015625e-07 ;  /* 0x00000004ffa47435 */ /* 0x000fe200000001ff */
[----:B------:R-:W-:-:S04]  /*be70*/  IMAD.MOV.U32 R152, RZ, RZ, R169 ;  /* 0x000000ffff987224 */ /* 0x000fc800078e00a9 */
[----:B------:R-:W-:-:S05]  /*be80*/  FADD.FTZ R152, R151, R152 ;  /* 0x0000009897987221 */ /* 0x000fca0000010000 */
[----:B------:R-:W-:-:S07]  /*be90*/  MOV R171, R152 ;  /* 0x0000009800ab7202 */ /* 0x000fce0000000f00 */
[----:B------:R-:W-:Y:S05]  /*bea0*/  WARPSYNC.COLLECTIVE R156, `(.L_x_45353) ;  /* 0x000000009c087348 */ /* 0x000fea0003c00000 */
[----:B------:R0:W1:Y:S02]  /*beb0*/  SHFL.BFLY P2, R169, R171, R164, R173 ;  /* 0x0c0000a4aba97389 */ /* 0x00006400000400ad */
[----:B01----:R-:W-:Y:S01]  /*bec0*/  ENDCOLLECTIVE ;  /* 0x000000000000791b */ /* 0x003fe20003800000 */
.L_x_45353:
[----:B------:R-:W-:Y:S01]  /*bed0*/  HFMA2.MMA R164, -RZ, RZ, 0, 4.76837158203125e-07 ;  /* 0x00000008ffa47435 */ /* 0x000fe200000001ff */
[----:B------:R-:W-:-:S04]  /*bee0*/  IMAD.MOV.U32 R155, RZ, RZ, R169 ;  /* 0x000000ffff9b7224 */ /* 0x000fc800078e00a9 */
[----:B------:R-:W-:-:S05]  /*bef0*/  FADD.FTZ R155, R152, R155 ;  /* 0x0000009b989b7221 */ /* 0x000fca0000010000 */
[----:B------:R-:W-:-:S07]  /*bf00*/  MOV R171, R155 ;  /* 0x0000009b00ab7202 */ /* 0x000fce0000000f00 */
[----:B------:R-:W-:Y:S05]  /*bf10*/  WARPSYNC.COLLECTIVE R156, `(.L_x_45354) ;  /* 0x000000009c087348 */ /* 0x000fea0003c00000 */
[----:B------:R0:W1:Y:S02]  /*bf20*/  SHFL.BFLY P2, R169, R171, R164, R173 ;  /* 0x0c0000a4aba97389 */ /* 0x00006400000400ad */
[----:B01----:R-:W-:Y:S01]  /*bf30*/  ENDCOLLECTIVE ;  /* 0x000000000000791b */ /* 0x003fe20003800000 */
.L_x_45354:
[----:B------:R-:W-:Y:S01]  /*bf40*/  HFMA2.MMA R164, -RZ, RZ, 0, 9.5367431640625e-07 ;  /* 0x00000010ffa47435 */ /* 0x000fe200000001ff */
[----:B------:R-:W-:-:S04]  /*bf50*/  IMAD.MOV.U32 R154, RZ, RZ, R169 ;  /* 0x000000ffff9a7224 */ /* 0x000fc800078e00a9 */
[----:B------:R-:W-:-:S05]  /*bf60*/  FADD.FTZ R154, R155, R154 ;  /* 0x0000009a9b9a7221 */ /* 0x000fca0000010000 */
[----:B------:R-:W-:-:S07]  /*bf70*/  MOV R171, R154 ;  /* 0x0000009a00ab7202 */ /* 0x000fce0000000f00 */
[----:B------:R-:W-:Y:S05]  /*bf80*/  WARPSYNC.COLLECTIVE R156, `(.L_x_45355) ;  /* 0x000000009c087348 */ /* 0x000fea0003c00000 */
[----:B------:R0:W1:Y:S02]  /*bf90*/  SHFL.BFLY P2, R169, R171, R164, R173 ;  /* 0x0c0000a4aba97389 */ /* 0x00006400000400ad */
[----:B01----:R-:W-:Y:S01]  /*bfa0*/  ENDCOLLECTIVE ;  /* 0x000000000000791b */ /* 0x003fe20003800000 */
.L_x_45355:
[----:B------:R-:W-:Y:S05]  /*bfb0*/  BRA `(.L_x_45356) ;  /* 0xffffffec00047947 */ /* 0x000fea000383ffff */
.L_x_45357:
        /* <DEDUP_REMOVED lines=12> */
.L_x_46117:


//--------------------- .text._ZN10layer_norm13ln_fwd_kernelINS_13Kernel_traitsIfffffjLj7168ELj1ELj1ELj8ELj16ENS_18Kernel_traits_baseILj7168EfffffjLj256EEEEELb1ELb1ELb1ELb0EEEvNS_9FwdParamsE --------------------------
	.section	.text._ZN10layer_norm13ln_fwd_kernelINS_13Kernel_traitsIfffffjLj7168ELj1ELj1ELj8ELj16ENS_18Kernel_traits_baseILj7168EfffffjLj256EEEEELb1ELb1ELb1ELb0EEEvNS_9FwdParamsE,"ax",@progbits
	.align	128
        .global         _ZN10layer_norm13ln_fwd_kernelINS_13Kernel_traitsIfffffjLj7168ELj1ELj1ELj8ELj16ENS_18Kernel_traits_baseILj7168EfffffjLj256EEEEELb1ELb1ELb1ELb0EEEvNS_9FwdParamsE
        .type           _ZN10layer_norm13ln_fwd_kernelINS_13Kernel_traitsIfffffjLj7168ELj1ELj1ELj8ELj16ENS_18Kernel_traits_baseILj7168EfffffjLj256EEEEELb1ELb1ELb1ELb0EEEvNS_9FwdParamsE,@function
        .size           _ZN10layer_norm13ln_fwd_kernelINS_13Kernel_traitsIfffffjLj7168ELj1ELj1ELj8ELj16ENS_18Kernel_traits_baseILj7168EfffffjLj256EEEEELb1ELb1ELb1ELb0EEEvNS_9FwdParamsE,(.L_x_46118 - _ZN10layer_norm13ln_fwd_kernelINS_13Kernel_traitsIfffffjLj7168ELj1ELj1ELj8ELj16ENS_18Kernel_traits_baseILj7168EfffffjLj256EEEEELb1ELb1ELb1ELb0EEEvNS_9FwdParamsE)
        .other          _ZN10layer_norm13ln_fwd_kernelINS_13Kernel_traitsIfffffjLj7168ELj1ELj1ELj8ELj16ENS_18Kernel_traits_baseILj7168EfffffjLj256EEEEELb1ELb1ELb1ELb0EEEvNS_9FwdParamsE,@"STO_CUDA_ENTRY STV_DEFAULT"
_ZN10layer_norm13ln_fwd_kernelINS_13Kernel_traitsIfffffjLj7168ELj1ELj1ELj8ELj16ENS_18Kernel_traits_baseILj7168EfffffjLj256EEEEELb1ELb1ELb1ELb0EEEvNS_9FwdParamsE:
.text._ZN10layer_norm13ln_fwd_kernelINS_13Kernel_traitsIfffffjLj7168ELj1ELj1ELj8ELj16ENS_18Kernel_traits_baseILj7168EfffffjLj256EEEEELb1ELb1ELb1ELb0EEEvNS_9FwdParamsE:
        /* <DEDUP_REMOVED lines=19> */
[----:B------:R-:W-:Y:S04]  /*0130*/  BSSY B0, `(.L_x_45358) ;  /* 0x0000047000007945 */ /* 0x000fe80003800000 */
[----:B------:R-:W-:Y:S01]  /*0140*/  IMAD.MOV.U32 R97, RZ, RZ, R137 ;  /* 0x000000ffff617224 */ /* 0x000fe200078e0089 */
        /* <DEDUP_REMOVED lines=16> */
[C---:B------:R-:W-:Y:S01]  /*0250*/  IADD3 R139, R2.reuse, -0x255992d5, RZ ;  /* 0xdaa66d2b028b7810 */ /* 0x040fe20007ffe0ff */
[----:B------:R-:W-:Y:S01]  /*0260*/  VIADD R138, R2, 0x78dde6e4 ;  /* 0x78dde6e4028a7836 */ /* 0x000fe20000000000 */
[----:B------:R-:W-:Y:S01]  /*0270*/  LOP3.LUT R10, R5, R3, RZ, 0x3c, !PT ;  /* 0x00000003050a7212 */ /* 0x000fe200078e3cff */
[----:B------:R-:W-:Y:S01]  /*0280*/  IMAD.WIDE.U32 R8, R8, -0x2daee0ad, RZ ;  /* 0xd2511f5308087825 */ /* 0x000fe200078e00ff */
[----:B------:R-:W-:-:S03]  /*0290*/  IADD3 R141, R3, -0x56f99767, RZ ;  /* 0xa9066899038d7810 */ /* 0x000fc60007ffe0ff */
[----:B------:R-:W-:Y:S01]  /*02a0*/  IMAD.WIDE.U32 R10, R10, -0x326172a9, RZ ;  /* 0xcd9e8d570a0a7825 */ /* 0x000fe200078e00ff */
[----:B------:R-:W-:-:S03]  /*02b0*/  LOP3.LUT R7, R9, R4, R132, 0x96, !PT ;  /* 0x0000000409077212 */ /* 0x000fc600078e9684 */
[----:B------:R-:W-:Y:S01]  /*02c0*/  VIADD R142, R3, 0xed9eba14 ;  /* 0xed9eba14038e7836 */ /* 0x000fe20000000000 */
        /* <DEDUP_REMOVED lines=8> */
[----:B------:R-:W-:-:S04]  /*0350*/  LEA.HI.SX32 R140, R0, R7, 0x1e ;  /* 0x00000007008c7211 */ /* 0x000fc800078ff2ff */
[----:B------:R-:W-:Y:S01]  /*0360*/  LOP3.LUT R10, R9, R4, R136, 0x96, !PT ;  /* 0x00000004090a7212 */ /* 0x000fe200078e9688 */
[----:B------:R-:W-:Y:S01]  /*0370*/  IMAD.WIDE.U32 R4, R5, -0x326172a9, RZ ;  /* 0xcd9e8d5705047825 */ /* 0x000fe200078e00ff */
[C---:B------:R-:W-:Y:S02]  /*0380*/  LOP3.LUT P0, RZ, R140.reuse, 0xffffff00, RZ, 0xc0, !PT ;  /* 0xffffff008cff7812 */ /* 0x040fe4000780c0ff */
[----:B------:R-:W-:Y:S01]  /*0390*/  ISETP.GE.U32.AND P6, PT, R140, 0x200, PT ;  /* 0x000002008c00780c */ /* 0x000fe20003fc6070 */
[----:B------:R-:W-:Y:S01]  /*03a0*/  IMAD.WIDE.U32 R10, R10, -0x326172a9, RZ ;  /* 0xcd9e8d570a0a7825 */ /* 0x000fe200078e00ff */
[----:B------:R-:W-:Y:S02]  /*03b0*/  LOP3.LUT R5, R5, R6, R139, 0x96, !PT ;  /* 0x0000000605057212 */ /* 0x000fe400078e968b */
[C---:B------:R-:W-:Y:S02]  /*03c0*/  ISETP.GE.U32.AND P5, PT, R140.reuse, 0x300, PT ;  /* 0x000003008c00780c */ /* 0x040fe40003fa6070 */
[----:B------:R-:W-:Y:S01]  /*03d0*/  LOP3.LUT R6, R11, R4, R138, 0x96, !PT ;  /* 0x000000040b067212 */ /* 0x000fe200078e968a */
[----:B------:R-:W-:Y:S01]  /*03e0*/  IMAD.WIDE.U32 R4, R5, -0x2daee0ad, RZ ;  /* 0xd2511f5305047825 */ /* 0x000fe200078e00ff */
[----:B------:R-:W-:-:S02]  /*03f0*/  ISETP.GE.U32.AND P4, PT, R140, 0x400, PT ;  /* 0x000004008c00780c */ /* 0x000fc40003f86070 */
[----:B------:R-:W-:Y:S01]  /*0400*/  ISETP.GE.U32.AND P3, PT, R140, 0x500, PT ;  /* 0x000005008c00780c */ /* 0x000fe20003f66070 */
[----:B------:R-:W-:Y:S01]  /*0410*/  IMAD.WIDE.U32 R6, R6, -0x2daee0ad, RZ ;  /* 0xd2511f5306067825 */ /* 0x000fe200078e00ff */
[----:B------:R-:W-:Y:S02]  /*0420*/  LOP3.LUT R5, R5, R8, R142, 0x96, !PT ;  /* 0x0000000805057212 */ /* 0x000fe400078e968e */
[----:B------:R-:W-:Y:S02]  /*0430*/  P2R R174, PR, RZ, 0x40 ;  /* 0x00000040ffae7803 */ /* 0x000fe40000000000 */
[----:B------:R-:W-:Y:S01]  /*0440*/  LOP3.LUT R88, R7, R4, R141, 0x96, !PT ;  /* 0x0000000407587212 */ /* 0x000fe200078e968d */
[----:B------:R-:W-:Y:S01]  /*0450*/  IMAD.WIDE.U32 R4, R5, -0x326172a9, RZ ;  /* 0xcd9e8d5705047825 */ /* 0x000fe200078e00ff */
[----:B------:R-:W-:Y:S02]  /*0460*/  P2R R175, PR, RZ, 0x20 ;  /* 0x00000020ffaf7803 */ /* 0x000fe40000000000 */
[----:B------:R-:W-:-:S02]  /*0470*/  P2R R176, PR, RZ, 0x10 ;  /* 0x00000010ffb07803 */ /* 0x000fc40000000000 */
        /* <DEDUP_REMOVED lines=18> */
.L_x_45359:
[----:B------:R-:W-:Y:S05]  /*05a0*/  BSYNC B0 ;  /* 0x0000000000007941 */ /* 0x000fea0003800000 */
.L_x_45358:
        /* <DEDUP_REMOVED lines=15> */
[----:B------:R0:W5:Y:S04]  /*06a0*/  LDG.E.128 R68, desc[UR4][R12.64] ;  /* 0x000000040c447981 */ /* 0x000168000c1e1d00 */
[----:B------:R-:W5:Y:S01]  /*06b0*/  LDG.E.128 R64, desc[UR4][R64.64] ;  /* 0x0000000440407981 */ /* 0x000f62000c1e1d00 */
[----:B------:R-:W-:-:S07]  /*06c0*/  VIADD R97, R97, 0x100 ;  /* 0x0000010061617836 */ /* 0x000fce0000000000 */
.L_x_45361:
[----:B------:R-:W-:Y:S05]  /*06d0*/  BSYNC B0 ;  /* 0x0000000000007941 */ /* 0x000fea0003800000 */
.L_x_45360:
        /* <DEDUP_REMOVED lines=17> */
[----:B------:R-:W-:-:S07]  /*07f0*/  IADD3 R97, R97, 0x100, RZ ;  /* 0x0000010061617810 */ /* 0x000fce0007ffe0ff */
.L_x_45363:
[----:B------:R-:W-:Y:S05]  /*0800*/  BSYNC B0 ;  /* 0x0000000000007941 */ /* 0x000fea0003800000 */
.L_x_45362:
        /* <DEDUP_REMOVED lines=18> */
.L_x_45365:
[----:B------:R-:W-:Y:S05]  /*0930*/  BSYNC B0 ;  /* 0x0000000000007941 */ /* 0x000fea0003800000 */
.L_x_45364:
        /* <DEDUP_REMOVED lines=18> */
.L_x_45367:
[----:B------:R-:W-:Y:S05]  /*0a60*/  BSYNC B0 ;  /* 0x0000000000007941 */ /* 0x000fea0003800000 */
.L_x_45366:
[----:B------:R-:W-:Y:S01]  /*0a70*/  ISETP.GE.U32.AND P1, PT, R140, 0x600, PT ;  /* 0x000006008c00780c */ /* 0x000fe20003f26070 */
[----:B------:R-:W-:Y:S01]  /*0a80*/  IMAD.WIDE.U32 R88, R88, -0x326172a9, RZ ;  /* 0xcd9e8d5758587825 */ /* 0x000fe200078e00ff */
[----:B------:R-:W-:Y:S01]  /*0a90*/  IADD3 R145, R2, -0x4ab325aa, RZ ;  /* 0xb54cda5602917810 */ /* 0x000fe20007ffe0ff */
[----:B------:R-:W-:Y:S01]  /*0aa0*/  BSSY B0, `(.L_x_45368) ;  /* 0x0000017000007945 */ /* 0x000fe20003800000 */
[----:B------:R-:W-:Y:S01]  /*0ab0*/  LOP3.LUT R5, R5, R10, R144, 0x96, !PT ;  /* 0x0000000a05057212 */ /* 0x000fe200078e9690 */
[----:B------:R-:W-:Y:S01]  /*0ac0*/  VIADD R147, R3, 0x646e171e ;  /* 0x646e171e03937836 */ /* 0x000fe20000000000 */
[----:B------:R-:W-:Y:S02]  /*0ad0*/  LOP3.LUT R90, R89, R4, R145, 0x96, !PT ;  /* 0x00000004595a7212 */ /* 0x000fe400078e9691 */
[----:B------:R-:W-:Y:S01]  /*0ae0*/  P2R R178, PR, RZ, 0x2 ;  /* 0x00000002ffb27803 */ /* 0x000fe20000000000 */
[----:B------:R-:W-:-:S04]  /*0af0*/  IMAD.WIDE.U32 R4, R5, -0x2daee0ad, RZ ;  /* 0xd2511f5305047825 */ /* 0x000fc800078e00ff */
[----:B------:R-:W-:Y:S05]  /*0b00*/  @!P1 BRA `(.L_x_45369) ;  /* 0x0000000000409947 */ /* 0x000fea0003800000 */
[----:B------:R-:W-:Y:S01]  /*0b10*/  ULDC.64 UR8, c[0x0][0x278] ;  /* 0x00009e0000087ab9 */ /* 0x000fe20000000a00 */
[----:B------:R-:W4:Y:S01]  /*0b20*/  LDC.64 R10, c[0x0][0x260] ;  /* 0x00009800ff0a7b82 */ /* 0x000f220000000a00 */
        /* <DEDUP_REMOVED lines=8> */
[C---:B0123--:R-:W-:Y:S01]  /*0bb0*/  @P1 LEA R8, P2, R97.reuse, UR6, 0x4 ;  /* 0x0000000661081c11 */ /* 0x04ffe2000f8420ff */
[----:B----4-:R-:W-:-:S03]  /*0bc0*/  IMAD.WIDE.U32 R10, R97, 0x10, R10 ;  /* 0x00000010610a7825 */ /* 0x010fc600078e000a */
[C---:B------:R-:W-:Y:S02]  /*0bd0*/  @P1 LEA.HI.X R9, R97.reuse, UR7, RZ, 0x4, P2 ;  /* 0x0000000761091c11 */ /* 0x040fe400090f24ff */
[----:B------:R4:W5:Y:S04]  /*0be0*/  LDG.E.128 R20, desc[UR4][R10.64] ;  /* 0x000000040a147981 */ /* 0x000968000c1e1d00 */
[----:B------:R4:W5:Y:S01]  /*0bf0*/  @P1 LDG.E.128 R24, desc[UR4][R8.64] ;  /* 0x0000000408181981 */ /* 0x000962000c1e1d00 */
[----:B------:R-:W-:-:S07]  /*0c00*/  VIADD R97, R97, 0x100 ;  /* 0x0000010061617836 */ /* 0x000fce0000000000 */
.L_x_45369:
[----:B------:R-:W-:Y:S05]  /*0c10*/  BSYNC B0 ;  /* 0x0000000000007941 */ /* 0x000fea0003800000 */
.L_x_45368:
[----:B------:R-:W-:Y:S01]  /*0c20*/  ISETP.GE.U32.AND P1, PT, R140, 0x700, PT ;  /* 0x000007008c00780c */ /* 0x000fe20003f26070 */
[----:B------:R-:W-:Y:S01]  /*0c30*/  IMAD.WIDE.U32 R90, R90, -0x2daee0ad, RZ ;  /* 0xd2511f535a5a7825 */ /* 0x000fe200078e00ff */
[----:B------:R-:W-:Y:S01]  /*0c40*/  LOP3.LUT R92, R5, R6, R147, 0x96, !PT ;  /* 0x00000006055c7212 */ /* 0x000fe200078e9693 */
[----:B------:R-:W-:Y:S01]  /*0c50*/  BSSY B0, `(.L_x_45370) ;  /* 0x0000016000007945 */ /* 0x000fe20003800000 */
[----:B------:R-:W-:Y:S01]  /*0c60*/  IADD3 R146, R3, 0x1fd5c5a3, RZ ;  /* 0x1fd5c5a303927810 */ /* 0x000fe20007ffe0ff */
[----:B------:R-:W-:Y:S01]  /*0c70*/  VIADD R148, R2, 0x5384540f ;  /* 0x5384540f02947836 */ /* 0x000fe20000000000 */
[----:B------:R-:W-:Y:S01]  /*0c80*/  P2R R179, PR, RZ, 0x2 ;  /* 0x00000002ffb37803 */ /* 0x000fe20000000000 */
[----:B------:R-:W-:Y:S01]  /*0c90*/  IMAD.WIDE.U32 R92, R92, -0x326172a9, RZ ;  /* 0xcd9e8d575c5c7825 */ /* 0x000fe200078e00ff */
[----:B------:R-:W-:-:S05]  /*0ca0*/  LOP3.LUT R159, R91, R4, R146, 0x96, !PT ;  /* 0x000000045b9f7212 */ /* 0x000fca00078e9692 */
[----:B------:R-:W-:Y:S05]  /*0cb0*/  @!P1 BRA `(.L_x_45371) ;  /* 0x00000000003c9947 */ /* 0x000fea0003800000 */
[----:B------:R-:W-:Y:S01]  /*0cc0*/  ULDC.64 UR6, c[0x0][0x278] ;  /* 0x00009e0000067ab9 */ /* 0x000fe20000000a00 */
[----:B01234-:R-:W0:Y:S01]  /*0cd0*/  LDC.64 R8, c[0x0][0x260] ;  /* 0x00009800ff087b82 */ /* 0x01fe220000000a00 */
        /* <DEDUP_REMOVED lines=9> */
[----:B0-----:R-:W-:-:S03]  /*0d70*/  IMAD.WIDE.U32 R8, R97, 0x10, R8 ;  /* 0x0000001061087825 */ /* 0x001fc600078e0008 */
[----:B------:R-:W-:-:S03]  /*0d80*/  @P1 LEA.HI.X R95, R97, UR7, RZ, 0x4, P2 ;  /* 0x00000007615f1c11 */ /* 0x000fc600090f24ff */
[----:B------:R-:W5:Y:S04]  /*0d90*/  LDG.E.128 R8, desc[UR4][R8.64] ;  /* 0x0000000408087981 */ /* 0x000f68000c1e1d00 */
[----:B------:R0:W5:Y:S02]  /*0da0*/  @P1 LDG.E.128 R12, desc[UR4][R94.64] ;  /* 0x000000045e0c1981 */ /* 0x000164000c1e1d00 */
.L_x_45371:
[----:B------:R-:W-:Y:S05]  /*0db0*/  BSYNC B0 ;  /* 0x0000000000007941 */ /* 0x000fea0003800000 */
.L_x_45370:
[----:B------:R-:W-:Y:S01]  /*0dc0*/  ULDC UR6, c[0x0][0x214] ;  /* 0x0000850000067ab9 */ /* 0x000fe20000000800 */
[----:B0-----:R-:W-:Y:S01]  /*0dd0*/  LOP3.LUT R95, R93, R88, R148, 0x96, !PT ;  /* 0x000000585d5f7212 */ /* 0x001fe200078e9694 */
[----:B------:R-:W-:Y:S01]  /*0de0*/  VIADD R149, R3, 0xdb3d7428 ;  /* 0xdb3d742803957836 */ /* 0x000fe20000000000 */
[----:B------:R-:W-:Y:S01]  /*0df0*/  ISETP.GE.AND P1, PT, R143, UR6, PT ;  /* 0x000000068f007c0c */ /* 0x000fe2000bf26270 */
[----:B------:R-:W-:Y:S01]  /*0e00*/  IMAD.HI.U32 R89, R159, -0x326172a9, RZ ;  /* 0xcd9e8d579f597827 */ /* 0x000fe200078e00ff */
[----:B------:R-:W-:-:S11]  /*0e10*/  IADD3 R150, R2, -0xe443238, RZ ;  /* 0xf1bbcdc802967810 */ /* 0x000fd60007ffe0ff */
[----:B------:R-:W-:Y:S05]  /*0e20*/  @P1 EXIT ;  /* 0x000000000000194d */ /* 0x000fea0003800000 */
[----:B------:R-:W-:Y:S01]  /*0e30*/  SHF.R.S32.HI R88, RZ, 0x2, R0 ;  /* 0x00000002ff587819 */ /* 0x000fe20000011400 */
[C---:B------:R-:W-:Y:S01]  /*0e40*/  IMAD.SHL.U32 R93, R128.reuse, 0x20, RZ ;  /* 0x00000020805d7824 */ /* 0x040fe200078e00ff */
[----:B------:R-:W-:Y:S01]  /*0e50*/  LOP3.LUT R94, R128, 0xe0, RZ, 0xc0, !PT ;  /* 0x000000e0805e7812 */ /* 0x000fe200078ec0ff */
[----:B------:R-:W-:Y:S01]  /*0e60*/  IMAD.HI.U32 R0, R95, -0x2daee0ad, RZ ;  /* 0xd2511f535f007827 */ /* 0x000fe200078e00ff */
[----:B------:R-:W-:Y:S01]  /*0e70*/  LOP3.LUT R91, R88, 0xff, RZ, 0xc0, !PT ;  /* 0x000000ff585b7812 */ /* 0x000fe200078ec0ff */
[----:B------:R-:W-:Y:S01]  /*0e80*/  ULDC.U8 UR6, c[0x0][0x2a0] ;  /* 0x0000a80000067ab9 */ /* 0x000fe20000000000 */
[----:B------:R-:W-:Y:S01]  /*0e90*/  SHF.R.U32.HI R88, RZ, 0x3, R88 ;  /* 0x00000003ff587819 */ /* 0x000fe20000011658 */
[----:B------:R-:W-:Y:S01]  /*0ea0*/  VIADD R151, R2, 0x8ff34781 ;  /* 0x8ff3478102977836 */ /* 0x000fe20000000000 */
[----:B------:R-:W-:Y:S01]  /*0eb0*/  VIADDMNMX R94, R91, -R94, RZ, !PT ;  /* 0x8000005e5b5e7246 */ /* 0x000fe200078001ff */
[----:B------:R-:W-:Y:S01]  /*0ec0*/  IMAD R159, R159, -0x326172a9, RZ ;  /* 0xcd9e8d579f9f7824 */ /* 0x000fe200078e02ff */
[----:B------:R-:W-:Y:S01]  /*0ed0*/  LOP3.LUT R92, R89, R92, R150, 0x96, !PT ;  /* 0x0000005c595c7212 */ /* 0x000fe200078e9696 */
[----:B------:R-:W-:Y:S01]  /*0ee0*/  IMAD.MOV.U32 R153, RZ, RZ, RZ ;  /* 0x000000ffff997224 */ /* 0x000fe200078e00ff */
[----:B------:R-:W-:Y:S01]  /*0ef0*/  LOP3.LUT R89, R88, 0x1fffffe0, RZ, 0xc0, !PT ;  /* 0x1fffffe058597812 */ /* 0x000fe200078ec0ff */
[----:B------:R-:W-:Y:S01]  /*0f00*/  ULDC UR7, c[0x0][0x294] ;  /* 0x0000a50000077ab9 */ /* 0x000fe20000000800 */
[----:B------:R-:W-:Y:S01]  /*0f10*/  VIMNMX R94, R94, 0x20, PT ;  /* 0x000000205e5e7848 */ /* 0x000fe20003fe0100 */
[----:B------:R-:W-:Y:S01]  /*0f20*/  IMAD.HI.U32 R161, R92, -0x2daee0ad, RZ ;  /* 0xd2511f535ca17827 */ /* 0x000fe200078e00ff */
[----:B------:R-:W-:Y:S01]  /*0f30*/  LOP3.LUT R96, R93, 0x3e0, RZ, 0xc0, !PT ;  /* 0x000003e05d607812 */ /* 0x000fe200078ec0ff */
[----:B------:R-:W-:Y:S01]  /*0f40*/  ULDC UR10, c[0x0][0x290] ;  /* 0x0000a400000a7ab9 */ /* 0x000fe20000000800 */
[----:B------:R-:W-:Y:S01]  /*0f50*/  LOP3.LUT R160, R0, R90, R149, 0x96, !PT ;  /* 0x0000005a00a07212 */ /* 0x000fe200078e9695 */
[----:B------:R-:W-:Y:S01]  /*0f60*/  IMAD.IADD R94, R94, 0x1, R89 ;  /* 0x000000015e5e7824 */ /* 0x000fe200078e0259 */
[----:B------:R-:W-:Y:S01]  /*0f70*/  VIADDMNMX R96, R91, -R96, RZ, !PT ;  /* 0x800000605b607246 */ /* 0x000fe200078001ff */
[----:B------:R-:W-:Y:S01]  /*0f80*/  IMAD R0, R95, -0x2daee0ad, RZ ;  /* 0xd2511f535f007824 */ /* 0x000fe200078e02ff */
[----:B------:R-:W-:Y:S01]  /*0f90*/  IADD3 R152, R3, -0x695add53, RZ ;  /* 0x96a522ad03987810 */ /* 0x000fe20007ffe0ff */
[----:B------:R-:W-:Y:S01]  /*0fa0*/  IMAD.HI.U32 R90, R160, -0x326172a9, RZ ;  /* 0xcd9e8d57a05a7827 */ /* 0x000fe200078e00ff */
[----:B------:R-:W-:Y:S01]  /*0fb0*/  SHF.L.U32 R94, R94, 0x2, RZ ;  /* 0x000000025e5e7819 */ /* 0x000fe200000006ff */
[----:B------:R-:W-:Y:S01]  /*0fc0*/  ULDC.64 UR8, c[0x0][0x298] ;  /* 0x0000a60000087ab9 */ /* 0x000fe20000000a00 */
[----:B------:R-:W-:Y:S01]  /*0fd0*/  VIMNMX R96, R96, 0x20, PT ;  /* 0x0000002060607848 */ /* 0x000fe20003fe0100 */
[----:B------:R-:W-:Y:S01]  /*0fe0*/  IMAD R160, R160, -0x326172a9, RZ ;  /* 0xcd9e8d57a0a07824 */ /* 0x000fe200078e02ff */
[----:B------:R-:W-:Y:S01]  /*0ff0*/  I2FP.F32.U32 R94, R94 ;  /* 0x0000005e005e7245 */ /* 0x000fe20000201000 */
[----:B------:R-:W-:Y:S01]  /*1000*/  IMAD R164, R92, -0x2daee0ad, RZ ;  /* 0xd2511f535ca47824 */ /* 0x000fe200078e02ff */
[----:B------:R-:W-:Y:S01]  /*1010*/  ISETP.NE.AND P1, PT, RZ, UR6, PT ;  /* 0x00000006ff007c0c */ /* 0x000fe2000bf25270 */
[----:B------:R-:W-:Y:S01]  /*1020*/  IMAD.IADD R96, R89, 0x1, R96 ;  /* 0x0000000159607824 */ /* 0x000fe200078e0260 */
[----:B------:R0:W0:Y:S01]  /*1030*/  MUFU.RCP R154, R94 ;  /* 0x0000005e009a7308 */ /* 0x0000220000001000 */
[----:B------:R-:W-:Y:S01]  /*1040*/  LOP3.LUT R161, R161, R0, R152, 0x96, !PT ;  /* 0x00000000a1a17212 */ /* 0x000fe200078e9698 */
[----:B------:R-:W-:Y:S01]  /*1050*/  IMAD.MOV.U32 R0, RZ, RZ, 0x1 ;  /* 0x00000001ff007424 */ /* 0x000fe200078e00ff */
[----:B------:R-:W-:Y:S01]  /*1060*/  LOP3.LUT R159, R90, R159, R151, 0x96, !PT ;  /* 0x0000009f5a9f7212 */ /* 0x000fe200078e9697 */
[----:B------:R-:W-:Y:S01]  /*1070*/  ULDC.64 UR12, c[0x0][0x210] ;  /* 0x00008400000c7ab9 */ /* 0x000fe20000000a00 */
[----:B------:R-:W-:-:S02]  /*1080*/  LOP3.LUT R162, R162, 0x3, RZ, 0xc0, !PT ;  /* 0x00000003a2a27812 */ /* 0x000fc400078ec0ff */
[----:B------:R-:W-:Y:S02]  /*1090*/  SHF.L.U32 R155, R96, 0x2, RZ ;  /* 0x00000002609b7819 */ /* 0x000fe400000006ff */
[----:B------:R-:W-:-:S07]  /*10a0*/  P2R R180, PR, RZ, 0x2 ;  /* 0x00000002ffb47803 */ /* 0x000fce0000000000 */
.L_x_45665:
[----:B01----:R-:W1:Y:S08]  /*10b0*/  LDC.64 R166, c[0x0][0x280] ;  /* 0x0000a000ffa67b82 */ /* 0x003e700000000a00 */
[----:B--234-:R-:W2:Y:S08]  /*10c0*/  LDC.64 R168, c[0x0][0x288] ;  /* 0x0000a200ffa87b82 */ /* 0x01ceb00000000a00 */
[----:B------:R-:W3:Y:S01]  /*10d0*/  LDC R126, c[0x0][0x218] ;  /* 0x00008600ff7e7b82 */ /* 0x000ee20000000800 */
[----:B-1----:R-:W-:-:S05]  /*10e0*/  IMAD.WIDE R166, R143, 0x4, R166 ;  /* 0x000000048fa67825 */ /* 0x002fca00078e02a6 */
[----:B------:R1:W4:Y:S01]  /*10f0*/  LDG.E R125, desc[UR4][R166.64] ;  /* 0x00000004a67d7981 */ /* 0x000322000c1e1900 */
[----:B--2---:R-:W-:-:S05]  /*1100*/  IMAD.WIDE R168, R143, 0x4, R168 ;  /* 0x000000048fa87825 */ /* 0x004fca00078e02a8 */
[----:B-----5:R2:W5:Y:S01]  /*1110*/  LDG.E R124, desc[UR4][R168.64] ;  /* 0x00000004a87c7981 */ /* 0x020562000c1e1900 */
[----:B------:R-:W-:Y:S01]  /*1120*/  BSSY B0, `(.L_x_45372) ;  /* 0x000019d000007945 */ /* 0x000fe20003800000 */
[----:B-1----:R-:W-:Y:S01]  /*1130*/  SHF.R.S32.HI R166, RZ, 0x1f, R143 ;  /* 0x0000001fffa67819 */ /* 0x002fe2000001148f */
[----:B---3--:R-:W-:-:S05]  /*1140*/  IMAD R127, R143, R126, RZ ;  /* 0x0000007e8f7f7224 */ /* 0x008fca00078e02ff */
[----:B------:R-:W-:-:S04]  /*1150*/  SHF.R.S32.HI R170, RZ, 0x1f, R127 ;  /* 0x0000001fffaa7819 */ /* 0x000fc8000001147f */
[----:B------:R-:W-:Y:S01]  /*1160*/  LEA.HI R170, R170, R127, RZ, 0x2 ;  /* 0x0000007faaaa7211 */ /* 0x000fe200078f10ff */
[----:B------:R-:W-:Y:S01]  /*1170*/  IMAD.MOV.U32 R127, RZ, RZ, RZ ;  /* 0x000000ffff7f7224 */ /* 0x000fe200078e00ff */
        /* <DEDUP_REMOVED lines=9> */
[----:B------:R-:W1:Y:S08]  /*1210*/  LDC.64 R170, c[0x0][0x230] ;  /* 0x00008c00ffaa7b82 */ /* 0x000e700000000a00 */
[----:B------:R-:W2:Y:S01]  /*1220*/  @P1 LDC.64 R98, c[0x0][0x220] ;  /* 0x00008800ff621b82 */ /* 0x000ea20000000a00 */
[----:B-1----:R-:W-:-:S04]  /*1230*/  ISETP.NE.U32.AND P2, PT, R170, RZ, PT ;  /* 0x000000ffaa00720c */ /* 0x002fc80003f45070 */
[----:B------:R-:W-:-:S13]  /*1240*/  ISETP.NE.AND.EX P2, PT, R171, RZ, PT, P2 ;  /* 0x000000ffab00720c */ /* 0x000fda0003f45320 */
[----:B------:R-:W1:Y:S01]  /*1250*/  @P2 LDC.64 R168, c[0x0][0x230] ;  /* 0x00008c00ffa82b82 */ /* 0x000e620000000a00 */
[----:B--2---:R-:W-:-:S05]  /*1260*/  @P1 IMAD.WIDE.U32 R98, R127, 0x10, R98 ;  /* 0x000000107f621825 */ /* 0x004fca00078e0062 */
[----:B0-----:R0:W5:Y:S01]  /*1270*/  @P1 LDG.E.128 R92, desc[UR4][R98.64] ;  /* 0x00000004625c1981 */ /* 0x001162000c1e1d00 */
[----:B-1----:R-:W-:-:S05]  /*1280*/  @P2 IMAD.WIDE.U32 R168, R165, 0x10, R168 ;  /* 0x00000010a5a82825 */ /* 0x002fca00078e00a8 */
[----:B------:R-:W2:Y:S01]  /*1290*/  @P2 LDG.E.128 R88, desc[UR4][R168.64] ;  /* 0x00000004a8582981 */ /* 0x000ea2000c1e1d00 */
[----:B------:R-:W-:Y:S01]  /*12a0*/  ISETP.GT.AND P3, PT, R125, RZ, PT ;  /* 0x000000ff7d00720c */ /* 0x000fe20003f64270 */
[----:B------:R-:W-:-:S12]  /*12b0*/  BSSY B1, `(.L_x_45374) ;  /* 0x000005c000017945 */ /* 0x000fd80003800000 */
        /* <DEDUP_REMOVED lines=17> */
.L_x_45377:
[----:B------:R-:W-:-:S07]  /*13d0*/  IMAD.MOV.U32 R168, RZ, RZ, R160 ;  /* 0x000000ffffa87224 */ /* 0x000fce00078e00a0 */
.L_x_45378:
[----:B------:R-:W-:Y:S05]  /*13e0*/  BSYNC B2 ;  /* 0x0000000000027941 */ /* 0x000fea0003800000 */
.L_x_45376:
        /* <DEDUP_REMOVED lines=16> */
.L_x_45382:
[----:B------:R-:W-:Y:S05]  /*14f0*/  BSYNC B3 ;  /* 0x0000000000037941 */ /* 0x000fea0003800000 */
.L_x_45381:
        /* <DEDUP_REMOVED lines=44> */
.L_x_45380:
[----:B------:R-:W-:Y:S05]  /*17c0*/  BSYNC B2 ;  /* 0x0000000000027941 */ /* 0x000fea0003800000 */
.L_x_45379:
        /* <DEDUP_REMOVED lines=10> */
.L_x_45375:
[----:B------:R-:W-:Y:S05]  /*1870*/  BSYNC B1 ;  /* 0x0000000000017941 */ /* 0x000fea0003800000 */
.L_x_45374:
        /* <DEDUP_REMOVED lines=18> */
.L_x_45386:
[----:B------:R-:W-:-:S07]  /*19a0*/  IMAD.MOV.U32 R97, RZ, RZ, R160 ;  /* 0x000000ffff617224 */ /* 0x000fce00078e00a0 */
.L_x_45387:
[----:B------:R-:W-:Y:S05]  /*19b0*/  BSYNC B2 ;  /* 0x0000000000027941 */ /* 0x000fea0003800000 */
.L_x_45385:
        /* <DEDUP_REMOVED lines=16> */
.L_x_45391:
[----:B------:R-:W-:Y:S05]  /*1ac0*/  BSYNC B3 ;  /* 0x0000000000037941 */ /* 0x000fea0003800000 */
.L_x_45390:
        /* <DEDUP_REMOVED lines=43> */
.L_x_45389:
[----:B------:R-:W-:Y:S05]  /*1d80*/  BSYNC B2 ;  /* 0x0000000000027941 */ /* 0x000fea0003800000 */
.L_x_45388:
        /* <DEDUP_REMOVED lines=10> */
.L_x_45384:
[----:B------:R-:W-:Y:S05]  /*1e30*/  BSYNC B1 ;  /* 0x0000000000017941 */ /* 0x000fea0003800000 */
.L_x_45383:
        /* <DEDUP_REMOVED lines=18> */
.L_x_45395:
[----:B------:R-:W-:-:S07]  /*1f60*/  IMAD.MOV.U32 R157, RZ, RZ, R160 ;  /* 0x000000ffff9d7224 */ /* 0x000fce00078e00a0 */
.L_x_45396:
[----:B------:R-:W-:Y:S05]  /*1f70*/  BSYNC B2 ;  /* 0x0000000000027941 */ /* 0x000fea0003800000 */
.L_x_45394:
        /* <DEDUP_REMOVED lines=16> */
.L_x_45400:
[----:B------:R-:W-:Y:S05]  /*2080*/  BSYNC B3 ;  /* 0x0000000000037941 */ /* 0x000fea0003800000 */
.L_x_45399:
        /* <DEDUP_REMOVED lines=43> */
.L_x_45398:
[----:B------:R-:W-:Y:S05]  /*2340*/  BSYNC B2 ;  /* 0x0000000000027941 */ /* 0x000fea0003800000 */
.L_x_45397:
[----:B------:R-:W-:Y:S01]  /*2350*/  I2FP.F32.U32 R98, R157 ;  /* 0x0000009d00627245 */ /* 0x000fe20000201000 */
[----:B------:R-:W-:Y:S01]  /*2360*/  HFMA2.MMA R157, -RZ, RZ, 0.1171875, 0 ;  /* 0x2f800000ff9d7435 */ /* 0x000fe200000001ff */
[----:B-----5:R-:W-:-:S04]  /*2370*/  FMUL.FTZ R99, R94, UR9 ;  /* 0x000000095e637c20 */ /* 0x020fc80008410000 */
[----:B------:R-:W-:-:S05]  /*2380*/  FMUL.FTZ R99, R99, UR8 ;  /* 0x0000000863637c20 */ /* 0x000fca0008410000 */
[----:B------:R-:W-:-:S05]  /*2390*/  FFMA.FTZ R98, R98, R157, 1.1641532182693481445e-10 ;  /* 0x2f00000062627423 */ /* 0x000fca000001009d */
[----:B------:R-:W-:-:S04]  /*23a0*/  FSETP.GTU.FTZ.AND P4, PT, R98, UR7, PT ;  /* 0x0000000762007c0b */ /* 0x000fc8000bf9c000 */
[----:B------:R-:W-:Y:S02]  /*23b0*/  FSEL R99, R99, RZ, !P4 ;  /* 0x000000ff63637208 */ /* 0x000fe40006000000 */
[----:B------:R-:W-:-:S03]  /*23c0*/  SEL R157, RZ, 0x1, P4 ;  /* 0x00000001ff9d7807 */ /* 0x000fc60002000000 */
[----:B------:R-:W-:-:S04]  /*23d0*/  FMUL.FTZ R98, R78, R99 ;  /* 0x000000634e627220 */ /* 0x000fc80000410000 */
[----:B------:R-:W-:-:S07]  /*23e0*/  @P2 FADD.FTZ R98, R90, R98 ;  /* 0x000000625a622221 */ /* 0x000fce0000010000 */
.L_x_45393:
[----:B------:R-:W-:Y:S05]  /*23f0*/  BSYNC B1 ;  /* 0x0000000000017941 */ /* 0x000fea0003800000 */
.L_x_45392:
        /* <DEDUP_REMOVED lines=18> */
.L_x_45404:
[----:B------:R-:W-:-:S07]  /*2520*/  MOV R99, R160 ;  /* 0x000000a000637202 */ /* 0x000fce0000000f00 */
.L_x_45405:
[----:B------:R-:W-:Y:S05]  /*2530*/  BSYNC B2 ;  /* 0x0000000000027941 */ /* 0x000fea0003800000 */
.L_x_45403:
        /* <DEDUP_REMOVED lines=16> */
.L_x_45409:
[----:B------:R-:W-:Y:S05]  /*2640*/  BSYNC B3 ;  /* 0x0000000000037941 */ /* 0x000fea0003800000 */
.L_x_45408:
        /* <DEDUP_REMOVED lines=43> */
.L_x_45407:
[----:B------:R-:W-:Y:S05]  /*2900*/  BSYNC B2 ;  /* 0x0000000000027941 */ /* 0x000fea0003800000 */
.L_x_45406:
        /* <DEDUP_REMOVED lines=10> */
.L_x_45402:
[----:B------:R-:W-:Y:S05]  /*29b0*/  BSYNC B1 ;  /* 0x0000000000017941 */ /* 0x000fea0003800000 */
.L_x_45401:
[----:B------:R-:W0:Y:S01]  /*29c0*/  LDC.64 R168, c[0x0][0x238] ;  /* 0x00008e00ffa87b82 */ /* 0x000e220000000a00 */
[----:B------:R-:W-:Y:S01]  /*29d0*/  BSSY B1, `(.L_x_45410) ;  /* 0x000000f000017945 */ /* 0x000fe20003800000 */
[----:B0-----:R-:W-:-:S05]  /*29e0*/  IMAD.WIDE.U32 R168, R165, 0x10, R168 ;  /* 0x00000010a5a87825 */ /* 0x001fca00078e00a8 */
[----:B------:R0:W-:Y:S01]  /*29f0*/  STG.E.128 desc[UR4][R168.64], R96 ;  /* 0x00000060a8007986 */ /* 0x0001e2000c101d04 */
[----:B------:R-:W-:Y:S05]  /*2a00*/  @!P1 BRA `(.L_x_45411) ;  /* 0x00000000002c9947 */ /* 0x000fea0003800000 */
[----:B0-----:R-:W0:Y:S01]  /*2a10*/  LDC.64 R168, c[0x0][0x240] ;  /* 0x00009000ffa87b82 */ /* 0x001e220000000a00 */
[----:B------:R-:W-:Y:S01]  /*2a20*/  IMAD.U32 R170, R157, 0x10000, RZ ;  /* 0x000100009daa7824 */ /* 0x000fe200078e00ff */
[----:B------:R-:W-:Y:S02]  /*2a30*/  LOP3.LUT R167, R158, 0xffff, RZ, 0xc0, !PT ;  /* 0x0000ffff9ea77812 */ /* 0x000fe400078ec0ff */
[----:B------:R-:W-:Y:S02]  /*2a40*/  LOP3.LUT R172, R156, 0xff, RZ, 0xc0, !PT ;  /* 0x000000ff9cac7812 */ /* 0x000fe400078ec0ff */
[----:B------:R-:W-:-:S04]  /*2a50*/  LOP3.LUT R170, R170, 0xff0000, RZ, 0xc0, !PT ;  /* 0x00ff0000aaaa7812 */ /* 0x000fc800078ec0ff */
[----:B------:R-:W-:Y:S02]  /*2a60*/  LEA R167, R167, R170, 0x18 ;  /* 0x000000aaa7a77211 */ /* 0x000fe400078ec0ff */
[----:B------:R-:W-:-:S03]  /*2a70*/  LOP3.LUT R170, R163, 0xff, RZ, 0xc0, !PT ;  /* 0x000000ffa3aa7812 */ /* 0x000fc600078ec0ff */
[----:B------:R-:W-:-:S04]  /*2a80*/  IMAD R167, R172, 0x100, R167 ;  /* 0x00000100aca77824 */ /* 0x000fc800078e02a7 */
[----:B------:R-:W-:Y:S02]  /*2a90*/  IMAD.IADD R167, R167, 0x1, R170 ;  /* 0x00000001a7a77824 */ /* 0x000fe400078e02aa */
[----:B0-----:R-:W-:-:S05]  /*2aa0*/  IMAD.WIDE.U32 R168, R127, 0x4, R168 ;  /* 0x000000047fa87825 */ /* 0x001fca00078e00a8 */
[----:B------:R1:W-:Y:S02]  /*2ab0*/  STG.E desc[UR4][R168.64], R167 ;  /* 0x000000a7a8007986 */ /* 0x0003e4000c101904 */
.L_x_45411:
[----:B------:R-:W-:Y:S05]  /*2ac0*/  BSYNC B1 ;  /* 0x0000000000017941 */ /* 0x000fea0003800000 */
.L_x_45410:
[----:B------:R-:W-:Y:S01]  /*2ad0*/  IADD3 R165, R165, 0x100, RZ ;  /* 0x00000100a5a57810 */ /* 0x000fe20007ffe0ff */
[----:B------:R-:W-:-:S07]  /*2ae0*/  VIADD R127, R127, 0x100 ;  /* 0x000001007f7f7836 */ /* 0x000fce0000000000 */
.L_x_45373:
[----:B------:R-:W-:Y:S05]  /*2af0*/  BSYNC B0 ;  /* 0x0000000000007941 */ /* 0x000fea0003800000 */
.L_x_45372:
[----:B------:R-:W-:Y:S01]  /*2b00*/  ISETP.NE.AND P2, PT, R174, RZ, PT ;  /* 0x000000ffae00720c */ /* 0x000fe20003f45270 */
[----:B------:R-:W-:-:S12]  /*2b10*/  BSSY B0, `(.L_x_45412) ;  /* 0x0000190000007945 */ /* 0x000fd80003800000 */
[----:B------:R-:W-:Y:S05]  /*2b20*/  @!P2 BRA `(.L_x_45413) ;  /* 0x000000180038a947 */ /* 0x000fea0003800000 */
[----:B------:R-:W2:Y:S08]  /*2b30*/  LDC.64 R170, c[0x0][0x230] ;  /* 0x00008c00ffaa7b82 */ /* 0x000eb00000000a00 */
[----:B------:R-:W3:Y:S01]  /*2b40*/  @P1 LDC.64 R102, c[0x0][0x220] ;  /* 0x00008800ff661b82 */ /* 0x000ee20000000a00 */
[----:B--2---:R-:W-:-:S04]  /*2b50*/  ISETP.NE.U32.AND P2, PT, R170, RZ, PT ;  /* 0x000000ffaa00720c */ /* 0x004fc80003f45070 */
[----:B------:R-:W-:-:S13]  /*2b60*/  ISETP.NE.AND.EX P2, PT, R171, RZ, PT, P2 ;  /* 0x000000ffab00720c */ /* 0x000fda0003f45320 */
[----:B------:R-:W1:Y:S01]  /*2b70*/  @P2 LDC.64 R100, c[0x0][0x230] ;  /* 0x00008c00ff642b82 */ /* 0x000e620000000a00 */
[----:B---3--:R-:W-:-:S05]  /*2b80*/  @P1 IMAD.WIDE.U32 R102, R127, 0x10, R102 ;  /* 0x000000107f661825 */ /* 0x008fca00078e0066 */
[----:B0----5:R0:W5:Y:S01]  /*2b90*/  @P1 LDG.E.128 R92, desc[UR4][R102.64] ;  /* 0x00000004665c1981 */ /* 0x021162000c1e1d00 */
[----:B-1----:R-:W-:-:S05]  /*2ba0*/  @P2 IMAD.WIDE.U32 R168, R165, 0x10, R100 ;  /* 0x00000010a5a82825 */ /* 0x002fca00078e0064 */
[----:B------:R-:W2:Y:S01]  /*2bb0*/  @P2 LDG.E.128 R88, desc[UR4][R168.64] ;  /* 0x00000004a8582981 */ /* 0x000ea2000c1e1d00 */
[----:B------:R-:W-:Y:S01]  /*2bc0*/  ISETP.GT.AND P3, PT, R125, RZ, PT ;  /* 0x000000ff7d00720c */ /* 0x000fe20003f64270 */
[----:B------:R-:W-:-:S12]  /*2bd0*/  BSSY B1, `(.L_x_45414) ;  /* 0x000005c000017945 */ /* 0x000fd80003800000 */
        /* <DEDUP_REMOVED lines=17> */
.L_x_45417:
[----:B------:R-:W-:-:S07]  /*2cf0*/  IMAD.MOV.U32 R168, RZ, RZ, R160 ;  /* 0x000000ffffa87224 */ /* 0x000fce00078e00a0 */
.L_x_45418:
[----:B------:R-:W-:Y:S05]  /*2d00*/  BSYNC B2 ;  /* 0x0000000000027941 */ /* 0x000fea0003800000 */
.L_x_45416:
        /* <DEDUP_REMOVED lines=16> */
.L_x_45422:
[----:B------:R-:W-:Y:S05]  /*2e10*/  BSYNC B3 ;  /* 0x0000000000037941 */ /* 0x000fea0003800000 */
.L_x_45421:
        /* <DEDUP_REMOVED lines=44> */
.L_x_45420:
[----:B------:R-:W-:Y:S05]  /*30e0*/  BSYNC B2 ;  /* 0x0000000000027941 */ /* 0x000fea0003800000 */
.L_x_45419:
[----:B------:R-:W-:Y:S01]  /*30f0*/  HFMA2.MMA R101, -RZ, RZ, 0.1171875, 0 ;  /* 0x2f800000ff657435 */ /* 0x000fe200000001ff */
[----:B------:R-:W-:Y:S01]  /*3100*/  I2FP.F32.U32 R100, R168 ;  /* 0x000000a800647245 */ /* 0x000fe20000201000 */
[----:B-----5:R-:W-:-:S08]  /*3110*/  FMUL.FTZ R102, R92, UR9 ;  /* 0x000000095c667c20 */ /* 0x020fd00008410000 */
[----:B------:R-:W-:Y:S01]  /*3120*/  FFMA.FTZ R100, R100, R101, 1.1641532182693481445e-10 ;  /* 0x2f00000064647423 */ /* 0x000fe20000010065 */
[----:B------:R-:W-:-:S04]  /*3130*/  FMUL.FTZ R101, R102, UR8 ;  /* 0x0000000866657c20 */ /* 0x000fc80008410000 */
[----:B------:R-:W-:-:S04]  /*3140*/  FSETP.GTU.FTZ.AND P4, PT, R100, UR7, PT ;  /* 0x0000000764007c0b */ /* 0x000fc8000bf9c000 */
[----:B------:R-:W-:Y:S02]  /*3150*/  FSEL R101, R101, RZ, !P4 ;  /* 0x000000ff65657208 */ /* 0x000fe40006000000 */
[----:B------:R-:W-:-:S03]  /*3160*/  SEL R163, RZ, 0x1, P4 ;  /* 0x00000001ffa37807 */ /* 0x000fc60002000000 */
[----:B------:R-:W-:-:S04]  /*3170*/  FMUL.FTZ R100, R64, R101 ;  /* 0x0000006540647220 */ /* 0x000fc80000410000 */
[----:B------:R-:W-:-:S07]  /*3180*/  @P2 FADD.FTZ R100, R88, R100 ;  /* 0x0000006458642221 */ /* 0x000fce0000010000 */
.L_x_45415:
[----:B------:R-:W-:Y:S05]  /*3190*/  BSYNC B1 ;  /* 0x0000000000017941 */ /* 0x000fea0003800000 */
.L_x_45414:
        /* <DEDUP_REMOVED lines=18> */
.L_x_45426:
[----:B------:R-:W-:-:S07]  /*32c0*/  MOV R101, R160 ;  /* 0x000000a000657202 */ /* 0x000fce0000000f00 */
.L_x_45427:
[----:B------:R-:W-:Y:S05]  /*32d0*/  BSYNC B2 ;  /* 0x0000000000027941 */ /* 0x000fea0003800000 */
.L_x_45425:
        /* <DEDUP_REMOVED lines=16> */
.L_x_45431:
[----:B------:R-:W-:Y:S05]  /*33e0*/  BSYNC B3 ;  /* 0x0000000000037941 */ /* 0x000fea0003800000 */
.L_x_45430:
        /* <DEDUP_REMOVED lines=43> */
.L_x_45429:
[----:B------:R-:W-:Y:S05]  /*36a0*/  BSYNC B2 ;  /* 0x0000000000027941 */ /* 0x000fea0003800000 */
.L_x_45428:
        /* <DEDUP_REMOVED lines=10> */
.L_x_45424:
[----:B------:R-:W-:Y:S05]  /*3750*/  BSYNC B1 ;  /* 0x0000000000017941 */ /* 0x000fea0003800000 */
.L_x_45423:
        /* <DEDUP_REMOVED lines=18> */
.L_x_45435:
[----:B------:R-:W-:-:S07]  /*3880*/  IMAD.MOV.U32 R157, RZ, RZ, R160 ;  /* 0x000000ffff9d7224 */ /* 0x000fce00078e00a0 */
.L_x_45436:
[----:B------:R-:W-:Y:S05]  /*3890*/  BSYNC B2 ;  /* 0x0000000000027941 */ /* 0x000fea0003800000 */
.L_x_45434:
        /* <DEDUP_REMOVED lines=16> */
.L_x_45440:
[----:B------:R-:W-:Y:S05]  /*39a0*/  BSYNC B3 ;  /* 0x0000000000037941 */ /* 0x000fea0003800000 */
.L_x_45439:
        /* <DEDUP_REMOVED lines=43> */
.L_x_45438:
[----:B------:R-:W-:Y:S05]  /*3c60*/  BSYNC B2 ;  /* 0x0000000000027941 */ /* 0x000fea0003800000 */
.L_x_45437:
        /* <DEDUP_REMOVED lines=10> */
.L_x_45433:
[----:B------:R-:W-:Y:S05]  /*3d10*/  BSYNC B1 ;  /* 0x0000000000017941 */ /* 0x000fea0003800000 */
.L_x_45432:
        /* <DEDUP_REMOVED lines=18> */
.L_x_45444:
[----:B------:R-:W-:-:S07]  /*3e40*/  IMAD.MOV.U32 R103, RZ, RZ, R160 ;  /* 0x000000ffff677224 */ /* 0x000fce00078e00a0 */
.L_x_45445:
[----:B------:R-:W-:Y:S05]  /*3e50*/  BSYNC B2 ;  /* 0x0000000000027941 */ /* 0x000fea0003800000 */
.L_x_45443:
        /* <DEDUP_REMOVED lines=16> */
.L_x_45449:
[----:B------:R-:W-:Y:S05]  /*3f60*/  BSYNC B3 ;  /* 0x0000000000037941 */ /* 0x000fea0003800000 */
.L_x_45448:
        /* <DEDUP_REMOVED lines=43> */
.L_x_45447:
[----:B------:R-:W-:Y:S05]  /*4220*/  BSYNC B2 ;  /* 0x0000000000027941 */ /* 0x000fea0003800000 */
.L_x_45446:
        /* <DEDUP_REMOVED lines=10> */
.L_x_45442:
[----:B------:R-:W-:Y:S05]  /*42d0*/  BSYNC B1 ;  /* 0x0000000000017941 */ /* 0x000fea0003800000 */
.L_x_45441:
        /* <DEDUP_REMOVED lines=9> */
[----:B------:R-:W-:-:S05]  /*4370*/  LOP3.LUT R170, R170, 0xff0000, RZ, 0xc0, !PT ;  /* 0x00ff0000aaaa7812 */ /* 0x000fca00078ec0ff */
[----:B------:R-:W-:Y:S01]  /*4380*/  IMAD R167, R167, 0x1000000, R170 ;  /* 0x01000000a7a77824 */ /* 0x000fe200078e02aa */
[----:B------:R-:W-:-:S04]  /*4390*/  LOP3.LUT R170, R163, 0xff, RZ, 0xc0, !PT ;  /* 0x000000ffa3aa7812 */ /* 0x000fc800078ec0ff */
[----:B------:R-:W-:-:S05]  /*43a0*/  LEA R167, R172, R167, 0x8 ;  /* 0x000000a7aca77211 */ /* 0x000fca00078e40ff */
[----:B------:R-:W-:Y:S02]  /*43b0*/  IMAD.IADD R167, R167, 0x1, R170 ;  /* 0x00000001a7a77824 */ /* 0x000fe400078e02aa */
[----:B0-----:R-:W-:-:S05]  /*43c0*/  IMAD.WIDE.U32 R168, R127, 0x4, R168 ;  /* 0x000000047fa87825 */ /* 0x001fca00078e00a8 */
[----:B------:R1:W-:Y:S02]  /*43d0*/  STG.E desc[UR4][R168.64], R167 ;  /* 0x000000a7a8007986 */ /* 0x0003e4000c101904 */
.L_x_45451:
[----:B------:R-:W-:Y:S05]  /*43e0*/  BSYNC B1 ;  /* 0x0000000000017941 */ /* 0x000fea0003800000 */
.L_x_45450:
[----:B------:R-:W-:Y:S01]  /*43f0*/  VIADD R165, R165, 0x100 ;  /* 0x00000100a5a57836 */ /* 0x000fe20000000000 */
[----:B------:R-:W-:-:S07]  /*4400*/  IADD3 R127, R127, 0x100, RZ ;  /* 0x000001007f7f7810 */ /* 0x000fce0007ffe0ff */
.L_x_45413:
[----:B------:R-:W-:Y:S05]  /*4410*/  BSYNC B0 ;  /* 0x0000000000007941 */ /* 0x000fea0003800000 */
.L_x_45412:
        /* <DEDUP_REMOVED lines=31> */
.L_x_45457:
[----:B------:R-:W-:-:S07]  /*4610*/  MOV R168, R160 ;  /* 0x000000a000a87202 */ /* 0x000fce0000000f00 */
.L_x_45458:
[----:B------:R-:W-:Y:S05]  /*4620*/  BSYNC B2 ;  /* 0x0000000000027941 */ /* 0x000fea0003800000 */
.L_x_45456:
        /* <DEDUP_REMOVED lines=16> */
.L_x_45462:
[----:B------:R-:W-:Y:S05]  /*4730*/  BSYNC B3 ;  /* 0x0000000000037941 */ /* 0x000fea0003800000 */
.L_x_45461:
        /* <DEDUP_REMOVED lines=44> */
.L_x_45460:
[----:B------:R-:W-:Y:S05]  /*4a00*/  BSYNC B2 ;  /* 0x0000000000027941 */ /* 0x000fea0003800000 */
.L_x_45459:
        /* <DEDUP_REMOVED lines=10> */
.L_x_45455:
[----:B------:R-:W-:Y:S05]  /*4ab0*/  BSYNC B1 ;  /* 0x0000000000017941 */ /* 0x000fea0003800000 */
.L_x_45454:
        /* <DEDUP_REMOVED lines=18> */
.L_x_45466:
[----:B------:R-:W-:-:S07]  /*4be0*/  IMAD.MOV.U32 R105, RZ, RZ, R160 ;  /* 0x000000ffff697224 */ /* 0x000fce00078e00a0 */
.L_x_45467:
[----:B------:R-:W-:Y:S05]  /*4bf0*/  BSYNC B2 ;  /* 0x0000000000027941 */ /* 0x000fea0003800000 */
.L_x_45465:
        /* <DEDUP_REMOVED lines=16> */
.L_x_45471:
[----:B------:R-:W-:Y:S05]  /*4d00*/  BSYNC B3 ;  /* 0x0000000000037941 */ /* 0x000fea0003800000 */
.L_x_45470:
        /* <DEDUP_REMOVED lines=43> */
.L_x_45469:
[----:B------:R-:W-:Y:S05]  /*4fc0*/  BSYNC B2 ;  /* 0x0000000000027941 */ /* 0x000fea0003800000 */
.L_x_45468:
        /* <DEDUP_REMOVED lines=10> */
.L_x_45464:
[----:B------:R-:W-:Y:S05]  /*5070*/  BSYNC B1 ;  /* 0x0000000000017941 */ /* 0x000fea0003800000 */
.L_x_45463:
        /* <DEDUP_REMOVED lines=18> */
.L_x_45475:
[----:B------:R-:W-:-:S07]  /*51a0*/  MOV R157, R160 ;  /* 0x000000a0009d7202 */ /* 0x000fce0000000f00 */
.L_x_45476:
[----:B------:R-:W-:Y:S05]  /*51b0*/  BSYNC B2 ;  /* 0x0000000000027941 */ /* 0x000fea0003800000 */
.L_x_45474:
        /* <DEDUP_REMOVED lines=16> */
.L_x_45480:
[----:B------:R-:W-:Y:S05]  /*52c0*/  BSYNC B3 ;  /* 0x0000000000037941 */ /* 0x000fea0003800000 */
.L_x_45479:
        /* <DEDUP_REMOVED lines=43> */
.L_x_45478:
[----:B------:R-:W-:Y:S05]  /*5580*/  BSYNC B2 ;  /* 0x0000000000027941 */ /* 0x000fea0003800000 */
.L_x_45477:
        /* <DEDUP_REMOVED lines=10> */
.L_x_45473:
[----:B------:R-:W-:Y:S05]  /*5630*/  BSYNC B1 ;  /* 0x0000000000017941 */ /* 0x000fea0003800000 */
.L_x_45472:
        /* <DEDUP_REMOVED lines=18> */
.L_x_45484:
[----:B------:R-:W-:-:S07]  /*5760*/  IMAD.MOV.U32 R107, RZ, RZ, R160 ;  /* 0x000000ffff6b7224 */ /* 0x000fce00078e00a0 */
.L_x_45485:
[----:B------:R-:W-:Y:S05]  /*5770*/  BSYNC B2 ;  /* 0x0000000000027941 */ /* 0x000fea0003800000 */
.L_x_45483:
        /* <DEDUP_REMOVED lines=16> */
.L_x_45489:
[----:B------:R-:W-:Y:S05]  /*5880*/  BSYNC B3 ;  /* 0x0000000000037941 */ /* 0x000fea0003800000 */
.L_x_45488:
        /* <DEDUP_REMOVED lines=43> */
.L_x_45487:
[----:B------:R-:W-:Y:S05]  /*5b40*/  BSYNC B2 ;  /* 0x0000000000027941 */ /* 0x000fea0003800000 */
.L_x_45486:
        /* <DEDUP_REMOVED lines=10> */
.L_x_45482:
[----:B------:R-:W-:Y:S05]  /*5bf0*/  BSYNC B1 ;  /* 0x0000000000017941 */ /* 0x000fea0003800000 */
.L_x_45481:
        /* <DEDUP_REMOVED lines=16> */
.L_x_45491:
[----:B------:R-:W-:Y:S05]  /*5d00*/  BSYNC B1 ;  /* 0x0000000000017941 */ /* 0x000fea0003800000 */
.L_x_45490:
[----:B------:R-:W-:Y:S01]  /*5d10*/  VIADD R165, R165, 0x100 ;  /* 0x00000100a5a57836 */ /* 0x000fe20000000000 */
[----:B------:R-:W-:-:S07]  /*5d20*/  IADD3 R127, R127, 0x100, RZ ;  /* 0x000001007f7f7810 */ /* 0x000fce0007ffe0ff */
.L_x_45453:
[----:B------:R-:W-:Y:S05]  /*5d30*/  BSYNC B0 ;  /* 0x0000000000007941 */ /* 0x000fea0003800000 */
.L_x_45452:
        /* <DEDUP_REMOVED lines=31> */
.L_x_45497:
[----:B------:R-:W-:-:S07]  /*5f30*/  MOV R168, R160 ;  /* 0x000000a000a87202 */ /* 0x000fce0000000f00 */
.L_x_45498:
[----:B------:R-:W-:Y:S05]  /*5f40*/  BSYNC B2 ;  /* 0x0000000000027941 */ /* 0x000fea0003800000 */
.L_x_45496:
        /* <DEDUP_REMOVED lines=16> */
.L_x_45502:
[----:B------:R-:W-:Y:S05]  /*6050*/  BSYNC B3 ;  /* 0x0000000000037941 */ /* 0x000fea0003800000 */
.L_x_45501:
        /* <DEDUP_REMOVED lines=44> */
.L_x_45500:
[----:B------:R-:W-:Y:S05]  /*6320*/  BSYNC B2 ;  /* 0x0000000000027941 */ /* 0x000fea0003800000 */
.L_x_45499:
        /* <DEDUP_REMOVED lines=10> */
.L_x_45495:
[----:B------:R-:W-:Y:S05]  /*63d0*/  BSYNC B1 ;  /* 0x0000000000017941 */ /* 0x000fea0003800000 */
.L_x_45494:
        /* <DEDUP_REMOVED lines=18> */
.L_x_45506:
[----:B------:R-:W-:-:S07]  /*6500*/  IMAD.MOV.U32 R109, RZ, RZ, R160 ;  /* 0x000000ffff6d7224 */ /* 0x000fce00078e00a0 */
.L_x_45507:
[----:B------:R-:W-:Y:S05]  /*6510*/  BSYNC B2 ;  /* 0x0000000000027941 */ /* 0x000fea0003800000 */
.L_x_45505:
        /* <DEDUP_REMOVED lines=16> */
.L_x_45511:
[----:B------:R-:W-:Y:S05]  /*6620*/  BSYNC B3 ;  /* 0x0000000000037941 */ /* 0x000fea0003800000 */
.L_x_45510:
        /* <DEDUP_REMOVED lines=43> */
.L_x_45509:
[----:B------:R-:W-:Y:S05]  /*68e0*/  BSYNC B2 ;  /* 0x0000000000027941 */ /* 0x000fea0003800000 */
.L_x_45508:
        /* <DEDUP_REMOVED lines=10> */
.L_x_45504:
[----:B------:R-:W-:Y:S05]  /*6990*/  BSYNC B1 ;  /* 0x0000000000017941 */ /* 0x000fea0003800000 */
.L_x_45503:
        /* <DEDUP_REMOVED lines=18> */
.L_x_45515:
[----:B------:R-:W-:-:S07]  /*6ac0*/  IMAD.MOV.U32 R157, RZ, RZ, R160 ;  /* 0x000000ffff9d7224 */ /* 0x000fce00078e00a0 */
.L_x_45516:
[----:B------:R-:W-:Y:S05]  /*6ad0*/  BSYNC B2 ;  /* 0x0000000000027941 */ /* 0x000fea0003800000 */
.L_x_45514:
        /* <DEDUP_REMOVED lines=16> */
.L_x_45520:
[----:B------:R-:W-:Y:S05]  /*6be0*/  BSYNC B3 ;  /* 0x0000000000037941 */ /* 0x000fea0003800000 */
.L_x_45519:
        /* <DEDUP_REMOVED lines=43> */
.L_x_45518:
[----:B------:R-:W-:Y:S05]  /*6ea0*/  BSYNC B2 ;  /* 0x0000000000027941 */ /* 0x000fea0003800000 */
.L_x_45517:
        /* <DEDUP_REMOVED lines=10> */
.L_x_45513:
[----:B------:R-:W-:Y:S05]  /*6f50*/  BSYNC B1 ;  /* 0x0000000000017941 */ /* 0x000fea0003800000 */
.L_x_45512:
        /* <DEDUP_REMOVED lines=18> */
.L_x_45524:
[----:B------:R-:W-:-:S07]  /*7080*/  IMAD.MOV.U32 R111, RZ, RZ, R160 ;  /* 0x000000ffff6f7224 */ /* 0x000fce00078e00a0 */
.L_x_45525:
[----:B------:R-:W-:Y:S05]  /*7090*/  BSYNC B2 ;  /* 0x0000000000027941 */ /* 0x000fea0003800000 */
.L_x_45523:
        /* <DEDUP_REMOVED lines=16> */
.L_x_45529:
[----:B------:R-:W-:Y:S05]  /*71a0*/  BSYNC B3 ;  /* 0x0000000000037941 */ /* 0x000fea0003800000 */
.L_x_45528:
        /* <DEDUP_REMOVED lines=43> */
.L_x_45527:
[----:B------:R-:W-:Y:S05]  /*7460*/  BSYNC B2 ;  /* 0x0000000000027941 */ /* 0x000fea0003800000 */
.L_x_45526:
        /* <DEDUP_REMOVED lines=10> */
.L_x_45522:
[----:B------:R-:W-:Y:S05]  /*7510*/  BSYNC B1 ;  /* 0x0000000000017941 */ /* 0x000fea0003800000 */
.L_x_45521:
        /* <DEDUP_REMOVED lines=16> */
.L_x_45531:
[----:B------:R-:W-:Y:S05]  /*7620*/  BSYNC B1 ;  /* 0x0000000000017941 */ /* 0x000fea0003800000 */
.L_x_45530:
[----:B------:R-:W-:Y:S01]  /*7630*/  IADD3 R165, R165, 0x100, RZ ;  /* 0x00000100a5a57810 */ /* 0x000fe20007ffe0ff */
[----:B------:R-:W-:-:S07]  /*7640*/  VIADD R127, R127, 0x100 ;  /* 0x000001007f7f7836 */ /* 0x000fce0000000000 */
.L_x_45493:
[----:B------:R-:W-:Y:S05]  /*7650*/  BSYNC B0 ;  /* 0x0000000000007941 */ /* 0x000fea0003800000 */
.L_x_45492:
        /* <DEDUP_REMOVED lines=31> */
.L_x_45537:
[----:B------:R-:W-:-:S07]  /*7850*/  IMAD.MOV.U32 R168, RZ, RZ, R160 ;  /* 0x000000ffffa87224 */ /* 0x000fce00078e00a0 */
.L_x_45538:
[----:B------:R-:W-:Y:S05]  /*7860*/  BSYNC B2 ;  /* 0x0000000000027941 */ /* 0x000fea0003800000 */
.L_x_45536:
        /* <DEDUP_REMOVED lines=16> */
.L_x_45542:
[----:B------:R-:W-:Y:S05]  /*7970*/  BSYNC B3 ;  /* 0x0000000000037941 */ /* 0x000fea0003800000 */
.L_x_45541:
        /* <DEDUP_REMOVED lines=44> */
.L_x_45540:
[----:B------:R-:W-:Y:S05]  /*7c40*/  BSYNC B2 ;  /* 0x0000000000027941 */ /* 0x000fea0003800000 */
.L_x_45539:
        /* <DEDUP_REMOVED lines=10> */
.L_x_45535:
[----:B------:R-:W-:Y:S05]  /*7cf0*/  BSYNC B1 ;  /* 0x0000000000017941 */ /* 0x000fea0003800000 */
.L_x_45534:
        /* <DEDUP_REMOVED lines=18> */
.L_x_45546:
[----:B------:R-:W-:-:S07]  /*7e20*/  MOV R113, R160 ;  /* 0x000000a000717202 */ /* 0x000fce0000000f00 */
.L_x_45547:
[----:B------:R-:W-:Y:S05]  /*7e30*/  BSYNC B2 ;  /* 0x0000000000027941 */ /* 0x000fea0003800000 */
.L_x_45545:
        /* <DEDUP_REMOVED lines=16> */
.L_x_45551:
[----:B------:R-:W-:Y:S05]  /*7f40*/  BSYNC B3 ;  /* 0x0000000000037941 */ /* 0x000fea0003800000 */
.L_x_45550:
        /* <DEDUP_REMOVED lines=43> */
.L_x_45549:
[----:B------:R-:W-:Y:S05]  /*8200*/  BSYNC B2 ;  /* 0x0000000000027941 */ /* 0x000fea0003800000 */
.L_x_45548:
        /* <DEDUP_REMOVED lines=10> */
.L_x_45544:
[----:B------:R-:W-:Y:S05]  /*82b0*/  BSYNC B1 ;  /* 0x0000000000017941 */ /* 0x000fea0003800000 */
.L_x_45543:
        /* <DEDUP_REMOVED lines=18> */
.L_x_45555:
[----:B------:R-:W-:-:S07]  /*83e0*/  MOV R157, R160 ;  /* 0x000000a0009d7202 */ /* 0x000fce0000000f00 */
.L_x_45556:
[----:B------:R-:W-:Y:S05]  /*83f0*/  BSYNC B2 ;  /* 0x0000000000027941 */ /* 0x000fea0003800000 */
.L_x_45554:
        /* <DEDUP_REMOVED lines=16> */
.L_x_45560:
[----:B------:R-:W-:Y:S05]  /*8500*/  BSYNC B3 ;  /* 0x0000000000037941 */ /* 0x000fea0003800000 */
.L_x_45559:
        /* <DEDUP_REMOVED lines=43> */
.L_x_45558:
[----:B------:R-:W-:Y:S05]  /*87c0*/  BSYNC B2 ;  /* 0x0000000000027941 */ /* 0x000fea0003800000 */
.L_x_45557:
        /* <DEDUP_REMOVED lines=10> */
.L_x_45553:
[----:B------:R-:W-:Y:S05]  /*8870*/  BSYNC B1 ;  /* 0x0000000000017941 */ /* 0x000fea0003800000 */
.L_x_45552:
        /* <DEDUP_REMOVED lines=18> */
.L_x_45564:
[----:B------:R-:W-:-:S07]  /*89a0*/  MOV R115, R160 ;  /* 0x000000a000737202 */ /* 0x000fce0000000f00 */
.L_x_45565:
[----:B------:R-:W-:Y:S05]  /*89b0*/  BSYNC B2 ;  /* 0x0000000000027941 */ /* 0x000fea0003800000 */
.L_x_45563:
        /* <DEDUP_REMOVED lines=16> */
.L_x_45569:
[----:B------:R-:W-:Y:S05]  /*8ac0*/  BSYNC B3 ;  /* 0x0000000000037941 */ /* 0x000fea0003800000 */
.L_x_45568:
        /* <DEDUP_REMOVED lines=43> */
.L_x_45567:
[----:B------:R-:W-:Y:S05]  /*8d80*/  BSYNC B2 ;  /* 0x0000000000027941 */ /* 0x000fea0003800000 */
.L_x_45566:
        /* <DEDUP_REMOVED lines=10> */
.L_x_45562:
[----:B------:R-:W-:Y:S05]  /*8e30*/  BSYNC B1 ;  /* 0x0000000000017941 */ /* 0x000fea0003800000 */
.L_x_45561:
        /* <DEDUP_REMOVED lines=16> */
.L_x_45571:
[----:B------:R-:W-:Y:S05]  /*8f40*/  BSYNC B1 ;  /* 0x0000000000017941 */ /* 0x000fea0003800000 */
.L_x_45570:
[----:B------:R-:W-:Y:S01]  /*8f50*/  VIADD R165, R165, 0x100 ;  /* 0x00000100a5a57836 */ /* 0x000fe20000000000 */
[----:B------:R-:W-:-:S07]  /*8f60*/  IADD3 R127, R127, 0x100, RZ ;  /* 0x000001007f7f7810 */ /* 0x000fce0007ffe0ff */
.L_x_45533:
[----:B------:R-:W-:Y:S05]  /*8f70*/  BSYNC B0 ;  /* 0x0000000000007941 */ /* 0x000fea0003800000 */
.L_x_45532:
        /* <DEDUP_REMOVED lines=31> */
.L_x_45577:
[----:B------:R-:W-:-:S07]  /*9170*/  MOV R168, R160 ;  /* 0x000000a000a87202 */ /* 0x000fce0000000f00 */
.L_x_45578:
[----:B------:R-:W-:Y:S05]  /*9180*/  BSYNC B2 ;  /* 0x0000000000027941 */ /* 0x000fea0003800000 */
.L_x_45576:
        /* <DEDUP_REMOVED lines=16> */
.L_x_45582:
[----:B------:R-:W-:Y:S05]  /*9290*/  BSYNC B3 ;  /* 0x0000000000037941 */ /* 0x000fea0003800000 */
.L_x_45581:
        /* <DEDUP_REMOVED lines=44> */
.L_x_45580:
[----:B------:R-:W-:Y:S05]  /*9560*/  BSYNC B2 ;  /* 0x0000000000027941 */ /* 0x000fea0003800000 */
.L_x_45579:
        /* <DEDUP_REMOVED lines=10> */
.L_x_45575:
[----:B------:R-:W-:Y:S05]  /*9610*/  BSYNC B1 ;  /* 0x0000000000017941 */ /* 0x000fea0003800000 */
.L_x_45574:
        /* <DEDUP_REMOVED lines=18> */
.L_x_45586:
[----:B------:R-:W-:-:S07]  /*9740*/  IMAD.MOV.U32 R117, RZ, RZ, R160 ;  /* 0x000000ffff757224 */ /* 0x000fce00078e00a0 */
.L_x_45587:
[----:B------:R-:W-:Y:S05]  /*9750*/  BSYNC B2 ;  /* 0x0000000000027941 */ /* 0x000fea0003800000 */
.L_x_45585:
        /* <DEDUP_REMOVED lines=16> */
.L_x_45591:
[----:B------:R-:W-:Y:S05]  /*9860*/  BSYNC B3 ;  /* 0x0000000000037941 */ /* 0x000fea0003800000 */
.L_x_45590:
        /* <DEDUP_REMOVED lines=43> */
.L_x_45589:
[----:B------:R-:W-:Y:S05]  /*9b20*/  BSYNC B2 ;  /* 0x0000000000027941 */ /* 0x000fea0003800000 */
.L_x_45588:
        /* <DEDUP_REMOVED lines=10> */
.L_x_45584:
[----:B------:R-:W-:Y:S05]  /*9bd0*/  BSYNC B1 ;  /* 0x0000000000017941 */ /* 0x000fea0003800000 */
.L_x_45583:
        /* <DEDUP_REMOVED lines=18> */
.L_x_45595:
[----:B------:R-:W-:-:S07]  /*9d00*/  IMAD.MOV.U32 R157, RZ, RZ, R160 ;  /* 0x000000ffff9d7224 */ /* 0x000fce00078e00a0 */
.L_x_45596:
[----:B------:R-:W-:Y:S05]  /*9d10*/  BSYNC B2 ;  /* 0x0000000000027941 */ /* 0x000fea0003800000 */
.L_x_45594:
        /* <DEDUP_REMOVED lines=16> */
.L_x_45600:
[----:B------:R-:W-:Y:S05]  /*9e20*/  BSYNC B3 ;  /* 0x0000000000037941 */ /* 0x000fea0003800000 */
.L_x_45599:
        /* <DEDUP_REMOVED lines=43> */
.L_x_45598:
[----:B------:R-:W-:Y:S05]  /*a0e0*/  BSYNC B2 ;  /* 0x0000000000027941 */ /* 0x000fea0003800000 */
.L_x_45597:
        /* <DEDUP_REMOVED lines=10> */
.L_x_45593:
[----:B------:R-:W-:Y:S05]  /*a190*/  BSYNC B1 ;  /* 0x0000000000017941 */ /* 0x000fea0003800000 */
.L_x_45592:
        /* <DEDUP_REMOVED lines=18> */
.L_x_45604:
[----:B------:R-:W-:-:S07]  /*a2c0*/  IMAD.MOV.U32 R119, RZ, RZ, R160 ;  /* 0x000000ffff777224 */ /* 0x000fce00078e00a0 */
.L_x_45605:
[----:B------:R-:W-:Y:S05]  /*a2d0*/  BSYNC B2 ;  /* 0x0000000000027941 */ /* 0x000fea0003800000 */
.L_x_45603:
        /* <DEDUP_REMOVED lines=16> */
.L_x_45609:
[----:B------:R-:W-:Y:S05]  /*a3e0*/  BSYNC B3 ;  /* 0x0000000000037941 */ /* 0x000fea0003800000 */
.L_x_45608:
        /* <DEDUP_REMOVED lines=43> */
.L_x_45607:
[----:B------:R-:W-:Y:S05]  /*a6a0*/  BSYNC B2 ;  /* 0x0000000000027941 */ /* 0x000fea0003800000 */
.L_x_45606:
        /* <DEDUP_REMOVED lines=10> */
.L_x_45602:
[----:B------:R-:W-:Y:S05]  /*a750*/  BSYNC B1 ;  /* 0x0000000000017941 */ /* 0x000fea0003800000 */
.L_x_45601:
        /* <DEDUP_REMOVED lines=16> */
.L_x_45611:
[----:B------:R-:W-:Y:S05]  /*a860*/  BSYNC B1 ;  /* 0x0000000000017941 */ /* 0x000fea0003800000 */
.L_x_45610:
[----:B------:R-:W-:Y:S01]  /*a870*/  IADD3 R165, R165, 0x100, RZ ;  /* 0x00000100a5a57810 */ /* 0x000fe20007ffe0ff */
[----:B------:R-:W-:-:S07]  /*a880*/  VIADD R127, R127, 0x100 ;  /* 0x000001007f7f7836 */ /* 0x000fce0000000000 */
.L_x_45573:
[----:B------:R-:W-:Y:S05]  /*a890*/  BSYNC B0 ;  /* 0x0000000000007941 */ /* 0x000fea0003800000 */
.L_x_45572:
[----:B------:R-:W-:Y:S01]  /*a8a0*/  ISETP.NE.AND P2, PT, R179, RZ, PT ;  /* 0x000000ffb300720c */ /* 0x000fe20003f45270 */
[----:B------:R-:W-:-:S12]  /*a8b0*/  BSSY B0, `(.L_x_45612) ;  /* 0x000018c000007945 */ /* 0x000fd80003800000 */
[----:B------:R-:W-:Y:S05]  /*a8c0*/  @!P2 BRA `(.L_x_45613) ;  /* 0x000000180028a947 */ /* 0x000fea0003800000 */
[----:B------:R-:W2:Y:S08]  /*a8d0*/  LDC.64 R170, c[0x0][0x230] ;  /* 0x00008c00ffaa7b82 */ /* 0x000eb00000000a00 */
[----:B------:R-:W3:Y:S01]  /*a8e0*/  @P1 LDC.64 R122, c[0x0][0x220] ;  /* 0x00008800ff7a1b82 */ /* 0x000ee20000000a00 */
[----:B--2---:R-:W-:-:S04]  /*a8f0*/  ISETP.NE.U32.AND P2, PT, R170, RZ, PT ;  /* 0x000000ffaa00720c */ /* 0x004fc80003f45070 */
[----:B------:R-:W-:-:S13]  /*a900*/  ISETP.NE.AND.EX P2, PT, R171, RZ, PT, P2 ;  /* 0x000000ffab00720c */ /* 0x000fda0003f45320 */
[----:B01----:R-:W0:Y:S01]  /*a910*/  @P2 LDC.64 R168, c[0x0][0x230] ;  /* 0x00008c00ffa82b82 */ /* 0x003e220000000a00 */
[----:B---3--:R-:W-:-:S05]  /*a920*/  @P1 IMAD.WIDE.U32 R122, R127, 0x10, R122 ;  /* 0x000000107f7a1825 */ /* 0x008fca00078e007a */
        /* <DEDUP_REMOVED lines=22> */
.L_x_45617:
[----:B------:R-:W-:-:S07]  /*aa90*/  IMAD.MOV.U32 R167, RZ, RZ, R160 ;  /* 0x000000ffffa77224 */ /* 0x000fce00078e00a0 */
.L_x_45618:
[----:B------:R-:W-:Y:S05]  /*aaa0*/  BSYNC B2 ;  /* 0x0000000000027941 */ /* 0x000fea0003800000 */
.L_x_45616:
        /* <DEDUP_REMOVED lines=16> */
.L_x_45622:
[----:B------:R-:W-:Y:S05]  /*abb0*/  BSYNC B3 ;  /* 0x0000000000037941 */ /* 0x000fea0003800000 */
.L_x_45621:
        /* <DEDUP_REMOVED lines=44> */
.L_x_45620:
[----:B------:R-:W-:Y:S05]  /*ae80*/  BSYNC B2 ;  /* 0x0000000000027941 */ /* 0x000fea0003800000 */
.L_x_45619:
        /* <DEDUP_REMOVED lines=10> */
.L_x_45615:
[----:B------:R-:W-:Y:S05]  /*af30*/  BSYNC B1 ;  /* 0x0000000000017941 */ /* 0x000fea0003800000 */
.L_x_45614:
        /* <DEDUP_REMOVED lines=18> */
.L_x_45626:
[----:B------:R-:W-:-:S07]  /*b060*/  MOV R121, R160 ;  /* 0x000000a000797202 */ /* 0x000fce0000000f00 */
.L_x_45627:
[----:B------:R-:W-:Y:S05]  /*b070*/  BSYNC B2 ;  /* 0x0000000000027941 */ /* 0x000fea0003800000 */
.L_x_45625:
        /* <DEDUP_REMOVED lines=16> */
.L_x_45631:
[----:B------:R-:W-:Y:S05]  /*b180*/  BSYNC B3 ;  /* 0x0000000000037941 */ /* 0x000fea0003800000 */
.L_x_45630:
        /* <DEDUP_REMOVED lines=43> */
.L_x_45629:
[----:B------:R-:W-:Y:S05]  /*b440*/  BSYNC B2 ;  /* 0x0000000000027941 */ /* 0x000fea0003800000 */
.L_x_45628:
        /* <DEDUP_REMOVED lines=10> */
.L_x_45624:
[----:B------:R-:W-:Y:S05]  /*b4f0*/  BSYNC B1 ;  /* 0x0000000000017941 */ /* 0x000fea0003800000 */
.L_x_45623:
        /* <DEDUP_REMOVED lines=18> */
.L_x_45635:
[----:B------:R-:W-:-:S07]  /*b620*/  MOV R157, R160 ;  /* 0x000000a0009d7202 */ /* 0x000fce0000000f00 */
.L_x_45636:
[----:B------:R-:W-:Y:S05]  /*b630*/  BSYNC B2 ;  /* 0x0000000000027941 */ /* 0x000fea0003800000 */
.L_x_45634:
        /* <DEDUP_REMOVED lines=16> */
.L_x_45640:
[----:B------:R-:W-:Y:S05]  /*b740*/  BSYNC B3 ;  /* 0x0000000000037941 */ /* 0x000fea0003800000 */
.L_x_45639:
        /* <DEDUP_REMOVED lines=43> */
.L_x_45638:
[----:B------:R-:W-:Y:S05]  /*ba00*/  BSYNC B2 ;  /* 0x0000000000027941 */ /* 0x000fea0003800000 */
.L_x_45637:
        /* <DEDUP_REMOVED lines=10> */
.L_x_45633:
[----:B------:R-:W-:Y:S05]  /*bab0*/  BSYNC B1 ;  /* 0x0000000000017941 */ /* 0x000fea0003800000 */
.L_x_45632:
        /* <DEDUP_REMOVED lines=18> */
.L_x_45644:
[----:B------:R-:W-:-:S07]  /*bbe0*/  MOV R123, R160 ;  /* 0x000000a0007b7202 */ /* 0x000fce0000000f00 */
.L_x_45645:
[----:B------:R-:W-:Y:S05]  /*bbf0*/  BSYNC B2 ;  /* 0x0000000000027941 */ /* 0x000fea0003800000 */
.L_x_45643:
        /* <DEDUP_REMOVED lines=16> */
.L_x_45649:
[----:B------:R-:W-:Y:S05]  /*bd00*/  BSYNC B3 ;  /* 0x0000000000037941 */ /* 0x000fea0003800000 */
.L_x_45648:
        /* <DEDUP_REMOVED lines=43> */
.L_x_45647:
[----:B------:R-:W-:Y:S05]  /*bfc0*/  BSYNC B2 ;  /* 0x0000000000027941 */ /* 0x000fea0003800000 */
.L_x_45646:
        /* <DEDUP_REMOVED lines=10> */
.L_x_45642:
[----:B------:R-:W-:Y:S05]  /*c070*/  BSYNC B1 ;  /* 0x0000000000017941 */ /* 0x000fea0003800000 */
.L_x_45641:
[----:B------:R-:W0:Y:S02]  /*c080*/  LDC.64 R168, c[0x0][0x238] ;  /* 0x00008e00ffa87b82 */ /* 0x000e240000000a00 */
[----:B0-----:R-:W-:-:S05]  /*c090*/  IMAD.WIDE.U32 R168, R165, 0x10, R168 ;  /* 0x00000010a5a87825 */ /* 0x001fca00078e00a8 */
[----:B------:R2:W-:Y:S01]  /*c0a0*/  STG.E.128 desc[UR4][R168.64], R120 ;  /* 0x00000078a8007986 */ /* 0x0005e2000c101d04 */
[----:B------:R-:W-:Y:S05]  /*c0b0*/  @!P1 BRA `(.L_x_45613) ;  /* 0x00000000002c9947 */ /* 0x000fea0003800000 */
[----:B--2---:R-:W0:Y:S01]  /*c0c0*/  LDC.64 R168, c[0x0][0x240] ;  /* 0x00009000ffa87b82 */ /* 0x004e220000000a00 */
        /* <DEDUP_REMOVED lines=10> */
.L_x_45613:
[----:B------:R-:W-:Y:S05]  /*c170*/  BSYNC B0 ;  /* 0x0000000000007941 */ /* 0x000fea0003800000 */
.L_x_45612:
[----:B0123--:R-:W-:Y:S01]  /*c180*/  FADD.FTZ R168, RZ, R96 ;  /* 0x00000060ffa87221 */ /* 0x00ffe20000010000 */
        /* <DEDUP_REMOVED lines=35> */
[----:B------:R-:W-:Y:S02]  /*c3c0*/  @P4 FADD.FTZ R165, R119, R168 ;  /* 0x000000a877a54221 */ /* 0x000fe40000010000 */
[----:B------:R-:W-:Y:S01]  /*c3d0*/  @!P5 VIADD R125, R125, 0x8 ;  /* 0x000000087d7dd836 */ /* 0x000fe20000000000 */
        /* <DEDUP_REMOVED lines=85> */
.L_x_45676:
        /* <DEDUP_REMOVED lines=18> */
[----:B------:R-:W-:Y:S01]  /*ca50*/  ISETP.NE.AND P4, PT, R180, RZ, PT ;  /* 0x000000ffb400720c */ /* 0x000fe20003f85270 */
[----:B------:R-:W0:Y:S01]  /*ca60*/  @!P1 S2R R127, SR_CgaCtaId ;  /* 0x00000000007f9919 */ /* 0x000e220000008800 */
[----:B------:R-:W1:Y:S02]  /*ca70*/  @!P2 LDC.64 R168, c[0x0][0x250] ;  /* 0x00009400ffa8ab82 */ /* 0x000e640000000a00 */
[----:B-1----:R-:W-:Y:S02]  /*ca80*/  @!P2 LEA R168, P3, R143, R168, 0x2 ;  /* 0x000000a88fa8a211 */ /* 0x002fe400078610ff */
[----:B0-----:R-:W-:Y:S01]  /*ca90*/  @!P1 LEA R170, R127, R0, 0x18 ;  /* 0x000000007faa9211 */ /* 0x001fe200078ec0ff */
[----:B------:R-:W-:Y:S01]  /*caa0*/  IMAD.MOV.U32 R0, RZ, RZ, RZ ;  /* 0x000000ffff007224 */ /* 0x000fe200078e00ff */
[----:B------:R-:W-:Y:S01]  /*cab0*/  @!P2 LEA.HI.X R169, R143, R169, R166, 0x2, P3 ;  /* 0x000000a98fa9a211 */ /* 0x000fe200018f14a6 */
[----:B------:R-:W-:Y:S01]  /*cac0*/  @!P1 IMAD.MOV.U32 R0, RZ, RZ, R155 ;  /* 0x000000ffff009224 */ /* 0x000fe200078e009b */
[----:B------:R-:W-:-:S02]  /*cad0*/  @!P1 LEA R125, R125, R170, 0x3 ;  /* 0x000000aa7d7d9211 */ /* 0x000fc400078e18ff */
[----:B------:R-:W0:Y:S02]  /*cae0*/  @!P2 LDC.64 R170, c[0x0][0x258] ;  /* 0x00009600ffaaab82 */ /* 0x000e240000000a00 */
[----:B------:R-:W1:Y:S04]  /*caf0*/  SHFL.DOWN PT, R127, R0, 0x4, 0x1f ;  /* 0x08801f00007f7f89 */ /* 0x000e6800000e0000 */
[----:B------:R2:W3:Y:S02]  /*cb00*/  @!P1 LDS.64 R172, [R125] ;  /* 0x000000007dac9984 */ /* 0x0004e40000000a00 */
[----:B--2---:R-:W-:Y:S02]  /*cb10*/  I2FP.F32.S32 R125, R0 ;  /* 0x00000000007d7245 */ /* 0x004fe40000201400 */
[----:B0-----:R-:W-:-:S02]  /*cb20*/  @!P2 LEA R170, P1, R143, R170, 0x2 ;  /* 0x000000aa8faaa211 */ /* 0x001fc400078210ff */
[----:B-1----:R-:W-:Y:S02]  /*cb30*/  IADD3 R167, R127, R0, RZ ;  /* 0x000000007fa77210 */ /* 0x002fe40007ffe0ff */
[----:B------:R-:W-:Y:S02]  /*cb40*/  @!P2 LEA.HI.X R171, R143, R171, R166, 0x2, P1 ;  /* 0x000000ab8faba211 */ /* 0x000fe400008f14a6 */
[----:B------:R-:W-:Y:S01]  /*cb50*/  I2FP.F32.S32 R182, R167 ;  /* 0x000000a700b67245 */ /* 0x000fe20000201400 */
[----:B------:R-:W0:Y:S01]  /*cb60*/  SHFL.DOWN PT, R188, R167, 0x2, 0x1f ;  /* 0x08401f00a7bc7f89 */ /* 0x000e2200000e0000 */
[----:B------:R-:W-:Y:S02]  /*cb70*/  I2FP.F32.S32 R184, R127 ;  /* 0x0000007f00b87245 */ /* 0x000fe40000201400 */
[----:B------:R-:W1:Y:S01]  /*cb80*/  MUFU.RCP R183, R182 ;  /* 0x000000b600b77308 */ /* 0x000e620000001000 */
[----:B-----5:R-:W-:Y:S01]  /*cb90*/  ISETP.GE.AND P1, PT, R124, 0x1, PT ;  /* 0x000000017c00780c */ /* 0x020fe20003f26270 */
[----:B---3--:R-:W2:Y:S04]  /*cba0*/  SHFL.DOWN PT, R165, R172, 0x4, 0x1f ;  /* 0x08801f00aca57f89 */ /* 0x008ea800000e0000 */
[----:B------:R-:W3:Y:S01]  /*cbb0*/  SHFL.DOWN PT, R166, R173, 0x4, 0x1f ;  /* 0x08801f00ada67f89 */ /* 0x000ee200000e0000 */
[----:B0-----:R-:W-:Y:S01]  /*cbc0*/  IMAD.IADD R167, R167, 0x1, R188 ;  /* 0x00000001a7a77824 */ /* 0x001fe200078e02bc */
[----:B------:R-:W-:Y:S01]  /*cbd0*/  I2FP.F32.S32 R188, R188 ;  /* 0x000000bc00bc7245 */ /* 0x000fe20000201400 */
        /* <DEDUP_REMOVED lines=8> */
[----:B------:R-:W0:Y:S01]  /*cc60*/  SHFL.DOWN PT, R0, R127, 0x2, 0x1f ;  /* 0x08401f007f007f89 */ /* 0x000e2200000e0000 */
[----:B------:R-:W-:Y:S01]  /*cc70*/  FMUL.FTZ R165, R165, R184 ;  /* 0x000000b8a5a57220 */ /* 0x000fe20000410000 */
[----:B------:R-:W1:Y:S02]  /*cc80*/  MUFU.RCP R172, R125 ;  /* 0x0000007d00ac7308 */ /* 0x000e640000001000 */
[----:B------:R-:W2:Y:S01]  /*cc90*/  SHFL.DOWN PT, R184, R167, 0x1, 0x1f ;  /* 0x08201f00a7b87f89 */ /* 0x000ea200000e0000 */
[----:B------:R-:W-:-:S05]  /*cca0*/  FFMA.FTZ R165, R183, R165, R166 ;  /* 0x000000a5b7a57223 */ /* 0x000fca00000100a6 */
[----:B------:R-:W3:Y:S01]  /*ccb0*/  SHFL.DOWN PT, R166, R165, 0x2, 0x1f ;  /* 0x08401f00a5a67f89 */ /* 0x000ee200000e0000 */
[----:B0-----:R-:W-:Y:S01]  /*ccc0*/  FMUL.FTZ R173, R0, R188 ;  /* 0x000000bc00ad7220 */ /* 0x001fe20000410000 */
[----:B------:R-:W-:-:S03]  /*ccd0*/  FADD.FTZ R0, R127, -R0 ;  /* 0x800000007f007221 */ /* 0x000fc60000010000 */
[----:B------:R-:W-:Y:S01]  /*cce0*/  FFMA.FTZ R173, R182, R127, R173 ;  /* 0x0000007fb6ad7223 */ /* 0x000fe200000100ad */
[----:B------:R-:W-:Y:S01]  /*ccf0*/  FMUL.FTZ R127, R0, R0 ;  /* 0x00000000007f7220 */ /* 0x000fe20000410000 */
[----:B--2---:R-:W-:Y:S02]  /*cd00*/  IADD3 R167, R167, R184, RZ ;  /* 0x000000b8a7a77210 */ /* 0x004fe40007ffe0ff */
[----:B-1----:R-:W-:Y:S01]  /*cd10*/  FMUL.FTZ R0, R172, R173 ;  /* 0x000000adac007220 */ /* 0x002fe20000410000 */
[----:B------:R-:W-:Y:S01]  /*cd20*/  FMUL.FTZ R127, R182, R127 ;  /* 0x0000007fb67f7220 */ /* 0x000fe20000410000 */
[----:B---3--:R-:W-:Y:S01]  /*cd30*/  FADD.FTZ R165, R165, R166 ;  /* 0x000000a6a5a57221 */ /* 0x008fe20000010000 */
[----:B------:R-:W-:Y:S02]  /*cd40*/  I2FP.F32.S32 R167, R167 ;  /* 0x000000a700a77245 */ /* 0x000fe40000201400 */
[----:B------:R-:W0:Y:S01]  /*cd50*/  SHFL.DOWN PT, R173, R0, 0x1, 0x1f ;  /* 0x08201f0000ad7f89 */ /* 0x000e2200000e0000 */
[----:B------:R-:W-:Y:S01]  /*cd60*/  FMUL.FTZ R127, R127, R188 ;  /* 0x000000bc7f7f7220 */ /* 0x000fe20000410000 */
[----:B------:R-:W-:-:S02]  /*cd70*/  I2FP.F32.S32 R184, R184 ;  /* 0x000000b800b87245 */ /* 0x000fc40000201400 */
        /* <DEDUP_REMOVED lines=23> */
[----:B------:R-:W-:Y:S01]  /*cef0*/  VIADD R125, R124, 0xffffffff ;  /* 0xffffffff7c7d7836 */ /* 0x000fe20000000000 */
[----:B------:R-:W-:Y:S01]  /*cf00*/  LOP3.LUT R137, R128, 0xff, RZ, 0xc0, !PT ;  /* 0x000000ff80897812 */ /* 0x000fe200078ec0ff */
[----:B------:R-:W-:Y:S02]  /*cf10*/  BSSY B1, `(.L_x_45653) ;  /* 0x0000017000017945 */ /* 0x000fe40003800000 */
[----:B------:R-:W-:-:S05]  /*cf20*/  IMAD R125, R125, R126, RZ ;  /* 0x0000007e7d7d7224 */ /* 0x000fca00078e02ff */
[----:B------:R-:W-:-:S04]  /*cf30*/  SHF.R.S32.HI R0, RZ, 0x1f, R125 ;  /* 0x0000001fff007819 */ /* 0x000fc8000001147d */
[----:B------:R-:W-:Y:S02]  /*cf40*/  LEA.HI R166, R0, R125, RZ, 0x2 ;  /* 0x0000007d00a67211 */ /* 0x000fe400078f10ff */
[----:B------:R-:W-:Y:S02]  /*cf50*/  FSEL R0, R173, RZ, !P4 ;  /* 0x000000ffad007208 */ /* 0x000fe40006000000 */
[----:B------:R-:W-:Y:S01]  /*cf60*/  LEA.HI.SX32 R166, R166, R137, 0x1e ;  /* 0x00000089a6a67211 */ /* 0x000fe200078ff2ff */
[----:B------:R-:W-:Y:S06]  /*cf70*/  @!P0 BRA `(.L_x_45654) ;  /* 0x0000000000408947 */ /* 0x000fec0003800000 */
[----:B-1----:R-:W0:Y:S01]  /*cf80*/  LDC.64 R168, c[0x0][0x2b8] ;  /* 0x0000ae00ffa87b82 */ /* 0x002e220000000a00 */
        /* <DEDUP_REMOVED lines=15> */
.L_x_45654:
[----:B------:R-:W-:Y:S05]  /*d080*/  BSYNC B1 ;  /* 0x0000000000017941 */ /* 0x000fea0003800000 */
.L_x_45653:
[----:B------:R-:W-:Y:S01]  /*d090*/  ISETP.NE.AND P1, PT, R174, RZ, PT ;  /* 0x000000ffae00720c */ /* 0x000fe20003f25270 */
[----:B------:R-:W-:-:S12]  /*d0a0*/  BSSY B1, `(.L_x_45655) ;  /* 0x0000012000017945 */ /* 0x000fd80003800000 */
[----:B------:R-:W-:Y:S05]  /*d0b0*/  @!P1 BRA `(.L_x_45656) ;  /* 0x0000000000409947 */ /* 0x000fea0003800000 */
[----:B0-----:R-:W0:Y:S01]  /*d0c0*/  LDC.64 R124, c[0x0][0x2b8] ;  /* 0x0000ae00ff7c7b82 */ /* 0x001e220000000a00 */
[--C-:B------:R-:W-:Y:S01]  /*d0d0*/  FADD.FTZ R126, R100, -R0.reuse ;  /* 0x80000000647e7221 */ /* 0x100fe20000010000 */
[--C-:B-1----:R-:W-:Y:S01]  /*d0e0*/  FADD.FTZ R168, R101, -R0.reuse ;  /* 0x8000000065a87221 */ /* 0x102fe20000010000 */
        /* <DEDUP_REMOVED lines=13> */
.L_x_45656:
[----:B------:R-:W-:Y:S05]  /*d1c0*/  BSYNC B1 ;  /* 0x0000000000017941 */ /* 0x000fea0003800000 */
.L_x_45655:
[----:B------:R-:W-:Y:S01]  /*d1d0*/  ISETP.NE.AND P1, PT, R175, RZ, PT ;  /* 0x000000ffaf00720c */ /* 0x000fe20003f25270 */
[----:B------:R-:W-:-:S12]  /*d1e0*/  BSSY B1, `(.L_x_45657) ;  /* 0x0000012000017945 */ /* 0x000fd80003800000 */
[----:B------:R-:W-:Y:S05]  /*d1f0*/  @!P1 BRA `(.L_x_45658) ;  /* 0x0000000000409947 */ /* 0x000fea0003800000 */
[----:B0-2---:R-:W0:Y:S01]  /*d200*/  LDC.64 R124, c[0x0][0x2b8] ;  /* 0x0000ae00ff7c7b82 */ /* 0x005e220000000a00 */
        /* <DEDUP_REMOVED lines=15> */
.L_x_45658:
[----:B------:R-:W-:Y:S05]  /*d300*/  BSYNC B1 ;  /* 0x0000000000017941 */ /* 0x000fea0003800000 */
.L_x_45657:
[----:B------:R-:W-:Y:S01]  /*d310*/  ISETP.NE.AND P1, PT, R176, RZ, PT ;  /* 0x000000ffb000720c */ /* 0x000fe20003f25270 */
[----:B------:R-:W-:-:S12]  /*d320*/  BSSY B1, `(.L_x_45659) ;  /* 0x0000012000017945 */ /* 0x000fd80003800000 */
[----:B------:R-:W-:Y:S05]  /*d330*/  @!P1 BRA `(.L_x_45660) ;  /* 0x0000000000409947 */ /* 0x000fea0003800000 */
[----:B0-23--:R-:W0:Y:S01]  /*d340*/  LDC.64 R124, c[0x0][0x2b8] ;  /* 0x0000ae00ff7c7b82 */ /* 0x00de220000000a00 */
        /* <DEDUP_REMOVED lines=15> */
.L_x_45660:
[----:B------:R-:W-:Y:S05]  /*d440*/  BSYNC B1 ;  /* 0x0000000000017941 */ /* 0x000fea0003800000 */
.L_x_45659:
[----:B------:R-:W-:Y:S01]  /*d450*/  ISETP.NE.AND P1, PT, R177, RZ, PT ;  /* 0x000000ffb100720c */ /* 0x000fe20003f25270 */
[----:B------:R-:W-:-:S12]  /*d460*/  BSSY B1, `(.L_x_45661) ;  /* 0x0000012000017945 */ /* 0x000fd80003800000 */
[----:B------:R-:W-:Y:S05]  /*d470*/  @!P1 BRA `(.L_x_45662) ;  /* 0x0000000000409947 */ /* 0x000fea0003800000 */
[----:B0-234-:R-:W0:Y:S01]  /*d480*/  LDC.64 R124, c[0x0][0x2b8] ;  /* 0x0000ae00ff7c7b82 */ /* 0x01de220000000a00 */
        /* <DEDUP_REMOVED lines=15> */
.L_x_45662:
[----:B------:R-:W-:Y:S05]  /*d580*/  BSYNC B1 ;  /* 0x0000000000017941 */ /* 0x000fea0003800000 */
.L_x_45661:
        /* <DEDUP_REMOVED lines=19> */
.L_x_45664:
[----:B------:R-:W-:Y:S05]  /*d6c0*/  BSYNC B1 ;  /* 0x0000000000017941 */ /* 0x000fea0003800000 */
.L_x_45663:
[----:B------:R-:W-:-:S13]  /*d6d0*/  ISETP.NE.AND P1, PT, R179, RZ, PT ;  /* 0x000000ffb300720c */ /* 0x000fda0003f25270 */
        /* <DEDUP_REMOVED lines=16> */
.L_x_45652:
[----:B------:R-:W-:Y:S05]  /*d7e0*/  BSYNC B0 ;  /* 0x0000000000007941 */ /* 0x000fea0003800000 */
.L_x_45651:
[----:B------:R-:W-:Y:S02]  /*d7f0*/  ISETP.NE.AND P1, PT, R181, RZ, PT ;  /* 0x000000ffb500720c */ /* 0x000fe40003f25270 */
[----:B------:R-:W-:Y:S02]  /*d800*/  IADD3 R143, R143, UR12, RZ ;  /* 0x0000000c8f8f7c10 */ /* 0x000fe4000fffe0ff */
[----:B------:R-:W-:Y:S02]  /*d810*/  SEL R0, RZ, 0x1, P1 ;  /* 0x00000001ff007807 */ /* 0x000fe40000800000 */
[----:B------:R-:W-:-:S13]  /*d820*/  ISETP.GE.AND P1, PT, R143, UR13, PT ;  /* 0x0000000d8f007c0c */ /* 0x000fda000bf26270 */
[----:B------:R-:W-:Y:S05]  /*d830*/  @!P1 BRA `(.L_x_45665) ;  /* 0xffffff38001c9947 */ /* 0x000fea000383ffff */
[----:B------:R-:W-:Y:S05]  /*d840*/  EXIT ;  /* 0x000000000000794d */ /* 0x000fea0003800000 */
.L_x_45650:
[----:B------:R-:W-:Y:S01]  /*d850*/  HFMA2.MMA R183, -RZ, RZ, 0, 5.9604644775390625e-08 ;  /* 0x00000001ffb77435 */ /* 0x000fe200000001ff */
[----:B------:R-:W-:Y:S01]  /*d860*/  IMAD.MOV.U32 R184, RZ, RZ, R165 ;  /* 0x000000ffffb87224 */ /* 0x000fe200078e00a5 */
[----:B------:R-:W-:Y:S01]  /*d870*/  MOV R173, 0xffffffff ;  /* 0xffffffff00ad7802 */ /* 0x000fe20000000f00 */
[----:B------:R-:W-:-:S08]  /*d880*/  IMAD.MOV.U32 R186, RZ, RZ, 0x1f ;  /* 0x0000001fffba7424 */ /* 0x000fd000078e00ff */
[----:B-----5:R-:W-:Y:S05]  /*d890*/  WARPSYNC.COLLECTIVE R173, `(.L_x_45666) ;  /* 0x00000000ad087348 */ /* 0x020fea0003c00000 */
[----:B------:R0:W1:Y:S02]  /*d8a0*/  SHFL.BFLY P6, R182, R184, R183, R186 ;  /* 0x0c0000b7b8b67389 */ /* 0x00006400000c00ba */
[----:B01---5:R-:W-:Y:S01]  /*d8b0*/  ENDCOLLECTIVE ;  /* 0x000000000000791b */ /* 0x023fe20003800000 */
.L_x_45666:
[----:B------:R-:W-:Y:S02]  /*d8c0*/  IMAD.MOV.U32 R183, RZ, RZ, 0x2 ;  /* 0x00000002ffb77424 */ /* 0x000fe400078e00ff */
[----:B------:R-:W-:-:S04]  /*d8d0*/  IMAD.MOV.U32 R0, RZ, RZ, R182 ;  /* 0x000000ffff007224 */ /* 0x000fc800078e00b6 */
[----:B------:R-:W-:-:S05]  /*d8e0*/  FADD.FTZ R167, R165, R0 ;  /* 0x00000000a5a77221 */ /* 0x000fca0000010000 */
[----:B------:R-:W-:-:S07]  /*d8f0*/  MOV R184, R167 ;  /* 0x000000a700b87202 */ /* 0x000fce0000000f00 */
[----:B------:R-:W-:Y:S05]  /*d900*/  WARPSYNC.COLLECTIVE R173, `(.L_x_45667) ;  /* 0x00000000ad087348 */ /* 0x000fea0003c00000 */
[----:B------:R0:W1:Y:S02]  /*d910*/  SHFL.BFLY P6, R182, R184, R183, R186 ;  /* 0x0c0000b7b8b67389 */ /* 0x00006400000c00ba */
[----:B01----:R-:W-:Y:S01]  /*d920*/  ENDCOLLECTIVE ;  /* 0x000000000000791b */ /* 0x003fe20003800000 */
.L_x_45667:
[----:B------:R-:W-:Y:S01]  /*d930*/  HFMA2.MMA R183, -RZ, RZ, 0, 2.384185791015625e-07 ;  /* 0x00000004ffb77435 */ /* 0x000fe200000001ff */
[----:B------:R-:W-:-:S05]  /*d940*/  MOV R0, R182 ;  /* 0x000000b600007202 */ /* 0x000fca0000000f00 */
[----:B------:R-:W-:-:S04]  /*d950*/  FADD.FTZ R169, R167, R0 ;  /* 0x00000000a7a97221 */ /* 0x000fc80000010000 */
[----:B------:R-:W-:-:S07]  /*d960*/  IMAD.MOV.U32 R184, RZ, RZ, R169 ;  /* 0x000000ffffb87224 */ /* 0x000fce00078e00a9 */
[----:B------:R-:W-:Y:S05]  /*d970*/  WARPSYNC.COLLECTIVE R173, `(.L_x_45668) ;  /* 0x00000000ad087348 */ /* 0x000fea0003c00000 */
[----:B------:R0:W1:Y:S02]  /*d980*/  SHFL.BFLY P6, R182, R184, R183, R186 ;  /* 0x0c0000b7b8b67389 */ /* 0x00006400000c00ba */
[----:B01----:R-:W-:Y:S01]  /*d990*/  ENDCOLLECTIVE ;  /* 0x000000000000791b */ /* 0x003fe20003800000 */
.L_x_45668:
[----:B------:R-:W-:Y:S02]  /*d9a0*/  IMAD.MOV.U32 R183, RZ, RZ, 0x8 ;  /* 0x00000008ffb77424 */ /* 0x000fe400078e00ff */
[----:B------:R-:W-:-:S04]  /*d9b0*/  IMAD.MOV.U32 R0, RZ, RZ, R182 ;  /* 0x000000ffff007224 */ /* 0x000fc800078e00b6 */
[----:B------:R-:W-:-:S05]  /*d9c0*/  FADD.FTZ R170, R169, R0 ;  /* 0x00000000a9aa7221 */ /* 0x000fca0000010000 */
[----:B------:R-:W-:-:S07]  /*d9d0*/  MOV R184, R170 ;  /* 0x000000aa00b87202 */ /* 0x000fce0000000f00 */
[----:B------:R-:W-:Y:S05]  /*d9e0*/  WARPSYNC.COLLECTIVE R173, `(.L_x_45669) ;  /* 0x00000000ad087348 */ /* 0x000fea0003c00000 */
[----:B------:R0:W1:Y:S02]  /*d9f0*/  SHFL.BFLY P6, R182, R184, R183, R186 ;  /* 0x0c0000b7b8b67389 */ /* 0x00006400000c00ba */
[----:B01----:R-:W-:Y:S01]  /*da00*/  ENDCOLLECTIVE ;  /* 0x000000000000791b */ /* 0x003fe20003800000 */
.L_x_45669:
[----:B------:R-:W-:Y:S01]  /*da10*/  HFMA2.MMA R183, -RZ, RZ, 0, 9.5367431640625e-07 ;  /* 0x00000010ffb77435 */ /* 0x000fe200000001ff */
[----:B------:R-:W-:-:S05]  /*da20*/  MOV R171, R182 ;  /* 0x000000b600ab7202 */ /* 0x000fca0000000f00 */
[----:B------:R-:W-:-:S04]  /*da30*/  FADD.FTZ R171, R170, R171 ;  /* 0x000000abaaab7221 */ /* 0x000fc80000010000 */
[----:B------:R-:W-:-:S07]  /*da40*/  IMAD.MOV.U32 R184, RZ, RZ, R171 ;  /* 0x000000ffffb87224 */ /* 0x000fce00078e00ab */
[----:B------:R-:W-:Y:S05]  /*da50*/  WARPSYNC.COLLECTIVE R173, `(.L_x_45670) ;  /* 0x00000000ad087348 */ /* 0x000fea0003c00000 */
[----:B------:R0:W1:Y:S02]  /*da60*/  SHFL.BFLY P6, R182, R184, R183, R186 ;  /* 0x0c0000b7b8b67389 */ /* 0x00006400000c00ba */
[----:B01----:R-:W-:Y:S01]  /*da70*/  ENDCOLLECTIVE ;  /* 0x000000000000791b */ /* 0x003fe20003800000 */
.L_x_45670:
[----:B------:R-:W-:Y:S02]  /*da80*/  IMAD.MOV.U32 R183, RZ, RZ, 0x1 ;  /* 0x00000001ffb77424 */ /* 0x000fe400078e00ff */
[----:B------:R-:W-:Y:S01]  /*da90*/  IMAD.MOV.U32 R0, RZ, RZ, R182 ;  /* 0x000000ffff007224 */ /* 0x000fe200078e00b6 */
        /* <DEDUP_REMOVED lines=64> */
.L_x_45671:
[----:B------:R-:W-:Y:S01]  /*dea0*/  HFMA2.MMA R183, -RZ, RZ, 0, 1.1920928955078125e-07 ;  /* 0x00000002ffb77435 */ /* 0x000fe200000001ff */
[----:B------:R-:W-:-:S05]  /*deb0*/  MOV R165, R182 ;  /* 0x000000b600a57202 */ /* 0x000fca0000000f00 */
[----:B------:R-:W-:-:S04]  /*dec0*/  FADD.FTZ R165, R0, R165 ;  /* 0x000000a500a57221 */ /* 0x000fc80000010000 */
[----:B------:R-:W-:-:S07]  /*ded0*/  IMAD.MOV.U32 R184, RZ, RZ, R165 ;  /* 0x000000ffffb87224 */ /* 0x000fce00078e00a5 */
[----:B------:R-:W-:Y:S05]  /*dee0*/  WARPSYNC.COLLECTIVE R173, `(.L_x_45672) ;  /* 0x00000000ad087348 */ /* 0x000fea0003c00000 */
[----:B------:R0:W1:Y:S02]  /*def0*/  SHFL.BFLY P6, R182, R184, R183, R186 ;  /* 0x0c0000b7b8b67389 */ /* 0x00006400000c00ba */
[----:B01----:R-:W-:Y:S01]  /*df00*/  ENDCOLLECTIVE ;  /* 0x000000000000791b */ /* 0x003fe20003800000 */
.L_x_45672:
[----:B------:R-:W-:Y:S02]  /*df10*/  IMAD.MOV.U32 R183, RZ, RZ, 0x4 ;  /* 0x00000004ffb77424 */ /* 0x000fe400078e00ff */
[----:B------:R-:W-:-:S04]  /*df20*/  IMAD.MOV.U32 R170, RZ, RZ, R182 ;  /* 0x000000ffffaa7224 */ /* 0x000fc800078e00b6 */
[----:B------:R-:W-:-:S05]  /*df30*/  FADD.FTZ R170, R165, R170 ;  /* 0x000000aaa5aa7221 */ /* 0x000fca0000010000 */
[----:B------:R-:W-:-:S07]  /*df40*/  MOV R184, R170 ;  /* 0x000000aa00b87202 */ /* 0x000fce0000000f00 */
[----:B------:R-:W-:Y:S05]  /*df50*/  WARPSYNC.COLLECTIVE R173, `(.L_x_45673) ;  /* 0x00000000ad087348 */ /* 0x000fea0003c00000 */
[----:B------:R0:W1:Y:S02]  /*df60*/  SHFL.BFLY P6, R182, R184, R183, R186 ;  /* 0x0c0000b7b8b67389 */ /* 0x00006400000c00ba */
[----:B01----:R-:W-:Y:S01]  /*df70*/  ENDCOLLECTIVE ;  /* 0x000000000000791b */ /* 0x003fe20003800000 */
.L_x_45673:
[----:B------:R-:W-:Y:S01]  /*df80*/  HFMA2.MMA R183, -RZ, RZ, 0, 4.76837158203125e-07 ;  /* 0x00000008ffb77435 */ /* 0x000fe200000001ff */
[----:B------:R-:W-:-:S05]  /*df90*/  MOV R167, R182 ;  /* 0x000000b600a77202 */ /* 0x000fca0000000f00 */
[----:B------:R-:W-:-:S04]  /*dfa0*/  FADD.FTZ R167, R170, R167 ;  /* 0x000000a7aaa77221 */ /* 0x000fc80000010000 */
[----:B------:R-:W-:-:S07]  /*dfb0*/  IMAD.MOV.U32 R184, RZ, RZ, R167 ;  /* 0x000000ffffb87224 */ /* 0x000fce00078e00a7 */
[----:B------:R-:W-:Y:S05]  /*dfc0*/  WARPSYNC.COLLECTIVE R173, `(.L_x_45674) ;  /* 0x00000000ad087348 */ /* 0x000fea0003c00000 */
[----:B------:R0:W1:Y:S02]  /*dfd0*/  SHFL.BFLY P6, R182, R184, R183, R186 ;  /* 0x0c0000b7b8b67389 */ /* 0x00006400000c00ba */
[----:B01----:R-:W-:Y:S01]  /*dfe0*/  ENDCOLLECTIVE ;  /* 0x000000000000791b */ /* 0x003fe20003800000 */
.L_x_45674:
[----:B------:R-:W-:Y:S02]  /*dff0*/  IMAD.MOV.U32 R183, RZ, RZ, 0x10 ;  /* 0x00000010ffb77424 */ /* 0x000fe400078e00ff */
[----:B------:R-:W-:-:S04]  /*e000*/  IMAD.MOV.U32 R172, RZ, RZ, R182 ;  /* 0x000000ffffac7224 */ /* 0x000fc800078e00b6 */
[----:B------:R-:W-:-:S05]  /*e010*/  FADD.FTZ R172, R167, R172 ;  /* 0x000000aca7ac7221 */ /* 0x000fca0000010000 */
[----:B------:R-:W-:-:S07]  /*e020*/  MOV R184, R172 ;  /* 0x000000ac00b87202 */ /* 0x000fce0000000f00 */
[----:B------:R-:W-:Y:S05]  /*e030*/  WARPSYNC.COLLECTIVE R173, `(.L_x_45675) ;  /* 0x00000000ad087348 */ /* 0x000fea0003c00000 */
[----:B------:R0:W1:Y:S02]  /*e040*/  SHFL.BFLY P6, R182, R184, R183, R186 ;  /* 0x0c0000b7b8b67389 */ /* 0x00006400000c00ba */
[----:B01----:R-:W-:Y:S01]  /*e050*/  ENDCOLLECTIVE ;  /* 0x000000000000791b */ /* 0x003fe20003800000 */
.L_x_45675:
[----:B------:R-:W-:Y:S01]  /*e060*/  MOV R169, R182 ;  /* 0x000000b600a97202 */ /* 0x000fe20000000f00 */
[----:B------:R-:W-:Y:S06]  /*e070*/  BRA `(.L_x_45676) ;  /* 0xffffffe8002c7947 */ /* 0x000fec000383ffff */
.L_x_45677:
        /* <DEDUP_REMOVED lines=16> */
.L_x_46118:


//--------------------- .text._ZN10layer_norm13ln_fwd_kernelINS_13Kernel_traitsIfffffjLj7168ELj1ELj1ELj8ELj16ENS_18Kernel_traits_baseILj7168EfffffjLj256EEEEELb1ELb1ELb1ELb1EEEvNS_9FwdParamsE --------------------------
	.section	.text._ZN10layer_norm13ln_fwd_kernelINS_13Kernel_traitsIfffffjLj7168ELj1ELj1ELj8ELj16ENS_18Kernel_traits_baseILj7168EfffffjLj256EEEEELb1ELb1ELb1ELb1EEEvNS_9FwdParamsE,"ax",@progbits
	.align	128
        .global         _ZN10layer_norm13ln_fwd_kernelINS_13Kernel_traitsIfffffjLj7168ELj1ELj1ELj8ELj16ENS_18Kernel_traits_baseILj7168EfffffjLj256EEEEELb1ELb1ELb1ELb1EEEvNS_9FwdParamsE
        .type           _ZN10layer_norm13ln_fwd_kernelINS_13Kernel_traitsIfffffjLj7168ELj1ELj1ELj8ELj16ENS_18Kernel_traits_baseILj7168EfffffjLj256EEEEELb1ELb1ELb1ELb1EEEvNS_9FwdParamsE,@function
        .size           _ZN10layer_norm13ln_fwd_kernelINS_13Kernel_traitsIfffffjLj7168ELj1ELj1ELj8ELj16ENS_18Kernel_traits_baseILj7168EfffffjLj256EEEEELb1ELb1ELb1ELb1EEEvNS_9FwdParamsE,(.L_x_46119 - _ZN10layer_norm13ln_fwd_kernelINS_13Kernel_traitsIfffffjLj7168ELj1ELj1ELj8ELj16ENS_18Kernel_traits_baseILj7168EfffffjLj256EEEEELb1ELb1ELb1ELb1EEEvNS_9FwdParamsE)
        .other          _ZN10layer_norm13ln_fwd_kernelINS_13Kernel_traitsIfffffjLj7168ELj1ELj1ELj8ELj16ENS_18Kernel_traits_baseILj7168EfffffjLj256EEEEELb1ELb1ELb1ELb1EEEvNS_9FwdParamsE,@"STO_CUDA_ENTRY STV_DEFAULT"
_ZN10layer_norm13ln_fwd_kernelINS_13Kernel_traitsIfffffjLj7168ELj1ELj1ELj8ELj16ENS_18Kernel_traits_baseILj7168EfffffjLj256EEEEELb1ELb1ELb1ELb1EEEvNS_9FwdParamsE:
.text._ZN10layer_norm13ln_fwd_kernelINS_13Kernel_traitsIfffffjLj7168ELj1ELj1ELj8ELj16ENS_18Kernel_traits_baseILj7168EfffffjLj256EEEEELb1ELb1ELb1ELb1EEEvNS_9FwdParamsE:
        /* <DEDUP_REMOVED lines=35> */
[----:B------:R-:W-:-:S02]  /*0230*/  IADD3 R90, P2, R0, UR8, RZ ;  /* 0x00000008005a7c10 */ /* 0x000fc4000ff5e0ff */
[----:B------:R-:W-:Y:S02]  /*0240*/  LOP3.LUT R126, R127, 0xff, RZ, 0xc0, !PT ;  /* 0x000000ff7f7e7812 */ /* 0x000fe400078ec0ff */
[----:B------:R-:W-:Y:S02]  /*0250*/  IADD3.X R91, RZ, UR9, RZ, P2, !PT ;  /* 0x00000009ff5b7c10 */ /* 0x000fe400097fe4ff */
[----:B0-----:R-:W-:Y:S01]  /*0260*/  IADD3 R4, P3, R0, UR6, RZ ;  /* 0x0000000600047c10 */ /* 0x001fe2000ff7e0ff */
[----:B------:R-:W0:Y:S01]  /*0270*/  S2UR UR6, SR_CTAID.X ;  /* 0x00000000000679c3 */ /* 0x000e220000002500 */
[----:B------:R-:W-:-:S03]  /*0280*/  LEA R92, P4, R126, UR10, 0x4 ;  /* 0x0000000a7e5c7c11 */ /* 0x000fc6000f8820ff */
[----:B------:R-:W-:Y:S01]  /*0290*/  IMAD.X R5, RZ, RZ, UR7, P3 ;  /* 0x00000007ff057e24 */ /* 0x000fe200098e06ff */
[----:B------:R-:W-:Y:S01]  /*02a0*/  ULDC UR7, c[0x0][0x214] ;  /* 0x0000850000077ab9 */ /* 0x000fe20000000800 */
[----:B------:R-:W-:Y:S02]  /*02b0*/  IMAD.X R93, RZ, RZ, UR11, P4 ;  /* 0x0000000bff5d7e24 */ /* 0x000fe4000a0e06ff */
[----:B------:R-:W0:Y:S01]  /*02c0*/  LDC R0, c[0x0][RZ] ;  /* 0x00000000ff007b82 */ /* 0x000e220000000800 */
[----:B------:R1:W5:Y:S04]  /*02d0*/  @P0 LDG.E.128 R84, desc[UR4][R4.64] ;  /* 0x0000000404540981 */ /* 0x000368000c1e1d00 */
[----:B------:R1:W5:Y:S04]  /*02e0*/  @P0 LDG.E.128 R80, desc[UR4][R4.64+0x1000] ;  /* 0x0010000404500981 */ /* 0x000368000c1e1d00 */
[----:B------:R1:W5:Y:S04]  /*02f0*/  @P0 LDG.E.128 R76, desc[UR4][R4.64+0x2000] ;  /* 0x00200004044c0981 */ /* 0x000368000c1e1d00 */
[----:B------:R1:W5:Y:S04]  /*0300*/  @P0 LDG.E.128 R72, desc[UR4][R4.64+0x3000] ;  /* 0x0030000404480981 */ /* 0x000368000c1e1d00 */
[----:B------:R1:W5:Y:S04]  /*0310*/  @P0 LDG.E.128 R68, desc[UR4][R4.64+0x4000] ;  /* 0x0040000404440981 */ /* 0x000368000c1e1d00 */
[----:B------:R1:W5:Y:S01]  /*0320*/  @P0 LDG.E.128 R64, desc[UR4][R4.64+0x5000] ;  /* 0x0050000404400981 */ /* 0x000362000c1e1d00 */
[----:B0-----:R-:W-:-:S03]  /*0330*/  IMAD R0, R0, UR6, R127 ;  /* 0x0000000600007c24 */ /* 0x001fc6000f8e027f */
[----:B------:R1:W5:Y:S01]  /*0340*/  @P0 LDG.E.128 R60, desc[UR4][R4.64+0x6000] ;  /* 0x00600004043c0981 */ /* 0x000362000c1e1d00 */
[----:B------:R-:W-:-:S04]  /*0350*/  LEA.HI R127, R127, UR6, RZ, 0x18 ;  /* 0x000000067f7f7c11 */ /* 0x000fc8000f8fc0ff */
[----:B------:R-:W-:-:S13]  /*0360*/  ISETP.GE.AND P2, PT, R127, UR7, PT ;  /* 0x000000077f007c0c */ /* 0x000fda000bf46270 */
[----:B-1----:R-:W-:Y:S05]  /*0370*/  @P2 EXIT ;  /* 0x000000000000294d */ /* 0x002fea0003800000 */
        /* <DEDUP_REMOVED lines=22> */
[----:B------:R-:W-:Y:S01]  /*04e0*/  LOP3.LUT R89, R89, R3, RZ, 0x3c, !PT ;  /* 0x0000000359597212 */ /* 0x000fe200078e3cff */
[----:B------:R-:W-:-:S02]  /*04f0*/  IMAD.WIDE.U32 R94, R94, -0x2daee0ad, RZ ;  /* 0xd2511f535e5e7825 */ /* 0x000fc400078e00ff */
[----:B------:R-:W5:Y:S04]  /*0500*/  LDG.E.128 R8, desc[UR4][R92.64+0x5000] ;  /* 0x005000045c087981 */ /* 0x000f68000c1e1d00 */
[----:B------:R0:W5:Y:S01]  /*0510*/  LDG.E.128 R4, desc[UR4][R92.64+0x6000] ;  /* 0x006000045c047981 */ /* 0x000162000c1e1d00 */
[----:B------:R-:W-:Y:S01]  /*0520*/  LOP3.LUT R91, R95, R88, R130, 0x96, !PT ;  /* 0x000000585f5b7212 */ /* 0x000fe200078e9682 */
[C---:B------:R-:W-:Y:S01]  /*0530*/  VIADD R132, R2.reuse, 0x3c6ef372 ;  /* 0x3c6ef37202847836 */ /* 0x040fe20000000000 */
[C---:B------:R-:W-:Y:S01]  /*0540*/  IADD3 R133, R3.reuse, 0x76cf5d0a, RZ ;  /* 0x76cf5d0a03857810 */ /* 0x040fe20007ffe0ff */
[C---:B------:R-:W-:Y:S01]  /*0550*/  VIADD R134, R3.reuse, 0x32370b8f ;  /* 0x32370b8f03867836 */ /* 0x040fe20000000000 */
[C---:B------:R-:W-:Y:S01]  /*0560*/  IADD3 R135, R2.reuse, -0x255992d5, RZ ;  /* 0xdaa66d2b02877810 */ /* 0x040fe20007ffe0ff */
[C---:B------:R-:W-:Y:S01]  /*0570*/  VIADD R136, R2.reuse, 0x78dde6e4 ;  /* 0x78dde6e402887836 */ /* 0x040fe20000000000 */
[C---:B------:R-:W-:Y:S01]  /*0580*/  IADD3 R137, R3.reuse, -0x126145ec, RZ ;  /* 0xed9eba1403897810 */ /* 0x040fe20007ffe0ff */
[----:B------:R-:W-:Y:S01]  /*0590*/  VIADD R138, R3, 0xa9066899 ;  /* 0xa9066899038a7836 */ /* 0x000fe20000000000 */
[C---:B------:R-:W-:Y:S01]  /*05a0*/  IADD3 R139, R2.reuse, 0x1715609d, RZ ;  /* 0x1715609d028b7810 */ /* 0x040fe20007ffe0ff */
[----:B0-----:R-:W-:Y:S01]  /*05b0*/  IMAD.WIDE.U32 R92, R89, -0x326172a9, RZ ;  /* 0xcd9e8d57595c7825 */ /* 0x001fe200078e00ff */
[----:B------:R-:W-:Y:S01]  /*05c0*/  IADD3 R141, R3, 0x646e171e, RZ ;  /* 0x646e171e038d7810 */ /* 0x000fe20007ffe0ff */
[----:B------:R-:W-:Y:S01]  /*05d0*/  ULDC.U8 UR6, c[0x0][0x2a0] ;  /* 0x0000a80000067ab9 */ /* 0x000fe20000000000 */
[C---:B------:R-:W-:Y:S01]  /*05e0*/  IADD3 R143, R2.reuse, 0x5384540f, RZ ;  /* 0x5384540f028f7810 */ /* 0x040fe20007ffe0ff */
[C---:B------:R-:W-:Y:S01]  /*05f0*/  VIADD R140, R2.reuse, 0xb54cda56 ;  /* 0xb54cda56028c7836 */ /* 0x040fe20000000000 */
[----:B------:R-:W-:Y:S01]  /*0600*/  LOP3.LUT R88, R93, R131, R90, 0x96, !PT ;  /* 0x000000835d587212 */ /* 0x000fe200078e965a */
[----:B------:R-:W-:Y:S01]  /*0610*/  IMAD.WIDE.U32 R90, R91, -0x326172a9, RZ ;  /* 0xcd9e8d575b5a7825 */ /* 0x000fe200078e00ff */
[----:B------:R-:W-:Y:S01]  /*0620*/  IADD3 R145, R3, -0x24c28bd8, RZ ;  /* 0xdb3d742803917810 */ /* 0x000fe20007ffe0ff */
[----:B------:R-:W-:Y:S01]  /*0630*/  ULDC UR7, c[0x0][0x290] ;  /* 0x0000a40000077ab9 */ /* 0x000fe20000000800 */
[----:B------:R-:W-:Y:S01]  /*0640*/  IADD3 R147, R2, -0x700cb87f, RZ ;  /* 0x8ff3478102937810 */ /* 0x000fe20007ffe0ff */
[----:B------:R-:W-:Y:S01]  /*0650*/  IMAD.WIDE.U32 R88, R88, -0x2daee0ad, RZ ;  /* 0xd2511f5358587825 */ /* 0x000fe200078e00ff */
[----:B------:R-:W-:Y:S01]  /*0660*/  LOP3.LUT R92, R91, R92, R132, 0x96, !PT ;  /* 0x0000005c5b5c7212 */ /* 0x000fe200078e9684 */
[----:B------:R-:W-:Y:S01]  /*0670*/  ULDC.64 UR8, c[0x0][0x298] ;  /* 0x0000a60000087ab9 */ /* 0x000fe20000000a00 */
[----:B------:R-:W-:Y:S01]  /*0680*/  LOP3.LUT R164, R164, 0x3, RZ, 0xc0, !PT ;  /* 0x00000003a4a47812 */ /* 0x000fe200078ec0ff */
[----:B------:R-:W-:Y:S01]  /*0690*/  VIADD R142, R3, 0x1fd5c5a3 ;  /* 0x1fd5c5a3038e7836 */ /* 0x000fe20000000000 */
[----:B------:R-:W-:Y:S01]  /*06a0*/  LOP3.LUT R94, R89, R94, R133, 0x96, !PT ;  /* 0x0000005e595e7212 */ /* 0x000fe200078e9685 */
[----:B------:R-:W-:Y:S01]  /*06b0*/  IMAD.WIDE.U32 R92, R92, -0x2daee0ad, RZ ;  /* 0xd2511f535c5c7825 */ /* 0x000fe200078e00ff */
[----:B------:R-:W-:Y:S01]  /*06c0*/  ISETP.NE.AND P2, PT, RZ, UR6, PT ;  /* 0x00000006ff007c0c */ /* 0x000fe2000bf45270 */
[----:B------:R-:W-:Y:S01]  /*06d0*/  ULDC UR6, c[0x0][0x294] ;  /* 0x0000a50000067ab9 */ /* 0x000fe20000000800 */
[----:B------:R-:W-:Y:S01]  /*06e0*/  ULDC.64 UR10, c[0x0][0x210] ;  /* 0x00008400000a7ab9 */ /* 0x000fe20000000a00 */
        /* <DEDUP_REMOVED lines=31> */
[----:B------:R-:W-:Y:S01]  /*08e0*/  IMAD.MOV.U32 R151, RZ, RZ, R0 ;  /* 0x000000ffff977224 */ /* 0x000fe200078e0000 */
[----:B------:R-:W-:Y:S01]  /*08f0*/  HFMA2.MMA R0, -RZ, RZ, 0, 5.9604644775390625e-08 ;  /* 0x00000001ff007435 */ /* 0x000fe200000001ff */
[----:B------:R-:W-:Y:S01]  /*0900*/  LOP3.LUT R149, R88, R149, R147, 0x96, !PT ;  /* 0x0000009558957212 */ /* 0x000fe200078e9693 */
[----:B------:R-:W-:-:S09]  /*0910*/  IMAD R154, R92, -0x326172a9, RZ ;  /* 0xcd9e8d575c9a7824 */ /* 0x000fd200078e02ff */
.L_x_45947:
        /* <DEDUP_REMOVED lines=13> */
[----:B------:R-:W-:-:S05]  /*09f0*/  LEA.HI.SX32 R109, R97, R126, 0x1e ;  /* 0x0000007e616d7211 */ /* 0x000fca00078ff2ff */
        /* <DEDUP_REMOVED lines=8> */
[----:B------:R-:W-:Y:S01]  /*0a80*/  @P3 LEA.HI.SX32 R108, R105, R126, 0x1e ;  /* 0x0000007e696c3211 */ /* 0x000fe200078ff2ff */
[----:B0-----:R-:W-:-:S04]  /*0a90*/  IMAD.WIDE R96, R127, 0x4, R98 ;  /* 0x000000047f607825 */ /* 0x001fc800078e0262 */
[----:B-1----:R-:W-:Y:S01]  /*0aa0*/  @P3 IMAD.WIDE.U32 R98, R108, 0x10, R102 ;  /* 0x000000106c623825 */ /* 0x002fe200078e0066 */
[----:B-----5:R0:W5:Y:S04]  /*0ab0*/  LDG.E R161, desc[UR4][R96.64] ;  /* 0x0000000460a17981 */ /* 0x020168000c1e1900 */
        /* <DEDUP_REMOVED lines=21> */
.L_x_45681:
[----:B------:R-:W-:-:S07]  /*0c10*/  IMAD.MOV.U32 R104, RZ, RZ, R154 ;  /* 0x000000ffff687224 */ /* 0x000fce00078e009a */
.L_x_45682:
[----:B------:R-:W-:Y:S05]  /*0c20*/  BSYNC B1 ;  /* 0x0000000000017941 */ /* 0x000fea0003800000 */
.L_x_45680:
        /* <DEDUP_REMOVED lines=16> */
.L_x_45686:
[----:B------:R-:W-:Y:S05]  /*0d30*/  BSYNC B2 ;  /* 0x0000000000027941 */ /* 0x000fea0003800000 */
.L_x_45685:
        /* <DEDUP_REMOVED lines=44> */
.L_x_45684:
[----:B------:R-:W-:Y:S05]  /*1000*/  BSYNC B1 ;  /* 0x0000000000017941 */ /* 0x000fea0003800000 */
.L_x_45683:
        /* <DEDUP_REMOVED lines=10> */
.L_x_45679:
[----:B------:R-:W-:Y:S05]  /*10b0*/  BSYNC B0 ;  /* 0x0000000000007941 */ /* 0x000fea0003800000 */
.L_x_45678:
        /* <DEDUP_REMOVED lines=18> */
.L_x_45690:
[----:B------:R-:W-:-:S07]  /*11e0*/  MOV R104, R154 ;  /* 0x0000009a00687202 */ /* 0x000fce0000000f00 */
.L_x_45691:
[----:B------:R-:W-:Y:S05]  /*11f0*/  BSYNC B1 ;  /* 0x0000000000017941 */ /* 0x000fea0003800000 */
.L_x_45689:
        /* <DEDUP_REMOVED lines=16> */
.L_x_45695:
[----:B------:R-:W-:Y:S05]  /*1300*/  BSYNC B2 ;  /* 0x0000000000027941 */ /* 0x000fea0003800000 */
.L_x_45694:
        /* <DEDUP_REMOVED lines=44> */
.L_x_45693:
[----:B------:R-:W-:Y:S05]  /*15d0*/  BSYNC B1 ;  /* 0x0000000000017941 */ /* 0x000fea0003800000 */
.L_x_45692:
        /* <DEDUP_REMOVED lines=10> */
.L_x_45688:
[----:B------:R-:W-:Y:S05]  /*1680*/  BSYNC B0 ;  /* 0x0000000000007941 */ /* 0x000fea0003800000 */
.L_x_45687:
        /* <DEDUP_REMOVED lines=18> */
.L_x_45699:
[----:B------:R-:W-:-:S07]  /*17b0*/  IMAD.MOV.U32 R104, RZ, RZ, R154 ;  /* 0x000000ffff687224 */ /* 0x000fce00078e009a */
.L_x_45700:
[----:B------:R-:W-:Y:S05]  /*17c0*/  BSYNC B1 ;  /* 0x0000000000017941 */ /* 0x000fea0003800000 */
.L_x_45698:
        /* <DEDUP_REMOVED lines=16> */
.L_x_45704:
[----:B------:R-:W-:Y:S05]  /*18d0*/  BSYNC B2 ;  /* 0x0000000000027941 */ /* 0x000fea0003800000 */
.L_x_45703:
        /* <DEDUP_REMOVED lines=44> */
.L_x_45702:
[----:B------:R-:W-:Y:S05]  /*1ba0*/  BSYNC B1 ;  /* 0x0000000000017941 */ /* 0x000fea0003800000 */
.L_x_45701:
        /* <DEDUP_REMOVED lines=10> */
.L_x_45697:
[----:B------:R-:W-:Y:S05]  /*1c50*/  BSYNC B0 ;  /* 0x0000000000007941 */ /* 0x000fea0003800000 */
.L_x_45696:
        /* <DEDUP_REMOVED lines=18> */
.L_x_45708:
[----:B------:R-:W-:-:S07]  /*1d80*/  MOV R105, R154 ;  /* 0x0000009a00697202 */ /* 0x000fce0000000f00 */
.L_x_45709:
[----:B------:R-:W-:Y:S05]  /*1d90*/  BSYNC B1 ;  /* 0x0000000000017941 */ /* 0x000fea0003800000 */
.L_x_45707:
        /* <DEDUP_REMOVED lines=16> */
.L_x_45713:
[----:B------:R-:W-:Y:S05]  /*1ea0*/  BSYNC B2 ;  /* 0x0000000000027941 */ /* 0x000fea0003800000 */
.L_x_45712:
        /* <DEDUP_REMOVED lines=44> */
.L_x_45711:
[----:B------:R-:W-:Y:S05]  /*2170*/  BSYNC B1 ;  /* 0x0000000000017941 */ /* 0x000fea0003800000 */
.L_x_45710:
        /* <DEDUP_REMOVED lines=10> */
.L_x_45706:
[----:B------:R-:W-:Y:S05]  /*2220*/  BSYNC B0 ;  /* 0x0000000000007941 */ /* 0x000fea0003800000 */
.L_x_45705:
        /* <DEDUP_REMOVED lines=21> */
.L_x_45715:
[----:B------:R-:W-:Y:S05]  /*2380*/  BSYNC B0 ;  /* 0x0000000000007941 */ /* 0x000fea0003800000 */
.L_x_45714:
[----:B012---:R-:W-:Y:S01]  /*2390*/  @P3 IMAD.WIDE.U32 R98, R96, 0x10, R102 ;  /* 0x0000001060623825 */ /* 0x007fe200078e0066 */
[----:B------:R-:W2:Y:S04]  /*23a0*/  @P0 LDG.E.128 R88, desc[UR4][R100.64] ;  /* 0x0000000464580981 */ /* 0x000ea8000c1e1d00 */
        /* <DEDUP_REMOVED lines=19> */
.L_x_45719:
[----:B------:R-:W-:-:S07]  /*24e0*/  IMAD.MOV.U32 R106, RZ, RZ, R154 ;  /* 0x000000ffff6a7224 */ /* 0x000fce00078e009a */
.L_x_45720:
[----:B------:R-:W-:Y:S05]  /*24f0*/  BSYNC B1 ;  /* 0x0000000000017941 */ /* 0x000fea0003800000 */
.L_x_45718:
        /* <DEDUP_REMOVED lines=16> */
.L_x_45724:
[----:B------:R-:W-:Y:S05]  /*2600*/  BSYNC B2 ;  /* 0x0000000000027941 */ /* 0x000fea0003800000 */
.L_x_45723:
        /* <DEDUP_REMOVED lines=44> */
.L_x_45722:
[----:B------:R-:W-:Y:S05]  /*28d0*/  BSYNC B1 ;  /* 0x0000000000017941 */ /* 0x000fea0003800000 */
.L_x_45721:
        /* <DEDUP_REMOVED lines=10> */
.L_x_45717:
[----:B------:R-:W-:Y:S05]  /*2980*/  BSYNC B0 ;  /* 0x0000000000007941 */ /* 0x000fea0003800000 */
.L_x_45716:
        /* <DEDUP_REMOVED lines=18> */
.L_x_45728:
[----:B------:R-:W-:-:S07]  /*2ab0*/  MOV R106, R154 ;  /* 0x0000009a006a7202 */ /* 0x000fce0000000f00 */
.L_x_45729:
[----:B------:R-:W-:Y:S05]  /*2ac0*/  BSYNC B1 ;  /* 0x0000000000017941 */ /* 0x000fea0003800000 */
.L_x_45727:
        /* <DEDUP_REMOVED lines=16> */
.L_x_45733:
[----:B------:R-:W-:Y:S05]  /*2bd0*/  BSYNC B2 ;  /* 0x0000000000027941 */ /* 0x000fea0003800000 */
.L_x_45732:
        /* <DEDUP_REMOVED lines=44> */
.L_x_45731:
[----:B------:R-:W-:Y:S05]  /*2ea0*/  BSYNC B1 ;  /* 0x0000000000017941 */ /* 0x000fea0003800000 */
.L_x_45730:
        /* <DEDUP_REMOVED lines=10> */
.L_x_45726:
[----:B------:R-:W-:Y:S05]  /*2f50*/  BSYNC B0 ;  /* 0x0000000000007941 */ /* 0x000fea0003800000 */
.L_x_45725:
        /* <DEDUP_REMOVED lines=18> */
.L_x_45737:
[----:B------:R-:W-:-:S07]  /*3080*/  IMAD.MOV.U32 R106, RZ, RZ, R154 ;  /* 0x000000ffff6a7224 */ /* 0x000fce00078e009a */
.L_x_45738:
[----:B------:R-:W-:Y:S05]  /*3090*/  BSYNC B1 ;  /* 0x0000000000017941 */ /* 0x000fea0003800000 */
.L_x_45736:
        /* <DEDUP_REMOVED lines=16> */
.L_x_45742:
[----:B------:R-:W-:Y:S05]  /*31a0*/  BSYNC B2 ;  /* 0x0000000000027941 */ /* 0x000fea0003800000 */
.L_x_45741:
        /* <DEDUP_REMOVED lines=44> */
.L_x_45740:
[----:B------:R-:W-:Y:S05]  /*3470*/  BSYNC B1 ;  /* 0x0000000000017941 */ /* 0x000fea0003800000 */
.L_x_45739:
        /* <DEDUP_REMOVED lines=10> */
.L_x_45735:
[----:B------:R-:W-:Y:S05]  /*3520*/  BSYNC B0 ;  /* 0x0000000000007941 */ /* 0x000fea0003800000 */
.L_x_45734:
        /* <DEDUP_REMOVED lines=18> */
.L_x_45746:
[----:B------:R-:W-:-:S07]  /*3650*/  MOV R106, R154 ;  /* 0x0000009a006a7202 */ /* 0x000fce0000000f00 */
.L_x_45747:
[----:B------:R-:W-:Y:S05]  /*3660*/  BSYNC B1 ;  /* 0x0000000000017941 */ /* 0x000fea0003800000 */
.L_x_45745:
        /* <DEDUP_REMOVED lines=16> */
.L_x_45751:
[----:B------:R-:W-:Y:S05]  /*3770*/  BSYNC B2 ;  /* 0x0000000000027941 */ /* 0x000fea0003800000 */
.L_x_45750:
        /* <DEDUP_REMOVED lines=44> */
.L_x_45749:
[----:B------:R-:W-:Y:S05]  /*3a40*/  BSYNC B1 ;  /* 0x0000000000017941 */ /* 0x000fea0003800000 */
.L_x_45748:
        /* <DEDUP_REMOVED lines=10> */
.L_x_45744:
[----:B------:R-:W-:Y:S05]  /*3af0*/  BSYNC B0 ;  /* 0x0000000000007941 */ /* 0x000fea0003800000 */
.L_x_45743:
        /* <DEDUP_REMOVED lines=19> */
.L_x_45753:
[----:B------:R-:W-:Y:S05]  /*3c30*/  BSYNC B0 ;  /* 0x0000000000007941 */ /* 0x000fea0003800000 */
.L_x_45752:
[----:B------:R-:W-:Y:S01]  /*3c40*/  VIADD R96, R108, 0x200 ;  /* 0x000002006c607836 */ /* 0x000fe20000000000 */
[----:B------:R-:W3:Y:S03]  /*3c50*/  @P0 LDG.E.128 R88, desc[UR4][R100.64] ;  /* 0x0000000464580981 */ /* 0x000ee6000c1e1d00 */
[----:B0-2---:R-:W-:-:S05]  /*3c60*/  @P3 IMAD.WIDE.U32 R98, R96, 0x10, R102 ;  /* 0x0000001060623825 */ /* 0x005fca00078e0066 */
        /* <DEDUP_REMOVED lines=19> */
.L_x_45757:
[----:B------:R-:W-:-:S07]  /*3da0*/  IMAD.MOV.U32 R106, RZ, RZ, R154 ;  /* 0x000000ffff6a7224 */ /* 0x000fce00078e009a */
.L_x_45758:
[----:B------:R-:W-:Y:S05]  /*3db0*/  BSYNC B1 ;  /* 0x0000000000017941 */ /* 0x000fea0003800000 */
.L_x_45756:
        /* <DEDUP_REMOVED lines=16> */
.L_x_45762:
[----:B------:R-:W-:Y:S05]  /*3ec0*/  BSYNC B2 ;  /* 0x0000000000027941 */ /* 0x000fea0003800000 */
.L_x_45761:
        /* <DEDUP_REMOVED lines=44> */
.L_x_45760:
[----:B------:R-:W-:Y:S05]  /*4190*/  BSYNC B1 ;  /* 0x0000000000017941 */ /* 0x000fea0003800000 */
.L_x_45759:
        /* <DEDUP_REMOVED lines=10> */
.L_x_45755:
[----:B------:R-:W-:Y:S05]  /*4240*/  BSYNC B0 ;  /* 0x0000000000007941 */ /* 0x000fea0003800000 */
.L_x_45754:
        /* <DEDUP_REMOVED lines=18> */
.L_x_45766:
[----:B------:R-:W-:-:S07]  /*4370*/  MOV R106, R154 ;  /* 0x0000009a006a7202 */ /* 0x000fce0000000f00 */
.L_x_45767:
[----:B------:R-:W-:Y:S05]  /*4380*/  BSYNC B1 ;  /* 0x0000000000017941 */ /* 0x000fea0003800000 */
.L_x_45765:
        /* <DEDUP_REMOVED lines=16> */
.L_x_45771:
[----:B------:R-:W-:Y:S05]  /*4490*/  BSYNC B2 ;  /* 0x0000000000027941 */ /* 0x000fea0003800000 */
.L_x_45770:
        /* <DEDUP_REMOVED lines=44> */
.L_x_45769:
[----:B------:R-:W-:Y:S05]  /*4760*/  BSYNC B1 ;  /* 0x0000000000017941 */ /* 0x000fea0003800000 */
.L_x_45768:
        /* <DEDUP_REMOVED lines=10> */
.L_x_45764:
[----:B------:R-:W-:Y:S05]  /*4810*/  BSYNC B0 ;  /* 0x0000000000007941 */ /* 0x000fea0003800000 */
.L_x_45763:
        /* <DEDUP_REMOVED lines=18> */
.L_x_45775:
[----:B------:R-:W-:-:S07]  /*4940*/  IMAD.MOV.U32 R104, RZ, RZ, R154 ;  /* 0x000000ffff687224 */ /* 0x000fce00078e009a */
.L_x_45776:
[----:B------:R-:W-:Y:S05]  /*4950*/  BSYNC B1 ;  /* 0x0000000000017941 */ /* 0x000fea0003800000 */
.L_x_45774:
        /* <DEDUP_REMOVED lines=16> */
.L_x_45780:
[----:B------:R-:W-:Y:S05]  /*4a60*/  BSYNC B2 ;  /* 0x0000000000027941 */ /* 0x000fea0003800000 */
.L_x_45779:
        /* <DEDUP_REMOVED lines=44> */
.L_x_45778:
[----:B------:R-:W-:Y:S05]  /*4d30*/  BSYNC B1 ;  /* 0x0000000000017941 */ /* 0x000fea0003800000 */
.L_x_45777:
        /* <DEDUP_REMOVED lines=10> */
.L_x_45773:
[----:B------:R-:W-:Y:S05]  /*4de0*/  BSYNC B0 ;  /* 0x0000000000007941 */ /* 0x000fea0003800000 */
.L_x_45772:
        /* <DEDUP_REMOVED lines=18> */
.L_x_45784:
[----:B------:R-:W-:-:S07]  /*4f10*/  MOV R104, R154 ;  /* 0x0000009a00687202 */ /* 0x000fce0000000f00 */
.L_x_45785:
[----:B------:R-:W-:Y:S05]  /*4f20*/  BSYNC B1 ;  /* 0x0000000000017941 */ /* 0x000fea0003800000 */
.L_x_45783:
        /* <DEDUP_REMOVED lines=16> */
.L_x_45789:
[----:B------:R-:W-:Y:S05]  /*5030*/  BSYNC B2 ;  /* 0x0000000000027941 */ /* 0x000fea0003800000 */
.L_x_45788:
        /* <DEDUP_REMOVED lines=40> */
[----:B------:R-:W-:Y:S01]  /*52c0*/  IMAD.WIDE.U32 R98, R99, -0x2daee0ad, RZ ;  /* 0xd2511f5363627825 */ /* 0x000fe200078e00ff */
[----:B------:R-:W-:-:S03]  /*52d0*/  MOV R154, R100 ;  /* 0x00000064009a7202 */ /* 0x000fc60000000f00 */
[----:B------:R-:W-:Y:S01]  /*52e0*/  IMAD.MOV.U32 R150, RZ, RZ, R98 ;  /* 0x000000ffff967224 */ /* 0x000fe200078e0062 */
[----:B------:R-:W-:-:S07]  /*52f0*/  LOP3.LUT R148, R99, R148, R146, 0x96, !PT ;  /* 0x0000009463947212 */ /* 0x000fce00078e9692 */
.L_x_45787:
[----:B------:R-:W-:Y:S05]  /*5300*/  BSYNC B1 ;  /* 0x0000000000017941 */ /* 0x000fea0003800000 */
.L_x_45786:
        /* <DEDUP_REMOVED lines=10> */
.L_x_45782:
[----:B------:R-:W-:Y:S05]  /*53b0*/  BSYNC B0 ;  /* 0x0000000000007941 */ /* 0x000fea0003800000 */
.L_x_45781:
        /* <DEDUP_REMOVED lines=19> */
.L_x_45791:
[----:B------:R-:W-:Y:S05]  /*54f0*/  BSYNC B0 ;  /* 0x0000000000007941 */ /* 0x000fea0003800000 */
.L_x_45790:
        /* <DEDUP_REMOVED lines=22> */
.L_x_45795:
[----:B------:R-:W-:-:S07]  /*5660*/  IMAD.MOV.U32 R105, RZ, RZ, R154 ;  /* 0x000000ffff697224 */ /* 0x000fce00078e009a */
.L_x_45796:
[----:B------:R-:W-:Y:S05]  /*5670*/  BSYNC B1 ;  /* 0x0000000000017941 */ /* 0x000fea0003800000 */
.L_x_45794:
        /* <DEDUP_REMOVED lines=16> */
.L_x_45800:
[----:B------:R-:W-:Y:S05]  /*5780*/  BSYNC B2 ;  /* 0x0000000000027941 */ /* 0x000fea0003800000 */
.L_x_45799:
        /* <DEDUP_REMOVED lines=44> */
.L_x_45798:
[----:B------:R-:W-:Y:S05]  /*5a50*/  BSYNC B1 ;  /* 0x0000000000017941 */ /* 0x000fea0003800000 */
.L_x_45797:
        /* <DEDUP_REMOVED lines=10> */
.L_x_45793:
[----:B------:R-:W-:Y:S05]  /*5b00*/  BSYNC B0 ;  /* 0x0000000000007941 */ /* 0x000fea0003800000 */
.L_x_45792:
        /* <DEDUP_REMOVED lines=18> */
.L_x_45804:
[----:B------:R-:W-:-:S07]  /*5c30*/  MOV R97, R154 ;  /* 0x0000009a00617202 */ /* 0x000fce0000000f00 */
.L_x_45805:
[----:B------:R-:W-:Y:S05]  /*5c40*/  BSYNC B1 ;  /* 0x0000000000017941 */ /* 0x000fea0003800000 */
.L_x_45803:
        /* <DEDUP_REMOVED lines=16> */
.L_x_45809:
[----:B------:R-:W-:Y:S05]  /*5d50*/  BSYNC B2 ;  /* 0x0000000000027941 */ /* 0x000fea0003800000 */
.L_x_45808:
        /* <DEDUP_REMOVED lines=42> */
[----:B------:R-:W-:Y:S01]  /*6000*/  LOP3.LUT R148, R99, R148, R146, 0x96, !PT ;  /* 0x0000009463947212 */ /* 0x000fe200078e9692 */
[----:B------:R-:W-:-:S11]  /*6010*/  HFMA2.MMA R99, -RZ, RZ, 0, 0 ;  /* 0x00000000ff637435 */ /* 0x000fd600000001ff */
.L_x_45807:
[----:B------:R-:W-:Y:S05]  /*6020*/  BSYNC B1 ;  /* 0x0000000000017941 */ /* 0x000fea0003800000 */
.L_x_45806:
        /* <DEDUP_REMOVED lines=10> */
.L_x_45802:
[----:B------:R-:W-:Y:S05]  /*60d0*/  BSYNC B0 ;  /* 0x0000000000007941 */ /* 0x000fea0003800000 */
.L_x_45801:
        /* <DEDUP_REMOVED lines=18> */
.L_x_45813:
[----:B------:R-:W-:-:S07]  /*6200*/  IMAD.MOV.U32 R106, RZ, RZ, R154 ;  /* 0x000000ffff6a7224 */ /* 0x000fce00078e009a */
.L_x_45814:
[----:B------:R-:W-:Y:S05]  /*6210*/  BSYNC B1 ;  /* 0x0000000000017941 */ /* 0x000fea0003800000 */
.L_x_45812:
        /* <DEDUP_REMOVED lines=16> */
.L_x_45818:
[----:B------:R-:W-:Y:S05]  /*6320*/  BSYNC B2 ;  /* 0x0000000000027941 */ /* 0x000fea0003800000 */
.L_x_45817:
        /* <DEDUP_REMOVED lines=40> */
[----:B------:R-:W-:-:S04]  /*65b0*/  IMAD.WIDE.U32 R98, R99, -0x2daee0ad, RZ ;  /* 0xd2511f5363627825 */ /* 0x000fc800078e00ff */
[----:B------:R-:W-:Y:S01]  /*65c0*/  IMAD.MOV.U32 R102, RZ, RZ, RZ ;  /* 0x000000ffff667224 */ /* 0x000fe200078e00ff */
[----:B------:R-:W-:Y:S02]  /*65d0*/  LOP3.LUT R148, R99, R148, R146, 0x96, !PT ;  /* 0x0000009463947212 */ /* 0x000fe400078e9692 */
[----:B------:R-:W-:-:S07]  /*65e0*/  MOV R150, R98 ;  /* 0x0000006200967202 */ /* 0x000fce0000000f00 */
.L_x_45816:
[----:B------:R-:W-:Y:S05]  /*65f0*/  BSYNC B1 ;  /* 0x0000000000017941 */ /* 0x000fea0003800000 */
.L_x_45815:
        /* <DEDUP_REMOVED lines=10> */
.L_x_45811:
[----:B------:R-:W-:Y:S05]  /*66a0*/  BSYNC B0 ;  /* 0x0000000000007941 */ /* 0x000fea0003800000 */
.L_x_45810:
        /* <DEDUP_REMOVED lines=18> */
.L_x_45822:
[----:B------:R-:W-:-:S07]  /*67d0*/  MOV R99, R154 ;  /* 0x0000009a00637202 */ /* 0x000fce0000000f00 */
.L_x_45823:
[----:B------:R-:W-:Y:S05]  /*67e0*/  BSYNC B1 ;  /* 0x0000000000017941 */ /* 0x000fea0003800000 */
.L_x_45821:
        /* <DEDUP_REMOVED lines=16> */
.L_x_45827:
[----:B------:R-:W-:Y:S05]  /*68f0*/  BSYNC B2 ;  /* 0x0000000000027941 */ /* 0x000fea0003800000 */
.L_x_45826:
        /* <DEDUP_REMOVED lines=44> */
.L_x_45825:
[----:B------:R-:W-:Y:S05]  /*6bc0*/  BSYNC B1 ;  /* 0x0000000000017941 */ /* 0x000fea0003800000 */
.L_x_45824:
        /* <DEDUP_REMOVED lines=10> */
.L_x_45820:
[----:B------:R-:W-:Y:S05]  /*6c70*/  BSYNC B0 ;  /* 0x0000000000007941 */ /* 0x000fea0003800000 */
.L_x_45819:
[----:B------:R-:W-:Y:S01]  /*6c80*/  IMAD.WIDE.U32 R102, R101, 0x10, R128 ;  /* 0x0000001065667825 */ /* 0x000fe200078e0080 */
[----:B------:R-:W-:Y:S04]  /*6c90*/  BSSY B0, `(.L_x_45828) ;  /* 0x000000e000007945 */ /* 0x000fe80003800000 */
[----:B------:R0:W-:Y:S01]  /*6ca0*/  STG.E.128 desc[UR4][R102.64], R96 ;  /* 0x0000006066007986 */ /* 0x0001e2000c101d04 */
[----:B------:R-:W-:Y:S05]  /*6cb0*/  @!P3 BRA `(.L_x_45829) ;  /* 0x00000000002cb947 */ /* 0x000fea0003800000 */
[----:B0-----:R-:W0:Y:S02]  /*6cc0*/  LDC.64 R102, c[0x0][0x240] ;  /* 0x00009000ff667b82 */ /* 0x001e240000000a00 */
        /* <DEDUP_REMOVED lines=10> */
.L_x_45829:
[----:B------:R-:W-:Y:S05]  /*6d70*/  BSYNC B0 ;  /* 0x0000000000007941 */ /* 0x000fea0003800000 */
.L_x_45828:
[----:B------:R-:W2:Y:S01]  /*6d80*/  @P0 LDC.64 R106, c[0x0][0x230] ;  /* 0x00008c00ff6a0b82 */ /* 0x000ea20000000a00 */
[----:B------:R-:W-:-:S07]  /*6d90*/  IADD3 R105, R109, 0x400, RZ ;  /* 0x000004006d697810 */ /* 0x000fce0007ffe0ff */
[----:B01----:R-:W0:Y:S01]  /*6da0*/  @P3 LDC.64 R102, c[0x0][0x220] ;  /* 0x00008800ff663b82 */ /* 0x003e220000000a00 */
[----:B------:R-:W-:Y:S02]  /*6db0*/  VIADD R104, R108, 0x400 ;  /* 0x000004006c687836 */ /* 0x000fe40000000000 */
[----:B--2---:R-:W-:-:S05]  /*6dc0*/  @P0 IMAD.WIDE.U32 R106, R105, 0x10, R106 ;  /* 0x00000010696a0825 */ /* 0x004fca00078e006a */
[----:B------:R-:W2:Y:S01]  /*6dd0*/  @P0 LDG.E.128 R88, desc[UR4][R106.64] ;  /* 0x000000046a580981 */ /* 0x000ea2000c1e1d00 */
[----:B0-----:R-:W-:-:S05]  /*6de0*/  @P3 IMAD.WIDE.U32 R102, R104, 0x10, R102 ;  /* 0x0000001068663825 */ /* 0x001fca00078e0066 */
        /* <DEDUP_REMOVED lines=19> */
.L_x_45833:
[----:B------:R-:W-:-:S07]  /*6f20*/  IMAD.MOV.U32 R156, RZ, RZ, R154 ;  /* 0x000000ffff9c7224 */ /* 0x000fce00078e009a */
.L_x_45834:
[----:B------:R-:W-:Y:S05]  /*6f30*/  BSYNC B1 ;  /* 0x0000000000017941 */ /* 0x000fea0003800000 */
.L_x_45832:
        /* <DEDUP_REMOVED lines=16> */
.L_x_45838:
[----:B------:R-:W-:Y:S05]  /*7040*/  BSYNC B2 ;  /* 0x0000000000027941 */ /* 0x000fea0003800000 */
.L_x_45837:
        /* <DEDUP_REMOVED lines=44> */
.L_x_45836:
[----:B------:R-:W-:Y:S05]  /*7310*/  BSYNC B1 ;  /* 0x0000000000017941 */ /* 0x000fea0003800000 */
.L_x_45835:
        /* <DEDUP_REMOVED lines=10> */
.L_x_45831:
[----:B------:R-:W-:Y:S05]  /*73c0*/  BSYNC B0 ;  /* 0x0000000000007941 */ /* 0x000fea0003800000 */
.L_x_45830:
        /* <DEDUP_REMOVED lines=18> */
.L_x_45842:
[----:B------:R-:W-:-:S07]  /*74f0*/  MOV R101, R154 ;  /* 0x0000009a00657202 */ /* 0x000fce0000000f00 */
.L_x_45843:
[----:B------:R-:W-:Y:S05]  /*7500*/  BSYNC B1 ;  /* 0x0000000000017941 */ /* 0x000fea0003800000 */
.L_x_45841:
        /* <DEDUP_REMOVED lines=16> */
.L_x_45847:
[----:B------:R-:W-:Y:S05]  /*7610*/  BSYNC B2 ;  /* 0x0000000000027941 */ /* 0x000fea0003800000 */
.L_x_45846:
        /* <DEDUP_REMOVED lines=44> */
.L_x_45845:
[----:B------:R-:W-:Y:S05]  /*78e0*/  BSYNC B1 ;  /* 0x0000000000017941 */ /* 0x000fea0003800000 */
.L_x_45844:
        /* <DEDUP_REMOVED lines=10> */
.L_x_45840:
[----:B------:R-:W-:Y:S05]  /*7990*/  BSYNC B0 ;  /* 0x0000000000007941 */ /* 0x000fea0003800000 */
.L_x_45839:
        /* <DEDUP_REMOVED lines=18> */
.L_x_45851:
[----:B------:R-:W-:-:S07]  /*7ac0*/  IMAD.MOV.U32 R158, RZ, RZ, R154 ;  /* 0x000000ffff9e7224 */ /* 0x000fce00078e009a */
.L_x_45852:
[----:B------:R-:W-:Y:S05]  /*7ad0*/  BSYNC B1 ;  /* 0x0000000000017941 */ /* 0x000fea0003800000 */
.L_x_45850:
        /* <DEDUP_REMOVED lines=16> */
.L_x_45856:
[----:B------:R-:W-:Y:S05]  /*7be0*/  BSYNC B2 ;  /* 0x0000000000027941 */ /* 0x000fea0003800000 */
.L_x_45855:
        /* <DEDUP_REMOVED lines=44> */
.L_x_45854:
[----:B------:R-:W-:Y:S05]  /*7eb0*/  BSYNC B1 ;  /* 0x0000000000017941 */ /* 0x000fea0003800000 */
.L_x_45853:
        /* <DEDUP_REMOVED lines=10> */
.L_x_45849:
[----:B------:R-:W-:Y:S05]  /*7f60*/  BSYNC B0 ;  /* 0x0000000000007941 */ /* 0x000fea0003800000 */
.L_x_45848:
        /* <DEDUP_REMOVED lines=18> */
.L_x_45860:
[----:B------:R-:W-:-:S07]  /*8090*/  MOV R103, R154 ;  /* 0x0000009a00677202 */ /* 0x000fce0000000f00 */
.L_x_45861:
[----:B------:R-:W-:Y:S05]  /*80a0*/  BSYNC B1 ;  /* 0x0000000000017941 */ /* 0x000fea0003800000 */
.L_x_45859:
        /* <DEDUP_REMOVED lines=16> */
.L_x_45865:
[----:B------:R-:W-:Y:S05]  /*81b0*/  BSYNC B2 ;  /* 0x0000000000027941 */ /* 0x000fea0003800000 */
.L_x_45864:
        /* <DEDUP_REMOVED lines=36> */
[----:B------:R-:W-:-:S04]  /*8400*/  IMAD.WIDE.U32 R106, R107, -0x326172a9, RZ ;  /* 0xcd9e8d576b6a7825 */ /* 0x000fc800078e00ff */
[----:B------:R-:W-:Y:S01]  /*8410*/  IMAD.WIDE.U32 R164, R164, -0x326172a9, RZ ;  /* 0xcd9e8d57a4a47825 */ /* 0x000fe200078e00ff */
[----:B------:R-:W-:-:S04]  /*8420*/  LOP3.LUT R110, R107, R110, R144, 0x96, !PT ;  /* 0x0000006e6b6e7212 */ /* 0x000fc800078e9690 */
[----:B------:R-:W-:Y:S01]  /*8430*/  LOP3.LUT R149, R165, R106, R147, 0x96, !PT ;  /* 0x0000006aa5957212 */ /* 0x000fe200078e9693 */
[----:B------:R-:W-:Y:S01]  /*8440*/  IMAD.WIDE.U32 R110, R110, -0x2daee0ad, RZ ;  /* 0xd2511f536e6e7825 */ /* 0x000fe200078e00ff */
[----:B------:R-:W-:-:S03]  /*8450*/  MOV R154, R164 ;  /* 0x000000a4009a7202 */ /* 0x000fc60000000f00 */
[----:B------:R-:W-:Y:S01]  /*8460*/  IMAD.MOV.U32 R150, RZ, RZ, R110 ;  /* 0x000000ffff967224 */ /* 0x000fe200078e006e */
[----:B------:R-:W-:-:S07]  /*8470*/  LOP3.LUT R148, R111, R148, R146, 0x96, !PT ;  /* 0x000000946f947212 */ /* 0x000fce00078e9692 */
.L_x_45863:
[----:B------:R-:W-:Y:S05]  /*8480*/  BSYNC B1 ;  /* 0x0000000000017941 */ /* 0x000fea0003800000 */
.L_x_45862:
        /* <DEDUP_REMOVED lines=10> */
.L_x_45858:
[----:B------:R-:W-:Y:S05]  /*8530*/  BSYNC B0 ;  /* 0x0000000000007941 */ /* 0x000fea0003800000 */
.L_x_45857:
[----:B------:R-:W-:Y:S01]  /*8540*/  IMAD.WIDE.U32 R106, R105, 0x10, R128 ;  /* 0x00000010696a7825 */ /* 0x000fe200078e0080 */
[----:B------:R-:W-:Y:S04]  /*8550*/  BSSY B0, `(.L_x_45866) ;  /* 0x000000e000007945 */ /* 0x000fe80003800000 */
[----:B------:R0:W-:Y:S01]  /*8560*/  STG.E.128 desc[UR4][R106.64], R100 ;  /* 0x000000646a007986 */ /* 0x0001e2000c101d04 */
[----:B------:R-:W-:Y:S05]  /*8570*/  @!P3 BRA `(.L_x_45867) ;  /* 0x00000000002cb947 */ /* 0x000fea0003800000 */
[----:B------:R-:W-:-:S04]  /*8580*/  SHF.L.U32 R105, R158, 0x10, RZ ;  /* 0x000000109e697819 */ /* 0x000fc800000006ff */
[----:B0-----:R-:W-:Y:S02]  /*8590*/  LOP3.LUT R106, R105, 0xff0000, RZ, 0xc0, !PT ;  /* 0x00ff0000696a7812 */ /* 0x001fe400078ec0ff */
[----:B------:R-:W-:-:S05]  /*85a0*/  LOP3.LUT R105, R159, 0xffff, RZ, 0xc0, !PT ;  /* 0x0000ffff9f697812 */ /* 0x000fca00078ec0ff */
[----:B------:R-:W-:Y:S01]  /*85b0*/  IMAD R105, R105, 0x1000000, R106 ;  /* 0x0100000069697824 */ /* 0x000fe200078e026a */
[----:B------:R-:W-:-:S04]  /*85c0*/  LOP3.LUT R106, R157, 0xff, RZ, 0xc0, !PT ;  /* 0x000000ff9d6a7812 */ /* 0x000fc800078ec0ff */
[----:B------:R-:W-:Y:S02]  /*85d0*/  LEA R105, R106, R105, 0x8 ;  /* 0x000000696a697211 */ /* 0x000fe400078e40ff */
[----:B------:R-:W-:-:S05]  /*85e0*/  LOP3.LUT R106, R156, 0xff, RZ, 0xc0, !PT ;  /* 0x000000ff9c6a7812 */ /* 0x000fca00078ec0ff */
[----:B------:R-:W-:Y:S02]  /*85f0*/  IMAD.IADD R111, R105, 0x1, R106 ;  /* 0x00000001696f7824 */ /* 0x000fe400078e026a */
[----:B------:R-:W0:Y:S02]  /*8600*/  LDC.64 R106, c[0x0][0x240] ;  /* 0x00009000ff6a7b82 */ /* 0x000e240000000a00 */
[----:B0-----:R-:W-:-:S05]  /*8610*/  IMAD.WIDE.U32 R104, R104, 0x4, R106 ;  /* 0x0000000468687825 */ /* 0x001fca00078e006a */
[----:B------:R1:W-:Y:S02]  /*8620*/  STG.E desc[UR4][R104.64], R111 ;  /* 0x0000006f68007986 */ /* 0x0003e4000c101904 */
.L_x_45867:
[----:B------:R-:W-:Y:S05]  /*8630*/  BSYNC B0 ;  /* 0x0000000000007941 */ /* 0x000fea0003800000 */
.L_x_45866:
[----:B------:R-:W2:Y:S08]  /*8640*/  @P0 LDC.64 R164, c[0x0][0x230] ;  /* 0x00008c00ffa40b82 */ /* 0x000eb00000000a00 */
[----:B0-----:R-:W0:Y:S01]  /*8650*/  @P3 LDC.64 R106, c[0x0][0x220] ;  /* 0x00008800ff6a3b82 */ /* 0x001e220000000a00 */
[----:B-1----:R-:W-:Y:S01]  /*8660*/  VIADD R111, R109, 0x500 ;  /* 0x000005006d6f7836 */ /* 0x002fe20000000000 */
[----:B------:R-:W-:-:S03]  /*8670*/  IADD3 R110, R108, 0x500, RZ ;  /* 0x000005006c6e7810 */ /* 0x000fc60007ffe0ff */
[----:B--2---:R-:W-:-:S05]  /*8680*/  @P0 IMAD.WIDE.U32 R164, R111, 0x10, R164 ;  /* 0x000000106fa40825 */ /* 0x004fca00078e00a4 */
[----:B------:R-:W2:Y:S01]  /*8690*/  @P0 LDG.E.128 R88, desc[UR4][R164.64] ;  /* 0x00000004a4580981 */ /* 0x000ea2000c1e1d00 */
[----:B0-----:R-:W-:-:S05]  /*86a0*/  @P3 IMAD.WIDE.U32 R106, R110, 0x10, R106 ;  /* 0x000000106e6a3825 */ /* 0x001fca00078e006a */
[----:B-----5:R0:W5:Y:S01]  /*86b0*/  @P3 LDG.E.128 R92, desc[UR4][R106.64] ;  /* 0x000000046a5c3981 */ /* 0x020162000c1e1d00 */
[----:B------:R-:W-:Y:S01]  /*86c0*/  @!P4 ISETP.NE.U32.AND P1, PT, R124, RZ, PT ;  /* 0x000000ff7c00c20c */ /* 0x000fe20003f25070 */
[----:B------:R-:W-:Y:S03]  /*86d0*/  BSSY B0, `(.L_x_45868) ;  /* 0x000005b000007945 */ /* 0x000fe60003800000 */
        /* <DEDUP_REMOVED lines=16> */
.L_x_45871:
[----:B------:R-:W-:-:S07]  /*87e0*/  IMAD.MOV.U32 R156, RZ, RZ, R154 ;  /* 0x000000ffff9c7224 */ /* 0x000fce00078e009a */
.L_x_45872:
[----:B------:R-:W-:Y:S05]  /*87f0*/  BSYNC B1 ;  /* 0x0000000000017941 */ /* 0x000fea0003800000 */
.L_x_45870:
        /* <DEDUP_REMOVED lines=16> */
.L_x_45876:
[----:B------:R-:W-:Y:S05]  /*8900*/  BSYNC B2 ;  /* 0x0000000000027941 */ /* 0x000fea0003800000 */
.L_x_45875:
        /* <DEDUP_REMOVED lines=44> */
.L_x_45874:
[----:B------:R-:W-:Y:S05]  /*8bd0*/  BSYNC B1 ;  /* 0x0000000000017941 */ /* 0x000fea0003800000 */
.L_x_45873:
        /* <DEDUP_REMOVED lines=10> */
.L_x_45869:
[----:B------:R-:W-:Y:S05]  /*8c80*/  BSYNC B0 ;  /* 0x0000000000007941 */ /* 0x000fea0003800000 */
.L_x_45868:
        /* <DEDUP_REMOVED lines=18> */
.L_x_45880:
[----:B------:R-:W-:-:S07]  /*8db0*/  MOV R105, R154 ;  /* 0x0000009a00697202 */ /* 0x000fce0000000f00 */
.L_x_45881:
[----:B------:R-:W-:Y:S05]  /*8dc0*/  BSYNC B1 ;  /* 0x0000000000017941 */ /* 0x000fea0003800000 */
.L_x_45879:
        /* <DEDUP_REMOVED lines=16> */
.L_x_45885:
[----:B------:R-:W-:Y:S05]  /*8ed0*/  BSYNC B2 ;  /* 0x0000000000027941 */ /* 0x000fea0003800000 */
.L_x_45884:
        /* <DEDUP_REMOVED lines=37> */
[----:B------:R-:W-:-:S04]  /*9130*/  HFMA2.MMA R107, -RZ, RZ, 0, 0 ;  /* 0x00000000ff6b7435 */ /* 0x000fc800000001ff */
[----:B------:R-:W-:-:S05]  /*9140*/  IMAD.WIDE.U32 R166, R166, -0x2daee0ad, RZ ;  /* 0xd2511f53a6a67825 */ /* 0x000fca00078e00ff */
[----:B------:R-:W-:Y:S01]  /*9150*/  LOP3.LUT R148, R167, R164, R146, 0x96, !PT ;  /* 0x000000a4a7947212 */ /* 0x000fe200078e9692 */
[----:B------:R-:W-:Y:S01]  /*9160*/  IMAD.WIDE.U32 R164, R165, -0x326172a9, RZ ;  /* 0xcd9e8d57a5a47825 */ /* 0x000fe200078e00ff */
[----:B------:R-:W-:-:S03]  /*9170*/  MOV R150, R166 ;  /* 0x000000a600967202 */ /* 0x000fc60000000f00 */
[----:B------:R-:W-:Y:S01]  /*9180*/  IMAD.MOV.U32 R154, RZ, RZ, R164 ;  /* 0x000000ffff9a7224 */ /* 0x000fe200078e00a4 */
[----:B------:R-:W-:-:S07]  /*9190*/  LOP3.LUT R149, R165, R106, R147, 0x96, !PT ;  /* 0x0000006aa5957212 */ /* 0x000fce00078e9693 */
.L_x_45883:
[----:B------:R-:W-:Y:S05]  /*91a0*/  BSYNC B1 ;  /* 0x0000000000017941 */ /* 0x000fea0003800000 */
.L_x_45882:
        /* <DEDUP_REMOVED lines=10> */
.L_x_45878:
[----:B------:R-:W-:Y:S05]  /*9250*/  BSYNC B0 ;  /* 0x0000000000007941 */ /* 0x000fea0003800000 */
.L_x_45877:
        /* <DEDUP_REMOVED lines=18> */
.L_x_45889:
[----:B------:R-:W-:-:S07]  /*9380*/  IMAD.MOV.U32 R158, RZ, RZ, R154 ;  /* 0x000000ffff9e7224 */ /* 0x000fce00078e009a */
.L_x_45890:
[----:B------:R-:W-:Y:S05]  /*9390*/  BSYNC B1 ;  /* 0x0000000000017941 */ /* 0x000fea0003800000 */
.L_x_45888:
        /* <DEDUP_REMOVED lines=16> */
.L_x_45894:
[----:B------:R-:W-:Y:S05]  /*94a0*/  BSYNC B2 ;  /* 0x0000000000027941 */ /* 0x000fea0003800000 */
.L_x_45893:
        /* <DEDUP_REMOVED lines=44> */
.L_x_45892:
[----:B------:R-:W-:Y:S05]  /*9770*/  BSYNC B1 ;  /* 0x0000000000017941 */ /* 0x000fea0003800000 */
.L_x_45891:
        /* <DEDUP_REMOVED lines=10> */
.L_x_45887:
[----:B------:R-:W-:Y:S05]  /*9820*/  BSYNC B0 ;  /* 0x0000000000007941 */ /* 0x000fea0003800000 */
.L_x_45886:
        /* <DEDUP_REMOVED lines=18> */
.L_x_45898:
[----:B------:R-:W-:-:S07]  /*9950*/  MOV R107, R154 ;  /* 0x0000009a006b7202 */ /* 0x000fce0000000f00 */
.L_x_45899:
[----:B------:R-:W-:Y:S05]  /*9960*/  BSYNC B1 ;  /* 0x0000000000017941 */ /* 0x000fea0003800000 */
.L_x_45897:
        /* <DEDUP_REMOVED lines=16> */
.L_x_45903:
[----:B------:R-:W-:Y:S05]  /*9a70*/  BSYNC B2 ;  /* 0x0000000000027941 */ /* 0x000fea0003800000 */
.L_x_45902:
        /* <DEDUP_REMOVED lines=39> */
[----:B------:R-:W-:Y:S01]  /*9cf0*/  MOV R150, R164 ;  /* 0x000000a400967202 */ /* 0x000fe20000000f00 */
[----:B------:R-:W-:-:S04]  /*9d00*/  IMAD.WIDE.U32 R164, R149, -0x326172a9, RZ ;  /* 0xcd9e8d5795a47825 */ /* 0x000fc800078e00ff */
[----:B------:R-:W-:Y:S01]  /*9d10*/  IMAD.MOV.U32 R154, RZ, RZ, R164 ;  /* 0x000000ffff9a7224 */ /* 0x000fe200078e00a4 */
[----:B------:R-:W-:Y:S01]  /*9d20*/  LOP3.LUT R149, R165, R168, R147, 0x96, !PT ;  /* 0x000000a8a5957212 */ /* 0x000fe200078e9693 */
[----:B------:R-:W-:-:S11]  /*9d30*/  HFMA2.MMA R168, -RZ, RZ, 0, 0 ;  /* 0x00000000ffa87435 */ /* 0x000fd600000001ff */
.L_x_45901:
[----:B------:R-:W-:Y:S05]  /*9d40*/  BSYNC B1 ;  /* 0x0000000000017941 */ /* 0x000fea0003800000 */
.L_x_45900:
        /* <DEDUP_REMOVED lines=10> */
.L_x_45896:
[----:B------:R-:W-:Y:S05]  /*9df0*/  BSYNC B0 ;  /* 0x0000000000007941 */ /* 0x000fea0003800000 */
.L_x_45895:
        /* <DEDUP_REMOVED lines=15> */
.L_x_45905:
[----:B------:R-:W-:Y:S05]  /*9ef0*/  BSYNC B0 ;  /* 0x0000000000007941 */ /* 0x000fea0003800000 */
.L_x_45904:
[----:B------:R-:W2:Y:S08]  /*9f00*/  @P0 LDC.64 R166, c[0x0][0x230] ;  /* 0x00008c00ffa60b82 */ /* 0x000eb00000000a00 */
[----:B-1----:R-:W1:Y:S01]  /*9f10*/  @P3 LDC.64 R110, c[0x0][0x220] ;  /* 0x00008800ff6e3b82 */ /* 0x002e620000000a00 */
[----:B0-----:R-:W-:Y:S01]  /*9f20*/  VIADD R165, R109, 0x600 ;  /* 0x000006006da57836 */ /* 0x001fe20000000000 */
[----:B------:R-:W-:-:S03]  /*9f30*/  IADD3 R163, R108, 0x600, RZ ;  /* 0x000006006ca37810 */ /* 0x000fc60007ffe0ff */
[----:B--2---:R-:W-:-:S05]  /*9f40*/  @P0 IMAD.WIDE.U32 R166, R165, 0x10, R166 ;  /* 0x00000010a5a60825 */ /* 0x004fca00078e00a6 */
[----:B------:R-:W2:Y:S01]  /*9f50*/  @P0 LDG.E.128 R88, desc[UR4][R166.64] ;  /* 0x00000004a6580981 */ /* 0x000ea2000c1e1d00 */
[----:B-1----:R-:W-:-:S05]  /*9f60*/  @P3 IMAD.WIDE.U32 R110, R163, 0x10, R110 ;  /* 0x00000010a36e3825 */ /* 0x002fca00078e006e */
        /* <DEDUP_REMOVED lines=19> */
.L_x_45909:
[----:B------:R-:W-:-:S07]  /*a0a0*/  IMAD.MOV.U32 R156, RZ, RZ, R154 ;  /* 0x000000ffff9c7224 */ /* 0x000fce00078e009a */
.L_x_45910:
[----:B------:R-:W-:Y:S05]  /*a0b0*/  BSYNC B1 ;  /* 0x0000000000017941 */ /* 0x000fea0003800000 */
.L_x_45908:
        /* <DEDUP_REMOVED lines=16> */
.L_x_45914:
[----:B------:R-:W-:Y:S05]  /*a1c0*/  BSYNC B2 ;  /* 0x0000000000027941 */ /* 0x000fea0003800000 */
.L_x_45913:
        /* <DEDUP_REMOVED lines=44> */
.L_x_45912:
[----:B------:R-:W-:Y:S05]  /*a490*/  BSYNC B1 ;  /* 0x0000000000017941 */ /* 0x000fea0003800000 */
.L_x_45911:
        /* <DEDUP_REMOVED lines=10> */
.L_x_45907:
[----:B------:R-:W-:Y:S05]  /*a540*/  BSYNC B0 ;  /* 0x0000000000007941 */ /* 0x000fea0003800000 */
.L_x_45906:
        /* <DEDUP_REMOVED lines=18> */
.L_x_45918:
[----:B------:R-:W-:-:S07]  /*a670*/  MOV R109, R154 ;  /* 0x0000009a006d7202 */ /* 0x000fce0000000f00 */
.L_x_45919:
[----:B------:R-:W-:Y:S05]  /*a680*/  BSYNC B1 ;  /* 0x0000000000017941 */ /* 0x000fea0003800000 */
.L_x_45917:
        /* <DEDUP_REMOVED lines=16> */
.L_x_45923:
[----:B------:R-:W-:Y:S05]  /*a790*/  BSYNC B2 ;  /* 0x0000000000027941 */ /* 0x000fea0003800000 */
.L_x_45922:
        /* <DEDUP_REMOVED lines=44> */
.L_x_45921:
[----:B------:R-:W-:Y:S05]  /*aa60*/  BSYNC B1 ;  /* 0x0000000000017941 */ /* 0x000fea0003800000 */
.L_x_45920:
        /* <DEDUP_REMOVED lines=10> */
.L_x_45916:
[----:B------:R-:W-:Y:S05]  /*ab10*/  BSYNC B0 ;  /* 0x0000000000007941 */ /* 0x000fea0003800000 */
.L_x_45915:
        /* <DEDUP_REMOVED lines=18> */
.L_x_45927:
[----:B------:R-:W-:-:S07]  /*ac40*/  IMAD.MOV.U32 R158, RZ, RZ, R154 ;  /* 0x000000ffff9e7224 */ /* 0x000fce00078e009a */
.L_x_45928:
[----:B------:R-:W-:Y:S05]  /*ac50*/  BSYNC B1 ;  /* 0x0000000000017941 */ /* 0x000fea0003800000 */
.L_x_45926:
        /* <DEDUP_REMOVED lines=16> */
.L_x_45932:
[----:B------:R-:W-:Y:S05]  /*ad60*/  BSYNC B2 ;  /* 0x0000000000027941 */ /* 0x000fea0003800000 */
.L_x_45931:
        /* <DEDUP_REMOVED lines=42> */
[----:B------:R-:W-:Y:S01]  /*b010*/  IMAD.MOV.U32 R166, RZ, RZ, RZ ;  /* 0x000000ffffa67224 */ /* 0x000fe200078e00ff */
[----:B------:R-:W-:-:S07]  /*b020*/  LOP3.LUT R149, R167, R110, R147, 0x96, !PT ;  /* 0x0000006ea7957212 */ /* 0x000fce00078e9693 */
.L_x_45930:
[----:B------:R-:W-:Y:S05]  /*b030*/  BSYNC B1 ;  /* 0x0000000000017941 */ /* 0x000fea0003800000 */
.L_x_45929:
        /* <DEDUP_REMOVED lines=10> */
.L_x_45925:
[----:B------:R-:W-:Y:S05]  /*b0e0*/  BSYNC B0 ;  /* 0x0000000000007941 */ /* 0x000fea0003800000 */
.L_x_45924:
        /* <DEDUP_REMOVED lines=18> */
.L_x_45936:
[----:B------:R-:W-:-:S07]  /*b210*/  IMAD.MOV.U32 R111, RZ, RZ, R154 ;  /* 0x000000ffff6f7224 */ /* 0x000fce00078e009a */
.L_x_45937:
[----:B------:R-:W-:Y:S05]  /*b220*/  BSYNC B1 ;  /* 0x0000000000017941 */ /* 0x000fea0003800000 */
.L_x_45935:
        /* <DEDUP_REMOVED lines=16> */
.L_x_45941:
[----:B------:R-:W-:Y:S05]  /*b330*/  BSYNC B2 ;  /* 0x0000000000027941 */ /* 0x000fea0003800000 */
.L_x_45940:
        /* <DEDUP_REMOVED lines=44> */
.L_x_45939:
[----:B------:R-:W-:Y:S05]  /*b600*/  BSYNC B1 ;  /* 0x0000000000017941 */ /* 0x000fea0003800000 */
.L_x_45938:
        /* <DEDUP_REMOVED lines=10> */
.L_x_45934:
[----:B------:R-:W-:Y:S05]  /*b6b0*/  BSYNC B0 ;  /* 0x0000000000007941 */ /* 0x000fea0003800000 */
.L_x_45933:
[----:B------:R-:W-:Y:S01]  /*b6c0*/  LOP3.LUT P0, RZ, R0, 0xff, RZ, 0xc0, !PT ;  /* 0x000000ff00ff7812 */ /* 0x000fe2000780c0ff */
[----:B------:R-:W-:Y:S01]  /*b6d0*/  FADD.FTZ R0, RZ, R120 ;  /* 0x00000078ff007221 */ /* 0x000fe20000010000 */
[----:B------:R-:W-:Y:S01]  /*b6e0*/  IMAD.WIDE.U32 R128, R165, 0x10, R128 ;  /* 0x00000010a5807825 */ /* 0x000fe200078e0080 */
[----:B------:R-:W-:Y:S03]  /*b6f0*/  BSSY B0, `(.L_x_45942) ;  /* 0x000001e000007945 */ /* 0x000fe60003800000 */
        /* <DEDUP_REMOVED lines=18> */
[----:B------:R-:W-:-:S05]  /*b820*/  IMAD.U32 R124, R158, 0x10000, RZ ;  /* 0x000100009e7c7824 */ /* 0x000fca00078e00ff */
        /* <DEDUP_REMOVED lines=10> */
.L_x_45943:
[----:B------:R-:W-:Y:S05]  /*b8d0*/  BSYNC B0 ;  /* 0x0000000000007941 */ /* 0x000fea0003800000 */
.L_x_45942:
[----:B0-----:R-:W-:Y:S01]  /*b8e0*/  FADD.FTZ R125, R0, R101 ;  /* 0x00000065007d7221 */ /* 0x001fe20000010000 */
[----:B------:R-:W0:Y:S01]  /*b8f0*/  S2R R128, SR_TID.X ;  /* 0x0000000000807919 */ /* 0x000e220000002100 */
        /* <DEDUP_REMOVED lines=92> */
.L_x_45958:
        /* <DEDUP_REMOVED lines=16> */
[----:B------:R-:W-:Y:S02]  /*bfc0*/  LOP3.LUT P1, RZ, R163, 0x1f, R128, 0xf8, !PT ;  /* 0x0000001fa3ff7812 */ /* 0x000fe4000782f880 */
[----:B-1----:R-:W-:Y:S02]  /*bfd0*/  @!P3 LEA R0, R125, R0, 0x18 ;  /* 0x000000007d00b211 */ /* 0x002fe400078ec0ff */
[----:B------:R-:W-:-:S02]  /*bfe0*/  CS2R R124, SRZ ;  /* 0x00000000007c7805 */ /* 0x000fc4000001ff00 */
[----:B------:R-:W-:Y:S01]  /*bff0*/  @!P3 LEA R129, R129, R0, 0x3 ;  /* 0x000000008181b211 */ /* 0x000fe200078e18ff */
[----:B------:R-:W-:Y:S01]  /*c000*/  IMAD.MOV.U32 R0, RZ, RZ, RZ ;  /* 0x000000ffff007224 */ /* 0x000fe200078e00ff */
[----:B------:R-:W-:-:S03]  /*c010*/  @!P3 MOV R0, 0x380 ;  /* 0x000003800000b802 */ /* 0x000fc60000000f00 */
[----:B------:R-:W1:Y:S01]  /*c020*/  @!P3 LDS.64 R124, [R129] ;  /* 0x00000000817cb984 */ /* 0x000e620000000a00 */
[----:B------:R-:W-:-:S03]  /*c030*/  I2FP.F32.S32 R167, R0 ;  /* 0x0000000000a77245 */ /* 0x000fc60000201400 */
[----:B------:R-:W-:Y:S04]  /*c040*/  SHFL.DOWN PT, R163, R0, 0x4, 0x1f ;  /* 0x08801f0000a37f89 */ /* 0x000fe800000e0000 */
[----:B-1----:R-:W1:Y:S02]  /*c050*/  SHFL.DOWN PT, R165, R124, 0x4, 0x1f ;  /* 0x08801f007ca57f89 */ /* 0x002e6400000e0000 */
[----:B-1----:R-:W-:-:S04]  /*c060*/  FADD.FTZ R128, -R165, R124 ;  /* 0x0000007ca5807221 */ /* 0x002fc80000010100 */
[----:B------:R-:W-:-:S04]  /*c070*/  FMUL.FTZ R128, R128, R128 ;  /* 0x0000008080807220 */ /* 0x000fc80000410000 */
[----:B------:R-:W-:Y:S01]  /*c080*/  FMUL.FTZ R166, R128, R167 ;  /* 0x000000a780a67220 */ /* 0x000fe20000410000 */
[----:B------:R-:W-:Y:S02]  /*c090*/  IADD3 R128, R163, R0, RZ ;  /* 0x00000000a3807210 */ /* 0x000fe40007ffe0ff */
[----:B------:R-:W-:-:S05]  /*c0a0*/  I2FP.F32.S32 R163, R163 ;  /* 0x000000a300a37245 */ /* 0x000fca0000201400 */
[-C--:B0-----:R-:W-:Y:S01]  /*c0b0*/  FMUL.FTZ R168, R166, R163.reuse ;  /* 0x000000a3a6a87220 */ /* 0x081fe20000410000 */
[----:B------:R-:W-:Y:S02]  /*c0c0*/  FMUL.FTZ R166, R165, R163 ;  /* 0x000000a3a5a67220 */ /* 0x000fe40000410000 */
[----:B------:R-:W0:Y:S02]  /*c0d0*/  SHFL.DOWN PT, R163, R128, 0x2, 0x1f ;  /* 0x08401f0080a37f89 */ /* 0x000e2400000e0000 */
[----:B------:R-:W-:Y:S02]  /*c0e0*/  FFMA.FTZ R170, R167, R124, R166 ;  /* 0x0000007ca7aa7223 */ /* 0x000fe400000100a6 */
[----:B------:R-:W1:Y:S01]  /*c0f0*/  SHFL.DOWN PT, R124, R125, 0x4, 0x1f ;  /* 0x08801f007d7c7f89 */ /* 0x000e6200000e0000 */
[----:B0-----:R-:W-:Y:S01]  /*c100*/  IMAD.IADD R165, R128, 0x1, R163 ;  /* 0x0000000180a57824 */ /* 0x001fe200078e02a3 */
[----:B------:R-:W-:Y:S01]  /*c110*/  I2FP.F32.S32 R167, R163 ;  /* 0x000000a300a77245 */ /* 0x000fe20000201400 */
[----:B-1----:R-:W-:Y:S01]  /*c120*/  FADD.FTZ R166, R124, R125 ;  /* 0x0000007d7ca67221 */ /* 0x002fe20000010000 */
[----:B------:R-:W-:-:S04]  /*c130*/  I2FP.F32.S32 R124, R128 ;  /* 0x00000080007c7245 */ /* 0x000fc80000201400 */
[----:B------:R-:W0:Y:S02]  /*c140*/  MUFU.RCP R129, R124 ;  /* 0x0000007c00817308 */ /* 0x000e240000001000 */
[C---:B0-----:R-:W-:Y:S01]  /*c150*/  FFMA.FTZ R166, R129.reuse, R168, R166 ;  /* 0x000000a881a67223 */ /* 0x041fe200000100a6 */
[----:B------:R-:W-:-:S04]  /*c160*/  FMUL.FTZ R129, R129, R170 ;  /* 0x000000aa81817220 */ /* 0x000fc80000410000 */
[----:B------:R-:W0:Y:S04]  /*c170*/  SHFL.DOWN PT, R125, R166, 0x2, 0x1f ;  /* 0x08401f00a67d7f89 */ /* 0x000e2800000e0000 */
[----:B------:R-:W1:Y:S01]  /*c180*/  SHFL.DOWN PT, R0, R129, 0x2, 0x1f ;  /* 0x08401f0081007f89 */ /* 0x000e6200000e0000 */
[----:B0-----:R-:W-:Y:S01]  /*c190*/  FADD.FTZ R125, R166, R125 ;  /* 0x0000007da67d7221 */ /* 0x001fe20000010000 */
[----:B-1----:R-:W-:-:S04]  /*c1a0*/  FADD.FTZ R163, R129, -R0 ;  /* 0x8000000081a37221 */ /* 0x002fc80000010000 */
[----:B------:R-:W-:-:S04]  /*c1b0*/  FMUL.FTZ R163, R163, R163 ;  /* 0x000000a3a3a37220 */ /* 0x000fc80000410000 */
[----:B------:R-:W-:-:S04]  /*c1c0*/  FMUL.FTZ R163, R124, R163 ;  /* 0x000000a37ca37220 */ /* 0x000fc80000410000 */
[-C--:B------:R-:W-:Y:S01]  /*c1d0*/  FMUL.FTZ R163, R163, R167.reuse ;  /* 0x000000a7a3a37220 */ /* 0x080fe20000410000 */
[----:B------:R-:W-:Y:S01]  /*c1e0*/  FMUL.FTZ R167, R0, R167 ;  /* 0x000000a700a77220 */ /* 0x000fe20000410000 */
[----:B------:R-:W-:-:S03]  /*c1f0*/  I2FP.F32.S32 R0, R165 ;  /* 0x000000a500007245 */ /* 0x000fc60000201400 */
[----:B------:R-:W-:Y:S02]  /*c200*/  FFMA.FTZ R167, R124, R129, R167 ;  /* 0x000000817ca77223 */ /* 0x000fe400000100a7 */
[----:B------:R-:W0:Y:S02]  /*c210*/  MUFU.RCP R124, R0 ;  /* 0x00000000007c7308 */ /* 0x000e240000001000 */
[C---:B0-----:R-:W-:Y:S01]  /*c220*/  FFMA.FTZ R163, R124.reuse, R163, R125 ;  /* 0x000000a37ca37223 */ /* 0x041fe2000001007d */
[----:B------:R-:W-:Y:S02]  /*c230*/  FMUL.FTZ R167, R124, R167 ;  /* 0x000000a77ca77220 */ /* 0x000fe40000410000 */
[----:B------:R-:W0:Y:S02]  /*c240*/  SHFL.DOWN PT, R124, R165, 0x1, 0x1f ;  /* 0x08201f00a57c7f89 */ /* 0x000e2400000e0000 */
[-C--:B0-----:R-:W-:Y:S02]  /*c250*/  IADD3 R125, R165, R124.reuse, RZ ;  /* 0x0000007ca57d7210 */ /* 0x081fe40007ffe0ff */
[----:B------:R-:W-:-:S02]  /*c260*/  I2FP.F32.S32 R168, R124 ;  /* 0x0000007c00a87245 */ /* 0x000fc40000201400 */
        /* <DEDUP_REMOVED lines=13> */
[----:B------:R-:W1:Y:S01]  /*c340*/  LDC R0, c[0x0][0x2d8] ;  /* 0x0000b600ff007b82 */ /* 0x000e620000000800 */
[----:B------:R-:W-:-:S06]  /*c350*/  FFMA.FTZ R165, R128, R129, R125 ;  /* 0x0000008180a57223 */ /* 0x000fcc000001007d */
[----:B------:R-:W1:Y:S01]  /*c360*/  SHFL.IDX PT, R165, R165, RZ, 0x1f ;  /* 0x00001fffa5a57589 */ /* 0x000e6200000e0000 */
[----:B------:R-:W2:Y:S01]  /*c370*/  @!P1 LDC.64 R124, c[0x0][0x250] ;  /* 0x00009400ff7c9b82 */ /* 0x000ea20000000a00 */
[----:B0-----:R-:W-:-:S05]  /*c380*/  FMUL.FTZ R128, R169, R169 ;  /* 0x000000a9a9807220 */ /* 0x001fca0000410000 */
[----:B------:R-:W-:Y:S01]  /*c390*/  FSEL R129, R128, RZ, P2 ;  /* 0x000000ff80817208 */ /* 0x000fe20001000000 */
[----:B-1----:R-:W-:Y:S01]  /*c3a0*/  FFMA.FTZ R0, R165, UR7, R0 ;  /* 0x00000007a5007c23 */ /* 0x002fe20008010000 */
[----:B--2---:R-:W-:-:S03]  /*c3b0*/  @!P1 LEA R124, P3, R127, R124, 0x2 ;  /* 0x0000007c7f7c9211 */ /* 0x004fc600078610ff */
[----:B------:R-:W-:Y:S01]  /*c3c0*/  FADD.FTZ R0, R0, R129 ;  /* 0x0000008100007221 */ /* 0x000fe20000010000 */
[C---:B------:R-:W-:Y:S01]  /*c3d0*/  @!P1 LEA.HI.X R125, R127.reuse, R125, R162, 0x2, P3 ;  /* 0x0000007d7f7d9211 */ /* 0x040fe200018f14a2 */
[----:B------:R-:W0:Y:S04]  /*c3e0*/  @!P1 LDC.64 R128, c[0x0][0x258] ;  /* 0x00009600ff809b82 */ /* 0x000e280000000a00 */
[----:B------:R-:W1:Y:S01]  /*c3f0*/  MUFU.RSQ R0, R0 ;  /* 0x0000000000007308 */ /* 0x000e620000001400 */
[----:B------:R2:W-:Y:S01]  /*c400*/  @!P1 STG.E desc[UR4][R124.64], R169 ;  /* 0x000000a97c009986 */ /* 0x0005e2000c101904 */
[----:B0-----:R-:W-:-:S04]  /*c410*/  @!P1 LEA R128, P3, R127, R128, 0x2 ;  /* 0x000000807f809211 */ /* 0x001fc800078610ff */
[----:B------:R-:W-:-:S05]  /*c420*/  @!P1 LEA.HI.X R129, R127, R129, R162, 0x2, P3 ;  /* 0x000000817f819211 */ /* 0x000fca00018f14a2 */
[----:B-1----:R2:W-:Y:S01]  /*c430*/  @!P1 STG.E desc[UR4][R128.64], R0 ;  /* 0x0000000080009986 */ /* 0x0025e2000c101904 */
[----:B------:R-:W-:-:S13]  /*c440*/  ISETP.GE.AND P1, PT, R161, 0x1, PT ;  /* 0x00000001a100780c */ /* 0x000fda0003f26270 */
[----:B--2---:R-:W-:Y:S05]  /*c450*/  @!P1 BRA `(.L_x_45946) ;  /* 0x0000000400bc9947 */ /* 0x004fea0003800000 */
[----:B------:R-:W-:-:S05]  /*c460*/  IADD3 R161, R161, -0x1, RZ ;  /* 0xffffffffa1a17810 */ /* 0x000fca0007ffe0ff */
[----:B------:R-:W-:Y:S01]  /*c470*/  IMAD R161, R161, R160, RZ ;  /* 0x000000a0a1a17224 */ /* 0x000fe200078e02ff */
[----:B------:R-:W-:-:S04]  /*c480*/  FSEL R160, R169, RZ, !P2 ;  /* 0x000000ffa9a07208 */ /* 0x000fc80005000000 */
[----:B------:R-:W-:Y:S01]  /*c490*/  SHF.R.S32.HI R124, RZ, 0x1f, R161 ;  /* 0x0000001fff7c7819 */ /* 0x000fe200000114a1 */
[C---:B------:R-:W-:Y:S01]  /*c4a0*/  FADD.FTZ R163, -R160.reuse, R123 ;  /* 0x0000007ba0a37221 */ /* 0x040fe20000010100 */
[C---:B------:R-:W-:Y:S01]  /*c4b0*/  FADD.FTZ R123, -R160.reuse, R122 ;  /* 0x0000007aa07b7221 */ /* 0x040fe20000010100 */
[----:B------:R-:W-:Y:S01]  /*c4c0*/  FADD.FTZ R121, -R160, R121 ;  /* 0x00000079a0797221 */ /* 0x000fe20000010100 */
[----:B------:R-:W-:Y:S01]  /*c4d0*/  LEA.HI R161, R124, R161, RZ, 0x2 ;  /* 0x000000a17ca17211 */ /* 0x000fe200078f10ff */
[----:B------:R-:W-:Y:S01]  /*c4e0*/  FADD.FTZ R129, -R160, R120 ;  /* 0x00000078a0817221 */ /* 0x000fe20000010100 */
[----:B------:R-:W0:Y:S01]  /*c4f0*/  LDC.64 R124, c[0x0][0x2b8] ;  /* 0x0000ae00ff7c7b82 */ /* 0x000e220000000a00 */
[C---:B------:R-:W-:Y:S01]  /*c500*/  FMUL.FTZ R122, R0.reuse, R163 ;  /* 0x000000a3007a7220 */ /* 0x040fe20000410000 */
[C---:B------:R-:W-:Y:S01]  /*c510*/  FMUL.FTZ R163, R0.reuse, R123 ;  /* 0x0000007b00a37220 */ /* 0x040fe20000410000 */
[C---:B------:R-:W-:Y:S01]  /*c520*/  FMUL.FTZ R120, R0.reuse, R121 ;  /* 0x0000007900787220 */ /* 0x040fe20000410000 */
[----:B------:R-:W-:Y:S01]  /*c530*/  FMUL.FTZ R129, R0, R129 ;  /* 0x0000008100817220 */ /* 0x000fe20000410000 */
[----:B------:R-:W-:Y:S01]  /*c540*/  LEA.HI.SX32 R161, R161, R126, 0x1e ;  /* 0x0000007ea1a17211 */ /* 0x000fe200078ff2ff */
[----:B------:R-:W-:Y:S01]  /*c550*/  FFMA.FTZ R123, R59, R122, R87 ;  /* 0x0000007a3b7b7223 */ /* 0x000fe20000010057 */
[----:B------:R-:W-:Y:S01]  /*c560*/  FFMA.FTZ R122, R58, R163, R86 ;  /* 0x000000a33a7a7223 */ /* 0x000fe20000010056 */
[----:B------:R-:W-:Y:S01]  /*c570*/  FFMA.FTZ R121, R57, R120, R85 ;  /* 0x0000007839797223 */ /* 0x000fe20000010055 */
        /* <DEDUP_REMOVED lines=8> */
[----:B------:R-:W-:Y:S01]  /*c600*/  FMUL.FTZ R165, R0, R119 ;  /* 0x0000007700a57220 */ /* 0x000fe20000410000 */
[----:B------:R-:W-:-:S02]  /*c610*/  VIADD R163, R161, 0x100 ;  /* 0x00000100a1a37836 */ /* 0x000fc40000000000 */
[----:B------:R-:W-:Y:S01]  /*c620*/  FFMA.FTZ R119, R55, R118, R83 ;  /* 0x0000007637777223 */ /* 0x000fe20000010053 */
[----:B------:R-:W-:Y:S01]  /*c630*/  FADD.FTZ R113, -R160, R113 ;  /* 0x00000071a0717221 */ /* 0x000fe20000010100 */
[----:B------:R-:W-:Y:S01]  /*c640*/  FFMA.FTZ R118, R54, R117, R82 ;  /* 0x0000007536767223 */ /* 0x000fe20000010052 */
[----:B------:R-:W-:Y:S01]  /*c650*/  FFMA.FTZ R117, R53, R116, R81 ;  /* 0x0000007435757223 */ /* 0x000fe20000010051 */
[----:B------:R-:W-:Y:S01]  /*c660*/  FFMA.FTZ R116, R52, R165, R80 ;  /* 0x000000a534747223 */ /* 0x000fe20000010050 */
        /* <DEDUP_REMOVED lines=8> */
[----:B------:R-:W-:Y:S01]  /*c6f0*/  FADD.FTZ R107, -R160, R107 ;  /* 0x0000006ba06b7221 */ /* 0x000fe20000010100 */
[C---:B------:R-:W-:Y:S01]  /*c700*/  FMUL.FTZ R104, R0.reuse, R103 ;  /* 0x0000006700687220 */ /* 0x040fe20000410000 */
[----:B------:R-:W-:Y:S01]  /*c710*/  FMUL.FTZ R165, R0, R165 ;  /* 0x000000a500a57220 */ /* 0x000fe20000410000 */
[C---:B0-----:R-:W-:Y:S01]  /*c720*/  FADD.FTZ R129, -R160.reuse, R115 ;  /* 0x00000073a0817221 */ /* 0x041fe20000010100 */
[----:B------:R-:W-:Y:S01]  /*c730*/  FADD.FTZ R123, -R160, R114 ;  /* 0x00000072a07b7221 */ /* 0x000fe20000010100 */
[----:B------:R-:W-:-:S04]  /*c740*/  IMAD.WIDE.U32 R120, R163, 0x10, R124 ;  /* 0x00000010a3787825 */ /* 0x000fc800078e007c */
[----:B------:R-:W-:Y:S01]  /*c750*/  FADD.FTZ R115, -R160, R112 ;  /* 0x00000070a0737221 */ /* 0x000fe20000010100 */
[C---:B------:R-:W-:Y:S01]  /*c760*/  FMUL.FTZ R114, R0.reuse, R129 ;  /* 0x0000008100727220 */ /* 0x040fe20000410000 */
[C---:B------:R-:W-:Y:S01]  /*c770*/  FMUL.FTZ R112, R0.reuse, R113 ;  /* 0x0000007100707220 */ /* 0x040fe20000410000 */
[C---:B------:R-:W-:Y:S01]  /*c780*/  FMUL.FTZ R113, R0.reuse, R123 ;  /* 0x0000007b00717220 */ /* 0x040fe20000410000 */
[----:B------:R-:W-:Y:S01]  /*c790*/  IADD3 R123, R161, 0x200, RZ ;  /* 0x00000200a17b7810 */ /* 0x000fe20007ffe0ff */
[----:B------:R-:W-:Y:S01]  /*c7a0*/  FMUL.FTZ R129, R0, R115 ;  /* 0x0000007300817220 */ /* 0x000fe20000410000 */
[----:B------:R0:W-:Y:S01]  /*c7b0*/  STG.E.128 desc[UR4][R120.64], R116 ;  /* 0x0000007478007986 */ /* 0x0001e2000c101d04 */
[----:B------:R-:W-:Y:S01]  /*c7c0*/  FFMA.FTZ R115, R51, R114, R79 ;  /* 0x0000007233737223 */ /* 0x000fe2000001004f */
[----:B------:R-:W-:Y:S01]  /*c7d0*/  FFMA.FTZ R114, R50, R113, R78 ;  /* 0x0000007132727223 */ /* 0x000fe2000001004e */
[----:B------:R-:W-:Y:S01]  /*c7e0*/  FFMA.FTZ R113, R49, R112, R77 ;  /* 0x0000007031717223 */ /* 0x000fe2000001004d */
[----:B------:R-:W-:Y:S01]  /*c7f0*/  FFMA.FTZ R112, R48, R129, R76 ;  /* 0x0000008130707223 */ /* 0x000fe2000001004c */
[C---:B------:R-:W-:Y:S01]  /*c800*/  FADD.FTZ R129, -R160.reuse, R101 ;  /* 0x00000065a0817221 */ /* 0x040fe20000010100 */
[----:B------:R-:W-:Y:S01]  /*c810*/  IADD3 R101, R161, 0x300, RZ ;  /* 0x00000300a1657810 */ /* 0x000fe20007ffe0ff */
[----:B------:R-:W-:-:S02]  /*c820*/  FADD.FTZ R163, -R160, R102 ;  /* 0x00000066a0a37221 */ /* 0x000fc40000010100 */
[C---:B------:R-:W-:Y:S02]  /*c830*/  FMUL.FTZ R102, R0.reuse, R129 ;  /* 0x0000008100667220 */ /* 0x040fe40000410000 */
[----:B------:R-:W-:Y:S01]  /*c840*/  FMUL.FTZ R163, R0, R163 ;  /* 0x000000a300a37220 */ /* 0x000fe20000410000 */
[C---:B0-----:R-:W-:Y:S01]  /*c850*/  FADD.FTZ R119, -R160.reuse, R96 ;  /* 0x00000060a0777221 */ /* 0x041fe20000010100 */
[----:B------:R-:W-:Y:S01]  /*c860*/  FADD.FTZ R121, -R160, R98 ;  /* 0x00000062a0797221 */ /* 0x000fe20000010100 */
[----:B------:R-:W-:-:S04]  /*c870*/  IMAD.WIDE.U32 R116, R123, 0x10, R124 ;  /* 0x000000107b747825 */ /* 0x000fc800078e007c */
[C---:B------:R-:W-:Y:S01]  /*c880*/  FMUL.FTZ R96, R0.reuse, R97 ;  /* 0x0000006100607220 */ /* 0x040fe20000410000 */
[C---:B------:R-:W-:Y:S01]  /*c890*/  FMUL.FTZ R119, R0.reuse, R119 ;  /* 0x0000007700777220 */ /* 0x040fe20000410000 */
[C---:B------:R-:W-:Y:S01]  /*c8a0*/  FMUL.FTZ R98, R0.reuse, R99 ;  /* 0x0000006300627220 */ /* 0x040fe20000410000 */
[----:B------:R-:W-:Y:S01]  /*c8b0*/  FMUL.FTZ R121, R0, R121 ;  /* 0x0000007900797220 */ /* 0x000fe20000410000 */
[----:B------:R0:W-:Y:S01]  /*c8c0*/  STG.E.128 desc[UR4][R116.64], R112 ;  /* 0x0000007074007986 */ /* 0x0001e2000c101d04 */
[----:B------:R-:W-:Y:S01]  /*c8d0*/  FADD.FTZ R123, -R160, R100 ;  /* 0x00000064a07b7221 */ /* 0x000fe20000010100 */
[----:B------:R-:W-:Y:S01]  /*c8e0*/  FFMA.FTZ R97, R45, R96, R73 ;  /* 0x000000602d617223 */ /* 0x000fe20000010049 */
[----:B------:R-:W-:Y:S01]  /*c8f0*/  FFMA.FTZ R99, R47, R98, R75 ;  /* 0x000000622f637223 */ /* 0x000fe2000001004b */
[----:B------:R-:W-:Y:S01]  /*c900*/  FFMA.FTZ R96, R44, R119, R72 ;  /* 0x000000772c607223 */ /* 0x000fe20000010048 */
[----:B------:R-:W-:Y:S01]  /*c910*/  FFMA.FTZ R98, R46, R121, R74 ;  /* 0x000000792e627223 */ /* 0x000fe2000001004a */
[----:B------:R-:W-:-:S04]  /*c920*/  IMAD.WIDE.U32 R100, R101, 0x10, R124 ;  /* 0x0000001065647825 */ /* 0x000fc800078e007c */
[----:B------:R-:W-:Y:S01]  /*c930*/  FADD.FTZ R119, -R160, R111 ;  /* 0x0000006fa0777221 */ /* 0x000fe20000010100 */
[----:B------:R-:W-:Y:S01]  /*c940*/  FMUL.FTZ R123, R0, R123 ;  /* 0x0000007b007b7220 */ /* 0x000fe20000410000 */
[C---:B------:R-:W-:Y:S01]  /*c950*/  IADD3 R111, R161.reuse, 0x500, RZ ;  /* 0x00000500a16f7810 */ /* 0x040fe20007ffe0ff */
[----:B------:R1:W-:Y:S01]  /*c960*/  STG.E.128 desc[UR4][R100.64], R96 ;  /* 0x0000006064007986 */ /* 0x0003e2000c101d04 */
[C---:B0-----:R-:W-:Y:S01]  /*c970*/  FADD.FTZ R113, -R160.reuse, R106 ;  /* 0x0000006aa0717221 */ /* 0x041fe20000010100 */
[C---:B------:R-:W-:Y:S01]  /*c980*/  FADD.FTZ R115, -R160.reuse, R108 ;  /* 0x0000006ca0737221 */ /* 0x040fe20000010100 */
[----:B------:R-:W-:Y:S01]  /*c990*/  FADD.FTZ R117, -R160, R110 ;  /* 0x0000006ea0757221 */ /* 0x000fe20000010100 */
[C---:B------:R-:W-:Y:S01]  /*c9a0*/  FMUL.FTZ R114, R0.reuse, R109 ;  /* 0x0000006d00727220 */ /* 0x040fe20000410000 */
[C---:B------:R-:W-:Y:S02]  /*c9b0*/  VIADD R109, R161.reuse, 0x400 ;  /* 0x00000400a16d7836 */ /* 0x040fe40000000000 */
[C---:B------:R-:W-:Y:S01]  /*c9c0*/  FMUL.FTZ R106, R0.reuse, R105 ;  /* 0x00000069006a7220 */ /* 0x040fe20000410000 */
[C---:B------:R-:W-:Y:S01]  /*c9d0*/  FMUL.FTZ R113, R0.reuse, R113 ;  /* 0x0000007100717220 */ /* 0x040fe20000410000 */
[C---:B------:R-:W-:Y:S01]  /*c9e0*/  FMUL.FTZ R112, R0.reuse, R107 ;  /* 0x0000006b00707220 */ /* 0x040fe20000410000 */
[C---:B------:R-:W-:Y:S01]  /*c9f0*/  FMUL.FTZ R115, R0.reuse, R115 ;  /* 0x0000007300737220 */ /* 0x040fe20000410000 */
[----:B------:R-:W-:Y:S01]  /*ca00*/  IADD3 R161, R161, 0x600, RZ ;  /* 0x00000600a1a17810 */ /* 0x000fe20007ffe0ff */
[C---:B------:R-:W-:Y:S01]  /*ca10*/  FMUL.FTZ R117, R0.reuse, R117 ;  /* 0x0000007500757220 */ /* 0x040fe20000410000 */
[----:B------:R-:W-:Y:S01]  /*ca20*/  FMUL.FTZ R0, R0, R119 ;  /* 0x0000007700007220 */ /* 0x000fe20000410000 */
[----:B------:R-:W-:-:S04]  /*ca30*/  IMAD.WIDE.U32 R108, R109, 0x10, R124 ;  /* 0x000000106d6c7825 */ /* 0x000fc800078e007c */
[----:B-1----:R-:W-:Y:S01]  /*ca40*/  FFMA.FTZ R99, R43, R104, R71 ;  /* 0x000000682b637223 */ /* 0x002fe20000010047 */
        /* <DEDUP_REMOVED lines=13> */
[----:B------:R0:W-:Y:S04]  /*cb20*/  STG.E.128 desc[UR4][R108.64], R96 ;  /* 0x000000606c007986 */ /* 0x0001e8000c101d04 */
[----:B------:R0:W-:Y:S04]  /*cb30*/  STG.E.128 desc[UR4][R110.64], R100 ;  /* 0x000000646e007986 */ /* 0x0001e8000c101d04 */
[----:B------:R0:W-:Y:S02]  /*cb40*/  STG.E.128 desc[UR4][R124.64], R104 ;  /* 0x000000687c007986 */ /* 0x0001e4000c101d04 */
.L_x_45946:
[----:B------:R-:W-:Y:S05]  /*cb50*/  BSYNC B0 ;  /* 0x0000000000007941 */ /* 0x000fea0003800000 */
.L_x_45945:
[----:B------:R-:W-:Y:S01]  /*cb60*/  VIADD R127, R127, UR10 ;  /* 0x0000000a7f7f7c36 */ /* 0x000fe20008000000 */
[----:B------:R-:W-:-:S04]  /*cb70*/  SEL R0, RZ, 0x1, P0 ;  /* 0x00000001ff007807 */ /* 0x000fc80000000000 */
[----:B------:R-:W-:-:S13]  /*cb80*/  ISETP.GE.AND P1, PT, R127, UR11, PT ;  /* 0x0000000b7f007c0c */ /* 0x000fda000bf26270 */
[----:B------:R-:W-:Y:S05]  /*cb90*/  @!P1 BRA `(.L_x_45947) ;  /* 0xffffff3c00609947 */ /* 0x000fea000383ffff */
[----:B------:R-:W-:Y:S05]  /*cba0*/  EXIT ;  /* 0x000000000000794d */ /* 0x000fea0003800000 */
.L_x_45944:
[----:B------:R-:W-:Y:S01]  /*cbb0*/  HFMA2.MMA R171, -RZ, RZ, 0, 5.9604644775390625e-08 ;  /* 0x00000001ffab7435 */ /* 0x000fe200000001ff */
[----:B------:R-:W-:Y:S01]  /*cbc0*/  MOV R172, R0 ;  /* 0x0000000000ac7202 */ /* 0x000fe20000000f00 */
[----:B------:R-:W-:Y:S01]  /*cbd0*/  IMAD.MOV.U32 R174, RZ, RZ, 0x1f ;  /* 0x0000001fffae7424 */ /* 0x000fe200078e00ff */
[----:B------:R-:W-:-:S08]  /*cbe0*/  MOV R169, 0xffffffff ;  /* 0xffffffff00a97802 */ /* 0x000fd00000000f00 */
[----:B-----5:R-:W-:Y:S05]  /*cbf0*/  WARPSYNC.COLLECTIVE R169, `(.L_x_45948) ;  /* 0x00000000a9087348 */ /* 0x020fea0003c00000 */
[----:B------:R0:W1:Y:S02]  /*cc00*/  SHFL.BFLY P3, R170, R172, R171, R174 ;  /* 0x0c0000abacaa7389 */ /* 0x00006400000600ae */
[----:B01---5:R-:W-:Y:S01]  /*cc10*/  ENDCOLLECTIVE ;  /* 0x000000000000791b */ /* 0x023fe20003800000 */
.L_x_45948:
[----:B------:R-:W-:Y:S01]  /*cc20*/  HFMA2.MMA R171, -RZ, RZ, 0, 1.1920928955078125e-07 ;  /* 0x00000002ffab7435 */ /* 0x000fe200000001ff */
[----:B------:R-:W-:-:S05]  /*cc30*/  MOV R125, R170 ;  /* 0x000000aa007d7202 */ /* 0x000fca0000000f00 */
[----:B------:R-:W-:-:S04]  /*cc40*/  FADD.FTZ R125, R0, R125 ;  /* 0x0000007d007d7221 */ /* 0x000fc80000010000 */
[----:B------:R-:W-:-:S07]  /*cc50*/  IMAD.MOV.U32 R172, RZ, RZ, R125 ;  /* 0x000000ffffac7224 */ /* 0x000fce00078e007d */
[----:B------:R-:W-:Y:S05]  /*cc60*/  WARPSYNC.COLLECTIVE R169, `(.L_x_45949) ;  /* 0x00000000a9087348 */ /* 0x000fea0003c00000 */
[----:B------:R0:W1:Y:S02]  /*cc70*/  SHFL.BFLY P3, R170, R172, R171, R174 ;  /* 0x0c0000abacaa7389 */ /* 0x00006400000600ae */
[----:B01----:R-:W-:Y:S01]  /*cc80*/  ENDCOLLECTIVE ;  /* 0x000000000000791b */ /* 0x003fe20003800000 */
.L_x_45949:
[----:B------:R-:W-:Y:S01]  /*cc90*/  HFMA2.MMA R171, -RZ, RZ, 0, 2.384185791015625e-07 ;  /* 0x00000004ffab7435 */ /* 0x000fe200000001ff */
[----:B------:R-:W-:-:S05]  /*cca0*/  MOV R124, R170 ;  /* 0x000000aa007c7202 */ /* 0x000fca0000000f00 */
[----:B------:R-:W-:-:S04]  /*ccb0*/  FADD.FTZ R165, R125, R124 ;  /* 0x0000007c7da57221 */ /* 0x000fc80000010000 */
[----:B------:R-:W-:-:S07]  /*ccc0*/  IMAD.MOV.U32 R172, RZ, RZ, R165 ;  /* 0x000000ffffac7224 */ /* 0x000fce00078e00a5 */
[----:B------:R-:W-:Y:S05]  /*ccd0*/  WARPSYNC.COLLECTIVE R169, `(.L_x_45950) ;  /* 0x00000000a9087348 */ /* 0x000fea0003c00000 */
[----:B------:R0:W1:Y:S02]  /*cce0*/  SHFL.BFLY P3, R170, R172, R171, R174 ;  /* 0x0c0000abacaa7389 */ /* 0x00006400000600ae */
[----:B01----:R-:W-:Y:S01]  /*ccf0*/  ENDCOLLECTIVE ;  /* 0x000000000000791b */ /* 0x003fe20003800000 */
.L_x_45950:
[----:B------:R-:W-:Y:S01]  /*cd00*/  HFMA2.MMA R171, -RZ, RZ, 0, 4.76837158203125e-07 ;  /* 0x00000008ffab7435 */ /* 0x000fe200000001ff */
[----:B------:R-:W-:-:S05]  /*cd10*/  MOV R124, R170 ;  /* 0x000000aa007c7202 */ /* 0x000fca0000000f00 */
[----:B------:R-:W-:-:S04]  /*cd20*/  FADD.FTZ R166, R165, R124 ;  /* 0x0000007ca5a67221 */ /* 0x000fc80000010000 */
[----:B------:R-:W-:-:S07]  /*cd30*/  IMAD.MOV.U32 R172, RZ, RZ, R166 ;  /* 0x000000ffffac7224 */ /* 0x000fce00078e00a6 */
[----:B------:R-:W-:Y:S05]  /*cd40*/  WARPSYNC.COLLECTIVE R169, `(.L_x_45951) ;  /* 0x00000000a9087348 */ /* 0x000fea0003c00000 */
[----:B------:R0:W1:Y:S02]  /*cd50*/  SHFL.BFLY P3, R170, R172, R171, R174 ;  /* 0x0c0000abacaa7389 */ /* 0x00006400000600ae */
[----:B01----:R-:W-:Y:S01]  /*cd60*/  ENDCOLLECTIVE ;  /* 0x000000000000791b */ /* 0x003fe20003800000 */
.L_x_45951:
[----:B------:R-:W-:Y:S01]  /*cd70*/  HFMA2.MMA R171, -RZ, RZ, 0, 9.5367431640625e-07 ;  /* 0x00000010ffab7435 */ /* 0x000fe200000001ff */
[----:B------:R-:W-:-:S05]  /*cd80*/  MOV R167, R170 ;  /* 0x000000aa00a77202 */ /* 0x000fca0000000f00 */
[----:B------:R-:W-:-:S04]  /*cd90*/  FADD.FTZ R167, R166, R167 ;  /* 0x000000a7a6a77221 */ /* 0x000fc80000010000 */
[----:B------:R-:W-:-:S07]  /*cda0*/  IMAD.MOV.U32 R172, RZ, RZ, R167 ;  /* 0x000000ffffac7224 */ /* 0x000fce00078e00a7 */
[----:B------:R-:W-:Y:S05]  /*cdb0*/  WARPSYNC.COLLECTIVE R169, `(.L_x_45952) ;  /* 0x00000000a9087348 */ /* 0x000fea0003c00000 */
[----:B------:R0:W1:Y:S02]  /*cdc0*/  SHFL.BFLY P3, R170, R172, R171, R174 ;  /* 0x0c0000abacaa7389 */ /* 0x00006400000600ae */
[----:B01----:R-:W-:Y:S01]  /*cdd0*/  ENDCOLLECTIVE ;  /* 0x000000000000791b */ /* 0x003fe20003800000 */
.L_x_45952:
        /* <DEDUP_REMOVED lines=64> */
.L_x_45953:
[----:B------:R-:W-:Y:S01]  /*d1e0*/  HFMA2.MMA R171, -RZ, RZ, 0, 1.1920928955078125e-07 ;  /* 0x00000002ffab7435 */ /* 0x000fe200000001ff */
[----:B------:R-:W-:-:S05]  /*d1f0*/  MOV R125, R170 ;  /* 0x000000aa007d7202 */ /* 0x000fca0000000f00 */
[----:B------:R-:W-:-:S04]  /*d200*/  FADD.FTZ R125, R0, R125 ;  /* 0x0000007d007d7221 */ /* 0x000fc80000010000 */
[----:B------:R-:W-:-:S07]  /*d210*/  IMAD.MOV.U32 R172, RZ, RZ, R125 ;  /* 0x000000ffffac7224 */ /* 0x000fce00078e007d */
[----:B------:R-:W-:Y:S05]  /*d220*/  WARPSYNC.COLLECTIVE R169, `(.L_x_45954) ;  /* 0x00000000a9087348 */ /* 0x000fea0003c00000 */
[----:B------:R0:W1:Y:S02]  /*d230*/  SHFL.BFLY P3, R170, R172, R171, R174 ;  /* 0x0c0000abacaa7389 */ /* 0x00006400000600ae */
[----:B01----:R-:W-:Y:S01]  /*d240*/  ENDCOLLECTIVE ;  /* 0x000000000000791b */ /* 0x003fe20003800000 */
.L_x_45954:
[----:B------:R-:W-:Y:S01]  /*d250*/  HFMA2.MMA R171, -RZ, RZ, 0, 2.384185791015625e-07 ;  /* 0x00000004ffab7435 */ /* 0x000fe200000001ff */
[----:B------:R-:W-:-:S05]  /*d260*/  MOV R166, R170 ;  /* 0x000000aa00a67202 */ /* 0x000fca0000000f00 */
[----:B------:R-:W-:-:S04]  /*d270*/  FADD.FTZ R166, R125, R166 ;  /* 0x000000a67da67221 */ /* 0x000fc80000010000 */
[----:B------:R-:W-:-:S07]  /*d280*/  IMAD.MOV.U32 R172, RZ, RZ, R166 ;  /* 0x000000ffffac7224 */ /* 0x000fce00078e00a6 */
[----:B------:R-:W-:Y:S05]  /*d290*/  WARPSYNC.COLLECTIVE R169, `(.L_x_45955) ;  /* 0x00000000a9087348 */ /* 0x000fea0003c00000 */
[----:B------:R0:W1:Y:S02]  /*d2a0*/  SHFL.BFLY P3, R170, R172, R171, R174 ;  /* 0x0c0000abacaa7389 */ /* 0x00006400000600ae */
[----:B01----:R-:W-:Y:S01]  /*d2b0*/  ENDCOLLECTIVE ;  /* 0x000000000000791b */ /* 0x003fe20003800000 */
.L_x_45955:
[----:B------:R-:W-:Y:S01]  /*d2c0*/  HFMA2.MMA R171, -RZ, RZ, 0, 4.76837158203125e-07 ;  /* 0x00000008ffab7435 */ /* 0x000fe200000001ff */
[----:B------:R-:W-:-:S05]  /*d2d0*/  MOV R165, R170 ;  /* 0x000000aa00a57202 */ /* 0x000fca0000000f00 */
[----:B------:R-:W-:-:S04]  /*d2e0*/  FADD.FTZ R165, R166, R165 ;  /* 0x000000a5a6a57221 */ /* 0x000fc80000010000 */
[----:B------:R-:W-:-:S07]  /*d2f0*/  IMAD.MOV.U32 R172, RZ, RZ, R165 ;  /* 0x000000ffffac7224 */ /* 0x000fce00078e00a5 */
[----:B------:R-:W-:Y:S05]  /*d300*/  WARPSYNC.COLLECTIVE R169, `(.L_x_45956) ;  /* 0x00000000a9087348 */ /* 0x000fea0003c00000 */
[----:B------:R0:W1:Y:S02]  /*d310*/  SHFL.BFLY P3, R170, R172, R171, R174 ;  /* 0x0c0000abacaa7389 */ /* 0x00006400000600ae */
[----:B01----:R-:W-:Y:S01]  /*d320*/  ENDCOLLECTIVE ;  /* 0x000000000000791b */ /* 0x003fe20003800000 */
.L_x_45956:
[----:B------:R-:W-:Y:S01]  /*d330*/  HFMA2.MMA R171, -RZ, RZ, 0, 9.5367431640625e-07 ;  /* 0x00000010ffab7435 */ /* 0x000fe200000001ff */
[----:B------:R-:W-:-:S05]  /*d340*/  MOV R168, R170 ;  /* 0x000000aa00a87202 */ /* 0x000fca0000000f00 */
[----:B------:R-:W-:-:S04]  /*d350*/  FADD.FTZ R168, R165, R168 ;  /* 0x000000a8a5a87221 */ /* 0x000fc80000010000 */
[----:B------:R-:W-:-:S07]  /*d360*/  IMAD.MOV.U32 R172, RZ, RZ, R168 ;  /* 0x000000ffffac7224 */ /* 0x000fce00078e00a8 */
[----:B------:R-:W-:Y:S05]  /*d370*/  WARPSYNC.COLLECTIVE R169, `(.L_x_45957) ;  /* 0x00000000a9087348 */ /* 0x000fea0003c00000 */
[----:B------:R0:W1:Y:S02]  /*d380*/  SHFL.BFLY P3, R170, R172, R171, R174 ;  /* 0x0c0000abacaa7389 */ /* 0x00006400000600ae */
[----:B01----:R-:W-:Y:S01]  /*d390*/  ENDCOLLECTIVE ;  /* 0x000000000000791b */ /* 0x003fe20003800000 */
.L_x_45957:
[----:B------:R-:W-:Y:S01]  /*d3a0*/  MOV R167, R170 ;  /* 0x000000aa00a77202 */ /* 0x000fe20000000f00 */
[----:B------:R-:W-:Y:S06]  /*d3b0*/  BRA `(.L_x_45958) ;  /* 0xffffffe800c07947 */ /* 0x000fec000383ffff */
.L_x_45959:
        /* <DEDUP_REMOVED lines=12> */
.L_x_46119:


//--------------------- .nv.global.init           --------------------------
	.section	.nv.global.init,"aw",@progbits
	.align	4
.nv.global.init:
	.type		mrg32k3aM1SubSeq,@object
	.size		mrg32k3aM1SubSeq,(mrg32k3aM2SubSeq - mrg32k3aM1SubSeq)
mrg32k3aM1SubSeq:
        /* <DEDUP_REMOVED lines=126> */
	.type		mrg32k3aM2SubSeq,@object
	.size		mrg32k3aM2SubSeq,(mrg32k3aM1 - mrg32k3aM2SubSeq)
mrg32k3aM2SubSeq:
        /* <DEDUP_REMOVED lines=126> */
	.type		mrg32k3aM1,@object
	.size		mrg32k3aM1,(mrg32k3aM1Seq - mrg32k3aM1)
mrg32k3aM1:
        /* <DEDUP_REMOVED lines=144> */
	.type		mrg32k3aM1Seq,@object
	.size		mrg32k3aM1Seq,(mrg32k3aM2 - mrg32k3aM1Seq)
mrg32k3aM1Seq:
        /* <DEDUP_REMOVED lines=144> */
	.type		mrg32k3aM2,@object
	.size		mrg32k3aM2,(mrg32k3aM2Seq - mrg32k3aM2)
mrg32k3aM2:
        /* <DEDUP_REMOVED lines=144> */
	.type		mrg32k3aM2Seq,@object
	.size		mrg32k3aM2Seq,(precalc_xorwow_matrix - mrg32k3aM2Seq)
mrg32k3aM2Seq:
        /* <DEDUP_REMOVED lines=144> */
	.type		precalc_xorwow_matrix,@object
	.size		precalc_xorwow_matrix,(precalc_xorwow_offset_matrix - precalc_xorwow_matrix)
precalc_xorwow_matrix:
        /* <DEDUP_REMOVED lines=6400> */
	.type		precalc_xorwow_offset_matrix,@object
	.size		precalc_xorwow_offset_matrix,(.L_1 - precalc_xorwow_offset_matrix)
precalc_xorwow_offset_matrix:
        /* <DEDUP_REMOVED lines=6400> */
.L_1:


//--------------------- .nv.shared._ZN10layer_norm13ln_fwd_kernelINS_13Kernel_traitsI13__nv_bfloat16S2_S2_S2_fjLj7168ELj1ELj1ELj4ELj16ENS_18Kernel_traits_baseILj7168ES2_S2_S2_S2_fjLj128EEEEELb0ELb0ELb0ELb0EEEvNS_9FwdParamsE --------------------------
	.section	.nv.shared._ZN10layer_norm13ln_fwd_kernelINS_13Kernel_traitsI13__nv_bfloat16S2_S2_S2_fjLj7168ELj1ELj1ELj4ELj16ENS_18Kernel_traits_baseILj7168ES2_S2_S2_S2_fjLj128EEEEELb0ELb0ELb0ELb0EEEvNS_9FwdParamsE,"aw",@nobits
	.sectionflags	@""
	.align	16
	.zero		1024


//--------------------- .nv.shared.reserved.0     --------------------------
	.section	.nv.shared.reserved.0,"aw",@nobits
	.weak		__nv_reservedSMEM_offset_0_alias
	.size		__nv_reservedSMEM_offset_0_alias, 0, 0
	.other		__nv_reservedSMEM_offset_0_alias,@"STO_CUDA_RESERVED_SHARED STV_DEFAULT"
__nv_reservedSMEM_offset_0_alias:
	.zero		0


//--------------------- .nv.shared._ZN10layer_norm13ln_fwd_kernelINS_13Kernel_traitsI13__nv_bfloat16S2_S2_S2_fjLj7168ELj1ELj1ELj4ELj16ENS_18Kernel_traits_baseILj7168ES2_S2_S2_S2_fjLj128EEEEELb0ELb0ELb0ELb1EEEvNS_9FwdParamsE --------------------------
	.section	.nv.shared._ZN10layer_norm13ln_fwd_kernelINS_13Kernel_traitsI13__nv_bfloat16S2_S2_S2_fjLj7168ELj1ELj1ELj4ELj16ENS_18Kernel_traits_baseILj7168ES2_S2_S2_S2_fjLj128EEEEELb0ELb0ELb0ELb1EEEvNS_9FwdParamsE,"aw",@nobits
	.sectionflags	@""
	.align	16
	.zero		1024


//--------------------- .nv.shared._ZN10layer_norm13ln_fwd_kernelINS_13Kernel_traitsI13__nv_bfloat16S2_S2_S2_fjLj7168ELj1ELj1ELj4ELj16ENS_18Kernel_traits_baseILj7168ES2_S2_S2_S2_fjLj128EEEEELb0ELb0ELb1ELb0EEEvNS_9FwdParamsE --------------------------
	.section	.nv.shared._ZN10layer_norm13ln_fwd_kernelINS_13Kernel_traitsI13__nv_bfloat16S2_S2_S2_fjLj7168ELj1ELj1ELj4ELj16ENS_18Kernel_traits_baseILj7168ES2_S2_S2_S2_fjLj128EEEEELb0ELb0ELb1ELb0EEEvNS_9FwdParamsE,"aw",@nobits
	.sectionflags	@""
	.align	16
	.zero		1024


//--------------------- .nv.shared._ZN10layer_norm13ln_fwd_kernelINS_13Kernel_traitsI13__nv_bfloat16S2_S2_S2_fjLj7168ELj1ELj1ELj4ELj16ENS_18Kernel_traits_baseILj7168ES2_S2_S2_S2_fjLj128EEEEELb0ELb0ELb1ELb1EEEvNS_9FwdParamsE --------------------------
	.section	.nv.shared._ZN10layer_norm13ln_fwd_kernelINS_13Kernel_traitsI13__nv_bfloat16S2_S2_S2_fjLj7168ELj1ELj1ELj4ELj16ENS_18Kernel_traits_baseILj7168ES2_S2_S2_S2_fjLj128EEEEELb0ELb0ELb1ELb1EEEvNS_9FwdParamsE,"aw",@nobits
	.sectionflags	@""
	.align	16
	.zero		1024


//--------------------- .nv.shared._ZN10layer_norm13ln_fwd_kernelINS_13Kernel_traitsI13__nv_bfloat16S2_S2_S2_fjLj7168ELj1ELj1ELj4ELj16ENS_18Kernel_traits_baseILj7168ES2_S2_S2_S2_fjLj128EEEEELb0ELb1ELb0ELb0EEEvNS_9FwdParamsE --------------------------
	.section	.nv.shared._ZN10layer_norm13ln_fwd_kernelINS_13Kernel_traitsI13__nv_bfloat16S2_S2_S2_fjLj7168ELj1ELj1ELj4ELj16ENS_18Kernel_traits_baseILj7168ES2_S2_S2_S2_fjLj128EEEEELb0ELb1ELb0ELb0EEEvNS_9FwdParamsE,"aw",@nobits
	.sectionflags	@""
	.align	16
	.zero		1024


//--------------------- .nv.shared._ZN10layer_norm13ln_fwd_kernelINS_13Kernel_traitsI13__nv_bfloat16S2_S2_S2_fjLj7168ELj1ELj1ELj4ELj16ENS_18Kernel_traits_baseILj7168ES2_S2_S2_S2_fjLj128EEEEELb0ELb1ELb0ELb1EEEvNS_9FwdParamsE --------------------------
	.section	.nv.shared._ZN10layer_norm13ln_fwd_kernelINS_13Kernel_traitsI13__nv_bfloat16S2_S2_S2_fjLj7168ELj1ELj1ELj4ELj16ENS_18Kernel_traits_baseILj7168ES2_S2_S2_S2_fjLj128EEEEELb0ELb1ELb0ELb1EEEvNS_9FwdParamsE,"aw",@nobits
	.sectionflags	@""
	.align	16
	.zero		1024


//--------------------- .nv.shared._ZN10layer_norm13ln_fwd_kernelINS_13Kernel_traitsI13__nv_bfloat16S2_S2_S2_fjLj7168ELj1ELj1ELj4ELj16ENS_18Kernel_traits_baseILj7168ES2_S2_S2_S2_fjLj128EEEEELb0ELb1ELb1ELb0EEEvNS_9FwdParamsE --------------------------
	.section	.nv.shared._ZN10layer_norm13ln_fwd_kernelINS_13Kernel_traitsI13__nv_bfloat16S2_S2_S2_fjLj7168ELj1ELj1ELj4ELj16ENS_18Kernel_traits_baseILj7168ES2_S2_S2_S2_fjLj128EEEEELb0ELb1ELb1ELb0EEEvNS_9FwdParamsE,"aw",@nobits
	.sectionflags	@""
	.align	16
	.zero		1024


//--------------------- .nv.shared._ZN10layer_norm13ln_fwd_kernelINS_13Kernel_traitsI13__nv_bfloat16S2_S2_S2_fjLj7168ELj1ELj1ELj4ELj16ENS_18Kernel_traits_baseILj7168ES2_S2_S2_S2_fjLj128EEEEELb0ELb1ELb1ELb1EEEvNS_9FwdParamsE --------------------------
	.section	.nv.shared._ZN10layer_norm13ln_fwd_kernelINS_13Kernel_traitsI13__nv_bfloat16S2_S2_S2_fjLj7168ELj1ELj1ELj4ELj16ENS_18Kernel_traits_baseILj7168ES2_S2_S2_S2_fjLj128EEEEELb0ELb1ELb1ELb1EEEvNS_9FwdParamsE,"aw",@nobits
	.sectionflags	@""
	.align	16
	.zero		1024


//--------------------- .nv.shared._ZN10layer_norm13ln_fwd_kernelINS_13Kernel_traitsI13__nv_bfloat16S2_S2_S2_fjLj7168ELj1ELj1ELj4ELj16ENS_18Kernel_traits_baseILj7168ES2_S2_S2_S2_fjLj128EEEEELb1ELb0ELb0ELb0EEEvNS_9FwdParamsE --------------------------
	.section	.nv.shared._ZN10layer_norm13ln_fwd_kernelINS_13Kernel_traitsI13__nv_bfloat16S2_S2_S2_fjLj7168ELj1ELj1ELj4ELj16ENS_18Kernel_traits_baseILj7168ES2_S2_S2_S2_fjLj128EEEEELb1ELb0ELb0ELb0EEEvNS_9FwdParamsE,"aw",@nobits
	.sectionflags	@""
	.align	16
	.zero		1024


//--------------------- .nv.shared._ZN10layer_norm13ln_fwd_kernelINS_13Kernel_traitsI13__nv_bfloat16S2_S2_S2_fjLj7168ELj1ELj1ELj4ELj16ENS_18Kernel_traits_baseILj7168ES2_S2_S2_S2_fjLj128EEEEELb1ELb0ELb0ELb1EEEvNS_9FwdParamsE --------------------------
	.section	.nv.shared._ZN10layer_norm13ln_fwd_kernelINS_13Kernel_traitsI13__nv_bfloat16S2_S2_S2_fjLj7168ELj1ELj1ELj4ELj16ENS_18Kernel_traits_baseILj7168ES2_S2_S2_S2_fjLj128EEEEELb1ELb0ELb0ELb1EEEvNS_9FwdParamsE,"aw",@nobits
	.sectionflags	@""
	.align	16
	.zero		1024


//--------------------- .nv.shared._ZN10layer_norm13ln_fwd_kernelINS_13Kernel_traitsI13__nv_bfloat16S2_S2_S2_fjLj7168ELj1ELj1ELj4ELj16ENS_18Kernel_traits_baseILj7168ES2_S2_S2_S2_fjLj128EEEEELb1ELb0ELb1ELb0EEEvNS_9FwdParamsE --------------------------
	.section	.nv.shared._ZN10layer_norm13ln_fwd_kernelINS_13Kernel_traitsI13__nv_bfloat16S2_S2_S2_fjLj7168ELj1ELj1ELj4ELj16ENS_18Kernel_traits_baseILj7168ES2_S2_S2_S2_fjLj128EEEEELb1ELb0ELb1ELb0EEEvNS_9FwdParamsE,"aw",@nobits
	.sectionflags	@""
	.align	16
	.zero		1024


//--------------------- .nv.shared._ZN10layer_norm13ln_fwd_kernelINS_13Kernel_traitsI13__nv_bfloat16S2_S2_S2_fjLj7168ELj1ELj1ELj4ELj16ENS_18Kernel_traits_baseILj7168ES2_S2_S2_S2_fjLj128EEEEELb1ELb0ELb1ELb1EEEvNS_9FwdParamsE --------------------------
	.section	.nv.shared._ZN10layer_norm13ln_fwd_kernelINS_13Kernel_traitsI13__nv_bfloat16S2_S2_S2_fjLj7168ELj1ELj1ELj4ELj16ENS_18Kernel_traits_baseILj7168ES2_S2_S2_S2_fjLj128EEEEELb1ELb0ELb1ELb1EEEvNS_9FwdParamsE,"aw",@nobits
	.sectionflags	@""
	.align	16
	.zero		1024


//--------------------- .nv.shared._ZN10layer_norm13ln_fwd_kernelINS_13Kernel_traitsI13__nv_bfloat16S2_S2_S2_fjLj7168ELj1ELj1ELj4ELj16ENS_18Kernel_traits_baseILj7168ES2_S2_S2_S2_fjLj128EEEEELb1ELb1ELb0ELb0EEEvNS_9FwdParamsE --------------------------
	.section	.nv.shared._ZN10layer_norm13ln_fwd_kernelINS_13Kernel_traitsI13__nv_bfloat16S2_S2_S2_fjLj7168ELj1ELj1ELj4ELj16ENS_18Kernel_traits_baseILj7168ES2_S2_S2_S2_fjLj128EEEEELb1ELb1ELb0ELb0EEEvNS_9FwdParamsE,"aw",@nobits
	.sectionflags	@""
	.align	16
	.zero		1024


//--------------------- .nv.shared._ZN10layer_norm13ln_fwd_kernelINS_13Kernel_traitsI13__nv_bfloat16S2_S2_S2_fjLj7168ELj1ELj1ELj4ELj16ENS_18Kernel_traits_baseILj7168ES2_S2_S2_S2_fjLj128EEEEELb1ELb1ELb0ELb1EEEvNS_9FwdParamsE --------------------------
	.section	.nv.shared._ZN10layer_norm13ln_fwd_kernelINS_13Kernel_traitsI13__nv_bfloat16S2_S2_S2_fjLj7168ELj1ELj1ELj4ELj16ENS_18Kernel_traits_baseILj7168ES2_S2_S2_S2_fjLj128EEEEELb1ELb1ELb0ELb1EEEvNS_9FwdParamsE,"aw",@nobits
	.sectionflags	@""
	.align	16
	.zero		1024


//--------------------- .nv.shared._ZN10layer_norm13ln_fwd_kernelINS_13Kernel_traitsI13__nv_bfloat16S2_S2_S2_fjLj7168ELj1ELj1ELj4ELj16ENS_18Kernel_traits_baseILj7168ES2_S2_S2_S2_fjLj128EEEEELb1ELb1ELb1ELb0EEEvNS_9FwdParamsE --------------------------
	.section	.nv.shared._ZN10layer_norm13ln_fwd_kernelINS_13Kernel_traitsI13__nv_bfloat16S2_S2_S2_fjLj7168ELj1ELj1ELj4ELj16ENS_18Kernel_traits_baseILj7168ES2_S2_S2_S2_fjLj128EEEEELb1ELb1ELb1ELb0EEEvNS_9FwdParamsE,"aw",@nobits
	.sectionflags	@""
	.align	16
	.zero		1024


//--------------------- .nv.shared._ZN10layer_norm13ln_fwd_kernelINS_13Kernel_traitsI13__nv_bfloat16S2_S2_S2_fjLj7168ELj1ELj1ELj4ELj16ENS_18Kernel_traits_baseILj7168ES2_S2_S2_S2_fjLj128EEEEELb1ELb1ELb1ELb1EEEvNS_9FwdParamsE --------------------------
	.section	.nv.shared._ZN10layer_norm13ln_fwd_kernelINS_13Kernel_traitsI13__nv_bfloat16S2_S2_S2_fjLj7168ELj1ELj1ELj4ELj16ENS_18Kernel_traits_baseILj7168ES2_S2_S2_S2_fjLj128EEEEELb1ELb1ELb1ELb1EEEvNS_9FwdParamsE,"aw",@nobits
	.sectionflags	@""
	.align	16
	.zero		1024


//--------------------- .nv.shared._ZN10layer_norm13ln_fwd_kernelINS_13Kernel_traitsI6__halfS2_S2_S2_fjLj7168ELj1ELj1ELj4ELj16ENS_18Kernel_traits_baseILj7168ES2_S2_S2_S2_fjLj128EEEEELb0ELb0ELb0ELb0EEEvNS_9FwdParamsE --------------------------
	.section	.nv.shared._ZN10layer_norm13ln_fwd_kernelINS_13Kernel_traitsI6__halfS2_S2_S2_fjLj7168ELj1ELj1ELj4ELj16ENS_18Kernel_traits_baseILj7168ES2_S2_S2_S2_fjLj128EEEEELb0ELb0ELb0ELb0EEEvNS_9FwdParamsE,"aw",@nobits
	.sectionflags	@""
	.align	16
	.zero		1024


//--------------------- .nv.shared._ZN10layer_norm13ln_fwd_kernelINS_13Kernel_traitsI6__halfS2_S2_S2_fjLj7168ELj1ELj1ELj4ELj16ENS_18Kernel_traits_baseILj7168ES2_S2_S2_S2_fjLj128EEEEELb0ELb0ELb0ELb1EEEvNS_9FwdParamsE --------------------------
	.section	.nv.shared._ZN10layer_norm13ln_fwd_kernelINS_13Kernel_traitsI6__halfS2_S2_S2_fjLj7168ELj1ELj1ELj4ELj16ENS_18Kernel_traits_baseILj7168ES2_S2_S2_S2_fjLj128EEEEELb0ELb0ELb0ELb1EEEvNS_9FwdParamsE,"aw",@nobits
	.sectionflags	@""
	.align	16
	.zero		1024


//--------------------- .nv.shared._ZN10layer_norm13ln_fwd_kernelINS_13Kernel_traitsI6__halfS2_S2_S2_fjLj7168ELj1ELj1ELj4ELj16ENS_18Kernel_traits_baseILj7168ES2_S2_S2_S2_fjLj128EEEEELb0ELb0ELb1ELb0EEEvNS_9FwdParamsE --------------------------
	.section	.nv.shared._ZN10layer_norm13ln_fwd_kernelINS_13Kernel_traitsI6__halfS2_S2_S2_fjLj7168ELj1ELj1ELj4ELj16ENS_18Kernel_traits_baseILj7168ES2_S2_S2_S2_fjLj128EEEEELb0ELb0ELb1ELb0EEEvNS_9FwdParamsE,"aw",@nobits
	.sectionflags	@""
	.align	16
	.zero		1024


//--------------------- .nv.shared._ZN10layer_norm13ln_fwd_kernelINS_13Kernel_traitsI6__halfS2_S2_S2_fjLj7168ELj1ELj1ELj4ELj16ENS_18Kernel_traits_baseILj7168ES2_S2_S2_S2_fjLj128EEEEELb0ELb0ELb1ELb1EEEvNS_9FwdParamsE --------------------------
	.section	.nv.shared._ZN10layer_norm13ln_fwd_kernelINS_13Kernel_traitsI6__halfS2_S2_S2_fjLj7168ELj1ELj1ELj4ELj16ENS_18Kernel_traits_baseILj7168ES2_S2_S2_S2_fjLj128EEEEELb0ELb0ELb1ELb1EEEvNS_9FwdParamsE,"aw",@nobits
	.sectionflags	@""
	.align	16
	.zero		1024


//--------------------- .nv.shared._ZN10layer_norm13ln_fwd_kernelINS_13Kernel_traitsI6__halfS2_S2_S2_fjLj7168ELj1ELj1ELj4ELj16ENS_18Kernel_traits_baseILj7168ES2_S2_S2_S2_fjLj128EEEEELb0ELb1ELb0ELb0EEEvNS_9FwdParamsE --------------------------
	.section	.nv.shared._ZN10layer_norm13ln_fwd_kernelINS_13Kernel_traitsI6__halfS2_S2_S2_fjLj7168ELj1ELj1ELj4ELj16ENS_18Kernel_traits_baseILj7168ES2_S2_S2_S2_fjLj128EEEEELb0ELb1ELb0ELb0EEEvNS_9FwdParamsE,"aw",@nobits
	.sectionflags	@""
	.align	16
	.zero		1024


//--------------------- .nv.shared._ZN10layer_norm13ln_fwd_kernelINS_13Kernel_traitsI6__halfS2_S2_S2_fjLj7168ELj1ELj1ELj4ELj16ENS_18Kernel_traits_baseILj7168ES2_S2_S2_S2_fjLj128EEEEELb0ELb1ELb0ELb1EEEvNS_9FwdParamsE --------------------------
	.section	.nv.shared._ZN10layer_norm13ln_fwd_kernelINS_13Kernel_traitsI6__halfS2_S2_S2_fjLj7168ELj1ELj1ELj4ELj16ENS_18Kernel_traits_baseILj7168ES2_S2_S2_S2_fjLj128EEEEELb0ELb1ELb0ELb1EEEvNS_9FwdParamsE,"aw",@nobits
	.sectionflags	@""
	.align	16
	.zero		1024


//--------------------- .nv.shared._ZN10layer_norm13ln_fwd_kernelINS_13Kernel_traitsI6__halfS2_S2_S2_fjLj7168ELj1ELj1ELj4ELj16ENS_18Kernel_traits_baseILj7168ES2_S2_S2_S2_fjLj128EEEEELb0ELb1ELb1ELb0EEEvNS_9FwdParamsE --------------------------
	.section	.nv.shared._ZN10layer_norm13ln_fwd_kernelINS_13Kernel_traitsI6__halfS2_S2_S2_fjLj7168ELj1ELj1ELj4ELj16ENS_18Kernel_traits_baseILj7168ES2_S2_S2_S2_fjLj128EEEEELb0ELb1ELb1ELb0EEEvNS_9FwdParamsE,"aw",@nobits
	.sectionflags	@""
	.align	16
	.zero		1024


//--------------------- .nv.shared._ZN10layer_norm13ln_fwd_kernelINS_13Kernel_traitsI6__halfS2_S2_S2_fjLj7168ELj1ELj1ELj4ELj16ENS_18Kernel_traits_baseILj7168ES2_S2_S2_S2_fjLj128EEEEELb0ELb1ELb1ELb1EEEvNS_9FwdParamsE --------------------------
	.section	.nv.shared._ZN10layer_norm13ln_fwd_kernelINS_13Kernel_traitsI6__halfS2_S2_S2_fjLj7168ELj1ELj1ELj4ELj16ENS_18Kernel_traits_baseILj7168ES2_S2_S2_S2_fjLj128EEEEELb0ELb1ELb1ELb1EEEvNS_9FwdParamsE,"aw",@nobits
	.sectionflags	@""
	.align	16
	.zero		1024


//--------------------- .nv.shared._ZN10layer_norm13ln_fwd_kernelINS_13Kernel_traitsI6__halfS2_S2_S2_fjLj7168ELj1ELj1ELj4ELj16ENS_18Kernel_traits_baseILj7168ES2_S2_S2_S2_fjLj128EEEEELb1ELb0ELb0ELb0EEEvNS_9FwdParamsE --------------------------
	.section	.nv.shared._ZN10layer_norm13ln_fwd_kernelINS_13Kernel_traitsI6__halfS2_S2_S2_fjLj7168ELj1ELj1ELj4ELj16ENS_18Kernel_traits_baseILj7168ES2_S2_S2_S2_fjLj128EEEEELb1ELb0ELb0ELb0EEEvNS_9FwdParamsE,"aw",@nobits
	.sectionflags	@""
	.align	16
	.zero		1024


//--------------------- .nv.shared._ZN10layer_norm13ln_fwd_kernelINS_13Kernel_traitsI6__halfS2_S2_S2_fjLj7168ELj1ELj1ELj4ELj16ENS_18Kernel_traits_baseILj7168ES2_S2_S2_S2_fjLj128EEEEELb1ELb0ELb0ELb1EEEvNS_9FwdParamsE --------------------------
	.section	.nv.shared._ZN10layer_norm13ln_fwd_kernelINS_13Kernel_traitsI6__halfS2_S2_S2_fjLj7168ELj1ELj1ELj4ELj16ENS_18Kernel_traits_baseILj7168ES2_S2_S2_S2_fjLj128EEEEELb1ELb0ELb0ELb1EEEvNS_9FwdParamsE,"aw",@nobits
	.sectionflags	@""
	.align	16
	.zero		1024


//--------------------- .nv.shared._ZN10layer_norm13ln_fwd_kernelINS_13Kernel_traitsI6__halfS2_S2_S2_fjLj7168ELj1ELj1ELj4ELj16ENS_18Kernel_traits_baseILj7168ES2_S2_S2_S2_fjLj128EEEEELb1ELb0ELb1ELb0EEEvNS_9FwdParamsE --------------------------
	.section	.nv.shared._ZN10layer_norm13ln_fwd_kernelINS_13Kernel_traitsI6__halfS2_S2_S2_fjLj7168ELj1ELj1ELj4ELj16ENS_18Kernel_traits_baseILj7168ES2_S2_S2_S2_fjLj128EEEEELb1ELb0ELb1ELb0EEEvNS_9FwdParamsE,"aw",@nobits
	.sectionflags	@""
	.align	16
	.zero		1024


//--------------------- .nv.shared._ZN10layer_norm13ln_fwd_kernelINS_13Kernel_traitsI6__halfS2_S2_S2_fjLj7168ELj1ELj1ELj4ELj16ENS_18Kernel_traits_baseILj7168ES2_S2_S2_S2_fjLj128EEEEELb1ELb0ELb1ELb1EEEvNS_9FwdParamsE --------------------------
	.section	.nv.shared._ZN10layer_norm13ln_fwd_kernelINS_13Kernel_traitsI6__halfS2_S2_S2_fjLj7168ELj1ELj1ELj4ELj16ENS_18Kernel_traits_baseILj7168ES2_S2_S2_S2_fjLj128EEEEELb1ELb0ELb1ELb1EEEvNS_9FwdParamsE,"aw",@nobits
	.sectionflags	@""
	.align	16
	.zero		1024


//--------------------- .nv.shared._ZN10layer_norm13ln_fwd_kernelINS_13Kernel_traitsI6__halfS2_S2_S2_fjLj7168ELj1ELj1ELj4ELj16ENS_18Kernel_traits_baseILj7168ES2_S2_S2_S2_fjLj128EEEEELb1ELb1ELb0ELb0EEEvNS_9FwdParamsE --------------------------
	.section	.nv.shared._ZN10layer_norm13ln_fwd_kernelINS_13Kernel_traitsI6__halfS2_S2_S2_fjLj7168ELj1ELj1ELj4ELj16ENS_18Kernel_traits_baseILj7168ES2_S2_S2_S2_fjLj128EEEEELb1ELb1ELb0ELb0EEEvNS_9FwdParamsE,"aw",@nobits
	.sectionflags	@""
	.align	16
	.zero		1024


//--------------------- .nv.shared._ZN10layer_norm13ln_fwd_kernelINS_13Kernel_traitsI6__halfS2_S2_S2_fjLj7168ELj1ELj1ELj4ELj16ENS_18Kernel_traits_baseILj7168ES2_S2_S2_S2_fjLj128EEEEELb1ELb1ELb0ELb1EEEvNS_9FwdParamsE --------------------------
	.section	.nv.shared._ZN10layer_norm13ln_fwd_kernelINS_13Kernel_traitsI6__halfS2_S2_S2_fjLj7168ELj1ELj1ELj4ELj16ENS_18Kernel_traits_baseILj7168ES2_S2_S2_S2_fjLj128EEEEELb1ELb1ELb0ELb1EEEvNS_9FwdParamsE,"aw",@nobits
	.sectionflags	@""
	.align	16
	.zero		1024


//--------------------- .nv.shared._ZN10layer_norm13ln_fwd_kernelINS_13Kernel_traitsI6__halfS2_S2_S2_fjLj7168ELj1ELj1ELj4ELj16ENS_18Kernel_traits_baseILj7168ES2_S2_S2_S2_fjLj128EEEEELb1ELb1ELb1ELb0EEEvNS_9FwdParamsE --------------------------
	.section	.nv.shared._ZN10layer_norm13ln_fwd_kernelINS_13Kernel_traitsI6__halfS2_S2_S2_fjLj7168ELj1ELj1ELj4ELj16ENS_18Kernel_traits_baseILj7168ES2_S2_S2_S2_fjLj128EEEEELb1ELb1ELb1ELb0EEEvNS_9FwdParamsE,"aw",@nobits
	.sectionflags	@""
	.align	16
	.zero		1024


//--------------------- .nv.shared._ZN10layer_norm13ln_fwd_kernelINS_13Kernel_traitsI6__halfS2_S2_S2_fjLj7168ELj1ELj1ELj4ELj16ENS_18Kernel_traits_baseILj7168ES2_S2_S2_S2_fjLj128EEEEELb1ELb1ELb1ELb1EEEvNS_9FwdParamsE --------------------------
	.section	.nv.shared._ZN10layer_norm13ln_fwd_kernelINS_13Kernel_traitsI6__halfS2_S2_S2_fjLj7168ELj1ELj1ELj4ELj16ENS_18Kernel_traits_baseILj7168ES2_S2_S2_S2_fjLj128EEEEELb1ELb1ELb1ELb1EEEvNS_9FwdParamsE,"aw",@nobits
	.sectionflags	@""
	.align	16
	.zero		1024


//--------------------- .nv.shared._ZN10layer_norm13ln_fwd_kernelINS_13Kernel_traitsIf13__nv_bfloat16S2_S2_fjLj7168ELj1ELj1ELj4ELj16ENS_18Kernel_traits_baseILj7168EfS2_S2_S2_fjLj128EEEEELb0ELb0ELb0ELb0EEEvNS_9FwdParamsE --------------------------
	.section	.nv.shared._ZN10layer_norm13ln_fwd_kernelINS_13Kernel_traitsIf13__nv_bfloat16S2_S2_fjLj7168ELj1ELj1ELj4ELj16ENS_18Kernel_traits_baseILj7168EfS2_S2_S2_fjLj128EEEEELb0ELb0ELb0ELb0EEEvNS_9FwdParamsE,"aw",@nobits
	.sectionflags	@""
	.align	16
	.zero		1024


//--------------------- .nv.shared._ZN10layer_norm13ln_fwd_kernelINS_13Kernel_traitsIf13__nv_bfloat16S2_S2_fjLj7168ELj1ELj1ELj4ELj16ENS_18Kernel_traits_baseILj7168EfS2_S2_S2_fjLj128EEEEELb0ELb0ELb0ELb1EEEvNS_9FwdParamsE --------------------------
	.section	.nv.shared._ZN10layer_norm13ln_fwd_kernelINS_13Kernel_traitsIf13__nv_bfloat16S2_S2_fjLj7168ELj1ELj1ELj4ELj16ENS_18Kernel_traits_baseILj7168EfS2_S2_S2_fjLj128EEEEELb0ELb0ELb0ELb1EEEvNS_9FwdParamsE,"aw",@nobits
	.sectionflags	@""
	.align	16
	.zero		1024


//--------------------- .nv.shared._ZN10layer_norm13ln_fwd_kernelINS_13Kernel_traitsIf13__nv_bfloat16S2_S2_fjLj7168ELj1ELj1ELj4ELj16ENS_18Kernel_traits_baseILj7168EfS2_S2_S2_fjLj128EEEEELb0ELb0ELb1ELb0EEEvNS_9FwdParamsE --------------------------
	.section	.nv.shared._ZN10layer_norm13ln_fwd_kernelINS_13Kernel_traitsIf13__nv_bfloat16S2_S2_fjLj7168ELj1ELj1ELj4ELj16ENS_18Kernel_traits_baseILj7168EfS2_S2_S2_fjLj128EEEEELb0ELb0ELb1ELb0EEEvNS_9FwdParamsE,"aw",@nobits
	.sectionflags	@""
	.align	16
	.zero		1024


//--------------------- .nv.shared._ZN10layer_norm13ln_fwd_kernelINS_13Kernel_traitsIf13__nv_bfloat16S2_S2_fjLj7168ELj1ELj1ELj4ELj16ENS_18Kernel_traits_baseILj7168EfS2_S2_S2_fjLj128EEEEELb0ELb0ELb1ELb1EEEvNS_9FwdParamsE --------------------------
	.section	.nv.shared._ZN10layer_norm13ln_fwd_kernelINS_13Kernel_traitsIf13__nv_bfloat16S2_S2_fjLj7168ELj1ELj1ELj4ELj16ENS_18Kernel_traits_baseILj7168EfS2_S2_S2_fjLj128EEEEELb0ELb0ELb1ELb1EEEvNS_9FwdParamsE,"aw",@nobits
	.sectionflags	@""
	.align	16
	.zero		1024


//--------------------- .nv.shared._ZN10layer_norm13ln_fwd_kernelINS_13Kernel_traitsIf13__nv_bfloat16S2_S2_fjLj7168ELj1ELj1ELj4ELj16ENS_18Kernel_traits_baseILj7168EfS2_S2_S2_fjLj128EEEEELb0ELb1ELb0ELb0EEEvNS_9FwdParamsE --------------------------
	.section	.nv.shared._ZN10layer_norm13ln_fwd_kernelINS_13Kernel_traitsIf13__nv_bfloat16S2_S2_fjLj7168ELj1ELj1ELj4ELj16ENS_18Kernel_traits_baseILj7168EfS2_S2_S2_fjLj128EEEEELb0ELb1ELb0ELb0EEEvNS_9FwdParamsE,"aw",@nobits
	.sectionflags	@""
	.align	16
	.zero		1024


//--------------------- .nv.shared._ZN10layer_norm13ln_fwd_kernelINS_13Kernel_traitsIf13__nv_bfloat16S2_S2_fjLj7168ELj1ELj1ELj4ELj16ENS_18Kernel_traits_baseILj7168EfS2_S2_S2_fjLj128EEEEELb0ELb1ELb0ELb1EEEvNS_9FwdParamsE --------------------------
	.section	.nv.shared._ZN10layer_norm13ln_fwd_kernelINS_13Kernel_traitsIf13__nv_bfloat16S2_S2_fjLj7168ELj1ELj1ELj4ELj16ENS_18Kernel_traits_baseILj7168EfS2_S2_S2_fjLj128EEEEELb0ELb1ELb0ELb1EEEvNS_9FwdParamsE,"aw",@nobits
	.sectionflags	@""
	.align	16
	.zero		1024


//--------------------- .nv.shared._ZN10layer_norm13ln_fwd_kernelINS_13Kernel_traitsIf13__nv_bfloat16S2_S2_fjLj7168ELj1ELj1ELj4ELj16ENS_18Kernel_traits_baseILj7168EfS2_S2_S2_fjLj128EEEEELb0ELb1ELb1ELb0EEEvNS_9FwdParamsE --------------------------
	.section	.nv.shared._ZN10layer_norm13ln_fwd_kernelINS_13Kernel_traitsIf13__nv_bfloat16S2_S2_fjLj7168ELj1ELj1ELj4ELj16ENS_18Kernel_traits_baseILj7168EfS2_S2_S2_fjLj128EEEEELb0ELb1ELb1ELb0EEEvNS_9FwdParamsE,"aw",@nobits
	.sectionflags	@""
	.align	16
	.zero		1024


//--------------------- .nv.shared._ZN10layer_norm13ln_fwd_kernelINS_13Kernel_traitsIf13__nv_bfloat16S2_S2_fjLj7168ELj1ELj1ELj4ELj16ENS_18Kernel_traits_baseILj7168EfS2_S2_S2_fjLj128EEEEELb0ELb1ELb1ELb1EEEvNS_9FwdParamsE --------------------------
	.section	.nv.shared._ZN10layer_norm13ln_fwd_kernelINS_13Kernel_traitsIf13__nv_bfloat16S2_S2_fjLj7168ELj1ELj1ELj4ELj16ENS_18Kernel_traits_baseILj7168EfS2_S2_S2_fjLj128EEEEELb0ELb1ELb1ELb1EEEvNS_9FwdParamsE,"aw",@nobits
	.sectionflags	@""
	.align	16
	.zero		1024


//--------------------- .nv.shared._ZN10layer_norm13ln_fwd_kernelINS_13Kernel_traitsIf13__nv_bfloat16S2_S2_fjLj7168ELj1ELj1ELj4ELj16ENS_18Kernel_traits_baseILj7168EfS2_S2_S2_fjLj128EEEEELb1ELb0ELb0ELb0EEEvNS_9FwdParamsE --------------------------
	.section	.nv.shared._ZN10layer_norm13ln_fwd_kernelINS_13Kernel_traitsIf13__nv_bfloat16S2_S2_fjLj7168ELj1ELj1ELj4ELj16ENS_18Kernel_traits_baseILj7168EfS2_S2_S2_fjLj128EEEEELb1ELb0ELb0ELb0EEEvNS_9FwdParamsE,"aw",@nobits
	.sectionflags	@""
	.align	16
	.zero		1024


//--------------------- .nv.shared._ZN10layer_norm13ln_fwd_kernelINS_13Kernel_traitsIf13__nv_bfloat16S2_S2_fjLj7168ELj1ELj1ELj4ELj16ENS_18Kernel_traits_baseILj7168EfS2_S2_S2_fjLj128EEEEELb1ELb0ELb0ELb1EEEvNS_9FwdParamsE --------------------------
	.section	.nv.shared._ZN10layer_norm13ln_fwd_kernelINS_13Kernel_traitsIf13__nv_bfloat16S2_S2_fjLj7168ELj1ELj1ELj4ELj16ENS_18Kernel_traits_baseILj7168EfS2_S2_S2_fjLj128EEEEELb1ELb0ELb0ELb1EEEvNS_9FwdParamsE,"aw",@nobits
	.sectionflags	@""
	.align	16
	.zero		1024


//--------------------- .nv.shared._ZN10layer_norm13ln_fwd_kernelINS_13Kernel_traitsIf13__nv_bfloat16S2_S2_fjLj7168ELj1ELj1ELj4ELj16ENS_18Kernel_traits_baseILj7168EfS2_S2_S2_fjLj128EEEEELb1ELb0ELb1ELb0EEEvNS_9FwdParamsE --------------------------
	.section	.nv.shared._ZN10layer_norm13ln_fwd_kernelINS_13Kernel_traitsIf13__nv_bfloat16S2_S2_fjLj7168ELj1ELj1ELj4ELj16ENS_18Kernel_traits_baseILj7168EfS2_S2_S2_fjLj128EEEEELb1ELb0ELb1ELb0EEEvNS_9FwdParamsE,"aw",@nobits
	.sectionflags	@""
	.align	16
	.zero		1024


//--------------------- .nv.shared._ZN10layer_norm13ln_fwd_kernelINS_13Kernel_traitsIf13__nv_bfloat16S2_S2_fjLj7168ELj1ELj1ELj4ELj16ENS_18Kernel_traits_baseILj7168EfS2_S2_S2_fjLj128EEEEELb1ELb0ELb1ELb1EEEvNS_9FwdParamsE --------------------------
	.section	.nv.shared._ZN10layer_norm13ln_fwd_kernelINS_13Kernel_traitsIf13__nv_bfloat16S2_S2_fjLj7168ELj1ELj1ELj4ELj16ENS_18Kernel_traits_baseILj7168EfS2_S2_S2_fjLj128EEEEELb1ELb0ELb1ELb1EEEvNS_9FwdParamsE,"aw",@nobits
	.sectionflags	@""
	.align	16
	.zero		1024


//--------------------- .nv.shared._ZN10layer_norm13ln_fwd_kernelINS_13Kernel_traitsIf13__nv_bfloat16S2_S2_fjLj7168ELj1ELj1ELj4ELj16ENS_18Kernel_traits_baseILj7168EfS2_S2_S2_fjLj128EEEEELb1ELb1ELb0ELb0EEEvNS_9FwdParamsE --------------------------
	.section	.nv.shared._ZN10layer_norm13ln_fwd_kernelINS_13Kernel_traitsIf13__nv_bfloat16S2_S2_fjLj7168ELj1ELj1ELj4ELj16ENS_18Kernel_traits_baseILj7168EfS2_S2_S2_fjLj128EEEEELb1ELb1ELb0ELb0EEEvNS_9FwdParamsE,"aw",@nobits
	.sectionflags	@""
	.align	16
	.zero		1024


//--------------------- .nv.shared._ZN10layer_norm13ln_fwd_kernelINS_13Kernel_traitsIf13__nv_bfloat16S2_S2_fjLj7168ELj1ELj1ELj4ELj16ENS_18Kernel_traits_baseILj7168EfS2_S2_S2_fjLj128EEEEELb1ELb1ELb0ELb1EEEvNS_9FwdParamsE --------------------------
	.section	.nv.shared._ZN10layer_norm13ln_fwd_kernelINS_13Kernel_traitsIf13__nv_bfloat16S2_S2_fjLj7168ELj1ELj1ELj4ELj16ENS_18Kernel_traits_baseILj7168EfS2_S2_S2_fjLj128EEEEELb1ELb1ELb0ELb1EEEvNS_9FwdParamsE,"aw",@nobits
	.sectionflags	@""
	.align	16
	.zero		1024


//--------------------- .nv.shared._ZN10layer_norm13ln_fwd_kernelINS_13Kernel_traitsIf13__nv_bfloat16S2_S2_fjLj7168ELj1ELj1ELj4ELj16ENS_18Kernel_traits_baseILj7168EfS2_S2_S2_fjLj128EEEEELb1ELb1ELb1ELb0EEEvNS_9FwdParamsE --------------------------
	.section	.nv.shared._ZN10layer_norm13ln_fwd_kernelINS_13Kernel_traitsIf13__nv_bfloat16S2_S2_fjLj7168ELj1ELj1ELj4ELj16ENS_18Kernel_traits_baseILj7168EfS2_S2_S2_fjLj128EEEEELb1ELb1ELb1ELb0EEEvNS_9FwdParamsE,"aw",@nobits
	.sectionflags	@""
	.align	16
	.zero		1024


//--------------------- .nv.shared._ZN10layer_norm13ln_fwd_kernelINS_13Kernel_traitsIf13__nv_bfloat16S2_S2_fjLj7168ELj1ELj1ELj4ELj16ENS_18Kernel_traits_baseILj7168EfS2_S2_S2_fjLj128EEEEELb1ELb1ELb1ELb1EEEvNS_9FwdParamsE --------------------------
	.section	.nv.shared._ZN10layer_norm13ln_fwd_kernelINS_13Kernel_traitsIf13__nv_bfloat16S2_S2_fjLj7168ELj1ELj1ELj4ELj16ENS_18Kernel_traits_baseILj7168EfS2_S2_S2_fjLj128EEEEELb1ELb1ELb1ELb1EEEvNS_9FwdParamsE,"aw",@nobits
	.sectionflags	@""
	.align	16
	.zero		1024


//--------------------- .nv.shared._ZN10layer_norm13ln_fwd_kernelINS_13Kernel_traitsI13__nv_bfloat16S2_fS2_fjLj7168ELj1ELj1ELj4ELj16ENS_18Kernel_traits_baseILj7168ES2_S2_fS2_fjLj128EEEEELb0ELb0ELb0ELb0EEEvNS_9FwdParamsE --------------------------
	.section	.nv.shared._ZN10layer_norm13ln_fwd_kernelINS_13Kernel_traitsI13__nv_bfloat16S2_fS2_fjLj7168ELj1ELj1ELj4ELj16ENS_18Kernel_traits_baseILj7168ES2_S2_fS2_fjLj128EEEEELb0ELb0ELb0ELb0EEEvNS_9FwdParamsE,"aw",@nobits
	.sectionflags	@""
	.align	16
	.zero		1024


//--------------------- .nv.shared._ZN10layer_norm13ln_fwd_kernelINS_13Kernel_traitsI13__nv_bfloat16S2_fS2_fjLj7168ELj1ELj1ELj4ELj16ENS_18Kernel_traits_baseILj7168ES2_S2_fS2_fjLj128EEEEELb0ELb0ELb0ELb1EEEvNS_9FwdParamsE --------------------------
	.section	.nv.shared._ZN10layer_norm13ln_fwd_kernelINS_13Kernel_traitsI13__nv_bfloat16S2_fS2_fjLj7168ELj1ELj1ELj4ELj16ENS_18Kernel_traits_baseILj7168ES2_S2_fS2_fjLj128EEEEELb0ELb0ELb0ELb1EEEvNS_9FwdParamsE,"aw",@nobits
	.sectionflags	@""
	.align	16
	.zero		1024


//--------------------- .nv.shared._ZN10layer_norm13ln_fwd_kernelINS_13Kernel_traitsI13__nv_bfloat16S2_fS2_fjLj7168ELj1ELj1ELj4ELj16ENS_18Kernel_traits_baseILj7168ES2_S2_fS2_fjLj128EEEEELb0ELb0ELb1ELb0EEEvNS_9FwdParamsE --------------------------
	.section	.nv.shared._ZN10layer_norm13ln_fwd_kernelINS_13Kernel_traitsI13__nv_bfloat16S2_fS2_fjLj7168ELj1ELj1ELj4ELj16ENS_18Kernel_traits_baseILj7168ES2_S2_fS2_fjLj128EEEEELb0ELb0ELb1ELb0EEEvNS_9FwdParamsE,"aw",@nobits
	.sectionflags	@""
	.align	16
	.zero		1024


//--------------------- .nv.shared._ZN10layer_norm13ln_fwd_kernelINS_13Kernel_traitsI13__nv_bfloat16S2_fS2_fjLj7168ELj1ELj1ELj4ELj16ENS_18Kernel_traits_baseILj7168ES2_S2_fS2_fjLj128EEEEELb0ELb0ELb1ELb1EEEvNS_9FwdParamsE --------------------------
	.section	.nv.shared._ZN10layer_norm13ln_fwd_kernelINS_13Kernel_traitsI13__nv_bfloat16S2_fS2_fjLj7168ELj1ELj1ELj4ELj16ENS_18Kernel_traits_baseILj7168ES2_S2_fS2_fjLj128EEEEELb0ELb0ELb1ELb1EEEvNS_9FwdParamsE,"aw",@nobits
	.sectionflags	@""
	.align	16
	.zero		1024


//--------------------- .nv.shared._ZN10layer_norm13ln_fwd_kernelINS_13Kernel_traitsI13__nv_bfloat16S2_fS2_fjLj7168ELj1ELj1ELj4ELj16ENS_18Kernel_traits_baseILj7168ES2_S2_fS2_fjLj128EEEEELb0ELb1ELb0ELb0EEEvNS_9FwdParamsE --------------------------
	.section	.nv.shared._ZN10layer_norm13ln_fwd_kernelINS_13Kernel_traitsI13__nv_bfloat16S2_fS2_fjLj7168ELj1ELj1ELj4ELj16ENS_18Kernel_traits_baseILj7168ES2_S2_fS2_fjLj128EEEEELb0ELb1ELb0ELb0EEEvNS_9FwdParamsE,"aw",@nobits
	.sectionflags	@""
	.align	16
	.zero		1024


//--------------------- .nv.shared._ZN10layer_norm13ln_fwd_kernelINS_13Kernel_traitsI13__nv_bfloat16S2_fS2_fjLj7168ELj1ELj1ELj4ELj16ENS_18Kernel_traits_baseILj7168ES2_S2_fS2_fjLj128EEEEELb0ELb1ELb0ELb1EEEvNS_9FwdParamsE --------------------------
	.section	.nv.shared._ZN10layer_norm13ln_fwd_kernelINS_13Kernel_traitsI13__nv_bfloat16S2_fS2_fjLj7168ELj1ELj1ELj4ELj16ENS_18Kernel_traits_baseILj7168ES2_S2_fS2_fjLj128EEEEELb0ELb1ELb0ELb1EEEvNS_9FwdParamsE,"aw",@nobits
	.sectionflags	@""
	.align	16
	.zero		1024


//--------------------- .nv.shared._ZN10layer_norm13ln_fwd_kernelINS_13Kernel_traitsI13__nv_bfloat16S2_fS2_fjLj7168ELj1ELj1ELj4ELj16ENS_18Kernel_traits_baseILj7168ES2_S2_fS2_fjLj128EEEEELb0ELb1ELb1ELb0EEEvNS_9FwdParamsE --------------------------
	.section	.nv.shared._ZN10layer_norm13ln_fwd_kernelINS_13Kernel_traitsI13__nv_bfloat16S2_fS2_fjLj7168ELj1ELj1ELj4ELj16ENS_18Kernel_traits_baseILj7168ES2_S2_fS2_fjLj128EEEEELb0ELb1ELb1ELb0EEEvNS_9FwdParamsE,"aw",@nobits
	.sectionflags	@""
	.align	16
	.zero		1024


//--------------------- .nv.shared._ZN10layer_norm13ln_fwd_kernelINS_13Kernel_traitsI13__nv_bfloat16S2_fS2_fjLj7168ELj1ELj1ELj4ELj16ENS_18Kernel_traits_baseILj7168ES2_S2_fS2_fjLj128EEEEELb0ELb1ELb1ELb1EEEvNS_9FwdParamsE --------------------------
	.section	.nv.shared._ZN10layer_norm13ln_fwd_kernelINS_13Kernel_traitsI13__nv_bfloat16S2_fS2_fjLj7168ELj1ELj1ELj4ELj16ENS_18Kernel_traits_baseILj7168ES2_S2_fS2_fjLj128EEEEELb0ELb1ELb1ELb1EEEvNS_9FwdParamsE,"aw",@nobits
	.sectionflags	@""
	.align	16
	.zero		1024


//--------------------- .nv.shared._ZN10layer_norm13ln_fwd_kernelINS_13Kernel_traitsI13__nv_bfloat16S2_fS2_fjLj7168ELj1ELj1ELj4ELj16ENS_18Kernel_traits_baseILj7168ES2_S2_fS2_fjLj128EEEEELb1ELb0ELb0ELb0EEEvNS_9FwdParamsE --------------------------
	.section	.nv.shared._ZN10layer_norm13ln_fwd_kernelINS_13Kernel_traitsI13__nv_bfloat16S2_fS2_fjLj7168ELj1ELj1ELj4ELj16ENS_18Kernel_traits_baseILj7168ES2_S2_fS2_fjLj128EEEEELb1ELb0ELb0ELb0EEEvNS_9FwdParamsE,"aw",@nobits
	.sectionflags	@""
	.align	16
	.zero		1024


//--------------------- .nv.shared._ZN10layer_norm13ln_fwd_kernelINS_13Kernel_traitsI13__nv_bfloat16S2_fS2_fjLj7168ELj1ELj1ELj4ELj16ENS_18Kernel_traits_baseILj7168ES2_S2_fS2_fjLj128EEEEELb1ELb0ELb0ELb1EEEvNS_9FwdParamsE --------------------------
	.section	.nv.shared._ZN10layer_norm13ln_fwd_kernelINS_13Kernel_traitsI13__nv_bfloat16S2_fS2_fjLj7168ELj1ELj1ELj4ELj16ENS_18Kernel_traits_baseILj7168ES2_S2_fS2_fjLj128EEEEELb1ELb0ELb0ELb1EEEvNS_9FwdParamsE,"aw",@nobits
	.sectionflags	@""
	.align	16
	.zero		1024


//--------------------- .nv.shared._ZN10layer_norm13ln_fwd_kernelINS_13Kernel_traitsI13__nv_bfloat16S2_fS2_fjLj7168ELj1ELj1ELj4ELj16ENS_18Kernel_traits_baseILj7168ES2_S2_fS2_fjLj128EEEEELb1ELb0ELb1ELb0EEEvNS_9FwdParamsE --------------------------
	.section	.nv.shared._ZN10layer_norm13ln_fwd_kernelINS_13Kernel_traitsI13__nv_bfloat16S2_fS2_fjLj7168ELj1ELj1ELj4ELj16ENS_18Kernel_traits_baseILj7168ES2_S2_fS2_fjLj128EEEEELb1ELb0ELb1ELb0EEEvNS_9FwdParamsE,"aw",@nobits
	.sectionflags	@""
	.align	16
	.zero		1024


//--------------------- .nv.shared._ZN10layer_norm13ln_fwd_kernelINS_13Kernel_traitsI13__nv_bfloat16S2_fS2_fjLj7168ELj1ELj1ELj4ELj16ENS_18Kernel_traits_baseILj7168ES2_S2_fS2_fjLj128EEEEELb1ELb0ELb1ELb1EEEvNS_9FwdParamsE --------------------------
	.section	.nv.shared._ZN10layer_norm13ln_fwd_kernelINS_13Kernel_traitsI13__nv_bfloat16S2_fS2_fjLj7168ELj1ELj1ELj4ELj16ENS_18Kernel_traits_baseILj7168ES2_S2_fS2_fjLj128EEEEELb1ELb0ELb1ELb1EEEvNS_9FwdParamsE,"aw",@nobits
	.sectionflags	@""
	.align	16
	.zero		1024


//--------------------- .nv.shared._ZN10layer_norm13ln_fwd_kernelINS_13Kernel_traitsI13__nv_bfloat16S2_fS2_fjLj7168ELj1ELj1ELj4ELj16ENS_18Kernel_traits_baseILj7168ES2_S2_fS2_fjLj128EEEEELb1ELb1ELb0ELb0EEEvNS_9FwdParamsE --------------------------
	.section	.nv.shared._ZN10layer_norm13ln_fwd_kernelINS_13Kernel_traitsI13__nv_bfloat16S2_fS2_fjLj7168ELj1ELj1ELj4ELj16ENS_18Kernel_traits_baseILj7168ES2_S2_fS2_fjLj128EEEEELb1ELb1ELb0ELb0EEEvNS_9FwdParamsE,"aw",@nobits
	.sectionflags	@""
	.align	16
	.zero		1024


//--------------------- .nv.shared._ZN10layer_norm13ln_fwd_kernelINS_13Kernel_traitsI13__nv_bfloat16S2_fS2_fjLj7168ELj1ELj1ELj4ELj16ENS_18Kernel_traits_baseILj7168ES2_S2_fS2_fjLj128EEEEELb1ELb1ELb0ELb1EEEvNS_9FwdParamsE --------------------------
	.section	.nv.shared._ZN10layer_norm13ln_fwd_kernelINS_13Kernel_traitsI13__nv_bfloat16S2_fS2_fjLj7168ELj1ELj1ELj4ELj16ENS_18Kernel_traits_baseILj7168ES2_S2_fS2_fjLj128EEEEELb1ELb1ELb0ELb1EEEvNS_9FwdParamsE,"aw",@nobits
	.sectionflags	@""
	.align	16
	.zero		1024


//--------------------- .nv.shared._ZN10layer_norm13ln_fwd_kernelINS_13Kernel_traitsI13__nv_bfloat16S2_fS2_fjLj7168ELj1ELj1ELj4ELj16ENS_18Kernel_traits_baseILj7168ES2_S2_fS2_fjLj128EEEEELb1ELb1ELb1ELb0EEEvNS_9FwdParamsE --------------------------
	.section	.nv.shared._ZN10layer_norm13ln_fwd_kernelINS_13Kernel_traitsI13__nv_bfloat16S2_fS2_fjLj7168ELj1ELj1ELj4ELj16ENS_18Kernel_traits_baseILj7168ES2_S2_fS2_fjLj128EEEEELb1ELb1ELb1ELb0EEEvNS_9FwdParamsE,"aw",@nobits
	.sectionflags	@""
	.align	16
	.zero		1024


//--------------------- .nv.shared._ZN10layer_norm13ln_fwd_kernelINS_13Kernel_traitsI13__nv_bfloat16S2_fS2_fjLj7168ELj1ELj1ELj4ELj16ENS_18Kernel_traits_baseILj7168ES2_S2_fS2_fjLj128EEEEELb1ELb1ELb1ELb1EEEvNS_9FwdParamsE --------------------------
	.section	.nv.shared._ZN10layer_norm13ln_fwd_kernelINS_13Kernel_traitsI13__nv_bfloat16S2_fS2_fjLj7168ELj1ELj1ELj4ELj16ENS_18Kernel_traits_baseILj7168ES2_S2_fS2_fjLj128EEEEELb1ELb1ELb1ELb1EEEvNS_9FwdParamsE,"aw",@nobits
	.sectionflags	@""
	.align	16
	.zero		1024


//--------------------- .nv.shared._ZN10layer_norm13ln_fwd_kernelINS_13Kernel_traitsIf13__nv_bfloat16fS2_fjLj7168ELj1ELj1ELj4ELj16ENS_18Kernel_traits_baseILj7168EfS2_fS2_fjLj128EEEEELb0ELb0ELb0ELb0EEEvNS_9FwdParamsE --------------------------
	.section	.nv.shared._ZN10layer_norm13ln_fwd_kernelINS_13Kernel_traitsIf13__nv_bfloat16fS2_fjLj7168ELj1ELj1ELj4ELj16ENS_18Kernel_traits_baseILj7168EfS2_fS2_fjLj128EEEEELb0ELb0ELb0ELb0EEEvNS_9FwdParamsE,"aw",@nobits
	.sectionflags	@""
	.align	16
	.zero		1024


//--------------------- .nv.shared._ZN10layer_norm13ln_fwd_kernelINS_13Kernel_traitsIf13__nv_bfloat16fS2_fjLj7168ELj1ELj1ELj4ELj16ENS_18Kernel_traits_baseILj7168EfS2_fS2_fjLj128EEEEELb0ELb0ELb0ELb1EEEvNS_9FwdParamsE --------------------------
	.section	.nv.shared._ZN10layer_norm13ln_fwd_kernelINS_13Kernel_traitsIf13__nv_bfloat16fS2_fjLj7168ELj1ELj1ELj4ELj16ENS_18Kernel_traits_baseILj7168EfS2_fS2_fjLj128EEEEELb0ELb0ELb0ELb1EEEvNS_9FwdParamsE,"aw",@nobits
	.sectionflags	@""
	.align	16
	.zero		1024


//--------------------- .nv.shared._ZN10layer_norm13ln_fwd_kernelINS_13Kernel_traitsIf13__nv_bfloat16fS2_fjLj7168ELj1ELj1ELj4ELj16ENS_18Kernel_traits_baseILj7168EfS2_fS2_fjLj128EEEEELb0ELb0ELb1ELb0EEEvNS_9FwdParamsE --------------------------
	.section	.nv.shared._ZN10layer_norm13ln_fwd_kernelINS_13Kernel_traitsIf13__nv_bfloat16fS2_fjLj7168ELj1ELj1ELj4ELj16ENS_18Kernel_traits_baseILj7168EfS2_fS2_fjLj128EEEEELb0ELb0ELb1ELb0EEEvNS_9FwdParamsE,"aw",@nobits
	.sectionflags	@""
	.align	16
	.zero		1024


//--------------------- .nv.shared._ZN10layer_norm13ln_fwd_kernelINS_13Kernel_traitsIf13__nv_bfloat16fS2_fjLj7168ELj1ELj1ELj4ELj16ENS_18Kernel_traits_baseILj7168EfS2_fS2_fjLj128EEEEELb0ELb0ELb1ELb1EEEvNS_9FwdParamsE --------------------------
	.section	.nv.shared._ZN10layer_norm13ln_fwd_kernelINS_13Kernel_traitsIf13__nv_bfloat16fS2_fjLj7168ELj1ELj1ELj4ELj16ENS_18Kernel_traits_baseILj7168EfS2_fS2_fjLj128EEEEELb0ELb0ELb1ELb1EEEvNS_9FwdParamsE,"aw",@nobits
	.sectionflags	@""
	.align	16
	.zero		1024


//--------------------- .nv.shared._ZN10layer_norm13ln_fwd_kernelINS_13Kernel_traitsIf13__nv_bfloat16fS2_fjLj7168ELj1ELj1ELj4ELj16ENS_18Kernel_traits_baseILj7168EfS2_fS2_fjLj128EEEEELb0ELb1ELb0ELb0EEEvNS_9FwdParamsE --------------------------
	.section	.nv.shared._ZN10layer_norm13ln_fwd_kernelINS_13Kernel_traitsIf13__nv_bfloat16fS2_fjLj7168ELj1ELj1ELj4ELj16ENS_18Kernel_traits_baseILj7168EfS2_fS2_fjLj128EEEEELb0ELb1ELb0ELb0EEEvNS_9FwdParamsE,"aw",@nobits
	.sectionflags	@""
	.align	16
	.zero		1024


//--------------------- .nv.shared._ZN10layer_norm13ln_fwd_kernelINS_13Kernel_traitsIf13__nv_bfloat16fS2_fjLj7168ELj1ELj1ELj4ELj16ENS_18Kernel_traits_baseILj7168EfS2_fS2_fjLj128EEEEELb0ELb1ELb0ELb1EEEvNS_9FwdParamsE --------------------------
	.section	.nv.shared._ZN10layer_norm13ln_fwd_kernelINS_13Kernel_traitsIf13__nv_bfloat16fS2_fjLj7168ELj1ELj1ELj4ELj16ENS_18Kernel_traits_baseILj7168EfS2_fS2_fjLj128EEEEELb0ELb1ELb0ELb1EEEvNS_9FwdParamsE,"aw",@nobits
	.sectionflags	@""
	.align	16
	.zero		1024


//--------------------- .nv.shared._ZN10layer_norm13ln_fwd_kernelINS_13Kernel_traitsIf13__nv_bfloat16fS2_fjLj7168ELj1ELj1ELj4ELj16ENS_18Kernel_traits_baseILj7168EfS2_fS2_fjLj128EEEEELb0ELb1ELb1ELb0EEEvNS_9FwdParamsE --------------------------
	.section	.nv.shared._ZN10layer_norm13ln_fwd_kernelINS_13Kernel_traitsIf13__nv_bfloat16fS2_fjLj7168ELj1ELj1ELj4ELj16ENS_18Kernel_traits_baseILj7168EfS2_fS2_fjLj128EEEEELb0ELb1ELb1ELb0EEEvNS_9FwdParamsE,"aw",@nobits
	.sectionflags	@""
	.align	16
	.zero		1024


//--------------------- .nv.shared._ZN10layer_norm13ln_fwd_kernelINS_13Kernel_traitsIf13__nv_bfloat16fS2_fjLj7168ELj1ELj1ELj4ELj16ENS_18Kernel_traits_baseILj7168EfS2_fS2_fjLj128EEEEELb0ELb1ELb1ELb1EEEvNS_9FwdParamsE --------------------------
	.section	.nv.shared._ZN10layer_norm13ln_fwd_kernelINS_13Kernel_traitsIf13__nv_bfloat16fS2_fjLj7168ELj1ELj1ELj4ELj16ENS_18Kernel_traits_baseILj7168EfS2_fS2_fjLj128EEEEELb0ELb1ELb1ELb1EEEvNS_9FwdParamsE,"aw",@nobits
	.sectionflags	@""
	.align	16
	.zero		1024


//--------------------- .nv.shared._ZN10layer_norm13ln_fwd_kernelINS_13Kernel_traitsIf13__nv_bfloat16fS2_fjLj7168ELj1ELj1ELj4ELj16ENS_18Kernel_traits_baseILj7168EfS2_fS2_fjLj128EEEEELb1ELb0ELb0ELb0EEEvNS_9FwdParamsE --------------------------
	.section	.nv.shared._ZN10layer_norm13ln_fwd_kernelINS_13Kernel_traitsIf13__nv_bfloat16fS2_fjLj7168ELj1ELj1ELj4ELj16ENS_18Kernel_traits_baseILj7168EfS2_fS2_fjLj128EEEEELb1ELb0ELb0ELb0EEEvNS_9FwdParamsE,"aw",@nobits
	.sectionflags	@""
	.align	16
	.zero		1024


//--------------------- .nv.shared._ZN10layer_norm13ln_fwd_kernelINS_13Kernel_traitsIf13__nv_bfloat16fS2_fjLj7168ELj1ELj1ELj4ELj16ENS_18Kernel_traits_baseILj7168EfS2_fS2_fjLj128EEEEELb1ELb0ELb0ELb1EEEvNS_9FwdParamsE --------------------------
	.section	.nv.shared._ZN10layer_norm13ln_fwd_kernelINS_13Kernel_traitsIf13__nv_bfloat16fS2_fjLj7168ELj1ELj1ELj4ELj16ENS_18Kernel_traits_baseILj7168EfS2_fS2_fjLj128EEEEELb1ELb0ELb0ELb1EEEvNS_9FwdParamsE,"aw",@nobits
	.sectionflags	@""
	.align	16
	.zero		1024


//--------------------- .nv.shared._ZN10layer_norm13ln_fwd_kernelINS_13Kernel_traitsIf13__nv_bfloat16fS2_fjLj7168ELj1ELj1ELj4ELj16ENS_18Kernel_traits_baseILj7168EfS2_fS2_fjLj128EEEEELb1ELb0ELb1ELb0EEEvNS_9FwdParamsE --------------------------
	.section	.nv.shared._ZN10layer_norm13ln_fwd_kernelINS_13Kernel_traitsIf13__nv_bfloat16fS2_fjLj7168ELj1ELj1ELj4ELj16ENS_18Kernel_traits_baseILj7168EfS2_fS2_fjLj128EEEEELb1ELb0ELb1ELb0EEEvNS_9FwdParamsE,"aw",@nobits
	.sectionflags	@""
	.align	16
	.zero		1024


//--------------------- .nv.shared._ZN10layer_norm13ln_fwd_kernelINS_13Kernel_traitsIf13__nv_bfloat16fS2_fjLj7168ELj1ELj1ELj4ELj16ENS_18Kernel_traits_baseILj7168EfS2_fS2_fjLj128EEEEELb1ELb0ELb1ELb1EEEvNS_9FwdParamsE --------------------------
	.section	.nv.shared._ZN10layer_norm13ln_fwd_kernelINS_13Kernel_traitsIf13__nv_bfloat16fS2_fjLj7168ELj1ELj1ELj4ELj16ENS_18Kernel_traits_baseILj7168EfS2_fS2_fjLj128EEEEELb1ELb0ELb1ELb1EEEvNS_9FwdParamsE,"aw",@nobits
	.sectionflags	@""
	.align	16
	.zero		1024


//--------------------- .nv.shared._ZN10layer_norm13ln_fwd_kernelINS_13Kernel_traitsIf13__nv_bfloat16fS2_fjLj7168ELj1ELj1ELj4ELj16ENS_18Kernel_traits_baseILj7168EfS2_fS2_fjLj128EEEEELb1ELb1ELb0ELb0EEEvNS_9FwdParamsE --------------------------
	.section	.nv.shared._ZN10layer_norm13ln_fwd_kernelINS_13Kernel_traitsIf13__nv_bfloat16fS2_fjLj7168ELj1ELj1ELj4ELj16ENS_18Kernel_traits_baseILj7168EfS2_fS2_fjLj128EEEEELb1ELb1ELb0ELb0EEEvNS_9FwdParamsE,"aw",@nobits
	.sectionflags	@""
	.align	16
	.zero		1024


//--------------------- .nv.shared._ZN10layer_norm13ln_fwd_kernelINS_13Kernel_traitsIf13__nv_bfloat16fS2_fjLj7168ELj1ELj1ELj4ELj16ENS_18Kernel_traits_baseILj7168EfS2_fS2_fjLj128EEEEELb1ELb1ELb0ELb1EEEvNS_9FwdParamsE --------------------------
	.section	.nv.shared._ZN10layer_norm13ln_fwd_kernelINS_13Kernel_traitsIf13__nv_bfloat16fS2_fjLj7168ELj1ELj1ELj4ELj16ENS_18Kernel_traits_baseILj7168EfS2_fS2_fjLj128EEEEELb1ELb1ELb0ELb1EEEvNS_9FwdParamsE,"aw",@nobits
	.sectionflags	@""
	.align	16
	.zero		1024


//--------------------- .nv.shared._ZN10layer_norm13ln_fwd_kernelINS_13Kernel_traitsIf13__nv_bfloat16fS2_fjLj7168ELj1ELj1ELj4ELj16ENS_18Kernel_traits_baseILj7168EfS2_fS2_fjLj128EEEEELb1ELb1ELb1ELb0EEEvNS_9FwdParamsE --------------------------
	.section	.nv.shared._ZN10layer_norm13ln_fwd_kernelINS_13Kernel_traitsIf13__nv_bfloat16fS2_fjLj7168ELj1ELj1ELj4ELj16ENS_18Kernel_traits_baseILj7168EfS2_fS2_fjLj128EEEEELb1ELb1ELb1ELb0EEEvNS_9FwdParamsE,"aw",@nobits
	.sectionflags	@""
	.align	16
	.zero		1024


//--------------------- .nv.shared._ZN10layer_norm13ln_fwd_kernelINS_13Kernel_traitsIf13__nv_bfloat16fS2_fjLj7168ELj1ELj1ELj4ELj16ENS_18Kernel_traits_baseILj7168EfS2_fS2_fjLj128EEEEELb1ELb1ELb1ELb1EEEvNS_9FwdParamsE --------------------------
	.section	.nv.shared._ZN10layer_norm13ln_fwd_kernelINS_13Kernel_traitsIf13__nv_bfloat16fS2_fjLj7168ELj1ELj1ELj4ELj16ENS_18Kernel_traits_baseILj7168EfS2_fS2_fjLj128EEEEELb1ELb1ELb1ELb1EEEvNS_9FwdParamsE,"aw",@nobits
	.sectionflags	@""
	.align	16
	.zero		1024


//--------------------- .nv.shared._ZN10layer_norm13ln_fwd_kernelINS_13Kernel_traitsIf6__halfS2_S2_fjLj7168ELj1ELj1ELj4ELj16ENS_18Kernel_traits_baseILj7168EfS2_S2_S2_fjLj128EEEEELb0ELb0ELb0ELb0EEEvNS_9FwdParamsE --------------------------
	.section	.nv.shared._ZN10layer_norm13ln_fwd_kernelINS_13Kernel_traitsIf6__halfS2_S2_fjLj7168ELj1ELj1ELj4ELj16ENS_18Kernel_traits_baseILj7168EfS2_S2_S2_fjLj128EEEEELb0ELb0ELb0ELb0EEEvNS_9FwdParamsE,"aw",@nobits
	.sectionflags	@""
	.align	16
	.zero		1024


//--------------------- .nv.shared._ZN10layer_norm13ln_fwd_kernelINS_13Kernel_traitsIf6__halfS2_S2_fjLj7168ELj1ELj1ELj4ELj16ENS_18Kernel_traits_baseILj7168EfS2_S2_S2_fjLj128EEEEELb0ELb0ELb0ELb1EEEvNS_9FwdParamsE --------------------------
	.section	.nv.shared._ZN10layer_norm13ln_fwd_kernelINS_13Kernel_traitsIf6__halfS2_S2_fjLj7168ELj1ELj1ELj4ELj16ENS_18Kernel_traits_baseILj7168EfS2_S2_S2_fjLj128EEEEELb0ELb0ELb0ELb1EEEvNS_9FwdParamsE,"aw",@nobits
	.sectionflags	@""
	.align	16
	.zero		1024


//--------------------- .nv.shared._ZN10layer_norm13ln_fwd_kernelINS_13Kernel_traitsIf6__halfS2_S2_fjLj7168ELj1ELj1ELj4ELj16ENS_18Kernel_traits_baseILj7168EfS2_S2_S2_fjLj128EEEEELb0ELb0ELb1ELb0EEEvNS_9FwdParamsE --------------------------
	.section	.nv.shared._ZN10layer_norm13ln_fwd_kernelINS_13Kernel_traitsIf6__halfS2_S2_fjLj7168ELj1ELj1ELj4ELj16ENS_18Kernel_traits_baseILj7168EfS2_S2_S2_fjLj128EEEEELb0ELb0ELb1ELb0EEEvNS_9FwdParamsE,"aw",@nobits
	.sectionflags	@""
	.align	16
	.zero		1024


//--------------------- .nv.shared._ZN10layer_norm13ln_fwd_kernelINS_13Kernel_traitsIf6__halfS2_S2_fjLj7168ELj1ELj1ELj4ELj16ENS_18Kernel_traits_baseILj7168EfS2_S2_S2_fjLj128EEEEELb0ELb0ELb1ELb1EEEvNS_9FwdParamsE --------------------------
	.section	.nv.shared._ZN10layer_norm13ln_fwd_kernelINS_13Kernel_traitsIf6__halfS2_S2_fjLj7168ELj1ELj1ELj4ELj16ENS_18Kernel_traits_baseILj7168EfS2_S2_S2_fjLj128EEEEELb0ELb0ELb1ELb1EEEvNS_9FwdParamsE,"aw",@nobits
	.sectionflags	@""
	.align	16
	.zero		1024


//--------------------- .nv.shared._ZN10layer_norm13ln_fwd_kernelINS_13Kernel_traitsIf6__halfS2_S2_fjLj7168ELj1ELj1ELj4ELj16ENS_18Kernel_traits_baseILj7168EfS2_S2_S2_fjLj128EEEEELb0ELb1ELb0ELb0EEEvNS_9FwdParamsE --------------------------
	.section	.nv.shared._ZN10layer_norm13ln_fwd_kernelINS_13Kernel_traitsIf6__halfS2_S2_fjLj7168ELj1ELj1ELj4ELj16ENS_18Kernel_traits_baseILj7168EfS2_S2_S2_fjLj128EEEEELb0ELb1ELb0ELb0EEEvNS_9FwdParamsE,"aw",@nobits
	.sectionflags	@""
	.align	16
	.zero		1024


//--------------------- .nv.shared._ZN10layer_norm13ln_fwd_kernelINS_13Kernel_traitsIf6__halfS2_S2_fjLj7168ELj1ELj1ELj4ELj16ENS_18Kernel_traits_baseILj7168EfS2_S2_S2_fjLj128EEEEELb0ELb1ELb0ELb1EEEvNS_9FwdParamsE --------------------------
	.section	.nv.shared._ZN10layer_norm13ln_fwd_kernelINS_13Kernel_traitsIf6__halfS2_S2_fjLj7168ELj1ELj1ELj4ELj16ENS_18Kernel_traits_baseILj7168EfS2_S2_S2_fjLj128EEEEELb0ELb1ELb0ELb1EEEvNS_9FwdParamsE,"aw",@nobits
	.sectionflags	@""
	.align	16
	.zero		1024


//--------------------- .nv.shared._ZN10layer_norm13ln_fwd_kernelINS_13Kernel_traitsIf6__halfS2_S2_fjLj7168ELj1ELj1ELj4ELj16ENS_18Kernel_traits_baseILj7168EfS2_S2_S2_fjLj128EEEEELb0ELb1ELb1ELb0EEEvNS_9FwdParamsE --------------------------
	.section	.nv.shared._ZN10layer_norm13ln_fwd_kernelINS_13Kernel_traitsIf6__halfS2_S2_fjLj7168ELj1ELj1ELj4ELj16ENS_18Kernel_traits_baseILj7168EfS2_S2_S2_fjLj128EEEEELb0ELb1ELb1ELb0EEEvNS_9FwdParamsE,"aw",@nobits
	.sectionflags	@""
	.align	16
	.zero		1024


//--------------------- .nv.shared._ZN10layer_norm13ln_fwd_kernelINS_13Kernel_traitsIf6__halfS2_S2_fjLj7168ELj1ELj1ELj4ELj16ENS_18Kernel_traits_baseILj7168EfS2_S2_S2_fjLj128EEEEELb0ELb1ELb1ELb1EEEvNS_9FwdParamsE --------------------------
	.section	.nv.shared._ZN10layer_norm13ln_fwd_kernelINS_13Kernel_traitsIf6__halfS2_S2_fjLj7168ELj1ELj1ELj4ELj16ENS_18Kernel_traits_baseILj7168EfS2_S2_S2_fjLj128EEEEELb0ELb1ELb1ELb1EEEvNS_9FwdParamsE,"aw",@nobits
	.sectionflags	@""
	.align	16
	.zero		1024


//--------------------- .nv.shared._ZN10layer_norm13ln_fwd_kernelINS_13Kernel_traitsIf6__halfS2_S2_fjLj7168ELj1ELj1ELj4ELj16ENS_18Kernel_traits_baseILj7168EfS2_S2_S2_fjLj128EEEEELb1ELb0ELb0ELb0EEEvNS_9FwdParamsE --------------------------
	.section	.nv.shared._ZN10layer_norm13ln_fwd_kernelINS_13Kernel_traitsIf6__halfS2_S2_fjLj7168ELj1ELj1ELj4ELj16ENS_18Kernel_traits_baseILj7168EfS2_S2_S2_fjLj128EEEEELb1ELb0ELb0ELb0EEEvNS_9FwdParamsE,"aw",@nobits
	.sectionflags	@""
	.align	16
	.zero		1024


//--------------------- .nv.shared._ZN10layer_norm13ln_fwd_kernelINS_13Kernel_traitsIf6__halfS2_S2_fjLj7168ELj1ELj1ELj4ELj16ENS_18Kernel_traits_baseILj7168EfS2_S2_S2_fjLj128EEEEELb1ELb0ELb0ELb1EEEvNS_9FwdParamsE --------------------------
	.section	.nv.shared._ZN10layer_norm13ln_fwd_kernelINS_13Kernel_traitsIf6__halfS2_S2_fjLj7168ELj1ELj1ELj4ELj16ENS_18Kernel_traits_baseILj7168EfS2_S2_S2_fjLj128EEEEELb1ELb0ELb0ELb1EEEvNS_9FwdParamsE,"aw",@nobits
	.sectionflags	@""
	.align	16
	.zero		1024


//--------------------- .nv.shared._ZN10layer_norm13ln_fwd_kernelINS_13Kernel_traitsIf6__halfS2_S2_fjLj7168ELj1ELj1ELj4ELj16ENS_18Kernel_traits_baseILj7168EfS2_S2_S2_fjLj128EEEEELb1ELb0ELb1ELb0EEEvNS_9FwdParamsE --------------------------
	.section	.nv.shared._ZN10layer_norm13ln_fwd_kernelINS_13Kernel_traitsIf6__halfS2_S2_fjLj7168ELj1ELj1ELj4ELj16ENS_18Kernel_traits_baseILj7168EfS2_S2_S2_fjLj128EEEEELb1ELb0ELb1ELb0EEEvNS_9FwdParamsE,"aw",@nobits
	.sectionflags	@""
	.align	16
	.zero		1024


//--------------------- .nv.shared._ZN10layer_norm13ln_fwd_kernelINS_13Kernel_traitsIf6__halfS2_S2_fjLj7168ELj1ELj1ELj4ELj16ENS_18Kernel_traits_baseILj7168EfS2_S2_S2_fjLj128EEEEELb1ELb0ELb1ELb1EEEvNS_9FwdParamsE --------------------------
	.section	.nv.shared._ZN10layer_norm13ln_fwd_kernelINS_13Kernel_traitsIf6__halfS2_S2_fjLj7168ELj1ELj1ELj4ELj16ENS_18Kernel_traits_baseILj7168EfS2_S2_S2_fjLj128EEEEELb1ELb0ELb1ELb1EEEvNS_9FwdParamsE,"aw",@nobits
	.sectionflags	@""
	.align	16
	.zero		1024


//--------------------- .nv.shared._ZN10layer_norm13ln_fwd_kernelINS_13Kernel_traitsIf6__halfS2_S2_fjLj7168ELj1ELj1ELj4ELj16ENS_18Kernel_traits_baseILj7168EfS2_S2_S2_fjLj128EEEEELb1ELb1ELb0ELb0EEEvNS_9FwdParamsE --------------------------
	.section	.nv.shared._ZN10layer_norm13ln_fwd_kernelINS_13Kernel_traitsIf6__halfS2_S2_fjLj7168ELj1ELj1ELj4ELj16ENS_18Kernel_traits_baseILj7168EfS2_S2_S2_fjLj128EEEEELb1ELb1ELb0ELb0EEEvNS_9FwdParamsE,"aw",@nobits
	.sectionflags	@""
	.align	16
	.zero		1024


//--------------------- .nv.shared._ZN10layer_norm13ln_fwd_kernelINS_13Kernel_traitsIf6__halfS2_S2_fjLj7168ELj1ELj1ELj4ELj16ENS_18Kernel_traits_baseILj7168EfS2_S2_S2_fjLj128EEEEELb1ELb1ELb0ELb1EEEvNS_9FwdParamsE --------------------------
	.section	.nv.shared._ZN10layer_norm13ln_fwd_kernelINS_13Kernel_traitsIf6__halfS2_S2_fjLj7168ELj1ELj1ELj4ELj16ENS_18Kernel_traits_baseILj7168EfS2_S2_S2_fjLj128EEEEELb1ELb1ELb0ELb1EEEvNS_9FwdParamsE,"aw",@nobits
	.sectionflags	@""
	.align	16
	.zero		1024


//--------------------- .nv.shared._ZN10layer_norm13ln_fwd_kernelINS_13Kernel_traitsIf6__halfS2_S2_fjLj7168ELj1ELj1ELj4ELj16ENS_18Kernel_traits_baseILj7168EfS2_S2_S2_fjLj128EEEEELb1ELb1ELb1ELb0EEEvNS_9FwdParamsE --------------------------
	.section	.nv.shared._ZN10layer_norm13ln_fwd_kernelINS_13Kernel_traitsIf6__halfS2_S2_fjLj7168ELj1ELj1ELj4ELj16ENS_18Kernel_traits_baseILj7168EfS2_S2_S2_fjLj128EEEEELb1ELb1ELb1ELb0EEEvNS_9FwdParamsE,"aw",@nobits
	.sectionflags	@""
	.align	16
	.zero		1024


//--------------------- .nv.shared._ZN10layer_norm13ln_fwd_kernelINS_13Kernel_traitsIf6__halfS2_S2_fjLj7168ELj1ELj1ELj4ELj16ENS_18Kernel_traits_baseILj7168EfS2_S2_S2_fjLj128EEEEELb1ELb1ELb1ELb1EEEvNS_9FwdParamsE --------------------------
	.section	.nv.shared._ZN10layer_norm13ln_fwd_kernelINS_13Kernel_traitsIf6__halfS2_S2_fjLj7168ELj1ELj1ELj4ELj16ENS_18Kernel_traits_baseILj7168EfS2_S2_S2_fjLj128EEEEELb1ELb1ELb1ELb1EEEvNS_9FwdParamsE,"aw",@nobits
	.sectionflags	@""
	.align	16
	.zero		1024


//--------------------- .nv.shared._ZN10layer_norm13ln_fwd_kernelINS_13Kernel_traitsI6__halfS2_fS2_fjLj7168ELj1ELj1ELj4ELj16ENS_18Kernel_traits_baseILj7168ES2_S2_fS2_fjLj128EEEEELb0ELb0ELb0ELb0EEEvNS_9FwdParamsE --------------------------
	.section	.nv.shared._ZN10layer_norm13ln_fwd_kernelINS_13Kernel_traitsI6__halfS2_fS2_fjLj7168ELj1ELj1ELj4ELj16ENS_18Kernel_traits_baseILj7168ES2_S2_fS2_fjLj128EEEEELb0ELb0ELb0ELb0EEEvNS_9FwdParamsE,"aw",@nobits
	.sectionflags	@""
	.align	16
	.zero		1024


//--------------------- .nv.shared._ZN10layer_norm13ln_fwd_kernelINS_13Kernel_traitsI6__halfS2_fS2_fjLj7168ELj1ELj1ELj4ELj16ENS_18Kernel_traits_baseILj7168ES2_S2_fS2_fjLj128EEEEELb0ELb0ELb0ELb1EEEvNS_9FwdParamsE --------------------------
	.section	.nv.shared._ZN10layer_norm13ln_fwd_kernelINS_13Kernel_traitsI6__halfS2_fS2_fjLj7168ELj1ELj1ELj4ELj16ENS_18Kernel_traits_baseILj7168ES2_S2_fS2_fjLj128EEEEELb0ELb0ELb0ELb1EEEvNS_9FwdParamsE,"aw",@nobits
	.sectionflags	@""
	.align	16
	.zero		1024


//--------------------- .nv.shared._ZN10layer_norm13ln_fwd_kernelINS_13Kernel_traitsI6__halfS2_fS2_fjLj7168ELj1ELj1ELj4ELj16ENS_18Kernel_traits_baseILj7168ES2_S2_fS2_fjLj128EEEEELb0ELb0ELb1ELb0EEEvNS_9FwdParamsE --------------------------
	.section	.nv.shared._ZN10layer_norm13ln_fwd_kernelINS_13Kernel_traitsI6__halfS2_fS2_fjLj7168ELj1ELj1ELj4ELj16ENS_18Kernel_traits_baseILj7168ES2_S2_fS2_fjLj128EEEEELb0ELb0ELb1ELb0EEEvNS_9FwdParamsE,"aw",@nobits
	.sectionflags	@""
	.align	16
	.zero		1024


//--------------------- .nv.shared._ZN10layer_norm13ln_fwd_kernelINS_13Kernel_traitsI6__halfS2_fS2_fjLj7168ELj1ELj1ELj4ELj16ENS_18Kernel_traits_baseILj7168ES2_S2_fS2_fjLj128EEEEELb0ELb0ELb1ELb1EEEvNS_9FwdParamsE --------------------------
	.section	.nv.shared._ZN10layer_norm13ln_fwd_kernelINS_13Kernel_traitsI6__halfS2_fS2_fjLj7168ELj1ELj1ELj4ELj16ENS_18Kernel_traits_baseILj7168ES2_S2_fS2_fjLj128EEEEELb0ELb0ELb1ELb1EEEvNS_9FwdParamsE,"aw",@nobits
	.sectionflags	@""
	.align	16
	.zero		1024


//--------------------- .nv.shared._ZN10layer_norm13ln_fwd_kernelINS_13Kernel_traitsI6__halfS2_fS2_fjLj7168ELj1ELj1ELj4ELj16ENS_18Kernel_traits_baseILj7168ES2_S2_fS2_fjLj128EEEEELb0ELb1ELb0ELb0EEEvNS_9FwdParamsE --------------------------
	.section	.nv.shared._ZN10layer_norm13ln_fwd_kernelINS_13Kernel_traitsI6__halfS2_fS2_fjLj7168ELj1ELj1ELj4ELj16ENS_18Kernel_traits_baseILj7168ES2_S2_fS2_fjLj128EEEEELb0ELb1ELb0ELb0EEEvNS_9FwdParamsE,"aw",@nobits
	.sectionflags	@""
	.align	16
	.zero		1024


//--------------------- .nv.shared._ZN10layer_norm13ln_fwd_kernelINS_13Kernel_traitsI6__halfS2_fS2_fjLj7168ELj1ELj1ELj4ELj16ENS_18Kernel_traits_baseILj7168ES2_S2_fS2_fjLj128EEEEELb0ELb1ELb0ELb1EEEvNS_9FwdParamsE --------------------------
	.section	.nv.shared._ZN10layer_norm13ln_fwd_kernelINS_13Kernel_traitsI6__halfS2_fS2_fjLj7168ELj1ELj1ELj4ELj16ENS_18Kernel_traits_baseILj7168ES2_S2_fS2_fjLj128EEEEELb0ELb1ELb0ELb1EEEvNS_9FwdParamsE,"aw",@nobits
	.sectionflags	@""
	.align	16
	.zero		1024


//--------------------- .nv.shared._ZN10layer_norm13ln_fwd_kernelINS_13Kernel_traitsI6__halfS2_fS2_fjLj7168ELj1ELj1ELj4ELj16ENS_18Kernel_traits_baseILj7168ES2_S2_fS2_fjLj128EEEEELb0ELb1ELb1ELb0EEEvNS_9FwdParamsE --------------------------
	.section	.nv.shared._ZN10layer_norm13ln_fwd_kernelINS_13Kernel_traitsI6__halfS2_fS2_fjLj7168ELj1ELj1ELj4ELj16ENS_18Kernel_traits_baseILj7168ES2_S2_fS2_fjLj128EEEEELb0ELb1ELb1ELb0EEEvNS_9FwdParamsE,"aw",@nobits
	.sectionflags	@""
	.align	16
	.zero		1024


//--------------------- .nv.shared._ZN10layer_norm13ln_fwd_kernelINS_13Kernel_traitsI6__halfS2_fS2_fjLj7168ELj1ELj1ELj4ELj16ENS_18Kernel_traits_baseILj7168ES2_S2_fS2_fjLj128EEEEELb0ELb1ELb1ELb1EEEvNS_9FwdParamsE --------------------------
	.section	.nv.shared._ZN10layer_norm13ln_fwd_kernelINS_13Kernel_traitsI6__halfS2_fS2_fjLj7168ELj1ELj1ELj4ELj16ENS_18Kernel_traits_baseILj7168ES2_S2_fS2_fjLj128EEEEELb0ELb1ELb1ELb1EEEvNS_9FwdParamsE,"aw",@nobits
	.sectionflags	@""
	.align	16
	.zero		1024


//--------------------- .nv.shared._ZN10layer_norm13ln_fwd_kernelINS_13Kernel_traitsI6__halfS2_fS2_fjLj7168ELj1ELj1ELj4ELj16ENS_18Kernel_traits_baseILj7168ES2_S2_fS2_fjLj128EEEEELb1ELb0ELb0ELb0EEEvNS_9FwdParamsE --------------------------
	.section	.nv.shared._ZN10layer_norm13ln_fwd_kernelINS_13Kernel_traitsI6__halfS2_fS2_fjLj7168ELj1ELj1ELj4ELj16ENS_18Kernel_traits_baseILj7168ES2_S2_fS2_fjLj128EEEEELb1ELb0ELb0ELb0EEEvNS_9FwdParamsE,"aw",@nobits
	.sectionflags	@""
	.align	16
	.zero		1024


//--------------------- .nv.shared._ZN10layer_norm13ln_fwd_kernelINS_13Kernel_traitsI6__halfS2_fS2_fjLj7168ELj1ELj1ELj4ELj16ENS_18Kernel_traits_baseILj7168ES2_S2_fS2_fjLj128EEEEELb1ELb0ELb0ELb1EEEvNS_9FwdParamsE --------------------------
	.section	.nv.shared._ZN10layer_norm13ln_fwd_kernelINS_13Kernel_traitsI6__halfS2_fS2_fjLj7168ELj1ELj1ELj4ELj16ENS_18Kernel_traits_baseILj7168ES2_S2_fS2_fjLj128EEEEELb1ELb0ELb0ELb1EEEvNS_9FwdParamsE,"aw",@nobits
	.sectionflags	@""
	.align	16
	.zero		1024


//--------------------- .nv.shared._ZN10layer_norm13ln_fwd_kernelINS_13Kernel_traitsI6__halfS2_fS2_fjLj7168ELj1ELj1ELj4ELj16ENS_18Kernel_traits_baseILj7168ES2_S2_fS2_fjLj128EEEEELb1ELb0ELb1ELb0EEEvNS_9FwdParamsE --------------------------
	.section	.nv.shared._ZN10layer_norm13ln_fwd_kernelINS_13Kernel_traitsI6__halfS2_fS2_fjLj7168ELj1ELj1ELj4ELj16ENS_18Kernel_traits_baseILj7168ES2_S2_fS2_fjLj128EEEEELb1ELb0ELb1ELb0EEEvNS_9FwdParamsE,"aw",@nobits
	.sectionflags	@""
	.align	16
	.zero		1024


//--------------------- .nv.shared._ZN10layer_norm13ln_fwd_kernelINS_13Kernel_traitsI6__halfS2_fS2_fjLj7168ELj1ELj1ELj4ELj16ENS_18Kernel_traits_baseILj7168ES2_S2_fS2_fjLj128EEEEELb1ELb0ELb1ELb1EEEvNS_9FwdParamsE --------------------------
	.section	.nv.shared._ZN10layer_norm13ln_fwd_kernelINS_13Kernel_traitsI6__halfS2_fS2_fjLj7168ELj1ELj1ELj4ELj16ENS_18Kernel_traits_baseILj7168ES2_S2_fS2_fjLj128EEEEELb1ELb0ELb1ELb1EEEvNS_9FwdParamsE,"aw",@nobits
	.sectionflags	@""
	.align	16
	.zero		1024


//--------------------- .nv.shared._ZN10layer_norm13ln_fwd_kernelINS_13Kernel_traitsI6__halfS2_fS2_fjLj7168ELj1ELj1ELj4ELj16ENS_18Kernel_traits_baseILj7168ES2_S2_fS2_fjLj128EEEEELb1ELb1ELb0ELb0EEEvNS_9FwdParamsE --------------------------
	.section	.nv.shared._ZN10layer_norm13ln_fwd_kernelINS_13Kernel_traitsI6__halfS2_fS2_fjLj7168ELj1ELj1ELj4ELj16ENS_18Kernel_traits_baseILj7168ES2_S2_fS2_fjLj128EEEEELb1ELb1ELb0ELb0EEEvNS_9FwdParamsE,"aw",@nobits
	.sectionflags	@""
	.align	16
	.zero		1024


//--------------------- .nv.shared._ZN10layer_norm13ln_fwd_kernelINS_13Kernel_traitsI6__halfS2_fS2_fjLj7168ELj1ELj1ELj4ELj16ENS_18Kernel_traits_baseILj7168ES2_S2_fS2_fjLj128EEEEELb1ELb1ELb0ELb1EEEvNS_9FwdParamsE --------------------------
	.section	.nv.shared._ZN10layer_norm13ln_fwd_kernelINS_13Kernel_traitsI6__halfS2_fS2_fjLj7168ELj1ELj1ELj4ELj16ENS_18Kernel_traits_baseILj7168ES2_S2_fS2_fjLj128EEEEELb1ELb1ELb0ELb1EEEvNS_9FwdParamsE,"aw",@nobits
	.sectionflags	@""
	.align	16
	.zero		1024


//--------------------- .nv.shared._ZN10layer_norm13ln_fwd_kernelINS_13Kernel_traitsI6__halfS2_fS2_fjLj7168ELj1ELj1ELj4ELj16ENS_18Kernel_traits_baseILj7168ES2_S2_fS2_fjLj128EEEEELb1ELb1ELb1ELb0EEEvNS_9FwdParamsE --------------------------
	.section	.nv.shared._ZN10layer_norm13ln_fwd_kernelINS_13Kernel_traitsI6__halfS2_fS2_fjLj7168ELj1ELj1ELj4ELj16ENS_18Kernel_traits_baseILj7168ES2_S2_fS2_fjLj128EEEEELb1ELb1ELb1ELb0EEEvNS_9FwdParamsE,"aw",@nobits
	.sectionflags	@""
	.align	16
	.zero		1024


//--------------------- .nv.shared._ZN10layer_norm13ln_fwd_kernelINS_13Kernel_traitsI6__halfS2_fS2_fjLj7168ELj1ELj1ELj4ELj16ENS_18Kernel_traits_baseILj7168ES2_S2_fS2_fjLj128EEEEELb1ELb1ELb1ELb1EEEvNS_9FwdParamsE --------------------------
	.section	.nv.shared._ZN10layer_norm13ln_fwd_kernelINS_13Kernel_traitsI6__halfS2_fS2_fjLj7168ELj1ELj1ELj4ELj16ENS_18Kernel_traits_baseILj7168ES2_S2_fS2_fjLj128EEEEELb1ELb1ELb1ELb1EEEvNS_9FwdParamsE,"aw",@nobits
	.sectionflags	@""
	.align	16
	.zero		1024


//--------------------- .nv.shared._ZN10layer_norm13ln_fwd_kernelINS_13Kernel_traitsIf6__halffS2_fjLj7168ELj1ELj1ELj4ELj16ENS_18Kernel_traits_baseILj7168EfS2_fS2_fjLj128EEEEELb0ELb0ELb0ELb0EEEvNS_9FwdParamsE --------------------------
	.section	.nv.shared._ZN10layer_norm13ln_fwd_kernelINS_13Kernel_traitsIf6__halffS2_fjLj7168ELj1ELj1ELj4ELj16ENS_18Kernel_traits_baseILj7168EfS2_fS2_fjLj128EEEEELb0ELb0ELb0ELb0EEEvNS_9FwdParamsE,"aw",@nobits
	.sectionflags	@""
	.align	16
	.zero		1024


//--------------------- .nv.shared._ZN10layer_norm13ln_fwd_kernelINS_13Kernel_traitsIf6__halffS2_fjLj7168ELj1ELj1ELj4ELj16ENS_18Kernel_traits_baseILj7168EfS2_fS2_fjLj128EEEEELb0ELb0ELb0ELb1EEEvNS_9FwdParamsE --------------------------
	.section	.nv.shared._ZN10layer_norm13ln_fwd_kernelINS_13Kernel_traitsIf6__halffS2_fjLj7168ELj1ELj1ELj4ELj16ENS_18Kernel_traits_baseILj7168EfS2_fS2_fjLj128EEEEELb0ELb0ELb0ELb1EEEvNS_9FwdParamsE,"aw",@nobits
	.sectionflags	@""
	.align	16
	.zero		1024


//--------------------- .nv.shared._ZN10layer_norm13ln_fwd_kernelINS_13Kernel_traitsIf6__halffS2_fjLj7168ELj1ELj1ELj4ELj16ENS_18Kernel_traits_baseILj7168EfS2_fS2_fjLj128EEEEELb0ELb0ELb1ELb0EEEvNS_9FwdParamsE --------------------------
	.section	.nv.shared._ZN10layer_norm13ln_fwd_kernelINS_13Kernel_traitsIf6__halffS2_fjLj7168ELj1ELj1ELj4ELj16ENS_18Kernel_traits_baseILj7168EfS2_fS2_fjLj128EEEEELb0ELb0ELb1ELb0EEEvNS_9FwdParamsE,"aw",@nobits
	.sectionflags	@""
	.align	16
	.zero		1024


//--------------------- .nv.shared._ZN10layer_norm13ln_fwd_kernelINS_13Kernel_traitsIf6__halffS2_fjLj7168ELj1ELj1ELj4ELj16ENS_18Kernel_traits_baseILj7168EfS2_fS2_fjLj128EEEEELb0ELb0ELb1ELb1EEEvNS_9FwdParamsE --------------------------
	.section	.nv.shared._ZN10layer_norm13ln_fwd_kernelINS_13Kernel_traitsIf6__halffS2_fjLj7168ELj1ELj1ELj4ELj16ENS_18Kernel_traits_baseILj7168EfS2_fS2_fjLj128EEEEELb0ELb0ELb1ELb1EEEvNS_9FwdParamsE,"aw",@nobits
	.sectionflags	@""
	.align	16
	.zero		1024


//--------------------- .nv.shared._ZN10layer_norm13ln_fwd_kernelINS_13Kernel_traitsIf6__halffS2_fjLj7168ELj1ELj1ELj4ELj16ENS_18Kernel_traits_baseILj7168EfS2_fS2_fjLj128EEEEELb0ELb1ELb0ELb0EEEvNS_9FwdParamsE --------------------------
	.section	.nv.shared._ZN10layer_norm13ln_fwd_kernelINS_13Kernel_traitsIf6__halffS2_fjLj7168ELj1ELj1ELj4ELj16ENS_18Kernel_traits_baseILj7168EfS2_fS2_fjLj128EEEEELb0ELb1ELb0ELb0EEEvNS_9FwdParamsE,"aw",@nobits
	.sectionflags	@""
	.align	16
	.zero		1024


//--------------------- .nv.shared._ZN10layer_norm13ln_fwd_kernelINS_13Kernel_traitsIf6__halffS2_fjLj7168ELj1ELj1ELj4ELj16ENS_18Kernel_traits_baseILj7168EfS2_fS2_fjLj128EEEEELb0ELb1ELb0ELb1EEEvNS_9FwdParamsE --------------------------
	.section	.nv.shared._ZN10layer_norm13ln_fwd_kernelINS_13Kernel_traitsIf6__halffS2_fjLj7168ELj1ELj1ELj4ELj16ENS_18Kernel_traits_baseILj7168EfS2_fS2_fjLj128EEEEELb0ELb1ELb0ELb1EEEvNS_9FwdParamsE,"aw",@nobits
	.sectionflags	@""
	.align	16
	.zero		1024


//--------------------- .nv.shared._ZN10layer_norm13ln_fwd_kernelINS_13Kernel_traitsIf6__halffS2_fjLj7168ELj1ELj1ELj4ELj16ENS_18Kernel_traits_baseILj7168EfS2_fS2_fjLj128EEEEELb0ELb1ELb1ELb0EEEvNS_9FwdParamsE --------------------------
	.section	.nv.shared._ZN10layer_norm13ln_fwd_kernelINS_13Kernel_traitsIf6__halffS2_fjLj7168ELj1ELj1ELj4ELj16ENS_18Kernel_traits_baseILj7168EfS2_fS2_fjLj128EEEEELb0ELb1ELb1ELb0EEEvNS_9FwdParamsE,"aw",@nobits
	.sectionflags	@""
	.align	16
	.zero		1024


//--------------------- .nv.shared._ZN10layer_norm13ln_fwd_kernelINS_13Kernel_traitsIf6__halffS2_fjLj7168ELj1ELj1ELj4ELj16ENS_18Kernel_traits_baseILj7168EfS2_fS2_fjLj128EEEEELb0ELb1ELb1ELb1EEEvNS_9FwdParamsE --------------------------
	.section	.nv.shared._ZN10layer_norm13ln_fwd_kernelINS_13Kernel_traitsIf6__halffS2_fjLj7168ELj1ELj1ELj4ELj16ENS_18Kernel_traits_baseILj7168EfS2_fS2_fjLj128EEEEELb0ELb1ELb1ELb1EEEvNS_9FwdParamsE,"aw",@nobits
	.sectionflags	@""
	.align	16
	.zero		1024


//--------------------- .nv.shared._ZN10layer_norm13ln_fwd_kernelINS_13Kernel_traitsIf6__halffS2_fjLj7168ELj1ELj1ELj4ELj16ENS_18Kernel_traits_baseILj7168EfS2_fS2_fjLj128EEEEELb1ELb0ELb0ELb0EEEvNS_9FwdParamsE --------------------------
	.section	.nv.shared._ZN10layer_norm13ln_fwd_kernelINS_13Kernel_traitsIf6__halffS2_fjLj7168ELj1ELj1ELj4ELj16ENS_18Kernel_traits_baseILj7168EfS2_fS2_fjLj128EEEEELb1ELb0ELb0ELb0EEEvNS_9FwdParamsE,"aw",@nobits
	.sectionflags	@""
	.align	16
	.zero		1024


//--------------------- .nv.shared._ZN10layer_norm13ln_fwd_kernelINS_13Kernel_traitsIf6__halffS2_fjLj7168ELj1ELj1ELj4ELj16ENS_18Kernel_traits_baseILj7168EfS2_fS2_fjLj128EEEEELb1ELb0ELb0ELb1EEEvNS_9FwdParamsE --------------------------
	.section	.nv.shared._ZN10layer_norm13ln_fwd_kernelINS_13Kernel_traitsIf6__halffS2_fjLj7168ELj1ELj1ELj4ELj16ENS_18Kernel_traits_baseILj7168EfS2_fS2_fjLj128EEEEELb1ELb0ELb0ELb1EEEvNS_9FwdParamsE,"aw",@nobits
	.sectionflags	@""
	.align	16
	.zero		1024


//--------------------- .nv.shared._ZN10layer_norm13ln_fwd_kernelINS_13Kernel_traitsIf6__halffS2_fjLj7168ELj1ELj1ELj4ELj16ENS_18Kernel_traits_baseILj7168EfS2_fS2_fjLj128EEEEELb1ELb0ELb1ELb0EEEvNS_9FwdParamsE --------------------------
	.section	.nv.shared._ZN10layer_norm13ln_fwd_kernelINS_13Kernel_traitsIf6__halffS2_fjLj7168ELj1ELj1ELj4ELj16ENS_18Kernel_traits_baseILj7168EfS2_fS2_fjLj128EEEEELb1ELb0ELb1ELb0EEEvNS_9FwdParamsE,"aw",@nobits
	.sectionflags	@""
	.align	16
	.zero		1024


//--------------------- .nv.shared._ZN10layer_norm13ln_fwd_kernelINS_13Kernel_traitsIf6__halffS2_fjLj7168ELj1ELj1ELj4ELj16ENS_18Kernel_traits_baseILj7168EfS2_fS2_fjLj128EEEEELb1ELb0ELb1ELb1EEEvNS_9FwdParamsE --------------------------
	.section	.nv.shared._ZN10layer_norm13ln_fwd_kernelINS_13Kernel_traitsIf6__halffS2_fjLj7168ELj1ELj1ELj4ELj16ENS_18Kernel_traits_baseILj7168EfS2_fS2_fjLj128EEEEELb1ELb0ELb1ELb1EEEvNS_9FwdParamsE,"aw",@nobits
	.sectionflags	@""
	.align	16
	.zero		1024


//--------------------- .nv.shared._ZN10layer_norm13ln_fwd_kernelINS_13Kernel_traitsIf6__halffS2_fjLj7168ELj1ELj1ELj4ELj16ENS_18Kernel_traits_baseILj7168EfS2_fS2_fjLj128EEEEELb1ELb1ELb0ELb0EEEvNS_9FwdParamsE --------------------------
	.section	.nv.shared._ZN10layer_norm13ln_fwd_kernelINS_13Kernel_traitsIf6__halffS2_fjLj7168ELj1ELj1ELj4ELj16ENS_18Kernel_traits_baseILj7168EfS2_fS2_fjLj128EEEEELb1ELb1ELb0ELb0EEEvNS_9FwdParamsE,"aw",@nobits
	.sectionflags	@""
	.align	16
	.zero		1024


//--------------------- .nv.shared._ZN10layer_norm13ln_fwd_kernelINS_13Kernel_traitsIf6__halffS2_fjLj7168ELj1ELj1ELj4ELj16ENS_18Kernel_traits_baseILj7168EfS2_fS2_fjLj128EEEEELb1ELb1ELb0ELb1EEEvNS_9FwdParamsE --------------------------
	.section	.nv.shared._ZN10layer_norm13ln_fwd_kernelINS_13Kernel_traitsIf6__halffS2_fjLj7168ELj1ELj1ELj4ELj16ENS_18Kernel_traits_baseILj7168EfS2_fS2_fjLj128EEEEELb1ELb1ELb0ELb1EEEvNS_9FwdParamsE,"aw",@nobits
	.sectionflags	@""
	.align	16
	.zero		1024


//--------------------- .nv.shared._ZN10layer_norm13ln_fwd_kernelINS_13Kernel_traitsIf6__halffS2_fjLj7168ELj1ELj1ELj4ELj16ENS_18Kernel_traits_baseILj7168EfS2_fS2_fjLj128EEEEELb1ELb1ELb1ELb0EEEvNS_9FwdParamsE --------------------------
	.section	.nv.shared._ZN10layer_norm13ln_fwd_kernelINS_13Kernel_traitsIf6__halffS2_fjLj7168ELj1ELj1ELj4ELj16ENS_18Kernel_traits_baseILj7168EfS2_fS2_fjLj128EEEEELb1ELb1ELb1ELb0EEEvNS_9FwdParamsE,"aw",@nobits
	.sectionflags	@""
	.align	16
	.zero		1024


//--------------------- .nv.shared._ZN10layer_norm13ln_fwd_kernelINS_13Kernel_traitsIf6__halffS2_fjLj7168ELj1ELj1ELj4ELj16ENS_18Kernel_traits_baseILj7168EfS2_fS2_fjLj128EEEEELb1ELb1ELb1ELb1EEEvNS_9FwdParamsE --------------------------
	.section	.nv.shared._ZN10layer_norm13ln_fwd_kernelINS_13Kernel_traitsIf6__halffS2_fjLj7168ELj1ELj1ELj4ELj16ENS_18Kernel_traits_baseILj7168EfS2_fS2_fjLj128EEEEELb1ELb1ELb1ELb1EEEvNS_9FwdParamsE,"aw",@nobits
	.sectionflags	@""
	.align	16
	.zero		1024


//--------------------- .nv.shared._ZN10layer_norm13ln_fwd_kernelINS_13Kernel_traitsI6__halfffffjLj7168ELj1ELj1ELj8ELj16ENS_18Kernel_traits_baseILj7168ES2_ffffjLj256EEEEELb0ELb0ELb0ELb0EEEvNS_9FwdParamsE --------------------------
	.section	.nv.shared._ZN10layer_norm13ln_fwd_kernelINS_13Kernel_traitsI6__halfffffjLj7168ELj1ELj1ELj8ELj16ENS_18Kernel_traits_baseILj7168ES2_ffffjLj256EEEEELb0ELb0ELb0ELb0EEEvNS_9FwdParamsE,"aw",@nobits
	.sectionflags	@""
	.align	16
	.zero		1024


//--------------------- .nv.shared._ZN10layer_norm13ln_fwd_kernelINS_13Kernel_traitsI6__halfffffjLj7168ELj1ELj1ELj8ELj16ENS_18Kernel_traits_baseILj7168ES2_ffffjLj256EEEEELb0ELb0ELb0ELb1EEEvNS_9FwdParamsE --------------------------
	.section	.nv.shared._ZN10layer_norm13ln_fwd_kernelINS_13Kernel_traitsI6__halfffffjLj7168ELj1ELj1ELj8ELj16ENS_18Kernel_traits_baseILj7168ES2_ffffjLj256EEEEELb0ELb0ELb0ELb1EEEvNS_9FwdParamsE,"aw",@nobits
	.sectionflags	@""
	.align	16
	.zero		1024


//--------------------- .nv.shared._ZN10layer_norm13ln_fwd_kernelINS_13Kernel_traitsI6__halfffffjLj7168ELj1ELj1ELj8ELj16ENS_18Kernel_traits_baseILj7168ES2_ffffjLj256EEEEELb0ELb0ELb1ELb0EEEvNS_9FwdParamsE --------------------------
	.section	.nv.shared._ZN10layer_norm13ln_fwd_kernelINS_13Kernel_traitsI6__halfffffjLj7168ELj1ELj1ELj8ELj16ENS_18Kernel_traits_baseILj7168ES2_ffffjLj256EEEEELb0ELb0ELb1ELb0EEEvNS_9FwdParamsE,"aw",@nobits
	.sectionflags	@""
	.align	16
	.zero		1024


//--------------------- .nv.shared._ZN10layer_norm13ln_fwd_kernelINS_13Kernel_traitsI6__halfffffjLj7168ELj1ELj1ELj8ELj16ENS_18Kernel_traits_baseILj7168ES2_ffffjLj256EEEEELb0ELb0ELb1ELb1EEEvNS_9FwdParamsE --------------------------
	.section	.nv.shared._ZN10layer_norm13ln_fwd_kernelINS_13Kernel_traitsI6__halfffffjLj7168ELj1ELj1ELj8ELj16ENS_18Kernel_traits_baseILj7168ES2_ffffjLj256EEEEELb0ELb0ELb1ELb1EEEvNS_9FwdParamsE,"aw",@nobits
	.sectionflags	@""
	.align	16
	.zero		1024


//--------------------- .nv.shared._ZN10layer_norm13ln_fwd_kernelINS_13Kernel_traitsI6__halfffffjLj7168ELj1ELj1ELj8ELj16ENS_18Kernel_traits_baseILj7168ES2_ffffjLj256EEEEELb0ELb1ELb0ELb0EEEvNS_9FwdParamsE --------------------------
	.section	.nv.shared._ZN10layer_norm13ln_fwd_kernelINS_13Kernel_traitsI6__halfffffjLj7168ELj1ELj1ELj8ELj16ENS_18Kernel_traits_baseILj7168ES2_ffffjLj256EEEEELb0ELb1ELb0ELb0EEEvNS_9FwdParamsE,"aw",@nobits
	.sectionflags	@""
	.align	16
	.zero		1024


//--------------------- .nv.shared._ZN10layer_norm13ln_fwd_kernelINS_13Kernel_traitsI6__halfffffjLj7168ELj1ELj1ELj8ELj16ENS_18Kernel_traits_baseILj7168ES2_ffffjLj256EEEEELb0ELb1ELb0ELb1EEEvNS_9FwdParamsE --------------------------
	.section	.nv.shared._ZN10layer_norm13ln_fwd_kernelINS_13Kernel_traitsI6__halfffffjLj7168ELj1ELj1ELj8ELj16ENS_18Kernel_traits_baseILj7168ES2_ffffjLj256EEEEELb0ELb1ELb0ELb1EEEvNS_9FwdParamsE,"aw",@nobits
	.sectionflags	@""
	.align	16
	.zero		1024


//--------------------- .nv.shared._ZN10layer_norm13ln_fwd_kernelINS_13Kernel_traitsI6__halfffffjLj7168ELj1ELj1ELj8ELj16ENS_18Kernel_traits_baseILj7168ES2_ffffjLj256EEEEELb0ELb1ELb1ELb0EEEvNS_9FwdParamsE --------------------------
	.section	.nv.shared._ZN10layer_norm13ln_fwd_kernelINS_13Kernel_traitsI6__halfffffjLj7168ELj1ELj1ELj8ELj16ENS_18Kernel_traits_baseILj7168ES2_ffffjLj256EEEEELb0ELb1ELb1ELb0EEEvNS_9FwdParamsE,"aw",@nobits
	.sectionflags	@""
	.align	16
	.zero		1024


//--------------------- .nv.shared._ZN10layer_norm13ln_fwd_kernelINS_13Kernel_traitsI6__halfffffjLj7168ELj1ELj1ELj8ELj16ENS_18Kernel_traits_baseILj7168ES2_ffffjLj256EEEEELb0ELb1ELb1ELb1EEEvNS_9FwdParamsE --------------------------
	.section	.nv.shared._ZN10layer_norm13ln_fwd_kernelINS_13Kernel_traitsI6__halfffffjLj7168ELj1ELj1ELj8ELj16ENS_18Kernel_traits_baseILj7168ES2_ffffjLj256EEEEELb0ELb1ELb1ELb1EEEvNS_9FwdParamsE,"aw",@nobits
	.sectionflags	@""
	.align	16
	.zero		1024


//--------------------- .nv.shared._ZN10layer_norm13ln_fwd_kernelINS_13Kernel_traitsI6__halfffffjLj7168ELj1ELj1ELj8ELj16ENS_18Kernel_traits_baseILj7168ES2_ffffjLj256EEEEELb1ELb0ELb0ELb0EEEvNS_9FwdParamsE --------------------------
	.section	.nv.shared._ZN10layer_norm13ln_fwd_kernelINS_13Kernel_traitsI6__halfffffjLj7168ELj1ELj1ELj8ELj16ENS_18Kernel_traits_baseILj7168ES2_ffffjLj256EEEEELb1ELb0ELb0ELb0EEEvNS_9FwdParamsE,"aw",@nobits
	.sectionflags	@""
	.align	16
	.zero		1024


//--------------------- .nv.shared._ZN10layer_norm13ln_fwd_kernelINS_13Kernel_traitsI6__halfffffjLj7168ELj1ELj1ELj8ELj16ENS_18Kernel_traits_baseILj7168ES2_ffffjLj256EEEEELb1ELb0ELb0ELb1EEEvNS_9FwdParamsE --------------------------
	.section	.nv.shared._ZN10layer_norm13ln_fwd_kernelINS_13Kernel_traitsI6__halfffffjLj7168ELj1ELj1ELj8ELj16ENS_18Kernel_traits_baseILj7168ES2_ffffjLj256EEEEELb1ELb0ELb0ELb1EEEvNS_9FwdParamsE,"aw",@nobits
	.sectionflags	@""
	.align	16
	.zero		1024


//--------------------- .nv.shared._ZN10layer_norm13ln_fwd_kernelINS_13Kernel_traitsI6__halfffffjLj7168ELj1ELj1ELj8ELj16ENS_18Kernel_traits_baseILj7168ES2_ffffjLj256EEEEELb1ELb0ELb1ELb0EEEvNS_9FwdParamsE --------------------------
	.section	.nv.shared._ZN10layer_norm13ln_fwd_kernelINS_13Kernel_traitsI6__halfffffjLj7168ELj1ELj1ELj8ELj16ENS_18Kernel_traits_baseILj7168ES2_ffffjLj256EEEEELb1ELb0ELb1ELb0EEEvNS_9FwdParamsE,"aw",@nobits
	.sectionflags	@""
	.align	16
	.zero		1024


//--------------------- .nv.shared._ZN10layer_norm13ln_fwd_kernelINS_13Kernel_traitsI6__halfffffjLj7168ELj1ELj1ELj8ELj16ENS_18Kernel_traits_baseILj7168ES2_ffffjLj256EEEEELb1ELb0ELb1ELb1EEEvNS_9FwdParamsE --------------------------
	.section	.nv.shared._ZN10layer_norm13ln_fwd_kernelINS_13Kernel_traitsI6__halfffffjLj7168ELj1ELj1ELj8ELj16ENS_18Kernel_traits_baseILj7168ES2_ffffjLj256EEEEELb1ELb0ELb1ELb1EEEvNS_9FwdParamsE,"aw",@nobits
	.sectionflags	@""
	.align	16
	.zero		1024


//--------------------- .nv.shared._ZN10layer_norm13ln_fwd_kernelINS_13Kernel_traitsI6__halfffffjLj7168ELj1ELj1ELj8ELj16ENS_18Kernel_traits_baseILj7168ES2_ffffjLj256EEEEELb1ELb1ELb0ELb0EEEvNS_9FwdParamsE --------------------------
	.section	.nv.shared._ZN10layer_norm13ln_fwd_kernelINS_13Kernel_traitsI6__halfffffjLj7168ELj1ELj1ELj8ELj16ENS_18Kernel_traits_baseILj7168ES2_ffffjLj256EEEEELb1ELb1ELb0ELb0EEEvNS_9FwdParamsE,"aw",@nobits
	.sectionflags	@""
	.align	16
	.zero		1024


//--------------------- .nv.shared._ZN10layer_norm13ln_fwd_kernelINS_13Kernel_traitsI6__halfffffjLj7168ELj1ELj1ELj8ELj16ENS_18Kernel_traits_baseILj7168ES2_ffffjLj256EEEEELb1ELb1ELb0ELb1EEEvNS_9FwdParamsE --------------------------
	.section	.nv.shared._ZN10layer_norm13ln_fwd_kernelINS_13Kernel_traitsI6__halfffffjLj7168ELj1ELj1ELj8ELj16ENS_18Kernel_traits_baseILj7168ES2_ffffjLj256EEEEELb1ELb1ELb0ELb1EEEvNS_9FwdParamsE,"aw",@nobits
	.sectionflags	@""
	.align	16
	.zero		1024


//--------------------- .nv.shared._ZN10layer_norm13ln_fwd_kernelINS_13Kernel_traitsI6__halfffffjLj7168ELj1ELj1ELj8ELj16ENS_18Kernel_traits_baseILj7168ES2_ffffjLj256EEEEELb1ELb1ELb1ELb0EEEvNS_9FwdParamsE --------------------------
	.section	.nv.shared._ZN10layer_norm13ln_fwd_kernelINS_13Kernel_traitsI6__halfffffjLj7168ELj1ELj1ELj8ELj16ENS_18Kernel_traits_baseILj7168ES2_ffffjLj256EEEEELb1ELb1ELb1ELb0EEEvNS_9FwdParamsE,"aw",@nobits
	.sectionflags	@""
	.align	16
	.zero		1024


//--------------------- .nv.shared._ZN10layer_norm13ln_fwd_kernelINS_13Kernel_traitsI6__halfffffjLj7168ELj1ELj1ELj8ELj16ENS_18Kernel_traits_baseILj7168ES2_ffffjLj256EEEEELb1ELb1ELb1ELb1EEEvNS_9FwdParamsE --------------------------
	.section	.nv.shared._ZN10layer_norm13ln_fwd_kernelINS_13Kernel_traitsI6__halfffffjLj7168ELj1ELj1ELj8ELj16ENS_18Kernel_traits_baseILj7168ES2_ffffjLj256EEEEELb1ELb1ELb1ELb1EEEvNS_9FwdParamsE,"aw",@nobits
	.sectionflags	@""
	.align	16
	.zero		1024


//--------------------- .nv.shared._ZN10layer_norm13ln_fwd_kernelINS_13Kernel_traitsIfffffjLj7168ELj1ELj1ELj8ELj16ENS_18Kernel_traits_baseILj7168EfffffjLj256EEEEELb0ELb0ELb0ELb0EEEvNS_9FwdParamsE --------------------------
	.section	.nv.shared._ZN10layer_norm13ln_fwd_kernelINS_13Kernel_traitsIfffffjLj7168ELj1ELj1ELj8ELj16ENS_18Kernel_traits_baseILj7168EfffffjLj256EEEEELb0ELb0ELb0ELb0EEEvNS_9FwdParamsE,"aw",@nobits
	.sectionflags	@""
	.align	16
	.zero		1024


//--------------------- .nv.shared._ZN10layer_norm13ln_fwd_kernelINS_13Kernel_traitsIfffffjLj7168ELj1ELj1ELj8ELj16ENS_18Kernel_traits_baseILj7168EfffffjLj256EEEEELb0ELb0ELb0ELb1EEEvNS_9FwdParamsE --------------------------
	.section	.nv.shared._ZN10layer_norm13ln_fwd_kernelINS_13Kernel_traitsIfffffjLj7168ELj1ELj1ELj8ELj16ENS_18Kernel_traits_baseILj7168EfffffjLj256EEEEELb0ELb0ELb0ELb1EEEvNS_9FwdParamsE,"aw",@nobits
	.sectionflags	@""
	.align	16
	.zero		1024


//--------------------- .nv.shared._ZN10layer_norm13ln_fwd_kernelINS_13Kernel_traitsIfffffjLj7168ELj1ELj1ELj8ELj16ENS_18Kernel_traits_baseILj7168EfffffjLj256EEEEELb0ELb0ELb1ELb0EEEvNS_9FwdParamsE --------------------------
	.section	.nv.shared._ZN10layer_norm13ln_fwd_kernelINS_13Kernel_traitsIfffffjLj7168ELj1ELj1ELj8ELj16ENS_18Kernel_traits_baseILj7168EfffffjLj256EEEEELb0ELb0ELb1ELb0EEEvNS_9FwdParamsE,"aw",@nobits
	.sectionflags	@""
	.align	16
	.zero		1024


//--------------------- .nv.shared._ZN10layer_norm13ln_fwd_kernelINS_13Kernel_traitsIfffffjLj7168ELj1ELj1ELj8ELj16ENS_18Kernel_traits_baseILj7168EfffffjLj256EEEEELb0ELb0ELb1ELb1EEEvNS_9FwdParamsE --------------------------
	.section	.nv.shared._ZN10layer_norm13ln_fwd_kernelINS_13Kernel_traitsIfffffjLj7168ELj1ELj1ELj8ELj16ENS_18Kernel_traits_baseILj7168EfffffjLj256EEEEELb0ELb0ELb1ELb1EEEvNS_9FwdParamsE,"aw",@nobits
	.sectionflags	@""
	.align	16
	.zero		1024


//--------------------- .nv.shared._ZN10layer_norm13ln_fwd_kernelINS_13Kernel_traitsIfffffjLj7168ELj1ELj1ELj8ELj16ENS_18Kernel_traits_baseILj7168EfffffjLj256EEEEELb0ELb1ELb0ELb0EEEvNS_9FwdParamsE --------------------------
	.section	.nv.shared._ZN10layer_norm13ln_fwd_kernelINS_13Kernel_traitsIfffffjLj7168ELj1ELj1ELj8ELj16ENS_18Kernel_traits_baseILj7168EfffffjLj256EEEEELb0ELb1ELb0ELb0EEEvNS_9FwdParamsE,"aw",@nobits
	.sectionflags	@""
	.align	16
	.zero		1024


//--------------------- .nv.shared._ZN10layer_norm13ln_fwd_kernelINS_13Kernel_traitsIfffffjLj7168ELj1ELj1ELj8ELj16ENS_18Kernel_traits_baseILj7168EfffffjLj256EEEEELb0ELb1ELb0ELb1EEEvNS_9FwdParamsE --------------------------
	.section	.nv.shared._ZN10layer_norm13ln_fwd_kernelINS_13Kernel_traitsIfffffjLj7168ELj1ELj1ELj8ELj16ENS_18Kernel_traits_baseILj7168EfffffjLj256EEEEELb0ELb1ELb0ELb1EEEvNS_9FwdParamsE,"aw",@nobits
	.sectionflags	@""
	.align	16
	.zero		1024


//--------------------- .nv.shared._ZN10layer_norm13ln_fwd_kernelINS_13Kernel_traitsIfffffjLj7168ELj1ELj1ELj8ELj16ENS_18Kernel_traits_baseILj7168EfffffjLj256EEEEELb0ELb1ELb1ELb0EEEvNS_9FwdParamsE --------------------------
	.section	.nv.shared._ZN10layer_norm13ln_fwd_kernelINS_13Kernel_traitsIfffffjLj7168ELj1ELj1ELj8ELj16ENS_18Kernel_traits_baseILj7168EfffffjLj256EEEEELb0ELb1ELb1ELb0EEEvNS_9FwdParamsE,"aw",@nobits
	.sectionflags	@""
	.align	16
	.zero		1024


//--------------------- .nv.shared._ZN10layer_norm13ln_fwd_kernelINS_13Kernel_traitsIfffffjLj7168ELj1ELj1ELj8ELj16ENS_18Kernel_traits_baseILj7168EfffffjLj256EEEEELb0ELb1ELb1ELb1EEEvNS_9FwdParamsE --------------------------
	.section	.nv.shared._ZN10layer_norm13ln_fwd_kernelINS_13Kernel_traitsIfffffjLj7168ELj1ELj1ELj8ELj16ENS_18Kernel_traits_baseILj7168EfffffjLj256EEEEELb0ELb1ELb1ELb1EEEvNS_9FwdParamsE,"aw",@nobits
	.sectionflags	@""
	.align	16
	.zero		1024


//--------------------- .nv.shared._ZN10layer_norm13ln_fwd_kernelINS_13Kernel_traitsIfffffjLj7168ELj1ELj1ELj8ELj16ENS_18Kernel_traits_baseILj7168EfffffjLj256EEEEELb1ELb0ELb0ELb0EEEvNS_9FwdParamsE --------------------------
	.section	.nv.shared._ZN10layer_norm13ln_fwd_kernelINS_13Kernel_traitsIfffffjLj7168ELj1ELj1ELj8ELj16ENS_18Kernel_traits_baseILj7168EfffffjLj256EEEEELb1ELb0ELb0ELb0EEEvNS_9FwdParamsE,"aw",@nobits
	.sectionflags	@""
	.align	16
	.zero		1024


//--------------------- .nv.shared._ZN10layer_norm13ln_fwd_kernelINS_13Kernel_traitsIfffffjLj7168ELj1ELj1ELj8ELj16ENS_18Kernel_traits_baseILj7168EfffffjLj256EEEEELb1ELb0ELb0ELb1EEEvNS_9FwdParamsE --------------------------
	.section	.nv.shared._ZN10layer_norm13ln_fwd_kernelINS_13Kernel_traitsIfffffjLj7168ELj1ELj1ELj8ELj16ENS_18Kernel_traits_baseILj7168EfffffjLj256EEEEELb1ELb0ELb0ELb1EEEvNS_9FwdParamsE,"aw",@nobits
	.sectionflags	@""
	.align	16
	.zero		1024


//--------------------- .nv.shared._ZN10layer_norm13ln_fwd_kernelINS_13Kernel_traitsIfffffjLj7168ELj1ELj1ELj8ELj16ENS_18Kernel_traits_baseILj7168EfffffjLj256EEEEELb1ELb0ELb1ELb0EEEvNS_9FwdParamsE --------------------------
	.section	.nv.shared._ZN10layer_norm13ln_fwd_kernelINS_13Kernel_traitsIfffffjLj7168ELj1ELj1ELj8ELj16ENS_18Kernel_traits_baseILj7168EfffffjLj256EEEEELb1ELb0ELb1ELb0EEEvNS_9FwdParamsE,"aw",@nobits
	.sectionflags	@""
	.align	16
	.zero		1024


//--------------------- .nv.shared._ZN10layer_norm13ln_fwd_kernelINS_13Kernel_traitsIfffffjLj7168ELj1ELj1ELj8ELj16ENS_18Kernel_traits_baseILj7168EfffffjLj256EEEEELb1ELb0ELb1ELb1EEEvNS_9FwdParamsE --------------------------
	.section	.nv.shared._ZN10layer_norm13ln_fwd_kernelINS_13Kernel_traitsIfffffjLj7168ELj1ELj1ELj8ELj16ENS_18Kernel_traits_baseILj7168EfffffjLj256EEEEELb1ELb0ELb1ELb1EEEvNS_9FwdParamsE,"aw",@nobits
	.sectionflags	@""
	.align	16
	.zero		1024


//--------------------- .nv.shared._ZN10layer_norm13ln_fwd_kernelINS_13Kernel_traitsIfffffjLj7168ELj1ELj1ELj8ELj16ENS_18Kernel_traits_baseILj7168EfffffjLj256EEEEELb1ELb1ELb0ELb0EEEvNS_9FwdParamsE --------------------------
	.section	.nv.shared._ZN10layer_norm13ln_fwd_kernelINS_13Kernel_traitsIfffffjLj7168ELj1ELj1ELj8ELj16ENS_18Kernel_traits_baseILj7168EfffffjLj256EEEEELb1ELb1ELb0ELb0EEEvNS_9FwdParamsE,"aw",@nobits
	.sectionflags	@""
	.align	16
	.zero		1024


//--------------------- .nv.shared._ZN10layer_norm13ln_fwd_kernelINS_13Kernel_traitsIfffffjLj7168ELj1ELj1ELj8ELj16ENS_18Kernel_traits_baseILj7168EfffffjLj256EEEEELb1ELb1ELb0ELb1EEEvNS_9FwdParamsE --------------------------
	.section	.nv.shared._ZN10layer_norm13ln_fwd_kernelINS_13Kernel_traitsIfffffjLj7168ELj1ELj1ELj8ELj16ENS_18Kernel_traits_baseILj7168EfffffjLj256EEEEELb1ELb1ELb0ELb1EEEvNS_9FwdParamsE,"aw",@nobits
	.sectionflags	@""
	.align	16
	.zero		1024


//--------------------- .nv.shared._ZN10layer_norm13ln_fwd_kernelINS_13Kernel_traitsIfffffjLj7168ELj1ELj1ELj8ELj16ENS_18Kernel_traits_baseILj7168EfffffjLj256EEEEELb1ELb1ELb1ELb0EEEvNS_9FwdParamsE --------------------------
	.section	.nv.shared._ZN10layer_norm13ln_fwd_kernelINS_13Kernel_traitsIfffffjLj7168ELj1ELj1ELj8ELj16ENS_18Kernel_traits_baseILj7168EfffffjLj256EEEEELb1ELb1ELb1ELb0EEEvNS_9FwdParamsE,"aw",@nobits
	.sectionflags	@""
	.align	16
	.zero		1024


//--------------------- .nv.shared._ZN10layer_norm13ln_fwd_kernelINS_13Kernel_traitsIfffffjLj7168ELj1ELj1ELj8ELj16ENS_18Kernel_traits_baseILj7168EfffffjLj256EEEEELb1ELb1ELb1ELb1EEEvNS_9FwdParamsE --------------------------
	.section	.nv.shared._ZN10layer_norm13ln_fwd_kernelINS_13Kernel_traitsIfffffjLj7168ELj1ELj1ELj8ELj16ENS_18Kernel_traits_baseILj7168EfffffjLj256EEEEELb1ELb1ELb1ELb1EEEvNS_9FwdParamsE,"aw",@nobits
	.sectionflags	@""
	.align	16
	.zero		1024


//--------------------- .nv.constant0._ZN10layer_norm13ln_fwd_kernelINS_13Kernel_traitsI13__nv_bfloat16S2_S2_S2_fjLj7168ELj1ELj1ELj4ELj16ENS_18Kernel_traits_baseILj7168ES2_S2_S2_S2_fjLj128EEEEELb0ELb0ELb0ELb0EEEvNS_9FwdParamsE --------------------------
	.section	.nv.constant0._ZN10layer_norm13ln_fwd_kernelINS_13Kernel_traitsI13__nv_bfloat16S2_S2_S2_fjLj7168ELj1ELj1ELj4ELj16ENS_18Kernel_traits_baseILj7168ES2_S2_S2_S2_fjLj128EEEEELb0ELb0ELb0ELb0EEEvNS_9FwdParamsE,"a",@progbits
	.sectionflags	@""
	.align	4
.nv.constant0._ZN10layer_norm13ln_fwd_kernelINS_13Kernel_traitsI13__nv_bfloat16S2_S2_S2_fjLj7168ELj1ELj1ELj4ELj16ENS_18Kernel_traits_baseILj7168ES2_S2_S2_S2_fjLj128EEEEELb0ELb0ELb0ELb0EEEvNS_9FwdParamsE:
	.zero		760


//--------------------- .nv.constant0._ZN10layer_norm13ln_fwd_kernelINS_13Kernel_traitsI13__nv_bfloat16S2_S2_S2_fjLj7168ELj1ELj1ELj4ELj16ENS_18Kernel_traits_baseILj7168ES2_S2_S2_S2_fjLj128EEEEELb0ELb0ELb0ELb1EEEvNS_9FwdParamsE --------------------------
	.section	.nv.constant0._ZN10layer_norm13ln_fwd_kernelINS_13Kernel_traitsI13__nv_bfloat16S2_S2_S2_fjLj7168ELj1ELj1ELj4ELj16ENS_18Kernel_traits_baseILj7168ES2_S2_S2_S2_fjLj128EEEEELb0ELb0ELb0ELb1EEEvNS_9FwdParamsE,"a",@progbits
	.sectionflags	@""
	.align	4
.nv.constant0._ZN10layer_norm13ln_fwd_kernelINS_13Kernel_traitsI13__nv_bfloat16S2_S2_S2_fjLj7168ELj1ELj1ELj4ELj16ENS_18Kernel_traits_baseILj7168ES2_S2_S2_S2_fjLj128EEEEELb0ELb0ELb0ELb1EEEvNS_9FwdParamsE:
	.zero		760


//--------------------- .nv.constant0._ZN10layer_norm13ln_fwd_kernelINS_13Kernel_traitsI13__nv_bfloat16S2_S2_S2_fjLj7168ELj1ELj1ELj4ELj16ENS_18Kernel_traits_baseILj7168ES2_S2_S2_S2_fjLj128EEEEELb0ELb0ELb1ELb0EEEvNS_9FwdParamsE --------------------------
	.section	.nv.constant0._ZN10layer_norm13ln_fwd_kernelINS_13Kernel_traitsI13__nv_bfloat16S2_S2_S2_fjLj7168ELj1ELj1ELj4ELj16ENS_18Kernel_traits_baseILj7168ES2_S2_S2_S2_fjLj128EEEEELb0ELb0ELb1ELb0EEEvNS_9FwdParamsE,"a",@progbits
	.sectionflags	@""
	.align	4
.nv.constant0._ZN10layer_norm13ln_fwd_kernelINS_13Kernel_traitsI13__nv_bfloat16S2_S2_S2_fjLj7168ELj1ELj1ELj4ELj16ENS_18Kernel_traits_baseILj7168ES2_S2_S2_S2_fjLj128EEEEELb0ELb0ELb1ELb0EEEvNS_9FwdParamsE:
	.zero		760


//--------------------- .nv.constant0._ZN10layer_norm13ln_fwd_kernelINS_13Kernel_traitsI13__nv_bfloat16S2_S2_S2_fjLj7168ELj1ELj1ELj4ELj16ENS_18Kernel_traits_baseILj7168ES2_S2_S2_S2_fjLj128EEEEELb0ELb0ELb1ELb1EEEvNS_9FwdParamsE --------------------------
	.section	.nv.constant0._ZN10layer_norm13ln_fwd_kernelINS_13Kernel_traitsI13__nv_bfloat16S2_S2_S2_fjLj7168ELj1ELj1ELj4ELj16ENS_18Kernel_traits_baseILj7168ES2_S2_S2_S2_fjLj128EEEEELb0ELb0ELb1ELb1EEEvNS_9FwdParamsE,"a",@progbits
	.sectionflags	@""
	.align	4
.nv.constant0._ZN10layer_norm13ln_fwd_kernelINS_13Kernel_traitsI13__nv_bfloat16S2_S2_S2_fjLj7168ELj1ELj1ELj4ELj16ENS_18Kernel_traits_baseILj7168ES2_S2_S2_S2_fjLj128EEEEELb0ELb0ELb1ELb1EEEvNS_9FwdParamsE:
	.zero		760


//--------------------- .nv.constant0._ZN10layer_norm13ln_fwd_kernelINS_13Kernel_traitsI13__nv_bfloat16S2_S2_S2_fjLj7168ELj1ELj1ELj4ELj16ENS_18Kernel_traits_baseILj7168ES2_S2_S2_S2_fjLj128EEEEELb0ELb1ELb0ELb0EEEvNS_9FwdParamsE --------------------------
	.section	.nv.constant0._ZN10layer_norm13ln_fwd_kernelINS_13Kernel_traitsI13__nv_bfloat16S2_S2_S2_fjLj7168ELj1ELj1ELj4ELj16ENS_18Kernel_traits_baseILj7168ES2_S2_S2_S2_fjLj128EEEEELb0ELb1ELb0ELb0EEEvNS_9FwdParamsE,"a",@progbits
	.sectionflags	@""
	.align	4
.nv.constant0._ZN10layer_norm13ln_fwd_kernelINS_13Kernel_traitsI13__nv_bfloat16S2_S2_S2_fjLj7168ELj1ELj1ELj4ELj16ENS_18Kernel_traits_baseILj7168ES2_S2_S2_S2_fjLj128EEEEELb0ELb1ELb0ELb0EEEvNS_9FwdParamsE:
	.zero		760


//--------------------- .nv.constant0._ZN10layer_norm13ln_fwd_kernelINS_13Kernel_traitsI13__nv_bfloat16S2_S2_S2_fjLj7168ELj1ELj1ELj4ELj16ENS_18Kernel_traits_baseILj7168ES2_S2_S2_S2_fjLj128EEEEELb0ELb1ELb0ELb1EEEvNS_9FwdParamsE --------------------------
	.section	.nv.constant0._ZN10layer_norm13ln_fwd_kernelINS_13Kernel_traitsI13__nv_bfloat16S2_S2_S2_fjLj7168ELj1ELj1ELj4ELj16ENS_18Kernel_traits_baseILj7168ES2_S2_S2_S2_fjLj128EEEEELb0ELb1ELb0ELb1EEEvNS_9FwdParamsE,"a",@progbits
	.sectionflags	@""
	.align	4
.nv.constant0._ZN10layer_norm13ln_fwd_kernelINS_13Kernel_traitsI13__nv_bfloat16S2_S2_S2_fjLj7168ELj1ELj1ELj4ELj16ENS_18Kernel_traits_baseILj7168ES2_S2_S2_S2_fjLj128EEEEELb0ELb1ELb0ELb1EEEvNS_9FwdParamsE:
	.zero		760


//--------------------- .nv.constant0._ZN10layer_norm13ln_fwd_kernelINS_13Kernel_traitsI13__nv_bfloat16S2_S2_S2_fjLj7168ELj1ELj1ELj4ELj16ENS_18Kernel_traits_baseILj7168ES2_S2_S2_S2_fjLj128EEEEELb0ELb1ELb1ELb0EEEvNS_9FwdParamsE --------------------------
	.section	.nv.constant0._ZN10layer_norm13ln_fwd_kernelINS_13Kernel_traitsI13__nv_bfloat16S2_S2_S2_fjLj7168ELj1ELj1ELj4ELj16ENS_18Kernel_traits_baseILj7168ES2_S2_S2_S2_fjLj128EEEEELb0ELb1ELb1ELb0EEEvNS_9FwdParamsE,"a",@progbits
	.sectionflags	@""
	.align	4
.nv.constant0._ZN10layer_norm13ln_fwd_kernelINS_13Kernel_traitsI13__nv_bfloat16S2_S2_S2_fjLj7168ELj1ELj1ELj4ELj16ENS_18Kernel_traits_baseILj7168ES2_S2_S2_S2_fjLj128EEEEELb0ELb1ELb1ELb0EEEvNS_9FwdParamsE:
	.zero		760


//--------------------- .nv.constant0._ZN10layer_norm13ln_fwd_kernelINS_13Kernel_traitsI13__nv_bfloat16S2_S2_S2_fjLj7168ELj1ELj1ELj4ELj16ENS_18Kernel_traits_baseILj7168ES2_S2_S2_S2_fjLj128EEEEELb0ELb1ELb1ELb1EEEvNS_9FwdParamsE --------------------------
	.section	.nv.constant0._ZN10layer_norm13ln_fwd_kernelINS_13Kernel_traitsI13__nv_bfloat16S2_S2_S2_fjLj7168ELj1ELj1ELj4ELj16ENS_18Kernel_traits_baseILj7168ES2_S2_S2_S2_fjLj128EEEEELb0ELb1ELb1ELb1EEEvNS_9FwdParamsE,"a",@progbits
	.sectionflags	@""
	.align	4
.nv.constant0._ZN10layer_norm13ln_fwd_kernelINS_13Kernel_traitsI13__nv_bfloat16S2_S2_S2_fjLj7168ELj1ELj1ELj4ELj16ENS_18Kernel_traits_baseILj7168ES2_S2_S2_S2_fjLj128EEEEELb0ELb1ELb1ELb1EEEvNS_9FwdParamsE:
	.zero		760


//--------------------- .nv.constant0._ZN10layer_norm13ln_fwd_kernelINS_13Kernel_traitsI13__nv_bfloat16S2_S2_S2_fjLj7168ELj1ELj1ELj4ELj16ENS_18Kernel_traits_baseILj7168ES2_S2_S2_S2_fjLj128EEEEELb1ELb0ELb0ELb0EEEvNS_9FwdParamsE --------------------------
	.section	.nv.constant0._ZN10layer_norm13ln_fwd_kernelINS_13Kernel_traitsI13__nv_bfloat16S2_S2_S2_fjLj7168ELj1ELj1ELj4ELj16ENS_18Kernel_traits_baseILj7168ES2_S2_S2_S2_fjLj128EEEEELb1ELb0ELb0ELb0EEEvNS_9FwdParamsE,"a",@progbits
	.sectionflags	@""
	.align	4
.nv.constant0._ZN10layer_norm13ln_fwd_kernelINS_13Kernel_traitsI13__nv_bfloat16S2_S2_S2_fjLj7168ELj1ELj1ELj4ELj16ENS_18Kernel_traits_baseILj7168ES2_S2_S2_S2_fjLj128EEEEELb1ELb0ELb0ELb0EEEvNS_9FwdParamsE:
	.zero		760


//--------------------- .nv.constant0._ZN10layer_norm13ln_fwd_kernelINS_13Kernel_traitsI13__nv_bfloat16S2_S2_S2_fjLj7168ELj1ELj1ELj4ELj16ENS_18Kernel_traits_baseILj7168ES2_S2_S2_S2_fjLj128EEEEELb1ELb0ELb0ELb1EEEvNS_9FwdParamsE --------------------------
	.section	.nv.constant0._ZN10layer_norm13ln_fwd_kernelINS_13Kernel_traitsI13__nv_bfloat16S2_S2_S2_fjLj7168ELj1ELj1ELj4ELj16ENS_18Kernel_traits_baseILj7168ES2_S2_S2_S2_fjLj128EEEEELb1ELb0ELb0ELb1EEEvNS_9FwdParamsE,"a",@progbits
	.sectionflags	@""
	.align	4
.nv.constant0._ZN10layer_norm13ln_fwd_kernelINS_13Kernel_traitsI13__nv_bfloat16S2_S2_S2_fjLj7168ELj1ELj1ELj4ELj16ENS_18Kernel_traits_baseILj7168ES2_S2_S2_S2_fjLj128EEEEELb1ELb0ELb0ELb1EEEvNS_9FwdParamsE:
	.zero		760


//--------------------- .nv.constant0._ZN10layer_norm13ln_fwd_kernelINS_13Kernel_traitsI13__nv_bfloat16S2_S2_S2_fjLj7168ELj1ELj1ELj4ELj16ENS_18Kernel_traits_baseILj7168ES2_S2_S2_S2_fjLj128EEEEELb1ELb0ELb1ELb0EEEvNS_9FwdParamsE --------------------------
	.section	.nv.constant0._ZN10layer_norm13ln_fwd_kernelINS_13Kernel_traitsI13__nv_bfloat16S2_S2_S2_fjLj7168ELj1ELj1ELj4ELj16ENS_18Kernel_traits_baseILj7168ES2_S2_S2_S2_fjLj128EEEEELb1ELb0ELb1ELb0EEEvNS_9FwdParamsE,"a",@progbits
	.sectionflags	@""
	.align	4
.nv.constant0._ZN10layer_norm13ln_fwd_kernelINS_13Kernel_traitsI13__nv_bfloat16S2_S2_S2_fjLj7168ELj1ELj1ELj4ELj16ENS_18Kernel_traits_baseILj7168ES2_S2_S2_S2_fjLj128EEEEELb1ELb0ELb1ELb0EEEvNS_9FwdParamsE:
	.zero		760


//--------------------- .nv.constant0._ZN10layer_norm13ln_fwd_kernelINS_13Kernel_traitsI13__nv_bfloat16S2_S2_S2_fjLj7168ELj1ELj1ELj4ELj16ENS_18Kernel_traits_baseILj7168ES2_S2_S2_S2_fjLj128EEEEELb1ELb0ELb1ELb1EEEvNS_9FwdParamsE --------------------------
	.section	.nv.constant0._ZN10layer_norm13ln_fwd_kernelINS_13Kernel_traitsI13__nv_bfloat16S2_S2_S2_fjLj7168ELj1ELj1ELj4ELj16ENS_18Kernel_traits_baseILj7168ES2_S2_S2_S2_fjLj128EEEEELb1ELb0ELb1ELb1EEEvNS_9FwdParamsE,"a",@progbits
	.sectionflags	@""
	.align	4
.nv.constant0._ZN10layer_norm13ln_fwd_kernelINS_13Kernel_traitsI13__nv_bfloat16S2_S2_S2_fjLj7168ELj1ELj1ELj4ELj16ENS_18Kernel_traits_baseILj7168ES2_S2_S2_S2_fjLj128EEEEELb1ELb0ELb1ELb1EEEvNS_9FwdParamsE:
	.zero		760


//--------------------- .nv.constant0._ZN10layer_norm13ln_fwd_kernelINS_13Kernel_traitsI13__nv_bfloat16S2_S2_S2_fjLj7168ELj1ELj1ELj4ELj16ENS_18Kernel_traits_baseILj7168ES2_S2_S2_S2_fjLj128EEEEELb1ELb1ELb0ELb0EEEvNS_9FwdParamsE --------------------------
	.section	.nv.constant0._ZN10layer_norm13ln_fwd_kernelINS_13Kernel_traitsI13__nv_bfloat16S2_S2_S2_fjLj7168ELj1ELj1ELj4ELj16ENS_18Kernel_traits_baseILj7168ES2_S2_S2_S2_fjLj128EEEEELb1ELb1ELb0ELb0EEEvNS_9FwdParamsE,"a",@progbits
	.sectionflags	@""
	.align	4
.nv.constant0._ZN10layer_norm13ln_fwd_kernelINS_13Kernel_traitsI13__nv_bfloat16S2_S2_S2_fjLj7168ELj1ELj1ELj4ELj16ENS_18Kernel_traits_baseILj7168ES2_S2_S2_S2_fjLj128EEEEELb1ELb1ELb0ELb0EEEvNS_9FwdParamsE:
	.zero		760


//--------------------- .nv.constant0._ZN10layer_norm13ln_fwd_kernelINS_13Kernel_traitsI13__nv_bfloat16S2_S2_S2_fjLj7168ELj1ELj1ELj4ELj16ENS_18Kernel_traits_baseILj7168ES2_S2_S2_S2_fjLj128EEEEELb1ELb1ELb0ELb1EEEvNS_9FwdParamsE --------------------------
	.section	.nv.constant0._ZN10layer_norm13ln_fwd_kernelINS_13Kernel_traitsI13__nv_bfloat16S2_S2_S2_fjLj7168ELj1ELj1ELj4ELj16ENS_18Kernel_traits_baseILj7168ES2_S2_S2_S2_fjLj128EEEEELb1ELb1ELb0ELb1EEEvNS_9FwdParamsE,"a",@progbits
	.sectionflags	@""
	.align	4
.nv.constant0._ZN10layer_norm13ln_fwd_kernelINS_13Kernel_traitsI13__nv_bfloat16S2_S2_S2_fjLj7168ELj1ELj1ELj4ELj16ENS_18Kernel_traits_baseILj7168ES2_S2_S2_S2_fjLj128EEEEELb1ELb1ELb0ELb1EEEvNS_9FwdParamsE:
	.zero		760


//--------------------- .nv.constant0._ZN10layer_norm13ln_fwd_kernelINS_13Kernel_traitsI13__nv_bfloat16S2_S2_S2_fjLj7168ELj1ELj1ELj4ELj16ENS_18Kernel_traits_baseILj7168ES2_S2_S2_S2_fjLj128EEEEELb1ELb1ELb1ELb0EEEvNS_9FwdParamsE --------------------------
	.section	.nv.constant0._ZN10layer_norm13ln_fwd_kernelINS_13Kernel_traitsI13__nv_bfloat16S2_S2_S2_fjLj7168ELj1ELj1ELj4ELj16ENS_18Kernel_traits_baseILj7168ES2_S2_S2_S2_fjLj128EEEEELb1ELb1ELb1ELb0EEEvNS_9FwdParamsE,"a",@progbits
	.sectionflags	@""
	.align	4
.nv.constant0._ZN10layer_norm13ln_fwd_kernelINS_13Kernel_traitsI13__nv_bfloat16S2_S2_S2_fjLj7168ELj1ELj1ELj4ELj16ENS_18Kernel_traits_baseILj7168ES2_S2_S2_S2_fjLj128EEEEELb1ELb1ELb1ELb0EEEvNS_9FwdParamsE:
	.zero		760


//--------------------- .nv.constant0._ZN10layer_norm13ln_fwd_kernelINS_13Kernel_traitsI13__nv_bfloat16S2_S2_S2_fjLj7168ELj1ELj1ELj4ELj16ENS_18Kernel_traits_baseILj7168ES2_S2_S2_S2_fjLj128EEEEELb1ELb1ELb1ELb1EEEvNS_9FwdParamsE --------------------------
	.section	.nv.constant0._ZN10layer_norm13ln_fwd_kernelINS_13Kernel_traitsI13__nv_bfloat16S2_S2_S2_fjLj7168ELj1ELj1ELj4ELj16ENS_18Kernel_traits_baseILj7168ES2_S2_S2_S2_fjLj128EEEEELb1ELb1ELb1ELb1EEEvNS_9FwdParamsE,"a",@progbits
	.sectionflags	@""
	.align	4
.nv.constant0._ZN10layer_norm13ln_fwd_kernelINS_13Kernel_traitsI13__nv_bfloat16S2_S2_S2_fjLj7168ELj1ELj1ELj4ELj16ENS_18Kernel_traits_baseILj7168ES2_S2_S2_S2_fjLj128EEEEELb1ELb1ELb1ELb1EEEvNS_9FwdParamsE:
	.zero		760


//--------------------- .nv.constant0._ZN10layer_norm13ln_fwd_kernelINS_13Kernel_traitsI6__halfS2_S2_S2_fjLj7168ELj1ELj1ELj4ELj16ENS_18Kernel_traits_baseILj7168ES2_S2_S2_S2_fjLj128EEEEELb0ELb0ELb0ELb0EEEvNS_9FwdParamsE --------------------------
	.section	.nv.constant0._ZN10layer_norm13ln_fwd_kernelINS_13Kernel_traitsI6__halfS2_S2_S2_fjLj7168ELj1ELj1ELj4ELj16ENS_18Kernel_traits_baseILj7168ES2_S2_S2_S2_fjLj128EEEEELb0ELb0ELb0ELb0EEEvNS_9FwdParamsE,"a",@progbits
	.sectionflags	@""
	.align	4
.nv.constant0._ZN10layer_norm13ln_fwd_kernelINS_13Kernel_traitsI6__halfS2_S2_S2_fjLj7168ELj1ELj1ELj4ELj16ENS_18Kernel_traits_baseILj7168ES2_S2_S2_S2_fjLj128EEEEELb0ELb0ELb0ELb0EEEvNS_9FwdParamsE:
	.zero		760


//--------------------- .nv.constant0._ZN10layer_norm13ln_fwd_kernelINS_13Kernel_traitsI6__halfS2_S2_S2_fjLj7168ELj1ELj1ELj4ELj16ENS_18Kernel_traits_baseILj7168ES2_S2_S2_S2_fjLj128EEEEELb0ELb0ELb0ELb1EEEvNS_9FwdParamsE --------------------------
	.section	.nv.constant0._ZN10layer_norm13ln_fwd_kernelINS_13Kernel_traitsI6__halfS2_S2_S2_fjLj7168ELj1ELj1ELj4ELj16ENS_18Kernel_traits_baseILj7168ES2_S2_S2_S2_fjLj128EEEEELb0ELb0ELb0ELb1EEEvNS_9FwdParamsE,"a",@progbits
	.sectionflags	@""
	.align	4
.nv.constant0._ZN10layer_norm13ln_fwd_kernelINS_13Kernel_traitsI6__halfS2_S2_S2_fjLj7168ELj1ELj1ELj4ELj16ENS_18Kernel_traits_baseILj7168ES2_S2_S2_S2_fjLj128EEEEELb0ELb0ELb0ELb1EEEvNS_9FwdParamsE:
	.zero		760


//--------------------- .nv.constant0._ZN10layer_norm13ln_fwd_kernelINS_13Kernel_traitsI6__halfS2_S2_S2_fjLj7168ELj1ELj1ELj4ELj16ENS_18Kernel_traits_baseILj7168ES2_S2_S2_S2_fjLj128EEEEELb0ELb0ELb1ELb0EEEvNS_9FwdParamsE --------------------------
	.section	.nv.constant0._ZN10layer_norm13ln_fwd_kernelINS_13Kernel_traitsI6__halfS2_S2_S2_fjLj7168ELj1ELj1ELj4ELj16ENS_18Kernel_traits_baseILj7168ES2_S2_S2_S2_fjLj128EEEEELb0ELb0ELb1ELb0EEEvNS_9FwdParamsE,"a",@progbits
	.sectionflags	@""
	.align	4
.nv.constant0._ZN10layer_norm13ln_fwd_kernelINS_13Kernel_traitsI6__halfS2_S2_S2_fjLj7168ELj1ELj1ELj4ELj16ENS_18Kernel_traits_baseILj7168ES2_S2_S2_S2_fjLj128EEEEELb0ELb0ELb1ELb0EEEvNS_9FwdParamsE:
	.zero		760


//--------------------- .nv.constant0._ZN10layer_norm13ln_fwd_kernelINS_13Kernel_traitsI6__halfS2_S2_S2_fjLj7168ELj1ELj1ELj4ELj16ENS_18Kernel_traits_baseILj7168ES2_S2_S2_S2_fjLj128EEEEELb0ELb0ELb1ELb1EEEvNS_9FwdParamsE --------------------------
	.section	.nv.constant0._ZN10layer_norm13ln_fwd_kernelINS_13Kernel_traitsI6__halfS2_S2_S2_fjLj7168ELj1ELj1ELj4ELj16ENS_18Kernel_traits_baseILj7168ES2_S2_S2_S2_fjLj128EEEEELb0ELb0ELb1ELb1EEEvNS_9FwdParamsE,"a",@progbits
	.sectionflags	@""
	.align	4
.nv.constant0._ZN10layer_norm13ln_fwd_kernelINS_13Kernel_traitsI6__halfS2_S2_S2_fjLj7168ELj1ELj1ELj4ELj16ENS_18Kernel_traits_baseILj7168ES2_S2_S2_S2_fjLj128EEEEELb0ELb0ELb1ELb1EEEvNS_9FwdParamsE:
	.zero		760


//--------------------- .nv.constant0._ZN10layer_norm13ln_fwd_kernelINS_13Kernel_traitsI6__halfS2_S2_S2_fjLj7168ELj1ELj1ELj4ELj16ENS_18Kernel_traits_baseILj7168ES2_S2_S2_S2_fjLj128EEEEELb0ELb1ELb0ELb0EEEvNS_9FwdParamsE --------------------------
	.section	.nv.constant0._ZN10layer_norm13ln_fwd_kernelINS_13Kernel_traitsI6__halfS2_S2_S2_fjLj7168ELj1ELj1ELj4ELj16ENS_18Kernel_traits_baseILj7168ES2_S2_S2_S2_fjLj128EEEEELb0ELb1ELb0ELb0EEEvNS_9FwdParamsE,"a",@progbits
	.sectionflags	@""
	.align	4
.nv.constant0._ZN10layer_norm13ln_fwd_kernelINS_13Kernel_traitsI6__halfS2_S2_S2_fjLj7168ELj1ELj1ELj4ELj16ENS_18Kernel_traits_baseILj7168ES2_S2_S2_S2_fjLj128EEEEELb0ELb1ELb0ELb0EEEvNS_9FwdParamsE:
	.zero		760


//--------------------- .nv.constant0._ZN10layer_norm13ln_fwd_kernelINS_13Kernel_traitsI6__halfS2_S2_S2_fjLj7168ELj1ELj1ELj4ELj16ENS_18Kernel_traits_baseILj7168ES2_S2_S2_S2_fjLj128EEEEELb0ELb1ELb0ELb1EEEvNS_9FwdParamsE --------------------------
	.section	.nv.constant0._ZN10layer_norm13ln_fwd_kernelINS_13Kernel_traitsI6__halfS2_S2_S2_fjLj7168ELj1ELj1ELj4ELj16ENS_18Kernel_traits_baseILj7168ES2_S2_S2_S2_fjLj128EEEEELb0ELb1ELb0ELb1EEEvNS_9FwdParamsE,"a",@progbits
	.sectionflags	@""
	.align	4
.nv.constant0._ZN10layer_norm13ln_fwd_kernelINS_13Kernel_traitsI6__halfS2_S2_S2_fjLj7168ELj1ELj1ELj4ELj16ENS_18Kernel_traits_baseILj7168ES2_S2_S2_S2_fjLj128EEEEELb0ELb1ELb0ELb1EEEvNS_9FwdParamsE:
	.zero		760


//--------------------- .nv.constant0._ZN10layer_norm13ln_fwd_kernelINS_13Kernel_traitsI6__halfS2_S2_S2_fjLj7168ELj1ELj1ELj4ELj16ENS_18Kernel_traits_baseILj7168ES2_S2_S2_S2_fjLj128EEEEELb0ELb1ELb1ELb0EEEvNS_9FwdParamsE --------------------------
	.section	.nv.constant0._ZN10layer_norm13ln_fwd_kernelINS_13Kernel_traitsI6__halfS2_S2_S2_fjLj7168ELj1ELj1ELj4ELj16ENS_18Kernel_traits_baseILj7168ES2_S2_S2_S2_fjLj128EEEEELb0ELb1ELb1ELb0EEEvNS_9FwdParamsE,"a",@progbits
	.sectionflags	@""
	.align	4
.nv.constant0._ZN10layer_norm13ln_fwd_kernelINS_13Kernel_traitsI6__halfS2_S2_S2_fjLj7168ELj1ELj1ELj4ELj16ENS_18Kernel_traits_baseILj7168ES2_S2_S2_S2_fjLj128EEEEELb0ELb1ELb1ELb0EEEvNS_9FwdParamsE:
	.zero		760


//--------------------- .nv.constant0._ZN10layer_norm13ln_fwd_kernelINS_13Kernel_traitsI6__halfS2_S2_S2_fjLj7168ELj1ELj1ELj4ELj16ENS_18Kernel_traits_baseILj7168ES2_S2_S2_S2_fjLj128EEEEELb0ELb1ELb1ELb1EEEvNS_9FwdParamsE --------------------------
	.section	.nv.constant0._ZN10layer_norm13ln_fwd_kernelINS_13Kernel_traitsI6__halfS2_S2_S2_fjLj7168ELj1ELj1ELj4ELj16ENS_18Kernel_traits_baseILj7168ES2_S2_S2_S2_fjLj128EEEEELb0ELb1ELb1ELb1EEEvNS_9FwdParamsE,"a",@progbits
	.sectionflags	@""
	.align	4
.nv.constant0._ZN10layer_norm13ln_fwd_kernelINS_13Kernel_traitsI6__halfS2_S2_S2_fjLj7168ELj1ELj1ELj4ELj16ENS_18Kernel_traits_baseILj7168ES2_S2_S2_S2_fjLj128EEEEELb0ELb1ELb1ELb1EEEvNS_9FwdParamsE:
	.zero		760


//--------------------- .nv.constant0._ZN10layer_norm13ln_fwd_kernelINS_13Kernel_traitsI6__halfS2_S2_S2_fjLj7168ELj1ELj1ELj4ELj16ENS_18Kernel_traits_baseILj7168ES2_S2_S2_S2_fjLj128EEEEELb1ELb0ELb0ELb0EEEvNS_9FwdParamsE --------------------------
	.section	.nv.constant0._ZN10layer_norm13ln_fwd_kernelINS_13Kernel_traitsI6__halfS2_S2_S2_fjLj7168ELj1ELj1ELj4ELj16ENS_18Kernel_traits_baseILj7168ES2_S2_S2_S2_fjLj128EEEEELb1ELb0ELb0ELb0EEEvNS_9FwdParamsE,"a",@progbits
	.sectionflags	@""
	.align	4
.nv.constant0._ZN10layer_norm13ln_fwd_kernelINS_13Kernel_traitsI6__halfS2_S2_S2_fjLj7168ELj1ELj1ELj4ELj16ENS_18Kernel_traits_baseILj7168ES2_S2_S2_S2_fjLj128EEEEELb1ELb0ELb0ELb0EEEvNS_9FwdParamsE:
	.zero		760


//--------------------- .nv.constant0._ZN10layer_norm13ln_fwd_kernelINS_13Kernel_traitsI6__halfS2_S2_S2_fjLj7168ELj1ELj1ELj4ELj16ENS_18Kernel_traits_baseILj7168ES2_S2_S2_S2_fjLj128EEEEELb1ELb0ELb0ELb1EEEvNS_9FwdParamsE --------------------------
	.section	.nv.constant0._ZN10layer_norm13ln_fwd_kernelINS_13Kernel_traitsI6__halfS2_S2_S2_fjLj7168ELj1ELj1ELj4ELj16ENS_18Kernel_traits_baseILj7168ES2_S2_S2_S2_fjLj128EEEEELb1ELb0ELb0ELb1EEEvNS_9FwdParamsE,"a",@progbits
	.sectionflags	@""
	.align	4
.nv.constant0._ZN10layer_norm13ln_fwd_kernelINS_13Kernel_traitsI6__halfS2_S2_S2_fjLj7168ELj1ELj1ELj4ELj16ENS_18Kernel_traits_baseILj7168ES2_S2_S2_S2_fjLj128EEEEELb1ELb0ELb0ELb1EEEvNS_9FwdParamsE:
	.zero		760


//--------------------- .nv.constant0._ZN10layer_norm13ln_fwd_kernelINS_13Kernel_traitsI6__halfS2_S2_S2_fjLj7168ELj1ELj1ELj4ELj16ENS_18Kernel_traits_baseILj7168ES2_S2_S2_S2_fjLj128EEEEELb1ELb0ELb1ELb0EEEvNS_9FwdParamsE --------------------------
	.section	.nv.constant0._ZN10layer_norm13ln_fwd_kernelINS_13Kernel_traitsI6__halfS2_S2_S2_fjLj7168ELj1ELj1ELj4ELj16ENS_18Kernel_traits_baseILj7168ES2_S2_S2_S2_fjLj128EEEEELb1ELb0ELb1ELb0EEEvNS_9FwdParamsE,"a",@progbits
	.sectionflags	@""
	.align	4
.nv.constant0._ZN10layer_norm13ln_fwd_kernelINS_13Kernel_traitsI6__halfS2_S2_S2_fjLj7168ELj1ELj1ELj4ELj16ENS_18Kernel_traits_baseILj7168ES2_S2_S2_S2_fjLj128EEEEELb1ELb0ELb1ELb0EEEvNS_9FwdParamsE:
	.zero		760


//--------------------- .nv.constant0._ZN10layer_norm13ln_fwd_kernelINS_13Kernel_traitsI6__halfS2_S2_S2_fjLj7168ELj1ELj1ELj4ELj16ENS_18Kernel_traits_baseILj7168ES2_S2_S2_S2_fjLj128EEEEELb1ELb0ELb1ELb1EEEvNS_9FwdParamsE --------------------------
	.section	.nv.constant0._ZN10layer_norm13ln_fwd_kernelINS_13Kernel_traitsI6__halfS2_S2_S2_fjLj7168ELj1ELj1ELj4ELj16ENS_18Kernel_traits_baseILj7168ES2_S2_S2_S2_fjLj128EEEEELb1ELb0ELb1ELb1EEEvNS_9FwdParamsE,"a",@progbits
	.sectionflags	@""
	.align	4
.nv.constant0._ZN10layer_norm13ln_fwd_kernelINS_13Kernel_traitsI6__halfS2_S2_S2_fjLj7168ELj1ELj1ELj4ELj16ENS_18Kernel_traits_baseILj7168ES2_S2_S2_S2_fjLj128EEEEELb1ELb0ELb1ELb1EEEvNS_9FwdParamsE:
	.zero		760


//--------------------- .nv.constant0._ZN10layer_norm13ln_fwd_kernelINS_13Kernel_traitsI6__halfS2_S2_S2_fjLj7168ELj1ELj1ELj4ELj16ENS_18Kernel_traits_baseILj7168ES2_S2_S2_S2_fjLj128EEEEELb1ELb1ELb0ELb0EEEvNS_9FwdParamsE --------------------------
	.section	.nv.constant0._ZN10layer_norm13ln_fwd_kernelINS_13Kernel_traitsI6__halfS2_S2_S2_fjLj7168ELj1ELj1ELj4ELj16ENS_18Kernel_traits_baseILj7168ES2_S2_S2_S2_fjLj128EEEEELb1ELb1ELb0ELb0EEEvNS_9FwdParamsE,"a",@progbits
	.sectionflags	@""
	.align	4
.nv.constant0._ZN10layer_norm13ln_fwd_kernelINS_13Kernel_traitsI6__halfS2_S2_S2_fjLj7168ELj1ELj1ELj4ELj16ENS_18Kernel_traits_baseILj7168ES2_S2_S2_S2_fjLj128EEEEELb1ELb1ELb0ELb0EEEvNS_9FwdParamsE:
	.zero		760


//--------------------- .nv.constant0._ZN10layer_norm13ln_fwd_kernelINS_13Kernel_traitsI6__halfS2_S2_S2_fjLj7168ELj1ELj1ELj4ELj16ENS_18Kernel_traits_baseILj7168ES2_S2_S2_S2_fjLj128EEEEELb1ELb1ELb0ELb1EEEvNS_9FwdParamsE --------------------------
	.section	.nv.constant0._ZN10layer_norm13ln_fwd_kernelINS_13Kernel_traitsI6__halfS2_S2_S2_fjLj7168ELj1ELj1ELj4ELj16ENS_18Kernel_traits_baseILj7168ES2_S2_S2_S2_fjLj128EEEEELb1ELb1ELb0ELb1EEEvNS_9FwdParamsE,"a",@progbits
	.sectionflags	@""
	.align	4
.nv.constant0._ZN10layer_norm13ln_fwd_kernelINS_13Kernel_traitsI6__halfS2_S2_S2_fjLj7168ELj1ELj1ELj4ELj16ENS_18Kernel_traits_baseILj7168ES2_S2_S2_S2_fjLj128EEEEELb1ELb1ELb0ELb1EEEvNS_9FwdParamsE:
	.zero		760


//--------------------- .nv.constant0._ZN10layer_norm13ln_fwd_kernelINS_13Kernel_traitsI6__halfS2_S2_S2_fjLj7168ELj1ELj1ELj4ELj16ENS_18Kernel_traits_baseILj7168ES2_S2_S2_S2_fjLj128EEEEELb1ELb1ELb1ELb0EEEvNS_9FwdParamsE --------------------------
	.section	.nv.constant0._ZN10layer_norm13ln_fwd_kernelINS_13Kernel_traitsI6__halfS2_S2_S2_fjLj7168ELj1ELj1ELj4ELj16ENS_18Kernel_traits_baseILj7168ES2_S2_S2_S2_fjLj128EEEEELb1ELb1ELb1ELb0EEEvNS_9FwdParamsE,"a",@progbits
	.sectionflags	@""
	.align	4
.nv.constant0._ZN10layer_norm13ln_fwd_kernelINS_13Kernel_traitsI6__halfS2_S2_S2_fjLj7168ELj1ELj1ELj4ELj16ENS_18Kernel_traits_baseILj7168ES2_S2_S2_S2_fjLj128EEEEELb1ELb1ELb1ELb0EEEvNS_9FwdParamsE:
	.zero		760


//--------------------- .nv.constant0._ZN10layer_norm13ln_fwd_kernelINS_13Kernel_traitsI6__halfS2_S2_S2_fjLj7168ELj1ELj1ELj4ELj16ENS_18Kernel_traits_baseILj7168ES2_S2_S2_S2_fjLj128EEEEELb1ELb1ELb1ELb1EEEvNS_9FwdParamsE --------------------------
	.section	.nv.constant0._ZN10layer_norm13ln_fwd_kernelINS_13Kernel_traitsI6__halfS2_S2_S2_fjLj7168ELj1ELj1ELj4ELj16ENS_18Kernel_traits_baseILj7168ES2_S2_S2_S2_fjLj128EEEEELb1ELb1ELb1ELb1EEEvNS_9FwdParamsE,"a",@progbits
	.sectionflags	@""
	.align	4
.nv.constant0._ZN10layer_norm13ln_fwd_kernelINS_13Kernel_traitsI6__halfS2_S2_S2_fjLj7168ELj1ELj1ELj4ELj16ENS_18Kernel_traits_baseILj7168ES2_S2_S2_S2_fjLj128EEEEELb1ELb1ELb1ELb1EEEvNS_9FwdParamsE:
	.zero		760


//--------------------- .nv.constant0._ZN10layer_norm13ln_fwd_kernelINS_13Kernel_traitsIf13__nv_bfloat16S2_S2_fjLj7168ELj1ELj1ELj4ELj16ENS_18Kernel_traits_baseILj7168EfS2_S2_S2_fjLj128EEEEELb0ELb0ELb0ELb0EEEvNS_9FwdParamsE --------------------------
	.section	.nv.constant0._ZN10layer_norm13ln_fwd_kernelINS_13Kernel_traitsIf13__nv_bfloat16S2_S2_fjLj7168ELj1ELj1ELj4ELj16ENS_18Kernel_traits_baseILj7168EfS2_S2_S2_fjLj128EEEEELb0ELb0ELb0ELb0EEEvNS_9FwdParamsE,"a",@progbits
	.sectionflags	@""
	.align	4
.nv.constant0._ZN10layer_norm13ln_fwd_kernelINS_13Kernel_traitsIf13__nv_bfloat16S2_S2_fjLj7168ELj1ELj1ELj4ELj16ENS_18Kernel_traits_baseILj7168EfS2_S2_S2_fjLj128EEEEELb0ELb0ELb0ELb0EEEvNS_9FwdParamsE:
	.zero		760


//--------------------- .nv.constant0._ZN10layer_norm13ln_fwd_kernelINS_13Kernel_traitsIf13__nv_bfloat16S2_S2_fjLj7168ELj1ELj1ELj4ELj16ENS_18Kernel_traits_baseILj7168EfS2_S2_S2_fjLj128EEEEELb0ELb0ELb0ELb1EEEvNS_9FwdParamsE --------------------------
	.section	.nv.constant0._ZN10layer_norm13ln_fwd_kernelINS_13Kernel_traitsIf13__nv_bfloat16S2_S2_fjLj7168ELj1ELj1ELj4ELj16ENS_18Kernel_traits_baseILj7168EfS2_S2_S2_fjLj128EEEEELb0ELb0ELb0ELb1EEEvNS_9FwdParamsE,"a",@progbits
	.sectionflags	@""
	.align	4
.nv.constant0._ZN10layer_norm13ln_fwd_kernelINS_13Kernel_traitsIf13__nv_bfloat16S2_S2_fjLj7168ELj1ELj1ELj4ELj16ENS_18Kernel_traits_baseILj7168EfS2_S2_S2_fjLj128EEEEELb0ELb0ELb0ELb1EEEvNS_9FwdParamsE:
	.zero		760


//--------------------- .nv.constant0._ZN10layer_norm13ln_fwd_kernelINS_13Kernel_traitsIf13__nv_bfloat16S2_S2_fjLj7168ELj1ELj1ELj4ELj16ENS_18Kernel_traits_baseILj7168EfS2_S2_S2_fjLj128EEEEELb0ELb0ELb1ELb0EEEvNS_9FwdParamsE --------------------------
	.section	.nv.constant0._ZN10layer_norm13ln_fwd_kernelINS_13Kernel_traitsIf13__nv_bfloat16S2_S2_fjLj7168ELj1ELj1ELj4ELj16ENS_18Kernel_traits_baseILj7168EfS2_S2_S2_fjLj128EEEEELb0ELb0ELb1ELb0EEEvNS_9FwdParamsE,"a",@progbits
	.sectionflags	@""
	.align	4
.nv.constant0._ZN10layer_norm13ln_fwd_kernelINS_13Kernel_traitsIf13__nv_bfloat16S2_S2_fjLj7168ELj1ELj1ELj4ELj16ENS_18Kernel_traits_baseILj7168EfS2_S2_S2_fjLj128EEEEELb0ELb0ELb1ELb0EEEvNS_9FwdParamsE:
	.zero		760


//--------------------- .nv.constant0._ZN10layer_norm13ln_fwd_kernelINS_13Kernel_traitsIf13__nv_bfloat16S2_S2_fjLj7168ELj1ELj1ELj4ELj16ENS_18Kernel_traits_baseILj7168EfS2_S2_S2_fjLj128EEEEELb0ELb0ELb1ELb1EEEvNS_9FwdParamsE --------------------------
	.section	.nv.constant0._ZN10layer_norm13ln_fwd_kernelINS_13Kernel_traitsIf13__nv_bfloat16S2_S2_fjLj7168ELj1ELj1ELj4ELj16ENS_18Kernel_traits_baseILj7168EfS2_S2_S2_fjLj128EEEEELb0ELb0ELb1ELb1EEEvNS_9FwdParamsE,"a",@progbits
	.sectionflags	@""
	.align	4
.nv.constant0._ZN10layer_norm13ln_fwd_kernelINS_13Kernel_traitsIf13__nv_bfloat16S2_S2_fjLj7168ELj1ELj1ELj4ELj16ENS_18Kernel_traits_baseILj7168EfS2_S2_S2_fjLj128EEEEELb0ELb0ELb1ELb1EEEvNS_9FwdParamsE:
	.zero		760


//--------------------- .nv.constant0._ZN10layer_norm13ln_fwd_kernelINS_13Kernel_traitsIf13__nv_bfloat16S2_S2_fjLj7168ELj1ELj1ELj4ELj16ENS_18Kernel_traits_baseILj7168EfS2_S2_S2_fjLj128EEEEELb0ELb1ELb0ELb0EEEvNS_9FwdParamsE --------------------------
	.section	.nv.constant0._ZN10layer_norm13ln_fwd_kernelINS_13Kernel_traitsIf13__nv_bfloat16S2_S2_fjLj7168ELj1ELj1ELj4ELj16ENS_18Kernel_traits_baseILj7168EfS2_S2_S2_fjLj128EEEEELb0ELb1ELb0ELb0EEEvNS_9FwdParamsE,"a",@progbits
	.sectionflags	@""
	.align	4
.nv.constant0._ZN10layer_norm13ln_fwd_kernelINS_13Kernel_traitsIf13__nv_bfloat16S2_S2_fjLj7168ELj1ELj1ELj4ELj16ENS_18Kernel_traits_baseILj7168EfS2_S2_S2_fjLj128EEEEELb0ELb1ELb0ELb0EEEvNS_9FwdParamsE:
	.zero		760


//--------------------- .nv.constant0._ZN10layer_norm13ln_fwd_kernelINS_13Kernel_traitsIf13__nv_bfloat16S2_S2_fjLj7168ELj1ELj1ELj4ELj16ENS_18Kernel_traits_baseILj7168EfS2_S2_S2_fjLj128EEEEELb0ELb1ELb0ELb1EEEvNS_9FwdParamsE --------------------------
	.section	.nv.constant0._ZN10layer_norm13ln_fwd_kernelINS_13Kernel_traitsIf13__nv_bfloat16S2_S2_fjLj7168ELj1ELj1ELj4ELj16ENS_18Kernel_traits_baseILj7168EfS2_S2_S2_fjLj128EEEEELb0ELb1ELb0ELb1EEEvNS_9FwdParamsE,"a",@progbits
	.sectionflags	@""
	.align	4
.nv.constant0._ZN10layer_norm13ln_fwd_kernelINS_13Kernel_traitsIf13__nv_bfloat16S2_S2_fjLj7168ELj1ELj1ELj4ELj16ENS_18Kernel_traits_baseILj7168EfS2_S2_S2_fjLj128EEEEELb0ELb1ELb0ELb1EEEvNS_9FwdParamsE:
	.zero		760


//--------------------- .nv.constant0._ZN10layer_norm13ln_fwd_kernelINS_13Kernel_traitsIf13__nv_bfloat16S2_S2_fjLj7168ELj1ELj1ELj4ELj16ENS_18Kernel_traits_baseILj7168EfS2_S2_S2_fjLj128EEEEELb0ELb1ELb1ELb0EEEvNS_9FwdParamsE --------------------------
	.section	.nv.constant0._ZN10layer_norm13ln_fwd_kernelINS_13Kernel_traitsIf13__nv_bfloat16S2_S2_fjLj7168ELj1ELj1ELj4ELj16ENS_18Kernel_traits_baseILj7168EfS2_S2_S2_fjLj128EEEEELb0ELb1ELb1ELb0EEEvNS_9FwdParamsE,"a",@progbits
	.sectionflags	@""
	.align	4
.nv.constant0._ZN10layer_norm13ln_fwd_kernelINS_13Kernel_traitsIf13__nv_bfloat16S2_S2_fjLj7168ELj1ELj1ELj4ELj16ENS_18Kernel_traits_baseILj7168EfS2_S2_S2_fjLj128EEEEELb0ELb1ELb1ELb0EEEvNS_9FwdParamsE:
	.zero		760


//--------------------- .nv.constant0._ZN10layer_norm13ln_fwd_kernelINS_13Kernel_traitsIf13__nv_bfloat16S2_S2_fjLj7168ELj1ELj1ELj4ELj16ENS_18Kernel_traits_baseILj7168EfS2_S2_S2_fjLj128EEEEELb0ELb1ELb1ELb1EEEvNS_9FwdParamsE --------------------------
	.section	.nv.constant0._ZN10layer_norm13ln_fwd_kernelINS_13Kernel_traitsIf13__nv_bfloat16S2_S2_fjLj7168ELj1ELj1ELj4ELj16ENS_18Kernel_traits_baseILj7168EfS2_S2_S2_fjLj128EEEEELb0ELb1ELb1ELb1EEEvNS_9FwdParamsE,"a",@progbits
	.sectionflags	@""
	.align	4
.nv.constant0._ZN10layer_norm13ln_fwd_kernelINS_13Kernel_traitsIf13__nv_bfloat16S2_S2_fjLj7168ELj1ELj1ELj4ELj16ENS_18Kernel_traits_baseILj7168EfS2_S2_S2_fjLj128EEEEELb0ELb1ELb1ELb1EEEvNS_9FwdParamsE:
	.zero		760


//--------------------- .nv.constant0._ZN10layer_norm13ln_fwd_kernelINS_13Kernel_traitsIf13__nv_bfloat16S2_S2_fjLj7168ELj1ELj1ELj4ELj16ENS_18Kernel_traits_baseILj7168EfS2_S2_S2_fjLj128EEEEELb1ELb0ELb0ELb0EEEvNS_9FwdParamsE --------------------------
	.section	.nv.constant0._ZN10layer_norm13ln_fwd_kernelINS_13Kernel_traitsIf13__nv_bfloat16S2_S2_fjLj7168ELj1ELj1ELj4ELj16ENS_18Kernel_traits_baseILj7168EfS2_S2_S2_fjLj128EEEEELb1ELb0ELb0ELb0EEEvNS_9FwdParamsE,"a",@progbits
	.sectionflags	@""
	.align	4
.nv.constant0._ZN10layer_norm13ln_fwd_kernelINS_13Kernel_traitsIf13__nv_bfloat16S2_S2_fjLj7168ELj1ELj1ELj4ELj16ENS_18Kernel_traits_baseILj7168EfS2_S2_S2_fjLj128EEEEELb1ELb0ELb0ELb0EEEvNS_9FwdParamsE:
	.zero		760


//--------------------- .nv.constant0._ZN10layer_norm13ln_fwd_kernelINS_13Kernel_traitsIf13__nv_bfloat16S2_S2_fjLj7168ELj1ELj1ELj4ELj16ENS_18Kernel_traits_baseILj7168EfS2_S2_S2_fjLj128EEEEELb1ELb0ELb0ELb1EEEvNS_9FwdParamsE --------------------------
	.section	.nv.constant0._ZN10layer_norm13ln_fwd_kernelINS_13Kernel_traitsIf13__nv_bfloat16S2_S2_fjLj7168ELj1ELj1ELj4ELj16ENS_18Kernel_traits_baseILj7168EfS2_S2_S2_fjLj128EEEEELb1ELb0ELb0ELb1EEEvNS_9FwdParamsE,"a",@progbits
	.sectionflags	@""
	.align	4
.nv.constant0._ZN10layer_norm13ln_fwd_kernelINS_13Kernel_traitsIf13__nv_bfloat16S2_S2_fjLj7168ELj1ELj1ELj4ELj16ENS_18Kernel_traits_baseILj7168EfS2_S2_S2_fjLj128EEEEELb1ELb0ELb0ELb1EEEvNS_9FwdParamsE:
	.zero		760


//--------------------- .nv.constant0._ZN10layer_norm13ln_fwd_kernelINS_13Kernel_traitsIf13__nv_bfloat16S2_S2_fjLj7168ELj1ELj1ELj4ELj16ENS_18Kernel_traits_baseILj7168EfS2_S2_S2_fjLj128EEEEELb1ELb0ELb1ELb0EEEvNS_9FwdParamsE --------------------------
	.section	.nv.constant0._ZN10layer_norm13ln_fwd_kernelINS_13Kernel_traitsIf13__nv_bfloat16S2_S2_fjLj7168ELj1ELj1ELj4ELj16ENS_18Kernel_traits_baseILj7168EfS2_S2_S2_fjLj128EEEEELb1ELb0ELb1ELb0EEEvNS_9FwdParamsE,"a",@progbits
	.sectionflags	@""
	.align	4
.nv.constant0._ZN10layer_norm13ln_fwd_kernelINS_13Kernel_traitsIf13__nv_bfloat16S2_S2_fjLj7168ELj1ELj1ELj4ELj16ENS_18Kernel_traits_baseILj7168EfS2_S2_S2_fjLj128EEEEELb1ELb0ELb1ELb0EEEvNS_9FwdParamsE:
	.zero		760


//--------------------- .nv.constant0._ZN10layer_norm13ln_fwd_kernelINS_13Kernel_traitsIf13__nv_bfloat16S2_S2_fjLj7168ELj1ELj1ELj4ELj16ENS_18Kernel_traits_baseILj7168EfS2_S2_S2_fjLj128EEEEELb1ELb0ELb1ELb1EEEvNS_9FwdParamsE --------------------------
	.section	.nv.constant0._ZN10layer_norm13ln_fwd_kernelINS_13Kernel_traitsIf13__nv_bfloat16S2_S2_fjLj7168ELj1ELj1ELj4ELj16ENS_18Kernel_traits_baseILj7168EfS2_S2_S2_fjLj128EEEEELb1ELb0ELb1ELb1EEEvNS_9FwdParamsE,"a",@progbits
	.sectionflags	@""
	.align	4
.nv.constant0._ZN10layer_norm13ln_fwd_kernelINS_13Kernel_traitsIf13__nv_bfloat16S2_S2_fjLj7168ELj1ELj1ELj4ELj16ENS_18Kernel_traits_baseILj7168EfS2_S2_S2_fjLj128EEEEELb1ELb0ELb1ELb1EEEvNS_9FwdParamsE:
	.zero		760


//--------------------- .nv.constant0._ZN10layer_norm13ln_fwd_kernelINS_13Kernel_traitsIf13__nv_bfloat16S2_S2_fjLj7168ELj1ELj1ELj4ELj16ENS_18Kernel_traits_baseILj7168EfS2_S2_S2_fjLj128EEEEELb1ELb1ELb0ELb0EEEvNS_9FwdParamsE --------------------------
	.section	.nv.constant0._ZN10layer_norm13ln_fwd_kernelINS_13Kernel_traitsIf13__nv_bfloat16S2_S2_fjLj7168ELj1ELj1ELj4ELj16ENS_18Kernel_traits_baseILj7168EfS2_S2_S2_fjLj128EEEEELb1ELb1ELb0ELb0EEEvNS_9FwdParamsE,"a",@progbits
	.sectionflags	@""
	.align	4
.nv.constant0._ZN10layer_norm13ln_fwd_kernelINS_13Kernel_traitsIf13__nv_bfloat16S2_S2_fjLj7168ELj1ELj1ELj4ELj16ENS_18Kernel_traits_baseILj7168EfS2_S2_S2_fjLj128EEEEELb1ELb1ELb0ELb0EEEvNS_9FwdParamsE:
	.zero		760


//--------------------- .nv.constant0._ZN10layer_norm13ln_fwd_kernelINS_13Kernel_traitsIf13__nv_bfloat16S2_S2_fjLj7168ELj1ELj1ELj4ELj16ENS_18Kernel_traits_baseILj7168EfS2_S2_S2_fjLj128EEEEELb1ELb1ELb0ELb1EEEvNS_9FwdParamsE --------------------------
	.section	.nv.constant0._ZN10layer_norm13ln_fwd_kernelINS_13Kernel_traitsIf13__nv_bfloat16S2_S2_fjLj7168ELj1ELj1ELj4ELj16ENS_18Kernel_traits_baseILj7168EfS2_S2_S2_fjLj128EEEEELb1ELb1ELb0ELb1EEEvNS_9FwdParamsE,"a",@progbits
	.sectionflags	@""
	.align	4
.nv.constant0._ZN10layer_norm13ln_fwd_kernelINS_13Kernel_traitsIf13__nv_bfloat16S2_S2_fjLj7168ELj1ELj1ELj4ELj16ENS_18Kernel_traits_baseILj7168EfS2_S2_S2_fjLj128EEEEELb1ELb1ELb0ELb1EEEvNS_9FwdParamsE:
	.zero		760


//--------------------- .nv.constant0._ZN10layer_norm13ln_fwd_kernelINS_13Kernel_traitsIf13__nv_bfloat16S2_S2_fjLj7168ELj1ELj1ELj4ELj16ENS_18Kernel_traits_baseILj7168EfS2_S2_S2_fjLj128EEEEELb1ELb1ELb1ELb0EEEvNS_9FwdParamsE --------------------------
	.section	.nv.constant0._ZN10layer_norm13ln_fwd_kernelINS_13Kernel_traitsIf13__nv_bfloat16S2_S2_fjLj7168ELj1ELj1ELj4ELj16ENS_18Kernel_traits_baseILj7168EfS2_S2_S2_fjLj128EEEEELb1ELb1ELb1ELb0EEEvNS_9FwdParamsE,"a",@progbits
	.sectionflags	@""
	.align	4
.nv.constant0._ZN10layer_norm13ln_fwd_kernelINS_13Kernel_traitsIf13__nv_bfloat16S2_S2_fjLj7168ELj1ELj1ELj4ELj16ENS_18Kernel_traits_baseILj7168EfS2_S2_S2_fjLj128EEEEELb1ELb1ELb1ELb0EEEvNS_9FwdParamsE:
	.zero		760


//--------------------- .nv.constant0._ZN10layer_norm13ln_fwd_kernelINS_13Kernel_traitsIf13__nv_bfloat16S2_S2_fjLj7168ELj1ELj1ELj4ELj16ENS_18Kernel_traits_baseILj7168EfS2_S2_S2_fjLj128EEEEELb1ELb1ELb1ELb1EEEvNS_9FwdParamsE --------------------------
	.section	.nv.constant0._ZN10layer_norm13ln_fwd_kernelINS_13Kernel_traitsIf13__nv_bfloat16S2_S2_fjLj7168ELj1ELj1ELj4ELj16ENS_18Kernel_traits_baseILj7168EfS2_S2_S2_fjLj128EEEEELb1ELb1ELb1ELb1EEEvNS_9FwdParamsE,"a",@progbits
	.sectionflags	@""
	.align	4
.nv.constant0._ZN10layer_norm13ln_fwd_kernelINS_13Kernel_traitsIf13__nv_bfloat16S2_S2_fjLj7168ELj1ELj1ELj4ELj16ENS_18Kernel_traits_baseILj7168EfS2_S2_S2_fjLj128EEEEELb1ELb1ELb1ELb1EEEvNS_9FwdParamsE:
	.zero		760


//--------------------- .nv.constant0._ZN10layer_norm13ln_fwd_kernelINS_13Kernel_traitsI13__nv_bfloat16S2_fS2_fjLj7168ELj1ELj1ELj4ELj16ENS_18Kernel_traits_baseILj7168ES2_S2_fS2_fjLj128EEEEELb0ELb0ELb0ELb0EEEvNS_9FwdParamsE --------------------------
	.section	.nv.constant0._ZN10layer_norm13ln_fwd_kernelINS_13Kernel_traitsI13__nv_bfloat16S2_fS2_fjLj7168ELj1ELj1ELj4ELj16ENS_18Kernel_traits_baseILj7168ES2_S2_fS2_fjLj128EEEEELb0ELb0ELb0ELb0EEEvNS_9FwdParamsE,"a",@progbits
	.sectionflags	@""
	.align	4
.nv.constant0._ZN10layer_norm13ln_fwd_kernelINS_13Kernel_traitsI13__nv_bfloat16S2_fS2_fjLj7168ELj1ELj1ELj4ELj16ENS_18Kernel_traits_baseILj7168ES2_S2_fS2_fjLj128EEEEELb0ELb0ELb0ELb0EEEvNS_9FwdParamsE:
	.zero		760


//--------------------- .nv.constant0._ZN10layer_norm13ln_fwd_kernelINS_13Kernel_traitsI13__nv_bfloat16S2_fS2_fjLj7168ELj1ELj1ELj4ELj16ENS_18Kernel_traits_baseILj7168ES2_S2_fS2_fjLj128EEEEELb0ELb0ELb0ELb1EEEvNS_9FwdParamsE --------------------------
	.section	.nv.constant0._ZN10layer_norm13ln_fwd_kernelINS_13Kernel_traitsI13__nv_bfloat16S2_fS2_fjLj7168ELj1ELj1ELj4ELj16ENS_18Kernel_traits_baseILj7168ES2_S2_fS2_fjLj128EEEEELb0ELb0ELb0ELb1EEEvNS_9FwdParamsE,"a",@progbits
	.sectionflags	@""
	.align	4
.nv.constant0._ZN10layer_norm13ln_fwd_kernelINS_13Kernel_traitsI13__nv_bfloat16S2_fS2_fjLj7168ELj1ELj1ELj4ELj16ENS_18Kernel_traits_baseILj7168ES2_S2_fS2_fjLj128EEEEELb0ELb0ELb0ELb1EEEvNS_9FwdParamsE:
	.zero		760


//--------------------- .nv.constant0._ZN10layer_norm13ln_fwd_kernelINS_13Kernel_traitsI13__nv_bfloat16S2_fS2_fjLj7168ELj1ELj1ELj4ELj16ENS_18Kernel_traits_baseILj7168ES2_S2_fS2_fjLj128EEEEELb0ELb0ELb1ELb0EEEvNS_9FwdParamsE --------------------------
	.section	.nv.constant0._ZN10layer_norm13ln_fwd_kernelINS_13Kernel_traitsI13__nv_bfloat16S2_fS2_fjLj7168ELj1ELj1ELj4ELj16ENS_18Kernel_traits_baseILj7168ES2_S2_fS2_fjLj128EEEEELb0ELb0ELb1ELb0EEEvNS_9FwdParamsE,"a",@progbits
	.sectionflags	@""
	.align	4
.nv.constant0._ZN10layer_norm13ln_fwd_kernelINS_13Kernel_traitsI13__nv_bfloat16S2_fS2_fjLj7168ELj1ELj1ELj4ELj16ENS_18Kernel_traits_baseILj7168ES2_S2_fS2_fjLj128EEEEELb0ELb0ELb1ELb0EEEvNS_9FwdParamsE:
	.zero		760


//--------------------- .nv.constant0._ZN10layer_norm13ln_fwd_kernelINS_13Kernel_traitsI13__nv_bfloat16S2_fS2_fjLj7168ELj1ELj1ELj4ELj16ENS_18Kernel_traits_baseILj7168ES2_S2_fS2_fjLj128EEEEELb0ELb0ELb1ELb1EEEvNS_9FwdParamsE --------------------------
	.section	.nv.constant0._ZN10layer_norm13ln_fwd_kernelINS_13Kernel_traitsI13__nv_bfloat16S2_fS2_fjLj7168ELj1ELj1ELj4ELj16ENS_18Kernel_traits_baseILj7168ES2_S2_fS2_fjLj128EEEEELb0ELb0ELb1ELb1EEEvNS_9FwdParamsE,"a",@progbits
	.sectionflags	@""
	.align	4
.nv.constant0._ZN10layer_norm13ln_fwd_kernelINS_13Kernel_traitsI13__nv_bfloat16S2_fS2_fjLj7168ELj1ELj1ELj4ELj16ENS_18Kernel_traits_baseILj7168ES2_S2_fS2_fjLj128EEEEELb0ELb0ELb1ELb1EEEvNS_9FwdParamsE:
	.zero		760


//--------------------- .nv.constant0._ZN10layer_norm13ln_fwd_kernelINS_13Kernel_traitsI13__nv_bfloat16S2_fS2_fjLj7168ELj1ELj1ELj4ELj16ENS_18Kernel_traits_baseILj7168ES2_S2_fS2_fjLj128EEEEELb0ELb1ELb0ELb0EEEvNS_9FwdParamsE --------------------------
	.section	.nv.constant0._ZN10layer_norm13ln_fwd_kernelINS_13Kernel_traitsI13__nv_bfloat16S2_fS2_fjLj7168ELj1ELj1ELj4ELj16ENS_18Kernel_traits_baseILj7168ES2_S2_fS2_fjLj128EEEEELb0ELb1ELb0ELb0EEEvNS_9FwdParamsE,"a",@progbits
	.sectionflags	@""
	.align	4
.nv.constant0._ZN10layer_norm13ln_fwd_kernelINS_13Kernel_traitsI13__nv_bfloat16S2_fS2_fjLj7168ELj1ELj1ELj4ELj16ENS_18Kernel_traits_baseILj7168ES2_S2_fS2_fjLj128EEEEELb0ELb1ELb0ELb0EEEvNS_9FwdParamsE:
	.zero		760


//--------------------- .nv.constant0._ZN10layer_norm13ln_fwd_kernelINS_13Kernel_traitsI13__nv_bfloat16S2_fS2_fjLj7168ELj1ELj1ELj4ELj16ENS_18Kernel_traits_baseILj7168ES2_S2_fS2_fjLj128EEEEELb0ELb1ELb0ELb1EEEvNS_9FwdParamsE --------------------------
	.section	.nv.constant0._ZN10layer_norm13ln_fwd_kernelINS_13Kernel_traitsI13__nv_bfloat16S2_fS2_fjLj7168ELj1ELj1ELj4ELj16ENS_18Kernel_traits_baseILj7168ES2_S2_fS2_fjLj128EEEEELb0ELb1ELb0ELb1EEEvNS_9FwdParamsE,"a",@progbits
	.sectionflags	@""
	.align	4
.nv.constant0._ZN10layer_norm13ln_fwd_kernelINS_13Kernel_traitsI13__nv_bfloat16S2_fS2_fjLj7168ELj1ELj1ELj4ELj16ENS_18Kernel_traits_baseILj7168ES2_S2_fS2_fjLj128EEEEELb0ELb1ELb0ELb1EEEvNS_9FwdParamsE:
	.zero		760


//--------------------- .nv.constant0._ZN10layer_norm13ln_fwd_kernelINS_13Kernel_traitsI13__nv_bfloat16S2_fS2_fjLj7168ELj1ELj1ELj4ELj16ENS_18Kernel_traits_baseILj7168ES2_S2_fS2_fjLj128EEEEELb0ELb1ELb1ELb0EEEvNS_9FwdParamsE --------------------------
	.section	.nv.constant0._ZN10layer_norm13ln_fwd_kernelINS_13Kernel_traitsI13__nv_bfloat16S2_fS2_fjLj7168ELj1ELj1ELj4ELj16ENS_18Kernel_traits_baseILj7168ES2_S2_fS2_fjLj128EEEEELb0ELb1ELb1ELb0EEEvNS_9FwdParamsE,"a",@progbits
	.sectionflags	@""
	.align	4
.nv.constant0._ZN10layer_norm13ln_fwd_kernelINS_13Kernel_traitsI13__nv_bfloat16S2_fS2_fjLj7168ELj1ELj1ELj4ELj16ENS_18Kernel_traits_baseILj7168ES2_S2_fS2_fjLj128EEEEELb0ELb1ELb1ELb0EEEvNS_9FwdParamsE:
	.zero		760


//--------------------- .nv.constant0._ZN10layer_norm13ln_fwd_kernelINS_13Kernel_traitsI13__nv_bfloat16S2_fS2_fjLj7168ELj1ELj1ELj4ELj16ENS_18Kernel_traits_baseILj7168ES2_S2_fS2_fjLj128EEEEELb0ELb1ELb1ELb1EEEvNS_9FwdParamsE --------------------------
	.section	.nv.constant0._ZN10layer_norm13ln_fwd_kernelINS_13Kernel_traitsI13__nv_bfloat16S2_fS2_fjLj7168ELj1ELj1ELj4ELj16ENS_18Kernel_traits_baseILj7168ES2_S2_fS2_fjLj128EEEEELb0ELb1ELb1ELb1EEEvNS_9FwdParamsE,"a",@progbits
	.sectionflags	@""
	.align	4
.nv.constant0._ZN10layer_norm13ln_fwd_kernelINS_13Kernel_traitsI13__nv_bfloat16S2_fS2_fjLj7168ELj1ELj1ELj4ELj16ENS_18Kernel_traits_baseILj7168ES2_S2_fS2_fjLj128EEEEELb0ELb1ELb1ELb1EEEvNS_9FwdParamsE:
	.zero		760


//--------------------- .nv.constant0._ZN10layer_norm13ln_fwd_kernelINS_13Kernel_traitsI13__nv_bfloat16S2_fS2_fjLj7168ELj1ELj1ELj4ELj16ENS_18Kernel_traits_baseILj7168ES2_S2_fS2_fjLj128EEEEELb1ELb0ELb0ELb0EEEvNS_9FwdParamsE --------------------------
	.section	.nv.constant0._ZN10layer_norm13ln_fwd_kernelINS_13Kernel_traitsI13__nv_bfloat16S2_fS2_fjLj7168ELj1ELj1ELj4ELj16ENS_18Kernel_traits_baseILj7168ES2_S2_fS2_fjLj128EEEEELb1ELb0ELb0ELb0EEEvNS_9FwdParamsE,"a",@progbits
	.sectionflags	@""
	.align	4
.nv.constant0._ZN10layer_norm13ln_fwd_kernelINS_13Kernel_traitsI13__nv_bfloat16S2_fS2_fjLj7168ELj1ELj1ELj4ELj16ENS_18Kernel_traits_baseILj7168ES2_S2_fS2_fjLj128EEEEELb1ELb0ELb0ELb0EEEvNS_9FwdParamsE:
	.zero		760


//--------------------- .nv.constant0._ZN10layer_norm13ln_fwd_kernelINS_13Kernel_traitsI13__nv_bfloat16S2_fS2_fjLj7168ELj1ELj1ELj4ELj16ENS_18Kernel_traits_baseILj7168ES2_S2_fS2_fjLj128EEEEELb1ELb0ELb0ELb1EEEvNS_9FwdParamsE --------------------------
	.section	.nv.constant0._ZN10layer_norm13ln_fwd_kernelINS_13Kernel_traitsI13__nv_bfloat16S2_fS2_fjLj7168ELj1ELj1ELj4ELj16ENS_18Kernel_traits_baseILj7168ES2_S2_fS2_fjLj128EEEEELb1ELb0ELb0ELb1EEEvNS_9FwdParamsE,"a",@progbits
	.sectionflags	@""
	.align	4
.nv.constant0._ZN10layer_norm13ln_fwd_kernelINS_13Kernel_traitsI13__nv_bfloat16S2_fS2_fjLj7168ELj1ELj1ELj4ELj16ENS_18Kernel_traits_baseILj7168ES2_S2_fS2_fjLj128EEEEELb1ELb0ELb0ELb1EEEvNS_9FwdParamsE:
	.zero		760


//--------------------- .nv.constant0._ZN10layer_norm13ln_fwd_kernelINS_13Kernel_traitsI13__nv_bfloat16S2_fS2_fjLj7168ELj1ELj1ELj4ELj16ENS_18Kernel_traits_baseILj7168ES2_S2_fS2_fjLj128EEEEELb1ELb0ELb1ELb0EEEvNS_9FwdParamsE --------------------------
	.section	.nv.constant0._ZN10layer_norm13ln_fwd_kernelINS_13Kernel_traitsI13__nv_bfloat16S2_fS2_fjLj7168ELj1ELj1ELj4ELj16ENS_18Kernel_traits_baseILj7168ES2_S2_fS2_fjLj128EEEEELb1ELb0ELb1ELb0EEEvNS_9FwdParamsE,"a",@progbits
	.sectionflags	@""
	.align	4
.nv.constant0._ZN10layer_norm13ln_fwd_kernelINS_13Kernel_traitsI13__nv_bfloat16S2_fS2_fjLj7168ELj1ELj1ELj4ELj16ENS_18Kernel_traits_baseILj7168ES2_S2_fS2_fjLj128EEEEELb1ELb0ELb1ELb0EEEvNS_9FwdParamsE:
	.zero		760


//--------------------- .nv.constant0._ZN10layer_norm13ln_fwd_kernelINS_13Kernel_traitsI13__nv_bfloat16S2_fS2_fjLj7168ELj1ELj1ELj4ELj16ENS_18Kernel_traits_baseILj7168ES2_S2_fS2_fjLj128EEEEELb1ELb0ELb1ELb1EEEvNS_9FwdParamsE --------------------------
	.section	.nv.constant0._ZN10layer_norm13ln_fwd_kernelINS_13Kernel_traitsI13__nv_bfloat16S2_fS2_fjLj7168ELj1ELj1ELj4ELj16ENS_18Kernel_traits_baseILj7168ES2_S2_fS2_fjLj128EEEEELb1ELb0ELb1ELb1EEEvNS_9FwdParamsE,"a",@progbits
	.sectionflags	@""
	.align	4
.nv.constant0._ZN10layer_norm13ln_fwd_kernelINS_13Kernel_traitsI13__nv_bfloat16S2_fS2_fjLj7168ELj1ELj1ELj4ELj16ENS_18Kernel_traits_baseILj7168ES2_S2_fS2_fjLj128EEEEELb1ELb0ELb1ELb1EEEvNS_9FwdParamsE:
	.zero		760


//--------------------- .nv.constant0._ZN10layer_norm13ln_fwd_kernelINS_13Kernel_traitsI13__nv_bfloat16S2_fS2_fjLj7168ELj1ELj1ELj4ELj16ENS_18Kernel_traits_baseILj7168ES2_S2_fS2_fjLj128EEEEELb1ELb1ELb0ELb0EEEvNS_9FwdParamsE --------------------------
	.section	.nv.constant0._ZN10layer_norm13ln_fwd_kernelINS_13Kernel_traitsI13__nv_bfloat16S2_fS2_fjLj7168ELj1ELj1ELj4ELj16ENS_18Kernel_traits_baseILj7168ES2_S2_fS2_fjLj128EEEEELb1ELb1ELb0ELb0EEEvNS_9FwdParamsE,"a",@progbits
	.sectionflags	@""
	.align	4
.nv.constant0._ZN10layer_norm13ln_fwd_kernelINS_13Kernel_traitsI13__nv_bfloat16S2_fS2_fjLj7168ELj1ELj1ELj4ELj16ENS_18Kernel_traits_baseILj7168ES2_S2_fS2_fjLj128EEEEELb1ELb1ELb0ELb0EEEvNS_9FwdParamsE:
	.zero		760


//--------------------- .nv.constant0._ZN10layer_norm13ln_fwd_kernelINS_13Kernel_traitsI13__nv_bfloat16S2_fS2_fjLj7168ELj1ELj1ELj4ELj16ENS_18Kernel_traits_baseILj7168ES2_S2_fS2_fjLj128EEEEELb1ELb1ELb0ELb1EEEvNS_9FwdParamsE --------------------------
	.section	.nv.constant0._ZN10layer_norm13ln_fwd_kernelINS_13Kernel_traitsI13__nv_bfloat16S2_fS2_fjLj7168ELj1ELj1ELj4ELj16ENS_18Kernel_traits_baseILj7168ES2_S2_fS2_fjLj128EEEEELb1ELb1ELb0ELb1EEEvNS_9FwdParamsE,"a",@progbits
	.sectionflags	@""
	.align	4
.nv.constant0._ZN10layer_norm13ln_fwd_kernelINS_13Kernel_traitsI13__nv_bfloat16S2_fS2_fjLj7168ELj1ELj1ELj4ELj16ENS_18Kernel_traits_baseILj7168ES2_S2_fS2_fjLj128EEEEELb1ELb1ELb0ELb1EEEvNS_9FwdParamsE:
	.zero		760


//--------------------- .nv.constant0._ZN10layer_norm13ln_fwd_kernelINS_13Kernel_traitsI13__nv_bfloat16S2_fS2_fjLj7168ELj1ELj1ELj4ELj16ENS_18Kernel_traits_baseILj7168ES2_S2_fS2_fjLj128EEEEELb1ELb1ELb1ELb0EEEvNS_9FwdParamsE --------------------------
	.section	.nv.constant0._ZN10layer_norm13ln_fwd_kernelINS_13Kernel_traitsI13__nv_bfloat16S2_fS2_fjLj7168ELj1ELj1ELj4ELj16ENS_18Kernel_traits_baseILj7168ES2_S2_fS2_fjLj128EEEEELb1ELb1ELb1ELb0EEEvNS_9FwdParamsE,"a",@progbits
	.sectionflags	@""
	.align	4
.nv.constant0._ZN10layer_norm13ln_fwd_kernelINS_13Kernel_traitsI13__nv_bfloat16S2_fS2_fjLj7168ELj1ELj1ELj4ELj16ENS_18Kernel_traits_baseILj7168ES2_S2_fS2_fjLj128EEEEELb1ELb1ELb1ELb0EEEvNS_9FwdParamsE:
	.zero		760


//--------------------- .nv.constant0._ZN10layer_norm13ln_fwd_kernelINS_13Kernel_traitsI13__nv_bfloat16S2_fS2_fjLj7168ELj1ELj1ELj4ELj16ENS_18Kernel_traits_baseILj7168ES2_S2_fS2_fjLj128EEEEELb1ELb1ELb1ELb1EEEvNS_9FwdParamsE --------------------------
	.section	.nv.constant0._ZN10layer_norm13ln_fwd_kernelINS_13Kernel_traitsI13__nv_bfloat16S2_fS2_fjLj7168ELj1ELj1ELj4ELj16ENS_18Kernel_traits_baseILj7168ES2_S2_fS2_fjLj128EEEEELb1ELb1ELb1ELb1EEEvNS_9FwdParamsE,"a",@progbits
	.sectionflags	@""
	.align	4
.nv.constant0._ZN10layer_norm13ln_fwd_kernelINS_13Kernel_traitsI13__nv_bfloat16S2_fS2_fjLj7168ELj1ELj1ELj4ELj16ENS_18Kernel_traits_baseILj7168ES2_S2_fS2_fjLj128EEEEELb1ELb1ELb1ELb1EEEvNS_9FwdParamsE:
	.zero		760


//--------------------- .nv.constant0._ZN10layer_norm13ln_fwd_kernelINS_13Kernel_traitsIf13__nv_bfloat16fS2_fjLj7168ELj1ELj1ELj4ELj16ENS_18Kernel_traits_baseILj7168EfS2_fS2_fjLj128EEEEELb0ELb0ELb0ELb0EEEvNS_9FwdParamsE --------------------------
	.section	.nv.constant0._ZN10layer_norm13ln_fwd_kernelINS_13Kernel_traitsIf13__nv_bfloat16fS2_fjLj7168ELj1ELj1ELj4ELj16ENS_18Kernel_traits_baseILj7168EfS2_fS2_fjLj128EEEEELb0ELb0ELb0ELb0EEEvNS_9FwdParamsE,"a",@progbits
	.sectionflags	@""
	.align	4
.nv.constant0._ZN10layer_norm13ln_fwd_kernelINS_13Kernel_traitsIf13__nv_bfloat16fS2_fjLj7168ELj1ELj1ELj4ELj16ENS_18Kernel_traits_baseILj7168EfS2_fS2_fjLj128EEEEELb0ELb0ELb0ELb0EEEvNS_9FwdParamsE:
	.zero		760


//--------------------- .nv.constant0._ZN10layer_norm13ln_fwd_kernelINS_13Kernel_traitsIf13__nv_bfloat16fS2_fjLj7168ELj1ELj1ELj4ELj16ENS_18Kernel_traits_baseILj7168EfS2_fS2_fjLj128EEEEELb0ELb0ELb0ELb1EEEvNS_9FwdParamsE --------------------------
	.section	.nv.constant0._ZN10layer_norm13ln_fwd_kernelINS_13Kernel_traitsIf13__nv_bfloat16fS2_fjLj7168ELj1ELj1ELj4ELj16ENS_18Kernel_traits_baseILj7168EfS2_fS2_fjLj128EEEEELb0ELb0ELb0ELb1EEEvNS_9FwdParamsE,"a",@progbits
	.sectionflags	@""
	.align	4
.nv.constant0._ZN10layer_norm13ln_fwd_kernelINS_13Kernel_traitsIf13__nv_bfloat16fS2_fjLj7168ELj1ELj1ELj4ELj16ENS_18Kernel_traits_baseILj7168EfS2_fS2_fjLj128EEEEELb0ELb0ELb0ELb1EEEvNS_9FwdParamsE:
	.zero		760


//--------------------- .nv.constant0._ZN10layer_norm13ln_fwd_kernelINS_13Kernel_traitsIf13__nv_bfloat16fS2_fjLj7168ELj1ELj1ELj4ELj16ENS_18Kernel_traits_baseILj7168EfS2_fS2_fjLj128EEEEELb0ELb0ELb1ELb0EEEvNS_9FwdParamsE --------------------------
	.section	.nv.constant0._ZN10layer_norm13ln_fwd_kernelINS_13Kernel_traitsIf13__nv_bfloat16fS2_fjLj7168ELj1ELj1ELj4ELj16ENS_18Kernel_traits_baseILj7168EfS2_fS2_fjLj128EEEEELb0ELb0ELb1ELb0EEEvNS_9FwdParamsE,"a",@progbits
	.sectionflags	@""
	.align	4
.nv.constant0._ZN10layer_norm13ln_fwd_kernelINS_13Kernel_traitsIf13__nv_bfloat16fS2_fjLj7168ELj1ELj1ELj4ELj16ENS_18Kernel_traits_baseILj7168EfS2_fS2_fjLj128EEEEELb0ELb0ELb1ELb0EEEvNS_9FwdParamsE:
	.zero		760


//--------------------- .nv.constant0._ZN10layer_norm13ln_fwd_kernelINS_13Kernel_traitsIf13__nv_bfloat16fS2_fjLj7168ELj1ELj1ELj4ELj16ENS_18Kernel_traits_baseILj7168EfS2_fS2_fjLj128EEEEELb0ELb0ELb1ELb1EEEvNS_9FwdParamsE --------------------------
	.section	.nv.constant0._ZN10layer_norm13ln_fwd_kernelINS_13Kernel_traitsIf13__nv_bfloat16fS2_fjLj7168ELj1ELj1ELj4ELj16ENS_18Kernel_traits_baseILj7168EfS2_fS2_fjLj128EEEEELb0ELb0ELb1ELb1EEEvNS_9FwdParamsE,"a",@progbits
	.sectionflags	@""
	.align	4
.nv.constant0._ZN10layer_norm13ln_fwd_kernelINS_13Kernel_traitsIf13__nv_bfloat16fS2_fjLj7168ELj1ELj1ELj4ELj16ENS_18Kernel_traits_baseILj7168EfS2_fS2_fjLj128EEEEELb0ELb0ELb1ELb1EEEvNS_9FwdParamsE:
	.zero		760


//--------------------- .nv.constant0._ZN10layer_norm13ln_fwd_kernelINS_13Kernel_traitsIf13__nv_bfloat16fS2_fjLj7168ELj1ELj1ELj4ELj16ENS_18Kernel_traits_baseILj7168EfS2_fS2_fjLj128EEEEELb0ELb1ELb0ELb0EEEvNS_9FwdParamsE --------------------------
	.section	.nv.constant0._ZN10layer_norm13ln_fwd_kernelINS_13Kernel_traitsIf13__nv_bfloat16fS2_fjLj7168ELj1ELj1ELj4ELj16ENS_18Kernel_traits_baseILj7168EfS2_fS2_fjLj128EEEEELb0ELb1ELb0ELb0EEEvNS_9FwdParamsE,"a",@progbits
	.sectionflags	@""
	.align	4
.nv.constant0._ZN10layer_norm13ln_fwd_kernelINS_13Kernel_traitsIf13__nv_bfloat16fS2_fjLj7168ELj1ELj1ELj4ELj16ENS_18Kernel_traits_baseILj7168EfS2_fS2_fjLj128EEEEELb0ELb1ELb0ELb0EEEvNS_9FwdParamsE:
	.zero		760


//--------------------- .nv.constant0._ZN10layer_norm13ln_fwd_kernelINS_13Kernel_traitsIf13__nv_bfloat16fS2_fjLj7168ELj1ELj1ELj4ELj16ENS_18Kernel_traits_baseILj7168EfS2_fS2_fjLj128EEEEELb0ELb1ELb0ELb1EEEvNS_9FwdParamsE --------------------------
	.section	.nv.constant0._ZN10layer_norm13ln_fwd_kernelINS_13Kernel_traitsIf13__nv_bfloat16fS2_fjLj7168ELj1ELj1ELj4ELj16ENS_18Kernel_traits_baseILj7168EfS2_fS2_fjLj128EEEEELb0ELb1ELb0ELb1EEEvNS_9FwdParamsE,"a",@progbits
	.sectionflags	@""
	.align	4
.nv.constant0._ZN10layer_norm13ln_fwd_kernelINS_13Kernel_traitsIf13__nv_bfloat16fS2_fjLj7168ELj1ELj1ELj4ELj16ENS_18Kernel_traits_baseILj7168EfS2_fS2_fjLj128EEEEELb0ELb1ELb0ELb1EEEvNS_9FwdParamsE:
	.zero		760


//--------------------- .nv.constant0._ZN10layer_norm13ln_fwd_kernelINS_13Kernel_traitsIf13__nv_bfloat16fS2_fjLj7168ELj1ELj1ELj4ELj16ENS_18Kernel_traits_baseILj7168EfS2_fS2_fjLj128EEEEELb0ELb1ELb1ELb0EEEvNS_9FwdParamsE --------------------------
	.section	.nv.constant0._ZN10layer_norm13ln_fwd_kernelINS_13Kernel_traitsIf13__nv_bfloat16fS2_fjLj7168ELj1ELj1ELj4ELj16ENS_18Kernel_traits_baseILj7168EfS2_fS2_fjLj128EEEEELb0ELb1ELb1ELb0EEEvNS_9FwdParamsE,"a",@progbits
	.sectionflags	@""
	.align	4
.nv.constant0._ZN10layer_norm13ln_fwd_kernelINS_13Kernel_traitsIf13__nv_bfloat16fS2_fjLj7168ELj1ELj1ELj4ELj16ENS_18Kernel_traits_baseILj7168EfS2_fS2_fjLj128EEEEELb0ELb1ELb1ELb0EEEvNS_9FwdParamsE:
	.zero		760


//--------------------- .nv.constant0._ZN10layer_norm13ln_fwd_kernelINS_13Kernel_traitsIf13__nv_bfloat16fS2_fjLj7168ELj1ELj1ELj4ELj16ENS_18Kernel_traits_baseILj7168EfS2_fS2_fjLj128EEEEELb0ELb1ELb1ELb1EEEvNS_9FwdParamsE --------------------------
	.section	.nv.constant0._ZN10layer_norm13ln_fwd_kernelINS_13Kernel_traitsIf13__nv_bfloat16fS2_fjLj7168ELj1ELj1ELj4ELj16ENS_18Kernel_traits_baseILj7168EfS2_fS2_fjLj128EEEEELb0ELb1ELb1ELb1EEEvNS_9FwdParamsE,"a",@progbits
	.sectionflags	@""
	.align	4
.nv.constant0._ZN10layer_norm13ln_fwd_kernelINS_13Kernel_traitsIf13__nv_bfloat16fS2_fjLj7168ELj1ELj1ELj4ELj16ENS_18Kernel_traits_baseILj7168EfS2_fS2_fjLj128EEEEELb0ELb1ELb1ELb1EEEvNS_9FwdParamsE:
	.zero		760


//--------------------- .nv.constant0._ZN10layer_norm13ln_fwd_kernelINS_13Kernel_traitsIf13__nv_bfloat16fS2_fjLj7168ELj1ELj1ELj4ELj16ENS_18Kernel_traits_baseILj7168EfS2_fS2_fjLj128EEEEELb1ELb0ELb0ELb0EEEvNS_9FwdParamsE --------------------------
	.section	.nv.constant0._ZN10layer_norm13ln_fwd_kernelINS_13Kernel_traitsIf13__nv_bfloat16fS2_fjLj7168ELj1ELj1ELj4ELj16ENS_18Kernel_traits_baseILj7168EfS2_fS2_fjLj128EEEEELb1ELb0ELb0ELb0EEEvNS_9FwdParamsE,"a",@progbits
	.sectionflags	@""
	.align	4
.nv.constant0._ZN10layer_norm13ln_fwd_kernelINS_13Kernel_traitsIf13__nv_bfloat16fS2_fjLj7168ELj1ELj1ELj4ELj16ENS_18Kernel_traits_baseILj7168EfS2_fS2_fjLj128EEEEELb1ELb0ELb0ELb0EEEvNS_9FwdParamsE:
	.zero		760


//--------------------- .nv.constant0._ZN10layer_norm13ln_fwd_kernelINS_13Kernel_traitsIf13__nv_bfloat16fS2_fjLj7168ELj1ELj1ELj4ELj16ENS_18Kernel_traits_baseILj7168EfS2_fS2_fjLj128EEEEELb1ELb0ELb0ELb1EEEvNS_9FwdParamsE --------------------------
	.section	.nv.constant0._ZN10layer_norm13ln_fwd_kernelINS_13Kernel_traitsIf13__nv_bfloat16fS2_fjLj7168ELj1ELj1ELj4ELj16ENS_18Kernel_traits_baseILj7168EfS2_fS2_fjLj128EEEEELb1ELb0ELb0ELb1EEEvNS_9FwdParamsE,"a",@progbits
	.sectionflags	@""
	.align	4
.nv.constant0._ZN10layer_norm13ln_fwd_kernelINS_13Kernel_traitsIf13__nv_bfloat16fS2_fjLj7168ELj1ELj1ELj4ELj16ENS_18Kernel_traits_baseILj7168EfS2_fS2_fjLj128EEEEELb1ELb0ELb0ELb1EEEvNS_9FwdParamsE:
	.zero		760


//--------------------- .nv.constant0._ZN10layer_norm13ln_fwd_kernelINS_13Kernel_traitsIf13__nv_bfloat16fS2_fjLj7168ELj1ELj1ELj4ELj16ENS_18Kernel_traits_baseILj7168EfS2_fS2_fjLj128EEEEELb1ELb0ELb1ELb0EEEvNS_9FwdParamsE --------------------------
	.section	.nv.constant0._ZN10layer_norm13ln_fwd_kernelINS_13Kernel_traitsIf13__nv_bfloat16fS2_fjLj7168ELj1ELj1ELj4ELj16ENS_18Kernel_traits_baseILj7168EfS2_fS2_fjLj128EEEEELb1ELb0ELb1ELb0EEEvNS_9FwdParamsE,"a",@progbits
	.sectionflags	@""
	.align	4
.nv.constant0._ZN10layer_norm13ln_fwd_kernelINS_13Kernel_traitsIf13__nv_bfloat16fS2_fjLj7168ELj1ELj1ELj4ELj16ENS_18Kernel_traits_baseILj7168EfS2_fS2_fjLj128EEEEELb1ELb0ELb1ELb0EEEvNS_9FwdParamsE:
	.zero		760


//--------------------- .nv.constant0._ZN10layer_norm13ln_fwd_kernelINS_13Kernel_traitsIf13__nv_bfloat16fS2_fjLj7168ELj1ELj1ELj4ELj16ENS_18Kernel_traits_baseILj7168EfS2_fS2_fjLj128EEEEELb1ELb0ELb1ELb1EEEvNS_9FwdParamsE --------------------------
	.section	.nv.constant0._ZN10layer_norm13ln_fwd_kernelINS_13Kernel_traitsIf13__nv_bfloat16fS2_fjLj7168ELj1ELj1ELj4ELj16ENS_18Kernel_traits_baseILj7168EfS2_fS2_fjLj128EEEEELb1ELb0ELb1ELb1EEEvNS_9FwdParamsE,"a",@progbits
	.sectionflags	@""
	.align	4
.nv.constant0._ZN10layer_norm13ln_fwd_kernelINS_13Kernel_traitsIf13__nv_bfloat16fS2_fjLj7168ELj1ELj1ELj4ELj16ENS_18Kernel_traits_baseILj7168EfS2_fS2_fjLj128EEEEELb1ELb0ELb1ELb1EEEvNS_9FwdParamsE:
	.zero		760


//--------------------- .nv.constant0._ZN10layer_norm13ln_fwd_kernelINS_13Kernel_traitsIf13__nv_bfloat16fS2_fjLj7168ELj1ELj1ELj4ELj16ENS_18Kernel_traits_baseILj7168EfS2_fS2_fjLj128EEEEELb1ELb1ELb0ELb0EEEvNS_9FwdParamsE --------------------------
	.section	.nv.constant0._ZN10layer_norm13ln_fwd_kernelINS_13Kernel_traitsIf13__nv_bfloat16fS2_fjLj7168ELj1ELj1ELj4ELj16ENS_18Kernel_traits_baseILj7168EfS2_fS2_fjLj128EEEEELb1ELb1ELb0ELb0EEEvNS_9FwdParamsE,"a",@progbits
	.sectionflags	@""
	.align	4
.nv.constant0._ZN10layer_norm13ln_fwd_kernelINS_13Kernel_traitsIf13__nv_bfloat16fS2_fjLj7168ELj1ELj1ELj4ELj16ENS_18Kernel_traits_baseILj7168EfS2_fS2_fjLj128EEEEELb1ELb1ELb0ELb0EEEvNS_9FwdParamsE:
	.zero		760


//--------------------- .nv.constant0._ZN10layer_norm13ln_fwd_kernelINS_13Kernel_traitsIf13__nv_bfloat16fS2_fjLj7168ELj1ELj1ELj4ELj16ENS_18Kernel_traits_baseILj7168EfS2_fS2_fjLj128EEEEELb1ELb1ELb0ELb1EEEvNS_9FwdParamsE --------------------------
	.section	.nv.constant0._ZN10layer_norm13ln_fwd_kernelINS_13Kernel_traitsIf13__nv_bfloat16fS2_fjLj7168ELj1ELj1ELj4ELj16ENS_18Kernel_traits_baseILj7168EfS2_fS2_fjLj128EEEEELb1ELb1ELb0ELb1EEEvNS_9FwdParamsE,"a",@progbits
	.sectionflags	@""
	.align	4
.nv.constant0._ZN10layer_norm13ln_fwd_kernelINS_13Kernel_traitsIf13__nv_bfloat16fS2_fjLj7168ELj1ELj1ELj4ELj16ENS_18Kernel_traits_baseILj7168EfS2_fS2_fjLj128EEEEELb1ELb1ELb0ELb1EEEvNS_9FwdParamsE:
	.zero		760


//--------------------- .nv.constant0._ZN10layer_norm13ln_fwd_kernelINS_13Kernel_traitsIf13__nv_bfloat16fS2_fjLj7168ELj1ELj1ELj4ELj16ENS_18Kernel_traits_baseILj7168EfS2_fS2_fjLj128EEEEELb1ELb1ELb1ELb0EEEvNS_9FwdParamsE --------------------------
	.section	.nv.constant0._ZN10layer_norm13ln_fwd_kernelINS_13Kernel_traitsIf13__nv_bfloat16fS2_fjLj7168ELj1ELj1ELj4ELj16ENS_18Kernel_traits_baseILj7168EfS2_fS2_fjLj128EEEEELb1ELb1ELb1ELb0EEEvNS_9FwdParamsE,"a",@progbits
	.sectionflags	@""
	.align	4
.nv.constant0._ZN10layer_norm13ln_fwd_kernelINS_13Kernel_traitsIf13__nv_bfloat16fS2_fjLj7168ELj1ELj1ELj4ELj16ENS_18Kernel_traits_baseILj7168EfS2_fS2_fjLj128EEEEELb1ELb1ELb1ELb0EEEvNS_9FwdParamsE:
	.zero		760


//--------------------- .nv.constant0._ZN10layer_norm13ln_fwd_kernelINS_13Kernel_traitsIf13__nv_bfloat16fS2_fjLj7168ELj1ELj1ELj4ELj16ENS_18Kernel_traits_baseILj7168EfS2_fS2_fjLj128EEEEELb1ELb1ELb1ELb1EEEvNS_9FwdParamsE --------------------------
	.section	.nv.constant0._ZN10layer_norm13ln_fwd_kernelINS_13Kernel_traitsIf13__nv_bfloat16fS2_fjLj7168ELj1ELj1ELj4ELj16ENS_18Kernel_traits_baseILj7168EfS2_fS2_fjLj128EEEEELb1ELb1ELb1ELb1EEEvNS_9FwdParamsE,"a",@progbits
	.sectionflags	@""
	.align	4
.nv.constant0._ZN10layer_norm13ln_fwd_kernelINS_13Kernel_traitsIf13__nv_bfloat16fS2_fjLj7168ELj1ELj1ELj4ELj16ENS_18Kernel_traits_baseILj7168EfS2_fS2_fjLj128EEEEELb1ELb1ELb1ELb1EEEvNS_9FwdParamsE:
	.zero		760


//--------------------- .nv.constant0._ZN10layer_norm13ln_fwd_kernelINS_13Kernel_traitsIf6__halfS2_S2_fjLj7168ELj1ELj1ELj4ELj16ENS_18Kernel_traits_baseILj7168EfS2_S2_S2_fjLj128EEEEELb0ELb0ELb0ELb0EEEvNS_9FwdParamsE --------------------------
	.section	.nv.constant0._ZN10layer_norm13ln_fwd_kernelINS_13Kernel_traitsIf6__halfS2_S2_fjLj7168ELj1ELj1ELj4ELj16ENS_18Kernel_traits_baseILj7168EfS2_S2_S2_fjLj128EEEEELb0ELb0ELb0ELb0EEEvNS_9FwdParamsE,"a",@progbits
	.sectionflags	@""
	.align	4
.nv.constant0._ZN10layer_norm13ln_fwd_kernelINS_13Kernel_traitsIf6__halfS2_S2_fjLj7168ELj1ELj1ELj4ELj16ENS_18Kernel_traits_baseILj7168EfS2_S2_S2_fjLj128EEEEELb0ELb0ELb0ELb0EEEvNS_9FwdParamsE:
	.zero		760


//--------------------- .nv.constant0._ZN10layer_norm13ln_fwd_kernelINS_13Kernel_traitsIf6__halfS2_S2_fjLj7168ELj1ELj1ELj4ELj16ENS_18Kernel_traits_baseILj7168EfS2_S2_S2_fjLj128EEEEELb0ELb0ELb0ELb1EEEvNS_9FwdParamsE --------------------------
	.section	.nv.constant0._ZN10layer_norm13ln_fwd_kernelINS_13Kernel_traitsIf6__halfS2_S2_fjLj7168ELj1ELj1ELj4ELj16ENS_18Kernel_traits_baseILj7168EfS2_S2_S2_fjLj128EEEEELb0ELb0ELb0ELb1EEEvNS_9FwdParamsE,"a",@progbits
	.sectionflags	@""
	.align	4
.nv.constant0._ZN10layer_norm13ln_fwd_kernelINS_13Kernel_traitsIf6__halfS2_S2_fjLj7168ELj1ELj1ELj4ELj16ENS_18Kernel_traits_baseILj7168EfS2_S2_S2_fjLj128EEEEELb0ELb0ELb0ELb1EEEvNS_9FwdParamsE:
	.zero		760


//--------------------- .nv.constant0._ZN10layer_norm13ln_fwd_kernelINS_13Kernel_traitsIf6__halfS2_S2_fjLj7168ELj1ELj1ELj4ELj16ENS_18Kernel_traits_baseILj7168EfS2_S2_S2_fjLj128EEEEELb0ELb0ELb1ELb0EEEvNS_9FwdParamsE --------------------------
	.section	.nv.constant0._ZN10layer_norm13ln_fwd_kernelINS_13Kernel_traitsIf6__halfS2_S2_fjLj7168ELj1ELj1ELj4ELj16ENS_18Kernel_traits_baseILj7168EfS2_S2_S2_fjLj128EEEEELb0ELb0ELb1ELb0EEEvNS_9FwdParamsE,"a",@progbits
	.sectionflags	@""
	.align	4
.nv.constant0._ZN10layer_norm13ln_fwd_kernelINS_13Kernel_traitsIf6__halfS2_S2_fjLj7168ELj1ELj1ELj4ELj16ENS_18Kernel_traits_baseILj7168EfS2_S2_S2_fjLj128EEEEELb0ELb0ELb1ELb0EEEvNS_9FwdParamsE:
	.zero		760


//--------------------- .nv.constant0._ZN10layer_norm13ln_fwd_kernelINS_13Kernel_traitsIf6__halfS2_S2_fjLj7168ELj1ELj1ELj4ELj16ENS_18Kernel_traits_baseILj7168EfS2_S2_S2_fjLj128EEEEELb0ELb0ELb1ELb1EEEvNS_9FwdParamsE --------------------------
	.section	.nv.constant0._ZN10layer_norm13ln_fwd_kernelINS_13Kernel_traitsIf6__halfS2_S2_fjLj7168ELj1ELj1ELj4ELj16ENS_18Kernel_traits_baseILj7168EfS2_S2_S2_fjLj128EEEEELb0ELb0ELb1ELb1EEEvNS_9FwdParamsE,"a",@progbits
	.sectionflags	@""
	.align	4
.nv.constant0._ZN10layer_norm13ln_fwd_kernelINS_13Kernel_traitsIf6__halfS2_S2_fjLj7168ELj1ELj1ELj4ELj16ENS_18Kernel_traits_baseILj7168EfS2_S2_S2_fjLj128EEEEELb0ELb0ELb1ELb1EEEvNS_9FwdParamsE:
	.zero		760


//--------------------- .nv.constant0._ZN10layer_norm13ln_fwd_kernelINS_13Kernel_traitsIf6__halfS2_S2_fjLj7168ELj1ELj1ELj4ELj16ENS_18Kernel_traits_baseILj7168EfS2_S2_S2_fjLj128EEEEELb0ELb1ELb0ELb0EEEvNS_9FwdParamsE --------------------------
	.section	.nv.constant0._ZN10layer_norm13ln_fwd_kernelINS_13Kernel_traitsIf6__halfS2_S2_fjLj7168ELj1ELj1ELj4ELj16ENS_18Kernel_traits_baseILj7168EfS2_S2_S2_fjLj128EEEEELb0ELb1ELb0ELb0EEEvNS_9FwdParamsE,"a",@progbits
	.sectionflags	@""
	.align	4
.nv.constant0._ZN10layer_norm13ln_fwd_kernelINS_13Kernel_traitsIf6__halfS2_S2_fjLj7168ELj1ELj1ELj4ELj16ENS_18Kernel_traits_baseILj7168EfS2_S2_S2_fjLj128EEEEELb0ELb1ELb0ELb0EEEvNS_9FwdParamsE:
	.zero		760


//--------------------- .nv.constant0._ZN10layer_norm13ln_fwd_kernelINS_13Kernel_traitsIf6__halfS2_S2_fjLj7168ELj1ELj1ELj4ELj16ENS_18Kernel_traits_baseILj7168EfS2_S2_S2_fjLj128EEEEELb0ELb1ELb0ELb1EEEvNS_9FwdParamsE --------------------------
	.section	.nv.constant0._ZN10layer_norm13ln_fwd_kernelINS_13Kernel_traitsIf6__halfS2_S2_fjLj7168ELj1ELj1ELj4ELj16ENS_18Kernel_traits_baseILj7168EfS2_S2_S2_fjLj128EEEEELb0ELb1ELb0ELb1EEEvNS_9FwdParamsE,"a",@progbits
	.sectionflags	@""
	.align	4
.nv.constant0._ZN10layer_norm13ln_fwd_kernelINS_13Kernel_traitsIf6__halfS2_S2_fjLj7168ELj1ELj1ELj4ELj16ENS_18Kernel_traits_baseILj7168EfS2_S2_S2_fjLj128EEEEELb0ELb1ELb0ELb1EEEvNS_9FwdParamsE:
	.zero		760


//--------------------- .nv.constant0._ZN10layer_norm13ln_fwd_kernelINS_13Kernel_traitsIf6__halfS2_S2_fjLj7168ELj1ELj1ELj4ELj16ENS_18Kernel_traits_baseILj7168EfS2_S2_S2_fjLj128EEEEELb0ELb1ELb1ELb0EEEvNS_9FwdParamsE --------------------------
	.section	.nv.constant0._ZN10layer_norm13ln_fwd_kernelINS_13Kernel_traitsIf6__halfS2_S2_fjLj7168ELj1ELj1ELj4ELj16ENS_18Kernel_traits_baseILj7168EfS2_S2_S2_fjLj128EEEEELb0ELb1ELb1ELb0EEEvNS_9FwdParamsE,"a",@progbits
	.sectionflags	@""
	.align	4
.nv.constant0._ZN10layer_norm13ln_fwd_kernelINS_13Kernel_traitsIf6__halfS2_S2_fjLj7168ELj1ELj1ELj4ELj16ENS_18Kernel_traits_baseILj7168EfS2_S2_S2_fjLj128EEEEELb0ELb1ELb1ELb0EEEvNS_9FwdParamsE:
	.zero		760


//--------------------- .nv.constant0._ZN10layer_norm13ln_fwd_kernelINS_13Kernel_traitsIf6__halfS2_S2_fjLj7168ELj1ELj1ELj4ELj16ENS_18Kernel_traits_baseILj7168EfS2_S2_S2_fjLj128EEEEELb0ELb1ELb1ELb1EEEvNS_9FwdParamsE --------------------------
	.section	.nv.constant0._ZN10layer_norm13ln_fwd_kernelINS_13Kernel_traitsIf6__halfS2_S2_fjLj7168ELj1ELj1ELj4ELj16ENS_18Kernel_traits_baseILj7168EfS2_S2_S2_fjLj128EEEEELb0ELb1ELb1ELb1EEEvNS_9FwdParamsE,"a",@progbits
	.sectionflags	@""
	.align	4
.nv.constant0._ZN10layer_norm13ln_fwd_kernelINS_13Kernel_traitsIf6__halfS2_S2_fjLj7168ELj1ELj1ELj4ELj16ENS_18Kernel_traits_baseILj7168EfS2_S2_S2_fjLj128EEEEELb0ELb1ELb1ELb1EEEvNS_9FwdParamsE:
	.zero		760


//--------------------- .nv.constant0._ZN10layer_norm13ln_fwd_kernelINS_13Kernel_traitsIf6__halfS2_S2_fjLj7168ELj1ELj1ELj4ELj16ENS_18Kernel_traits_baseILj7168EfS2_S2_S2_fjLj128EEEEELb1ELb0ELb0ELb0EEEvNS_9FwdParamsE --------------------------
	.section	.nv.constant0._ZN10layer_norm13ln_fwd_kernelINS_13Kernel_traitsIf6__halfS2_S2_fjLj7168ELj1ELj1ELj4ELj16ENS_18Kernel_traits_baseILj7168EfS2_S2_S2_fjLj128EEEEELb1ELb0ELb0ELb0EEEvNS_9FwdParamsE,"a",@progbits
	.sectionflags	@""
	.align	4
.nv.constant0._ZN10layer_norm13ln_fwd_kernelINS_13Kernel_traitsIf6__halfS2_S2_fjLj7168ELj1ELj1ELj4ELj16ENS_18Kernel_traits_baseILj7168EfS2_S2_S2_fjLj128EEEEELb1ELb0ELb0ELb0EEEvNS_9FwdParamsE:
	.zero		760


//--------------------- .nv.constant0._ZN10layer_norm13ln_fwd_kernelINS_13Kernel_traitsIf6__halfS2_S2_fjLj7168ELj1ELj1ELj4ELj16ENS_18Kernel_traits_baseILj7168EfS2_S2_S2_fjLj128EEEEELb1ELb0ELb0ELb1EEEvNS_9FwdParamsE --------------------------
	.section	.nv.constant0._ZN10layer_norm13ln_fwd_kernelINS_13Kernel_traitsIf6__halfS2_S2_fjLj7168ELj1ELj1ELj4ELj16ENS_18Kernel_traits_baseILj7168EfS2_S2_S2_fjLj128EEEEELb1ELb0ELb0ELb1EEEvNS_9FwdParamsE,"a",@progbits
	.sectionflags	@""
	.align	4
.nv.constant0._ZN10layer_norm13ln_fwd_kernelINS_13Kernel_traitsIf6__halfS2_S2_fjLj7168ELj1ELj1ELj4ELj16ENS_18Kernel_traits_baseILj7168EfS2_S2_S2_fjLj128EEEEELb1ELb0ELb0ELb1EEEvNS_9FwdParamsE:
	.zero		760


//--------------------- .nv.constant0._ZN10layer_norm13ln_fwd_kernelINS_13Kernel_traitsIf6__halfS2_S2_fjLj7168ELj1ELj1ELj4ELj16ENS_18Kernel_traits_baseILj7168EfS2_S2_S2_fjLj128EEEEELb1ELb0ELb1ELb0EEEvNS_9FwdParamsE --------------------------
	.section	.nv.constant0._ZN10layer_norm13ln_fwd_kernelINS_13Kernel_traitsIf6__halfS2_S2_fjLj7168ELj1ELj1ELj4ELj16ENS_18Kernel_traits_baseILj7168EfS2_S2_S2_fjLj128EEEEELb1ELb0ELb1ELb0EEEvNS_9FwdParamsE,"a",@progbits
	.sectionflags	@""
	.align	4
.nv.constant0._ZN10layer_norm13ln_fwd_kernelINS_13Kernel_traitsIf6__halfS2_S2_fjLj7168ELj1ELj1ELj4ELj16ENS_18Kernel_traits_baseILj7168EfS2_S2_S2_fjLj128EEEEELb1ELb0ELb1ELb0EEEvNS_9FwdParamsE:
	.zero		760


//--------------------- .nv.constant0._ZN10layer_norm13ln_fwd_kernelINS_13Kernel_traitsIf6__halfS2_S2_fjLj7168ELj1ELj1ELj4ELj16ENS_18Kernel_traits_baseILj7168EfS2_S2_S2_fjLj128EEEEELb1ELb0ELb1ELb1EEEvNS_9FwdParamsE --------------------------
	.section	.nv.constant0._ZN10layer_norm13ln_fwd_kernelINS_13Kernel_traitsIf6__halfS2_S2_fjLj7168ELj1ELj1ELj4ELj16ENS_18Kernel_traits_baseILj7168EfS2_S2_S2_fjLj128EEEEELb1ELb0ELb1ELb1EEEvNS_9FwdParamsE,"a",@progbits
	.sectionflags	@""
	.align	4
.nv.constant0._ZN10layer_norm13ln_fwd_kernelINS_13Kernel_traitsIf6__halfS2_S2_fjLj7168ELj1ELj1ELj4ELj16ENS_18Kernel_traits_baseILj7168EfS2_S2_S2_fjLj128EEEEELb1ELb0ELb1ELb1EEEvNS_9FwdParamsE:
	.zero		760


//--------------------- .nv.constant0._ZN10layer_norm13ln_fwd_kernelINS_13Kernel_traitsIf6__halfS2_S2_fjLj7168ELj1ELj1ELj4ELj16ENS_18Kernel_traits_baseILj7168EfS2_S2_S2_fjLj128EEEEELb1ELb1ELb0ELb0EEEvNS_9FwdParamsE --------------------------
	.section	.nv.constant0._ZN10layer_norm13ln_fwd_kernelINS_13Kernel_traitsIf6__halfS2_S2_fjLj7168ELj1ELj1ELj4ELj16ENS_18Kernel_traits_baseILj7168EfS2_S2_S2_fjLj128EEEEELb1ELb1ELb0ELb0EEEvNS_9FwdParamsE,"a",@progbits
	.sectionflags	@""
	.align	4
.nv.constant0._ZN10layer_norm13ln_fwd_kernelINS_13Kernel_traitsIf6__halfS2_S2_fjLj7168ELj1ELj1ELj4ELj16ENS_18Kernel_traits_baseILj7168EfS2_S2_S2_fjLj128EEEEELb1ELb1ELb0ELb0EEEvNS_9FwdParamsE:
	.zero		760


//--------------------- .nv.constant0._ZN10layer_norm13ln_fwd_kernelINS_13Kernel_traitsIf6__halfS2_S2_fjLj7168ELj1ELj1ELj4ELj16ENS_18Kernel_traits_baseILj7168EfS2_S2_S2_fjLj128EEEEELb1ELb1ELb0ELb1EEEvNS_9FwdParamsE --------------------------
	.section	.nv.constant0._ZN10layer_norm13ln_fwd_kernelINS_13Kernel_traitsIf6__halfS2_S2_fjLj7168ELj1ELj1ELj4ELj16ENS_18Kernel_traits_baseILj7168EfS2_S2_S2_fjLj128EEEEELb1ELb1ELb0ELb1EEEvNS_9FwdParamsE,"a",@progbits
	.sectionflags	@""
	.align	4
.nv.constant0._ZN10layer_norm13ln_fwd_kernelINS_13Kernel_traitsIf6__halfS2_S2_fjLj7168ELj1ELj1ELj4ELj16ENS_18Kernel_traits_baseILj7168EfS2_S2_S2_fjLj128EEEEELb1ELb1ELb0ELb1EEEvNS_9FwdParamsE:
	.zero		760


//--------------------- .nv.constant0._ZN10layer_norm13ln_fwd_kernelINS_13Kernel_traitsIf6__halfS2_S2_fjLj7168ELj1ELj1ELj4ELj16ENS_18Kernel_traits_baseILj7168EfS2_S2_S2_fjLj128EEEEELb1ELb1ELb1ELb0EEEvNS_9FwdParamsE --------------------------
	.section	.nv.constant0._ZN10layer_norm13ln_fwd_kernelINS_13Kernel_traitsIf6__halfS2_S2_fjLj7168ELj1ELj1ELj4ELj16ENS_18Kernel_traits_baseILj7168EfS2_S2_S2_fjLj128EEEEELb1ELb1ELb1ELb0EEEvNS_9FwdParamsE,"a",@progbits
	.sectionflags	@""
	.align	4
.nv.constant0._ZN10layer_norm13ln_fwd_kernelINS_13Kernel_traitsIf6__halfS2_S2_fjLj7168ELj1ELj1ELj4ELj16ENS_18Kernel_traits_baseILj7168EfS2_S2_S2_fjLj128EEEEELb1ELb1ELb1ELb0EEEvNS_9FwdParamsE:
	.zero		760


//--------------------- .nv.constant0._ZN10layer_norm13ln_fwd_kernelINS_13Kernel_traitsIf6__halfS2_S2_fjLj7168ELj1ELj1ELj4ELj16ENS_18Kernel_traits_baseILj7168EfS2_S2_S2_fjLj128EEEEELb1ELb1ELb1ELb1EEEvNS_9FwdParamsE --------------------------
	.section	.nv.constant0._ZN10layer_norm13ln_fwd_kernelINS_13Kernel_traitsIf6__halfS2_S2_fjLj7168ELj1ELj1ELj4ELj16ENS_18Kernel_traits_baseILj7168EfS2_S2_S2_fjLj128EEEEELb1ELb1ELb1ELb1EEEvNS_9FwdParamsE,"a",@progbits
	.sectionflags	@""
	.align	4
.nv.constant0._ZN10layer_norm13ln_fwd_kernelINS_13Kernel_traitsIf6__halfS2_S2_fjLj7168ELj1ELj1ELj4ELj16ENS_18Kernel_traits_baseILj7168EfS2_S2_S2_fjLj128EEEEELb1ELb1ELb1ELb1EEEvNS_9FwdParamsE:
	.zero		760


//--------------------- .nv.constant0._ZN10layer_norm13ln_fwd_kernelINS_13Kernel_traitsI6__halfS2_fS2_fjLj7168ELj1ELj1ELj4ELj16ENS_18Kernel_traits_baseILj7168ES2_S2_fS2_fjLj128EEEEELb0ELb0ELb0ELb0EEEvNS_9FwdParamsE --------------------------
	.section	.nv.constant0._ZN10layer_norm13ln_fwd_kernelINS_13Kernel_traitsI6__halfS2_fS2_fjLj7168ELj1ELj1ELj4ELj16ENS_18Kernel_traits_baseILj7168ES2_S2_fS2_fjLj128EEEEELb0ELb0ELb0ELb0EEEvNS_9FwdParamsE,"a",@progbits
	.sectionflags	@""
	.align	4
.nv.constant0._ZN10layer_norm13ln_fwd_kernelINS_13Kernel_traitsI6__halfS2_fS2_fjLj7168ELj1ELj1ELj4ELj16ENS_18Kernel_traits_baseILj7168ES2_S2_fS2_fjLj128EEEEELb0ELb0ELb0ELb0EEEvNS_9FwdParamsE:
	.zero		760


//--------------------- .nv.constant0._ZN10layer_norm13ln_fwd_kernelINS_13Kernel_traitsI6__halfS2_fS2_fjLj7168ELj1ELj1ELj4ELj16ENS_18Kernel_traits_baseILj7168ES2_S2_fS2_fjLj128EEEEELb0ELb0ELb0ELb1EEEvNS_9FwdParamsE --------------------------
	.section	.nv.constant0._ZN10layer_norm13ln_fwd_kernelINS_13Kernel_traitsI6__halfS2_fS2_fjLj7168ELj1ELj1ELj4ELj16ENS_18Kernel_traits_baseILj7168ES2_S2_fS2_fjLj128EEEEELb0ELb0ELb0ELb1EEEvNS_9FwdParamsE,"a",@progbits
	.sectionflags	@""
	.align	4
.nv.constant0._ZN10layer_norm13ln_fwd_kernelINS_13Kernel_traitsI6__halfS2_fS2_fjLj7168ELj1ELj1ELj4ELj16ENS_18Kernel_traits_baseILj7168ES2_S2_fS2_fjLj128EEEEELb0ELb0ELb0ELb1EEEvNS_9FwdParamsE:
	.zero		760


//--------------------- .nv.constant0._ZN10layer_norm13ln_fwd_kernelINS_13Kernel_traitsI6__halfS2_fS2_fjLj7168ELj1ELj1ELj4ELj16ENS_18Kernel_traits_baseILj7168ES2_S2_fS2_fjLj128EEEEELb0ELb0ELb1ELb0EEEvNS_9FwdParamsE --------------------------
	.section	.nv.constant0._ZN10layer_norm13ln_fwd_kernelINS_13Kernel_traitsI6__halfS2_fS2_fjLj7168ELj1ELj1ELj4ELj16ENS_18Kernel_traits_baseILj7168ES2_S2_fS2_fjLj128EEEEELb0ELb0ELb1ELb0EEEvNS_9FwdParamsE,"a",@progbits
	.sectionflags	@""
	.align	4
.nv.constant0._ZN10layer_norm13ln_fwd_kernelINS_13Kernel_traitsI6__halfS2_fS2_fjLj7168ELj1ELj1ELj4ELj16ENS_18Kernel_traits_baseILj7168ES2_S2_fS2_fjLj128EEEEELb0ELb0ELb1ELb0EEEvNS_9FwdParamsE:
	.zero		760


//--------------------- .nv.constant0._ZN10layer_norm13ln_fwd_kernelINS_13Kernel_traitsI6__halfS2_fS2_fjLj7168ELj1ELj1ELj4ELj16ENS_18Kernel_traits_baseILj7168ES2_S2_fS2_fjLj128EEEEELb0ELb0ELb1ELb1EEEvNS_9FwdParamsE --------------------------
	.section	.nv.constant0._ZN10layer_norm13ln_fwd_kernelINS_13Kernel_traitsI6__halfS2_fS2_fjLj7168ELj1ELj1ELj4ELj16ENS_18Kernel_traits_baseILj7168ES2_S2_fS2_fjLj128EEEEELb0ELb0ELb1ELb1EEEvNS_9FwdParamsE,"a",@progbits
	.sectionflags	@""
	.align	4
.nv.constant0._ZN10layer_norm13ln_fwd_kernelINS_13Kernel_traitsI6__halfS2_fS2_fjLj7168ELj1ELj1ELj4ELj16ENS_18Kernel_traits_baseILj7168ES2_S2_fS2_fjLj128EEEEELb0ELb0ELb1ELb1EEEvNS_9FwdParamsE:
	.zero		760


//--------------------- .nv.constant0._ZN10layer_norm13ln_fwd_kernelINS_13Kernel_traitsI6__halfS2_fS2_fjLj7168ELj1ELj1ELj4ELj16ENS_18Kernel_traits_baseILj7168ES2_S2_fS2_fjLj128EEEEELb0ELb1ELb0ELb0EEEvNS_9FwdParamsE --------------------------
	.section	.nv.constant0._ZN10layer_norm13ln_fwd_kernelINS_13Kernel_traitsI6__halfS2_fS2_fjLj7168ELj1ELj1ELj4ELj16ENS_18Kernel_traits_baseILj7168ES2_S2_fS2_fjLj128EEEEELb0ELb1ELb0ELb0EEEvNS_9FwdParamsE,"a",@progbits
	.sectionflags	@""
	.align	4
.nv.constant0._ZN10layer_norm13ln_fwd_kernelINS_13Kernel_traitsI6__halfS2_fS2_fjLj7168ELj1ELj1ELj4ELj16ENS_18Kernel_traits_baseILj7168ES2_S2_fS2_fjLj128EEEEELb0ELb1ELb0ELb0EEEvNS_9FwdParamsE:
	.zero		760


//--------------------- .nv.constant0._ZN10layer_norm13ln_fwd_kernelINS_13Kernel_traitsI6__halfS2_fS2_fjLj7168ELj1ELj1ELj4ELj16ENS_18Kernel_traits_baseILj7168ES2_S2_fS2_fjLj128EEEEELb0ELb1ELb0ELb1EEEvNS_9FwdParamsE --------------------------
	.section	.nv.constant0._ZN10layer_norm13ln_fwd_kernelINS_13Kernel_traitsI6__halfS2_fS2_fjLj7168ELj1ELj1ELj4ELj16ENS_18Kernel_traits_baseILj7168ES2_S2_fS2_fjLj128EEEEELb0ELb1ELb0ELb1EEEvNS_9FwdParamsE,"a",@progbits
	.sectionflags	@""
	.align	4
.nv.constant0._ZN10layer_norm13ln_fwd_kernelINS_13Kernel_traitsI6__halfS2_fS2_fjLj7168ELj1ELj1ELj4ELj16ENS_18Kernel_traits_baseILj7168ES2_S2_fS2_fjLj128EEEEELb0ELb1ELb0ELb1EEEvNS_9FwdParamsE:
	.zero		760


//--------------------- .nv.constant0._ZN10layer_norm13ln_fwd_kernelINS_13Kernel_traitsI6__halfS2_fS2_fjLj7168ELj1ELj1ELj4ELj16ENS_18Kernel_traits_baseILj7168ES2_S2_fS2_fjLj128EEEEELb0ELb1ELb1ELb0EEEvNS_9FwdParamsE --------------------------
	.section	.nv.constant0._ZN10layer_norm13ln_fwd_kernelINS_13Kernel_traitsI6__halfS2_fS2_fjLj7168ELj1ELj1ELj4ELj16ENS_18Kernel_traits_baseILj7168ES2_S2_fS2_fjLj128EEEEELb0ELb1ELb1ELb0EEEvNS_9FwdParamsE,"a",@progbits
	.sectionflags	@""
	.align	4
.nv.constant0._ZN10layer_norm13ln_fwd_kernelINS_13Kernel_traitsI6__halfS2_fS2_fjLj7168ELj1ELj1ELj4ELj16ENS_18Kernel_traits_baseILj7168ES2_S2_fS2_fjLj128EEEEELb0ELb1ELb1ELb0EEEvNS_9FwdParamsE:
	.zero		760


//--------------------- .nv.constant0._ZN10layer_norm13ln_fwd_kernelINS_13Kernel_traitsI6__halfS2_fS2_fjLj7168ELj1ELj1ELj4ELj16ENS_18Kernel_traits_baseILj7168ES2_S2_fS2_fjLj128EEEEELb0ELb1ELb1ELb1EEEvNS_9FwdParamsE --------------------------
	.section	.nv.constant0._ZN10layer_norm13ln_fwd_kernelINS_13Kernel_traitsI6__halfS2_fS2_fjLj7168ELj1ELj1ELj4ELj16ENS_18Kernel_traits_baseILj7168ES2_S2_fS2_fjLj128EEEEELb0ELb1ELb1ELb1EEEvNS_9FwdParamsE,"a",@progbits
	.sectionflags	@""
	.align	4
.nv.constant0._ZN10layer_norm13ln_fwd_kernelINS_13Kernel_traitsI6__halfS2_fS2_fjLj7168ELj1ELj1ELj4ELj16ENS_18Kernel_traits_baseILj7168ES2_S2_fS2_fjLj128EEEEELb0ELb1ELb1ELb1EEEvNS_9FwdParamsE:
	.zero		760


//--------------------- .nv.constant0._ZN10layer_norm13ln_fwd_kernelINS_13Kernel_traitsI6__halfS2_fS2_fjLj7168ELj1ELj1ELj4ELj16ENS_18Kernel_traits_baseILj7168ES2_S2_fS2_fjLj128EEEEELb1ELb0ELb0ELb0EEEvNS_9FwdParamsE --------------------------
	.section	.nv.constant0._ZN10layer_norm13ln_fwd_kernelINS_13Kernel_traitsI6__halfS2_fS2_fjLj7168ELj1ELj1ELj4ELj16ENS_18Kernel_traits_baseILj7168ES2_S2_fS2_fjLj128EEEEELb1ELb0ELb0ELb0EEEvNS_9FwdParamsE,"a",@progbits
	.sectionflags	@""
	.align	4
.nv.constant0._ZN10layer_norm13ln_fwd_kernelINS_13Kernel_traitsI6__halfS2_fS2_fjLj7168ELj1ELj1ELj4ELj16ENS_18Kernel_traits_baseILj7168ES2_S2_fS2_fjLj128EEEEELb1ELb0ELb0ELb0EEEvNS_9FwdParamsE:
	.zero		760


//--------------------- .nv.constant0._ZN10layer_norm13ln_fwd_kernelINS_13Kernel_traitsI6__halfS2_fS2_fjLj7168ELj1ELj1ELj4ELj16ENS_18Kernel_traits_baseILj7168ES2_S2_fS2_fjLj128EEEEELb1ELb0ELb0ELb1EEEvNS_9FwdParamsE --------------------------
	.section	.nv.constant0._ZN10layer_norm13ln_fwd_kernelINS_13Kernel_traitsI6__halfS2_fS2_fjLj7168ELj1ELj1ELj4ELj16ENS_18Kernel_traits_baseILj7168ES2_S2_fS2_fjLj128EEEEELb1ELb0ELb0ELb1EEEvNS_9FwdParamsE,"a",@progbits
	.sectionflags	@""
	.align	4
.nv.constant0._ZN10layer_norm13ln_fwd_kernelINS_13Kernel_traitsI6__halfS2_fS2_fjLj7168ELj1ELj1ELj4ELj16ENS_18Kernel_traits_baseILj7168ES2_S2_fS2_fjLj128EEEEELb1ELb0ELb0ELb1EEEvNS_9FwdParamsE:
	.zero		760


//--------------------- .nv.constant0._ZN10layer_norm13ln_fwd_kernelINS_13Kernel_traitsI6__halfS2_fS2_fjLj7168ELj1ELj1ELj4ELj16ENS_18Kernel_traits_baseILj7168ES2_S2_fS2_fjLj128EEEEELb1ELb0ELb1ELb0EEEvNS_9FwdParamsE --------------------------
	.section	.nv.constant0._ZN10layer_norm13ln_fwd_kernelINS_13Kernel_traitsI6__halfS2_fS2_fjLj7168ELj1ELj1ELj4ELj16ENS_18Kernel_traits_baseILj7168ES2_S2_fS2_fjLj128EEEEELb1ELb0ELb1ELb0EEEvNS_9FwdParamsE,"a",@progbits
	.sectionflags	@""
	.align	4
.nv.constant0._ZN10layer_norm13ln_fwd_kernelINS_13Kernel_traitsI6__halfS2_fS2_fjLj7168ELj1ELj1ELj4ELj16ENS_18Kernel_traits_baseILj7168ES2_S2_fS2_fjLj128EEEEELb1ELb0ELb1ELb0EEEvNS_9FwdParamsE:
	.zero		760


//--------------------- .nv.constant0._ZN10layer_norm13ln_fwd_kernelINS_13Kernel_traitsI6__halfS2_fS2_fjLj7168ELj1ELj1ELj4ELj16ENS_18Kernel_traits_baseILj7168ES2_S2_fS2_fjLj128EEEEELb1ELb0ELb1ELb1EEEvNS_9FwdParamsE --------------------------
	.section	.nv.constant0._ZN10layer_norm13ln_fwd_kernelINS_13Kernel_traitsI6__halfS2_fS2_fjLj7168ELj1ELj1ELj4ELj16ENS_18Kernel_traits_baseILj7168ES2_S2_fS2_fjLj128EEEEELb1ELb0ELb1ELb1EEEvNS_9FwdParamsE,"a",@progbits
	.sectionflags	@""
	.align	4
.nv.constant0._ZN10layer_norm13ln_fwd_kernelINS_13Kernel_traitsI6__halfS2_fS2_fjLj7168ELj1ELj1ELj4ELj16ENS_18Kernel_traits_baseILj7168ES2_S2_fS2_fjLj128EEEEELb1ELb0ELb1ELb1EEEvNS_9FwdParamsE:
	.zero		760


//--------------------- .nv.constant0._ZN10layer_norm13ln_fwd_kernelINS_13Kernel_traitsI6__halfS2_fS2_fjLj7168ELj1ELj1ELj4ELj16ENS_18Kernel_traits_baseILj7168ES2_S2_fS2_fjLj128EEEEELb1ELb1ELb0ELb0EEEvNS_9FwdParamsE --------------------------
	.section	.nv.constant0._ZN10layer_norm13ln_fwd_kernelINS_13Kernel_traitsI6__halfS2_fS2_fjLj7168ELj1ELj1ELj4ELj16ENS_18Kernel_traits_baseILj7168ES2_S2_fS2_fjLj128EEEEELb1ELb1ELb0ELb0EEEvNS_9FwdParamsE,"a",@progbits
	.sectionflags	@""
	.align	4
.nv.constant0._ZN10layer_norm13ln_fwd_kernelINS_13Kernel_traitsI6__halfS2_fS2_fjLj7168ELj1ELj1ELj4ELj16ENS_18Kernel_traits_baseILj7168ES2_S2_fS2_fjLj128EEEEELb1ELb1ELb0ELb0EEEvNS_9FwdParamsE:
	.zero		760


//--------------------- .nv.constant0._ZN10layer_norm13ln_fwd_kernelINS_13Kernel_traitsI6__halfS2_fS2_fjLj7168ELj1ELj1ELj4ELj16ENS_18Kernel_traits_baseILj7168ES2_S2_fS2_fjLj128EEEEELb1ELb1ELb0ELb1EEEvNS_9FwdParamsE --------------------------
	.section	.nv.constant0._ZN10layer_norm13ln_fwd_kernelINS_13Kernel_traitsI6__halfS2_fS2_fjLj7168ELj1ELj1ELj4ELj16ENS_18Kernel_traits_baseILj7168ES2_S2_fS2_fjLj128EEEEELb1ELb1ELb0ELb1EEEvNS_9FwdParamsE,"a",@progbits
	.sectionflags	@""
	.align	4
.nv.constant0._ZN10layer_norm13ln_fwd_kernelINS_13Kernel_traitsI6__halfS2_fS2_fjLj7168ELj1ELj1ELj4ELj16ENS_18Kernel_traits_baseILj7168ES2_S2_fS2_fjLj128EEEEELb1ELb1ELb0ELb1EEEvNS_9FwdParamsE:
	.zero		760


//--------------------- .nv.constant0._ZN10layer_norm13ln_fwd_kernelINS_13Kernel_traitsI6__halfS2_fS2_fjLj7168ELj1ELj1ELj4ELj16ENS_18Kernel_traits_baseILj7168ES2_S2_fS2_fjLj128EEEEELb1ELb1ELb1ELb0EEEvNS_9FwdParamsE --------------------------
	.section	.nv.constant0._ZN10layer_norm13ln_fwd_kernelINS_13Kernel_traitsI6__halfS2_fS2_fjLj7168ELj1ELj1ELj4ELj16ENS_18Kernel_traits_baseILj7168ES2_S2_fS2_fjLj128EEEEELb1ELb1ELb1ELb0EEEvNS_9FwdParamsE,"a",@progbits
	.sectionflags	@""
	.align	4
.nv.constant0._ZN10layer_norm13ln_fwd_kernelINS_13Kernel_traitsI6__halfS2_fS2_fjLj7168ELj1ELj1ELj4ELj16ENS_18Kernel_traits_baseILj7168ES2_S2_fS2_fjLj128EEEEELb1ELb1ELb1ELb0EEEvNS_9FwdParamsE:
	.zero		760


//--------------------- .nv.constant0._ZN10layer_norm13ln_fwd_kernelINS_13Kernel_traitsI6__halfS2_fS2_fjLj7168ELj1ELj1ELj4ELj16ENS_18Kernel_traits_baseILj7168ES2_S2_fS2_fjLj128EEEEELb1ELb1ELb1ELb1EEEvNS_9FwdParamsE --------------------------
	.section	.nv.constant0._ZN10layer_norm13ln_fwd_kernelINS_13Kernel_traitsI6__halfS2_fS2_fjLj7168ELj1ELj1ELj4ELj16ENS_18Kernel_traits_baseILj7168ES2_S2_fS2_fjLj128EEEEELb1ELb1ELb1ELb1EEEvNS_9FwdParamsE,"a",@progbits
	.sectionflags	@""
	.align	4
.nv.constant0._ZN10layer_norm13ln_fwd_kernelINS_13Kernel_traitsI6__halfS2_fS2_fjLj7168ELj1ELj1ELj4ELj16ENS_18Kernel_traits_baseILj7168ES2_S2_fS2_fjLj128EEEEELb1ELb1ELb1ELb1EEEvNS_9FwdParamsE:
	.zero		760


//--------------------- .nv.constant0._ZN10layer_norm13ln_fwd_kernelINS_13Kernel_traitsIf6__halffS2_fjLj7168ELj1ELj1ELj4ELj16ENS_18Kernel_traits_baseILj7168EfS2_fS2_fjLj128EEEEELb0ELb0ELb0ELb0EEEvNS_9FwdParamsE --------------------------
	.section	.nv.constant0._ZN10layer_norm13ln_fwd_kernelINS_13Kernel_traitsIf6__halffS2_fjLj7168ELj1ELj1ELj4ELj16ENS_18Kernel_traits_baseILj7168EfS2_fS2_fjLj128EEEEELb0ELb0ELb0ELb0EEEvNS_9FwdParamsE,"a",@progbits
	.sectionflags	@""
	.align	4
.nv.constant0._ZN10layer_norm13ln_fwd_kernelINS_13Kernel_traitsIf6__halffS2_fjLj7168ELj1ELj1ELj4ELj16ENS_18Kernel_traits_baseILj7168EfS2_fS2_fjLj128EEEEELb0ELb0ELb0ELb0EEEvNS_9FwdParamsE:
	.zero		760


//--------------------- .nv.constant0._ZN10layer_norm13ln_fwd_kernelINS_13Kernel_traitsIf6__halffS2_fjLj7168ELj1ELj1ELj4ELj16ENS_18Kernel_traits_baseILj7168EfS2_fS2_fjLj128EEEEELb0ELb0ELb0ELb1EEEvNS_9FwdParamsE --------------------------
	.section	.nv.constant0._ZN10layer_norm13ln_fwd_kernelINS_13Kernel_traitsIf6__halffS2_fjLj7168ELj1ELj1ELj4ELj16ENS_18Kernel_traits_baseILj7168EfS2_fS2_fjLj128EEEEELb0ELb0ELb0ELb1EEEvNS_9FwdParamsE,"a",@progbits
	.sectionflags	@""
	.align	4
.nv.constant0._ZN10layer_norm13ln_fwd_kernelINS_13Kernel_traitsIf6__halffS2_fjLj7168ELj1ELj1ELj4ELj16ENS_18Kernel_traits_baseILj7168EfS2_fS2_fjLj128EEEEELb0ELb0ELb0ELb1EEEvNS_9FwdParamsE:
	.zero		760


//--------------------- .nv.constant0._ZN10layer_norm13ln_fwd_kernelINS_13Kernel_traitsIf6__halffS2_fjLj7168ELj1ELj1ELj4ELj16ENS_18Kernel_traits_baseILj7168EfS2_fS2_fjLj128EEEEELb0ELb0ELb1ELb0EEEvNS_9FwdParamsE --------------------------
	.section	.nv.constant0._ZN10layer_norm13ln_fwd_kernelINS_13Kernel_traitsIf6__halffS2_fjLj7168ELj1ELj1ELj4ELj16ENS_18Kernel_traits_baseILj7168EfS2_fS2_fjLj128EEEEELb0ELb0ELb1ELb0EEEvNS_9FwdParamsE,"a",@progbits
	.sectionflags	@""
	.align	4
.nv.constant0._ZN10layer_norm13ln_fwd_kernelINS_13Kernel_traitsIf6__halffS2_fjLj7168ELj1ELj1ELj4ELj16ENS_18Kernel_traits_baseILj7168EfS2_fS2_fjLj128EEEEELb0ELb0ELb1ELb0EEEvNS_9FwdParamsE:
	.zero		760


//--------------------- .nv.constant0._ZN10layer_norm13ln_fwd_kernelINS_13Kernel_traitsIf6__halffS2_fjLj7168ELj1ELj1ELj4ELj16ENS_18Kernel_traits_baseILj7168EfS2_fS2_fjLj128EEEEELb0ELb0ELb1ELb1EEEvNS_9FwdParamsE --------------------------
	.section	.nv.constant0._ZN10layer_norm13ln_fwd_kernelINS_13Kernel_traitsIf6__halffS2_fjLj7168ELj1ELj1ELj4ELj16ENS_18Kernel_traits_baseILj7168EfS2_fS2_fjLj128EEEEELb0ELb0ELb1ELb1EEEvNS_9FwdParamsE,"a",@progbits
	.sectionflags	@""
	.align	4
.nv.constant0._ZN10layer_norm13ln_fwd_kernelINS_13Kernel_traitsIf6__halffS2_fjLj7168ELj1ELj1ELj4ELj16ENS_18Kernel_traits_baseILj7168EfS2_fS2_fjLj128EEEEELb0ELb0ELb1ELb1EEEvNS_9FwdParamsE:
	.zero		760


//--------------------- .nv.constant0._ZN10layer_norm13ln_fwd_kernelINS_13Kernel_traitsIf6__halffS2_fjLj7168ELj1ELj1ELj4ELj16ENS_18Kernel_traits_baseILj7168EfS2_fS2_fjLj128EEEEELb0ELb1ELb0ELb0EEEvNS_9FwdParamsE --------------------------
	.section	.nv.constant0._ZN10layer_norm13ln_fwd_kernelINS_13Kernel_traitsIf6__halffS2_fjLj7168ELj1ELj1ELj4ELj16ENS_18Kernel_traits_baseILj7168EfS2_fS2_fjLj128EEEEELb0ELb1ELb0ELb0EEEvNS_9FwdParamsE,"a",@progbits
	.sectionflags	@""
	.align	4
.nv.constant0._ZN10layer_norm13ln_fwd_kernelINS_13Kernel_traitsIf6__halffS2_fjLj7168ELj1ELj1ELj4ELj16ENS_18Kernel_traits_baseILj7168EfS2_fS2_fjLj128EEEEELb0ELb1ELb0ELb0EEEvNS_9FwdParamsE:
	.zero		760


//--------------------- .nv.constant0._ZN10layer_norm13ln_fwd_kernelINS_13Kernel_traitsIf6__halffS2_fjLj7168ELj1ELj1ELj4ELj16ENS_18Kernel_traits_baseILj7168EfS2_fS2_fjLj128EEEEELb0ELb1ELb0ELb1EEEvNS_9FwdParamsE --------------------------
	.section	.nv.constant0._ZN10layer_norm13ln_fwd_kernelINS_13Kernel_traitsIf6__halffS2_fjLj7168ELj1ELj1ELj4ELj16ENS_18Kernel_traits_baseILj7168EfS2_fS2_fjLj128EEEEELb0ELb1ELb0ELb1EEEvNS_9FwdParamsE,"a",@progbits
	.sectionflags	@""
	.align	4
.nv.constant0._ZN10layer_norm13ln_fwd_kernelINS_13Kernel_traitsIf6__halffS2_fjLj7168ELj1ELj1ELj4ELj16ENS_18Kernel_traits_baseILj7168EfS2_fS2_fjLj128EEEEELb0ELb1ELb0ELb1EEEvNS_9FwdParamsE:
	.zero		760


//--------------------- .nv.constant0._ZN10layer_norm13ln_fwd_kernelINS_13Kernel_traitsIf6__halffS2_fjLj7168ELj1ELj1ELj4ELj16ENS_18Kernel_traits_baseILj7168EfS2_fS2_fjLj128EEEEELb0ELb1ELb1ELb0EEEvNS_9FwdParamsE --------------------------
	.section	.nv.constant0._ZN10layer_norm13ln_fwd_kernelINS_13Kernel_traitsIf6__halffS2_fjLj7168ELj1ELj1ELj4ELj16ENS_18Kernel_traits_baseILj7168EfS2_fS2_fjLj128EEEEELb0ELb1ELb1ELb0EEEvNS_9FwdParamsE,"a",@progbits
	.sectionflags	@""
	.align	4
.nv.constant0._ZN10layer_norm13ln_fwd_kernelINS_13Kernel_traitsIf6__halffS2_fjLj7168ELj1ELj1ELj4ELj16ENS_18Kernel_traits_baseILj7168EfS2_fS2_fjLj128EEEEELb0ELb1ELb1ELb0EEEvNS_9FwdParamsE:
	.zero		760


//--------------------- .nv.constant0._ZN10layer_norm13ln_fwd_kernelINS_13Kernel_traitsIf6__halffS2_fjLj7168ELj1ELj1ELj4ELj16ENS_18Kernel_traits_baseILj7168EfS2_fS2_fjLj128EEEEELb0ELb1ELb1ELb1EEEvNS_9FwdParamsE --------------------------
	.section	.nv.constant0._ZN10layer_norm13ln_fwd_kernelINS_13Kernel_traitsIf6__halffS2_fjLj7168ELj1ELj1ELj4ELj16ENS_18Kernel_traits_baseILj7168EfS2_fS2_fjLj128EEEEELb0ELb1ELb1ELb1EEEvNS_9FwdParamsE,"a",@progbits
	.sectionflags	@""
	.align	4
.nv.constant0._ZN10layer_norm13ln_fwd_kernelINS_13Kernel_traitsIf6__halffS2_fjLj7168ELj1ELj1ELj4ELj16ENS_18Kernel_traits_baseILj7168EfS2_fS2_fjLj128EEEEELb0ELb1ELb1ELb1EEEvNS_9FwdParamsE:
	.zero		760


//--------------------- .nv.constant0._ZN10layer_norm13ln_fwd_kernelINS_13Kernel_traitsIf6__halffS2_fjLj7168ELj1ELj1ELj4ELj16ENS_18Kernel_traits_baseILj7168EfS2_fS2_fjLj128EEEEELb1ELb0ELb0ELb0EEEvNS_9FwdParamsE --------------------------
	.section	.nv.constant0._ZN10layer_norm13ln_fwd_kernelINS_13Kernel_traitsIf6__halffS2_fjLj7168ELj1ELj1ELj4ELj16ENS_18Kernel_traits_baseILj7168EfS2_fS2_fjLj128EEEEELb1ELb0ELb0ELb0EEEvNS_9FwdParamsE,"a",@progbits
	.sectionflags	@""
	.align	4
.nv.constant0._ZN10layer_norm13ln_fwd_kernelINS_13Kernel_traitsIf6__halffS2_fjLj7168ELj1ELj1ELj4ELj16ENS_18Kernel_traits_baseILj7168EfS2_fS2_fjLj128EEEEELb1ELb0ELb0ELb0EEEvNS_9FwdParamsE:
	.zero		760


//--------------------- .nv.constant0._ZN10layer_norm13ln_fwd_kernelINS_13Kernel_traitsIf6__halffS2_fjLj7168ELj1ELj1ELj4ELj16ENS_18Kernel_traits_baseILj7168EfS2_fS2_fjLj128EEEEELb1ELb0ELb0ELb1EEEvNS_9FwdParamsE --------------------------
	.section	.nv.constant0._ZN10layer_norm13ln_fwd_kernelINS_13Kernel_traitsIf6__halffS2_fjLj7168ELj1ELj1ELj4ELj16ENS_18Kernel_traits_baseILj7168EfS2_fS2_fjLj128EEEEELb1ELb0ELb0ELb1EEEvNS_9FwdParamsE,"a",@progbits
	.sectionflags	@""
	.align	4
.nv.constant0._ZN10layer_norm13ln_fwd_kernelINS_13Kernel_traitsIf6__halffS2_fjLj7168ELj1ELj1ELj4ELj16ENS_18Kernel_traits_baseILj7168EfS2_fS2_fjLj128EEEEELb1ELb0ELb0ELb1EEEvNS_9FwdParamsE:
	.zero		760


//--------------------- .nv.constant0._ZN10layer_norm13ln_fwd_kernelINS_13Kernel_traitsIf6__halffS2_fjLj7168ELj1ELj1ELj4ELj16ENS_18Kernel_traits_baseILj7168EfS2_fS2_fjLj128EEEEELb1ELb0ELb1ELb0EEEvNS_9FwdParamsE --------------------------
	.section	.nv.constant0._ZN10layer_norm13ln_fwd_kernelINS_13Kernel_traitsIf6__halffS2_fjLj7168ELj1ELj1ELj4ELj16ENS_18Kernel_traits_baseILj7168EfS2_fS2_fjLj128EEEEELb1ELb0ELb1ELb0EEEvNS_9FwdParamsE,"a",@progbits
	.sectionflags	@""
	.align	4
.nv.constant0._ZN10layer_norm13ln_fwd_kernelINS_13Kernel_traitsIf6__halffS2_fjLj7168ELj1ELj1ELj4ELj16ENS_18Kernel_traits_baseILj7168EfS2_fS2_fjLj128EEEEELb1ELb0ELb1ELb0EEEvNS_9FwdParamsE:
	.zero		760


//--------------------- .nv.constant0._ZN10layer_norm13ln_fwd_kernelINS_13Kernel_traitsIf6__halffS2_fjLj7168ELj1ELj1ELj4ELj16ENS_18Kernel_traits_baseILj7168EfS2_fS2_fjLj128EEEEELb1ELb0ELb1ELb1EEEvNS_9FwdParamsE --------------------------
	.section	.nv.constant0._ZN10layer_norm13ln_fwd_kernelINS_13Kernel_traitsIf6__halffS2_fjLj7168ELj1ELj1ELj4ELj16ENS_18Kernel_traits_baseILj7168EfS2_fS2_fjLj128EEEEELb1ELb0ELb1ELb1EEEvNS_9FwdParamsE,"a",@progbits
	.sectionflags	@""
	.align	4
.nv.constant0._ZN10layer_norm13ln_fwd_kernelINS_13Kernel_traitsIf6__halffS2_fjLj7168ELj1ELj1ELj4ELj16ENS_18Kernel_traits_baseILj7168EfS2_fS2_fjLj128EEEEELb1ELb0ELb1ELb1EEEvNS_9FwdParamsE:
	.zero		760


//--------------------- .nv.constant0._ZN10layer_norm13ln_fwd_kernelINS_13Kernel_traitsIf6__halffS2_fjLj7168ELj1ELj1ELj4ELj16ENS_18Kernel_traits_baseILj7168EfS2_fS2_fjLj128EEEEELb1ELb1ELb0ELb0EEEvNS_9FwdParamsE --------------------------
	.section	.nv.constant0._ZN10layer_norm13ln_fwd_kernelINS_13Kernel_traitsIf6__halffS2_fjLj7168ELj1ELj1ELj4ELj16ENS_18Kernel_traits_baseILj7168EfS2_fS2_fjLj128EEEEELb1ELb1ELb0ELb0EEEvNS_9FwdParamsE,"a",@progbits
	.sectionflags	@""
	.align	4
.nv.constant0._ZN10layer_norm13ln_fwd_kernelINS_13Kernel_traitsIf6__halffS2_fjLj7168ELj1ELj1ELj4ELj16ENS_18Kernel_traits_baseILj7168EfS2_fS2_fjLj128EEEEELb1ELb1ELb0ELb0EEEvNS_9FwdParamsE:
	.zero		760


//--------------------- .nv.constant0._ZN10layer_norm13ln_fwd_kernelINS_13Kernel_traitsIf6__halffS2_fjLj7168ELj1ELj1ELj4ELj16ENS_18Kernel_traits_baseILj7168EfS2_fS2_fjLj128EEEEELb1ELb1ELb0ELb1EEEvNS_9FwdParamsE --------------------------
	.section	.nv.constant0._ZN10layer_norm13ln_fwd_kernelINS_13Kernel_traitsIf6__halffS2_fjLj7168ELj1ELj1ELj4ELj16ENS_18Kernel_traits_baseILj7168EfS2_fS2_fjLj128EEEEELb1ELb1ELb0ELb1EEEvNS_9FwdParamsE,"a",@progbits
	.sectionflags	@""
	.align	4
.nv.constant0._ZN10layer_norm13ln_fwd_kernelINS_13Kernel_traitsIf6__halffS2_fjLj7168ELj1ELj1ELj4ELj16ENS_18Kernel_traits_baseILj7168EfS2_fS2_fjLj128EEEEELb1ELb1ELb0ELb1EEEvNS_9FwdParamsE:
	.zero		760


//--------------------- .nv.constant0._ZN10layer_norm13ln_fwd_kernelINS_13Kernel_traitsIf6__halffS2_fjLj7168ELj1ELj1ELj4ELj16ENS_18Kernel_traits_baseILj7168EfS2_fS2_fjLj128EEEEELb1ELb1ELb1ELb0EEEvNS_9FwdParamsE --------------------------
	.section	.nv.constant0._ZN10layer_norm13ln_fwd_kernelINS_13Kernel_traitsIf6__halffS2_fjLj7168ELj1ELj1ELj4ELj16ENS_18Kernel_traits_baseILj7168EfS2_fS2_fjLj128EEEEELb1ELb1ELb1ELb0EEEvNS_9FwdParamsE,"a",@progbits
	.sectionflags	@""
	.align	4
.nv.constant0._ZN10layer_norm13ln_fwd_kernelINS_13Kernel_traitsIf6__halffS2_fjLj7168ELj1ELj1ELj4ELj16ENS_18Kernel_traits_baseILj7168EfS2_fS2_fjLj128EEEEELb1ELb1ELb1ELb0EEEvNS_9FwdParamsE:
	.zero		760


//--------------------- .nv.constant0._ZN10layer_norm13ln_fwd_kernelINS_13Kernel_traitsIf6__halffS2_fjLj7168ELj1ELj1ELj4ELj16ENS_18Kernel_traits_baseILj7168EfS2_fS2_fjLj128EEEEELb1ELb1ELb1ELb1EEEvNS_9FwdParamsE --------------------------
	.section	.nv.constant0._ZN10layer_norm13ln_fwd_kernelINS_13Kernel_traitsIf6__halffS2_fjLj7168ELj1ELj1ELj4ELj16ENS_18Kernel_traits_baseILj7168EfS2_fS2_fjLj128EEEEELb1ELb1ELb1ELb1EEEvNS_9FwdParamsE,"a",@progbits
	.sectionflags	@""
	.align	4
.nv.constant0._ZN10layer_norm13ln_fwd_kernelINS_13Kernel_traitsIf6__halffS2_fjLj7168ELj1ELj1ELj4ELj16ENS_18Kernel_traits_baseILj7168EfS2_fS2_fjLj128EEEEELb1ELb1ELb1ELb1EEEvNS_9FwdParamsE:
	.zero		760


//--------------------- .nv.constant0._ZN10layer_norm13ln_fwd_kernelINS_13Kernel_traitsI6__halfffffjLj7168ELj1ELj1ELj8ELj16ENS_18Kernel_traits_baseILj7168ES2_ffffjLj256EEEEELb0ELb0ELb0ELb0EEEvNS_9FwdParamsE --------------------------
	.section	.nv.constant0._ZN10layer_norm13ln_fwd_kernelINS_13Kernel_traitsI6__halfffffjLj7168ELj1ELj1ELj8ELj16ENS_18Kernel_traits_baseILj7168ES2_ffffjLj256EEEEELb0ELb0ELb0ELb0EEEvNS_9FwdParamsE,"a",@progbits
	.sectionflags	@""
	.align	4
.nv.constant0._ZN10layer_norm13ln_fwd_kernelINS_13Kernel_traitsI6__halfffffjLj7168ELj1ELj1ELj8ELj16ENS_18Kernel_traits_baseILj7168ES2_ffffjLj256EEEEELb0ELb0ELb0ELb0EEEvNS_9FwdParamsE:
	.zero		760


//--------------------- .nv.constant0._ZN10layer_norm13ln_fwd_kernelINS_13Kernel_traitsI6__halfffffjLj7168ELj1ELj1ELj8ELj16ENS_18Kernel_traits_baseILj7168ES2_ffffjLj256EEEEELb0ELb0ELb0ELb1EEEvNS_9FwdParamsE --------------------------
	.section	.nv.constant0._ZN10layer_norm13ln_fwd_kernelINS_13Kernel_traitsI6__halfffffjLj7168ELj1ELj1ELj8ELj16ENS_18Kernel_traits_baseILj7168ES2_ffffjLj256EEEEELb0ELb0ELb0ELb1EEEvNS_9FwdParamsE,"a",@progbits
	.sectionflags	@""
	.align	4
.nv.constant0._ZN10layer_norm13ln_fwd_kernelINS_13Kernel_traitsI6__halfffffjLj7168ELj1ELj1ELj8ELj16ENS_18Kernel_traits_baseILj7168ES2_ffffjLj256EEEEELb0ELb0ELb0ELb1EEEvNS_9FwdParamsE:
	.zero		760


//--------------------- .nv.constant0._ZN10layer_norm13ln_fwd_kernelINS_13Kernel_traitsI6__halfffffjLj7168ELj1ELj1ELj8ELj16ENS_18Kernel_traits_baseILj7168ES2_ffffjLj256EEEEELb0ELb0ELb1ELb0EEEvNS_9FwdParamsE --------------------------
	.section	.nv.constant0._ZN10layer_norm13ln_fwd_kernelINS_13Kernel_traitsI6__halfffffjLj7168ELj1ELj1ELj8ELj16ENS_18Kernel_traits_baseILj7168ES2_ffffjLj256EEEEELb0ELb0ELb1ELb0EEEvNS_9FwdParamsE,"a",@progbits
	.sectionflags	@""
	.align	4
.nv.constant0._ZN10layer_norm13ln_fwd_kernelINS_13Kernel_traitsI6__halfffffjLj7168ELj1ELj1ELj8ELj16ENS_18Kernel_traits_baseILj7168ES2_ffffjLj256EEEEELb0ELb0ELb1ELb0EEEvNS_9FwdParamsE:
	.zero		760


//--------------------- .nv.constant0._ZN10layer_norm13ln_fwd_kernelINS_13Kernel_traitsI6__halfffffjLj7168ELj1ELj1ELj8ELj16ENS_18Kernel_traits_baseILj7168ES2_ffffjLj256EEEEELb0ELb0ELb1ELb1EEEvNS_9FwdParamsE --------------------------
	.section	.nv.constant0._ZN10layer_norm13ln_fwd_kernelINS_13Kernel_traitsI6__halfffffjLj7168ELj1ELj1ELj8ELj16ENS_18Kernel_traits_baseILj7168ES2_ffffjLj256EEEEELb0ELb0ELb1ELb1EEEvNS_9FwdParamsE,"a",@progbits
	.sectionflags	@""
	.align	4
.nv.constant0._ZN10layer_norm13ln_fwd_kernelINS_13Kernel_traitsI6__halfffffjLj7168ELj1ELj1ELj8ELj16ENS_18Kernel_traits_baseILj7168ES2_ffffjLj256EEEEELb0ELb0ELb1ELb1EEEvNS_9FwdParamsE:
	.zero		760


//--------------------- .nv.constant0._ZN10layer_norm13ln_fwd_kernelINS_13Kernel_traitsI6__halfffffjLj7168ELj1ELj1ELj8ELj16ENS_18Kernel_traits_baseILj7168ES2_ffffjLj256EEEEELb0ELb1ELb0ELb0EEEvNS_9FwdParamsE --------------------------
	.section	.nv.constant0._ZN10layer_norm13ln_fwd_kernelINS_13Kernel_traitsI6__halfffffjLj7168ELj1ELj1ELj8ELj16ENS_18Kernel_traits_baseILj7168ES2_ffffjLj256EEEEELb0ELb1ELb0ELb0EEEvNS_9FwdParamsE,"a",@progbits
	.sectionflags	@""
	.align	4
.nv.constant0._ZN10layer_norm13ln_fwd_kernelINS_13Kernel_traitsI6__halfffffjLj7168ELj1ELj1ELj8ELj16ENS_18Kernel_traits_baseILj7168ES2_ffffjLj256EEEEELb0ELb1ELb0ELb0EEEvNS_9FwdParamsE:
	.zero		760


//--------------------- .nv.constant0._ZN10layer_norm13ln_fwd_kernelINS_13Kernel_traitsI6__halfffffjLj7168ELj1ELj1ELj8ELj16ENS_18Kernel_traits_baseILj7168ES2_ffffjLj256EEEEELb0ELb1ELb0ELb1EEEvNS_9FwdParamsE --------------------------
	.section	.nv.constant0._ZN10layer_norm13ln_fwd_kernelINS_13Kernel_traitsI6__halfffffjLj7168ELj1ELj1ELj8ELj16ENS_18Kernel_traits_baseILj7168ES2_ffffjLj256EEEEELb0ELb1ELb0ELb1EEEvNS_9FwdParamsE,"a",@progbits
	.sectionflags	@""
	.align	4
.nv.constant0._ZN10layer_norm13ln_fwd_kernelINS_13Kernel_traitsI6__halfffffjLj7168ELj1ELj1ELj8ELj16ENS_18Kernel_traits_baseILj7168ES2_ffffjLj256EEEEELb0ELb1ELb0ELb1EEEvNS_9FwdParamsE:
	.zero		760


//--------------------- .nv.constant0._ZN10layer_norm13ln_fwd_kernelINS_13Kernel_traitsI6__halfffffjLj7168ELj1ELj1ELj8ELj16ENS_18Kernel_traits_baseILj7168ES2_ffffjLj256EEEEELb0ELb1ELb1ELb0EEEvNS_9FwdParamsE --------------------------
	.section	.nv.constant0._ZN10layer_norm13ln_fwd_kernelINS_13Kernel_traitsI6__halfffffjLj7168ELj1ELj1ELj8ELj16ENS_18Kernel_traits_baseILj7168ES2_ffffjLj256EEEEELb0ELb1ELb1ELb0EEEvNS_9FwdParamsE,"a",@progbits
	.sectionflags	@""
	.align	4
.nv.constant0._ZN10layer_norm13ln_fwd_kernelINS_13Kernel_traitsI6__halfffffjLj7168ELj1ELj1ELj8ELj16ENS_18Kernel_traits_baseILj7168ES2_ffffjLj256EEEEELb0ELb1ELb1ELb0EEEvNS_9FwdParamsE:
	.zero		760


//--------------------- .nv.constant0._ZN10layer_norm13ln_fwd_kernelINS_13Kernel_traitsI6__halfffffjLj7168ELj1ELj1ELj8ELj16ENS_18Kernel_traits_baseILj7168ES2_ffffjLj256EEEEELb0ELb1ELb1ELb1EEEvNS_9FwdParamsE --------------------------
	.section	.nv.constant0._ZN10layer_norm13ln_fwd_kernelINS_13Kernel_traitsI6__halfffffjLj7168ELj1ELj1ELj8ELj16ENS_18Kernel_traits_baseILj7168ES2_ffffjLj256EEEEELb0ELb1ELb1ELb1EEEvNS_9FwdParamsE,"a",@progbits
	.sectionflags	@""
	.align	4
.nv.constant0._ZN10layer_norm13ln_fwd_kernelINS_13Kernel_traitsI6__halfffffjLj7168ELj1ELj1ELj8ELj16ENS_18Kernel_traits_baseILj7168ES2_ffffjLj256EEEEELb0ELb1ELb1ELb1EEEvNS_9FwdParamsE:
	.zero		760


//--------------------- .nv.constant0._ZN10layer_norm13ln_fwd_kernelINS_13Kernel_traitsI6__halfffffjLj7168ELj1ELj1ELj8ELj16ENS_18Kernel_traits_baseILj7168ES2_ffffjLj256EEEEELb1ELb0ELb0ELb0EEEvNS_9FwdParamsE --------------------------
	.section	.nv.constant0._ZN10layer_norm13ln_fwd_kernelINS_13Kernel_traitsI6__halfffffjLj7168ELj1ELj1ELj8ELj16ENS_18Kernel_traits_baseILj7168ES2_ffffjLj256EEEEELb1ELb0ELb0ELb0EEEvNS_9FwdParamsE,"a",@progbits
	.sectionflags	@""
	.align	4
.nv.constant0._ZN10layer_norm13ln_fwd_kernelINS_13Kernel_traitsI6__halfffffjLj7168ELj1ELj1ELj8ELj16ENS_18Kernel_traits_baseILj7168ES2_ffffjLj256EEEEELb1ELb0ELb0ELb0EEEvNS_9FwdParamsE:
	.zero		760


//--------------------- .nv.constant0._ZN10layer_norm13ln_fwd_kernelINS_13Kernel_traitsI6__halfffffjLj7168ELj1ELj1ELj8ELj16ENS_18Kernel_traits_baseILj7168ES2_ffffjLj256EEEEELb1ELb0ELb0ELb1EEEvNS_9FwdParamsE --------------------------
	.section	.nv.constant0._ZN10layer_norm13ln_fwd_kernelINS_13Kernel_traitsI6__halfffffjLj7168ELj1ELj1ELj8ELj16ENS_18Kernel_traits_baseILj7168ES2_ffffjLj256EEEEELb1ELb0ELb0ELb1EEEvNS_9FwdParamsE,"a",@progbits
	.sectionflags	@""
	.align	4
.nv.constant0._ZN10layer_norm13ln_fwd_kernelINS_13Kernel_traitsI6__halfffffjLj7168ELj1ELj1ELj8ELj16ENS_18Kernel_traits_baseILj7168ES2_ffffjLj256EEEEELb1ELb0ELb0ELb1EEEvNS_9FwdParamsE:
	.zero		760


//--------------------- .nv.constant0._ZN10layer_norm13ln_fwd_kernelINS_13Kernel_traitsI6__halfffffjLj7168ELj1ELj1ELj8ELj16ENS_18Kernel_traits_baseILj7168ES2_ffffjLj256EEEEELb1ELb0ELb1ELb0EEEvNS_9FwdParamsE --------------------------
	.section	.nv.constant0._ZN10layer_norm13ln_fwd_kernelINS_13Kernel_traitsI6__halfffffjLj7168ELj1ELj1ELj8ELj16ENS_18Kernel_traits_baseILj7168ES2_ffffjLj256EEEEELb1ELb0ELb1ELb0EEEvNS_9FwdParamsE,"a",@progbits
	.sectionflags	@""
	.align	4
.nv.constant0._ZN10layer_norm13ln_fwd_kernelINS_13Kernel_traitsI6__halfffffjLj7168ELj1ELj1ELj8ELj16ENS_18Kernel_traits_baseILj7168ES2_ffffjLj256EEEEELb1ELb0ELb1ELb0EEEvNS_9FwdParamsE:
	.zero		760


//--------------------- .nv.constant0._ZN10layer_norm13ln_fwd_kernelINS_13Kernel_traitsI6__halfffffjLj7168ELj1ELj1ELj8ELj16ENS_18Kernel_traits_baseILj7168ES2_ffffjLj256EEEEELb1ELb0ELb1ELb1EEEvNS_9FwdParamsE --------------------------
	.section	.nv.constant0._ZN10layer_norm13ln_fwd_kernelINS_13Kernel_traitsI6__halfffffjLj7168ELj1ELj1ELj8ELj16ENS_18Kernel_traits_baseILj7168ES2_ffffjLj256EEEEELb1ELb0ELb1ELb1EEEvNS_9FwdParamsE,"a",@progbits
	.sectionflags	@""
	.align	4
.nv.constant0._ZN10layer_norm13ln_fwd_kernelINS_13Kernel_traitsI6__halfffffjLj7168ELj1ELj1ELj8ELj16ENS_18Kernel_traits_baseILj7168ES2_ffffjLj256EEEEELb1ELb0ELb1ELb1EEEvNS_9FwdParamsE:
	.zero		760


//--------------------- .nv.constant0._ZN10layer_norm13ln_fwd_kernelINS_13Kernel_traitsI6__halfffffjLj7168ELj1ELj1ELj8ELj16ENS_18Kernel_traits_baseILj7168ES2_ffffjLj256EEEEELb1ELb1ELb0ELb0EEEvNS_9FwdParamsE --------------------------
	.section	.nv.constant0._ZN10layer_norm13ln_fwd_kernelINS_13Kernel_traitsI6__halfffffjLj7168ELj1ELj1ELj8ELj16ENS_18Kernel_traits_baseILj7168ES2_ffffjLj256EEEEELb1ELb1ELb0ELb0EEEvNS_9FwdParamsE,"a",@progbits
	.sectionflags	@""
	.align	4
.nv.constant0._ZN10layer_norm13ln_fwd_kernelINS_13Kernel_traitsI6__halfffffjLj7168ELj1ELj1ELj8ELj16ENS_18Kernel_traits_baseILj7168ES2_ffffjLj256EEEEELb1ELb1ELb0ELb0EEEvNS_9FwdParamsE:
	.zero		760


//--------------------- .nv.constant0._ZN10layer_norm13ln_fwd_kernelINS_13Kernel_traitsI6__halfffffjLj7168ELj1ELj1ELj8ELj16ENS_18Kernel_traits_baseILj7168ES2_ffffjLj256EEEEELb1ELb1ELb0ELb1EEEvNS_9FwdParamsE --------------------------
	.section	.nv.constant0._ZN10layer_norm13ln_fwd_kernelINS_13Kernel_traitsI6__halfffffjLj7168ELj1ELj1ELj8ELj16ENS_18Kernel_traits_baseILj7168ES2_ffffjLj256EEEEELb1ELb1ELb0ELb1EEEvNS_9FwdParamsE,"a",@progbits
	.sectionflags	@""
	.align	4
.nv.constant0._ZN10layer_norm13ln_fwd_kernelINS_13Kernel_traitsI6__halfffffjLj7168ELj1ELj1ELj8ELj16ENS_18Kernel_traits_baseILj7168ES2_ffffjLj256EEEEELb1ELb1ELb0ELb1EEEvNS_9FwdParamsE:
	.zero		760


//--------------------- .nv.constant0._ZN10layer_norm13ln_fwd_kernelINS_13Kernel_traitsI6__halfffffjLj7168ELj1ELj1ELj8ELj16ENS_18Kernel_traits_baseILj7168ES2_ffffjLj256EEEEELb1ELb1ELb1ELb0EEEvNS_9FwdParamsE --------------------------
	.section	.nv.constant0._ZN10layer_norm13ln_fwd_kernelINS_13Kernel_traitsI6__halfffffjLj7168ELj1ELj1ELj8ELj16ENS_18Kernel_traits_baseILj7168ES2_ffffjLj256EEEEELb1ELb1ELb1ELb0EEEvNS_9FwdParamsE,"a",@progbits
	.sectionflags	@""
	.align	4
.nv.constant0._ZN10layer_norm13ln_fwd_kernelINS_13Kernel_traitsI6__halfffffjLj7168ELj1ELj1ELj8ELj16ENS_18Kernel_traits_baseILj7168ES2_ffffjLj256EEEEELb1ELb1ELb1ELb0EEEvNS_9FwdParamsE:
	.zero		760


//--------------------- .nv.constant0._ZN10layer_norm13ln_fwd_kernelINS_13Kernel_traitsI6__halfffffjLj7168ELj1ELj1ELj8ELj16ENS_18Kernel_traits_baseILj7168ES2_ffffjLj256EEEEELb1ELb1ELb1ELb1EEEvNS_9FwdParamsE --------------------------
	.section	.nv.constant0._ZN10layer_norm13ln_fwd_kernelINS_13Kernel_traitsI6__halfffffjLj7168ELj1ELj1ELj8ELj16ENS_18Kernel_traits_baseILj7168ES2_ffffjLj256EEEEELb1ELb1ELb1ELb1EEEvNS_9FwdParamsE,"a",@progbits
	.sectionflags	@""
	.align	4
.nv.constant0._ZN10layer_norm13ln_fwd_kernelINS_13Kernel_traitsI6__halfffffjLj7168ELj1ELj1ELj8ELj16ENS_18Kernel_traits_baseILj7168ES2_ffffjLj256EEEEELb1ELb1ELb1ELb1EEEvNS_9FwdParamsE:
	.zero		760


//--------------------- .nv.constant0._ZN10layer_norm13ln_fwd_kernelINS_13Kernel_traitsIfffffjLj7168ELj1ELj1ELj8ELj16ENS_18Kernel_traits_baseILj7168EfffffjLj256EEEEELb0ELb0ELb0ELb0EEEvNS_9FwdParamsE --------------------------
	.section	.nv.constant0._ZN10layer_norm13ln_fwd_kernelINS_13Kernel_traitsIfffffjLj7168ELj1ELj1ELj8ELj16ENS_18Kernel_traits_baseILj7168EfffffjLj256EEEEELb0ELb0ELb0ELb0EEEvNS_9FwdParamsE,"a",@progbits
	.sectionflags	@""
	.align	4
.nv.constant0._ZN10layer_norm13ln_fwd_kernelINS_13Kernel_traitsIfffffjLj7168ELj1ELj1ELj8ELj16ENS_18Kernel_traits_baseILj7168EfffffjLj256EEEEELb0ELb0ELb0ELb0EEEvNS_9FwdParamsE:
	.zero		760


//--------------------- .nv.constant0._ZN10layer_norm13ln_fwd_kernelINS_13Kernel_traitsIfffffjLj7168ELj1ELj1ELj8ELj16ENS_18Kernel_traits_baseILj7168EfffffjLj256EEEEELb0ELb0ELb0ELb1EEEvNS_9FwdParamsE --------------------------
	.section	.nv.constant0._ZN10layer_norm13ln_fwd_kernelINS_13Kernel_traitsIfffffjLj7168ELj1ELj1ELj8ELj16ENS_18Kernel_traits_baseILj7168EfffffjLj256EEEEELb0ELb0ELb0ELb1EEEvNS_9FwdParamsE,"a",@progbits
	.sectionflags	@""
	.align	4
.nv.constant0._ZN10layer_norm13ln_fwd_kernelINS_13Kernel_traitsIfffffjLj7168ELj1ELj1ELj8ELj16ENS_18Kernel_traits_baseILj7168EfffffjLj256EEEEELb0ELb0ELb0ELb1EEEvNS_9FwdParamsE:
	.zero		760


//--------------------- .nv.constant0._ZN10layer_norm13ln_fwd_kernelINS_13Kernel_traitsIfffffjLj7168ELj1ELj1ELj8ELj16ENS_18Kernel_traits_baseILj7168EfffffjLj256EEEEELb0ELb0ELb1ELb0EEEvNS_9FwdParamsE --------------------------
	.section	.nv.constant0._ZN10layer_norm13ln_fwd_kernelINS_13Kernel_traitsIfffffjLj7168ELj1ELj1ELj8ELj16ENS_18Kernel_traits_baseILj7168EfffffjLj256EEEEELb0ELb0ELb1ELb0EEEvNS_9FwdParamsE,"a",@progbits
	.sectionflags	@""
	.align	4
.nv.constant0._ZN10layer_norm13ln_fwd_kernelINS_13Kernel_traitsIfffffjLj7168ELj1ELj1ELj8ELj16ENS_18Kernel_traits_baseILj7168EfffffjLj256EEEEELb0ELb0ELb1ELb0EEEvNS_9FwdParamsE:
	.zero		760


//--------------------- .nv.constant0._ZN10layer_norm13ln_fwd_kernelINS_13Kernel_traitsIfffffjLj7168ELj1ELj1ELj8ELj16ENS_18Kernel_traits_baseILj7168EfffffjLj256EEEEELb0ELb0ELb1ELb1EEEvNS_9FwdParamsE --------------------------
	.section	.nv.constant0._ZN10layer_norm13ln_fwd_kernelINS_13Kernel_traitsIfffffjLj7168ELj1ELj1ELj8ELj16ENS_18Kernel_traits_baseILj7168EfffffjLj256EEEEELb0ELb0ELb1ELb1EEEvNS_9FwdParamsE,"a",@progbits
	.sectionflags	@""
	.align	4
.nv.constant0._ZN10layer_norm13ln_fwd_kernelINS_13Kernel_traitsIfffffjLj7168ELj1ELj1ELj8ELj16ENS_18Kernel_traits_baseILj7168EfffffjLj256EEEEELb0ELb0ELb1ELb1EEEvNS_9FwdParamsE:
	.zero		760


//--------------------- .nv.constant0._ZN10layer_norm13ln_fwd_kernelINS_13Kernel_traitsIfffffjLj7168ELj1ELj1ELj8ELj16ENS_18Kernel_traits_baseILj7168EfffffjLj256EEEEELb0ELb1ELb0ELb0EEEvNS_9FwdParamsE --------------------------
	.section	.nv.constant0._ZN10layer_norm13ln_fwd_kernelINS_13Kernel_traitsIfffffjLj7168ELj1ELj1ELj8ELj16ENS_18Kernel_traits_baseILj7168EfffffjLj256EEEEELb0ELb1ELb0ELb0EEEvNS_9FwdParamsE,"a",@progbits
	.sectionflags	@""
	.align	4
.nv.constant0._ZN10layer_norm13ln_fwd_kernelINS_13Kernel_traitsIfffffjLj7168ELj1ELj1ELj8ELj16ENS_18Kernel_traits_baseILj7168EfffffjLj256EEEEELb0ELb1ELb0ELb0EEEvNS_9FwdParamsE:
	.zero		760


//--------------------- .nv.constant0._ZN10layer_norm13ln_fwd_kernelINS_13Kernel_traitsIfffffjLj7168ELj1ELj1ELj8ELj16ENS_18Kernel_traits_baseILj7168EfffffjLj256EEEEELb0ELb1ELb0ELb1EEEvNS_9FwdParamsE --------------------------
	.section	.nv.constant0._ZN10layer_norm13ln_fwd_kernelINS_13Kernel_traitsIfffffjLj7168ELj1ELj1ELj8ELj16ENS_18Kernel_traits_baseILj7168EfffffjLj256EEEEELb0ELb1ELb0ELb1EEEvNS_9FwdParamsE,"a",@progbits
	.sectionflags	@""
	.align	4
.nv.constant0._ZN10layer_norm13ln_fwd_kernelINS_13Kernel_traitsIfffffjLj7168ELj1ELj1ELj8ELj16ENS_18Kernel_traits_baseILj7168EfffffjLj256EEEEELb0ELb1ELb0ELb1EEEvNS_9FwdParamsE:
	.zero		760


//--------------------- .nv.constant0._ZN10layer_norm13ln_fwd_kernelINS_13Kernel_traitsIfffffjLj7168ELj1ELj1ELj8ELj16ENS_18Kernel_traits_baseILj7168EfffffjLj256EEEEELb0ELb1ELb1ELb0EEEvNS_9FwdParamsE --------------------------
	.section	.nv.constant0._ZN10layer_norm13ln_fwd_kernelINS_13Kernel_traitsIfffffjLj7168ELj1ELj1ELj8ELj16ENS_18Kernel_traits_baseILj7168EfffffjLj256EEEEELb0ELb1ELb1ELb0EEEvNS_9FwdParamsE,"a",@progbits
	.sectionflags	@""
	.align	4
.nv.constant0._ZN10layer_norm13ln_fwd_kernelINS_13Kernel_traitsIfffffjLj7168ELj1ELj1ELj8ELj16ENS_18Kernel_traits_baseILj7168EfffffjLj256EEEEELb0ELb1ELb1ELb0EEEvNS_9FwdParamsE:
	.zero		760


//--------------------- .nv.constant0._ZN10layer_norm13ln_fwd_kernelINS_13Kernel_traitsIfffffjLj7168ELj1ELj1ELj8ELj16ENS_18Kernel_traits_baseILj7168EfffffjLj256EEEEELb0ELb1ELb1ELb1EEEvNS_9FwdParamsE --------------------------
	.section	.nv.constant0._ZN10layer_norm13ln_fwd_kernelINS_13Kernel_traitsIfffffjLj7168ELj1ELj1ELj8ELj16ENS_18Kernel_traits_baseILj7168EfffffjLj256EEEEELb0ELb1ELb1ELb1EEEvNS_9FwdParamsE,"a",@progbits
	.sectionflags	@""
	.align	4
.nv.constant0._ZN10layer_norm13ln_fwd_kernelINS_13Kernel_traitsIfffffjLj7168ELj1ELj1ELj8ELj16ENS_18Kernel_traits_baseILj7168EfffffjLj256EEEEELb0ELb1ELb1ELb1EEEvNS_9FwdParamsE:
	.zero		760


//--------------------- .nv.constant0._ZN10layer_norm13ln_fwd_kernelINS_13Kernel_traitsIfffffjLj7168ELj1ELj1ELj8ELj16ENS_18Kernel_traits_baseILj7168EfffffjLj256EEEEELb1ELb0ELb0ELb0EEEvNS_9FwdParamsE --------------------------
	.section	.nv.constant0._ZN10layer_norm13ln_fwd_kernelINS_13Kernel_traitsIfffffjLj7168ELj1ELj1ELj8ELj16ENS_18Kernel_traits_baseILj7168EfffffjLj256EEEEELb1ELb0ELb0ELb0EEEvNS_9FwdParamsE,"a",@progbits
	.sectionflags	@""
	.align	4
.nv.constant0._ZN10layer_norm13ln_fwd_kernelINS_13Kernel_traitsIfffffjLj7168ELj1ELj1ELj8ELj16ENS_18Kernel_traits_baseILj7168EfffffjLj256EEEEELb1ELb0ELb0ELb0EEEvNS_9FwdParamsE:
	.zero		760


//--------------------- .nv.constant0._ZN10layer_norm13ln_fwd_kernelINS_13Kernel_traitsIfffffjLj7168ELj1ELj1ELj8ELj16ENS_18Kernel_traits_baseILj7168EfffffjLj256EEEEELb1ELb0ELb0ELb1EEEvNS_9FwdParamsE --------------------------
	.section	.nv.constant0._ZN10layer_norm13ln_fwd_kernelINS_13Kernel_traitsIfffffjLj7168ELj1ELj1ELj8ELj16ENS_18Kernel_traits_baseILj7168EfffffjLj256EEEEELb1ELb0ELb0ELb1EEEvNS_9FwdParamsE,"a",@progbits
	.sectionflags	@""
	.align	4
.nv.constant0._ZN10layer_norm13ln_fwd_kernelINS_13Kernel_traitsIfffffjLj7168ELj1ELj1ELj8ELj16ENS_18Kernel_traits_baseILj7168EfffffjLj256EEEEELb1ELb0ELb0ELb1EEEvNS_9FwdParamsE:
	.zero		760


//--------------------- .nv.constant0._ZN10layer_norm13ln_fwd_kernelINS_13Kernel_traitsIfffffjLj7168ELj1ELj1ELj8ELj16ENS_18Kernel_traits_baseILj7168EfffffjLj256EEEEELb1ELb0ELb1ELb0EEEvNS_9FwdParamsE --------------------------
	.section	.nv.constant0._ZN10layer_norm13ln_fwd_kernelINS_13Kernel_traitsIfffffjLj7168ELj1ELj1ELj8ELj16ENS_18Kernel_traits_baseILj7168EfffffjLj256EEEEELb1ELb0ELb1ELb0EEEvNS_9FwdParamsE,"a",@progbits
	.sectionflags	@""
	.align	4
.nv.constant0._ZN10layer_norm13ln_fwd_kernelINS_13Kernel_traitsIfffffjLj7168ELj1ELj1ELj8ELj16ENS_18Kernel_traits_baseILj7168EfffffjLj256EEEEELb1ELb0ELb1ELb0EEEvNS_9FwdParamsE:
	.zero		760


//--------------------- .nv.constant0._ZN10layer_norm13ln_fwd_kernelINS_13Kernel_traitsIfffffjLj7168ELj1ELj1ELj8ELj16ENS_18Kernel_traits_baseILj7168EfffffjLj256EEEEELb1ELb0ELb1ELb1EEEvNS_9FwdParamsE --------------------------
	.section	.nv.constant0._ZN10layer_norm13ln_fwd_kernelINS_13Kernel_traitsIfffffjLj7168ELj1ELj1ELj8ELj16ENS_18Kernel_traits_baseILj7168EfffffjLj256EEEEELb1ELb0ELb1ELb1EEEvNS_9FwdParamsE,"a",@progbits
	.sectionflags	@""
	.align	4
.nv.constant0._ZN10layer_norm13ln_fwd_kernelINS_13Kernel_traitsIfffffjLj7168ELj1ELj1ELj8ELj16ENS_18Kernel_traits_baseILj7168EfffffjLj256EEEEELb1ELb0ELb1ELb1EEEvNS_9FwdParamsE:
	.zero		760


//--------------------- .nv.constant0._ZN10layer_norm13ln_fwd_kernelINS_13Kernel_traitsIfffffjLj7168ELj1ELj1ELj8ELj16ENS_18Kernel_traits_baseILj7168EfffffjLj256EEEEELb1ELb1ELb0ELb0EEEvNS_9FwdParamsE --------------------------
	.section	.nv.constant0._ZN10layer_norm13ln_fwd_kernelINS_13Kernel_traitsIfffffjLj7168ELj1ELj1ELj8ELj16ENS_18Kernel_traits_baseILj7168EfffffjLj256EEEEELb1ELb1ELb0ELb0EEEvNS_9FwdParamsE,"a",@progbits
	.sectionflags	@""
	.align	4
.nv.constant0._ZN10layer_norm13ln_fwd_kernelINS_13Kernel_traitsIfffffjLj7168ELj1ELj1ELj8ELj16ENS_18Kernel_traits_baseILj7168EfffffjLj256EEEEELb1ELb1ELb0ELb0EEEvNS_9FwdParamsE:
	.zero		760


//--------------------- .nv.constant0._ZN10layer_norm13ln_fwd_kernelINS_13Kernel_traitsIfffffjLj7168ELj1ELj1ELj8ELj16ENS_18Kernel_traits_baseILj7168EfffffjLj256EEEEELb1ELb1ELb0ELb1EEEvNS_9FwdParamsE --------------------------
	.section	.nv.constant0._ZN10layer_norm13ln_fwd_kernelINS_13Kernel_traitsIfffffjLj7168ELj1ELj1ELj8ELj16ENS_18Kernel_traits_baseILj7168EfffffjLj256EEEEELb1ELb1ELb0ELb1EEEvNS_9FwdParamsE,"a",@progbits
	.sectionflags	@""
	.align	4
.nv.constant0._ZN10layer_norm13ln_fwd_kernelINS_13Kernel_traitsIfffffjLj7168ELj1ELj1ELj8ELj16ENS_18Kernel_traits_baseILj7168EfffffjLj256EEEEELb1ELb1ELb0ELb1EEEvNS_9FwdParamsE:
	.zero		760


//--------------------- .nv.constant0._ZN10layer_norm13ln_fwd_kernelINS_13Kernel_traitsIfffffjLj7168ELj1ELj1ELj8ELj16ENS_18Kernel_traits_baseILj7168EfffffjLj256EEEEELb1ELb1ELb1ELb0EEEvNS_9FwdParamsE --------------------------
	.section	.nv.constant0._ZN10layer_norm13ln_fwd_kernelINS_13Kernel_traitsIfffffjLj7168ELj1ELj1ELj8ELj16ENS_18Kernel_traits_baseILj7168EfffffjLj256EEEEELb1ELb1ELb1ELb0EEEvNS_9FwdParamsE,"a",@progbits
	.sectionflags	@""
	.align	4
.nv.constant0._ZN10layer_norm13ln_fwd_kernelINS_13Kernel_traitsIfffffjLj7168ELj1ELj1ELj8ELj16ENS_18Kernel_traits_baseILj7168EfffffjLj256EEEEELb1ELb1ELb1ELb0EEEvNS_9FwdParamsE:
	.zero		760


//--------------------- .nv.constant0._ZN10layer_norm13ln_fwd_kernelINS_13Kernel_traitsIfffffjLj7168ELj1ELj1ELj8ELj16ENS_18Kernel_traits_baseILj7168EfffffjLj256EEEEELb1ELb1ELb1ELb1EEEvNS_9FwdParamsE --------------------------
	.section	.nv.constant0._ZN10layer_norm13ln_fwd_kernelINS_13Kernel_traitsIfffffjLj7168ELj1ELj1ELj8ELj16ENS_18Kernel_traits_baseILj7168EfffffjLj256EEEEELb1ELb1ELb1ELb1EEEvNS_9FwdParamsE,"a",@progbits
	.sectionflags	@""
	.align	4
.nv.constant0._ZN10layer_norm13ln_fwd_kernelINS_13Kernel_traitsIfffffjLj7168ELj1ELj1ELj8ELj16ENS_18Kernel_traits_baseILj7168EfffffjLj256EEEEELb1ELb1ELb1ELb1EEEvNS_9FwdParamsE:
	.zero		760


//--------------------- SYMBOLS --------------------------

	.type		.nv.reservedSmem.offset0,@object
	.size		.nv.reservedSmem.offset0,0x4
